	.target	sm_80

	.elftype	@"ET_EXEC"


//--------------------- .note.nv.tkinfo           --------------------------
	.section	.note.nv.tkinfo,"",@"SHT_NOTE"
	.sectionflags	@"SHF_NOTE_NV_TKINFO"
	.tkinfo
        /*0018*/ 	.word	0x00000002
        /*0030*/ 	.string	""
        /*0030*/ 	.string	"ptxas"
        /*0030*/ 	.string	"Cuda compilation tools, release 13.0, V13.0.88"
        /*0030*/ 	.string	"Build cuda_13.0.r13.0/compiler.36424714_0"
        /*0030*/ 	.string	"-arch sm_80 -m 64 "



//--------------------- .note.nv.cuinfo           --------------------------
	.section	.note.nv.cuinfo,"",@"SHT_NOTE"
	.sectionflags	@"SHF_NOTE_NV_CUINFO"
        /*0018*/ 	.short	0x0002
        /*001a*/ 	.short	0x0050
        /*001c*/ 	.short	0x0082
	.zero		2


//--------------------- .nv.info                  --------------------------
	.section	.nv.info,"",@"SHT_CUDA_INFO"
	.align	4


	//----- nvinfo : EIATTR_REGCOUNT
	.align		4
        /*0000*/ 	.byte	0x04, 0x2f
        /*0002*/ 	.short	(.L_12 - .L_11)
	.align		4
.L_11:
        /*0004*/ 	.word	index@(_ZN7cutlass13device_kernelIN5flash19enable_sm80_to_sm89INS1_16FlashAttnFwdSm80INS1_25CollectiveMainloopFwdSm80ILi8ELi2ELb0EN4cute5tupleIJNS5_1CILi128EEENS7_ILi64EEENS7_ILi192EEEEEELi192ENS_10bfloat16_tEfNS_4arch4Sm80ELb1ELb0ELb0ELb1ELb0ELb1ELb1ELb1EEENS1_21CollectiveEpilogueFwdINS6_IJS8_SA_S9_EEENS6_IJNS7_ILi1EEESI_SI_EEESC_SE_Li256ELb1ELb1ELb1ELb0EEENS1_36VarlenDynamicPersistentTileSchedulerILi128ELi64ELi256ELi256ELb1ELb1ELb0ELb1ELb1ELb1EEEEEEEEEvNT_6ParamsE)
        /*0008*/ 	.word	0x000000fe


	//----- nvinfo : EIATTR_FRAME_SIZE
	.align		4
.L_12:
        /*000c*/ 	.byte	0x04, 0x11
        /*000e*/ 	.short	(.L_14 - .L_13)
	.align		4
.L_13:
        /*0010*/ 	.word	index@($__internal_103_$__cuda_sm70_votesync_ballot)
        /*0014*/ 	.word	0x00000000


	//----- nvinfo : EIATTR_FRAME_SIZE
	.align		4
.L_14:
        /*0018*/ 	.byte	0x04, 0x11
        /*001a*/ 	.short	(.L_16 - .L_15)
	.align		4
.L_15:
        /*001c*/ 	.word	index@($__internal_102_$__cuda_sm70_shflsync_up_p)
        /*0020*/ 	.word	0x00000000


	//----- nvinfo : EIATTR_FRAME_SIZE
	.align		4
.L_16:
        /*0024*/ 	.byte	0x04, 0x11
        /*0026*/ 	.short	(.L_18 - .L_17)
	.align		4
.L_17:
        /*0028*/ 	.word	index@($__internal_101_$__cuda_sm70_shflsync_idx_p)
        /*002c*/ 	.word	0x00000000


	//----- nvinfo : EIATTR_FRAME_SIZE
	.align		4
.L_18:
        /*0030*/ 	.byte	0x04, 0x11
        /*0032*/ 	.short	(.L_20 - .L_19)
	.align		4
.L_19:
        /*0034*/ 	.word	index@($__internal_100_$__cuda_sm70_shflsync_bfly_p)
        /*0038*/ 	.word	0x00000000


	//----- nvinfo : EIATTR_FRAME_SIZE
	.align		4
.L_20:
        /*003c*/ 	.byte	0x04, 0x11
        /*003e*/ 	.short	(.L_22 - .L_21)
	.align		4
.L_21:
        /*0040*/ 	.word	index@(_ZN7cutlass13device_kernelIN5flash19enable_sm80_to_sm89INS1_16FlashAttnFwdSm80INS1_25CollectiveMainloopFwdSm80ILi8ELi2ELb0EN4cute5tupleIJNS5_1CILi128EEENS7_ILi64EEENS7_ILi192EEEEEELi192ENS_10bfloat16_tEfNS_4arch4Sm80ELb1ELb0ELb0ELb1ELb0ELb1ELb1ELb1EEENS1_21CollectiveEpilogueFwdINS6_IJS8_SA_S9_EEENS6_IJNS7_ILi1EEESI_SI_EEESC_SE_Li256ELb1ELb1ELb1ELb0EEENS1_36VarlenDynamicPersistentTileSchedulerILi128ELi64ELi256ELi256ELb1ELb1ELb0ELb1ELb1ELb1EEEEEEEEEvNT_6ParamsE)
        /*0044*/ 	.word	0x00000000


	//----- nvinfo : EIATTR_REGCOUNT
	.align		4
.L_22:
        /*0048*/ 	.byte	0x04, 0x2f
        /*004a*/ 	.short	(.L_24 - .L_23)
	.align		4
.L_23:
        /*004c*/ 	.word	index@(_ZN7cutlass13device_kernelIN5flash19enable_sm80_to_sm89INS1_16FlashAttnFwdSm80INS1_25CollectiveMainloopFwdSm80ILi8ELi2ELb0EN4cute5tupleIJNS5_1CILi128EEENS7_ILi64EEENS7_ILi192EEEEEELi192ENS_10bfloat16_tEfNS_4arch4Sm80ELb1ELb0ELb0ELb1ELb0ELb0ELb1ELb1EEENS1_21CollectiveEpilogueFwdINS6_IJS8_SA_S9_EEENS6_IJNS7_ILi1EEESI_SI_EEESC_SE_Li256ELb1ELb1ELb1ELb0EEENS1_36VarlenDynamicPersistentTileSchedulerILi128ELi64ELi256ELi256ELb1ELb1ELb0ELb1ELb1ELb1EEEEEEEEEvNT_6ParamsE)
        /*0050*/ 	.word	0x000000f7


	//----- nvinfo : EIATTR_FRAME_SIZE
	.align		4
.L_24:
        /*0054*/ 	.byte	0x04, 0x11
        /*0056*/ 	.short	(.L_26 - .L_25)
	.align		4
.L_25:
        /*0058*/ 	.word	index@($__internal_99_$__cuda_sm70_votesync_ballot)
        /*005c*/ 	.word	0x00000000


	//----- nvinfo : EIATTR_FRAME_SIZE
	.align		4
.L_26:
        /*0060*/ 	.byte	0x04, 0x11
        /*0062*/ 	.short	(.L_28 - .L_27)
	.align		4
.L_27:
        /*0064*/ 	.word	index@($__internal_98_$__cuda_sm70_shflsync_up_p)
        /*0068*/ 	.word	0x00000000


	//----- nvinfo : EIATTR_FRAME_SIZE
	.align		4
.L_28:
        /*006c*/ 	.byte	0x04, 0x11
        /*006e*/ 	.short	(.L_30 - .L_29)
	.align		4
.L_29:
        /*0070*/ 	.word	index@($__internal_97_$__cuda_sm70_shflsync_idx_p)
        /*0074*/ 	.word	0x00000000


	//----- nvinfo : EIATTR_FRAME_SIZE
	.align		4
.L_30:
        /*0078*/ 	.byte	0x04, 0x11
        /*007a*/ 	.short	(.L_32 - .L_31)
	.align		4
.L_31:
        /*007c*/ 	.word	index@($__internal_96_$__cuda_sm70_shflsync_bfly_p)
        /*0080*/ 	.word	0x00000000


	//----- nvinfo : EIATTR_FRAME_SIZE
	.align		4
.L_32:
        /*0084*/ 	.byte	0x04, 0x11
        /*0086*/ 	.short	(.L_34 - .L_33)
	.align		4
.L_33:
        /*0088*/ 	.word	index@(_ZN7cutlass13device_kernelIN5flash19enable_sm80_to_sm89INS1_16FlashAttnFwdSm80INS1_25CollectiveMainloopFwdSm80ILi8ELi2ELb0EN4cute5tupleIJNS5_1CILi128EEENS7_ILi64EEENS7_ILi192EEEEEELi192ENS_10bfloat16_tEfNS_4arch4Sm80ELb1ELb0ELb0ELb1ELb0ELb0ELb1ELb1EEENS1_21CollectiveEpilogueFwdINS6_IJS8_SA_S9_EEENS6_IJNS7_ILi1EEESI_SI_EEESC_SE_Li256ELb1ELb1ELb1ELb0EEENS1_36VarlenDynamicPersistentTileSchedulerILi128ELi64ELi256ELi256ELb1ELb1ELb0ELb1ELb1ELb1EEEEEEEEEvNT_6ParamsE)
        /*008c*/ 	.word	0x00000000


	//----- nvinfo : EIATTR_REGCOUNT
	.align		4
.L_34:
        /*0090*/ 	.byte	0x04, 0x2f
        /*0092*/ 	.short	(.L_36 - .L_35)
	.align		4
.L_35:
        /*0094*/ 	.word	index@(_ZN7cutlass13device_kernelIN5flash19enable_sm80_to_sm89INS1_16FlashAttnFwdSm80INS1_25CollectiveMainloopFwdSm80ILi8ELi2ELb1EN4cute5tupleIJNS5_1CILi128EEENS7_ILi96EEENS7_ILi192EEEEEELi192ENS_10bfloat16_tEfNS_4arch4Sm80ELb1ELb0ELb0ELb0ELb0ELb0ELb1ELb1EEENS1_21CollectiveEpilogueFwdINS6_IJS8_SA_S9_EEENS6_IJNS7_ILi1EEESI_SI_EEESC_SE_Li256ELb0ELb1ELb1ELb0EEENS1_30DynamicPersistentTileSchedulerILi256ELi256ELb1ELb1ELb0EEEEEEEEEvNT_6ParamsE)
        /*0098*/ 	.word	0x000000ff


	//----- nvinfo : EIATTR_FRAME_SIZE
	.align		4
.L_36:
        /*009c*/ 	.byte	0x04, 0x11
        /*009e*/ 	.short	(.L_38 - .L_37)
	.align		4
.L_37:
        /*00a0*/ 	.word	index@($__internal_95_$__cuda_sm70_shflsync_idx_p)
        /*00a4*/ 	.word	0x00000000


	//----- nvinfo : EIATTR_FRAME_SIZE
	.align		4
.L_38:
        /*00a8*/ 	.byte	0x04, 0x11
        /*00aa*/ 	.short	(.L_40 - .L_39)
	.align		4
.L_39:
        /*00ac*/ 	.word	index@($__internal_94_$__cuda_sm70_shflsync_bfly_p)
        /*00b0*/ 	.word	0x00000000


	//----- nvinfo : EIATTR_FRAME_SIZE
	.align		4
.L_40:
        /*00b4*/ 	.byte	0x04, 0x11
        /*00b6*/ 	.short	(.L_42 - .L_41)
	.align		4
.L_41:
        /*00b8*/ 	.word	index@(_ZN7cutlass13device_kernelIN5flash19enable_sm80_to_sm89INS1_16FlashAttnFwdSm80INS1_25CollectiveMainloopFwdSm80ILi8ELi2ELb1EN4cute5tupleIJNS5_1CILi128EEENS7_ILi96EEENS7_ILi192EEEEEELi192ENS_10bfloat16_tEfNS_4arch4Sm80ELb1ELb0ELb0ELb0ELb0ELb0ELb1ELb1EEENS1_21CollectiveEpilogueFwdINS6_IJS8_SA_S9_EEENS6_IJNS7_ILi1EEESI_SI_EEESC_SE_Li256ELb0ELb1ELb1ELb0EEENS1_30DynamicPersistentTileSchedulerILi256ELi256ELb1ELb1ELb0EEEEEEEEEvNT_6ParamsE)
        /*00bc*/ 	.word	0x00000098


	//----- nvinfo : EIATTR_REGCOUNT
	.align		4
.L_42:
        /*00c0*/ 	.byte	0x04, 0x2f
        /*00c2*/ 	.short	(.L_44 - .L_43)
	.align		4
.L_43:
        /*00c4*/ 	.word	index@(_ZN7cutlass13device_kernelIN5flash19enable_sm80_to_sm89INS1_16FlashAttnFwdSm80INS1_25CollectiveMainloopFwdSm80ILi8ELi2ELb0EN4cute5tupleIJNS5_1CILi128EEENS7_ILi64EEENS7_ILi192EEEEEELi192ENS_10bfloat16_tEfNS_4arch4Sm80ELb0ELb1ELb0ELb1ELb0ELb1ELb1ELb1EEENS1_21CollectiveEpilogueFwdINS6_IJS8_SA_S9_EEENS6_IJNS7_ILi1EEESI_SI_EEESC_SE_Li256ELb1ELb1ELb1ELb0EEENS1_36VarlenDynamicPersistentTileSchedulerILi128ELi64ELi256ELi256ELb1ELb1ELb0ELb1ELb0ELb1EEEEEEEEEvNT_6ParamsE)
        /*00c8*/ 	.word	0x000000f7


	//----- nvinfo : EIATTR_FRAME_SIZE
	.align		4
.L_44:
        /*00cc*/ 	.byte	0x04, 0x11
        /*00ce*/ 	.short	(.L_46 - .L_45)
	.align		4
.L_45:
        /*00d0*/ 	.word	index@($__internal_93_$__cuda_sm70_votesync_ballot)
        /*00d4*/ 	.word	0x00000000


	//----- nvinfo : EIATTR_FRAME_SIZE
	.align		4
.L_46:
        /*00d8*/ 	.byte	0x04, 0x11
        /*00da*/ 	.short	(.L_48 - .L_47)
	.align		4
.L_47:
        /*00dc*/ 	.word	index@($__internal_92_$__cuda_sm70_shflsync_up_p)
        /*00e0*/ 	.word	0x00000000


	//----- nvinfo : EIATTR_FRAME_SIZE
	.align		4
.L_48:
        /*00e4*/ 	.byte	0x04, 0x11
        /*00e6*/ 	.short	(.L_50 - .L_49)
	.align		4
.L_49:
        /*00e8*/ 	.word	index@($__internal_91_$__cuda_sm70_shflsync_idx_p)
        /*00ec*/ 	.word	0x00000000


	//----- nvinfo : EIATTR_FRAME_SIZE
	.align		4
.L_50:
        /*00f0*/ 	.byte	0x04, 0x11
        /*00f2*/ 	.short	(.L_52 - .L_51)
	.align		4
.L_51:
        /*00f4*/ 	.word	index@($__internal_90_$__cuda_sm70_shflsync_bfly_p)
        /*00f8*/ 	.word	0x00000000


	//----- nvinfo : EIATTR_FRAME_SIZE
	.align		4
.L_52:
        /*00fc*/ 	.byte	0x04, 0x11
        /*00fe*/ 	.short	(.L_54 - .L_53)
	.align		4
.L_53:
        /*0100*/ 	.word	index@(_ZN7cutlass13device_kernelIN5flash19enable_sm80_to_sm89INS1_16FlashAttnFwdSm80INS1_25CollectiveMainloopFwdSm80ILi8ELi2ELb0EN4cute5tupleIJNS5_1CILi128EEENS7_ILi64EEENS7_ILi192EEEEEELi192ENS_10bfloat16_tEfNS_4arch4Sm80ELb0ELb1ELb0ELb1ELb0ELb1ELb1ELb1EEENS1_21CollectiveEpilogueFwdINS6_IJS8_SA_S9_EEENS6_IJNS7_ILi1EEESI_SI_EEESC_SE_Li256ELb1ELb1ELb1ELb0EEENS1_36VarlenDynamicPersistentTileSchedulerILi128ELi64ELi256ELi256ELb1ELb1ELb0ELb1ELb0ELb1EEEEEEEEEvNT_6ParamsE)
        /*0104*/ 	.word	0x00000000


	//----- nvinfo : EIATTR_REGCOUNT
	.align		4
.L_54:
        /*0108*/ 	.byte	0x04, 0x2f
        /*010a*/ 	.short	(.L_56 - .L_55)
	.align		4
.L_55:
        /*010c*/ 	.word	index@(_ZN7cutlass13device_kernelIN5flash19enable_sm80_to_sm89INS1_16FlashAttnFwdSm80INS1_25CollectiveMainloopFwdSm80ILi8ELi2ELb0EN4cute5tupleIJNS5_1CILi128EEENS7_ILi64EEENS7_ILi192EEEEEELi192ENS_10bfloat16_tEfNS_4arch4Sm80ELb0ELb1ELb0ELb1ELb0ELb0ELb1ELb1EEENS1_21CollectiveEpilogueFwdINS6_IJS8_SA_S9_EEENS6_IJNS7_ILi1EEESI_SI_EEESC_SE_Li256ELb1ELb1ELb1ELb0EEENS1_36VarlenDynamicPersistentTileSchedulerILi128ELi64ELi256ELi256ELb1ELb1ELb0ELb1ELb0ELb1EEEEEEEEEvNT_6ParamsE)
        /*0110*/ 	.word	0x000000fb


	//----- nvinfo : EIATTR_FRAME_SIZE
	.align		4
.L_56:
        /*0114*/ 	.byte	0x04, 0x11
        /*0116*/ 	.short	(.L_58 - .L_57)
	.align		4
.L_57:
        /*0118*/ 	.word	index@($__internal_89_$__cuda_sm70_votesync_ballot)
        /*011c*/ 	.word	0x00000000


	//----- nvinfo : EIATTR_FRAME_SIZE
	.align		4
.L_58:
        /*0120*/ 	.byte	0x04, 0x11
        /*0122*/ 	.short	(.L_60 - .L_59)
	.align		4
.L_59:
        /*0124*/ 	.word	index@($__internal_88_$__cuda_sm70_shflsync_up_p)
        /*0128*/ 	.word	0x00000000


	//----- nvinfo : EIATTR_FRAME_SIZE
	.align		4
.L_60:
        /*012c*/ 	.byte	0x04, 0x11
        /*012e*/ 	.short	(.L_62 - .L_61)
	.align		4
.L_61:
        /*0130*/ 	.word	index@($__internal_87_$__cuda_sm70_shflsync_idx_p)
        /*0134*/ 	.word	0x00000000


	//----- nvinfo : EIATTR_FRAME_SIZE
	.align		4
.L_62:
        /*0138*/ 	.byte	0x04, 0x11
        /*013a*/ 	.short	(.L_64 - .L_63)
	.align		4
.L_63:
        /*013c*/ 	.word	index@($__internal_86_$__cuda_sm70_shflsync_bfly_p)
        /*0140*/ 	.word	0x00000000


	//----- nvinfo : EIATTR_FRAME_SIZE
	.align		4
.L_64:
        /*0144*/ 	.byte	0x04, 0x11
        /*0146*/ 	.short	(.L_66 - .L_65)
	.align		4
.L_65:
        /*0148*/ 	.word	index@(_ZN7cutlass13device_kernelIN5flash19enable_sm80_to_sm89INS1_16FlashAttnFwdSm80INS1_25CollectiveMainloopFwdSm80ILi8ELi2ELb0EN4cute5tupleIJNS5_1CILi128EEENS7_ILi64EEENS7_ILi192EEEEEELi192ENS_10bfloat16_tEfNS_4arch4Sm80ELb0ELb1ELb0ELb1ELb0ELb0ELb1ELb1EEENS1_21CollectiveEpilogueFwdINS6_IJS8_SA_S9_EEENS6_IJNS7_ILi1EEESI_SI_EEESC_SE_Li256ELb1ELb1ELb1ELb0EEENS1_36VarlenDynamicPersistentTileSchedulerILi128ELi64ELi256ELi256ELb1ELb1ELb0ELb1ELb0ELb1EEEEEEEEEvNT_6ParamsE)
        /*014c*/ 	.word	0x00000000


	//----- nvinfo : EIATTR_REGCOUNT
	.align		4
.L_66:
        /*0150*/ 	.byte	0x04, 0x2f
        /*0152*/ 	.short	(.L_68 - .L_67)
	.align		4
.L_67:
        /*0154*/ 	.word	index@(_ZN7cutlass13device_kernelIN5flash19enable_sm80_to_sm89INS1_16FlashAttnFwdSm80INS1_25CollectiveMainloopFwdSm80ILi8ELi2ELb0EN4cute5tupleIJNS5_1CILi128EEENS7_ILi64EEENS7_ILi192EEEEEELi192ENS_10bfloat16_tEfNS_4arch4Sm80ELb0ELb1ELb0ELb0ELb0ELb0ELb1ELb1EEENS1_21CollectiveEpilogueFwdINS6_IJS8_SA_S9_EEENS6_IJNS7_ILi1EEESI_SI_EEESC_SE_Li256ELb0ELb1ELb1ELb0EEENS1_19SingleTileSchedulerILb0ELb1ELb1ELi128EEEEEEEEEvNT_6ParamsE)
        /*0158*/ 	.word	0x000000f1


	//----- nvinfo : EIATTR_FRAME_SIZE
	.align		4
.L_68:
        /*015c*/ 	.byte	0x04, 0x11
        /*015e*/ 	.short	(.L_70 - .L_69)
	.align		4
.L_69:
        /*0160*/ 	.word	index@(_ZN7cutlass13device_kernelIN5flash19enable_sm80_to_sm89INS1_16FlashAttnFwdSm80INS1_25CollectiveMainloopFwdSm80ILi8ELi2ELb0EN4cute5tupleIJNS5_1CILi128EEENS7_ILi64EEENS7_ILi192EEEEEELi192ENS_10bfloat16_tEfNS_4arch4Sm80ELb0ELb1ELb0ELb0ELb0ELb0ELb1ELb1EEENS1_21CollectiveEpilogueFwdINS6_IJS8_SA_S9_EEENS6_IJNS7_ILi1EEESI_SI_EEESC_SE_Li256ELb0ELb1ELb1ELb0EEENS1_19SingleTileSchedulerILb0ELb1ELb1ELi128EEEEEEEEEvNT_6ParamsE)
        /*0164*/ 	.word	0x00000000


	//----- nvinfo : EIATTR_REGCOUNT
	.align		4
.L_70:
        /*0168*/ 	.byte	0x04, 0x2f
        /*016a*/ 	.short	(.L_72 - .L_71)
	.align		4
.L_71:
        /*016c*/ 	.word	index@(_ZN7cutlass13device_kernelIN5flash19enable_sm80_to_sm89INS1_16FlashAttnFwdSm80INS1_25CollectiveMainloopFwdSm80ILi8ELi2ELb0EN4cute5tupleIJNS5_1CILi128EEENS7_ILi64EEENS7_ILi192EEEEEELi192ENS_10bfloat16_tEfNS_4arch4Sm80ELb0ELb0ELb0ELb1ELb0ELb1ELb1ELb1EEENS1_21CollectiveEpilogueFwdINS6_IJS8_SA_S9_EEENS6_IJNS7_ILi1EEESI_SI_EEESC_SE_Li256ELb1ELb1ELb1ELb0EEENS1_36VarlenDynamicPersistentTileSchedulerILi128ELi64ELi256ELi256ELb1ELb1ELb0ELb0ELb1ELb1EEEEEEEEEvNT_6ParamsE)
        /*0170*/ 	.word	0x000000f9


	//----- nvinfo : EIATTR_FRAME_SIZE
	.align		4
.L_72:
        /*0174*/ 	.byte	0x04, 0x11
        /*0176*/ 	.short	(.L_74 - .L_73)
	.align		4
.L_73:
        /*0178*/ 	.word	index@($__internal_85_$__cuda_sm70_votesync_ballot)
        /*017c*/ 	.word	0x00000000


	//----- nvinfo : EIATTR_FRAME_SIZE
	.align		4
.L_74:
        /*0180*/ 	.byte	0x04, 0x11
        /*0182*/ 	.short	(.L_76 - .L_75)
	.align		4
.L_75:
        /*0184*/ 	.word	index@($__internal_84_$__cuda_sm70_shflsync_up_p)
        /*0188*/ 	.word	0x00000000


	//----- nvinfo : EIATTR_FRAME_SIZE
	.align		4
.L_76:
        /*018c*/ 	.byte	0x04, 0x11
        /*018e*/ 	.short	(.L_78 - .L_77)
	.align		4
.L_77:
        /*0190*/ 	.word	index@($__internal_83_$__cuda_sm70_shflsync_idx_p)
        /*0194*/ 	.word	0x00000000


	//----- nvinfo : EIATTR_FRAME_SIZE
	.align		4
.L_78:
        /*0198*/ 	.byte	0x04, 0x11
        /*019a*/ 	.short	(.L_80 - .L_79)
	.align		4
.L_79:
        /*019c*/ 	.word	index@($__internal_82_$__cuda_sm70_shflsync_bfly_p)
        /*01a0*/ 	.word	0x00000000


	//----- nvinfo : EIATTR_FRAME_SIZE
	.align		4
.L_80:
        /*01a4*/ 	.byte	0x04, 0x11
        /*01a6*/ 	.short	(.L_82 - .L_81)
	.align		4
.L_81:
        /*01a8*/ 	.word	index@(_ZN7cutlass13device_kernelIN5flash19enable_sm80_to_sm89INS1_16FlashAttnFwdSm80INS1_25CollectiveMainloopFwdSm80ILi8ELi2ELb0EN4cute5tupleIJNS5_1CILi128EEENS7_ILi64EEENS7_ILi192EEEEEELi192ENS_10bfloat16_tEfNS_4arch4Sm80ELb0ELb0ELb0ELb1ELb0ELb1ELb1ELb1EEENS1_21CollectiveEpilogueFwdINS6_IJS8_SA_S9_EEENS6_IJNS7_ILi1EEESI_SI_EEESC_SE_Li256ELb1ELb1ELb1ELb0EEENS1_36VarlenDynamicPersistentTileSchedulerILi128ELi64ELi256ELi256ELb1ELb1ELb0ELb0ELb1ELb1EEEEEEEEEvNT_6ParamsE)
        /*01ac*/ 	.word	0x00000000


	//----- nvinfo : EIATTR_REGCOUNT
	.align		4
.L_82:
        /*01b0*/ 	.byte	0x04, 0x2f
        /*01b2*/ 	.short	(.L_84 - .L_83)
	.align		4
.L_83:
        /*01b4*/ 	.word	index@(_ZN7cutlass13device_kernelIN5flash19enable_sm80_to_sm89INS1_16FlashAttnFwdSm80INS1_25CollectiveMainloopFwdSm80ILi8ELi2ELb0EN4cute5tupleIJNS5_1CILi128EEENS7_ILi64EEENS7_ILi192EEEEEELi192ENS_10bfloat16_tEfNS_4arch4Sm80ELb0ELb0ELb0ELb1ELb0ELb0ELb1ELb1EEENS1_21CollectiveEpilogueFwdINS6_IJS8_SA_S9_EEENS6_IJNS7_ILi1EEESI_SI_EEESC_SE_Li256ELb1ELb1ELb1ELb0EEENS1_36VarlenDynamicPersistentTileSchedulerILi128ELi64ELi256ELi256ELb1ELb1ELb0ELb0ELb1ELb1EEEEEEEEEvNT_6ParamsE)
        /*01b8*/ 	.word	0x000000ff


	//----- nvinfo : EIATTR_FRAME_SIZE
	.align		4
.L_84:
        /*01bc*/ 	.byte	0x04, 0x11
        /*01be*/ 	.short	(.L_86 - .L_85)
	.align		4
.L_85:
        /*01c0*/ 	.word	index@($__internal_81_$__cuda_sm70_votesync_ballot)
        /*01c4*/ 	.word	0x00000000


	//----- nvinfo : EIATTR_FRAME_SIZE
	.align		4
.L_86:
        /*01c8*/ 	.byte	0x04, 0x11
        /*01ca*/ 	.short	(.L_88 - .L_87)
	.align		4
.L_87:
        /*01cc*/ 	.word	index@($__internal_80_$__cuda_sm70_shflsync_up_p)
        /*01d0*/ 	.word	0x00000000


	//----- nvinfo : EIATTR_FRAME_SIZE
	.align		4
.L_88:
        /*01d4*/ 	.byte	0x04, 0x11
        /*01d6*/ 	.short	(.L_90 - .L_89)
	.align		4
.L_89:
        /*01d8*/ 	.word	index@($__internal_79_$__cuda_sm70_shflsync_idx_p)
        /*01dc*/ 	.word	0x00000000


	//----- nvinfo : EIATTR_FRAME_SIZE
	.align		4
.L_90:
        /*01e0*/ 	.byte	0x04, 0x11
        /*01e2*/ 	.short	(.L_92 - .L_91)
	.align		4
.L_91:
        /*01e4*/ 	.word	index@($__internal_78_$__cuda_sm70_shflsync_bfly_p)
        /*01e8*/ 	.word	0x00000000


	//----- nvinfo : EIATTR_FRAME_SIZE
	.align		4
.L_92:
        /*01ec*/ 	.byte	0x04, 0x11
        /*01ee*/ 	.short	(.L_94 - .L_93)
	.align		4
.L_93:
        /*01f0*/ 	.word	index@(_ZN7cutlass13device_kernelIN5flash19enable_sm80_to_sm89INS1_16FlashAttnFwdSm80INS1_25CollectiveMainloopFwdSm80ILi8ELi2ELb0EN4cute5tupleIJNS5_1CILi128EEENS7_ILi64EEENS7_ILi192EEEEEELi192ENS_10bfloat16_tEfNS_4arch4Sm80ELb0ELb0ELb0ELb1ELb0ELb0ELb1ELb1EEENS1_21CollectiveEpilogueFwdINS6_IJS8_SA_S9_EEENS6_IJNS7_ILi1EEESI_SI_EEESC_SE_Li256ELb1ELb1ELb1ELb0EEENS1_36VarlenDynamicPersistentTileSchedulerILi128ELi64ELi256ELi256ELb1ELb1ELb0ELb0ELb1ELb1EEEEEEEEEvNT_6ParamsE)
        /*01f4*/ 	.word	0x00000000


	//----- nvinfo : EIATTR_REGCOUNT
	.align		4
.L_94:
        /*01f8*/ 	.byte	0x04, 0x2f
        /*01fa*/ 	.short	(.L_96 - .L_95)
	.align		4
.L_95:
        /*01fc*/ 	.word	index@(_ZN7cutlass13device_kernelIN5flash19enable_sm80_to_sm89INS1_16FlashAttnFwdSm80INS1_25CollectiveMainloopFwdSm80ILi8ELi2ELb1EN4cute5tupleIJNS5_1CILi128EEENS7_ILi96EEENS7_ILi192EEEEEELi192ENS_10bfloat16_tEfNS_4arch4Sm80ELb0ELb0ELb0ELb0ELb0ELb0ELb1ELb1EEENS1_21CollectiveEpilogueFwdINS6_IJS8_SA_S9_EEENS6_IJNS7_ILi1EEESI_SI_EEESC_SE_Li256ELb0ELb1ELb1ELb0EEENS1_19SingleTileSchedulerILb0ELb1ELb1ELi128EEEEEEEEEvNT_6ParamsE)
        /*0200*/ 	.word	0x000000ff


	//----- nvinfo : EIATTR_FRAME_SIZE
	.align		4
.L_96:
        /*0204*/ 	.byte	0x04, 0x11
        /*0206*/ 	.short	(.L_98 - .L_97)
	.align		4
.L_97:
        /*0208*/ 	.word	index@(_ZN7cutlass13device_kernelIN5flash19enable_sm80_to_sm89INS1_16FlashAttnFwdSm80INS1_25CollectiveMainloopFwdSm80ILi8ELi2ELb1EN4cute5tupleIJNS5_1CILi128EEENS7_ILi96EEENS7_ILi192EEEEEELi192ENS_10bfloat16_tEfNS_4arch4Sm80ELb0ELb0ELb0ELb0ELb0ELb0ELb1ELb1EEENS1_21CollectiveEpilogueFwdINS6_IJS8_SA_S9_EEENS6_IJNS7_ILi1EEESI_SI_EEESC_SE_Li256ELb0ELb1ELb1ELb0EEENS1_19SingleTileSchedulerILb0ELb1ELb1ELi128EEEEEEEEEvNT_6ParamsE)
        /*020c*/ 	.word	0x00000020


	//----- nvinfo : EIATTR_REGCOUNT
	.align		4
.L_98:
        /*0210*/ 	.byte	0x04, 0x2f
        /*0212*/ 	.short	(.L_100 - .L_99)
	.align		4
.L_99:
        /*0214*/ 	.word	index@(_ZN7cutlass13device_kernelIN5flash19enable_sm80_to_sm89INS1_16FlashAttnFwdSm80INS1_25CollectiveMainloopFwdSm80ILi8ELi1ELb0EN4cute5tupleIJNS5_1CILi128EEENS7_ILi64EEENS7_ILi192EEEEEELi192ENS_10bfloat16_tEfNS_4arch4Sm80ELb1ELb0ELb0ELb1ELb0ELb1ELb1ELb1EEENS1_21CollectiveEpilogueFwdINS6_IJS8_SA_S9_EEENS6_IJNS7_ILi1EEESI_SI_EEESC_SE_Li256ELb1ELb1ELb1ELb0EEENS1_36VarlenDynamicPersistentTileSchedulerILi128ELi64ELi256ELi256ELb1ELb1ELb0ELb1ELb1ELb1EEEEEEEEEvNT_6ParamsE)
        /*0218*/ 	.word	0x000000ff


	//----- nvinfo : EIATTR_FRAME_SIZE
	.align		4
.L_100:
        /*021c*/ 	.byte	0x04, 0x11
        /*021e*/ 	.short	(.L_102 - .L_101)
	.align		4
.L_101:
        /*0220*/ 	.word	index@($__internal_77_$__cuda_sm70_votesync_ballot)
        /*0224*/ 	.word	0x00000000


	//----- nvinfo : EIATTR_FRAME_SIZE
	.align		4
.L_102:
        /*0228*/ 	.byte	0x04, 0x11
        /*022a*/ 	.short	(.L_104 - .L_103)
	.align		4
.L_103:
        /*022c*/ 	.word	index@($__internal_76_$__cuda_sm70_shflsync_up_p)
        /*0230*/ 	.word	0x00000000


	//----- nvinfo : EIATTR_FRAME_SIZE
	.align		4
.L_104:
        /*0234*/ 	.byte	0x04, 0x11
        /*0236*/ 	.short	(.L_106 - .L_105)
	.align		4
.L_105:
        /*0238*/ 	.word	index@($__internal_75_$__cuda_sm70_shflsync_idx_p)
        /*023c*/ 	.word	0x00000000


	//----- nvinfo : EIATTR_FRAME_SIZE
	.align		4
.L_106:
        /*0240*/ 	.byte	0x04, 0x11
        /*0242*/ 	.short	(.L_108 - .L_107)
	.align		4
.L_107:
        /*0244*/ 	.word	index@($__internal_74_$__cuda_sm70_shflsync_bfly_p)
        /*0248*/ 	.word	0x00000000


	//----- nvinfo : EIATTR_FRAME_SIZE
	.align		4
.L_108:
        /*024c*/ 	.byte	0x04, 0x11
        /*024e*/ 	.short	(.L_110 - .L_109)
	.align		4
.L_109:
        /*0250*/ 	.word	index@(_ZN7cutlass13device_kernelIN5flash19enable_sm80_to_sm89INS1_16FlashAttnFwdSm80INS1_25CollectiveMainloopFwdSm80ILi8ELi1ELb0EN4cute5tupleIJNS5_1CILi128EEENS7_ILi64EEENS7_ILi192EEEEEELi192ENS_10bfloat16_tEfNS_4arch4Sm80ELb1ELb0ELb0ELb1ELb0ELb1ELb1ELb1EEENS1_21CollectiveEpilogueFwdINS6_IJS8_SA_S9_EEENS6_IJNS7_ILi1EEESI_SI_EEESC_SE_Li256ELb1ELb1ELb1ELb0EEENS1_36VarlenDynamicPersistentTileSchedulerILi128ELi64ELi256ELi256ELb1ELb1ELb0ELb1ELb1ELb1EEEEEEEEEvNT_6ParamsE)
        /*0254*/ 	.word	0x00000050


	//----- nvinfo : EIATTR_REGCOUNT
	.align		4
.L_110:
        /*0258*/ 	.byte	0x04, 0x2f
        /*025a*/ 	.short	(.L_112 - .L_111)
	.align		4
.L_111:
        /*025c*/ 	.word	index@(_ZN7cutlass13device_kernelIN5flash19enable_sm80_to_sm89INS1_16FlashAttnFwdSm80INS1_25CollectiveMainloopFwdSm80ILi8ELi1ELb0EN4cute5tupleIJNS5_1CILi128EEENS7_ILi64EEENS7_ILi192EEEEEELi192ENS_10bfloat16_tEfNS_4arch4Sm80ELb1ELb0ELb0ELb1ELb0ELb0ELb1ELb1EEENS1_21CollectiveEpilogueFwdINS6_IJS8_SA_S9_EEENS6_IJNS7_ILi1EEESI_SI_EEESC_SE_Li256ELb1ELb1ELb1ELb0EEENS1_36VarlenDynamicPersistentTileSchedulerILi128ELi64ELi256ELi256ELb1ELb1ELb0ELb1ELb1ELb1EEEEEEEEEvNT_6ParamsE)
        /*0260*/ 	.word	0x000000ff


	//----- nvinfo : EIATTR_FRAME_SIZE
	.align		4
.L_112:
        /*0264*/ 	.byte	0x04, 0x11
        /*0266*/ 	.short	(.L_114 - .L_113)
	.align		4
.L_113:
        /*0268*/ 	.word	index@($__internal_73_$__cuda_sm70_votesync_ballot)
        /*026c*/ 	.word	0x00000000


	//----- nvinfo : EIATTR_FRAME_SIZE
	.align		4
.L_114:
        /*0270*/ 	.byte	0x04, 0x11
        /*0272*/ 	.short	(.L_116 - .L_115)
	.align		4
.L_115:
        /*0274*/ 	.word	index@($__internal_72_$__cuda_sm70_shflsync_up_p)
        /*0278*/ 	.word	0x00000000


	//----- nvinfo : EIATTR_FRAME_SIZE
	.align		4
.L_116:
        /*027c*/ 	.byte	0x04, 0x11
        /*027e*/ 	.short	(.L_118 - .L_117)
	.align		4
.L_117:
        /*0280*/ 	.word	index@($__internal_71_$__cuda_sm70_shflsync_idx_p)
        /*0284*/ 	.word	0x00000000


	//----- nvinfo : EIATTR_FRAME_SIZE
	.align		4
.L_118:
        /*0288*/ 	.byte	0x04, 0x11
        /*028a*/ 	.short	(.L_120 - .L_119)
	.align		4
.L_119:
        /*028c*/ 	.word	index@($__internal_70_$__cuda_sm70_shflsync_bfly_p)
        /*0290*/ 	.word	0x00000000


	//----- nvinfo : EIATTR_FRAME_SIZE
	.align		4
.L_120:
        /*0294*/ 	.byte	0x04, 0x11
        /*0296*/ 	.short	(.L_122 - .L_121)
	.align		4
.L_121:
        /*0298*/ 	.word	index@(_ZN7cutlass13device_kernelIN5flash19enable_sm80_to_sm89INS1_16FlashAttnFwdSm80INS1_25CollectiveMainloopFwdSm80ILi8ELi1ELb0EN4cute5tupleIJNS5_1CILi128EEENS7_ILi64EEENS7_ILi192EEEEEELi192ENS_10bfloat16_tEfNS_4arch4Sm80ELb1ELb0ELb0ELb1ELb0ELb0ELb1ELb1EEENS1_21CollectiveEpilogueFwdINS6_IJS8_SA_S9_EEENS6_IJNS7_ILi1EEESI_SI_EEESC_SE_Li256ELb1ELb1ELb1ELb0EEENS1_36VarlenDynamicPersistentTileSchedulerILi128ELi64ELi256ELi256ELb1ELb1ELb0ELb1ELb1ELb1EEEEEEEEEvNT_6ParamsE)
        /*029c*/ 	.word	0x00000050


	//----- nvinfo : EIATTR_REGCOUNT
	.align		4
.L_122:
        /*02a0*/ 	.byte	0x04, 0x2f
        /*02a2*/ 	.short	(.L_124 - .L_123)
	.align		4
.L_123:
        /*02a4*/ 	.word	index@(_ZN7cutlass13device_kernelIN5flash19enable_sm80_to_sm89INS1_16FlashAttnFwdSm80INS1_25CollectiveMainloopFwdSm80ILi8ELi1ELb1EN4cute5tupleIJNS5_1CILi128EEENS7_ILi96EEENS7_ILi192EEEEEELi192ENS_10bfloat16_tEfNS_4arch4Sm80ELb1ELb0ELb0ELb0ELb0ELb0ELb1ELb1EEENS1_21CollectiveEpilogueFwdINS6_IJS8_SA_S9_EEENS6_IJNS7_ILi1EEESI_SI_EEESC_SE_Li256ELb0ELb1ELb1ELb0EEENS1_30DynamicPersistentTileSchedulerILi256ELi256ELb1ELb1ELb0EEEEEEEEEvNT_6ParamsE)
        /*02a8*/ 	.word	0x000000ff


	//----- nvinfo : EIATTR_FRAME_SIZE
	.align		4
.L_124:
        /*02ac*/ 	.byte	0x04, 0x11
        /*02ae*/ 	.short	(.L_126 - .L_125)
	.align		4
.L_125:
        /*02b0*/ 	.word	index@($__internal_69_$__cuda_sm70_shflsync_idx_p)
        /*02b4*/ 	.word	0x00000000


	//----- nvinfo : EIATTR_FRAME_SIZE
	.align		4
.L_126:
        /*02b8*/ 	.byte	0x04, 0x11
        /*02ba*/ 	.short	(.L_128 - .L_127)
	.align		4
.L_127:
        /*02bc*/ 	.word	index@($__internal_68_$__cuda_sm70_shflsync_bfly_p)
        /*02c0*/ 	.word	0x00000000


	//----- nvinfo : EIATTR_FRAME_SIZE
	.align		4
.L_128:
        /*02c4*/ 	.byte	0x04, 0x11
        /*02c6*/ 	.short	(.L_130 - .L_129)
	.align		4
.L_129:
        /*02c8*/ 	.word	index@(_ZN7cutlass13device_kernelIN5flash19enable_sm80_to_sm89INS1_16FlashAttnFwdSm80INS1_25CollectiveMainloopFwdSm80ILi8ELi1ELb1EN4cute5tupleIJNS5_1CILi128EEENS7_ILi96EEENS7_ILi192EEEEEELi192ENS_10bfloat16_tEfNS_4arch4Sm80ELb1ELb0ELb0ELb0ELb0ELb0ELb1ELb1EEENS1_21CollectiveEpilogueFwdINS6_IJS8_SA_S9_EEENS6_IJNS7_ILi1EEESI_SI_EEESC_SE_Li256ELb0ELb1ELb1ELb0EEENS1_30DynamicPersistentTileSchedulerILi256ELi256ELb1ELb1ELb0EEEEEEEEEvNT_6ParamsE)
        /*02cc*/ 	.word	0x00000090


	//----- nvinfo : EIATTR_REGCOUNT
	.align		4
.L_130:
        /*02d0*/ 	.byte	0x04, 0x2f
        /*02d2*/ 	.short	(.L_132 - .L_131)
	.align		4
.L_131:
        /*02d4*/ 	.word	index@(_ZN7cutlass13device_kernelIN5flash19enable_sm80_to_sm89INS1_16FlashAttnFwdSm80INS1_25CollectiveMainloopFwdSm80ILi8ELi1ELb0EN4cute5tupleIJNS5_1CILi128EEENS7_ILi64EEENS7_ILi192EEEEEELi192ENS_10bfloat16_tEfNS_4arch4Sm80ELb0ELb1ELb0ELb1ELb0ELb1ELb1ELb1EEENS1_21CollectiveEpilogueFwdINS6_IJS8_SA_S9_EEENS6_IJNS7_ILi1EEESI_SI_EEESC_SE_Li256ELb1ELb1ELb1ELb0EEENS1_36VarlenDynamicPersistentTileSchedulerILi128ELi64ELi256ELi256ELb1ELb1ELb0ELb1ELb0ELb1EEEEEEEEEvNT_6ParamsE)
        /*02d8*/ 	.word	0x000000ff


	//----- nvinfo : EIATTR_FRAME_SIZE
	.align		4
.L_132:
        /*02dc*/ 	.byte	0x04, 0x11
        /*02de*/ 	.short	(.L_134 - .L_133)
	.align		4
.L_133:
        /*02e0*/ 	.word	index@($__internal_67_$__cuda_sm70_votesync_ballot)
        /*02e4*/ 	.word	0x00000000


	//----- nvinfo : EIATTR_FRAME_SIZE
	.align		4
.L_134:
        /*02e8*/ 	.byte	0x04, 0x11
        /*02ea*/ 	.short	(.L_136 - .L_135)
	.align		4
.L_135:
        /*02ec*/ 	.word	index@($__internal_66_$__cuda_sm70_shflsync_up_p)
        /*02f0*/ 	.word	0x00000000


	//----- nvinfo : EIATTR_FRAME_SIZE
	.align		4
.L_136:
        /*02f4*/ 	.byte	0x04, 0x11
        /*02f6*/ 	.short	(.L_138 - .L_137)
	.align		4
.L_137:
        /*02f8*/ 	.word	index@($__internal_65_$__cuda_sm70_shflsync_idx_p)
        /*02fc*/ 	.word	0x00000000


	//----- nvinfo : EIATTR_FRAME_SIZE
	.align		4
.L_138:
        /*0300*/ 	.byte	0x04, 0x11
        /*0302*/ 	.short	(.L_140 - .L_139)
	.align		4
.L_139:
        /*0304*/ 	.word	index@($__internal_64_$__cuda_sm70_shflsync_bfly_p)
        /*0308*/ 	.word	0x00000000


	//----- nvinfo : EIATTR_FRAME_SIZE
	.align		4
.L_140:
        /*030c*/ 	.byte	0x04, 0x11
        /*030e*/ 	.short	(.L_142 - .L_141)
	.align		4
.L_141:
        /*0310*/ 	.word	index@(_ZN7cutlass13device_kernelIN5flash19enable_sm80_to_sm89INS1_16FlashAttnFwdSm80INS1_25CollectiveMainloopFwdSm80ILi8ELi1ELb0EN4cute5tupleIJNS5_1CILi128EEENS7_ILi64EEENS7_ILi192EEEEEELi192ENS_10bfloat16_tEfNS_4arch4Sm80ELb0ELb1ELb0ELb1ELb0ELb1ELb1ELb1EEENS1_21CollectiveEpilogueFwdINS6_IJS8_SA_S9_EEENS6_IJNS7_ILi1EEESI_SI_EEESC_SE_Li256ELb1ELb1ELb1ELb0EEENS1_36VarlenDynamicPersistentTileSchedulerILi128ELi64ELi256ELi256ELb1ELb1ELb0ELb1ELb0ELb1EEEEEEEEEvNT_6ParamsE)
        /*0314*/ 	.word	0x00000040


	//----- nvinfo : EIATTR_REGCOUNT
	.align		4
.L_142:
        /*0318*/ 	.byte	0x04, 0x2f
        /*031a*/ 	.short	(.L_144 - .L_143)
	.align		4
.L_143:
        /*031c*/ 	.word	index@(_ZN7cutlass13device_kernelIN5flash19enable_sm80_to_sm89INS1_16FlashAttnFwdSm80INS1_25CollectiveMainloopFwdSm80ILi8ELi1ELb0EN4cute5tupleIJNS5_1CILi128EEENS7_ILi64EEENS7_ILi192EEEEEELi192ENS_10bfloat16_tEfNS_4arch4Sm80ELb0ELb1ELb0ELb1ELb0ELb0ELb1ELb1EEENS1_21CollectiveEpilogueFwdINS6_IJS8_SA_S9_EEENS6_IJNS7_ILi1EEESI_SI_EEESC_SE_Li256ELb1ELb1ELb1ELb0EEENS1_36VarlenDynamicPersistentTileSchedulerILi128ELi64ELi256ELi256ELb1ELb1ELb0ELb1ELb0ELb1EEEEEEEEEvNT_6ParamsE)
        /*0320*/ 	.word	0x000000ff


	//----- nvinfo : EIATTR_FRAME_SIZE
	.align		4
.L_144:
        /*0324*/ 	.byte	0x04, 0x11
        /*0326*/ 	.short	(.L_146 - .L_145)
	.align		4
.L_145:
        /*0328*/ 	.word	index@($__internal_63_$__cuda_sm70_votesync_ballot)
        /*032c*/ 	.word	0x00000000


	//----- nvinfo : EIATTR_FRAME_SIZE
	.align		4
.L_146:
        /*0330*/ 	.byte	0x04, 0x11
        /*0332*/ 	.short	(.L_148 - .L_147)
	.align		4
.L_147:
        /*0334*/ 	.word	index@($__internal_62_$__cuda_sm70_shflsync_up_p)
        /*0338*/ 	.word	0x00000000


	//----- nvinfo : EIATTR_FRAME_SIZE
	.align		4
.L_148:
        /*033c*/ 	.byte	0x04, 0x11
        /*033e*/ 	.short	(.L_150 - .L_149)
	.align		4
.L_149:
        /*0340*/ 	.word	index@($__internal_61_$__cuda_sm70_shflsync_idx_p)
        /*0344*/ 	.word	0x00000000


	//----- nvinfo : EIATTR_FRAME_SIZE
	.align		4
.L_150:
        /*0348*/ 	.byte	0x04, 0x11
        /*034a*/ 	.short	(.L_152 - .L_151)
	.align		4
.L_151:
        /*034c*/ 	.word	index@($__internal_60_$__cuda_sm70_shflsync_bfly_p)
        /*0350*/ 	.word	0x00000000


	//----- nvinfo : EIATTR_FRAME_SIZE
	.align		4
.L_152:
        /*0354*/ 	.byte	0x04, 0x11
        /*0356*/ 	.short	(.L_154 - .L_153)
	.align		4
.L_153:
        /*0358*/ 	.word	index@(_ZN7cutlass13device_kernelIN5flash19enable_sm80_to_sm89INS1_16FlashAttnFwdSm80INS1_25CollectiveMainloopFwdSm80ILi8ELi1ELb0EN4cute5tupleIJNS5_1CILi128EEENS7_ILi64EEENS7_ILi192EEEEEELi192ENS_10bfloat16_tEfNS_4arch4Sm80ELb0ELb1ELb0ELb1ELb0ELb0ELb1ELb1EEENS1_21CollectiveEpilogueFwdINS6_IJS8_SA_S9_EEENS6_IJNS7_ILi1EEESI_SI_EEESC_SE_Li256ELb1ELb1ELb1ELb0EEENS1_36VarlenDynamicPersistentTileSchedulerILi128ELi64ELi256ELi256ELb1ELb1ELb0ELb1ELb0ELb1EEEEEEEEEvNT_6ParamsE)
        /*035c*/ 	.word	0x00000040


	//----- nvinfo : EIATTR_REGCOUNT
	.align		4
.L_154:
        /*0360*/ 	.byte	0x04, 0x2f
        /*0362*/ 	.short	(.L_156 - .L_155)
	.align		4
.L_155:
        /*0364*/ 	.word	index@(_ZN7cutlass13device_kernelIN5flash19enable_sm80_to_sm89INS1_16FlashAttnFwdSm80INS1_25CollectiveMainloopFwdSm80ILi8ELi1ELb0EN4cute5tupleIJNS5_1CILi128EEENS7_ILi64EEENS7_ILi192EEEEEELi192ENS_10bfloat16_tEfNS_4arch4Sm80ELb0ELb1ELb0ELb0ELb0ELb0ELb1ELb1EEENS1_21CollectiveEpilogueFwdINS6_IJS8_SA_S9_EEENS6_IJNS7_ILi1EEESI_SI_EEESC_SE_Li256ELb0ELb1ELb1ELb0EEENS1_19SingleTileSchedulerILb0ELb1ELb1ELi128EEEEEEEEEvNT_6ParamsE)
        /*0368*/ 	.word	0x000000f0


	//----- nvinfo : EIATTR_FRAME_SIZE
	.align		4
.L_156:
        /*036c*/ 	.byte	0x04, 0x11
        /*036e*/ 	.short	(.L_158 - .L_157)
	.align		4
.L_157:
        /*0370*/ 	.word	index@(_ZN7cutlass13device_kernelIN5flash19enable_sm80_to_sm89INS1_16FlashAttnFwdSm80INS1_25CollectiveMainloopFwdSm80ILi8ELi1ELb0EN4cute5tupleIJNS5_1CILi128EEENS7_ILi64EEENS7_ILi192EEEEEELi192ENS_10bfloat16_tEfNS_4arch4Sm80ELb0ELb1ELb0ELb0ELb0ELb0ELb1ELb1EEENS1_21CollectiveEpilogueFwdINS6_IJS8_SA_S9_EEENS6_IJNS7_ILi1EEESI_SI_EEESC_SE_Li256ELb0ELb1ELb1ELb0EEENS1_19SingleTileSchedulerILb0ELb1ELb1ELi128EEEEEEEEEvNT_6ParamsE)
        /*0374*/ 	.word	0x00000000


	//----- nvinfo : EIATTR_REGCOUNT
	.align		4
.L_158:
        /*0378*/ 	.byte	0x04, 0x2f
        /*037a*/ 	.short	(.L_160 - .L_159)
	.align		4
.L_159:
        /*037c*/ 	.word	index@(_ZN7cutlass13device_kernelIN5flash19enable_sm80_to_sm89INS1_16FlashAttnFwdSm80INS1_25CollectiveMainloopFwdSm80ILi8ELi1ELb0EN4cute5tupleIJNS5_1CILi128EEENS7_ILi64EEENS7_ILi192EEEEEELi192ENS_10bfloat16_tEfNS_4arch4Sm80ELb0ELb0ELb0ELb1ELb0ELb1ELb1ELb1EEENS1_21CollectiveEpilogueFwdINS6_IJS8_SA_S9_EEENS6_IJNS7_ILi1EEESI_SI_EEESC_SE_Li256ELb1ELb1ELb1ELb0EEENS1_36VarlenDynamicPersistentTileSchedulerILi128ELi64ELi256ELi256ELb1ELb1ELb0ELb0ELb1ELb1EEEEEEEEEvNT_6ParamsE)
        /*0380*/ 	.word	0x000000ff


	//----- nvinfo : EIATTR_FRAME_SIZE
	.align		4
.L_160:
        /*0384*/ 	.byte	0x04, 0x11
        /*0386*/ 	.short	(.L_162 - .L_161)
	.align		4
.L_161:
        /*0388*/ 	.word	index@($__internal_59_$__cuda_sm70_votesync_ballot)
        /*038c*/ 	.word	0x00000000


	//----- nvinfo : EIATTR_FRAME_SIZE
	.align		4
.L_162:
        /*0390*/ 	.byte	0x04, 0x11
        /*0392*/ 	.short	(.L_164 - .L_163)
	.align		4
.L_163:
        /*0394*/ 	.word	index@($__internal_58_$__cuda_sm70_shflsync_up_p)
        /*0398*/ 	.word	0x00000000


	//----- nvinfo : EIATTR_FRAME_SIZE
	.align		4
.L_164:
        /*039c*/ 	.byte	0x04, 0x11
        /*039e*/ 	.short	(.L_166 - .L_165)
	.align		4
.L_165:
        /*03a0*/ 	.word	index@($__internal_57_$__cuda_sm70_shflsync_idx_p)
        /*03a4*/ 	.word	0x00000000


	//----- nvinfo : EIATTR_FRAME_SIZE
	.align		4
.L_166:
        /*03a8*/ 	.byte	0x04, 0x11
        /*03aa*/ 	.short	(.L_168 - .L_167)
	.align		4
.L_167:
        /*03ac*/ 	.word	index@($__internal_56_$__cuda_sm70_shflsync_bfly_p)
        /*03b0*/ 	.word	0x00000000


	//----- nvinfo : EIATTR_FRAME_SIZE
	.align		4
.L_168:
        /*03b4*/ 	.byte	0x04, 0x11
        /*03b6*/ 	.short	(.L_170 - .L_169)
	.align		4
.L_169:
        /*03b8*/ 	.word	index@(_ZN7cutlass13device_kernelIN5flash19enable_sm80_to_sm89INS1_16FlashAttnFwdSm80INS1_25CollectiveMainloopFwdSm80ILi8ELi1ELb0EN4cute5tupleIJNS5_1CILi128EEENS7_ILi64EEENS7_ILi192EEEEEELi192ENS_10bfloat16_tEfNS_4arch4Sm80ELb0ELb0ELb0ELb1ELb0ELb1ELb1ELb1EEENS1_21CollectiveEpilogueFwdINS6_IJS8_SA_S9_EEENS6_IJNS7_ILi1EEESI_SI_EEESC_SE_Li256ELb1ELb1ELb1ELb0EEENS1_36VarlenDynamicPersistentTileSchedulerILi128ELi64ELi256ELi256ELb1ELb1ELb0ELb0ELb1ELb1EEEEEEEEEvNT_6ParamsE)
        /*03bc*/ 	.word	0x00000010


	//----- nvinfo : EIATTR_REGCOUNT
	.align		4
.L_170:
        /*03c0*/ 	.byte	0x04, 0x2f
        /*03c2*/ 	.short	(.L_172 - .L_171)
	.align		4
.L_171:
        /*03c4*/ 	.word	index@(_ZN7cutlass13device_kernelIN5flash19enable_sm80_to_sm89INS1_16FlashAttnFwdSm80INS1_25CollectiveMainloopFwdSm80ILi8ELi1ELb0EN4cute5tupleIJNS5_1CILi128EEENS7_ILi64EEENS7_ILi192EEEEEELi192ENS_10bfloat16_tEfNS_4arch4Sm80ELb0ELb0ELb0ELb1ELb0ELb0ELb1ELb1EEENS1_21CollectiveEpilogueFwdINS6_IJS8_SA_S9_EEENS6_IJNS7_ILi1EEESI_SI_EEESC_SE_Li256ELb1ELb1ELb1ELb0EEENS1_36VarlenDynamicPersistentTileSchedulerILi128ELi64ELi256ELi256ELb1ELb1ELb0ELb0ELb1ELb1EEEEEEEEEvNT_6ParamsE)
        /*03c8*/ 	.word	0x000000ff


	//----- nvinfo : EIATTR_FRAME_SIZE
	.align		4
.L_172:
        /*03cc*/ 	.byte	0x04, 0x11
        /*03ce*/ 	.short	(.L_174 - .L_173)
	.align		4
.L_173:
        /*03d0*/ 	.word	index@($__internal_55_$__cuda_sm70_votesync_ballot)
        /*03d4*/ 	.word	0x00000000


	//----- nvinfo : EIATTR_FRAME_SIZE
	.align		4
.L_174:
        /*03d8*/ 	.byte	0x04, 0x11
        /*03da*/ 	.short	(.L_176 - .L_175)
	.align		4
.L_175:
        /*03dc*/ 	.word	index@($__internal_54_$__cuda_sm70_shflsync_up_p)
        /*03e0*/ 	.word	0x00000000


	//----- nvinfo : EIATTR_FRAME_SIZE
	.align		4
.L_176:
        /*03e4*/ 	.byte	0x04, 0x11
        /*03e6*/ 	.short	(.L_178 - .L_177)
	.align		4
.L_177:
        /*03e8*/ 	.word	index@($__internal_53_$__cuda_sm70_shflsync_idx_p)
        /*03ec*/ 	.word	0x00000000


	//----- nvinfo : EIATTR_FRAME_SIZE
	.align		4
.L_178:
        /*03f0*/ 	.byte	0x04, 0x11
        /*03f2*/ 	.short	(.L_180 - .L_179)
	.align		4
.L_179:
        /*03f4*/ 	.word	index@($__internal_52_$__cuda_sm70_shflsync_bfly_p)
        /*03f8*/ 	.word	0x00000000


	//----- nvinfo : EIATTR_FRAME_SIZE
	.align		4
.L_180:
        /*03fc*/ 	.byte	0x04, 0x11
        /*03fe*/ 	.short	(.L_182 - .L_181)
	.align		4
.L_181:
        /*0400*/ 	.word	index@(_ZN7cutlass13device_kernelIN5flash19enable_sm80_to_sm89INS1_16FlashAttnFwdSm80INS1_25CollectiveMainloopFwdSm80ILi8ELi1ELb0EN4cute5tupleIJNS5_1CILi128EEENS7_ILi64EEENS7_ILi192EEEEEELi192ENS_10bfloat16_tEfNS_4arch4Sm80ELb0ELb0ELb0ELb1ELb0ELb0ELb1ELb1EEENS1_21CollectiveEpilogueFwdINS6_IJS8_SA_S9_EEENS6_IJNS7_ILi1EEESI_SI_EEESC_SE_Li256ELb1ELb1ELb1ELb0EEENS1_36VarlenDynamicPersistentTileSchedulerILi128ELi64ELi256ELi256ELb1ELb1ELb0ELb0ELb1ELb1EEEEEEEEEvNT_6ParamsE)
        /*0404*/ 	.word	0x00000000


	//----- nvinfo : EIATTR_REGCOUNT
	.align		4
.L_182:
        /*0408*/ 	.byte	0x04, 0x2f
        /*040a*/ 	.short	(.L_184 - .L_183)
	.align		4
.L_183:
        /*040c*/ 	.word	index@(_ZN7cutlass13device_kernelIN5flash19enable_sm80_to_sm89INS1_16FlashAttnFwdSm80INS1_25CollectiveMainloopFwdSm80ILi8ELi1ELb1EN4cute5tupleIJNS5_1CILi128EEENS7_ILi96EEENS7_ILi192EEEEEELi192ENS_10bfloat16_tEfNS_4arch4Sm80ELb0ELb0ELb0ELb0ELb0ELb0ELb1ELb1EEENS1_21CollectiveEpilogueFwdINS6_IJS8_SA_S9_EEENS6_IJNS7_ILi1EEESI_SI_EEESC_SE_Li256ELb0ELb1ELb1ELb0EEENS1_19SingleTileSchedulerILb0ELb1ELb1ELi128EEEEEEEEEvNT_6ParamsE)
        /*0410*/ 	.word	0x000000ff


	//----- nvinfo : EIATTR_FRAME_SIZE
	.align		4
.L_184:
        /*0414*/ 	.byte	0x04, 0x11
        /*0416*/ 	.short	(.L_186 - .L_185)
	.align		4
.L_185:
        /*0418*/ 	.word	index@(_ZN7cutlass13device_kernelIN5flash19enable_sm80_to_sm89INS1_16FlashAttnFwdSm80INS1_25CollectiveMainloopFwdSm80ILi8ELi1ELb1EN4cute5tupleIJNS5_1CILi128EEENS7_ILi96EEENS7_ILi192EEEEEELi192ENS_10bfloat16_tEfNS_4arch4Sm80ELb0ELb0ELb0ELb0ELb0ELb0ELb1ELb1EEENS1_21CollectiveEpilogueFwdINS6_IJS8_SA_S9_EEENS6_IJNS7_ILi1EEESI_SI_EEESC_SE_Li256ELb0ELb1ELb1ELb0EEENS1_19SingleTileSchedulerILb0ELb1ELb1ELi128EEEEEEEEEvNT_6ParamsE)
        /*041c*/ 	.word	0x00000030


	//----- nvinfo : EIATTR_REGCOUNT
	.align		4
.L_186:
        /*0420*/ 	.byte	0x04, 0x2f
        /*0422*/ 	.short	(.L_188 - .L_187)
	.align		4
.L_187:
        /*0424*/ 	.word	index@(_ZN7cutlass13device_kernelIN5flash19enable_sm80_to_sm89INS1_16FlashAttnFwdSm80INS1_25CollectiveMainloopFwdSm80ILi8ELi2ELb0EN4cute5tupleIJNS5_1CILi128EEENS7_ILi64EEENS7_ILi192EEEEEELi192ENS_10bfloat16_tEfNS_4arch4Sm80ELb1ELb0ELb1ELb1ELb0ELb1ELb1ELb1EEENS1_21CollectiveEpilogueFwdINS6_IJS8_SA_S9_EEENS6_IJNS7_ILi1EEESI_SI_EEESC_SE_Li256ELb1ELb1ELb1ELb0EEENS1_36VarlenDynamicPersistentTileSchedulerILi128ELi64ELi256ELi256ELb1ELb1ELb0ELb1ELb1ELb1EEEEEEEEEvNT_6ParamsE)
        /*0428*/ 	.word	0x000000ff


	//----- nvinfo : EIATTR_FRAME_SIZE
	.align		4
.L_188:
        /*042c*/ 	.byte	0x04, 0x11
        /*042e*/ 	.short	(.L_190 - .L_189)
	.align		4
.L_189:
        /*0430*/ 	.word	index@($__internal_51_$__cuda_sm70_votesync_ballot)
        /*0434*/ 	.word	0x00000000


	//----- nvinfo : EIATTR_FRAME_SIZE
	.align		4
.L_190:
        /*0438*/ 	.byte	0x04, 0x11
        /*043a*/ 	.short	(.L_192 - .L_191)
	.align		4
.L_191:
        /*043c*/ 	.word	index@($__internal_50_$__cuda_sm70_shflsync_up_p)
        /*0440*/ 	.word	0x00000000


	//----- nvinfo : EIATTR_FRAME_SIZE
	.align		4
.L_192:
        /*0444*/ 	.byte	0x04, 0x11
        /*0446*/ 	.short	(.L_194 - .L_193)
	.align		4
.L_193:
        /*0448*/ 	.word	index@($__internal_49_$__cuda_sm70_shflsync_idx_p)
        /*044c*/ 	.word	0x00000000


	//----- nvinfo : EIATTR_FRAME_SIZE
	.align		4
.L_194:
        /*0450*/ 	.byte	0x04, 0x11
        /*0452*/ 	.short	(.L_196 - .L_195)
	.align		4
.L_195:
        /*0454*/ 	.word	index@($__internal_48_$__cuda_sm70_shflsync_bfly_p)
        /*0458*/ 	.word	0x00000000


	//----- nvinfo : EIATTR_FRAME_SIZE
	.align		4
.L_196:
        /*045c*/ 	.byte	0x04, 0x11
        /*045e*/ 	.short	(.L_198 - .L_197)
	.align		4
.L_197:
        /*0460*/ 	.word	index@(_ZN7cutlass13device_kernelIN5flash19enable_sm80_to_sm89INS1_16FlashAttnFwdSm80INS1_25CollectiveMainloopFwdSm80ILi8ELi2ELb0EN4cute5tupleIJNS5_1CILi128EEENS7_ILi64EEENS7_ILi192EEEEEELi192ENS_10bfloat16_tEfNS_4arch4Sm80ELb1ELb0ELb1ELb1ELb0ELb1ELb1ELb1EEENS1_21CollectiveEpilogueFwdINS6_IJS8_SA_S9_EEENS6_IJNS7_ILi1EEESI_SI_EEESC_SE_Li256ELb1ELb1ELb1ELb0EEENS1_36VarlenDynamicPersistentTileSchedulerILi128ELi64ELi256ELi256ELb1ELb1ELb0ELb1ELb1ELb1EEEEEEEEEvNT_6ParamsE)
        /*0464*/ 	.word	0x00000000


	//----- nvinfo : EIATTR_REGCOUNT
	.align		4
.L_198:
        /*0468*/ 	.byte	0x04, 0x2f
        /*046a*/ 	.short	(.L_200 - .L_199)
	.align		4
.L_199:
        /*046c*/ 	.word	index@(_ZN7cutlass13device_kernelIN5flash19enable_sm80_to_sm89INS1_16FlashAttnFwdSm80INS1_25CollectiveMainloopFwdSm80ILi8ELi2ELb0EN4cute5tupleIJNS5_1CILi128EEENS7_ILi64EEENS7_ILi192EEEEEELi192ENS_10bfloat16_tEfNS_4arch4Sm80ELb1ELb0ELb1ELb1ELb0ELb0ELb1ELb1EEENS1_21CollectiveEpilogueFwdINS6_IJS8_SA_S9_EEENS6_IJNS7_ILi1EEESI_SI_EEESC_SE_Li256ELb1ELb1ELb1ELb0EEENS1_36VarlenDynamicPersistentTileSchedulerILi128ELi64ELi256ELi256ELb1ELb1ELb0ELb1ELb1ELb1EEEEEEEEEvNT_6ParamsE)
        /*0470*/ 	.word	0x000000ff


	//----- nvinfo : EIATTR_FRAME_SIZE
	.align		4
.L_200:
        /*0474*/ 	.byte	0x04, 0x11
        /*0476*/ 	.short	(.L_202 - .L_201)
	.align		4
.L_201:
        /*0478*/ 	.word	index@($__internal_47_$__cuda_sm70_votesync_ballot)
        /*047c*/ 	.word	0x00000000


	//----- nvinfo : EIATTR_FRAME_SIZE
	.align		4
.L_202:
        /*0480*/ 	.byte	0x04, 0x11
        /*0482*/ 	.short	(.L_204 - .L_203)
	.align		4
.L_203:
        /*0484*/ 	.word	index@($__internal_46_$__cuda_sm70_shflsync_up_p)
        /*0488*/ 	.word	0x00000000


	//----- nvinfo : EIATTR_FRAME_SIZE
	.align		4
.L_204:
        /*048c*/ 	.byte	0x04, 0x11
        /*048e*/ 	.short	(.L_206 - .L_205)
	.align		4
.L_205:
        /*0490*/ 	.word	index@($__internal_45_$__cuda_sm70_shflsync_idx_p)
        /*0494*/ 	.word	0x00000000


	//----- nvinfo : EIATTR_FRAME_SIZE
	.align		4
.L_206:
        /*0498*/ 	.byte	0x04, 0x11
        /*049a*/ 	.short	(.L_208 - .L_207)
	.align		4
.L_207:
        /*049c*/ 	.word	index@($__internal_44_$__cuda_sm70_shflsync_bfly_p)
        /*04a0*/ 	.word	0x00000000


	//----- nvinfo : EIATTR_FRAME_SIZE
	.align		4
.L_208:
        /*04a4*/ 	.byte	0x04, 0x11
        /*04a6*/ 	.short	(.L_210 - .L_209)
	.align		4
.L_209:
        /*04a8*/ 	.word	index@(_ZN7cutlass13device_kernelIN5flash19enable_sm80_to_sm89INS1_16FlashAttnFwdSm80INS1_25CollectiveMainloopFwdSm80ILi8ELi2ELb0EN4cute5tupleIJNS5_1CILi128EEENS7_ILi64EEENS7_ILi192EEEEEELi192ENS_10bfloat16_tEfNS_4arch4Sm80ELb1ELb0ELb1ELb1ELb0ELb0ELb1ELb1EEENS1_21CollectiveEpilogueFwdINS6_IJS8_SA_S9_EEENS6_IJNS7_ILi1EEESI_SI_EEESC_SE_Li256ELb1ELb1ELb1ELb0EEENS1_36VarlenDynamicPersistentTileSchedulerILi128ELi64ELi256ELi256ELb1ELb1ELb0ELb1ELb1ELb1EEEEEEEEEvNT_6ParamsE)
        /*04ac*/ 	.word	0x00000000


	//----- nvinfo : EIATTR_REGCOUNT
	.align		4
.L_210:
        /*04b0*/ 	.byte	0x04, 0x2f
        /*04b2*/ 	.short	(.L_212 - .L_211)
	.align		4
.L_211:
        /*04b4*/ 	.word	index@(_ZN7cutlass13device_kernelIN5flash19enable_sm80_to_sm89INS1_16FlashAttnFwdSm80INS1_25CollectiveMainloopFwdSm80ILi8ELi2ELb1EN4cute5tupleIJNS5_1CILi128EEENS7_ILi96EEENS7_ILi192EEEEEELi192ENS_10bfloat16_tEfNS_4arch4Sm80ELb1ELb0ELb1ELb0ELb0ELb0ELb1ELb1EEENS1_21CollectiveEpilogueFwdINS6_IJS8_SA_S9_EEENS6_IJNS7_ILi1EEESI_SI_EEESC_SE_Li256ELb0ELb1ELb1ELb0EEENS1_30DynamicPersistentTileSchedulerILi256ELi256ELb1ELb1ELb0EEEEEEEEEvNT_6ParamsE)
        /*04b8*/ 	.word	0x000000ff


	//----- nvinfo : EIATTR_FRAME_SIZE
	.align		4
.L_212:
        /*04bc*/ 	.byte	0x04, 0x11
        /*04be*/ 	.short	(.L_214 - .L_213)
	.align		4
.L_213:
        /*04c0*/ 	.word	index@($__internal_43_$__cuda_sm70_shflsync_idx_p)
        /*04c4*/ 	.word	0x00000000


	//----- nvinfo : EIATTR_FRAME_SIZE
	.align		4
.L_214:
        /*04c8*/ 	.byte	0x04, 0x11
        /*04ca*/ 	.short	(.L_216 - .L_215)
	.align		4
.L_215:
        /*04cc*/ 	.word	index@($__internal_42_$__cuda_sm70_shflsync_bfly_p)
        /*04d0*/ 	.word	0x00000000


	//----- nvinfo : EIATTR_FRAME_SIZE
	.align		4
.L_216:
        /*04d4*/ 	.byte	0x04, 0x11
        /*04d6*/ 	.short	(.L_218 - .L_217)
	.align		4
.L_217:
        /*04d8*/ 	.word	index@(_ZN7cutlass13device_kernelIN5flash19enable_sm80_to_sm89INS1_16FlashAttnFwdSm80INS1_25CollectiveMainloopFwdSm80ILi8ELi2ELb1EN4cute5tupleIJNS5_1CILi128EEENS7_ILi96EEENS7_ILi192EEEEEELi192ENS_10bfloat16_tEfNS_4arch4Sm80ELb1ELb0ELb1ELb0ELb0ELb0ELb1ELb1EEENS1_21CollectiveEpilogueFwdINS6_IJS8_SA_S9_EEENS6_IJNS7_ILi1EEESI_SI_EEESC_SE_Li256ELb0ELb1ELb1ELb0EEENS1_30DynamicPersistentTileSchedulerILi256ELi256ELb1ELb1ELb0EEEEEEEEEvNT_6ParamsE)
        /*04dc*/ 	.word	0x00000088


	//----- nvinfo : EIATTR_REGCOUNT
	.align		4
.L_218:
        /*04e0*/ 	.byte	0x04, 0x2f
        /*04e2*/ 	.short	(.L_220 - .L_219)
	.align		4
.L_219:
        /*04e4*/ 	.word	index@(_ZN7cutlass13device_kernelIN5flash19enable_sm80_to_sm89INS1_16FlashAttnFwdSm80INS1_25CollectiveMainloopFwdSm80ILi8ELi2ELb0EN4cute5tupleIJNS5_1CILi128EEENS7_ILi64EEENS7_ILi192EEEEEELi192ENS_10bfloat16_tEfNS_4arch4Sm80ELb0ELb1ELb1ELb1ELb0ELb1ELb1ELb1EEENS1_21CollectiveEpilogueFwdINS6_IJS8_SA_S9_EEENS6_IJNS7_ILi1EEESI_SI_EEESC_SE_Li256ELb1ELb1ELb1ELb0EEENS1_36VarlenDynamicPersistentTileSchedulerILi128ELi64ELi256ELi256ELb1ELb1ELb0ELb1ELb0ELb1EEEEEEEEEvNT_6ParamsE)
        /*04e8*/ 	.word	0x000000ff


	//----- nvinfo : EIATTR_FRAME_SIZE
	.align		4
.L_220:
        /*04ec*/ 	.byte	0x04, 0x11
        /*04ee*/ 	.short	(.L_222 - .L_221)
	.align		4
.L_221:
        /*04f0*/ 	.word	index@($__internal_41_$__cuda_sm70_votesync_ballot)
        /*04f4*/ 	.word	0x00000000


	//----- nvinfo : EIATTR_FRAME_SIZE
	.align		4
.L_222:
        /*04f8*/ 	.byte	0x04, 0x11
        /*04fa*/ 	.short	(.L_224 - .L_223)
	.align		4
.L_223:
        /*04fc*/ 	.word	index@($__internal_40_$__cuda_sm70_shflsync_up_p)
        /*0500*/ 	.word	0x00000000


	//----- nvinfo : EIATTR_FRAME_SIZE
	.align		4
.L_224:
        /*0504*/ 	.byte	0x04, 0x11
        /*0506*/ 	.short	(.L_226 - .L_225)
	.align		4
.L_225:
        /*0508*/ 	.word	index@($__internal_39_$__cuda_sm70_shflsync_idx_p)
        /*050c*/ 	.word	0x00000000


	//----- nvinfo : EIATTR_FRAME_SIZE
	.align		4
.L_226:
        /*0510*/ 	.byte	0x04, 0x11
        /*0512*/ 	.short	(.L_228 - .L_227)
	.align		4
.L_227:
        /*0514*/ 	.word	index@($__internal_38_$__cuda_sm70_shflsync_bfly_p)
        /*0518*/ 	.word	0x00000000


	//----- nvinfo : EIATTR_FRAME_SIZE
	.align		4
.L_228:
        /*051c*/ 	.byte	0x04, 0x11
        /*051e*/ 	.short	(.L_230 - .L_229)
	.align		4
.L_229:
        /*0520*/ 	.word	index@($_ZN7cutlass13device_kernelIN5flash19enable_sm80_to_sm89INS1_16FlashAttnFwdSm80INS1_25CollectiveMainloopFwdSm80ILi8ELi2ELb0EN4cute5tupleIJNS5_1CILi128EEENS7_ILi64EEENS7_ILi192EEEEEELi192ENS_10bfloat16_tEfNS_4arch4Sm80ELb0ELb1ELb1ELb1ELb0ELb1ELb1ELb1EEENS1_21CollectiveEpilogueFwdINS6_IJS8_SA_S9_EEENS6_IJNS7_ILi1EEESI_SI_EEESC_SE_Li256ELb1ELb1ELb1ELb0EEENS1_36VarlenDynamicPersistentTileSchedulerILi128ELi64ELi256ELi256ELb1ELb1ELb0ELb1ELb0ELb1EEEEEEEEEvNT_6ParamsE$_ZZN5flash25CollectiveMainloopFwdSm80ILi8ELi2ELb0EN4cute5tupleIJNS1_1CILi128EEENS3_ILi64EEENS3_ILi192EEEEEELi192EN7cutlass10bfloat16_tEfNS8_4arch4Sm80ELb0ELb1ELb1ELb1ELb0ELb1ELb1ELb1EE3mmaINS_16FlashAttnFwdSm80ISC_NS_21CollectiveEpilogueFwdINS2_IJS4_S6_S5_EEENS2_IJNS3_ILi1EEESH_SH_EEES9_SB_Li256ELb1ELb1ELb1ELb0EEENS_36VarlenDynamicPersistentTileSchedulerILi128ELi64ELi256ELi256ELb1ELb1ELb0ELb1ELb0ELb1EEEE13SharedStorageENS1_6TensorINS1_11ArrayEngineIfLm96EEENS1_6LayoutINS2_IJNS2_IJNS3_ILi2EEESS_EEESH_NS3_ILi24EEEEEENS2_IJNS2_IJSH_SS_EEENS3_ILi0EEENS3_ILi4EEEEEEEEEENS_7SoftmaxILi2ELi0EEEEEbRKNSC_6ParamsERT0_RT1_iRKNS_16SeqlenInfoQKNewKILb1ELb1EEENS2_IJiiiiEEERT_ENKUlvE_clEv)
        /*0524*/ 	.word	0x00000000


	//----- nvinfo : EIATTR_FRAME_SIZE
	.align		4
.L_230:
        /*0528*/ 	.byte	0x04, 0x11
        /*052a*/ 	.short	(.L_232 - .L_231)
	.align		4
.L_231:
        /*052c*/ 	.word	index@(_ZN7cutlass13device_kernelIN5flash19enable_sm80_to_sm89INS1_16FlashAttnFwdSm80INS1_25CollectiveMainloopFwdSm80ILi8ELi2ELb0EN4cute5tupleIJNS5_1CILi128EEENS7_ILi64EEENS7_ILi192EEEEEELi192ENS_10bfloat16_tEfNS_4arch4Sm80ELb0ELb1ELb1ELb1ELb0ELb1ELb1ELb1EEENS1_21CollectiveEpilogueFwdINS6_IJS8_SA_S9_EEENS6_IJNS7_ILi1EEESI_SI_EEESC_SE_Li256ELb1ELb1ELb1ELb0EEENS1_36VarlenDynamicPersistentTileSchedulerILi128ELi64ELi256ELi256ELb1ELb1ELb0ELb1ELb0ELb1EEEEEEEEEvNT_6ParamsE)
        /*0530*/ 	.word	0x000000a0


	//----- nvinfo : EIATTR_REGCOUNT
	.align		4
.L_232:
        /*0534*/ 	.byte	0x04, 0x2f
        /*0536*/ 	.short	(.L_234 - .L_233)
	.align		4
.L_233:
        /*0538*/ 	.word	index@(_ZN7cutlass13device_kernelIN5flash19enable_sm80_to_sm89INS1_16FlashAttnFwdSm80INS1_25CollectiveMainloopFwdSm80ILi8ELi2ELb0EN4cute5tupleIJNS5_1CILi128EEENS7_ILi64EEENS7_ILi192EEEEEELi192ENS_10bfloat16_tEfNS_4arch4Sm80ELb0ELb1ELb1ELb1ELb0ELb0ELb1ELb1EEENS1_21CollectiveEpilogueFwdINS6_IJS8_SA_S9_EEENS6_IJNS7_ILi1EEESI_SI_EEESC_SE_Li256ELb1ELb1ELb1ELb0EEENS1_36VarlenDynamicPersistentTileSchedulerILi128ELi64ELi256ELi256ELb1ELb1ELb0ELb1ELb0ELb1EEEEEEEEEvNT_6ParamsE)
        /*053c*/ 	.word	0x000000ff


	//----- nvinfo : EIATTR_FRAME_SIZE
	.align		4
.L_234:
        /*0540*/ 	.byte	0x04, 0x11
        /*0542*/ 	.short	(.L_236 - .L_235)
	.align		4
.L_235:
        /*0544*/ 	.word	index@($__internal_37_$__cuda_sm70_votesync_ballot)
        /*0548*/ 	.word	0x00000000


	//----- nvinfo : EIATTR_FRAME_SIZE
	.align		4
.L_236:
        /*054c*/ 	.byte	0x04, 0x11
        /*054e*/ 	.short	(.L_238 - .L_237)
	.align		4
.L_237:
        /*0550*/ 	.word	index@($__internal_36_$__cuda_sm70_shflsync_up_p)
        /*0554*/ 	.word	0x00000000


	//----- nvinfo : EIATTR_FRAME_SIZE
	.align		4
.L_238:
        /*0558*/ 	.byte	0x04, 0x11
        /*055a*/ 	.short	(.L_240 - .L_239)
	.align		4
.L_239:
        /*055c*/ 	.word	index@($__internal_35_$__cuda_sm70_shflsync_idx_p)
        /*0560*/ 	.word	0x00000000


	//----- nvinfo : EIATTR_FRAME_SIZE
	.align		4
.L_240:
        /*0564*/ 	.byte	0x04, 0x11
        /*0566*/ 	.short	(.L_242 - .L_241)
	.align		4
.L_241:
        /*0568*/ 	.word	index@($__internal_34_$__cuda_sm70_shflsync_bfly_p)
        /*056c*/ 	.word	0x00000000


	//----- nvinfo : EIATTR_FRAME_SIZE
	.align		4
.L_242:
        /*0570*/ 	.byte	0x04, 0x11
        /*0572*/ 	.short	(.L_244 - .L_243)
	.align		4
.L_243:
        /*0574*/ 	.word	index@(_ZN7cutlass13device_kernelIN5flash19enable_sm80_to_sm89INS1_16FlashAttnFwdSm80INS1_25CollectiveMainloopFwdSm80ILi8ELi2ELb0EN4cute5tupleIJNS5_1CILi128EEENS7_ILi64EEENS7_ILi192EEEEEELi192ENS_10bfloat16_tEfNS_4arch4Sm80ELb0ELb1ELb1ELb1ELb0ELb0ELb1ELb1EEENS1_21CollectiveEpilogueFwdINS6_IJS8_SA_S9_EEENS6_IJNS7_ILi1EEESI_SI_EEESC_SE_Li256ELb1ELb1ELb1ELb0EEENS1_36VarlenDynamicPersistentTileSchedulerILi128ELi64ELi256ELi256ELb1ELb1ELb0ELb1ELb0ELb1EEEEEEEEEvNT_6ParamsE)
        /*0578*/ 	.word	0x00000038


	//----- nvinfo : EIATTR_REGCOUNT
	.align		4
.L_244:
        /*057c*/ 	.byte	0x04, 0x2f
        /*057e*/ 	.short	(.L_246 - .L_245)
	.align		4
.L_245:
        /*0580*/ 	.word	index@(_ZN7cutlass13device_kernelIN5flash19enable_sm80_to_sm89INS1_16FlashAttnFwdSm80INS1_25CollectiveMainloopFwdSm80ILi8ELi2ELb0EN4cute5tupleIJNS5_1CILi128EEENS7_ILi64EEENS7_ILi192EEEEEELi192ENS_10bfloat16_tEfNS_4arch4Sm80ELb0ELb1ELb1ELb0ELb0ELb0ELb1ELb1EEENS1_21CollectiveEpilogueFwdINS6_IJS8_SA_S9_EEENS6_IJNS7_ILi1EEESI_SI_EEESC_SE_Li256ELb0ELb1ELb1ELb0EEENS1_19SingleTileSchedulerILb0ELb1ELb1ELi128EEEEEEEEEvNT_6ParamsE)
        /*0584*/ 	.word	0x000000f4


	//----- nvinfo : EIATTR_FRAME_SIZE
	.align		4
.L_246:
        /*0588*/ 	.byte	0x04, 0x11
        /*058a*/ 	.short	(.L_248 - .L_247)
	.align		4
.L_247:
        /*058c*/ 	.word	index@(_ZN7cutlass13device_kernelIN5flash19enable_sm80_to_sm89INS1_16FlashAttnFwdSm80INS1_25CollectiveMainloopFwdSm80ILi8ELi2ELb0EN4cute5tupleIJNS5_1CILi128EEENS7_ILi64EEENS7_ILi192EEEEEELi192ENS_10bfloat16_tEfNS_4arch4Sm80ELb0ELb1ELb1ELb0ELb0ELb0ELb1ELb1EEENS1_21CollectiveEpilogueFwdINS6_IJS8_SA_S9_EEENS6_IJNS7_ILi1EEESI_SI_EEESC_SE_Li256ELb0ELb1ELb1ELb0EEENS1_19SingleTileSchedulerILb0ELb1ELb1ELi128EEEEEEEEEvNT_6ParamsE)
        /*0590*/ 	.word	0x00000000


	//----- nvinfo : EIATTR_REGCOUNT
	.align		4
.L_248:
        /*0594*/ 	.byte	0x04, 0x2f
        /*0596*/ 	.short	(.L_250 - .L_249)
	.align		4
.L_249:
        /*0598*/ 	.word	index@(_ZN7cutlass13device_kernelIN5flash19enable_sm80_to_sm89INS1_16FlashAttnFwdSm80INS1_25CollectiveMainloopFwdSm80ILi8ELi2ELb0EN4cute5tupleIJNS5_1CILi128EEENS7_ILi64EEENS7_ILi192EEEEEELi192ENS_10bfloat16_tEfNS_4arch4Sm80ELb0ELb0ELb1ELb1ELb0ELb1ELb1ELb1EEENS1_21CollectiveEpilogueFwdINS6_IJS8_SA_S9_EEENS6_IJNS7_ILi1EEESI_SI_EEESC_SE_Li256ELb1ELb1ELb1ELb0EEENS1_36VarlenDynamicPersistentTileSchedulerILi128ELi64ELi256ELi256ELb1ELb1ELb0ELb0ELb1ELb1EEEEEEEEEvNT_6ParamsE)
        /*059c*/ 	.word	0x000000fc


	//----- nvinfo : EIATTR_FRAME_SIZE
	.align		4
.L_250:
        /*05a0*/ 	.byte	0x04, 0x11
        /*05a2*/ 	.short	(.L_252 - .L_251)
	.align		4
.L_251:
        /*05a4*/ 	.word	index@($__internal_33_$__cuda_sm70_votesync_ballot)
        /*05a8*/ 	.word	0x00000000


	//----- nvinfo : EIATTR_FRAME_SIZE
	.align		4
.L_252:
        /*05ac*/ 	.byte	0x04, 0x11
        /*05ae*/ 	.short	(.L_254 - .L_253)
	.align		4
.L_253:
        /*05b0*/ 	.word	index@($__internal_32_$__cuda_sm70_shflsync_up_p)
        /*05b4*/ 	.word	0x00000000


	//----- nvinfo : EIATTR_FRAME_SIZE
	.align		4
.L_254:
        /*05b8*/ 	.byte	0x04, 0x11
        /*05ba*/ 	.short	(.L_256 - .L_255)
	.align		4
.L_255:
        /*05bc*/ 	.word	index@($__internal_31_$__cuda_sm70_shflsync_idx_p)
        /*05c0*/ 	.word	0x00000000


	//----- nvinfo : EIATTR_FRAME_SIZE
	.align		4
.L_256:
        /*05c4*/ 	.byte	0x04, 0x11
        /*05c6*/ 	.short	(.L_258 - .L_257)
	.align		4
.L_257:
        /*05c8*/ 	.word	index@($__internal_30_$__cuda_sm70_shflsync_bfly_p)
        /*05cc*/ 	.word	0x00000000


	//----- nvinfo : EIATTR_FRAME_SIZE
	.align		4
.L_258:
        /*05d0*/ 	.byte	0x04, 0x11
        /*05d2*/ 	.short	(.L_260 - .L_259)
	.align		4
.L_259:
        /*05d4*/ 	.word	index@(_ZN7cutlass13device_kernelIN5flash19enable_sm80_to_sm89INS1_16FlashAttnFwdSm80INS1_25CollectiveMainloopFwdSm80ILi8ELi2ELb0EN4cute5tupleIJNS5_1CILi128EEENS7_ILi64EEENS7_ILi192EEEEEELi192ENS_10bfloat16_tEfNS_4arch4Sm80ELb0ELb0ELb1ELb1ELb0ELb1ELb1ELb1EEENS1_21CollectiveEpilogueFwdINS6_IJS8_SA_S9_EEENS6_IJNS7_ILi1EEESI_SI_EEESC_SE_Li256ELb1ELb1ELb1ELb0EEENS1_36VarlenDynamicPersistentTileSchedulerILi128ELi64ELi256ELi256ELb1ELb1ELb0ELb0ELb1ELb1EEEEEEEEEvNT_6ParamsE)
        /*05d8*/ 	.word	0x00000000


	//----- nvinfo : EIATTR_REGCOUNT
	.align		4
.L_260:
        /*05dc*/ 	.byte	0x04, 0x2f
        /*05de*/ 	.short	(.L_262 - .L_261)
	.align		4
.L_261:
        /*05e0*/ 	.word	index@(_ZN7cutlass13device_kernelIN5flash19enable_sm80_to_sm89INS1_16FlashAttnFwdSm80INS1_25CollectiveMainloopFwdSm80ILi8ELi2ELb0EN4cute5tupleIJNS5_1CILi128EEENS7_ILi64EEENS7_ILi192EEEEEELi192ENS_10bfloat16_tEfNS_4arch4Sm80ELb0ELb0ELb1ELb1ELb0ELb0ELb1ELb1EEENS1_21CollectiveEpilogueFwdINS6_IJS8_SA_S9_EEENS6_IJNS7_ILi1EEESI_SI_EEESC_SE_Li256ELb1ELb1ELb1ELb0EEENS1_36VarlenDynamicPersistentTileSchedulerILi128ELi64ELi256ELi256ELb1ELb1ELb0ELb0ELb1ELb1EEEEEEEEEvNT_6ParamsE)
        /*05e4*/ 	.word	0x000000ff


	//----- nvinfo : EIATTR_FRAME_SIZE
	.align		4
.L_262:
        /*05e8*/ 	.byte	0x04, 0x11
        /*05ea*/ 	.short	(.L_264 - .L_263)
	.align		4
.L_263:
        /*05ec*/ 	.word	index@($__internal_29_$__cuda_sm70_votesync_ballot)
        /*05f0*/ 	.word	0x00000000


	//----- nvinfo : EIATTR_FRAME_SIZE
	.align		4
.L_264:
        /*05f4*/ 	.byte	0x04, 0x11
        /*05f6*/ 	.short	(.L_266 - .L_265)
	.align		4
.L_265:
        /*05f8*/ 	.word	index@($__internal_28_$__cuda_sm70_shflsync_up_p)
        /*05fc*/ 	.word	0x00000000


	//----- nvinfo : EIATTR_FRAME_SIZE
	.align		4
.L_266:
        /*0600*/ 	.byte	0x04, 0x11
        /*0602*/ 	.short	(.L_268 - .L_267)
	.align		4
.L_267:
        /*0604*/ 	.word	index@($__internal_27_$__cuda_sm70_shflsync_idx_p)
        /*0608*/ 	.word	0x00000000


	//----- nvinfo : EIATTR_FRAME_SIZE
	.align		4
.L_268:
        /*060c*/ 	.byte	0x04, 0x11
        /*060e*/ 	.short	(.L_270 - .L_269)
	.align		4
.L_269:
        /*0610*/ 	.word	index@($__internal_26_$__cuda_sm70_shflsync_bfly_p)
        /*0614*/ 	.word	0x00000000


	//----- nvinfo : EIATTR_FRAME_SIZE
	.align		4
.L_270:
        /*0618*/ 	.byte	0x04, 0x11
        /*061a*/ 	.short	(.L_272 - .L_271)
	.align		4
.L_271:
        /*061c*/ 	.word	index@(_ZN7cutlass13device_kernelIN5flash19enable_sm80_to_sm89INS1_16FlashAttnFwdSm80INS1_25CollectiveMainloopFwdSm80ILi8ELi2ELb0EN4cute5tupleIJNS5_1CILi128EEENS7_ILi64EEENS7_ILi192EEEEEELi192ENS_10bfloat16_tEfNS_4arch4Sm80ELb0ELb0ELb1ELb1ELb0ELb0ELb1ELb1EEENS1_21CollectiveEpilogueFwdINS6_IJS8_SA_S9_EEENS6_IJNS7_ILi1EEESI_SI_EEESC_SE_Li256ELb1ELb1ELb1ELb0EEENS1_36VarlenDynamicPersistentTileSchedulerILi128ELi64ELi256ELi256ELb1ELb1ELb0ELb0ELb1ELb1EEEEEEEEEvNT_6ParamsE)
        /*0620*/ 	.word	0x00000038


	//----- nvinfo : EIATTR_REGCOUNT
	.align		4
.L_272:
        /*0624*/ 	.byte	0x04, 0x2f
        /*0626*/ 	.short	(.L_274 - .L_273)
	.align		4
.L_273:
        /*0628*/ 	.word	index@(_ZN7cutlass13device_kernelIN5flash19enable_sm80_to_sm89INS1_16FlashAttnFwdSm80INS1_25CollectiveMainloopFwdSm80ILi8ELi2ELb1EN4cute5tupleIJNS5_1CILi128EEENS7_ILi96EEENS7_ILi192EEEEEELi192ENS_10bfloat16_tEfNS_4arch4Sm80ELb0ELb0ELb1ELb0ELb0ELb0ELb1ELb1EEENS1_21CollectiveEpilogueFwdINS6_IJS8_SA_S9_EEENS6_IJNS7_ILi1EEESI_SI_EEESC_SE_Li256ELb0ELb1ELb1ELb0EEENS1_19SingleTileSchedulerILb0ELb1ELb1ELi128EEEEEEEEEvNT_6ParamsE)
        /*062c*/ 	.word	0x000000ff


	//----- nvinfo : EIATTR_FRAME_SIZE
	.align		4
.L_274:
        /*0630*/ 	.byte	0x04, 0x11
        /*0632*/ 	.short	(.L_276 - .L_275)
	.align		4
.L_275:
        /*0634*/ 	.word	index@(_ZN7cutlass13device_kernelIN5flash19enable_sm80_to_sm89INS1_16FlashAttnFwdSm80INS1_25CollectiveMainloopFwdSm80ILi8ELi2ELb1EN4cute5tupleIJNS5_1CILi128EEENS7_ILi96EEENS7_ILi192EEEEEELi192ENS_10bfloat16_tEfNS_4arch4Sm80ELb0ELb0ELb1ELb0ELb0ELb0ELb1ELb1EEENS1_21CollectiveEpilogueFwdINS6_IJS8_SA_S9_EEENS6_IJNS7_ILi1EEESI_SI_EEESC_SE_Li256ELb0ELb1ELb1ELb0EEENS1_19SingleTileSchedulerILb0ELb1ELb1ELi128EEEEEEEEEvNT_6ParamsE)
        /*0638*/ 	.word	0x00000038


	//----- nvinfo : EIATTR_REGCOUNT
	.align		4
.L_276:
        /*063c*/ 	.byte	0x04, 0x2f
        /*063e*/ 	.short	(.L_278 - .L_277)
	.align		4
.L_277:
        /*0640*/ 	.word	index@(_ZN7cutlass13device_kernelIN5flash19enable_sm80_to_sm89INS1_16FlashAttnFwdSm80INS1_25CollectiveMainloopFwdSm80ILi8ELi1ELb0EN4cute5tupleIJNS5_1CILi128EEENS7_ILi64EEENS7_ILi192EEEEEELi192ENS_10bfloat16_tEfNS_4arch4Sm80ELb1ELb0ELb1ELb1ELb0ELb1ELb1ELb1EEENS1_21CollectiveEpilogueFwdINS6_IJS8_SA_S9_EEENS6_IJNS7_ILi1EEESI_SI_EEESC_SE_Li256ELb1ELb1ELb1ELb0EEENS1_36VarlenDynamicPersistentTileSchedulerILi128ELi64ELi256ELi256ELb1ELb1ELb0ELb1ELb1ELb1EEEEEEEEEvNT_6ParamsE)
        /*0644*/ 	.word	0x000000ff


	//----- nvinfo : EIATTR_FRAME_SIZE
	.align		4
.L_278:
        /*0648*/ 	.byte	0x04, 0x11
        /*064a*/ 	.short	(.L_280 - .L_279)
	.align		4
.L_279:
        /*064c*/ 	.word	index@($__internal_25_$__cuda_sm70_votesync_ballot)
        /*0650*/ 	.word	0x00000000


	//----- nvinfo : EIATTR_FRAME_SIZE
	.align		4
.L_280:
        /*0654*/ 	.byte	0x04, 0x11
        /*0656*/ 	.short	(.L_282 - .L_281)
	.align		4
.L_281:
        /*0658*/ 	.word	index@($__internal_24_$__cuda_sm70_shflsync_up_p)
        /*065c*/ 	.word	0x00000000


	//----- nvinfo : EIATTR_FRAME_SIZE
	.align		4
.L_282:
        /*0660*/ 	.byte	0x04, 0x11
        /*0662*/ 	.short	(.L_284 - .L_283)
	.align		4
.L_283:
        /*0664*/ 	.word	index@($__internal_23_$__cuda_sm70_shflsync_idx_p)
        /*0668*/ 	.word	0x00000000


	//----- nvinfo : EIATTR_FRAME_SIZE
	.align		4
.L_284:
        /*066c*/ 	.byte	0x04, 0x11
        /*066e*/ 	.short	(.L_286 - .L_285)
	.align		4
.L_285:
        /*0670*/ 	.word	index@($__internal_22_$__cuda_sm70_shflsync_bfly_p)
        /*0674*/ 	.word	0x00000000


	//----- nvinfo : EIATTR_FRAME_SIZE
	.align		4
.L_286:
        /*0678*/ 	.byte	0x04, 0x11
        /*067a*/ 	.short	(.L_288 - .L_287)
	.align		4
.L_287:
        /*067c*/ 	.word	index@(_ZN7cutlass13device_kernelIN5flash19enable_sm80_to_sm89INS1_16FlashAttnFwdSm80INS1_25CollectiveMainloopFwdSm80ILi8ELi1ELb0EN4cute5tupleIJNS5_1CILi128EEENS7_ILi64EEENS7_ILi192EEEEEELi192ENS_10bfloat16_tEfNS_4arch4Sm80ELb1ELb0ELb1ELb1ELb0ELb1ELb1ELb1EEENS1_21CollectiveEpilogueFwdINS6_IJS8_SA_S9_EEENS6_IJNS7_ILi1EEESI_SI_EEESC_SE_Li256ELb1ELb1ELb1ELb0EEENS1_36VarlenDynamicPersistentTileSchedulerILi128ELi64ELi256ELi256ELb1ELb1ELb0ELb1ELb1ELb1EEEEEEEEEvNT_6ParamsE)
        /*0680*/ 	.word	0x00000050


	//----- nvinfo : EIATTR_REGCOUNT
	.align		4
.L_288:
        /*0684*/ 	.byte	0x04, 0x2f
        /*0686*/ 	.short	(.L_290 - .L_289)
	.align		4
.L_289:
        /*0688*/ 	.word	index@(_ZN7cutlass13device_kernelIN5flash19enable_sm80_to_sm89INS1_16FlashAttnFwdSm80INS1_25CollectiveMainloopFwdSm80ILi8ELi1ELb0EN4cute5tupleIJNS5_1CILi128EEENS7_ILi64EEENS7_ILi192EEEEEELi192ENS_10bfloat16_tEfNS_4arch4Sm80ELb1ELb0ELb1ELb1ELb0ELb0ELb1ELb1EEENS1_21CollectiveEpilogueFwdINS6_IJS8_SA_S9_EEENS6_IJNS7_ILi1EEESI_SI_EEESC_SE_Li256ELb1ELb1ELb1ELb0EEENS1_36VarlenDynamicPersistentTileSchedulerILi128ELi64ELi256ELi256ELb1ELb1ELb0ELb1ELb1ELb1EEEEEEEEEvNT_6ParamsE)
        /*068c*/ 	.word	0x000000ff


	//----- nvinfo : EIATTR_FRAME_SIZE
	.align		4
.L_290:
        /*0690*/ 	.byte	0x04, 0x11
        /*0692*/ 	.short	(.L_292 - .L_291)
	.align		4
.L_291:
        /*0694*/ 	.word	index@($__internal_21_$__cuda_sm70_votesync_ballot)
        /*0698*/ 	.word	0x00000000


	//----- nvinfo : EIATTR_FRAME_SIZE
	.align		4
.L_292:
        /*069c*/ 	.byte	0x04, 0x11
        /*069e*/ 	.short	(.L_294 - .L_293)
	.align		4
.L_293:
        /*06a0*/ 	.word	index@($__internal_20_$__cuda_sm70_shflsync_up_p)
        /*06a4*/ 	.word	0x00000000


	//----- nvinfo : EIATTR_FRAME_SIZE
	.align		4
.L_294:
        /*06a8*/ 	.byte	0x04, 0x11
        /*06aa*/ 	.short	(.L_296 - .L_295)
	.align		4
.L_295:
        /*06ac*/ 	.word	index@($__internal_19_$__cuda_sm70_shflsync_idx_p)
        /*06b0*/ 	.word	0x00000000


	//----- nvinfo : EIATTR_FRAME_SIZE
	.align		4
.L_296:
        /*06b4*/ 	.byte	0x04, 0x11
        /*06b6*/ 	.short	(.L_298 - .L_297)
	.align		4
.L_297:
        /*06b8*/ 	.word	index@($__internal_18_$__cuda_sm70_shflsync_bfly_p)
        /*06bc*/ 	.word	0x00000000


	//----- nvinfo : EIATTR_FRAME_SIZE
	.align		4
.L_298:
        /*06c0*/ 	.byte	0x04, 0x11
        /*06c2*/ 	.short	(.L_300 - .L_299)
	.align		4
.L_299:
        /*06c4*/ 	.word	index@(_ZN7cutlass13device_kernelIN5flash19enable_sm80_to_sm89INS1_16FlashAttnFwdSm80INS1_25CollectiveMainloopFwdSm80ILi8ELi1ELb0EN4cute5tupleIJNS5_1CILi128EEENS7_ILi64EEENS7_ILi192EEEEEELi192ENS_10bfloat16_tEfNS_4arch4Sm80ELb1ELb0ELb1ELb1ELb0ELb0ELb1ELb1EEENS1_21CollectiveEpilogueFwdINS6_IJS8_SA_S9_EEENS6_IJNS7_ILi1EEESI_SI_EEESC_SE_Li256ELb1ELb1ELb1ELb0EEENS1_36VarlenDynamicPersistentTileSchedulerILi128ELi64ELi256ELi256ELb1ELb1ELb0ELb1ELb1ELb1EEEEEEEEEvNT_6ParamsE)
        /*06c8*/ 	.word	0x00000050


	//----- nvinfo : EIATTR_REGCOUNT
	.align		4
.L_300:
        /*06cc*/ 	.byte	0x04, 0x2f
        /*06ce*/ 	.short	(.L_302 - .L_301)
	.align		4
.L_301:
        /*06d0*/ 	.word	index@(_ZN7cutlass13device_kernelIN5flash19enable_sm80_to_sm89INS1_16FlashAttnFwdSm80INS1_25CollectiveMainloopFwdSm80ILi8ELi1ELb1EN4cute5tupleIJNS5_1CILi128EEENS7_ILi96EEENS7_ILi192EEEEEELi192ENS_10bfloat16_tEfNS_4arch4Sm80ELb1ELb0ELb1ELb0ELb0ELb0ELb1ELb1EEENS1_21CollectiveEpilogueFwdINS6_IJS8_SA_S9_EEENS6_IJNS7_ILi1EEESI_SI_EEESC_SE_Li256ELb0ELb1ELb1ELb0EEENS1_30DynamicPersistentTileSchedulerILi256ELi256ELb1ELb1ELb0EEEEEEEEEvNT_6ParamsE)
        /*06d4*/ 	.word	0x000000ff


	//----- nvinfo : EIATTR_FRAME_SIZE
	.align		4
.L_302:
        /*06d8*/ 	.byte	0x04, 0x11
        /*06da*/ 	.short	(.L_304 - .L_303)
	.align		4
.L_303:
        /*06dc*/ 	.word	index@($__internal_17_$__cuda_sm70_shflsync_idx_p)
        /*06e0*/ 	.word	0x00000000


	//----- nvinfo : EIATTR_FRAME_SIZE
	.align		4
.L_304:
        /*06e4*/ 	.byte	0x04, 0x11
        /*06e6*/ 	.short	(.L_306 - .L_305)
	.align		4
.L_305:
        /*06e8*/ 	.word	index@($__internal_16_$__cuda_sm70_shflsync_bfly_p)
        /*06ec*/ 	.word	0x00000000


	//----- nvinfo : EIATTR_FRAME_SIZE
	.align		4
.L_306:
        /*06f0*/ 	.byte	0x04, 0x11
        /*06f2*/ 	.short	(.L_308 - .L_307)
	.align		4
.L_307:
        /*06f4*/ 	.word	index@(_ZN7cutlass13device_kernelIN5flash19enable_sm80_to_sm89INS1_16FlashAttnFwdSm80INS1_25CollectiveMainloopFwdSm80ILi8ELi1ELb1EN4cute5tupleIJNS5_1CILi128EEENS7_ILi96EEENS7_ILi192EEEEEELi192ENS_10bfloat16_tEfNS_4arch4Sm80ELb1ELb0ELb1ELb0ELb0ELb0ELb1ELb1EEENS1_21CollectiveEpilogueFwdINS6_IJS8_SA_S9_EEENS6_IJNS7_ILi1EEESI_SI_EEESC_SE_Li256ELb0ELb1ELb1ELb0EEENS1_30DynamicPersistentTileSchedulerILi256ELi256ELb1ELb1ELb0EEEEEEEEEvNT_6ParamsE)
        /*06f8*/ 	.word	0x000000a8


	//----- nvinfo : EIATTR_REGCOUNT
	.align		4
.L_308:
        /*06fc*/ 	.byte	0x04, 0x2f
        /*06fe*/ 	.short	(.L_310 - .L_309)
	.align		4
.L_309:
        /*0700*/ 	.word	index@(_ZN7cutlass13device_kernelIN5flash19enable_sm80_to_sm89INS1_16FlashAttnFwdSm80INS1_25CollectiveMainloopFwdSm80ILi8ELi1ELb0EN4cute5tupleIJNS5_1CILi128EEENS7_ILi64EEENS7_ILi192EEEEEELi192ENS_10bfloat16_tEfNS_4arch4Sm80ELb0ELb1ELb1ELb1ELb0ELb1ELb1ELb1EEENS1_21CollectiveEpilogueFwdINS6_IJS8_SA_S9_EEENS6_IJNS7_ILi1EEESI_SI_EEESC_SE_Li256ELb1ELb1ELb1ELb0EEENS1_36VarlenDynamicPersistentTileSchedulerILi128ELi64ELi256ELi256ELb1ELb1ELb0ELb1ELb0ELb1EEEEEEEEEvNT_6ParamsE)
        /*0704*/ 	.word	0x000000ff


	//----- nvinfo : EIATTR_FRAME_SIZE
	.align		4
.L_310:
        /*0708*/ 	.byte	0x04, 0x11
        /*070a*/ 	.short	(.L_312 - .L_311)
	.align		4
.L_311:
        /*070c*/ 	.word	index@($__internal_15_$__cuda_sm70_votesync_ballot)
        /*0710*/ 	.word	0x00000000


	//----- nvinfo : EIATTR_FRAME_SIZE
	.align		4
.L_312:
        /*0714*/ 	.byte	0x04, 0x11
        /*0716*/ 	.short	(.L_314 - .L_313)
	.align		4
.L_313:
        /*0718*/ 	.word	index@($__internal_14_$__cuda_sm70_shflsync_up_p)
        /*071c*/ 	.word	0x00000000


	//----- nvinfo : EIATTR_FRAME_SIZE
	.align		4
.L_314:
        /*0720*/ 	.byte	0x04, 0x11
        /*0722*/ 	.short	(.L_316 - .L_315)
	.align		4
.L_315:
        /*0724*/ 	.word	index@($__internal_13_$__cuda_sm70_shflsync_idx_p)
        /*0728*/ 	.word	0x00000000


	//----- nvinfo : EIATTR_FRAME_SIZE
	.align		4
.L_316:
        /*072c*/ 	.byte	0x04, 0x11
        /*072e*/ 	.short	(.L_318 - .L_317)
	.align		4
.L_317:
        /*0730*/ 	.word	index@($__internal_12_$__cuda_sm70_shflsync_bfly_p)
        /*0734*/ 	.word	0x00000000


	//----- nvinfo : EIATTR_FRAME_SIZE
	.align		4
.L_318:
        /*0738*/ 	.byte	0x04, 0x11
        /*073a*/ 	.short	(.L_320 - .L_319)
	.align		4
.L_319:
        /*073c*/ 	.word	index@(_ZN7cutlass13device_kernelIN5flash19enable_sm80_to_sm89INS1_16FlashAttnFwdSm80INS1_25CollectiveMainloopFwdSm80ILi8ELi1ELb0EN4cute5tupleIJNS5_1CILi128EEENS7_ILi64EEENS7_ILi192EEEEEELi192ENS_10bfloat16_tEfNS_4arch4Sm80ELb0ELb1ELb1ELb1ELb0ELb1ELb1ELb1EEENS1_21CollectiveEpilogueFwdINS6_IJS8_SA_S9_EEENS6_IJNS7_ILi1EEESI_SI_EEESC_SE_Li256ELb1ELb1ELb1ELb0EEENS1_36VarlenDynamicPersistentTileSchedulerILi128ELi64ELi256ELi256ELb1ELb1ELb0ELb1ELb0ELb1EEEEEEEEEvNT_6ParamsE)
        /*0740*/ 	.word	0x00000058


	//----- nvinfo : EIATTR_REGCOUNT
	.align		4
.L_320:
        /*0744*/ 	.byte	0x04, 0x2f
        /*0746*/ 	.short	(.L_322 - .L_321)
	.align		4
.L_321:
        /*0748*/ 	.word	index@(_ZN7cutlass13device_kernelIN5flash19enable_sm80_to_sm89INS1_16FlashAttnFwdSm80INS1_25CollectiveMainloopFwdSm80ILi8ELi1ELb0EN4cute5tupleIJNS5_1CILi128EEENS7_ILi64EEENS7_ILi192EEEEEELi192ENS_10bfloat16_tEfNS_4arch4Sm80ELb0ELb1ELb1ELb1ELb0ELb0ELb1ELb1EEENS1_21CollectiveEpilogueFwdINS6_IJS8_SA_S9_EEENS6_IJNS7_ILi1EEESI_SI_EEESC_SE_Li256ELb1ELb1ELb1ELb0EEENS1_36VarlenDynamicPersistentTileSchedulerILi128ELi64ELi256ELi256ELb1ELb1ELb0ELb1ELb0ELb1EEEEEEEEEvNT_6ParamsE)
        /*074c*/ 	.word	0x000000ff


	//----- nvinfo : EIATTR_FRAME_SIZE
	.align		4
.L_322:
        /*0750*/ 	.byte	0x04, 0x11
        /*0752*/ 	.short	(.L_324 - .L_323)
	.align		4
.L_323:
        /*0754*/ 	.word	index@($__internal_11_$__cuda_sm70_votesync_ballot)
        /*0758*/ 	.word	0x00000000


	//----- nvinfo : EIATTR_FRAME_SIZE
	.align		4
.L_324:
        /*075c*/ 	.byte	0x04, 0x11
        /*075e*/ 	.short	(.L_326 - .L_325)
	.align		4
.L_325:
        /*0760*/ 	.word	index@($__internal_10_$__cuda_sm70_shflsync_up_p)
        /*0764*/ 	.word	0x00000000


	//----- nvinfo : EIATTR_FRAME_SIZE
	.align		4
.L_326:
        /*0768*/ 	.byte	0x04, 0x11
        /*076a*/ 	.short	(.L_328 - .L_327)
	.align		4
.L_327:
        /*076c*/ 	.word	index@($__internal_9_$__cuda_sm70_shflsync_idx_p)
        /*0770*/ 	.word	0x00000000


	//----- nvinfo : EIATTR_FRAME_SIZE
	.align		4
.L_328:
        /*0774*/ 	.byte	0x04, 0x11
        /*0776*/ 	.short	(.L_330 - .L_329)
	.align		4
.L_329:
        /*0778*/ 	.word	index@($__internal_8_$__cuda_sm70_shflsync_bfly_p)
        /*077c*/ 	.word	0x00000000


	//----- nvinfo : EIATTR_FRAME_SIZE
	.align		4
.L_330:
        /*0780*/ 	.byte	0x04, 0x11
        /*0782*/ 	.short	(.L_332 - .L_331)
	.align		4
.L_331:
        /*0784*/ 	.word	index@(_ZN7cutlass13device_kernelIN5flash19enable_sm80_to_sm89INS1_16FlashAttnFwdSm80INS1_25CollectiveMainloopFwdSm80ILi8ELi1ELb0EN4cute5tupleIJNS5_1CILi128EEENS7_ILi64EEENS7_ILi192EEEEEELi192ENS_10bfloat16_tEfNS_4arch4Sm80ELb0ELb1ELb1ELb1ELb0ELb0ELb1ELb1EEENS1_21CollectiveEpilogueFwdINS6_IJS8_SA_S9_EEENS6_IJNS7_ILi1EEESI_SI_EEESC_SE_Li256ELb1ELb1ELb1ELb0EEENS1_36VarlenDynamicPersistentTileSchedulerILi128ELi64ELi256ELi256ELb1ELb1ELb0ELb1ELb0ELb1EEEEEEEEEvNT_6ParamsE)
        /*0788*/ 	.word	0x00000040


	//----- nvinfo : EIATTR_REGCOUNT
	.align		4
.L_332:
        /*078c*/ 	.byte	0x04, 0x2f
        /*078e*/ 	.short	(.L_334 - .L_333)
	.align		4
.L_333:
        /*0790*/ 	.word	index@(_ZN7cutlass13device_kernelIN5flash19enable_sm80_to_sm89INS1_16FlashAttnFwdSm80INS1_25CollectiveMainloopFwdSm80ILi8ELi1ELb0EN4cute5tupleIJNS5_1CILi128EEENS7_ILi64EEENS7_ILi192EEEEEELi192ENS_10bfloat16_tEfNS_4arch4Sm80ELb0ELb1ELb1ELb0ELb0ELb0ELb1ELb1EEENS1_21CollectiveEpilogueFwdINS6_IJS8_SA_S9_EEENS6_IJNS7_ILi1EEESI_SI_EEESC_SE_Li256ELb0ELb1ELb1ELb0EEENS1_19SingleTileSchedulerILb0ELb1ELb1ELi128EEEEEEEEEvNT_6ParamsE)
        /*0794*/ 	.word	0x000000ff


	//----- nvinfo : EIATTR_FRAME_SIZE
	.align		4
.L_334:
        /*0798*/ 	.byte	0x04, 0x11
        /*079a*/ 	.short	(.L_336 - .L_335)
	.align		4
.L_335:
        /*079c*/ 	.word	index@(_ZN7cutlass13device_kernelIN5flash19enable_sm80_to_sm89INS1_16FlashAttnFwdSm80INS1_25CollectiveMainloopFwdSm80ILi8ELi1ELb0EN4cute5tupleIJNS5_1CILi128EEENS7_ILi64EEENS7_ILi192EEEEEELi192ENS_10bfloat16_tEfNS_4arch4Sm80ELb0ELb1ELb1ELb0ELb0ELb0ELb1ELb1EEENS1_21CollectiveEpilogueFwdINS6_IJS8_SA_S9_EEENS6_IJNS7_ILi1EEESI_SI_EEESC_SE_Li256ELb0ELb1ELb1ELb0EEENS1_19SingleTileSchedulerILb0ELb1ELb1ELi128EEEEEEEEEvNT_6ParamsE)
        /*07a0*/ 	.word	0x00000000


	//----- nvinfo : EIATTR_REGCOUNT
	.align		4
.L_336:
        /*07a4*/ 	.byte	0x04, 0x2f
        /*07a6*/ 	.short	(.L_338 - .L_337)
	.align		4
.L_337:
        /*07a8*/ 	.word	index@(_ZN7cutlass13device_kernelIN5flash19enable_sm80_to_sm89INS1_16FlashAttnFwdSm80INS1_25CollectiveMainloopFwdSm80ILi8ELi1ELb0EN4cute5tupleIJNS5_1CILi128EEENS7_ILi64EEENS7_ILi192EEEEEELi192ENS_10bfloat16_tEfNS_4arch4Sm80ELb0ELb0ELb1ELb1ELb0ELb1ELb1ELb1EEENS1_21CollectiveEpilogueFwdINS6_IJS8_SA_S9_EEENS6_IJNS7_ILi1EEESI_SI_EEESC_SE_Li256ELb1ELb1ELb1ELb0EEENS1_36VarlenDynamicPersistentTileSchedulerILi128ELi64ELi256ELi256ELb1ELb1ELb0ELb0ELb1ELb1EEEEEEEEEvNT_6ParamsE)
        /*07ac*/ 	.word	0x000000ff


	//----- nvinfo : EIATTR_FRAME_SIZE
	.align		4
.L_338:
        /*07b0*/ 	.byte	0x04, 0x11
        /*07b2*/ 	.short	(.L_340 - .L_339)
	.align		4
.L_339:
        /*07b4*/ 	.word	index@($__internal_7_$__cuda_sm70_votesync_ballot)
        /*07b8*/ 	.word	0x00000000


	//----- nvinfo : EIATTR_FRAME_SIZE
	.align		4
.L_340:
        /*07bc*/ 	.byte	0x04, 0x11
        /*07be*/ 	.short	(.L_342 - .L_341)
	.align		4
.L_341:
        /*07c0*/ 	.word	index@($__internal_6_$__cuda_sm70_shflsync_up_p)
        /*07c4*/ 	.word	0x00000000


	//----- nvinfo : EIATTR_FRAME_SIZE
	.align		4
.L_342:
        /*07c8*/ 	.byte	0x04, 0x11
        /*07ca*/ 	.short	(.L_344 - .L_343)
	.align		4
.L_343:
        /*07cc*/ 	.word	index@($__internal_5_$__cuda_sm70_shflsync_idx_p)
        /*07d0*/ 	.word	0x00000000


	//----- nvinfo : EIATTR_FRAME_SIZE
	.align		4
.L_344:
        /*07d4*/ 	.byte	0x04, 0x11
        /*07d6*/ 	.short	(.L_346 - .L_345)
	.align		4
.L_345:
        /*07d8*/ 	.word	index@($__internal_4_$__cuda_sm70_shflsync_bfly_p)
        /*07dc*/ 	.word	0x00000000


	//----- nvinfo : EIATTR_FRAME_SIZE
	.align		4
.L_346:
        /*07e0*/ 	.byte	0x04, 0x11
        /*07e2*/ 	.short	(.L_348 - .L_347)
	.align		4
.L_347:
        /*07e4*/ 	.word	index@(_ZN7cutlass13device_kernelIN5flash19enable_sm80_to_sm89INS1_16FlashAttnFwdSm80INS1_25CollectiveMainloopFwdSm80ILi8ELi1ELb0EN4cute5tupleIJNS5_1CILi128EEENS7_ILi64EEENS7_ILi192EEEEEELi192ENS_10bfloat16_tEfNS_4arch4Sm80ELb0ELb0ELb1ELb1ELb0ELb1ELb1ELb1EEENS1_21CollectiveEpilogueFwdINS6_IJS8_SA_S9_EEENS6_IJNS7_ILi1EEESI_SI_EEESC_SE_Li256ELb1ELb1ELb1ELb0EEENS1_36VarlenDynamicPersistentTileSchedulerILi128ELi64ELi256ELi256ELb1ELb1ELb0ELb0ELb1ELb1EEEEEEEEEvNT_6ParamsE)
        /*07e8*/ 	.word	0x00000058


	//----- nvinfo : EIATTR_REGCOUNT
	.align		4
.L_348:
        /*07ec*/ 	.byte	0x04, 0x2f
        /*07ee*/ 	.short	(.L_350 - .L_349)
	.align		4
.L_349:
        /*07f0*/ 	.word	index@(_ZN7cutlass13device_kernelIN5flash19enable_sm80_to_sm89INS1_16FlashAttnFwdSm80INS1_25CollectiveMainloopFwdSm80ILi8ELi1ELb0EN4cute5tupleIJNS5_1CILi128EEENS7_ILi64EEENS7_ILi192EEEEEELi192ENS_10bfloat16_tEfNS_4arch4Sm80ELb0ELb0ELb1ELb1ELb0ELb0ELb1ELb1EEENS1_21CollectiveEpilogueFwdINS6_IJS8_SA_S9_EEENS6_IJNS7_ILi1EEESI_SI_EEESC_SE_Li256ELb1ELb1ELb1ELb0EEENS1_36VarlenDynamicPersistentTileSchedulerILi128ELi64ELi256ELi256ELb1ELb1ELb0ELb0ELb1ELb1EEEEEEEEEvNT_6ParamsE)
        /*07f4*/ 	.word	0x000000ff


	//----- nvinfo : EIATTR_FRAME_SIZE
	.align		4
.L_350:
        /*07f8*/ 	.byte	0x04, 0x11
        /*07fa*/ 	.short	(.L_352 - .L_351)
	.align		4
.L_351:
        /*07fc*/ 	.word	index@($__internal_3_$__cuda_sm70_votesync_ballot)
        /*0800*/ 	.word	0x00000000


	//----- nvinfo : EIATTR_FRAME_SIZE
	.align		4
.L_352:
        /*0804*/ 	.byte	0x04, 0x11
        /*0806*/ 	.short	(.L_354 - .L_353)
	.align		4
.L_353:
        /*0808*/ 	.word	index@($__internal_2_$__cuda_sm70_shflsync_up_p)
        /*080c*/ 	.word	0x00000000


	//----- nvinfo : EIATTR_FRAME_SIZE
	.align		4
.L_354:
        /*0810*/ 	.byte	0x04, 0x11
        /*0812*/ 	.short	(.L_356 - .L_355)
	.align		4
.L_355:
        /*0814*/ 	.word	index@($__internal_1_$__cuda_sm70_shflsync_idx_p)
        /*0818*/ 	.word	0x00000000


	//----- nvinfo : EIATTR_FRAME_SIZE
	.align		4
.L_356:
        /*081c*/ 	.byte	0x04, 0x11
        /*081e*/ 	.short	(.L_358 - .L_357)
	.align		4
.L_357:
        /*0820*/ 	.word	index@($__internal_0_$__cuda_sm70_shflsync_bfly_p)
        /*0824*/ 	.word	0x00000000


	//----- nvinfo : EIATTR_FRAME_SIZE
	.align		4
.L_358:
        /*0828*/ 	.byte	0x04, 0x11
        /*082a*/ 	.short	(.L_360 - .L_359)
	.align		4
.L_359:
        /*082c*/ 	.word	index@(_ZN7cutlass13device_kernelIN5flash19enable_sm80_to_sm89INS1_16FlashAttnFwdSm80INS1_25CollectiveMainloopFwdSm80ILi8ELi1ELb0EN4cute5tupleIJNS5_1CILi128EEENS7_ILi64EEENS7_ILi192EEEEEELi192ENS_10bfloat16_tEfNS_4arch4Sm80ELb0ELb0ELb1ELb1ELb0ELb0ELb1ELb1EEENS1_21CollectiveEpilogueFwdINS6_IJS8_SA_S9_EEENS6_IJNS7_ILi1EEESI_SI_EEESC_SE_Li256ELb1ELb1ELb1ELb0EEENS1_36VarlenDynamicPersistentTileSchedulerILi128ELi64ELi256ELi256ELb1ELb1ELb0ELb0ELb1ELb1EEEEEEEEEvNT_6ParamsE)
        /*0830*/ 	.word	0x00000040


	//----- nvinfo : EIATTR_REGCOUNT
	.align		4
.L_360:
        /*0834*/ 	.byte	0x04, 0x2f
        /*0836*/ 	.short	(.L_362 - .L_361)
	.align		4
.L_361:
        /*0838*/ 	.word	index@(_ZN7cutlass13device_kernelIN5flash19enable_sm80_to_sm89INS1_16FlashAttnFwdSm80INS1_25CollectiveMainloopFwdSm80ILi8ELi1ELb1EN4cute5tupleIJNS5_1CILi128EEENS7_ILi96EEENS7_ILi192EEEEEELi192ENS_10bfloat16_tEfNS_4arch4Sm80ELb0ELb0ELb1ELb0ELb0ELb0ELb1ELb1EEENS1_21CollectiveEpilogueFwdINS6_IJS8_SA_S9_EEENS6_IJNS7_ILi1EEESI_SI_EEESC_SE_Li256ELb0ELb1ELb1ELb0EEENS1_19SingleTileSchedulerILb0ELb1ELb1ELi128EEEEEEEEEvNT_6ParamsE)
        /*083c*/ 	.word	0x000000ff


	//----- nvinfo : EIATTR_FRAME_SIZE
	.align		4
.L_362:
        /*0840*/ 	.byte	0x04, 0x11
        /*0842*/ 	.short	(.L_364 - .L_363)
	.align		4
.L_363:
        /*0844*/ 	.word	index@(_ZN7cutlass13device_kernelIN5flash19enable_sm80_to_sm89INS1_16FlashAttnFwdSm80INS1_25CollectiveMainloopFwdSm80ILi8ELi1ELb1EN4cute5tupleIJNS5_1CILi128EEENS7_ILi96EEENS7_ILi192EEEEEELi192ENS_10bfloat16_tEfNS_4arch4Sm80ELb0ELb0ELb1ELb0ELb0ELb0ELb1ELb1EEENS1_21CollectiveEpilogueFwdINS6_IJS8_SA_S9_EEENS6_IJNS7_ILi1EEESI_SI_EEESC_SE_Li256ELb0ELb1ELb1ELb0EEENS1_19SingleTileSchedulerILb0ELb1ELb1ELi128EEEEEEEEEvNT_6ParamsE)
        /*0848*/ 	.word	0x00000048


	//----- nvinfo : EIATTR_MIN_STACK_SIZE
	.align		4
.L_364:
        /*084c*/ 	.byte	0x04, 0x12
        /*084e*/ 	.short	(.L_366 - .L_365)
	.align		4
.L_365:
        /*0850*/ 	.word	index@(_ZN7cutlass13device_kernelIN5flash19enable_sm80_to_sm89INS1_16FlashAttnFwdSm80INS1_25CollectiveMainloopFwdSm80ILi8ELi1ELb1EN4cute5tupleIJNS5_1CILi128EEENS7_ILi96EEENS7_ILi192EEEEEELi192ENS_10bfloat16_tEfNS_4arch4Sm80ELb0ELb0ELb1ELb0ELb0ELb0ELb1ELb1EEENS1_21CollectiveEpilogueFwdINS6_IJS8_SA_S9_EEENS6_IJNS7_ILi1EEESI_SI_EEESC_SE_Li256ELb0ELb1ELb1ELb0EEENS1_19SingleTileSchedulerILb0ELb1ELb1ELi128EEEEEEEEEvNT_6ParamsE)
        /*0854*/ 	.word	0x00000048


	//----- nvinfo : EIATTR_MIN_STACK_SIZE
	.align		4
.L_366:
        /*0858*/ 	.byte	0x04, 0x12
        /*085a*/ 	.short	(.L_368 - .L_367)
	.align		4
.L_367:
        /*085c*/ 	.word	index@(_ZN7cutlass13device_kernelIN5flash19enable_sm80_to_sm89INS1_16FlashAttnFwdSm80INS1_25CollectiveMainloopFwdSm80ILi8ELi1ELb0EN4cute5tupleIJNS5_1CILi128EEENS7_ILi64EEENS7_ILi192EEEEEELi192ENS_10bfloat16_tEfNS_4arch4Sm80ELb0ELb0ELb1ELb1ELb0ELb0ELb1ELb1EEENS1_21CollectiveEpilogueFwdINS6_IJS8_SA_S9_EEENS6_IJNS7_ILi1EEESI_SI_EEESC_SE_Li256ELb1ELb1ELb1ELb0EEENS1_36VarlenDynamicPersistentTileSchedulerILi128ELi64ELi256ELi256ELb1ELb1ELb0ELb0ELb1ELb1EEEEEEEEEvNT_6ParamsE)
        /*0860*/ 	.word	0x00000040


	//----- nvinfo : EIATTR_MIN_STACK_SIZE
	.align		4
.L_368:
        /*0864*/ 	.byte	0x04, 0x12
        /*0866*/ 	.short	(.L_370 - .L_369)
	.align		4
.L_369:
        /*0868*/ 	.word	index@(_ZN7cutlass13device_kernelIN5flash19enable_sm80_to_sm89INS1_16FlashAttnFwdSm80INS1_25CollectiveMainloopFwdSm80ILi8ELi1ELb0EN4cute5tupleIJNS5_1CILi128EEENS7_ILi64EEENS7_ILi192EEEEEELi192ENS_10bfloat16_tEfNS_4arch4Sm80ELb0ELb0ELb1ELb1ELb0ELb1ELb1ELb1EEENS1_21CollectiveEpilogueFwdINS6_IJS8_SA_S9_EEENS6_IJNS7_ILi1EEESI_SI_EEESC_SE_Li256ELb1ELb1ELb1ELb0EEENS1_36VarlenDynamicPersistentTileSchedulerILi128ELi64ELi256ELi256ELb1ELb1ELb0ELb0ELb1ELb1EEEEEEEEEvNT_6ParamsE)
        /*086c*/ 	.word	0x00000058


	//----- nvinfo : EIATTR_MIN_STACK_SIZE
	.align		4
.L_370:
        /*0870*/ 	.byte	0x04, 0x12
        /*0872*/ 	.short	(.L_372 - .L_371)
	.align		4
.L_371:
        /*0874*/ 	.word	index@(_ZN7cutlass13device_kernelIN5flash19enable_sm80_to_sm89INS1_16FlashAttnFwdSm80INS1_25CollectiveMainloopFwdSm80ILi8ELi1ELb0EN4cute5tupleIJNS5_1CILi128EEENS7_ILi64EEENS7_ILi192EEEEEELi192ENS_10bfloat16_tEfNS_4arch4Sm80ELb0ELb1ELb1ELb0ELb0ELb0ELb1ELb1EEENS1_21CollectiveEpilogueFwdINS6_IJS8_SA_S9_EEENS6_IJNS7_ILi1EEESI_SI_EEESC_SE_Li256ELb0ELb1ELb1ELb0EEENS1_19SingleTileSchedulerILb0ELb1ELb1ELi128EEEEEEEEEvNT_6ParamsE)
        /*0878*/ 	.word	0x00000000


	//----- nvinfo : EIATTR_MIN_STACK_SIZE
	.align		4
.L_372:
        /*087c*/ 	.byte	0x04, 0x12
        /*087e*/ 	.short	(.L_374 - .L_373)
	.align		4
.L_373:
        /*0880*/ 	.word	index@(_ZN7cutlass13device_kernelIN5flash19enable_sm80_to_sm89INS1_16FlashAttnFwdSm80INS1_25CollectiveMainloopFwdSm80ILi8ELi1ELb0EN4cute5tupleIJNS5_1CILi128EEENS7_ILi64EEENS7_ILi192EEEEEELi192ENS_10bfloat16_tEfNS_4arch4Sm80ELb0ELb1ELb1ELb1ELb0ELb0ELb1ELb1EEENS1_21CollectiveEpilogueFwdINS6_IJS8_SA_S9_EEENS6_IJNS7_ILi1EEESI_SI_EEESC_SE_Li256ELb1ELb1ELb1ELb0EEENS1_36VarlenDynamicPersistentTileSchedulerILi128ELi64ELi256ELi256ELb1ELb1ELb0ELb1ELb0ELb1EEEEEEEEEvNT_6ParamsE)
        /*0884*/ 	.word	0x00000040


	//----- nvinfo : EIATTR_MIN_STACK_SIZE
	.align		4
.L_374:
        /*0888*/ 	.byte	0x04, 0x12
        /*088a*/ 	.short	(.L_376 - .L_375)
	.align		4
.L_375:
        /*088c*/ 	.word	index@(_ZN7cutlass13device_kernelIN5flash19enable_sm80_to_sm89INS1_16FlashAttnFwdSm80INS1_25CollectiveMainloopFwdSm80ILi8ELi1ELb0EN4cute5tupleIJNS5_1CILi128EEENS7_ILi64EEENS7_ILi192EEEEEELi192ENS_10bfloat16_tEfNS_4arch4Sm80ELb0ELb1ELb1ELb1ELb0ELb1ELb1ELb1EEENS1_21CollectiveEpilogueFwdINS6_IJS8_SA_S9_EEENS6_IJNS7_ILi1EEESI_SI_EEESC_SE_Li256ELb1ELb1ELb1ELb0EEENS1_36VarlenDynamicPersistentTileSchedulerILi128ELi64ELi256ELi256ELb1ELb1ELb0ELb1ELb0ELb1EEEEEEEEEvNT_6ParamsE)
        /*0890*/ 	.word	0x00000058


	//----- nvinfo : EIATTR_MIN_STACK_SIZE
	.align		4
.L_376:
        /*0894*/ 	.byte	0x04, 0x12
        /*0896*/ 	.short	(.L_378 - .L_377)
	.align		4
.L_377:
        /*0898*/ 	.word	index@(_ZN7cutlass13device_kernelIN5flash19enable_sm80_to_sm89INS1_16FlashAttnFwdSm80INS1_25CollectiveMainloopFwdSm80ILi8ELi1ELb1EN4cute5tupleIJNS5_1CILi128EEENS7_ILi96EEENS7_ILi192EEEEEELi192ENS_10bfloat16_tEfNS_4arch4Sm80ELb1ELb0ELb1ELb0ELb0ELb0ELb1ELb1EEENS1_21CollectiveEpilogueFwdINS6_IJS8_SA_S9_EEENS6_IJNS7_ILi1EEESI_SI_EEESC_SE_Li256ELb0ELb1ELb1ELb0EEENS1_30DynamicPersistentTileSchedulerILi256ELi256ELb1ELb1ELb0EEEEEEEEEvNT_6ParamsE)
        /*089c*/ 	.word	0x000000a8


	//----- nvinfo : EIATTR_MIN_STACK_SIZE
	.align		4
.L_378:
        /*08a0*/ 	.byte	0x04, 0x12
        /*08a2*/ 	.short	(.L_380 - .L_379)
	.align		4
.L_379:
        /*08a4*/ 	.word	index@(_ZN7cutlass13device_kernelIN5flash19enable_sm80_to_sm89INS1_16FlashAttnFwdSm80INS1_25CollectiveMainloopFwdSm80ILi8ELi1ELb0EN4cute5tupleIJNS5_1CILi128EEENS7_ILi64EEENS7_ILi192EEEEEELi192ENS_10bfloat16_tEfNS_4arch4Sm80ELb1ELb0ELb1ELb1ELb0ELb0ELb1ELb1EEENS1_21CollectiveEpilogueFwdINS6_IJS8_SA_S9_EEENS6_IJNS7_ILi1EEESI_SI_EEESC_SE_Li256ELb1ELb1ELb1ELb0EEENS1_36VarlenDynamicPersistentTileSchedulerILi128ELi64ELi256ELi256ELb1ELb1ELb0ELb1ELb1ELb1EEEEEEEEEvNT_6ParamsE)
        /*08a8*/ 	.word	0x00000050


	//----- nvinfo : EIATTR_MIN_STACK_SIZE
	.align		4
.L_380:
        /*08ac*/ 	.byte	0x04, 0x12
        /*08ae*/ 	.short	(.L_382 - .L_381)
	.align		4
.L_381:
        /*08b0*/ 	.word	index@(_ZN7cutlass13device_kernelIN5flash19enable_sm80_to_sm89INS1_16FlashAttnFwdSm80INS1_25CollectiveMainloopFwdSm80ILi8ELi1ELb0EN4cute5tupleIJNS5_1CILi128EEENS7_ILi64EEENS7_ILi192EEEEEELi192ENS_10bfloat16_tEfNS_4arch4Sm80ELb1ELb0ELb1ELb1ELb0ELb1ELb1ELb1EEENS1_21CollectiveEpilogueFwdINS6_IJS8_SA_S9_EEENS6_IJNS7_ILi1EEESI_SI_EEESC_SE_Li256ELb1ELb1ELb1ELb0EEENS1_36VarlenDynamicPersistentTileSchedulerILi128ELi64ELi256ELi256ELb1ELb1ELb0ELb1ELb1ELb1EEEEEEEEEvNT_6ParamsE)
        /*08b4*/ 	.word	0x00000050


	//----- nvinfo : EIATTR_MIN_STACK_SIZE
	.align		4
.L_382:
        /*08b8*/ 	.byte	0x04, 0x12
        /*08ba*/ 	.short	(.L_384 - .L_383)
	.align		4
.L_383:
        /*08bc*/ 	.word	index@(_ZN7cutlass13device_kernelIN5flash19enable_sm80_to_sm89INS1_16FlashAttnFwdSm80INS1_25CollectiveMainloopFwdSm80ILi8ELi2ELb1EN4cute5tupleIJNS5_1CILi128EEENS7_ILi96EEENS7_ILi192EEEEEELi192ENS_10bfloat16_tEfNS_4arch4Sm80ELb0ELb0ELb1ELb0ELb0ELb0ELb1ELb1EEENS1_21CollectiveEpilogueFwdINS6_IJS8_SA_S9_EEENS6_IJNS7_ILi1EEESI_SI_EEESC_SE_Li256ELb0ELb1ELb1ELb0EEENS1_19SingleTileSchedulerILb0ELb1ELb1ELi128EEEEEEEEEvNT_6ParamsE)
        /*08c0*/ 	.word	0x00000038


	//----- nvinfo : EIATTR_MIN_STACK_SIZE
	.align		4
.L_384:
        /*08c4*/ 	.byte	0x04, 0x12
        /*08c6*/ 	.short	(.L_386 - .L_385)
	.align		4
.L_385:
        /*08c8*/ 	.word	index@(_ZN7cutlass13device_kernelIN5flash19enable_sm80_to_sm89INS1_16FlashAttnFwdSm80INS1_25CollectiveMainloopFwdSm80ILi8ELi2ELb0EN4cute5tupleIJNS5_1CILi128EEENS7_ILi64EEENS7_ILi192EEEEEELi192ENS_10bfloat16_tEfNS_4arch4Sm80ELb0ELb0ELb1ELb1ELb0ELb0ELb1ELb1EEENS1_21CollectiveEpilogueFwdINS6_IJS8_SA_S9_EEENS6_IJNS7_ILi1EEESI_SI_EEESC_SE_Li256ELb1ELb1ELb1ELb0EEENS1_36VarlenDynamicPersistentTileSchedulerILi128ELi64ELi256ELi256ELb1ELb1ELb0ELb0ELb1ELb1EEEEEEEEEvNT_6ParamsE)
        /*08cc*/ 	.word	0x00000038


	//----- nvinfo : EIATTR_MIN_STACK_SIZE
	.align		4
.L_386:
        /*08d0*/ 	.byte	0x04, 0x12
        /*08d2*/ 	.short	(.L_388 - .L_387)
	.align		4
.L_387:
        /*08d4*/ 	.word	index@(_ZN7cutlass13device_kernelIN5flash19enable_sm80_to_sm89INS1_16FlashAttnFwdSm80INS1_25CollectiveMainloopFwdSm80ILi8ELi2ELb0EN4cute5tupleIJNS5_1CILi128EEENS7_ILi64EEENS7_ILi192EEEEEELi192ENS_10bfloat16_tEfNS_4arch4Sm80ELb0ELb0ELb1ELb1ELb0ELb1ELb1ELb1EEENS1_21CollectiveEpilogueFwdINS6_IJS8_SA_S9_EEENS6_IJNS7_ILi1EEESI_SI_EEESC_SE_Li256ELb1ELb1ELb1ELb0EEENS1_36VarlenDynamicPersistentTileSchedulerILi128ELi64ELi256ELi256ELb1ELb1ELb0ELb0ELb1ELb1EEEEEEEEEvNT_6ParamsE)
        /*08d8*/ 	.word	0x00000000


	//----- nvinfo : EIATTR_MIN_STACK_SIZE
	.align		4
.L_388:
        /*08dc*/ 	.byte	0x04, 0x12
        /*08de*/ 	.short	(.L_390 - .L_389)
	.align		4
.L_389:
        /*08e0*/ 	.word	index@(_ZN7cutlass13device_kernelIN5flash19enable_sm80_to_sm89INS1_16FlashAttnFwdSm80INS1_25CollectiveMainloopFwdSm80ILi8ELi2ELb0EN4cute5tupleIJNS5_1CILi128EEENS7_ILi64EEENS7_ILi192EEEEEELi192ENS_10bfloat16_tEfNS_4arch4Sm80ELb0ELb1ELb1ELb0ELb0ELb0ELb1ELb1EEENS1_21CollectiveEpilogueFwdINS6_IJS8_SA_S9_EEENS6_IJNS7_ILi1EEESI_SI_EEESC_SE_Li256ELb0ELb1ELb1ELb0EEENS1_19SingleTileSchedulerILb0ELb1ELb1ELi128EEEEEEEEEvNT_6ParamsE)
        /*08e4*/ 	.word	0x00000000


	//----- nvinfo : EIATTR_MIN_STACK_SIZE
	.align		4
.L_390:
        /*08e8*/ 	.byte	0x04, 0x12
        /*08ea*/ 	.short	(.L_392 - .L_391)
	.align		4
.L_391:
        /*08ec*/ 	.word	index@(_ZN7cutlass13device_kernelIN5flash19enable_sm80_to_sm89INS1_16FlashAttnFwdSm80INS1_25CollectiveMainloopFwdSm80ILi8ELi2ELb0EN4cute5tupleIJNS5_1CILi128EEENS7_ILi64EEENS7_ILi192EEEEEELi192ENS_10bfloat16_tEfNS_4arch4Sm80ELb0ELb1ELb1ELb1ELb0ELb0ELb1ELb1EEENS1_21CollectiveEpilogueFwdINS6_IJS8_SA_S9_EEENS6_IJNS7_ILi1EEESI_SI_EEESC_SE_Li256ELb1ELb1ELb1ELb0EEENS1_36VarlenDynamicPersistentTileSchedulerILi128ELi64ELi256ELi256ELb1ELb1ELb0ELb1ELb0ELb1EEEEEEEEEvNT_6ParamsE)
        /*08f0*/ 	.word	0x00000038


	//----- nvinfo : EIATTR_MIN_STACK_SIZE
	.align		4
.L_392:
        /*08f4*/ 	.byte	0x04, 0x12
        /*08f6*/ 	.short	(.L_394 - .L_393)
	.align		4
.L_393:
        /*08f8*/ 	.word	index@(_ZN7cutlass13device_kernelIN5flash19enable_sm80_to_sm89INS1_16FlashAttnFwdSm80INS1_25CollectiveMainloopFwdSm80ILi8ELi2ELb0EN4cute5tupleIJNS5_1CILi128EEENS7_ILi64EEENS7_ILi192EEEEEELi192ENS_10bfloat16_tEfNS_4arch4Sm80ELb0ELb1ELb1ELb1ELb0ELb1ELb1ELb1EEENS1_21CollectiveEpilogueFwdINS6_IJS8_SA_S9_EEENS6_IJNS7_ILi1EEESI_SI_EEESC_SE_Li256ELb1ELb1ELb1ELb0EEENS1_36VarlenDynamicPersistentTileSchedulerILi128ELi64ELi256ELi256ELb1ELb1ELb0ELb1ELb0ELb1EEEEEEEEEvNT_6ParamsE)
        /*08fc*/ 	.word	0x000000a0


	//----- nvinfo : EIATTR_MIN_STACK_SIZE
	.align		4
.L_394:
        /*0900*/ 	.byte	0x04, 0x12
        /*0902*/ 	.short	(.L_396 - .L_395)
	.align		4
.L_395:
        /*0904*/ 	.word	index@(_ZN7cutlass13device_kernelIN5flash19enable_sm80_to_sm89INS1_16FlashAttnFwdSm80INS1_25CollectiveMainloopFwdSm80ILi8ELi2ELb1EN4cute5tupleIJNS5_1CILi128EEENS7_ILi96EEENS7_ILi192EEEEEELi192ENS_10bfloat16_tEfNS_4arch4Sm80ELb1ELb0ELb1ELb0ELb0ELb0ELb1ELb1EEENS1_21CollectiveEpilogueFwdINS6_IJS8_SA_S9_EEENS6_IJNS7_ILi1EEESI_SI_EEESC_SE_Li256ELb0ELb1ELb1ELb0EEENS1_30DynamicPersistentTileSchedulerILi256ELi256ELb1ELb1ELb0EEEEEEEEEvNT_6ParamsE)
        /*0908*/ 	.word	0x00000088


	//----- nvinfo : EIATTR_MIN_STACK_SIZE
	.align		4
.L_396:
        /*090c*/ 	.byte	0x04, 0x12
        /*090e*/ 	.short	(.L_398 - .L_397)
	.align		4
.L_397:
        /*0910*/ 	.word	index@(_ZN7cutlass13device_kernelIN5flash19enable_sm80_to_sm89INS1_16FlashAttnFwdSm80INS1_25CollectiveMainloopFwdSm80ILi8ELi2ELb0EN4cute5tupleIJNS5_1CILi128EEENS7_ILi64EEENS7_ILi192EEEEEELi192ENS_10bfloat16_tEfNS_4arch4Sm80ELb1ELb0ELb1ELb1ELb0ELb0ELb1ELb1EEENS1_21CollectiveEpilogueFwdINS6_IJS8_SA_S9_EEENS6_IJNS7_ILi1EEESI_SI_EEESC_SE_Li256ELb1ELb1ELb1ELb0EEENS1_36VarlenDynamicPersistentTileSchedulerILi128ELi64ELi256ELi256ELb1ELb1ELb0ELb1ELb1ELb1EEEEEEEEEvNT_6ParamsE)
        /*0914*/ 	.word	0x00000000


	//----- nvinfo : EIATTR_MIN_STACK_SIZE
	.align		4
.L_398:
        /*0918*/ 	.byte	0x04, 0x12
        /*091a*/ 	.short	(.L_400 - .L_399)
	.align		4
.L_399:
        /*091c*/ 	.word	index@(_ZN7cutlass13device_kernelIN5flash19enable_sm80_to_sm89INS1_16FlashAttnFwdSm80INS1_25CollectiveMainloopFwdSm80ILi8ELi2ELb0EN4cute5tupleIJNS5_1CILi128EEENS7_ILi64EEENS7_ILi192EEEEEELi192ENS_10bfloat16_tEfNS_4arch4Sm80ELb1ELb0ELb1ELb1ELb0ELb1ELb1ELb1EEENS1_21CollectiveEpilogueFwdINS6_IJS8_SA_S9_EEENS6_IJNS7_ILi1EEESI_SI_EEESC_SE_Li256ELb1ELb1ELb1ELb0EEENS1_36VarlenDynamicPersistentTileSchedulerILi128ELi64ELi256ELi256ELb1ELb1ELb0ELb1ELb1ELb1EEEEEEEEEvNT_6ParamsE)
        /*0920*/ 	.word	0x00000000


	//----- nvinfo : EIATTR_MIN_STACK_SIZE
	.align		4
.L_400:
        /*0924*/ 	.byte	0x04, 0x12
        /*0926*/ 	.short	(.L_402 - .L_401)
	.align		4
.L_401:
        /*0928*/ 	.word	index@(_ZN7cutlass13device_kernelIN5flash19enable_sm80_to_sm89INS1_16FlashAttnFwdSm80INS1_25CollectiveMainloopFwdSm80ILi8ELi1ELb1EN4cute5tupleIJNS5_1CILi128EEENS7_ILi96EEENS7_ILi192EEEEEELi192ENS_10bfloat16_tEfNS_4arch4Sm80ELb0ELb0ELb0ELb0ELb0ELb0ELb1ELb1EEENS1_21CollectiveEpilogueFwdINS6_IJS8_SA_S9_EEENS6_IJNS7_ILi1EEESI_SI_EEESC_SE_Li256ELb0ELb1ELb1ELb0EEENS1_19SingleTileSchedulerILb0ELb1ELb1ELi128EEEEEEEEEvNT_6ParamsE)
        /*092c*/ 	.word	0x00000030


	//----- nvinfo : EIATTR_MIN_STACK_SIZE
	.align		4
.L_402:
        /*0930*/ 	.byte	0x04, 0x12
        /*0932*/ 	.short	(.L_404 - .L_403)
	.align		4
.L_403:
        /*0934*/ 	.word	index@(_ZN7cutlass13device_kernelIN5flash19enable_sm80_to_sm89INS1_16FlashAttnFwdSm80INS1_25CollectiveMainloopFwdSm80ILi8ELi1ELb0EN4cute5tupleIJNS5_1CILi128EEENS7_ILi64EEENS7_ILi192EEEEEELi192ENS_10bfloat16_tEfNS_4arch4Sm80ELb0ELb0ELb0ELb1ELb0ELb0ELb1ELb1EEENS1_21CollectiveEpilogueFwdINS6_IJS8_SA_S9_EEENS6_IJNS7_ILi1EEESI_SI_EEESC_SE_Li256ELb1ELb1ELb1ELb0EEENS1_36VarlenDynamicPersistentTileSchedulerILi128ELi64ELi256ELi256ELb1ELb1ELb0ELb0ELb1ELb1EEEEEEEEEvNT_6ParamsE)
        /*0938*/ 	.word	0x00000000


	//----- nvinfo : EIATTR_MIN_STACK_SIZE
	.align		4
.L_404:
        /*093c*/ 	.byte	0x04, 0x12
        /*093e*/ 	.short	(.L_406 - .L_405)
	.align		4
.L_405:
        /*0940*/ 	.word	index@(_ZN7cutlass13device_kernelIN5flash19enable_sm80_to_sm89INS1_16FlashAttnFwdSm80INS1_25CollectiveMainloopFwdSm80ILi8ELi1ELb0EN4cute5tupleIJNS5_1CILi128EEENS7_ILi64EEENS7_ILi192EEEEEELi192ENS_10bfloat16_tEfNS_4arch4Sm80ELb0ELb0ELb0ELb1ELb0ELb1ELb1ELb1EEENS1_21CollectiveEpilogueFwdINS6_IJS8_SA_S9_EEENS6_IJNS7_ILi1EEESI_SI_EEESC_SE_Li256ELb1ELb1ELb1ELb0EEENS1_36VarlenDynamicPersistentTileSchedulerILi128ELi64ELi256ELi256ELb1ELb1ELb0ELb0ELb1ELb1EEEEEEEEEvNT_6ParamsE)
        /*0944*/ 	.word	0x00000010


	//----- nvinfo : EIATTR_MIN_STACK_SIZE
	.align		4
.L_406:
        /*0948*/ 	.byte	0x04, 0x12
        /*094a*/ 	.short	(.L_408 - .L_407)
	.align		4
.L_407:
        /*094c*/ 	.word	index@(_ZN7cutlass13device_kernelIN5flash19enable_sm80_to_sm89INS1_16FlashAttnFwdSm80INS1_25CollectiveMainloopFwdSm80ILi8ELi1ELb0EN4cute5tupleIJNS5_1CILi128EEENS7_ILi64EEENS7_ILi192EEEEEELi192ENS_10bfloat16_tEfNS_4arch4Sm80ELb0ELb1ELb0ELb0ELb0ELb0ELb1ELb1EEENS1_21CollectiveEpilogueFwdINS6_IJS8_SA_S9_EEENS6_IJNS7_ILi1EEESI_SI_EEESC_SE_Li256ELb0ELb1ELb1ELb0EEENS1_19SingleTileSchedulerILb0ELb1ELb1ELi128EEEEEEEEEvNT_6ParamsE)
        /*0950*/ 	.word	0x00000000


	//----- nvinfo : EIATTR_MIN_STACK_SIZE
	.align		4
.L_408:
        /*0954*/ 	.byte	0x04, 0x12
        /*0956*/ 	.short	(.L_410 - .L_409)
	.align		4
.L_409:
        /*0958*/ 	.word	index@(_ZN7cutlass13device_kernelIN5flash19enable_sm80_to_sm89INS1_16FlashAttnFwdSm80INS1_25CollectiveMainloopFwdSm80ILi8ELi1ELb0EN4cute5tupleIJNS5_1CILi128EEENS7_ILi64EEENS7_ILi192EEEEEELi192ENS_10bfloat16_tEfNS_4arch4Sm80ELb0ELb1ELb0ELb1ELb0ELb0ELb1ELb1EEENS1_21CollectiveEpilogueFwdINS6_IJS8_SA_S9_EEENS6_IJNS7_ILi1EEESI_SI_EEESC_SE_Li256ELb1ELb1ELb1ELb0EEENS1_36VarlenDynamicPersistentTileSchedulerILi128ELi64ELi256ELi256ELb1ELb1ELb0ELb1ELb0ELb1EEEEEEEEEvNT_6ParamsE)
        /*095c*/ 	.word	0x00000040


	//----- nvinfo : EIATTR_MIN_STACK_SIZE
	.align		4
.L_410:
        /*0960*/ 	.byte	0x04, 0x12
        /*0962*/ 	.short	(.L_412 - .L_411)
	.align		4
.L_411:
        /*0964*/ 	.word	index@(_ZN7cutlass13device_kernelIN5flash19enable_sm80_to_sm89INS1_16FlashAttnFwdSm80INS1_25CollectiveMainloopFwdSm80ILi8ELi1ELb0EN4cute5tupleIJNS5_1CILi128EEENS7_ILi64EEENS7_ILi192EEEEEELi192ENS_10bfloat16_tEfNS_4arch4Sm80ELb0ELb1ELb0ELb1ELb0ELb1ELb1ELb1EEENS1_21CollectiveEpilogueFwdINS6_IJS8_SA_S9_EEENS6_IJNS7_ILi1EEESI_SI_EEESC_SE_Li256ELb1ELb1ELb1ELb0EEENS1_36VarlenDynamicPersistentTileSchedulerILi128ELi64ELi256ELi256ELb1ELb1ELb0ELb1ELb0ELb1EEEEEEEEEvNT_6ParamsE)
        /*0968*/ 	.word	0x00000040


	//----- nvinfo : EIATTR_MIN_STACK_SIZE
	.align		4
.L_412:
        /*096c*/ 	.byte	0x04, 0x12
        /*096e*/ 	.short	(.L_414 - .L_413)
	.align		4
.L_413:
        /*0970*/ 	.word	index@(_ZN7cutlass13device_kernelIN5flash19enable_sm80_to_sm89INS1_16FlashAttnFwdSm80INS1_25CollectiveMainloopFwdSm80ILi8ELi1ELb1EN4cute5tupleIJNS5_1CILi128EEENS7_ILi96EEENS7_ILi192EEEEEELi192ENS_10bfloat16_tEfNS_4arch4Sm80ELb1ELb0ELb0ELb0ELb0ELb0ELb1ELb1EEENS1_21CollectiveEpilogueFwdINS6_IJS8_SA_S9_EEENS6_IJNS7_ILi1EEESI_SI_EEESC_SE_Li256ELb0ELb1ELb1ELb0EEENS1_30DynamicPersistentTileSchedulerILi256ELi256ELb1ELb1ELb0EEEEEEEEEvNT_6ParamsE)
        /*0974*/ 	.word	0x00000090


	//----- nvinfo : EIATTR_MIN_STACK_SIZE
	.align		4
.L_414:
        /*0978*/ 	.byte	0x04, 0x12
        /*097a*/ 	.short	(.L_416 - .L_415)
	.align		4
.L_415:
        /*097c*/ 	.word	index@(_ZN7cutlass13device_kernelIN5flash19enable_sm80_to_sm89INS1_16FlashAttnFwdSm80INS1_25CollectiveMainloopFwdSm80ILi8ELi1ELb0EN4cute5tupleIJNS5_1CILi128EEENS7_ILi64EEENS7_ILi192EEEEEELi192ENS_10bfloat16_tEfNS_4arch4Sm80ELb1ELb0ELb0ELb1ELb0ELb0ELb1ELb1EEENS1_21CollectiveEpilogueFwdINS6_IJS8_SA_S9_EEENS6_IJNS7_ILi1EEESI_SI_EEESC_SE_Li256ELb1ELb1ELb1ELb0EEENS1_36VarlenDynamicPersistentTileSchedulerILi128ELi64ELi256ELi256ELb1ELb1ELb0ELb1ELb1ELb1EEEEEEEEEvNT_6ParamsE)
        /*0980*/ 	.word	0x00000050


	//----- nvinfo : EIATTR_MIN_STACK_SIZE
	.align		4
.L_416:
        /*0984*/ 	.byte	0x04, 0x12
        /*0986*/ 	.short	(.L_418 - .L_417)
	.align		4
.L_417:
        /*0988*/ 	.word	index@(_ZN7cutlass13device_kernelIN5flash19enable_sm80_to_sm89INS1_16FlashAttnFwdSm80INS1_25CollectiveMainloopFwdSm80ILi8ELi1ELb0EN4cute5tupleIJNS5_1CILi128EEENS7_ILi64EEENS7_ILi192EEEEEELi192ENS_10bfloat16_tEfNS_4arch4Sm80ELb1ELb0ELb0ELb1ELb0ELb1ELb1ELb1EEENS1_21CollectiveEpilogueFwdINS6_IJS8_SA_S9_EEENS6_IJNS7_ILi1EEESI_SI_EEESC_SE_Li256ELb1ELb1ELb1ELb0EEENS1_36VarlenDynamicPersistentTileSchedulerILi128ELi64ELi256ELi256ELb1ELb1ELb0ELb1ELb1ELb1EEEEEEEEEvNT_6ParamsE)
        /*098c*/ 	.word	0x00000050


	//----- nvinfo : EIATTR_MIN_STACK_SIZE
	.align		4
.L_418:
        /*0990*/ 	.byte	0x04, 0x12
        /*0992*/ 	.short	(.L_420 - .L_419)
	.align		4
.L_419:
        /*0994*/ 	.word	index@(_ZN7cutlass13device_kernelIN5flash19enable_sm80_to_sm89INS1_16FlashAttnFwdSm80INS1_25CollectiveMainloopFwdSm80ILi8ELi2ELb1EN4cute5tupleIJNS5_1CILi128EEENS7_ILi96EEENS7_ILi192EEEEEELi192ENS_10bfloat16_tEfNS_4arch4Sm80ELb0ELb0ELb0ELb0ELb0ELb0ELb1ELb1EEENS1_21CollectiveEpilogueFwdINS6_IJS8_SA_S9_EEENS6_IJNS7_ILi1EEESI_SI_EEESC_SE_Li256ELb0ELb1ELb1ELb0EEENS1_19SingleTileSchedulerILb0ELb1ELb1ELi128EEEEEEEEEvNT_6ParamsE)
        /*0998*/ 	.word	0x00000020


	//----- nvinfo : EIATTR_MIN_STACK_SIZE
	.align		4
.L_420:
        /*099c*/ 	.byte	0x04, 0x12
        /*099e*/ 	.short	(.L_422 - .L_421)
	.align		4
.L_421:
        /*09a0*/ 	.word	index@(_ZN7cutlass13device_kernelIN5flash19enable_sm80_to_sm89INS1_16FlashAttnFwdSm80INS1_25CollectiveMainloopFwdSm80ILi8ELi2ELb0EN4cute5tupleIJNS5_1CILi128EEENS7_ILi64EEENS7_ILi192EEEEEELi192ENS_10bfloat16_tEfNS_4arch4Sm80ELb0ELb0ELb0ELb1ELb0ELb0ELb1ELb1EEENS1_21CollectiveEpilogueFwdINS6_IJS8_SA_S9_EEENS6_IJNS7_ILi1EEESI_SI_EEESC_SE_Li256ELb1ELb1ELb1ELb0EEENS1_36VarlenDynamicPersistentTileSchedulerILi128ELi64ELi256ELi256ELb1ELb1ELb0ELb0ELb1ELb1EEEEEEEEEvNT_6ParamsE)
        /*09a4*/ 	.word	0x00000000


	//----- nvinfo : EIATTR_MIN_STACK_SIZE
	.align		4
.L_422:
        /*09a8*/ 	.byte	0x04, 0x12
        /*09aa*/ 	.short	(.L_424 - .L_423)
	.align		4
.L_423:
        /*09ac*/ 	.word	index@(_ZN7cutlass13device_kernelIN5flash19enable_sm80_to_sm89INS1_16FlashAttnFwdSm80INS1_25CollectiveMainloopFwdSm80ILi8ELi2ELb0EN4cute5tupleIJNS5_1CILi128EEENS7_ILi64EEENS7_ILi192EEEEEELi192ENS_10bfloat16_tEfNS_4arch4Sm80ELb0ELb0ELb0ELb1ELb0ELb1ELb1ELb1EEENS1_21CollectiveEpilogueFwdINS6_IJS8_SA_S9_EEENS6_IJNS7_ILi1EEESI_SI_EEESC_SE_Li256ELb1ELb1ELb1ELb0EEENS1_36VarlenDynamicPersistentTileSchedulerILi128ELi64ELi256ELi256ELb1ELb1ELb0ELb0ELb1ELb1EEEEEEEEEvNT_6ParamsE)
        /*09b0*/ 	.word	0x00000000


	//----- nvinfo : EIATTR_MIN_STACK_SIZE
	.align		4
.L_424:
        /*09b4*/ 	.byte	0x04, 0x12
        /*09b6*/ 	.short	(.L_426 - .L_425)
	.align		4
.L_425:
        /*09b8*/ 	.word	index@(_ZN7cutlass13device_kernelIN5flash19enable_sm80_to_sm89INS1_16FlashAttnFwdSm80INS1_25CollectiveMainloopFwdSm80ILi8ELi2ELb0EN4cute5tupleIJNS5_1CILi128EEENS7_ILi64EEENS7_ILi192EEEEEELi192ENS_10bfloat16_tEfNS_4arch4Sm80ELb0ELb1ELb0ELb0ELb0ELb0ELb1ELb1EEENS1_21CollectiveEpilogueFwdINS6_IJS8_SA_S9_EEENS6_IJNS7_ILi1EEESI_SI_EEESC_SE_Li256ELb0ELb1ELb1ELb0EEENS1_19SingleTileSchedulerILb0ELb1ELb1ELi128EEEEEEEEEvNT_6ParamsE)
        /*09bc*/ 	.word	0x00000000


	//----- nvinfo : EIATTR_MIN_STACK_SIZE
	.align		4
.L_426:
        /*09c0*/ 	.byte	0x04, 0x12
        /*09c2*/ 	.short	(.L_428 - .L_427)
	.align		4
.L_427:
        /*09c4*/ 	.word	index@(_ZN7cutlass13device_kernelIN5flash19enable_sm80_to_sm89INS1_16FlashAttnFwdSm80INS1_25CollectiveMainloopFwdSm80ILi8ELi2ELb0EN4cute5tupleIJNS5_1CILi128EEENS7_ILi64EEENS7_ILi192EEEEEELi192ENS_10bfloat16_tEfNS_4arch4Sm80ELb0ELb1ELb0ELb1ELb0ELb0ELb1ELb1EEENS1_21CollectiveEpilogueFwdINS6_IJS8_SA_S9_EEENS6_IJNS7_ILi1EEESI_SI_EEESC_SE_Li256ELb1ELb1ELb1ELb0EEENS1_36VarlenDynamicPersistentTileSchedulerILi128ELi64ELi256ELi256ELb1ELb1ELb0ELb1ELb0ELb1EEEEEEEEEvNT_6ParamsE)
        /*09c8*/ 	.word	0x00000000


	//----- nvinfo : EIATTR_MIN_STACK_SIZE
	.align		4
.L_428:
        /*09cc*/ 	.byte	0x04, 0x12
        /*09ce*/ 	.short	(.L_430 - .L_429)
	.align		4
.L_429:
        /*09d0*/ 	.word	index@(_ZN7cutlass13device_kernelIN5flash19enable_sm80_to_sm89INS1_16FlashAttnFwdSm80INS1_25CollectiveMainloopFwdSm80ILi8ELi2ELb0EN4cute5tupleIJNS5_1CILi128EEENS7_ILi64EEENS7_ILi192EEEEEELi192ENS_10bfloat16_tEfNS_4arch4Sm80ELb0ELb1ELb0ELb1ELb0ELb1ELb1ELb1EEENS1_21CollectiveEpilogueFwdINS6_IJS8_SA_S9_EEENS6_IJNS7_ILi1EEESI_SI_EEESC_SE_Li256ELb1ELb1ELb1ELb0EEENS1_36VarlenDynamicPersistentTileSchedulerILi128ELi64ELi256ELi256ELb1ELb1ELb0ELb1ELb0ELb1EEEEEEEEEvNT_6ParamsE)
        /*09d4*/ 	.word	0x00000000


	//----- nvinfo : EIATTR_MIN_STACK_SIZE
	.align		4
.L_430:
        /*09d8*/ 	.byte	0x04, 0x12
        /*09da*/ 	.short	(.L_432 - .L_431)
	.align		4
.L_431:
        /*09dc*/ 	.word	index@(_ZN7cutlass13device_kernelIN5flash19enable_sm80_to_sm89INS1_16FlashAttnFwdSm80INS1_25CollectiveMainloopFwdSm80ILi8ELi2ELb1EN4cute5tupleIJNS5_1CILi128EEENS7_ILi96EEENS7_ILi192EEEEEELi192ENS_10bfloat16_tEfNS_4arch4Sm80ELb1ELb0ELb0ELb0ELb0ELb0ELb1ELb1EEENS1_21CollectiveEpilogueFwdINS6_IJS8_SA_S9_EEENS6_IJNS7_ILi1EEESI_SI_EEESC_SE_Li256ELb0ELb1ELb1ELb0EEENS1_30DynamicPersistentTileSchedulerILi256ELi256ELb1ELb1ELb0EEEEEEEEEvNT_6ParamsE)
        /*09e0*/ 	.word	0x00000098


	//----- nvinfo : EIATTR_MIN_STACK_SIZE
	.align		4
.L_432:
        /*09e4*/ 	.byte	0x04, 0x12
        /*09e6*/ 	.short	(.L_434 - .L_433)
	.align		4
.L_433:
        /*09e8*/ 	.word	index@(_ZN7cutlass13device_kernelIN5flash19enable_sm80_to_sm89INS1_16FlashAttnFwdSm80INS1_25CollectiveMainloopFwdSm80ILi8ELi2ELb0EN4cute5tupleIJNS5_1CILi128EEENS7_ILi64EEENS7_ILi192EEEEEELi192ENS_10bfloat16_tEfNS_4arch4Sm80ELb1ELb0ELb0ELb1ELb0ELb0ELb1ELb1EEENS1_21CollectiveEpilogueFwdINS6_IJS8_SA_S9_EEENS6_IJNS7_ILi1EEESI_SI_EEESC_SE_Li256ELb1ELb1ELb1ELb0EEENS1_36VarlenDynamicPersistentTileSchedulerILi128ELi64ELi256ELi256ELb1ELb1ELb0ELb1ELb1ELb1EEEEEEEEEvNT_6ParamsE)
        /*09ec*/ 	.word	0x00000000


	//----- nvinfo : EIATTR_MIN_STACK_SIZE
	.align		4
.L_434:
        /*09f0*/ 	.byte	0x04, 0x12
        /*09f2*/ 	.short	(.L_436 - .L_435)
	.align		4
.L_435:
        /*09f4*/ 	.word	index@(_ZN7cutlass13device_kernelIN5flash19enable_sm80_to_sm89INS1_16FlashAttnFwdSm80INS1_25CollectiveMainloopFwdSm80ILi8ELi2ELb0EN4cute5tupleIJNS5_1CILi128EEENS7_ILi64EEENS7_ILi192EEEEEELi192ENS_10bfloat16_tEfNS_4arch4Sm80ELb1ELb0ELb0ELb1ELb0ELb1ELb1ELb1EEENS1_21CollectiveEpilogueFwdINS6_IJS8_SA_S9_EEENS6_IJNS7_ILi1EEESI_SI_EEESC_SE_Li256ELb1ELb1ELb1ELb0EEENS1_36VarlenDynamicPersistentTileSchedulerILi128ELi64ELi256ELi256ELb1ELb1ELb0ELb1ELb1ELb1EEEEEEEEEvNT_6ParamsE)
        /*09f8*/ 	.word	0x00000000
.L_436:


//--------------------- .nv.info._ZN7cutlass13device_kernelIN5flash19enable_sm80_to_sm89INS1_16FlashAttnFwdSm80INS1_25CollectiveMainloopFwdSm80ILi8ELi1ELb1EN4cute5tupleIJNS5_1CILi128EEENS7_ILi96EEENS7_ILi192EEEEEELi192ENS_10bfloat16_tEfNS_4arch4Sm80ELb0ELb0ELb1ELb0ELb0ELb0ELb1ELb1EEENS1_21CollectiveEpilogueFwdINS6_IJS8_SA_S9_EEENS6_IJNS7_ILi1EEESI_SI_EEESC_SE_Li256ELb0ELb1ELb1ELb0EEENS1_19SingleTileSchedulerILb0ELb1ELb1ELi128EEEEEEEEEvNT_6ParamsE --------------------------
	.section	.nv.info._ZN7cutlass13device_kernelIN5flash19enable_sm80_to_sm89INS1_16FlashAttnFwdSm80INS1_25CollectiveMainloopFwdSm80ILi8ELi1ELb1EN4cute5tupleIJNS5_1CILi128EEENS7_ILi96EEENS7_ILi192EEEEEELi192ENS_10bfloat16_tEfNS_4arch4Sm80ELb0ELb0ELb1ELb0ELb0ELb0ELb1ELb1EEENS1_21CollectiveEpilogueFwdINS6_IJS8_SA_S9_EEENS6_IJNS7_ILi1EEESI_SI_EEESC_SE_Li256ELb0ELb1ELb1ELb0EEENS1_19SingleTileSchedulerILb0ELb1ELb1ELi128EEEEEEEEEvNT_6ParamsE,"",@"SHT_CUDA_INFO"
	.sectionflags	@""
	.align	4


	//----- nvinfo : EIATTR_CUDA_API_VERSION
	.align		4
        /*0000*/ 	.byte	0x04, 0x37
        /*0002*/ 	.short	(.L_438 - .L_437)
.L_437:
        /*0004*/ 	.word	0x00000082


	//----- nvinfo : EIATTR_SW2861232_WAR
	.align		4
.L_438:
        /*0008*/ 	.byte	0x01, 0x35
	.zero		2


	//----- nvinfo : EIATTR_PARAM_CBANK
	.align		4
        /*000c*/ 	.byte	0x04, 0x0a
        /*000e*/ 	.short	(.L_440 - .L_439)
	.align		4
.L_439:
        /*0010*/ 	.word	index@(.nv.constant0._ZN7cutlass13device_kernelIN5flash19enable_sm80_to_sm89INS1_16FlashAttnFwdSm80INS1_25CollectiveMainloopFwdSm80ILi8ELi1ELb1EN4cute5tupleIJNS5_1CILi128EEENS7_ILi96EEENS7_ILi192EEEEEELi192ENS_10bfloat16_tEfNS_4arch4Sm80ELb0ELb0ELb1ELb0ELb0ELb0ELb1ELb1EEENS1_21CollectiveEpilogueFwdINS6_IJS8_SA_S9_EEENS6_IJNS7_ILi1EEESI_SI_EEESC_SE_Li256ELb0ELb1ELb1ELb0EEENS1_19SingleTileSchedulerILb0ELb1ELb1ELi128EEEEEEEEEvNT_6ParamsE)
        /*0014*/ 	.short	0x0160
        /*0016*/ 	.short	0x0418


	//----- nvinfo : EIATTR_CBANK_PARAM_SIZE
	.align		4
.L_440:
        /*0018*/ 	.byte	0x03, 0x19
        /*001a*/ 	.short	0x0418


	//----- nvinfo : EIATTR_KPARAM_INFO
	.align		4
        /*001c*/ 	.byte	0x04, 0x17
        /*001e*/ 	.short	(.L_442 - .L_441)
.L_441:
        /*0020*/ 	.word	0x00000000
        /*0024*/ 	.short	0x0000
        /*0026*/ 	.short	0x0000
        /*0028*/ 	.byte	0x00, 0xf0, 0x61, 0x10


	//----- nvinfo : EIATTR_MAXREG_COUNT
	.align		4
.L_442:
        /*002c*/ 	.byte	0x03, 0x1b
        /*002e*/ 	.short	0x00ff


	//----- nvinfo : EIATTR_NUM_BARRIERS
	.align		4
        /*0030*/ 	.byte	0x02, 0x4c
        /*0032*/ 	.byte	0x02
	.zero		1


	//----- nvinfo : EIATTR_ANNOTATIONS
	.align		4
        /*0034*/ 	.byte	0x04, 0x55
        /*0036*/ 	.short	(.L_444 - .L_443)


	//   ....[0]....
.L_443:
        /*0038*/ 	.word	0x00000001
        /*003c*/ 	.byte	0x70, 0x11, 0x00, 0x00, 0x01, 0x00, 0x00, 0x00, 0xe0, 0x13, 0x00, 0x00, 0x01, 0x00, 0x00, 0x00
        /* <DEDUP_REMOVED lines=12> */
        /*010c*/ 	.byte	0x10, 0xa1, 0x00, 0x00, 0x01, 0x00, 0x00, 0x00, 0x20, 0xa1, 0x00, 0x00


	//----- nvinfo : EIATTR_MERCURY_ISA_VERSION
	.align		4
.L_444:
        /*0118*/ 	.byte	0x03, 0x5f
        /*011a*/ 	.short	0x0000


	//----- nvinfo : EIATTR_COOP_GROUP_MASK_REGIDS
	.align		4
        /*011c*/ 	.byte	0x04, 0x29
        /*011e*/ 	.short	(.L_446 - .L_445)


	//   ....[0]....
.L_445:
        /*0120*/ 	.word	0xffffffff


	//   ....[1]....
        /*0124*/ 	.word	0xffffffff


	//   ....[2]....
        /*0128*/ 	.word	0xffffffff


	//   ....[3]....
        /*012c*/ 	.word	0xffffffff


	//   ....[4]....
        /*0130*/ 	.word	0xffffffff


	//   ....[5]....
        /*0134*/ 	.word	0xffffffff


	//   ....[6]....
        /*0138*/ 	.word	0xffffffff


	//   ....[7]....
        /*013c*/ 	.word	0xffffffff


	//   ....[8]....
        /*0140*/ 	.word	0xffffffff


	//   ....[9]....
        /*0144*/ 	.word	0xffffffff


	//   ....[10]....
        /*0148*/ 	.word	0xffffffff


	//   ....[11]....
        /*014c*/ 	.word	0xffffffff


	//   ....[12]....
        /*0150*/ 	.word	0xffffffff


	//   ....[13]....
        /*0154*/ 	.word	0xffffffff


	//   ....[14]....
        /*0158*/ 	.word	0xffffffff


	//   ....[15]....
        /*015c*/ 	.word	0xffffffff


	//   ....[16]....
        /*0160*/ 	.word	0xffffffff


	//   ....[17]....
        /*0164*/ 	.word	0xffffffff


	//   ....[18]....
        /*0168*/ 	.word	0xffffffff


	//   ....[19]....
        /*016c*/ 	.word	0xffffffff


	//   ....[20]....
        /*0170*/ 	.word	0xffffffff


	//   ....[21]....
        /*0174*/ 	.word	0xffffffff


	//   ....[22]....
        /*0178*/ 	.word	0xffffffff


	//   ....[23]....
        /*017c*/ 	.word	0xffffffff


	//   ....[24]....
        /*0180*/ 	.word	0xffffffff


	//   ....[25]....
        /*0184*/ 	.word	0xffffffff


	//   ....[26]....
        /*0188*/ 	.word	0xffffffff


	//   ....[27]....
        /*018c*/ 	.word	0xffffffff


	//   ....[28]....
        /*0190*/ 	.word	0xffffffff


	//----- nvinfo : EIATTR_COOP_GROUP_INSTR_OFFSETS
	.align		4
.L_446:
        /*0194*/ 	.byte	0x04, 0x28
        /*0196*/ 	.short	(.L_448 - .L_447)


	//   ....[0]....
.L_447:
        /*0198*/ 	.word	0x00000060


	//   ....[1]....
        /*019c*/ 	.word	0x00000d80


	//   ....[2]....
        /*01a0*/ 	.word	0x00000db0


	//   ....[3]....
        /*01a4*/ 	.word	0x00000e90


	//   ....[4]....
        /*01a8*/ 	.word	0x00000ed0


	//   ....[5]....
        /*01ac*/ 	.word	0x00000f90


	//   ....[6]....
        /*01b0*/ 	.word	0x00000fc0


	//   ....[7]....
        /*01b4*/ 	.word	0x00001000


	//   ....[8]....
        /*01b8*/ 	.word	0x00001020


	//   ....[9]....
        /*01bc*/ 	.word	0x00003d30


	//   ....[10]....
        /*01c0*/ 	.word	0x00003e00


	//   ....[11]....
        /*01c4*/ 	.word	0x00003e10


	//   ....[12]....
        /*01c8*/ 	.word	0x00003e60


	//   ....[13]....
        /*01cc*/ 	.word	0x00007b50


	//   ....[14]....
        /*01d0*/ 	.word	0x00007bb0


	//   ....[15]....
        /*01d4*/ 	.word	0x00007bd0


	//   ....[16]....
        /*01d8*/ 	.word	0x00007bf0


	//   ....[17]....
        /*01dc*/ 	.word	0x0000a160


	//   ....[18]....
        /*01e0*/ 	.word	0x0000a170


	//   ....[19]....
        /*01e4*/ 	.word	0x0000a1a0


	//   ....[20]....
        /*01e8*/ 	.word	0x0000a1c0


	//   ....[21]....
        /*01ec*/ 	.word	0x0000aea0


	//   ....[22]....
        /*01f0*/ 	.word	0x0000aee0


	//   ....[23]....
        /*01f4*/ 	.word	0x0000af10


	//   ....[24]....
        /*01f8*/ 	.word	0x0000af40


	//   ....[25]....
        /*01fc*/ 	.word	0x0000b030


	//   ....[26]....
        /*0200*/ 	.word	0x0000b040


	//   ....[27]....
        /*0204*/ 	.word	0x0000b950


	//   ....[28]....
        /*0208*/ 	.word	0x0000b960


	//----- nvinfo : EIATTR_EXIT_INSTR_OFFSETS
	.align		4
.L_448:
        /*020c*/ 	.byte	0x04, 0x1c
        /*020e*/ 	.short	(.L_450 - .L_449)


	//   ....[0]....
.L_449:
        /*0210*/ 	.word	0x000001c0


	//   ....[1]....
        /*0214*/ 	.word	0x0000b970


	//   ....[2]....
        /*0218*/ 	.word	0x0000c210


	//   ....[3]....
        /*021c*/ 	.word	0x0000c260


	//   ....[4]....
        /*0220*/ 	.word	0x0000c290


	//   ....[5]....
        /*0224*/ 	.word	0x0000c2f0


	//   ....[6]....
        /*0228*/ 	.word	0x0000c580


	//----- nvinfo : EIATTR_CTAIDZ_USED
	.align		4
.L_450:
        /*022c*/ 	.byte	0x01, 0x04
	.zero		2


	//----- nvinfo : EIATTR_MAX_THREADS
	.align		4
        /*0230*/ 	.byte	0x04, 0x05
        /*0232*/ 	.short	(.L_452 - .L_451)
.L_451:
        /*0234*/ 	.word	0x00000100
        /*0238*/ 	.word	0x00000001
        /*023c*/ 	.word	0x00000001


	//----- nvinfo : EIATTR_CRS_STACK_SIZE
	.align		4
.L_452:
        /*0240*/ 	.byte	0x04, 0x1e
        /*0242*/ 	.short	(.L_454 - .L_453)
.L_453:
        /*0244*/ 	.word	0x00000000
.L_454:


//--------------------- .nv.info._ZN7cutlass13device_kernelIN5flash19enable_sm80_to_sm89INS1_16FlashAttnFwdSm80INS1_25CollectiveMainloopFwdSm80ILi8ELi1ELb0EN4cute5tupleIJNS5_1CILi128EEENS7_ILi64EEENS7_ILi192EEEEEELi192ENS_10bfloat16_tEfNS_4arch4Sm80ELb0ELb0ELb1ELb1ELb0ELb0ELb1ELb1EEENS1_21CollectiveEpilogueFwdINS6_IJS8_SA_S9_EEENS6_IJNS7_ILi1EEESI_SI_EEESC_SE_Li256ELb1ELb1ELb1ELb0EEENS1_36VarlenDynamicPersistentTileSchedulerILi128ELi64ELi256ELi256ELb1ELb1ELb0ELb0ELb1ELb1EEEEEEEEEvNT_6ParamsE --------------------------
	.section	.nv.info._ZN7cutlass13device_kernelIN5flash19enable_sm80_to_sm89INS1_16FlashAttnFwdSm80INS1_25CollectiveMainloopFwdSm80ILi8ELi1ELb0EN4cute5tupleIJNS5_1CILi128EEENS7_ILi64EEENS7_ILi192EEEEEELi192ENS_10bfloat16_tEfNS_4arch4Sm80ELb0ELb0ELb1ELb1ELb0ELb0ELb1ELb1EEENS1_21CollectiveEpilogueFwdINS6_IJS8_SA_S9_EEENS6_IJNS7_ILi1EEESI_SI_EEESC_SE_Li256ELb1ELb1ELb1ELb0EEENS1_36VarlenDynamicPersistentTileSchedulerILi128ELi64ELi256ELi256ELb1ELb1ELb0ELb0ELb1ELb1EEEEEEEEEvNT_6ParamsE,"",@"SHT_CUDA_INFO"
	.sectionflags	@""
	.align	4


	//----- nvinfo : EIATTR_CUDA_API_VERSION
	.align		4
        /*0000*/ 	.byte	0x04, 0x37
        /*0002*/ 	.short	(.L_456 - .L_455)
.L_455:
        /*0004*/ 	.word	0x00000082


	//----- nvinfo : EIATTR_SW2861232_WAR
	.align		4
.L_456:
        /*0008*/ 	.byte	0x01, 0x35
	.zero		2


	//----- nvinfo : EIATTR_PARAM_CBANK
	.align		4
        /*000c*/ 	.byte	0x04, 0x0a
        /*000e*/ 	.short	(.L_458 - .L_457)
	.align		4
.L_457:
        /*0010*/ 	.word	index@(.nv.constant0._ZN7cutlass13device_kernelIN5flash19enable_sm80_to_sm89INS1_16FlashAttnFwdSm80INS1_25CollectiveMainloopFwdSm80ILi8ELi1ELb0EN4cute5tupleIJNS5_1CILi128EEENS7_ILi64EEENS7_ILi192EEEEEELi192ENS_10bfloat16_tEfNS_4arch4Sm80ELb0ELb0ELb1ELb1ELb0ELb0ELb1ELb1EEENS1_21CollectiveEpilogueFwdINS6_IJS8_SA_S9_EEENS6_IJNS7_ILi1EEESI_SI_EEESC_SE_Li256ELb1ELb1ELb1ELb0EEENS1_36VarlenDynamicPersistentTileSchedulerILi128ELi64ELi256ELi256ELb1ELb1ELb0ELb0ELb1ELb1EEEEEEEEEvNT_6ParamsE)
        /*0014*/ 	.short	0x0160
        /*0016*/ 	.short	0x0438


	//----- nvinfo : EIATTR_CBANK_PARAM_SIZE
	.align		4
.L_458:
        /*0018*/ 	.byte	0x03, 0x19
        /*001a*/ 	.short	0x0438


	//----- nvinfo : EIATTR_KPARAM_INFO
	.align		4
        /*001c*/ 	.byte	0x04, 0x17
        /*001e*/ 	.short	(.L_460 - .L_459)
.L_459:
        /*0020*/ 	.word	0x00000000
        /*0024*/ 	.short	0x0000
        /*0026*/ 	.short	0x0000
        /*0028*/ 	.byte	0x00, 0xf0, 0xe1, 0x10


	//----- nvinfo : EIATTR_MAXREG_COUNT
	.align		4
.L_460:
        /*002c*/ 	.byte	0x03, 0x1b
        /*002e*/ 	.short	0x00ff


	//----- nvinfo : EIATTR_NUM_BARRIERS
	.align		4
        /*0030*/ 	.byte	0x02, 0x4c
        /*0032*/ 	.byte	0x06
	.zero		1


	//----- nvinfo : EIATTR_ANNOTATIONS
	.align		4
        /*0034*/ 	.byte	0x04, 0x55
        /*0036*/ 	.short	(.L_462 - .L_461)


	//   ....[0]....
.L_461:
        /* <DEDUP_REMOVED lines=25> */


	//----- nvinfo : EIATTR_MERCURY_ISA_VERSION
	.align		4
.L_462:
        /*01b8*/ 	.byte	0x03, 0x5f
        /*01ba*/ 	.short	0x0000


	//----- nvinfo : EIATTR_INT_WARP_WIDE_INSTR_OFFSETS
	.align		4
        /*01bc*/ 	.byte	0x04, 0x31
        /*01be*/ 	.short	(.L_464 - .L_463)


	//   ....[0]....
.L_463:
        /*01c0*/ 	.word	0x000089a0


	//   ....[1]....
        /*01c4*/ 	.word	0x00008a20


	//----- nvinfo : EIATTR_COOP_GROUP_MASK_REGIDS
	.align		4
.L_464:
        /*01c8*/ 	.byte	0x04, 0x29
        /*01ca*/ 	.short	(.L_466 - .L_465)


	//   ....[0]....
.L_465:
        /*01cc*/ 	.word	0xffffffff


	//   ....[1]....
        /*01d0*/ 	.word	0xffffffff


	//   ....[2]....
        /*01d4*/ 	.word	0xffffffff


	//   ....[3]....
        /*01d8*/ 	.word	0xffffffff


	//   ....[4]....
        /*01dc*/ 	.word	0xffffffff


	//   ....[5]....
        /*01e0*/ 	.word	0xffffffff


	//   ....[6]....
        /*01e4*/ 	.word	0xffffffff


	//   ....[7]....
        /*01e8*/ 	.word	0xffffffff


	//   ....[8]....
        /*01ec*/ 	.word	0xffffffff


	//   ....[9]....
        /*01f0*/ 	.word	0xffffffff


	//   ....[10]....
        /*01f4*/ 	.word	0xffffffff


	//   ....[11]....
        /*01f8*/ 	.word	0xffffffff


	//   ....[12]....
        /*01fc*/ 	.word	0xffffffff


	//   ....[13]....
        /*0200*/ 	.word	0xffffffff


	//   ....[14]....
        /*0204*/ 	.word	0xffffffff


	//   ....[15]....
        /*0208*/ 	.word	0xffffffff


	//   ....[16]....
        /*020c*/ 	.word	0xffffffff


	//   ....[17]....
        /*0210*/ 	.word	0xffffffff


	//   ....[18]....
        /*0214*/ 	.word	0xffffffff


	//   ....[19]....
        /*0218*/ 	.word	0xffffffff


	//   ....[20]....
        /*021c*/ 	.word	0xffffffff


	//   ....[21]....
        /*0220*/ 	.word	0xffffffff


	//   ....[22]....
        /*0224*/ 	.word	0xffffffff


	//   ....[23]....
        /*0228*/ 	.word	0xffffffff


	//   ....[24]....
        /*022c*/ 	.word	0xffffffff


	//   ....[25]....
        /*0230*/ 	.word	0xffffffff


	//   ....[26]....
        /*0234*/ 	.word	0xffffffff


	//   ....[27]....
        /*0238*/ 	.word	0xffffffff


	//   ....[28]....
        /*023c*/ 	.word	0xffffffff


	//   ....[29]....
        /*0240*/ 	.word	0xffffffff


	//   ....[30]....
        /*0244*/ 	.word	0xffffffff


	//   ....[31]....
        /*0248*/ 	.word	0xffffffff


	//   ....[32]....
        /*024c*/ 	.word	0xffffffff


	//   ....[33]....
        /*0250*/ 	.word	0xffffffff


	//   ....[34]....
        /*0254*/ 	.word	0xffffffff


	//   ....[35]....
        /*0258*/ 	.word	0xffffffff


	//   ....[36]....
        /*025c*/ 	.word	0xffffffff


	//   ....[37]....
        /*0260*/ 	.word	0xffffffff


	//   ....[38]....
        /*0264*/ 	.word	0xffffffff


	//   ....[39]....
        /*0268*/ 	.word	0xffffffff


	//   ....[40]....
        /*026c*/ 	.word	0xffffffff


	//   ....[41]....
        /*0270*/ 	.word	0xffffffff


	//   ....[42]....
        /*0274*/ 	.word	0xffffffff


	//   ....[43]....
        /*0278*/ 	.word	0xffffffff


	//   ....[44]....
        /*027c*/ 	.word	0xffffffff


	//   ....[45]....
        /*0280*/ 	.word	0xffffffff


	//   ....[46]....
        /*0284*/ 	.word	0xffffffff


	//   ....[47]....
        /*0288*/ 	.word	0xffffffff


	//   ....[48]....
        /*028c*/ 	.word	0xffffffff


	//   ....[49]....
        /*0290*/ 	.word	0xffffffff


	//   ....[50]....
        /*0294*/ 	.word	0xffffffff


	//   ....[51]....
        /*0298*/ 	.word	0xffffffff


	//   ....[52]....
        /*029c*/ 	.word	0xffffffff


	//   ....[53]....
        /*02a0*/ 	.word	0xffffffff


	//   ....[54]....
        /*02a4*/ 	.word	0xffffffff


	//   ....[55]....
        /*02a8*/ 	.word	0xffffffff


	//   ....[56]....
        /*02ac*/ 	.word	0xffffffff


	//   ....[57]....
        /*02b0*/ 	.word	0xffffffff


	//   ....[58]....
        /*02b4*/ 	.word	0xffffffff


	//   ....[59]....
        /*02b8*/ 	.word	0xffffffff


	//   ....[60]....
        /*02bc*/ 	.word	0xffffffff


	//   ....[61]....
        /*02c0*/ 	.word	0xffffffff


	//   ....[62]....
        /*02c4*/ 	.word	0xffffffff


	//   ....[63]....
        /*02c8*/ 	.word	0xffffffff


	//   ....[64]....
        /*02cc*/ 	.word	0xffffffff


	//   ....[65]....
        /*02d0*/ 	.word	0xffffffff


	//   ....[66]....
        /*02d4*/ 	.word	0xffffffff


	//   ....[67]....
        /*02d8*/ 	.word	0xffffffff


	//   ....[68]....
        /*02dc*/ 	.word	0xffffffff


	//   ....[69]....
        /*02e0*/ 	.word	0xffffffff


	//   ....[70]....
        /*02e4*/ 	.word	0xffffffff


	//   ....[71]....
        /*02e8*/ 	.word	0xffffffff


	//   ....[72]....
        /*02ec*/ 	.word	0xffffffff


	//   ....[73]....
        /*02f0*/ 	.word	0xffffffff


	//   ....[74]....
        /*02f4*/ 	.word	0xffffffff


	//   ....[75]....
        /*02f8*/ 	.word	0xffffffff


	//   ....[76]....
        /*02fc*/ 	.word	0xffffffff


	//   ....[77]....
        /*0300*/ 	.word	0xffffffff


	//   ....[78]....
        /*0304*/ 	.word	0xffffffff


	//   ....[79]....
        /*0308*/ 	.word	0xffffffff


	//   ....[80]....
        /*030c*/ 	.word	0xffffffff


	//   ....[81]....
        /*0310*/ 	.word	0xffffffff


	//   ....[82]....
        /*0314*/ 	.word	0xffffffff


	//   ....[83]....
        /*0318*/ 	.word	0xffffffff


	//   ....[84]....
        /*031c*/ 	.word	0xffffffff


	//   ....[85]....
        /*0320*/ 	.word	0xffffffff


	//   ....[86]....
        /*0324*/ 	.word	0xffffffff


	//   ....[87]....
        /*0328*/ 	.word	0xffffffff


	//   ....[88]....
        /*032c*/ 	.word	0xffffffff


	//   ....[89]....
        /*0330*/ 	.word	0xffffffff


	//   ....[90]....
        /*0334*/ 	.word	0xffffffff


	//   ....[91]....
        /*0338*/ 	.word	0xffffffff


	//   ....[92]....
        /*033c*/ 	.word	0xffffffff


	//   ....[93]....
        /*0340*/ 	.word	0xffffffff


	//   ....[94]....
        /*0344*/ 	.word	0xffffffff


	//   ....[95]....
        /*0348*/ 	.word	0xffffffff


	//   ....[96]....
        /*034c*/ 	.word	0xffffffff


	//   ....[97]....
        /*0350*/ 	.word	0xffffffff


	//   ....[98]....
        /*0354*/ 	.word	0xffffffff


	//   ....[99]....
        /*0358*/ 	.word	0xffffffff


	//   ....[100]....
        /*035c*/ 	.word	0xffffffff


	//   ....[101]....
        /*0360*/ 	.word	0xffffffff


	//   ....[102]....
        /*0364*/ 	.word	0xffffffff


	//   ....[103]....
        /*0368*/ 	.word	0xffffffff


	//   ....[104]....
        /*036c*/ 	.word	0xffffffff


	//   ....[105]....
        /*0370*/ 	.word	0xffffffff


	//   ....[106]....
        /*0374*/ 	.word	0xffffffff


	//   ....[107]....
        /*0378*/ 	.word	0xffffffff


	//   ....[108]....
        /*037c*/ 	.word	0xffffffff


	//   ....[109]....
        /*0380*/ 	.word	0xffffffff


	//   ....[110]....
        /*0384*/ 	.word	0xffffffff


	//   ....[111]....
        /*0388*/ 	.word	0xffffffff


	//   ....[112]....
        /*038c*/ 	.word	0xffffffff


	//   ....[113]....
        /*0390*/ 	.word	0xffffffff


	//   ....[114]....
        /*0394*/ 	.word	0xffffffff


	//   ....[115]....
        /*0398*/ 	.word	0xffffffff


	//   ....[116]....
        /*039c*/ 	.word	0xffffffff


	//   ....[117]....
        /*03a0*/ 	.word	0xffffffff


	//   ....[118]....
        /*03a4*/ 	.word	0xffffffff


	//   ....[119]....
        /*03a8*/ 	.word	0xffffffff


	//   ....[120]....
        /*03ac*/ 	.word	0xffffffff


	//   ....[121]....
        /*03b0*/ 	.word	0xffffffff


	//   ....[122]....
        /*03b4*/ 	.word	0xffffffff


	//   ....[123]....
        /*03b8*/ 	.word	0xffffffff


	//   ....[124]....
        /*03bc*/ 	.word	0xffffffff


	//   ....[125]....
        /*03c0*/ 	.word	0xffffffff


	//   ....[126]....
        /*03c4*/ 	.word	0xffffffff


	//   ....[127]....
        /*03c8*/ 	.word	0xffffffff


	//   ....[128]....
        /*03cc*/ 	.word	0xffffffff


	//   ....[129]....
        /*03d0*/ 	.word	0xffffffff


	//   ....[130]....
        /*03d4*/ 	.word	0xffffffff


	//   ....[131]....
        /*03d8*/ 	.word	0xffffffff


	//   ....[132]....
        /*03dc*/ 	.word	0xffffffff


	//   ....[133]....
        /*03e0*/ 	.word	0xffffffff


	//   ....[134]....
        /*03e4*/ 	.word	0xffffffff


	//   ....[135]....
        /*03e8*/ 	.word	0xffffffff


	//   ....[136]....
        /*03ec*/ 	.word	0xffffffff


	//   ....[137]....
        /*03f0*/ 	.word	0xffffffff


	//   ....[138]....
        /*03f4*/ 	.word	0xffffffff


	//----- nvinfo : EIATTR_COOP_GROUP_INSTR_OFFSETS
	.align		4
.L_466:
        /*03f8*/ 	.byte	0x04, 0x28
        /*03fa*/ 	.short	(.L_468 - .L_467)


	//   ....[0]....
.L_467:
        /*03fc*/ 	.word	0x00000050


	//   ....[1]....
        /*0400*/ 	.word	0x000001e0


	//   ....[2]....
        /*0404*/ 	.word	0x00000210


	//   ....[3]....
        /*0408*/ 	.word	0x00000240


	//   ....[4]....
        /*040c*/ 	.word	0x00000270


	//   ....[5]....
        /*0410*/ 	.word	0x000002a0


	//   ....[6]....
        /*0414*/ 	.word	0x000002d0


	//   ....[7]....
        /*0418*/ 	.word	0x00000440


	//   ....[8]....
        /*041c*/ 	.word	0x00000480


	//   ....[9]....
        /*0420*/ 	.word	0x000004b0


	//   ....[10]....
        /*0424*/ 	.word	0x000004e0


	//   ....[11]....
        /*0428*/ 	.word	0x00000510


	//   ....[12]....
        /*042c*/ 	.word	0x00000540


	//   ....[13]....
        /*0430*/ 	.word	0x000005d0


	//   ....[14]....
        /*0434*/ 	.word	0x00000600


	//   ....[15]....
        /*0438*/ 	.word	0x00000610


	//   ....[16]....
        /*043c*/ 	.word	0x00000680


	//   ....[17]....
        /*0440*/ 	.word	0x00002420


	//   ....[18]....
        /*0444*/ 	.word	0x00002440


	//   ....[19]....
        /*0448*/ 	.word	0x00002580


	//   ....[20]....
        /*044c*/ 	.word	0x00002590


	//   ....[21]....
        /*0450*/ 	.word	0x000026d0


	//   ....[22]....
        /*0454*/ 	.word	0x000026f0


	//   ....[23]....
        /*0458*/ 	.word	0x00002830


	//   ....[24]....
        /*045c*/ 	.word	0x00002840


	//   ....[25]....
        /*0460*/ 	.word	0x00004270


	//   ....[26]....
        /*0464*/ 	.word	0x00004310


	//   ....[27]....
        /*0468*/ 	.word	0x00004330


	//   ....[28]....
        /*046c*/ 	.word	0x00004350


	//   ....[29]....
        /*0470*/ 	.word	0x00006790


	//   ....[30]....
        /*0474*/ 	.word	0x000067b0


	//   ....[31]....
        /*0478*/ 	.word	0x000067d0


	//   ....[32]....
        /*047c*/ 	.word	0x000067f0


	//   ....[33]....
        /*0480*/ 	.word	0x00008190


	//   ....[34]....
        /*0484*/ 	.word	0x000081a0


	//   ....[35]....
        /*0488*/ 	.word	0x000081d0


	//   ....[36]....
        /*048c*/ 	.word	0x000081e0


	//   ....[37]....
        /*0490*/ 	.word	0x00009620


	//   ....[38]....
        /*0494*/ 	.word	0x00009640


	//   ....[39]....
        /*0498*/ 	.word	0x00009650


	//   ....[40]....
        /*049c*/ 	.word	0x00009660


	//   ....[41]....
        /*04a0*/ 	.word	0x00009a20


	//   ....[42]....
        /*04a4*/ 	.word	0x00009a40


	//   ....[43]....
        /*04a8*/ 	.word	0x00009b70


	//   ....[44]....
        /*04ac*/ 	.word	0x00009b80


	//   ....[45]....
        /*04b0*/ 	.word	0x00009cc0


	//   ....[46]....
        /*04b4*/ 	.word	0x00009ce0


	//   ....[47]....
        /*04b8*/ 	.word	0x00009e20


	//   ....[48]....
        /*04bc*/ 	.word	0x00009e30


	//   ....[49]....
        /*04c0*/ 	.word	0x0000a160


	//   ....[50]....
        /*04c4*/ 	.word	0x0000a180


	//   ....[51]....
        /*04c8*/ 	.word	0x0000ab30


	//   ....[52]....
        /*04cc*/ 	.word	0x0000ab40


	//   ....[53]....
        /*04d0*/ 	.word	0x0000ba20


	//   ....[54]....
        /*04d4*/ 	.word	0x0000ba40


	//   ....[55]....
        /*04d8*/ 	.word	0x0000bb80


	//   ....[56]....
        /*04dc*/ 	.word	0x0000bb90


	//   ....[57]....
        /*04e0*/ 	.word	0x0000bcd0


	//   ....[58]....
        /*04e4*/ 	.word	0x0000bcf0


	//   ....[59]....
        /*04e8*/ 	.word	0x0000be30


	//   ....[60]....
        /*04ec*/ 	.word	0x0000be40


	//   ....[61]....
        /*04f0*/ 	.word	0x0000c020


	//   ....[62]....
        /*04f4*/ 	.word	0x0000c040


	//   ....[63]....
        /*04f8*/ 	.word	0x0000c160


	//   ....[64]....
        /*04fc*/ 	.word	0x0000c1a0


	//   ....[65]....
        /*0500*/ 	.word	0x0000c1d0


	//   ....[66]....
        /*0504*/ 	.word	0x0000c200


	//   ....[67]....
        /*0508*/ 	.word	0x0000c230


	//   ....[68]....
        /*050c*/ 	.word	0x0000c260


	//   ....[69]....
        /*0510*/ 	.word	0x0000c3b0


	//   ....[70]....
        /*0514*/ 	.word	0x0000c3f0


	//   ....[71]....
        /*0518*/ 	.word	0x0000c420


	//   ....[72]....
        /*051c*/ 	.word	0x0000c450


	//   ....[73]....
        /*0520*/ 	.word	0x0000c480


	//   ....[74]....
        /*0524*/ 	.word	0x0000c4b0


	//   ....[75]....
        /*0528*/ 	.word	0x0000c540


	//   ....[76]....
        /*052c*/ 	.word	0x0000c570


	//   ....[77]....
        /*0530*/ 	.word	0x0000c580


	//   ....[78]....
        /*0534*/ 	.word	0x0000c5e0


	//   ....[79]....
        /*0538*/ 	.word	0x0000cb20


	//   ....[80]....
        /*053c*/ 	.word	0x0000cb80


	//   ....[81]....
        /*0540*/ 	.word	0x0000cbd0


	//   ....[82]....
        /*0544*/ 	.word	0x0000cc20


	//   ....[83]....
        /*0548*/ 	.word	0x0000cc70


	//   ....[84]....
        /*054c*/ 	.word	0x0000cce0


	//   ....[85]....
        /*0550*/ 	.word	0x0000cd20


	//   ....[86]....
        /*0554*/ 	.word	0x0000cd90


	//   ....[87]....
        /*0558*/ 	.word	0x0000ce00


	//   ....[88]....
        /*055c*/ 	.word	0x0000ce60


	//   ....[89]....
        /*0560*/ 	.word	0x0000ced0


	//   ....[90]....
        /*0564*/ 	.word	0x0000cf40


	//   ....[91]....
        /*0568*/ 	.word	0x0000cfa0


	//   ....[92]....
        /*056c*/ 	.word	0x0000d000


	//   ....[93]....
        /*0570*/ 	.word	0x0000d060


	//   ....[94]....
        /*0574*/ 	.word	0x0000d0d0


	//   ....[95]....
        /*0578*/ 	.word	0x0000d130


	//   ....[96]....
        /*057c*/ 	.word	0x0000d190


	//   ....[97]....
        /*0580*/ 	.word	0x0000d200


	//   ....[98]....
        /*0584*/ 	.word	0x0000d250


	//   ....[99]....
        /*0588*/ 	.word	0x0000d2a0


	//   ....[100]....
        /*058c*/ 	.word	0x0000d2f0


	//   ....[101]....
        /*0590*/ 	.word	0x0000d360


	//   ....[102]....
        /*0594*/ 	.word	0x0000d3d0


	//   ....[103]....
        /*0598*/ 	.word	0x0000d430


	//   ....[104]....
        /*059c*/ 	.word	0x0000d490


	//   ....[105]....
        /*05a0*/ 	.word	0x0000d4f0


	//   ....[106]....
        /*05a4*/ 	.word	0x0000d560


	//   ....[107]....
        /*05a8*/ 	.word	0x0000d5c0


	//   ....[108]....
        /*05ac*/ 	.word	0x0000d620


	//   ....[109]....
        /*05b0*/ 	.word	0x0000d680


	//   ....[110]....
        /*05b4*/ 	.word	0x0000d6f0


	//   ....[111]....
        /*05b8*/ 	.word	0x0000d750


	//   ....[112]....
        /*05bc*/ 	.word	0x0000d7b0


	//   ....[113]....
        /*05c0*/ 	.word	0x0000d810


	//   ....[114]....
        /*05c4*/ 	.word	0x0000d880


	//   ....[115]....
        /*05c8*/ 	.word	0x0000d8e0


	//   ....[116]....
        /*05cc*/ 	.word	0x0000d940


	//   ....[117]....
        /*05d0*/ 	.word	0x0000d9a0


	//   ....[118]....
        /*05d4*/ 	.word	0x0000da10


	//   ....[119]....
        /*05d8*/ 	.word	0x0000da70


	//   ....[120]....
        /*05dc*/ 	.word	0x0000dad0


	//   ....[121]....
        /*05e0*/ 	.word	0x0000db30


	//   ....[122]....
        /*05e4*/ 	.word	0x0000dba0


	//   ....[123]....
        /*05e8*/ 	.word	0x0000dbf0


	//   ....[124]....
        /*05ec*/ 	.word	0x0000dc30


	//   ....[125]....
        /*05f0*/ 	.word	0x0000dc80


	//   ....[126]....
        /*05f4*/ 	.word	0x0000dcd0


	//   ....[127]....
        /*05f8*/ 	.word	0x0000dd20


	//   ....[128]....
        /*05fc*/ 	.word	0x0000dd90


	//   ....[129]....
        /*0600*/ 	.word	0x0000ddd0


	//   ....[130]....
        /*0604*/ 	.word	0x0000de20


	//   ....[131]....
        /*0608*/ 	.word	0x0000de70


	//   ....[132]....
        /*060c*/ 	.word	0x0000dec0


	//   ....[133]....
        /*0610*/ 	.word	0x0000df10


	//   ....[134]....
        /*0614*/ 	.word	0x0000df80


	//   ....[135]....
        /*0618*/ 	.word	0x0000dfc0


	//   ....[136]....
        /*061c*/ 	.word	0x0000e030


	//   ....[137]....
        /*0620*/ 	.word	0x0000e090


	//   ....[138]....
        /*0624*/ 	.word	0x0000e0f0


	//----- nvinfo : EIATTR_EXIT_INSTR_OFFSETS
	.align		4
.L_468:
        /*0628*/ 	.byte	0x04, 0x1c
        /*062a*/ 	.short	(.L_470 - .L_469)


	//   ....[0]....
.L_469:
        /*062c*/ 	.word	0x00000b40


	//   ....[1]....
        /*0630*/ 	.word	0x0000cae0


	//----- nvinfo : EIATTR_MAX_THREADS
	.align		4
.L_470:
        /*0634*/ 	.byte	0x04, 0x05
        /*0636*/ 	.short	(.L_472 - .L_471)
.L_471:
        /*0638*/ 	.word	0x00000100
        /*063c*/ 	.word	0x00000001
        /*0640*/ 	.word	0x00000001


	//----- nvinfo : EIATTR_CRS_STACK_SIZE
	.align		4
.L_472:
        /*0644*/ 	.byte	0x04, 0x1e
        /*0646*/ 	.short	(.L_474 - .L_473)
.L_473:
        /*0648*/ 	.word	0x00000000
.L_474:


//--------------------- .nv.info._ZN7cutlass13device_kernelIN5flash19enable_sm80_to_sm89INS1_16FlashAttnFwdSm80INS1_25CollectiveMainloopFwdSm80ILi8ELi1ELb0EN4cute5tupleIJNS5_1CILi128EEENS7_ILi64EEENS7_ILi192EEEEEELi192ENS_10bfloat16_tEfNS_4arch4Sm80ELb0ELb0ELb1ELb1ELb0ELb1ELb1ELb1EEENS1_21CollectiveEpilogueFwdINS6_IJS8_SA_S9_EEENS6_IJNS7_ILi1EEESI_SI_EEESC_SE_Li256ELb1ELb1ELb1ELb0EEENS1_36VarlenDynamicPersistentTileSchedulerILi128ELi64ELi256ELi256ELb1ELb1ELb0ELb0ELb1ELb1EEEEEEEEEvNT_6ParamsE --------------------------
	.section	.nv.info._ZN7cutlass13device_kernelIN5flash19enable_sm80_to_sm89INS1_16FlashAttnFwdSm80INS1_25CollectiveMainloopFwdSm80ILi8ELi1ELb0EN4cute5tupleIJNS5_1CILi128EEENS7_ILi64EEENS7_ILi192EEEEEELi192ENS_10bfloat16_tEfNS_4arch4Sm80ELb0ELb0ELb1ELb1ELb0ELb1ELb1ELb1EEENS1_21CollectiveEpilogueFwdINS6_IJS8_SA_S9_EEENS6_IJNS7_ILi1EEESI_SI_EEESC_SE_Li256ELb1ELb1ELb1ELb0EEENS1_36VarlenDynamicPersistentTileSchedulerILi128ELi64ELi256ELi256ELb1ELb1ELb0ELb0ELb1ELb1EEEEEEEEEvNT_6ParamsE,"",@"SHT_CUDA_INFO"
	.sectionflags	@""
	.align	4


	//----- nvinfo : EIATTR_CUDA_API_VERSION
	.align		4
        /*0000*/ 	.byte	0x04, 0x37
        /*0002*/ 	.short	(.L_476 - .L_475)
.L_475:
        /*0004*/ 	.word	0x00000082


	//----- nvinfo : EIATTR_SW2861232_WAR
	.align		4
.L_476:
        /*0008*/ 	.byte	0x01, 0x35
	.zero		2


	//----- nvinfo : EIATTR_PARAM_CBANK
	.align		4
        /*000c*/ 	.byte	0x04, 0x0a
        /*000e*/ 	.short	(.L_478 - .L_477)
	.align		4
.L_477:
        /*0010*/ 	.word	index@(.nv.constant0._ZN7cutlass13device_kernelIN5flash19enable_sm80_to_sm89INS1_16FlashAttnFwdSm80INS1_25CollectiveMainloopFwdSm80ILi8ELi1ELb0EN4cute5tupleIJNS5_1CILi128EEENS7_ILi64EEENS7_ILi192EEEEEELi192ENS_10bfloat16_tEfNS_4arch4Sm80ELb0ELb0ELb1ELb1ELb0ELb1ELb1ELb1EEENS1_21CollectiveEpilogueFwdINS6_IJS8_SA_S9_EEENS6_IJNS7_ILi1EEESI_SI_EEESC_SE_Li256ELb1ELb1ELb1ELb0EEENS1_36VarlenDynamicPersistentTileSchedulerILi128ELi64ELi256ELi256ELb1ELb1ELb0ELb0ELb1ELb1EEEEEEEEEvNT_6ParamsE)
        /*0014*/ 	.short	0x0160
        /*0016*/ 	.short	0x0438


	//----- nvinfo : EIATTR_CBANK_PARAM_SIZE
	.align		4
.L_478:
        /*0018*/ 	.byte	0x03, 0x19
        /*001a*/ 	.short	0x0438


	//----- nvinfo : EIATTR_KPARAM_INFO
	.align		4
        /*001c*/ 	.byte	0x04, 0x17
        /*001e*/ 	.short	(.L_480 - .L_479)
.L_479:
        /*0020*/ 	.word	0x00000000
        /*0024*/ 	.short	0x0000
        /*0026*/ 	.short	0x0000
        /*0028*/ 	.byte	0x00, 0xf0, 0xe1, 0x10


	//----- nvinfo : EIATTR_MAXREG_COUNT
	.align		4
.L_480:
        /*002c*/ 	.byte	0x03, 0x1b
        /*002e*/ 	.short	0x00ff


	//----- nvinfo : EIATTR_NUM_BARRIERS
	.align		4
        /*0030*/ 	.byte	0x02, 0x4c
        /*0032*/ 	.byte	0x06
	.zero		1


	//----- nvinfo : EIATTR_ANNOTATIONS
	.align		4
        /*0034*/ 	.byte	0x04, 0x55
        /*0036*/ 	.short	(.L_482 - .L_481)


	//   ....[0]....
.L_481:
        /* <DEDUP_REMOVED lines=30> */
        /*020c*/ 	.byte	0x90, 0x70, 0x01, 0x00


	//----- nvinfo : EIATTR_MERCURY_ISA_VERSION
	.align		4
.L_482:
        /*0210*/ 	.byte	0x03, 0x5f
        /*0212*/ 	.short	0x0000


	//----- nvinfo : EIATTR_INT_WARP_WIDE_INSTR_OFFSETS
	.align		4
        /*0214*/ 	.byte	0x04, 0x31
        /*0216*/ 	.short	(.L_484 - .L_483)


	//   ....[0]....
.L_483:
        /*0218*/ 	.word	0x00013a80


	//   ....[1]....
        /*021c*/ 	.word	0x00013b00


	//----- nvinfo : EIATTR_COOP_GROUP_MASK_REGIDS
	.align		4
.L_484:
        /*0220*/ 	.byte	0x04, 0x29
        /*0222*/ 	.short	(.L_486 - .L_485)


	//   ....[0]....
.L_485:
        /*0224*/ 	.word	0xffffffff


	//   ....[1]....
        /*0228*/ 	.word	0xffffffff


	//   ....[2]....
        /*022c*/ 	.word	0xffffffff


	//   ....[3]....
        /*0230*/ 	.word	0xffffffff


	//   ....[4]....
        /*0234*/ 	.word	0xffffffff


	//   ....[5]....
        /*0238*/ 	.word	0xffffffff


	//   ....[6]....
        /*023c*/ 	.word	0xffffffff


	//   ....[7]....
        /*0240*/ 	.word	0xffffffff


	//   ....[8]....
        /*0244*/ 	.word	0xffffffff


	//   ....[9]....
        /*0248*/ 	.word	0xffffffff


	//   ....[10]....
        /*024c*/ 	.word	0xffffffff


	//   ....[11]....
        /*0250*/ 	.word	0xffffffff


	//   ....[12]....
        /*0254*/ 	.word	0xffffffff


	//   ....[13]....
        /*0258*/ 	.word	0xffffffff


	//   ....[14]....
        /*025c*/ 	.word	0xffffffff


	//   ....[15]....
        /*0260*/ 	.word	0xffffffff


	//   ....[16]....
        /*0264*/ 	.word	0xffffffff


	//   ....[17]....
        /*0268*/ 	.word	0xffffffff


	//   ....[18]....
        /*026c*/ 	.word	0xffffffff


	//   ....[19]....
        /*0270*/ 	.word	0xffffffff


	//   ....[20]....
        /*0274*/ 	.word	0xffffffff


	//   ....[21]....
        /*0278*/ 	.word	0xffffffff


	//   ....[22]....
        /*027c*/ 	.word	0xffffffff


	//   ....[23]....
        /*0280*/ 	.word	0xffffffff


	//   ....[24]....
        /*0284*/ 	.word	0xffffffff


	//   ....[25]....
        /*0288*/ 	.word	0xffffffff


	//   ....[26]....
        /*028c*/ 	.word	0xffffffff


	//   ....[27]....
        /*0290*/ 	.word	0xffffffff


	//   ....[28]....
        /*0294*/ 	.word	0xffffffff


	//   ....[29]....
        /*0298*/ 	.word	0xffffffff


	//   ....[30]....
        /*029c*/ 	.word	0xffffffff


	//   ....[31]....
        /*02a0*/ 	.word	0xffffffff


	//   ....[32]....
        /*02a4*/ 	.word	0xffffffff


	//   ....[33]....
        /*02a8*/ 	.word	0xffffffff


	//   ....[34]....
        /*02ac*/ 	.word	0xffffffff


	//   ....[35]....
        /*02b0*/ 	.word	0xffffffff


	//   ....[36]....
        /*02b4*/ 	.word	0xffffffff


	//   ....[37]....
        /*02b8*/ 	.word	0xffffffff


	//   ....[38]....
        /*02bc*/ 	.word	0xffffffff


	//   ....[39]....
        /*02c0*/ 	.word	0xffffffff


	//   ....[40]....
        /*02c4*/ 	.word	0xffffffff


	//   ....[41]....
        /*02c8*/ 	.word	0xffffffff


	//   ....[42]....
        /*02cc*/ 	.word	0xffffffff


	//   ....[43]....
        /*02d0*/ 	.word	0xffffffff


	//   ....[44]....
        /*02d4*/ 	.word	0xffffffff


	//   ....[45]....
        /*02d8*/ 	.word	0xffffffff


	//   ....[46]....
        /*02dc*/ 	.word	0xffffffff


	//   ....[47]....
        /*02e0*/ 	.word	0xffffffff


	//   ....[48]....
        /*02e4*/ 	.word	0xffffffff


	//   ....[49]....
        /*02e8*/ 	.word	0xffffffff


	//   ....[50]....
        /*02ec*/ 	.word	0xffffffff


	//   ....[51]....
        /*02f0*/ 	.word	0xffffffff


	//   ....[52]....
        /*02f4*/ 	.word	0xffffffff


	//   ....[53]....
        /*02f8*/ 	.word	0xffffffff


	//   ....[54]....
        /*02fc*/ 	.word	0xffffffff


	//   ....[55]....
        /*0300*/ 	.word	0xffffffff


	//   ....[56]....
        /*0304*/ 	.word	0xffffffff


	//   ....[57]....
        /*0308*/ 	.word	0xffffffff


	//   ....[58]....
        /*030c*/ 	.word	0xffffffff


	//   ....[59]....
        /*0310*/ 	.word	0xffffffff


	//   ....[60]....
        /*0314*/ 	.word	0xffffffff


	//   ....[61]....
        /*0318*/ 	.word	0xffffffff


	//   ....[62]....
        /*031c*/ 	.word	0xffffffff


	//   ....[63]....
        /*0320*/ 	.word	0xffffffff


	//   ....[64]....
        /*0324*/ 	.word	0xffffffff


	//   ....[65]....
        /*0328*/ 	.word	0xffffffff


	//   ....[66]....
        /*032c*/ 	.word	0xffffffff


	//   ....[67]....
        /*0330*/ 	.word	0xffffffff


	//   ....[68]....
        /*0334*/ 	.word	0xffffffff


	//   ....[69]....
        /*0338*/ 	.word	0xffffffff


	//   ....[70]....
        /*033c*/ 	.word	0xffffffff


	//   ....[71]....
        /*0340*/ 	.word	0xffffffff


	//   ....[72]....
        /*0344*/ 	.word	0xffffffff


	//   ....[73]....
        /*0348*/ 	.word	0xffffffff


	//   ....[74]....
        /*034c*/ 	.word	0xffffffff


	//   ....[75]....
        /*0350*/ 	.word	0xffffffff


	//   ....[76]....
        /*0354*/ 	.word	0xffffffff


	//   ....[77]....
        /*0358*/ 	.word	0xffffffff


	//   ....[78]....
        /*035c*/ 	.word	0xffffffff


	//   ....[79]....
        /*0360*/ 	.word	0xffffffff


	//   ....[80]....
        /*0364*/ 	.word	0xffffffff


	//   ....[81]....
        /*0368*/ 	.word	0xffffffff


	//   ....[82]....
        /*036c*/ 	.word	0xffffffff


	//   ....[83]....
        /*0370*/ 	.word	0xffffffff


	//   ....[84]....
        /*0374*/ 	.word	0xffffffff


	//   ....[85]....
        /*0378*/ 	.word	0xffffffff


	//   ....[86]....
        /*037c*/ 	.word	0xffffffff


	//   ....[87]....
        /*0380*/ 	.word	0xffffffff


	//   ....[88]....
        /*0384*/ 	.word	0xffffffff


	//   ....[89]....
        /*0388*/ 	.word	0xffffffff


	//   ....[90]....
        /*038c*/ 	.word	0xffffffff


	//   ....[91]....
        /*0390*/ 	.word	0xffffffff


	//   ....[92]....
        /*0394*/ 	.word	0xffffffff


	//   ....[93]....
        /*0398*/ 	.word	0xffffffff


	//   ....[94]....
        /*039c*/ 	.word	0xffffffff


	//   ....[95]....
        /*03a0*/ 	.word	0xffffffff


	//   ....[96]....
        /*03a4*/ 	.word	0xffffffff


	//   ....[97]....
        /*03a8*/ 	.word	0xffffffff


	//   ....[98]....
        /*03ac*/ 	.word	0xffffffff


	//   ....[99]....
        /*03b0*/ 	.word	0xffffffff


	//   ....[100]....
        /*03b4*/ 	.word	0xffffffff


	//   ....[101]....
        /*03b8*/ 	.word	0xffffffff


	//   ....[102]....
        /*03bc*/ 	.word	0xffffffff


	//   ....[103]....
        /*03c0*/ 	.word	0xffffffff


	//   ....[104]....
        /*03c4*/ 	.word	0xffffffff


	//   ....[105]....
        /*03c8*/ 	.word	0xffffffff


	//   ....[106]....
        /*03cc*/ 	.word	0xffffffff


	//   ....[107]....
        /*03d0*/ 	.word	0xffffffff


	//   ....[108]....
        /*03d4*/ 	.word	0xffffffff


	//   ....[109]....
        /*03d8*/ 	.word	0xffffffff


	//   ....[110]....
        /*03dc*/ 	.word	0xffffffff


	//   ....[111]....
        /*03e0*/ 	.word	0xffffffff


	//   ....[112]....
        /*03e4*/ 	.word	0xffffffff


	//   ....[113]....
        /*03e8*/ 	.word	0xffffffff


	//   ....[114]....
        /*03ec*/ 	.word	0xffffffff


	//   ....[115]....
        /*03f0*/ 	.word	0xffffffff


	//   ....[116]....
        /*03f4*/ 	.word	0xffffffff


	//   ....[117]....
        /*03f8*/ 	.word	0xffffffff


	//   ....[118]....
        /*03fc*/ 	.word	0xffffffff


	//   ....[119]....
        /*0400*/ 	.word	0xffffffff


	//   ....[120]....
        /*0404*/ 	.word	0xffffffff


	//   ....[121]....
        /*0408*/ 	.word	0xffffffff


	//   ....[122]....
        /*040c*/ 	.word	0xffffffff


	//   ....[123]....
        /*0410*/ 	.word	0xffffffff


	//   ....[124]....
        /*0414*/ 	.word	0xffffffff


	//   ....[125]....
        /*0418*/ 	.word	0xffffffff


	//   ....[126]....
        /*041c*/ 	.word	0xffffffff


	//   ....[127]....
        /*0420*/ 	.word	0xffffffff


	//   ....[128]....
        /*0424*/ 	.word	0xffffffff


	//   ....[129]....
        /*0428*/ 	.word	0xffffffff


	//   ....[130]....
        /*042c*/ 	.word	0xffffffff


	//   ....[131]....
        /*0430*/ 	.word	0xffffffff


	//   ....[132]....
        /*0434*/ 	.word	0xffffffff


	//   ....[133]....
        /*0438*/ 	.word	0xffffffff


	//   ....[134]....
        /*043c*/ 	.word	0xffffffff


	//   ....[135]....
        /*0440*/ 	.word	0xffffffff


	//   ....[136]....
        /*0444*/ 	.word	0xffffffff


	//   ....[137]....
        /*0448*/ 	.word	0xffffffff


	//   ....[138]....
        /*044c*/ 	.word	0xffffffff


	//   ....[139]....
        /*0450*/ 	.word	0xffffffff


	//   ....[140]....
        /*0454*/ 	.word	0xffffffff


	//   ....[141]....
        /*0458*/ 	.word	0xffffffff


	//   ....[142]....
        /*045c*/ 	.word	0xffffffff


	//   ....[143]....
        /*0460*/ 	.word	0xffffffff


	//   ....[144]....
        /*0464*/ 	.word	0xffffffff


	//   ....[145]....
        /*0468*/ 	.word	0xffffffff


	//   ....[146]....
        /*046c*/ 	.word	0xffffffff


	//----- nvinfo : EIATTR_COOP_GROUP_INSTR_OFFSETS
	.align		4
.L_486:
        /*0470*/ 	.byte	0x04, 0x28
        /*0472*/ 	.short	(.L_488 - .L_487)


	//   ....[0]....
.L_487:
        /*0474*/ 	.word	0x00000050


	//   ....[1]....
        /*0478*/ 	.word	0x000001f0


	//   ....[2]....
        /*047c*/ 	.word	0x00000220


	//   ....[3]....
        /*0480*/ 	.word	0x00000250


	//   ....[4]....
        /*0484*/ 	.word	0x00000280


	//   ....[5]....
        /*0488*/ 	.word	0x000002b0


	//   ....[6]....
        /*048c*/ 	.word	0x000002e0


	//   ....[7]....
        /*0490*/ 	.word	0x00000450


	//   ....[8]....
        /*0494*/ 	.word	0x00000490


	//   ....[9]....
        /*0498*/ 	.word	0x000004c0


	//   ....[10]....
        /*049c*/ 	.word	0x000004f0


	//   ....[11]....
        /*04a0*/ 	.word	0x00000520


	//   ....[12]....
        /*04a4*/ 	.word	0x00000550


	//   ....[13]....
        /*04a8*/ 	.word	0x000005e0


	//   ....[14]....
        /*04ac*/ 	.word	0x00000610


	//   ....[15]....
        /*04b0*/ 	.word	0x00000630


	//   ....[16]....
        /*04b4*/ 	.word	0x00000690


	//   ....[17]....
        /*04b8*/ 	.word	0x00007a20


	//   ....[18]....
        /*04bc*/ 	.word	0x00007a40


	//   ....[19]....
        /*04c0*/ 	.word	0x00007b90


	//   ....[20]....
        /*04c4*/ 	.word	0x00007ba0


	//   ....[21]....
        /*04c8*/ 	.word	0x00007cd0


	//   ....[22]....
        /*04cc*/ 	.word	0x00007cf0


	//   ....[23]....
        /*04d0*/ 	.word	0x00007e20


	//   ....[24]....
        /*04d4*/ 	.word	0x00007e30


	//   ....[25]....
        /*04d8*/ 	.word	0x00008310


	//   ....[26]....
        /*04dc*/ 	.word	0x00008350


	//   ....[27]....
        /*04e0*/ 	.word	0x00008390


	//   ....[28]....
        /*04e4*/ 	.word	0x000083d0


	//   ....[29]....
        /*04e8*/ 	.word	0x0000ad00


	//   ....[30]....
        /*04ec*/ 	.word	0x0000ad40


	//   ....[31]....
        /*04f0*/ 	.word	0x0000ad80


	//   ....[32]....
        /*04f4*/ 	.word	0x0000adc0


	//   ....[33]....
        /*04f8*/ 	.word	0x0000f1c0


	//   ....[34]....
        /*04fc*/ 	.word	0x0000f250


	//   ....[35]....
        /*0500*/ 	.word	0x0000f270


	//   ....[36]....
        /*0504*/ 	.word	0x0000f290


	//   ....[37]....
        /*0508*/ 	.word	0x00011850


	//   ....[38]....
        /*050c*/ 	.word	0x00011870


	//   ....[39]....
        /*0510*/ 	.word	0x00011890


	//   ....[40]....
        /*0514*/ 	.word	0x000118b0


	//   ....[41]....
        /*0518*/ 	.word	0x00013270


	//   ....[42]....
        /*051c*/ 	.word	0x00013280


	//   ....[43]....
        /*0520*/ 	.word	0x000132b0


	//   ....[44]....
        /*0524*/ 	.word	0x000132c0


	//   ....[45]....
        /*0528*/ 	.word	0x00014810


	//   ....[46]....
        /*052c*/ 	.word	0x00014820


	//   ....[47]....
        /*0530*/ 	.word	0x00014840


	//   ....[48]....
        /*0534*/ 	.word	0x00014860


	//   ....[49]....
        /*0538*/ 	.word	0x00014c30


	//   ....[50]....
        /*053c*/ 	.word	0x00014c50


	//   ....[51]....
        /*0540*/ 	.word	0x00014da0


	//   ....[52]....
        /*0544*/ 	.word	0x00014db0


	//   ....[53]....
        /*0548*/ 	.word	0x00014ee0


	//   ....[54]....
        /*054c*/ 	.word	0x00014f00


	//   ....[55]....
        /*0550*/ 	.word	0x00015030


	//   ....[56]....
        /*0554*/ 	.word	0x00015040


	//   ....[57]....
        /*0558*/ 	.word	0x00015370


	//   ....[58]....
        /*055c*/ 	.word	0x00015390


	//   ....[59]....
        /*0560*/ 	.word	0x00015d70


	//   ....[60]....
        /*0564*/ 	.word	0x00015d80


	//   ....[61]....
        /*0568*/ 	.word	0x00016b60


	//   ....[62]....
        /*056c*/ 	.word	0x00016b80


	//   ....[63]....
        /*0570*/ 	.word	0x00016ce0


	//   ....[64]....
        /*0574*/ 	.word	0x00016cf0


	//   ....[65]....
        /*0578*/ 	.word	0x00016e20


	//   ....[66]....
        /*057c*/ 	.word	0x00016e40


	//   ....[67]....
        /*0580*/ 	.word	0x00016f70


	//   ....[68]....
        /*0584*/ 	.word	0x00016f80


	//   ....[69]....
        /*0588*/ 	.word	0x00017150


	//   ....[70]....
        /*058c*/ 	.word	0x00017170


	//   ....[71]....
        /*0590*/ 	.word	0x00017290


	//   ....[72]....
        /*0594*/ 	.word	0x000172d0


	//   ....[73]....
        /*0598*/ 	.word	0x00017300


	//   ....[74]....
        /*059c*/ 	.word	0x00017330


	//   ....[75]....
        /*05a0*/ 	.word	0x00017360


	//   ....[76]....
        /*05a4*/ 	.word	0x00017390


	//   ....[77]....
        /*05a8*/ 	.word	0x000174e0


	//   ....[78]....
        /*05ac*/ 	.word	0x00017520


	//   ....[79]....
        /*05b0*/ 	.word	0x00017550


	//   ....[80]....
        /*05b4*/ 	.word	0x00017580


	//   ....[81]....
        /*05b8*/ 	.word	0x000175b0


	//   ....[82]....
        /*05bc*/ 	.word	0x000175e0


	//   ....[83]....
        /*05c0*/ 	.word	0x00017670


	//   ....[84]....
        /*05c4*/ 	.word	0x000176a0


	//   ....[85]....
        /*05c8*/ 	.word	0x000176b0


	//   ....[86]....
        /*05cc*/ 	.word	0x00017710


	//   ....[87]....
        /*05d0*/ 	.word	0x00017c40


	//   ....[88]....
        /*05d4*/ 	.word	0x00017ca0


	//   ....[89]....
        /*05d8*/ 	.word	0x00017d00


	//   ....[90]....
        /*05dc*/ 	.word	0x00017d60


	//   ....[91]....
        /*05e0*/ 	.word	0x00017dc0


	//   ....[92]....
        /*05e4*/ 	.word	0x00017e30


	//   ....[93]....
        /*05e8*/ 	.word	0x00017e70


	//   ....[94]....
        /*05ec*/ 	.word	0x00017ee0


	//   ....[95]....
        /*05f0*/ 	.word	0x00017f50


	//   ....[96]....
        /*05f4*/ 	.word	0x00017fb0


	//   ....[97]....
        /*05f8*/ 	.word	0x00018020


	//   ....[98]....
        /*05fc*/ 	.word	0x00018090


	//   ....[99]....
        /*0600*/ 	.word	0x000180f0


	//   ....[100]....
        /*0604*/ 	.word	0x00018150


	//   ....[101]....
        /*0608*/ 	.word	0x000181b0


	//   ....[102]....
        /*060c*/ 	.word	0x00018220


	//   ....[103]....
        /*0610*/ 	.word	0x00018280


	//   ....[104]....
        /*0614*/ 	.word	0x000182e0


	//   ....[105]....
        /*0618*/ 	.word	0x00018350


	//   ....[106]....
        /*061c*/ 	.word	0x000183a0


	//   ....[107]....
        /*0620*/ 	.word	0x000183f0


	//   ....[108]....
        /*0624*/ 	.word	0x00018440


	//   ....[109]....
        /*0628*/ 	.word	0x000184b0


	//   ....[110]....
        /*062c*/ 	.word	0x00018520


	//   ....[111]....
        /*0630*/ 	.word	0x00018580


	//   ....[112]....
        /*0634*/ 	.word	0x000185e0


	//   ....[113]....
        /*0638*/ 	.word	0x00018640


	//   ....[114]....
        /*063c*/ 	.word	0x000186b0


	//   ....[115]....
        /*0640*/ 	.word	0x00018710


	//   ....[116]....
        /*0644*/ 	.word	0x00018770


	//   ....[117]....
        /*0648*/ 	.word	0x000187d0


	//   ....[118]....
        /*064c*/ 	.word	0x00018840


	//   ....[119]....
        /*0650*/ 	.word	0x000188a0


	//   ....[120]....
        /*0654*/ 	.word	0x00018900


	//   ....[121]....
        /*0658*/ 	.word	0x00018960


	//   ....[122]....
        /*065c*/ 	.word	0x000189d0


	//   ....[123]....
        /*0660*/ 	.word	0x00018a30


	//   ....[124]....
        /*0664*/ 	.word	0x00018a90


	//   ....[125]....
        /*0668*/ 	.word	0x00018af0


	//   ....[126]....
        /*066c*/ 	.word	0x00018b60


	//   ....[127]....
        /*0670*/ 	.word	0x00018bc0


	//   ....[128]....
        /*0674*/ 	.word	0x00018c20


	//   ....[129]....
        /*0678*/ 	.word	0x00018c80


	//   ....[130]....
        /*067c*/ 	.word	0x00018cf0


	//   ....[131]....
        /*0680*/ 	.word	0x00018d50


	//   ....[132]....
        /*0684*/ 	.word	0x00018da0


	//   ....[133]....
        /*0688*/ 	.word	0x00018e00


	//   ....[134]....
        /*068c*/ 	.word	0x00018e60


	//   ....[135]....
        /*0690*/ 	.word	0x00018ec0


	//   ....[136]....
        /*0694*/ 	.word	0x00018f30


	//   ....[137]....
        /*0698*/ 	.word	0x00018f70


	//   ....[138]....
        /*069c*/ 	.word	0x00018fc0


	//   ....[139]....
        /*06a0*/ 	.word	0x00019010


	//   ....[140]....
        /*06a4*/ 	.word	0x00019070


	//   ....[141]....
        /*06a8*/ 	.word	0x000190d0


	//   ....[142]....
        /*06ac*/ 	.word	0x00019140


	//   ....[143]....
        /*06b0*/ 	.word	0x00019180


	//   ....[144]....
        /*06b4*/ 	.word	0x000191f0


	//   ....[145]....
        /*06b8*/ 	.word	0x00019250


	//   ....[146]....
        /*06bc*/ 	.word	0x000192b0


	//----- nvinfo : EIATTR_EXIT_INSTR_OFFSETS
	.align		4
.L_488:
        /*06c0*/ 	.byte	0x04, 0x1c
        /*06c2*/ 	.short	(.L_490 - .L_489)


	//   ....[0]....
.L_489:
        /*06c4*/ 	.word	0x00000b50


	//   ....[1]....
        /*06c8*/ 	.word	0x00017c00


	//----- nvinfo : EIATTR_MAX_THREADS
	.align		4
.L_490:
        /*06cc*/ 	.byte	0x04, 0x05
        /*06ce*/ 	.short	(.L_492 - .L_491)
.L_491:
        /*06d0*/ 	.word	0x00000100
        /*06d4*/ 	.word	0x00000001
        /*06d8*/ 	.word	0x00000001


	//----- nvinfo : EIATTR_CRS_STACK_SIZE
	.align		4
.L_492:
        /*06dc*/ 	.byte	0x04, 0x1e
        /*06de*/ 	.short	(.L_494 - .L_493)
.L_493:
        /*06e0*/ 	.word	0x00000000
.L_494:


//--------------------- .nv.info._ZN7cutlass13device_kernelIN5flash19enable_sm80_to_sm89INS1_16FlashAttnFwdSm80INS1_25CollectiveMainloopFwdSm80ILi8ELi1ELb0EN4cute5tupleIJNS5_1CILi128EEENS7_ILi64EEENS7_ILi192EEEEEELi192ENS_10bfloat16_tEfNS_4arch4Sm80ELb0ELb1ELb1ELb0ELb0ELb0ELb1ELb1EEENS1_21CollectiveEpilogueFwdINS6_IJS8_SA_S9_EEENS6_IJNS7_ILi1EEESI_SI_EEESC_SE_Li256ELb0ELb1ELb1ELb0EEENS1_19SingleTileSchedulerILb0ELb1ELb1ELi128EEEEEEEEEvNT_6ParamsE --------------------------
	.section	.nv.info._ZN7cutlass13device_kernelIN5flash19enable_sm80_to_sm89INS1_16FlashAttnFwdSm80INS1_25CollectiveMainloopFwdSm80ILi8ELi1ELb0EN4cute5tupleIJNS5_1CILi128EEENS7_ILi64EEENS7_ILi192EEEEEELi192ENS_10bfloat16_tEfNS_4arch4Sm80ELb0ELb1ELb1ELb0ELb0ELb0ELb1ELb1EEENS1_21CollectiveEpilogueFwdINS6_IJS8_SA_S9_EEENS6_IJNS7_ILi1EEESI_SI_EEESC_SE_Li256ELb0ELb1ELb1ELb0EEENS1_19SingleTileSchedulerILb0ELb1ELb1ELi128EEEEEEEEEvNT_6ParamsE,"",@"SHT_CUDA_INFO"
	.sectionflags	@""
	.align	4


	//----- nvinfo : EIATTR_CUDA_API_VERSION
	.align		4
        /*0000*/ 	.byte	0x04, 0x37
        /*0002*/ 	.short	(.L_496 - .L_495)
.L_495:
        /*0004*/ 	.word	0x00000082


	//----- nvinfo : EIATTR_SW2861232_WAR
	.align		4
.L_496:
        /*0008*/ 	.byte	0x01, 0x35
	.zero		2


	//----- nvinfo : EIATTR_PARAM_CBANK
	.align		4
        /*000c*/ 	.byte	0x04, 0x0a
        /*000e*/ 	.short	(.L_498 - .L_497)
	.align		4
.L_497:
        /*0010*/ 	.word	index@(.nv.constant0._ZN7cutlass13device_kernelIN5flash19enable_sm80_to_sm89INS1_16FlashAttnFwdSm80INS1_25CollectiveMainloopFwdSm80ILi8ELi1ELb0EN4cute5tupleIJNS5_1CILi128EEENS7_ILi64EEENS7_ILi192EEEEEELi192ENS_10bfloat16_tEfNS_4arch4Sm80ELb0ELb1ELb1ELb0ELb0ELb0ELb1ELb1EEENS1_21CollectiveEpilogueFwdINS6_IJS8_SA_S9_EEENS6_IJNS7_ILi1EEESI_SI_EEESC_SE_Li256ELb0ELb1ELb1ELb0EEENS1_19SingleTileSchedulerILb0ELb1ELb1ELi128EEEEEEEEEvNT_6ParamsE)
        /*0014*/ 	.short	0x0160
        /*0016*/ 	.short	0x0418


	//----- nvinfo : EIATTR_CBANK_PARAM_SIZE
	.align		4
.L_498:
        /*0018*/ 	.byte	0x03, 0x19
        /*001a*/ 	.short	0x0418


	//----- nvinfo : EIATTR_KPARAM_INFO
	.align		4
        /*001c*/ 	.byte	0x04, 0x17
        /*001e*/ 	.short	(.L_500 - .L_499)
.L_499:
        /*0020*/ 	.word	0x00000000
        /*0024*/ 	.short	0x0000
        /*0026*/ 	.short	0x0000
        /*0028*/ 	.byte	0x00, 0xf0, 0x61, 0x10


	//----- nvinfo : EIATTR_MAXREG_COUNT
	.align		4
.L_500:
        /*002c*/ 	.byte	0x03, 0x1b
        /*002e*/ 	.short	0x00ff


	//----- nvinfo : EIATTR_NUM_BARRIERS
	.align		4
        /*0030*/ 	.byte	0x02, 0x4c
        /*0032*/ 	.byte	0x02
	.zero		1


	//----- nvinfo : EIATTR_MERCURY_ISA_VERSION
	.align		4
        /*0034*/ 	.byte	0x03, 0x5f
        /*0036*/ 	.short	0x0000


	//----- nvinfo : EIATTR_COOP_GROUP_MASK_REGIDS
	.align		4
        /*0038*/ 	.byte	0x04, 0x29
        /*003a*/ 	.short	(.L_502 - .L_501)


	//   ....[0]....
.L_501:
        /*003c*/ 	.word	0xffffffff


	//   ....[1]....
        /*0040*/ 	.word	0xffffffff


	//   ....[2]....
        /*0044*/ 	.word	0xffffffff


	//   ....[3]....
        /*0048*/ 	.word	0xffffffff


	//   ....[4]....
        /*004c*/ 	.word	0xffffffff


	//   ....[5]....
        /*0050*/ 	.word	0xffffffff


	//   ....[6]....
        /*0054*/ 	.word	0xffffffff


	//   ....[7]....
        /*0058*/ 	.word	0xffffffff


	//   ....[8]....
        /*005c*/ 	.word	0xffffffff


	//   ....[9]....
        /*0060*/ 	.word	0xffffffff


	//   ....[10]....
        /*0064*/ 	.word	0xffffffff


	//   ....[11]....
        /*0068*/ 	.word	0xffffffff


	//   ....[12]....
        /*006c*/ 	.word	0xffffffff


	//   ....[13]....
        /*0070*/ 	.word	0xffffffff


	//   ....[14]....
        /*0074*/ 	.word	0xffffffff


	//   ....[15]....
        /*0078*/ 	.word	0xffffffff


	//   ....[16]....
        /*007c*/ 	.word	0xffffffff


	//   ....[17]....
        /*0080*/ 	.word	0xffffffff


	//   ....[18]....
        /*0084*/ 	.word	0xffffffff


	//   ....[19]....
        /*0088*/ 	.word	0xffffffff


	//   ....[20]....
        /*008c*/ 	.word	0xffffffff


	//   ....[21]....
        /*0090*/ 	.word	0xffffffff


	//   ....[22]....
        /*0094*/ 	.word	0xffffffff


	//   ....[23]....
        /*0098*/ 	.word	0xffffffff


	//   ....[24]....
        /*009c*/ 	.word	0xffffffff


	//   ....[25]....
        /*00a0*/ 	.word	0xffffffff


	//   ....[26]....
        /*00a4*/ 	.word	0xffffffff


	//   ....[27]....
        /*00a8*/ 	.word	0xffffffff


	//   ....[28]....
        /*00ac*/ 	.word	0xffffffff


	//   ....[29]....
        /*00b0*/ 	.word	0xffffffff


	//   ....[30]....
        /*00b4*/ 	.word	0xffffffff


	//   ....[31]....
        /*00b8*/ 	.word	0xffffffff


	//   ....[32]....
        /*00bc*/ 	.word	0xffffffff


	//   ....[33]....
        /*00c0*/ 	.word	0xffffffff


	//   ....[34]....
        /*00c4*/ 	.word	0xffffffff


	//   ....[35]....
        /*00c8*/ 	.word	0xffffffff


	//   ....[36]....
        /*00cc*/ 	.word	0xffffffff


	//   ....[37]....
        /*00d0*/ 	.word	0xffffffff


	//   ....[38]....
        /*00d4*/ 	.word	0xffffffff


	//   ....[39]....
        /*00d8*/ 	.word	0xffffffff


	//   ....[40]....
        /*00dc*/ 	.word	0xffffffff


	//   ....[41]....
        /*00e0*/ 	.word	0xffffffff


	//   ....[42]....
        /*00e4*/ 	.word	0xffffffff


	//----- nvinfo : EIATTR_COOP_GROUP_INSTR_OFFSETS
	.align		4
.L_502:
        /*00e8*/ 	.byte	0x04, 0x28
        /*00ea*/ 	.short	(.L_504 - .L_503)


	//   ....[0]....
.L_503:
        /*00ec*/ 	.word	0x00000050


	//   ....[1]....
        /*00f0*/ 	.word	0x00001360


	//   ....[2]....
        /*00f4*/ 	.word	0x00001450


	//   ....[3]....
        /*00f8*/ 	.word	0x00001710


	//   ....[4]....
        /*00fc*/ 	.word	0x00001740


	//   ....[5]....
        /*0100*/ 	.word	0x00001880


	//   ....[6]....
        /*0104*/ 	.word	0x000018b0


	//   ....[7]....
        /*0108*/ 	.word	0x000019e0


	//   ....[8]....
        /*010c*/ 	.word	0x00001a20


	//   ....[9]....
        /*0110*/ 	.word	0x00003030


	//   ....[10]....
        /*0114*/ 	.word	0x00003410


	//   ....[11]....
        /*0118*/ 	.word	0x00004000


	//   ....[12]....
        /*011c*/ 	.word	0x00004160


	//   ....[13]....
        /*0120*/ 	.word	0x00004170


	//   ....[14]....
        /*0124*/ 	.word	0x000041c0


	//   ....[15]....
        /*0128*/ 	.word	0x00006690


	//   ....[16]....
        /*012c*/ 	.word	0x00006a50


	//   ....[17]....
        /*0130*/ 	.word	0x000072a0


	//   ....[18]....
        /*0134*/ 	.word	0x00007470


	//   ....[19]....
        /*0138*/ 	.word	0x000074c0


	//   ....[20]....
        /*013c*/ 	.word	0x00007550


	//   ....[21]....
        /*0140*/ 	.word	0x0000a2f0


	//   ....[22]....
        /*0144*/ 	.word	0x0000a310


	//   ....[23]....
        /*0148*/ 	.word	0x0000a330


	//   ....[24]....
        /*014c*/ 	.word	0x0000a350


	//   ....[25]....
        /*0150*/ 	.word	0x0000d110


	//   ....[26]....
        /*0154*/ 	.word	0x0000d4a0


	//   ....[27]....
        /*0158*/ 	.word	0x0000dc20


	//   ....[28]....
        /*015c*/ 	.word	0x0000de00


	//   ....[29]....
        /*0160*/ 	.word	0x0000de40


	//   ....[30]....
        /*0164*/ 	.word	0x0000dec0


	//   ....[31]....
        /*0168*/ 	.word	0x0000f590


	//   ....[32]....
        /*016c*/ 	.word	0x0000f5c0


	//   ....[33]....
        /*0170*/ 	.word	0x0000f600


	//   ....[34]....
        /*0174*/ 	.word	0x0000f610


	//   ....[35]....
        /*0178*/ 	.word	0x00010320


	//   ....[36]....
        /*017c*/ 	.word	0x00010360


	//   ....[37]....
        /*0180*/ 	.word	0x00010380


	//   ....[38]....
        /*0184*/ 	.word	0x000103b0


	//   ....[39]....
        /*0188*/ 	.word	0x00010420


	//   ....[40]....
        /*018c*/ 	.word	0x00010490


	//   ....[41]....
        /*0190*/ 	.word	0x00010da0


	//   ....[42]....
        /*0194*/ 	.word	0x00010db0


	//----- nvinfo : EIATTR_EXIT_INSTR_OFFSETS
	.align		4
.L_504:
        /*0198*/ 	.byte	0x04, 0x1c
        /*019a*/ 	.short	(.L_506 - .L_505)


	//   ....[0]....
.L_505:
        /*019c*/ 	.word	0x000001b0


	//   ....[1]....
        /*01a0*/ 	.word	0x00010dc0


	//   ....[2]....
        /*01a4*/ 	.word	0x00011660


	//   ....[3]....
        /*01a8*/ 	.word	0x000116b0


	//   ....[4]....
        /*01ac*/ 	.word	0x000116e0


	//   ....[5]....
        /*01b0*/ 	.word	0x00011740


	//   ....[6]....
        /*01b4*/ 	.word	0x000119d0


	//----- nvinfo : EIATTR_CTAIDZ_USED
	.align		4
.L_506:
        /*01b8*/ 	.byte	0x01, 0x04
	.zero		2


	//----- nvinfo : EIATTR_MAX_THREADS
	.align		4
        /*01bc*/ 	.byte	0x04, 0x05
        /*01be*/ 	.short	(.L_508 - .L_507)
.L_507:
        /*01c0*/ 	.word	0x00000100
        /*01c4*/ 	.word	0x00000001
        /*01c8*/ 	.word	0x00000001


	//----- nvinfo : EIATTR_CRS_STACK_SIZE
	.align		4
.L_508:
        /*01cc*/ 	.byte	0x04, 0x1e
        /*01ce*/ 	.short	(.L_510 - .L_509)
.L_509:
        /*01d0*/ 	.word	0x00000000
.L_510:


//--------------------- .nv.info._ZN7cutlass13device_kernelIN5flash19enable_sm80_to_sm89INS1_16FlashAttnFwdSm80INS1_25CollectiveMainloopFwdSm80ILi8ELi1ELb0EN4cute5tupleIJNS5_1CILi128EEENS7_ILi64EEENS7_ILi192EEEEEELi192ENS_10bfloat16_tEfNS_4arch4Sm80ELb0ELb1ELb1ELb1ELb0ELb0ELb1ELb1EEENS1_21CollectiveEpilogueFwdINS6_IJS8_SA_S9_EEENS6_IJNS7_ILi1EEESI_SI_EEESC_SE_Li256ELb1ELb1ELb1ELb0EEENS1_36VarlenDynamicPersistentTileSchedulerILi128ELi64ELi256ELi256ELb1ELb1ELb0ELb1ELb0ELb1EEEEEEEEEvNT_6ParamsE --------------------------
	.section	.nv.info._ZN7cutlass13device_kernelIN5flash19enable_sm80_to_sm89INS1_16FlashAttnFwdSm80INS1_25CollectiveMainloopFwdSm80ILi8ELi1ELb0EN4cute5tupleIJNS5_1CILi128EEENS7_ILi64EEENS7_ILi192EEEEEELi192ENS_10bfloat16_tEfNS_4arch4Sm80ELb0ELb1ELb1ELb1ELb0ELb0ELb1ELb1EEENS1_21CollectiveEpilogueFwdINS6_IJS8_SA_S9_EEENS6_IJNS7_ILi1EEESI_SI_EEESC_SE_Li256ELb1ELb1ELb1ELb0EEENS1_36VarlenDynamicPersistentTileSchedulerILi128ELi64ELi256ELi256ELb1ELb1ELb0ELb1ELb0ELb1EEEEEEEEEvNT_6ParamsE,"",@"SHT_CUDA_INFO"
	.sectionflags	@""
	.align	4


	//----- nvinfo : EIATTR_CUDA_API_VERSION
	.align		4
        /*0000*/ 	.byte	0x04, 0x37
        /*0002*/ 	.short	(.L_512 - .L_511)
.L_511:
        /*0004*/ 	.word	0x00000082


	//----- nvinfo : EIATTR_SW2861232_WAR
	.align		4
.L_512:
        /*0008*/ 	.byte	0x01, 0x35
	.zero		2


	//----- nvinfo : EIATTR_PARAM_CBANK
	.align		4
        /*000c*/ 	.byte	0x04, 0x0a
        /*000e*/ 	.short	(.L_514 - .L_513)
	.align		4
.L_513:
        /*0010*/ 	.word	index@(.nv.constant0._ZN7cutlass13device_kernelIN5flash19enable_sm80_to_sm89INS1_16FlashAttnFwdSm80INS1_25CollectiveMainloopFwdSm80ILi8ELi1ELb0EN4cute5tupleIJNS5_1CILi128EEENS7_ILi64EEENS7_ILi192EEEEEELi192ENS_10bfloat16_tEfNS_4arch4Sm80ELb0ELb1ELb1ELb1ELb0ELb0ELb1ELb1EEENS1_21CollectiveEpilogueFwdINS6_IJS8_SA_S9_EEENS6_IJNS7_ILi1EEESI_SI_EEESC_SE_Li256ELb1ELb1ELb1ELb0EEENS1_36VarlenDynamicPersistentTileSchedulerILi128ELi64ELi256ELi256ELb1ELb1ELb0ELb1ELb0ELb1EEEEEEEEEvNT_6ParamsE)
        /*0014*/ 	.short	0x0160
        /*0016*/ 	.short	0x0438


	//----- nvinfo : EIATTR_CBANK_PARAM_SIZE
	.align		4
.L_514:
        /*0018*/ 	.byte	0x03, 0x19
        /*001a*/ 	.short	0x0438


	//----- nvinfo : EIATTR_KPARAM_INFO
	.align		4
        /*001c*/ 	.byte	0x04, 0x17
        /*001e*/ 	.short	(.L_516 - .L_515)
.L_515:
        /*0020*/ 	.word	0x00000000
        /*0024*/ 	.short	0x0000
        /*0026*/ 	.short	0x0000
        /*0028*/ 	.byte	0x00, 0xf0, 0xe1, 0x10


	//----- nvinfo : EIATTR_MAXREG_COUNT
	.align		4
.L_516:
        /*002c*/ 	.byte	0x03, 0x1b
        /*002e*/ 	.short	0x00ff


	//----- nvinfo : EIATTR_NUM_BARRIERS
	.align		4
        /*0030*/ 	.byte	0x02, 0x4c
        /*0032*/ 	.byte	0x06
	.zero		1


	//----- nvinfo : EIATTR_ANNOTATIONS
	.align		4
        /*0034*/ 	.byte	0x04, 0x55
        /*0036*/ 	.short	(.L_518 - .L_517)


	//   ....[0]....
.L_517:
        /* <DEDUP_REMOVED lines=31> */


	//----- nvinfo : EIATTR_MERCURY_ISA_VERSION
	.align		4
.L_518:
        /*0210*/ 	.byte	0x03, 0x5f
        /*0212*/ 	.short	0x0000


	//----- nvinfo : EIATTR_INT_WARP_WIDE_INSTR_OFFSETS
	.align		4
        /*0214*/ 	.byte	0x04, 0x31
        /*0216*/ 	.short	(.L_520 - .L_519)


	//   ....[0]....
.L_519:
        /*0218*/ 	.word	0x00010ec0


	//   ....[1]....
        /*021c*/ 	.word	0x00010f40


	//----- nvinfo : EIATTR_COOP_GROUP_MASK_REGIDS
	.align		4
.L_520:
        /*0220*/ 	.byte	0x04, 0x29
        /*0222*/ 	.short	(.L_522 - .L_521)


	//   ....[0]....
.L_521:
        /*0224*/ 	.word	0xffffffff


	//   ....[1]....
        /*0228*/ 	.word	0xffffffff


	//   ....[2]....
        /*022c*/ 	.word	0xffffffff


	//   ....[3]....
        /*0230*/ 	.word	0xffffffff


	//   ....[4]....
        /*0234*/ 	.word	0xffffffff


	//   ....[5]....
        /*0238*/ 	.word	0xffffffff


	//   ....[6]....
        /*023c*/ 	.word	0xffffffff


	//   ....[7]....
        /*0240*/ 	.word	0xffffffff


	//   ....[8]....
        /*0244*/ 	.word	0xffffffff


	//   ....[9]....
        /*0248*/ 	.word	0xffffffff


	//   ....[10]....
        /*024c*/ 	.word	0xffffffff


	//   ....[11]....
        /*0250*/ 	.word	0xffffffff


	//   ....[12]....
        /*0254*/ 	.word	0xffffffff


	//   ....[13]....
        /*0258*/ 	.word	0xffffffff


	//   ....[14]....
        /*025c*/ 	.word	0xffffffff


	//   ....[15]....
        /*0260*/ 	.word	0xffffffff


	//   ....[16]....
        /*0264*/ 	.word	0xffffffff


	//   ....[17]....
        /*0268*/ 	.word	0xffffffff


	//   ....[18]....
        /*026c*/ 	.word	0xffffffff


	//   ....[19]....
        /*0270*/ 	.word	0xffffffff


	//   ....[20]....
        /*0274*/ 	.word	0xffffffff


	//   ....[21]....
        /*0278*/ 	.word	0xffffffff


	//   ....[22]....
        /*027c*/ 	.word	0xffffffff


	//   ....[23]....
        /*0280*/ 	.word	0xffffffff


	//   ....[24]....
        /*0284*/ 	.word	0xffffffff


	//   ....[25]....
        /*0288*/ 	.word	0xffffffff


	//   ....[26]....
        /*028c*/ 	.word	0xffffffff


	//   ....[27]....
        /*0290*/ 	.word	0xffffffff


	//   ....[28]....
        /*0294*/ 	.word	0xffffffff


	//   ....[29]....
        /*0298*/ 	.word	0xffffffff


	//   ....[30]....
        /*029c*/ 	.word	0xffffffff


	//   ....[31]....
        /*02a0*/ 	.word	0xffffffff


	//   ....[32]....
        /*02a4*/ 	.word	0xffffffff


	//   ....[33]....
        /*02a8*/ 	.word	0xffffffff


	//   ....[34]....
        /*02ac*/ 	.word	0xffffffff


	//   ....[35]....
        /*02b0*/ 	.word	0xffffffff


	//   ....[36]....
        /*02b4*/ 	.word	0xffffffff


	//   ....[37]....
        /*02b8*/ 	.word	0xffffffff


	//   ....[38]....
        /*02bc*/ 	.word	0xffffffff


	//   ....[39]....
        /*02c0*/ 	.word	0xffffffff


	//   ....[40]....
        /*02c4*/ 	.word	0xffffffff


	//   ....[41]....
        /*02c8*/ 	.word	0xffffffff


	//   ....[42]....
        /*02cc*/ 	.word	0xffffffff


	//   ....[43]....
        /*02d0*/ 	.word	0xffffffff


	//   ....[44]....
        /*02d4*/ 	.word	0xffffffff


	//   ....[45]....
        /*02d8*/ 	.word	0xffffffff


	//   ....[46]....
        /*02dc*/ 	.word	0xffffffff


	//   ....[47]....
        /*02e0*/ 	.word	0xffffffff


	//   ....[48]....
        /*02e4*/ 	.word	0xffffffff


	//   ....[49]....
        /*02e8*/ 	.word	0xffffffff


	//   ....[50]....
        /*02ec*/ 	.word	0xffffffff


	//   ....[51]....
        /*02f0*/ 	.word	0xffffffff


	//   ....[52]....
        /*02f4*/ 	.word	0xffffffff


	//   ....[53]....
        /*02f8*/ 	.word	0xffffffff


	//   ....[54]....
        /*02fc*/ 	.word	0xffffffff


	//   ....[55]....
        /*0300*/ 	.word	0xffffffff


	//   ....[56]....
        /*0304*/ 	.word	0xffffffff


	//   ....[57]....
        /*0308*/ 	.word	0xffffffff


	//   ....[58]....
        /*030c*/ 	.word	0xffffffff


	//   ....[59]....
        /*0310*/ 	.word	0xffffffff


	//   ....[60]....
        /*0314*/ 	.word	0xffffffff


	//   ....[61]....
        /*0318*/ 	.word	0xffffffff


	//   ....[62]....
        /*031c*/ 	.word	0xffffffff


	//   ....[63]....
        /*0320*/ 	.word	0xffffffff


	//   ....[64]....
        /*0324*/ 	.word	0xffffffff


	//   ....[65]....
        /*0328*/ 	.word	0xffffffff


	//   ....[66]....
        /*032c*/ 	.word	0xffffffff


	//   ....[67]....
        /*0330*/ 	.word	0xffffffff


	//   ....[68]....
        /*0334*/ 	.word	0xffffffff


	//   ....[69]....
        /*0338*/ 	.word	0xffffffff


	//   ....[70]....
        /*033c*/ 	.word	0xffffffff


	//   ....[71]....
        /*0340*/ 	.word	0xffffffff


	//   ....[72]....
        /*0344*/ 	.word	0xffffffff


	//   ....[73]....
        /*0348*/ 	.word	0xffffffff


	//   ....[74]....
        /*034c*/ 	.word	0xffffffff


	//   ....[75]....
        /*0350*/ 	.word	0xffffffff


	//   ....[76]....
        /*0354*/ 	.word	0xffffffff


	//   ....[77]....
        /*0358*/ 	.word	0xffffffff


	//   ....[78]....
        /*035c*/ 	.word	0xffffffff


	//   ....[79]....
        /*0360*/ 	.word	0xffffffff


	//   ....[80]....
        /*0364*/ 	.word	0xffffffff


	//   ....[81]....
        /*0368*/ 	.word	0xffffffff


	//   ....[82]....
        /*036c*/ 	.word	0xffffffff


	//   ....[83]....
        /*0370*/ 	.word	0xffffffff


	//   ....[84]....
        /*0374*/ 	.word	0xffffffff


	//   ....[85]....
        /*0378*/ 	.word	0xffffffff


	//   ....[86]....
        /*037c*/ 	.word	0xffffffff


	//   ....[87]....
        /*0380*/ 	.word	0xffffffff


	//   ....[88]....
        /*0384*/ 	.word	0xffffffff


	//   ....[89]....
        /*0388*/ 	.word	0xffffffff


	//   ....[90]....
        /*038c*/ 	.word	0xffffffff


	//   ....[91]....
        /*0390*/ 	.word	0xffffffff


	//   ....[92]....
        /*0394*/ 	.word	0xffffffff


	//   ....[93]....
        /*0398*/ 	.word	0xffffffff


	//   ....[94]....
        /*039c*/ 	.word	0xffffffff


	//   ....[95]....
        /*03a0*/ 	.word	0xffffffff


	//   ....[96]....
        /*03a4*/ 	.word	0xffffffff


	//   ....[97]....
        /*03a8*/ 	.word	0xffffffff


	//   ....[98]....
        /*03ac*/ 	.word	0xffffffff


	//   ....[99]....
        /*03b0*/ 	.word	0xffffffff


	//   ....[100]....
        /*03b4*/ 	.word	0xffffffff


	//   ....[101]....
        /*03b8*/ 	.word	0xffffffff


	//   ....[102]....
        /*03bc*/ 	.word	0xffffffff


	//   ....[103]....
        /*03c0*/ 	.word	0xffffffff


	//   ....[104]....
        /*03c4*/ 	.word	0xffffffff


	//   ....[105]....
        /*03c8*/ 	.word	0xffffffff


	//   ....[106]....
        /*03cc*/ 	.word	0xffffffff


	//   ....[107]....
        /*03d0*/ 	.word	0xffffffff


	//   ....[108]....
        /*03d4*/ 	.word	0xffffffff


	//   ....[109]....
        /*03d8*/ 	.word	0xffffffff


	//   ....[110]....
        /*03dc*/ 	.word	0xffffffff


	//   ....[111]....
        /*03e0*/ 	.word	0xffffffff


	//   ....[112]....
        /*03e4*/ 	.word	0xffffffff


	//   ....[113]....
        /*03e8*/ 	.word	0xffffffff


	//   ....[114]....
        /*03ec*/ 	.word	0xffffffff


	//   ....[115]....
        /*03f0*/ 	.word	0xffffffff


	//   ....[116]....
        /*03f4*/ 	.word	0xffffffff


	//   ....[117]....
        /*03f8*/ 	.word	0xffffffff


	//   ....[118]....
        /*03fc*/ 	.word	0xffffffff


	//   ....[119]....
        /*0400*/ 	.word	0xffffffff


	//   ....[120]....
        /*0404*/ 	.word	0xffffffff


	//   ....[121]....
        /*0408*/ 	.word	0xffffffff


	//   ....[122]....
        /*040c*/ 	.word	0xffffffff


	//   ....[123]....
        /*0410*/ 	.word	0xffffffff


	//   ....[124]....
        /*0414*/ 	.word	0xffffffff


	//   ....[125]....
        /*0418*/ 	.word	0xffffffff


	//   ....[126]....
        /*041c*/ 	.word	0xffffffff


	//   ....[127]....
        /*0420*/ 	.word	0xffffffff


	//   ....[128]....
        /*0424*/ 	.word	0xffffffff


	//   ....[129]....
        /*0428*/ 	.word	0xffffffff


	//   ....[130]....
        /*042c*/ 	.word	0xffffffff


	//   ....[131]....
        /*0430*/ 	.word	0xffffffff


	//   ....[132]....
        /*0434*/ 	.word	0xffffffff


	//   ....[133]....
        /*0438*/ 	.word	0xffffffff


	//   ....[134]....
        /*043c*/ 	.word	0xffffffff


	//   ....[135]....
        /*0440*/ 	.word	0xffffffff


	//   ....[136]....
        /*0444*/ 	.word	0xffffffff


	//   ....[137]....
        /*0448*/ 	.word	0xffffffff


	//   ....[138]....
        /*044c*/ 	.word	0xffffffff


	//   ....[139]....
        /*0450*/ 	.word	0xffffffff


	//   ....[140]....
        /*0454*/ 	.word	0xffffffff


	//   ....[141]....
        /*0458*/ 	.word	0xffffffff


	//   ....[142]....
        /*045c*/ 	.word	0xffffffff


	//   ....[143]....
        /*0460*/ 	.word	0xffffffff


	//   ....[144]....
        /*0464*/ 	.word	0xffffffff


	//   ....[145]....
        /*0468*/ 	.word	0xffffffff


	//   ....[146]....
        /*046c*/ 	.word	0xffffffff


	//   ....[147]....
        /*0470*/ 	.word	0xffffffff


	//   ....[148]....
        /*0474*/ 	.word	0xffffffff


	//   ....[149]....
        /*0478*/ 	.word	0xffffffff


	//   ....[150]....
        /*047c*/ 	.word	0xffffffff


	//   ....[151]....
        /*0480*/ 	.word	0xffffffff


	//   ....[152]....
        /*0484*/ 	.word	0xffffffff


	//----- nvinfo : EIATTR_COOP_GROUP_INSTR_OFFSETS
	.align		4
.L_522:
        /*0488*/ 	.byte	0x04, 0x28
        /*048a*/ 	.short	(.L_524 - .L_523)


	//   ....[0]....
.L_523:
        /*048c*/ 	.word	0x00000050


	//   ....[1]....
        /*0490*/ 	.word	0x000001e0


	//   ....[2]....
        /*0494*/ 	.word	0x00000210


	//   ....[3]....
        /*0498*/ 	.word	0x00000240


	//   ....[4]....
        /*049c*/ 	.word	0x00000270


	//   ....[5]....
        /*04a0*/ 	.word	0x000002a0


	//   ....[6]....
        /*04a4*/ 	.word	0x000002d0


	//   ....[7]....
        /*04a8*/ 	.word	0x00000430


	//   ....[8]....
        /*04ac*/ 	.word	0x00000470


	//   ....[9]....
        /*04b0*/ 	.word	0x000004a0


	//   ....[10]....
        /*04b4*/ 	.word	0x000004d0


	//   ....[11]....
        /*04b8*/ 	.word	0x00000500


	//   ....[12]....
        /*04bc*/ 	.word	0x00000530


	//   ....[13]....
        /*04c0*/ 	.word	0x000005c0


	//   ....[14]....
        /*04c4*/ 	.word	0x00000600


	//   ....[15]....
        /*04c8*/ 	.word	0x00000620


	//   ....[16]....
        /*04cc*/ 	.word	0x00000680


	//   ....[17]....
        /*04d0*/ 	.word	0x00002bd0


	//   ....[18]....
        /*04d4*/ 	.word	0x00002bf0


	//   ....[19]....
        /*04d8*/ 	.word	0x00002d90


	//   ....[20]....
        /*04dc*/ 	.word	0x00002da0


	//   ....[21]....
        /*04e0*/ 	.word	0x00002f40


	//   ....[22]....
        /*04e4*/ 	.word	0x00002f60


	//   ....[23]....
        /*04e8*/ 	.word	0x00003100


	//   ....[24]....
        /*04ec*/ 	.word	0x00003110


	//   ....[25]....
        /*04f0*/ 	.word	0x00004750


	//   ....[26]....
        /*04f4*/ 	.word	0x00004930


	//   ....[27]....
        /*04f8*/ 	.word	0x00005060


	//   ....[28]....
        /*04fc*/ 	.word	0x00005320


	//   ....[29]....
        /*0500*/ 	.word	0x00005330


	//   ....[30]....
        /*0504*/ 	.word	0x00005380


	//   ....[31]....
        /*0508*/ 	.word	0x00007a50


	//   ....[32]....
        /*050c*/ 	.word	0x00007c90


	//   ....[33]....
        /*0510*/ 	.word	0x000084d0


	//   ....[34]....
        /*0514*/ 	.word	0x00008630


	//   ....[35]....
        /*0518*/ 	.word	0x000086a0


	//   ....[36]....
        /*051c*/ 	.word	0x00008740


	//   ....[37]....
        /*0520*/ 	.word	0x0000b3a0


	//   ....[38]....
        /*0524*/ 	.word	0x0000b3c0


	//   ....[39]....
        /*0528*/ 	.word	0x0000b3f0


	//   ....[40]....
        /*052c*/ 	.word	0x0000b450


	//   ....[41]....
        /*0530*/ 	.word	0x0000e290


	//   ....[42]....
        /*0534*/ 	.word	0x0000e4d0


	//   ....[43]....
        /*0538*/ 	.word	0x0000ed10


	//   ....[44]....
        /*053c*/ 	.word	0x0000ee70


	//   ....[45]....
        /*0540*/ 	.word	0x0000eee0


	//   ....[46]....
        /*0544*/ 	.word	0x0000ef80


	//   ....[47]....
        /*0548*/ 	.word	0x000106a0


	//   ....[48]....
        /*054c*/ 	.word	0x000106d0


	//   ....[49]....
        /*0550*/ 	.word	0x000106e0


	//   ....[50]....
        /*0554*/ 	.word	0x00010710


	//   ....[51]....
        /*0558*/ 	.word	0x00011b30


	//   ....[52]....
        /*055c*/ 	.word	0x00011b50


	//   ....[53]....
        /*0560*/ 	.word	0x00011b60


	//   ....[54]....
        /*0564*/ 	.word	0x00011b70


	//   ....[55]....
        /*0568*/ 	.word	0x00011f30


	//   ....[56]....
        /*056c*/ 	.word	0x00011f50


	//   ....[57]....
        /*0570*/ 	.word	0x00012090


	//   ....[58]....
        /*0574*/ 	.word	0x000120a0


	//   ....[59]....
        /*0578*/ 	.word	0x000121f0


	//   ....[60]....
        /*057c*/ 	.word	0x00012210


	//   ....[61]....
        /*0580*/ 	.word	0x00012360


	//   ....[62]....
        /*0584*/ 	.word	0x00012370


	//   ....[63]....
        /*0588*/ 	.word	0x000126b0


	//   ....[64]....
        /*058c*/ 	.word	0x000126d0


	//   ....[65]....
        /*0590*/ 	.word	0x00013030


	//   ....[66]....
        /*0594*/ 	.word	0x00013040


	//   ....[67]....
        /*0598*/ 	.word	0x00013e20


	//   ....[68]....
        /*059c*/ 	.word	0x00013e40


	//   ....[69]....
        /*05a0*/ 	.word	0x00013f90


	//   ....[70]....
        /*05a4*/ 	.word	0x00013fa0


	//   ....[71]....
        /*05a8*/ 	.word	0x000140f0


	//   ....[72]....
        /*05ac*/ 	.word	0x00014110


	//   ....[73]....
        /*05b0*/ 	.word	0x00014260


	//   ....[74]....
        /*05b4*/ 	.word	0x00014270


	//   ....[75]....
        /*05b8*/ 	.word	0x00014460


	//   ....[76]....
        /*05bc*/ 	.word	0x00014480


	//   ....[77]....
        /*05c0*/ 	.word	0x000145a0


	//   ....[78]....
        /*05c4*/ 	.word	0x000145e0


	//   ....[79]....
        /*05c8*/ 	.word	0x00014610


	//   ....[80]....
        /*05cc*/ 	.word	0x00014640


	//   ....[81]....
        /*05d0*/ 	.word	0x00014670


	//   ....[82]....
        /*05d4*/ 	.word	0x000146a0


	//   ....[83]....
        /*05d8*/ 	.word	0x000147f0


	//   ....[84]....
        /*05dc*/ 	.word	0x00014830


	//   ....[85]....
        /*05e0*/ 	.word	0x00014860


	//   ....[86]....
        /*05e4*/ 	.word	0x00014890


	//   ....[87]....
        /*05e8*/ 	.word	0x000148c0


	//   ....[88]....
        /*05ec*/ 	.word	0x000148f0


	//   ....[89]....
        /*05f0*/ 	.word	0x00014980


	//   ....[90]....
        /*05f4*/ 	.word	0x000149c0


	//   ....[91]....
        /*05f8*/ 	.word	0x000149d0


	//   ....[92]....
        /*05fc*/ 	.word	0x00014a30


	//   ....[93]....
        /*0600*/ 	.word	0x000153e0


	//   ....[94]....
        /*0604*/ 	.word	0x00015440


	//   ....[95]....
        /*0608*/ 	.word	0x00015490


	//   ....[96]....
        /*060c*/ 	.word	0x000154e0


	//   ....[97]....
        /*0610*/ 	.word	0x00015530


	//   ....[98]....
        /*0614*/ 	.word	0x000155a0


	//   ....[99]....
        /*0618*/ 	.word	0x000155e0


	//   ....[100]....
        /*061c*/ 	.word	0x00015650


	//   ....[101]....
        /*0620*/ 	.word	0x000156c0


	//   ....[102]....
        /*0624*/ 	.word	0x00015720


	//   ....[103]....
        /*0628*/ 	.word	0x00015790


	//   ....[104]....
        /*062c*/ 	.word	0x00015800


	//   ....[105]....
        /*0630*/ 	.word	0x00015860


	//   ....[106]....
        /*0634*/ 	.word	0x000158c0


	//   ....[107]....
        /*0638*/ 	.word	0x00015920


	//   ....[108]....
        /*063c*/ 	.word	0x00015990


	//   ....[109]....
        /*0640*/ 	.word	0x000159f0


	//   ....[110]....
        /*0644*/ 	.word	0x00015a50


	//   ....[111]....
        /*0648*/ 	.word	0x00015aa0


	//   ....[112]....
        /*064c*/ 	.word	0x00015b00


	//   ....[113]....
        /*0650*/ 	.word	0x00015b50


	//   ....[114]....
        /*0654*/ 	.word	0x00015ba0


	//   ....[115]....
        /*0658*/ 	.word	0x00015c10


	//   ....[116]....
        /*065c*/ 	.word	0x00015c80


	//   ....[117]....
        /*0660*/ 	.word	0x00015ce0


	//   ....[118]....
        /*0664*/ 	.word	0x00015d40


	//   ....[119]....
        /*0668*/ 	.word	0x00015da0


	//   ....[120]....
        /*066c*/ 	.word	0x00015e10


	//   ....[121]....
        /*0670*/ 	.word	0x00015e70


	//   ....[122]....
        /*0674*/ 	.word	0x00015ed0


	//   ....[123]....
        /*0678*/ 	.word	0x00015f30


	//   ....[124]....
        /*067c*/ 	.word	0x00015fa0


	//   ....[125]....
        /*0680*/ 	.word	0x00016000


	//   ....[126]....
        /*0684*/ 	.word	0x00016060


	//   ....[127]....
        /*0688*/ 	.word	0x000160c0


	//   ....[128]....
        /*068c*/ 	.word	0x00016130


	//   ....[129]....
        /*0690*/ 	.word	0x00016190


	//   ....[130]....
        /*0694*/ 	.word	0x000161f0


	//   ....[131]....
        /*0698*/ 	.word	0x00016250


	//   ....[132]....
        /*069c*/ 	.word	0x000162c0


	//   ....[133]....
        /*06a0*/ 	.word	0x00016320


	//   ....[134]....
        /*06a4*/ 	.word	0x00016380


	//   ....[135]....
        /*06a8*/ 	.word	0x000163e0


	//   ....[136]....
        /*06ac*/ 	.word	0x00016450


	//   ....[137]....
        /*06b0*/ 	.word	0x000164a0


	//   ....[138]....
        /*06b4*/ 	.word	0x000164e0


	//   ....[139]....
        /*06b8*/ 	.word	0x00016530


	//   ....[140]....
        /*06bc*/ 	.word	0x00016580


	//   ....[141]....
        /*06c0*/ 	.word	0x000165d0


	//   ....[142]....
        /*06c4*/ 	.word	0x00016640


	//   ....[143]....
        /*06c8*/ 	.word	0x00016680


	//   ....[144]....
        /*06cc*/ 	.word	0x000166d0


	//   ....[145]....
        /*06d0*/ 	.word	0x00016720


	//   ....[146]....
        /*06d4*/ 	.word	0x00016770


	//   ....[147]....
        /*06d8*/ 	.word	0x000167c0


	//   ....[148]....
        /*06dc*/ 	.word	0x00016830


	//   ....[149]....
        /*06e0*/ 	.word	0x00016870


	//   ....[150]....
        /*06e4*/ 	.word	0x000168e0


	//   ....[151]....
        /*06e8*/ 	.word	0x00016940


	//   ....[152]....
        /*06ec*/ 	.word	0x000169a0


	//----- nvinfo : EIATTR_EXIT_INSTR_OFFSETS
	.align		4
.L_524:
        /*06f0*/ 	.byte	0x04, 0x1c
        /*06f2*/ 	.short	(.L_526 - .L_525)


	//   ....[0]....
.L_525:
        /*06f4*/ 	.word	0x00000fe0


	//   ....[1]....
        /*06f8*/ 	.word	0x000153a0


	//----- nvinfo : EIATTR_MAX_THREADS
	.align		4
.L_526:
        /*06fc*/ 	.byte	0x04, 0x05
        /*06fe*/ 	.short	(.L_528 - .L_527)
.L_527:
        /*0700*/ 	.word	0x00000100
        /*0704*/ 	.word	0x00000001
        /*0708*/ 	.word	0x00000001


	//----- nvinfo : EIATTR_CRS_STACK_SIZE
	.align		4
.L_528:
        /*070c*/ 	.byte	0x04, 0x1e
        /*070e*/ 	.short	(.L_530 - .L_529)
.L_529:
        /*0710*/ 	.word	0x00000000
.L_530:


//--------------------- .nv.info._ZN7cutlass13device_kernelIN5flash19enable_sm80_to_sm89INS1_16FlashAttnFwdSm80INS1_25CollectiveMainloopFwdSm80ILi8ELi1ELb0EN4cute5tupleIJNS5_1CILi128EEENS7_ILi64EEENS7_ILi192EEEEEELi192ENS_10bfloat16_tEfNS_4arch4Sm80ELb0ELb1ELb1ELb1ELb0ELb1ELb1ELb1EEENS1_21CollectiveEpilogueFwdINS6_IJS8_SA_S9_EEENS6_IJNS7_ILi1EEESI_SI_EEESC_SE_Li256ELb1ELb1ELb1ELb0EEENS1_36VarlenDynamicPersistentTileSchedulerILi128ELi64ELi256ELi256ELb1ELb1ELb0ELb1ELb0ELb1EEEEEEEEEvNT_6ParamsE --------------------------
	.section	.nv.info._ZN7cutlass13device_kernelIN5flash19enable_sm80_to_sm89INS1_16FlashAttnFwdSm80INS1_25CollectiveMainloopFwdSm80ILi8ELi1ELb0EN4cute5tupleIJNS5_1CILi128EEENS7_ILi64EEENS7_ILi192EEEEEELi192ENS_10bfloat16_tEfNS_4arch4Sm80ELb0ELb1ELb1ELb1ELb0ELb1ELb1ELb1EEENS1_21CollectiveEpilogueFwdINS6_IJS8_SA_S9_EEENS6_IJNS7_ILi1EEESI_SI_EEESC_SE_Li256ELb1ELb1ELb1ELb0EEENS1_36VarlenDynamicPersistentTileSchedulerILi128ELi64ELi256ELi256ELb1ELb1ELb0ELb1ELb0ELb1EEEEEEEEEvNT_6ParamsE,"",@"SHT_CUDA_INFO"
	.sectionflags	@""
	.align	4


	//----- nvinfo : EIATTR_CUDA_API_VERSION
	.align		4
        /*0000*/ 	.byte	0x04, 0x37
        /*0002*/ 	.short	(.L_532 - .L_531)
.L_531:
        /*0004*/ 	.word	0x00000082


	//----- nvinfo : EIATTR_SW2861232_WAR
	.align		4
.L_532:
        /*0008*/ 	.byte	0x01, 0x35
	.zero		2


	//----- nvinfo : EIATTR_PARAM_CBANK
	.align		4
        /*000c*/ 	.byte	0x04, 0x0a
        /*000e*/ 	.short	(.L_534 - .L_533)
	.align		4
.L_533:
        /*0010*/ 	.word	index@(.nv.constant0._ZN7cutlass13device_kernelIN5flash19enable_sm80_to_sm89INS1_16FlashAttnFwdSm80INS1_25CollectiveMainloopFwdSm80ILi8ELi1ELb0EN4cute5tupleIJNS5_1CILi128EEENS7_ILi64EEENS7_ILi192EEEEEELi192ENS_10bfloat16_tEfNS_4arch4Sm80ELb0ELb1ELb1ELb1ELb0ELb1ELb1ELb1EEENS1_21CollectiveEpilogueFwdINS6_IJS8_SA_S9_EEENS6_IJNS7_ILi1EEESI_SI_EEESC_SE_Li256ELb1ELb1ELb1ELb0EEENS1_36VarlenDynamicPersistentTileSchedulerILi128ELi64ELi256ELi256ELb1ELb1ELb0ELb1ELb0ELb1EEEEEEEEEvNT_6ParamsE)
        /*0014*/ 	.short	0x0160
        /*0016*/ 	.short	0x0438


	//----- nvinfo : EIATTR_CBANK_PARAM_SIZE
	.align		4
.L_534:
        /*0018*/ 	.byte	0x03, 0x19
        /*001a*/ 	.short	0x0438


	//----- nvinfo : EIATTR_KPARAM_INFO
	.align		4
        /*001c*/ 	.byte	0x04, 0x17
        /*001e*/ 	.short	(.L_536 - .L_535)
.L_535:
        /*0020*/ 	.word	0x00000000
        /*0024*/ 	.short	0x0000
        /*0026*/ 	.short	0x0000
        /*0028*/ 	.byte	0x00, 0xf0, 0xe1, 0x10


	//----- nvinfo : EIATTR_MAXREG_COUNT
	.align		4
.L_536:
        /*002c*/ 	.byte	0x03, 0x1b
        /*002e*/ 	.short	0x00ff


	//----- nvinfo : EIATTR_NUM_BARRIERS
	.align		4
        /*0030*/ 	.byte	0x02, 0x4c
        /*0032*/ 	.byte	0x06
	.zero		1


	//----- nvinfo : EIATTR_ANNOTATIONS
	.align		4
        /*0034*/ 	.byte	0x04, 0x55
        /*0036*/ 	.short	(.L_538 - .L_537)


	//   ....[0]....
.L_537:
        /* <DEDUP_REMOVED lines=57> */


	//----- nvinfo : EIATTR_MERCURY_ISA_VERSION
	.align		4
.L_538:
        /*03b8*/ 	.byte	0x03, 0x5f
        /*03ba*/ 	.short	0x0000


	//----- nvinfo : EIATTR_INT_WARP_WIDE_INSTR_OFFSETS
	.align		4
        /*03bc*/ 	.byte	0x04, 0x31
        /*03be*/ 	.short	(.L_540 - .L_539)


	//   ....[0]....
.L_539:
        /*03c0*/ 	.word	0x0001daa0


	//   ....[1]....
        /*03c4*/ 	.word	0x0001db20


	//----- nvinfo : EIATTR_COOP_GROUP_MASK_REGIDS
	.align		4
.L_540:
        /*03c8*/ 	.byte	0x04, 0x29
        /*03ca*/ 	.short	(.L_542 - .L_541)


	//   ....[0]....
.L_541:
        /*03cc*/ 	.word	0xffffffff


	//   ....[1]....
        /*03d0*/ 	.word	0xffffffff


	//   ....[2]....
        /*03d4*/ 	.word	0xffffffff


	//   ....[3]....
        /*03d8*/ 	.word	0xffffffff


	//   ....[4]....
        /*03dc*/ 	.word	0xffffffff


	//   ....[5]....
        /*03e0*/ 	.word	0xffffffff


	//   ....[6]....
        /*03e4*/ 	.word	0xffffffff


	//   ....[7]....
        /*03e8*/ 	.word	0xffffffff


	//   ....[8]....
        /*03ec*/ 	.word	0xffffffff


	//   ....[9]....
        /*03f0*/ 	.word	0xffffffff


	//   ....[10]....
        /*03f4*/ 	.word	0xffffffff


	//   ....[11]....
        /*03f8*/ 	.word	0xffffffff


	//   ....[12]....
        /*03fc*/ 	.word	0xffffffff


	//   ....[13]....
        /*0400*/ 	.word	0xffffffff


	//   ....[14]....
        /*0404*/ 	.word	0xffffffff


	//   ....[15]....
        /*0408*/ 	.word	0xffffffff


	//   ....[16]....
        /*040c*/ 	.word	0xffffffff


	//   ....[17]....
        /*0410*/ 	.word	0xffffffff


	//   ....[18]....
        /*0414*/ 	.word	0xffffffff


	//   ....[19]....
        /*0418*/ 	.word	0xffffffff


	//   ....[20]....
        /*041c*/ 	.word	0xffffffff


	//   ....[21]....
        /*0420*/ 	.word	0xffffffff


	//   ....[22]....
        /*0424*/ 	.word	0xffffffff


	//   ....[23]....
        /*0428*/ 	.word	0xffffffff


	//   ....[24]....
        /*042c*/ 	.word	0xffffffff


	//   ....[25]....
        /*0430*/ 	.word	0xffffffff


	//   ....[26]....
        /*0434*/ 	.word	0xffffffff


	//   ....[27]....
        /*0438*/ 	.word	0xffffffff


	//   ....[28]....
        /*043c*/ 	.word	0xffffffff


	//   ....[29]....
        /*0440*/ 	.word	0xffffffff


	//   ....[30]....
        /*0444*/ 	.word	0xffffffff


	//   ....[31]....
        /*0448*/ 	.word	0xffffffff


	//   ....[32]....
        /*044c*/ 	.word	0xffffffff


	//   ....[33]....
        /*0450*/ 	.word	0xffffffff


	//   ....[34]....
        /*0454*/ 	.word	0xffffffff


	//   ....[35]....
        /*0458*/ 	.word	0xffffffff


	//   ....[36]....
        /*045c*/ 	.word	0xffffffff


	//   ....[37]....
        /*0460*/ 	.word	0xffffffff


	//   ....[38]....
        /*0464*/ 	.word	0xffffffff


	//   ....[39]....
        /*0468*/ 	.word	0xffffffff


	//   ....[40]....
        /*046c*/ 	.word	0xffffffff


	//   ....[41]....
        /*0470*/ 	.word	0xffffffff


	//   ....[42]....
        /*0474*/ 	.word	0xffffffff


	//   ....[43]....
        /*0478*/ 	.word	0xffffffff


	//   ....[44]....
        /*047c*/ 	.word	0xffffffff


	//   ....[45]....
        /*0480*/ 	.word	0xffffffff


	//   ....[46]....
        /*0484*/ 	.word	0xffffffff


	//   ....[47]....
        /*0488*/ 	.word	0xffffffff


	//   ....[48]....
        /*048c*/ 	.word	0xffffffff


	//   ....[49]....
        /*0490*/ 	.word	0xffffffff


	//   ....[50]....
        /*0494*/ 	.word	0xffffffff


	//   ....[51]....
        /*0498*/ 	.word	0xffffffff


	//   ....[52]....
        /*049c*/ 	.word	0xffffffff


	//   ....[53]....
        /*04a0*/ 	.word	0xffffffff


	//   ....[54]....
        /*04a4*/ 	.word	0xffffffff


	//   ....[55]....
        /*04a8*/ 	.word	0xffffffff


	//   ....[56]....
        /*04ac*/ 	.word	0xffffffff


	//   ....[57]....
        /*04b0*/ 	.word	0xffffffff


	//   ....[58]....
        /*04b4*/ 	.word	0xffffffff


	//   ....[59]....
        /*04b8*/ 	.word	0xffffffff


	//   ....[60]....
        /*04bc*/ 	.word	0xffffffff


	//   ....[61]....
        /*04c0*/ 	.word	0xffffffff


	//   ....[62]....
        /*04c4*/ 	.word	0xffffffff


	//   ....[63]....
        /*04c8*/ 	.word	0xffffffff


	//   ....[64]....
        /*04cc*/ 	.word	0xffffffff


	//   ....[65]....
        /*04d0*/ 	.word	0xffffffff


	//   ....[66]....
        /*04d4*/ 	.word	0xffffffff


	//   ....[67]....
        /*04d8*/ 	.word	0xffffffff


	//   ....[68]....
        /*04dc*/ 	.word	0xffffffff


	//   ....[69]....
        /*04e0*/ 	.word	0xffffffff


	//   ....[70]....
        /*04e4*/ 	.word	0xffffffff


	//   ....[71]....
        /*04e8*/ 	.word	0xffffffff


	//   ....[72]....
        /*04ec*/ 	.word	0xffffffff


	//   ....[73]....
        /*04f0*/ 	.word	0xffffffff


	//   ....[74]....
        /*04f4*/ 	.word	0xffffffff


	//   ....[75]....
        /*04f8*/ 	.word	0xffffffff


	//   ....[76]....
        /*04fc*/ 	.word	0xffffffff


	//   ....[77]....
        /*0500*/ 	.word	0xffffffff


	//   ....[78]....
        /*0504*/ 	.word	0xffffffff


	//   ....[79]....
        /*0508*/ 	.word	0xffffffff


	//   ....[80]....
        /*050c*/ 	.word	0xffffffff


	//   ....[81]....
        /*0510*/ 	.word	0xffffffff


	//   ....[82]....
        /*0514*/ 	.word	0xffffffff


	//   ....[83]....
        /*0518*/ 	.word	0xffffffff


	//   ....[84]....
        /*051c*/ 	.word	0xffffffff


	//   ....[85]....
        /*0520*/ 	.word	0xffffffff


	//   ....[86]....
        /*0524*/ 	.word	0xffffffff


	//   ....[87]....
        /*0528*/ 	.word	0xffffffff


	//   ....[88]....
        /*052c*/ 	.word	0xffffffff


	//   ....[89]....
        /*0530*/ 	.word	0xffffffff


	//   ....[90]....
        /*0534*/ 	.word	0xffffffff


	//   ....[91]....
        /*0538*/ 	.word	0xffffffff


	//   ....[92]....
        /*053c*/ 	.word	0xffffffff


	//   ....[93]....
        /*0540*/ 	.word	0xffffffff


	//   ....[94]....
        /*0544*/ 	.word	0xffffffff


	//   ....[95]....
        /*0548*/ 	.word	0xffffffff


	//   ....[96]....
        /*054c*/ 	.word	0xffffffff


	//   ....[97]....
        /*0550*/ 	.word	0xffffffff


	//   ....[98]....
        /*0554*/ 	.word	0xffffffff


	//   ....[99]....
        /*0558*/ 	.word	0xffffffff


	//   ....[100]....
        /*055c*/ 	.word	0xffffffff


	//   ....[101]....
        /*0560*/ 	.word	0xffffffff


	//   ....[102]....
        /*0564*/ 	.word	0xffffffff


	//   ....[103]....
        /*0568*/ 	.word	0xffffffff


	//   ....[104]....
        /*056c*/ 	.word	0xffffffff


	//   ....[105]....
        /*0570*/ 	.word	0xffffffff


	//   ....[106]....
        /*0574*/ 	.word	0xffffffff


	//   ....[107]....
        /*0578*/ 	.word	0xffffffff


	//   ....[108]....
        /*057c*/ 	.word	0xffffffff


	//   ....[109]....
        /*0580*/ 	.word	0xffffffff


	//   ....[110]....
        /*0584*/ 	.word	0xffffffff


	//   ....[111]....
        /*0588*/ 	.word	0xffffffff


	//   ....[112]....
        /*058c*/ 	.word	0xffffffff


	//   ....[113]....
        /*0590*/ 	.word	0xffffffff


	//   ....[114]....
        /*0594*/ 	.word	0xffffffff


	//   ....[115]....
        /*0598*/ 	.word	0xffffffff


	//   ....[116]....
        /*059c*/ 	.word	0xffffffff


	//   ....[117]....
        /*05a0*/ 	.word	0xffffffff


	//   ....[118]....
        /*05a4*/ 	.word	0xffffffff


	//   ....[119]....
        /*05a8*/ 	.word	0xffffffff


	//   ....[120]....
        /*05ac*/ 	.word	0xffffffff


	//   ....[121]....
        /*05b0*/ 	.word	0xffffffff


	//   ....[122]....
        /*05b4*/ 	.word	0xffffffff


	//   ....[123]....
        /*05b8*/ 	.word	0xffffffff


	//   ....[124]....
        /*05bc*/ 	.word	0xffffffff


	//   ....[125]....
        /*05c0*/ 	.word	0xffffffff


	//   ....[126]....
        /*05c4*/ 	.word	0xffffffff


	//   ....[127]....
        /*05c8*/ 	.word	0xffffffff


	//   ....[128]....
        /*05cc*/ 	.word	0xffffffff


	//   ....[129]....
        /*05d0*/ 	.word	0xffffffff


	//   ....[130]....
        /*05d4*/ 	.word	0xffffffff


	//   ....[131]....
        /*05d8*/ 	.word	0xffffffff


	//   ....[132]....
        /*05dc*/ 	.word	0xffffffff


	//   ....[133]....
        /*05e0*/ 	.word	0xffffffff


	//   ....[134]....
        /*05e4*/ 	.word	0xffffffff


	//   ....[135]....
        /*05e8*/ 	.word	0xffffffff


	//   ....[136]....
        /*05ec*/ 	.word	0xffffffff


	//   ....[137]....
        /*05f0*/ 	.word	0xffffffff


	//   ....[138]....
        /*05f4*/ 	.word	0xffffffff


	//   ....[139]....
        /*05f8*/ 	.word	0xffffffff


	//   ....[140]....
        /*05fc*/ 	.word	0xffffffff


	//   ....[141]....
        /*0600*/ 	.word	0xffffffff


	//   ....[142]....
        /*0604*/ 	.word	0xffffffff


	//   ....[143]....
        /*0608*/ 	.word	0xffffffff


	//   ....[144]....
        /*060c*/ 	.word	0xffffffff


	//   ....[145]....
        /*0610*/ 	.word	0xffffffff


	//   ....[146]....
        /*0614*/ 	.word	0xffffffff


	//   ....[147]....
        /*0618*/ 	.word	0xffffffff


	//   ....[148]....
        /*061c*/ 	.word	0xffffffff


	//   ....[149]....
        /*0620*/ 	.word	0xffffffff


	//   ....[150]....
        /*0624*/ 	.word	0xffffffff


	//   ....[151]....
        /*0628*/ 	.word	0xffffffff


	//   ....[152]....
        /*062c*/ 	.word	0xffffffff


	//   ....[153]....
        /*0630*/ 	.word	0xffffffff


	//   ....[154]....
        /*0634*/ 	.word	0xffffffff


	//   ....[155]....
        /*0638*/ 	.word	0xffffffff


	//   ....[156]....
        /*063c*/ 	.word	0xffffffff


	//   ....[157]....
        /*0640*/ 	.word	0xffffffff


	//   ....[158]....
        /*0644*/ 	.word	0xffffffff


	//   ....[159]....
        /*0648*/ 	.word	0xffffffff


	//   ....[160]....
        /*064c*/ 	.word	0xffffffff


	//   ....[161]....
        /*0650*/ 	.word	0xffffffff


	//   ....[162]....
        /*0654*/ 	.word	0xffffffff


	//   ....[163]....
        /*0658*/ 	.word	0xffffffff


	//   ....[164]....
        /*065c*/ 	.word	0xffffffff


	//   ....[165]....
        /*0660*/ 	.word	0xffffffff


	//   ....[166]....
        /*0664*/ 	.word	0xffffffff


	//   ....[167]....
        /*0668*/ 	.word	0xffffffff


	//   ....[168]....
        /*066c*/ 	.word	0xffffffff


	//----- nvinfo : EIATTR_COOP_GROUP_INSTR_OFFSETS
	.align		4
.L_542:
        /*0670*/ 	.byte	0x04, 0x28
        /*0672*/ 	.short	(.L_544 - .L_543)


	//   ....[0]....
.L_543:
        /*0674*/ 	.word	0x00000050


	//   ....[1]....
        /*0678*/ 	.word	0x00000210


	//   ....[2]....
        /*067c*/ 	.word	0x00000240


	//   ....[3]....
        /*0680*/ 	.word	0x00000270


	//   ....[4]....
        /*0684*/ 	.word	0x000002a0


	//   ....[5]....
        /*0688*/ 	.word	0x000002d0


	//   ....[6]....
        /*068c*/ 	.word	0x00000300


	//   ....[7]....
        /*0690*/ 	.word	0x00000470


	//   ....[8]....
        /*0694*/ 	.word	0x000004b0


	//   ....[9]....
        /*0698*/ 	.word	0x000004e0


	//   ....[10]....
        /*069c*/ 	.word	0x00000510


	//   ....[11]....
        /*06a0*/ 	.word	0x00000540


	//   ....[12]....
        /*06a4*/ 	.word	0x00000570


	//   ....[13]....
        /*06a8*/ 	.word	0x00000600


	//   ....[14]....
        /*06ac*/ 	.word	0x00000650


	//   ....[15]....
        /*06b0*/ 	.word	0x00000670


	//   ....[16]....
        /*06b4*/ 	.word	0x000006d0


	//   ....[17]....
        /*06b8*/ 	.word	0x00008580


	//   ....[18]....
        /*06bc*/ 	.word	0x000085a0


	//   ....[19]....
        /*06c0*/ 	.word	0x00008720


	//   ....[20]....
        /*06c4*/ 	.word	0x00008730


	//   ....[21]....
        /*06c8*/ 	.word	0x00008890


	//   ....[22]....
        /*06cc*/ 	.word	0x000088b0


	//   ....[23]....
        /*06d0*/ 	.word	0x00008a10


	//   ....[24]....
        /*06d4*/ 	.word	0x00008a20


	//   ....[25]....
        /*06d8*/ 	.word	0x00009180


	//   ....[26]....
        /*06dc*/ 	.word	0x000091a0


	//   ....[27]....
        /*06e0*/ 	.word	0x000091b0


	//   ....[28]....
        /*06e4*/ 	.word	0x000091c0


	//   ....[29]....
        /*06e8*/ 	.word	0x00009630


	//   ....[30]....
        /*06ec*/ 	.word	0x000098a0


	//   ....[31]....
        /*06f0*/ 	.word	0x000098e0


	//   ....[32]....
        /*06f4*/ 	.word	0x00009900


	//   ....[33]....
        /*06f8*/ 	.word	0x0000c790


	//   ....[34]....
        /*06fc*/ 	.word	0x0000c830


	//   ....[35]....
        /*0700*/ 	.word	0x0000c850


	//   ....[36]....
        /*0704*/ 	.word	0x0000c860


	//   ....[37]....
        /*0708*/ 	.word	0x0000cb00


	//   ....[38]....
        /*070c*/ 	.word	0x0000cd70


	//   ....[39]....
        /*0710*/ 	.word	0x0000cdb0


	//   ....[40]....
        /*0714*/ 	.word	0x0000cdf0


	//   ....[41]....
        /*0718*/ 	.word	0x000110d0


	//   ....[42]....
        /*071c*/ 	.word	0x000112a0


	//   ....[43]....
        /*0720*/ 	.word	0x00011b30


	//   ....[44]....
        /*0724*/ 	.word	0x00011c90


	//   ....[45]....
        /*0728*/ 	.word	0x00011ca0


	//   ....[46]....
        /*072c*/ 	.word	0x00011cf0


	//   ....[47]....
        /*0730*/ 	.word	0x000145a0


	//   ....[48]....
        /*0734*/ 	.word	0x000147e0


	//   ....[49]....
        /*0738*/ 	.word	0x00015020


	//   ....[50]....
        /*073c*/ 	.word	0x00015180


	//   ....[51]....
        /*0740*/ 	.word	0x000151f0


	//   ....[52]....
        /*0744*/ 	.word	0x00015290


	//   ....[53]....
        /*0748*/ 	.word	0x00017f30


	//   ....[54]....
        /*074c*/ 	.word	0x00017f50


	//   ....[55]....
        /*0750*/ 	.word	0x00017f80


	//   ....[56]....
        /*0754*/ 	.word	0x00017fe0


	//   ....[57]....
        /*0758*/ 	.word	0x0001ae60


	//   ....[58]....
        /*075c*/ 	.word	0x0001b0a0


	//   ....[59]....
        /*0760*/ 	.word	0x0001b8e0


	//   ....[60]....
        /*0764*/ 	.word	0x0001ba40


	//   ....[61]....
        /*0768*/ 	.word	0x0001bab0


	//   ....[62]....
        /*076c*/ 	.word	0x0001bb50


	//   ....[63]....
        /*0770*/ 	.word	0x0001d270


	//   ....[64]....
        /*0774*/ 	.word	0x0001d2a0


	//   ....[65]....
        /*0778*/ 	.word	0x0001d2b0


	//   ....[66]....
        /*077c*/ 	.word	0x0001d2e0


	//   ....[67]....
        /*0780*/ 	.word	0x0001e820


	//   ....[68]....
        /*0784*/ 	.word	0x0001e830


	//   ....[69]....
        /*0788*/ 	.word	0x0001e850


	//   ....[70]....
        /*078c*/ 	.word	0x0001e870


	//   ....[71]....
        /*0790*/ 	.word	0x0001ec30


	//   ....[72]....
        /*0794*/ 	.word	0x0001ec50


	//   ....[73]....
        /*0798*/ 	.word	0x0001edb0


	//   ....[74]....
        /*079c*/ 	.word	0x0001edc0


	//   ....[75]....
        /*07a0*/ 	.word	0x0001ef00


	//   ....[76]....
        /*07a4*/ 	.word	0x0001ef20


	//   ....[77]....
        /*07a8*/ 	.word	0x0001f060


	//   ....[78]....
        /*07ac*/ 	.word	0x0001f070


	//   ....[79]....
        /*07b0*/ 	.word	0x0001f3b0


	//   ....[80]....
        /*07b4*/ 	.word	0x0001f3d0


	//   ....[81]....
        /*07b8*/ 	.word	0x0001fd10


	//   ....[82]....
        /*07bc*/ 	.word	0x0001fd20


	//   ....[83]....
        /*07c0*/ 	.word	0x00020ae0


	//   ....[84]....
        /*07c4*/ 	.word	0x00020b00


	//   ....[85]....
        /*07c8*/ 	.word	0x00020c70


	//   ....[86]....
        /*07cc*/ 	.word	0x00020c80


	//   ....[87]....
        /*07d0*/ 	.word	0x00020dc0


	//   ....[88]....
        /*07d4*/ 	.word	0x00020de0


	//   ....[89]....
        /*07d8*/ 	.word	0x00020f20


	//   ....[90]....
        /*07dc*/ 	.word	0x00020f30


	//   ....[91]....
        /*07e0*/ 	.word	0x00021130


	//   ....[92]....
        /*07e4*/ 	.word	0x00021150


	//   ....[93]....
        /*07e8*/ 	.word	0x00021280


	//   ....[94]....
        /*07ec*/ 	.word	0x000212c0


	//   ....[95]....
        /*07f0*/ 	.word	0x000212f0


	//   ....[96]....
        /*07f4*/ 	.word	0x00021320


	//   ....[97]....
        /*07f8*/ 	.word	0x00021350


	//   ....[98]....
        /*07fc*/ 	.word	0x00021380


	//   ....[99]....
        /*0800*/ 	.word	0x000214e0


	//   ....[100]....
        /*0804*/ 	.word	0x00021520


	//   ....[101]....
        /*0808*/ 	.word	0x00021550


	//   ....[102]....
        /*080c*/ 	.word	0x00021580


	//   ....[103]....
        /*0810*/ 	.word	0x000215b0


	//   ....[104]....
        /*0814*/ 	.word	0x000215e0


	//   ....[105]....
        /*0818*/ 	.word	0x00021670


	//   ....[106]....
        /*081c*/ 	.word	0x000216d0


	//   ....[107]....
        /*0820*/ 	.word	0x000216e0


	//   ....[108]....
        /*0824*/ 	.word	0x00021740


	//   ....[109]....
        /*0828*/ 	.word	0x00022190


	//   ....[110]....
        /*082c*/ 	.word	0x000221f0


	//   ....[111]....
        /*0830*/ 	.word	0x00022250


	//   ....[112]....
        /*0834*/ 	.word	0x000222b0


	//   ....[113]....
        /*0838*/ 	.word	0x00022310


	//   ....[114]....
        /*083c*/ 	.word	0x00022380


	//   ....[115]....
        /*0840*/ 	.word	0x000223d0


	//   ....[116]....
        /*0844*/ 	.word	0x00022440


	//   ....[117]....
        /*0848*/ 	.word	0x000224b0


	//   ....[118]....
        /*084c*/ 	.word	0x00022510


	//   ....[119]....
        /*0850*/ 	.word	0x00022580


	//   ....[120]....
        /*0854*/ 	.word	0x000225f0


	//   ....[121]....
        /*0858*/ 	.word	0x00022660


	//   ....[122]....
        /*085c*/ 	.word	0x000226c0


	//   ....[123]....
        /*0860*/ 	.word	0x00022730


	//   ....[124]....
        /*0864*/ 	.word	0x000227a0


	//   ....[125]....
        /*0868*/ 	.word	0x00022810


	//   ....[126]....
        /*086c*/ 	.word	0x00022870


	//   ....[127]....
        /*0870*/ 	.word	0x000228d0


	//   ....[128]....
        /*0874*/ 	.word	0x00022930


	//   ....[129]....
        /*0878*/ 	.word	0x00022980


	//   ....[130]....
        /*087c*/ 	.word	0x000229d0


	//   ....[131]....
        /*0880*/ 	.word	0x00022a40


	//   ....[132]....
        /*0884*/ 	.word	0x00022ab0


	//   ....[133]....
        /*0888*/ 	.word	0x00022b20


	//   ....[134]....
        /*088c*/ 	.word	0x00022b80


	//   ....[135]....
        /*0890*/ 	.word	0x00022bf0


	//   ....[136]....
        /*0894*/ 	.word	0x00022c60


	//   ....[137]....
        /*0898*/ 	.word	0x00022cd0


	//   ....[138]....
        /*089c*/ 	.word	0x00022d30


	//   ....[139]....
        /*08a0*/ 	.word	0x00022da0


	//   ....[140]....
        /*08a4*/ 	.word	0x00022e10


	//   ....[141]....
        /*08a8*/ 	.word	0x00022e80


	//   ....[142]....
        /*08ac*/ 	.word	0x00022ee0


	//   ....[143]....
        /*08b0*/ 	.word	0x00022f50


	//   ....[144]....
        /*08b4*/ 	.word	0x00022fc0


	//   ....[145]....
        /*08b8*/ 	.word	0x00023030


	//   ....[146]....
        /*08bc*/ 	.word	0x00023090


	//   ....[147]....
        /*08c0*/ 	.word	0x00023100


	//   ....[148]....
        /*08c4*/ 	.word	0x00023170


	//   ....[149]....
        /*08c8*/ 	.word	0x000231e0


	//   ....[150]....
        /*08cc*/ 	.word	0x00023240


	//   ....[151]....
        /*08d0*/ 	.word	0x000232b0


	//   ....[152]....
        /*08d4*/ 	.word	0x00023320


	//   ....[153]....
        /*08d8*/ 	.word	0x00023380


	//   ....[154]....
        /*08dc*/ 	.word	0x000233d0


	//   ....[155]....
        /*08e0*/ 	.word	0x00023430


	//   ....[156]....
        /*08e4*/ 	.word	0x00023490


	//   ....[157]....
        /*08e8*/ 	.word	0x000234f0


	//   ....[158]....
        /*08ec*/ 	.word	0x00023560


	//   ....[159]....
        /*08f0*/ 	.word	0x000235b0


	//   ....[160]....
        /*08f4*/ 	.word	0x00023600


	//   ....[161]....
        /*08f8*/ 	.word	0x00023650


	//   ....[162]....
        /*08fc*/ 	.word	0x000236b0


	//   ....[163]....
        /*0900*/ 	.word	0x00023710


	//   ....[164]....
        /*0904*/ 	.word	0x00023780


	//   ....[165]....
        /*0908*/ 	.word	0x000237d0


	//   ....[166]....
        /*090c*/ 	.word	0x00023840


	//   ....[167]....
        /*0910*/ 	.word	0x000238a0


	//   ....[168]....
        /*0914*/ 	.word	0x00023910


	//----- nvinfo : EIATTR_EXIT_INSTR_OFFSETS
	.align		4
.L_544:
        /*0918*/ 	.byte	0x04, 0x1c
        /*091a*/ 	.short	(.L_546 - .L_545)


	//   ....[0]....
.L_545:
        /*091c*/ 	.word	0x000010f0


	//   ....[1]....
        /*0920*/ 	.word	0x00022150


	//----- nvinfo : EIATTR_MAX_THREADS
	.align		4
.L_546:
        /*0924*/ 	.byte	0x04, 0x05
        /*0926*/ 	.short	(.L_548 - .L_547)
.L_547:
        /*0928*/ 	.word	0x00000100
        /*092c*/ 	.word	0x00000001
        /*0930*/ 	.word	0x00000001


	//----- nvinfo : EIATTR_CRS_STACK_SIZE
	.align		4
.L_548:
        /*0934*/ 	.byte	0x04, 0x1e
        /*0936*/ 	.short	(.L_550 - .L_549)
.L_549:
        /*0938*/ 	.word	0x00000000
.L_550:


//--------------------- .nv.info._ZN7cutlass13device_kernelIN5flash19enable_sm80_to_sm89INS1_16FlashAttnFwdSm80INS1_25CollectiveMainloopFwdSm80ILi8ELi1ELb1EN4cute5tupleIJNS5_1CILi128EEENS7_ILi96EEENS7_ILi192EEEEEELi192ENS_10bfloat16_tEfNS_4arch4Sm80ELb1ELb0ELb1ELb0ELb0ELb0ELb1ELb1EEENS1_21CollectiveEpilogueFwdINS6_IJS8_SA_S9_EEENS6_IJNS7_ILi1EEESI_SI_EEESC_SE_Li256ELb0ELb1ELb1ELb0EEENS1_30DynamicPersistentTileSchedulerILi256ELi256ELb1ELb1ELb0EEEEEEEEEvNT_6ParamsE --------------------------
	.section	.nv.info._ZN7cutlass13device_kernelIN5flash19enable_sm80_to_sm89INS1_16FlashAttnFwdSm80INS1_25CollectiveMainloopFwdSm80ILi8ELi1ELb1EN4cute5tupleIJNS5_1CILi128EEENS7_ILi96EEENS7_ILi192EEEEEELi192ENS_10bfloat16_tEfNS_4arch4Sm80ELb1ELb0ELb1ELb0ELb0ELb0ELb1ELb1EEENS1_21CollectiveEpilogueFwdINS6_IJS8_SA_S9_EEENS6_IJNS7_ILi1EEESI_SI_EEESC_SE_Li256ELb0ELb1ELb1ELb0EEENS1_30DynamicPersistentTileSchedulerILi256ELi256ELb1ELb1ELb0EEEEEEEEEvNT_6ParamsE,"",@"SHT_CUDA_INFO"
	.sectionflags	@""
	.align	4


	//----- nvinfo : EIATTR_CUDA_API_VERSION
	.align		4
        /*0000*/ 	.byte	0x04, 0x37
        /*0002*/ 	.short	(.L_552 - .L_551)
.L_551:
        /*0004*/ 	.word	0x00000082


	//----- nvinfo : EIATTR_SW2861232_WAR
	.align		4
.L_552:
        /*0008*/ 	.byte	0x01, 0x35
	.zero		2


	//----- nvinfo : EIATTR_PARAM_CBANK
	.align		4
        /*000c*/ 	.byte	0x04, 0x0a
        /*000e*/ 	.short	(.L_554 - .L_553)
	.align		4
.L_553:
        /*0010*/ 	.word	index@(.nv.constant0._ZN7cutlass13device_kernelIN5flash19enable_sm80_to_sm89INS1_16FlashAttnFwdSm80INS1_25CollectiveMainloopFwdSm80ILi8ELi1ELb1EN4cute5tupleIJNS5_1CILi128EEENS7_ILi96EEENS7_ILi192EEEEEELi192ENS_10bfloat16_tEfNS_4arch4Sm80ELb1ELb0ELb1ELb0ELb0ELb0ELb1ELb1EEENS1_21CollectiveEpilogueFwdINS6_IJS8_SA_S9_EEENS6_IJNS7_ILi1EEESI_SI_EEESC_SE_Li256ELb0ELb1ELb1ELb0EEENS1_30DynamicPersistentTileSchedulerILi256ELi256ELb1ELb1ELb0EEEEEEEEEvNT_6ParamsE)
        /*0014*/ 	.short	0x0160
        /*0016*/ 	.short	0x0428


	//----- nvinfo : EIATTR_CBANK_PARAM_SIZE
	.align		4
.L_554:
        /*0018*/ 	.byte	0x03, 0x19
        /*001a*/ 	.short	0x0428


	//----- nvinfo : EIATTR_KPARAM_INFO
	.align		4
        /*001c*/ 	.byte	0x04, 0x17
        /*001e*/ 	.short	(.L_556 - .L_555)
.L_555:
        /*0020*/ 	.word	0x00000000
        /*0024*/ 	.short	0x0000
        /*0026*/ 	.short	0x0000
        /*0028*/ 	.byte	0x00, 0xf0, 0xa1, 0x10


	//----- nvinfo : EIATTR_MAXREG_COUNT
	.align		4
.L_556:
        /*002c*/ 	.byte	0x03, 0x1b
        /*002e*/ 	.short	0x00ff


	//----- nvinfo : EIATTR_NUM_BARRIERS
	.align		4
        /*0030*/ 	.byte	0x02, 0x4c
        /*0032*/ 	.byte	0x06
	.zero		1


	//----- nvinfo : EIATTR_ANNOTATIONS
	.align		4
        /*0034*/ 	.byte	0x04, 0x55
        /*0036*/ 	.short	(.L_558 - .L_557)


	//   ....[0]....
.L_557:
        /* <DEDUP_REMOVED lines=62> */


	//----- nvinfo : EIATTR_MERCURY_ISA_VERSION
	.align		4
.L_558:
        /*0408*/ 	.byte	0x03, 0x5f
        /*040a*/ 	.short	0x0000


	//----- nvinfo : EIATTR_INT_WARP_WIDE_INSTR_OFFSETS
	.align		4
        /*040c*/ 	.byte	0x04, 0x31
        /*040e*/ 	.short	(.L_560 - .L_559)


	//   ....[0]....
.L_559:
        /*0410*/ 	.word	0x00010520


	//   ....[1]....
        /*0414*/ 	.word	0x000105a0


	//----- nvinfo : EIATTR_COOP_GROUP_MASK_REGIDS
	.align		4
.L_560:
        /*0418*/ 	.byte	0x04, 0x29
        /*041a*/ 	.short	(.L_562 - .L_561)


	//   ....[0]....
.L_561:
        /*041c*/ 	.word	0xffffffff


	//   ....[1]....
        /*0420*/ 	.word	0xffffffff


	//   ....[2]....
        /*0424*/ 	.word	0xffffffff


	//   ....[3]....
        /*0428*/ 	.word	0xffffffff


	//   ....[4]....
        /*042c*/ 	.word	0xffffffff


	//   ....[5]....
        /*0430*/ 	.word	0xffffffff


	//   ....[6]....
        /*0434*/ 	.word	0xffffffff


	//   ....[7]....
        /*0438*/ 	.word	0xffffffff


	//   ....[8]....
        /*043c*/ 	.word	0xffffffff


	//   ....[9]....
        /*0440*/ 	.word	0xffffffff


	//   ....[10]....
        /*0444*/ 	.word	0xffffffff


	//   ....[11]....
        /*0448*/ 	.word	0xffffffff


	//   ....[12]....
        /*044c*/ 	.word	0xffffffff


	//   ....[13]....
        /*0450*/ 	.word	0xffffffff


	//   ....[14]....
        /*0454*/ 	.word	0xffffffff


	//   ....[15]....
        /*0458*/ 	.word	0xffffffff


	//   ....[16]....
        /*045c*/ 	.word	0xffffffff


	//   ....[17]....
        /*0460*/ 	.word	0xffffffff


	//   ....[18]....
        /*0464*/ 	.word	0xffffffff


	//   ....[19]....
        /*0468*/ 	.word	0xffffffff


	//   ....[20]....
        /*046c*/ 	.word	0xffffffff


	//   ....[21]....
        /*0470*/ 	.word	0xffffffff


	//   ....[22]....
        /*0474*/ 	.word	0xffffffff


	//   ....[23]....
        /*0478*/ 	.word	0xffffffff


	//   ....[24]....
        /*047c*/ 	.word	0xffffffff


	//   ....[25]....
        /*0480*/ 	.word	0xffffffff


	//   ....[26]....
        /*0484*/ 	.word	0xffffffff


	//   ....[27]....
        /*0488*/ 	.word	0xffffffff


	//   ....[28]....
        /*048c*/ 	.word	0xffffffff


	//   ....[29]....
        /*0490*/ 	.word	0xffffffff


	//   ....[30]....
        /*0494*/ 	.word	0xffffffff


	//   ....[31]....
        /*0498*/ 	.word	0xffffffff


	//   ....[32]....
        /*049c*/ 	.word	0xffffffff


	//   ....[33]....
        /*04a0*/ 	.word	0xffffffff


	//   ....[34]....
        /*04a4*/ 	.word	0xffffffff


	//   ....[35]....
        /*04a8*/ 	.word	0xffffffff


	//   ....[36]....
        /*04ac*/ 	.word	0xffffffff


	//   ....[37]....
        /*04b0*/ 	.word	0xffffffff


	//   ....[38]....
        /*04b4*/ 	.word	0xffffffff


	//   ....[39]....
        /*04b8*/ 	.word	0xffffffff


	//   ....[40]....
        /*04bc*/ 	.word	0xffffffff


	//   ....[41]....
        /*04c0*/ 	.word	0xffffffff


	//   ....[42]....
        /*04c4*/ 	.word	0xffffffff


	//   ....[43]....
        /*04c8*/ 	.word	0xffffffff


	//   ....[44]....
        /*04cc*/ 	.word	0xffffffff


	//----- nvinfo : EIATTR_COOP_GROUP_INSTR_OFFSETS
	.align		4
.L_562:
        /*04d0*/ 	.byte	0x04, 0x28
        /*04d2*/ 	.short	(.L_564 - .L_563)


	//   ....[0]....
.L_563:
        /*04d4*/ 	.word	0x00000050


	//   ....[1]....
        /*04d8*/ 	.word	0x00000060


	//   ....[2]....
        /*04dc*/ 	.word	0x000018c0


	//   ....[3]....
        /*04e0*/ 	.word	0x000018d0


	//   ....[4]....
        /*04e4*/ 	.word	0x00001990


	//   ....[5]....
        /*04e8*/ 	.word	0x000019b0


	//   ....[6]....
        /*04ec*/ 	.word	0x000019c0


	//   ....[7]....
        /*04f0*/ 	.word	0x000019d0


	//   ....[8]....
        /*04f4*/ 	.word	0x000019e0


	//   ....[9]....
        /*04f8*/ 	.word	0x00001a00


	//   ....[10]....
        /*04fc*/ 	.word	0x000039d0


	//   ....[11]....
        /*0500*/ 	.word	0x000039e0


	//   ....[12]....
        /*0504*/ 	.word	0x00004230


	//   ....[13]....
        /*0508*/ 	.word	0x000043e0


	//   ....[14]....
        /*050c*/ 	.word	0x00004430


	//   ....[15]....
        /*0510*/ 	.word	0x000044a0


	//   ....[16]....
        /*0514*/ 	.word	0x00007770


	//   ....[17]....
        /*0518*/ 	.word	0x00008ae0


	//   ....[18]....
        /*051c*/ 	.word	0x00008c20


	//   ....[19]....
        /*0520*/ 	.word	0x00009180


	//   ....[20]....
        /*0524*/ 	.word	0x00009260


	//   ....[21]....
        /*0528*/ 	.word	0x000092d0


	//   ....[22]....
        /*052c*/ 	.word	0x0000d620


	//   ....[23]....
        /*0530*/ 	.word	0x0000d670


	//   ....[24]....
        /*0534*/ 	.word	0x0000d690


	//   ....[25]....
        /*0538*/ 	.word	0x0000d6b0


	//   ....[26]....
        /*053c*/ 	.word	0x0000fcd0


	//   ....[27]....
        /*0540*/ 	.word	0x0000fd20


	//   ....[28]....
        /*0544*/ 	.word	0x0000fd40


	//   ....[29]....
        /*0548*/ 	.word	0x0000fd60


	//   ....[30]....
        /*054c*/ 	.word	0x000106f0


	//   ....[31]....
        /*0550*/ 	.word	0x00010b40


	//   ....[32]....
        /*0554*/ 	.word	0x00010b50


	//   ....[33]....
        /*0558*/ 	.word	0x00010b80


	//   ....[34]....
        /*055c*/ 	.word	0x00010ba0


	//   ....[35]....
        /*0560*/ 	.word	0x00010ca0


	//   ....[36]....
        /*0564*/ 	.word	0x00010d00


	//   ....[37]....
        /*0568*/ 	.word	0x000115b0


	//   ....[38]....
        /*056c*/ 	.word	0x000115c0


	//   ....[39]....
        /*0570*/ 	.word	0x00011f40


	//   ....[40]....
        /*0574*/ 	.word	0x00012020


	//   ....[41]....
        /*0578*/ 	.word	0x00012080


	//   ....[42]....
        /*057c*/ 	.word	0x000120d0


	//   ....[43]....
        /*0580*/ 	.word	0x00012130


	//   ....[44]....
        /*0584*/ 	.word	0x00012180


	//----- nvinfo : EIATTR_EXIT_INSTR_OFFSETS
	.align		4
.L_564:
        /*0588*/ 	.byte	0x04, 0x1c
        /*058a*/ 	.short	(.L_566 - .L_565)


	//   ....[0]....
.L_565:
        /*058c*/ 	.word	0x000000b0


	//   ....[1]....
        /*0590*/ 	.word	0x00011fe0


	//----- nvinfo : EIATTR_MAX_THREADS
	.align		4
.L_566:
        /*0594*/ 	.byte	0x04, 0x05
        /*0596*/ 	.short	(.L_568 - .L_567)
.L_567:
        /*0598*/ 	.word	0x00000100
        /*059c*/ 	.word	0x00000001
        /*05a0*/ 	.word	0x00000001


	//----- nvinfo : EIATTR_CRS_STACK_SIZE
	.align		4
.L_568:
        /*05a4*/ 	.byte	0x04, 0x1e
        /*05a6*/ 	.short	(.L_570 - .L_569)
.L_569:
        /*05a8*/ 	.word	0x00000000
.L_570:


//--------------------- .nv.info._ZN7cutlass13device_kernelIN5flash19enable_sm80_to_sm89INS1_16FlashAttnFwdSm80INS1_25CollectiveMainloopFwdSm80ILi8ELi1ELb0EN4cute5tupleIJNS5_1CILi128EEENS7_ILi64EEENS7_ILi192EEEEEELi192ENS_10bfloat16_tEfNS_4arch4Sm80ELb1ELb0ELb1ELb1ELb0ELb0ELb1ELb1EEENS1_21CollectiveEpilogueFwdINS6_IJS8_SA_S9_EEENS6_IJNS7_ILi1EEESI_SI_EEESC_SE_Li256ELb1ELb1ELb1ELb0EEENS1_36VarlenDynamicPersistentTileSchedulerILi128ELi64ELi256ELi256ELb1ELb1ELb0ELb1ELb1ELb1EEEEEEEEEvNT_6ParamsE --------------------------
	.section	.nv.info._ZN7cutlass13device_kernelIN5flash19enable_sm80_to_sm89INS1_16FlashAttnFwdSm80INS1_25CollectiveMainloopFwdSm80ILi8ELi1ELb0EN4cute5tupleIJNS5_1CILi128EEENS7_ILi64EEENS7_ILi192EEEEEELi192ENS_10bfloat16_tEfNS_4arch4Sm80ELb1ELb0ELb1ELb1ELb0ELb0ELb1ELb1EEENS1_21CollectiveEpilogueFwdINS6_IJS8_SA_S9_EEENS6_IJNS7_ILi1EEESI_SI_EEESC_SE_Li256ELb1ELb1ELb1ELb0EEENS1_36VarlenDynamicPersistentTileSchedulerILi128ELi64ELi256ELi256ELb1ELb1ELb0ELb1ELb1ELb1EEEEEEEEEvNT_6ParamsE,"",@"SHT_CUDA_INFO"
	.sectionflags	@""
	.align	4


	//----- nvinfo : EIATTR_CUDA_API_VERSION
	.align		4
        /*0000*/ 	.byte	0x04, 0x37
        /*0002*/ 	.short	(.L_572 - .L_571)
.L_571:
        /*0004*/ 	.word	0x00000082


	//----- nvinfo : EIATTR_SW2861232_WAR
	.align		4
.L_572:
        /*0008*/ 	.byte	0x01, 0x35
	.zero		2


	//----- nvinfo : EIATTR_PARAM_CBANK
	.align		4
        /*000c*/ 	.byte	0x04, 0x0a
        /*000e*/ 	.short	(.L_574 - .L_573)
	.align		4
.L_573:
        /*0010*/ 	.word	index@(.nv.constant0._ZN7cutlass13device_kernelIN5flash19enable_sm80_to_sm89INS1_16FlashAttnFwdSm80INS1_25CollectiveMainloopFwdSm80ILi8ELi1ELb0EN4cute5tupleIJNS5_1CILi128EEENS7_ILi64EEENS7_ILi192EEEEEELi192ENS_10bfloat16_tEfNS_4arch4Sm80ELb1ELb0ELb1ELb1ELb0ELb0ELb1ELb1EEENS1_21CollectiveEpilogueFwdINS6_IJS8_SA_S9_EEENS6_IJNS7_ILi1EEESI_SI_EEESC_SE_Li256ELb1ELb1ELb1ELb0EEENS1_36VarlenDynamicPersistentTileSchedulerILi128ELi64ELi256ELi256ELb1ELb1ELb0ELb1ELb1ELb1EEEEEEEEEvNT_6ParamsE)
        /*0014*/ 	.short	0x0160
        /*0016*/ 	.short	0x0438


	//----- nvinfo : EIATTR_CBANK_PARAM_SIZE
	.align		4
.L_574:
        /*0018*/ 	.byte	0x03, 0x19
        /*001a*/ 	.short	0x0438


	//----- nvinfo : EIATTR_KPARAM_INFO
	.align		4
        /*001c*/ 	.byte	0x04, 0x17
        /*001e*/ 	.short	(.L_576 - .L_575)
.L_575:
        /*0020*/ 	.word	0x00000000
        /*0024*/ 	.short	0x0000
        /*0026*/ 	.short	0x0000
        /*0028*/ 	.byte	0x00, 0xf0, 0xe1, 0x10


	//----- nvinfo : EIATTR_MAXREG_COUNT
	.align		4
.L_576:
        /*002c*/ 	.byte	0x03, 0x1b
        /*002e*/ 	.short	0x00ff


	//----- nvinfo : EIATTR_NUM_BARRIERS
	.align		4
        /*0030*/ 	.byte	0x02, 0x4c
        /*0032*/ 	.byte	0x06
	.zero		1


	//----- nvinfo : EIATTR_ANNOTATIONS
	.align		4
        /*0034*/ 	.byte	0x04, 0x55
        /*0036*/ 	.short	(.L_578 - .L_577)


	//   ....[0]....
.L_577:
        /* <DEDUP_REMOVED lines=37> */


	//----- nvinfo : EIATTR_MERCURY_ISA_VERSION
	.align		4
.L_578:
        /*0270*/ 	.byte	0x03, 0x5f
        /*0272*/ 	.short	0x0000


	//----- nvinfo : EIATTR_INT_WARP_WIDE_INSTR_OFFSETS
	.align		4
        /*0274*/ 	.byte	0x04, 0x31
        /*0276*/ 	.short	(.L_580 - .L_579)


	//   ....[0]....
.L_579:
        /*0278*/ 	.word	0x0000c540


	//   ....[1]....
        /*027c*/ 	.word	0x0000c5c0


	//----- nvinfo : EIATTR_COOP_GROUP_MASK_REGIDS
	.align		4
.L_580:
        /*0280*/ 	.byte	0x04, 0x29
        /*0282*/ 	.short	(.L_582 - .L_581)


	//   ....[0]....
.L_581:
        /*0284*/ 	.word	0xffffffff


	//   ....[1]....
        /*0288*/ 	.word	0xffffffff


	//   ....[2]....
        /*028c*/ 	.word	0xffffffff


	//   ....[3]....
        /*0290*/ 	.word	0xffffffff


	//   ....[4]....
        /*0294*/ 	.word	0xffffffff


	//   ....[5]....
        /*0298*/ 	.word	0xffffffff


	//   ....[6]....
        /*029c*/ 	.word	0xffffffff


	//   ....[7]....
        /*02a0*/ 	.word	0xffffffff


	//   ....[8]....
        /*02a4*/ 	.word	0xffffffff


	//   ....[9]....
        /*02a8*/ 	.word	0xffffffff


	//   ....[10]....
        /*02ac*/ 	.word	0xffffffff


	//   ....[11]....
        /*02b0*/ 	.word	0xffffffff


	//   ....[12]....
        /*02b4*/ 	.word	0xffffffff


	//   ....[13]....
        /*02b8*/ 	.word	0xffffffff


	//   ....[14]....
        /*02bc*/ 	.word	0xffffffff


	//   ....[15]....
        /*02c0*/ 	.word	0xffffffff


	//   ....[16]....
        /*02c4*/ 	.word	0xffffffff


	//   ....[17]....
        /*02c8*/ 	.word	0xffffffff


	//   ....[18]....
        /*02cc*/ 	.word	0xffffffff


	//   ....[19]....
        /*02d0*/ 	.word	0xffffffff


	//   ....[20]....
        /*02d4*/ 	.word	0xffffffff


	//   ....[21]....
        /*02d8*/ 	.word	0xffffffff


	//   ....[22]....
        /*02dc*/ 	.word	0xffffffff


	//   ....[23]....
        /*02e0*/ 	.word	0xffffffff


	//   ....[24]....
        /*02e4*/ 	.word	0xffffffff


	//   ....[25]....
        /*02e8*/ 	.word	0xffffffff


	//   ....[26]....
        /*02ec*/ 	.word	0xffffffff


	//   ....[27]....
        /*02f0*/ 	.word	0xffffffff


	//   ....[28]....
        /*02f4*/ 	.word	0xffffffff


	//   ....[29]....
        /*02f8*/ 	.word	0xffffffff


	//   ....[30]....
        /*02fc*/ 	.word	0xffffffff


	//   ....[31]....
        /*0300*/ 	.word	0xffffffff


	//   ....[32]....
        /*0304*/ 	.word	0xffffffff


	//   ....[33]....
        /*0308*/ 	.word	0xffffffff


	//   ....[34]....
        /*030c*/ 	.word	0xffffffff


	//   ....[35]....
        /*0310*/ 	.word	0xffffffff


	//   ....[36]....
        /*0314*/ 	.word	0xffffffff


	//   ....[37]....
        /*0318*/ 	.word	0xffffffff


	//   ....[38]....
        /*031c*/ 	.word	0xffffffff


	//   ....[39]....
        /*0320*/ 	.word	0xffffffff


	//   ....[40]....
        /*0324*/ 	.word	0xffffffff


	//   ....[41]....
        /*0328*/ 	.word	0xffffffff


	//   ....[42]....
        /*032c*/ 	.word	0xffffffff


	//   ....[43]....
        /*0330*/ 	.word	0xffffffff


	//   ....[44]....
        /*0334*/ 	.word	0xffffffff


	//   ....[45]....
        /*0338*/ 	.word	0xffffffff


	//   ....[46]....
        /*033c*/ 	.word	0xffffffff


	//   ....[47]....
        /*0340*/ 	.word	0xffffffff


	//   ....[48]....
        /*0344*/ 	.word	0xffffffff


	//   ....[49]....
        /*0348*/ 	.word	0xffffffff


	//   ....[50]....
        /*034c*/ 	.word	0xffffffff


	//   ....[51]....
        /*0350*/ 	.word	0xffffffff


	//   ....[52]....
        /*0354*/ 	.word	0xffffffff


	//   ....[53]....
        /*0358*/ 	.word	0xffffffff


	//   ....[54]....
        /*035c*/ 	.word	0xffffffff


	//   ....[55]....
        /*0360*/ 	.word	0xffffffff


	//   ....[56]....
        /*0364*/ 	.word	0xffffffff


	//   ....[57]....
        /*0368*/ 	.word	0xffffffff


	//   ....[58]....
        /*036c*/ 	.word	0xffffffff


	//   ....[59]....
        /*0370*/ 	.word	0xffffffff


	//   ....[60]....
        /*0374*/ 	.word	0xffffffff


	//   ....[61]....
        /*0378*/ 	.word	0xffffffff


	//   ....[62]....
        /*037c*/ 	.word	0xffffffff


	//   ....[63]....
        /*0380*/ 	.word	0xffffffff


	//   ....[64]....
        /*0384*/ 	.word	0xffffffff


	//   ....[65]....
        /*0388*/ 	.word	0xffffffff


	//   ....[66]....
        /*038c*/ 	.word	0xffffffff


	//   ....[67]....
        /*0390*/ 	.word	0xffffffff


	//   ....[68]....
        /*0394*/ 	.word	0xffffffff


	//   ....[69]....
        /*0398*/ 	.word	0xffffffff


	//   ....[70]....
        /*039c*/ 	.word	0xffffffff


	//   ....[71]....
        /*03a0*/ 	.word	0xffffffff


	//   ....[72]....
        /*03a4*/ 	.word	0xffffffff


	//   ....[73]....
        /*03a8*/ 	.word	0xffffffff


	//   ....[74]....
        /*03ac*/ 	.word	0xffffffff


	//   ....[75]....
        /*03b0*/ 	.word	0xffffffff


	//   ....[76]....
        /*03b4*/ 	.word	0xffffffff


	//   ....[77]....
        /*03b8*/ 	.word	0xffffffff


	//   ....[78]....
        /*03bc*/ 	.word	0xffffffff


	//   ....[79]....
        /*03c0*/ 	.word	0xffffffff


	//   ....[80]....
        /*03c4*/ 	.word	0xffffffff


	//   ....[81]....
        /*03c8*/ 	.word	0xffffffff


	//   ....[82]....
        /*03cc*/ 	.word	0xffffffff


	//   ....[83]....
        /*03d0*/ 	.word	0xffffffff


	//   ....[84]....
        /*03d4*/ 	.word	0xffffffff


	//   ....[85]....
        /*03d8*/ 	.word	0xffffffff


	//   ....[86]....
        /*03dc*/ 	.word	0xffffffff


	//   ....[87]....
        /*03e0*/ 	.word	0xffffffff


	//   ....[88]....
        /*03e4*/ 	.word	0xffffffff


	//   ....[89]....
        /*03e8*/ 	.word	0xffffffff


	//   ....[90]....
        /*03ec*/ 	.word	0xffffffff


	//   ....[91]....
        /*03f0*/ 	.word	0xffffffff


	//   ....[92]....
        /*03f4*/ 	.word	0xffffffff


	//   ....[93]....
        /*03f8*/ 	.word	0xffffffff


	//   ....[94]....
        /*03fc*/ 	.word	0xffffffff


	//   ....[95]....
        /*0400*/ 	.word	0xffffffff


	//   ....[96]....
        /*0404*/ 	.word	0xffffffff


	//   ....[97]....
        /*0408*/ 	.word	0xffffffff


	//   ....[98]....
        /*040c*/ 	.word	0xffffffff


	//   ....[99]....
        /*0410*/ 	.word	0xffffffff


	//   ....[100]....
        /*0414*/ 	.word	0xffffffff


	//   ....[101]....
        /*0418*/ 	.word	0xffffffff


	//   ....[102]....
        /*041c*/ 	.word	0xffffffff


	//   ....[103]....
        /*0420*/ 	.word	0xffffffff


	//   ....[104]....
        /*0424*/ 	.word	0xffffffff


	//   ....[105]....
        /*0428*/ 	.word	0xffffffff


	//   ....[106]....
        /*042c*/ 	.word	0xffffffff


	//   ....[107]....
        /*0430*/ 	.word	0xffffffff


	//   ....[108]....
        /*0434*/ 	.word	0xffffffff


	//   ....[109]....
        /*0438*/ 	.word	0xffffffff


	//   ....[110]....
        /*043c*/ 	.word	0xffffffff


	//   ....[111]....
        /*0440*/ 	.word	0xffffffff


	//   ....[112]....
        /*0444*/ 	.word	0xffffffff


	//   ....[113]....
        /*0448*/ 	.word	0xffffffff


	//   ....[114]....
        /*044c*/ 	.word	0xffffffff


	//   ....[115]....
        /*0450*/ 	.word	0xffffffff


	//   ....[116]....
        /*0454*/ 	.word	0xffffffff


	//   ....[117]....
        /*0458*/ 	.word	0xffffffff


	//   ....[118]....
        /*045c*/ 	.word	0xffffffff


	//   ....[119]....
        /*0460*/ 	.word	0xffffffff


	//   ....[120]....
        /*0464*/ 	.word	0xffffffff


	//   ....[121]....
        /*0468*/ 	.word	0xffffffff


	//   ....[122]....
        /*046c*/ 	.word	0xffffffff


	//   ....[123]....
        /*0470*/ 	.word	0xffffffff


	//   ....[124]....
        /*0474*/ 	.word	0xffffffff


	//   ....[125]....
        /*0478*/ 	.word	0xffffffff


	//   ....[126]....
        /*047c*/ 	.word	0xffffffff


	//   ....[127]....
        /*0480*/ 	.word	0xffffffff


	//   ....[128]....
        /*0484*/ 	.word	0xffffffff


	//   ....[129]....
        /*0488*/ 	.word	0xffffffff


	//   ....[130]....
        /*048c*/ 	.word	0xffffffff


	//   ....[131]....
        /*0490*/ 	.word	0xffffffff


	//   ....[132]....
        /*0494*/ 	.word	0xffffffff


	//   ....[133]....
        /*0498*/ 	.word	0xffffffff


	//   ....[134]....
        /*049c*/ 	.word	0xffffffff


	//   ....[135]....
        /*04a0*/ 	.word	0xffffffff


	//   ....[136]....
        /*04a4*/ 	.word	0xffffffff


	//   ....[137]....
        /*04a8*/ 	.word	0xffffffff


	//   ....[138]....
        /*04ac*/ 	.word	0xffffffff


	//   ....[139]....
        /*04b0*/ 	.word	0xffffffff


	//   ....[140]....
        /*04b4*/ 	.word	0xffffffff


	//   ....[141]....
        /*04b8*/ 	.word	0xffffffff


	//   ....[142]....
        /*04bc*/ 	.word	0xffffffff


	//   ....[143]....
        /*04c0*/ 	.word	0xffffffff


	//   ....[144]....
        /*04c4*/ 	.word	0xffffffff


	//   ....[145]....
        /*04c8*/ 	.word	0xffffffff


	//   ....[146]....
        /*04cc*/ 	.word	0xffffffff


	//----- nvinfo : EIATTR_COOP_GROUP_INSTR_OFFSETS
	.align		4
.L_582:
        /*04d0*/ 	.byte	0x04, 0x28
        /*04d2*/ 	.short	(.L_584 - .L_583)


	//   ....[0]....
.L_583:
        /*04d4*/ 	.word	0x00000050


	//   ....[1]....
        /*04d8*/ 	.word	0x000001e0


	//   ....[2]....
        /*04dc*/ 	.word	0x00000210


	//   ....[3]....
        /*04e0*/ 	.word	0x00000240


	//   ....[4]....
        /*04e4*/ 	.word	0x00000270


	//   ....[5]....
        /*04e8*/ 	.word	0x000002a0


	//   ....[6]....
        /*04ec*/ 	.word	0x000002d0


	//   ....[7]....
        /*04f0*/ 	.word	0x00000430


	//   ....[8]....
        /*04f4*/ 	.word	0x00000470


	//   ....[9]....
        /*04f8*/ 	.word	0x000004a0


	//   ....[10]....
        /*04fc*/ 	.word	0x000004d0


	//   ....[11]....
        /*0500*/ 	.word	0x00000500


	//   ....[12]....
        /*0504*/ 	.word	0x00000530


	//   ....[13]....
        /*0508*/ 	.word	0x000005c0


	//   ....[14]....
        /*050c*/ 	.word	0x00000600


	//   ....[15]....
        /*0510*/ 	.word	0x00000620


	//   ....[16]....
        /*0514*/ 	.word	0x00000680


	//   ....[17]....
        /*0518*/ 	.word	0x00002900


	//   ....[18]....
        /*051c*/ 	.word	0x00002920


	//   ....[19]....
        /*0520*/ 	.word	0x00002a90


	//   ....[20]....
        /*0524*/ 	.word	0x00002aa0


	//   ....[21]....
        /*0528*/ 	.word	0x00002c10


	//   ....[22]....
        /*052c*/ 	.word	0x00002c30


	//   ....[23]....
        /*0530*/ 	.word	0x00002da0


	//   ....[24]....
        /*0534*/ 	.word	0x00002db0


	//   ....[25]....
        /*0538*/ 	.word	0x000043c0


	//   ....[26]....
        /*053c*/ 	.word	0x000043d0


	//   ....[27]....
        /*0540*/ 	.word	0x000049b0


	//   ....[28]....
        /*0544*/ 	.word	0x00004a90


	//   ....[29]....
        /*0548*/ 	.word	0x00004aa0


	//   ....[30]....
        /*054c*/ 	.word	0x00004ad0


	//   ....[31]....
        /*0550*/ 	.word	0x00006ca0


	//   ....[32]....
        /*0554*/ 	.word	0x00006cb0


	//   ....[33]....
        /*0558*/ 	.word	0x000073a0


	//   ....[34]....
        /*055c*/ 	.word	0x00007530


	//   ....[35]....
        /*0560*/ 	.word	0x00007580


	//   ....[36]....
        /*0564*/ 	.word	0x00007690


	//   ....[37]....
        /*0568*/ 	.word	0x0000a2e0


	//   ....[38]....
        /*056c*/ 	.word	0x0000a300


	//   ....[39]....
        /*0570*/ 	.word	0x0000a320


	//   ....[40]....
        /*0574*/ 	.word	0x0000a340


	//   ....[41]....
        /*0578*/ 	.word	0x0000bd20


	//   ....[42]....
        /*057c*/ 	.word	0x0000bd50


	//   ....[43]....
        /*0580*/ 	.word	0x0000bd60


	//   ....[44]....
        /*0584*/ 	.word	0x0000bd90


	//   ....[45]....
        /*0588*/ 	.word	0x0000d1d0


	//   ....[46]....
        /*058c*/ 	.word	0x0000d1f0


	//   ....[47]....
        /*0590*/ 	.word	0x0000d210


	//   ....[48]....
        /*0594*/ 	.word	0x0000d220


	//   ....[49]....
        /*0598*/ 	.word	0x0000d5e0


	//   ....[50]....
        /*059c*/ 	.word	0x0000d600


	//   ....[51]....
        /*05a0*/ 	.word	0x0000d740


	//   ....[52]....
        /*05a4*/ 	.word	0x0000d750


	//   ....[53]....
        /*05a8*/ 	.word	0x0000d8a0


	//   ....[54]....
        /*05ac*/ 	.word	0x0000d8c0


	//   ....[55]....
        /*05b0*/ 	.word	0x0000da10


	//   ....[56]....
        /*05b4*/ 	.word	0x0000da20


	//   ....[57]....
        /*05b8*/ 	.word	0x0000dd70


	//   ....[58]....
        /*05bc*/ 	.word	0x0000dd90


	//   ....[59]....
        /*05c0*/ 	.word	0x0000e6f0


	//   ....[60]....
        /*05c4*/ 	.word	0x0000e700


	//   ....[61]....
        /*05c8*/ 	.word	0x0000f530


	//   ....[62]....
        /*05cc*/ 	.word	0x0000f550


	//   ....[63]....
        /*05d0*/ 	.word	0x0000f6a0


	//   ....[64]....
        /*05d4*/ 	.word	0x0000f6b0


	//   ....[65]....
        /*05d8*/ 	.word	0x0000f800


	//   ....[66]....
        /*05dc*/ 	.word	0x0000f820


	//   ....[67]....
        /*05e0*/ 	.word	0x0000f970


	//   ....[68]....
        /*05e4*/ 	.word	0x0000f980


	//   ....[69]....
        /*05e8*/ 	.word	0x0000fb70


	//   ....[70]....
        /*05ec*/ 	.word	0x0000fb90


	//   ....[71]....
        /*05f0*/ 	.word	0x0000fcb0


	//   ....[72]....
        /*05f4*/ 	.word	0x0000fcf0


	//   ....[73]....
        /*05f8*/ 	.word	0x0000fd20


	//   ....[74]....
        /*05fc*/ 	.word	0x0000fd50


	//   ....[75]....
        /*0600*/ 	.word	0x0000fd80


	//   ....[76]....
        /*0604*/ 	.word	0x0000fdb0


	//   ....[77]....
        /*0608*/ 	.word	0x0000ff00


	//   ....[78]....
        /*060c*/ 	.word	0x0000ff40


	//   ....[79]....
        /*0610*/ 	.word	0x0000ff70


	//   ....[80]....
        /*0614*/ 	.word	0x0000ffa0


	//   ....[81]....
        /*0618*/ 	.word	0x0000ffd0


	//   ....[82]....
        /*061c*/ 	.word	0x00010000


	//   ....[83]....
        /*0620*/ 	.word	0x00010090


	//   ....[84]....
        /*0624*/ 	.word	0x000100d0


	//   ....[85]....
        /*0628*/ 	.word	0x000100e0


	//   ....[86]....
        /*062c*/ 	.word	0x00010140


	//   ....[87]....
        /*0630*/ 	.word	0x00010af0


	//   ....[88]....
        /*0634*/ 	.word	0x00010b50


	//   ....[89]....
        /*0638*/ 	.word	0x00010ba0


	//   ....[90]....
        /*063c*/ 	.word	0x00010bf0


	//   ....[91]....
        /*0640*/ 	.word	0x00010c40


	//   ....[92]....
        /*0644*/ 	.word	0x00010cb0


	//   ....[93]....
        /*0648*/ 	.word	0x00010cf0


	//   ....[94]....
        /*064c*/ 	.word	0x00010d60


	//   ....[95]....
        /*0650*/ 	.word	0x00010dd0


	//   ....[96]....
        /*0654*/ 	.word	0x00010e30


	//   ....[97]....
        /*0658*/ 	.word	0x00010ea0


	//   ....[98]....
        /*065c*/ 	.word	0x00010f10


	//   ....[99]....
        /*0660*/ 	.word	0x00010f70


	//   ....[100]....
        /*0664*/ 	.word	0x00010fd0


	//   ....[101]....
        /*0668*/ 	.word	0x00011030


	//   ....[102]....
        /*066c*/ 	.word	0x000110a0


	//   ....[103]....
        /*0670*/ 	.word	0x00011100


	//   ....[104]....
        /*0674*/ 	.word	0x00011160


	//   ....[105]....
        /*0678*/ 	.word	0x000111b0


	//   ....[106]....
        /*067c*/ 	.word	0x00011210


	//   ....[107]....
        /*0680*/ 	.word	0x00011260


	//   ....[108]....
        /*0684*/ 	.word	0x000112b0


	//   ....[109]....
        /*0688*/ 	.word	0x00011320


	//   ....[110]....
        /*068c*/ 	.word	0x00011390


	//   ....[111]....
        /*0690*/ 	.word	0x000113f0


	//   ....[112]....
        /*0694*/ 	.word	0x00011450


	//   ....[113]....
        /*0698*/ 	.word	0x000114b0


	//   ....[114]....
        /*069c*/ 	.word	0x00011520


	//   ....[115]....
        /*06a0*/ 	.word	0x00011580


	//   ....[116]....
        /*06a4*/ 	.word	0x000115e0


	//   ....[117]....
        /*06a8*/ 	.word	0x00011640


	//   ....[118]....
        /*06ac*/ 	.word	0x000116b0


	//   ....[119]....
        /*06b0*/ 	.word	0x00011710


	//   ....[120]....
        /*06b4*/ 	.word	0x00011770


	//   ....[121]....
        /*06b8*/ 	.word	0x000117d0


	//   ....[122]....
        /*06bc*/ 	.word	0x00011840


	//   ....[123]....
        /*06c0*/ 	.word	0x000118a0


	//   ....[124]....
        /*06c4*/ 	.word	0x00011900


	//   ....[125]....
        /*06c8*/ 	.word	0x00011960


	//   ....[126]....
        /*06cc*/ 	.word	0x000119d0


	//   ....[127]....
        /*06d0*/ 	.word	0x00011a30


	//   ....[128]....
        /*06d4*/ 	.word	0x00011a90


	//   ....[129]....
        /*06d8*/ 	.word	0x00011af0


	//   ....[130]....
        /*06dc*/ 	.word	0x00011b60


	//   ....[131]....
        /*06e0*/ 	.word	0x00011bb0


	//   ....[132]....
        /*06e4*/ 	.word	0x00011bf0


	//   ....[133]....
        /*06e8*/ 	.word	0x00011c40


	//   ....[134]....
        /*06ec*/ 	.word	0x00011c90


	//   ....[135]....
        /*06f0*/ 	.word	0x00011ce0


	//   ....[136]....
        /*06f4*/ 	.word	0x00011d50


	//   ....[137]....
        /*06f8*/ 	.word	0x00011d90


	//   ....[138]....
        /*06fc*/ 	.word	0x00011de0


	//   ....[139]....
        /*0700*/ 	.word	0x00011e30


	//   ....[140]....
        /*0704*/ 	.word	0x00011e80


	//   ....[141]....
        /*0708*/ 	.word	0x00011ed0


	//   ....[142]....
        /*070c*/ 	.word	0x00011f40


	//   ....[143]....
        /*0710*/ 	.word	0x00011f80


	//   ....[144]....
        /*0714*/ 	.word	0x00011ff0


	//   ....[145]....
        /*0718*/ 	.word	0x00012050


	//   ....[146]....
        /*071c*/ 	.word	0x000120b0


	//----- nvinfo : EIATTR_EXIT_INSTR_OFFSETS
	.align		4
.L_584:
        /*0720*/ 	.byte	0x04, 0x1c
        /*0722*/ 	.short	(.L_586 - .L_585)


	//   ....[0]....
.L_585:
        /*0724*/ 	.word	0x00000fe0


	//   ....[1]....
        /*0728*/ 	.word	0x00010ab0


	//----- nvinfo : EIATTR_MAX_THREADS
	.align		4
.L_586:
        /*072c*/ 	.byte	0x04, 0x05
        /*072e*/ 	.short	(.L_588 - .L_587)
.L_587:
        /*0730*/ 	.word	0x00000100
        /*0734*/ 	.word	0x00000001
        /*0738*/ 	.word	0x00000001


	//----- nvinfo : EIATTR_CRS_STACK_SIZE
	.align		4
.L_588:
        /*073c*/ 	.byte	0x04, 0x1e
        /*073e*/ 	.short	(.L_590 - .L_589)
.L_589:
        /*0740*/ 	.word	0x00000000
.L_590:


//--------------------- .nv.info._ZN7cutlass13device_kernelIN5flash19enable_sm80_to_sm89INS1_16FlashAttnFwdSm80INS1_25CollectiveMainloopFwdSm80ILi8ELi1ELb0EN4cute5tupleIJNS5_1CILi128EEENS7_ILi64EEENS7_ILi192EEEEEELi192ENS_10bfloat16_tEfNS_4arch4Sm80ELb1ELb0ELb1ELb1ELb0ELb1ELb1ELb1EEENS1_21CollectiveEpilogueFwdINS6_IJS8_SA_S9_EEENS6_IJNS7_ILi1EEESI_SI_EEESC_SE_Li256ELb1ELb1ELb1ELb0EEENS1_36VarlenDynamicPersistentTileSchedulerILi128ELi64ELi256ELi256ELb1ELb1ELb0ELb1ELb1ELb1EEEEEEEEEvNT_6ParamsE --------------------------
	.section	.nv.info._ZN7cutlass13device_kernelIN5flash19enable_sm80_to_sm89INS1_16FlashAttnFwdSm80INS1_25CollectiveMainloopFwdSm80ILi8ELi1ELb0EN4cute5tupleIJNS5_1CILi128EEENS7_ILi64EEENS7_ILi192EEEEEELi192ENS_10bfloat16_tEfNS_4arch4Sm80ELb1ELb0ELb1ELb1ELb0ELb1ELb1ELb1EEENS1_21CollectiveEpilogueFwdINS6_IJS8_SA_S9_EEENS6_IJNS7_ILi1EEESI_SI_EEESC_SE_Li256ELb1ELb1ELb1ELb0EEENS1_36VarlenDynamicPersistentTileSchedulerILi128ELi64ELi256ELi256ELb1ELb1ELb0ELb1ELb1ELb1EEEEEEEEEvNT_6ParamsE,"",@"SHT_CUDA_INFO"
	.sectionflags	@""
	.align	4


	//----- nvinfo : EIATTR_CUDA_API_VERSION
	.align		4
        /*0000*/ 	.byte	0x04, 0x37
        /*0002*/ 	.short	(.L_592 - .L_591)
.L_591:
        /*0004*/ 	.word	0x00000082


	//----- nvinfo : EIATTR_SW2861232_WAR
	.align		4
.L_592:
        /*0008*/ 	.byte	0x01, 0x35
	.zero		2


	//----- nvinfo : EIATTR_PARAM_CBANK
	.align		4
        /*000c*/ 	.byte	0x04, 0x0a
        /*000e*/ 	.short	(.L_594 - .L_593)
	.align		4
.L_593:
        /*0010*/ 	.word	index@(.nv.constant0._ZN7cutlass13device_kernelIN5flash19enable_sm80_to_sm89INS1_16FlashAttnFwdSm80INS1_25CollectiveMainloopFwdSm80ILi8ELi1ELb0EN4cute5tupleIJNS5_1CILi128EEENS7_ILi64EEENS7_ILi192EEEEEELi192ENS_10bfloat16_tEfNS_4arch4Sm80ELb1ELb0ELb1ELb1ELb0ELb1ELb1ELb1EEENS1_21CollectiveEpilogueFwdINS6_IJS8_SA_S9_EEENS6_IJNS7_ILi1EEESI_SI_EEESC_SE_Li256ELb1ELb1ELb1ELb0EEENS1_36VarlenDynamicPersistentTileSchedulerILi128ELi64ELi256ELi256ELb1ELb1ELb0ELb1ELb1ELb1EEEEEEEEEvNT_6ParamsE)
        /*0014*/ 	.short	0x0160
        /*0016*/ 	.short	0x0438


	//----- nvinfo : EIATTR_CBANK_PARAM_SIZE
	.align		4
.L_594:
        /*0018*/ 	.byte	0x03, 0x19
        /*001a*/ 	.short	0x0438


	//----- nvinfo : EIATTR_KPARAM_INFO
	.align		4
        /*001c*/ 	.byte	0x04, 0x17
        /*001e*/ 	.short	(.L_596 - .L_595)
.L_595:
        /*0020*/ 	.word	0x00000000
        /*0024*/ 	.short	0x0000
        /*0026*/ 	.short	0x0000
        /*0028*/ 	.byte	0x00, 0xf0, 0xe1, 0x10


	//----- nvinfo : EIATTR_MAXREG_COUNT
	.align		4
.L_596:
        /*002c*/ 	.byte	0x03, 0x1b
        /*002e*/ 	.short	0x00ff


	//----- nvinfo : EIATTR_NUM_BARRIERS
	.align		4
        /*0030*/ 	.byte	0x02, 0x4c
        /*0032*/ 	.byte	0x06
	.zero		1


	//----- nvinfo : EIATTR_ANNOTATIONS
	.align		4
        /*0034*/ 	.byte	0x04, 0x55
        /*0036*/ 	.short	(.L_598 - .L_597)


	//   ....[0]....
.L_597:
        /* <DEDUP_REMOVED lines=32> */


	//----- nvinfo : EIATTR_MERCURY_ISA_VERSION
	.align		4
.L_598:
        /*0228*/ 	.byte	0x03, 0x5f
        /*022a*/ 	.short	0x0000


	//----- nvinfo : EIATTR_INT_WARP_WIDE_INSTR_OFFSETS
	.align		4
        /*022c*/ 	.byte	0x04, 0x31
        /*022e*/ 	.short	(.L_600 - .L_599)


	//   ....[0]....
.L_599:
        /*0230*/ 	.word	0x00018c90


	//   ....[1]....
        /*0234*/ 	.word	0x00018d10


	//----- nvinfo : EIATTR_COOP_GROUP_MASK_REGIDS
	.align		4
.L_600:
        /*0238*/ 	.byte	0x04, 0x29
        /*023a*/ 	.short	(.L_602 - .L_601)


	//   ....[0]....
.L_601:
        /*023c*/ 	.word	0xffffffff


	//   ....[1]....
        /*0240*/ 	.word	0xffffffff


	//   ....[2]....
        /*0244*/ 	.word	0xffffffff


	//   ....[3]....
        /*0248*/ 	.word	0xffffffff


	//   ....[4]....
        /*024c*/ 	.word	0xffffffff


	//   ....[5]....
        /*0250*/ 	.word	0xffffffff


	//   ....[6]....
        /*0254*/ 	.word	0xffffffff


	//   ....[7]....
        /*0258*/ 	.word	0xffffffff


	//   ....[8]....
        /*025c*/ 	.word	0xffffffff


	//   ....[9]....
        /*0260*/ 	.word	0xffffffff


	//   ....[10]....
        /*0264*/ 	.word	0xffffffff


	//   ....[11]....
        /*0268*/ 	.word	0xffffffff


	//   ....[12]....
        /*026c*/ 	.word	0xffffffff


	//   ....[13]....
        /*0270*/ 	.word	0xffffffff


	//   ....[14]....
        /*0274*/ 	.word	0xffffffff


	//   ....[15]....
        /*0278*/ 	.word	0xffffffff


	//   ....[16]....
        /*027c*/ 	.word	0xffffffff


	//   ....[17]....
        /*0280*/ 	.word	0xffffffff


	//   ....[18]....
        /*0284*/ 	.word	0xffffffff


	//   ....[19]....
        /*0288*/ 	.word	0xffffffff


	//   ....[20]....
        /*028c*/ 	.word	0xffffffff


	//   ....[21]....
        /*0290*/ 	.word	0xffffffff


	//   ....[22]....
        /*0294*/ 	.word	0xffffffff


	//   ....[23]....
        /*0298*/ 	.word	0xffffffff


	//   ....[24]....
        /*029c*/ 	.word	0xffffffff


	//   ....[25]....
        /*02a0*/ 	.word	0xffffffff


	//   ....[26]....
        /*02a4*/ 	.word	0xffffffff


	//   ....[27]....
        /*02a8*/ 	.word	0xffffffff


	//   ....[28]....
        /*02ac*/ 	.word	0xffffffff


	//   ....[29]....
        /*02b0*/ 	.word	0xffffffff


	//   ....[30]....
        /*02b4*/ 	.word	0xffffffff


	//   ....[31]....
        /*02b8*/ 	.word	0xffffffff


	//   ....[32]....
        /*02bc*/ 	.word	0xffffffff


	//   ....[33]....
        /*02c0*/ 	.word	0xffffffff


	//   ....[34]....
        /*02c4*/ 	.word	0xffffffff


	//   ....[35]....
        /*02c8*/ 	.word	0xffffffff


	//   ....[36]....
        /*02cc*/ 	.word	0xffffffff


	//   ....[37]....
        /*02d0*/ 	.word	0xffffffff


	//   ....[38]....
        /*02d4*/ 	.word	0xffffffff


	//   ....[39]....
        /*02d8*/ 	.word	0xffffffff


	//   ....[40]....
        /*02dc*/ 	.word	0xffffffff


	//   ....[41]....
        /*02e0*/ 	.word	0xffffffff


	//   ....[42]....
        /*02e4*/ 	.word	0xffffffff


	//   ....[43]....
        /*02e8*/ 	.word	0xffffffff


	//   ....[44]....
        /*02ec*/ 	.word	0xffffffff


	//   ....[45]....
        /*02f0*/ 	.word	0xffffffff


	//   ....[46]....
        /*02f4*/ 	.word	0xffffffff


	//   ....[47]....
        /*02f8*/ 	.word	0xffffffff


	//   ....[48]....
        /*02fc*/ 	.word	0xffffffff


	//   ....[49]....
        /*0300*/ 	.word	0xffffffff


	//   ....[50]....
        /*0304*/ 	.word	0xffffffff


	//   ....[51]....
        /*0308*/ 	.word	0xffffffff


	//   ....[52]....
        /*030c*/ 	.word	0xffffffff


	//   ....[53]....
        /*0310*/ 	.word	0xffffffff


	//   ....[54]....
        /*0314*/ 	.word	0xffffffff


	//   ....[55]....
        /*0318*/ 	.word	0xffffffff


	//   ....[56]....
        /*031c*/ 	.word	0xffffffff


	//   ....[57]....
        /*0320*/ 	.word	0xffffffff


	//   ....[58]....
        /*0324*/ 	.word	0xffffffff


	//   ....[59]....
        /*0328*/ 	.word	0xffffffff


	//   ....[60]....
        /*032c*/ 	.word	0xffffffff


	//   ....[61]....
        /*0330*/ 	.word	0xffffffff


	//   ....[62]....
        /*0334*/ 	.word	0xffffffff


	//   ....[63]....
        /*0338*/ 	.word	0xffffffff


	//   ....[64]....
        /*033c*/ 	.word	0xffffffff


	//   ....[65]....
        /*0340*/ 	.word	0xffffffff


	//   ....[66]....
        /*0344*/ 	.word	0xffffffff


	//   ....[67]....
        /*0348*/ 	.word	0xffffffff


	//   ....[68]....
        /*034c*/ 	.word	0xffffffff


	//   ....[69]....
        /*0350*/ 	.word	0xffffffff


	//   ....[70]....
        /*0354*/ 	.word	0xffffffff


	//   ....[71]....
        /*0358*/ 	.word	0xffffffff


	//   ....[72]....
        /*035c*/ 	.word	0xffffffff


	//   ....[73]....
        /*0360*/ 	.word	0xffffffff


	//   ....[74]....
        /*0364*/ 	.word	0xffffffff


	//   ....[75]....
        /*0368*/ 	.word	0xffffffff


	//   ....[76]....
        /*036c*/ 	.word	0xffffffff


	//   ....[77]....
        /*0370*/ 	.word	0xffffffff


	//   ....[78]....
        /*0374*/ 	.word	0xffffffff


	//   ....[79]....
        /*0378*/ 	.word	0xffffffff


	//   ....[80]....
        /*037c*/ 	.word	0xffffffff


	//   ....[81]....
        /*0380*/ 	.word	0xffffffff


	//   ....[82]....
        /*0384*/ 	.word	0xffffffff


	//   ....[83]....
        /*0388*/ 	.word	0xffffffff


	//   ....[84]....
        /*038c*/ 	.word	0xffffffff


	//   ....[85]....
        /*0390*/ 	.word	0xffffffff


	//   ....[86]....
        /*0394*/ 	.word	0xffffffff


	//   ....[87]....
        /*0398*/ 	.word	0xffffffff


	//   ....[88]....
        /*039c*/ 	.word	0xffffffff


	//   ....[89]....
        /*03a0*/ 	.word	0xffffffff


	//   ....[90]....
        /*03a4*/ 	.word	0xffffffff


	//   ....[91]....
        /*03a8*/ 	.word	0xffffffff


	//   ....[92]....
        /*03ac*/ 	.word	0xffffffff


	//   ....[93]....
        /*03b0*/ 	.word	0xffffffff


	//   ....[94]....
        /*03b4*/ 	.word	0xffffffff


	//   ....[95]....
        /*03b8*/ 	.word	0xffffffff


	//   ....[96]....
        /*03bc*/ 	.word	0xffffffff


	//   ....[97]....
        /*03c0*/ 	.word	0xffffffff


	//   ....[98]....
        /*03c4*/ 	.word	0xffffffff


	//   ....[99]....
        /*03c8*/ 	.word	0xffffffff


	//   ....[100]....
        /*03cc*/ 	.word	0xffffffff


	//   ....[101]....
        /*03d0*/ 	.word	0xffffffff


	//   ....[102]....
        /*03d4*/ 	.word	0xffffffff


	//   ....[103]....
        /*03d8*/ 	.word	0xffffffff


	//   ....[104]....
        /*03dc*/ 	.word	0xffffffff


	//   ....[105]....
        /*03e0*/ 	.word	0xffffffff


	//   ....[106]....
        /*03e4*/ 	.word	0xffffffff


	//   ....[107]....
        /*03e8*/ 	.word	0xffffffff


	//   ....[108]....
        /*03ec*/ 	.word	0xffffffff


	//   ....[109]....
        /*03f0*/ 	.word	0xffffffff


	//   ....[110]....
        /*03f4*/ 	.word	0xffffffff


	//   ....[111]....
        /*03f8*/ 	.word	0xffffffff


	//   ....[112]....
        /*03fc*/ 	.word	0xffffffff


	//   ....[113]....
        /*0400*/ 	.word	0xffffffff


	//   ....[114]....
        /*0404*/ 	.word	0xffffffff


	//   ....[115]....
        /*0408*/ 	.word	0xffffffff


	//   ....[116]....
        /*040c*/ 	.word	0xffffffff


	//   ....[117]....
        /*0410*/ 	.word	0xffffffff


	//   ....[118]....
        /*0414*/ 	.word	0xffffffff


	//   ....[119]....
        /*0418*/ 	.word	0xffffffff


	//   ....[120]....
        /*041c*/ 	.word	0xffffffff


	//   ....[121]....
        /*0420*/ 	.word	0xffffffff


	//   ....[122]....
        /*0424*/ 	.word	0xffffffff


	//   ....[123]....
        /*0428*/ 	.word	0xffffffff


	//   ....[124]....
        /*042c*/ 	.word	0xffffffff


	//   ....[125]....
        /*0430*/ 	.word	0xffffffff


	//   ....[126]....
        /*0434*/ 	.word	0xffffffff


	//   ....[127]....
        /*0438*/ 	.word	0xffffffff


	//   ....[128]....
        /*043c*/ 	.word	0xffffffff


	//   ....[129]....
        /*0440*/ 	.word	0xffffffff


	//   ....[130]....
        /*0444*/ 	.word	0xffffffff


	//   ....[131]....
        /*0448*/ 	.word	0xffffffff


	//   ....[132]....
        /*044c*/ 	.word	0xffffffff


	//   ....[133]....
        /*0450*/ 	.word	0xffffffff


	//   ....[134]....
        /*0454*/ 	.word	0xffffffff


	//   ....[135]....
        /*0458*/ 	.word	0xffffffff


	//   ....[136]....
        /*045c*/ 	.word	0xffffffff


	//   ....[137]....
        /*0460*/ 	.word	0xffffffff


	//   ....[138]....
        /*0464*/ 	.word	0xffffffff


	//   ....[139]....
        /*0468*/ 	.word	0xffffffff


	//   ....[140]....
        /*046c*/ 	.word	0xffffffff


	//   ....[141]....
        /*0470*/ 	.word	0xffffffff


	//   ....[142]....
        /*0474*/ 	.word	0xffffffff


	//   ....[143]....
        /*0478*/ 	.word	0xffffffff


	//   ....[144]....
        /*047c*/ 	.word	0xffffffff


	//   ....[145]....
        /*0480*/ 	.word	0xffffffff


	//   ....[146]....
        /*0484*/ 	.word	0xffffffff


	//   ....[147]....
        /*0488*/ 	.word	0xffffffff


	//   ....[148]....
        /*048c*/ 	.word	0xffffffff


	//   ....[149]....
        /*0490*/ 	.word	0xffffffff


	//   ....[150]....
        /*0494*/ 	.word	0xffffffff


	//   ....[151]....
        /*0498*/ 	.word	0xffffffff


	//   ....[152]....
        /*049c*/ 	.word	0xffffffff


	//   ....[153]....
        /*04a0*/ 	.word	0xffffffff


	//   ....[154]....
        /*04a4*/ 	.word	0xffffffff


	//   ....[155]....
        /*04a8*/ 	.word	0xffffffff


	//   ....[156]....
        /*04ac*/ 	.word	0xffffffff


	//   ....[157]....
        /*04b0*/ 	.word	0xffffffff


	//   ....[158]....
        /*04b4*/ 	.word	0xffffffff


	//   ....[159]....
        /*04b8*/ 	.word	0xffffffff


	//   ....[160]....
        /*04bc*/ 	.word	0xffffffff


	//   ....[161]....
        /*04c0*/ 	.word	0xffffffff


	//   ....[162]....
        /*04c4*/ 	.word	0xffffffff


	//----- nvinfo : EIATTR_COOP_GROUP_INSTR_OFFSETS
	.align		4
.L_602:
        /*04c8*/ 	.byte	0x04, 0x28
        /*04ca*/ 	.short	(.L_604 - .L_603)


	//   ....[0]....
.L_603:
        /*04cc*/ 	.word	0x00000050


	//   ....[1]....
        /*04d0*/ 	.word	0x000001f0


	//   ....[2]....
        /*04d4*/ 	.word	0x00000220


	//   ....[3]....
        /*04d8*/ 	.word	0x00000250


	//   ....[4]....
        /*04dc*/ 	.word	0x00000280


	//   ....[5]....
        /*04e0*/ 	.word	0x000002b0


	//   ....[6]....
        /*04e4*/ 	.word	0x000002e0


	//   ....[7]....
        /*04e8*/ 	.word	0x00000450


	//   ....[8]....
        /*04ec*/ 	.word	0x00000490


	//   ....[9]....
        /*04f0*/ 	.word	0x000004c0


	//   ....[10]....
        /*04f4*/ 	.word	0x000004f0


	//   ....[11]....
        /*04f8*/ 	.word	0x00000520


	//   ....[12]....
        /*04fc*/ 	.word	0x00000550


	//   ....[13]....
        /*0500*/ 	.word	0x000005e0


	//   ....[14]....
        /*0504*/ 	.word	0x00000620


	//   ....[15]....
        /*0508*/ 	.word	0x00000640


	//   ....[16]....
        /*050c*/ 	.word	0x000006a0


	//   ....[17]....
        /*0510*/ 	.word	0x00007eb0


	//   ....[18]....
        /*0514*/ 	.word	0x00007ed0


	//   ....[19]....
        /*0518*/ 	.word	0x00008030


	//   ....[20]....
        /*051c*/ 	.word	0x00008040


	//   ....[21]....
        /*0520*/ 	.word	0x00008170


	//   ....[22]....
        /*0524*/ 	.word	0x00008190


	//   ....[23]....
        /*0528*/ 	.word	0x000082c0


	//   ....[24]....
        /*052c*/ 	.word	0x000082d0


	//   ....[25]....
        /*0530*/ 	.word	0x000089c0


	//   ....[26]....
        /*0534*/ 	.word	0x00008a00


	//   ....[27]....
        /*0538*/ 	.word	0x00008a40


	//   ....[28]....
        /*053c*/ 	.word	0x00008a50


	//   ....[29]....
        /*0540*/ 	.word	0x00008ec0


	//   ....[30]....
        /*0544*/ 	.word	0x00009130


	//   ....[31]....
        /*0548*/ 	.word	0x00009170


	//   ....[32]....
        /*054c*/ 	.word	0x00009180


	//   ....[33]....
        /*0550*/ 	.word	0x0000bf90


	//   ....[34]....
        /*0554*/ 	.word	0x0000c060


	//   ....[35]....
        /*0558*/ 	.word	0x0000c0a0


	//   ....[36]....
        /*055c*/ 	.word	0x0000c0e0


	//   ....[37]....
        /*0560*/ 	.word	0x0000c390


	//   ....[38]....
        /*0564*/ 	.word	0x0000c600


	//   ....[39]....
        /*0568*/ 	.word	0x0000c640


	//   ....[40]....
        /*056c*/ 	.word	0x0000c680


	//   ....[41]....
        /*0570*/ 	.word	0x00010950


	//   ....[42]....
        /*0574*/ 	.word	0x00010960


	//   ....[43]....
        /*0578*/ 	.word	0x00010f40


	//   ....[44]....
        /*057c*/ 	.word	0x00011020


	//   ....[45]....
        /*0580*/ 	.word	0x00011030


	//   ....[46]....
        /*0584*/ 	.word	0x00011060


	//   ....[47]....
        /*0588*/ 	.word	0x000133d0


	//   ....[48]....
        /*058c*/ 	.word	0x000133e0


	//   ....[49]....
        /*0590*/ 	.word	0x00013ac0


	//   ....[50]....
        /*0594*/ 	.word	0x00013c60


	//   ....[51]....
        /*0598*/ 	.word	0x00013cb0


	//   ....[52]....
        /*059c*/ 	.word	0x00013dd0


	//   ....[53]....
        /*05a0*/ 	.word	0x00016a20


	//   ....[54]....
        /*05a4*/ 	.word	0x00016a40


	//   ....[55]....
        /*05a8*/ 	.word	0x00016a60


	//   ....[56]....
        /*05ac*/ 	.word	0x00016a80


	//   ....[57]....
        /*05b0*/ 	.word	0x00018470


	//   ....[58]....
        /*05b4*/ 	.word	0x000184a0


	//   ....[59]....
        /*05b8*/ 	.word	0x000184b0


	//   ....[60]....
        /*05bc*/ 	.word	0x000184e0


	//   ....[61]....
        /*05c0*/ 	.word	0x00019a20


	//   ....[62]....
        /*05c4*/ 	.word	0x00019a30


	//   ....[63]....
        /*05c8*/ 	.word	0x00019a50


	//   ....[64]....
        /*05cc*/ 	.word	0x00019a70


	//   ....[65]....
        /*05d0*/ 	.word	0x00019e30


	//   ....[66]....
        /*05d4*/ 	.word	0x00019e50


	//   ....[67]....
        /*05d8*/ 	.word	0x00019fa0


	//   ....[68]....
        /*05dc*/ 	.word	0x00019fb0


	//   ....[69]....
        /*05e0*/ 	.word	0x0001a0e0


	//   ....[70]....
        /*05e4*/ 	.word	0x0001a100


	//   ....[71]....
        /*05e8*/ 	.word	0x0001a230


	//   ....[72]....
        /*05ec*/ 	.word	0x0001a240


	//   ....[73]....
        /*05f0*/ 	.word	0x0001a570


	//   ....[74]....
        /*05f4*/ 	.word	0x0001a590


	//   ....[75]....
        /*05f8*/ 	.word	0x0001aed0


	//   ....[76]....
        /*05fc*/ 	.word	0x0001aee0


	//   ....[77]....
        /*0600*/ 	.word	0x0001bcc0


	//   ....[78]....
        /*0604*/ 	.word	0x0001bce0


	//   ....[79]....
        /*0608*/ 	.word	0x0001be40


	//   ....[80]....
        /*060c*/ 	.word	0x0001be50


	//   ....[81]....
        /*0610*/ 	.word	0x0001bf80


	//   ....[82]....
        /*0614*/ 	.word	0x0001bfa0


	//   ....[83]....
        /*0618*/ 	.word	0x0001c0d0


	//   ....[84]....
        /*061c*/ 	.word	0x0001c0e0


	//   ....[85]....
        /*0620*/ 	.word	0x0001c2b0


	//   ....[86]....
        /*0624*/ 	.word	0x0001c2d0


	//   ....[87]....
        /*0628*/ 	.word	0x0001c3f0


	//   ....[88]....
        /*062c*/ 	.word	0x0001c430


	//   ....[89]....
        /*0630*/ 	.word	0x0001c460


	//   ....[90]....
        /*0634*/ 	.word	0x0001c490


	//   ....[91]....
        /*0638*/ 	.word	0x0001c4c0


	//   ....[92]....
        /*063c*/ 	.word	0x0001c4f0


	//   ....[93]....
        /*0640*/ 	.word	0x0001c640


	//   ....[94]....
        /*0644*/ 	.word	0x0001c680


	//   ....[95]....
        /*0648*/ 	.word	0x0001c6b0


	//   ....[96]....
        /*064c*/ 	.word	0x0001c6e0


	//   ....[97]....
        /*0650*/ 	.word	0x0001c710


	//   ....[98]....
        /*0654*/ 	.word	0x0001c740


	//   ....[99]....
        /*0658*/ 	.word	0x0001c7d0


	//   ....[100]....
        /*065c*/ 	.word	0x0001c810


	//   ....[101]....
        /*0660*/ 	.word	0x0001c820


	//   ....[102]....
        /*0664*/ 	.word	0x0001c880


	//   ....[103]....
        /*0668*/ 	.word	0x0001d220


	//   ....[104]....
        /*066c*/ 	.word	0x0001d280


	//   ....[105]....
        /*0670*/ 	.word	0x0001d2e0


	//   ....[106]....
        /*0674*/ 	.word	0x0001d340


	//   ....[107]....
        /*0678*/ 	.word	0x0001d3a0


	//   ....[108]....
        /*067c*/ 	.word	0x0001d410


	//   ....[109]....
        /*0680*/ 	.word	0x0001d460


	//   ....[110]....
        /*0684*/ 	.word	0x0001d4d0


	//   ....[111]....
        /*0688*/ 	.word	0x0001d540


	//   ....[112]....
        /*068c*/ 	.word	0x0001d5a0


	//   ....[113]....
        /*0690*/ 	.word	0x0001d610


	//   ....[114]....
        /*0694*/ 	.word	0x0001d680


	//   ....[115]....
        /*0698*/ 	.word	0x0001d6f0


	//   ....[116]....
        /*069c*/ 	.word	0x0001d750


	//   ....[117]....
        /*06a0*/ 	.word	0x0001d7c0


	//   ....[118]....
        /*06a4*/ 	.word	0x0001d830


	//   ....[119]....
        /*06a8*/ 	.word	0x0001d8a0


	//   ....[120]....
        /*06ac*/ 	.word	0x0001d900


	//   ....[121]....
        /*06b0*/ 	.word	0x0001d960


	//   ....[122]....
        /*06b4*/ 	.word	0x0001d9c0


	//   ....[123]....
        /*06b8*/ 	.word	0x0001da10


	//   ....[124]....
        /*06bc*/ 	.word	0x0001da60


	//   ....[125]....
        /*06c0*/ 	.word	0x0001dad0


	//   ....[126]....
        /*06c4*/ 	.word	0x0001db40


	//   ....[127]....
        /*06c8*/ 	.word	0x0001dbb0


	//   ....[128]....
        /*06cc*/ 	.word	0x0001dc10


	//   ....[129]....
        /*06d0*/ 	.word	0x0001dc80


	//   ....[130]....
        /*06d4*/ 	.word	0x0001dcf0


	//   ....[131]....
        /*06d8*/ 	.word	0x0001dd60


	//   ....[132]....
        /*06dc*/ 	.word	0x0001ddc0


	//   ....[133]....
        /*06e0*/ 	.word	0x0001de30


	//   ....[134]....
        /*06e4*/ 	.word	0x0001dea0


	//   ....[135]....
        /*06e8*/ 	.word	0x0001df10


	//   ....[136]....
        /*06ec*/ 	.word	0x0001df70


	//   ....[137]....
        /*06f0*/ 	.word	0x0001dfe0


	//   ....[138]....
        /*06f4*/ 	.word	0x0001e050


	//   ....[139]....
        /*06f8*/ 	.word	0x0001e0c0


	//   ....[140]....
        /*06fc*/ 	.word	0x0001e120


	//   ....[141]....
        /*0700*/ 	.word	0x0001e190


	//   ....[142]....
        /*0704*/ 	.word	0x0001e200


	//   ....[143]....
        /*0708*/ 	.word	0x0001e270


	//   ....[144]....
        /*070c*/ 	.word	0x0001e2d0


	//   ....[145]....
        /*0710*/ 	.word	0x0001e340


	//   ....[146]....
        /*0714*/ 	.word	0x0001e3b0


	//   ....[147]....
        /*0718*/ 	.word	0x0001e410


	//   ....[148]....
        /*071c*/ 	.word	0x0001e460


	//   ....[149]....
        /*0720*/ 	.word	0x0001e4c0


	//   ....[150]....
        /*0724*/ 	.word	0x0001e520


	//   ....[151]....
        /*0728*/ 	.word	0x0001e580


	//   ....[152]....
        /*072c*/ 	.word	0x0001e5f0


	//   ....[153]....
        /*0730*/ 	.word	0x0001e640


	//   ....[154]....
        /*0734*/ 	.word	0x0001e690


	//   ....[155]....
        /*0738*/ 	.word	0x0001e6e0


	//   ....[156]....
        /*073c*/ 	.word	0x0001e740


	//   ....[157]....
        /*0740*/ 	.word	0x0001e7a0


	//   ....[158]....
        /*0744*/ 	.word	0x0001e810


	//   ....[159]....
        /*0748*/ 	.word	0x0001e860


	//   ....[160]....
        /*074c*/ 	.word	0x0001e8d0


	//   ....[161]....
        /*0750*/ 	.word	0x0001e930


	//   ....[162]....
        /*0754*/ 	.word	0x0001e9a0


	//----- nvinfo : EIATTR_EXIT_INSTR_OFFSETS
	.align		4
.L_604:
        /*0758*/ 	.byte	0x04, 0x1c
        /*075a*/ 	.short	(.L_606 - .L_605)


	//   ....[0]....
.L_605:
        /*075c*/ 	.word	0x00001000


	//   ....[1]....
        /*0760*/ 	.word	0x0001d1e0


	//----- nvinfo : EIATTR_MAX_THREADS
	.align		4
.L_606:
        /*0764*/ 	.byte	0x04, 0x05
        /*0766*/ 	.short	(.L_608 - .L_607)
.L_607:
        /*0768*/ 	.word	0x00000100
        /*076c*/ 	.word	0x00000001
        /*0770*/ 	.word	0x00000001


	//----- nvinfo : EIATTR_CRS_STACK_SIZE
	.align		4
.L_608:
        /*0774*/ 	.byte	0x04, 0x1e
        /*0776*/ 	.short	(.L_610 - .L_609)
.L_609:
        /*0778*/ 	.word	0x00000000
.L_610:


//--------------------- .nv.info._ZN7cutlass13device_kernelIN5flash19enable_sm80_to_sm89INS1_16FlashAttnFwdSm80INS1_25CollectiveMainloopFwdSm80ILi8ELi2ELb1EN4cute5tupleIJNS5_1CILi128EEENS7_ILi96EEENS7_ILi192EEEEEELi192ENS_10bfloat16_tEfNS_4arch4Sm80ELb0ELb0ELb1ELb0ELb0ELb0ELb1ELb1EEENS1_21CollectiveEpilogueFwdINS6_IJS8_SA_S9_EEENS6_IJNS7_ILi1EEESI_SI_EEESC_SE_Li256ELb0ELb1ELb1ELb0EEENS1_19SingleTileSchedulerILb0ELb1ELb1ELi128EEEEEEEEEvNT_6ParamsE --------------------------
	.section	.nv.info._ZN7cutlass13device_kernelIN5flash19enable_sm80_to_sm89INS1_16FlashAttnFwdSm80INS1_25CollectiveMainloopFwdSm80ILi8ELi2ELb1EN4cute5tupleIJNS5_1CILi128EEENS7_ILi96EEENS7_ILi192EEEEEELi192ENS_10bfloat16_tEfNS_4arch4Sm80ELb0ELb0ELb1ELb0ELb0ELb0ELb1ELb1EEENS1_21CollectiveEpilogueFwdINS6_IJS8_SA_S9_EEENS6_IJNS7_ILi1EEESI_SI_EEESC_SE_Li256ELb0ELb1ELb1ELb0EEENS1_19SingleTileSchedulerILb0ELb1ELb1ELi128EEEEEEEEEvNT_6ParamsE,"",@"SHT_CUDA_INFO"
	.sectionflags	@""
	.align	4


	//----- nvinfo : EIATTR_CUDA_API_VERSION
	.align		4
        /*0000*/ 	.byte	0x04, 0x37
        /*0002*/ 	.short	(.L_612 - .L_611)
.L_611:
        /*0004*/ 	.word	0x00000082


	//----- nvinfo : EIATTR_SW2861232_WAR
	.align		4
.L_612:
        /*0008*/ 	.byte	0x01, 0x35
	.zero		2


	//----- nvinfo : EIATTR_PARAM_CBANK
	.align		4
        /*000c*/ 	.byte	0x04, 0x0a
        /*000e*/ 	.short	(.L_614 - .L_613)
	.align		4
.L_613:
        /*0010*/ 	.word	index@(.nv.constant0._ZN7cutlass13device_kernelIN5flash19enable_sm80_to_sm89INS1_16FlashAttnFwdSm80INS1_25CollectiveMainloopFwdSm80ILi8ELi2ELb1EN4cute5tupleIJNS5_1CILi128EEENS7_ILi96EEENS7_ILi192EEEEEELi192ENS_10bfloat16_tEfNS_4arch4Sm80ELb0ELb0ELb1ELb0ELb0ELb0ELb1ELb1EEENS1_21CollectiveEpilogueFwdINS6_IJS8_SA_S9_EEENS6_IJNS7_ILi1EEESI_SI_EEESC_SE_Li256ELb0ELb1ELb1ELb0EEENS1_19SingleTileSchedulerILb0ELb1ELb1ELi128EEEEEEEEEvNT_6ParamsE)
        /*0014*/ 	.short	0x0160
        /*0016*/ 	.short	0x0418


	//----- nvinfo : EIATTR_CBANK_PARAM_SIZE
	.align		4
.L_614:
        /*0018*/ 	.byte	0x03, 0x19
        /*001a*/ 	.short	0x0418


	//----- nvinfo : EIATTR_KPARAM_INFO
	.align		4
        /*001c*/ 	.byte	0x04, 0x17
        /*001e*/ 	.short	(.L_616 - .L_615)
.L_615:
        /*0020*/ 	.word	0x00000000
        /*0024*/ 	.short	0x0000
        /*0026*/ 	.short	0x0000
        /*0028*/ 	.byte	0x00, 0xf0, 0x61, 0x10


	//----- nvinfo : EIATTR_MAXREG_COUNT
	.align		4
.L_616:
        /*002c*/ 	.byte	0x03, 0x1b
        /*002e*/ 	.short	0x00ff


	//----- nvinfo : EIATTR_NUM_BARRIERS
	.align		4
        /*0030*/ 	.byte	0x02, 0x4c
        /*0032*/ 	.byte	0x02
	.zero		1


	//----- nvinfo : EIATTR_ANNOTATIONS
	.align		4
        /*0034*/ 	.byte	0x04, 0x55
        /*0036*/ 	.short	(.L_618 - .L_617)


	//   ....[0]....
.L_617:
        /* <DEDUP_REMOVED lines=12> */


	//----- nvinfo : EIATTR_MERCURY_ISA_VERSION
	.align		4
.L_618:
        /*00e8*/ 	.byte	0x03, 0x5f
        /*00ea*/ 	.short	0x0000


	//----- nvinfo : EIATTR_COOP_GROUP_MASK_REGIDS
	.align		4
        /*00ec*/ 	.byte	0x04, 0x29
        /*00ee*/ 	.short	(.L_620 - .L_619)


	//   ....[0]....
.L_619:
        /*00f0*/ 	.word	0xffffffff


	//   ....[1]....
        /*00f4*/ 	.word	0xffffffff


	//   ....[2]....
        /*00f8*/ 	.word	0xffffffff


	//   ....[3]....
        /*00fc*/ 	.word	0xffffffff


	//   ....[4]....
        /*0100*/ 	.word	0xffffffff


	//   ....[5]....
        /*0104*/ 	.word	0xffffffff


	//   ....[6]....
        /*0108*/ 	.word	0xffffffff


	//   ....[7]....
        /*010c*/ 	.word	0xffffffff


	//   ....[8]....
        /*0110*/ 	.word	0xffffffff


	//   ....[9]....
        /*0114*/ 	.word	0xffffffff


	//   ....[10]....
        /*0118*/ 	.word	0xffffffff


	//   ....[11]....
        /*011c*/ 	.word	0xffffffff


	//   ....[12]....
        /*0120*/ 	.word	0xffffffff


	//   ....[13]....
        /*0124*/ 	.word	0xffffffff


	//   ....[14]....
        /*0128*/ 	.word	0xffffffff


	//   ....[15]....
        /*012c*/ 	.word	0xffffffff


	//   ....[16]....
        /*0130*/ 	.word	0xffffffff


	//   ....[17]....
        /*0134*/ 	.word	0xffffffff


	//   ....[18]....
        /*0138*/ 	.word	0xffffffff


	//   ....[19]....
        /*013c*/ 	.word	0xffffffff


	//   ....[20]....
        /*0140*/ 	.word	0xffffffff


	//   ....[21]....
        /*0144*/ 	.word	0xffffffff


	//   ....[22]....
        /*0148*/ 	.word	0xffffffff


	//   ....[23]....
        /*014c*/ 	.word	0xffffffff


	//   ....[24]....
        /*0150*/ 	.word	0xffffffff


	//   ....[25]....
        /*0154*/ 	.word	0xffffffff


	//   ....[26]....
        /*0158*/ 	.word	0xffffffff


	//   ....[27]....
        /*015c*/ 	.word	0xffffffff


	//   ....[28]....
        /*0160*/ 	.word	0xffffffff


	//----- nvinfo : EIATTR_COOP_GROUP_INSTR_OFFSETS
	.align		4
.L_620:
        /*0164*/ 	.byte	0x04, 0x28
        /*0166*/ 	.short	(.L_622 - .L_621)


	//   ....[0]....
.L_621:
        /*0168*/ 	.word	0x00000060


	//   ....[1]....
        /*016c*/ 	.word	0x00000ec0


	//   ....[2]....
        /*0170*/ 	.word	0x00000f00


	//   ....[3]....
        /*0174*/ 	.word	0x00000f90


	//   ....[4]....
        /*0178*/ 	.word	0x00001060


	//   ....[5]....
        /*017c*/ 	.word	0x00001180


	//   ....[6]....
        /*0180*/ 	.word	0x000011c0


	//   ....[7]....
        /*0184*/ 	.word	0x000012a0


	//   ....[8]....
        /*0188*/ 	.word	0x00001320


	//   ....[9]....
        /*018c*/ 	.word	0x00003d20


	//   ....[10]....
        /*0190*/ 	.word	0x00003de0


	//   ....[11]....
        /*0194*/ 	.word	0x00003df0


	//   ....[12]....
        /*0198*/ 	.word	0x00003e40


	//   ....[13]....
        /*019c*/ 	.word	0x00007aa0


	//   ....[14]....
        /*01a0*/ 	.word	0x00007b30


	//   ....[15]....
        /*01a4*/ 	.word	0x00007db0


	//   ....[16]....
        /*01a8*/ 	.word	0x00007e00


	//   ....[17]....
        /*01ac*/ 	.word	0x0000a1d0


	//   ....[18]....
        /*01b0*/ 	.word	0x0000a1e0


	//   ....[19]....
        /*01b4*/ 	.word	0x0000a210


	//   ....[20]....
        /*01b8*/ 	.word	0x0000a230


	//   ....[21]....
        /*01bc*/ 	.word	0x0000af10


	//   ....[22]....
        /*01c0*/ 	.word	0x0000af50


	//   ....[23]....
        /*01c4*/ 	.word	0x0000af80


	//   ....[24]....
        /*01c8*/ 	.word	0x0000afb0


	//   ....[25]....
        /*01cc*/ 	.word	0x0000b0a0


	//   ....[26]....
        /*01d0*/ 	.word	0x0000b0b0


	//   ....[27]....
        /*01d4*/ 	.word	0x0000b9c0


	//   ....[28]....
        /*01d8*/ 	.word	0x0000b9d0


	//----- nvinfo : EIATTR_EXIT_INSTR_OFFSETS
	.align		4
.L_622:
        /*01dc*/ 	.byte	0x04, 0x1c
        /*01de*/ 	.short	(.L_624 - .L_623)


	//   ....[0]....
.L_623:
        /*01e0*/ 	.word	0x000001c0


	//   ....[1]....
        /*01e4*/ 	.word	0x0000b9e0


	//   ....[2]....
        /*01e8*/ 	.word	0x0000c280


	//   ....[3]....
        /*01ec*/ 	.word	0x0000c2d0


	//   ....[4]....
        /*01f0*/ 	.word	0x0000c300


	//   ....[5]....
        /*01f4*/ 	.word	0x0000c360


	//   ....[6]....
        /*01f8*/ 	.word	0x0000c5f0


	//----- nvinfo : EIATTR_CTAIDZ_USED
	.align		4
.L_624:
        /*01fc*/ 	.byte	0x01, 0x04
	.zero		2


	//----- nvinfo : EIATTR_MAX_THREADS
	.align		4
        /*0200*/ 	.byte	0x04, 0x05
        /*0202*/ 	.short	(.L_626 - .L_625)
.L_625:
        /*0204*/ 	.word	0x00000100
        /*0208*/ 	.word	0x00000001
        /*020c*/ 	.word	0x00000001


	//----- nvinfo : EIATTR_CRS_STACK_SIZE
	.align		4
.L_626:
        /*0210*/ 	.byte	0x04, 0x1e
        /*0212*/ 	.short	(.L_628 - .L_627)
.L_627:
        /*0214*/ 	.word	0x00000000
.L_628:


//--------------------- .nv.info._ZN7cutlass13device_kernelIN5flash19enable_sm80_to_sm89INS1_16FlashAttnFwdSm80INS1_25CollectiveMainloopFwdSm80ILi8ELi2ELb0EN4cute5tupleIJNS5_1CILi128EEENS7_ILi64EEENS7_ILi192EEEEEELi192ENS_10bfloat16_tEfNS_4arch4Sm80ELb0ELb0ELb1ELb1ELb0ELb0ELb1ELb1EEENS1_21CollectiveEpilogueFwdINS6_IJS8_SA_S9_EEENS6_IJNS7_ILi1EEESI_SI_EEESC_SE_Li256ELb1ELb1ELb1ELb0EEENS1_36VarlenDynamicPersistentTileSchedulerILi128ELi64ELi256ELi256ELb1ELb1ELb0ELb0ELb1ELb1EEEEEEEEEvNT_6ParamsE --------------------------
	.section	.nv.info._ZN7cutlass13device_kernelIN5flash19enable_sm80_to_sm89INS1_16FlashAttnFwdSm80INS1_25CollectiveMainloopFwdSm80ILi8ELi2ELb0EN4cute5tupleIJNS5_1CILi128EEENS7_ILi64EEENS7_ILi192EEEEEELi192ENS_10bfloat16_tEfNS_4arch4Sm80ELb0ELb0ELb1ELb1ELb0ELb0ELb1ELb1EEENS1_21CollectiveEpilogueFwdINS6_IJS8_SA_S9_EEENS6_IJNS7_ILi1EEESI_SI_EEESC_SE_Li256ELb1ELb1ELb1ELb0EEENS1_36VarlenDynamicPersistentTileSchedulerILi128ELi64ELi256ELi256ELb1ELb1ELb0ELb0ELb1ELb1EEEEEEEEEvNT_6ParamsE,"",@"SHT_CUDA_INFO"
	.sectionflags	@""
	.align	4


	//----- nvinfo : EIATTR_CUDA_API_VERSION
	.align		4
        /*0000*/ 	.byte	0x04, 0x37
        /*0002*/ 	.short	(.L_630 - .L_629)
.L_629:
        /*0004*/ 	.word	0x00000082


	//----- nvinfo : EIATTR_SW2861232_WAR
	.align		4
.L_630:
        /*0008*/ 	.byte	0x01, 0x35
	.zero		2


	//----- nvinfo : EIATTR_PARAM_CBANK
	.align		4
        /*000c*/ 	.byte	0x04, 0x0a
        /*000e*/ 	.short	(.L_632 - .L_631)
	.align		4
.L_631:
        /*0010*/ 	.word	index@(.nv.constant0._ZN7cutlass13device_kernelIN5flash19enable_sm80_to_sm89INS1_16FlashAttnFwdSm80INS1_25CollectiveMainloopFwdSm80ILi8ELi2ELb0EN4cute5tupleIJNS5_1CILi128EEENS7_ILi64EEENS7_ILi192EEEEEELi192ENS_10bfloat16_tEfNS_4arch4Sm80ELb0ELb0ELb1ELb1ELb0ELb0ELb1ELb1EEENS1_21CollectiveEpilogueFwdINS6_IJS8_SA_S9_EEENS6_IJNS7_ILi1EEESI_SI_EEESC_SE_Li256ELb1ELb1ELb1ELb0EEENS1_36VarlenDynamicPersistentTileSchedulerILi128ELi64ELi256ELi256ELb1ELb1ELb0ELb0ELb1ELb1EEEEEEEEEvNT_6ParamsE)
        /*0014*/ 	.short	0x0160
        /*0016*/ 	.short	0x0438


	//----- nvinfo : EIATTR_CBANK_PARAM_SIZE
	.align		4
.L_632:
        /*0018*/ 	.byte	0x03, 0x19
        /*001a*/ 	.short	0x0438


	//----- nvinfo : EIATTR_KPARAM_INFO
	.align		4
        /*001c*/ 	.byte	0x04, 0x17
        /*001e*/ 	.short	(.L_634 - .L_633)
.L_633:
        /*0020*/ 	.word	0x00000000
        /*0024*/ 	.short	0x0000
        /*0026*/ 	.short	0x0000
        /*0028*/ 	.byte	0x00, 0xf0, 0xe1, 0x10


	//----- nvinfo : EIATTR_MAXREG_COUNT
	.align		4
.L_634:
        /*002c*/ 	.byte	0x03, 0x1b
        /*002e*/ 	.short	0x00ff


	//----- nvinfo : EIATTR_NUM_BARRIERS
	.align		4
        /*0030*/ 	.byte	0x02, 0x4c
        /*0032*/ 	.byte	0x06
	.zero		1


	//----- nvinfo : EIATTR_ANNOTATIONS
	.align		4
        /*0034*/ 	.byte	0x04, 0x55
        /*0036*/ 	.short	(.L_636 - .L_635)


	//   ....[0]....
.L_635:
        /* <DEDUP_REMOVED lines=15> */


	//----- nvinfo : EIATTR_MERCURY_ISA_VERSION
	.align		4
.L_636:
        /*0118*/ 	.byte	0x03, 0x5f
        /*011a*/ 	.short	0x0000


	//----- nvinfo : EIATTR_INT_WARP_WIDE_INSTR_OFFSETS
	.align		4
        /*011c*/ 	.byte	0x04, 0x31
        /*011e*/ 	.short	(.L_638 - .L_637)


	//   ....[0]....
.L_637:
        /*0120*/ 	.word	0x00008990


	//   ....[1]....
        /*0124*/ 	.word	0x00008a10


	//----- nvinfo : EIATTR_COOP_GROUP_MASK_REGIDS
	.align		4
.L_638:
        /*0128*/ 	.byte	0x04, 0x29
        /*012a*/ 	.short	(.L_640 - .L_639)


	//   ....[0]....
.L_639:
        /*012c*/ 	.word	0xffffffff


	//   ....[1]....
        /*0130*/ 	.word	0xffffffff


	//   ....[2]....
        /*0134*/ 	.word	0xffffffff


	//   ....[3]....
        /*0138*/ 	.word	0xffffffff


	//   ....[4]....
        /*013c*/ 	.word	0xffffffff


	//   ....[5]....
        /*0140*/ 	.word	0xffffffff


	//   ....[6]....
        /*0144*/ 	.word	0xffffffff


	//   ....[7]....
        /*0148*/ 	.word	0xffffffff


	//   ....[8]....
        /*014c*/ 	.word	0xffffffff


	//   ....[9]....
        /*0150*/ 	.word	0xffffffff


	//   ....[10]....
        /*0154*/ 	.word	0xffffffff


	//   ....[11]....
        /*0158*/ 	.word	0xffffffff


	//   ....[12]....
        /*015c*/ 	.word	0xffffffff


	//   ....[13]....
        /*0160*/ 	.word	0xffffffff


	//   ....[14]....
        /*0164*/ 	.word	0xffffffff


	//   ....[15]....
        /*0168*/ 	.word	0xffffffff


	//   ....[16]....
        /*016c*/ 	.word	0xffffffff


	//   ....[17]....
        /*0170*/ 	.word	0xffffffff


	//   ....[18]....
        /*0174*/ 	.word	0xffffffff


	//   ....[19]....
        /*0178*/ 	.word	0xffffffff


	//   ....[20]....
        /*017c*/ 	.word	0xffffffff


	//   ....[21]....
        /*0180*/ 	.word	0xffffffff


	//   ....[22]....
        /*0184*/ 	.word	0xffffffff


	//   ....[23]....
        /*0188*/ 	.word	0xffffffff


	//   ....[24]....
        /*018c*/ 	.word	0xffffffff


	//   ....[25]....
        /*0190*/ 	.word	0xffffffff


	//   ....[26]....
        /*0194*/ 	.word	0xffffffff


	//   ....[27]....
        /*0198*/ 	.word	0xffffffff


	//   ....[28]....
        /*019c*/ 	.word	0xffffffff


	//   ....[29]....
        /*01a0*/ 	.word	0xffffffff


	//   ....[30]....
        /*01a4*/ 	.word	0xffffffff


	//   ....[31]....
        /*01a8*/ 	.word	0xffffffff


	//   ....[32]....
        /*01ac*/ 	.word	0xffffffff


	//   ....[33]....
        /*01b0*/ 	.word	0xffffffff


	//   ....[34]....
        /*01b4*/ 	.word	0xffffffff


	//   ....[35]....
        /*01b8*/ 	.word	0xffffffff


	//   ....[36]....
        /*01bc*/ 	.word	0xffffffff


	//   ....[37]....
        /*01c0*/ 	.word	0xffffffff


	//   ....[38]....
        /*01c4*/ 	.word	0xffffffff


	//   ....[39]....
        /*01c8*/ 	.word	0xffffffff


	//   ....[40]....
        /*01cc*/ 	.word	0xffffffff


	//   ....[41]....
        /*01d0*/ 	.word	0xffffffff


	//   ....[42]....
        /*01d4*/ 	.word	0xffffffff


	//   ....[43]....
        /*01d8*/ 	.word	0xffffffff


	//   ....[44]....
        /*01dc*/ 	.word	0xffffffff


	//   ....[45]....
        /*01e0*/ 	.word	0xffffffff


	//   ....[46]....
        /*01e4*/ 	.word	0xffffffff


	//   ....[47]....
        /*01e8*/ 	.word	0xffffffff


	//   ....[48]....
        /*01ec*/ 	.word	0xffffffff


	//   ....[49]....
        /*01f0*/ 	.word	0xffffffff


	//   ....[50]....
        /*01f4*/ 	.word	0xffffffff


	//   ....[51]....
        /*01f8*/ 	.word	0xffffffff


	//   ....[52]....
        /*01fc*/ 	.word	0xffffffff


	//   ....[53]....
        /*0200*/ 	.word	0xffffffff


	//   ....[54]....
        /*0204*/ 	.word	0xffffffff


	//   ....[55]....
        /*0208*/ 	.word	0xffffffff


	//   ....[56]....
        /*020c*/ 	.word	0xffffffff


	//   ....[57]....
        /*0210*/ 	.word	0xffffffff


	//   ....[58]....
        /*0214*/ 	.word	0xffffffff


	//   ....[59]....
        /*0218*/ 	.word	0xffffffff


	//   ....[60]....
        /*021c*/ 	.word	0xffffffff


	//   ....[61]....
        /*0220*/ 	.word	0xffffffff


	//   ....[62]....
        /*0224*/ 	.word	0xffffffff


	//   ....[63]....
        /*0228*/ 	.word	0xffffffff


	//   ....[64]....
        /*022c*/ 	.word	0xffffffff


	//   ....[65]....
        /*0230*/ 	.word	0xffffffff


	//   ....[66]....
        /*0234*/ 	.word	0xffffffff


	//   ....[67]....
        /*0238*/ 	.word	0xffffffff


	//   ....[68]....
        /*023c*/ 	.word	0xffffffff


	//   ....[69]....
        /*0240*/ 	.word	0xffffffff


	//   ....[70]....
        /*0244*/ 	.word	0xffffffff


	//   ....[71]....
        /*0248*/ 	.word	0xffffffff


	//   ....[72]....
        /*024c*/ 	.word	0xffffffff


	//   ....[73]....
        /*0250*/ 	.word	0xffffffff


	//   ....[74]....
        /*0254*/ 	.word	0xffffffff


	//   ....[75]....
        /*0258*/ 	.word	0xffffffff


	//   ....[76]....
        /*025c*/ 	.word	0xffffffff


	//   ....[77]....
        /*0260*/ 	.word	0xffffffff


	//   ....[78]....
        /*0264*/ 	.word	0xffffffff


	//   ....[79]....
        /*0268*/ 	.word	0xffffffff


	//   ....[80]....
        /*026c*/ 	.word	0xffffffff


	//   ....[81]....
        /*0270*/ 	.word	0xffffffff


	//   ....[82]....
        /*0274*/ 	.word	0xffffffff


	//   ....[83]....
        /*0278*/ 	.word	0xffffffff


	//   ....[84]....
        /*027c*/ 	.word	0xffffffff


	//   ....[85]....
        /*0280*/ 	.word	0xffffffff


	//   ....[86]....
        /*0284*/ 	.word	0xffffffff


	//   ....[87]....
        /*0288*/ 	.word	0xffffffff


	//   ....[88]....
        /*028c*/ 	.word	0xffffffff


	//   ....[89]....
        /*0290*/ 	.word	0xffffffff


	//   ....[90]....
        /*0294*/ 	.word	0xffffffff


	//   ....[91]....
        /*0298*/ 	.word	0xffffffff


	//   ....[92]....
        /*029c*/ 	.word	0xffffffff


	//   ....[93]....
        /*02a0*/ 	.word	0xffffffff


	//   ....[94]....
        /*02a4*/ 	.word	0xffffffff


	//   ....[95]....
        /*02a8*/ 	.word	0xffffffff


	//   ....[96]....
        /*02ac*/ 	.word	0xffffffff


	//   ....[97]....
        /*02b0*/ 	.word	0xffffffff


	//   ....[98]....
        /*02b4*/ 	.word	0xffffffff


	//   ....[99]....
        /*02b8*/ 	.word	0xffffffff


	//   ....[100]....
        /*02bc*/ 	.word	0xffffffff


	//   ....[101]....
        /*02c0*/ 	.word	0xffffffff


	//   ....[102]....
        /*02c4*/ 	.word	0xffffffff


	//   ....[103]....
        /*02c8*/ 	.word	0xffffffff


	//   ....[104]....
        /*02cc*/ 	.word	0xffffffff


	//   ....[105]....
        /*02d0*/ 	.word	0xffffffff


	//   ....[106]....
        /*02d4*/ 	.word	0xffffffff


	//   ....[107]....
        /*02d8*/ 	.word	0xffffffff


	//   ....[108]....
        /*02dc*/ 	.word	0xffffffff


	//   ....[109]....
        /*02e0*/ 	.word	0xffffffff


	//   ....[110]....
        /*02e4*/ 	.word	0xffffffff


	//   ....[111]....
        /*02e8*/ 	.word	0xffffffff


	//   ....[112]....
        /*02ec*/ 	.word	0xffffffff


	//   ....[113]....
        /*02f0*/ 	.word	0xffffffff


	//   ....[114]....
        /*02f4*/ 	.word	0xffffffff


	//   ....[115]....
        /*02f8*/ 	.word	0xffffffff


	//   ....[116]....
        /*02fc*/ 	.word	0xffffffff


	//   ....[117]....
        /*0300*/ 	.word	0xffffffff


	//   ....[118]....
        /*0304*/ 	.word	0xffffffff


	//   ....[119]....
        /*0308*/ 	.word	0xffffffff


	//   ....[120]....
        /*030c*/ 	.word	0xffffffff


	//   ....[121]....
        /*0310*/ 	.word	0xffffffff


	//   ....[122]....
        /*0314*/ 	.word	0xffffffff


	//   ....[123]....
        /*0318*/ 	.word	0xffffffff


	//   ....[124]....
        /*031c*/ 	.word	0xffffffff


	//   ....[125]....
        /*0320*/ 	.word	0xffffffff


	//   ....[126]....
        /*0324*/ 	.word	0xffffffff


	//   ....[127]....
        /*0328*/ 	.word	0xffffffff


	//   ....[128]....
        /*032c*/ 	.word	0xffffffff


	//   ....[129]....
        /*0330*/ 	.word	0xffffffff


	//   ....[130]....
        /*0334*/ 	.word	0xffffffff


	//   ....[131]....
        /*0338*/ 	.word	0xffffffff


	//   ....[132]....
        /*033c*/ 	.word	0xffffffff


	//   ....[133]....
        /*0340*/ 	.word	0xffffffff


	//   ....[134]....
        /*0344*/ 	.word	0xffffffff


	//   ....[135]....
        /*0348*/ 	.word	0xffffffff


	//   ....[136]....
        /*034c*/ 	.word	0xffffffff


	//   ....[137]....
        /*0350*/ 	.word	0xffffffff


	//   ....[138]....
        /*0354*/ 	.word	0xffffffff


	//----- nvinfo : EIATTR_COOP_GROUP_INSTR_OFFSETS
	.align		4
.L_640:
        /*0358*/ 	.byte	0x04, 0x28
        /*035a*/ 	.short	(.L_642 - .L_641)


	//   ....[0]....
.L_641:
        /*035c*/ 	.word	0x00000050


	//   ....[1]....
        /*0360*/ 	.word	0x000001e0


	//   ....[2]....
        /*0364*/ 	.word	0x00000210


	//   ....[3]....
        /*0368*/ 	.word	0x00000240


	//   ....[4]....
        /*036c*/ 	.word	0x00000270


	//   ....[5]....
        /*0370*/ 	.word	0x000002a0


	//   ....[6]....
        /*0374*/ 	.word	0x000002d0


	//   ....[7]....
        /*0378*/ 	.word	0x00000440


	//   ....[8]....
        /*037c*/ 	.word	0x00000480


	//   ....[9]....
        /*0380*/ 	.word	0x000004b0


	//   ....[10]....
        /*0384*/ 	.word	0x000004e0


	//   ....[11]....
        /*0388*/ 	.word	0x00000510


	//   ....[12]....
        /*038c*/ 	.word	0x00000540


	//   ....[13]....
        /*0390*/ 	.word	0x000005d0


	//   ....[14]....
        /*0394*/ 	.word	0x00000600


	//   ....[15]....
        /*0398*/ 	.word	0x00000620


	//   ....[16]....
        /*039c*/ 	.word	0x00000680


	//   ....[17]....
        /*03a0*/ 	.word	0x00002170


	//   ....[18]....
        /*03a4*/ 	.word	0x00002190


	//   ....[19]....
        /*03a8*/ 	.word	0x000022c0


	//   ....[20]....
        /*03ac*/ 	.word	0x000022d0


	//   ....[21]....
        /*03b0*/ 	.word	0x00002400


	//   ....[22]....
        /*03b4*/ 	.word	0x00002420


	//   ....[23]....
        /*03b8*/ 	.word	0x00002550


	//   ....[24]....
        /*03bc*/ 	.word	0x00002560


	//   ....[25]....
        /*03c0*/ 	.word	0x00004110


	//   ....[26]....
        /*03c4*/ 	.word	0x000041a0


	//   ....[27]....
        /*03c8*/ 	.word	0x000041c0


	//   ....[28]....
        /*03cc*/ 	.word	0x000041e0


	//   ....[29]....
        /*03d0*/ 	.word	0x000066d0


	//   ....[30]....
        /*03d4*/ 	.word	0x00006760


	//   ....[31]....
        /*03d8*/ 	.word	0x000067b0


	//   ....[32]....
        /*03dc*/ 	.word	0x000067e0


	//   ....[33]....
        /*03e0*/ 	.word	0x00008180


	//   ....[34]....
        /*03e4*/ 	.word	0x000081b0


	//   ....[35]....
        /*03e8*/ 	.word	0x000081c0


	//   ....[36]....
        /*03ec*/ 	.word	0x000081f0


	//   ....[37]....
        /*03f0*/ 	.word	0x000095e0


	//   ....[38]....
        /*03f4*/ 	.word	0x000095f0


	//   ....[39]....
        /*03f8*/ 	.word	0x00009610


	//   ....[40]....
        /*03fc*/ 	.word	0x00009620


	//   ....[41]....
        /*0400*/ 	.word	0x000099a0


	//   ....[42]....
        /*0404*/ 	.word	0x000099c0


	//   ....[43]....
        /*0408*/ 	.word	0x00009ae0


	//   ....[44]....
        /*040c*/ 	.word	0x00009af0


	//   ....[45]....
        /*0410*/ 	.word	0x00009c20


	//   ....[46]....
        /*0414*/ 	.word	0x00009c40


	//   ....[47]....
        /*0418*/ 	.word	0x00009d70


	//   ....[48]....
        /*041c*/ 	.word	0x00009d80


	//   ....[49]....
        /*0420*/ 	.word	0x0000a0a0


	//   ....[50]....
        /*0424*/ 	.word	0x0000a0c0


	//   ....[51]....
        /*0428*/ 	.word	0x0000aa30


	//   ....[52]....
        /*042c*/ 	.word	0x0000aa40


	//   ....[53]....
        /*0430*/ 	.word	0x0000b7f0


	//   ....[54]....
        /*0434*/ 	.word	0x0000b810


	//   ....[55]....
        /*0438*/ 	.word	0x0000b940


	//   ....[56]....
        /*043c*/ 	.word	0x0000b950


	//   ....[57]....
        /*0440*/ 	.word	0x0000ba80


	//   ....[58]....
        /*0444*/ 	.word	0x0000baa0


	//   ....[59]....
        /*0448*/ 	.word	0x0000bbd0


	//   ....[60]....
        /*044c*/ 	.word	0x0000bbe0


	//   ....[61]....
        /*0450*/ 	.word	0x0000bda0


	//   ....[62]....
        /*0454*/ 	.word	0x0000bdc0


	//   ....[63]....
        /*0458*/ 	.word	0x0000bee0


	//   ....[64]....
        /*045c*/ 	.word	0x0000bf20


	//   ....[65]....
        /*0460*/ 	.word	0x0000bf50


	//   ....[66]....
        /*0464*/ 	.word	0x0000bf80


	//   ....[67]....
        /*0468*/ 	.word	0x0000bfb0


	//   ....[68]....
        /*046c*/ 	.word	0x0000bfe0


	//   ....[69]....
        /*0470*/ 	.word	0x0000c130


	//   ....[70]....
        /*0474*/ 	.word	0x0000c170


	//   ....[71]....
        /*0478*/ 	.word	0x0000c1a0


	//   ....[72]....
        /*047c*/ 	.word	0x0000c1d0


	//   ....[73]....
        /*0480*/ 	.word	0x0000c200


	//   ....[74]....
        /*0484*/ 	.word	0x0000c230


	//   ....[75]....
        /*0488*/ 	.word	0x0000c2c0


	//   ....[76]....
        /*048c*/ 	.word	0x0000c2f0


	//   ....[77]....
        /*0490*/ 	.word	0x0000c300


	//   ....[78]....
        /*0494*/ 	.word	0x0000c360


	//   ....[79]....
        /*0498*/ 	.word	0x0000c890


	//   ....[80]....
        /*049c*/ 	.word	0x0000c8f0


	//   ....[81]....
        /*04a0*/ 	.word	0x0000c940


	//   ....[82]....
        /*04a4*/ 	.word	0x0000c990


	//   ....[83]....
        /*04a8*/ 	.word	0x0000c9e0


	//   ....[84]....
        /*04ac*/ 	.word	0x0000ca50


	//   ....[85]....
        /*04b0*/ 	.word	0x0000ca90


	//   ....[86]....
        /*04b4*/ 	.word	0x0000cb00


	//   ....[87]....
        /*04b8*/ 	.word	0x0000cb70


	//   ....[88]....
        /*04bc*/ 	.word	0x0000cbd0


	//   ....[89]....
        /*04c0*/ 	.word	0x0000cc40


	//   ....[90]....
        /*04c4*/ 	.word	0x0000ccb0


	//   ....[91]....
        /*04c8*/ 	.word	0x0000cd10


	//   ....[92]....
        /*04cc*/ 	.word	0x0000cd70


	//   ....[93]....
        /*04d0*/ 	.word	0x0000cdd0


	//   ....[94]....
        /*04d4*/ 	.word	0x0000ce40


	//   ....[95]....
        /*04d8*/ 	.word	0x0000cea0


	//   ....[96]....
        /*04dc*/ 	.word	0x0000cf00


	//   ....[97]....
        /*04e0*/ 	.word	0x0000cf50


	//   ....[98]....
        /*04e4*/ 	.word	0x0000cfb0


	//   ....[99]....
        /*04e8*/ 	.word	0x0000d000


	//   ....[100]....
        /*04ec*/ 	.word	0x0000d050


	//   ....[101]....
        /*04f0*/ 	.word	0x0000d0c0


	//   ....[102]....
        /*04f4*/ 	.word	0x0000d130


	//   ....[103]....
        /*04f8*/ 	.word	0x0000d190


	//   ....[104]....
        /*04fc*/ 	.word	0x0000d1f0


	//   ....[105]....
        /*0500*/ 	.word	0x0000d250


	//   ....[106]....
        /*0504*/ 	.word	0x0000d2c0


	//   ....[107]....
        /*0508*/ 	.word	0x0000d320


	//   ....[108]....
        /*050c*/ 	.word	0x0000d380


	//   ....[109]....
        /*0510*/ 	.word	0x0000d3e0


	//   ....[110]....
        /*0514*/ 	.word	0x0000d450


	//   ....[111]....
        /*0518*/ 	.word	0x0000d4b0


	//   ....[112]....
        /*051c*/ 	.word	0x0000d510


	//   ....[113]....
        /*0520*/ 	.word	0x0000d570


	//   ....[114]....
        /*0524*/ 	.word	0x0000d5e0


	//   ....[115]....
        /*0528*/ 	.word	0x0000d640


	//   ....[116]....
        /*052c*/ 	.word	0x0000d6a0


	//   ....[117]....
        /*0530*/ 	.word	0x0000d700


	//   ....[118]....
        /*0534*/ 	.word	0x0000d770


	//   ....[119]....
        /*0538*/ 	.word	0x0000d7d0


	//   ....[120]....
        /*053c*/ 	.word	0x0000d830


	//   ....[121]....
        /*0540*/ 	.word	0x0000d890


	//   ....[122]....
        /*0544*/ 	.word	0x0000d900


	//   ....[123]....
        /*0548*/ 	.word	0x0000d950


	//   ....[124]....
        /*054c*/ 	.word	0x0000d990


	//   ....[125]....
        /*0550*/ 	.word	0x0000d9e0


	//   ....[126]....
        /*0554*/ 	.word	0x0000da30


	//   ....[127]....
        /*0558*/ 	.word	0x0000da80


	//   ....[128]....
        /*055c*/ 	.word	0x0000daf0


	//   ....[129]....
        /*0560*/ 	.word	0x0000db30


	//   ....[130]....
        /*0564*/ 	.word	0x0000db80


	//   ....[131]....
        /*0568*/ 	.word	0x0000dbd0


	//   ....[132]....
        /*056c*/ 	.word	0x0000dc20


	//   ....[133]....
        /*0570*/ 	.word	0x0000dc70


	//   ....[134]....
        /*0574*/ 	.word	0x0000dce0


	//   ....[135]....
        /*0578*/ 	.word	0x0000dd20


	//   ....[136]....
        /*057c*/ 	.word	0x0000dd90


	//   ....[137]....
        /*0580*/ 	.word	0x0000ddf0


	//   ....[138]....
        /*0584*/ 	.word	0x0000de50


	//----- nvinfo : EIATTR_EXIT_INSTR_OFFSETS
	.align		4
.L_642:
        /*0588*/ 	.byte	0x04, 0x1c
        /*058a*/ 	.short	(.L_644 - .L_643)


	//   ....[0]....
.L_643:
        /*058c*/ 	.word	0x00000b40


	//   ....[1]....
        /*0590*/ 	.word	0x0000c850


	//----- nvinfo : EIATTR_MAX_THREADS
	.align		4
.L_644:
        /*0594*/ 	.byte	0x04, 0x05
        /*0596*/ 	.short	(.L_646 - .L_645)
.L_645:
        /*0598*/ 	.word	0x00000100
        /*059c*/ 	.word	0x00000001
        /*05a0*/ 	.word	0x00000001


	//----- nvinfo : EIATTR_CRS_STACK_SIZE
	.align		4
.L_646:
        /*05a4*/ 	.byte	0x04, 0x1e
        /*05a6*/ 	.short	(.L_648 - .L_647)
.L_647:
        /*05a8*/ 	.word	0x00000000
.L_648:


//--------------------- .nv.info._ZN7cutlass13device_kernelIN5flash19enable_sm80_to_sm89INS1_16FlashAttnFwdSm80INS1_25CollectiveMainloopFwdSm80ILi8ELi2ELb0EN4cute5tupleIJNS5_1CILi128EEENS7_ILi64EEENS7_ILi192EEEEEELi192ENS_10bfloat16_tEfNS_4arch4Sm80ELb0ELb0ELb1ELb1ELb0ELb1ELb1ELb1EEENS1_21CollectiveEpilogueFwdINS6_IJS8_SA_S9_EEENS6_IJNS7_ILi1EEESI_SI_EEESC_SE_Li256ELb1ELb1ELb1ELb0EEENS1_36VarlenDynamicPersistentTileSchedulerILi128ELi64ELi256ELi256ELb1ELb1ELb0ELb0ELb1ELb1EEEEEEEEEvNT_6ParamsE --------------------------
	.section	.nv.info._ZN7cutlass13device_kernelIN5flash19enable_sm80_to_sm89INS1_16FlashAttnFwdSm80INS1_25CollectiveMainloopFwdSm80ILi8ELi2ELb0EN4cute5tupleIJNS5_1CILi128EEENS7_ILi64EEENS7_ILi192EEEEEELi192ENS_10bfloat16_tEfNS_4arch4Sm80ELb0ELb0ELb1ELb1ELb0ELb1ELb1ELb1EEENS1_21CollectiveEpilogueFwdINS6_IJS8_SA_S9_EEENS6_IJNS7_ILi1EEESI_SI_EEESC_SE_Li256ELb1ELb1ELb1ELb0EEENS1_36VarlenDynamicPersistentTileSchedulerILi128ELi64ELi256ELi256ELb1ELb1ELb0ELb0ELb1ELb1EEEEEEEEEvNT_6ParamsE,"",@"SHT_CUDA_INFO"
	.sectionflags	@""
	.align	4


	//----- nvinfo : EIATTR_CUDA_API_VERSION
	.align		4
        /*0000*/ 	.byte	0x04, 0x37
        /*0002*/ 	.short	(.L_650 - .L_649)
.L_649:
        /*0004*/ 	.word	0x00000082


	//----- nvinfo : EIATTR_SW2861232_WAR
	.align		4
.L_650:
        /*0008*/ 	.byte	0x01, 0x35
	.zero		2


	//----- nvinfo : EIATTR_PARAM_CBANK
	.align		4
        /*000c*/ 	.byte	0x04, 0x0a
        /*000e*/ 	.short	(.L_652 - .L_651)
	.align		4
.L_651:
        /*0010*/ 	.word	index@(.nv.constant0._ZN7cutlass13device_kernelIN5flash19enable_sm80_to_sm89INS1_16FlashAttnFwdSm80INS1_25CollectiveMainloopFwdSm80ILi8ELi2ELb0EN4cute5tupleIJNS5_1CILi128EEENS7_ILi64EEENS7_ILi192EEEEEELi192ENS_10bfloat16_tEfNS_4arch4Sm80ELb0ELb0ELb1ELb1ELb0ELb1ELb1ELb1EEENS1_21CollectiveEpilogueFwdINS6_IJS8_SA_S9_EEENS6_IJNS7_ILi1EEESI_SI_EEESC_SE_Li256ELb1ELb1ELb1ELb0EEENS1_36VarlenDynamicPersistentTileSchedulerILi128ELi64ELi256ELi256ELb1ELb1ELb0ELb0ELb1ELb1EEEEEEEEEvNT_6ParamsE)
        /*0014*/ 	.short	0x0160
        /*0016*/ 	.short	0x0438


	//----- nvinfo : EIATTR_CBANK_PARAM_SIZE
	.align		4
.L_652:
        /*0018*/ 	.byte	0x03, 0x19
        /*001a*/ 	.short	0x0438


	//----- nvinfo : EIATTR_KPARAM_INFO
	.align		4
        /*001c*/ 	.byte	0x04, 0x17
        /*001e*/ 	.short	(.L_654 - .L_653)
.L_653:
        /*0020*/ 	.word	0x00000000
        /*0024*/ 	.short	0x0000
        /*0026*/ 	.short	0x0000
        /*0028*/ 	.byte	0x00, 0xf0, 0xe1, 0x10


	//----- nvinfo : EIATTR_MAXREG_COUNT
	.align		4
.L_654:
        /*002c*/ 	.byte	0x03, 0x1b
        /*002e*/ 	.short	0x00ff


	//----- nvinfo : EIATTR_NUM_BARRIERS
	.align		4
        /*0030*/ 	.byte	0x02, 0x4c
        /*0032*/ 	.byte	0x06
	.zero		1


	//----- nvinfo : EIATTR_MERCURY_ISA_VERSION
	.align		4
        /*0034*/ 	.byte	0x03, 0x5f
        /*0036*/ 	.short	0x0000


	//----- nvinfo : EIATTR_INT_WARP_WIDE_INSTR_OFFSETS
	.align		4
        /*0038*/ 	.byte	0x04, 0x31
        /*003a*/ 	.short	(.L_656 - .L_655)


	//   ....[0]....
.L_655:
        /*003c*/ 	.word	0x00013810


	//   ....[1]....
        /*0040*/ 	.word	0x000138b0


	//----- nvinfo : EIATTR_COOP_GROUP_MASK_REGIDS
	.align		4
.L_656:
        /*0044*/ 	.byte	0x04, 0x29
        /*0046*/ 	.short	(.L_658 - .L_657)


	//   ....[0]....
.L_657:
        /*0048*/ 	.word	0xffffffff


	//   ....[1]....
        /*004c*/ 	.word	0xffffffff


	//   ....[2]....
        /*0050*/ 	.word	0xffffffff


	//   ....[3]....
        /*0054*/ 	.word	0xffffffff


	//   ....[4]....
        /*0058*/ 	.word	0xffffffff


	//   ....[5]....
        /*005c*/ 	.word	0xffffffff


	//   ....[6]....
        /*0060*/ 	.word	0xffffffff


	//   ....[7]....
        /*0064*/ 	.word	0xffffffff


	//   ....[8]....
        /*0068*/ 	.word	0xffffffff


	//   ....[9]....
        /*006c*/ 	.word	0xffffffff


	//   ....[10]....
        /*0070*/ 	.word	0xffffffff


	//   ....[11]....
        /*0074*/ 	.word	0xffffffff


	//   ....[12]....
        /*0078*/ 	.word	0xffffffff


	//   ....[13]....
        /*007c*/ 	.word	0xffffffff


	//   ....[14]....
        /*0080*/ 	.word	0xffffffff


	//   ....[15]....
        /*0084*/ 	.word	0xffffffff


	//   ....[16]....
        /*0088*/ 	.word	0xffffffff


	//   ....[17]....
        /*008c*/ 	.word	0xffffffff


	//   ....[18]....
        /*0090*/ 	.word	0xffffffff


	//   ....[19]....
        /*0094*/ 	.word	0xffffffff


	//   ....[20]....
        /*0098*/ 	.word	0xffffffff


	//   ....[21]....
        /*009c*/ 	.word	0xffffffff


	//   ....[22]....
        /*00a0*/ 	.word	0xffffffff


	//   ....[23]....
        /*00a4*/ 	.word	0xffffffff


	//   ....[24]....
        /*00a8*/ 	.word	0xffffffff


	//   ....[25]....
        /*00ac*/ 	.word	0xffffffff


	//   ....[26]....
        /*00b0*/ 	.word	0xffffffff


	//   ....[27]....
        /*00b4*/ 	.word	0xffffffff


	//   ....[28]....
        /*00b8*/ 	.word	0xffffffff


	//   ....[29]....
        /*00bc*/ 	.word	0xffffffff


	//   ....[30]....
        /*00c0*/ 	.word	0xffffffff


	//   ....[31]....
        /*00c4*/ 	.word	0xffffffff


	//   ....[32]....
        /*00c8*/ 	.word	0xffffffff


	//   ....[33]....
        /*00cc*/ 	.word	0xffffffff


	//   ....[34]....
        /*00d0*/ 	.word	0xffffffff


	//   ....[35]....
        /*00d4*/ 	.word	0xffffffff


	//   ....[36]....
        /*00d8*/ 	.word	0xffffffff


	//   ....[37]....
        /*00dc*/ 	.word	0xffffffff


	//   ....[38]....
        /*00e0*/ 	.word	0xffffffff


	//   ....[39]....
        /*00e4*/ 	.word	0xffffffff


	//   ....[40]....
        /*00e8*/ 	.word	0xffffffff


	//   ....[41]....
        /*00ec*/ 	.word	0xffffffff


	//   ....[42]....
        /*00f0*/ 	.word	0xffffffff


	//   ....[43]....
        /*00f4*/ 	.word	0xffffffff


	//   ....[44]....
        /*00f8*/ 	.word	0xffffffff


	//   ....[45]....
        /*00fc*/ 	.word	0xffffffff


	//   ....[46]....
        /*0100*/ 	.word	0xffffffff


	//   ....[47]....
        /*0104*/ 	.word	0xffffffff


	//   ....[48]....
        /*0108*/ 	.word	0xffffffff


	//   ....[49]....
        /*010c*/ 	.word	0xffffffff


	//   ....[50]....
        /*0110*/ 	.word	0xffffffff


	//   ....[51]....
        /*0114*/ 	.word	0xffffffff


	//   ....[52]....
        /*0118*/ 	.word	0xffffffff


	//   ....[53]....
        /*011c*/ 	.word	0xffffffff


	//   ....[54]....
        /*0120*/ 	.word	0xffffffff


	//   ....[55]....
        /*0124*/ 	.word	0xffffffff


	//   ....[56]....
        /*0128*/ 	.word	0xffffffff


	//   ....[57]....
        /*012c*/ 	.word	0xffffffff


	//   ....[58]....
        /*0130*/ 	.word	0xffffffff


	//   ....[59]....
        /*0134*/ 	.word	0xffffffff


	//   ....[60]....
        /*0138*/ 	.word	0xffffffff


	//   ....[61]....
        /*013c*/ 	.word	0xffffffff


	//   ....[62]....
        /*0140*/ 	.word	0xffffffff


	//   ....[63]....
        /*0144*/ 	.word	0xffffffff


	//   ....[64]....
        /*0148*/ 	.word	0xffffffff


	//   ....[65]....
        /*014c*/ 	.word	0xffffffff


	//   ....[66]....
        /*0150*/ 	.word	0xffffffff


	//   ....[67]....
        /*0154*/ 	.word	0xffffffff


	//   ....[68]....
        /*0158*/ 	.word	0xffffffff


	//   ....[69]....
        /*015c*/ 	.word	0xffffffff


	//   ....[70]....
        /*0160*/ 	.word	0xffffffff


	//   ....[71]....
        /*0164*/ 	.word	0xffffffff


	//   ....[72]....
        /*0168*/ 	.word	0xffffffff


	//   ....[73]....
        /*016c*/ 	.word	0xffffffff


	//   ....[74]....
        /*0170*/ 	.word	0xffffffff


	//   ....[75]....
        /*0174*/ 	.word	0xffffffff


	//   ....[76]....
        /*0178*/ 	.word	0xffffffff


	//   ....[77]....
        /*017c*/ 	.word	0xffffffff


	//   ....[78]....
        /*0180*/ 	.word	0xffffffff


	//   ....[79]....
        /*0184*/ 	.word	0xffffffff


	//   ....[80]....
        /*0188*/ 	.word	0xffffffff


	//   ....[81]....
        /*018c*/ 	.word	0xffffffff


	//   ....[82]....
        /*0190*/ 	.word	0xffffffff


	//   ....[83]....
        /*0194*/ 	.word	0xffffffff


	//   ....[84]....
        /*0198*/ 	.word	0xffffffff


	//   ....[85]....
        /*019c*/ 	.word	0xffffffff


	//   ....[86]....
        /*01a0*/ 	.word	0xffffffff


	//   ....[87]....
        /*01a4*/ 	.word	0xffffffff


	//   ....[88]....
        /*01a8*/ 	.word	0xffffffff


	//   ....[89]....
        /*01ac*/ 	.word	0xffffffff


	//   ....[90]....
        /*01b0*/ 	.word	0xffffffff


	//   ....[91]....
        /*01b4*/ 	.word	0xffffffff


	//   ....[92]....
        /*01b8*/ 	.word	0xffffffff


	//   ....[93]....
        /*01bc*/ 	.word	0xffffffff


	//   ....[94]....
        /*01c0*/ 	.word	0xffffffff


	//   ....[95]....
        /*01c4*/ 	.word	0xffffffff


	//   ....[96]....
        /*01c8*/ 	.word	0xffffffff


	//   ....[97]....
        /*01cc*/ 	.word	0xffffffff


	//   ....[98]....
        /*01d0*/ 	.word	0xffffffff


	//   ....[99]....
        /*01d4*/ 	.word	0xffffffff


	//   ....[100]....
        /*01d8*/ 	.word	0xffffffff


	//   ....[101]....
        /*01dc*/ 	.word	0xffffffff


	//   ....[102]....
        /*01e0*/ 	.word	0xffffffff


	//   ....[103]....
        /*01e4*/ 	.word	0xffffffff


	//   ....[104]....
        /*01e8*/ 	.word	0xffffffff


	//   ....[105]....
        /*01ec*/ 	.word	0xffffffff


	//   ....[106]....
        /*01f0*/ 	.word	0xffffffff


	//   ....[107]....
        /*01f4*/ 	.word	0xffffffff


	//   ....[108]....
        /*01f8*/ 	.word	0xffffffff


	//   ....[109]....
        /*01fc*/ 	.word	0xffffffff


	//   ....[110]....
        /*0200*/ 	.word	0xffffffff


	//   ....[111]....
        /*0204*/ 	.word	0xffffffff


	//   ....[112]....
        /*0208*/ 	.word	0xffffffff


	//   ....[113]....
        /*020c*/ 	.word	0xffffffff


	//   ....[114]....
        /*0210*/ 	.word	0xffffffff


	//   ....[115]....
        /*0214*/ 	.word	0xffffffff


	//   ....[116]....
        /*0218*/ 	.word	0xffffffff


	//   ....[117]....
        /*021c*/ 	.word	0xffffffff


	//   ....[118]....
        /*0220*/ 	.word	0xffffffff


	//   ....[119]....
        /*0224*/ 	.word	0xffffffff


	//   ....[120]....
        /*0228*/ 	.word	0xffffffff


	//   ....[121]....
        /*022c*/ 	.word	0xffffffff


	//   ....[122]....
        /*0230*/ 	.word	0xffffffff


	//   ....[123]....
        /*0234*/ 	.word	0xffffffff


	//   ....[124]....
        /*0238*/ 	.word	0xffffffff


	//   ....[125]....
        /*023c*/ 	.word	0xffffffff


	//   ....[126]....
        /*0240*/ 	.word	0xffffffff


	//   ....[127]....
        /*0244*/ 	.word	0xffffffff


	//   ....[128]....
        /*0248*/ 	.word	0xffffffff


	//   ....[129]....
        /*024c*/ 	.word	0xffffffff


	//   ....[130]....
        /*0250*/ 	.word	0xffffffff


	//   ....[131]....
        /*0254*/ 	.word	0xffffffff


	//   ....[132]....
        /*0258*/ 	.word	0xffffffff


	//   ....[133]....
        /*025c*/ 	.word	0xffffffff


	//   ....[134]....
        /*0260*/ 	.word	0xffffffff


	//   ....[135]....
        /*0264*/ 	.word	0xffffffff


	//   ....[136]....
        /*0268*/ 	.word	0xffffffff


	//   ....[137]....
        /*026c*/ 	.word	0xffffffff


	//   ....[138]....
        /*0270*/ 	.word	0xffffffff


	//   ....[139]....
        /*0274*/ 	.word	0xffffffff


	//   ....[140]....
        /*0278*/ 	.word	0xffffffff


	//   ....[141]....
        /*027c*/ 	.word	0xffffffff


	//   ....[142]....
        /*0280*/ 	.word	0xffffffff


	//   ....[143]....
        /*0284*/ 	.word	0xffffffff


	//   ....[144]....
        /*0288*/ 	.word	0xffffffff


	//   ....[145]....
        /*028c*/ 	.word	0xffffffff


	//   ....[146]....
        /*0290*/ 	.word	0xffffffff


	//----- nvinfo : EIATTR_COOP_GROUP_INSTR_OFFSETS
	.align		4
.L_658:
        /*0294*/ 	.byte	0x04, 0x28
        /*0296*/ 	.short	(.L_660 - .L_659)


	//   ....[0]....
.L_659:
        /*0298*/ 	.word	0x00000080


	//   ....[1]....
        /*029c*/ 	.word	0x00000210


	//   ....[2]....
        /*02a0*/ 	.word	0x00000240


	//   ....[3]....
        /*02a4*/ 	.word	0x00000270


	//   ....[4]....
        /*02a8*/ 	.word	0x000002a0


	//   ....[5]....
        /*02ac*/ 	.word	0x000002d0


	//   ....[6]....
        /*02b0*/ 	.word	0x00000300


	//   ....[7]....
        /*02b4*/ 	.word	0x00000460


	//   ....[8]....
        /*02b8*/ 	.word	0x000004a0


	//   ....[9]....
        /*02bc*/ 	.word	0x000004d0


	//   ....[10]....
        /*02c0*/ 	.word	0x00000500


	//   ....[11]....
        /*02c4*/ 	.word	0x00000530


	//   ....[12]....
        /*02c8*/ 	.word	0x00000560


	//   ....[13]....
        /*02cc*/ 	.word	0x000005f0


	//   ....[14]....
        /*02d0*/ 	.word	0x00000620


	//   ....[15]....
        /*02d4*/ 	.word	0x00000640


	//   ....[16]....
        /*02d8*/ 	.word	0x000006a0


	//   ....[17]....
        /*02dc*/ 	.word	0x00007530


	//   ....[18]....
        /*02e0*/ 	.word	0x00007550


	//   ....[19]....
        /*02e4*/ 	.word	0x000076a0


	//   ....[20]....
        /*02e8*/ 	.word	0x000076b0


	//   ....[21]....
        /*02ec*/ 	.word	0x000077e0


	//   ....[22]....
        /*02f0*/ 	.word	0x00007800


	//   ....[23]....
        /*02f4*/ 	.word	0x00007930


	//   ....[24]....
        /*02f8*/ 	.word	0x00007940


	//   ....[25]....
        /*02fc*/ 	.word	0x000081d0


	//   ....[26]....
        /*0300*/ 	.word	0x00008210


	//   ....[27]....
        /*0304*/ 	.word	0x00008250


	//   ....[28]....
        /*0308*/ 	.word	0x00008290


	//   ....[29]....
        /*030c*/ 	.word	0x0000ac30


	//   ....[30]....
        /*0310*/ 	.word	0x0000ac80


	//   ....[31]....
        /*0314*/ 	.word	0x0000acc0


	//   ....[32]....
        /*0318*/ 	.word	0x0000ad00


	//   ....[33]....
        /*031c*/ 	.word	0x0000f050


	//   ....[34]....
        /*0320*/ 	.word	0x0000f090


	//   ....[35]....
        /*0324*/ 	.word	0x0000f0b0


	//   ....[36]....
        /*0328*/ 	.word	0x0000f0e0


	//   ....[37]....
        /*032c*/ 	.word	0x000115b0


	//   ....[38]....
        /*0330*/ 	.word	0x000115e0


	//   ....[39]....
        /*0334*/ 	.word	0x00011600


	//   ....[40]....
        /*0338*/ 	.word	0x00011620


	//   ....[41]....
        /*033c*/ 	.word	0x00013000


	//   ....[42]....
        /*0340*/ 	.word	0x00013030


	//   ....[43]....
        /*0344*/ 	.word	0x00013040


	//   ....[44]....
        /*0348*/ 	.word	0x00013070


	//   ....[45]....
        /*034c*/ 	.word	0x00014620


	//   ....[46]....
        /*0350*/ 	.word	0x00014650


	//   ....[47]....
        /*0354*/ 	.word	0x00014680


	//   ....[48]....
        /*0358*/ 	.word	0x00014690


	//   ....[49]....
        /*035c*/ 	.word	0x000149f0


	//   ....[50]....
        /*0360*/ 	.word	0x00014a10


	//   ....[51]....
        /*0364*/ 	.word	0x00014b60


	//   ....[52]....
        /*0368*/ 	.word	0x00014b70


	//   ....[53]....
        /*036c*/ 	.word	0x00014ca0


	//   ....[54]....
        /*0370*/ 	.word	0x00014cc0


	//   ....[55]....
        /*0374*/ 	.word	0x00014df0


	//   ....[56]....
        /*0378*/ 	.word	0x00014e00


	//   ....[57]....
        /*037c*/ 	.word	0x00015120


	//   ....[58]....
        /*0380*/ 	.word	0x00015140


	//   ....[59]....
        /*0384*/ 	.word	0x00015ab0


	//   ....[60]....
        /*0388*/ 	.word	0x00015ac0


	//   ....[61]....
        /*038c*/ 	.word	0x00016830


	//   ....[62]....
        /*0390*/ 	.word	0x00016850


	//   ....[63]....
        /*0394*/ 	.word	0x000169b0


	//   ....[64]....
        /*0398*/ 	.word	0x000169c0


	//   ....[65]....
        /*039c*/ 	.word	0x00016af0


	//   ....[66]....
        /*03a0*/ 	.word	0x00016b10


	//   ....[67]....
        /*03a4*/ 	.word	0x00016c40


	//   ....[68]....
        /*03a8*/ 	.word	0x00016c50


	//   ....[69]....
        /*03ac*/ 	.word	0x00016e00


	//   ....[70]....
        /*03b0*/ 	.word	0x00016e20


	//   ....[71]....
        /*03b4*/ 	.word	0x00016f40


	//   ....[72]....
        /*03b8*/ 	.word	0x00016f80


	//   ....[73]....
        /*03bc*/ 	.word	0x00016fb0


	//   ....[74]....
        /*03c0*/ 	.word	0x00016fe0


	//   ....[75]....
        /*03c4*/ 	.word	0x00017010


	//   ....[76]....
        /*03c8*/ 	.word	0x00017040


	//   ....[77]....
        /*03cc*/ 	.word	0x00017190


	//   ....[78]....
        /*03d0*/ 	.word	0x000171d0


	//   ....[79]....
        /*03d4*/ 	.word	0x00017200


	//   ....[80]....
        /*03d8*/ 	.word	0x00017230


	//   ....[81]....
        /*03dc*/ 	.word	0x00017260


	//   ....[82]....
        /*03e0*/ 	.word	0x00017290


	//   ....[83]....
        /*03e4*/ 	.word	0x00017320


	//   ....[84]....
        /*03e8*/ 	.word	0x00017350


	//   ....[85]....
        /*03ec*/ 	.word	0x00017360


	//   ....[86]....
        /*03f0*/ 	.word	0x000173c0


	//   ....[87]....
        /*03f4*/ 	.word	0x00017880


	//   ....[88]....
        /*03f8*/ 	.word	0x000178c0


	//   ....[89]....
        /*03fc*/ 	.word	0x00017910


	//   ....[90]....
        /*0400*/ 	.word	0x00017960


	//   ....[91]....
        /*0404*/ 	.word	0x000179b0


	//   ....[92]....
        /*0408*/ 	.word	0x00017a20


	//   ....[93]....
        /*040c*/ 	.word	0x00017a60


	//   ....[94]....
        /*0410*/ 	.word	0x00017ac0


	//   ....[95]....
        /*0414*/ 	.word	0x00017b30


	//   ....[96]....
        /*0418*/ 	.word	0x00017b90


	//   ....[97]....
        /*041c*/ 	.word	0x00017c00


	//   ....[98]....
        /*0420*/ 	.word	0x00017c70


	//   ....[99]....
        /*0424*/ 	.word	0x00017cd0


	//   ....[100]....
        /*0428*/ 	.word	0x00017d30


	//   ....[101]....
        /*042c*/ 	.word	0x00017d90


	//   ....[102]....
        /*0430*/ 	.word	0x00017e00


	//   ....[103]....
        /*0434*/ 	.word	0x00017e60


	//   ....[104]....
        /*0438*/ 	.word	0x00017ec0


	//   ....[105]....
        /*043c*/ 	.word	0x00017f00


	//   ....[106]....
        /*0440*/ 	.word	0x00017f40


	//   ....[107]....
        /*0444*/ 	.word	0x00017f90


	//   ....[108]....
        /*0448*/ 	.word	0x00017fe0


	//   ....[109]....
        /*044c*/ 	.word	0x00018040


	//   ....[110]....
        /*0450*/ 	.word	0x000180b0


	//   ....[111]....
        /*0454*/ 	.word	0x00018110


	//   ....[112]....
        /*0458*/ 	.word	0x00018170


	//   ....[113]....
        /*045c*/ 	.word	0x000181d0


	//   ....[114]....
        /*0460*/ 	.word	0x00018240


	//   ....[115]....
        /*0464*/ 	.word	0x000182a0


	//   ....[116]....
        /*0468*/ 	.word	0x00018300


	//   ....[117]....
        /*046c*/ 	.word	0x00018360


	//   ....[118]....
        /*0470*/ 	.word	0x000183d0


	//   ....[119]....
        /*0474*/ 	.word	0x00018430


	//   ....[120]....
        /*0478*/ 	.word	0x00018490


	//   ....[121]....
        /*047c*/ 	.word	0x000184f0


	//   ....[122]....
        /*0480*/ 	.word	0x00018560


	//   ....[123]....
        /*0484*/ 	.word	0x000185c0


	//   ....[124]....
        /*0488*/ 	.word	0x00018620


	//   ....[125]....
        /*048c*/ 	.word	0x00018680


	//   ....[126]....
        /*0490*/ 	.word	0x000186f0


	//   ....[127]....
        /*0494*/ 	.word	0x00018750


	//   ....[128]....
        /*0498*/ 	.word	0x000187b0


	//   ....[129]....
        /*049c*/ 	.word	0x00018810


	//   ....[130]....
        /*04a0*/ 	.word	0x00018880


	//   ....[131]....
        /*04a4*/ 	.word	0x000188d0


	//   ....[132]....
        /*04a8*/ 	.word	0x00018910


	//   ....[133]....
        /*04ac*/ 	.word	0x00018960


	//   ....[134]....
        /*04b0*/ 	.word	0x000189b0


	//   ....[135]....
        /*04b4*/ 	.word	0x00018a00


	//   ....[136]....
        /*04b8*/ 	.word	0x00018a70


	//   ....[137]....
        /*04bc*/ 	.word	0x00018ac0


	//   ....[138]....
        /*04c0*/ 	.word	0x00018b10


	//   ....[139]....
        /*04c4*/ 	.word	0x00018b60


	//   ....[140]....
        /*04c8*/ 	.word	0x00018bb0


	//   ....[141]....
        /*04cc*/ 	.word	0x00018c00


	//   ....[142]....
        /*04d0*/ 	.word	0x00018c70


	//   ....[143]....
        /*04d4*/ 	.word	0x00018cb0


	//   ....[144]....
        /*04d8*/ 	.word	0x00018d10


	//   ....[145]....
        /*04dc*/ 	.word	0x00018d70


	//   ....[146]....
        /*04e0*/ 	.word	0x00018dd0


	//----- nvinfo : EIATTR_EXIT_INSTR_OFFSETS
	.align		4
.L_660:
        /*04e4*/ 	.byte	0x04, 0x1c
        /*04e6*/ 	.short	(.L_662 - .L_661)


	//   ....[0]....
.L_661:
        /*04e8*/ 	.word	0x00000af0


	//   ....[1]....
        /*04ec*/ 	.word	0x00017850


	//----- nvinfo : EIATTR_MAX_THREADS
	.align		4
.L_662:
        /*04f0*/ 	.byte	0x04, 0x05
        /*04f2*/ 	.short	(.L_664 - .L_663)
.L_663:
        /*04f4*/ 	.word	0x00000100
        /*04f8*/ 	.word	0x00000001
        /*04fc*/ 	.word	0x00000001


	//----- nvinfo : EIATTR_CRS_STACK_SIZE
	.align		4
.L_664:
        /*0500*/ 	.byte	0x04, 0x1e
        /*0502*/ 	.short	(.L_666 - .L_665)
.L_665:
        /*0504*/ 	.word	0x00000000
.L_666:


//--------------------- .nv.info._ZN7cutlass13device_kernelIN5flash19enable_sm80_to_sm89INS1_16FlashAttnFwdSm80INS1_25CollectiveMainloopFwdSm80ILi8ELi2ELb0EN4cute5tupleIJNS5_1CILi128EEENS7_ILi64EEENS7_ILi192EEEEEELi192ENS_10bfloat16_tEfNS_4arch4Sm80ELb0ELb1ELb1ELb0ELb0ELb0ELb1ELb1EEENS1_21CollectiveEpilogueFwdINS6_IJS8_SA_S9_EEENS6_IJNS7_ILi1EEESI_SI_EEESC_SE_Li256ELb0ELb1ELb1ELb0EEENS1_19SingleTileSchedulerILb0ELb1ELb1ELi128EEEEEEEEEvNT_6ParamsE --------------------------
	.section	.nv.info._ZN7cutlass13device_kernelIN5flash19enable_sm80_to_sm89INS1_16FlashAttnFwdSm80INS1_25CollectiveMainloopFwdSm80ILi8ELi2ELb0EN4cute5tupleIJNS5_1CILi128EEENS7_ILi64EEENS7_ILi192EEEEEELi192ENS_10bfloat16_tEfNS_4arch4Sm80ELb0ELb1ELb1ELb0ELb0ELb0ELb1ELb1EEENS1_21CollectiveEpilogueFwdINS6_IJS8_SA_S9_EEENS6_IJNS7_ILi1EEESI_SI_EEESC_SE_Li256ELb0ELb1ELb1ELb0EEENS1_19SingleTileSchedulerILb0ELb1ELb1ELi128EEEEEEEEEvNT_6ParamsE,"",@"SHT_CUDA_INFO"
	.sectionflags	@""
	.align	4


	//----- nvinfo : EIATTR_CUDA_API_VERSION
	.align		4
        /*0000*/ 	.byte	0x04, 0x37
        /*0002*/ 	.short	(.L_668 - .L_667)
.L_667:
        /*0004*/ 	.word	0x00000082


	//----- nvinfo : EIATTR_SW2861232_WAR
	.align		4
.L_668:
        /*0008*/ 	.byte	0x01, 0x35
	.zero		2


	//----- nvinfo : EIATTR_PARAM_CBANK
	.align		4
        /*000c*/ 	.byte	0x04, 0x0a
        /*000e*/ 	.short	(.L_670 - .L_669)
	.align		4
.L_669:
        /*0010*/ 	.word	index@(.nv.constant0._ZN7cutlass13device_kernelIN5flash19enable_sm80_to_sm89INS1_16FlashAttnFwdSm80INS1_25CollectiveMainloopFwdSm80ILi8ELi2ELb0EN4cute5tupleIJNS5_1CILi128EEENS7_ILi64EEENS7_ILi192EEEEEELi192ENS_10bfloat16_tEfNS_4arch4Sm80ELb0ELb1ELb1ELb0ELb0ELb0ELb1ELb1EEENS1_21CollectiveEpilogueFwdINS6_IJS8_SA_S9_EEENS6_IJNS7_ILi1EEESI_SI_EEESC_SE_Li256ELb0ELb1ELb1ELb0EEENS1_19SingleTileSchedulerILb0ELb1ELb1ELi128EEEEEEEEEvNT_6ParamsE)
        /*0014*/ 	.short	0x0160
        /*0016*/ 	.short	0x0418


	//----- nvinfo : EIATTR_CBANK_PARAM_SIZE
	.align		4
.L_670:
        /*0018*/ 	.byte	0x03, 0x19
        /*001a*/ 	.short	0x0418


	//----- nvinfo : EIATTR_KPARAM_INFO
	.align		4
        /*001c*/ 	.byte	0x04, 0x17
        /*001e*/ 	.short	(.L_672 - .L_671)
.L_671:
        /*0020*/ 	.word	0x00000000
        /*0024*/ 	.short	0x0000
        /*0026*/ 	.short	0x0000
        /*0028*/ 	.byte	0x00, 0xf0, 0x61, 0x10


	//----- nvinfo : EIATTR_MAXREG_COUNT
	.align		4
.L_672:
        /*002c*/ 	.byte	0x03, 0x1b
        /*002e*/ 	.short	0x00ff


	//----- nvinfo : EIATTR_NUM_BARRIERS
	.align		4
        /*0030*/ 	.byte	0x02, 0x4c
        /*0032*/ 	.byte	0x02
	.zero		1


	//----- nvinfo : EIATTR_MERCURY_ISA_VERSION
	.align		4
        /*0034*/ 	.byte	0x03, 0x5f
        /*0036*/ 	.short	0x0000


	//----- nvinfo : EIATTR_COOP_GROUP_MASK_REGIDS
	.align		4
        /*0038*/ 	.byte	0x04, 0x29
        /*003a*/ 	.short	(.L_674 - .L_673)


	//   ....[0]....
.L_673:
        /*003c*/ 	.word	0xffffffff


	//   ....[1]....
        /*0040*/ 	.word	0xffffffff


	//   ....[2]....
        /*0044*/ 	.word	0xffffffff


	//   ....[3]....
        /*0048*/ 	.word	0xffffffff


	//   ....[4]....
        /*004c*/ 	.word	0xffffffff


	//   ....[5]....
        /*0050*/ 	.word	0xffffffff


	//   ....[6]....
        /*0054*/ 	.word	0xffffffff


	//   ....[7]....
        /*0058*/ 	.word	0xffffffff


	//   ....[8]....
        /*005c*/ 	.word	0xffffffff


	//   ....[9]....
        /*0060*/ 	.word	0xffffffff


	//   ....[10]....
        /*0064*/ 	.word	0xffffffff


	//   ....[11]....
        /*0068*/ 	.word	0xffffffff


	//   ....[12]....
        /*006c*/ 	.word	0xffffffff


	//   ....[13]....
        /*0070*/ 	.word	0xffffffff


	//   ....[14]....
        /*0074*/ 	.word	0xffffffff


	//   ....[15]....
        /*0078*/ 	.word	0xffffffff


	//   ....[16]....
        /*007c*/ 	.word	0xffffffff


	//   ....[17]....
        /*0080*/ 	.word	0xffffffff


	//   ....[18]....
        /*0084*/ 	.word	0xffffffff


	//   ....[19]....
        /*0088*/ 	.word	0xffffffff


	//   ....[20]....
        /*008c*/ 	.word	0xffffffff


	//   ....[21]....
        /*0090*/ 	.word	0xffffffff


	//   ....[22]....
        /*0094*/ 	.word	0xffffffff


	//   ....[23]....
        /*0098*/ 	.word	0xffffffff


	//   ....[24]....
        /*009c*/ 	.word	0xffffffff


	//   ....[25]....
        /*00a0*/ 	.word	0xffffffff


	//   ....[26]....
        /*00a4*/ 	.word	0xffffffff


	//   ....[27]....
        /*00a8*/ 	.word	0xffffffff


	//   ....[28]....
        /*00ac*/ 	.word	0xffffffff


	//   ....[29]....
        /*00b0*/ 	.word	0xffffffff


	//   ....[30]....
        /*00b4*/ 	.word	0xffffffff


	//   ....[31]....
        /*00b8*/ 	.word	0xffffffff


	//   ....[32]....
        /*00bc*/ 	.word	0xffffffff


	//   ....[33]....
        /*00c0*/ 	.word	0xffffffff


	//   ....[34]....
        /*00c4*/ 	.word	0xffffffff


	//   ....[35]....
        /*00c8*/ 	.word	0xffffffff


	//   ....[36]....
        /*00cc*/ 	.word	0xffffffff


	//   ....[37]....
        /*00d0*/ 	.word	0xffffffff


	//   ....[38]....
        /*00d4*/ 	.word	0xffffffff


	//   ....[39]....
        /*00d8*/ 	.word	0xffffffff


	//   ....[40]....
        /*00dc*/ 	.word	0xffffffff


	//   ....[41]....
        /*00e0*/ 	.word	0xffffffff


	//   ....[42]....
        /*00e4*/ 	.word	0xffffffff


	//----- nvinfo : EIATTR_COOP_GROUP_INSTR_OFFSETS
	.align		4
.L_674:
        /*00e8*/ 	.byte	0x04, 0x28
        /*00ea*/ 	.short	(.L_676 - .L_675)


	//   ....[0]....
.L_675:
        /*00ec*/ 	.word	0x00000050


	//   ....[1]....
        /*00f0*/ 	.word	0x000013e0


	//   ....[2]....
        /*00f4*/ 	.word	0x00001410


	//   ....[3]....
        /*00f8*/ 	.word	0x00001730


	//   ....[4]....
        /*00fc*/ 	.word	0x00001760


	//   ....[5]....
        /*0100*/ 	.word	0x000018b0


	//   ....[6]....
        /*0104*/ 	.word	0x000018e0


	//   ....[7]....
        /*0108*/ 	.word	0x00001a20


	//   ....[8]....
        /*010c*/ 	.word	0x00001a60


	//   ....[9]....
        /*0110*/ 	.word	0x00002ff0


	//   ....[10]....
        /*0114*/ 	.word	0x00003320


	//   ....[11]....
        /*0118*/ 	.word	0x00003f30


	//   ....[12]....
        /*011c*/ 	.word	0x00004070


	//   ....[13]....
        /*0120*/ 	.word	0x00004080


	//   ....[14]....
        /*0124*/ 	.word	0x000040d0


	//   ....[15]....
        /*0128*/ 	.word	0x000063a0


	//   ....[16]....
        /*012c*/ 	.word	0x00006830


	//   ....[17]....
        /*0130*/ 	.word	0x000071b0


	//   ....[18]....
        /*0134*/ 	.word	0x000072b0


	//   ....[19]....
        /*0138*/ 	.word	0x000072c0


	//   ....[20]....
        /*013c*/ 	.word	0x000072e0


	//   ....[21]....
        /*0140*/ 	.word	0x0000a440


	//   ....[22]....
        /*0144*/ 	.word	0x0000a490


	//   ....[23]....
        /*0148*/ 	.word	0x0000a4a0


	//   ....[24]....
        /*014c*/ 	.word	0x0000a4c0


	//   ....[25]....
        /*0150*/ 	.word	0x0000cf10


	//   ....[26]....
        /*0154*/ 	.word	0x0000d3f0


	//   ....[27]....
        /*0158*/ 	.word	0x0000dcf0


	//   ....[28]....
        /*015c*/ 	.word	0x0000de50


	//   ....[29]....
        /*0160*/ 	.word	0x0000de60


	//   ....[30]....
        /*0164*/ 	.word	0x0000dec0


	//   ....[31]....
        /*0168*/ 	.word	0x0000f910


	//   ....[32]....
        /*016c*/ 	.word	0x0000f940


	//   ....[33]....
        /*0170*/ 	.word	0x0000f980


	//   ....[34]....
        /*0174*/ 	.word	0x0000f990


	//   ....[35]....
        /*0178*/ 	.word	0x000106b0


	//   ....[36]....
        /*017c*/ 	.word	0x00010700


	//   ....[37]....
        /*0180*/ 	.word	0x00010730


	//   ....[38]....
        /*0184*/ 	.word	0x00010760


	//   ....[39]....
        /*0188*/ 	.word	0x000107d0


	//   ....[40]....
        /*018c*/ 	.word	0x00010820


	//   ....[41]....
        /*0190*/ 	.word	0x00011120


	//   ....[42]....
        /*0194*/ 	.word	0x00011130


	//----- nvinfo : EIATTR_EXIT_INSTR_OFFSETS
	.align		4
.L_676:
        /*0198*/ 	.byte	0x04, 0x1c
        /*019a*/ 	.short	(.L_678 - .L_677)


	//   ....[0]....
.L_677:
        /*019c*/ 	.word	0x000001b0


	//   ....[1]....
        /*01a0*/ 	.word	0x00011140


	//   ....[2]....
        /*01a4*/ 	.word	0x000119e0


	//   ....[3]....
        /*01a8*/ 	.word	0x00011a30


	//   ....[4]....
        /*01ac*/ 	.word	0x00011a60


	//   ....[5]....
        /*01b0*/ 	.word	0x00011ac0


	//   ....[6]....
        /*01b4*/ 	.word	0x00011d50


	//----- nvinfo : EIATTR_CTAIDZ_USED
	.align		4
.L_678:
        /*01b8*/ 	.byte	0x01, 0x04
	.zero		2


	//----- nvinfo : EIATTR_MAX_THREADS
	.align		4
        /*01bc*/ 	.byte	0x04, 0x05
        /*01be*/ 	.short	(.L_680 - .L_679)
.L_679:
        /*01c0*/ 	.word	0x00000100
        /*01c4*/ 	.word	0x00000001
        /*01c8*/ 	.word	0x00000001


	//----- nvinfo : EIATTR_CRS_STACK_SIZE
	.align		4
.L_680:
        /*01cc*/ 	.byte	0x04, 0x1e
        /*01ce*/ 	.short	(.L_682 - .L_681)
.L_681:
        /*01d0*/ 	.word	0x00000000
.L_682:


//--------------------- .nv.info._ZN7cutlass13device_kernelIN5flash19enable_sm80_to_sm89INS1_16FlashAttnFwdSm80INS1_25CollectiveMainloopFwdSm80ILi8ELi2ELb0EN4cute5tupleIJNS5_1CILi128EEENS7_ILi64EEENS7_ILi192EEEEEELi192ENS_10bfloat16_tEfNS_4arch4Sm80ELb0ELb1ELb1ELb1ELb0ELb0ELb1ELb1EEENS1_21CollectiveEpilogueFwdINS6_IJS8_SA_S9_EEENS6_IJNS7_ILi1EEESI_SI_EEESC_SE_Li256ELb1ELb1ELb1ELb0EEENS1_36VarlenDynamicPersistentTileSchedulerILi128ELi64ELi256ELi256ELb1ELb1ELb0ELb1ELb0ELb1EEEEEEEEEvNT_6ParamsE --------------------------
	.section	.nv.info._ZN7cutlass13device_kernelIN5flash19enable_sm80_to_sm89INS1_16FlashAttnFwdSm80INS1_25CollectiveMainloopFwdSm80ILi8ELi2ELb0EN4cute5tupleIJNS5_1CILi128EEENS7_ILi64EEENS7_ILi192EEEEEELi192ENS_10bfloat16_tEfNS_4arch4Sm80ELb0ELb1ELb1ELb1ELb0ELb0ELb1ELb1EEENS1_21CollectiveEpilogueFwdINS6_IJS8_SA_S9_EEENS6_IJNS7_ILi1EEESI_SI_EEESC_SE_Li256ELb1ELb1ELb1ELb0EEENS1_36VarlenDynamicPersistentTileSchedulerILi128ELi64ELi256ELi256ELb1ELb1ELb0ELb1ELb0ELb1EEEEEEEEEvNT_6ParamsE,"",@"SHT_CUDA_INFO"
	.sectionflags	@""
	.align	4


	//----- nvinfo : EIATTR_CUDA_API_VERSION
	.align		4
        /*0000*/ 	.byte	0x04, 0x37
        /*0002*/ 	.short	(.L_684 - .L_683)
.L_683:
        /*0004*/ 	.word	0x00000082


	//----- nvinfo : EIATTR_SW2861232_WAR
	.align		4
.L_684:
        /*0008*/ 	.byte	0x01, 0x35
	.zero		2


	//----- nvinfo : EIATTR_PARAM_CBANK
	.align		4
        /*000c*/ 	.byte	0x04, 0x0a
        /*000e*/ 	.short	(.L_686 - .L_685)
	.align		4
.L_685:
        /*0010*/ 	.word	index@(.nv.constant0._ZN7cutlass13device_kernelIN5flash19enable_sm80_to_sm89INS1_16FlashAttnFwdSm80INS1_25CollectiveMainloopFwdSm80ILi8ELi2ELb0EN4cute5tupleIJNS5_1CILi128EEENS7_ILi64EEENS7_ILi192EEEEEELi192ENS_10bfloat16_tEfNS_4arch4Sm80ELb0ELb1ELb1ELb1ELb0ELb0ELb1ELb1EEENS1_21CollectiveEpilogueFwdINS6_IJS8_SA_S9_EEENS6_IJNS7_ILi1EEESI_SI_EEESC_SE_Li256ELb1ELb1ELb1ELb0EEENS1_36VarlenDynamicPersistentTileSchedulerILi128ELi64ELi256ELi256ELb1ELb1ELb0ELb1ELb0ELb1EEEEEEEEEvNT_6ParamsE)
        /*0014*/ 	.short	0x0160
        /*0016*/ 	.short	0x0438


	//----- nvinfo : EIATTR_CBANK_PARAM_SIZE
	.align		4
.L_686:
        /*0018*/ 	.byte	0x03, 0x19
        /*001a*/ 	.short	0x0438


	//----- nvinfo : EIATTR_KPARAM_INFO
	.align		4
        /*001c*/ 	.byte	0x04, 0x17
        /*001e*/ 	.short	(.L_688 - .L_687)
.L_687:
        /*0020*/ 	.word	0x00000000
        /*0024*/ 	.short	0x0000
        /*0026*/ 	.short	0x0000
        /*0028*/ 	.byte	0x00, 0xf0, 0xe1, 0x10


	//----- nvinfo : EIATTR_MAXREG_COUNT
	.align		4
.L_688:
        /*002c*/ 	.byte	0x03, 0x1b
        /*002e*/ 	.short	0x00ff


	//----- nvinfo : EIATTR_NUM_BARRIERS
	.align		4
        /*0030*/ 	.byte	0x02, 0x4c
        /*0032*/ 	.byte	0x06
	.zero		1


	//----- nvinfo : EIATTR_ANNOTATIONS
	.align		4
        /*0034*/ 	.byte	0x04, 0x55
        /*0036*/ 	.short	(.L_690 - .L_689)


	//   ....[0]....
.L_689:
        /* <DEDUP_REMOVED lines=15> */


	//----- nvinfo : EIATTR_MERCURY_ISA_VERSION
	.align		4
.L_690:
        /*0118*/ 	.byte	0x03, 0x5f
        /*011a*/ 	.short	0x0000


	//----- nvinfo : EIATTR_INT_WARP_WIDE_INSTR_OFFSETS
	.align		4
        /*011c*/ 	.byte	0x04, 0x31
        /*011e*/ 	.short	(.L_692 - .L_691)


	//   ....[0]....
.L_691:
        /*0120*/ 	.word	0x00010bc0


	//   ....[1]....
        /*0124*/ 	.word	0x00010c40


	//----- nvinfo : EIATTR_COOP_GROUP_MASK_REGIDS
	.align		4
.L_692:
        /*0128*/ 	.byte	0x04, 0x29
        /*012a*/ 	.short	(.L_694 - .L_693)


	//   ....[0]....
.L_693:
        /*012c*/ 	.word	0xffffffff


	//   ....[1]....
        /*0130*/ 	.word	0xffffffff


	//   ....[2]....
        /*0134*/ 	.word	0xffffffff


	//   ....[3]....
        /*0138*/ 	.word	0xffffffff


	//   ....[4]....
        /*013c*/ 	.word	0xffffffff


	//   ....[5]....
        /*0140*/ 	.word	0xffffffff


	//   ....[6]....
        /*0144*/ 	.word	0xffffffff


	//   ....[7]....
        /*0148*/ 	.word	0xffffffff


	//   ....[8]....
        /*014c*/ 	.word	0xffffffff


	//   ....[9]....
        /*0150*/ 	.word	0xffffffff


	//   ....[10]....
        /*0154*/ 	.word	0xffffffff


	//   ....[11]....
        /*0158*/ 	.word	0xffffffff


	//   ....[12]....
        /*015c*/ 	.word	0xffffffff


	//   ....[13]....
        /*0160*/ 	.word	0xffffffff


	//   ....[14]....
        /*0164*/ 	.word	0xffffffff


	//   ....[15]....
        /*0168*/ 	.word	0xffffffff


	//   ....[16]....
        /*016c*/ 	.word	0xffffffff


	//   ....[17]....
        /*0170*/ 	.word	0xffffffff


	//   ....[18]....
        /*0174*/ 	.word	0xffffffff


	//   ....[19]....
        /*0178*/ 	.word	0xffffffff


	//   ....[20]....
        /*017c*/ 	.word	0xffffffff


	//   ....[21]....
        /*0180*/ 	.word	0xffffffff


	//   ....[22]....
        /*0184*/ 	.word	0xffffffff


	//   ....[23]....
        /*0188*/ 	.word	0xffffffff


	//   ....[24]....
        /*018c*/ 	.word	0xffffffff


	//   ....[25]....
        /*0190*/ 	.word	0xffffffff


	//   ....[26]....
        /*0194*/ 	.word	0xffffffff


	//   ....[27]....
        /*0198*/ 	.word	0xffffffff


	//   ....[28]....
        /*019c*/ 	.word	0xffffffff


	//   ....[29]....
        /*01a0*/ 	.word	0xffffffff


	//   ....[30]....
        /*01a4*/ 	.word	0xffffffff


	//   ....[31]....
        /*01a8*/ 	.word	0xffffffff


	//   ....[32]....
        /*01ac*/ 	.word	0xffffffff


	//   ....[33]....
        /*01b0*/ 	.word	0xffffffff


	//   ....[34]....
        /*01b4*/ 	.word	0xffffffff


	//   ....[35]....
        /*01b8*/ 	.word	0xffffffff


	//   ....[36]....
        /*01bc*/ 	.word	0xffffffff


	//   ....[37]....
        /*01c0*/ 	.word	0xffffffff


	//   ....[38]....
        /*01c4*/ 	.word	0xffffffff


	//   ....[39]....
        /*01c8*/ 	.word	0xffffffff


	//   ....[40]....
        /*01cc*/ 	.word	0xffffffff


	//   ....[41]....
        /*01d0*/ 	.word	0xffffffff


	//   ....[42]....
        /*01d4*/ 	.word	0xffffffff


	//   ....[43]....
        /*01d8*/ 	.word	0xffffffff


	//   ....[44]....
        /*01dc*/ 	.word	0xffffffff


	//   ....[45]....
        /*01e0*/ 	.word	0xffffffff


	//   ....[46]....
        /*01e4*/ 	.word	0xffffffff


	//   ....[47]....
        /*01e8*/ 	.word	0xffffffff


	//   ....[48]....
        /*01ec*/ 	.word	0xffffffff


	//   ....[49]....
        /*01f0*/ 	.word	0xffffffff


	//   ....[50]....
        /*01f4*/ 	.word	0xffffffff


	//   ....[51]....
        /*01f8*/ 	.word	0xffffffff


	//   ....[52]....
        /*01fc*/ 	.word	0xffffffff


	//   ....[53]....
        /*0200*/ 	.word	0xffffffff


	//   ....[54]....
        /*0204*/ 	.word	0xffffffff


	//   ....[55]....
        /*0208*/ 	.word	0xffffffff


	//   ....[56]....
        /*020c*/ 	.word	0xffffffff


	//   ....[57]....
        /*0210*/ 	.word	0xffffffff


	//   ....[58]....
        /*0214*/ 	.word	0xffffffff


	//   ....[59]....
        /*0218*/ 	.word	0xffffffff


	//   ....[60]....
        /*021c*/ 	.word	0xffffffff


	//   ....[61]....
        /*0220*/ 	.word	0xffffffff


	//   ....[62]....
        /*0224*/ 	.word	0xffffffff


	//   ....[63]....
        /*0228*/ 	.word	0xffffffff


	//   ....[64]....
        /*022c*/ 	.word	0xffffffff


	//   ....[65]....
        /*0230*/ 	.word	0xffffffff


	//   ....[66]....
        /*0234*/ 	.word	0xffffffff


	//   ....[67]....
        /*0238*/ 	.word	0xffffffff


	//   ....[68]....
        /*023c*/ 	.word	0xffffffff


	//   ....[69]....
        /*0240*/ 	.word	0xffffffff


	//   ....[70]....
        /*0244*/ 	.word	0xffffffff


	//   ....[71]....
        /*0248*/ 	.word	0xffffffff


	//   ....[72]....
        /*024c*/ 	.word	0xffffffff


	//   ....[73]....
        /*0250*/ 	.word	0xffffffff


	//   ....[74]....
        /*0254*/ 	.word	0xffffffff


	//   ....[75]....
        /*0258*/ 	.word	0xffffffff


	//   ....[76]....
        /*025c*/ 	.word	0xffffffff


	//   ....[77]....
        /*0260*/ 	.word	0xffffffff


	//   ....[78]....
        /*0264*/ 	.word	0xffffffff


	//   ....[79]....
        /*0268*/ 	.word	0xffffffff


	//   ....[80]....
        /*026c*/ 	.word	0xffffffff


	//   ....[81]....
        /*0270*/ 	.word	0xffffffff


	//   ....[82]....
        /*0274*/ 	.word	0xffffffff


	//   ....[83]....
        /*0278*/ 	.word	0xffffffff


	//   ....[84]....
        /*027c*/ 	.word	0xffffffff


	//   ....[85]....
        /*0280*/ 	.word	0xffffffff


	//   ....[86]....
        /*0284*/ 	.word	0xffffffff


	//   ....[87]....
        /*0288*/ 	.word	0xffffffff


	//   ....[88]....
        /*028c*/ 	.word	0xffffffff


	//   ....[89]....
        /*0290*/ 	.word	0xffffffff


	//   ....[90]....
        /*0294*/ 	.word	0xffffffff


	//   ....[91]....
        /*0298*/ 	.word	0xffffffff


	//   ....[92]....
        /*029c*/ 	.word	0xffffffff


	//   ....[93]....
        /*02a0*/ 	.word	0xffffffff


	//   ....[94]....
        /*02a4*/ 	.word	0xffffffff


	//   ....[95]....
        /*02a8*/ 	.word	0xffffffff


	//   ....[96]....
        /*02ac*/ 	.word	0xffffffff


	//   ....[97]....
        /*02b0*/ 	.word	0xffffffff


	//   ....[98]....
        /*02b4*/ 	.word	0xffffffff


	//   ....[99]....
        /*02b8*/ 	.word	0xffffffff


	//   ....[100]....
        /*02bc*/ 	.word	0xffffffff


	//   ....[101]....
        /*02c0*/ 	.word	0xffffffff


	//   ....[102]....
        /*02c4*/ 	.word	0xffffffff


	//   ....[103]....
        /*02c8*/ 	.word	0xffffffff


	//   ....[104]....
        /*02cc*/ 	.word	0xffffffff


	//   ....[105]....
        /*02d0*/ 	.word	0xffffffff


	//   ....[106]....
        /*02d4*/ 	.word	0xffffffff


	//   ....[107]....
        /*02d8*/ 	.word	0xffffffff


	//   ....[108]....
        /*02dc*/ 	.word	0xffffffff


	//   ....[109]....
        /*02e0*/ 	.word	0xffffffff


	//   ....[110]....
        /*02e4*/ 	.word	0xffffffff


	//   ....[111]....
        /*02e8*/ 	.word	0xffffffff


	//   ....[112]....
        /*02ec*/ 	.word	0xffffffff


	//   ....[113]....
        /*02f0*/ 	.word	0xffffffff


	//   ....[114]....
        /*02f4*/ 	.word	0xffffffff


	//   ....[115]....
        /*02f8*/ 	.word	0xffffffff


	//   ....[116]....
        /*02fc*/ 	.word	0xffffffff


	//   ....[117]....
        /*0300*/ 	.word	0xffffffff


	//   ....[118]....
        /*0304*/ 	.word	0xffffffff


	//   ....[119]....
        /*0308*/ 	.word	0xffffffff


	//   ....[120]....
        /*030c*/ 	.word	0xffffffff


	//   ....[121]....
        /*0310*/ 	.word	0xffffffff


	//   ....[122]....
        /*0314*/ 	.word	0xffffffff


	//   ....[123]....
        /*0318*/ 	.word	0xffffffff


	//   ....[124]....
        /*031c*/ 	.word	0xffffffff


	//   ....[125]....
        /*0320*/ 	.word	0xffffffff


	//   ....[126]....
        /*0324*/ 	.word	0xffffffff


	//   ....[127]....
        /*0328*/ 	.word	0xffffffff


	//   ....[128]....
        /*032c*/ 	.word	0xffffffff


	//   ....[129]....
        /*0330*/ 	.word	0xffffffff


	//   ....[130]....
        /*0334*/ 	.word	0xffffffff


	//   ....[131]....
        /*0338*/ 	.word	0xffffffff


	//   ....[132]....
        /*033c*/ 	.word	0xffffffff


	//   ....[133]....
        /*0340*/ 	.word	0xffffffff


	//   ....[134]....
        /*0344*/ 	.word	0xffffffff


	//   ....[135]....
        /*0348*/ 	.word	0xffffffff


	//   ....[136]....
        /*034c*/ 	.word	0xffffffff


	//   ....[137]....
        /*0350*/ 	.word	0xffffffff


	//   ....[138]....
        /*0354*/ 	.word	0xffffffff


	//   ....[139]....
        /*0358*/ 	.word	0xffffffff


	//   ....[140]....
        /*035c*/ 	.word	0xffffffff


	//   ....[141]....
        /*0360*/ 	.word	0xffffffff


	//   ....[142]....
        /*0364*/ 	.word	0xffffffff


	//   ....[143]....
        /*0368*/ 	.word	0xffffffff


	//   ....[144]....
        /*036c*/ 	.word	0xffffffff


	//   ....[145]....
        /*0370*/ 	.word	0xffffffff


	//   ....[146]....
        /*0374*/ 	.word	0xffffffff


	//   ....[147]....
        /*0378*/ 	.word	0xffffffff


	//   ....[148]....
        /*037c*/ 	.word	0xffffffff


	//   ....[149]....
        /*0380*/ 	.word	0xffffffff


	//   ....[150]....
        /*0384*/ 	.word	0xffffffff


	//   ....[151]....
        /*0388*/ 	.word	0xffffffff


	//   ....[152]....
        /*038c*/ 	.word	0xffffffff


	//----- nvinfo : EIATTR_COOP_GROUP_INSTR_OFFSETS
	.align		4
.L_694:
        /*0390*/ 	.byte	0x04, 0x28
        /*0392*/ 	.short	(.L_696 - .L_695)


	//   ....[0]....
.L_695:
        /*0394*/ 	.word	0x00000050


	//   ....[1]....
        /*0398*/ 	.word	0x000001e0


	//   ....[2]....
        /*039c*/ 	.word	0x00000210


	//   ....[3]....
        /*03a0*/ 	.word	0x00000240


	//   ....[4]....
        /*03a4*/ 	.word	0x00000270


	//   ....[5]....
        /*03a8*/ 	.word	0x000002a0


	//   ....[6]....
        /*03ac*/ 	.word	0x000002d0


	//   ....[7]....
        /*03b0*/ 	.word	0x00000430


	//   ....[8]....
        /*03b4*/ 	.word	0x00000470


	//   ....[9]....
        /*03b8*/ 	.word	0x000004a0


	//   ....[10]....
        /*03bc*/ 	.word	0x000004d0


	//   ....[11]....
        /*03c0*/ 	.word	0x00000500


	//   ....[12]....
        /*03c4*/ 	.word	0x00000530


	//   ....[13]....
        /*03c8*/ 	.word	0x000005c0


	//   ....[14]....
        /*03cc*/ 	.word	0x00000600


	//   ....[15]....
        /*03d0*/ 	.word	0x00000620


	//   ....[16]....
        /*03d4*/ 	.word	0x00000680


	//   ....[17]....
        /*03d8*/ 	.word	0x00002970


	//   ....[18]....
        /*03dc*/ 	.word	0x00002990


	//   ....[19]....
        /*03e0*/ 	.word	0x00002ad0


	//   ....[20]....
        /*03e4*/ 	.word	0x00002ae0


	//   ....[21]....
        /*03e8*/ 	.word	0x00002c20


	//   ....[22]....
        /*03ec*/ 	.word	0x00002c40


	//   ....[23]....
        /*03f0*/ 	.word	0x00002d80


	//   ....[24]....
        /*03f4*/ 	.word	0x00002d90


	//   ....[25]....
        /*03f8*/ 	.word	0x00004510


	//   ....[26]....
        /*03fc*/ 	.word	0x00004750


	//   ....[27]....
        /*0400*/ 	.word	0x00005010


	//   ....[28]....
        /*0404*/ 	.word	0x00005180


	//   ....[29]....
        /*0408*/ 	.word	0x00005190


	//   ....[30]....
        /*040c*/ 	.word	0x000051e0


	//   ....[31]....
        /*0410*/ 	.word	0x000076f0


	//   ....[32]....
        /*0414*/ 	.word	0x00007920


	//   ....[33]....
        /*0418*/ 	.word	0x00008000


	//   ....[34]....
        /*041c*/ 	.word	0x000081c0


	//   ....[35]....
        /*0420*/ 	.word	0x000083e0


	//   ....[36]....
        /*0424*/ 	.word	0x00008420


	//   ....[37]....
        /*0428*/ 	.word	0x0000b170


	//   ....[38]....
        /*042c*/ 	.word	0x0000b200


	//   ....[39]....
        /*0430*/ 	.word	0x0000b250


	//   ....[40]....
        /*0434*/ 	.word	0x0000b280


	//   ....[41]....
        /*0438*/ 	.word	0x0000dd20


	//   ....[42]....
        /*043c*/ 	.word	0x0000df50


	//   ....[43]....
        /*0440*/ 	.word	0x0000e630


	//   ....[44]....
        /*0444*/ 	.word	0x0000e7f0


	//   ....[45]....
        /*0448*/ 	.word	0x0000ea10


	//   ....[46]....
        /*044c*/ 	.word	0x0000ea50


	//   ....[47]....
        /*0450*/ 	.word	0x000103a0


	//   ....[48]....
        /*0454*/ 	.word	0x000103d0


	//   ....[49]....
        /*0458*/ 	.word	0x000103e0


	//   ....[50]....
        /*045c*/ 	.word	0x00010410


	//   ....[51]....
        /*0460*/ 	.word	0x00011820


	//   ....[52]....
        /*0464*/ 	.word	0x00011830


	//   ....[53]....
        /*0468*/ 	.word	0x00011840


	//   ....[54]....
        /*046c*/ 	.word	0x00011850


	//   ....[55]....
        /*0470*/ 	.word	0x00011c20


	//   ....[56]....
        /*0474*/ 	.word	0x00011c40


	//   ....[57]....
        /*0478*/ 	.word	0x00011d60


	//   ....[58]....
        /*047c*/ 	.word	0x00011d70


	//   ....[59]....
        /*0480*/ 	.word	0x00011ea0


	//   ....[60]....
        /*0484*/ 	.word	0x00011ec0


	//   ....[61]....
        /*0488*/ 	.word	0x00011ff0


	//   ....[62]....
        /*048c*/ 	.word	0x00012000


	//   ....[63]....
        /*0490*/ 	.word	0x00012320


	//   ....[64]....
        /*0494*/ 	.word	0x00012340


	//   ....[65]....
        /*0498*/ 	.word	0x00012c80


	//   ....[66]....
        /*049c*/ 	.word	0x00012c90


	//   ....[67]....
        /*04a0*/ 	.word	0x00013a00


	//   ....[68]....
        /*04a4*/ 	.word	0x00013a20


	//   ....[69]....
        /*04a8*/ 	.word	0x00013b50


	//   ....[70]....
        /*04ac*/ 	.word	0x00013b60


	//   ....[71]....
        /*04b0*/ 	.word	0x00013c90


	//   ....[72]....
        /*04b4*/ 	.word	0x00013cb0


	//   ....[73]....
        /*04b8*/ 	.word	0x00013de0


	//   ....[74]....
        /*04bc*/ 	.word	0x00013df0


	//   ....[75]....
        /*04c0*/ 	.word	0x00013fc0


	//   ....[76]....
        /*04c4*/ 	.word	0x00013fe0


	//   ....[77]....
        /*04c8*/ 	.word	0x00014100


	//   ....[78]....
        /*04cc*/ 	.word	0x00014140


	//   ....[79]....
        /*04d0*/ 	.word	0x00014170


	//   ....[80]....
        /*04d4*/ 	.word	0x000141a0


	//   ....[81]....
        /*04d8*/ 	.word	0x000141d0


	//   ....[82]....
        /*04dc*/ 	.word	0x00014200


	//   ....[83]....
        /*04e0*/ 	.word	0x00014350


	//   ....[84]....
        /*04e4*/ 	.word	0x00014390


	//   ....[85]....
        /*04e8*/ 	.word	0x000143c0


	//   ....[86]....
        /*04ec*/ 	.word	0x000143f0


	//   ....[87]....
        /*04f0*/ 	.word	0x00014420


	//   ....[88]....
        /*04f4*/ 	.word	0x00014450


	//   ....[89]....
        /*04f8*/ 	.word	0x000144e0


	//   ....[90]....
        /*04fc*/ 	.word	0x00014520


	//   ....[91]....
        /*0500*/ 	.word	0x00014530


	//   ....[92]....
        /*0504*/ 	.word	0x00014590


	//   ....[93]....
        /*0508*/ 	.word	0x00014f50


	//   ....[94]....
        /*050c*/ 	.word	0x00014fb0


	//   ....[95]....
        /*0510*/ 	.word	0x00015000


	//   ....[96]....
        /*0514*/ 	.word	0x00015050


	//   ....[97]....
        /*0518*/ 	.word	0x000150a0


	//   ....[98]....
        /*051c*/ 	.word	0x00015110


	//   ....[99]....
        /*0520*/ 	.word	0x00015150


	//   ....[100]....
        /*0524*/ 	.word	0x000151c0


	//   ....[101]....
        /*0528*/ 	.word	0x00015230


	//   ....[102]....
        /*052c*/ 	.word	0x00015290


	//   ....[103]....
        /*0530*/ 	.word	0x00015300


	//   ....[104]....
        /*0534*/ 	.word	0x00015370


	//   ....[105]....
        /*0538*/ 	.word	0x000153d0


	//   ....[106]....
        /*053c*/ 	.word	0x00015430


	//   ....[107]....
        /*0540*/ 	.word	0x00015490


	//   ....[108]....
        /*0544*/ 	.word	0x00015500


	//   ....[109]....
        /*0548*/ 	.word	0x00015560


	//   ....[110]....
        /*054c*/ 	.word	0x000155c0


	//   ....[111]....
        /*0550*/ 	.word	0x00015610


	//   ....[112]....
        /*0554*/ 	.word	0x00015670


	//   ....[113]....
        /*0558*/ 	.word	0x000156c0


	//   ....[114]....
        /*055c*/ 	.word	0x00015710


	//   ....[115]....
        /*0560*/ 	.word	0x00015780


	//   ....[116]....
        /*0564*/ 	.word	0x000157f0


	//   ....[117]....
        /*0568*/ 	.word	0x00015850


	//   ....[118]....
        /*056c*/ 	.word	0x000158b0


	//   ....[119]....
        /*0570*/ 	.word	0x00015910


	//   ....[120]....
        /*0574*/ 	.word	0x00015980


	//   ....[121]....
        /*0578*/ 	.word	0x000159e0


	//   ....[122]....
        /*057c*/ 	.word	0x00015a40


	//   ....[123]....
        /*0580*/ 	.word	0x00015aa0


	//   ....[124]....
        /*0584*/ 	.word	0x00015b10


	//   ....[125]....
        /*0588*/ 	.word	0x00015b70


	//   ....[126]....
        /*058c*/ 	.word	0x00015bd0


	//   ....[127]....
        /*0590*/ 	.word	0x00015c30


	//   ....[128]....
        /*0594*/ 	.word	0x00015ca0


	//   ....[129]....
        /*0598*/ 	.word	0x00015d00


	//   ....[130]....
        /*059c*/ 	.word	0x00015d60


	//   ....[131]....
        /*05a0*/ 	.word	0x00015dc0


	//   ....[132]....
        /*05a4*/ 	.word	0x00015e30


	//   ....[133]....
        /*05a8*/ 	.word	0x00015e90


	//   ....[134]....
        /*05ac*/ 	.word	0x00015ef0


	//   ....[135]....
        /*05b0*/ 	.word	0x00015f50


	//   ....[136]....
        /*05b4*/ 	.word	0x00015fc0


	//   ....[137]....
        /*05b8*/ 	.word	0x00016010


	//   ....[138]....
        /*05bc*/ 	.word	0x00016050


	//   ....[139]....
        /*05c0*/ 	.word	0x000160a0


	//   ....[140]....
        /*05c4*/ 	.word	0x000160f0


	//   ....[141]....
        /*05c8*/ 	.word	0x00016140


	//   ....[142]....
        /*05cc*/ 	.word	0x000161b0


	//   ....[143]....
        /*05d0*/ 	.word	0x000161f0


	//   ....[144]....
        /*05d4*/ 	.word	0x00016240


	//   ....[145]....
        /*05d8*/ 	.word	0x00016290


	//   ....[146]....
        /*05dc*/ 	.word	0x000162e0


	//   ....[147]....
        /*05e0*/ 	.word	0x00016330


	//   ....[148]....
        /*05e4*/ 	.word	0x000163a0


	//   ....[149]....
        /*05e8*/ 	.word	0x000163e0


	//   ....[150]....
        /*05ec*/ 	.word	0x00016450


	//   ....[151]....
        /*05f0*/ 	.word	0x000164b0


	//   ....[152]....
        /*05f4*/ 	.word	0x00016510


	//----- nvinfo : EIATTR_EXIT_INSTR_OFFSETS
	.align		4
.L_696:
        /*05f8*/ 	.byte	0x04, 0x1c
        /*05fa*/ 	.short	(.L_698 - .L_697)


	//   ....[0]....
.L_697:
        /*05fc*/ 	.word	0x00000fe0


	//   ....[1]....
        /*0600*/ 	.word	0x00014f10


	//----- nvinfo : EIATTR_MAX_THREADS
	.align		4
.L_698:
        /*0604*/ 	.byte	0x04, 0x05
        /*0606*/ 	.short	(.L_700 - .L_699)
.L_699:
        /*0608*/ 	.word	0x00000100
        /*060c*/ 	.word	0x00000001
        /*0610*/ 	.word	0x00000001


	//----- nvinfo : EIATTR_CRS_STACK_SIZE
	.align		4
.L_700:
        /*0614*/ 	.byte	0x04, 0x1e
        /*0616*/ 	.short	(.L_702 - .L_701)
.L_701:
        /*0618*/ 	.word	0x00000000
.L_702:


//--------------------- .nv.info._ZN7cutlass13device_kernelIN5flash19enable_sm80_to_sm89INS1_16FlashAttnFwdSm80INS1_25CollectiveMainloopFwdSm80ILi8ELi2ELb0EN4cute5tupleIJNS5_1CILi128EEENS7_ILi64EEENS7_ILi192EEEEEELi192ENS_10bfloat16_tEfNS_4arch4Sm80ELb0ELb1ELb1ELb1ELb0ELb1ELb1ELb1EEENS1_21CollectiveEpilogueFwdINS6_IJS8_SA_S9_EEENS6_IJNS7_ILi1EEESI_SI_EEESC_SE_Li256ELb1ELb1ELb1ELb0EEENS1_36VarlenDynamicPersistentTileSchedulerILi128ELi64ELi256ELi256ELb1ELb1ELb0ELb1ELb0ELb1EEEEEEEEEvNT_6ParamsE --------------------------
	.section	.nv.info._ZN7cutlass13device_kernelIN5flash19enable_sm80_to_sm89INS1_16FlashAttnFwdSm80INS1_25CollectiveMainloopFwdSm80ILi8ELi2ELb0EN4cute5tupleIJNS5_1CILi128EEENS7_ILi64EEENS7_ILi192EEEEEELi192ENS_10bfloat16_tEfNS_4arch4Sm80ELb0ELb1ELb1ELb1ELb0ELb1ELb1ELb1EEENS1_21CollectiveEpilogueFwdINS6_IJS8_SA_S9_EEENS6_IJNS7_ILi1EEESI_SI_EEESC_SE_Li256ELb1ELb1ELb1ELb0EEENS1_36VarlenDynamicPersistentTileSchedulerILi128ELi64ELi256ELi256ELb1ELb1ELb0ELb1ELb0ELb1EEEEEEEEEvNT_6ParamsE,"",@"SHT_CUDA_INFO"
	.sectionflags	@""
	.align	4


	//----- nvinfo : EIATTR_CUDA_API_VERSION
	.align		4
        /*0000*/ 	.byte	0x04, 0x37
        /*0002*/ 	.short	(.L_704 - .L_703)
.L_703:
        /*0004*/ 	.word	0x00000082


	//----- nvinfo : EIATTR_SW2861232_WAR
	.align		4
.L_704:
        /*0008*/ 	.byte	0x01, 0x35
	.zero		2


	//----- nvinfo : EIATTR_PARAM_CBANK
	.align		4
        /*000c*/ 	.byte	0x04, 0x0a
        /*000e*/ 	.short	(.L_706 - .L_705)
	.align		4
.L_705:
        /*0010*/ 	.word	index@(.nv.constant0._ZN7cutlass13device_kernelIN5flash19enable_sm80_to_sm89INS1_16FlashAttnFwdSm80INS1_25CollectiveMainloopFwdSm80ILi8ELi2ELb0EN4cute5tupleIJNS5_1CILi128EEENS7_ILi64EEENS7_ILi192EEEEEELi192ENS_10bfloat16_tEfNS_4arch4Sm80ELb0ELb1ELb1ELb1ELb0ELb1ELb1ELb1EEENS1_21CollectiveEpilogueFwdINS6_IJS8_SA_S9_EEENS6_IJNS7_ILi1EEESI_SI_EEESC_SE_Li256ELb1ELb1ELb1ELb0EEENS1_36VarlenDynamicPersistentTileSchedulerILi128ELi64ELi256ELi256ELb1ELb1ELb0ELb1ELb0ELb1EEEEEEEEEvNT_6ParamsE)
        /*0014*/ 	.short	0x0160
        /*0016*/ 	.short	0x0438


	//----- nvinfo : EIATTR_CBANK_PARAM_SIZE
	.align		4
.L_706:
        /*0018*/ 	.byte	0x03, 0x19
        /*001a*/ 	.short	0x0438


	//----- nvinfo : EIATTR_KPARAM_INFO
	.align		4
        /*001c*/ 	.byte	0x04, 0x17
        /*001e*/ 	.short	(.L_708 - .L_707)
.L_707:
        /*0020*/ 	.word	0x00000000
        /*0024*/ 	.short	0x0000
        /*0026*/ 	.short	0x0000
        /*0028*/ 	.byte	0x00, 0xf0, 0xe1, 0x10


	//----- nvinfo : EIATTR_MAXREG_COUNT
	.align		4
.L_708:
        /*002c*/ 	.byte	0x03, 0x1b
        /*002e*/ 	.short	0x00ff


	//----- nvinfo : EIATTR_NUM_BARRIERS
	.align		4
        /*0030*/ 	.byte	0x02, 0x4c
        /*0032*/ 	.byte	0x06
	.zero		1


	//----- nvinfo : EIATTR_ANNOTATIONS
	.align		4
        /*0034*/ 	.byte	0x04, 0x55
        /*0036*/ 	.short	(.L_710 - .L_709)


	//   ....[0]....
.L_709:
        /* <DEDUP_REMOVED lines=20> */


	//----- nvinfo : EIATTR_MERCURY_ISA_VERSION
	.align		4
.L_710:
        /*0160*/ 	.byte	0x03, 0x5f
        /*0162*/ 	.short	0x0000


	//----- nvinfo : EIATTR_INT_WARP_WIDE_INSTR_OFFSETS
	.align		4
        /*0164*/ 	.byte	0x04, 0x31
        /*0166*/ 	.short	(.L_712 - .L_711)


	//   ....[0]....
.L_711:
        /*0168*/ 	.word	0x000179b0


	//   ....[1]....
        /*016c*/ 	.word	0x00017a30


	//----- nvinfo : EIATTR_COOP_GROUP_MASK_REGIDS
	.align		4
.L_712:
        /*0170*/ 	.byte	0x04, 0x29
        /*0172*/ 	.short	(.L_714 - .L_713)


	//   ....[0]....
.L_713:
        /*0174*/ 	.word	0xffffffff


	//   ....[1]....
        /*0178*/ 	.word	0xffffffff


	//   ....[2]....
        /*017c*/ 	.word	0xffffffff


	//   ....[3]....
        /*0180*/ 	.word	0xffffffff


	//   ....[4]....
        /*0184*/ 	.word	0xffffffff


	//   ....[5]....
        /*0188*/ 	.word	0xffffffff


	//   ....[6]....
        /*018c*/ 	.word	0xffffffff


	//   ....[7]....
        /*0190*/ 	.word	0xffffffff


	//   ....[8]....
        /*0194*/ 	.word	0xffffffff


	//   ....[9]....
        /*0198*/ 	.word	0xffffffff


	//   ....[10]....
        /*019c*/ 	.word	0xffffffff


	//   ....[11]....
        /*01a0*/ 	.word	0xffffffff


	//   ....[12]....
        /*01a4*/ 	.word	0xffffffff


	//   ....[13]....
        /*01a8*/ 	.word	0xffffffff


	//   ....[14]....
        /*01ac*/ 	.word	0xffffffff


	//   ....[15]....
        /*01b0*/ 	.word	0xffffffff


	//   ....[16]....
        /*01b4*/ 	.word	0xffffffff


	//   ....[17]....
        /*01b8*/ 	.word	0xffffffff


	//   ....[18]....
        /*01bc*/ 	.word	0xffffffff


	//   ....[19]....
        /*01c0*/ 	.word	0xffffffff


	//   ....[20]....
        /*01c4*/ 	.word	0xffffffff


	//   ....[21]....
        /*01c8*/ 	.word	0xffffffff


	//   ....[22]....
        /*01cc*/ 	.word	0xffffffff


	//   ....[23]....
        /*01d0*/ 	.word	0xffffffff


	//   ....[24]....
        /*01d4*/ 	.word	0xffffffff


	//   ....[25]....
        /*01d8*/ 	.word	0xffffffff


	//   ....[26]....
        /*01dc*/ 	.word	0xffffffff


	//   ....[27]....
        /*01e0*/ 	.word	0xffffffff


	//   ....[28]....
        /*01e4*/ 	.word	0xffffffff


	//   ....[29]....
        /*01e8*/ 	.word	0xffffffff


	//   ....[30]....
        /*01ec*/ 	.word	0xffffffff


	//   ....[31]....
        /*01f0*/ 	.word	0xffffffff


	//   ....[32]....
        /*01f4*/ 	.word	0xffffffff


	//   ....[33]....
        /*01f8*/ 	.word	0xffffffff


	//   ....[34]....
        /*01fc*/ 	.word	0xffffffff


	//   ....[35]....
        /*0200*/ 	.word	0xffffffff


	//   ....[36]....
        /*0204*/ 	.word	0xffffffff


	//   ....[37]....
        /*0208*/ 	.word	0xffffffff


	//   ....[38]....
        /*020c*/ 	.word	0xffffffff


	//   ....[39]....
        /*0210*/ 	.word	0xffffffff


	//   ....[40]....
        /*0214*/ 	.word	0xffffffff


	//   ....[41]....
        /*0218*/ 	.word	0xffffffff


	//   ....[42]....
        /*021c*/ 	.word	0xffffffff


	//   ....[43]....
        /*0220*/ 	.word	0xffffffff


	//   ....[44]....
        /*0224*/ 	.word	0xffffffff


	//   ....[45]....
        /*0228*/ 	.word	0xffffffff


	//   ....[46]....
        /*022c*/ 	.word	0xffffffff


	//   ....[47]....
        /*0230*/ 	.word	0xffffffff


	//   ....[48]....
        /*0234*/ 	.word	0xffffffff


	//   ....[49]....
        /*0238*/ 	.word	0xffffffff


	//   ....[50]....
        /*023c*/ 	.word	0xffffffff


	//   ....[51]....
        /*0240*/ 	.word	0xffffffff


	//   ....[52]....
        /*0244*/ 	.word	0xffffffff


	//   ....[53]....
        /*0248*/ 	.word	0xffffffff


	//   ....[54]....
        /*024c*/ 	.word	0xffffffff


	//   ....[55]....
        /*0250*/ 	.word	0xffffffff


	//   ....[56]....
        /*0254*/ 	.word	0xffffffff


	//   ....[57]....
        /*0258*/ 	.word	0xffffffff


	//   ....[58]....
        /*025c*/ 	.word	0xffffffff


	//   ....[59]....
        /*0260*/ 	.word	0xffffffff


	//   ....[60]....
        /*0264*/ 	.word	0xffffffff


	//   ....[61]....
        /*0268*/ 	.word	0xffffffff


	//   ....[62]....
        /*026c*/ 	.word	0xffffffff


	//   ....[63]....
        /*0270*/ 	.word	0xffffffff


	//   ....[64]....
        /*0274*/ 	.word	0xffffffff


	//   ....[65]....
        /*0278*/ 	.word	0xffffffff


	//   ....[66]....
        /*027c*/ 	.word	0xffffffff


	//   ....[67]....
        /*0280*/ 	.word	0xffffffff


	//   ....[68]....
        /*0284*/ 	.word	0xffffffff


	//   ....[69]....
        /*0288*/ 	.word	0xffffffff


	//   ....[70]....
        /*028c*/ 	.word	0xffffffff


	//   ....[71]....
        /*0290*/ 	.word	0xffffffff


	//   ....[72]....
        /*0294*/ 	.word	0xffffffff


	//   ....[73]....
        /*0298*/ 	.word	0xffffffff


	//   ....[74]....
        /*029c*/ 	.word	0xffffffff


	//   ....[75]....
        /*02a0*/ 	.word	0xffffffff


	//   ....[76]....
        /*02a4*/ 	.word	0xffffffff


	//   ....[77]....
        /*02a8*/ 	.word	0xffffffff


	//   ....[78]....
        /*02ac*/ 	.word	0xffffffff


	//   ....[79]....
        /*02b0*/ 	.word	0xffffffff


	//   ....[80]....
        /*02b4*/ 	.word	0xffffffff


	//   ....[81]....
        /*02b8*/ 	.word	0xffffffff


	//   ....[82]....
        /*02bc*/ 	.word	0xffffffff


	//   ....[83]....
        /*02c0*/ 	.word	0xffffffff


	//   ....[84]....
        /*02c4*/ 	.word	0xffffffff


	//   ....[85]....
        /*02c8*/ 	.word	0xffffffff


	//   ....[86]....
        /*02cc*/ 	.word	0xffffffff


	//   ....[87]....
        /*02d0*/ 	.word	0xffffffff


	//   ....[88]....
        /*02d4*/ 	.word	0xffffffff


	//   ....[89]....
        /*02d8*/ 	.word	0xffffffff


	//   ....[90]....
        /*02dc*/ 	.word	0xffffffff


	//   ....[91]....
        /*02e0*/ 	.word	0xffffffff


	//   ....[92]....
        /*02e4*/ 	.word	0xffffffff


	//   ....[93]....
        /*02e8*/ 	.word	0xffffffff


	//   ....[94]....
        /*02ec*/ 	.word	0xffffffff


	//   ....[95]....
        /*02f0*/ 	.word	0xffffffff


	//   ....[96]....
        /*02f4*/ 	.word	0xffffffff


	//   ....[97]....
        /*02f8*/ 	.word	0xffffffff


	//   ....[98]....
        /*02fc*/ 	.word	0xffffffff


	//   ....[99]....
        /*0300*/ 	.word	0xffffffff


	//   ....[100]....
        /*0304*/ 	.word	0xffffffff


	//   ....[101]....
        /*0308*/ 	.word	0xffffffff


	//   ....[102]....
        /*030c*/ 	.word	0xffffffff


	//   ....[103]....
        /*0310*/ 	.word	0xffffffff


	//   ....[104]....
        /*0314*/ 	.word	0xffffffff


	//   ....[105]....
        /*0318*/ 	.word	0xffffffff


	//   ....[106]....
        /*031c*/ 	.word	0xffffffff


	//   ....[107]....
        /*0320*/ 	.word	0xffffffff


	//   ....[108]....
        /*0324*/ 	.word	0xffffffff


	//   ....[109]....
        /*0328*/ 	.word	0xffffffff


	//   ....[110]....
        /*032c*/ 	.word	0xffffffff


	//   ....[111]....
        /*0330*/ 	.word	0xffffffff


	//   ....[112]....
        /*0334*/ 	.word	0xffffffff


	//   ....[113]....
        /*0338*/ 	.word	0xffffffff


	//   ....[114]....
        /*033c*/ 	.word	0xffffffff


	//   ....[115]....
        /*0340*/ 	.word	0xffffffff


	//   ....[116]....
        /*0344*/ 	.word	0xffffffff


	//   ....[117]....
        /*0348*/ 	.word	0xffffffff


	//   ....[118]....
        /*034c*/ 	.word	0xffffffff


	//   ....[119]....
        /*0350*/ 	.word	0xffffffff


	//   ....[120]....
        /*0354*/ 	.word	0xffffffff


	//   ....[121]....
        /*0358*/ 	.word	0xffffffff


	//   ....[122]....
        /*035c*/ 	.word	0xffffffff


	//   ....[123]....
        /*0360*/ 	.word	0xffffffff


	//   ....[124]....
        /*0364*/ 	.word	0xffffffff


	//   ....[125]....
        /*0368*/ 	.word	0xffffffff


	//   ....[126]....
        /*036c*/ 	.word	0xffffffff


	//   ....[127]....
        /*0370*/ 	.word	0xffffffff


	//   ....[128]....
        /*0374*/ 	.word	0xffffffff


	//   ....[129]....
        /*0378*/ 	.word	0xffffffff


	//   ....[130]....
        /*037c*/ 	.word	0xffffffff


	//   ....[131]....
        /*0380*/ 	.word	0xffffffff


	//   ....[132]....
        /*0384*/ 	.word	0xffffffff


	//   ....[133]....
        /*0388*/ 	.word	0xffffffff


	//   ....[134]....
        /*038c*/ 	.word	0xffffffff


	//   ....[135]....
        /*0390*/ 	.word	0xffffffff


	//   ....[136]....
        /*0394*/ 	.word	0xffffffff


	//   ....[137]....
        /*0398*/ 	.word	0xffffffff


	//   ....[138]....
        /*039c*/ 	.word	0xffffffff


	//   ....[139]....
        /*03a0*/ 	.word	0xffffffff


	//   ....[140]....
        /*03a4*/ 	.word	0xffffffff


	//   ....[141]....
        /*03a8*/ 	.word	0xffffffff


	//   ....[142]....
        /*03ac*/ 	.word	0xffffffff


	//   ....[143]....
        /*03b0*/ 	.word	0xffffffff


	//   ....[144]....
        /*03b4*/ 	.word	0xffffffff


	//   ....[145]....
        /*03b8*/ 	.word	0xffffffff


	//   ....[146]....
        /*03bc*/ 	.word	0xffffffff


	//   ....[147]....
        /*03c0*/ 	.word	0xffffffff


	//   ....[148]....
        /*03c4*/ 	.word	0xffffffff


	//   ....[149]....
        /*03c8*/ 	.word	0xffffffff


	//   ....[150]....
        /*03cc*/ 	.word	0xffffffff


	//   ....[151]....
        /*03d0*/ 	.word	0xffffffff


	//   ....[152]....
        /*03d4*/ 	.word	0xffffffff


	//   ....[153]....
        /*03d8*/ 	.word	0xffffffff


	//   ....[154]....
        /*03dc*/ 	.word	0xffffffff


	//   ....[155]....
        /*03e0*/ 	.word	0xffffffff


	//   ....[156]....
        /*03e4*/ 	.word	0xffffffff


	//   ....[157]....
        /*03e8*/ 	.word	0xffffffff


	//   ....[158]....
        /*03ec*/ 	.word	0xffffffff


	//   ....[159]....
        /*03f0*/ 	.word	0xffffffff


	//   ....[160]....
        /*03f4*/ 	.word	0xffffffff


	//   ....[161]....
        /*03f8*/ 	.word	0xffffffff


	//   ....[162]....
        /*03fc*/ 	.word	0xffffffff


	//   ....[163]....
        /*0400*/ 	.word	0xffffffff


	//   ....[164]....
        /*0404*/ 	.word	0xffffffff


	//   ....[165]....
        /*0408*/ 	.word	0xffffffff


	//   ....[166]....
        /*040c*/ 	.word	0xffffffff


	//   ....[167]....
        /*0410*/ 	.word	0xffffffff


	//   ....[168]....
        /*0414*/ 	.word	0xffffffff


	//   ....[169]....
        /*0418*/ 	.word	0xffffffff


	//   ....[170]....
        /*041c*/ 	.word	0xffffffff


	//   ....[171]....
        /*0420*/ 	.word	0xffffffff


	//   ....[172]....
        /*0424*/ 	.word	0xffffffff


	//   ....[173]....
        /*0428*/ 	.word	0xffffffff


	//   ....[174]....
        /*042c*/ 	.word	0xffffffff


	//   ....[175]....
        /*0430*/ 	.word	0xffffffff


	//   ....[176]....
        /*0434*/ 	.word	0xffffffff


	//   ....[177]....
        /*0438*/ 	.word	0xffffffff


	//   ....[178]....
        /*043c*/ 	.word	0xffffffff


	//   ....[179]....
        /*0440*/ 	.word	0xffffffff


	//   ....[180]....
        /*0444*/ 	.word	0xffffffff


	//   ....[181]....
        /*0448*/ 	.word	0xffffffff


	//   ....[182]....
        /*044c*/ 	.word	0xffffffff


	//   ....[183]....
        /*0450*/ 	.word	0xffffffff


	//   ....[184]....
        /*0454*/ 	.word	0xffffffff


	//----- nvinfo : EIATTR_COOP_GROUP_INSTR_OFFSETS
	.align		4
.L_714:
        /*0458*/ 	.byte	0x04, 0x28
        /*045a*/ 	.short	(.L_716 - .L_715)


	//   ....[0]....
.L_715:
        /*045c*/ 	.word	0x00000060


	//   ....[1]....
        /*0460*/ 	.word	0x00000260


	//   ....[2]....
        /*0464*/ 	.word	0x00000290


	//   ....[3]....
        /*0468*/ 	.word	0x000002c0


	//   ....[4]....
        /*046c*/ 	.word	0x000002f0


	//   ....[5]....
        /*0470*/ 	.word	0x00000320


	//   ....[6]....
        /*0474*/ 	.word	0x00000350


	//   ....[7]....
        /*0478*/ 	.word	0x000004d0


	//   ....[8]....
        /*047c*/ 	.word	0x00000510


	//   ....[9]....
        /*0480*/ 	.word	0x00000540


	//   ....[10]....
        /*0484*/ 	.word	0x00000570


	//   ....[11]....
        /*0488*/ 	.word	0x000005a0


	//   ....[12]....
        /*048c*/ 	.word	0x000005d0


	//   ....[13]....
        /*0490*/ 	.word	0x00000660


	//   ....[14]....
        /*0494*/ 	.word	0x000006a0


	//   ....[15]....
        /*0498*/ 	.word	0x000006c0


	//   ....[16]....
        /*049c*/ 	.word	0x00000720


	//   ....[17]....
        /*04a0*/ 	.word	0x00008b20


	//   ....[18]....
        /*04a4*/ 	.word	0x00008b40


	//   ....[19]....
        /*04a8*/ 	.word	0x00008c70


	//   ....[20]....
        /*04ac*/ 	.word	0x00008c80


	//   ....[21]....
        /*04b0*/ 	.word	0x00008db0


	//   ....[22]....
        /*04b4*/ 	.word	0x00008dd0


	//   ....[23]....
        /*04b8*/ 	.word	0x00008f00


	//   ....[24]....
        /*04bc*/ 	.word	0x00008f10


	//   ....[25]....
        /*04c0*/ 	.word	0x0000a750


	//   ....[26]....
        /*04c4*/ 	.word	0x0000ac00


	//   ....[27]....
        /*04c8*/ 	.word	0x0000b450


	//   ....[28]....
        /*04cc*/ 	.word	0x0000b640


	//   ....[29]....
        /*04d0*/ 	.word	0x0000b660


	//   ....[30]....
        /*04d4*/ 	.word	0x0000b6b0


	//   ....[31]....
        /*04d8*/ 	.word	0x0000db30


	//   ....[32]....
        /*04dc*/ 	.word	0x0000dfa0


	//   ....[33]....
        /*04e0*/ 	.word	0x0000e680


	//   ....[34]....
        /*04e4*/ 	.word	0x0000e780


	//   ....[35]....
        /*04e8*/ 	.word	0x0000ee60


	//   ....[36]....
        /*04ec*/ 	.word	0x0000ef30


	//   ....[37]....
        /*04f0*/ 	.word	0x00011b80


	//   ....[38]....
        /*04f4*/ 	.word	0x00011be0


	//   ....[39]....
        /*04f8*/ 	.word	0x00011bf0


	//   ....[40]....
        /*04fc*/ 	.word	0x00011c60


	//   ....[41]....
        /*0500*/ 	.word	0x00014800


	//   ....[42]....
        /*0504*/ 	.word	0x00014c30


	//   ....[43]....
        /*0508*/ 	.word	0x00015310


	//   ....[44]....
        /*050c*/ 	.word	0x00015410


	//   ....[45]....
        /*0510*/ 	.word	0x00015a20


	//   ....[46]....
        /*0514*/ 	.word	0x00015b30


	//   ....[47]....
        /*0518*/ 	.word	0x00017190


	//   ....[48]....
        /*051c*/ 	.word	0x000171c0


	//   ....[49]....
        /*0520*/ 	.word	0x000171d0


	//   ....[50]....
        /*0524*/ 	.word	0x00017200


	//   ....[51]....
        /*0528*/ 	.word	0x00018740


	//   ....[52]....
        /*052c*/ 	.word	0x00018760


	//   ....[53]....
        /*0530*/ 	.word	0x00018770


	//   ....[54]....
        /*0534*/ 	.word	0x00018780


	//   ....[55]....
        /*0538*/ 	.word	0x00018ae0


	//   ....[56]....
        /*053c*/ 	.word	0x00018b00


	//   ....[57]....
        /*0540*/ 	.word	0x00018c30


	//   ....[58]....
        /*0544*/ 	.word	0x00018c40


	//   ....[59]....
        /*0548*/ 	.word	0x00018d70


	//   ....[60]....
        /*054c*/ 	.word	0x00018d90


	//   ....[61]....
        /*0550*/ 	.word	0x00018ec0


	//   ....[62]....
        /*0554*/ 	.word	0x00018ed0


	//   ....[63]....
        /*0558*/ 	.word	0x000191f0


	//   ....[64]....
        /*055c*/ 	.word	0x00019210


	//   ....[65]....
        /*0560*/ 	.word	0x00019aa0


	//   ....[66]....
        /*0564*/ 	.word	0x00019ab0


	//   ....[67]....
        /*0568*/ 	.word	0x0001aa50


	//   ....[68]....
        /*056c*/ 	.word	0x0001aa70


	//   ....[69]....
        /*0570*/ 	.word	0x0001aba0


	//   ....[70]....
        /*0574*/ 	.word	0x0001abb0


	//   ....[71]....
        /*0578*/ 	.word	0x0001ace0


	//   ....[72]....
        /*057c*/ 	.word	0x0001ad00


	//   ....[73]....
        /*0580*/ 	.word	0x0001ae30


	//   ....[74]....
        /*0584*/ 	.word	0x0001ae40


	//   ....[75]....
        /*0588*/ 	.word	0x0001b030


	//   ....[76]....
        /*058c*/ 	.word	0x0001b050


	//   ....[77]....
        /*0590*/ 	.word	0x0001b170


	//   ....[78]....
        /*0594*/ 	.word	0x0001b1b0


	//   ....[79]....
        /*0598*/ 	.word	0x0001b1e0


	//   ....[80]....
        /*059c*/ 	.word	0x0001b210


	//   ....[81]....
        /*05a0*/ 	.word	0x0001b240


	//   ....[82]....
        /*05a4*/ 	.word	0x0001b270


	//   ....[83]....
        /*05a8*/ 	.word	0x0001b3c0


	//   ....[84]....
        /*05ac*/ 	.word	0x0001b400


	//   ....[85]....
        /*05b0*/ 	.word	0x0001b430


	//   ....[86]....
        /*05b4*/ 	.word	0x0001b460


	//   ....[87]....
        /*05b8*/ 	.word	0x0001b490


	//   ....[88]....
        /*05bc*/ 	.word	0x0001b4c0


	//   ....[89]....
        /*05c0*/ 	.word	0x0001b550


	//   ....[90]....
        /*05c4*/ 	.word	0x0001b590


	//   ....[91]....
        /*05c8*/ 	.word	0x0001b5a0


	//   ....[92]....
        /*05cc*/ 	.word	0x0001b600


	//   ....[93]....
        /*05d0*/ 	.word	0x0001bfe0


	//   ....[94]....
        /*05d4*/ 	.word	0x0001c040


	//   ....[95]....
        /*05d8*/ 	.word	0x0001c090


	//   ....[96]....
        /*05dc*/ 	.word	0x0001c0e0


	//   ....[97]....
        /*05e0*/ 	.word	0x0001c130


	//   ....[98]....
        /*05e4*/ 	.word	0x0001c1b0


	//   ....[99]....
        /*05e8*/ 	.word	0x0001c200


	//   ....[100]....
        /*05ec*/ 	.word	0x0001c270


	//   ....[101]....
        /*05f0*/ 	.word	0x0001c2e0


	//   ....[102]....
        /*05f4*/ 	.word	0x0001c350


	//   ....[103]....
        /*05f8*/ 	.word	0x0001c3d0


	//   ....[104]....
        /*05fc*/ 	.word	0x0001c450


	//   ....[105]....
        /*0600*/ 	.word	0x0001c4d0


	//   ....[106]....
        /*0604*/ 	.word	0x0001c540


	//   ....[107]....
        /*0608*/ 	.word	0x0001c5c0


	//   ....[108]....
        /*060c*/ 	.word	0x0001c640


	//   ....[109]....
        /*0610*/ 	.word	0x0001c6c0


	//   ....[110]....
        /*0614*/ 	.word	0x0001c730


	//   ....[111]....
        /*0618*/ 	.word	0x0001c790


	//   ....[112]....
        /*061c*/ 	.word	0x0001c7f0


	//   ....[113]....
        /*0620*/ 	.word	0x0001c840


	//   ....[114]....
        /*0624*/ 	.word	0x0001c890


	//   ....[115]....
        /*0628*/ 	.word	0x0001c910


	//   ....[116]....
        /*062c*/ 	.word	0x0001c990


	//   ....[117]....
        /*0630*/ 	.word	0x0001ca10


	//   ....[118]....
        /*0634*/ 	.word	0x0001ca80


	//   ....[119]....
        /*0638*/ 	.word	0x0001cb00


	//   ....[120]....
        /*063c*/ 	.word	0x0001cb80


	//   ....[121]....
        /*0640*/ 	.word	0x0001cc00


	//   ....[122]....
        /*0644*/ 	.word	0x0001cc70


	//   ....[123]....
        /*0648*/ 	.word	0x0001ccf0


	//   ....[124]....
        /*064c*/ 	.word	0x0001cd70


	//   ....[125]....
        /*0650*/ 	.word	0x0001cdf0


	//   ....[126]....
        /*0654*/ 	.word	0x0001ce60


	//   ....[127]....
        /*0658*/ 	.word	0x0001cee0


	//   ....[128]....
        /*065c*/ 	.word	0x0001cf60


	//   ....[129]....
        /*0660*/ 	.word	0x0001cfe0


	//   ....[130]....
        /*0664*/ 	.word	0x0001d050


	//   ....[131]....
        /*0668*/ 	.word	0x0001d0d0


	//   ....[132]....
        /*066c*/ 	.word	0x0001d150


	//   ....[133]....
        /*0670*/ 	.word	0x0001d1d0


	//   ....[134]....
        /*0674*/ 	.word	0x0001d240


	//   ....[135]....
        /*0678*/ 	.word	0x0001d2c0


	//   ....[136]....
        /*067c*/ 	.word	0x0001d340


	//   ....[137]....
        /*0680*/ 	.word	0x0001d390


	//   ....[138]....
        /*0684*/ 	.word	0x0001d3d0


	//   ....[139]....
        /*0688*/ 	.word	0x0001d420


	//   ....[140]....
        /*068c*/ 	.word	0x0001d470


	//   ....[141]....
        /*0690*/ 	.word	0x0001d4c0


	//   ....[142]....
        /*0694*/ 	.word	0x0001d540


	//   ....[143]....
        /*0698*/ 	.word	0x0001d590


	//   ....[144]....
        /*069c*/ 	.word	0x0001d5e0


	//   ....[145]....
        /*06a0*/ 	.word	0x0001d630


	//   ....[146]....
        /*06a4*/ 	.word	0x0001d680


	//   ....[147]....
        /*06a8*/ 	.word	0x0001d6d0


	//   ....[148]....
        /*06ac*/ 	.word	0x0001d750


	//   ....[149]....
        /*06b0*/ 	.word	0x0001d7a0


	//   ....[150]....
        /*06b4*/ 	.word	0x0001d820


	//   ....[151]....
        /*06b8*/ 	.word	0x0001d890


	//   ....[152]....
        /*06bc*/ 	.word	0x0001d910


	//   ....[153]....
        /*06c0*/ 	.word	0x0001dd80


	//   ....[154]....
        /*06c4*/ 	.word	0x0001dda0


	//   ....[155]....
        /*06c8*/ 	.word	0x0001ddc0


	//   ....[156]....
        /*06cc*/ 	.word	0x0001ddd0


	//   ....[157]....
        /*06d0*/ 	.word	0x0001e540


	//   ....[158]....
        /*06d4*/ 	.word	0x0001e550


	//   ....[159]....
        /*06d8*/ 	.word	0x0001e560


	//   ....[160]....
        /*06dc*/ 	.word	0x0001e570


	//   ....[161]....
        /*06e0*/ 	.word	0x000218b0


	//   ....[162]....
        /*06e4*/ 	.word	0x000218d0


	//   ....[163]....
        /*06e8*/ 	.word	0x000218f0


	//   ....[164]....
        /*06ec*/ 	.word	0x00021900


	//   ....[165]....
        /*06f0*/ 	.word	0x00021f10


	//   ....[166]....
        /*06f4*/ 	.word	0x00021f20


	//   ....[167]....
        /*06f8*/ 	.word	0x00021f30


	//   ....[168]....
        /*06fc*/ 	.word	0x00021f40


	//   ....[169]....
        /*0700*/ 	.word	0x00025420


	//   ....[170]....
        /*0704*/ 	.word	0x000254a0


	//   ....[171]....
        /*0708*/ 	.word	0x00025520


	//   ....[172]....
        /*070c*/ 	.word	0x00025590


	//   ....[173]....
        /*0710*/ 	.word	0x00025610


	//   ....[174]....
        /*0714*/ 	.word	0x00025680


	//   ....[175]....
        /*0718*/ 	.word	0x000256f0


	//   ....[176]....
        /*071c*/ 	.word	0x00025760


	//   ....[177]....
        /*0720*/ 	.word	0x000257e0


	//   ....[178]....
        /*0724*/ 	.word	0x00025860


	//   ....[179]....
        /*0728*/ 	.word	0x000258e0


	//   ....[180]....
        /*072c*/ 	.word	0x00025950


	//   ....[181]....
        /*0730*/ 	.word	0x000259d0


	//   ....[182]....
        /*0734*/ 	.word	0x00025a40


	//   ....[183]....
        /*0738*/ 	.word	0x00025ac0


	//   ....[184]....
        /*073c*/ 	.word	0x00025b30


	//----- nvinfo : EIATTR_EXIT_INSTR_OFFSETS
	.align		4
.L_716:
        /*0740*/ 	.byte	0x04, 0x1c
        /*0742*/ 	.short	(.L_718 - .L_717)


	//   ....[0]....
.L_717:
        /*0744*/ 	.word	0x000010e0


	//   ....[1]....
        /*0748*/ 	.word	0x0001bfa0


	//----- nvinfo : EIATTR_MAX_THREADS
	.align		4
.L_718:
        /*074c*/ 	.byte	0x04, 0x05
        /*074e*/ 	.short	(.L_720 - .L_719)
.L_719:
        /*0750*/ 	.word	0x00000100
        /*0754*/ 	.word	0x00000001
        /*0758*/ 	.word	0x00000001


	//----- nvinfo : EIATTR_CRS_STACK_SIZE
	.align		4
.L_720:
        /*075c*/ 	.byte	0x04, 0x1e
        /*075e*/ 	.short	(.L_722 - .L_721)
.L_721:
        /*0760*/ 	.word	0x00000000
.L_722:


//--------------------- .nv.info._ZN7cutlass13device_kernelIN5flash19enable_sm80_to_sm89INS1_16FlashAttnFwdSm80INS1_25CollectiveMainloopFwdSm80ILi8ELi2ELb1EN4cute5tupleIJNS5_1CILi128EEENS7_ILi96EEENS7_ILi192EEEEEELi192ENS_10bfloat16_tEfNS_4arch4Sm80ELb1ELb0ELb1ELb0ELb0ELb0ELb1ELb1EEENS1_21CollectiveEpilogueFwdINS6_IJS8_SA_S9_EEENS6_IJNS7_ILi1EEESI_SI_EEESC_SE_Li256ELb0ELb1ELb1ELb0EEENS1_30DynamicPersistentTileSchedulerILi256ELi256ELb1ELb1ELb0EEEEEEEEEvNT_6ParamsE --------------------------
	.section	.nv.info._ZN7cutlass13device_kernelIN5flash19enable_sm80_to_sm89INS1_16FlashAttnFwdSm80INS1_25CollectiveMainloopFwdSm80ILi8ELi2ELb1EN4cute5tupleIJNS5_1CILi128EEENS7_ILi96EEENS7_ILi192EEEEEELi192ENS_10bfloat16_tEfNS_4arch4Sm80ELb1ELb0ELb1ELb0ELb0ELb0ELb1ELb1EEENS1_21CollectiveEpilogueFwdINS6_IJS8_SA_S9_EEENS6_IJNS7_ILi1EEESI_SI_EEESC_SE_Li256ELb0ELb1ELb1ELb0EEENS1_30DynamicPersistentTileSchedulerILi256ELi256ELb1ELb1ELb0EEEEEEEEEvNT_6ParamsE,"",@"SHT_CUDA_INFO"
	.sectionflags	@""
	.align	4


	//----- nvinfo : EIATTR_CUDA_API_VERSION
	.align		4
        /*0000*/ 	.byte	0x04, 0x37
        /*0002*/ 	.short	(.L_724 - .L_723)
.L_723:
        /*0004*/ 	.word	0x00000082


	//----- nvinfo : EIATTR_SW2861232_WAR
	.align		4
.L_724:
        /*0008*/ 	.byte	0x01, 0x35
	.zero		2


	//----- nvinfo : EIATTR_PARAM_CBANK
	.align		4
        /*000c*/ 	.byte	0x04, 0x0a
        /*000e*/ 	.short	(.L_726 - .L_725)
	.align		4
.L_725:
        /*0010*/ 	.word	index@(.nv.constant0._ZN7cutlass13device_kernelIN5flash19enable_sm80_to_sm89INS1_16FlashAttnFwdSm80INS1_25CollectiveMainloopFwdSm80ILi8ELi2ELb1EN4cute5tupleIJNS5_1CILi128EEENS7_ILi96EEENS7_ILi192EEEEEELi192ENS_10bfloat16_tEfNS_4arch4Sm80ELb1ELb0ELb1ELb0ELb0ELb0ELb1ELb1EEENS1_21CollectiveEpilogueFwdINS6_IJS8_SA_S9_EEENS6_IJNS7_ILi1EEESI_SI_EEESC_SE_Li256ELb0ELb1ELb1ELb0EEENS1_30DynamicPersistentTileSchedulerILi256ELi256ELb1ELb1ELb0EEEEEEEEEvNT_6ParamsE)
        /*0014*/ 	.short	0x0160
        /*0016*/ 	.short	0x0428


	//----- nvinfo : EIATTR_CBANK_PARAM_SIZE
	.align		4
.L_726:
        /*0018*/ 	.byte	0x03, 0x19
        /*001a*/ 	.short	0x0428


	//----- nvinfo : EIATTR_KPARAM_INFO
	.align		4
        /*001c*/ 	.byte	0x04, 0x17
        /*001e*/ 	.short	(.L_728 - .L_727)
.L_727:
        /*0020*/ 	.word	0x00000000
        /*0024*/ 	.short	0x0000
        /*0026*/ 	.short	0x0000
        /*0028*/ 	.byte	0x00, 0xf0, 0xa1, 0x10


	//----- nvinfo : EIATTR_MAXREG_COUNT
	.align		4
.L_728:
        /*002c*/ 	.byte	0x03, 0x1b
        /*002e*/ 	.short	0x00ff


	//----- nvinfo : EIATTR_NUM_BARRIERS
	.align		4
        /*0030*/ 	.byte	0x02, 0x4c
        /*0032*/ 	.byte	0x06
	.zero		1


	//----- nvinfo : EIATTR_ANNOTATIONS
	.align		4
        /*0034*/ 	.byte	0x04, 0x55
        /*0036*/ 	.short	(.L_730 - .L_729)


	//   ....[0]....
.L_729:
        /* <DEDUP_REMOVED lines=58> */


	//----- nvinfo : EIATTR_MERCURY_ISA_VERSION
	.align		4
.L_730:
        /*03c0*/ 	.byte	0x03, 0x5f
        /*03c2*/ 	.short	0x0000


	//----- nvinfo : EIATTR_INT_WARP_WIDE_INSTR_OFFSETS
	.align		4
        /*03c4*/ 	.byte	0x04, 0x31
        /*03c6*/ 	.short	(.L_732 - .L_731)


	//   ....[0]....
.L_731:
        /*03c8*/ 	.word	0x0000f510


	//   ....[1]....
        /*03cc*/ 	.word	0x0000f590


	//----- nvinfo : EIATTR_COOP_GROUP_MASK_REGIDS
	.align		4
.L_732:
        /*03d0*/ 	.byte	0x04, 0x29
        /*03d2*/ 	.short	(.L_734 - .L_733)


	//   ....[0]....
.L_733:
        /*03d4*/ 	.word	0xffffffff


	//   ....[1]....
        /*03d8*/ 	.word	0xffffffff


	//   ....[2]....
        /*03dc*/ 	.word	0xffffffff


	//   ....[3]....
        /*03e0*/ 	.word	0xffffffff


	//   ....[4]....
        /*03e4*/ 	.word	0xffffffff


	//   ....[5]....
        /*03e8*/ 	.word	0xffffffff


	//   ....[6]....
        /*03ec*/ 	.word	0xffffffff


	//   ....[7]....
        /*03f0*/ 	.word	0xffffffff


	//   ....[8]....
        /*03f4*/ 	.word	0xffffffff


	//   ....[9]....
        /*03f8*/ 	.word	0xffffffff


	//   ....[10]....
        /*03fc*/ 	.word	0xffffffff


	//   ....[11]....
        /*0400*/ 	.word	0xffffffff


	//   ....[12]....
        /*0404*/ 	.word	0xffffffff


	//   ....[13]....
        /*0408*/ 	.word	0xffffffff


	//   ....[14]....
        /*040c*/ 	.word	0xffffffff


	//   ....[15]....
        /*0410*/ 	.word	0xffffffff


	//   ....[16]....
        /*0414*/ 	.word	0xffffffff


	//   ....[17]....
        /*0418*/ 	.word	0xffffffff


	//   ....[18]....
        /*041c*/ 	.word	0xffffffff


	//   ....[19]....
        /*0420*/ 	.word	0xffffffff


	//   ....[20]....
        /*0424*/ 	.word	0xffffffff


	//   ....[21]....
        /*0428*/ 	.word	0xffffffff


	//   ....[22]....
        /*042c*/ 	.word	0xffffffff


	//   ....[23]....
        /*0430*/ 	.word	0xffffffff


	//   ....[24]....
        /*0434*/ 	.word	0xffffffff


	//   ....[25]....
        /*0438*/ 	.word	0xffffffff


	//   ....[26]....
        /*043c*/ 	.word	0xffffffff


	//   ....[27]....
        /*0440*/ 	.word	0xffffffff


	//   ....[28]....
        /*0444*/ 	.word	0xffffffff


	//   ....[29]....
        /*0448*/ 	.word	0xffffffff


	//   ....[30]....
        /*044c*/ 	.word	0xffffffff


	//   ....[31]....
        /*0450*/ 	.word	0xffffffff


	//   ....[32]....
        /*0454*/ 	.word	0xffffffff


	//   ....[33]....
        /*0458*/ 	.word	0xffffffff


	//   ....[34]....
        /*045c*/ 	.word	0xffffffff


	//   ....[35]....
        /*0460*/ 	.word	0xffffffff


	//   ....[36]....
        /*0464*/ 	.word	0xffffffff


	//   ....[37]....
        /*0468*/ 	.word	0xffffffff


	//   ....[38]....
        /*046c*/ 	.word	0xffffffff


	//   ....[39]....
        /*0470*/ 	.word	0xffffffff


	//   ....[40]....
        /*0474*/ 	.word	0xffffffff


	//   ....[41]....
        /*0478*/ 	.word	0xffffffff


	//   ....[42]....
        /*047c*/ 	.word	0xffffffff


	//   ....[43]....
        /*0480*/ 	.word	0xffffffff


	//----- nvinfo : EIATTR_COOP_GROUP_INSTR_OFFSETS
	.align		4
.L_734:
        /*0484*/ 	.byte	0x04, 0x28
        /*0486*/ 	.short	(.L_736 - .L_735)


	//   ....[0]....
.L_735:
        /*0488*/ 	.word	0x00000050


	//   ....[1]....
        /*048c*/ 	.word	0x00001610


	//   ....[2]....
        /*0490*/ 	.word	0x00001620


	//   ....[3]....
        /*0494*/ 	.word	0x00001650


	//   ....[4]....
        /*0498*/ 	.word	0x00001680


	//   ....[5]....
        /*049c*/ 	.word	0x00001810


	//   ....[6]....
        /*04a0*/ 	.word	0x00001820


	//   ....[7]....
        /*04a4*/ 	.word	0x00001840


	//   ....[8]....
        /*04a8*/ 	.word	0x00001870


	//   ....[9]....
        /*04ac*/ 	.word	0x000036a0


	//   ....[10]....
        /*04b0*/ 	.word	0x000036b0


	//   ....[11]....
        /*04b4*/ 	.word	0x00004200


	//   ....[12]....
        /*04b8*/ 	.word	0x000043d0


	//   ....[13]....
        /*04bc*/ 	.word	0x00004410


	//   ....[14]....
        /*04c0*/ 	.word	0x00004480


	//   ....[15]....
        /*04c4*/ 	.word	0x000076d0


	//   ....[16]....
        /*04c8*/ 	.word	0x000076f0


	//   ....[17]....
        /*04cc*/ 	.word	0x000084c0


	//   ....[18]....
        /*04d0*/ 	.word	0x00008500


	//   ....[19]....
        /*04d4*/ 	.word	0x00008520


	//   ....[20]....
        /*04d8*/ 	.word	0x00008540


	//   ....[21]....
        /*04dc*/ 	.word	0x0000c5a0


	//   ....[22]....
        /*04e0*/ 	.word	0x0000c620


	//   ....[23]....
        /*04e4*/ 	.word	0x0000c780


	//   ....[24]....
        /*04e8*/ 	.word	0x0000c7c0


	//   ....[25]....
        /*04ec*/ 	.word	0x0000ecc0


	//   ....[26]....
        /*04f0*/ 	.word	0x0000ed10


	//   ....[27]....
        /*04f4*/ 	.word	0x0000ed30


	//   ....[28]....
        /*04f8*/ 	.word	0x0000ed50


	//   ....[29]....
        /*04fc*/ 	.word	0x0000f6e0


	//   ....[30]....
        /*0500*/ 	.word	0x0000fb60


	//   ....[31]....
        /*0504*/ 	.word	0x0000fb80


	//   ....[32]....
        /*0508*/ 	.word	0x0000fba0


	//   ....[33]....
        /*050c*/ 	.word	0x0000fbc0


	//   ....[34]....
        /*0510*/ 	.word	0x0000fcc0


	//   ....[35]....
        /*0514*/ 	.word	0x0000fd20


	//   ....[36]....
        /*0518*/ 	.word	0x000105b0


	//   ....[37]....
        /*051c*/ 	.word	0x000105c0


	//   ....[38]....
        /*0520*/ 	.word	0x00010f50


	//   ....[39]....
        /*0524*/ 	.word	0x00011030


	//   ....[40]....
        /*0528*/ 	.word	0x00011090


	//   ....[41]....
        /*052c*/ 	.word	0x000110e0


	//   ....[42]....
        /*0530*/ 	.word	0x00011140


	//   ....[43]....
        /*0534*/ 	.word	0x00011190


	//----- nvinfo : EIATTR_EXIT_INSTR_OFFSETS
	.align		4
.L_736:
        /*0538*/ 	.byte	0x04, 0x1c
        /*053a*/ 	.short	(.L_738 - .L_737)


	//   ....[0]....
.L_737:
        /*053c*/ 	.word	0x000000a0


	//   ....[1]....
        /*0540*/ 	.word	0x00010ff0


	//----- nvinfo : EIATTR_MAX_THREADS
	.align		4
.L_738:
        /*0544*/ 	.byte	0x04, 0x05
        /*0546*/ 	.short	(.L_740 - .L_739)
.L_739:
        /*0548*/ 	.word	0x00000100
        /*054c*/ 	.word	0x00000001
        /*0550*/ 	.word	0x00000001


	//----- nvinfo : EIATTR_CRS_STACK_SIZE
	.align		4
.L_740:
        /*0554*/ 	.byte	0x04, 0x1e
        /*0556*/ 	.short	(.L_742 - .L_741)
.L_741:
        /*0558*/ 	.word	0x00000000
.L_742:


//--------------------- .nv.info._ZN7cutlass13device_kernelIN5flash19enable_sm80_to_sm89INS1_16FlashAttnFwdSm80INS1_25CollectiveMainloopFwdSm80ILi8ELi2ELb0EN4cute5tupleIJNS5_1CILi128EEENS7_ILi64EEENS7_ILi192EEEEEELi192ENS_10bfloat16_tEfNS_4arch4Sm80ELb1ELb0ELb1ELb1ELb0ELb0ELb1ELb1EEENS1_21CollectiveEpilogueFwdINS6_IJS8_SA_S9_EEENS6_IJNS7_ILi1EEESI_SI_EEESC_SE_Li256ELb1ELb1ELb1ELb0EEENS1_36VarlenDynamicPersistentTileSchedulerILi128ELi64ELi256ELi256ELb1ELb1ELb0ELb1ELb1ELb1EEEEEEEEEvNT_6ParamsE --------------------------
	.section	.nv.info._ZN7cutlass13device_kernelIN5flash19enable_sm80_to_sm89INS1_16FlashAttnFwdSm80INS1_25CollectiveMainloopFwdSm80ILi8ELi2ELb0EN4cute5tupleIJNS5_1CILi128EEENS7_ILi64EEENS7_ILi192EEEEEELi192ENS_10bfloat16_tEfNS_4arch4Sm80ELb1ELb0ELb1ELb1ELb0ELb0ELb1ELb1EEENS1_21CollectiveEpilogueFwdINS6_IJS8_SA_S9_EEENS6_IJNS7_ILi1EEESI_SI_EEESC_SE_Li256ELb1ELb1ELb1ELb0EEENS1_36VarlenDynamicPersistentTileSchedulerILi128ELi64ELi256ELi256ELb1ELb1ELb0ELb1ELb1ELb1EEEEEEEEEvNT_6ParamsE,"",@"SHT_CUDA_INFO"
	.sectionflags	@""
	.align	4


	//----- nvinfo : EIATTR_CUDA_API_VERSION
	.align		4
        /*0000*/ 	.byte	0x04, 0x37
        /*0002*/ 	.short	(.L_744 - .L_743)
.L_743:
        /*0004*/ 	.word	0x00000082


	//----- nvinfo : EIATTR_SW2861232_WAR
	.align		4
.L_744:
        /*0008*/ 	.byte	0x01, 0x35
	.zero		2


	//----- nvinfo : EIATTR_PARAM_CBANK
	.align		4
        /*000c*/ 	.byte	0x04, 0x0a
        /*000e*/ 	.short	(.L_746 - .L_745)
	.align		4
.L_745:
        /*0010*/ 	.word	index@(.nv.constant0._ZN7cutlass13device_kernelIN5flash19enable_sm80_to_sm89INS1_16FlashAttnFwdSm80INS1_25CollectiveMainloopFwdSm80ILi8ELi2ELb0EN4cute5tupleIJNS5_1CILi128EEENS7_ILi64EEENS7_ILi192EEEEEELi192ENS_10bfloat16_tEfNS_4arch4Sm80ELb1ELb0ELb1ELb1ELb0ELb0ELb1ELb1EEENS1_21CollectiveEpilogueFwdINS6_IJS8_SA_S9_EEENS6_IJNS7_ILi1EEESI_SI_EEESC_SE_Li256ELb1ELb1ELb1ELb0EEENS1_36VarlenDynamicPersistentTileSchedulerILi128ELi64ELi256ELi256ELb1ELb1ELb0ELb1ELb1ELb1EEEEEEEEEvNT_6ParamsE)
        /*0014*/ 	.short	0x0160
        /*0016*/ 	.short	0x0438


	//----- nvinfo : EIATTR_CBANK_PARAM_SIZE
	.align		4
.L_746:
        /*0018*/ 	.byte	0x03, 0x19
        /*001a*/ 	.short	0x0438


	//----- nvinfo : EIATTR_KPARAM_INFO
	.align		4
        /*001c*/ 	.byte	0x04, 0x17
        /*001e*/ 	.short	(.L_748 - .L_747)
.L_747:
        /*0020*/ 	.word	0x00000000
        /*0024*/ 	.short	0x0000
        /*0026*/ 	.short	0x0000
        /*0028*/ 	.byte	0x00, 0xf0, 0xe1, 0x10


	//----- nvinfo : EIATTR_MAXREG_COUNT
	.align		4
.L_748:
        /*002c*/ 	.byte	0x03, 0x1b
        /*002e*/ 	.short	0x00ff


	//----- nvinfo : EIATTR_NUM_BARRIERS
	.align		4
        /*0030*/ 	.byte	0x02, 0x4c
        /*0032*/ 	.byte	0x06
	.zero		1


	//----- nvinfo : EIATTR_MERCURY_ISA_VERSION
	.align		4
        /*0034*/ 	.byte	0x03, 0x5f
        /*0036*/ 	.short	0x0000


	//----- nvinfo : EIATTR_INT_WARP_WIDE_INSTR_OFFSETS
	.align		4
        /*0038*/ 	.byte	0x04, 0x31
        /*003a*/ 	.short	(.L_750 - .L_749)


	//   ....[0]....
.L_749:
        /*003c*/ 	.word	0x0000c1e0


	//   ....[1]....
        /*0040*/ 	.word	0x0000c280


	//----- nvinfo : EIATTR_COOP_GROUP_MASK_REGIDS
	.align		4
.L_750:
        /*0044*/ 	.byte	0x04, 0x29
        /*0046*/ 	.short	(.L_752 - .L_751)


	//   ....[0]....
.L_751:
        /*0048*/ 	.word	0xffffffff


	//   ....[1]....
        /*004c*/ 	.word	0xffffffff


	//   ....[2]....
        /*0050*/ 	.word	0xffffffff


	//   ....[3]....
        /*0054*/ 	.word	0xffffffff


	//   ....[4]....
        /*0058*/ 	.word	0xffffffff


	//   ....[5]....
        /*005c*/ 	.word	0xffffffff


	//   ....[6]....
        /*0060*/ 	.word	0xffffffff


	//   ....[7]....
        /*0064*/ 	.word	0xffffffff


	//   ....[8]....
        /*0068*/ 	.word	0xffffffff


	//   ....[9]....
        /*006c*/ 	.word	0xffffffff


	//   ....[10]....
        /*0070*/ 	.word	0xffffffff


	//   ....[11]....
        /*0074*/ 	.word	0xffffffff


	//   ....[12]....
        /*0078*/ 	.word	0xffffffff


	//   ....[13]....
        /*007c*/ 	.word	0xffffffff


	//   ....[14]....
        /*0080*/ 	.word	0xffffffff


	//   ....[15]....
        /*0084*/ 	.word	0xffffffff


	//   ....[16]....
        /*0088*/ 	.word	0xffffffff


	//   ....[17]....
        /*008c*/ 	.word	0xffffffff


	//   ....[18]....
        /*0090*/ 	.word	0xffffffff


	//   ....[19]....
        /*0094*/ 	.word	0xffffffff


	//   ....[20]....
        /*0098*/ 	.word	0xffffffff


	//   ....[21]....
        /*009c*/ 	.word	0xffffffff


	//   ....[22]....
        /*00a0*/ 	.word	0xffffffff


	//   ....[23]....
        /*00a4*/ 	.word	0xffffffff


	//   ....[24]....
        /*00a8*/ 	.word	0xffffffff


	//   ....[25]....
        /*00ac*/ 	.word	0xffffffff


	//   ....[26]....
        /*00b0*/ 	.word	0xffffffff


	//   ....[27]....
        /*00b4*/ 	.word	0xffffffff


	//   ....[28]....
        /*00b8*/ 	.word	0xffffffff


	//   ....[29]....
        /*00bc*/ 	.word	0xffffffff


	//   ....[30]....
        /*00c0*/ 	.word	0xffffffff


	//   ....[31]....
        /*00c4*/ 	.word	0xffffffff


	//   ....[32]....
        /*00c8*/ 	.word	0xffffffff


	//   ....[33]....
        /*00cc*/ 	.word	0xffffffff


	//   ....[34]....
        /*00d0*/ 	.word	0xffffffff


	//   ....[35]....
        /*00d4*/ 	.word	0xffffffff


	//   ....[36]....
        /*00d8*/ 	.word	0xffffffff


	//   ....[37]....
        /*00dc*/ 	.word	0xffffffff


	//   ....[38]....
        /*00e0*/ 	.word	0xffffffff


	//   ....[39]....
        /*00e4*/ 	.word	0xffffffff


	//   ....[40]....
        /*00e8*/ 	.word	0xffffffff


	//   ....[41]....
        /*00ec*/ 	.word	0xffffffff


	//   ....[42]....
        /*00f0*/ 	.word	0xffffffff


	//   ....[43]....
        /*00f4*/ 	.word	0xffffffff


	//   ....[44]....
        /*00f8*/ 	.word	0xffffffff


	//   ....[45]....
        /*00fc*/ 	.word	0xffffffff


	//   ....[46]....
        /*0100*/ 	.word	0xffffffff


	//   ....[47]....
        /*0104*/ 	.word	0xffffffff


	//   ....[48]....
        /*0108*/ 	.word	0xffffffff


	//   ....[49]....
        /*010c*/ 	.word	0xffffffff


	//   ....[50]....
        /*0110*/ 	.word	0xffffffff


	//   ....[51]....
        /*0114*/ 	.word	0xffffffff


	//   ....[52]....
        /*0118*/ 	.word	0xffffffff


	//   ....[53]....
        /*011c*/ 	.word	0xffffffff


	//   ....[54]....
        /*0120*/ 	.word	0xffffffff


	//   ....[55]....
        /*0124*/ 	.word	0xffffffff


	//   ....[56]....
        /*0128*/ 	.word	0xffffffff


	//   ....[57]....
        /*012c*/ 	.word	0xffffffff


	//   ....[58]....
        /*0130*/ 	.word	0xffffffff


	//   ....[59]....
        /*0134*/ 	.word	0xffffffff


	//   ....[60]....
        /*0138*/ 	.word	0xffffffff


	//   ....[61]....
        /*013c*/ 	.word	0xffffffff


	//   ....[62]....
        /*0140*/ 	.word	0xffffffff


	//   ....[63]....
        /*0144*/ 	.word	0xffffffff


	//   ....[64]....
        /*0148*/ 	.word	0xffffffff


	//   ....[65]....
        /*014c*/ 	.word	0xffffffff


	//   ....[66]....
        /*0150*/ 	.word	0xffffffff


	//   ....[67]....
        /*0154*/ 	.word	0xffffffff


	//   ....[68]....
        /*0158*/ 	.word	0xffffffff


	//   ....[69]....
        /*015c*/ 	.word	0xffffffff


	//   ....[70]....
        /*0160*/ 	.word	0xffffffff


	//   ....[71]....
        /*0164*/ 	.word	0xffffffff


	//   ....[72]....
        /*0168*/ 	.word	0xffffffff


	//   ....[73]....
        /*016c*/ 	.word	0xffffffff


	//   ....[74]....
        /*0170*/ 	.word	0xffffffff


	//   ....[75]....
        /*0174*/ 	.word	0xffffffff


	//   ....[76]....
        /*0178*/ 	.word	0xffffffff


	//   ....[77]....
        /*017c*/ 	.word	0xffffffff


	//   ....[78]....
        /*0180*/ 	.word	0xffffffff


	//   ....[79]....
        /*0184*/ 	.word	0xffffffff


	//   ....[80]....
        /*0188*/ 	.word	0xffffffff


	//   ....[81]....
        /*018c*/ 	.word	0xffffffff


	//   ....[82]....
        /*0190*/ 	.word	0xffffffff


	//   ....[83]....
        /*0194*/ 	.word	0xffffffff


	//   ....[84]....
        /*0198*/ 	.word	0xffffffff


	//   ....[85]....
        /*019c*/ 	.word	0xffffffff


	//   ....[86]....
        /*01a0*/ 	.word	0xffffffff


	//   ....[87]....
        /*01a4*/ 	.word	0xffffffff


	//   ....[88]....
        /*01a8*/ 	.word	0xffffffff


	//   ....[89]....
        /*01ac*/ 	.word	0xffffffff


	//   ....[90]....
        /*01b0*/ 	.word	0xffffffff


	//   ....[91]....
        /*01b4*/ 	.word	0xffffffff


	//   ....[92]....
        /*01b8*/ 	.word	0xffffffff


	//   ....[93]....
        /*01bc*/ 	.word	0xffffffff


	//   ....[94]....
        /*01c0*/ 	.word	0xffffffff


	//   ....[95]....
        /*01c4*/ 	.word	0xffffffff


	//   ....[96]....
        /*01c8*/ 	.word	0xffffffff


	//   ....[97]....
        /*01cc*/ 	.word	0xffffffff


	//   ....[98]....
        /*01d0*/ 	.word	0xffffffff


	//   ....[99]....
        /*01d4*/ 	.word	0xffffffff


	//   ....[100]....
        /*01d8*/ 	.word	0xffffffff


	//   ....[101]....
        /*01dc*/ 	.word	0xffffffff


	//   ....[102]....
        /*01e0*/ 	.word	0xffffffff


	//   ....[103]....
        /*01e4*/ 	.word	0xffffffff


	//   ....[104]....
        /*01e8*/ 	.word	0xffffffff


	//   ....[105]....
        /*01ec*/ 	.word	0xffffffff


	//   ....[106]....
        /*01f0*/ 	.word	0xffffffff


	//   ....[107]....
        /*01f4*/ 	.word	0xffffffff


	//   ....[108]....
        /*01f8*/ 	.word	0xffffffff


	//   ....[109]....
        /*01fc*/ 	.word	0xffffffff


	//   ....[110]....
        /*0200*/ 	.word	0xffffffff


	//   ....[111]....
        /*0204*/ 	.word	0xffffffff


	//   ....[112]....
        /*0208*/ 	.word	0xffffffff


	//   ....[113]....
        /*020c*/ 	.word	0xffffffff


	//   ....[114]....
        /*0210*/ 	.word	0xffffffff


	//   ....[115]....
        /*0214*/ 	.word	0xffffffff


	//   ....[116]....
        /*0218*/ 	.word	0xffffffff


	//   ....[117]....
        /*021c*/ 	.word	0xffffffff


	//   ....[118]....
        /*0220*/ 	.word	0xffffffff


	//   ....[119]....
        /*0224*/ 	.word	0xffffffff


	//   ....[120]....
        /*0228*/ 	.word	0xffffffff


	//   ....[121]....
        /*022c*/ 	.word	0xffffffff


	//   ....[122]....
        /*0230*/ 	.word	0xffffffff


	//   ....[123]....
        /*0234*/ 	.word	0xffffffff


	//   ....[124]....
        /*0238*/ 	.word	0xffffffff


	//   ....[125]....
        /*023c*/ 	.word	0xffffffff


	//   ....[126]....
        /*0240*/ 	.word	0xffffffff


	//   ....[127]....
        /*0244*/ 	.word	0xffffffff


	//   ....[128]....
        /*0248*/ 	.word	0xffffffff


	//   ....[129]....
        /*024c*/ 	.word	0xffffffff


	//   ....[130]....
        /*0250*/ 	.word	0xffffffff


	//   ....[131]....
        /*0254*/ 	.word	0xffffffff


	//   ....[132]....
        /*0258*/ 	.word	0xffffffff


	//   ....[133]....
        /*025c*/ 	.word	0xffffffff


	//   ....[134]....
        /*0260*/ 	.word	0xffffffff


	//   ....[135]....
        /*0264*/ 	.word	0xffffffff


	//   ....[136]....
        /*0268*/ 	.word	0xffffffff


	//   ....[137]....
        /*026c*/ 	.word	0xffffffff


	//   ....[138]....
        /*0270*/ 	.word	0xffffffff


	//   ....[139]....
        /*0274*/ 	.word	0xffffffff


	//   ....[140]....
        /*0278*/ 	.word	0xffffffff


	//   ....[141]....
        /*027c*/ 	.word	0xffffffff


	//   ....[142]....
        /*0280*/ 	.word	0xffffffff


	//   ....[143]....
        /*0284*/ 	.word	0xffffffff


	//   ....[144]....
        /*0288*/ 	.word	0xffffffff


	//   ....[145]....
        /*028c*/ 	.word	0xffffffff


	//   ....[146]....
        /*0290*/ 	.word	0xffffffff


	//----- nvinfo : EIATTR_COOP_GROUP_INSTR_OFFSETS
	.align		4
.L_752:
        /*0294*/ 	.byte	0x04, 0x28
        /*0296*/ 	.short	(.L_754 - .L_753)


	//   ....[0]....
.L_753:
        /*0298*/ 	.word	0x00000080


	//   ....[1]....
        /*029c*/ 	.word	0x00000210


	//   ....[2]....
        /*02a0*/ 	.word	0x00000240


	//   ....[3]....
        /*02a4*/ 	.word	0x00000270


	//   ....[4]....
        /*02a8*/ 	.word	0x000002a0


	//   ....[5]....
        /*02ac*/ 	.word	0x000002d0


	//   ....[6]....
        /*02b0*/ 	.word	0x00000300


	//   ....[7]....
        /*02b4*/ 	.word	0x00000460


	//   ....[8]....
        /*02b8*/ 	.word	0x000004a0


	//   ....[9]....
        /*02bc*/ 	.word	0x000004d0


	//   ....[10]....
        /*02c0*/ 	.word	0x00000500


	//   ....[11]....
        /*02c4*/ 	.word	0x00000530


	//   ....[12]....
        /*02c8*/ 	.word	0x00000560


	//   ....[13]....
        /*02cc*/ 	.word	0x000005f0


	//   ....[14]....
        /*02d0*/ 	.word	0x00000630


	//   ....[15]....
        /*02d4*/ 	.word	0x00000650


	//   ....[16]....
        /*02d8*/ 	.word	0x000006b0


	//   ....[17]....
        /*02dc*/ 	.word	0x000024d0


	//   ....[18]....
        /*02e0*/ 	.word	0x000024f0


	//   ....[19]....
        /*02e4*/ 	.word	0x00002620


	//   ....[20]....
        /*02e8*/ 	.word	0x00002630


	//   ....[21]....
        /*02ec*/ 	.word	0x00002760


	//   ....[22]....
        /*02f0*/ 	.word	0x00002780


	//   ....[23]....
        /*02f4*/ 	.word	0x000028b0


	//   ....[24]....
        /*02f8*/ 	.word	0x000028c0


	//   ....[25]....
        /*02fc*/ 	.word	0x00003e20


	//   ....[26]....
        /*0300*/ 	.word	0x00003e50


	//   ....[27]....
        /*0304*/ 	.word	0x00004780


	//   ....[28]....
        /*0308*/ 	.word	0x00004810


	//   ....[29]....
        /*030c*/ 	.word	0x00004830


	//   ....[30]....
        /*0310*/ 	.word	0x00004850


	//   ....[31]....
        /*0314*/ 	.word	0x000069b0


	//   ....[32]....
        /*0318*/ 	.word	0x000069f0


	//   ....[33]....
        /*031c*/ 	.word	0x00007160


	//   ....[34]....
        /*0320*/ 	.word	0x00007280


	//   ....[35]....
        /*0324*/ 	.word	0x000072c0


	//   ....[36]....
        /*0328*/ 	.word	0x000073a0


	//   ....[37]....
        /*032c*/ 	.word	0x00009fa0


	//   ....[38]....
        /*0330*/ 	.word	0x00009fd0


	//   ....[39]....
        /*0334*/ 	.word	0x00009ff0


	//   ....[40]....
        /*0338*/ 	.word	0x0000a010


	//   ....[41]....
        /*033c*/ 	.word	0x0000b9e0


	//   ....[42]....
        /*0340*/ 	.word	0x0000ba10


	//   ....[43]....
        /*0344*/ 	.word	0x0000ba20


	//   ....[44]....
        /*0348*/ 	.word	0x0000ba50


	//   ....[45]....
        /*034c*/ 	.word	0x0000cd60


	//   ....[46]....
        /*0350*/ 	.word	0x0000cd80


	//   ....[47]....
        /*0354*/ 	.word	0x0000cda0


	//   ....[48]....
        /*0358*/ 	.word	0x0000cdb0


	//   ....[49]....
        /*035c*/ 	.word	0x0000d110


	//   ....[50]....
        /*0360*/ 	.word	0x0000d130


	//   ....[51]....
        /*0364*/ 	.word	0x0000d250


	//   ....[52]....
        /*0368*/ 	.word	0x0000d260


	//   ....[53]....
        /*036c*/ 	.word	0x0000d390


	//   ....[54]....
        /*0370*/ 	.word	0x0000d3b0


	//   ....[55]....
        /*0374*/ 	.word	0x0000d4e0


	//   ....[56]....
        /*0378*/ 	.word	0x0000d4f0


	//   ....[57]....
        /*037c*/ 	.word	0x0000d820


	//   ....[58]....
        /*0380*/ 	.word	0x0000d840


	//   ....[59]....
        /*0384*/ 	.word	0x0000e180


	//   ....[60]....
        /*0388*/ 	.word	0x0000e190


	//   ....[61]....
        /*038c*/ 	.word	0x0000eeb0


	//   ....[62]....
        /*0390*/ 	.word	0x0000eed0


	//   ....[63]....
        /*0394*/ 	.word	0x0000f000


	//   ....[64]....
        /*0398*/ 	.word	0x0000f010


	//   ....[65]....
        /*039c*/ 	.word	0x0000f140


	//   ....[66]....
        /*03a0*/ 	.word	0x0000f160


	//   ....[67]....
        /*03a4*/ 	.word	0x0000f290


	//   ....[68]....
        /*03a8*/ 	.word	0x0000f2a0


	//   ....[69]....
        /*03ac*/ 	.word	0x0000f450


	//   ....[70]....
        /*03b0*/ 	.word	0x0000f470


	//   ....[71]....
        /*03b4*/ 	.word	0x0000f590


	//   ....[72]....
        /*03b8*/ 	.word	0x0000f5d0


	//   ....[73]....
        /*03bc*/ 	.word	0x0000f600


	//   ....[74]....
        /*03c0*/ 	.word	0x0000f630


	//   ....[75]....
        /*03c4*/ 	.word	0x0000f660


	//   ....[76]....
        /*03c8*/ 	.word	0x0000f690


	//   ....[77]....
        /*03cc*/ 	.word	0x0000f7e0


	//   ....[78]....
        /*03d0*/ 	.word	0x0000f820


	//   ....[79]....
        /*03d4*/ 	.word	0x0000f850


	//   ....[80]....
        /*03d8*/ 	.word	0x0000f880


	//   ....[81]....
        /*03dc*/ 	.word	0x0000f8b0


	//   ....[82]....
        /*03e0*/ 	.word	0x0000f8e0


	//   ....[83]....
        /*03e4*/ 	.word	0x0000f970


	//   ....[84]....
        /*03e8*/ 	.word	0x0000f9b0


	//   ....[85]....
        /*03ec*/ 	.word	0x0000f9c0


	//   ....[86]....
        /*03f0*/ 	.word	0x0000fa20


	//   ....[87]....
        /*03f4*/ 	.word	0x00010320


	//   ....[88]....
        /*03f8*/ 	.word	0x00010380


	//   ....[89]....
        /*03fc*/ 	.word	0x000103d0


	//   ....[90]....
        /*0400*/ 	.word	0x00010420


	//   ....[91]....
        /*0404*/ 	.word	0x00010470


	//   ....[92]....
        /*0408*/ 	.word	0x000104e0


	//   ....[93]....
        /*040c*/ 	.word	0x00010520


	//   ....[94]....
        /*0410*/ 	.word	0x00010580


	//   ....[95]....
        /*0414*/ 	.word	0x000105f0


	//   ....[96]....
        /*0418*/ 	.word	0x00010660


	//   ....[97]....
        /*041c*/ 	.word	0x000106d0


	//   ....[98]....
        /*0420*/ 	.word	0x00010740


	//   ....[99]....
        /*0424*/ 	.word	0x000107b0


	//   ....[100]....
        /*0428*/ 	.word	0x00010810


	//   ....[101]....
        /*042c*/ 	.word	0x00010870


	//   ....[102]....
        /*0430*/ 	.word	0x000108e0


	//   ....[103]....
        /*0434*/ 	.word	0x00010940


	//   ....[104]....
        /*0438*/ 	.word	0x000109a0


	//   ....[105]....
        /*043c*/ 	.word	0x00010a00


	//   ....[106]....
        /*0440*/ 	.word	0x00010a60


	//   ....[107]....
        /*0444*/ 	.word	0x00010ab0


	//   ....[108]....
        /*0448*/ 	.word	0x00010b00


	//   ....[109]....
        /*044c*/ 	.word	0x00010b70


	//   ....[110]....
        /*0450*/ 	.word	0x00010be0


	//   ....[111]....
        /*0454*/ 	.word	0x00010c50


	//   ....[112]....
        /*0458*/ 	.word	0x00010cb0


	//   ....[113]....
        /*045c*/ 	.word	0x00010d10


	//   ....[114]....
        /*0460*/ 	.word	0x00010d80


	//   ....[115]....
        /*0464*/ 	.word	0x00010de0


	//   ....[116]....
        /*0468*/ 	.word	0x00010e40


	//   ....[117]....
        /*046c*/ 	.word	0x00010eb0


	//   ....[118]....
        /*0470*/ 	.word	0x00010f20


	//   ....[119]....
        /*0474*/ 	.word	0x00010f90


	//   ....[120]....
        /*0478*/ 	.word	0x00010ff0


	//   ....[121]....
        /*047c*/ 	.word	0x00011060


	//   ....[122]....
        /*0480*/ 	.word	0x000110d0


	//   ....[123]....
        /*0484*/ 	.word	0x00011140


	//   ....[124]....
        /*0488*/ 	.word	0x000111a0


	//   ....[125]....
        /*048c*/ 	.word	0x00011210


	//   ....[126]....
        /*0490*/ 	.word	0x00011280


	//   ....[127]....
        /*0494*/ 	.word	0x000112f0


	//   ....[128]....
        /*0498*/ 	.word	0x00011350


	//   ....[129]....
        /*049c*/ 	.word	0x000113c0


	//   ....[130]....
        /*04a0*/ 	.word	0x00011430


	//   ....[131]....
        /*04a4*/ 	.word	0x00011480


	//   ....[132]....
        /*04a8*/ 	.word	0x000114d0


	//   ....[133]....
        /*04ac*/ 	.word	0x00011520


	//   ....[134]....
        /*04b0*/ 	.word	0x00011570


	//   ....[135]....
        /*04b4*/ 	.word	0x000115c0


	//   ....[136]....
        /*04b8*/ 	.word	0x00011630


	//   ....[137]....
        /*04bc*/ 	.word	0x00011690


	//   ....[138]....
        /*04c0*/ 	.word	0x000116f0


	//   ....[139]....
        /*04c4*/ 	.word	0x00011740


	//   ....[140]....
        /*04c8*/ 	.word	0x00011790


	//   ....[141]....
        /*04cc*/ 	.word	0x000117e0


	//   ....[142]....
        /*04d0*/ 	.word	0x00011850


	//   ....[143]....
        /*04d4*/ 	.word	0x000118a0


	//   ....[144]....
        /*04d8*/ 	.word	0x00011900


	//   ....[145]....
        /*04dc*/ 	.word	0x00011960


	//   ....[146]....
        /*04e0*/ 	.word	0x000119c0


	//----- nvinfo : EIATTR_EXIT_INSTR_OFFSETS
	.align		4
.L_754:
        /*04e4*/ 	.byte	0x04, 0x1c
        /*04e6*/ 	.short	(.L_756 - .L_755)


	//   ....[0]....
.L_755:
        /*04e8*/ 	.word	0x00000f40


	//   ....[1]....
        /*04ec*/ 	.word	0x000102e0


	//----- nvinfo : EIATTR_MAX_THREADS
	.align		4
.L_756:
        /*04f0*/ 	.byte	0x04, 0x05
        /*04f2*/ 	.short	(.L_758 - .L_757)
.L_757:
        /*04f4*/ 	.word	0x00000100
        /*04f8*/ 	.word	0x00000001
        /*04fc*/ 	.word	0x00000001


	//----- nvinfo : EIATTR_CRS_STACK_SIZE
	.align		4
.L_758:
        /*0500*/ 	.byte	0x04, 0x1e
        /*0502*/ 	.short	(.L_760 - .L_759)
.L_759:
        /*0504*/ 	.word	0x00000000
.L_760:


//--------------------- .nv.info._ZN7cutlass13device_kernelIN5flash19enable_sm80_to_sm89INS1_16FlashAttnFwdSm80INS1_25CollectiveMainloopFwdSm80ILi8ELi2ELb0EN4cute5tupleIJNS5_1CILi128EEENS7_ILi64EEENS7_ILi192EEEEEELi192ENS_10bfloat16_tEfNS_4arch4Sm80ELb1ELb0ELb1ELb1ELb0ELb1ELb1ELb1EEENS1_21CollectiveEpilogueFwdINS6_IJS8_SA_S9_EEENS6_IJNS7_ILi1EEESI_SI_EEESC_SE_Li256ELb1ELb1ELb1ELb0EEENS1_36VarlenDynamicPersistentTileSchedulerILi128ELi64ELi256ELi256ELb1ELb1ELb0ELb1ELb1ELb1EEEEEEEEEvNT_6ParamsE --------------------------
	.section	.nv.info._ZN7cutlass13device_kernelIN5flash19enable_sm80_to_sm89INS1_16FlashAttnFwdSm80INS1_25CollectiveMainloopFwdSm80ILi8ELi2ELb0EN4cute5tupleIJNS5_1CILi128EEENS7_ILi64EEENS7_ILi192EEEEEELi192ENS_10bfloat16_tEfNS_4arch4Sm80ELb1ELb0ELb1ELb1ELb0ELb1ELb1ELb1EEENS1_21CollectiveEpilogueFwdINS6_IJS8_SA_S9_EEENS6_IJNS7_ILi1EEESI_SI_EEESC_SE_Li256ELb1ELb1ELb1ELb0EEENS1_36VarlenDynamicPersistentTileSchedulerILi128ELi64ELi256ELi256ELb1ELb1ELb0ELb1ELb1ELb1EEEEEEEEEvNT_6ParamsE,"",@"SHT_CUDA_INFO"
	.sectionflags	@""
	.align	4


	//----- nvinfo : EIATTR_CUDA_API_VERSION
	.align		4
        /*0000*/ 	.byte	0x04, 0x37
        /*0002*/ 	.short	(.L_762 - .L_761)
.L_761:
        /*0004*/ 	.word	0x00000082


	//----- nvinfo : EIATTR_SW2861232_WAR
	.align		4
.L_762:
        /*0008*/ 	.byte	0x01, 0x35
	.zero		2


	//----- nvinfo : EIATTR_PARAM_CBANK
	.align		4
        /*000c*/ 	.byte	0x04, 0x0a
        /*000e*/ 	.short	(.L_764 - .L_763)
	.align		4
.L_763:
        /*0010*/ 	.word	index@(.nv.constant0._ZN7cutlass13device_kernelIN5flash19enable_sm80_to_sm89INS1_16FlashAttnFwdSm80INS1_25CollectiveMainloopFwdSm80ILi8ELi2ELb0EN4cute5tupleIJNS5_1CILi128EEENS7_ILi64EEENS7_ILi192EEEEEELi192ENS_10bfloat16_tEfNS_4arch4Sm80ELb1ELb0ELb1ELb1ELb0ELb1ELb1ELb1EEENS1_21CollectiveEpilogueFwdINS6_IJS8_SA_S9_EEENS6_IJNS7_ILi1EEESI_SI_EEESC_SE_Li256ELb1ELb1ELb1ELb0EEENS1_36VarlenDynamicPersistentTileSchedulerILi128ELi64ELi256ELi256ELb1ELb1ELb0ELb1ELb1ELb1EEEEEEEEEvNT_6ParamsE)
        /*0014*/ 	.short	0x0160
        /*0016*/ 	.short	0x0438


	//----- nvinfo : EIATTR_CBANK_PARAM_SIZE
	.align		4
.L_764:
        /*0018*/ 	.byte	0x03, 0x19
        /*001a*/ 	.short	0x0438


	//----- nvinfo : EIATTR_KPARAM_INFO
	.align		4
        /*001c*/ 	.byte	0x04, 0x17
        /*001e*/ 	.short	(.L_766 - .L_765)
.L_765:
        /*0020*/ 	.word	0x00000000
        /*0024*/ 	.short	0x0000
        /*0026*/ 	.short	0x0000
        /*0028*/ 	.byte	0x00, 0xf0, 0xe1, 0x10


	//----- nvinfo : EIATTR_MAXREG_COUNT
	.align		4
.L_766:
        /*002c*/ 	.byte	0x03, 0x1b
        /*002e*/ 	.short	0x00ff


	//----- nvinfo : EIATTR_NUM_BARRIERS
	.align		4
        /*0030*/ 	.byte	0x02, 0x4c
        /*0032*/ 	.byte	0x06
	.zero		1


	//----- nvinfo : EIATTR_MERCURY_ISA_VERSION
	.align		4
        /*0034*/ 	.byte	0x03, 0x5f
        /*0036*/ 	.short	0x0000


	//----- nvinfo : EIATTR_INT_WARP_WIDE_INSTR_OFFSETS
	.align		4
        /*0038*/ 	.byte	0x04, 0x31
        /*003a*/ 	.short	(.L_768 - .L_767)


	//   ....[0]....
.L_767:
        /*003c*/ 	.word	0x00018c40


	//   ....[1]....
        /*0040*/ 	.word	0x00018ce0


	//----- nvinfo : EIATTR_COOP_GROUP_MASK_REGIDS
	.align		4
.L_768:
        /*0044*/ 	.byte	0x04, 0x29
        /*0046*/ 	.short	(.L_770 - .L_769)


	//   ....[0]....
.L_769:
        /*0048*/ 	.word	0xffffffff


	//   ....[1]....
        /*004c*/ 	.word	0xffffffff


	//   ....[2]....
        /*0050*/ 	.word	0xffffffff


	//   ....[3]....
        /*0054*/ 	.word	0xffffffff


	//   ....[4]....
        /*0058*/ 	.word	0xffffffff


	//   ....[5]....
        /*005c*/ 	.word	0xffffffff


	//   ....[6]....
        /*0060*/ 	.word	0xffffffff


	//   ....[7]....
        /*0064*/ 	.word	0xffffffff


	//   ....[8]....
        /*0068*/ 	.word	0xffffffff


	//   ....[9]....
        /*006c*/ 	.word	0xffffffff


	//   ....[10]....
        /*0070*/ 	.word	0xffffffff


	//   ....[11]....
        /*0074*/ 	.word	0xffffffff


	//   ....[12]....
        /*0078*/ 	.word	0xffffffff


	//   ....[13]....
        /*007c*/ 	.word	0xffffffff


	//   ....[14]....
        /*0080*/ 	.word	0xffffffff


	//   ....[15]....
        /*0084*/ 	.word	0xffffffff


	//   ....[16]....
        /*0088*/ 	.word	0xffffffff


	//   ....[17]....
        /*008c*/ 	.word	0xffffffff


	//   ....[18]....
        /*0090*/ 	.word	0xffffffff


	//   ....[19]....
        /*0094*/ 	.word	0xffffffff


	//   ....[20]....
        /*0098*/ 	.word	0xffffffff


	//   ....[21]....
        /*009c*/ 	.word	0xffffffff


	//   ....[22]....
        /*00a0*/ 	.word	0xffffffff


	//   ....[23]....
        /*00a4*/ 	.word	0xffffffff


	//   ....[24]....
        /*00a8*/ 	.word	0xffffffff


	//   ....[25]....
        /*00ac*/ 	.word	0xffffffff


	//   ....[26]....
        /*00b0*/ 	.word	0xffffffff


	//   ....[27]....
        /*00b4*/ 	.word	0xffffffff


	//   ....[28]....
        /*00b8*/ 	.word	0xffffffff


	//   ....[29]....
        /*00bc*/ 	.word	0xffffffff


	//   ....[30]....
        /*00c0*/ 	.word	0xffffffff


	//   ....[31]....
        /*00c4*/ 	.word	0xffffffff


	//   ....[32]....
        /*00c8*/ 	.word	0xffffffff


	//   ....[33]....
        /*00cc*/ 	.word	0xffffffff


	//   ....[34]....
        /*00d0*/ 	.word	0xffffffff


	//   ....[35]....
        /*00d4*/ 	.word	0xffffffff


	//   ....[36]....
        /*00d8*/ 	.word	0xffffffff


	//   ....[37]....
        /*00dc*/ 	.word	0xffffffff


	//   ....[38]....
        /*00e0*/ 	.word	0xffffffff


	//   ....[39]....
        /*00e4*/ 	.word	0xffffffff


	//   ....[40]....
        /*00e8*/ 	.word	0xffffffff


	//   ....[41]....
        /*00ec*/ 	.word	0xffffffff


	//   ....[42]....
        /*00f0*/ 	.word	0xffffffff


	//   ....[43]....
        /*00f4*/ 	.word	0xffffffff


	//   ....[44]....
        /*00f8*/ 	.word	0xffffffff


	//   ....[45]....
        /*00fc*/ 	.word	0xffffffff


	//   ....[46]....
        /*0100*/ 	.word	0xffffffff


	//   ....[47]....
        /*0104*/ 	.word	0xffffffff


	//   ....[48]....
        /*0108*/ 	.word	0xffffffff


	//   ....[49]....
        /*010c*/ 	.word	0xffffffff


	//   ....[50]....
        /*0110*/ 	.word	0xffffffff


	//   ....[51]....
        /*0114*/ 	.word	0xffffffff


	//   ....[52]....
        /*0118*/ 	.word	0xffffffff


	//   ....[53]....
        /*011c*/ 	.word	0xffffffff


	//   ....[54]....
        /*0120*/ 	.word	0xffffffff


	//   ....[55]....
        /*0124*/ 	.word	0xffffffff


	//   ....[56]....
        /*0128*/ 	.word	0xffffffff


	//   ....[57]....
        /*012c*/ 	.word	0xffffffff


	//   ....[58]....
        /*0130*/ 	.word	0xffffffff


	//   ....[59]....
        /*0134*/ 	.word	0xffffffff


	//   ....[60]....
        /*0138*/ 	.word	0xffffffff


	//   ....[61]....
        /*013c*/ 	.word	0xffffffff


	//   ....[62]....
        /*0140*/ 	.word	0xffffffff


	//   ....[63]....
        /*0144*/ 	.word	0xffffffff


	//   ....[64]....
        /*0148*/ 	.word	0xffffffff


	//   ....[65]....
        /*014c*/ 	.word	0xffffffff


	//   ....[66]....
        /*0150*/ 	.word	0xffffffff


	//   ....[67]....
        /*0154*/ 	.word	0xffffffff


	//   ....[68]....
        /*0158*/ 	.word	0xffffffff


	//   ....[69]....
        /*015c*/ 	.word	0xffffffff


	//   ....[70]....
        /*0160*/ 	.word	0xffffffff


	//   ....[71]....
        /*0164*/ 	.word	0xffffffff


	//   ....[72]....
        /*0168*/ 	.word	0xffffffff


	//   ....[73]....
        /*016c*/ 	.word	0xffffffff


	//   ....[74]....
        /*0170*/ 	.word	0xffffffff


	//   ....[75]....
        /*0174*/ 	.word	0xffffffff


	//   ....[76]....
        /*0178*/ 	.word	0xffffffff


	//   ....[77]....
        /*017c*/ 	.word	0xffffffff


	//   ....[78]....
        /*0180*/ 	.word	0xffffffff


	//   ....[79]....
        /*0184*/ 	.word	0xffffffff


	//   ....[80]....
        /*0188*/ 	.word	0xffffffff


	//   ....[81]....
        /*018c*/ 	.word	0xffffffff


	//   ....[82]....
        /*0190*/ 	.word	0xffffffff


	//   ....[83]....
        /*0194*/ 	.word	0xffffffff


	//   ....[84]....
        /*0198*/ 	.word	0xffffffff


	//   ....[85]....
        /*019c*/ 	.word	0xffffffff


	//   ....[86]....
        /*01a0*/ 	.word	0xffffffff


	//   ....[87]....
        /*01a4*/ 	.word	0xffffffff


	//   ....[88]....
        /*01a8*/ 	.word	0xffffffff


	//   ....[89]....
        /*01ac*/ 	.word	0xffffffff


	//   ....[90]....
        /*01b0*/ 	.word	0xffffffff


	//   ....[91]....
        /*01b4*/ 	.word	0xffffffff


	//   ....[92]....
        /*01b8*/ 	.word	0xffffffff


	//   ....[93]....
        /*01bc*/ 	.word	0xffffffff


	//   ....[94]....
        /*01c0*/ 	.word	0xffffffff


	//   ....[95]....
        /*01c4*/ 	.word	0xffffffff


	//   ....[96]....
        /*01c8*/ 	.word	0xffffffff


	//   ....[97]....
        /*01cc*/ 	.word	0xffffffff


	//   ....[98]....
        /*01d0*/ 	.word	0xffffffff


	//   ....[99]....
        /*01d4*/ 	.word	0xffffffff


	//   ....[100]....
        /*01d8*/ 	.word	0xffffffff


	//   ....[101]....
        /*01dc*/ 	.word	0xffffffff


	//   ....[102]....
        /*01e0*/ 	.word	0xffffffff


	//   ....[103]....
        /*01e4*/ 	.word	0xffffffff


	//   ....[104]....
        /*01e8*/ 	.word	0xffffffff


	//   ....[105]....
        /*01ec*/ 	.word	0xffffffff


	//   ....[106]....
        /*01f0*/ 	.word	0xffffffff


	//   ....[107]....
        /*01f4*/ 	.word	0xffffffff


	//   ....[108]....
        /*01f8*/ 	.word	0xffffffff


	//   ....[109]....
        /*01fc*/ 	.word	0xffffffff


	//   ....[110]....
        /*0200*/ 	.word	0xffffffff


	//   ....[111]....
        /*0204*/ 	.word	0xffffffff


	//   ....[112]....
        /*0208*/ 	.word	0xffffffff


	//   ....[113]....
        /*020c*/ 	.word	0xffffffff


	//   ....[114]....
        /*0210*/ 	.word	0xffffffff


	//   ....[115]....
        /*0214*/ 	.word	0xffffffff


	//   ....[116]....
        /*0218*/ 	.word	0xffffffff


	//   ....[117]....
        /*021c*/ 	.word	0xffffffff


	//   ....[118]....
        /*0220*/ 	.word	0xffffffff


	//   ....[119]....
        /*0224*/ 	.word	0xffffffff


	//   ....[120]....
        /*0228*/ 	.word	0xffffffff


	//   ....[121]....
        /*022c*/ 	.word	0xffffffff


	//   ....[122]....
        /*0230*/ 	.word	0xffffffff


	//   ....[123]....
        /*0234*/ 	.word	0xffffffff


	//   ....[124]....
        /*0238*/ 	.word	0xffffffff


	//   ....[125]....
        /*023c*/ 	.word	0xffffffff


	//   ....[126]....
        /*0240*/ 	.word	0xffffffff


	//   ....[127]....
        /*0244*/ 	.word	0xffffffff


	//   ....[128]....
        /*0248*/ 	.word	0xffffffff


	//   ....[129]....
        /*024c*/ 	.word	0xffffffff


	//   ....[130]....
        /*0250*/ 	.word	0xffffffff


	//   ....[131]....
        /*0254*/ 	.word	0xffffffff


	//   ....[132]....
        /*0258*/ 	.word	0xffffffff


	//   ....[133]....
        /*025c*/ 	.word	0xffffffff


	//   ....[134]....
        /*0260*/ 	.word	0xffffffff


	//   ....[135]....
        /*0264*/ 	.word	0xffffffff


	//   ....[136]....
        /*0268*/ 	.word	0xffffffff


	//   ....[137]....
        /*026c*/ 	.word	0xffffffff


	//   ....[138]....
        /*0270*/ 	.word	0xffffffff


	//   ....[139]....
        /*0274*/ 	.word	0xffffffff


	//   ....[140]....
        /*0278*/ 	.word	0xffffffff


	//   ....[141]....
        /*027c*/ 	.word	0xffffffff


	//   ....[142]....
        /*0280*/ 	.word	0xffffffff


	//   ....[143]....
        /*0284*/ 	.word	0xffffffff


	//   ....[144]....
        /*0288*/ 	.word	0xffffffff


	//   ....[145]....
        /*028c*/ 	.word	0xffffffff


	//   ....[146]....
        /*0290*/ 	.word	0xffffffff


	//   ....[147]....
        /*0294*/ 	.word	0xffffffff


	//   ....[148]....
        /*0298*/ 	.word	0xffffffff


	//   ....[149]....
        /*029c*/ 	.word	0xffffffff


	//   ....[150]....
        /*02a0*/ 	.word	0xffffffff


	//   ....[151]....
        /*02a4*/ 	.word	0xffffffff


	//   ....[152]....
        /*02a8*/ 	.word	0xffffffff


	//   ....[153]....
        /*02ac*/ 	.word	0xffffffff


	//   ....[154]....
        /*02b0*/ 	.word	0xffffffff


	//   ....[155]....
        /*02b4*/ 	.word	0xffffffff


	//   ....[156]....
        /*02b8*/ 	.word	0xffffffff


	//   ....[157]....
        /*02bc*/ 	.word	0xffffffff


	//   ....[158]....
        /*02c0*/ 	.word	0xffffffff


	//   ....[159]....
        /*02c4*/ 	.word	0xffffffff


	//   ....[160]....
        /*02c8*/ 	.word	0xffffffff


	//   ....[161]....
        /*02cc*/ 	.word	0xffffffff


	//   ....[162]....
        /*02d0*/ 	.word	0xffffffff


	//----- nvinfo : EIATTR_COOP_GROUP_INSTR_OFFSETS
	.align		4
.L_770:
        /*02d4*/ 	.byte	0x04, 0x28
        /*02d6*/ 	.short	(.L_772 - .L_771)


	//   ....[0]....
.L_771:
        /*02d8*/ 	.word	0x00000080


	//   ....[1]....
        /*02dc*/ 	.word	0x00000210


	//   ....[2]....
        /*02e0*/ 	.word	0x00000240


	//   ....[3]....
        /*02e4*/ 	.word	0x00000270


	//   ....[4]....
        /*02e8*/ 	.word	0x000002a0


	//   ....[5]....
        /*02ec*/ 	.word	0x000002d0


	//   ....[6]....
        /*02f0*/ 	.word	0x00000300


	//   ....[7]....
        /*02f4*/ 	.word	0x00000460


	//   ....[8]....
        /*02f8*/ 	.word	0x000004a0


	//   ....[9]....
        /*02fc*/ 	.word	0x000004d0


	//   ....[10]....
        /*0300*/ 	.word	0x00000500


	//   ....[11]....
        /*0304*/ 	.word	0x00000530


	//   ....[12]....
        /*0308*/ 	.word	0x00000560


	//   ....[13]....
        /*030c*/ 	.word	0x000005f0


	//   ....[14]....
        /*0310*/ 	.word	0x00000630


	//   ....[15]....
        /*0314*/ 	.word	0x00000650


	//   ....[16]....
        /*0318*/ 	.word	0x000006b0


	//   ....[17]....
        /*031c*/ 	.word	0x00007ba0


	//   ....[18]....
        /*0320*/ 	.word	0x00007bc0


	//   ....[19]....
        /*0324*/ 	.word	0x00007d10


	//   ....[20]....
        /*0328*/ 	.word	0x00007d20


	//   ....[21]....
        /*032c*/ 	.word	0x00007e50


	//   ....[22]....
        /*0330*/ 	.word	0x00007e70


	//   ....[23]....
        /*0334*/ 	.word	0x00007fa0


	//   ....[24]....
        /*0338*/ 	.word	0x00007fb0


	//   ....[25]....
        /*033c*/ 	.word	0x00008960


	//   ....[26]....
        /*0340*/ 	.word	0x00008a10


	//   ....[27]....
        /*0344*/ 	.word	0x00008a50


	//   ....[28]....
        /*0348*/ 	.word	0x00008a90


	//   ....[29]....
        /*034c*/ 	.word	0x00008f20


	//   ....[30]....
        /*0350*/ 	.word	0x000091e0


	//   ....[31]....
        /*0354*/ 	.word	0x00009220


	//   ....[32]....
        /*0358*/ 	.word	0x00009260


	//   ....[33]....
        /*035c*/ 	.word	0x0000c2a0


	//   ....[34]....
        /*0360*/ 	.word	0x0000c2e0


	//   ....[35]....
        /*0364*/ 	.word	0x0000c320


	//   ....[36]....
        /*0368*/ 	.word	0x0000c340


	//   ....[37]....
        /*036c*/ 	.word	0x0000c5a0


	//   ....[38]....
        /*0370*/ 	.word	0x0000c860


	//   ....[39]....
        /*0374*/ 	.word	0x0000c8a0


	//   ....[40]....
        /*0378*/ 	.word	0x0000c8e0


	//   ....[41]....
        /*037c*/ 	.word	0x00010810


	//   ....[42]....
        /*0380*/ 	.word	0x00010850


	//   ....[43]....
        /*0384*/ 	.word	0x000110f0


	//   ....[44]....
        /*0388*/ 	.word	0x000111e0


	//   ....[45]....
        /*038c*/ 	.word	0x00011220


	//   ....[46]....
        /*0390*/ 	.word	0x00011280


	//   ....[47]....
        /*0394*/ 	.word	0x000133e0


	//   ....[48]....
        /*0398*/ 	.word	0x00013410


	//   ....[49]....
        /*039c*/ 	.word	0x00013be0


	//   ....[50]....
        /*03a0*/ 	.word	0x00013ca0


	//   ....[51]....
        /*03a4*/ 	.word	0x00013cd0


	//   ....[52]....
        /*03a8*/ 	.word	0x00013d60


	//   ....[53]....
        /*03ac*/ 	.word	0x000169d0


	//   ....[54]....
        /*03b0*/ 	.word	0x00016a00


	//   ....[55]....
        /*03b4*/ 	.word	0x00016a20


	//   ....[56]....
        /*03b8*/ 	.word	0x00016a40


	//   ....[57]....
        /*03bc*/ 	.word	0x00018440


	//   ....[58]....
        /*03c0*/ 	.word	0x00018470


	//   ....[59]....
        /*03c4*/ 	.word	0x00018480


	//   ....[60]....
        /*03c8*/ 	.word	0x000184b0


	//   ....[61]....
        /*03cc*/ 	.word	0x000199c0


	//   ....[62]....
        /*03d0*/ 	.word	0x000199e0


	//   ....[63]....
        /*03d4*/ 	.word	0x00019a10


	//   ....[64]....
        /*03d8*/ 	.word	0x00019a30


	//   ....[65]....
        /*03dc*/ 	.word	0x00019dc0


	//   ....[66]....
        /*03e0*/ 	.word	0x00019de0


	//   ....[67]....
        /*03e4*/ 	.word	0x00019f30


	//   ....[68]....
        /*03e8*/ 	.word	0x00019f40


	//   ....[69]....
        /*03ec*/ 	.word	0x0001a070


	//   ....[70]....
        /*03f0*/ 	.word	0x0001a090


	//   ....[71]....
        /*03f4*/ 	.word	0x0001a1c0


	//   ....[72]....
        /*03f8*/ 	.word	0x0001a1d0


	//   ....[73]....
        /*03fc*/ 	.word	0x0001a4f0


	//   ....[74]....
        /*0400*/ 	.word	0x0001a510


	//   ....[75]....
        /*0404*/ 	.word	0x0001ae40


	//   ....[76]....
        /*0408*/ 	.word	0x0001ae50


	//   ....[77]....
        /*040c*/ 	.word	0x0001bbc0


	//   ....[78]....
        /*0410*/ 	.word	0x0001bbe0


	//   ....[79]....
        /*0414*/ 	.word	0x0001bd40


	//   ....[80]....
        /*0418*/ 	.word	0x0001bd50


	//   ....[81]....
        /*041c*/ 	.word	0x0001be80


	//   ....[82]....
        /*0420*/ 	.word	0x0001bea0


	//   ....[83]....
        /*0424*/ 	.word	0x0001bfd0


	//   ....[84]....
        /*0428*/ 	.word	0x0001bfe0


	//   ....[85]....
        /*042c*/ 	.word	0x0001c190


	//   ....[86]....
        /*0430*/ 	.word	0x0001c1b0


	//   ....[87]....
        /*0434*/ 	.word	0x0001c2d0


	//   ....[88]....
        /*0438*/ 	.word	0x0001c310


	//   ....[89]....
        /*043c*/ 	.word	0x0001c340


	//   ....[90]....
        /*0440*/ 	.word	0x0001c370


	//   ....[91]....
        /*0444*/ 	.word	0x0001c3a0


	//   ....[92]....
        /*0448*/ 	.word	0x0001c3d0


	//   ....[93]....
        /*044c*/ 	.word	0x0001c520


	//   ....[94]....
        /*0450*/ 	.word	0x0001c560


	//   ....[95]....
        /*0454*/ 	.word	0x0001c590


	//   ....[96]....
        /*0458*/ 	.word	0x0001c5c0


	//   ....[97]....
        /*045c*/ 	.word	0x0001c5f0


	//   ....[98]....
        /*0460*/ 	.word	0x0001c620


	//   ....[99]....
        /*0464*/ 	.word	0x0001c6b0


	//   ....[100]....
        /*0468*/ 	.word	0x0001c6f0


	//   ....[101]....
        /*046c*/ 	.word	0x0001c700


	//   ....[102]....
        /*0470*/ 	.word	0x0001c760


	//   ....[103]....
        /*0474*/ 	.word	0x0001d050


	//   ....[104]....
        /*0478*/ 	.word	0x0001d090


	//   ....[105]....
        /*047c*/ 	.word	0x0001d0e0


	//   ....[106]....
        /*0480*/ 	.word	0x0001d130


	//   ....[107]....
        /*0484*/ 	.word	0x0001d180


	//   ....[108]....
        /*0488*/ 	.word	0x0001d1f0


	//   ....[109]....
        /*048c*/ 	.word	0x0001d230


	//   ....[110]....
        /*0490*/ 	.word	0x0001d290


	//   ....[111]....
        /*0494*/ 	.word	0x0001d300


	//   ....[112]....
        /*0498*/ 	.word	0x0001d360


	//   ....[113]....
        /*049c*/ 	.word	0x0001d3d0


	//   ....[114]....
        /*04a0*/ 	.word	0x0001d440


	//   ....[115]....
        /*04a4*/ 	.word	0x0001d4a0


	//   ....[116]....
        /*04a8*/ 	.word	0x0001d500


	//   ....[117]....
        /*04ac*/ 	.word	0x0001d560


	//   ....[118]....
        /*04b0*/ 	.word	0x0001d5d0


	//   ....[119]....
        /*04b4*/ 	.word	0x0001d630


	//   ....[120]....
        /*04b8*/ 	.word	0x0001d690


	//   ....[121]....
        /*04bc*/ 	.word	0x0001d6e0


	//   ....[122]....
        /*04c0*/ 	.word	0x0001d730


	//   ....[123]....
        /*04c4*/ 	.word	0x0001d780


	//   ....[124]....
        /*04c8*/ 	.word	0x0001d7c0


	//   ....[125]....
        /*04cc*/ 	.word	0x0001d830


	//   ....[126]....
        /*04d0*/ 	.word	0x0001d8a0


	//   ....[127]....
        /*04d4*/ 	.word	0x0001d900


	//   ....[128]....
        /*04d8*/ 	.word	0x0001d960


	//   ....[129]....
        /*04dc*/ 	.word	0x0001d9c0


	//   ....[130]....
        /*04e0*/ 	.word	0x0001da30


	//   ....[131]....
        /*04e4*/ 	.word	0x0001da90


	//   ....[132]....
        /*04e8*/ 	.word	0x0001daf0


	//   ....[133]....
        /*04ec*/ 	.word	0x0001db50


	//   ....[134]....
        /*04f0*/ 	.word	0x0001dbc0


	//   ....[135]....
        /*04f4*/ 	.word	0x0001dc20


	//   ....[136]....
        /*04f8*/ 	.word	0x0001dc80


	//   ....[137]....
        /*04fc*/ 	.word	0x0001dce0


	//   ....[138]....
        /*0500*/ 	.word	0x0001dd50


	//   ....[139]....
        /*0504*/ 	.word	0x0001ddb0


	//   ....[140]....
        /*0508*/ 	.word	0x0001de10


	//   ....[141]....
        /*050c*/ 	.word	0x0001de70


	//   ....[142]....
        /*0510*/ 	.word	0x0001dee0


	//   ....[143]....
        /*0514*/ 	.word	0x0001df40


	//   ....[144]....
        /*0518*/ 	.word	0x0001dfa0


	//   ....[145]....
        /*051c*/ 	.word	0x0001e000


	//   ....[146]....
        /*0520*/ 	.word	0x0001e070


	//   ....[147]....
        /*0524*/ 	.word	0x0001e0c0


	//   ....[148]....
        /*0528*/ 	.word	0x0001e100


	//   ....[149]....
        /*052c*/ 	.word	0x0001e150


	//   ....[150]....
        /*0530*/ 	.word	0x0001e1a0


	//   ....[151]....
        /*0534*/ 	.word	0x0001e1f0


	//   ....[152]....
        /*0538*/ 	.word	0x0001e260


	//   ....[153]....
        /*053c*/ 	.word	0x0001e2b0


	//   ....[154]....
        /*0540*/ 	.word	0x0001e300


	//   ....[155]....
        /*0544*/ 	.word	0x0001e350


	//   ....[156]....
        /*0548*/ 	.word	0x0001e3a0


	//   ....[157]....
        /*054c*/ 	.word	0x0001e3f0


	//   ....[158]....
        /*0550*/ 	.word	0x0001e460


	//   ....[159]....
        /*0554*/ 	.word	0x0001e4a0


	//   ....[160]....
        /*0558*/ 	.word	0x0001e500


	//   ....[161]....
        /*055c*/ 	.word	0x0001e560


	//   ....[162]....
        /*0560*/ 	.word	0x0001e5c0


	//----- nvinfo : EIATTR_EXIT_INSTR_OFFSETS
	.align		4
.L_772:
        /*0564*/ 	.byte	0x04, 0x1c
        /*0566*/ 	.short	(.L_774 - .L_773)


	//   ....[0]....
.L_773:
        /*0568*/ 	.word	0x00000f30


	//   ....[1]....
        /*056c*/ 	.word	0x0001d020


	//----- nvinfo : EIATTR_MAX_THREADS
	.align		4
.L_774:
        /*0570*/ 	.byte	0x04, 0x05
        /*0572*/ 	.short	(.L_776 - .L_775)
.L_775:
        /*0574*/ 	.word	0x00000100
        /*0578*/ 	.word	0x00000001
        /*057c*/ 	.word	0x00000001


	//----- nvinfo : EIATTR_CRS_STACK_SIZE
	.align		4
.L_776:
        /*0580*/ 	.byte	0x04, 0x1e
        /*0582*/ 	.short	(.L_778 - .L_777)
.L_777:
        /*0584*/ 	.word	0x00000000
.L_778:


//--------------------- .nv.info._ZN7cutlass13device_kernelIN5flash19enable_sm80_to_sm89INS1_16FlashAttnFwdSm80INS1_25CollectiveMainloopFwdSm80ILi8ELi1ELb1EN4cute5tupleIJNS5_1CILi128EEENS7_ILi96EEENS7_ILi192EEEEEELi192ENS_10bfloat16_tEfNS_4arch4Sm80ELb0ELb0ELb0ELb0ELb0ELb0ELb1ELb1EEENS1_21CollectiveEpilogueFwdINS6_IJS8_SA_S9_EEENS6_IJNS7_ILi1EEESI_SI_EEESC_SE_Li256ELb0ELb1ELb1ELb0EEENS1_19SingleTileSchedulerILb0ELb1ELb1ELi128EEEEEEEEEvNT_6ParamsE --------------------------
	.section	.nv.info._ZN7cutlass13device_kernelIN5flash19enable_sm80_to_sm89INS1_16FlashAttnFwdSm80INS1_25CollectiveMainloopFwdSm80ILi8ELi1ELb1EN4cute5tupleIJNS5_1CILi128EEENS7_ILi96EEENS7_ILi192EEEEEELi192ENS_10bfloat16_tEfNS_4arch4Sm80ELb0ELb0ELb0ELb0ELb0ELb0ELb1ELb1EEENS1_21CollectiveEpilogueFwdINS6_IJS8_SA_S9_EEENS6_IJNS7_ILi1EEESI_SI_EEESC_SE_Li256ELb0ELb1ELb1ELb0EEENS1_19SingleTileSchedulerILb0ELb1ELb1ELi128EEEEEEEEEvNT_6ParamsE,"",@"SHT_CUDA_INFO"
	.sectionflags	@""
	.align	4


	//----- nvinfo : EIATTR_CUDA_API_VERSION
	.align		4
        /*0000*/ 	.byte	0x04, 0x37
        /*0002*/ 	.short	(.L_780 - .L_779)
.L_779:
        /*0004*/ 	.word	0x00000082


	//----- nvinfo : EIATTR_SW2861232_WAR
	.align		4
.L_780:
        /*0008*/ 	.byte	0x01, 0x35
	.zero		2


	//----- nvinfo : EIATTR_PARAM_CBANK
	.align		4
        /*000c*/ 	.byte	0x04, 0x0a
        /*000e*/ 	.short	(.L_782 - .L_781)
	.align		4
.L_781:
        /*0010*/ 	.word	index@(.nv.constant0._ZN7cutlass13device_kernelIN5flash19enable_sm80_to_sm89INS1_16FlashAttnFwdSm80INS1_25CollectiveMainloopFwdSm80ILi8ELi1ELb1EN4cute5tupleIJNS5_1CILi128EEENS7_ILi96EEENS7_ILi192EEEEEELi192ENS_10bfloat16_tEfNS_4arch4Sm80ELb0ELb0ELb0ELb0ELb0ELb0ELb1ELb1EEENS1_21CollectiveEpilogueFwdINS6_IJS8_SA_S9_EEENS6_IJNS7_ILi1EEESI_SI_EEESC_SE_Li256ELb0ELb1ELb1ELb0EEENS1_19SingleTileSchedulerILb0ELb1ELb1ELi128EEEEEEEEEvNT_6ParamsE)
        /*0014*/ 	.short	0x0160
        /*0016*/ 	.short	0x0418


	//----- nvinfo : EIATTR_CBANK_PARAM_SIZE
	.align		4
.L_782:
        /*0018*/ 	.byte	0x03, 0x19
        /*001a*/ 	.short	0x0418


	//----- nvinfo : EIATTR_KPARAM_INFO
	.align		4
        /*001c*/ 	.byte	0x04, 0x17
        /*001e*/ 	.short	(.L_784 - .L_783)
.L_783:
        /*0020*/ 	.word	0x00000000
        /*0024*/ 	.short	0x0000
        /*0026*/ 	.short	0x0000
        /*0028*/ 	.byte	0x00, 0xf0, 0x61, 0x10


	//----- nvinfo : EIATTR_MAXREG_COUNT
	.align		4
.L_784:
        /*002c*/ 	.byte	0x03, 0x1b
        /*002e*/ 	.short	0x00ff


	//----- nvinfo : EIATTR_NUM_BARRIERS
	.align		4
        /*0030*/ 	.byte	0x02, 0x4c
        /*0032*/ 	.byte	0x02
	.zero		1


	//----- nvinfo : EIATTR_ANNOTATIONS
	.align		4
        /*0034*/ 	.byte	0x04, 0x55
        /*0036*/ 	.short	(.L_786 - .L_785)


	//   ....[0]....
.L_785:
        /* <DEDUP_REMOVED lines=10> */


	//----- nvinfo : EIATTR_MERCURY_ISA_VERSION
	.align		4
.L_786:
        /*00c8*/ 	.byte	0x03, 0x5f
        /*00ca*/ 	.short	0x0000


	//----- nvinfo : EIATTR_COOP_GROUP_MASK_REGIDS
	.align		4
        /*00cc*/ 	.byte	0x04, 0x29
        /*00ce*/ 	.short	(.L_788 - .L_787)


	//   ....[0]....
.L_787:
        /*00d0*/ 	.word	0xffffffff


	//   ....[1]....
        /*00d4*/ 	.word	0xffffffff


	//   ....[2]....
        /*00d8*/ 	.word	0xffffffff


	//   ....[3]....
        /*00dc*/ 	.word	0xffffffff


	//   ....[4]....
        /*00e0*/ 	.word	0xffffffff


	//   ....[5]....
        /*00e4*/ 	.word	0xffffffff


	//   ....[6]....
        /*00e8*/ 	.word	0xffffffff


	//   ....[7]....
        /*00ec*/ 	.word	0xffffffff


	//   ....[8]....
        /*00f0*/ 	.word	0xffffffff


	//   ....[9]....
        /*00f4*/ 	.word	0xffffffff


	//   ....[10]....
        /*00f8*/ 	.word	0xffffffff


	//   ....[11]....
        /*00fc*/ 	.word	0xffffffff


	//   ....[12]....
        /*0100*/ 	.word	0xffffffff


	//   ....[13]....
        /*0104*/ 	.word	0xffffffff


	//   ....[14]....
        /*0108*/ 	.word	0xffffffff


	//   ....[15]....
        /*010c*/ 	.word	0xffffffff


	//   ....[16]....
        /*0110*/ 	.word	0xffffffff


	//   ....[17]....
        /*0114*/ 	.word	0xffffffff


	//   ....[18]....
        /*0118*/ 	.word	0xffffffff


	//   ....[19]....
        /*011c*/ 	.word	0xffffffff


	//   ....[20]....
        /*0120*/ 	.word	0xffffffff


	//   ....[21]....
        /*0124*/ 	.word	0xffffffff


	//   ....[22]....
        /*0128*/ 	.word	0xffffffff


	//   ....[23]....
        /*012c*/ 	.word	0xffffffff


	//   ....[24]....
        /*0130*/ 	.word	0xffffffff


	//   ....[25]....
        /*0134*/ 	.word	0xffffffff


	//   ....[26]....
        /*0138*/ 	.word	0xffffffff


	//   ....[27]....
        /*013c*/ 	.word	0xffffffff


	//   ....[28]....
        /*0140*/ 	.word	0xffffffff


	//----- nvinfo : EIATTR_COOP_GROUP_INSTR_OFFSETS
	.align		4
.L_788:
        /*0144*/ 	.byte	0x04, 0x28
        /*0146*/ 	.short	(.L_790 - .L_789)


	//   ....[0]....
.L_789:
        /*0148*/ 	.word	0x00000060


	//   ....[1]....
        /*014c*/ 	.word	0x00000d80


	//   ....[2]....
        /*0150*/ 	.word	0x00000db0


	//   ....[3]....
        /*0154*/ 	.word	0x00000e90


	//   ....[4]....
        /*0158*/ 	.word	0x00000ed0


	//   ....[5]....
        /*015c*/ 	.word	0x00000f90


	//   ....[6]....
        /*0160*/ 	.word	0x00000fc0


	//   ....[7]....
        /*0164*/ 	.word	0x00001000


	//   ....[8]....
        /*0168*/ 	.word	0x00001020


	//   ....[9]....
        /*016c*/ 	.word	0x00003700


	//   ....[10]....
        /*0170*/ 	.word	0x000037d0


	//   ....[11]....
        /*0174*/ 	.word	0x000037e0


	//   ....[12]....
        /*0178*/ 	.word	0x00003830


	//   ....[13]....
        /*017c*/ 	.word	0x00006dc0


	//   ....[14]....
        /*0180*/ 	.word	0x00006e10


	//   ....[15]....
        /*0184*/ 	.word	0x00006e30


	//   ....[16]....
        /*0188*/ 	.word	0x00006e50


	//   ....[17]....
        /*018c*/ 	.word	0x000090d0


	//   ....[18]....
        /*0190*/ 	.word	0x000090e0


	//   ....[19]....
        /*0194*/ 	.word	0x00009110


	//   ....[20]....
        /*0198*/ 	.word	0x00009130


	//   ....[21]....
        /*019c*/ 	.word	0x00009e10


	//   ....[22]....
        /*01a0*/ 	.word	0x00009e50


	//   ....[23]....
        /*01a4*/ 	.word	0x00009e80


	//   ....[24]....
        /*01a8*/ 	.word	0x00009eb0


	//   ....[25]....
        /*01ac*/ 	.word	0x00009fa0


	//   ....[26]....
        /*01b0*/ 	.word	0x00009fb0


	//   ....[27]....
        /*01b4*/ 	.word	0x0000a8c0


	//   ....[28]....
        /*01b8*/ 	.word	0x0000a8d0


	//----- nvinfo : EIATTR_EXIT_INSTR_OFFSETS
	.align		4
.L_790:
        /*01bc*/ 	.byte	0x04, 0x1c
        /*01be*/ 	.short	(.L_792 - .L_791)


	//   ....[0]....
.L_791:
        /*01c0*/ 	.word	0x000001c0


	//   ....[1]....
        /*01c4*/ 	.word	0x0000a8e0


	//   ....[2]....
        /*01c8*/ 	.word	0x0000b180


	//   ....[3]....
        /*01cc*/ 	.word	0x0000b1d0


	//   ....[4]....
        /*01d0*/ 	.word	0x0000b200


	//   ....[5]....
        /*01d4*/ 	.word	0x0000b260


	//   ....[6]....
        /*01d8*/ 	.word	0x0000b4f0


	//----- nvinfo : EIATTR_CTAIDZ_USED
	.align		4
.L_792:
        /*01dc*/ 	.byte	0x01, 0x04
	.zero		2


	//----- nvinfo : EIATTR_MAX_THREADS
	.align		4
        /*01e0*/ 	.byte	0x04, 0x05
        /*01e2*/ 	.short	(.L_794 - .L_793)
.L_793:
        /*01e4*/ 	.word	0x00000100
        /*01e8*/ 	.word	0x00000001
        /*01ec*/ 	.word	0x00000001


	//----- nvinfo : EIATTR_CRS_STACK_SIZE
	.align		4
.L_794:
        /*01f0*/ 	.byte	0x04, 0x1e
        /*01f2*/ 	.short	(.L_796 - .L_795)
.L_795:
        /*01f4*/ 	.word	0x00000000
.L_796:


//--------------------- .nv.info._ZN7cutlass13device_kernelIN5flash19enable_sm80_to_sm89INS1_16FlashAttnFwdSm80INS1_25CollectiveMainloopFwdSm80ILi8ELi1ELb0EN4cute5tupleIJNS5_1CILi128EEENS7_ILi64EEENS7_ILi192EEEEEELi192ENS_10bfloat16_tEfNS_4arch4Sm80ELb0ELb0ELb0ELb1ELb0ELb0ELb1ELb1EEENS1_21CollectiveEpilogueFwdINS6_IJS8_SA_S9_EEENS6_IJNS7_ILi1EEESI_SI_EEESC_SE_Li256ELb1ELb1ELb1ELb0EEENS1_36VarlenDynamicPersistentTileSchedulerILi128ELi64ELi256ELi256ELb1ELb1ELb0ELb0ELb1ELb1EEEEEEEEEvNT_6ParamsE --------------------------
	.section	.nv.info._ZN7cutlass13device_kernelIN5flash19enable_sm80_to_sm89INS1_16FlashAttnFwdSm80INS1_25CollectiveMainloopFwdSm80ILi8ELi1ELb0EN4cute5tupleIJNS5_1CILi128EEENS7_ILi64EEENS7_ILi192EEEEEELi192ENS_10bfloat16_tEfNS_4arch4Sm80ELb0ELb0ELb0ELb1ELb0ELb0ELb1ELb1EEENS1_21CollectiveEpilogueFwdINS6_IJS8_SA_S9_EEENS6_IJNS7_ILi1EEESI_SI_EEESC_SE_Li256ELb1ELb1ELb1ELb0EEENS1_36VarlenDynamicPersistentTileSchedulerILi128ELi64ELi256ELi256ELb1ELb1ELb0ELb0ELb1ELb1EEEEEEEEEvNT_6ParamsE,"",@"SHT_CUDA_INFO"
	.sectionflags	@""
	.align	4


	//----- nvinfo : EIATTR_CUDA_API_VERSION
	.align		4
        /*0000*/ 	.byte	0x04, 0x37
        /*0002*/ 	.short	(.L_798 - .L_797)
.L_797:
        /*0004*/ 	.word	0x00000082


	//----- nvinfo : EIATTR_SW2861232_WAR
	.align		4
.L_798:
        /*0008*/ 	.byte	0x01, 0x35
	.zero		2


	//----- nvinfo : EIATTR_PARAM_CBANK
	.align		4
        /*000c*/ 	.byte	0x04, 0x0a
        /*000e*/ 	.short	(.L_800 - .L_799)
	.align		4
.L_799:
        /*0010*/ 	.word	index@(.nv.constant0._ZN7cutlass13device_kernelIN5flash19enable_sm80_to_sm89INS1_16FlashAttnFwdSm80INS1_25CollectiveMainloopFwdSm80ILi8ELi1ELb0EN4cute5tupleIJNS5_1CILi128EEENS7_ILi64EEENS7_ILi192EEEEEELi192ENS_10bfloat16_tEfNS_4arch4Sm80ELb0ELb0ELb0ELb1ELb0ELb0ELb1ELb1EEENS1_21CollectiveEpilogueFwdINS6_IJS8_SA_S9_EEENS6_IJNS7_ILi1EEESI_SI_EEESC_SE_Li256ELb1ELb1ELb1ELb0EEENS1_36VarlenDynamicPersistentTileSchedulerILi128ELi64ELi256ELi256ELb1ELb1ELb0ELb0ELb1ELb1EEEEEEEEEvNT_6ParamsE)
        /*0014*/ 	.short	0x0160
        /*0016*/ 	.short	0x0438


	//----- nvinfo : EIATTR_CBANK_PARAM_SIZE
	.align		4
.L_800:
        /*0018*/ 	.byte	0x03, 0x19
        /*001a*/ 	.short	0x0438


	//----- nvinfo : EIATTR_KPARAM_INFO
	.align		4
        /*001c*/ 	.byte	0x04, 0x17
        /*001e*/ 	.short	(.L_802 - .L_801)
.L_801:
        /*0020*/ 	.word	0x00000000
        /*0024*/ 	.short	0x0000
        /*0026*/ 	.short	0x0000
        /*0028*/ 	.byte	0x00, 0xf0, 0xe1, 0x10


	//----- nvinfo : EIATTR_MAXREG_COUNT
	.align		4
.L_802:
        /*002c*/ 	.byte	0x03, 0x1b
        /*002e*/ 	.short	0x00ff


	//----- nvinfo : EIATTR_NUM_BARRIERS
	.align		4
        /*0030*/ 	.byte	0x02, 0x4c
        /*0032*/ 	.byte	0x06
	.zero		1


	//----- nvinfo : EIATTR_MERCURY_ISA_VERSION
	.align		4
        /*0034*/ 	.byte	0x03, 0x5f
        /*0036*/ 	.short	0x0000


	//----- nvinfo : EIATTR_INT_WARP_WIDE_INSTR_OFFSETS
	.align		4
        /*0038*/ 	.byte	0x04, 0x31
        /*003a*/ 	.short	(.L_804 - .L_803)


	//   ....[0]....
.L_803:
        /*003c*/ 	.word	0x00007f90


	//   ....[1]....
        /*0040*/ 	.word	0x00008030


	//----- nvinfo : EIATTR_COOP_GROUP_MASK_REGIDS
	.align		4
.L_804:
        /*0044*/ 	.byte	0x04, 0x29
        /*0046*/ 	.short	(.L_806 - .L_805)


	//   ....[0]....
.L_805:
        /*0048*/ 	.word	0xffffffff


	//   ....[1]....
        /*004c*/ 	.word	0xffffffff


	//   ....[2]....
        /*0050*/ 	.word	0xffffffff


	//   ....[3]....
        /*0054*/ 	.word	0xffffffff


	//   ....[4]....
        /*0058*/ 	.word	0xffffffff


	//   ....[5]....
        /*005c*/ 	.word	0xffffffff


	//   ....[6]....
        /*0060*/ 	.word	0xffffffff


	//   ....[7]....
        /*0064*/ 	.word	0xffffffff


	//   ....[8]....
        /*0068*/ 	.word	0xffffffff


	//   ....[9]....
        /*006c*/ 	.word	0xffffffff


	//   ....[10]....
        /*0070*/ 	.word	0xffffffff


	//   ....[11]....
        /*0074*/ 	.word	0xffffffff


	//   ....[12]....
        /*0078*/ 	.word	0xffffffff


	//   ....[13]....
        /*007c*/ 	.word	0xffffffff


	//   ....[14]....
        /*0080*/ 	.word	0xffffffff


	//   ....[15]....
        /*0084*/ 	.word	0xffffffff


	//   ....[16]....
        /*0088*/ 	.word	0xffffffff


	//   ....[17]....
        /*008c*/ 	.word	0xffffffff


	//   ....[18]....
        /*0090*/ 	.word	0xffffffff


	//   ....[19]....
        /*0094*/ 	.word	0xffffffff


	//   ....[20]....
        /*0098*/ 	.word	0xffffffff


	//   ....[21]....
        /*009c*/ 	.word	0xffffffff


	//   ....[22]....
        /*00a0*/ 	.word	0xffffffff


	//   ....[23]....
        /*00a4*/ 	.word	0xffffffff


	//   ....[24]....
        /*00a8*/ 	.word	0xffffffff


	//   ....[25]....
        /*00ac*/ 	.word	0xffffffff


	//   ....[26]....
        /*00b0*/ 	.word	0xffffffff


	//   ....[27]....
        /*00b4*/ 	.word	0xffffffff


	//   ....[28]....
        /*00b8*/ 	.word	0xffffffff


	//   ....[29]....
        /*00bc*/ 	.word	0xffffffff


	//   ....[30]....
        /*00c0*/ 	.word	0xffffffff


	//   ....[31]....
        /*00c4*/ 	.word	0xffffffff


	//   ....[32]....
        /*00c8*/ 	.word	0xffffffff


	//   ....[33]....
        /*00cc*/ 	.word	0xffffffff


	//   ....[34]....
        /*00d0*/ 	.word	0xffffffff


	//   ....[35]....
        /*00d4*/ 	.word	0xffffffff


	//   ....[36]....
        /*00d8*/ 	.word	0xffffffff


	//   ....[37]....
        /*00dc*/ 	.word	0xffffffff


	//   ....[38]....
        /*00e0*/ 	.word	0xffffffff


	//   ....[39]....
        /*00e4*/ 	.word	0xffffffff


	//   ....[40]....
        /*00e8*/ 	.word	0xffffffff


	//   ....[41]....
        /*00ec*/ 	.word	0xffffffff


	//   ....[42]....
        /*00f0*/ 	.word	0xffffffff


	//   ....[43]....
        /*00f4*/ 	.word	0xffffffff


	//   ....[44]....
        /*00f8*/ 	.word	0xffffffff


	//   ....[45]....
        /*00fc*/ 	.word	0xffffffff


	//   ....[46]....
        /*0100*/ 	.word	0xffffffff


	//   ....[47]....
        /*0104*/ 	.word	0xffffffff


	//   ....[48]....
        /*0108*/ 	.word	0xffffffff


	//   ....[49]....
        /*010c*/ 	.word	0xffffffff


	//   ....[50]....
        /*0110*/ 	.word	0xffffffff


	//   ....[51]....
        /*0114*/ 	.word	0xffffffff


	//   ....[52]....
        /*0118*/ 	.word	0xffffffff


	//   ....[53]....
        /*011c*/ 	.word	0xffffffff


	//   ....[54]....
        /*0120*/ 	.word	0xffffffff


	//   ....[55]....
        /*0124*/ 	.word	0xffffffff


	//   ....[56]....
        /*0128*/ 	.word	0xffffffff


	//   ....[57]....
        /*012c*/ 	.word	0xffffffff


	//   ....[58]....
        /*0130*/ 	.word	0xffffffff


	//   ....[59]....
        /*0134*/ 	.word	0xffffffff


	//   ....[60]....
        /*0138*/ 	.word	0xffffffff


	//   ....[61]....
        /*013c*/ 	.word	0xffffffff


	//   ....[62]....
        /*0140*/ 	.word	0xffffffff


	//   ....[63]....
        /*0144*/ 	.word	0xffffffff


	//   ....[64]....
        /*0148*/ 	.word	0xffffffff


	//   ....[65]....
        /*014c*/ 	.word	0xffffffff


	//   ....[66]....
        /*0150*/ 	.word	0xffffffff


	//   ....[67]....
        /*0154*/ 	.word	0xffffffff


	//   ....[68]....
        /*0158*/ 	.word	0xffffffff


	//   ....[69]....
        /*015c*/ 	.word	0xffffffff


	//   ....[70]....
        /*0160*/ 	.word	0xffffffff


	//   ....[71]....
        /*0164*/ 	.word	0xffffffff


	//   ....[72]....
        /*0168*/ 	.word	0xffffffff


	//   ....[73]....
        /*016c*/ 	.word	0xffffffff


	//   ....[74]....
        /*0170*/ 	.word	0xffffffff


	//   ....[75]....
        /*0174*/ 	.word	0xffffffff


	//   ....[76]....
        /*0178*/ 	.word	0xffffffff


	//   ....[77]....
        /*017c*/ 	.word	0xffffffff


	//   ....[78]....
        /*0180*/ 	.word	0xffffffff


	//   ....[79]....
        /*0184*/ 	.word	0xffffffff


	//   ....[80]....
        /*0188*/ 	.word	0xffffffff


	//   ....[81]....
        /*018c*/ 	.word	0xffffffff


	//   ....[82]....
        /*0190*/ 	.word	0xffffffff


	//   ....[83]....
        /*0194*/ 	.word	0xffffffff


	//   ....[84]....
        /*0198*/ 	.word	0xffffffff


	//   ....[85]....
        /*019c*/ 	.word	0xffffffff


	//   ....[86]....
        /*01a0*/ 	.word	0xffffffff


	//   ....[87]....
        /*01a4*/ 	.word	0xffffffff


	//   ....[88]....
        /*01a8*/ 	.word	0xffffffff


	//   ....[89]....
        /*01ac*/ 	.word	0xffffffff


	//   ....[90]....
        /*01b0*/ 	.word	0xffffffff


	//   ....[91]....
        /*01b4*/ 	.word	0xffffffff


	//   ....[92]....
        /*01b8*/ 	.word	0xffffffff


	//   ....[93]....
        /*01bc*/ 	.word	0xffffffff


	//   ....[94]....
        /*01c0*/ 	.word	0xffffffff


	//   ....[95]....
        /*01c4*/ 	.word	0xffffffff


	//   ....[96]....
        /*01c8*/ 	.word	0xffffffff


	//   ....[97]....
        /*01cc*/ 	.word	0xffffffff


	//   ....[98]....
        /*01d0*/ 	.word	0xffffffff


	//   ....[99]....
        /*01d4*/ 	.word	0xffffffff


	//   ....[100]....
        /*01d8*/ 	.word	0xffffffff


	//   ....[101]....
        /*01dc*/ 	.word	0xffffffff


	//   ....[102]....
        /*01e0*/ 	.word	0xffffffff


	//   ....[103]....
        /*01e4*/ 	.word	0xffffffff


	//   ....[104]....
        /*01e8*/ 	.word	0xffffffff


	//   ....[105]....
        /*01ec*/ 	.word	0xffffffff


	//   ....[106]....
        /*01f0*/ 	.word	0xffffffff


	//   ....[107]....
        /*01f4*/ 	.word	0xffffffff


	//   ....[108]....
        /*01f8*/ 	.word	0xffffffff


	//   ....[109]....
        /*01fc*/ 	.word	0xffffffff


	//   ....[110]....
        /*0200*/ 	.word	0xffffffff


	//   ....[111]....
        /*0204*/ 	.word	0xffffffff


	//   ....[112]....
        /*0208*/ 	.word	0xffffffff


	//   ....[113]....
        /*020c*/ 	.word	0xffffffff


	//   ....[114]....
        /*0210*/ 	.word	0xffffffff


	//   ....[115]....
        /*0214*/ 	.word	0xffffffff


	//   ....[116]....
        /*0218*/ 	.word	0xffffffff


	//   ....[117]....
        /*021c*/ 	.word	0xffffffff


	//   ....[118]....
        /*0220*/ 	.word	0xffffffff


	//   ....[119]....
        /*0224*/ 	.word	0xffffffff


	//   ....[120]....
        /*0228*/ 	.word	0xffffffff


	//   ....[121]....
        /*022c*/ 	.word	0xffffffff


	//   ....[122]....
        /*0230*/ 	.word	0xffffffff


	//   ....[123]....
        /*0234*/ 	.word	0xffffffff


	//   ....[124]....
        /*0238*/ 	.word	0xffffffff


	//   ....[125]....
        /*023c*/ 	.word	0xffffffff


	//   ....[126]....
        /*0240*/ 	.word	0xffffffff


	//   ....[127]....
        /*0244*/ 	.word	0xffffffff


	//   ....[128]....
        /*0248*/ 	.word	0xffffffff


	//   ....[129]....
        /*024c*/ 	.word	0xffffffff


	//   ....[130]....
        /*0250*/ 	.word	0xffffffff


	//   ....[131]....
        /*0254*/ 	.word	0xffffffff


	//   ....[132]....
        /*0258*/ 	.word	0xffffffff


	//   ....[133]....
        /*025c*/ 	.word	0xffffffff


	//   ....[134]....
        /*0260*/ 	.word	0xffffffff


	//   ....[135]....
        /*0264*/ 	.word	0xffffffff


	//   ....[136]....
        /*0268*/ 	.word	0xffffffff


	//   ....[137]....
        /*026c*/ 	.word	0xffffffff


	//   ....[138]....
        /*0270*/ 	.word	0xffffffff


	//----- nvinfo : EIATTR_COOP_GROUP_INSTR_OFFSETS
	.align		4
.L_806:
        /*0274*/ 	.byte	0x04, 0x28
        /*0276*/ 	.short	(.L_808 - .L_807)


	//   ....[0]....
.L_807:
        /*0278*/ 	.word	0x00000080


	//   ....[1]....
        /*027c*/ 	.word	0x00000210


	//   ....[2]....
        /*0280*/ 	.word	0x00000240


	//   ....[3]....
        /*0284*/ 	.word	0x00000270


	//   ....[4]....
        /*0288*/ 	.word	0x000002a0


	//   ....[5]....
        /*028c*/ 	.word	0x000002d0


	//   ....[6]....
        /*0290*/ 	.word	0x00000300


	//   ....[7]....
        /*0294*/ 	.word	0x00000460


	//   ....[8]....
        /*0298*/ 	.word	0x000004a0


	//   ....[9]....
        /*029c*/ 	.word	0x000004d0


	//   ....[10]....
        /*02a0*/ 	.word	0x00000500


	//   ....[11]....
        /*02a4*/ 	.word	0x00000530


	//   ....[12]....
        /*02a8*/ 	.word	0x00000560


	//   ....[13]....
        /*02ac*/ 	.word	0x000005f0


	//   ....[14]....
        /*02b0*/ 	.word	0x00000620


	//   ....[15]....
        /*02b4*/ 	.word	0x00000640


	//   ....[16]....
        /*02b8*/ 	.word	0x000006a0


	//   ....[17]....
        /*02bc*/ 	.word	0x000022a0


	//   ....[18]....
        /*02c0*/ 	.word	0x000022c0


	//   ....[19]....
        /*02c4*/ 	.word	0x000023f0


	//   ....[20]....
        /*02c8*/ 	.word	0x00002400


	//   ....[21]....
        /*02cc*/ 	.word	0x00002530


	//   ....[22]....
        /*02d0*/ 	.word	0x00002550


	//   ....[23]....
        /*02d4*/ 	.word	0x00002680


	//   ....[24]....
        /*02d8*/ 	.word	0x00002690


	//   ....[25]....
        /*02dc*/ 	.word	0x00003d60


	//   ....[26]....
        /*02e0*/ 	.word	0x00003d90


	//   ....[27]....
        /*02e4*/ 	.word	0x00003db0


	//   ....[28]....
        /*02e8*/ 	.word	0x00003dd0


	//   ....[29]....
        /*02ec*/ 	.word	0x00005d30


	//   ....[30]....
        /*02f0*/ 	.word	0x00005d50


	//   ....[31]....
        /*02f4*/ 	.word	0x00005d70


	//   ....[32]....
        /*02f8*/ 	.word	0x00005d90


	//   ....[33]....
        /*02fc*/ 	.word	0x000077a0


	//   ....[34]....
        /*0300*/ 	.word	0x000077b0


	//   ....[35]....
        /*0304*/ 	.word	0x000077e0


	//   ....[36]....
        /*0308*/ 	.word	0x000077f0


	//   ....[37]....
        /*030c*/ 	.word	0x00008b00


	//   ....[38]....
        /*0310*/ 	.word	0x00008b20


	//   ....[39]....
        /*0314*/ 	.word	0x00008b40


	//   ....[40]....
        /*0318*/ 	.word	0x00008b50


	//   ....[41]....
        /*031c*/ 	.word	0x00008ea0


	//   ....[42]....
        /*0320*/ 	.word	0x00008ec0


	//   ....[43]....
        /*0324*/ 	.word	0x00008fe0


	//   ....[44]....
        /*0328*/ 	.word	0x00008ff0


	//   ....[45]....
        /*032c*/ 	.word	0x00009120


	//   ....[46]....
        /*0330*/ 	.word	0x00009140


	//   ....[47]....
        /*0334*/ 	.word	0x00009270


	//   ....[48]....
        /*0338*/ 	.word	0x00009280


	//   ....[49]....
        /*033c*/ 	.word	0x000095c0


	//   ....[50]....
        /*0340*/ 	.word	0x000095e0


	//   ....[51]....
        /*0344*/ 	.word	0x00009e30


	//   ....[52]....
        /*0348*/ 	.word	0x00009e40


	//   ....[53]....
        /*034c*/ 	.word	0x0000ab50


	//   ....[54]....
        /*0350*/ 	.word	0x0000ab70


	//   ....[55]....
        /*0354*/ 	.word	0x0000aca0


	//   ....[56]....
        /*0358*/ 	.word	0x0000acb0


	//   ....[57]....
        /*035c*/ 	.word	0x0000ade0


	//   ....[58]....
        /*0360*/ 	.word	0x0000ae00


	//   ....[59]....
        /*0364*/ 	.word	0x0000af30


	//   ....[60]....
        /*0368*/ 	.word	0x0000af40


	//   ....[61]....
        /*036c*/ 	.word	0x0000b0f0


	//   ....[62]....
        /*0370*/ 	.word	0x0000b110


	//   ....[63]....
        /*0374*/ 	.word	0x0000b230


	//   ....[64]....
        /*0378*/ 	.word	0x0000b270


	//   ....[65]....
        /*037c*/ 	.word	0x0000b2a0


	//   ....[66]....
        /*0380*/ 	.word	0x0000b2d0


	//   ....[67]....
        /*0384*/ 	.word	0x0000b300


	//   ....[68]....
        /*0388*/ 	.word	0x0000b330


	//   ....[69]....
        /*038c*/ 	.word	0x0000b470


	//   ....[70]....
        /*0390*/ 	.word	0x0000b4b0


	//   ....[71]....
        /*0394*/ 	.word	0x0000b4e0


	//   ....[72]....
        /*0398*/ 	.word	0x0000b510


	//   ....[73]....
        /*039c*/ 	.word	0x0000b540


	//   ....[74]....
        /*03a0*/ 	.word	0x0000b570


	//   ....[75]....
        /*03a4*/ 	.word	0x0000b600


	//   ....[76]....
        /*03a8*/ 	.word	0x0000b630


	//   ....[77]....
        /*03ac*/ 	.word	0x0000b640


	//   ....[78]....
        /*03b0*/ 	.word	0x0000b6a0


	//   ....[79]....
        /*03b4*/ 	.word	0x0000bb70


	//   ....[80]....
        /*03b8*/ 	.word	0x0000bbd0


	//   ....[81]....
        /*03bc*/ 	.word	0x0000bc30


	//   ....[82]....
        /*03c0*/ 	.word	0x0000bc90


	//   ....[83]....
        /*03c4*/ 	.word	0x0000bcf0


	//   ....[84]....
        /*03c8*/ 	.word	0x0000bd60


	//   ....[85]....
        /*03cc*/ 	.word	0x0000bda0


	//   ....[86]....
        /*03d0*/ 	.word	0x0000be00


	//   ....[87]....
        /*03d4*/ 	.word	0x0000be70


	//   ....[88]....
        /*03d8*/ 	.word	0x0000bed0


	//   ....[89]....
        /*03dc*/ 	.word	0x0000bf40


	//   ....[90]....
        /*03e0*/ 	.word	0x0000bfb0


	//   ....[91]....
        /*03e4*/ 	.word	0x0000c020


	//   ....[92]....
        /*03e8*/ 	.word	0x0000c080


	//   ....[93]....
        /*03ec*/ 	.word	0x0000c0e0


	//   ....[94]....
        /*03f0*/ 	.word	0x0000c150


	//   ....[95]....
        /*03f4*/ 	.word	0x0000c1b0


	//   ....[96]....
        /*03f8*/ 	.word	0x0000c210


	//   ....[97]....
        /*03fc*/ 	.word	0x0000c290


	//   ....[98]....
        /*0400*/ 	.word	0x0000c2e0


	//   ....[99]....
        /*0404*/ 	.word	0x0000c330


	//   ....[100]....
        /*0408*/ 	.word	0x0000c380


	//   ....[101]....
        /*040c*/ 	.word	0x0000c3f0


	//   ....[102]....
        /*0410*/ 	.word	0x0000c460


	//   ....[103]....
        /*0414*/ 	.word	0x0000c4d0


	//   ....[104]....
        /*0418*/ 	.word	0x0000c530


	//   ....[105]....
        /*041c*/ 	.word	0x0000c590


	//   ....[106]....
        /*0420*/ 	.word	0x0000c600


	//   ....[107]....
        /*0424*/ 	.word	0x0000c660


	//   ....[108]....
        /*0428*/ 	.word	0x0000c6c0


	//   ....[109]....
        /*042c*/ 	.word	0x0000c730


	//   ....[110]....
        /*0430*/ 	.word	0x0000c7a0


	//   ....[111]....
        /*0434*/ 	.word	0x0000c810


	//   ....[112]....
        /*0438*/ 	.word	0x0000c870


	//   ....[113]....
        /*043c*/ 	.word	0x0000c8e0


	//   ....[114]....
        /*0440*/ 	.word	0x0000c950


	//   ....[115]....
        /*0444*/ 	.word	0x0000c9c0


	//   ....[116]....
        /*0448*/ 	.word	0x0000ca20


	//   ....[117]....
        /*044c*/ 	.word	0x0000ca90


	//   ....[118]....
        /*0450*/ 	.word	0x0000cb00


	//   ....[119]....
        /*0454*/ 	.word	0x0000cb70


	//   ....[120]....
        /*0458*/ 	.word	0x0000cbd0


	//   ....[121]....
        /*045c*/ 	.word	0x0000cc40


	//   ....[122]....
        /*0460*/ 	.word	0x0000ccb0


	//   ....[123]....
        /*0464*/ 	.word	0x0000cd00


	//   ....[124]....
        /*0468*/ 	.word	0x0000cd50


	//   ....[125]....
        /*046c*/ 	.word	0x0000cda0


	//   ....[126]....
        /*0470*/ 	.word	0x0000cdf0


	//   ....[127]....
        /*0474*/ 	.word	0x0000ce40


	//   ....[128]....
        /*0478*/ 	.word	0x0000ceb0


	//   ....[129]....
        /*047c*/ 	.word	0x0000cf10


	//   ....[130]....
        /*0480*/ 	.word	0x0000cf70


	//   ....[131]....
        /*0484*/ 	.word	0x0000cfc0


	//   ....[132]....
        /*0488*/ 	.word	0x0000d010


	//   ....[133]....
        /*048c*/ 	.word	0x0000d060


	//   ....[134]....
        /*0490*/ 	.word	0x0000d0d0


	//   ....[135]....
        /*0494*/ 	.word	0x0000d120


	//   ....[136]....
        /*0498*/ 	.word	0x0000d180


	//   ....[137]....
        /*049c*/ 	.word	0x0000d1e0


	//   ....[138]....
        /*04a0*/ 	.word	0x0000d240


	//----- nvinfo : EIATTR_EXIT_INSTR_OFFSETS
	.align		4
.L_808:
        /*04a4*/ 	.byte	0x04, 0x1c
        /*04a6*/ 	.short	(.L_810 - .L_809)


	//   ....[0]....
.L_809:
        /*04a8*/ 	.word	0x00000b00


	//   ....[1]....
        /*04ac*/ 	.word	0x0000bb30


	//----- nvinfo : EIATTR_MAX_THREADS
	.align		4
.L_810:
        /*04b0*/ 	.byte	0x04, 0x05
        /*04b2*/ 	.short	(.L_812 - .L_811)
.L_811:
        /*04b4*/ 	.word	0x00000100
        /*04b8*/ 	.word	0x00000001
        /*04bc*/ 	.word	0x00000001


	//----- nvinfo : EIATTR_CRS_STACK_SIZE
	.align		4
.L_812:
        /*04c0*/ 	.byte	0x04, 0x1e
        /*04c2*/ 	.short	(.L_814 - .L_813)
.L_813:
        /*04c4*/ 	.word	0x00000000
.L_814:


//--------------------- .nv.info._ZN7cutlass13device_kernelIN5flash19enable_sm80_to_sm89INS1_16FlashAttnFwdSm80INS1_25CollectiveMainloopFwdSm80ILi8ELi1ELb0EN4cute5tupleIJNS5_1CILi128EEENS7_ILi64EEENS7_ILi192EEEEEELi192ENS_10bfloat16_tEfNS_4arch4Sm80ELb0ELb0ELb0ELb1ELb0ELb1ELb1ELb1EEENS1_21CollectiveEpilogueFwdINS6_IJS8_SA_S9_EEENS6_IJNS7_ILi1EEESI_SI_EEESC_SE_Li256ELb1ELb1ELb1ELb0EEENS1_36VarlenDynamicPersistentTileSchedulerILi128ELi64ELi256ELi256ELb1ELb1ELb0ELb0ELb1ELb1EEEEEEEEEvNT_6ParamsE --------------------------
	.section	.nv.info._ZN7cutlass13device_kernelIN5flash19enable_sm80_to_sm89INS1_16FlashAttnFwdSm80INS1_25CollectiveMainloopFwdSm80ILi8ELi1ELb0EN4cute5tupleIJNS5_1CILi128EEENS7_ILi64EEENS7_ILi192EEEEEELi192ENS_10bfloat16_tEfNS_4arch4Sm80ELb0ELb0ELb0ELb1ELb0ELb1ELb1ELb1EEENS1_21CollectiveEpilogueFwdINS6_IJS8_SA_S9_EEENS6_IJNS7_ILi1EEESI_SI_EEESC_SE_Li256ELb1ELb1ELb1ELb0EEENS1_36VarlenDynamicPersistentTileSchedulerILi128ELi64ELi256ELi256ELb1ELb1ELb0ELb0ELb1ELb1EEEEEEEEEvNT_6ParamsE,"",@"SHT_CUDA_INFO"
	.sectionflags	@""
	.align	4


	//----- nvinfo : EIATTR_CUDA_API_VERSION
	.align		4
        /*0000*/ 	.byte	0x04, 0x37
        /*0002*/ 	.short	(.L_816 - .L_815)
.L_815:
        /*0004*/ 	.word	0x00000082


	//----- nvinfo : EIATTR_SW2861232_WAR
	.align		4
.L_816:
        /*0008*/ 	.byte	0x01, 0x35
	.zero		2


	//----- nvinfo : EIATTR_PARAM_CBANK
	.align		4
        /*000c*/ 	.byte	0x04, 0x0a
        /*000e*/ 	.short	(.L_818 - .L_817)
	.align		4
.L_817:
        /*0010*/ 	.word	index@(.nv.constant0._ZN7cutlass13device_kernelIN5flash19enable_sm80_to_sm89INS1_16FlashAttnFwdSm80INS1_25CollectiveMainloopFwdSm80ILi8ELi1ELb0EN4cute5tupleIJNS5_1CILi128EEENS7_ILi64EEENS7_ILi192EEEEEELi192ENS_10bfloat16_tEfNS_4arch4Sm80ELb0ELb0ELb0ELb1ELb0ELb1ELb1ELb1EEENS1_21CollectiveEpilogueFwdINS6_IJS8_SA_S9_EEENS6_IJNS7_ILi1EEESI_SI_EEESC_SE_Li256ELb1ELb1ELb1ELb0EEENS1_36VarlenDynamicPersistentTileSchedulerILi128ELi64ELi256ELi256ELb1ELb1ELb0ELb0ELb1ELb1EEEEEEEEEvNT_6ParamsE)
        /*0014*/ 	.short	0x0160
        /*0016*/ 	.short	0x0438


	//----- nvinfo : EIATTR_CBANK_PARAM_SIZE
	.align		4
.L_818:
        /*0018*/ 	.byte	0x03, 0x19
        /*001a*/ 	.short	0x0438


	//----- nvinfo : EIATTR_KPARAM_INFO
	.align		4
        /*001c*/ 	.byte	0x04, 0x17
        /*001e*/ 	.short	(.L_820 - .L_819)
.L_819:
        /*0020*/ 	.word	0x00000000
        /*0024*/ 	.short	0x0000
        /*0026*/ 	.short	0x0000
        /*0028*/ 	.byte	0x00, 0xf0, 0xe1, 0x10


	//----- nvinfo : EIATTR_MAXREG_COUNT
	.align		4
.L_820:
        /*002c*/ 	.byte	0x03, 0x1b
        /*002e*/ 	.short	0x00ff


	//----- nvinfo : EIATTR_NUM_BARRIERS
	.align		4
        /*0030*/ 	.byte	0x02, 0x4c
        /*0032*/ 	.byte	0x06
	.zero		1


	//----- nvinfo : EIATTR_ANNOTATIONS
	.align		4
        /*0034*/ 	.byte	0x04, 0x55
        /*0036*/ 	.short	(.L_822 - .L_821)


	//   ....[0]....
.L_821:
        /*0038*/ 	.word	0x00000001
        /*003c*/ 	.byte	0x30, 0x76, 0x00, 0x00, 0x01, 0x00, 0x00, 0x00, 0x60, 0x76, 0x00, 0x00, 0x01, 0x00, 0x00, 0x00
        /*004c*/ 	.byte	0x00, 0x7b, 0x00, 0x00, 0x01, 0x00, 0x00, 0x00, 0x00, 0xd5, 0x00, 0x00, 0x01, 0x00, 0x00, 0x00
        /*005c*/ 	.byte	0x80, 0xf9, 0x00, 0x00, 0x01, 0x00, 0x00, 0x00, 0xb0, 0x05, 0x01, 0x00


	//----- nvinfo : EIATTR_MERCURY_ISA_VERSION
	.align		4
.L_822:
        /*0068*/ 	.byte	0x03, 0x5f
        /*006a*/ 	.short	0x0000


	//----- nvinfo : EIATTR_INT_WARP_WIDE_INSTR_OFFSETS
	.align		4
        /*006c*/ 	.byte	0x04, 0x31
        /*006e*/ 	.short	(.L_824 - .L_823)


	//   ....[0]....
.L_823:
        /*0070*/ 	.word	0x00012b70


	//   ....[1]....
        /*0074*/ 	.word	0x00012c10


	//----- nvinfo : EIATTR_COOP_GROUP_MASK_REGIDS
	.align		4
.L_824:
        /*0078*/ 	.byte	0x04, 0x29
        /*007a*/ 	.short	(.L_826 - .L_825)


	//   ....[0]....
.L_825:
        /*007c*/ 	.word	0xffffffff


	//   ....[1]....
        /*0080*/ 	.word	0xffffffff


	//   ....[2]....
        /*0084*/ 	.word	0xffffffff


	//   ....[3]....
        /*0088*/ 	.word	0xffffffff


	//   ....[4]....
        /*008c*/ 	.word	0xffffffff


	//   ....[5]....
        /*0090*/ 	.word	0xffffffff


	//   ....[6]....
        /*0094*/ 	.word	0xffffffff


	//   ....[7]....
        /*0098*/ 	.word	0xffffffff


	//   ....[8]....
        /*009c*/ 	.word	0xffffffff


	//   ....[9]....
        /*00a0*/ 	.word	0xffffffff


	//   ....[10]....
        /*00a4*/ 	.word	0xffffffff


	//   ....[11]....
        /*00a8*/ 	.word	0xffffffff


	//   ....[12]....
        /*00ac*/ 	.word	0xffffffff


	//   ....[13]....
        /*00b0*/ 	.word	0xffffffff


	//   ....[14]....
        /*00b4*/ 	.word	0xffffffff


	//   ....[15]....
        /*00b8*/ 	.word	0xffffffff


	//   ....[16]....
        /*00bc*/ 	.word	0xffffffff


	//   ....[17]....
        /*00c0*/ 	.word	0xffffffff


	//   ....[18]....
        /*00c4*/ 	.word	0xffffffff


	//   ....[19]....
        /*00c8*/ 	.word	0xffffffff


	//   ....[20]....
        /*00cc*/ 	.word	0xffffffff


	//   ....[21]....
        /*00d0*/ 	.word	0xffffffff


	//   ....[22]....
        /*00d4*/ 	.word	0xffffffff


	//   ....[23]....
        /*00d8*/ 	.word	0xffffffff


	//   ....[24]....
        /*00dc*/ 	.word	0xffffffff


	//   ....[25]....
        /*00e0*/ 	.word	0xffffffff


	//   ....[26]....
        /*00e4*/ 	.word	0xffffffff


	//   ....[27]....
        /*00e8*/ 	.word	0xffffffff


	//   ....[28]....
        /*00ec*/ 	.word	0xffffffff


	//   ....[29]....
        /*00f0*/ 	.word	0xffffffff


	//   ....[30]....
        /*00f4*/ 	.word	0xffffffff


	//   ....[31]....
        /*00f8*/ 	.word	0xffffffff


	//   ....[32]....
        /*00fc*/ 	.word	0xffffffff


	//   ....[33]....
        /*0100*/ 	.word	0xffffffff


	//   ....[34]....
        /*0104*/ 	.word	0xffffffff


	//   ....[35]....
        /*0108*/ 	.word	0xffffffff


	//   ....[36]....
        /*010c*/ 	.word	0xffffffff


	//   ....[37]....
        /*0110*/ 	.word	0xffffffff


	//   ....[38]....
        /*0114*/ 	.word	0xffffffff


	//   ....[39]....
        /*0118*/ 	.word	0xffffffff


	//   ....[40]....
        /*011c*/ 	.word	0xffffffff


	//   ....[41]....
        /*0120*/ 	.word	0xffffffff


	//   ....[42]....
        /*0124*/ 	.word	0xffffffff


	//   ....[43]....
        /*0128*/ 	.word	0xffffffff


	//   ....[44]....
        /*012c*/ 	.word	0xffffffff


	//   ....[45]....
        /*0130*/ 	.word	0xffffffff


	//   ....[46]....
        /*0134*/ 	.word	0xffffffff


	//   ....[47]....
        /*0138*/ 	.word	0xffffffff


	//   ....[48]....
        /*013c*/ 	.word	0xffffffff


	//   ....[49]....
        /*0140*/ 	.word	0xffffffff


	//   ....[50]....
        /*0144*/ 	.word	0xffffffff


	//   ....[51]....
        /*0148*/ 	.word	0xffffffff


	//   ....[52]....
        /*014c*/ 	.word	0xffffffff


	//   ....[53]....
        /*0150*/ 	.word	0xffffffff


	//   ....[54]....
        /*0154*/ 	.word	0xffffffff


	//   ....[55]....
        /*0158*/ 	.word	0xffffffff


	//   ....[56]....
        /*015c*/ 	.word	0xffffffff


	//   ....[57]....
        /*0160*/ 	.word	0xffffffff


	//   ....[58]....
        /*0164*/ 	.word	0xffffffff


	//   ....[59]....
        /*0168*/ 	.word	0xffffffff


	//   ....[60]....
        /*016c*/ 	.word	0xffffffff


	//   ....[61]....
        /*0170*/ 	.word	0xffffffff


	//   ....[62]....
        /*0174*/ 	.word	0xffffffff


	//   ....[63]....
        /*0178*/ 	.word	0xffffffff


	//   ....[64]....
        /*017c*/ 	.word	0xffffffff


	//   ....[65]....
        /*0180*/ 	.word	0xffffffff


	//   ....[66]....
        /*0184*/ 	.word	0xffffffff


	//   ....[67]....
        /*0188*/ 	.word	0xffffffff


	//   ....[68]....
        /*018c*/ 	.word	0xffffffff


	//   ....[69]....
        /*0190*/ 	.word	0xffffffff


	//   ....[70]....
        /*0194*/ 	.word	0xffffffff


	//   ....[71]....
        /*0198*/ 	.word	0xffffffff


	//   ....[72]....
        /*019c*/ 	.word	0xffffffff


	//   ....[73]....
        /*01a0*/ 	.word	0xffffffff


	//   ....[74]....
        /*01a4*/ 	.word	0xffffffff


	//   ....[75]....
        /*01a8*/ 	.word	0xffffffff


	//   ....[76]....
        /*01ac*/ 	.word	0xffffffff


	//   ....[77]....
        /*01b0*/ 	.word	0xffffffff


	//   ....[78]....
        /*01b4*/ 	.word	0xffffffff


	//   ....[79]....
        /*01b8*/ 	.word	0xffffffff


	//   ....[80]....
        /*01bc*/ 	.word	0xffffffff


	//   ....[81]....
        /*01c0*/ 	.word	0xffffffff


	//   ....[82]....
        /*01c4*/ 	.word	0xffffffff


	//   ....[83]....
        /*01c8*/ 	.word	0xffffffff


	//   ....[84]....
        /*01cc*/ 	.word	0xffffffff


	//   ....[85]....
        /*01d0*/ 	.word	0xffffffff


	//   ....[86]....
        /*01d4*/ 	.word	0xffffffff


	//   ....[87]....
        /*01d8*/ 	.word	0xffffffff


	//   ....[88]....
        /*01dc*/ 	.word	0xffffffff


	//   ....[89]....
        /*01e0*/ 	.word	0xffffffff


	//   ....[90]....
        /*01e4*/ 	.word	0xffffffff


	//   ....[91]....
        /*01e8*/ 	.word	0xffffffff


	//   ....[92]....
        /*01ec*/ 	.word	0xffffffff


	//   ....[93]....
        /*01f0*/ 	.word	0xffffffff


	//   ....[94]....
        /*01f4*/ 	.word	0xffffffff


	//   ....[95]....
        /*01f8*/ 	.word	0xffffffff


	//   ....[96]....
        /*01fc*/ 	.word	0xffffffff


	//   ....[97]....
        /*0200*/ 	.word	0xffffffff


	//   ....[98]....
        /*0204*/ 	.word	0xffffffff


	//   ....[99]....
        /*0208*/ 	.word	0xffffffff


	//   ....[100]....
        /*020c*/ 	.word	0xffffffff


	//   ....[101]....
        /*0210*/ 	.word	0xffffffff


	//   ....[102]....
        /*0214*/ 	.word	0xffffffff


	//   ....[103]....
        /*0218*/ 	.word	0xffffffff


	//   ....[104]....
        /*021c*/ 	.word	0xffffffff


	//   ....[105]....
        /*0220*/ 	.word	0xffffffff


	//   ....[106]....
        /*0224*/ 	.word	0xffffffff


	//   ....[107]....
        /*0228*/ 	.word	0xffffffff


	//   ....[108]....
        /*022c*/ 	.word	0xffffffff


	//   ....[109]....
        /*0230*/ 	.word	0xffffffff


	//   ....[110]....
        /*0234*/ 	.word	0xffffffff


	//   ....[111]....
        /*0238*/ 	.word	0xffffffff


	//   ....[112]....
        /*023c*/ 	.word	0xffffffff


	//   ....[113]....
        /*0240*/ 	.word	0xffffffff


	//   ....[114]....
        /*0244*/ 	.word	0xffffffff


	//   ....[115]....
        /*0248*/ 	.word	0xffffffff


	//   ....[116]....
        /*024c*/ 	.word	0xffffffff


	//   ....[117]....
        /*0250*/ 	.word	0xffffffff


	//   ....[118]....
        /*0254*/ 	.word	0xffffffff


	//   ....[119]....
        /*0258*/ 	.word	0xffffffff


	//   ....[120]....
        /*025c*/ 	.word	0xffffffff


	//   ....[121]....
        /*0260*/ 	.word	0xffffffff


	//   ....[122]....
        /*0264*/ 	.word	0xffffffff


	//   ....[123]....
        /*0268*/ 	.word	0xffffffff


	//   ....[124]....
        /*026c*/ 	.word	0xffffffff


	//   ....[125]....
        /*0270*/ 	.word	0xffffffff


	//   ....[126]....
        /*0274*/ 	.word	0xffffffff


	//   ....[127]....
        /*0278*/ 	.word	0xffffffff


	//   ....[128]....
        /*027c*/ 	.word	0xffffffff


	//   ....[129]....
        /*0280*/ 	.word	0xffffffff


	//   ....[130]....
        /*0284*/ 	.word	0xffffffff


	//   ....[131]....
        /*0288*/ 	.word	0xffffffff


	//   ....[132]....
        /*028c*/ 	.word	0xffffffff


	//   ....[133]....
        /*0290*/ 	.word	0xffffffff


	//   ....[134]....
        /*0294*/ 	.word	0xffffffff


	//   ....[135]....
        /*0298*/ 	.word	0xffffffff


	//   ....[136]....
        /*029c*/ 	.word	0xffffffff


	//   ....[137]....
        /*02a0*/ 	.word	0xffffffff


	//   ....[138]....
        /*02a4*/ 	.word	0xffffffff


	//   ....[139]....
        /*02a8*/ 	.word	0xffffffff


	//   ....[140]....
        /*02ac*/ 	.word	0xffffffff


	//   ....[141]....
        /*02b0*/ 	.word	0xffffffff


	//   ....[142]....
        /*02b4*/ 	.word	0xffffffff


	//   ....[143]....
        /*02b8*/ 	.word	0xffffffff


	//   ....[144]....
        /*02bc*/ 	.word	0xffffffff


	//   ....[145]....
        /*02c0*/ 	.word	0xffffffff


	//   ....[146]....
        /*02c4*/ 	.word	0xffffffff


	//----- nvinfo : EIATTR_COOP_GROUP_INSTR_OFFSETS
	.align		4
.L_826:
        /*02c8*/ 	.byte	0x04, 0x28
        /*02ca*/ 	.short	(.L_828 - .L_827)


	//   ....[0]....
.L_827:
        /*02cc*/ 	.word	0x00000090


	//   ....[1]....
        /*02d0*/ 	.word	0x00000210


	//   ....[2]....
        /*02d4*/ 	.word	0x00000240


	//   ....[3]....
        /*02d8*/ 	.word	0x00000270


	//   ....[4]....
        /*02dc*/ 	.word	0x000002a0


	//   ....[5]....
        /*02e0*/ 	.word	0x000002d0


	//   ....[6]....
        /*02e4*/ 	.word	0x00000300


	//   ....[7]....
        /*02e8*/ 	.word	0x00000450


	//   ....[8]....
        /*02ec*/ 	.word	0x00000490


	//   ....[9]....
        /*02f0*/ 	.word	0x000004c0


	//   ....[10]....
        /*02f4*/ 	.word	0x000004f0


	//   ....[11]....
        /*02f8*/ 	.word	0x00000520


	//   ....[12]....
        /*02fc*/ 	.word	0x00000550


	//   ....[13]....
        /*0300*/ 	.word	0x000005e0


	//   ....[14]....
        /*0304*/ 	.word	0x00000610


	//   ....[15]....
        /*0308*/ 	.word	0x00000630


	//   ....[16]....
        /*030c*/ 	.word	0x00000690


	//   ....[17]....
        /*0310*/ 	.word	0x000076e0


	//   ....[18]....
        /*0314*/ 	.word	0x00007700


	//   ....[19]....
        /*0318*/ 	.word	0x00007850


	//   ....[20]....
        /*031c*/ 	.word	0x00007860


	//   ....[21]....
        /*0320*/ 	.word	0x00007990


	//   ....[22]....
        /*0324*/ 	.word	0x000079b0


	//   ....[23]....
        /*0328*/ 	.word	0x00007ae0


	//   ....[24]....
        /*032c*/ 	.word	0x00007af0


	//   ....[25]....
        /*0330*/ 	.word	0x00007f90


	//   ....[26]....
        /*0334*/ 	.word	0x00007fd0


	//   ....[27]....
        /*0338*/ 	.word	0x00008010


	//   ....[28]....
        /*033c*/ 	.word	0x00008050


	//   ....[29]....
        /*0340*/ 	.word	0x0000a980


	//   ....[30]....
        /*0344*/ 	.word	0x0000a9d0


	//   ....[31]....
        /*0348*/ 	.word	0x0000aa10


	//   ....[32]....
        /*034c*/ 	.word	0x0000aa50


	//   ....[33]....
        /*0350*/ 	.word	0x0000e890


	//   ....[34]....
        /*0354*/ 	.word	0x0000e920


	//   ....[35]....
        /*0358*/ 	.word	0x0000e940


	//   ....[36]....
        /*035c*/ 	.word	0x0000e960


	//   ....[37]....
        /*0360*/ 	.word	0x00010920


	//   ....[38]....
        /*0364*/ 	.word	0x00010940


	//   ....[39]....
        /*0368*/ 	.word	0x00010960


	//   ....[40]....
        /*036c*/ 	.word	0x00010980


	//   ....[41]....
        /*0370*/ 	.word	0x00012380


	//   ....[42]....
        /*0374*/ 	.word	0x00012390


	//   ....[43]....
        /*0378*/ 	.word	0x000123c0


	//   ....[44]....
        /*037c*/ 	.word	0x000123d0


	//   ....[45]....
        /*0380*/ 	.word	0x000137c0


	//   ....[46]....
        /*0384*/ 	.word	0x000137e0


	//   ....[47]....
        /*0388*/ 	.word	0x000137f0


	//   ....[48]....
        /*038c*/ 	.word	0x00013800


	//   ....[49]....
        /*0390*/ 	.word	0x00013b70


	//   ....[50]....
        /*0394*/ 	.word	0x00013b90


	//   ....[51]....
        /*0398*/ 	.word	0x00013ce0


	//   ....[52]....
        /*039c*/ 	.word	0x00013cf0


	//   ....[53]....
        /*03a0*/ 	.word	0x00013e20


	//   ....[54]....
        /*03a4*/ 	.word	0x00013e40


	//   ....[55]....
        /*03a8*/ 	.word	0x00013f70


	//   ....[56]....
        /*03ac*/ 	.word	0x00013f80


	//   ....[57]....
        /*03b0*/ 	.word	0x000142b0


	//   ....[58]....
        /*03b4*/ 	.word	0x000142d0


	//   ....[59]....
        /*03b8*/ 	.word	0x00014c60


	//   ....[60]....
        /*03bc*/ 	.word	0x00014c70


	//   ....[61]....
        /*03c0*/ 	.word	0x000159a0


	//   ....[62]....
        /*03c4*/ 	.word	0x000159c0


	//   ....[63]....
        /*03c8*/ 	.word	0x00015b20


	//   ....[64]....
        /*03cc*/ 	.word	0x00015b30


	//   ....[65]....
        /*03d0*/ 	.word	0x00015c60


	//   ....[66]....
        /*03d4*/ 	.word	0x00015c80


	//   ....[67]....
        /*03d8*/ 	.word	0x00015db0


	//   ....[68]....
        /*03dc*/ 	.word	0x00015dc0


	//   ....[69]....
        /*03e0*/ 	.word	0x00015f70


	//   ....[70]....
        /*03e4*/ 	.word	0x00015f90


	//   ....[71]....
        /*03e8*/ 	.word	0x000160b0


	//   ....[72]....
        /*03ec*/ 	.word	0x000160f0


	//   ....[73]....
        /*03f0*/ 	.word	0x00016120


	//   ....[74]....
        /*03f4*/ 	.word	0x00016150


	//   ....[75]....
        /*03f8*/ 	.word	0x00016180


	//   ....[76]....
        /*03fc*/ 	.word	0x000161b0


	//   ....[77]....
        /*0400*/ 	.word	0x00016300


	//   ....[78]....
        /*0404*/ 	.word	0x00016340


	//   ....[79]....
        /*0408*/ 	.word	0x00016370


	//   ....[80]....
        /*040c*/ 	.word	0x000163a0


	//   ....[81]....
        /*0410*/ 	.word	0x000163d0


	//   ....[82]....
        /*0414*/ 	.word	0x00016400


	//   ....[83]....
        /*0418*/ 	.word	0x00016490


	//   ....[84]....
        /*041c*/ 	.word	0x000164c0


	//   ....[85]....
        /*0420*/ 	.word	0x000164d0


	//   ....[86]....
        /*0424*/ 	.word	0x00016530


	//   ....[87]....
        /*0428*/ 	.word	0x00016a10


	//   ....[88]....
        /*042c*/ 	.word	0x00016a70


	//   ....[89]....
        /*0430*/ 	.word	0x00016ad0


	//   ....[90]....
        /*0434*/ 	.word	0x00016b30


	//   ....[91]....
        /*0438*/ 	.word	0x00016b90


	//   ....[92]....
        /*043c*/ 	.word	0x00016c00


	//   ....[93]....
        /*0440*/ 	.word	0x00016c40


	//   ....[94]....
        /*0444*/ 	.word	0x00016ca0


	//   ....[95]....
        /*0448*/ 	.word	0x00016d10


	//   ....[96]....
        /*044c*/ 	.word	0x00016d80


	//   ....[97]....
        /*0450*/ 	.word	0x00016df0


	//   ....[98]....
        /*0454*/ 	.word	0x00016e60


	//   ....[99]....
        /*0458*/ 	.word	0x00016ed0


	//   ....[100]....
        /*045c*/ 	.word	0x00016f30


	//   ....[101]....
        /*0460*/ 	.word	0x00016f90


	//   ....[102]....
        /*0464*/ 	.word	0x00017000


	//   ....[103]....
        /*0468*/ 	.word	0x00017060


	//   ....[104]....
        /*046c*/ 	.word	0x000170c0


	//   ....[105]....
        /*0470*/ 	.word	0x00017140


	//   ....[106]....
        /*0474*/ 	.word	0x00017190


	//   ....[107]....
        /*0478*/ 	.word	0x000171e0


	//   ....[108]....
        /*047c*/ 	.word	0x00017230


	//   ....[109]....
        /*0480*/ 	.word	0x000172a0


	//   ....[110]....
        /*0484*/ 	.word	0x00017310


	//   ....[111]....
        /*0488*/ 	.word	0x00017380


	//   ....[112]....
        /*048c*/ 	.word	0x000173e0


	//   ....[113]....
        /*0490*/ 	.word	0x00017440


	//   ....[114]....
        /*0494*/ 	.word	0x000174b0


	//   ....[115]....
        /*0498*/ 	.word	0x00017510


	//   ....[116]....
        /*049c*/ 	.word	0x00017570


	//   ....[117]....
        /*04a0*/ 	.word	0x000175e0


	//   ....[118]....
        /*04a4*/ 	.word	0x00017650


	//   ....[119]....
        /*04a8*/ 	.word	0x000176c0


	//   ....[120]....
        /*04ac*/ 	.word	0x00017720


	//   ....[121]....
        /*04b0*/ 	.word	0x00017790


	//   ....[122]....
        /*04b4*/ 	.word	0x00017800


	//   ....[123]....
        /*04b8*/ 	.word	0x00017870


	//   ....[124]....
        /*04bc*/ 	.word	0x000178d0


	//   ....[125]....
        /*04c0*/ 	.word	0x00017930


	//   ....[126]....
        /*04c4*/ 	.word	0x000179a0


	//   ....[127]....
        /*04c8*/ 	.word	0x00017a00


	//   ....[128]....
        /*04cc*/ 	.word	0x00017a60


	//   ....[129]....
        /*04d0*/ 	.word	0x00017ad0


	//   ....[130]....
        /*04d4*/ 	.word	0x00017b40


	//   ....[131]....
        /*04d8*/ 	.word	0x00017b90


	//   ....[132]....
        /*04dc*/ 	.word	0x00017be0


	//   ....[133]....
        /*04e0*/ 	.word	0x00017c30


	//   ....[134]....
        /*04e4*/ 	.word	0x00017c80


	//   ....[135]....
        /*04e8*/ 	.word	0x00017cd0


	//   ....[136]....
        /*04ec*/ 	.word	0x00017d40


	//   ....[137]....
        /*04f0*/ 	.word	0x00017da0


	//   ....[138]....
        /*04f4*/ 	.word	0x00017e00


	//   ....[139]....
        /*04f8*/ 	.word	0x00017e50


	//   ....[140]....
        /*04fc*/ 	.word	0x00017ea0


	//   ....[141]....
        /*0500*/ 	.word	0x00017ef0


	//   ....[142]....
        /*0504*/ 	.word	0x00017f60


	//   ....[143]....
        /*0508*/ 	.word	0x00017fb0


	//   ....[144]....
        /*050c*/ 	.word	0x00018010


	//   ....[145]....
        /*0510*/ 	.word	0x00018070


	//   ....[146]....
        /*0514*/ 	.word	0x000180e0


	//----- nvinfo : EIATTR_EXIT_INSTR_OFFSETS
	.align		4
.L_828:
        /*0518*/ 	.byte	0x04, 0x1c
        /*051a*/ 	.short	(.L_830 - .L_829)


	//   ....[0]....
.L_829:
        /*051c*/ 	.word	0x00000ae0


	//   ....[1]....
        /*0520*/ 	.word	0x000169d0


	//----- nvinfo : EIATTR_MAX_THREADS
	.align		4
.L_830:
        /*0524*/ 	.byte	0x04, 0x05
        /*0526*/ 	.short	(.L_832 - .L_831)
.L_831:
        /*0528*/ 	.word	0x00000100
        /*052c*/ 	.word	0x00000001
        /*0530*/ 	.word	0x00000001


	//----- nvinfo : EIATTR_CRS_STACK_SIZE
	.align		4
.L_832:
        /*0534*/ 	.byte	0x04, 0x1e
        /*0536*/ 	.short	(.L_834 - .L_833)
.L_833:
        /*0538*/ 	.word	0x00000000
.L_834:


//--------------------- .nv.info._ZN7cutlass13device_kernelIN5flash19enable_sm80_to_sm89INS1_16FlashAttnFwdSm80INS1_25CollectiveMainloopFwdSm80ILi8ELi1ELb0EN4cute5tupleIJNS5_1CILi128EEENS7_ILi64EEENS7_ILi192EEEEEELi192ENS_10bfloat16_tEfNS_4arch4Sm80ELb0ELb1ELb0ELb0ELb0ELb0ELb1ELb1EEENS1_21CollectiveEpilogueFwdINS6_IJS8_SA_S9_EEENS6_IJNS7_ILi1EEESI_SI_EEESC_SE_Li256ELb0ELb1ELb1ELb0EEENS1_19SingleTileSchedulerILb0ELb1ELb1ELi128EEEEEEEEEvNT_6ParamsE --------------------------
	.section	.nv.info._ZN7cutlass13device_kernelIN5flash19enable_sm80_to_sm89INS1_16FlashAttnFwdSm80INS1_25CollectiveMainloopFwdSm80ILi8ELi1ELb0EN4cute5tupleIJNS5_1CILi128EEENS7_ILi64EEENS7_ILi192EEEEEELi192ENS_10bfloat16_tEfNS_4arch4Sm80ELb0ELb1ELb0ELb0ELb0ELb0ELb1ELb1EEENS1_21CollectiveEpilogueFwdINS6_IJS8_SA_S9_EEENS6_IJNS7_ILi1EEESI_SI_EEESC_SE_Li256ELb0ELb1ELb1ELb0EEENS1_19SingleTileSchedulerILb0ELb1ELb1ELi128EEEEEEEEEvNT_6ParamsE,"",@"SHT_CUDA_INFO"
	.sectionflags	@""
	.align	4


	//----- nvinfo : EIATTR_CUDA_API_VERSION
	.align		4
        /*0000*/ 	.byte	0x04, 0x37
        /*0002*/ 	.short	(.L_836 - .L_835)
.L_835:
        /*0004*/ 	.word	0x00000082


	//----- nvinfo : EIATTR_SW2861232_WAR
	.align		4
.L_836:
        /*0008*/ 	.byte	0x01, 0x35
	.zero		2


	//----- nvinfo : EIATTR_PARAM_CBANK
	.align		4
        /*000c*/ 	.byte	0x04, 0x0a
        /*000e*/ 	.short	(.L_838 - .L_837)
	.align		4
.L_837:
        /*0010*/ 	.word	index@(.nv.constant0._ZN7cutlass13device_kernelIN5flash19enable_sm80_to_sm89INS1_16FlashAttnFwdSm80INS1_25CollectiveMainloopFwdSm80ILi8ELi1ELb0EN4cute5tupleIJNS5_1CILi128EEENS7_ILi64EEENS7_ILi192EEEEEELi192ENS_10bfloat16_tEfNS_4arch4Sm80ELb0ELb1ELb0ELb0ELb0ELb0ELb1ELb1EEENS1_21CollectiveEpilogueFwdINS6_IJS8_SA_S9_EEENS6_IJNS7_ILi1EEESI_SI_EEESC_SE_Li256ELb0ELb1ELb1ELb0EEENS1_19SingleTileSchedulerILb0ELb1ELb1ELi128EEEEEEEEEvNT_6ParamsE)
        /*0014*/ 	.short	0x0160
        /*0016*/ 	.short	0x0418


	//----- nvinfo : EIATTR_CBANK_PARAM_SIZE
	.align		4
.L_838:
        /*0018*/ 	.byte	0x03, 0x19
        /*001a*/ 	.short	0x0418


	//----- nvinfo : EIATTR_KPARAM_INFO
	.align		4
        /*001c*/ 	.byte	0x04, 0x17
        /*001e*/ 	.short	(.L_840 - .L_839)
.L_839:
        /*0020*/ 	.word	0x00000000
        /*0024*/ 	.short	0x0000
        /*0026*/ 	.short	0x0000
        /*0028*/ 	.byte	0x00, 0xf0, 0x61, 0x10


	//----- nvinfo : EIATTR_MAXREG_COUNT
	.align		4
.L_840:
        /*002c*/ 	.byte	0x03, 0x1b
        /*002e*/ 	.short	0x00ff


	//----- nvinfo : EIATTR_NUM_BARRIERS
	.align		4
        /*0030*/ 	.byte	0x02, 0x4c
        /*0032*/ 	.byte	0x02
	.zero		1


	//----- nvinfo : EIATTR_MERCURY_ISA_VERSION
	.align		4
        /*0034*/ 	.byte	0x03, 0x5f
        /*0036*/ 	.short	0x0000


	//----- nvinfo : EIATTR_COOP_GROUP_MASK_REGIDS
	.align		4
        /*0038*/ 	.byte	0x04, 0x29
        /*003a*/ 	.short	(.L_842 - .L_841)


	//   ....[0]....
.L_841:
        /*003c*/ 	.word	0xffffffff


	//   ....[1]....
        /*0040*/ 	.word	0xffffffff


	//   ....[2]....
        /*0044*/ 	.word	0xffffffff


	//   ....[3]....
        /*0048*/ 	.word	0xffffffff


	//   ....[4]....
        /*004c*/ 	.word	0xffffffff


	//   ....[5]....
        /*0050*/ 	.word	0xffffffff


	//   ....[6]....
        /*0054*/ 	.word	0xffffffff


	//   ....[7]....
        /*0058*/ 	.word	0xffffffff


	//   ....[8]....
        /*005c*/ 	.word	0xffffffff


	//   ....[9]....
        /*0060*/ 	.word	0xffffffff


	//   ....[10]....
        /*0064*/ 	.word	0xffffffff


	//   ....[11]....
        /*0068*/ 	.word	0xffffffff


	//   ....[12]....
        /*006c*/ 	.word	0xffffffff


	//   ....[13]....
        /*0070*/ 	.word	0xffffffff


	//   ....[14]....
        /*0074*/ 	.word	0xffffffff


	//   ....[15]....
        /*0078*/ 	.word	0xffffffff


	//   ....[16]....
        /*007c*/ 	.word	0xffffffff


	//   ....[17]....
        /*0080*/ 	.word	0xffffffff


	//   ....[18]....
        /*0084*/ 	.word	0xffffffff


	//   ....[19]....
        /*0088*/ 	.word	0xffffffff


	//   ....[20]....
        /*008c*/ 	.word	0xffffffff


	//   ....[21]....
        /*0090*/ 	.word	0xffffffff


	//   ....[22]....
        /*0094*/ 	.word	0xffffffff


	//   ....[23]....
        /*0098*/ 	.word	0xffffffff


	//   ....[24]....
        /*009c*/ 	.word	0xffffffff


	//   ....[25]....
        /*00a0*/ 	.word	0xffffffff


	//   ....[26]....
        /*00a4*/ 	.word	0xffffffff


	//   ....[27]....
        /*00a8*/ 	.word	0xffffffff


	//   ....[28]....
        /*00ac*/ 	.word	0xffffffff


	//   ....[29]....
        /*00b0*/ 	.word	0xffffffff


	//   ....[30]....
        /*00b4*/ 	.word	0xffffffff


	//   ....[31]....
        /*00b8*/ 	.word	0xffffffff


	//   ....[32]....
        /*00bc*/ 	.word	0xffffffff


	//   ....[33]....
        /*00c0*/ 	.word	0xffffffff


	//   ....[34]....
        /*00c4*/ 	.word	0xffffffff


	//   ....[35]....
        /*00c8*/ 	.word	0xffffffff


	//   ....[36]....
        /*00cc*/ 	.word	0xffffffff


	//   ....[37]....
        /*00d0*/ 	.word	0xffffffff


	//   ....[38]....
        /*00d4*/ 	.word	0xffffffff


	//   ....[39]....
        /*00d8*/ 	.word	0xffffffff


	//   ....[40]....
        /*00dc*/ 	.word	0xffffffff


	//   ....[41]....
        /*00e0*/ 	.word	0xffffffff


	//   ....[42]....
        /*00e4*/ 	.word	0xffffffff


	//----- nvinfo : EIATTR_COOP_GROUP_INSTR_OFFSETS
	.align		4
.L_842:
        /*00e8*/ 	.byte	0x04, 0x28
        /*00ea*/ 	.short	(.L_844 - .L_843)


	//   ....[0]....
.L_843:
        /*00ec*/ 	.word	0x00000050


	//   ....[1]....
        /*00f0*/ 	.word	0x00001350


	//   ....[2]....
        /*00f4*/ 	.word	0x000013d0


	//   ....[3]....
        /*00f8*/ 	.word	0x00001700


	//   ....[4]....
        /*00fc*/ 	.word	0x00001730


	//   ....[5]....
        /*0100*/ 	.word	0x00001870


	//   ....[6]....
        /*0104*/ 	.word	0x000018a0


	//   ....[7]....
        /*0108*/ 	.word	0x000019d0


	//   ....[8]....
        /*010c*/ 	.word	0x00001a10


	//   ....[9]....
        /*0110*/ 	.word	0x00002f00


	//   ....[10]....
        /*0114*/ 	.word	0x000031d0


	//   ....[11]....
        /*0118*/ 	.word	0x00003d10


	//   ....[12]....
        /*011c*/ 	.word	0x00003d40


	//   ....[13]....
        /*0120*/ 	.word	0x00003d60


	//   ....[14]....
        /*0124*/ 	.word	0x00003d80


	//   ....[15]....
        /*0128*/ 	.word	0x00005830


	//   ....[16]....
        /*012c*/ 	.word	0x000062b0


	//   ....[17]....
        /*0130*/ 	.word	0x00006a70


	//   ....[18]....
        /*0134*/ 	.word	0x00006c80


	//   ....[19]....
        /*0138*/ 	.word	0x00006cb0


	//   ....[20]....
        /*013c*/ 	.word	0x00006d20


	//   ....[21]....
        /*0140*/ 	.word	0x000096f0


	//   ....[22]....
        /*0144*/ 	.word	0x00009710


	//   ....[23]....
        /*0148*/ 	.word	0x00009730


	//   ....[24]....
        /*014c*/ 	.word	0x00009750


	//   ....[25]....
        /*0150*/ 	.word	0x0000c170


	//   ....[26]....
        /*0154*/ 	.word	0x0000c4b0


	//   ....[27]....
        /*0158*/ 	.word	0x0000cde0


	//   ....[28]....
        /*015c*/ 	.word	0x0000ce30


	//   ....[29]....
        /*0160*/ 	.word	0x0000ce50


	//   ....[30]....
        /*0164*/ 	.word	0x0000ce70


	//   ....[31]....
        /*0168*/ 	.word	0x0000e5a0


	//   ....[32]....
        /*016c*/ 	.word	0x0000e5d0


	//   ....[33]....
        /*0170*/ 	.word	0x0000e610


	//   ....[34]....
        /*0174*/ 	.word	0x0000e620


	//   ....[35]....
        /*0178*/ 	.word	0x0000f330


	//   ....[36]....
        /*017c*/ 	.word	0x0000f370


	//   ....[37]....
        /*0180*/ 	.word	0x0000f390


	//   ....[38]....
        /*0184*/ 	.word	0x0000f3c0


	//   ....[39]....
        /*0188*/ 	.word	0x0000f430


	//   ....[40]....
        /*018c*/ 	.word	0x0000f4a0


	//   ....[41]....
        /*0190*/ 	.word	0x0000fdb0


	//   ....[42]....
        /*0194*/ 	.word	0x0000fdc0


	//----- nvinfo : EIATTR_EXIT_INSTR_OFFSETS
	.align		4
.L_844:
        /*0198*/ 	.byte	0x04, 0x1c
        /*019a*/ 	.short	(.L_846 - .L_845)


	//   ....[0]....
.L_845:
        /*019c*/ 	.word	0x000001b0


	//   ....[1]....
        /*01a0*/ 	.word	0x0000fdd0


	//   ....[2]....
        /*01a4*/ 	.word	0x00010670


	//   ....[3]....
        /*01a8*/ 	.word	0x000106c0


	//   ....[4]....
        /*01ac*/ 	.word	0x000106f0


	//   ....[5]....
        /*01b0*/ 	.word	0x00010750


	//   ....[6]....
        /*01b4*/ 	.word	0x000109e0


	//----- nvinfo : EIATTR_CTAIDZ_USED
	.align		4
.L_846:
        /*01b8*/ 	.byte	0x01, 0x04
	.zero		2


	//----- nvinfo : EIATTR_MAX_THREADS
	.align		4
        /*01bc*/ 	.byte	0x04, 0x05
        /*01be*/ 	.short	(.L_848 - .L_847)
.L_847:
        /*01c0*/ 	.word	0x00000100
        /*01c4*/ 	.word	0x00000001
        /*01c8*/ 	.word	0x00000001


	//----- nvinfo : EIATTR_CRS_STACK_SIZE
	.align		4
.L_848:
        /*01cc*/ 	.byte	0x04, 0x1e
        /*01ce*/ 	.short	(.L_850 - .L_849)
.L_849:
        /*01d0*/ 	.word	0x00000000
.L_850:


//--------------------- .nv.info._ZN7cutlass13device_kernelIN5flash19enable_sm80_to_sm89INS1_16FlashAttnFwdSm80INS1_25CollectiveMainloopFwdSm80ILi8ELi1ELb0EN4cute5tupleIJNS5_1CILi128EEENS7_ILi64EEENS7_ILi192EEEEEELi192ENS_10bfloat16_tEfNS_4arch4Sm80ELb0ELb1ELb0ELb1ELb0ELb0ELb1ELb1EEENS1_21CollectiveEpilogueFwdINS6_IJS8_SA_S9_EEENS6_IJNS7_ILi1EEESI_SI_EEESC_SE_Li256ELb1ELb1ELb1ELb0EEENS1_36VarlenDynamicPersistentTileSchedulerILi128ELi64ELi256ELi256ELb1ELb1ELb0ELb1ELb0ELb1EEEEEEEEEvNT_6ParamsE --------------------------
	.section	.nv.info._ZN7cutlass13device_kernelIN5flash19enable_sm80_to_sm89INS1_16FlashAttnFwdSm80INS1_25CollectiveMainloopFwdSm80ILi8ELi1ELb0EN4cute5tupleIJNS5_1CILi128EEENS7_ILi64EEENS7_ILi192EEEEEELi192ENS_10bfloat16_tEfNS_4arch4Sm80ELb0ELb1ELb0ELb1ELb0ELb0ELb1ELb1EEENS1_21CollectiveEpilogueFwdINS6_IJS8_SA_S9_EEENS6_IJNS7_ILi1EEESI_SI_EEESC_SE_Li256ELb1ELb1ELb1ELb0EEENS1_36VarlenDynamicPersistentTileSchedulerILi128ELi64ELi256ELi256ELb1ELb1ELb0ELb1ELb0ELb1EEEEEEEEEvNT_6ParamsE,"",@"SHT_CUDA_INFO"
	.sectionflags	@""
	.align	4


	//----- nvinfo : EIATTR_CUDA_API_VERSION
	.align		4
        /*0000*/ 	.byte	0x04, 0x37
        /*0002*/ 	.short	(.L_852 - .L_851)
.L_851:
        /*0004*/ 	.word	0x00000082


	//----- nvinfo : EIATTR_SW2861232_WAR
	.align		4
.L_852:
        /*0008*/ 	.byte	0x01, 0x35
	.zero		2


	//----- nvinfo : EIATTR_PARAM_CBANK
	.align		4
        /*000c*/ 	.byte	0x04, 0x0a
        /*000e*/ 	.short	(.L_854 - .L_853)
	.align		4
.L_853:
        /*0010*/ 	.word	index@(.nv.constant0._ZN7cutlass13device_kernelIN5flash19enable_sm80_to_sm89INS1_16FlashAttnFwdSm80INS1_25CollectiveMainloopFwdSm80ILi8ELi1ELb0EN4cute5tupleIJNS5_1CILi128EEENS7_ILi64EEENS7_ILi192EEEEEELi192ENS_10bfloat16_tEfNS_4arch4Sm80ELb0ELb1ELb0ELb1ELb0ELb0ELb1ELb1EEENS1_21CollectiveEpilogueFwdINS6_IJS8_SA_S9_EEENS6_IJNS7_ILi1EEESI_SI_EEESC_SE_Li256ELb1ELb1ELb1ELb0EEENS1_36VarlenDynamicPersistentTileSchedulerILi128ELi64ELi256ELi256ELb1ELb1ELb0ELb1ELb0ELb1EEEEEEEEEvNT_6ParamsE)
        /*0014*/ 	.short	0x0160
        /*0016*/ 	.short	0x0438


	//----- nvinfo : EIATTR_CBANK_PARAM_SIZE
	.align		4
.L_854:
        /*0018*/ 	.byte	0x03, 0x19
        /*001a*/ 	.short	0x0438


	//----- nvinfo : EIATTR_KPARAM_INFO
	.align		4
        /*001c*/ 	.byte	0x04, 0x17
        /*001e*/ 	.short	(.L_856 - .L_855)
.L_855:
        /*0020*/ 	.word	0x00000000
        /*0024*/ 	.short	0x0000
        /*0026*/ 	.short	0x0000
        /*0028*/ 	.byte	0x00, 0xf0, 0xe1, 0x10


	//----- nvinfo : EIATTR_MAXREG_COUNT
	.align		4
.L_856:
        /*002c*/ 	.byte	0x03, 0x1b
        /*002e*/ 	.short	0x00ff


	//----- nvinfo : EIATTR_NUM_BARRIERS
	.align		4
        /*0030*/ 	.byte	0x02, 0x4c
        /*0032*/ 	.byte	0x06
	.zero		1


	//----- nvinfo : EIATTR_ANNOTATIONS
	.align		4
        /*0034*/ 	.byte	0x04, 0x55
        /*0036*/ 	.short	(.L_858 - .L_857)


	//   ....[0]....
.L_857:
        /* <DEDUP_REMOVED lines=31> */


	//----- nvinfo : EIATTR_MERCURY_ISA_VERSION
	.align		4
.L_858:
        /*0210*/ 	.byte	0x03, 0x5f
        /*0212*/ 	.short	0x0000


	//----- nvinfo : EIATTR_INT_WARP_WIDE_INSTR_OFFSETS
	.align		4
        /*0214*/ 	.byte	0x04, 0x31
        /*0216*/ 	.short	(.L_860 - .L_859)


	//   ....[0]....
.L_859:
        /*0218*/ 	.word	0x0000fec0


	//   ....[1]....
        /*021c*/ 	.word	0x0000ff40


	//----- nvinfo : EIATTR_COOP_GROUP_MASK_REGIDS
	.align		4
.L_860:
        /*0220*/ 	.byte	0x04, 0x29
        /*0222*/ 	.short	(.L_862 - .L_861)


	//   ....[0]....
.L_861:
        /*0224*/ 	.word	0xffffffff


	//   ....[1]....
        /*0228*/ 	.word	0xffffffff


	//   ....[2]....
        /*022c*/ 	.word	0xffffffff


	//   ....[3]....
        /*0230*/ 	.word	0xffffffff


	//   ....[4]....
        /*0234*/ 	.word	0xffffffff


	//   ....[5]....
        /*0238*/ 	.word	0xffffffff


	//   ....[6]....
        /*023c*/ 	.word	0xffffffff


	//   ....[7]....
        /*0240*/ 	.word	0xffffffff


	//   ....[8]....
        /*0244*/ 	.word	0xffffffff


	//   ....[9]....
        /*0248*/ 	.word	0xffffffff


	//   ....[10]....
        /*024c*/ 	.word	0xffffffff


	//   ....[11]....
        /*0250*/ 	.word	0xffffffff


	//   ....[12]....
        /*0254*/ 	.word	0xffffffff


	//   ....[13]....
        /*0258*/ 	.word	0xffffffff


	//   ....[14]....
        /*025c*/ 	.word	0xffffffff


	//   ....[15]....
        /*0260*/ 	.word	0xffffffff


	//   ....[16]....
        /*0264*/ 	.word	0xffffffff


	//   ....[17]....
        /*0268*/ 	.word	0xffffffff


	//   ....[18]....
        /*026c*/ 	.word	0xffffffff


	//   ....[19]....
        /*0270*/ 	.word	0xffffffff


	//   ....[20]....
        /*0274*/ 	.word	0xffffffff


	//   ....[21]....
        /*0278*/ 	.word	0xffffffff


	//   ....[22]....
        /*027c*/ 	.word	0xffffffff


	//   ....[23]....
        /*0280*/ 	.word	0xffffffff


	//   ....[24]....
        /*0284*/ 	.word	0xffffffff


	//   ....[25]....
        /*0288*/ 	.word	0xffffffff


	//   ....[26]....
        /*028c*/ 	.word	0xffffffff


	//   ....[27]....
        /*0290*/ 	.word	0xffffffff


	//   ....[28]....
        /*0294*/ 	.word	0xffffffff


	//   ....[29]....
        /*0298*/ 	.word	0xffffffff


	//   ....[30]....
        /*029c*/ 	.word	0xffffffff


	//   ....[31]....
        /*02a0*/ 	.word	0xffffffff


	//   ....[32]....
        /*02a4*/ 	.word	0xffffffff


	//   ....[33]....
        /*02a8*/ 	.word	0xffffffff


	//   ....[34]....
        /*02ac*/ 	.word	0xffffffff


	//   ....[35]....
        /*02b0*/ 	.word	0xffffffff


	//   ....[36]....
        /*02b4*/ 	.word	0xffffffff


	//   ....[37]....
        /*02b8*/ 	.word	0xffffffff


	//   ....[38]....
        /*02bc*/ 	.word	0xffffffff


	//   ....[39]....
        /*02c0*/ 	.word	0xffffffff


	//   ....[40]....
        /*02c4*/ 	.word	0xffffffff


	//   ....[41]....
        /*02c8*/ 	.word	0xffffffff


	//   ....[42]....
        /*02cc*/ 	.word	0xffffffff


	//   ....[43]....
        /*02d0*/ 	.word	0xffffffff


	//   ....[44]....
        /*02d4*/ 	.word	0xffffffff


	//   ....[45]....
        /*02d8*/ 	.word	0xffffffff


	//   ....[46]....
        /*02dc*/ 	.word	0xffffffff


	//   ....[47]....
        /*02e0*/ 	.word	0xffffffff


	//   ....[48]....
        /*02e4*/ 	.word	0xffffffff


	//   ....[49]....
        /*02e8*/ 	.word	0xffffffff


	//   ....[50]....
        /*02ec*/ 	.word	0xffffffff


	//   ....[51]....
        /*02f0*/ 	.word	0xffffffff


	//   ....[52]....
        /*02f4*/ 	.word	0xffffffff


	//   ....[53]....
        /*02f8*/ 	.word	0xffffffff


	//   ....[54]....
        /*02fc*/ 	.word	0xffffffff


	//   ....[55]....
        /*0300*/ 	.word	0xffffffff


	//   ....[56]....
        /*0304*/ 	.word	0xffffffff


	//   ....[57]....
        /*0308*/ 	.word	0xffffffff


	//   ....[58]....
        /*030c*/ 	.word	0xffffffff


	//   ....[59]....
        /*0310*/ 	.word	0xffffffff


	//   ....[60]....
        /*0314*/ 	.word	0xffffffff


	//   ....[61]....
        /*0318*/ 	.word	0xffffffff


	//   ....[62]....
        /*031c*/ 	.word	0xffffffff


	//   ....[63]....
        /*0320*/ 	.word	0xffffffff


	//   ....[64]....
        /*0324*/ 	.word	0xffffffff


	//   ....[65]....
        /*0328*/ 	.word	0xffffffff


	//   ....[66]....
        /*032c*/ 	.word	0xffffffff


	//   ....[67]....
        /*0330*/ 	.word	0xffffffff


	//   ....[68]....
        /*0334*/ 	.word	0xffffffff


	//   ....[69]....
        /*0338*/ 	.word	0xffffffff


	//   ....[70]....
        /*033c*/ 	.word	0xffffffff


	//   ....[71]....
        /*0340*/ 	.word	0xffffffff


	//   ....[72]....
        /*0344*/ 	.word	0xffffffff


	//   ....[73]....
        /*0348*/ 	.word	0xffffffff


	//   ....[74]....
        /*034c*/ 	.word	0xffffffff


	//   ....[75]....
        /*0350*/ 	.word	0xffffffff


	//   ....[76]....
        /*0354*/ 	.word	0xffffffff


	//   ....[77]....
        /*0358*/ 	.word	0xffffffff


	//   ....[78]....
        /*035c*/ 	.word	0xffffffff


	//   ....[79]....
        /*0360*/ 	.word	0xffffffff


	//   ....[80]....
        /*0364*/ 	.word	0xffffffff


	//   ....[81]....
        /*0368*/ 	.word	0xffffffff


	//   ....[82]....
        /*036c*/ 	.word	0xffffffff


	//   ....[83]....
        /*0370*/ 	.word	0xffffffff


	//   ....[84]....
        /*0374*/ 	.word	0xffffffff


	//   ....[85]....
        /*0378*/ 	.word	0xffffffff


	//   ....[86]....
        /*037c*/ 	.word	0xffffffff


	//   ....[87]....
        /*0380*/ 	.word	0xffffffff


	//   ....[88]....
        /*0384*/ 	.word	0xffffffff


	//   ....[89]....
        /*0388*/ 	.word	0xffffffff


	//   ....[90]....
        /*038c*/ 	.word	0xffffffff


	//   ....[91]....
        /*0390*/ 	.word	0xffffffff


	//   ....[92]....
        /*0394*/ 	.word	0xffffffff


	//   ....[93]....
        /*0398*/ 	.word	0xffffffff


	//   ....[94]....
        /*039c*/ 	.word	0xffffffff


	//   ....[95]....
        /*03a0*/ 	.word	0xffffffff


	//   ....[96]....
        /*03a4*/ 	.word	0xffffffff


	//   ....[97]....
        /*03a8*/ 	.word	0xffffffff


	//   ....[98]....
        /*03ac*/ 	.word	0xffffffff


	//   ....[99]....
        /*03b0*/ 	.word	0xffffffff


	//   ....[100]....
        /*03b4*/ 	.word	0xffffffff


	//   ....[101]....
        /*03b8*/ 	.word	0xffffffff


	//   ....[102]....
        /*03bc*/ 	.word	0xffffffff


	//   ....[103]....
        /*03c0*/ 	.word	0xffffffff


	//   ....[104]....
        /*03c4*/ 	.word	0xffffffff


	//   ....[105]....
        /*03c8*/ 	.word	0xffffffff


	//   ....[106]....
        /*03cc*/ 	.word	0xffffffff


	//   ....[107]....
        /*03d0*/ 	.word	0xffffffff


	//   ....[108]....
        /*03d4*/ 	.word	0xffffffff


	//   ....[109]....
        /*03d8*/ 	.word	0xffffffff


	//   ....[110]....
        /*03dc*/ 	.word	0xffffffff


	//   ....[111]....
        /*03e0*/ 	.word	0xffffffff


	//   ....[112]....
        /*03e4*/ 	.word	0xffffffff


	//   ....[113]....
        /*03e8*/ 	.word	0xffffffff


	//   ....[114]....
        /*03ec*/ 	.word	0xffffffff


	//   ....[115]....
        /*03f0*/ 	.word	0xffffffff


	//   ....[116]....
        /*03f4*/ 	.word	0xffffffff


	//   ....[117]....
        /*03f8*/ 	.word	0xffffffff


	//   ....[118]....
        /*03fc*/ 	.word	0xffffffff


	//   ....[119]....
        /*0400*/ 	.word	0xffffffff


	//   ....[120]....
        /*0404*/ 	.word	0xffffffff


	//   ....[121]....
        /*0408*/ 	.word	0xffffffff


	//   ....[122]....
        /*040c*/ 	.word	0xffffffff


	//   ....[123]....
        /*0410*/ 	.word	0xffffffff


	//   ....[124]....
        /*0414*/ 	.word	0xffffffff


	//   ....[125]....
        /*0418*/ 	.word	0xffffffff


	//   ....[126]....
        /*041c*/ 	.word	0xffffffff


	//   ....[127]....
        /*0420*/ 	.word	0xffffffff


	//   ....[128]....
        /*0424*/ 	.word	0xffffffff


	//   ....[129]....
        /*0428*/ 	.word	0xffffffff


	//   ....[130]....
        /*042c*/ 	.word	0xffffffff


	//   ....[131]....
        /*0430*/ 	.word	0xffffffff


	//   ....[132]....
        /*0434*/ 	.word	0xffffffff


	//   ....[133]....
        /*0438*/ 	.word	0xffffffff


	//   ....[134]....
        /*043c*/ 	.word	0xffffffff


	//   ....[135]....
        /*0440*/ 	.word	0xffffffff


	//   ....[136]....
        /*0444*/ 	.word	0xffffffff


	//   ....[137]....
        /*0448*/ 	.word	0xffffffff


	//   ....[138]....
        /*044c*/ 	.word	0xffffffff


	//   ....[139]....
        /*0450*/ 	.word	0xffffffff


	//   ....[140]....
        /*0454*/ 	.word	0xffffffff


	//   ....[141]....
        /*0458*/ 	.word	0xffffffff


	//   ....[142]....
        /*045c*/ 	.word	0xffffffff


	//   ....[143]....
        /*0460*/ 	.word	0xffffffff


	//   ....[144]....
        /*0464*/ 	.word	0xffffffff


	//   ....[145]....
        /*0468*/ 	.word	0xffffffff


	//   ....[146]....
        /*046c*/ 	.word	0xffffffff


	//   ....[147]....
        /*0470*/ 	.word	0xffffffff


	//   ....[148]....
        /*0474*/ 	.word	0xffffffff


	//   ....[149]....
        /*0478*/ 	.word	0xffffffff


	//   ....[150]....
        /*047c*/ 	.word	0xffffffff


	//   ....[151]....
        /*0480*/ 	.word	0xffffffff


	//   ....[152]....
        /*0484*/ 	.word	0xffffffff


	//----- nvinfo : EIATTR_COOP_GROUP_INSTR_OFFSETS
	.align		4
.L_862:
        /*0488*/ 	.byte	0x04, 0x28
        /*048a*/ 	.short	(.L_864 - .L_863)


	//   ....[0]....
.L_863:
        /*048c*/ 	.word	0x00000050


	//   ....[1]....
        /*0490*/ 	.word	0x000001e0


	//   ....[2]....
        /*0494*/ 	.word	0x00000210


	//   ....[3]....
        /*0498*/ 	.word	0x00000240


	//   ....[4]....
        /*049c*/ 	.word	0x00000270


	//   ....[5]....
        /*04a0*/ 	.word	0x000002a0


	//   ....[6]....
        /*04a4*/ 	.word	0x000002d0


	//   ....[7]....
        /*04a8*/ 	.word	0x00000430


	//   ....[8]....
        /*04ac*/ 	.word	0x00000470


	//   ....[9]....
        /*04b0*/ 	.word	0x000004a0


	//   ....[10]....
        /*04b4*/ 	.word	0x000004d0


	//   ....[11]....
        /*04b8*/ 	.word	0x00000500


	//   ....[12]....
        /*04bc*/ 	.word	0x00000530


	//   ....[13]....
        /*04c0*/ 	.word	0x000005c0


	//   ....[14]....
        /*04c4*/ 	.word	0x00000600


	//   ....[15]....
        /*04c8*/ 	.word	0x00000620


	//   ....[16]....
        /*04cc*/ 	.word	0x00000680


	//   ....[17]....
        /*04d0*/ 	.word	0x00002bd0


	//   ....[18]....
        /*04d4*/ 	.word	0x00002bf0


	//   ....[19]....
        /*04d8*/ 	.word	0x00002d90


	//   ....[20]....
        /*04dc*/ 	.word	0x00002da0


	//   ....[21]....
        /*04e0*/ 	.word	0x00002f40


	//   ....[22]....
        /*04e4*/ 	.word	0x00002f60


	//   ....[23]....
        /*04e8*/ 	.word	0x00003100


	//   ....[24]....
        /*04ec*/ 	.word	0x00003110


	//   ....[25]....
        /*04f0*/ 	.word	0x00004360


	//   ....[26]....
        /*04f4*/ 	.word	0x00004540


	//   ....[27]....
        /*04f8*/ 	.word	0x00004c60


	//   ....[28]....
        /*04fc*/ 	.word	0x00004f30


	//   ....[29]....
        /*0500*/ 	.word	0x00004f40


	//   ....[30]....
        /*0504*/ 	.word	0x00004f90


	//   ....[31]....
        /*0508*/ 	.word	0x000072a0


	//   ....[32]....
        /*050c*/ 	.word	0x000074a0


	//   ....[33]....
        /*0510*/ 	.word	0x00007cf0


	//   ....[34]....
        /*0514*/ 	.word	0x00007ea0


	//   ....[35]....
        /*0518*/ 	.word	0x00007ed0


	//   ....[36]....
        /*051c*/ 	.word	0x00007f20


	//   ....[37]....
        /*0520*/ 	.word	0x0000a7e0


	//   ....[38]....
        /*0524*/ 	.word	0x0000a800


	//   ....[39]....
        /*0528*/ 	.word	0x0000a830


	//   ....[40]....
        /*052c*/ 	.word	0x0000a860


	//   ....[41]....
        /*0530*/ 	.word	0x0000d2e0


	//   ....[42]....
        /*0534*/ 	.word	0x0000d4e0


	//   ....[43]....
        /*0538*/ 	.word	0x0000dd20


	//   ....[44]....
        /*053c*/ 	.word	0x0000dee0


	//   ....[45]....
        /*0540*/ 	.word	0x0000df10


	//   ....[46]....
        /*0544*/ 	.word	0x0000df60


	//   ....[47]....
        /*0548*/ 	.word	0x0000f6a0


	//   ....[48]....
        /*054c*/ 	.word	0x0000f6d0


	//   ....[49]....
        /*0550*/ 	.word	0x0000f6e0


	//   ....[50]....
        /*0554*/ 	.word	0x0000f710


	//   ....[51]....
        /*0558*/ 	.word	0x00010b30


	//   ....[52]....
        /*055c*/ 	.word	0x00010b50


	//   ....[53]....
        /*0560*/ 	.word	0x00010b60


	//   ....[54]....
        /*0564*/ 	.word	0x00010b70


	//   ....[55]....
        /*0568*/ 	.word	0x00010f30


	//   ....[56]....
        /*056c*/ 	.word	0x00010f50


	//   ....[57]....
        /*0570*/ 	.word	0x00011090


	//   ....[58]....
        /*0574*/ 	.word	0x000110a0


	//   ....[59]....
        /*0578*/ 	.word	0x000111f0


	//   ....[60]....
        /*057c*/ 	.word	0x00011210


	//   ....[61]....
        /*0580*/ 	.word	0x00011360


	//   ....[62]....
        /*0584*/ 	.word	0x00011370


	//   ....[63]....
        /*0588*/ 	.word	0x000116b0


	//   ....[64]....
        /*058c*/ 	.word	0x000116d0


	//   ....[65]....
        /*0590*/ 	.word	0x00012030


	//   ....[66]....
        /*0594*/ 	.word	0x00012040


	//   ....[67]....
        /*0598*/ 	.word	0x00012e20


	//   ....[68]....
        /*059c*/ 	.word	0x00012e40


	//   ....[69]....
        /*05a0*/ 	.word	0x00012f90


	//   ....[70]....
        /*05a4*/ 	.word	0x00012fa0


	//   ....[71]....
        /*05a8*/ 	.word	0x000130f0


	//   ....[72]....
        /*05ac*/ 	.word	0x00013110


	//   ....[73]....
        /*05b0*/ 	.word	0x00013260


	//   ....[74]....
        /*05b4*/ 	.word	0x00013270


	//   ....[75]....
        /*05b8*/ 	.word	0x00013460


	//   ....[76]....
        /*05bc*/ 	.word	0x00013480


	//   ....[77]....
        /*05c0*/ 	.word	0x000135a0


	//   ....[78]....
        /*05c4*/ 	.word	0x000135e0


	//   ....[79]....
        /*05c8*/ 	.word	0x00013610


	//   ....[80]....
        /*05cc*/ 	.word	0x00013640


	//   ....[81]....
        /*05d0*/ 	.word	0x00013670


	//   ....[82]....
        /*05d4*/ 	.word	0x000136a0


	//   ....[83]....
        /*05d8*/ 	.word	0x000137f0


	//   ....[84]....
        /*05dc*/ 	.word	0x00013830


	//   ....[85]....
        /*05e0*/ 	.word	0x00013860


	//   ....[86]....
        /*05e4*/ 	.word	0x00013890


	//   ....[87]....
        /*05e8*/ 	.word	0x000138c0


	//   ....[88]....
        /*05ec*/ 	.word	0x000138f0


	//   ....[89]....
        /*05f0*/ 	.word	0x00013980


	//   ....[90]....
        /*05f4*/ 	.word	0x000139c0


	//   ....[91]....
        /*05f8*/ 	.word	0x000139d0


	//   ....[92]....
        /*05fc*/ 	.word	0x00013a30


	//   ....[93]....
        /*0600*/ 	.word	0x000143e0


	//   ....[94]....
        /*0604*/ 	.word	0x00014440


	//   ....[95]....
        /*0608*/ 	.word	0x00014490


	//   ....[96]....
        /*060c*/ 	.word	0x000144e0


	//   ....[97]....
        /*0610*/ 	.word	0x00014530


	//   ....[98]....
        /*0614*/ 	.word	0x000145a0


	//   ....[99]....
        /*0618*/ 	.word	0x000145e0


	//   ....[100]....
        /*061c*/ 	.word	0x00014650


	//   ....[101]....
        /*0620*/ 	.word	0x000146c0


	//   ....[102]....
        /*0624*/ 	.word	0x00014720


	//   ....[103]....
        /*0628*/ 	.word	0x00014790


	//   ....[104]....
        /*062c*/ 	.word	0x00014800


	//   ....[105]....
        /*0630*/ 	.word	0x00014860


	//   ....[106]....
        /*0634*/ 	.word	0x000148c0


	//   ....[107]....
        /*0638*/ 	.word	0x00014920


	//   ....[108]....
        /*063c*/ 	.word	0x00014990


	//   ....[109]....
        /*0640*/ 	.word	0x000149f0


	//   ....[110]....
        /*0644*/ 	.word	0x00014a50


	//   ....[111]....
        /*0648*/ 	.word	0x00014aa0


	//   ....[112]....
        /*064c*/ 	.word	0x00014b00


	//   ....[113]....
        /*0650*/ 	.word	0x00014b50


	//   ....[114]....
        /*0654*/ 	.word	0x00014ba0


	//   ....[115]....
        /*0658*/ 	.word	0x00014c10


	//   ....[116]....
        /*065c*/ 	.word	0x00014c80


	//   ....[117]....
        /*0660*/ 	.word	0x00014ce0


	//   ....[118]....
        /*0664*/ 	.word	0x00014d40


	//   ....[119]....
        /*0668*/ 	.word	0x00014da0


	//   ....[120]....
        /*066c*/ 	.word	0x00014e10


	//   ....[121]....
        /*0670*/ 	.word	0x00014e70


	//   ....[122]....
        /*0674*/ 	.word	0x00014ed0


	//   ....[123]....
        /*0678*/ 	.word	0x00014f30


	//   ....[124]....
        /*067c*/ 	.word	0x00014fa0


	//   ....[125]....
        /*0680*/ 	.word	0x00015000


	//   ....[126]....
        /*0684*/ 	.word	0x00015060


	//   ....[127]....
        /*0688*/ 	.word	0x000150c0


	//   ....[128]....
        /*068c*/ 	.word	0x00015130


	//   ....[129]....
        /*0690*/ 	.word	0x00015190


	//   ....[130]....
        /*0694*/ 	.word	0x000151f0


	//   ....[131]....
        /*0698*/ 	.word	0x00015250


	//   ....[132]....
        /*069c*/ 	.word	0x000152c0


	//   ....[133]....
        /*06a0*/ 	.word	0x00015320


	//   ....[134]....
        /*06a4*/ 	.word	0x00015380


	//   ....[135]....
        /*06a8*/ 	.word	0x000153e0


	//   ....[136]....
        /*06ac*/ 	.word	0x00015450


	//   ....[137]....
        /*06b0*/ 	.word	0x000154a0


	//   ....[138]....
        /*06b4*/ 	.word	0x000154e0


	//   ....[139]....
        /*06b8*/ 	.word	0x00015530


	//   ....[140]....
        /*06bc*/ 	.word	0x00015580


	//   ....[141]....
        /*06c0*/ 	.word	0x000155d0


	//   ....[142]....
        /*06c4*/ 	.word	0x00015640


	//   ....[143]....
        /*06c8*/ 	.word	0x00015680


	//   ....[144]....
        /*06cc*/ 	.word	0x000156d0


	//   ....[145]....
        /*06d0*/ 	.word	0x00015720


	//   ....[146]....
        /*06d4*/ 	.word	0x00015770


	//   ....[147]....
        /*06d8*/ 	.word	0x000157c0


	//   ....[148]....
        /*06dc*/ 	.word	0x00015830


	//   ....[149]....
        /*06e0*/ 	.word	0x00015870


	//   ....[150]....
        /*06e4*/ 	.word	0x000158e0


	//   ....[151]....
        /*06e8*/ 	.word	0x00015940


	//   ....[152]....
        /*06ec*/ 	.word	0x000159a0


	//----- nvinfo : EIATTR_EXIT_INSTR_OFFSETS
	.align		4
.L_864:
        /*06f0*/ 	.byte	0x04, 0x1c
        /*06f2*/ 	.short	(.L_866 - .L_865)


	//   ....[0]....
.L_865:
        /*06f4*/ 	.word	0x00000fe0


	//   ....[1]....
        /*06f8*/ 	.word	0x000143a0


	//----- nvinfo : EIATTR_MAX_THREADS
	.align		4
.L_866:
        /*06fc*/ 	.byte	0x04, 0x05
        /*06fe*/ 	.short	(.L_868 - .L_867)
.L_867:
        /*0700*/ 	.word	0x00000100
        /*0704*/ 	.word	0x00000001
        /*0708*/ 	.word	0x00000001


	//----- nvinfo : EIATTR_CRS_STACK_SIZE
	.align		4
.L_868:
        /*070c*/ 	.byte	0x04, 0x1e
        /*070e*/ 	.short	(.L_870 - .L_869)
.L_869:
        /*0710*/ 	.word	0x00000000
.L_870:


//--------------------- .nv.info._ZN7cutlass13device_kernelIN5flash19enable_sm80_to_sm89INS1_16FlashAttnFwdSm80INS1_25CollectiveMainloopFwdSm80ILi8ELi1ELb0EN4cute5tupleIJNS5_1CILi128EEENS7_ILi64EEENS7_ILi192EEEEEELi192ENS_10bfloat16_tEfNS_4arch4Sm80ELb0ELb1ELb0ELb1ELb0ELb1ELb1ELb1EEENS1_21CollectiveEpilogueFwdINS6_IJS8_SA_S9_EEENS6_IJNS7_ILi1EEESI_SI_EEESC_SE_Li256ELb1ELb1ELb1ELb0EEENS1_36VarlenDynamicPersistentTileSchedulerILi128ELi64ELi256ELi256ELb1ELb1ELb0ELb1ELb0ELb1EEEEEEEEEvNT_6ParamsE --------------------------
	.section	.nv.info._ZN7cutlass13device_kernelIN5flash19enable_sm80_to_sm89INS1_16FlashAttnFwdSm80INS1_25CollectiveMainloopFwdSm80ILi8ELi1ELb0EN4cute5tupleIJNS5_1CILi128EEENS7_ILi64EEENS7_ILi192EEEEEELi192ENS_10bfloat16_tEfNS_4arch4Sm80ELb0ELb1ELb0ELb1ELb0ELb1ELb1ELb1EEENS1_21CollectiveEpilogueFwdINS6_IJS8_SA_S9_EEENS6_IJNS7_ILi1EEESI_SI_EEESC_SE_Li256ELb1ELb1ELb1ELb0EEENS1_36VarlenDynamicPersistentTileSchedulerILi128ELi64ELi256ELi256ELb1ELb1ELb0ELb1ELb0ELb1EEEEEEEEEvNT_6ParamsE,"",@"SHT_CUDA_INFO"
	.sectionflags	@""
	.align	4


	//----- nvinfo : EIATTR_CUDA_API_VERSION
	.align		4
        /*0000*/ 	.byte	0x04, 0x37
        /*0002*/ 	.short	(.L_872 - .L_871)
.L_871:
        /*0004*/ 	.word	0x00000082


	//----- nvinfo : EIATTR_SW2861232_WAR
	.align		4
.L_872:
        /*0008*/ 	.byte	0x01, 0x35
	.zero		2


	//----- nvinfo : EIATTR_PARAM_CBANK
	.align		4
        /*000c*/ 	.byte	0x04, 0x0a
        /*000e*/ 	.short	(.L_874 - .L_873)
	.align		4
.L_873:
        /*0010*/ 	.word	index@(.nv.constant0._ZN7cutlass13device_kernelIN5flash19enable_sm80_to_sm89INS1_16FlashAttnFwdSm80INS1_25CollectiveMainloopFwdSm80ILi8ELi1ELb0EN4cute5tupleIJNS5_1CILi128EEENS7_ILi64EEENS7_ILi192EEEEEELi192ENS_10bfloat16_tEfNS_4arch4Sm80ELb0ELb1ELb0ELb1ELb0ELb1ELb1ELb1EEENS1_21CollectiveEpilogueFwdINS6_IJS8_SA_S9_EEENS6_IJNS7_ILi1EEESI_SI_EEESC_SE_Li256ELb1ELb1ELb1ELb0EEENS1_36VarlenDynamicPersistentTileSchedulerILi128ELi64ELi256ELi256ELb1ELb1ELb0ELb1ELb0ELb1EEEEEEEEEvNT_6ParamsE)
        /*0014*/ 	.short	0x0160
        /*0016*/ 	.short	0x0438


	//----- nvinfo : EIATTR_CBANK_PARAM_SIZE
	.align		4
.L_874:
        /*0018*/ 	.byte	0x03, 0x19
        /*001a*/ 	.short	0x0438


	//----- nvinfo : EIATTR_KPARAM_INFO
	.align		4
        /*001c*/ 	.byte	0x04, 0x17
        /*001e*/ 	.short	(.L_876 - .L_875)
.L_875:
        /*0020*/ 	.word	0x00000000
        /*0024*/ 	.short	0x0000
        /*0026*/ 	.short	0x0000
        /*0028*/ 	.byte	0x00, 0xf0, 0xe1, 0x10


	//----- nvinfo : EIATTR_MAXREG_COUNT
	.align		4
.L_876:
        /*002c*/ 	.byte	0x03, 0x1b
        /*002e*/ 	.short	0x00ff


	//----- nvinfo : EIATTR_NUM_BARRIERS
	.align		4
        /*0030*/ 	.byte	0x02, 0x4c
        /*0032*/ 	.byte	0x06
	.zero		1


	//----- nvinfo : EIATTR_ANNOTATIONS
	.align		4
        /*0034*/ 	.byte	0x04, 0x55
        /*0036*/ 	.short	(.L_878 - .L_877)


	//   ....[0]....
.L_877:
        /* <DEDUP_REMOVED lines=28> */


	//----- nvinfo : EIATTR_MERCURY_ISA_VERSION
	.align		4
.L_878:
        /*01e0*/ 	.byte	0x03, 0x5f
        /*01e2*/ 	.short	0x0000


	//----- nvinfo : EIATTR_INT_WARP_WIDE_INSTR_OFFSETS
	.align		4
        /*01e4*/ 	.byte	0x04, 0x31
        /*01e6*/ 	.short	(.L_880 - .L_879)


	//   ....[0]....
.L_879:
        /*01e8*/ 	.word	0x0001c940


	//   ....[1]....
        /*01ec*/ 	.word	0x0001c9c0


	//----- nvinfo : EIATTR_COOP_GROUP_MASK_REGIDS
	.align		4
.L_880:
        /*01f0*/ 	.byte	0x04, 0x29
        /*01f2*/ 	.short	(.L_882 - .L_881)


	//   ....[0]....
.L_881:
        /*01f4*/ 	.word	0xffffffff


	//   ....[1]....
        /*01f8*/ 	.word	0xffffffff


	//   ....[2]....
        /*01fc*/ 	.word	0xffffffff


	//   ....[3]....
        /*0200*/ 	.word	0xffffffff


	//   ....[4]....
        /*0204*/ 	.word	0xffffffff


	//   ....[5]....
        /*0208*/ 	.word	0xffffffff


	//   ....[6]....
        /*020c*/ 	.word	0xffffffff


	//   ....[7]....
        /*0210*/ 	.word	0xffffffff


	//   ....[8]....
        /*0214*/ 	.word	0xffffffff


	//   ....[9]....
        /*0218*/ 	.word	0xffffffff


	//   ....[10]....
        /*021c*/ 	.word	0xffffffff


	//   ....[11]....
        /*0220*/ 	.word	0xffffffff


	//   ....[12]....
        /*0224*/ 	.word	0xffffffff


	//   ....[13]....
        /*0228*/ 	.word	0xffffffff


	//   ....[14]....
        /*022c*/ 	.word	0xffffffff


	//   ....[15]....
        /*0230*/ 	.word	0xffffffff


	//   ....[16]....
        /*0234*/ 	.word	0xffffffff


	//   ....[17]....
        /*0238*/ 	.word	0xffffffff


	//   ....[18]....
        /*023c*/ 	.word	0xffffffff


	//   ....[19]....
        /*0240*/ 	.word	0xffffffff


	//   ....[20]....
        /*0244*/ 	.word	0xffffffff


	//   ....[21]....
        /*0248*/ 	.word	0xffffffff


	//   ....[22]....
        /*024c*/ 	.word	0xffffffff


	//   ....[23]....
        /*0250*/ 	.word	0xffffffff


	//   ....[24]....
        /*0254*/ 	.word	0xffffffff


	//   ....[25]....
        /*0258*/ 	.word	0xffffffff


	//   ....[26]....
        /*025c*/ 	.word	0xffffffff


	//   ....[27]....
        /*0260*/ 	.word	0xffffffff


	//   ....[28]....
        /*0264*/ 	.word	0xffffffff


	//   ....[29]....
        /*0268*/ 	.word	0xffffffff


	//   ....[30]....
        /*026c*/ 	.word	0xffffffff


	//   ....[31]....
        /*0270*/ 	.word	0xffffffff


	//   ....[32]....
        /*0274*/ 	.word	0xffffffff


	//   ....[33]....
        /*0278*/ 	.word	0xffffffff


	//   ....[34]....
        /*027c*/ 	.word	0xffffffff


	//   ....[35]....
        /*0280*/ 	.word	0xffffffff


	//   ....[36]....
        /*0284*/ 	.word	0xffffffff


	//   ....[37]....
        /*0288*/ 	.word	0xffffffff


	//   ....[38]....
        /*028c*/ 	.word	0xffffffff


	//   ....[39]....
        /*0290*/ 	.word	0xffffffff


	//   ....[40]....
        /*0294*/ 	.word	0xffffffff


	//   ....[41]....
        /*0298*/ 	.word	0xffffffff


	//   ....[42]....
        /*029c*/ 	.word	0xffffffff


	//   ....[43]....
        /*02a0*/ 	.word	0xffffffff


	//   ....[44]....
        /*02a4*/ 	.word	0xffffffff


	//   ....[45]....
        /*02a8*/ 	.word	0xffffffff


	//   ....[46]....
        /*02ac*/ 	.word	0xffffffff


	//   ....[47]....
        /*02b0*/ 	.word	0xffffffff


	//   ....[48]....
        /*02b4*/ 	.word	0xffffffff


	//   ....[49]....
        /*02b8*/ 	.word	0xffffffff


	//   ....[50]....
        /*02bc*/ 	.word	0xffffffff


	//   ....[51]....
        /*02c0*/ 	.word	0xffffffff


	//   ....[52]....
        /*02c4*/ 	.word	0xffffffff


	//   ....[53]....
        /*02c8*/ 	.word	0xffffffff


	//   ....[54]....
        /*02cc*/ 	.word	0xffffffff


	//   ....[55]....
        /*02d0*/ 	.word	0xffffffff


	//   ....[56]....
        /*02d4*/ 	.word	0xffffffff


	//   ....[57]....
        /*02d8*/ 	.word	0xffffffff


	//   ....[58]....
        /*02dc*/ 	.word	0xffffffff


	//   ....[59]....
        /*02e0*/ 	.word	0xffffffff


	//   ....[60]....
        /*02e4*/ 	.word	0xffffffff


	//   ....[61]....
        /*02e8*/ 	.word	0xffffffff


	//   ....[62]....
        /*02ec*/ 	.word	0xffffffff


	//   ....[63]....
        /*02f0*/ 	.word	0xffffffff


	//   ....[64]....
        /*02f4*/ 	.word	0xffffffff


	//   ....[65]....
        /*02f8*/ 	.word	0xffffffff


	//   ....[66]....
        /*02fc*/ 	.word	0xffffffff


	//   ....[67]....
        /*0300*/ 	.word	0xffffffff


	//   ....[68]....
        /*0304*/ 	.word	0xffffffff


	//   ....[69]....
        /*0308*/ 	.word	0xffffffff


	//   ....[70]....
        /*030c*/ 	.word	0xffffffff


	//   ....[71]....
        /*0310*/ 	.word	0xffffffff


	//   ....[72]....
        /*0314*/ 	.word	0xffffffff


	//   ....[73]....
        /*0318*/ 	.word	0xffffffff


	//   ....[74]....
        /*031c*/ 	.word	0xffffffff


	//   ....[75]....
        /*0320*/ 	.word	0xffffffff


	//   ....[76]....
        /*0324*/ 	.word	0xffffffff


	//   ....[77]....
        /*0328*/ 	.word	0xffffffff


	//   ....[78]....
        /*032c*/ 	.word	0xffffffff


	//   ....[79]....
        /*0330*/ 	.word	0xffffffff


	//   ....[80]....
        /*0334*/ 	.word	0xffffffff


	//   ....[81]....
        /*0338*/ 	.word	0xffffffff


	//   ....[82]....
        /*033c*/ 	.word	0xffffffff


	//   ....[83]....
        /*0340*/ 	.word	0xffffffff


	//   ....[84]....
        /*0344*/ 	.word	0xffffffff


	//   ....[85]....
        /*0348*/ 	.word	0xffffffff


	//   ....[86]....
        /*034c*/ 	.word	0xffffffff


	//   ....[87]....
        /*0350*/ 	.word	0xffffffff


	//   ....[88]....
        /*0354*/ 	.word	0xffffffff


	//   ....[89]....
        /*0358*/ 	.word	0xffffffff


	//   ....[90]....
        /*035c*/ 	.word	0xffffffff


	//   ....[91]....
        /*0360*/ 	.word	0xffffffff


	//   ....[92]....
        /*0364*/ 	.word	0xffffffff


	//   ....[93]....
        /*0368*/ 	.word	0xffffffff


	//   ....[94]....
        /*036c*/ 	.word	0xffffffff


	//   ....[95]....
        /*0370*/ 	.word	0xffffffff


	//   ....[96]....
        /*0374*/ 	.word	0xffffffff


	//   ....[97]....
        /*0378*/ 	.word	0xffffffff


	//   ....[98]....
        /*037c*/ 	.word	0xffffffff


	//   ....[99]....
        /*0380*/ 	.word	0xffffffff


	//   ....[100]....
        /*0384*/ 	.word	0xffffffff


	//   ....[101]....
        /*0388*/ 	.word	0xffffffff


	//   ....[102]....
        /*038c*/ 	.word	0xffffffff


	//   ....[103]....
        /*0390*/ 	.word	0xffffffff


	//   ....[104]....
        /*0394*/ 	.word	0xffffffff


	//   ....[105]....
        /*0398*/ 	.word	0xffffffff


	//   ....[106]....
        /*039c*/ 	.word	0xffffffff


	//   ....[107]....
        /*03a0*/ 	.word	0xffffffff


	//   ....[108]....
        /*03a4*/ 	.word	0xffffffff


	//   ....[109]....
        /*03a8*/ 	.word	0xffffffff


	//   ....[110]....
        /*03ac*/ 	.word	0xffffffff


	//   ....[111]....
        /*03b0*/ 	.word	0xffffffff


	//   ....[112]....
        /*03b4*/ 	.word	0xffffffff


	//   ....[113]....
        /*03b8*/ 	.word	0xffffffff


	//   ....[114]....
        /*03bc*/ 	.word	0xffffffff


	//   ....[115]....
        /*03c0*/ 	.word	0xffffffff


	//   ....[116]....
        /*03c4*/ 	.word	0xffffffff


	//   ....[117]....
        /*03c8*/ 	.word	0xffffffff


	//   ....[118]....
        /*03cc*/ 	.word	0xffffffff


	//   ....[119]....
        /*03d0*/ 	.word	0xffffffff


	//   ....[120]....
        /*03d4*/ 	.word	0xffffffff


	//   ....[121]....
        /*03d8*/ 	.word	0xffffffff


	//   ....[122]....
        /*03dc*/ 	.word	0xffffffff


	//   ....[123]....
        /*03e0*/ 	.word	0xffffffff


	//   ....[124]....
        /*03e4*/ 	.word	0xffffffff


	//   ....[125]....
        /*03e8*/ 	.word	0xffffffff


	//   ....[126]....
        /*03ec*/ 	.word	0xffffffff


	//   ....[127]....
        /*03f0*/ 	.word	0xffffffff


	//   ....[128]....
        /*03f4*/ 	.word	0xffffffff


	//   ....[129]....
        /*03f8*/ 	.word	0xffffffff


	//   ....[130]....
        /*03fc*/ 	.word	0xffffffff


	//   ....[131]....
        /*0400*/ 	.word	0xffffffff


	//   ....[132]....
        /*0404*/ 	.word	0xffffffff


	//   ....[133]....
        /*0408*/ 	.word	0xffffffff


	//   ....[134]....
        /*040c*/ 	.word	0xffffffff


	//   ....[135]....
        /*0410*/ 	.word	0xffffffff


	//   ....[136]....
        /*0414*/ 	.word	0xffffffff


	//   ....[137]....
        /*0418*/ 	.word	0xffffffff


	//   ....[138]....
        /*041c*/ 	.word	0xffffffff


	//   ....[139]....
        /*0420*/ 	.word	0xffffffff


	//   ....[140]....
        /*0424*/ 	.word	0xffffffff


	//   ....[141]....
        /*0428*/ 	.word	0xffffffff


	//   ....[142]....
        /*042c*/ 	.word	0xffffffff


	//   ....[143]....
        /*0430*/ 	.word	0xffffffff


	//   ....[144]....
        /*0434*/ 	.word	0xffffffff


	//   ....[145]....
        /*0438*/ 	.word	0xffffffff


	//   ....[146]....
        /*043c*/ 	.word	0xffffffff


	//   ....[147]....
        /*0440*/ 	.word	0xffffffff


	//   ....[148]....
        /*0444*/ 	.word	0xffffffff


	//   ....[149]....
        /*0448*/ 	.word	0xffffffff


	//   ....[150]....
        /*044c*/ 	.word	0xffffffff


	//   ....[151]....
        /*0450*/ 	.word	0xffffffff


	//   ....[152]....
        /*0454*/ 	.word	0xffffffff


	//   ....[153]....
        /*0458*/ 	.word	0xffffffff


	//   ....[154]....
        /*045c*/ 	.word	0xffffffff


	//   ....[155]....
        /*0460*/ 	.word	0xffffffff


	//   ....[156]....
        /*0464*/ 	.word	0xffffffff


	//   ....[157]....
        /*0468*/ 	.word	0xffffffff


	//   ....[158]....
        /*046c*/ 	.word	0xffffffff


	//   ....[159]....
        /*0470*/ 	.word	0xffffffff


	//   ....[160]....
        /*0474*/ 	.word	0xffffffff


	//   ....[161]....
        /*0478*/ 	.word	0xffffffff


	//   ....[162]....
        /*047c*/ 	.word	0xffffffff


	//   ....[163]....
        /*0480*/ 	.word	0xffffffff


	//   ....[164]....
        /*0484*/ 	.word	0xffffffff


	//   ....[165]....
        /*0488*/ 	.word	0xffffffff


	//   ....[166]....
        /*048c*/ 	.word	0xffffffff


	//   ....[167]....
        /*0490*/ 	.word	0xffffffff


	//   ....[168]....
        /*0494*/ 	.word	0xffffffff


	//----- nvinfo : EIATTR_COOP_GROUP_INSTR_OFFSETS
	.align		4
.L_882:
        /*0498*/ 	.byte	0x04, 0x28
        /*049a*/ 	.short	(.L_884 - .L_883)


	//   ....[0]....
.L_883:
        /*049c*/ 	.word	0x00000050


	//   ....[1]....
        /*04a0*/ 	.word	0x000001f0


	//   ....[2]....
        /*04a4*/ 	.word	0x00000220


	//   ....[3]....
        /*04a8*/ 	.word	0x00000250


	//   ....[4]....
        /*04ac*/ 	.word	0x00000280


	//   ....[5]....
        /*04b0*/ 	.word	0x000002b0


	//   ....[6]....
        /*04b4*/ 	.word	0x000002e0


	//   ....[7]....
        /*04b8*/ 	.word	0x00000450


	//   ....[8]....
        /*04bc*/ 	.word	0x00000490


	//   ....[9]....
        /*04c0*/ 	.word	0x000004c0


	//   ....[10]....
        /*04c4*/ 	.word	0x000004f0


	//   ....[11]....
        /*04c8*/ 	.word	0x00000520


	//   ....[12]....
        /*04cc*/ 	.word	0x00000550


	//   ....[13]....
        /*04d0*/ 	.word	0x000005e0


	//   ....[14]....
        /*04d4*/ 	.word	0x00000620


	//   ....[15]....
        /*04d8*/ 	.word	0x00000640


	//   ....[16]....
        /*04dc*/ 	.word	0x000006a0


	//   ....[17]....
        /*04e0*/ 	.word	0x00008410


	//   ....[18]....
        /*04e4*/ 	.word	0x00008430


	//   ....[19]....
        /*04e8*/ 	.word	0x000085a0


	//   ....[20]....
        /*04ec*/ 	.word	0x000085b0


	//   ....[21]....
        /*04f0*/ 	.word	0x00008700


	//   ....[22]....
        /*04f4*/ 	.word	0x00008720


	//   ....[23]....
        /*04f8*/ 	.word	0x00008870


	//   ....[24]....
        /*04fc*/ 	.word	0x00008880


	//   ....[25]....
        /*0500*/ 	.word	0x00008fd0


	//   ....[26]....
        /*0504*/ 	.word	0x00008ff0


	//   ....[27]....
        /*0508*/ 	.word	0x00009000


	//   ....[28]....
        /*050c*/ 	.word	0x00009010


	//   ....[29]....
        /*0510*/ 	.word	0x00009480


	//   ....[30]....
        /*0514*/ 	.word	0x000096f0


	//   ....[31]....
        /*0518*/ 	.word	0x00009730


	//   ....[32]....
        /*051c*/ 	.word	0x00009750


	//   ....[33]....
        /*0520*/ 	.word	0x0000c5e0


	//   ....[34]....
        /*0524*/ 	.word	0x0000c680


	//   ....[35]....
        /*0528*/ 	.word	0x0000c6a0


	//   ....[36]....
        /*052c*/ 	.word	0x0000c6b0


	//   ....[37]....
        /*0530*/ 	.word	0x0000c950


	//   ....[38]....
        /*0534*/ 	.word	0x0000cbc0


	//   ....[39]....
        /*0538*/ 	.word	0x0000cc00


	//   ....[40]....
        /*053c*/ 	.word	0x0000cc40


	//   ....[41]....
        /*0540*/ 	.word	0x00010b30


	//   ....[42]....
        /*0544*/ 	.word	0x00010d10


	//   ....[43]....
        /*0548*/ 	.word	0x00011590


	//   ....[44]....
        /*054c*/ 	.word	0x00011700


	//   ....[45]....
        /*0550*/ 	.word	0x00011710


	//   ....[46]....
        /*0554*/ 	.word	0x00011760


	//   ....[47]....
        /*0558*/ 	.word	0x00013c90


	//   ....[48]....
        /*055c*/ 	.word	0x00013e90


	//   ....[49]....
        /*0560*/ 	.word	0x000146e0


	//   ....[50]....
        /*0564*/ 	.word	0x00014850


	//   ....[51]....
        /*0568*/ 	.word	0x000148b0


	//   ....[52]....
        /*056c*/ 	.word	0x00014940


	//   ....[53]....
        /*0570*/ 	.word	0x00017210


	//   ....[54]....
        /*0574*/ 	.word	0x00017230


	//   ....[55]....
        /*0578*/ 	.word	0x00017260


	//   ....[56]....
        /*057c*/ 	.word	0x00017290


	//   ....[57]....
        /*0580*/ 	.word	0x00019d50


	//   ....[58]....
        /*0584*/ 	.word	0x00019f60


	//   ....[59]....
        /*0588*/ 	.word	0x0001a7a0


	//   ....[60]....
        /*058c*/ 	.word	0x0001a960


	//   ....[61]....
        /*0590*/ 	.word	0x0001a990


	//   ....[62]....
        /*0594*/ 	.word	0x0001a9e0


	//   ....[63]....
        /*0598*/ 	.word	0x0001c120


	//   ....[64]....
        /*059c*/ 	.word	0x0001c150


	//   ....[65]....
        /*05a0*/ 	.word	0x0001c160


	//   ....[66]....
        /*05a4*/ 	.word	0x0001c190


	//   ....[67]....
        /*05a8*/ 	.word	0x0001d6a0


	//   ....[68]....
        /*05ac*/ 	.word	0x0001d6b0


	//   ....[69]....
        /*05b0*/ 	.word	0x0001d6d0


	//   ....[70]....
        /*05b4*/ 	.word	0x0001d6f0


	//   ....[71]....
        /*05b8*/ 	.word	0x0001dab0


	//   ....[72]....
        /*05bc*/ 	.word	0x0001dad0


	//   ....[73]....
        /*05c0*/ 	.word	0x0001dc20


	//   ....[74]....
        /*05c4*/ 	.word	0x0001dc30


	//   ....[75]....
        /*05c8*/ 	.word	0x0001dd60


	//   ....[76]....
        /*05cc*/ 	.word	0x0001dd80


	//   ....[77]....
        /*05d0*/ 	.word	0x0001deb0


	//   ....[78]....
        /*05d4*/ 	.word	0x0001dec0


	//   ....[79]....
        /*05d8*/ 	.word	0x0001e1f0


	//   ....[80]....
        /*05dc*/ 	.word	0x0001e210


	//   ....[81]....
        /*05e0*/ 	.word	0x0001eb50


	//   ....[82]....
        /*05e4*/ 	.word	0x0001eb60


	//   ....[83]....
        /*05e8*/ 	.word	0x0001f910


	//   ....[84]....
        /*05ec*/ 	.word	0x0001f930


	//   ....[85]....
        /*05f0*/ 	.word	0x0001fa90


	//   ....[86]....
        /*05f4*/ 	.word	0x0001faa0


	//   ....[87]....
        /*05f8*/ 	.word	0x0001fbd0


	//   ....[88]....
        /*05fc*/ 	.word	0x0001fbf0


	//   ....[89]....
        /*0600*/ 	.word	0x0001fd20


	//   ....[90]....
        /*0604*/ 	.word	0x0001fd30


	//   ....[91]....
        /*0608*/ 	.word	0x0001ff00


	//   ....[92]....
        /*060c*/ 	.word	0x0001ff20


	//   ....[93]....
        /*0610*/ 	.word	0x00020040


	//   ....[94]....
        /*0614*/ 	.word	0x00020080


	//   ....[95]....
        /*0618*/ 	.word	0x000200b0


	//   ....[96]....
        /*061c*/ 	.word	0x000200e0


	//   ....[97]....
        /*0620*/ 	.word	0x00020110


	//   ....[98]....
        /*0624*/ 	.word	0x00020140


	//   ....[99]....
        /*0628*/ 	.word	0x00020290


	//   ....[100]....
        /*062c*/ 	.word	0x000202d0


	//   ....[101]....
        /*0630*/ 	.word	0x00020300


	//   ....[102]....
        /*0634*/ 	.word	0x00020330


	//   ....[103]....
        /*0638*/ 	.word	0x00020360


	//   ....[104]....
        /*063c*/ 	.word	0x00020390


	//   ....[105]....
        /*0640*/ 	.word	0x00020420


	//   ....[106]....
        /*0644*/ 	.word	0x00020460


	//   ....[107]....
        /*0648*/ 	.word	0x00020470


	//   ....[108]....
        /*064c*/ 	.word	0x000204d0


	//   ....[109]....
        /*0650*/ 	.word	0x00020e70


	//   ....[110]....
        /*0654*/ 	.word	0x00020ed0


	//   ....[111]....
        /*0658*/ 	.word	0x00020f30


	//   ....[112]....
        /*065c*/ 	.word	0x00020f90


	//   ....[113]....
        /*0660*/ 	.word	0x00020ff0


	//   ....[114]....
        /*0664*/ 	.word	0x00021060


	//   ....[115]....
        /*0668*/ 	.word	0x000210b0


	//   ....[116]....
        /*066c*/ 	.word	0x00021120


	//   ....[117]....
        /*0670*/ 	.word	0x00021190


	//   ....[118]....
        /*0674*/ 	.word	0x000211f0


	//   ....[119]....
        /*0678*/ 	.word	0x00021260


	//   ....[120]....
        /*067c*/ 	.word	0x000212d0


	//   ....[121]....
        /*0680*/ 	.word	0x00021340


	//   ....[122]....
        /*0684*/ 	.word	0x000213a0


	//   ....[123]....
        /*0688*/ 	.word	0x00021410


	//   ....[124]....
        /*068c*/ 	.word	0x00021480


	//   ....[125]....
        /*0690*/ 	.word	0x000214f0


	//   ....[126]....
        /*0694*/ 	.word	0x00021550


	//   ....[127]....
        /*0698*/ 	.word	0x000215b0


	//   ....[128]....
        /*069c*/ 	.word	0x00021610


	//   ....[129]....
        /*06a0*/ 	.word	0x00021660


	//   ....[130]....
        /*06a4*/ 	.word	0x000216b0


	//   ....[131]....
        /*06a8*/ 	.word	0x00021720


	//   ....[132]....
        /*06ac*/ 	.word	0x00021790


	//   ....[133]....
        /*06b0*/ 	.word	0x00021800


	//   ....[134]....
        /*06b4*/ 	.word	0x00021860


	//   ....[135]....
        /*06b8*/ 	.word	0x000218d0


	//   ....[136]....
        /*06bc*/ 	.word	0x00021940


	//   ....[137]....
        /*06c0*/ 	.word	0x000219b0


	//   ....[138]....
        /*06c4*/ 	.word	0x00021a10


	//   ....[139]....
        /*06c8*/ 	.word	0x00021a80


	//   ....[140]....
        /*06cc*/ 	.word	0x00021af0


	//   ....[141]....
        /*06d0*/ 	.word	0x00021b60


	//   ....[142]....
        /*06d4*/ 	.word	0x00021bc0


	//   ....[143]....
        /*06d8*/ 	.word	0x00021c30


	//   ....[144]....
        /*06dc*/ 	.word	0x00021ca0


	//   ....[145]....
        /*06e0*/ 	.word	0x00021d10


	//   ....[146]....
        /*06e4*/ 	.word	0x00021d70


	//   ....[147]....
        /*06e8*/ 	.word	0x00021de0


	//   ....[148]....
        /*06ec*/ 	.word	0x00021e50


	//   ....[149]....
        /*06f0*/ 	.word	0x00021ec0


	//   ....[150]....
        /*06f4*/ 	.word	0x00021f20


	//   ....[151]....
        /*06f8*/ 	.word	0x00021f90


	//   ....[152]....
        /*06fc*/ 	.word	0x00022000


	//   ....[153]....
        /*0700*/ 	.word	0x00022060


	//   ....[154]....
        /*0704*/ 	.word	0x000220b0


	//   ....[155]....
        /*0708*/ 	.word	0x00022110


	//   ....[156]....
        /*070c*/ 	.word	0x00022170


	//   ....[157]....
        /*0710*/ 	.word	0x000221d0


	//   ....[158]....
        /*0714*/ 	.word	0x00022240


	//   ....[159]....
        /*0718*/ 	.word	0x00022290


	//   ....[160]....
        /*071c*/ 	.word	0x000222e0


	//   ....[161]....
        /*0720*/ 	.word	0x00022330


	//   ....[162]....
        /*0724*/ 	.word	0x00022390


	//   ....[163]....
        /*0728*/ 	.word	0x000223f0


	//   ....[164]....
        /*072c*/ 	.word	0x00022460


	//   ....[165]....
        /*0730*/ 	.word	0x000224b0


	//   ....[166]....
        /*0734*/ 	.word	0x00022520


	//   ....[167]....
        /*0738*/ 	.word	0x00022580


	//   ....[168]....
        /*073c*/ 	.word	0x000225f0


	//----- nvinfo : EIATTR_EXIT_INSTR_OFFSETS
	.align		4
.L_884:
        /*0740*/ 	.byte	0x04, 0x1c
        /*0742*/ 	.short	(.L_886 - .L_885)


	//   ....[0]....
.L_885:
        /*0744*/ 	.word	0x00001000


	//   ....[1]....
        /*0748*/ 	.word	0x00020e30


	//----- nvinfo : EIATTR_MAX_THREADS
	.align		4
.L_886:
        /*074c*/ 	.byte	0x04, 0x05
        /*074e*/ 	.short	(.L_888 - .L_887)
.L_887:
        /*0750*/ 	.word	0x00000100
        /*0754*/ 	.word	0x00000001
        /*0758*/ 	.word	0x00000001


	//----- nvinfo : EIATTR_CRS_STACK_SIZE
	.align		4
.L_888:
        /*075c*/ 	.byte	0x04, 0x1e
        /*075e*/ 	.short	(.L_890 - .L_889)
.L_889:
        /*0760*/ 	.word	0x00000000
.L_890:


//--------------------- .nv.info._ZN7cutlass13device_kernelIN5flash19enable_sm80_to_sm89INS1_16FlashAttnFwdSm80INS1_25CollectiveMainloopFwdSm80ILi8ELi1ELb1EN4cute5tupleIJNS5_1CILi128EEENS7_ILi96EEENS7_ILi192EEEEEELi192ENS_10bfloat16_tEfNS_4arch4Sm80ELb1ELb0ELb0ELb0ELb0ELb0ELb1ELb1EEENS1_21CollectiveEpilogueFwdINS6_IJS8_SA_S9_EEENS6_IJNS7_ILi1EEESI_SI_EEESC_SE_Li256ELb0ELb1ELb1ELb0EEENS1_30DynamicPersistentTileSchedulerILi256ELi256ELb1ELb1ELb0EEEEEEEEEvNT_6ParamsE --------------------------
	.section	.nv.info._ZN7cutlass13device_kernelIN5flash19enable_sm80_to_sm89INS1_16FlashAttnFwdSm80INS1_25CollectiveMainloopFwdSm80ILi8ELi1ELb1EN4cute5tupleIJNS5_1CILi128EEENS7_ILi96EEENS7_ILi192EEEEEELi192ENS_10bfloat16_tEfNS_4arch4Sm80ELb1ELb0ELb0ELb0ELb0ELb0ELb1ELb1EEENS1_21CollectiveEpilogueFwdINS6_IJS8_SA_S9_EEENS6_IJNS7_ILi1EEESI_SI_EEESC_SE_Li256ELb0ELb1ELb1ELb0EEENS1_30DynamicPersistentTileSchedulerILi256ELi256ELb1ELb1ELb0EEEEEEEEEvNT_6ParamsE,"",@"SHT_CUDA_INFO"
	.sectionflags	@""
	.align	4


	//----- nvinfo : EIATTR_CUDA_API_VERSION
	.align		4
        /*0000*/ 	.byte	0x04, 0x37
        /*0002*/ 	.short	(.L_892 - .L_891)
.L_891:
        /*0004*/ 	.word	0x00000082


	//----- nvinfo : EIATTR_SW2861232_WAR
	.align		4
.L_892:
        /*0008*/ 	.byte	0x01, 0x35
	.zero		2


	//----- nvinfo : EIATTR_PARAM_CBANK
	.align		4
        /*000c*/ 	.byte	0x04, 0x0a
        /*000e*/ 	.short	(.L_894 - .L_893)
	.align		4
.L_893:
        /*0010*/ 	.word	index@(.nv.constant0._ZN7cutlass13device_kernelIN5flash19enable_sm80_to_sm89INS1_16FlashAttnFwdSm80INS1_25CollectiveMainloopFwdSm80ILi8ELi1ELb1EN4cute5tupleIJNS5_1CILi128EEENS7_ILi96EEENS7_ILi192EEEEEELi192ENS_10bfloat16_tEfNS_4arch4Sm80ELb1ELb0ELb0ELb0ELb0ELb0ELb1ELb1EEENS1_21CollectiveEpilogueFwdINS6_IJS8_SA_S9_EEENS6_IJNS7_ILi1EEESI_SI_EEESC_SE_Li256ELb0ELb1ELb1ELb0EEENS1_30DynamicPersistentTileSchedulerILi256ELi256ELb1ELb1ELb0EEEEEEEEEvNT_6ParamsE)
        /*0014*/ 	.short	0x0160
        /*0016*/ 	.short	0x0428


	//----- nvinfo : EIATTR_CBANK_PARAM_SIZE
	.align		4
.L_894:
        /*0018*/ 	.byte	0x03, 0x19
        /*001a*/ 	.short	0x0428


	//----- nvinfo : EIATTR_KPARAM_INFO
	.align		4
        /*001c*/ 	.byte	0x04, 0x17
        /*001e*/ 	.short	(.L_896 - .L_895)
.L_895:
        /*0020*/ 	.word	0x00000000
        /*0024*/ 	.short	0x0000
        /*0026*/ 	.short	0x0000
        /*0028*/ 	.byte	0x00, 0xf0, 0xa1, 0x10


	//----- nvinfo : EIATTR_MAXREG_COUNT
	.align		4
.L_896:
        /*002c*/ 	.byte	0x03, 0x1b
        /*002e*/ 	.short	0x00ff


	//----- nvinfo : EIATTR_NUM_BARRIERS
	.align		4
        /*0030*/ 	.byte	0x02, 0x4c
        /*0032*/ 	.byte	0x06
	.zero		1


	//----- nvinfo : EIATTR_ANNOTATIONS
	.align		4
        /*0034*/ 	.byte	0x04, 0x55
        /*0036*/ 	.short	(.L_898 - .L_897)


	//   ....[0]....
.L_897:
        /* <DEDUP_REMOVED lines=51> */


	//----- nvinfo : EIATTR_MERCURY_ISA_VERSION
	.align		4
.L_898:
        /*0358*/ 	.byte	0x03, 0x5f
        /*035a*/ 	.short	0x0000


	//----- nvinfo : EIATTR_INT_WARP_WIDE_INSTR_OFFSETS
	.align		4
        /*035c*/ 	.byte	0x04, 0x31
        /*035e*/ 	.short	(.L_900 - .L_899)


	//   ....[0]....
.L_899:
        /*0360*/ 	.word	0x0000e870


	//   ....[1]....
        /*0364*/ 	.word	0x0000e8f0


	//----- nvinfo : EIATTR_COOP_GROUP_MASK_REGIDS
	.align		4
.L_900:
        /*0368*/ 	.byte	0x04, 0x29
        /*036a*/ 	.short	(.L_902 - .L_901)


	//   ....[0]....
.L_901:
        /*036c*/ 	.word	0xffffffff


	//   ....[1]....
        /*0370*/ 	.word	0xffffffff


	//   ....[2]....
        /*0374*/ 	.word	0xffffffff


	//   ....[3]....
        /*0378*/ 	.word	0xffffffff


	//   ....[4]....
        /*037c*/ 	.word	0xffffffff


	//   ....[5]....
        /*0380*/ 	.word	0xffffffff


	//   ....[6]....
        /*0384*/ 	.word	0xffffffff


	//   ....[7]....
        /*0388*/ 	.word	0xffffffff


	//   ....[8]....
        /*038c*/ 	.word	0xffffffff


	//   ....[9]....
        /*0390*/ 	.word	0xffffffff


	//   ....[10]....
        /*0394*/ 	.word	0xffffffff


	//   ....[11]....
        /*0398*/ 	.word	0xffffffff


	//   ....[12]....
        /*039c*/ 	.word	0xffffffff


	//   ....[13]....
        /*03a0*/ 	.word	0xffffffff


	//   ....[14]....
        /*03a4*/ 	.word	0xffffffff


	//   ....[15]....
        /*03a8*/ 	.word	0xffffffff


	//   ....[16]....
        /*03ac*/ 	.word	0xffffffff


	//   ....[17]....
        /*03b0*/ 	.word	0xffffffff


	//   ....[18]....
        /*03b4*/ 	.word	0xffffffff


	//   ....[19]....
        /*03b8*/ 	.word	0xffffffff


	//   ....[20]....
        /*03bc*/ 	.word	0xffffffff


	//   ....[21]....
        /*03c0*/ 	.word	0xffffffff


	//   ....[22]....
        /*03c4*/ 	.word	0xffffffff


	//   ....[23]....
        /*03c8*/ 	.word	0xffffffff


	//   ....[24]....
        /*03cc*/ 	.word	0xffffffff


	//   ....[25]....
        /*03d0*/ 	.word	0xffffffff


	//   ....[26]....
        /*03d4*/ 	.word	0xffffffff


	//   ....[27]....
        /*03d8*/ 	.word	0xffffffff


	//   ....[28]....
        /*03dc*/ 	.word	0xffffffff


	//   ....[29]....
        /*03e0*/ 	.word	0xffffffff


	//   ....[30]....
        /*03e4*/ 	.word	0xffffffff


	//   ....[31]....
        /*03e8*/ 	.word	0xffffffff


	//   ....[32]....
        /*03ec*/ 	.word	0xffffffff


	//   ....[33]....
        /*03f0*/ 	.word	0xffffffff


	//   ....[34]....
        /*03f4*/ 	.word	0xffffffff


	//   ....[35]....
        /*03f8*/ 	.word	0xffffffff


	//   ....[36]....
        /*03fc*/ 	.word	0xffffffff


	//   ....[37]....
        /*0400*/ 	.word	0xffffffff


	//   ....[38]....
        /*0404*/ 	.word	0xffffffff


	//   ....[39]....
        /*0408*/ 	.word	0xffffffff


	//   ....[40]....
        /*040c*/ 	.word	0xffffffff


	//   ....[41]....
        /*0410*/ 	.word	0xffffffff


	//   ....[42]....
        /*0414*/ 	.word	0xffffffff


	//   ....[43]....
        /*0418*/ 	.word	0xffffffff


	//----- nvinfo : EIATTR_COOP_GROUP_INSTR_OFFSETS
	.align		4
.L_902:
        /*041c*/ 	.byte	0x04, 0x28
        /*041e*/ 	.short	(.L_904 - .L_903)


	//   ....[0]....
.L_903:
        /*0420*/ 	.word	0x00000050


	//   ....[1]....
        /*0424*/ 	.word	0x00001900


	//   ....[2]....
        /*0428*/ 	.word	0x00001910


	//   ....[3]....
        /*042c*/ 	.word	0x000019d0


	//   ....[4]....
        /*0430*/ 	.word	0x000019f0


	//   ....[5]....
        /*0434*/ 	.word	0x00001a00


	//   ....[6]....
        /*0438*/ 	.word	0x00001a10


	//   ....[7]....
        /*043c*/ 	.word	0x00001a20


	//   ....[8]....
        /*0440*/ 	.word	0x00001a40


	//   ....[9]....
        /*0444*/ 	.word	0x000033d0


	//   ....[10]....
        /*0448*/ 	.word	0x000033e0


	//   ....[11]....
        /*044c*/ 	.word	0x00003cb0


	//   ....[12]....
        /*0450*/ 	.word	0x00003df0


	//   ....[13]....
        /*0454*/ 	.word	0x00003e00


	//   ....[14]....
        /*0458*/ 	.word	0x00003e50


	//   ....[15]....
        /*045c*/ 	.word	0x00006c40


	//   ....[16]....
        /*0460*/ 	.word	0x00007700


	//   ....[17]....
        /*0464*/ 	.word	0x00007bc0


	//   ....[18]....
        /*0468*/ 	.word	0x00007cf0


	//   ....[19]....
        /*046c*/ 	.word	0x000080c0


	//   ....[20]....
        /*0470*/ 	.word	0x00008160


	//   ....[21]....
        /*0474*/ 	.word	0x0000bbc0


	//   ....[22]....
        /*0478*/ 	.word	0x0000bc10


	//   ....[23]....
        /*047c*/ 	.word	0x0000bc30


	//   ....[24]....
        /*0480*/ 	.word	0x0000bc50


	//   ....[25]....
        /*0484*/ 	.word	0x0000e020


	//   ....[26]....
        /*0488*/ 	.word	0x0000e070


	//   ....[27]....
        /*048c*/ 	.word	0x0000e090


	//   ....[28]....
        /*0490*/ 	.word	0x0000e0b0


	//   ....[29]....
        /*0494*/ 	.word	0x0000ea40


	//   ....[30]....
        /*0498*/ 	.word	0x0000eec0


	//   ....[31]....
        /*049c*/ 	.word	0x0000eed0


	//   ....[32]....
        /*04a0*/ 	.word	0x0000ef00


	//   ....[33]....
        /*04a4*/ 	.word	0x0000ef20


	//   ....[34]....
        /*04a8*/ 	.word	0x0000f020


	//   ....[35]....
        /*04ac*/ 	.word	0x0000f080


	//   ....[36]....
        /*04b0*/ 	.word	0x0000f900


	//   ....[37]....
        /*04b4*/ 	.word	0x0000f910


	//   ....[38]....
        /*04b8*/ 	.word	0x000102a0


	//   ....[39]....
        /*04bc*/ 	.word	0x00010380


	//   ....[40]....
        /*04c0*/ 	.word	0x000103e0


	//   ....[41]....
        /*04c4*/ 	.word	0x00010430


	//   ....[42]....
        /*04c8*/ 	.word	0x00010490


	//   ....[43]....
        /*04cc*/ 	.word	0x000104e0


	//----- nvinfo : EIATTR_EXIT_INSTR_OFFSETS
	.align		4
.L_904:
        /*04d0*/ 	.byte	0x04, 0x1c
        /*04d2*/ 	.short	(.L_906 - .L_905)


	//   ....[0]....
.L_905:
        /*04d4*/ 	.word	0x000000a0


	//   ....[1]....
        /*04d8*/ 	.word	0x00010340


	//----- nvinfo : EIATTR_MAX_THREADS
	.align		4
.L_906:
        /*04dc*/ 	.byte	0x04, 0x05
        /*04de*/ 	.short	(.L_908 - .L_907)
.L_907:
        /*04e0*/ 	.word	0x00000100
        /*04e4*/ 	.word	0x00000001
        /*04e8*/ 	.word	0x00000001


	//----- nvinfo : EIATTR_CRS_STACK_SIZE
	.align		4
.L_908:
        /*04ec*/ 	.byte	0x04, 0x1e
        /*04ee*/ 	.short	(.L_910 - .L_909)
.L_909:
        /*04f0*/ 	.word	0x00000000
.L_910:


//--------------------- .nv.info._ZN7cutlass13device_kernelIN5flash19enable_sm80_to_sm89INS1_16FlashAttnFwdSm80INS1_25CollectiveMainloopFwdSm80ILi8ELi1ELb0EN4cute5tupleIJNS5_1CILi128EEENS7_ILi64EEENS7_ILi192EEEEEELi192ENS_10bfloat16_tEfNS_4arch4Sm80ELb1ELb0ELb0ELb1ELb0ELb0ELb1ELb1EEENS1_21CollectiveEpilogueFwdINS6_IJS8_SA_S9_EEENS6_IJNS7_ILi1EEESI_SI_EEESC_SE_Li256ELb1ELb1ELb1ELb0EEENS1_36VarlenDynamicPersistentTileSchedulerILi128ELi64ELi256ELi256ELb1ELb1ELb0ELb1ELb1ELb1EEEEEEEEEvNT_6ParamsE --------------------------
	.section	.nv.info._ZN7cutlass13device_kernelIN5flash19enable_sm80_to_sm89INS1_16FlashAttnFwdSm80INS1_25CollectiveMainloopFwdSm80ILi8ELi1ELb0EN4cute5tupleIJNS5_1CILi128EEENS7_ILi64EEENS7_ILi192EEEEEELi192ENS_10bfloat16_tEfNS_4arch4Sm80ELb1ELb0ELb0ELb1ELb0ELb0ELb1ELb1EEENS1_21CollectiveEpilogueFwdINS6_IJS8_SA_S9_EEENS6_IJNS7_ILi1EEESI_SI_EEESC_SE_Li256ELb1ELb1ELb1ELb0EEENS1_36VarlenDynamicPersistentTileSchedulerILi128ELi64ELi256ELi256ELb1ELb1ELb0ELb1ELb1ELb1EEEEEEEEEvNT_6ParamsE,"",@"SHT_CUDA_INFO"
	.sectionflags	@""
	.align	4


	//----- nvinfo : EIATTR_CUDA_API_VERSION
	.align		4
        /*0000*/ 	.byte	0x04, 0x37
        /*0002*/ 	.short	(.L_912 - .L_911)
.L_911:
        /*0004*/ 	.word	0x00000082


	//----- nvinfo : EIATTR_SW2861232_WAR
	.align		4
.L_912:
        /*0008*/ 	.byte	0x01, 0x35
	.zero		2


	//----- nvinfo : EIATTR_PARAM_CBANK
	.align		4
        /*000c*/ 	.byte	0x04, 0x0a
        /*000e*/ 	.short	(.L_914 - .L_913)
	.align		4
.L_913:
        /*0010*/ 	.word	index@(.nv.constant0._ZN7cutlass13device_kernelIN5flash19enable_sm80_to_sm89INS1_16FlashAttnFwdSm80INS1_25CollectiveMainloopFwdSm80ILi8ELi1ELb0EN4cute5tupleIJNS5_1CILi128EEENS7_ILi64EEENS7_ILi192EEEEEELi192ENS_10bfloat16_tEfNS_4arch4Sm80ELb1ELb0ELb0ELb1ELb0ELb0ELb1ELb1EEENS1_21CollectiveEpilogueFwdINS6_IJS8_SA_S9_EEENS6_IJNS7_ILi1EEESI_SI_EEESC_SE_Li256ELb1ELb1ELb1ELb0EEENS1_36VarlenDynamicPersistentTileSchedulerILi128ELi64ELi256ELi256ELb1ELb1ELb0ELb1ELb1ELb1EEEEEEEEEvNT_6ParamsE)
        /*0014*/ 	.short	0x0160
        /*0016*/ 	.short	0x0438


	//----- nvinfo : EIATTR_CBANK_PARAM_SIZE
	.align		4
.L_914:
        /*0018*/ 	.byte	0x03, 0x19
        /*001a*/ 	.short	0x0438


	//----- nvinfo : EIATTR_KPARAM_INFO
	.align		4
        /*001c*/ 	.byte	0x04, 0x17
        /*001e*/ 	.short	(.L_916 - .L_915)
.L_915:
        /*0020*/ 	.word	0x00000000
        /*0024*/ 	.short	0x0000
        /*0026*/ 	.short	0x0000
        /*0028*/ 	.byte	0x00, 0xf0, 0xe1, 0x10


	//----- nvinfo : EIATTR_MAXREG_COUNT
	.align		4
.L_916:
        /*002c*/ 	.byte	0x03, 0x1b
        /*002e*/ 	.short	0x00ff


	//----- nvinfo : EIATTR_NUM_BARRIERS
	.align		4
        /*0030*/ 	.byte	0x02, 0x4c
        /*0032*/ 	.byte	0x06
	.zero		1


	//----- nvinfo : EIATTR_ANNOTATIONS
	.align		4
        /*0034*/ 	.byte	0x04, 0x55
        /*0036*/ 	.short	(.L_918 - .L_917)


	//   ....[0]....
.L_917:
        /* <DEDUP_REMOVED lines=37> */


	//----- nvinfo : EIATTR_MERCURY_ISA_VERSION
	.align		4
.L_918:
        /*0270*/ 	.byte	0x03, 0x5f
        /*0272*/ 	.short	0x0000


	//----- nvinfo : EIATTR_INT_WARP_WIDE_INSTR_OFFSETS
	.align		4
        /*0274*/ 	.byte	0x04, 0x31
        /*0276*/ 	.short	(.L_920 - .L_919)


	//   ....[0]....
.L_919:
        /*0278*/ 	.word	0x0000b9f0


	//   ....[1]....
        /*027c*/ 	.word	0x0000ba70


	//----- nvinfo : EIATTR_COOP_GROUP_MASK_REGIDS
	.align		4
.L_920:
        /*0280*/ 	.byte	0x04, 0x29
        /*0282*/ 	.short	(.L_922 - .L_921)


	//   ....[0]....
.L_921:
        /*0284*/ 	.word	0xffffffff


	//   ....[1]....
        /*0288*/ 	.word	0xffffffff


	//   ....[2]....
        /*028c*/ 	.word	0xffffffff


	//   ....[3]....
        /*0290*/ 	.word	0xffffffff


	//   ....[4]....
        /*0294*/ 	.word	0xffffffff


	//   ....[5]....
        /*0298*/ 	.word	0xffffffff


	//   ....[6]....
        /*029c*/ 	.word	0xffffffff


	//   ....[7]....
        /*02a0*/ 	.word	0xffffffff


	//   ....[8]....
        /*02a4*/ 	.word	0xffffffff


	//   ....[9]....
        /*02a8*/ 	.word	0xffffffff


	//   ....[10]....
        /*02ac*/ 	.word	0xffffffff


	//   ....[11]....
        /*02b0*/ 	.word	0xffffffff


	//   ....[12]....
        /*02b4*/ 	.word	0xffffffff


	//   ....[13]....
        /*02b8*/ 	.word	0xffffffff


	//   ....[14]....
        /*02bc*/ 	.word	0xffffffff


	//   ....[15]....
        /*02c0*/ 	.word	0xffffffff


	//   ....[16]....
        /*02c4*/ 	.word	0xffffffff


	//   ....[17]....
        /*02c8*/ 	.word	0xffffffff


	//   ....[18]....
        /*02cc*/ 	.word	0xffffffff


	//   ....[19]....
        /*02d0*/ 	.word	0xffffffff


	//   ....[20]....
        /*02d4*/ 	.word	0xffffffff


	//   ....[21]....
        /*02d8*/ 	.word	0xffffffff


	//   ....[22]....
        /*02dc*/ 	.word	0xffffffff


	//   ....[23]....
        /*02e0*/ 	.word	0xffffffff


	//   ....[24]....
        /*02e4*/ 	.word	0xffffffff


	//   ....[25]....
        /*02e8*/ 	.word	0xffffffff


	//   ....[26]....
        /*02ec*/ 	.word	0xffffffff


	//   ....[27]....
        /*02f0*/ 	.word	0xffffffff


	//   ....[28]....
        /*02f4*/ 	.word	0xffffffff


	//   ....[29]....
        /*02f8*/ 	.word	0xffffffff


	//   ....[30]....
        /*02fc*/ 	.word	0xffffffff


	//   ....[31]....
        /*0300*/ 	.word	0xffffffff


	//   ....[32]....
        /*0304*/ 	.word	0xffffffff


	//   ....[33]....
        /*0308*/ 	.word	0xffffffff


	//   ....[34]....
        /*030c*/ 	.word	0xffffffff


	//   ....[35]....
        /*0310*/ 	.word	0xffffffff


	//   ....[36]....
        /*0314*/ 	.word	0xffffffff


	//   ....[37]....
        /*0318*/ 	.word	0xffffffff


	//   ....[38]....
        /*031c*/ 	.word	0xffffffff


	//   ....[39]....
        /*0320*/ 	.word	0xffffffff


	//   ....[40]....
        /*0324*/ 	.word	0xffffffff


	//   ....[41]....
        /*0328*/ 	.word	0xffffffff


	//   ....[42]....
        /*032c*/ 	.word	0xffffffff


	//   ....[43]....
        /*0330*/ 	.word	0xffffffff


	//   ....[44]....
        /*0334*/ 	.word	0xffffffff


	//   ....[45]....
        /*0338*/ 	.word	0xffffffff


	//   ....[46]....
        /*033c*/ 	.word	0xffffffff


	//   ....[47]....
        /*0340*/ 	.word	0xffffffff


	//   ....[48]....
        /*0344*/ 	.word	0xffffffff


	//   ....[49]....
        /*0348*/ 	.word	0xffffffff


	//   ....[50]....
        /*034c*/ 	.word	0xffffffff


	//   ....[51]....
        /*0350*/ 	.word	0xffffffff


	//   ....[52]....
        /*0354*/ 	.word	0xffffffff


	//   ....[53]....
        /*0358*/ 	.word	0xffffffff


	//   ....[54]....
        /*035c*/ 	.word	0xffffffff


	//   ....[55]....
        /*0360*/ 	.word	0xffffffff


	//   ....[56]....
        /*0364*/ 	.word	0xffffffff


	//   ....[57]....
        /*0368*/ 	.word	0xffffffff


	//   ....[58]....
        /*036c*/ 	.word	0xffffffff


	//   ....[59]....
        /*0370*/ 	.word	0xffffffff


	//   ....[60]....
        /*0374*/ 	.word	0xffffffff


	//   ....[61]....
        /*0378*/ 	.word	0xffffffff


	//   ....[62]....
        /*037c*/ 	.word	0xffffffff


	//   ....[63]....
        /*0380*/ 	.word	0xffffffff


	//   ....[64]....
        /*0384*/ 	.word	0xffffffff


	//   ....[65]....
        /*0388*/ 	.word	0xffffffff


	//   ....[66]....
        /*038c*/ 	.word	0xffffffff


	//   ....[67]....
        /*0390*/ 	.word	0xffffffff


	//   ....[68]....
        /*0394*/ 	.word	0xffffffff


	//   ....[69]....
        /*0398*/ 	.word	0xffffffff


	//   ....[70]....
        /*039c*/ 	.word	0xffffffff


	//   ....[71]....
        /*03a0*/ 	.word	0xffffffff


	//   ....[72]....
        /*03a4*/ 	.word	0xffffffff


	//   ....[73]....
        /*03a8*/ 	.word	0xffffffff


	//   ....[74]....
        /*03ac*/ 	.word	0xffffffff


	//   ....[75]....
        /*03b0*/ 	.word	0xffffffff


	//   ....[76]....
        /*03b4*/ 	.word	0xffffffff


	//   ....[77]....
        /*03b8*/ 	.word	0xffffffff


	//   ....[78]....
        /*03bc*/ 	.word	0xffffffff


	//   ....[79]....
        /*03c0*/ 	.word	0xffffffff


	//   ....[80]....
        /*03c4*/ 	.word	0xffffffff


	//   ....[81]....
        /*03c8*/ 	.word	0xffffffff


	//   ....[82]....
        /*03cc*/ 	.word	0xffffffff


	//   ....[83]....
        /*03d0*/ 	.word	0xffffffff


	//   ....[84]....
        /*03d4*/ 	.word	0xffffffff


	//   ....[85]....
        /*03d8*/ 	.word	0xffffffff


	//   ....[86]....
        /*03dc*/ 	.word	0xffffffff


	//   ....[87]....
        /*03e0*/ 	.word	0xffffffff


	//   ....[88]....
        /*03e4*/ 	.word	0xffffffff


	//   ....[89]....
        /*03e8*/ 	.word	0xffffffff


	//   ....[90]....
        /*03ec*/ 	.word	0xffffffff


	//   ....[91]....
        /*03f0*/ 	.word	0xffffffff


	//   ....[92]....
        /*03f4*/ 	.word	0xffffffff


	//   ....[93]....
        /*03f8*/ 	.word	0xffffffff


	//   ....[94]....
        /*03fc*/ 	.word	0xffffffff


	//   ....[95]....
        /*0400*/ 	.word	0xffffffff


	//   ....[96]....
        /*0404*/ 	.word	0xffffffff


	//   ....[97]....
        /*0408*/ 	.word	0xffffffff


	//   ....[98]....
        /*040c*/ 	.word	0xffffffff


	//   ....[99]....
        /*0410*/ 	.word	0xffffffff


	//   ....[100]....
        /*0414*/ 	.word	0xffffffff


	//   ....[101]....
        /*0418*/ 	.word	0xffffffff


	//   ....[102]....
        /*041c*/ 	.word	0xffffffff


	//   ....[103]....
        /*0420*/ 	.word	0xffffffff


	//   ....[104]....
        /*0424*/ 	.word	0xffffffff


	//   ....[105]....
        /*0428*/ 	.word	0xffffffff


	//   ....[106]....
        /*042c*/ 	.word	0xffffffff


	//   ....[107]....
        /*0430*/ 	.word	0xffffffff


	//   ....[108]....
        /*0434*/ 	.word	0xffffffff


	//   ....[109]....
        /*0438*/ 	.word	0xffffffff


	//   ....[110]....
        /*043c*/ 	.word	0xffffffff


	//   ....[111]....
        /*0440*/ 	.word	0xffffffff


	//   ....[112]....
        /*0444*/ 	.word	0xffffffff


	//   ....[113]....
        /*0448*/ 	.word	0xffffffff


	//   ....[114]....
        /*044c*/ 	.word	0xffffffff


	//   ....[115]....
        /*0450*/ 	.word	0xffffffff


	//   ....[116]....
        /*0454*/ 	.word	0xffffffff


	//   ....[117]....
        /*0458*/ 	.word	0xffffffff


	//   ....[118]....
        /*045c*/ 	.word	0xffffffff


	//   ....[119]....
        /*0460*/ 	.word	0xffffffff


	//   ....[120]....
        /*0464*/ 	.word	0xffffffff


	//   ....[121]....
        /*0468*/ 	.word	0xffffffff


	//   ....[122]....
        /*046c*/ 	.word	0xffffffff


	//   ....[123]....
        /*0470*/ 	.word	0xffffffff


	//   ....[124]....
        /*0474*/ 	.word	0xffffffff


	//   ....[125]....
        /*0478*/ 	.word	0xffffffff


	//   ....[126]....
        /*047c*/ 	.word	0xffffffff


	//   ....[127]....
        /*0480*/ 	.word	0xffffffff


	//   ....[128]....
        /*0484*/ 	.word	0xffffffff


	//   ....[129]....
        /*0488*/ 	.word	0xffffffff


	//   ....[130]....
        /*048c*/ 	.word	0xffffffff


	//   ....[131]....
        /*0490*/ 	.word	0xffffffff


	//   ....[132]....
        /*0494*/ 	.word	0xffffffff


	//   ....[133]....
        /*0498*/ 	.word	0xffffffff


	//   ....[134]....
        /*049c*/ 	.word	0xffffffff


	//   ....[135]....
        /*04a0*/ 	.word	0xffffffff


	//   ....[136]....
        /*04a4*/ 	.word	0xffffffff


	//   ....[137]....
        /*04a8*/ 	.word	0xffffffff


	//   ....[138]....
        /*04ac*/ 	.word	0xffffffff


	//   ....[139]....
        /*04b0*/ 	.word	0xffffffff


	//   ....[140]....
        /*04b4*/ 	.word	0xffffffff


	//   ....[141]....
        /*04b8*/ 	.word	0xffffffff


	//   ....[142]....
        /*04bc*/ 	.word	0xffffffff


	//   ....[143]....
        /*04c0*/ 	.word	0xffffffff


	//   ....[144]....
        /*04c4*/ 	.word	0xffffffff


	//   ....[145]....
        /*04c8*/ 	.word	0xffffffff


	//   ....[146]....
        /*04cc*/ 	.word	0xffffffff


	//----- nvinfo : EIATTR_COOP_GROUP_INSTR_OFFSETS
	.align		4
.L_922:
        /*04d0*/ 	.byte	0x04, 0x28
        /*04d2*/ 	.short	(.L_924 - .L_923)


	//   ....[0]....
.L_923:
        /*04d4*/ 	.word	0x00000050


	//   ....[1]....
        /*04d8*/ 	.word	0x000001e0


	//   ....[2]....
        /*04dc*/ 	.word	0x00000210


	//   ....[3]....
        /*04e0*/ 	.word	0x00000240


	//   ....[4]....
        /*04e4*/ 	.word	0x00000270


	//   ....[5]....
        /*04e8*/ 	.word	0x000002a0


	//   ....[6]....
        /*04ec*/ 	.word	0x000002d0


	//   ....[7]....
        /*04f0*/ 	.word	0x00000430


	//   ....[8]....
        /*04f4*/ 	.word	0x00000470


	//   ....[9]....
        /*04f8*/ 	.word	0x000004a0


	//   ....[10]....
        /*04fc*/ 	.word	0x000004d0


	//   ....[11]....
        /*0500*/ 	.word	0x00000500


	//   ....[12]....
        /*0504*/ 	.word	0x00000530


	//   ....[13]....
        /*0508*/ 	.word	0x000005c0


	//   ....[14]....
        /*050c*/ 	.word	0x00000600


	//   ....[15]....
        /*0510*/ 	.word	0x00000620


	//   ....[16]....
        /*0514*/ 	.word	0x00000680


	//   ....[17]....
        /*0518*/ 	.word	0x00002900


	//   ....[18]....
        /*051c*/ 	.word	0x00002920


	//   ....[19]....
        /*0520*/ 	.word	0x00002a90


	//   ....[20]....
        /*0524*/ 	.word	0x00002aa0


	//   ....[21]....
        /*0528*/ 	.word	0x00002c10


	//   ....[22]....
        /*052c*/ 	.word	0x00002c30


	//   ....[23]....
        /*0530*/ 	.word	0x00002da0


	//   ....[24]....
        /*0534*/ 	.word	0x00002db0


	//   ....[25]....
        /*0538*/ 	.word	0x00003fb0


	//   ....[26]....
        /*053c*/ 	.word	0x00003fc0


	//   ....[27]....
        /*0540*/ 	.word	0x000045c0


	//   ....[28]....
        /*0544*/ 	.word	0x000046a0


	//   ....[29]....
        /*0548*/ 	.word	0x000046b0


	//   ....[30]....
        /*054c*/ 	.word	0x000046e0


	//   ....[31]....
        /*0550*/ 	.word	0x000062f0


	//   ....[32]....
        /*0554*/ 	.word	0x00006330


	//   ....[33]....
        /*0558*/ 	.word	0x00006c30


	//   ....[34]....
        /*055c*/ 	.word	0x00006e00


	//   ....[35]....
        /*0560*/ 	.word	0x00006e50


	//   ....[36]....
        /*0564*/ 	.word	0x00006f70


	//   ....[37]....
        /*0568*/ 	.word	0x00009780


	//   ....[38]....
        /*056c*/ 	.word	0x000097a0


	//   ....[39]....
        /*0570*/ 	.word	0x000097c0


	//   ....[40]....
        /*0574*/ 	.word	0x000097e0


	//   ....[41]....
        /*0578*/ 	.word	0x0000b1d0


	//   ....[42]....
        /*057c*/ 	.word	0x0000b200


	//   ....[43]....
        /*0580*/ 	.word	0x0000b210


	//   ....[44]....
        /*0584*/ 	.word	0x0000b240


	//   ....[45]....
        /*0588*/ 	.word	0x0000c680


	//   ....[46]....
        /*058c*/ 	.word	0x0000c6a0


	//   ....[47]....
        /*0590*/ 	.word	0x0000c6c0


	//   ....[48]....
        /*0594*/ 	.word	0x0000c6d0


	//   ....[49]....
        /*0598*/ 	.word	0x0000ca90


	//   ....[50]....
        /*059c*/ 	.word	0x0000cab0


	//   ....[51]....
        /*05a0*/ 	.word	0x0000cbf0


	//   ....[52]....
        /*05a4*/ 	.word	0x0000cc00


	//   ....[53]....
        /*05a8*/ 	.word	0x0000cd50


	//   ....[54]....
        /*05ac*/ 	.word	0x0000cd70


	//   ....[55]....
        /*05b0*/ 	.word	0x0000cec0


	//   ....[56]....
        /*05b4*/ 	.word	0x0000ced0


	//   ....[57]....
        /*05b8*/ 	.word	0x0000d220


	//   ....[58]....
        /*05bc*/ 	.word	0x0000d240


	//   ....[59]....
        /*05c0*/ 	.word	0x0000dba0


	//   ....[60]....
        /*05c4*/ 	.word	0x0000dbb0


	//   ....[61]....
        /*05c8*/ 	.word	0x0000e9e0


	//   ....[62]....
        /*05cc*/ 	.word	0x0000ea00


	//   ....[63]....
        /*05d0*/ 	.word	0x0000eb50


	//   ....[64]....
        /*05d4*/ 	.word	0x0000eb60


	//   ....[65]....
        /*05d8*/ 	.word	0x0000ecb0


	//   ....[66]....
        /*05dc*/ 	.word	0x0000ecd0


	//   ....[67]....
        /*05e0*/ 	.word	0x0000ee20


	//   ....[68]....
        /*05e4*/ 	.word	0x0000ee30


	//   ....[69]....
        /*05e8*/ 	.word	0x0000f020


	//   ....[70]....
        /*05ec*/ 	.word	0x0000f040


	//   ....[71]....
        /*05f0*/ 	.word	0x0000f160


	//   ....[72]....
        /*05f4*/ 	.word	0x0000f1a0


	//   ....[73]....
        /*05f8*/ 	.word	0x0000f1d0


	//   ....[74]....
        /*05fc*/ 	.word	0x0000f200


	//   ....[75]....
        /*0600*/ 	.word	0x0000f230


	//   ....[76]....
        /*0604*/ 	.word	0x0000f260


	//   ....[77]....
        /*0608*/ 	.word	0x0000f3b0


	//   ....[78]....
        /*060c*/ 	.word	0x0000f3f0


	//   ....[79]....
        /*0610*/ 	.word	0x0000f420


	//   ....[80]....
        /*0614*/ 	.word	0x0000f450


	//   ....[81]....
        /*0618*/ 	.word	0x0000f480


	//   ....[82]....
        /*061c*/ 	.word	0x0000f4b0


	//   ....[83]....
        /*0620*/ 	.word	0x0000f540


	//   ....[84]....
        /*0624*/ 	.word	0x0000f580


	//   ....[85]....
        /*0628*/ 	.word	0x0000f590


	//   ....[86]....
        /*062c*/ 	.word	0x0000f5f0


	//   ....[87]....
        /*0630*/ 	.word	0x0000ffa0


	//   ....[88]....
        /*0634*/ 	.word	0x00010000


	//   ....[89]....
        /*0638*/ 	.word	0x00010050


	//   ....[90]....
        /*063c*/ 	.word	0x000100a0


	//   ....[91]....
        /*0640*/ 	.word	0x000100f0


	//   ....[92]....
        /*0644*/ 	.word	0x00010160


	//   ....[93]....
        /*0648*/ 	.word	0x000101a0


	//   ....[94]....
        /*064c*/ 	.word	0x00010210


	//   ....[95]....
        /*0650*/ 	.word	0x00010280


	//   ....[96]....
        /*0654*/ 	.word	0x000102e0


	//   ....[97]....
        /*0658*/ 	.word	0x00010350


	//   ....[98]....
        /*065c*/ 	.word	0x000103c0


	//   ....[99]....
        /*0660*/ 	.word	0x00010420


	//   ....[100]....
        /*0664*/ 	.word	0x00010480


	//   ....[101]....
        /*0668*/ 	.word	0x000104e0


	//   ....[102]....
        /*066c*/ 	.word	0x00010550


	//   ....[103]....
        /*0670*/ 	.word	0x000105b0


	//   ....[104]....
        /*0674*/ 	.word	0x00010610


	//   ....[105]....
        /*0678*/ 	.word	0x00010660


	//   ....[106]....
        /*067c*/ 	.word	0x000106c0


	//   ....[107]....
        /*0680*/ 	.word	0x00010710


	//   ....[108]....
        /*0684*/ 	.word	0x00010760


	//   ....[109]....
        /*0688*/ 	.word	0x000107d0


	//   ....[110]....
        /*068c*/ 	.word	0x00010840


	//   ....[111]....
        /*0690*/ 	.word	0x000108a0


	//   ....[112]....
        /*0694*/ 	.word	0x00010900


	//   ....[113]....
        /*0698*/ 	.word	0x00010960


	//   ....[114]....
        /*069c*/ 	.word	0x000109d0


	//   ....[115]....
        /*06a0*/ 	.word	0x00010a30


	//   ....[116]....
        /*06a4*/ 	.word	0x00010a90


	//   ....[117]....
        /*06a8*/ 	.word	0x00010af0


	//   ....[118]....
        /*06ac*/ 	.word	0x00010b60


	//   ....[119]....
        /*06b0*/ 	.word	0x00010bc0


	//   ....[120]....
        /*06b4*/ 	.word	0x00010c20


	//   ....[121]....
        /*06b8*/ 	.word	0x00010c80


	//   ....[122]....
        /*06bc*/ 	.word	0x00010cf0


	//   ....[123]....
        /*06c0*/ 	.word	0x00010d50


	//   ....[124]....
        /*06c4*/ 	.word	0x00010db0


	//   ....[125]....
        /*06c8*/ 	.word	0x00010e10


	//   ....[126]....
        /*06cc*/ 	.word	0x00010e80


	//   ....[127]....
        /*06d0*/ 	.word	0x00010ee0


	//   ....[128]....
        /*06d4*/ 	.word	0x00010f40


	//   ....[129]....
        /*06d8*/ 	.word	0x00010fa0


	//   ....[130]....
        /*06dc*/ 	.word	0x00011010


	//   ....[131]....
        /*06e0*/ 	.word	0x00011060


	//   ....[132]....
        /*06e4*/ 	.word	0x000110a0


	//   ....[133]....
        /*06e8*/ 	.word	0x000110f0


	//   ....[134]....
        /*06ec*/ 	.word	0x00011140


	//   ....[135]....
        /*06f0*/ 	.word	0x00011190


	//   ....[136]....
        /*06f4*/ 	.word	0x00011200


	//   ....[137]....
        /*06f8*/ 	.word	0x00011240


	//   ....[138]....
        /*06fc*/ 	.word	0x00011290


	//   ....[139]....
        /*0700*/ 	.word	0x000112e0


	//   ....[140]....
        /*0704*/ 	.word	0x00011330


	//   ....[141]....
        /*0708*/ 	.word	0x00011380


	//   ....[142]....
        /*070c*/ 	.word	0x000113f0


	//   ....[143]....
        /*0710*/ 	.word	0x00011430


	//   ....[144]....
        /*0714*/ 	.word	0x000114a0


	//   ....[145]....
        /*0718*/ 	.word	0x00011500


	//   ....[146]....
        /*071c*/ 	.word	0x00011560


	//----- nvinfo : EIATTR_EXIT_INSTR_OFFSETS
	.align		4
.L_924:
        /*0720*/ 	.byte	0x04, 0x1c
        /*0722*/ 	.short	(.L_926 - .L_925)


	//   ....[0]....
.L_925:
        /*0724*/ 	.word	0x00000fe0


	//   ....[1]....
        /*0728*/ 	.word	0x0000ff60


	//----- nvinfo : EIATTR_MAX_THREADS
	.align		4
.L_926:
        /*072c*/ 	.byte	0x04, 0x05
        /*072e*/ 	.short	(.L_928 - .L_927)
.L_927:
        /*0730*/ 	.word	0x00000100
        /*0734*/ 	.word	0x00000001
        /*0738*/ 	.word	0x00000001


	//----- nvinfo : EIATTR_CRS_STACK_SIZE
	.align		4
.L_928:
        /*073c*/ 	.byte	0x04, 0x1e
        /*073e*/ 	.short	(.L_930 - .L_929)
.L_929:
        /*0740*/ 	.word	0x00000000
.L_930:


//--------------------- .nv.info._ZN7cutlass13device_kernelIN5flash19enable_sm80_to_sm89INS1_16FlashAttnFwdSm80INS1_25CollectiveMainloopFwdSm80ILi8ELi1ELb0EN4cute5tupleIJNS5_1CILi128EEENS7_ILi64EEENS7_ILi192EEEEEELi192ENS_10bfloat16_tEfNS_4arch4Sm80ELb1ELb0ELb0ELb1ELb0ELb1ELb1ELb1EEENS1_21CollectiveEpilogueFwdINS6_IJS8_SA_S9_EEENS6_IJNS7_ILi1EEESI_SI_EEESC_SE_Li256ELb1ELb1ELb1ELb0EEENS1_36VarlenDynamicPersistentTileSchedulerILi128ELi64ELi256ELi256ELb1ELb1ELb0ELb1ELb1ELb1EEEEEEEEEvNT_6ParamsE --------------------------
	.section	.nv.info._ZN7cutlass13device_kernelIN5flash19enable_sm80_to_sm89INS1_16FlashAttnFwdSm80INS1_25CollectiveMainloopFwdSm80ILi8ELi1ELb0EN4cute5tupleIJNS5_1CILi128EEENS7_ILi64EEENS7_ILi192EEEEEELi192ENS_10bfloat16_tEfNS_4arch4Sm80ELb1ELb0ELb0ELb1ELb0ELb1ELb1ELb1EEENS1_21CollectiveEpilogueFwdINS6_IJS8_SA_S9_EEENS6_IJNS7_ILi1EEESI_SI_EEESC_SE_Li256ELb1ELb1ELb1ELb0EEENS1_36VarlenDynamicPersistentTileSchedulerILi128ELi64ELi256ELi256ELb1ELb1ELb0ELb1ELb1ELb1EEEEEEEEEvNT_6ParamsE,"",@"SHT_CUDA_INFO"
	.sectionflags	@""
	.align	4


	//----- nvinfo : EIATTR_CUDA_API_VERSION
	.align		4
        /*0000*/ 	.byte	0x04, 0x37
        /*0002*/ 	.short	(.L_932 - .L_931)
.L_931:
        /*0004*/ 	.word	0x00000082


	//----- nvinfo : EIATTR_SW2861232_WAR
	.align		4
.L_932:
        /*0008*/ 	.byte	0x01, 0x35
	.zero		2


	//----- nvinfo : EIATTR_PARAM_CBANK
	.align		4
        /*000c*/ 	.byte	0x04, 0x0a
        /*000e*/ 	.short	(.L_934 - .L_933)
	.align		4
.L_933:
        /*0010*/ 	.word	index@(.nv.constant0._ZN7cutlass13device_kernelIN5flash19enable_sm80_to_sm89INS1_16FlashAttnFwdSm80INS1_25CollectiveMainloopFwdSm80ILi8ELi1ELb0EN4cute5tupleIJNS5_1CILi128EEENS7_ILi64EEENS7_ILi192EEEEEELi192ENS_10bfloat16_tEfNS_4arch4Sm80ELb1ELb0ELb0ELb1ELb0ELb1ELb1ELb1EEENS1_21CollectiveEpilogueFwdINS6_IJS8_SA_S9_EEENS6_IJNS7_ILi1EEESI_SI_EEESC_SE_Li256ELb1ELb1ELb1ELb0EEENS1_36VarlenDynamicPersistentTileSchedulerILi128ELi64ELi256ELi256ELb1ELb1ELb0ELb1ELb1ELb1EEEEEEEEEvNT_6ParamsE)
        /*0014*/ 	.short	0x0160
        /*0016*/ 	.short	0x0438


	//----- nvinfo : EIATTR_CBANK_PARAM_SIZE
	.align		4
.L_934:
        /*0018*/ 	.byte	0x03, 0x19
        /*001a*/ 	.short	0x0438


	//----- nvinfo : EIATTR_KPARAM_INFO
	.align		4
        /*001c*/ 	.byte	0x04, 0x17
        /*001e*/ 	.short	(.L_936 - .L_935)
.L_935:
        /*0020*/ 	.word	0x00000000
        /*0024*/ 	.short	0x0000
        /*0026*/ 	.short	0x0000
        /*0028*/ 	.byte	0x00, 0xf0, 0xe1, 0x10


	//----- nvinfo : EIATTR_MAXREG_COUNT
	.align		4
.L_936:
        /*002c*/ 	.byte	0x03, 0x1b
        /*002e*/ 	.short	0x00ff


	//----- nvinfo : EIATTR_NUM_BARRIERS
	.align		4
        /*0030*/ 	.byte	0x02, 0x4c
        /*0032*/ 	.byte	0x06
	.zero		1


	//----- nvinfo : EIATTR_ANNOTATIONS
	.align		4
        /*0034*/ 	.byte	0x04, 0x55
        /*0036*/ 	.short	(.L_938 - .L_937)


	//   ....[0]....
.L_937:
        /* <DEDUP_REMOVED lines=32> */


	//----- nvinfo : EIATTR_MERCURY_ISA_VERSION
	.align		4
.L_938:
        /*0228*/ 	.byte	0x03, 0x5f
        /*022a*/ 	.short	0x0000


	//----- nvinfo : EIATTR_INT_WARP_WIDE_INSTR_OFFSETS
	.align		4
        /*022c*/ 	.byte	0x04, 0x31
        /*022e*/ 	.short	(.L_940 - .L_939)


	//   ....[0]....
.L_939:
        /*0230*/ 	.word	0x000180d0


	//   ....[1]....
        /*0234*/ 	.word	0x00018150


	//----- nvinfo : EIATTR_COOP_GROUP_MASK_REGIDS
	.align		4
.L_940:
        /*0238*/ 	.byte	0x04, 0x29
        /*023a*/ 	.short	(.L_942 - .L_941)


	//   ....[0]....
.L_941:
        /*023c*/ 	.word	0xffffffff


	//   ....[1]....
        /*0240*/ 	.word	0xffffffff


	//   ....[2]....
        /*0244*/ 	.word	0xffffffff


	//   ....[3]....
        /*0248*/ 	.word	0xffffffff


	//   ....[4]....
        /*024c*/ 	.word	0xffffffff


	//   ....[5]....
        /*0250*/ 	.word	0xffffffff


	//   ....[6]....
        /*0254*/ 	.word	0xffffffff


	//   ....[7]....
        /*0258*/ 	.word	0xffffffff


	//   ....[8]....
        /*025c*/ 	.word	0xffffffff


	//   ....[9]....
        /*0260*/ 	.word	0xffffffff


	//   ....[10]....
        /*0264*/ 	.word	0xffffffff


	//   ....[11]....
        /*0268*/ 	.word	0xffffffff


	//   ....[12]....
        /*026c*/ 	.word	0xffffffff


	//   ....[13]....
        /*0270*/ 	.word	0xffffffff


	//   ....[14]....
        /*0274*/ 	.word	0xffffffff


	//   ....[15]....
        /*0278*/ 	.word	0xffffffff


	//   ....[16]....
        /*027c*/ 	.word	0xffffffff


	//   ....[17]....
        /*0280*/ 	.word	0xffffffff


	//   ....[18]....
        /*0284*/ 	.word	0xffffffff


	//   ....[19]....
        /*0288*/ 	.word	0xffffffff


	//   ....[20]....
        /*028c*/ 	.word	0xffffffff


	//   ....[21]....
        /*0290*/ 	.word	0xffffffff


	//   ....[22]....
        /*0294*/ 	.word	0xffffffff


	//   ....[23]....
        /*0298*/ 	.word	0xffffffff


	//   ....[24]....
        /*029c*/ 	.word	0xffffffff


	//   ....[25]....
        /*02a0*/ 	.word	0xffffffff


	//   ....[26]....
        /*02a4*/ 	.word	0xffffffff


	//   ....[27]....
        /*02a8*/ 	.word	0xffffffff


	//   ....[28]....
        /*02ac*/ 	.word	0xffffffff


	//   ....[29]....
        /*02b0*/ 	.word	0xffffffff


	//   ....[30]....
        /*02b4*/ 	.word	0xffffffff


	//   ....[31]....
        /*02b8*/ 	.word	0xffffffff


	//   ....[32]....
        /*02bc*/ 	.word	0xffffffff


	//   ....[33]....
        /*02c0*/ 	.word	0xffffffff


	//   ....[34]....
        /*02c4*/ 	.word	0xffffffff


	//   ....[35]....
        /*02c8*/ 	.word	0xffffffff


	//   ....[36]....
        /*02cc*/ 	.word	0xffffffff


	//   ....[37]....
        /*02d0*/ 	.word	0xffffffff


	//   ....[38]....
        /*02d4*/ 	.word	0xffffffff


	//   ....[39]....
        /*02d8*/ 	.word	0xffffffff


	//   ....[40]....
        /*02dc*/ 	.word	0xffffffff


	//   ....[41]....
        /*02e0*/ 	.word	0xffffffff


	//   ....[42]....
        /*02e4*/ 	.word	0xffffffff


	//   ....[43]....
        /*02e8*/ 	.word	0xffffffff


	//   ....[44]....
        /*02ec*/ 	.word	0xffffffff


	//   ....[45]....
        /*02f0*/ 	.word	0xffffffff


	//   ....[46]....
        /*02f4*/ 	.word	0xffffffff


	//   ....[47]....
        /*02f8*/ 	.word	0xffffffff


	//   ....[48]....
        /*02fc*/ 	.word	0xffffffff


	//   ....[49]....
        /*0300*/ 	.word	0xffffffff


	//   ....[50]....
        /*0304*/ 	.word	0xffffffff


	//   ....[51]....
        /*0308*/ 	.word	0xffffffff


	//   ....[52]....
        /*030c*/ 	.word	0xffffffff


	//   ....[53]....
        /*0310*/ 	.word	0xffffffff


	//   ....[54]....
        /*0314*/ 	.word	0xffffffff


	//   ....[55]....
        /*0318*/ 	.word	0xffffffff


	//   ....[56]....
        /*031c*/ 	.word	0xffffffff


	//   ....[57]....
        /*0320*/ 	.word	0xffffffff


	//   ....[58]....
        /*0324*/ 	.word	0xffffffff


	//   ....[59]....
        /*0328*/ 	.word	0xffffffff


	//   ....[60]....
        /*032c*/ 	.word	0xffffffff


	//   ....[61]....
        /*0330*/ 	.word	0xffffffff


	//   ....[62]....
        /*0334*/ 	.word	0xffffffff


	//   ....[63]....
        /*0338*/ 	.word	0xffffffff


	//   ....[64]....
        /*033c*/ 	.word	0xffffffff


	//   ....[65]....
        /*0340*/ 	.word	0xffffffff


	//   ....[66]....
        /*0344*/ 	.word	0xffffffff


	//   ....[67]....
        /*0348*/ 	.word	0xffffffff


	//   ....[68]....
        /*034c*/ 	.word	0xffffffff


	//   ....[69]....
        /*0350*/ 	.word	0xffffffff


	//   ....[70]....
        /*0354*/ 	.word	0xffffffff


	//   ....[71]....
        /*0358*/ 	.word	0xffffffff


	//   ....[72]....
        /*035c*/ 	.word	0xffffffff


	//   ....[73]....
        /*0360*/ 	.word	0xffffffff


	//   ....[74]....
        /*0364*/ 	.word	0xffffffff


	//   ....[75]....
        /*0368*/ 	.word	0xffffffff


	//   ....[76]....
        /*036c*/ 	.word	0xffffffff


	//   ....[77]....
        /*0370*/ 	.word	0xffffffff


	//   ....[78]....
        /*0374*/ 	.word	0xffffffff


	//   ....[79]....
        /*0378*/ 	.word	0xffffffff


	//   ....[80]....
        /*037c*/ 	.word	0xffffffff


	//   ....[81]....
        /*0380*/ 	.word	0xffffffff


	//   ....[82]....
        /*0384*/ 	.word	0xffffffff


	//   ....[83]....
        /*0388*/ 	.word	0xffffffff


	//   ....[84]....
        /*038c*/ 	.word	0xffffffff


	//   ....[85]....
        /*0390*/ 	.word	0xffffffff


	//   ....[86]....
        /*0394*/ 	.word	0xffffffff


	//   ....[87]....
        /*0398*/ 	.word	0xffffffff


	//   ....[88]....
        /*039c*/ 	.word	0xffffffff


	//   ....[89]....
        /*03a0*/ 	.word	0xffffffff


	//   ....[90]....
        /*03a4*/ 	.word	0xffffffff


	//   ....[91]....
        /*03a8*/ 	.word	0xffffffff


	//   ....[92]....
        /*03ac*/ 	.word	0xffffffff


	//   ....[93]....
        /*03b0*/ 	.word	0xffffffff


	//   ....[94]....
        /*03b4*/ 	.word	0xffffffff


	//   ....[95]....
        /*03b8*/ 	.word	0xffffffff


	//   ....[96]....
        /*03bc*/ 	.word	0xffffffff


	//   ....[97]....
        /*03c0*/ 	.word	0xffffffff


	//   ....[98]....
        /*03c4*/ 	.word	0xffffffff


	//   ....[99]....
        /*03c8*/ 	.word	0xffffffff


	//   ....[100]....
        /*03cc*/ 	.word	0xffffffff


	//   ....[101]....
        /*03d0*/ 	.word	0xffffffff


	//   ....[102]....
        /*03d4*/ 	.word	0xffffffff


	//   ....[103]....
        /*03d8*/ 	.word	0xffffffff


	//   ....[104]....
        /*03dc*/ 	.word	0xffffffff


	//   ....[105]....
        /*03e0*/ 	.word	0xffffffff


	//   ....[106]....
        /*03e4*/ 	.word	0xffffffff


	//   ....[107]....
        /*03e8*/ 	.word	0xffffffff


	//   ....[108]....
        /*03ec*/ 	.word	0xffffffff


	//   ....[109]....
        /*03f0*/ 	.word	0xffffffff


	//   ....[110]....
        /*03f4*/ 	.word	0xffffffff


	//   ....[111]....
        /*03f8*/ 	.word	0xffffffff


	//   ....[112]....
        /*03fc*/ 	.word	0xffffffff


	//   ....[113]....
        /*0400*/ 	.word	0xffffffff


	//   ....[114]....
        /*0404*/ 	.word	0xffffffff


	//   ....[115]....
        /*0408*/ 	.word	0xffffffff


	//   ....[116]....
        /*040c*/ 	.word	0xffffffff


	//   ....[117]....
        /*0410*/ 	.word	0xffffffff


	//   ....[118]....
        /*0414*/ 	.word	0xffffffff


	//   ....[119]....
        /*0418*/ 	.word	0xffffffff


	//   ....[120]....
        /*041c*/ 	.word	0xffffffff


	//   ....[121]....
        /*0420*/ 	.word	0xffffffff


	//   ....[122]....
        /*0424*/ 	.word	0xffffffff


	//   ....[123]....
        /*0428*/ 	.word	0xffffffff


	//   ....[124]....
        /*042c*/ 	.word	0xffffffff


	//   ....[125]....
        /*0430*/ 	.word	0xffffffff


	//   ....[126]....
        /*0434*/ 	.word	0xffffffff


	//   ....[127]....
        /*0438*/ 	.word	0xffffffff


	//   ....[128]....
        /*043c*/ 	.word	0xffffffff


	//   ....[129]....
        /*0440*/ 	.word	0xffffffff


	//   ....[130]....
        /*0444*/ 	.word	0xffffffff


	//   ....[131]....
        /*0448*/ 	.word	0xffffffff


	//   ....[132]....
        /*044c*/ 	.word	0xffffffff


	//   ....[133]....
        /*0450*/ 	.word	0xffffffff


	//   ....[134]....
        /*0454*/ 	.word	0xffffffff


	//   ....[135]....
        /*0458*/ 	.word	0xffffffff


	//   ....[136]....
        /*045c*/ 	.word	0xffffffff


	//   ....[137]....
        /*0460*/ 	.word	0xffffffff


	//   ....[138]....
        /*0464*/ 	.word	0xffffffff


	//   ....[139]....
        /*0468*/ 	.word	0xffffffff


	//   ....[140]....
        /*046c*/ 	.word	0xffffffff


	//   ....[141]....
        /*0470*/ 	.word	0xffffffff


	//   ....[142]....
        /*0474*/ 	.word	0xffffffff


	//   ....[143]....
        /*0478*/ 	.word	0xffffffff


	//   ....[144]....
        /*047c*/ 	.word	0xffffffff


	//   ....[145]....
        /*0480*/ 	.word	0xffffffff


	//   ....[146]....
        /*0484*/ 	.word	0xffffffff


	//   ....[147]....
        /*0488*/ 	.word	0xffffffff


	//   ....[148]....
        /*048c*/ 	.word	0xffffffff


	//   ....[149]....
        /*0490*/ 	.word	0xffffffff


	//   ....[150]....
        /*0494*/ 	.word	0xffffffff


	//   ....[151]....
        /*0498*/ 	.word	0xffffffff


	//   ....[152]....
        /*049c*/ 	.word	0xffffffff


	//   ....[153]....
        /*04a0*/ 	.word	0xffffffff


	//   ....[154]....
        /*04a4*/ 	.word	0xffffffff


	//   ....[155]....
        /*04a8*/ 	.word	0xffffffff


	//   ....[156]....
        /*04ac*/ 	.word	0xffffffff


	//   ....[157]....
        /*04b0*/ 	.word	0xffffffff


	//   ....[158]....
        /*04b4*/ 	.word	0xffffffff


	//   ....[159]....
        /*04b8*/ 	.word	0xffffffff


	//   ....[160]....
        /*04bc*/ 	.word	0xffffffff


	//   ....[161]....
        /*04c0*/ 	.word	0xffffffff


	//   ....[162]....
        /*04c4*/ 	.word	0xffffffff


	//----- nvinfo : EIATTR_COOP_GROUP_INSTR_OFFSETS
	.align		4
.L_942:
        /*04c8*/ 	.byte	0x04, 0x28
        /*04ca*/ 	.short	(.L_944 - .L_943)


	//   ....[0]....
.L_943:
        /*04cc*/ 	.word	0x00000050


	//   ....[1]....
        /*04d0*/ 	.word	0x000001f0


	//   ....[2]....
        /*04d4*/ 	.word	0x00000220


	//   ....[3]....
        /*04d8*/ 	.word	0x00000250


	//   ....[4]....
        /*04dc*/ 	.word	0x00000280


	//   ....[5]....
        /*04e0*/ 	.word	0x000002b0


	//   ....[6]....
        /*04e4*/ 	.word	0x000002e0


	//   ....[7]....
        /*04e8*/ 	.word	0x00000450


	//   ....[8]....
        /*04ec*/ 	.word	0x00000490


	//   ....[9]....
        /*04f0*/ 	.word	0x000004c0


	//   ....[10]....
        /*04f4*/ 	.word	0x000004f0


	//   ....[11]....
        /*04f8*/ 	.word	0x00000520


	//   ....[12]....
        /*04fc*/ 	.word	0x00000550


	//   ....[13]....
        /*0500*/ 	.word	0x000005e0


	//   ....[14]....
        /*0504*/ 	.word	0x00000620


	//   ....[15]....
        /*0508*/ 	.word	0x00000640


	//   ....[16]....
        /*050c*/ 	.word	0x000006a0


	//   ....[17]....
        /*0510*/ 	.word	0x00007ec0


	//   ....[18]....
        /*0514*/ 	.word	0x00007ee0


	//   ....[19]....
        /*0518*/ 	.word	0x00008040


	//   ....[20]....
        /*051c*/ 	.word	0x00008050


	//   ....[21]....
        /*0520*/ 	.word	0x00008180


	//   ....[22]....
        /*0524*/ 	.word	0x000081a0


	//   ....[23]....
        /*0528*/ 	.word	0x000082d0


	//   ....[24]....
        /*052c*/ 	.word	0x000082e0


	//   ....[25]....
        /*0530*/ 	.word	0x000089d0


	//   ....[26]....
        /*0534*/ 	.word	0x00008a10


	//   ....[27]....
        /*0538*/ 	.word	0x00008a50


	//   ....[28]....
        /*053c*/ 	.word	0x00008a60


	//   ....[29]....
        /*0540*/ 	.word	0x00008ed0


	//   ....[30]....
        /*0544*/ 	.word	0x00009140


	//   ....[31]....
        /*0548*/ 	.word	0x00009180


	//   ....[32]....
        /*054c*/ 	.word	0x000091a0


	//   ....[33]....
        /*0550*/ 	.word	0x0000bfa0


	//   ....[34]....
        /*0554*/ 	.word	0x0000c070


	//   ....[35]....
        /*0558*/ 	.word	0x0000c0b0


	//   ....[36]....
        /*055c*/ 	.word	0x0000c0f0


	//   ....[37]....
        /*0560*/ 	.word	0x0000c3a0


	//   ....[38]....
        /*0564*/ 	.word	0x0000c610


	//   ....[39]....
        /*0568*/ 	.word	0x0000c650


	//   ....[40]....
        /*056c*/ 	.word	0x0000c690


	//   ....[41]....
        /*0570*/ 	.word	0x00010540


	//   ....[42]....
        /*0574*/ 	.word	0x00010550


	//   ....[43]....
        /*0578*/ 	.word	0x00010b60


	//   ....[44]....
        /*057c*/ 	.word	0x00010c40


	//   ....[45]....
        /*0580*/ 	.word	0x00010c50


	//   ....[46]....
        /*0584*/ 	.word	0x00010c80


	//   ....[47]....
        /*0588*/ 	.word	0x000128f0


	//   ....[48]....
        /*058c*/ 	.word	0x00012970


	//   ....[49]....
        /*0590*/ 	.word	0x000132e0


	//   ....[50]....
        /*0594*/ 	.word	0x000134b0


	//   ....[51]....
        /*0598*/ 	.word	0x00013500


	//   ....[52]....
        /*059c*/ 	.word	0x00013620


	//   ....[53]....
        /*05a0*/ 	.word	0x00015e50


	//   ....[54]....
        /*05a4*/ 	.word	0x00015e70


	//   ....[55]....
        /*05a8*/ 	.word	0x00015e90


	//   ....[56]....
        /*05ac*/ 	.word	0x00015eb0


	//   ....[57]....
        /*05b0*/ 	.word	0x000178b0


	//   ....[58]....
        /*05b4*/ 	.word	0x000178e0


	//   ....[59]....
        /*05b8*/ 	.word	0x000178f0


	//   ....[60]....
        /*05bc*/ 	.word	0x00017920


	//   ....[61]....
        /*05c0*/ 	.word	0x00018e60


	//   ....[62]....
        /*05c4*/ 	.word	0x00018e70


	//   ....[63]....
        /*05c8*/ 	.word	0x00018e90


	//   ....[64]....
        /*05cc*/ 	.word	0x00018eb0


	//   ....[65]....
        /*05d0*/ 	.word	0x00019270


	//   ....[66]....
        /*05d4*/ 	.word	0x00019290


	//   ....[67]....
        /*05d8*/ 	.word	0x000193e0


	//   ....[68]....
        /*05dc*/ 	.word	0x000193f0


	//   ....[69]....
        /*05e0*/ 	.word	0x00019520


	//   ....[70]....
        /*05e4*/ 	.word	0x00019540


	//   ....[71]....
        /*05e8*/ 	.word	0x00019670


	//   ....[72]....
        /*05ec*/ 	.word	0x00019680


	//   ....[73]....
        /*05f0*/ 	.word	0x000199b0


	//   ....[74]....
        /*05f4*/ 	.word	0x000199d0


	//   ....[75]....
        /*05f8*/ 	.word	0x0001a310


	//   ....[76]....
        /*05fc*/ 	.word	0x0001a320


	//   ....[77]....
        /*0600*/ 	.word	0x0001b100


	//   ....[78]....
        /*0604*/ 	.word	0x0001b120


	//   ....[79]....
        /*0608*/ 	.word	0x0001b280


	//   ....[80]....
        /*060c*/ 	.word	0x0001b290


	//   ....[81]....
        /*0610*/ 	.word	0x0001b3c0


	//   ....[82]....
        /*0614*/ 	.word	0x0001b3e0


	//   ....[83]....
        /*0618*/ 	.word	0x0001b510


	//   ....[84]....
        /*061c*/ 	.word	0x0001b520


	//   ....[85]....
        /*0620*/ 	.word	0x0001b6f0


	//   ....[86]....
        /*0624*/ 	.word	0x0001b710


	//   ....[87]....
        /*0628*/ 	.word	0x0001b830


	//   ....[88]....
        /*062c*/ 	.word	0x0001b870


	//   ....[89]....
        /*0630*/ 	.word	0x0001b8a0


	//   ....[90]....
        /*0634*/ 	.word	0x0001b8d0


	//   ....[91]....
        /*0638*/ 	.word	0x0001b900


	//   ....[92]....
        /*063c*/ 	.word	0x0001b930


	//   ....[93]....
        /*0640*/ 	.word	0x0001ba80


	//   ....[94]....
        /*0644*/ 	.word	0x0001bac0


	//   ....[95]....
        /*0648*/ 	.word	0x0001baf0


	//   ....[96]....
        /*064c*/ 	.word	0x0001bb20


	//   ....[97]....
        /*0650*/ 	.word	0x0001bb50


	//   ....[98]....
        /*0654*/ 	.word	0x0001bb80


	//   ....[99]....
        /*0658*/ 	.word	0x0001bc10


	//   ....[100]....
        /*065c*/ 	.word	0x0001bc50


	//   ....[101]....
        /*0660*/ 	.word	0x0001bc60


	//   ....[102]....
        /*0664*/ 	.word	0x0001bcc0


	//   ....[103]....
        /*0668*/ 	.word	0x0001c660


	//   ....[104]....
        /*066c*/ 	.word	0x0001c6c0


	//   ....[105]....
        /*0670*/ 	.word	0x0001c720


	//   ....[106]....
        /*0674*/ 	.word	0x0001c780


	//   ....[107]....
        /*0678*/ 	.word	0x0001c7e0


	//   ....[108]....
        /*067c*/ 	.word	0x0001c850


	//   ....[109]....
        /*0680*/ 	.word	0x0001c8a0


	//   ....[110]....
        /*0684*/ 	.word	0x0001c910


	//   ....[111]....
        /*0688*/ 	.word	0x0001c980


	//   ....[112]....
        /*068c*/ 	.word	0x0001c9e0


	//   ....[113]....
        /*0690*/ 	.word	0x0001ca50


	//   ....[114]....
        /*0694*/ 	.word	0x0001cac0


	//   ....[115]....
        /*0698*/ 	.word	0x0001cb30


	//   ....[116]....
        /*069c*/ 	.word	0x0001cb90


	//   ....[117]....
        /*06a0*/ 	.word	0x0001cc00


	//   ....[118]....
        /*06a4*/ 	.word	0x0001cc70


	//   ....[119]....
        /*06a8*/ 	.word	0x0001cce0


	//   ....[120]....
        /*06ac*/ 	.word	0x0001cd40


	//   ....[121]....
        /*06b0*/ 	.word	0x0001cda0


	//   ....[122]....
        /*06b4*/ 	.word	0x0001ce00


	//   ....[123]....
        /*06b8*/ 	.word	0x0001ce50


	//   ....[124]....
        /*06bc*/ 	.word	0x0001cea0


	//   ....[125]....
        /*06c0*/ 	.word	0x0001cf10


	//   ....[126]....
        /*06c4*/ 	.word	0x0001cf80


	//   ....[127]....
        /*06c8*/ 	.word	0x0001cff0


	//   ....[128]....
        /*06cc*/ 	.word	0x0001d050


	//   ....[129]....
        /*06d0*/ 	.word	0x0001d0c0


	//   ....[130]....
        /*06d4*/ 	.word	0x0001d130


	//   ....[131]....
        /*06d8*/ 	.word	0x0001d1a0


	//   ....[132]....
        /*06dc*/ 	.word	0x0001d200


	//   ....[133]....
        /*06e0*/ 	.word	0x0001d270


	//   ....[134]....
        /*06e4*/ 	.word	0x0001d2e0


	//   ....[135]....
        /*06e8*/ 	.word	0x0001d350


	//   ....[136]....
        /*06ec*/ 	.word	0x0001d3b0


	//   ....[137]....
        /*06f0*/ 	.word	0x0001d420


	//   ....[138]....
        /*06f4*/ 	.word	0x0001d490


	//   ....[139]....
        /*06f8*/ 	.word	0x0001d500


	//   ....[140]....
        /*06fc*/ 	.word	0x0001d560


	//   ....[141]....
        /*0700*/ 	.word	0x0001d5d0


	//   ....[142]....
        /*0704*/ 	.word	0x0001d640


	//   ....[143]....
        /*0708*/ 	.word	0x0001d6b0


	//   ....[144]....
        /*070c*/ 	.word	0x0001d710


	//   ....[145]....
        /*0710*/ 	.word	0x0001d780


	//   ....[146]....
        /*0714*/ 	.word	0x0001d7f0


	//   ....[147]....
        /*0718*/ 	.word	0x0001d850


	//   ....[148]....
        /*071c*/ 	.word	0x0001d8a0


	//   ....[149]....
        /*0720*/ 	.word	0x0001d900


	//   ....[150]....
        /*0724*/ 	.word	0x0001d960


	//   ....[151]....
        /*0728*/ 	.word	0x0001d9c0


	//   ....[152]....
        /*072c*/ 	.word	0x0001da30


	//   ....[153]....
        /*0730*/ 	.word	0x0001da80


	//   ....[154]....
        /*0734*/ 	.word	0x0001dad0


	//   ....[155]....
        /*0738*/ 	.word	0x0001db20


	//   ....[156]....
        /*073c*/ 	.word	0x0001db80


	//   ....[157]....
        /*0740*/ 	.word	0x0001dbe0


	//   ....[158]....
        /*0744*/ 	.word	0x0001dc50


	//   ....[159]....
        /*0748*/ 	.word	0x0001dca0


	//   ....[160]....
        /*074c*/ 	.word	0x0001dd10


	//   ....[161]....
        /*0750*/ 	.word	0x0001dd70


	//   ....[162]....
        /*0754*/ 	.word	0x0001dde0


	//----- nvinfo : EIATTR_EXIT_INSTR_OFFSETS
	.align		4
.L_944:
        /*0758*/ 	.byte	0x04, 0x1c
        /*075a*/ 	.short	(.L_946 - .L_945)


	//   ....[0]....
.L_945:
        /*075c*/ 	.word	0x00001000


	//   ....[1]....
        /*0760*/ 	.word	0x0001c620


	//----- nvinfo : EIATTR_MAX_THREADS
	.align		4
.L_946:
        /*0764*/ 	.byte	0x04, 0x05
        /*0766*/ 	.short	(.L_948 - .L_947)
.L_947:
        /*0768*/ 	.word	0x00000100
        /*076c*/ 	.word	0x00000001
        /*0770*/ 	.word	0x00000001


	//----- nvinfo : EIATTR_CRS_STACK_SIZE
	.align		4
.L_948:
        /*0774*/ 	.byte	0x04, 0x1e
        /*0776*/ 	.short	(.L_950 - .L_949)
.L_949:
        /*0778*/ 	.word	0x00000000
.L_950:


//--------------------- .nv.info._ZN7cutlass13device_kernelIN5flash19enable_sm80_to_sm89INS1_16FlashAttnFwdSm80INS1_25CollectiveMainloopFwdSm80ILi8ELi2ELb1EN4cute5tupleIJNS5_1CILi128EEENS7_ILi96EEENS7_ILi192EEEEEELi192ENS_10bfloat16_tEfNS_4arch4Sm80ELb0ELb0ELb0ELb0ELb0ELb0ELb1ELb1EEENS1_21CollectiveEpilogueFwdINS6_IJS8_SA_S9_EEENS6_IJNS7_ILi1EEESI_SI_EEESC_SE_Li256ELb0ELb1ELb1ELb0EEENS1_19SingleTileSchedulerILb0ELb1ELb1ELi128EEEEEEEEEvNT_6ParamsE --------------------------
	.section	.nv.info._ZN7cutlass13device_kernelIN5flash19enable_sm80_to_sm89INS1_16FlashAttnFwdSm80INS1_25CollectiveMainloopFwdSm80ILi8ELi2ELb1EN4cute5tupleIJNS5_1CILi128EEENS7_ILi96EEENS7_ILi192EEEEEELi192ENS_10bfloat16_tEfNS_4arch4Sm80ELb0ELb0ELb0ELb0ELb0ELb0ELb1ELb1EEENS1_21CollectiveEpilogueFwdINS6_IJS8_SA_S9_EEENS6_IJNS7_ILi1EEESI_SI_EEESC_SE_Li256ELb0ELb1ELb1ELb0EEENS1_19SingleTileSchedulerILb0ELb1ELb1ELi128EEEEEEEEEvNT_6ParamsE,"",@"SHT_CUDA_INFO"
	.sectionflags	@""
	.align	4


	//----- nvinfo : EIATTR_CUDA_API_VERSION
	.align		4
        /*0000*/ 	.byte	0x04, 0x37
        /*0002*/ 	.short	(.L_952 - .L_951)
.L_951:
        /*0004*/ 	.word	0x00000082


	//----- nvinfo : EIATTR_SW2861232_WAR
	.align		4
.L_952:
        /*0008*/ 	.byte	0x01, 0x35
	.zero		2


	//----- nvinfo : EIATTR_PARAM_CBANK
	.align		4
        /*000c*/ 	.byte	0x04, 0x0a
        /*000e*/ 	.short	(.L_954 - .L_953)
	.align		4
.L_953:
        /*0010*/ 	.word	index@(.nv.constant0._ZN7cutlass13device_kernelIN5flash19enable_sm80_to_sm89INS1_16FlashAttnFwdSm80INS1_25CollectiveMainloopFwdSm80ILi8ELi2ELb1EN4cute5tupleIJNS5_1CILi128EEENS7_ILi96EEENS7_ILi192EEEEEELi192ENS_10bfloat16_tEfNS_4arch4Sm80ELb0ELb0ELb0ELb0ELb0ELb0ELb1ELb1EEENS1_21CollectiveEpilogueFwdINS6_IJS8_SA_S9_EEENS6_IJNS7_ILi1EEESI_SI_EEESC_SE_Li256ELb0ELb1ELb1ELb0EEENS1_19SingleTileSchedulerILb0ELb1ELb1ELi128EEEEEEEEEvNT_6ParamsE)
        /*0014*/ 	.short	0x0160
        /*0016*/ 	.short	0x0418


	//----- nvinfo : EIATTR_CBANK_PARAM_SIZE
	.align		4
.L_954:
        /*0018*/ 	.byte	0x03, 0x19
        /*001a*/ 	.short	0x0418


	//----- nvinfo : EIATTR_KPARAM_INFO
	.align		4
        /*001c*/ 	.byte	0x04, 0x17
        /*001e*/ 	.short	(.L_956 - .L_955)
.L_955:
        /*0020*/ 	.word	0x00000000
        /*0024*/ 	.short	0x0000
        /*0026*/ 	.short	0x0000
        /*0028*/ 	.byte	0x00, 0xf0, 0x61, 0x10


	//----- nvinfo : EIATTR_MAXREG_COUNT
	.align		4
.L_956:
        /*002c*/ 	.byte	0x03, 0x1b
        /*002e*/ 	.short	0x00ff


	//----- nvinfo : EIATTR_NUM_BARRIERS
	.align		4
        /*0030*/ 	.byte	0x02, 0x4c
        /*0032*/ 	.byte	0x02
	.zero		1


	//----- nvinfo : EIATTR_ANNOTATIONS
	.align		4
        /*0034*/ 	.byte	0x04, 0x55
        /*0036*/ 	.short	(.L_958 - .L_957)


	//   ....[0]....
.L_957:
        /*0038*/ 	.word	0x00000001
        /*003c*/ 	.byte	0xf0, 0x11, 0x00, 0x00, 0x01, 0x00, 0x00, 0x00, 0x20, 0x14, 0x00, 0x00, 0x01, 0x00, 0x00, 0x00
        /*004c*/ 	.byte	0x40, 0x16, 0x00, 0x00, 0x01, 0x00, 0x00, 0x00, 0xf0, 0x16, 0x00, 0x00, 0x01, 0x00, 0x00, 0x00
        /*005c*/ 	.byte	0x80, 0x5a, 0x00, 0x00, 0x01, 0x00, 0x00, 0x00, 0x80, 0x5d, 0x00, 0x00, 0x01, 0x00, 0x00, 0x00
        /*006c*/ 	.byte	0xb0, 0x5d, 0x00, 0x00, 0x01, 0x00, 0x00, 0x00, 0x40, 0x88, 0x00, 0x00, 0x01, 0x00, 0x00, 0x00
        /*007c*/ 	.byte	0x60, 0x88, 0x00, 0x00


	//----- nvinfo : EIATTR_MERCURY_ISA_VERSION
	.align		4
.L_958:
        /*0080*/ 	.byte	0x03, 0x5f
        /*0082*/ 	.short	0x0000


	//----- nvinfo : EIATTR_COOP_GROUP_MASK_REGIDS
	.align		4
        /*0084*/ 	.byte	0x04, 0x29
        /*0086*/ 	.short	(.L_960 - .L_959)


	//   ....[0]....
.L_959:
        /*0088*/ 	.word	0xffffffff


	//   ....[1]....
        /*008c*/ 	.word	0xffffffff


	//   ....[2]....
        /*0090*/ 	.word	0xffffffff


	//   ....[3]....
        /*0094*/ 	.word	0xffffffff


	//   ....[4]....
        /*0098*/ 	.word	0xffffffff


	//   ....[5]....
        /*009c*/ 	.word	0xffffffff


	//   ....[6]....
        /*00a0*/ 	.word	0xffffffff


	//   ....[7]....
        /*00a4*/ 	.word	0xffffffff


	//   ....[8]....
        /*00a8*/ 	.word	0xffffffff


	//   ....[9]....
        /*00ac*/ 	.word	0xffffffff


	//   ....[10]....
        /*00b0*/ 	.word	0xffffffff


	//   ....[11]....
        /*00b4*/ 	.word	0xffffffff


	//   ....[12]....
        /*00b8*/ 	.word	0xffffffff


	//   ....[13]....
        /*00bc*/ 	.word	0xffffffff


	//   ....[14]....
        /*00c0*/ 	.word	0xffffffff


	//   ....[15]....
        /*00c4*/ 	.word	0xffffffff


	//   ....[16]....
        /*00c8*/ 	.word	0xffffffff


	//   ....[17]....
        /*00cc*/ 	.word	0xffffffff


	//   ....[18]....
        /*00d0*/ 	.word	0xffffffff


	//   ....[19]....
        /*00d4*/ 	.word	0xffffffff


	//   ....[20]....
        /*00d8*/ 	.word	0xffffffff


	//   ....[21]....
        /*00dc*/ 	.word	0xffffffff


	//   ....[22]....
        /*00e0*/ 	.word	0xffffffff


	//   ....[23]....
        /*00e4*/ 	.word	0xffffffff


	//   ....[24]....
        /*00e8*/ 	.word	0xffffffff


	//   ....[25]....
        /*00ec*/ 	.word	0xffffffff


	//   ....[26]....
        /*00f0*/ 	.word	0xffffffff


	//   ....[27]....
        /*00f4*/ 	.word	0xffffffff


	//   ....[28]....
        /*00f8*/ 	.word	0xffffffff


	//----- nvinfo : EIATTR_COOP_GROUP_INSTR_OFFSETS
	.align		4
.L_960:
        /*00fc*/ 	.byte	0x04, 0x28
        /*00fe*/ 	.short	(.L_962 - .L_961)


	//   ....[0]....
.L_961:
        /*0100*/ 	.word	0x00000060


	//   ....[1]....
        /*0104*/ 	.word	0x00000eb0


	//   ....[2]....
        /*0108*/ 	.word	0x00000ee0


	//   ....[3]....
        /*010c*/ 	.word	0x00000f60


	//   ....[4]....
        /*0110*/ 	.word	0x00001090


	//   ....[5]....
        /*0114*/ 	.word	0x00001170


	//   ....[6]....
        /*0118*/ 	.word	0x000011b0


	//   ....[7]....
        /*011c*/ 	.word	0x00001280


	//   ....[8]....
        /*0120*/ 	.word	0x00001300


	//   ....[9]....
        /*0124*/ 	.word	0x00003730


	//   ....[10]....
        /*0128*/ 	.word	0x000037f0


	//   ....[11]....
        /*012c*/ 	.word	0x00003800


	//   ....[12]....
        /*0130*/ 	.word	0x00003830


	//   ....[13]....
        /*0134*/ 	.word	0x00007230


	//   ....[14]....
        /*0138*/ 	.word	0x00007260


	//   ....[15]....
        /*013c*/ 	.word	0x00007280


	//   ....[16]....
        /*0140*/ 	.word	0x000072a0


	//   ....[17]....
        /*0144*/ 	.word	0x00009470


	//   ....[18]....
        /*0148*/ 	.word	0x000094a0


	//   ....[19]....
        /*014c*/ 	.word	0x000094f0


	//   ....[20]....
        /*0150*/ 	.word	0x00009500


	//   ....[21]....
        /*0154*/ 	.word	0x0000a1e0


	//   ....[22]....
        /*0158*/ 	.word	0x0000a220


	//   ....[23]....
        /*015c*/ 	.word	0x0000a250


	//   ....[24]....
        /*0160*/ 	.word	0x0000a280


	//   ....[25]....
        /*0164*/ 	.word	0x0000a370


	//   ....[26]....
        /*0168*/ 	.word	0x0000a380


	//   ....[27]....
        /*016c*/ 	.word	0x0000ac90


	//   ....[28]....
        /*0170*/ 	.word	0x0000aca0


	//----- nvinfo : EIATTR_EXIT_INSTR_OFFSETS
	.align		4
.L_962:
        /*0174*/ 	.byte	0x04, 0x1c
        /*0176*/ 	.short	(.L_964 - .L_963)


	//   ....[0]....
.L_963:
        /*0178*/ 	.word	0x000001c0


	//   ....[1]....
        /*017c*/ 	.word	0x0000acb0


	//   ....[2]....
        /*0180*/ 	.word	0x0000b550


	//   ....[3]....
        /*0184*/ 	.word	0x0000b5a0


	//   ....[4]....
        /*0188*/ 	.word	0x0000b5d0


	//   ....[5]....
        /*018c*/ 	.word	0x0000b630


	//   ....[6]....
        /*0190*/ 	.word	0x0000b8c0


	//----- nvinfo : EIATTR_CTAIDZ_USED
	.align		4
.L_964:
        /*0194*/ 	.byte	0x01, 0x04
	.zero		2


	//----- nvinfo : EIATTR_MAX_THREADS
	.align		4
        /*0198*/ 	.byte	0x04, 0x05
        /*019a*/ 	.short	(.L_966 - .L_965)
.L_965:
        /*019c*/ 	.word	0x00000100
        /*01a0*/ 	.word	0x00000001
        /*01a4*/ 	.word	0x00000001


	//----- nvinfo : EIATTR_CRS_STACK_SIZE
	.align		4
.L_966:
        /*01a8*/ 	.byte	0x04, 0x1e
        /*01aa*/ 	.short	(.L_968 - .L_967)
.L_967:
        /*01ac*/ 	.word	0x00000000
.L_968:


//--------------------- .nv.info._ZN7cutlass13device_kernelIN5flash19enable_sm80_to_sm89INS1_16FlashAttnFwdSm80INS1_25CollectiveMainloopFwdSm80ILi8ELi2ELb0EN4cute5tupleIJNS5_1CILi128EEENS7_ILi64EEENS7_ILi192EEEEEELi192ENS_10bfloat16_tEfNS_4arch4Sm80ELb0ELb0ELb0ELb1ELb0ELb0ELb1ELb1EEENS1_21CollectiveEpilogueFwdINS6_IJS8_SA_S9_EEENS6_IJNS7_ILi1EEESI_SI_EEESC_SE_Li256ELb1ELb1ELb1ELb0EEENS1_36VarlenDynamicPersistentTileSchedulerILi128ELi64ELi256ELi256ELb1ELb1ELb0ELb0ELb1ELb1EEEEEEEEEvNT_6ParamsE --------------------------
	.section	.nv.info._ZN7cutlass13device_kernelIN5flash19enable_sm80_to_sm89INS1_16FlashAttnFwdSm80INS1_25CollectiveMainloopFwdSm80ILi8ELi2ELb0EN4cute5tupleIJNS5_1CILi128EEENS7_ILi64EEENS7_ILi192EEEEEELi192ENS_10bfloat16_tEfNS_4arch4Sm80ELb0ELb0ELb0ELb1ELb0ELb0ELb1ELb1EEENS1_21CollectiveEpilogueFwdINS6_IJS8_SA_S9_EEENS6_IJNS7_ILi1EEESI_SI_EEESC_SE_Li256ELb1ELb1ELb1ELb0EEENS1_36VarlenDynamicPersistentTileSchedulerILi128ELi64ELi256ELi256ELb1ELb1ELb0ELb0ELb1ELb1EEEEEEEEEvNT_6ParamsE,"",@"SHT_CUDA_INFO"
	.sectionflags	@""
	.align	4


	//----- nvinfo : EIATTR_CUDA_API_VERSION
	.align		4
        /*0000*/ 	.byte	0x04, 0x37
        /*0002*/ 	.short	(.L_970 - .L_969)
.L_969:
        /*0004*/ 	.word	0x00000082


	//----- nvinfo : EIATTR_SW2861232_WAR
	.align		4
.L_970:
        /*0008*/ 	.byte	0x01, 0x35
	.zero		2


	//----- nvinfo : EIATTR_PARAM_CBANK
	.align		4
        /*000c*/ 	.byte	0x04, 0x0a
        /*000e*/ 	.short	(.L_972 - .L_971)
	.align		4
.L_971:
        /*0010*/ 	.word	index@(.nv.constant0._ZN7cutlass13device_kernelIN5flash19enable_sm80_to_sm89INS1_16FlashAttnFwdSm80INS1_25CollectiveMainloopFwdSm80ILi8ELi2ELb0EN4cute5tupleIJNS5_1CILi128EEENS7_ILi64EEENS7_ILi192EEEEEELi192ENS_10bfloat16_tEfNS_4arch4Sm80ELb0ELb0ELb0ELb1ELb0ELb0ELb1ELb1EEENS1_21CollectiveEpilogueFwdINS6_IJS8_SA_S9_EEENS6_IJNS7_ILi1EEESI_SI_EEESC_SE_Li256ELb1ELb1ELb1ELb0EEENS1_36VarlenDynamicPersistentTileSchedulerILi128ELi64ELi256ELi256ELb1ELb1ELb0ELb0ELb1ELb1EEEEEEEEEvNT_6ParamsE)
        /*0014*/ 	.short	0x0160
        /*0016*/ 	.short	0x0438


	//----- nvinfo : EIATTR_CBANK_PARAM_SIZE
	.align		4
.L_972:
        /*0018*/ 	.byte	0x03, 0x19
        /*001a*/ 	.short	0x0438


	//----- nvinfo : EIATTR_KPARAM_INFO
	.align		4
        /*001c*/ 	.byte	0x04, 0x17
        /*001e*/ 	.short	(.L_974 - .L_973)
.L_973:
        /*0020*/ 	.word	0x00000000
        /*0024*/ 	.short	0x0000
        /*0026*/ 	.short	0x0000
        /*0028*/ 	.byte	0x00, 0xf0, 0xe1, 0x10


	//----- nvinfo : EIATTR_MAXREG_COUNT
	.align		4
.L_974:
        /*002c*/ 	.byte	0x03, 0x1b
        /*002e*/ 	.short	0x00ff


	//----- nvinfo : EIATTR_NUM_BARRIERS
	.align		4
        /*0030*/ 	.byte	0x02, 0x4c
        /*0032*/ 	.byte	0x06
	.zero		1


	//----- nvinfo : EIATTR_MERCURY_ISA_VERSION
	.align		4
        /*0034*/ 	.byte	0x03, 0x5f
        /*0036*/ 	.short	0x0000


	//----- nvinfo : EIATTR_INT_WARP_WIDE_INSTR_OFFSETS
	.align		4
        /*0038*/ 	.byte	0x04, 0x31
        /*003a*/ 	.short	(.L_976 - .L_975)


	//   ....[0]....
.L_975:
        /*003c*/ 	.word	0x00008000


	//   ....[1]....
        /*0040*/ 	.word	0x000080a0


	//----- nvinfo : EIATTR_COOP_GROUP_MASK_REGIDS
	.align		4
.L_976:
        /*0044*/ 	.byte	0x04, 0x29
        /*0046*/ 	.short	(.L_978 - .L_977)


	//   ....[0]....
.L_977:
        /*0048*/ 	.word	0xffffffff


	//   ....[1]....
        /*004c*/ 	.word	0xffffffff


	//   ....[2]....
        /*0050*/ 	.word	0xffffffff


	//   ....[3]....
        /*0054*/ 	.word	0xffffffff


	//   ....[4]....
        /*0058*/ 	.word	0xffffffff


	//   ....[5]....
        /*005c*/ 	.word	0xffffffff


	//   ....[6]....
        /*0060*/ 	.word	0xffffffff


	//   ....[7]....
        /*0064*/ 	.word	0xffffffff


	//   ....[8]....
        /*0068*/ 	.word	0xffffffff


	//   ....[9]....
        /*006c*/ 	.word	0xffffffff


	//   ....[10]....
        /*0070*/ 	.word	0xffffffff


	//   ....[11]....
        /*0074*/ 	.word	0xffffffff


	//   ....[12]....
        /*0078*/ 	.word	0xffffffff


	//   ....[13]....
        /*007c*/ 	.word	0xffffffff


	//   ....[14]....
        /*0080*/ 	.word	0xffffffff


	//   ....[15]....
        /*0084*/ 	.word	0xffffffff


	//   ....[16]....
        /*0088*/ 	.word	0xffffffff


	//   ....[17]....
        /*008c*/ 	.word	0xffffffff


	//   ....[18]....
        /*0090*/ 	.word	0xffffffff


	//   ....[19]....
        /*0094*/ 	.word	0xffffffff


	//   ....[20]....
        /*0098*/ 	.word	0xffffffff


	//   ....[21]....
        /*009c*/ 	.word	0xffffffff


	//   ....[22]....
        /*00a0*/ 	.word	0xffffffff


	//   ....[23]....
        /*00a4*/ 	.word	0xffffffff


	//   ....[24]....
        /*00a8*/ 	.word	0xffffffff


	//   ....[25]....
        /*00ac*/ 	.word	0xffffffff


	//   ....[26]....
        /*00b0*/ 	.word	0xffffffff


	//   ....[27]....
        /*00b4*/ 	.word	0xffffffff


	//   ....[28]....
        /*00b8*/ 	.word	0xffffffff


	//   ....[29]....
        /*00bc*/ 	.word	0xffffffff


	//   ....[30]....
        /*00c0*/ 	.word	0xffffffff


	//   ....[31]....
        /*00c4*/ 	.word	0xffffffff


	//   ....[32]....
        /*00c8*/ 	.word	0xffffffff


	//   ....[33]....
        /*00cc*/ 	.word	0xffffffff


	//   ....[34]....
        /*00d0*/ 	.word	0xffffffff


	//   ....[35]....
        /*00d4*/ 	.word	0xffffffff


	//   ....[36]....
        /*00d8*/ 	.word	0xffffffff


	//   ....[37]....
        /*00dc*/ 	.word	0xffffffff


	//   ....[38]....
        /*00e0*/ 	.word	0xffffffff


	//   ....[39]....
        /*00e4*/ 	.word	0xffffffff


	//   ....[40]....
        /*00e8*/ 	.word	0xffffffff


	//   ....[41]....
        /*00ec*/ 	.word	0xffffffff


	//   ....[42]....
        /*00f0*/ 	.word	0xffffffff


	//   ....[43]....
        /*00f4*/ 	.word	0xffffffff


	//   ....[44]....
        /*00f8*/ 	.word	0xffffffff


	//   ....[45]....
        /*00fc*/ 	.word	0xffffffff


	//   ....[46]....
        /*0100*/ 	.word	0xffffffff


	//   ....[47]....
        /*0104*/ 	.word	0xffffffff


	//   ....[48]....
        /*0108*/ 	.word	0xffffffff


	//   ....[49]....
        /*010c*/ 	.word	0xffffffff


	//   ....[50]....
        /*0110*/ 	.word	0xffffffff


	//   ....[51]....
        /*0114*/ 	.word	0xffffffff


	//   ....[52]....
        /*0118*/ 	.word	0xffffffff


	//   ....[53]....
        /*011c*/ 	.word	0xffffffff


	//   ....[54]....
        /*0120*/ 	.word	0xffffffff


	//   ....[55]....
        /*0124*/ 	.word	0xffffffff


	//   ....[56]....
        /*0128*/ 	.word	0xffffffff


	//   ....[57]....
        /*012c*/ 	.word	0xffffffff


	//   ....[58]....
        /*0130*/ 	.word	0xffffffff


	//   ....[59]....
        /*0134*/ 	.word	0xffffffff


	//   ....[60]....
        /*0138*/ 	.word	0xffffffff


	//   ....[61]....
        /*013c*/ 	.word	0xffffffff


	//   ....[62]....
        /*0140*/ 	.word	0xffffffff


	//   ....[63]....
        /*0144*/ 	.word	0xffffffff


	//   ....[64]....
        /*0148*/ 	.word	0xffffffff


	//   ....[65]....
        /*014c*/ 	.word	0xffffffff


	//   ....[66]....
        /*0150*/ 	.word	0xffffffff


	//   ....[67]....
        /*0154*/ 	.word	0xffffffff


	//   ....[68]....
        /*0158*/ 	.word	0xffffffff


	//   ....[69]....
        /*015c*/ 	.word	0xffffffff


	//   ....[70]....
        /*0160*/ 	.word	0xffffffff


	//   ....[71]....
        /*0164*/ 	.word	0xffffffff


	//   ....[72]....
        /*0168*/ 	.word	0xffffffff


	//   ....[73]....
        /*016c*/ 	.word	0xffffffff


	//   ....[74]....
        /*0170*/ 	.word	0xffffffff


	//   ....[75]....
        /*0174*/ 	.word	0xffffffff


	//   ....[76]....
        /*0178*/ 	.word	0xffffffff


	//   ....[77]....
        /*017c*/ 	.word	0xffffffff


	//   ....[78]....
        /*0180*/ 	.word	0xffffffff


	//   ....[79]....
        /*0184*/ 	.word	0xffffffff


	//   ....[80]....
        /*0188*/ 	.word	0xffffffff


	//   ....[81]....
        /*018c*/ 	.word	0xffffffff


	//   ....[82]....
        /*0190*/ 	.word	0xffffffff


	//   ....[83]....
        /*0194*/ 	.word	0xffffffff


	//   ....[84]....
        /*0198*/ 	.word	0xffffffff


	//   ....[85]....
        /*019c*/ 	.word	0xffffffff


	//   ....[86]....
        /*01a0*/ 	.word	0xffffffff


	//   ....[87]....
        /*01a4*/ 	.word	0xffffffff


	//   ....[88]....
        /*01a8*/ 	.word	0xffffffff


	//   ....[89]....
        /*01ac*/ 	.word	0xffffffff


	//   ....[90]....
        /*01b0*/ 	.word	0xffffffff


	//   ....[91]....
        /*01b4*/ 	.word	0xffffffff


	//   ....[92]....
        /*01b8*/ 	.word	0xffffffff


	//   ....[93]....
        /*01bc*/ 	.word	0xffffffff


	//   ....[94]....
        /*01c0*/ 	.word	0xffffffff


	//   ....[95]....
        /*01c4*/ 	.word	0xffffffff


	//   ....[96]....
        /*01c8*/ 	.word	0xffffffff


	//   ....[97]....
        /*01cc*/ 	.word	0xffffffff


	//   ....[98]....
        /*01d0*/ 	.word	0xffffffff


	//   ....[99]....
        /*01d4*/ 	.word	0xffffffff


	//   ....[100]....
        /*01d8*/ 	.word	0xffffffff


	//   ....[101]....
        /*01dc*/ 	.word	0xffffffff


	//   ....[102]....
        /*01e0*/ 	.word	0xffffffff


	//   ....[103]....
        /*01e4*/ 	.word	0xffffffff


	//   ....[104]....
        /*01e8*/ 	.word	0xffffffff


	//   ....[105]....
        /*01ec*/ 	.word	0xffffffff


	//   ....[106]....
        /*01f0*/ 	.word	0xffffffff


	//   ....[107]....
        /*01f4*/ 	.word	0xffffffff


	//   ....[108]....
        /*01f8*/ 	.word	0xffffffff


	//   ....[109]....
        /*01fc*/ 	.word	0xffffffff


	//   ....[110]....
        /*0200*/ 	.word	0xffffffff


	//   ....[111]....
        /*0204*/ 	.word	0xffffffff


	//   ....[112]....
        /*0208*/ 	.word	0xffffffff


	//   ....[113]....
        /*020c*/ 	.word	0xffffffff


	//   ....[114]....
        /*0210*/ 	.word	0xffffffff


	//   ....[115]....
        /*0214*/ 	.word	0xffffffff


	//   ....[116]....
        /*0218*/ 	.word	0xffffffff


	//   ....[117]....
        /*021c*/ 	.word	0xffffffff


	//   ....[118]....
        /*0220*/ 	.word	0xffffffff


	//   ....[119]....
        /*0224*/ 	.word	0xffffffff


	//   ....[120]....
        /*0228*/ 	.word	0xffffffff


	//   ....[121]....
        /*022c*/ 	.word	0xffffffff


	//   ....[122]....
        /*0230*/ 	.word	0xffffffff


	//   ....[123]....
        /*0234*/ 	.word	0xffffffff


	//   ....[124]....
        /*0238*/ 	.word	0xffffffff


	//   ....[125]....
        /*023c*/ 	.word	0xffffffff


	//   ....[126]....
        /*0240*/ 	.word	0xffffffff


	//   ....[127]....
        /*0244*/ 	.word	0xffffffff


	//   ....[128]....
        /*0248*/ 	.word	0xffffffff


	//   ....[129]....
        /*024c*/ 	.word	0xffffffff


	//   ....[130]....
        /*0250*/ 	.word	0xffffffff


	//   ....[131]....
        /*0254*/ 	.word	0xffffffff


	//   ....[132]....
        /*0258*/ 	.word	0xffffffff


	//   ....[133]....
        /*025c*/ 	.word	0xffffffff


	//   ....[134]....
        /*0260*/ 	.word	0xffffffff


	//   ....[135]....
        /*0264*/ 	.word	0xffffffff


	//   ....[136]....
        /*0268*/ 	.word	0xffffffff


	//   ....[137]....
        /*026c*/ 	.word	0xffffffff


	//   ....[138]....
        /*0270*/ 	.word	0xffffffff


	//----- nvinfo : EIATTR_COOP_GROUP_INSTR_OFFSETS
	.align		4
.L_978:
        /*0274*/ 	.byte	0x04, 0x28
        /*0276*/ 	.short	(.L_980 - .L_979)


	//   ....[0]....
.L_979:
        /*0278*/ 	.word	0x00000080


	//   ....[1]....
        /*027c*/ 	.word	0x00000200


	//   ....[2]....
        /*0280*/ 	.word	0x00000230


	//   ....[3]....
        /*0284*/ 	.word	0x00000260


	//   ....[4]....
        /*0288*/ 	.word	0x00000290


	//   ....[5]....
        /*028c*/ 	.word	0x000002c0


	//   ....[6]....
        /*0290*/ 	.word	0x000002f0


	//   ....[7]....
        /*0294*/ 	.word	0x00000450


	//   ....[8]....
        /*0298*/ 	.word	0x00000490


	//   ....[9]....
        /*029c*/ 	.word	0x000004c0


	//   ....[10]....
        /*02a0*/ 	.word	0x000004f0


	//   ....[11]....
        /*02a4*/ 	.word	0x00000520


	//   ....[12]....
        /*02a8*/ 	.word	0x00000550


	//   ....[13]....
        /*02ac*/ 	.word	0x000005e0


	//   ....[14]....
        /*02b0*/ 	.word	0x00000610


	//   ....[15]....
        /*02b4*/ 	.word	0x00000630


	//   ....[16]....
        /*02b8*/ 	.word	0x00000690


	//   ....[17]....
        /*02bc*/ 	.word	0x00002010


	//   ....[18]....
        /*02c0*/ 	.word	0x00002030


	//   ....[19]....
        /*02c4*/ 	.word	0x00002160


	//   ....[20]....
        /*02c8*/ 	.word	0x00002170


	//   ....[21]....
        /*02cc*/ 	.word	0x000022a0


	//   ....[22]....
        /*02d0*/ 	.word	0x000022c0


	//   ....[23]....
        /*02d4*/ 	.word	0x000023f0


	//   ....[24]....
        /*02d8*/ 	.word	0x00002400


	//   ....[25]....
        /*02dc*/ 	.word	0x00003cb0


	//   ....[26]....
        /*02e0*/ 	.word	0x00003ce0


	//   ....[27]....
        /*02e4*/ 	.word	0x00003d00


	//   ....[28]....
        /*02e8*/ 	.word	0x00003d20


	//   ....[29]....
        /*02ec*/ 	.word	0x00005e40


	//   ....[30]....
        /*02f0*/ 	.word	0x00005e60


	//   ....[31]....
        /*02f4*/ 	.word	0x00005e80


	//   ....[32]....
        /*02f8*/ 	.word	0x00005ea0


	//   ....[33]....
        /*02fc*/ 	.word	0x00007800


	//   ....[34]....
        /*0300*/ 	.word	0x00007830


	//   ....[35]....
        /*0304*/ 	.word	0x00007840


	//   ....[36]....
        /*0308*/ 	.word	0x00007870


	//   ....[37]....
        /*030c*/ 	.word	0x00008b70


	//   ....[38]....
        /*0310*/ 	.word	0x00008b90


	//   ....[39]....
        /*0314*/ 	.word	0x00008bc0


	//   ....[40]....
        /*0318*/ 	.word	0x00008be0


	//   ....[41]....
        /*031c*/ 	.word	0x00008f30


	//   ....[42]....
        /*0320*/ 	.word	0x00008f50


	//   ....[43]....
        /*0324*/ 	.word	0x00009070


	//   ....[44]....
        /*0328*/ 	.word	0x00009080


	//   ....[45]....
        /*032c*/ 	.word	0x000091b0


	//   ....[46]....
        /*0330*/ 	.word	0x000091d0


	//   ....[47]....
        /*0334*/ 	.word	0x00009300


	//   ....[48]....
        /*0338*/ 	.word	0x00009310


	//   ....[49]....
        /*033c*/ 	.word	0x00009620


	//   ....[50]....
        /*0340*/ 	.word	0x00009640


	//   ....[51]....
        /*0344*/ 	.word	0x00009f10


	//   ....[52]....
        /*0348*/ 	.word	0x00009f20


	//   ....[53]....
        /*034c*/ 	.word	0x0000ac20


	//   ....[54]....
        /*0350*/ 	.word	0x0000ac40


	//   ....[55]....
        /*0354*/ 	.word	0x0000ad70


	//   ....[56]....
        /*0358*/ 	.word	0x0000ad80


	//   ....[57]....
        /*035c*/ 	.word	0x0000aeb0


	//   ....[58]....
        /*0360*/ 	.word	0x0000aed0


	//   ....[59]....
        /*0364*/ 	.word	0x0000b000


	//   ....[60]....
        /*0368*/ 	.word	0x0000b010


	//   ....[61]....
        /*036c*/ 	.word	0x0000b1c0


	//   ....[62]....
        /*0370*/ 	.word	0x0000b1e0


	//   ....[63]....
        /*0374*/ 	.word	0x0000b300


	//   ....[64]....
        /*0378*/ 	.word	0x0000b340


	//   ....[65]....
        /*037c*/ 	.word	0x0000b370


	//   ....[66]....
        /*0380*/ 	.word	0x0000b3a0


	//   ....[67]....
        /*0384*/ 	.word	0x0000b3d0


	//   ....[68]....
        /*0388*/ 	.word	0x0000b400


	//   ....[69]....
        /*038c*/ 	.word	0x0000b550


	//   ....[70]....
        /*0390*/ 	.word	0x0000b590


	//   ....[71]....
        /*0394*/ 	.word	0x0000b5c0


	//   ....[72]....
        /*0398*/ 	.word	0x0000b5f0


	//   ....[73]....
        /*039c*/ 	.word	0x0000b620


	//   ....[74]....
        /*03a0*/ 	.word	0x0000b650


	//   ....[75]....
        /*03a4*/ 	.word	0x0000b6e0


	//   ....[76]....
        /*03a8*/ 	.word	0x0000b710


	//   ....[77]....
        /*03ac*/ 	.word	0x0000b720


	//   ....[78]....
        /*03b0*/ 	.word	0x0000b780


	//   ....[79]....
        /*03b4*/ 	.word	0x0000bc40


	//   ....[80]....
        /*03b8*/ 	.word	0x0000bc80


	//   ....[81]....
        /*03bc*/ 	.word	0x0000bcd0


	//   ....[82]....
        /*03c0*/ 	.word	0x0000bd20


	//   ....[83]....
        /*03c4*/ 	.word	0x0000bd70


	//   ....[84]....
        /*03c8*/ 	.word	0x0000bde0


	//   ....[85]....
        /*03cc*/ 	.word	0x0000be20


	//   ....[86]....
        /*03d0*/ 	.word	0x0000be80


	//   ....[87]....
        /*03d4*/ 	.word	0x0000bef0


	//   ....[88]....
        /*03d8*/ 	.word	0x0000bf50


	//   ....[89]....
        /*03dc*/ 	.word	0x0000bfc0


	//   ....[90]....
        /*03e0*/ 	.word	0x0000c030


	//   ....[91]....
        /*03e4*/ 	.word	0x0000c090


	//   ....[92]....
        /*03e8*/ 	.word	0x0000c0f0


	//   ....[93]....
        /*03ec*/ 	.word	0x0000c150


	//   ....[94]....
        /*03f0*/ 	.word	0x0000c1c0


	//   ....[95]....
        /*03f4*/ 	.word	0x0000c220


	//   ....[96]....
        /*03f8*/ 	.word	0x0000c280


	//   ....[97]....
        /*03fc*/ 	.word	0x0000c2c0


	//   ....[98]....
        /*0400*/ 	.word	0x0000c300


	//   ....[99]....
        /*0404*/ 	.word	0x0000c350


	//   ....[100]....
        /*0408*/ 	.word	0x0000c3a0


	//   ....[101]....
        /*040c*/ 	.word	0x0000c400


	//   ....[102]....
        /*0410*/ 	.word	0x0000c470


	//   ....[103]....
        /*0414*/ 	.word	0x0000c4d0


	//   ....[104]....
        /*0418*/ 	.word	0x0000c530


	//   ....[105]....
        /*041c*/ 	.word	0x0000c590


	//   ....[106]....
        /*0420*/ 	.word	0x0000c600


	//   ....[107]....
        /*0424*/ 	.word	0x0000c660


	//   ....[108]....
        /*0428*/ 	.word	0x0000c6c0


	//   ....[109]....
        /*042c*/ 	.word	0x0000c720


	//   ....[110]....
        /*0430*/ 	.word	0x0000c790


	//   ....[111]....
        /*0434*/ 	.word	0x0000c7f0


	//   ....[112]....
        /*0438*/ 	.word	0x0000c850


	//   ....[113]....
        /*043c*/ 	.word	0x0000c8b0


	//   ....[114]....
        /*0440*/ 	.word	0x0000c920


	//   ....[115]....
        /*0444*/ 	.word	0x0000c980


	//   ....[116]....
        /*0448*/ 	.word	0x0000c9e0


	//   ....[117]....
        /*044c*/ 	.word	0x0000ca40


	//   ....[118]....
        /*0450*/ 	.word	0x0000cab0


	//   ....[119]....
        /*0454*/ 	.word	0x0000cb10


	//   ....[120]....
        /*0458*/ 	.word	0x0000cb70


	//   ....[121]....
        /*045c*/ 	.word	0x0000cbd0


	//   ....[122]....
        /*0460*/ 	.word	0x0000cc40


	//   ....[123]....
        /*0464*/ 	.word	0x0000cc90


	//   ....[124]....
        /*0468*/ 	.word	0x0000ccd0


	//   ....[125]....
        /*046c*/ 	.word	0x0000cd20


	//   ....[126]....
        /*0470*/ 	.word	0x0000cd70


	//   ....[127]....
        /*0474*/ 	.word	0x0000cdc0


	//   ....[128]....
        /*0478*/ 	.word	0x0000ce30


	//   ....[129]....
        /*047c*/ 	.word	0x0000ce80


	//   ....[130]....
        /*0480*/ 	.word	0x0000ced0


	//   ....[131]....
        /*0484*/ 	.word	0x0000cf20


	//   ....[132]....
        /*0488*/ 	.word	0x0000cf70


	//   ....[133]....
        /*048c*/ 	.word	0x0000cfc0


	//   ....[134]....
        /*0490*/ 	.word	0x0000d030


	//   ....[135]....
        /*0494*/ 	.word	0x0000d070


	//   ....[136]....
        /*0498*/ 	.word	0x0000d0d0


	//   ....[137]....
        /*049c*/ 	.word	0x0000d130


	//   ....[138]....
        /*04a0*/ 	.word	0x0000d190


	//----- nvinfo : EIATTR_EXIT_INSTR_OFFSETS
	.align		4
.L_980:
        /*04a4*/ 	.byte	0x04, 0x1c
        /*04a6*/ 	.short	(.L_982 - .L_981)


	//   ....[0]....
.L_981:
        /*04a8*/ 	.word	0x00000ae0


	//   ....[1]....
        /*04ac*/ 	.word	0x0000bc10


	//----- nvinfo : EIATTR_MAX_THREADS
	.align		4
.L_982:
        /*04b0*/ 	.byte	0x04, 0x05
        /*04b2*/ 	.short	(.L_984 - .L_983)
.L_983:
        /*04b4*/ 	.word	0x00000100
        /*04b8*/ 	.word	0x00000001
        /*04bc*/ 	.word	0x00000001


	//----- nvinfo : EIATTR_CRS_STACK_SIZE
	.align		4
.L_984:
        /*04c0*/ 	.byte	0x04, 0x1e
        /*04c2*/ 	.short	(.L_986 - .L_985)
.L_985:
        /*04c4*/ 	.word	0x00000000
.L_986:


//--------------------- .nv.info._ZN7cutlass13device_kernelIN5flash19enable_sm80_to_sm89INS1_16FlashAttnFwdSm80INS1_25CollectiveMainloopFwdSm80ILi8ELi2ELb0EN4cute5tupleIJNS5_1CILi128EEENS7_ILi64EEENS7_ILi192EEEEEELi192ENS_10bfloat16_tEfNS_4arch4Sm80ELb0ELb0ELb0ELb1ELb0ELb1ELb1ELb1EEENS1_21CollectiveEpilogueFwdINS6_IJS8_SA_S9_EEENS6_IJNS7_ILi1EEESI_SI_EEESC_SE_Li256ELb1ELb1ELb1ELb0EEENS1_36VarlenDynamicPersistentTileSchedulerILi128ELi64ELi256ELi256ELb1ELb1ELb0ELb0ELb1ELb1EEEEEEEEEvNT_6ParamsE --------------------------
	.section	.nv.info._ZN7cutlass13device_kernelIN5flash19enable_sm80_to_sm89INS1_16FlashAttnFwdSm80INS1_25CollectiveMainloopFwdSm80ILi8ELi2ELb0EN4cute5tupleIJNS5_1CILi128EEENS7_ILi64EEENS7_ILi192EEEEEELi192ENS_10bfloat16_tEfNS_4arch4Sm80ELb0ELb0ELb0ELb1ELb0ELb1ELb1ELb1EEENS1_21CollectiveEpilogueFwdINS6_IJS8_SA_S9_EEENS6_IJNS7_ILi1EEESI_SI_EEESC_SE_Li256ELb1ELb1ELb1ELb0EEENS1_36VarlenDynamicPersistentTileSchedulerILi128ELi64ELi256ELi256ELb1ELb1ELb0ELb0ELb1ELb1EEEEEEEEEvNT_6ParamsE,"",@"SHT_CUDA_INFO"
	.sectionflags	@""
	.align	4


	//----- nvinfo : EIATTR_CUDA_API_VERSION
	.align		4
        /*0000*/ 	.byte	0x04, 0x37
        /*0002*/ 	.short	(.L_988 - .L_987)
.L_987:
        /*0004*/ 	.word	0x00000082


	//----- nvinfo : EIATTR_SW2861232_WAR
	.align		4
.L_988:
        /*0008*/ 	.byte	0x01, 0x35
	.zero		2


	//----- nvinfo : EIATTR_PARAM_CBANK
	.align		4
        /*000c*/ 	.byte	0x04, 0x0a
        /*000e*/ 	.short	(.L_990 - .L_989)
	.align		4
.L_989:
        /*0010*/ 	.word	index@(.nv.constant0._ZN7cutlass13device_kernelIN5flash19enable_sm80_to_sm89INS1_16FlashAttnFwdSm80INS1_25CollectiveMainloopFwdSm80ILi8ELi2ELb0EN4cute5tupleIJNS5_1CILi128EEENS7_ILi64EEENS7_ILi192EEEEEELi192ENS_10bfloat16_tEfNS_4arch4Sm80ELb0ELb0ELb0ELb1ELb0ELb1ELb1ELb1EEENS1_21CollectiveEpilogueFwdINS6_IJS8_SA_S9_EEENS6_IJNS7_ILi1EEESI_SI_EEESC_SE_Li256ELb1ELb1ELb1ELb0EEENS1_36VarlenDynamicPersistentTileSchedulerILi128ELi64ELi256ELi256ELb1ELb1ELb0ELb0ELb1ELb1EEEEEEEEEvNT_6ParamsE)
        /*0014*/ 	.short	0x0160
        /*0016*/ 	.short	0x0438


	//----- nvinfo : EIATTR_CBANK_PARAM_SIZE
	.align		4
.L_990:
        /*0018*/ 	.byte	0x03, 0x19
        /*001a*/ 	.short	0x0438


	//----- nvinfo : EIATTR_KPARAM_INFO
	.align		4
        /*001c*/ 	.byte	0x04, 0x17
        /*001e*/ 	.short	(.L_992 - .L_991)
.L_991:
        /*0020*/ 	.word	0x00000000
        /*0024*/ 	.short	0x0000
        /*0026*/ 	.short	0x0000
        /*0028*/ 	.byte	0x00, 0xf0, 0xe1, 0x10


	//----- nvinfo : EIATTR_MAXREG_COUNT
	.align		4
.L_992:
        /*002c*/ 	.byte	0x03, 0x1b
        /*002e*/ 	.short	0x00ff


	//----- nvinfo : EIATTR_NUM_BARRIERS
	.align		4
        /*0030*/ 	.byte	0x02, 0x4c
        /*0032*/ 	.byte	0x06
	.zero		1


	//----- nvinfo : EIATTR_MERCURY_ISA_VERSION
	.align		4
        /*0034*/ 	.byte	0x03, 0x5f
        /*0036*/ 	.short	0x0000


	//----- nvinfo : EIATTR_INT_WARP_WIDE_INSTR_OFFSETS
	.align		4
        /*0038*/ 	.byte	0x04, 0x31
        /*003a*/ 	.short	(.L_994 - .L_993)


	//   ....[0]....
.L_993:
        /*003c*/ 	.word	0x000131e0


	//   ....[1]....
        /*0040*/ 	.word	0x00013280


	//----- nvinfo : EIATTR_COOP_GROUP_MASK_REGIDS
	.align		4
.L_994:
        /*0044*/ 	.byte	0x04, 0x29
        /*0046*/ 	.short	(.L_996 - .L_995)


	//   ....[0]....
.L_995:
        /*0048*/ 	.word	0xffffffff


	//   ....[1]....
        /*004c*/ 	.word	0xffffffff


	//   ....[2]....
        /*0050*/ 	.word	0xffffffff


	//   ....[3]....
        /*0054*/ 	.word	0xffffffff


	//   ....[4]....
        /*0058*/ 	.word	0xffffffff


	//   ....[5]....
        /*005c*/ 	.word	0xffffffff


	//   ....[6]....
        /*0060*/ 	.word	0xffffffff


	//   ....[7]....
        /*0064*/ 	.word	0xffffffff


	//   ....[8]....
        /*0068*/ 	.word	0xffffffff


	//   ....[9]....
        /*006c*/ 	.word	0xffffffff


	//   ....[10]....
        /*0070*/ 	.word	0xffffffff


	//   ....[11]....
        /*0074*/ 	.word	0xffffffff


	//   ....[12]....
        /*0078*/ 	.word	0xffffffff


	//   ....[13]....
        /*007c*/ 	.word	0xffffffff


	//   ....[14]....
        /*0080*/ 	.word	0xffffffff


	//   ....[15]....
        /*0084*/ 	.word	0xffffffff


	//   ....[16]....
        /*0088*/ 	.word	0xffffffff


	//   ....[17]....
        /*008c*/ 	.word	0xffffffff


	//   ....[18]....
        /*0090*/ 	.word	0xffffffff


	//   ....[19]....
        /*0094*/ 	.word	0xffffffff


	//   ....[20]....
        /*0098*/ 	.word	0xffffffff


	//   ....[21]....
        /*009c*/ 	.word	0xffffffff


	//   ....[22]....
        /*00a0*/ 	.word	0xffffffff


	//   ....[23]....
        /*00a4*/ 	.word	0xffffffff


	//   ....[24]....
        /*00a8*/ 	.word	0xffffffff


	//   ....[25]....
        /*00ac*/ 	.word	0xffffffff


	//   ....[26]....
        /*00b0*/ 	.word	0xffffffff


	//   ....[27]....
        /*00b4*/ 	.word	0xffffffff


	//   ....[28]....
        /*00b8*/ 	.word	0xffffffff


	//   ....[29]....
        /*00bc*/ 	.word	0xffffffff


	//   ....[30]....
        /*00c0*/ 	.word	0xffffffff


	//   ....[31]....
        /*00c4*/ 	.word	0xffffffff


	//   ....[32]....
        /*00c8*/ 	.word	0xffffffff


	//   ....[33]....
        /*00cc*/ 	.word	0xffffffff


	//   ....[34]....
        /*00d0*/ 	.word	0xffffffff


	//   ....[35]....
        /*00d4*/ 	.word	0xffffffff


	//   ....[36]....
        /*00d8*/ 	.word	0xffffffff


	//   ....[37]....
        /*00dc*/ 	.word	0xffffffff


	//   ....[38]....
        /*00e0*/ 	.word	0xffffffff


	//   ....[39]....
        /*00e4*/ 	.word	0xffffffff


	//   ....[40]....
        /*00e8*/ 	.word	0xffffffff


	//   ....[41]....
        /*00ec*/ 	.word	0xffffffff


	//   ....[42]....
        /*00f0*/ 	.word	0xffffffff


	//   ....[43]....
        /*00f4*/ 	.word	0xffffffff


	//   ....[44]....
        /*00f8*/ 	.word	0xffffffff


	//   ....[45]....
        /*00fc*/ 	.word	0xffffffff


	//   ....[46]....
        /*0100*/ 	.word	0xffffffff


	//   ....[47]....
        /*0104*/ 	.word	0xffffffff


	//   ....[48]....
        /*0108*/ 	.word	0xffffffff


	//   ....[49]....
        /*010c*/ 	.word	0xffffffff


	//   ....[50]....
        /*0110*/ 	.word	0xffffffff


	//   ....[51]....
        /*0114*/ 	.word	0xffffffff


	//   ....[52]....
        /*0118*/ 	.word	0xffffffff


	//   ....[53]....
        /*011c*/ 	.word	0xffffffff


	//   ....[54]....
        /*0120*/ 	.word	0xffffffff


	//   ....[55]....
        /*0124*/ 	.word	0xffffffff


	//   ....[56]....
        /*0128*/ 	.word	0xffffffff


	//   ....[57]....
        /*012c*/ 	.word	0xffffffff


	//   ....[58]....
        /*0130*/ 	.word	0xffffffff


	//   ....[59]....
        /*0134*/ 	.word	0xffffffff


	//   ....[60]....
        /*0138*/ 	.word	0xffffffff


	//   ....[61]....
        /*013c*/ 	.word	0xffffffff


	//   ....[62]....
        /*0140*/ 	.word	0xffffffff


	//   ....[63]....
        /*0144*/ 	.word	0xffffffff


	//   ....[64]....
        /*0148*/ 	.word	0xffffffff


	//   ....[65]....
        /*014c*/ 	.word	0xffffffff


	//   ....[66]....
        /*0150*/ 	.word	0xffffffff


	//   ....[67]....
        /*0154*/ 	.word	0xffffffff


	//   ....[68]....
        /*0158*/ 	.word	0xffffffff


	//   ....[69]....
        /*015c*/ 	.word	0xffffffff


	//   ....[70]....
        /*0160*/ 	.word	0xffffffff


	//   ....[71]....
        /*0164*/ 	.word	0xffffffff


	//   ....[72]....
        /*0168*/ 	.word	0xffffffff


	//   ....[73]....
        /*016c*/ 	.word	0xffffffff


	//   ....[74]....
        /*0170*/ 	.word	0xffffffff


	//   ....[75]....
        /*0174*/ 	.word	0xffffffff


	//   ....[76]....
        /*0178*/ 	.word	0xffffffff


	//   ....[77]....
        /*017c*/ 	.word	0xffffffff


	//   ....[78]....
        /*0180*/ 	.word	0xffffffff


	//   ....[79]....
        /*0184*/ 	.word	0xffffffff


	//   ....[80]....
        /*0188*/ 	.word	0xffffffff


	//   ....[81]....
        /*018c*/ 	.word	0xffffffff


	//   ....[82]....
        /*0190*/ 	.word	0xffffffff


	//   ....[83]....
        /*0194*/ 	.word	0xffffffff


	//   ....[84]....
        /*0198*/ 	.word	0xffffffff


	//   ....[85]....
        /*019c*/ 	.word	0xffffffff


	//   ....[86]....
        /*01a0*/ 	.word	0xffffffff


	//   ....[87]....
        /*01a4*/ 	.word	0xffffffff


	//   ....[88]....
        /*01a8*/ 	.word	0xffffffff


	//   ....[89]....
        /*01ac*/ 	.word	0xffffffff


	//   ....[90]....
        /*01b0*/ 	.word	0xffffffff


	//   ....[91]....
        /*01b4*/ 	.word	0xffffffff


	//   ....[92]....
        /*01b8*/ 	.word	0xffffffff


	//   ....[93]....
        /*01bc*/ 	.word	0xffffffff


	//   ....[94]....
        /*01c0*/ 	.word	0xffffffff


	//   ....[95]....
        /*01c4*/ 	.word	0xffffffff


	//   ....[96]....
        /*01c8*/ 	.word	0xffffffff


	//   ....[97]....
        /*01cc*/ 	.word	0xffffffff


	//   ....[98]....
        /*01d0*/ 	.word	0xffffffff


	//   ....[99]....
        /*01d4*/ 	.word	0xffffffff


	//   ....[100]....
        /*01d8*/ 	.word	0xffffffff


	//   ....[101]....
        /*01dc*/ 	.word	0xffffffff


	//   ....[102]....
        /*01e0*/ 	.word	0xffffffff


	//   ....[103]....
        /*01e4*/ 	.word	0xffffffff


	//   ....[104]....
        /*01e8*/ 	.word	0xffffffff


	//   ....[105]....
        /*01ec*/ 	.word	0xffffffff


	//   ....[106]....
        /*01f0*/ 	.word	0xffffffff


	//   ....[107]....
        /*01f4*/ 	.word	0xffffffff


	//   ....[108]....
        /*01f8*/ 	.word	0xffffffff


	//   ....[109]....
        /*01fc*/ 	.word	0xffffffff


	//   ....[110]....
        /*0200*/ 	.word	0xffffffff


	//   ....[111]....
        /*0204*/ 	.word	0xffffffff


	//   ....[112]....
        /*0208*/ 	.word	0xffffffff


	//   ....[113]....
        /*020c*/ 	.word	0xffffffff


	//   ....[114]....
        /*0210*/ 	.word	0xffffffff


	//   ....[115]....
        /*0214*/ 	.word	0xffffffff


	//   ....[116]....
        /*0218*/ 	.word	0xffffffff


	//   ....[117]....
        /*021c*/ 	.word	0xffffffff


	//   ....[118]....
        /*0220*/ 	.word	0xffffffff


	//   ....[119]....
        /*0224*/ 	.word	0xffffffff


	//   ....[120]....
        /*0228*/ 	.word	0xffffffff


	//   ....[121]....
        /*022c*/ 	.word	0xffffffff


	//   ....[122]....
        /*0230*/ 	.word	0xffffffff


	//   ....[123]....
        /*0234*/ 	.word	0xffffffff


	//   ....[124]....
        /*0238*/ 	.word	0xffffffff


	//   ....[125]....
        /*023c*/ 	.word	0xffffffff


	//   ....[126]....
        /*0240*/ 	.word	0xffffffff


	//   ....[127]....
        /*0244*/ 	.word	0xffffffff


	//   ....[128]....
        /*0248*/ 	.word	0xffffffff


	//   ....[129]....
        /*024c*/ 	.word	0xffffffff


	//   ....[130]....
        /*0250*/ 	.word	0xffffffff


	//   ....[131]....
        /*0254*/ 	.word	0xffffffff


	//   ....[132]....
        /*0258*/ 	.word	0xffffffff


	//   ....[133]....
        /*025c*/ 	.word	0xffffffff


	//   ....[134]....
        /*0260*/ 	.word	0xffffffff


	//   ....[135]....
        /*0264*/ 	.word	0xffffffff


	//   ....[136]....
        /*0268*/ 	.word	0xffffffff


	//   ....[137]....
        /*026c*/ 	.word	0xffffffff


	//   ....[138]....
        /*0270*/ 	.word	0xffffffff


	//   ....[139]....
        /*0274*/ 	.word	0xffffffff


	//   ....[140]....
        /*0278*/ 	.word	0xffffffff


	//   ....[141]....
        /*027c*/ 	.word	0xffffffff


	//   ....[142]....
        /*0280*/ 	.word	0xffffffff


	//   ....[143]....
        /*0284*/ 	.word	0xffffffff


	//   ....[144]....
        /*0288*/ 	.word	0xffffffff


	//   ....[145]....
        /*028c*/ 	.word	0xffffffff


	//   ....[146]....
        /*0290*/ 	.word	0xffffffff


	//----- nvinfo : EIATTR_COOP_GROUP_INSTR_OFFSETS
	.align		4
.L_996:
        /*0294*/ 	.byte	0x04, 0x28
        /*0296*/ 	.short	(.L_998 - .L_997)


	//   ....[0]....
.L_997:
        /*0298*/ 	.word	0x00000080


	//   ....[1]....
        /*029c*/ 	.word	0x00000200


	//   ....[2]....
        /*02a0*/ 	.word	0x00000230


	//   ....[3]....
        /*02a4*/ 	.word	0x00000260


	//   ....[4]....
        /*02a8*/ 	.word	0x00000290


	//   ....[5]....
        /*02ac*/ 	.word	0x000002c0


	//   ....[6]....
        /*02b0*/ 	.word	0x000002f0


	//   ....[7]....
        /*02b4*/ 	.word	0x00000450


	//   ....[8]....
        /*02b8*/ 	.word	0x00000490


	//   ....[9]....
        /*02bc*/ 	.word	0x000004c0


	//   ....[10]....
        /*02c0*/ 	.word	0x000004f0


	//   ....[11]....
        /*02c4*/ 	.word	0x00000520


	//   ....[12]....
        /*02c8*/ 	.word	0x00000550


	//   ....[13]....
        /*02cc*/ 	.word	0x000005e0


	//   ....[14]....
        /*02d0*/ 	.word	0x00000610


	//   ....[15]....
        /*02d4*/ 	.word	0x00000630


	//   ....[16]....
        /*02d8*/ 	.word	0x00000690


	//   ....[17]....
        /*02dc*/ 	.word	0x00007710


	//   ....[18]....
        /*02e0*/ 	.word	0x00007730


	//   ....[19]....
        /*02e4*/ 	.word	0x00007880


	//   ....[20]....
        /*02e8*/ 	.word	0x00007890


	//   ....[21]....
        /*02ec*/ 	.word	0x000079c0


	//   ....[22]....
        /*02f0*/ 	.word	0x000079e0


	//   ....[23]....
        /*02f4*/ 	.word	0x00007b10


	//   ....[24]....
        /*02f8*/ 	.word	0x00007b20


	//   ....[25]....
        /*02fc*/ 	.word	0x000083a0


	//   ....[26]....
        /*0300*/ 	.word	0x000083e0


	//   ....[27]....
        /*0304*/ 	.word	0x00008420


	//   ....[28]....
        /*0308*/ 	.word	0x00008460


	//   ....[29]....
        /*030c*/ 	.word	0x0000ae00


	//   ....[30]....
        /*0310*/ 	.word	0x0000ae50


	//   ....[31]....
        /*0314*/ 	.word	0x0000ae90


	//   ....[32]....
        /*0318*/ 	.word	0x0000aed0


	//   ....[33]....
        /*031c*/ 	.word	0x0000ee30


	//   ....[34]....
        /*0320*/ 	.word	0x0000ee60


	//   ....[35]....
        /*0324*/ 	.word	0x0000ee80


	//   ....[36]....
        /*0328*/ 	.word	0x0000eea0


	//   ....[37]....
        /*032c*/ 	.word	0x00010f90


	//   ....[38]....
        /*0330*/ 	.word	0x00010fb0


	//   ....[39]....
        /*0334*/ 	.word	0x00010fd0


	//   ....[40]....
        /*0338*/ 	.word	0x00010ff0


	//   ....[41]....
        /*033c*/ 	.word	0x000129d0


	//   ....[42]....
        /*0340*/ 	.word	0x00012a00


	//   ....[43]....
        /*0344*/ 	.word	0x00012a10


	//   ....[44]....
        /*0348*/ 	.word	0x00012a40


	//   ....[45]....
        /*034c*/ 	.word	0x00013fe0


	//   ....[46]....
        /*0350*/ 	.word	0x00014000


	//   ....[47]....
        /*0354*/ 	.word	0x00014030


	//   ....[48]....
        /*0358*/ 	.word	0x00014050


	//   ....[49]....
        /*035c*/ 	.word	0x000143b0


	//   ....[50]....
        /*0360*/ 	.word	0x000143d0


	//   ....[51]....
        /*0364*/ 	.word	0x00014520


	//   ....[52]....
        /*0368*/ 	.word	0x00014530


	//   ....[53]....
        /*036c*/ 	.word	0x00014660


	//   ....[54]....
        /*0370*/ 	.word	0x00014680


	//   ....[55]....
        /*0374*/ 	.word	0x000147b0


	//   ....[56]....
        /*0378*/ 	.word	0x000147c0


	//   ....[57]....
        /*037c*/ 	.word	0x00014ad0


	//   ....[58]....
        /*0380*/ 	.word	0x00014af0


	//   ....[59]....
        /*0384*/ 	.word	0x00015460


	//   ....[60]....
        /*0388*/ 	.word	0x00015470


	//   ....[61]....
        /*038c*/ 	.word	0x000161c0


	//   ....[62]....
        /*0390*/ 	.word	0x000161e0


	//   ....[63]....
        /*0394*/ 	.word	0x00016340


	//   ....[64]....
        /*0398*/ 	.word	0x00016350


	//   ....[65]....
        /*039c*/ 	.word	0x00016480


	//   ....[66]....
        /*03a0*/ 	.word	0x000164a0


	//   ....[67]....
        /*03a4*/ 	.word	0x000165d0


	//   ....[68]....
        /*03a8*/ 	.word	0x000165e0


	//   ....[69]....
        /*03ac*/ 	.word	0x00016790


	//   ....[70]....
        /*03b0*/ 	.word	0x000167b0


	//   ....[71]....
        /*03b4*/ 	.word	0x000168d0


	//   ....[72]....
        /*03b8*/ 	.word	0x00016910


	//   ....[73]....
        /*03bc*/ 	.word	0x00016940


	//   ....[74]....
        /*03c0*/ 	.word	0x00016970


	//   ....[75]....
        /*03c4*/ 	.word	0x000169a0


	//   ....[76]....
        /*03c8*/ 	.word	0x000169d0


	//   ....[77]....
        /*03cc*/ 	.word	0x00016b20


	//   ....[78]....
        /*03d0*/ 	.word	0x00016b60


	//   ....[79]....
        /*03d4*/ 	.word	0x00016b90


	//   ....[80]....
        /*03d8*/ 	.word	0x00016bc0


	//   ....[81]....
        /*03dc*/ 	.word	0x00016bf0


	//   ....[82]....
        /*03e0*/ 	.word	0x00016c20


	//   ....[83]....
        /*03e4*/ 	.word	0x00016cb0


	//   ....[84]....
        /*03e8*/ 	.word	0x00016ce0


	//   ....[85]....
        /*03ec*/ 	.word	0x00016cf0


	//   ....[86]....
        /*03f0*/ 	.word	0x00016d50


	//   ....[87]....
        /*03f4*/ 	.word	0x00017210


	//   ....[88]....
        /*03f8*/ 	.word	0x00017250


	//   ....[89]....
        /*03fc*/ 	.word	0x000172a0


	//   ....[90]....
        /*0400*/ 	.word	0x000172f0


	//   ....[91]....
        /*0404*/ 	.word	0x00017340


	//   ....[92]....
        /*0408*/ 	.word	0x000173b0


	//   ....[93]....
        /*040c*/ 	.word	0x000173f0


	//   ....[94]....
        /*0410*/ 	.word	0x00017450


	//   ....[95]....
        /*0414*/ 	.word	0x000174c0


	//   ....[96]....
        /*0418*/ 	.word	0x00017520


	//   ....[97]....
        /*041c*/ 	.word	0x00017590


	//   ....[98]....
        /*0420*/ 	.word	0x00017600


	//   ....[99]....
        /*0424*/ 	.word	0x00017660


	//   ....[100]....
        /*0428*/ 	.word	0x000176c0


	//   ....[101]....
        /*042c*/ 	.word	0x00017730


	//   ....[102]....
        /*0430*/ 	.word	0x000177a0


	//   ....[103]....
        /*0434*/ 	.word	0x00017810


	//   ....[104]....
        /*0438*/ 	.word	0x00017870


	//   ....[105]....
        /*043c*/ 	.word	0x000178b0


	//   ....[106]....
        /*0440*/ 	.word	0x000178f0


	//   ....[107]....
        /*0444*/ 	.word	0x00017940


	//   ....[108]....
        /*0448*/ 	.word	0x00017990


	//   ....[109]....
        /*044c*/ 	.word	0x000179f0


	//   ....[110]....
        /*0450*/ 	.word	0x00017a60


	//   ....[111]....
        /*0454*/ 	.word	0x00017ac0


	//   ....[112]....
        /*0458*/ 	.word	0x00017b20


	//   ....[113]....
        /*045c*/ 	.word	0x00017b80


	//   ....[114]....
        /*0460*/ 	.word	0x00017bf0


	//   ....[115]....
        /*0464*/ 	.word	0x00017c50


	//   ....[116]....
        /*0468*/ 	.word	0x00017cb0


	//   ....[117]....
        /*046c*/ 	.word	0x00017d10


	//   ....[118]....
        /*0470*/ 	.word	0x00017d80


	//   ....[119]....
        /*0474*/ 	.word	0x00017df0


	//   ....[120]....
        /*0478*/ 	.word	0x00017e50


	//   ....[121]....
        /*047c*/ 	.word	0x00017ec0


	//   ....[122]....
        /*0480*/ 	.word	0x00017f30


	//   ....[123]....
        /*0484*/ 	.word	0x00017f90


	//   ....[124]....
        /*0488*/ 	.word	0x00017ff0


	//   ....[125]....
        /*048c*/ 	.word	0x00018060


	//   ....[126]....
        /*0490*/ 	.word	0x000180d0


	//   ....[127]....
        /*0494*/ 	.word	0x00018140


	//   ....[128]....
        /*0498*/ 	.word	0x000181a0


	//   ....[129]....
        /*049c*/ 	.word	0x00018200


	//   ....[130]....
        /*04a0*/ 	.word	0x00018270


	//   ....[131]....
        /*04a4*/ 	.word	0x000182c0


	//   ....[132]....
        /*04a8*/ 	.word	0x00018300


	//   ....[133]....
        /*04ac*/ 	.word	0x00018350


	//   ....[134]....
        /*04b0*/ 	.word	0x000183a0


	//   ....[135]....
        /*04b4*/ 	.word	0x000183f0


	//   ....[136]....
        /*04b8*/ 	.word	0x00018460


	//   ....[137]....
        /*04bc*/ 	.word	0x000184b0


	//   ....[138]....
        /*04c0*/ 	.word	0x00018500


	//   ....[139]....
        /*04c4*/ 	.word	0x00018550


	//   ....[140]....
        /*04c8*/ 	.word	0x000185a0


	//   ....[141]....
        /*04cc*/ 	.word	0x000185f0


	//   ....[142]....
        /*04d0*/ 	.word	0x00018660


	//   ....[143]....
        /*04d4*/ 	.word	0x000186a0


	//   ....[144]....
        /*04d8*/ 	.word	0x00018700


	//   ....[145]....
        /*04dc*/ 	.word	0x00018760


	//   ....[146]....
        /*04e0*/ 	.word	0x000187c0


	//----- nvinfo : EIATTR_EXIT_INSTR_OFFSETS
	.align		4
.L_998:
        /*04e4*/ 	.byte	0x04, 0x1c
        /*04e6*/ 	.short	(.L_1000 - .L_999)


	//   ....[0]....
.L_999:
        /*04e8*/ 	.word	0x00000af0


	//   ....[1]....
        /*04ec*/ 	.word	0x000171e0


	//----- nvinfo : EIATTR_MAX_THREADS
	.align		4
.L_1000:
        /*04f0*/ 	.byte	0x04, 0x05
        /*04f2*/ 	.short	(.L_1002 - .L_1001)
.L_1001:
        /*04f4*/ 	.word	0x00000100
        /*04f8*/ 	.word	0x00000001
        /*04fc*/ 	.word	0x00000001


	//----- nvinfo : EIATTR_CRS_STACK_SIZE
	.align		4
.L_1002:
        /*0500*/ 	.byte	0x04, 0x1e
        /*0502*/ 	.short	(.L_1004 - .L_1003)
.L_1003:
        /*0504*/ 	.word	0x00000000
.L_1004:


//--------------------- .nv.info._ZN7cutlass13device_kernelIN5flash19enable_sm80_to_sm89INS1_16FlashAttnFwdSm80INS1_25CollectiveMainloopFwdSm80ILi8ELi2ELb0EN4cute5tupleIJNS5_1CILi128EEENS7_ILi64EEENS7_ILi192EEEEEELi192ENS_10bfloat16_tEfNS_4arch4Sm80ELb0ELb1ELb0ELb0ELb0ELb0ELb1ELb1EEENS1_21CollectiveEpilogueFwdINS6_IJS8_SA_S9_EEENS6_IJNS7_ILi1EEESI_SI_EEESC_SE_Li256ELb0ELb1ELb1ELb0EEENS1_19SingleTileSchedulerILb0ELb1ELb1ELi128EEEEEEEEEvNT_6ParamsE --------------------------
	.section	.nv.info._ZN7cutlass13device_kernelIN5flash19enable_sm80_to_sm89INS1_16FlashAttnFwdSm80INS1_25CollectiveMainloopFwdSm80ILi8ELi2ELb0EN4cute5tupleIJNS5_1CILi128EEENS7_ILi64EEENS7_ILi192EEEEEELi192ENS_10bfloat16_tEfNS_4arch4Sm80ELb0ELb1ELb0ELb0ELb0ELb0ELb1ELb1EEENS1_21CollectiveEpilogueFwdINS6_IJS8_SA_S9_EEENS6_IJNS7_ILi1EEESI_SI_EEESC_SE_Li256ELb0ELb1ELb1ELb0EEENS1_19SingleTileSchedulerILb0ELb1ELb1ELi128EEEEEEEEEvNT_6ParamsE,"",@"SHT_CUDA_INFO"
	.sectionflags	@""
	.align	4


	//----- nvinfo : EIATTR_CUDA_API_VERSION
	.align		4
        /*0000*/ 	.byte	0x04, 0x37
        /*0002*/ 	.short	(.L_1006 - .L_1005)
.L_1005:
        /*0004*/ 	.word	0x00000082


	//----- nvinfo : EIATTR_SW2861232_WAR
	.align		4
.L_1006:
        /*0008*/ 	.byte	0x01, 0x35
	.zero		2


	//----- nvinfo : EIATTR_PARAM_CBANK
	.align		4
        /*000c*/ 	.byte	0x04, 0x0a
        /*000e*/ 	.short	(.L_1008 - .L_1007)
	.align		4
.L_1007:
        /*0010*/ 	.word	index@(.nv.constant0._ZN7cutlass13device_kernelIN5flash19enable_sm80_to_sm89INS1_16FlashAttnFwdSm80INS1_25CollectiveMainloopFwdSm80ILi8ELi2ELb0EN4cute5tupleIJNS5_1CILi128EEENS7_ILi64EEENS7_ILi192EEEEEELi192ENS_10bfloat16_tEfNS_4arch4Sm80ELb0ELb1ELb0ELb0ELb0ELb0ELb1ELb1EEENS1_21CollectiveEpilogueFwdINS6_IJS8_SA_S9_EEENS6_IJNS7_ILi1EEESI_SI_EEESC_SE_Li256ELb0ELb1ELb1ELb0EEENS1_19SingleTileSchedulerILb0ELb1ELb1ELi128EEEEEEEEEvNT_6ParamsE)
        /*0014*/ 	.short	0x0160
        /*0016*/ 	.short	0x0418


	//----- nvinfo : EIATTR_CBANK_PARAM_SIZE
	.align		4
.L_1008:
        /*0018*/ 	.byte	0x03, 0x19
        /*001a*/ 	.short	0x0418


	//----- nvinfo : EIATTR_KPARAM_INFO
	.align		4
        /*001c*/ 	.byte	0x04, 0x17
        /*001e*/ 	.short	(.L_1010 - .L_1009)
.L_1009:
        /*0020*/ 	.word	0x00000000
        /*0024*/ 	.short	0x0000
        /*0026*/ 	.short	0x0000
        /*0028*/ 	.byte	0x00, 0xf0, 0x61, 0x10


	//----- nvinfo : EIATTR_MAXREG_COUNT
	.align		4
.L_1010:
        /*002c*/ 	.byte	0x03, 0x1b
        /*002e*/ 	.short	0x00ff


	//----- nvinfo : EIATTR_NUM_BARRIERS
	.align		4
        /*0030*/ 	.byte	0x02, 0x4c
        /*0032*/ 	.byte	0x02
	.zero		1


	//----- nvinfo : EIATTR_MERCURY_ISA_VERSION
	.align		4
        /*0034*/ 	.byte	0x03, 0x5f
        /*0036*/ 	.short	0x0000


	//----- nvinfo : EIATTR_COOP_GROUP_MASK_REGIDS
	.align		4
        /*0038*/ 	.byte	0x04, 0x29
        /*003a*/ 	.short	(.L_1012 - .L_1011)


	//   ....[0]....
.L_1011:
        /*003c*/ 	.word	0xffffffff


	//   ....[1]....
        /*0040*/ 	.word	0xffffffff


	//   ....[2]....
        /*0044*/ 	.word	0xffffffff


	//   ....[3]....
        /*0048*/ 	.word	0xffffffff


	//   ....[4]....
        /*004c*/ 	.word	0xffffffff


	//   ....[5]....
        /*0050*/ 	.word	0xffffffff


	//   ....[6]....
        /*0054*/ 	.word	0xffffffff


	//   ....[7]....
        /*0058*/ 	.word	0xffffffff


	//   ....[8]....
        /*005c*/ 	.word	0xffffffff


	//   ....[9]....
        /*0060*/ 	.word	0xffffffff


	//   ....[10]....
        /*0064*/ 	.word	0xffffffff


	//   ....[11]....
        /*0068*/ 	.word	0xffffffff


	//   ....[12]....
        /*006c*/ 	.word	0xffffffff


	//   ....[13]....
        /*0070*/ 	.word	0xffffffff


	//   ....[14]....
        /*0074*/ 	.word	0xffffffff


	//   ....[15]....
        /*0078*/ 	.word	0xffffffff


	//   ....[16]....
        /*007c*/ 	.word	0xffffffff


	//   ....[17]....
        /*0080*/ 	.word	0xffffffff


	//   ....[18]....
        /*0084*/ 	.word	0xffffffff


	//   ....[19]....
        /*0088*/ 	.word	0xffffffff


	//   ....[20]....
        /*008c*/ 	.word	0xffffffff


	//   ....[21]....
        /*0090*/ 	.word	0xffffffff


	//   ....[22]....
        /*0094*/ 	.word	0xffffffff


	//   ....[23]....
        /*0098*/ 	.word	0xffffffff


	//   ....[24]....
        /*009c*/ 	.word	0xffffffff


	//   ....[25]....
        /*00a0*/ 	.word	0xffffffff


	//   ....[26]....
        /*00a4*/ 	.word	0xffffffff


	//   ....[27]....
        /*00a8*/ 	.word	0xffffffff


	//   ....[28]....
        /*00ac*/ 	.word	0xffffffff


	//   ....[29]....
        /*00b0*/ 	.word	0xffffffff


	//   ....[30]....
        /*00b4*/ 	.word	0xffffffff


	//   ....[31]....
        /*00b8*/ 	.word	0xffffffff


	//   ....[32]....
        /*00bc*/ 	.word	0xffffffff


	//   ....[33]....
        /*00c0*/ 	.word	0xffffffff


	//   ....[34]....
        /*00c4*/ 	.word	0xffffffff


	//   ....[35]....
        /*00c8*/ 	.word	0xffffffff


	//   ....[36]....
        /*00cc*/ 	.word	0xffffffff


	//   ....[37]....
        /*00d0*/ 	.word	0xffffffff


	//   ....[38]....
        /*00d4*/ 	.word	0xffffffff


	//   ....[39]....
        /*00d8*/ 	.word	0xffffffff


	//   ....[40]....
        /*00dc*/ 	.word	0xffffffff


	//   ....[41]....
        /*00e0*/ 	.word	0xffffffff


	//   ....[42]....
        /*00e4*/ 	.word	0xffffffff


	//----- nvinfo : EIATTR_COOP_GROUP_INSTR_OFFSETS
	.align		4
.L_1012:
        /*00e8*/ 	.byte	0x04, 0x28
        /*00ea*/ 	.short	(.L_1014 - .L_1013)


	//   ....[0]....
.L_1013:
        /*00ec*/ 	.word	0x00000050


	//   ....[1]....
        /*00f0*/ 	.word	0x000013d0


	//   ....[2]....
        /*00f4*/ 	.word	0x00001410


	//   ....[3]....
        /*00f8*/ 	.word	0x00001730


	//   ....[4]....
        /*00fc*/ 	.word	0x00001760


	//   ....[5]....
        /*0100*/ 	.word	0x000018b0


	//   ....[6]....
        /*0104*/ 	.word	0x000018e0


	//   ....[7]....
        /*0108*/ 	.word	0x00001a20


	//   ....[8]....
        /*010c*/ 	.word	0x00001a60


	//   ....[9]....
        /*0110*/ 	.word	0x00002f30


	//   ....[10]....
        /*0114*/ 	.word	0x00003100


	//   ....[11]....
        /*0118*/ 	.word	0x00003c10


	//   ....[12]....
        /*011c*/ 	.word	0x00003c30


	//   ....[13]....
        /*0120*/ 	.word	0x00003c60


	//   ....[14]....
        /*0124*/ 	.word	0x00003c80


	//   ....[15]....
        /*0128*/ 	.word	0x000056b0


	//   ....[16]....
        /*012c*/ 	.word	0x00006030


	//   ....[17]....
        /*0130*/ 	.word	0x000069e0


	//   ....[18]....
        /*0134*/ 	.word	0x00006aa0


	//   ....[19]....
        /*0138*/ 	.word	0x00006ac0


	//   ....[20]....
        /*013c*/ 	.word	0x00006ae0


	//   ....[21]....
        /*0140*/ 	.word	0x00009840


	//   ....[22]....
        /*0144*/ 	.word	0x00009860


	//   ....[23]....
        /*0148*/ 	.word	0x00009880


	//   ....[24]....
        /*014c*/ 	.word	0x000098a0


	//   ....[25]....
        /*0150*/ 	.word	0x0000c0e0


	//   ....[26]....
        /*0154*/ 	.word	0x0000c4a0


	//   ....[27]....
        /*0158*/ 	.word	0x0000cc20


	//   ....[28]....
        /*015c*/ 	.word	0x0000ce30


	//   ....[29]....
        /*0160*/ 	.word	0x0000ce60


	//   ....[30]....
        /*0164*/ 	.word	0x0000ced0


	//   ....[31]....
        /*0168*/ 	.word	0x0000e900


	//   ....[32]....
        /*016c*/ 	.word	0x0000e930


	//   ....[33]....
        /*0170*/ 	.word	0x0000e970


	//   ....[34]....
        /*0174*/ 	.word	0x0000e980


	//   ....[35]....
        /*0178*/ 	.word	0x0000f6a0


	//   ....[36]....
        /*017c*/ 	.word	0x0000f6f0


	//   ....[37]....
        /*0180*/ 	.word	0x0000f720


	//   ....[38]....
        /*0184*/ 	.word	0x0000f750


	//   ....[39]....
        /*0188*/ 	.word	0x0000f7c0


	//   ....[40]....
        /*018c*/ 	.word	0x0000f810


	//   ....[41]....
        /*0190*/ 	.word	0x00010110


	//   ....[42]....
        /*0194*/ 	.word	0x00010120


	//----- nvinfo : EIATTR_EXIT_INSTR_OFFSETS
	.align		4
.L_1014:
        /*0198*/ 	.byte	0x04, 0x1c
        /*019a*/ 	.short	(.L_1016 - .L_1015)


	//   ....[0]....
.L_1015:
        /*019c*/ 	.word	0x000001b0


	//   ....[1]....
        /*01a0*/ 	.word	0x00010130


	//   ....[2]....
        /*01a4*/ 	.word	0x000109d0


	//   ....[3]....
        /*01a8*/ 	.word	0x00010a20


	//   ....[4]....
        /*01ac*/ 	.word	0x00010a50


	//   ....[5]....
        /*01b0*/ 	.word	0x00010ab0


	//   ....[6]....
        /*01b4*/ 	.word	0x00010d40


	//----- nvinfo : EIATTR_CTAIDZ_USED
	.align		4
.L_1016:
        /*01b8*/ 	.byte	0x01, 0x04
	.zero		2


	//----- nvinfo : EIATTR_MAX_THREADS
	.align		4
        /*01bc*/ 	.byte	0x04, 0x05
        /*01be*/ 	.short	(.L_1018 - .L_1017)
.L_1017:
        /*01c0*/ 	.word	0x00000100
        /*01c4*/ 	.word	0x00000001
        /*01c8*/ 	.word	0x00000001


	//----- nvinfo : EIATTR_CRS_STACK_SIZE
	.align		4
.L_1018:
        /*01cc*/ 	.byte	0x04, 0x1e
        /*01ce*/ 	.short	(.L_1020 - .L_1019)
.L_1019:
        /*01d0*/ 	.word	0x00000000
.L_1020:


//--------------------- .nv.info._ZN7cutlass13device_kernelIN5flash19enable_sm80_to_sm89INS1_16FlashAttnFwdSm80INS1_25CollectiveMainloopFwdSm80ILi8ELi2ELb0EN4cute5tupleIJNS5_1CILi128EEENS7_ILi64EEENS7_ILi192EEEEEELi192ENS_10bfloat16_tEfNS_4arch4Sm80ELb0ELb1ELb0ELb1ELb0ELb0ELb1ELb1EEENS1_21CollectiveEpilogueFwdINS6_IJS8_SA_S9_EEENS6_IJNS7_ILi1EEESI_SI_EEESC_SE_Li256ELb1ELb1ELb1ELb0EEENS1_36VarlenDynamicPersistentTileSchedulerILi128ELi64ELi256ELi256ELb1ELb1ELb0ELb1ELb0ELb1EEEEEEEEEvNT_6ParamsE --------------------------
	.section	.nv.info._ZN7cutlass13device_kernelIN5flash19enable_sm80_to_sm89INS1_16FlashAttnFwdSm80INS1_25CollectiveMainloopFwdSm80ILi8ELi2ELb0EN4cute5tupleIJNS5_1CILi128EEENS7_ILi64EEENS7_ILi192EEEEEELi192ENS_10bfloat16_tEfNS_4arch4Sm80ELb0ELb1ELb0ELb1ELb0ELb0ELb1ELb1EEENS1_21CollectiveEpilogueFwdINS6_IJS8_SA_S9_EEENS6_IJNS7_ILi1EEESI_SI_EEESC_SE_Li256ELb1ELb1ELb1ELb0EEENS1_36VarlenDynamicPersistentTileSchedulerILi128ELi64ELi256ELi256ELb1ELb1ELb0ELb1ELb0ELb1EEEEEEEEEvNT_6ParamsE,"",@"SHT_CUDA_INFO"
	.sectionflags	@""
	.align	4


	//----- nvinfo : EIATTR_CUDA_API_VERSION
	.align		4
        /*0000*/ 	.byte	0x04, 0x37
        /*0002*/ 	.short	(.L_1022 - .L_1021)
.L_1021:
        /*0004*/ 	.word	0x00000082


	//----- nvinfo : EIATTR_SW2861232_WAR
	.align		4
.L_1022:
        /*0008*/ 	.byte	0x01, 0x35
	.zero		2


	//----- nvinfo : EIATTR_PARAM_CBANK
	.align		4
        /*000c*/ 	.byte	0x04, 0x0a
        /*000e*/ 	.short	(.L_1024 - .L_1023)
	.align		4
.L_1023:
        /*0010*/ 	.word	index@(.nv.constant0._ZN7cutlass13device_kernelIN5flash19enable_sm80_to_sm89INS1_16FlashAttnFwdSm80INS1_25CollectiveMainloopFwdSm80ILi8ELi2ELb0EN4cute5tupleIJNS5_1CILi128EEENS7_ILi64EEENS7_ILi192EEEEEELi192ENS_10bfloat16_tEfNS_4arch4Sm80ELb0ELb1ELb0ELb1ELb0ELb0ELb1ELb1EEENS1_21CollectiveEpilogueFwdINS6_IJS8_SA_S9_EEENS6_IJNS7_ILi1EEESI_SI_EEESC_SE_Li256ELb1ELb1ELb1ELb0EEENS1_36VarlenDynamicPersistentTileSchedulerILi128ELi64ELi256ELi256ELb1ELb1ELb0ELb1ELb0ELb1EEEEEEEEEvNT_6ParamsE)
        /*0014*/ 	.short	0x0160
        /*0016*/ 	.short	0x0438


	//----- nvinfo : EIATTR_CBANK_PARAM_SIZE
	.align		4
.L_1024:
        /*0018*/ 	.byte	0x03, 0x19
        /*001a*/ 	.short	0x0438


	//----- nvinfo : EIATTR_KPARAM_INFO
	.align		4
        /*001c*/ 	.byte	0x04, 0x17
        /*001e*/ 	.short	(.L_1026 - .L_1025)
.L_1025:
        /*0020*/ 	.word	0x00000000
        /*0024*/ 	.short	0x0000
        /*0026*/ 	.short	0x0000
        /*0028*/ 	.byte	0x00, 0xf0, 0xe1, 0x10


	//----- nvinfo : EIATTR_MAXREG_COUNT
	.align		4
.L_1026:
        /*002c*/ 	.byte	0x03, 0x1b
        /*002e*/ 	.short	0x00ff


	//----- nvinfo : EIATTR_NUM_BARRIERS
	.align		4
        /*0030*/ 	.byte	0x02, 0x4c
        /*0032*/ 	.byte	0x06
	.zero		1


	//----- nvinfo : EIATTR_MERCURY_ISA_VERSION
	.align		4
        /*0034*/ 	.byte	0x03, 0x5f
        /*0036*/ 	.short	0x0000


	//----- nvinfo : EIATTR_INT_WARP_WIDE_INSTR_OFFSETS
	.align		4
        /*0038*/ 	.byte	0x04, 0x31
        /*003a*/ 	.short	(.L_1028 - .L_1027)


	//   ....[0]....
.L_1027:
        /*003c*/ 	.word	0x0000f900


	//   ....[1]....
        /*0040*/ 	.word	0x0000f9a0


	//----- nvinfo : EIATTR_COOP_GROUP_MASK_REGIDS
	.align		4
.L_1028:
        /*0044*/ 	.byte	0x04, 0x29
        /*0046*/ 	.short	(.L_1030 - .L_1029)


	//   ....[0]....
.L_1029:
        /*0048*/ 	.word	0xffffffff


	//   ....[1]....
        /*004c*/ 	.word	0xffffffff


	//   ....[2]....
        /*0050*/ 	.word	0xffffffff


	//   ....[3]....
        /*0054*/ 	.word	0xffffffff


	//   ....[4]....
        /*0058*/ 	.word	0xffffffff


	//   ....[5]....
        /*005c*/ 	.word	0xffffffff


	//   ....[6]....
        /*0060*/ 	.word	0xffffffff


	//   ....[7]....
        /*0064*/ 	.word	0xffffffff


	//   ....[8]....
        /*0068*/ 	.word	0xffffffff


	//   ....[9]....
        /*006c*/ 	.word	0xffffffff


	//   ....[10]....
        /*0070*/ 	.word	0xffffffff


	//   ....[11]....
        /*0074*/ 	.word	0xffffffff


	//   ....[12]....
        /*0078*/ 	.word	0xffffffff


	//   ....[13]....
        /*007c*/ 	.word	0xffffffff


	//   ....[14]....
        /*0080*/ 	.word	0xffffffff


	//   ....[15]....
        /*0084*/ 	.word	0xffffffff


	//   ....[16]....
        /*0088*/ 	.word	0xffffffff


	//   ....[17]....
        /*008c*/ 	.word	0xffffffff


	//   ....[18]....
        /*0090*/ 	.word	0xffffffff


	//   ....[19]....
        /*0094*/ 	.word	0xffffffff


	//   ....[20]....
        /*0098*/ 	.word	0xffffffff


	//   ....[21]....
        /*009c*/ 	.word	0xffffffff


	//   ....[22]....
        /*00a0*/ 	.word	0xffffffff


	//   ....[23]....
        /*00a4*/ 	.word	0xffffffff


	//   ....[24]....
        /*00a8*/ 	.word	0xffffffff


	//   ....[25]....
        /*00ac*/ 	.word	0xffffffff


	//   ....[26]....
        /*00b0*/ 	.word	0xffffffff


	//   ....[27]....
        /*00b4*/ 	.word	0xffffffff


	//   ....[28]....
        /*00b8*/ 	.word	0xffffffff


	//   ....[29]....
        /*00bc*/ 	.word	0xffffffff


	//   ....[30]....
        /*00c0*/ 	.word	0xffffffff


	//   ....[31]....
        /*00c4*/ 	.word	0xffffffff


	//   ....[32]....
        /*00c8*/ 	.word	0xffffffff


	//   ....[33]....
        /*00cc*/ 	.word	0xffffffff


	//   ....[34]....
        /*00d0*/ 	.word	0xffffffff


	//   ....[35]....
        /*00d4*/ 	.word	0xffffffff


	//   ....[36]....
        /*00d8*/ 	.word	0xffffffff


	//   ....[37]....
        /*00dc*/ 	.word	0xffffffff


	//   ....[38]....
        /*00e0*/ 	.word	0xffffffff


	//   ....[39]....
        /*00e4*/ 	.word	0xffffffff


	//   ....[40]....
        /*00e8*/ 	.word	0xffffffff


	//   ....[41]....
        /*00ec*/ 	.word	0xffffffff


	//   ....[42]....
        /*00f0*/ 	.word	0xffffffff


	//   ....[43]....
        /*00f4*/ 	.word	0xffffffff


	//   ....[44]....
        /*00f8*/ 	.word	0xffffffff


	//   ....[45]....
        /*00fc*/ 	.word	0xffffffff


	//   ....[46]....
        /*0100*/ 	.word	0xffffffff


	//   ....[47]....
        /*0104*/ 	.word	0xffffffff


	//   ....[48]....
        /*0108*/ 	.word	0xffffffff


	//   ....[49]....
        /*010c*/ 	.word	0xffffffff


	//   ....[50]....
        /*0110*/ 	.word	0xffffffff


	//   ....[51]....
        /*0114*/ 	.word	0xffffffff


	//   ....[52]....
        /*0118*/ 	.word	0xffffffff


	//   ....[53]....
        /*011c*/ 	.word	0xffffffff


	//   ....[54]....
        /*0120*/ 	.word	0xffffffff


	//   ....[55]....
        /*0124*/ 	.word	0xffffffff


	//   ....[56]....
        /*0128*/ 	.word	0xffffffff


	//   ....[57]....
        /*012c*/ 	.word	0xffffffff


	//   ....[58]....
        /*0130*/ 	.word	0xffffffff


	//   ....[59]....
        /*0134*/ 	.word	0xffffffff


	//   ....[60]....
        /*0138*/ 	.word	0xffffffff


	//   ....[61]....
        /*013c*/ 	.word	0xffffffff


	//   ....[62]....
        /*0140*/ 	.word	0xffffffff


	//   ....[63]....
        /*0144*/ 	.word	0xffffffff


	//   ....[64]....
        /*0148*/ 	.word	0xffffffff


	//   ....[65]....
        /*014c*/ 	.word	0xffffffff


	//   ....[66]....
        /*0150*/ 	.word	0xffffffff


	//   ....[67]....
        /*0154*/ 	.word	0xffffffff


	//   ....[68]....
        /*0158*/ 	.word	0xffffffff


	//   ....[69]....
        /*015c*/ 	.word	0xffffffff


	//   ....[70]....
        /*0160*/ 	.word	0xffffffff


	//   ....[71]....
        /*0164*/ 	.word	0xffffffff


	//   ....[72]....
        /*0168*/ 	.word	0xffffffff


	//   ....[73]....
        /*016c*/ 	.word	0xffffffff


	//   ....[74]....
        /*0170*/ 	.word	0xffffffff


	//   ....[75]....
        /*0174*/ 	.word	0xffffffff


	//   ....[76]....
        /*0178*/ 	.word	0xffffffff


	//   ....[77]....
        /*017c*/ 	.word	0xffffffff


	//   ....[78]....
        /*0180*/ 	.word	0xffffffff


	//   ....[79]....
        /*0184*/ 	.word	0xffffffff


	//   ....[80]....
        /*0188*/ 	.word	0xffffffff


	//   ....[81]....
        /*018c*/ 	.word	0xffffffff


	//   ....[82]....
        /*0190*/ 	.word	0xffffffff


	//   ....[83]....
        /*0194*/ 	.word	0xffffffff


	//   ....[84]....
        /*0198*/ 	.word	0xffffffff


	//   ....[85]....
        /*019c*/ 	.word	0xffffffff


	//   ....[86]....
        /*01a0*/ 	.word	0xffffffff


	//   ....[87]....
        /*01a4*/ 	.word	0xffffffff


	//   ....[88]....
        /*01a8*/ 	.word	0xffffffff


	//   ....[89]....
        /*01ac*/ 	.word	0xffffffff


	//   ....[90]....
        /*01b0*/ 	.word	0xffffffff


	//   ....[91]....
        /*01b4*/ 	.word	0xffffffff


	//   ....[92]....
        /*01b8*/ 	.word	0xffffffff


	//   ....[93]....
        /*01bc*/ 	.word	0xffffffff


	//   ....[94]....
        /*01c0*/ 	.word	0xffffffff


	//   ....[95]....
        /*01c4*/ 	.word	0xffffffff


	//   ....[96]....
        /*01c8*/ 	.word	0xffffffff


	//   ....[97]....
        /*01cc*/ 	.word	0xffffffff


	//   ....[98]....
        /*01d0*/ 	.word	0xffffffff


	//   ....[99]....
        /*01d4*/ 	.word	0xffffffff


	//   ....[100]....
        /*01d8*/ 	.word	0xffffffff


	//   ....[101]....
        /*01dc*/ 	.word	0xffffffff


	//   ....[102]....
        /*01e0*/ 	.word	0xffffffff


	//   ....[103]....
        /*01e4*/ 	.word	0xffffffff


	//   ....[104]....
        /*01e8*/ 	.word	0xffffffff


	//   ....[105]....
        /*01ec*/ 	.word	0xffffffff


	//   ....[106]....
        /*01f0*/ 	.word	0xffffffff


	//   ....[107]....
        /*01f4*/ 	.word	0xffffffff


	//   ....[108]....
        /*01f8*/ 	.word	0xffffffff


	//   ....[109]....
        /*01fc*/ 	.word	0xffffffff


	//   ....[110]....
        /*0200*/ 	.word	0xffffffff


	//   ....[111]....
        /*0204*/ 	.word	0xffffffff


	//   ....[112]....
        /*0208*/ 	.word	0xffffffff


	//   ....[113]....
        /*020c*/ 	.word	0xffffffff


	//   ....[114]....
        /*0210*/ 	.word	0xffffffff


	//   ....[115]....
        /*0214*/ 	.word	0xffffffff


	//   ....[116]....
        /*0218*/ 	.word	0xffffffff


	//   ....[117]....
        /*021c*/ 	.word	0xffffffff


	//   ....[118]....
        /*0220*/ 	.word	0xffffffff


	//   ....[119]....
        /*0224*/ 	.word	0xffffffff


	//   ....[120]....
        /*0228*/ 	.word	0xffffffff


	//   ....[121]....
        /*022c*/ 	.word	0xffffffff


	//   ....[122]....
        /*0230*/ 	.word	0xffffffff


	//   ....[123]....
        /*0234*/ 	.word	0xffffffff


	//   ....[124]....
        /*0238*/ 	.word	0xffffffff


	//   ....[125]....
        /*023c*/ 	.word	0xffffffff


	//   ....[126]....
        /*0240*/ 	.word	0xffffffff


	//   ....[127]....
        /*0244*/ 	.word	0xffffffff


	//   ....[128]....
        /*0248*/ 	.word	0xffffffff


	//   ....[129]....
        /*024c*/ 	.word	0xffffffff


	//   ....[130]....
        /*0250*/ 	.word	0xffffffff


	//   ....[131]....
        /*0254*/ 	.word	0xffffffff


	//   ....[132]....
        /*0258*/ 	.word	0xffffffff


	//   ....[133]....
        /*025c*/ 	.word	0xffffffff


	//   ....[134]....
        /*0260*/ 	.word	0xffffffff


	//   ....[135]....
        /*0264*/ 	.word	0xffffffff


	//   ....[136]....
        /*0268*/ 	.word	0xffffffff


	//   ....[137]....
        /*026c*/ 	.word	0xffffffff


	//   ....[138]....
        /*0270*/ 	.word	0xffffffff


	//   ....[139]....
        /*0274*/ 	.word	0xffffffff


	//   ....[140]....
        /*0278*/ 	.word	0xffffffff


	//   ....[141]....
        /*027c*/ 	.word	0xffffffff


	//   ....[142]....
        /*0280*/ 	.word	0xffffffff


	//   ....[143]....
        /*0284*/ 	.word	0xffffffff


	//   ....[144]....
        /*0288*/ 	.word	0xffffffff


	//   ....[145]....
        /*028c*/ 	.word	0xffffffff


	//   ....[146]....
        /*0290*/ 	.word	0xffffffff


	//   ....[147]....
        /*0294*/ 	.word	0xffffffff


	//   ....[148]....
        /*0298*/ 	.word	0xffffffff


	//   ....[149]....
        /*029c*/ 	.word	0xffffffff


	//   ....[150]....
        /*02a0*/ 	.word	0xffffffff


	//   ....[151]....
        /*02a4*/ 	.word	0xffffffff


	//   ....[152]....
        /*02a8*/ 	.word	0xffffffff


	//----- nvinfo : EIATTR_COOP_GROUP_INSTR_OFFSETS
	.align		4
.L_1030:
        /*02ac*/ 	.byte	0x04, 0x28
        /*02ae*/ 	.short	(.L_1032 - .L_1031)


	//   ....[0]....
.L_1031:
        /*02b0*/ 	.word	0x00000080


	//   ....[1]....
        /*02b4*/ 	.word	0x00000210


	//   ....[2]....
        /*02b8*/ 	.word	0x00000240


	//   ....[3]....
        /*02bc*/ 	.word	0x00000270


	//   ....[4]....
        /*02c0*/ 	.word	0x000002a0


	//   ....[5]....
        /*02c4*/ 	.word	0x000002d0


	//   ....[6]....
        /*02c8*/ 	.word	0x00000300


	//   ....[7]....
        /*02cc*/ 	.word	0x00000460


	//   ....[8]....
        /*02d0*/ 	.word	0x000004a0


	//   ....[9]....
        /*02d4*/ 	.word	0x000004d0


	//   ....[10]....
        /*02d8*/ 	.word	0x00000500


	//   ....[11]....
        /*02dc*/ 	.word	0x00000530


	//   ....[12]....
        /*02e0*/ 	.word	0x00000560


	//   ....[13]....
        /*02e4*/ 	.word	0x000005f0


	//   ....[14]....
        /*02e8*/ 	.word	0x00000630


	//   ....[15]....
        /*02ec*/ 	.word	0x00000650


	//   ....[16]....
        /*02f0*/ 	.word	0x000006b0


	//   ....[17]....
        /*02f4*/ 	.word	0x00002750


	//   ....[18]....
        /*02f8*/ 	.word	0x00002770


	//   ....[19]....
        /*02fc*/ 	.word	0x000028b0


	//   ....[20]....
        /*0300*/ 	.word	0x000028c0


	//   ....[21]....
        /*0304*/ 	.word	0x00002a00


	//   ....[22]....
        /*0308*/ 	.word	0x00002a20


	//   ....[23]....
        /*030c*/ 	.word	0x00002b60


	//   ....[24]....
        /*0310*/ 	.word	0x00002b70


	//   ....[25]....
        /*0314*/ 	.word	0x00003e60


	//   ....[26]....
        /*0318*/ 	.word	0x000040d0


	//   ....[27]....
        /*031c*/ 	.word	0x00004b60


	//   ....[28]....
        /*0320*/ 	.word	0x00004b80


	//   ....[29]....
        /*0324*/ 	.word	0x00004ba0


	//   ....[30]....
        /*0328*/ 	.word	0x00004bc0


	//   ....[31]....
        /*032c*/ 	.word	0x00006bf0


	//   ....[32]....
        /*0330*/ 	.word	0x00006ef0


	//   ....[33]....
        /*0334*/ 	.word	0x000076f0


	//   ....[34]....
        /*0338*/ 	.word	0x000078a0


	//   ....[35]....
        /*033c*/ 	.word	0x000078e0


	//   ....[36]....
        /*0340*/ 	.word	0x00007970


	//   ....[37]....
        /*0344*/ 	.word	0x0000a3a0


	//   ....[38]....
        /*0348*/ 	.word	0x0000a3b0


	//   ....[39]....
        /*034c*/ 	.word	0x0000a3d0


	//   ....[40]....
        /*0350*/ 	.word	0x0000a3f0


	//   ....[41]....
        /*0354*/ 	.word	0x0000ca10


	//   ....[42]....
        /*0358*/ 	.word	0x0000cdf0


	//   ....[43]....
        /*035c*/ 	.word	0x0000d550


	//   ....[44]....
        /*0360*/ 	.word	0x0000d6c0


	//   ....[45]....
        /*0364*/ 	.word	0x0000d6f0


	//   ....[46]....
        /*0368*/ 	.word	0x0000d780


	//   ....[47]....
        /*036c*/ 	.word	0x0000f100


	//   ....[48]....
        /*0370*/ 	.word	0x0000f130


	//   ....[49]....
        /*0374*/ 	.word	0x0000f140


	//   ....[50]....
        /*0378*/ 	.word	0x0000f170


	//   ....[51]....
        /*037c*/ 	.word	0x00010470


	//   ....[52]....
        /*0380*/ 	.word	0x000104a0


	//   ....[53]....
        /*0384*/ 	.word	0x000104c0


	//   ....[54]....
        /*0388*/ 	.word	0x000104f0


	//   ....[55]....
        /*038c*/ 	.word	0x00010820


	//   ....[56]....
        /*0390*/ 	.word	0x00010840


	//   ....[57]....
        /*0394*/ 	.word	0x00010960


	//   ....[58]....
        /*0398*/ 	.word	0x00010970


	//   ....[59]....
        /*039c*/ 	.word	0x00010aa0


	//   ....[60]....
        /*03a0*/ 	.word	0x00010ac0


	//   ....[61]....
        /*03a4*/ 	.word	0x00010bf0


	//   ....[62]....
        /*03a8*/ 	.word	0x00010c00


	//   ....[63]....
        /*03ac*/ 	.word	0x00010f10


	//   ....[64]....
        /*03b0*/ 	.word	0x00010f30


	//   ....[65]....
        /*03b4*/ 	.word	0x00011870


	//   ....[66]....
        /*03b8*/ 	.word	0x00011880


	//   ....[67]....
        /*03bc*/ 	.word	0x00012580


	//   ....[68]....
        /*03c0*/ 	.word	0x000125a0


	//   ....[69]....
        /*03c4*/ 	.word	0x000126d0


	//   ....[70]....
        /*03c8*/ 	.word	0x000126e0


	//   ....[71]....
        /*03cc*/ 	.word	0x00012810


	//   ....[72]....
        /*03d0*/ 	.word	0x00012830


	//   ....[73]....
        /*03d4*/ 	.word	0x00012960


	//   ....[74]....
        /*03d8*/ 	.word	0x00012970


	//   ....[75]....
        /*03dc*/ 	.word	0x00012b20


	//   ....[76]....
        /*03e0*/ 	.word	0x00012b40


	//   ....[77]....
        /*03e4*/ 	.word	0x00012c60


	//   ....[78]....
        /*03e8*/ 	.word	0x00012ca0


	//   ....[79]....
        /*03ec*/ 	.word	0x00012cd0


	//   ....[80]....
        /*03f0*/ 	.word	0x00012d00


	//   ....[81]....
        /*03f4*/ 	.word	0x00012d30


	//   ....[82]....
        /*03f8*/ 	.word	0x00012d60


	//   ....[83]....
        /*03fc*/ 	.word	0x00012eb0


	//   ....[84]....
        /*0400*/ 	.word	0x00012ef0


	//   ....[85]....
        /*0404*/ 	.word	0x00012f20


	//   ....[86]....
        /*0408*/ 	.word	0x00012f50


	//   ....[87]....
        /*040c*/ 	.word	0x00012f80


	//   ....[88]....
        /*0410*/ 	.word	0x00012fb0


	//   ....[89]....
        /*0414*/ 	.word	0x00013040


	//   ....[90]....
        /*0418*/ 	.word	0x00013080


	//   ....[91]....
        /*041c*/ 	.word	0x00013090


	//   ....[92]....
        /*0420*/ 	.word	0x000130f0


	//   ....[93]....
        /*0424*/ 	.word	0x000139d0


	//   ....[94]....
        /*0428*/ 	.word	0x00013a10


	//   ....[95]....
        /*042c*/ 	.word	0x00013a60


	//   ....[96]....
        /*0430*/ 	.word	0x00013ab0


	//   ....[97]....
        /*0434*/ 	.word	0x00013b00


	//   ....[98]....
        /*0438*/ 	.word	0x00013b70


	//   ....[99]....
        /*043c*/ 	.word	0x00013bb0


	//   ....[100]....
        /*0440*/ 	.word	0x00013c10


	//   ....[101]....
        /*0444*/ 	.word	0x00013c80


	//   ....[102]....
        /*0448*/ 	.word	0x00013ce0


	//   ....[103]....
        /*044c*/ 	.word	0x00013d50


	//   ....[104]....
        /*0450*/ 	.word	0x00013dc0


	//   ....[105]....
        /*0454*/ 	.word	0x00013e20


	//   ....[106]....
        /*0458*/ 	.word	0x00013e80


	//   ....[107]....
        /*045c*/ 	.word	0x00013ee0


	//   ....[108]....
        /*0460*/ 	.word	0x00013f50


	//   ....[109]....
        /*0464*/ 	.word	0x00013fb0


	//   ....[110]....
        /*0468*/ 	.word	0x00014010


	//   ....[111]....
        /*046c*/ 	.word	0x00014060


	//   ....[112]....
        /*0470*/ 	.word	0x000140b0


	//   ....[113]....
        /*0474*/ 	.word	0x00014100


	//   ....[114]....
        /*0478*/ 	.word	0x00014140


	//   ....[115]....
        /*047c*/ 	.word	0x000141a0


	//   ....[116]....
        /*0480*/ 	.word	0x00014210


	//   ....[117]....
        /*0484*/ 	.word	0x00014270


	//   ....[118]....
        /*0488*/ 	.word	0x000142d0


	//   ....[119]....
        /*048c*/ 	.word	0x00014330


	//   ....[120]....
        /*0490*/ 	.word	0x000143a0


	//   ....[121]....
        /*0494*/ 	.word	0x00014400


	//   ....[122]....
        /*0498*/ 	.word	0x00014460


	//   ....[123]....
        /*049c*/ 	.word	0x000144c0


	//   ....[124]....
        /*04a0*/ 	.word	0x00014530


	//   ....[125]....
        /*04a4*/ 	.word	0x00014590


	//   ....[126]....
        /*04a8*/ 	.word	0x000145f0


	//   ....[127]....
        /*04ac*/ 	.word	0x00014650


	//   ....[128]....
        /*04b0*/ 	.word	0x000146c0


	//   ....[129]....
        /*04b4*/ 	.word	0x00014720


	//   ....[130]....
        /*04b8*/ 	.word	0x00014780


	//   ....[131]....
        /*04bc*/ 	.word	0x000147e0


	//   ....[132]....
        /*04c0*/ 	.word	0x00014850


	//   ....[133]....
        /*04c4*/ 	.word	0x000148b0


	//   ....[134]....
        /*04c8*/ 	.word	0x00014910


	//   ....[135]....
        /*04cc*/ 	.word	0x00014970


	//   ....[136]....
        /*04d0*/ 	.word	0x000149e0


	//   ....[137]....
        /*04d4*/ 	.word	0x00014a30


	//   ....[138]....
        /*04d8*/ 	.word	0x00014a70


	//   ....[139]....
        /*04dc*/ 	.word	0x00014ac0


	//   ....[140]....
        /*04e0*/ 	.word	0x00014b10


	//   ....[141]....
        /*04e4*/ 	.word	0x00014b60


	//   ....[142]....
        /*04e8*/ 	.word	0x00014bd0


	//   ....[143]....
        /*04ec*/ 	.word	0x00014c20


	//   ....[144]....
        /*04f0*/ 	.word	0x00014c70


	//   ....[145]....
        /*04f4*/ 	.word	0x00014cc0


	//   ....[146]....
        /*04f8*/ 	.word	0x00014d10


	//   ....[147]....
        /*04fc*/ 	.word	0x00014d60


	//   ....[148]....
        /*0500*/ 	.word	0x00014dd0


	//   ....[149]....
        /*0504*/ 	.word	0x00014e10


	//   ....[150]....
        /*0508*/ 	.word	0x00014e70


	//   ....[151]....
        /*050c*/ 	.word	0x00014ed0


	//   ....[152]....
        /*0510*/ 	.word	0x00014f30


	//----- nvinfo : EIATTR_EXIT_INSTR_OFFSETS
	.align		4
.L_1032:
        /*0514*/ 	.byte	0x04, 0x1c
        /*0516*/ 	.short	(.L_1034 - .L_1033)


	//   ....[0]....
.L_1033:
        /*0518*/ 	.word	0x00000f30


	//   ....[1]....
        /*051c*/ 	.word	0x000139a0


	//----- nvinfo : EIATTR_MAX_THREADS
	.align		4
.L_1034:
        /*0520*/ 	.byte	0x04, 0x05
        /*0522*/ 	.short	(.L_1036 - .L_1035)
.L_1035:
        /*0524*/ 	.word	0x00000100
        /*0528*/ 	.word	0x00000001
        /*052c*/ 	.word	0x00000001


	//----- nvinfo : EIATTR_CRS_STACK_SIZE
	.align		4
.L_1036:
        /*0530*/ 	.byte	0x04, 0x1e
        /*0532*/ 	.short	(.L_1038 - .L_1037)
.L_1037:
        /*0534*/ 	.word	0x00000000
.L_1038:


//--------------------- .nv.info._ZN7cutlass13device_kernelIN5flash19enable_sm80_to_sm89INS1_16FlashAttnFwdSm80INS1_25CollectiveMainloopFwdSm80ILi8ELi2ELb0EN4cute5tupleIJNS5_1CILi128EEENS7_ILi64EEENS7_ILi192EEEEEELi192ENS_10bfloat16_tEfNS_4arch4Sm80ELb0ELb1ELb0ELb1ELb0ELb1ELb1ELb1EEENS1_21CollectiveEpilogueFwdINS6_IJS8_SA_S9_EEENS6_IJNS7_ILi1EEESI_SI_EEESC_SE_Li256ELb1ELb1ELb1ELb0EEENS1_36VarlenDynamicPersistentTileSchedulerILi128ELi64ELi256ELi256ELb1ELb1ELb0ELb1ELb0ELb1EEEEEEEEEvNT_6ParamsE --------------------------
	.section	.nv.info._ZN7cutlass13device_kernelIN5flash19enable_sm80_to_sm89INS1_16FlashAttnFwdSm80INS1_25CollectiveMainloopFwdSm80ILi8ELi2ELb0EN4cute5tupleIJNS5_1CILi128EEENS7_ILi64EEENS7_ILi192EEEEEELi192ENS_10bfloat16_tEfNS_4arch4Sm80ELb0ELb1ELb0ELb1ELb0ELb1ELb1ELb1EEENS1_21CollectiveEpilogueFwdINS6_IJS8_SA_S9_EEENS6_IJNS7_ILi1EEESI_SI_EEESC_SE_Li256ELb1ELb1ELb1ELb0EEENS1_36VarlenDynamicPersistentTileSchedulerILi128ELi64ELi256ELi256ELb1ELb1ELb0ELb1ELb0ELb1EEEEEEEEEvNT_6ParamsE,"",@"SHT_CUDA_INFO"
	.sectionflags	@""
	.align	4


	//----- nvinfo : EIATTR_CUDA_API_VERSION
	.align		4
        /*0000*/ 	.byte	0x04, 0x37
        /*0002*/ 	.short	(.L_1040 - .L_1039)
.L_1039:
        /*0004*/ 	.word	0x00000082


	//----- nvinfo : EIATTR_SW2861232_WAR
	.align		4
.L_1040:
        /*0008*/ 	.byte	0x01, 0x35
	.zero		2


	//----- nvinfo : EIATTR_PARAM_CBANK
	.align		4
        /*000c*/ 	.byte	0x04, 0x0a
        /*000e*/ 	.short	(.L_1042 - .L_1041)
	.align		4
.L_1041:
        /*0010*/ 	.word	index@(.nv.constant0._ZN7cutlass13device_kernelIN5flash19enable_sm80_to_sm89INS1_16FlashAttnFwdSm80INS1_25CollectiveMainloopFwdSm80ILi8ELi2ELb0EN4cute5tupleIJNS5_1CILi128EEENS7_ILi64EEENS7_ILi192EEEEEELi192ENS_10bfloat16_tEfNS_4arch4Sm80ELb0ELb1ELb0ELb1ELb0ELb1ELb1ELb1EEENS1_21CollectiveEpilogueFwdINS6_IJS8_SA_S9_EEENS6_IJNS7_ILi1EEESI_SI_EEESC_SE_Li256ELb1ELb1ELb1ELb0EEENS1_36VarlenDynamicPersistentTileSchedulerILi128ELi64ELi256ELi256ELb1ELb1ELb0ELb1ELb0ELb1EEEEEEEEEvNT_6ParamsE)
        /*0014*/ 	.short	0x0160
        /*0016*/ 	.short	0x0438


	//----- nvinfo : EIATTR_CBANK_PARAM_SIZE
	.align		4
.L_1042:
        /*0018*/ 	.byte	0x03, 0x19
        /*001a*/ 	.short	0x0438


	//----- nvinfo : EIATTR_KPARAM_INFO
	.align		4
        /*001c*/ 	.byte	0x04, 0x17
        /*001e*/ 	.short	(.L_1044 - .L_1043)
.L_1043:
        /*0020*/ 	.word	0x00000000
        /*0024*/ 	.short	0x0000
        /*0026*/ 	.short	0x0000
        /*0028*/ 	.byte	0x00, 0xf0, 0xe1, 0x10


	//----- nvinfo : EIATTR_MAXREG_COUNT
	.align		4
.L_1044:
        /*002c*/ 	.byte	0x03, 0x1b
        /*002e*/ 	.short	0x00ff


	//----- nvinfo : EIATTR_NUM_BARRIERS
	.align		4
        /*0030*/ 	.byte	0x02, 0x4c
        /*0032*/ 	.byte	0x06
	.zero		1


	//----- nvinfo : EIATTR_MERCURY_ISA_VERSION
	.align		4
        /*0034*/ 	.byte	0x03, 0x5f
        /*0036*/ 	.short	0x0000


	//----- nvinfo : EIATTR_INT_WARP_WIDE_INSTR_OFFSETS
	.align		4
        /*0038*/ 	.byte	0x04, 0x31
        /*003a*/ 	.short	(.L_1046 - .L_1045)


	//   ....[0]....
.L_1045:
        /*003c*/ 	.word	0x0001c890


	//   ....[1]....
        /*0040*/ 	.word	0x0001c930


	//----- nvinfo : EIATTR_COOP_GROUP_MASK_REGIDS
	.align		4
.L_1046:
        /*0044*/ 	.byte	0x04, 0x29
        /*0046*/ 	.short	(.L_1048 - .L_1047)


	//   ....[0]....
.L_1047:
        /*0048*/ 	.word	0xffffffff


	//   ....[1]....
        /*004c*/ 	.word	0xffffffff


	//   ....[2]....
        /*0050*/ 	.word	0xffffffff


	//   ....[3]....
        /*0054*/ 	.word	0xffffffff


	//   ....[4]....
        /*0058*/ 	.word	0xffffffff


	//   ....[5]....
        /*005c*/ 	.word	0xffffffff


	//   ....[6]....
        /*0060*/ 	.word	0xffffffff


	//   ....[7]....
        /*0064*/ 	.word	0xffffffff


	//   ....[8]....
        /*0068*/ 	.word	0xffffffff


	//   ....[9]....
        /*006c*/ 	.word	0xffffffff


	//   ....[10]....
        /*0070*/ 	.word	0xffffffff


	//   ....[11]....
        /*0074*/ 	.word	0xffffffff


	//   ....[12]....
        /*0078*/ 	.word	0xffffffff


	//   ....[13]....
        /*007c*/ 	.word	0xffffffff


	//   ....[14]....
        /*0080*/ 	.word	0xffffffff


	//   ....[15]....
        /*0084*/ 	.word	0xffffffff


	//   ....[16]....
        /*0088*/ 	.word	0xffffffff


	//   ....[17]....
        /*008c*/ 	.word	0xffffffff


	//   ....[18]....
        /*0090*/ 	.word	0xffffffff


	//   ....[19]....
        /*0094*/ 	.word	0xffffffff


	//   ....[20]....
        /*0098*/ 	.word	0xffffffff


	//   ....[21]....
        /*009c*/ 	.word	0xffffffff


	//   ....[22]....
        /*00a0*/ 	.word	0xffffffff


	//   ....[23]....
        /*00a4*/ 	.word	0xffffffff


	//   ....[24]....
        /*00a8*/ 	.word	0xffffffff


	//   ....[25]....
        /*00ac*/ 	.word	0xffffffff


	//   ....[26]....
        /*00b0*/ 	.word	0xffffffff


	//   ....[27]....
        /*00b4*/ 	.word	0xffffffff


	//   ....[28]....
        /*00b8*/ 	.word	0xffffffff


	//   ....[29]....
        /*00bc*/ 	.word	0xffffffff


	//   ....[30]....
        /*00c0*/ 	.word	0xffffffff


	//   ....[31]....
        /*00c4*/ 	.word	0xffffffff


	//   ....[32]....
        /*00c8*/ 	.word	0xffffffff


	//   ....[33]....
        /*00cc*/ 	.word	0xffffffff


	//   ....[34]....
        /*00d0*/ 	.word	0xffffffff


	//   ....[35]....
        /*00d4*/ 	.word	0xffffffff


	//   ....[36]....
        /*00d8*/ 	.word	0xffffffff


	//   ....[37]....
        /*00dc*/ 	.word	0xffffffff


	//   ....[38]....
        /*00e0*/ 	.word	0xffffffff


	//   ....[39]....
        /*00e4*/ 	.word	0xffffffff


	//   ....[40]....
        /*00e8*/ 	.word	0xffffffff


	//   ....[41]....
        /*00ec*/ 	.word	0xffffffff


	//   ....[42]....
        /*00f0*/ 	.word	0xffffffff


	//   ....[43]....
        /*00f4*/ 	.word	0xffffffff


	//   ....[44]....
        /*00f8*/ 	.word	0xffffffff


	//   ....[45]....
        /*00fc*/ 	.word	0xffffffff


	//   ....[46]....
        /*0100*/ 	.word	0xffffffff


	//   ....[47]....
        /*0104*/ 	.word	0xffffffff


	//   ....[48]....
        /*0108*/ 	.word	0xffffffff


	//   ....[49]....
        /*010c*/ 	.word	0xffffffff


	//   ....[50]....
        /*0110*/ 	.word	0xffffffff


	//   ....[51]....
        /*0114*/ 	.word	0xffffffff


	//   ....[52]....
        /*0118*/ 	.word	0xffffffff


	//   ....[53]....
        /*011c*/ 	.word	0xffffffff


	//   ....[54]....
        /*0120*/ 	.word	0xffffffff


	//   ....[55]....
        /*0124*/ 	.word	0xffffffff


	//   ....[56]....
        /*0128*/ 	.word	0xffffffff


	//   ....[57]....
        /*012c*/ 	.word	0xffffffff


	//   ....[58]....
        /*0130*/ 	.word	0xffffffff


	//   ....[59]....
        /*0134*/ 	.word	0xffffffff


	//   ....[60]....
        /*0138*/ 	.word	0xffffffff


	//   ....[61]....
        /*013c*/ 	.word	0xffffffff


	//   ....[62]....
        /*0140*/ 	.word	0xffffffff


	//   ....[63]....
        /*0144*/ 	.word	0xffffffff


	//   ....[64]....
        /*0148*/ 	.word	0xffffffff


	//   ....[65]....
        /*014c*/ 	.word	0xffffffff


	//   ....[66]....
        /*0150*/ 	.word	0xffffffff


	//   ....[67]....
        /*0154*/ 	.word	0xffffffff


	//   ....[68]....
        /*0158*/ 	.word	0xffffffff


	//   ....[69]....
        /*015c*/ 	.word	0xffffffff


	//   ....[70]....
        /*0160*/ 	.word	0xffffffff


	//   ....[71]....
        /*0164*/ 	.word	0xffffffff


	//   ....[72]....
        /*0168*/ 	.word	0xffffffff


	//   ....[73]....
        /*016c*/ 	.word	0xffffffff


	//   ....[74]....
        /*0170*/ 	.word	0xffffffff


	//   ....[75]....
        /*0174*/ 	.word	0xffffffff


	//   ....[76]....
        /*0178*/ 	.word	0xffffffff


	//   ....[77]....
        /*017c*/ 	.word	0xffffffff


	//   ....[78]....
        /*0180*/ 	.word	0xffffffff


	//   ....[79]....
        /*0184*/ 	.word	0xffffffff


	//   ....[80]....
        /*0188*/ 	.word	0xffffffff


	//   ....[81]....
        /*018c*/ 	.word	0xffffffff


	//   ....[82]....
        /*0190*/ 	.word	0xffffffff


	//   ....[83]....
        /*0194*/ 	.word	0xffffffff


	//   ....[84]....
        /*0198*/ 	.word	0xffffffff


	//   ....[85]....
        /*019c*/ 	.word	0xffffffff


	//   ....[86]....
        /*01a0*/ 	.word	0xffffffff


	//   ....[87]....
        /*01a4*/ 	.word	0xffffffff


	//   ....[88]....
        /*01a8*/ 	.word	0xffffffff


	//   ....[89]....
        /*01ac*/ 	.word	0xffffffff


	//   ....[90]....
        /*01b0*/ 	.word	0xffffffff


	//   ....[91]....
        /*01b4*/ 	.word	0xffffffff


	//   ....[92]....
        /*01b8*/ 	.word	0xffffffff


	//   ....[93]....
        /*01bc*/ 	.word	0xffffffff


	//   ....[94]....
        /*01c0*/ 	.word	0xffffffff


	//   ....[95]....
        /*01c4*/ 	.word	0xffffffff


	//   ....[96]....
        /*01c8*/ 	.word	0xffffffff


	//   ....[97]....
        /*01cc*/ 	.word	0xffffffff


	//   ....[98]....
        /*01d0*/ 	.word	0xffffffff


	//   ....[99]....
        /*01d4*/ 	.word	0xffffffff


	//   ....[100]....
        /*01d8*/ 	.word	0xffffffff


	//   ....[101]....
        /*01dc*/ 	.word	0xffffffff


	//   ....[102]....
        /*01e0*/ 	.word	0xffffffff


	//   ....[103]....
        /*01e4*/ 	.word	0xffffffff


	//   ....[104]....
        /*01e8*/ 	.word	0xffffffff


	//   ....[105]....
        /*01ec*/ 	.word	0xffffffff


	//   ....[106]....
        /*01f0*/ 	.word	0xffffffff


	//   ....[107]....
        /*01f4*/ 	.word	0xffffffff


	//   ....[108]....
        /*01f8*/ 	.word	0xffffffff


	//   ....[109]....
        /*01fc*/ 	.word	0xffffffff


	//   ....[110]....
        /*0200*/ 	.word	0xffffffff


	//   ....[111]....
        /*0204*/ 	.word	0xffffffff


	//   ....[112]....
        /*0208*/ 	.word	0xffffffff


	//   ....[113]....
        /*020c*/ 	.word	0xffffffff


	//   ....[114]....
        /*0210*/ 	.word	0xffffffff


	//   ....[115]....
        /*0214*/ 	.word	0xffffffff


	//   ....[116]....
        /*0218*/ 	.word	0xffffffff


	//   ....[117]....
        /*021c*/ 	.word	0xffffffff


	//   ....[118]....
        /*0220*/ 	.word	0xffffffff


	//   ....[119]....
        /*0224*/ 	.word	0xffffffff


	//   ....[120]....
        /*0228*/ 	.word	0xffffffff


	//   ....[121]....
        /*022c*/ 	.word	0xffffffff


	//   ....[122]....
        /*0230*/ 	.word	0xffffffff


	//   ....[123]....
        /*0234*/ 	.word	0xffffffff


	//   ....[124]....
        /*0238*/ 	.word	0xffffffff


	//   ....[125]....
        /*023c*/ 	.word	0xffffffff


	//   ....[126]....
        /*0240*/ 	.word	0xffffffff


	//   ....[127]....
        /*0244*/ 	.word	0xffffffff


	//   ....[128]....
        /*0248*/ 	.word	0xffffffff


	//   ....[129]....
        /*024c*/ 	.word	0xffffffff


	//   ....[130]....
        /*0250*/ 	.word	0xffffffff


	//   ....[131]....
        /*0254*/ 	.word	0xffffffff


	//   ....[132]....
        /*0258*/ 	.word	0xffffffff


	//   ....[133]....
        /*025c*/ 	.word	0xffffffff


	//   ....[134]....
        /*0260*/ 	.word	0xffffffff


	//   ....[135]....
        /*0264*/ 	.word	0xffffffff


	//   ....[136]....
        /*0268*/ 	.word	0xffffffff


	//   ....[137]....
        /*026c*/ 	.word	0xffffffff


	//   ....[138]....
        /*0270*/ 	.word	0xffffffff


	//   ....[139]....
        /*0274*/ 	.word	0xffffffff


	//   ....[140]....
        /*0278*/ 	.word	0xffffffff


	//   ....[141]....
        /*027c*/ 	.word	0xffffffff


	//   ....[142]....
        /*0280*/ 	.word	0xffffffff


	//   ....[143]....
        /*0284*/ 	.word	0xffffffff


	//   ....[144]....
        /*0288*/ 	.word	0xffffffff


	//   ....[145]....
        /*028c*/ 	.word	0xffffffff


	//   ....[146]....
        /*0290*/ 	.word	0xffffffff


	//   ....[147]....
        /*0294*/ 	.word	0xffffffff


	//   ....[148]....
        /*0298*/ 	.word	0xffffffff


	//   ....[149]....
        /*029c*/ 	.word	0xffffffff


	//   ....[150]....
        /*02a0*/ 	.word	0xffffffff


	//   ....[151]....
        /*02a4*/ 	.word	0xffffffff


	//   ....[152]....
        /*02a8*/ 	.word	0xffffffff


	//   ....[153]....
        /*02ac*/ 	.word	0xffffffff


	//   ....[154]....
        /*02b0*/ 	.word	0xffffffff


	//   ....[155]....
        /*02b4*/ 	.word	0xffffffff


	//   ....[156]....
        /*02b8*/ 	.word	0xffffffff


	//   ....[157]....
        /*02bc*/ 	.word	0xffffffff


	//   ....[158]....
        /*02c0*/ 	.word	0xffffffff


	//   ....[159]....
        /*02c4*/ 	.word	0xffffffff


	//   ....[160]....
        /*02c8*/ 	.word	0xffffffff


	//   ....[161]....
        /*02cc*/ 	.word	0xffffffff


	//   ....[162]....
        /*02d0*/ 	.word	0xffffffff


	//   ....[163]....
        /*02d4*/ 	.word	0xffffffff


	//   ....[164]....
        /*02d8*/ 	.word	0xffffffff


	//   ....[165]....
        /*02dc*/ 	.word	0xffffffff


	//   ....[166]....
        /*02e0*/ 	.word	0xffffffff


	//   ....[167]....
        /*02e4*/ 	.word	0xffffffff


	//   ....[168]....
        /*02e8*/ 	.word	0xffffffff


	//----- nvinfo : EIATTR_COOP_GROUP_INSTR_OFFSETS
	.align		4
.L_1048:
        /*02ec*/ 	.byte	0x04, 0x28
        /*02ee*/ 	.short	(.L_1050 - .L_1049)


	//   ....[0]....
.L_1049:
        /*02f0*/ 	.word	0x00000080


	//   ....[1]....
        /*02f4*/ 	.word	0x00000210


	//   ....[2]....
        /*02f8*/ 	.word	0x00000240


	//   ....[3]....
        /*02fc*/ 	.word	0x00000270


	//   ....[4]....
        /*0300*/ 	.word	0x000002a0


	//   ....[5]....
        /*0304*/ 	.word	0x000002d0


	//   ....[6]....
        /*0308*/ 	.word	0x00000300


	//   ....[7]....
        /*030c*/ 	.word	0x00000460


	//   ....[8]....
        /*0310*/ 	.word	0x000004a0


	//   ....[9]....
        /*0314*/ 	.word	0x000004d0


	//   ....[10]....
        /*0318*/ 	.word	0x00000500


	//   ....[11]....
        /*031c*/ 	.word	0x00000530


	//   ....[12]....
        /*0320*/ 	.word	0x00000560


	//   ....[13]....
        /*0324*/ 	.word	0x000005f0


	//   ....[14]....
        /*0328*/ 	.word	0x00000630


	//   ....[15]....
        /*032c*/ 	.word	0x00000650


	//   ....[16]....
        /*0330*/ 	.word	0x000006b0


	//   ....[17]....
        /*0334*/ 	.word	0x00008340


	//   ....[18]....
        /*0338*/ 	.word	0x00008360


	//   ....[19]....
        /*033c*/ 	.word	0x000084b0


	//   ....[20]....
        /*0340*/ 	.word	0x000084c0


	//   ....[21]....
        /*0344*/ 	.word	0x000085f0


	//   ....[22]....
        /*0348*/ 	.word	0x00008610


	//   ....[23]....
        /*034c*/ 	.word	0x00008740


	//   ....[24]....
        /*0350*/ 	.word	0x00008750


	//   ....[25]....
        /*0354*/ 	.word	0x000090d0


	//   ....[26]....
        /*0358*/ 	.word	0x000091a0


	//   ....[27]....
        /*035c*/ 	.word	0x000091e0


	//   ....[28]....
        /*0360*/ 	.word	0x00009220


	//   ....[29]....
        /*0364*/ 	.word	0x00009680


	//   ....[30]....
        /*0368*/ 	.word	0x00009940


	//   ....[31]....
        /*036c*/ 	.word	0x00009980


	//   ....[32]....
        /*0370*/ 	.word	0x000099c0


	//   ....[33]....
        /*0374*/ 	.word	0x0000c9c0


	//   ....[34]....
        /*0378*/ 	.word	0x0000ca00


	//   ....[35]....
        /*037c*/ 	.word	0x0000ca50


	//   ....[36]....
        /*0380*/ 	.word	0x0000ca90


	//   ....[37]....
        /*0384*/ 	.word	0x0000cd00


	//   ....[38]....
        /*0388*/ 	.word	0x0000cfc0


	//   ....[39]....
        /*038c*/ 	.word	0x0000d000


	//   ....[40]....
        /*0390*/ 	.word	0x0000d040


	//   ....[41]....
        /*0394*/ 	.word	0x00010d30


	//   ....[42]....
        /*0398*/ 	.word	0x00010fc0


	//   ....[43]....
        /*039c*/ 	.word	0x00011a60


	//   ....[44]....
        /*03a0*/ 	.word	0x00011a80


	//   ....[45]....
        /*03a4*/ 	.word	0x00011aa0


	//   ....[46]....
        /*03a8*/ 	.word	0x00011ac0


	//   ....[47]....
        /*03ac*/ 	.word	0x00013b80


	//   ....[48]....
        /*03b0*/ 	.word	0x00013f00


	//   ....[49]....
        /*03b4*/ 	.word	0x00014620


	//   ....[50]....
        /*03b8*/ 	.word	0x000147d0


	//   ....[51]....
        /*03bc*/ 	.word	0x00014810


	//   ....[52]....
        /*03c0*/ 	.word	0x000148a0


	//   ....[53]....
        /*03c4*/ 	.word	0x00017300


	//   ....[54]....
        /*03c8*/ 	.word	0x00017310


	//   ....[55]....
        /*03cc*/ 	.word	0x00017330


	//   ....[56]....
        /*03d0*/ 	.word	0x00017350


	//   ....[57]....
        /*03d4*/ 	.word	0x000199b0


	//   ....[58]....
        /*03d8*/ 	.word	0x00019d70


	//   ....[59]....
        /*03dc*/ 	.word	0x0001a490


	//   ....[60]....
        /*03e0*/ 	.word	0x0001a640


	//   ....[61]....
        /*03e4*/ 	.word	0x0001a670


	//   ....[62]....
        /*03e8*/ 	.word	0x0001a700


	//   ....[63]....
        /*03ec*/ 	.word	0x0001c080


	//   ....[64]....
        /*03f0*/ 	.word	0x0001c0b0


	//   ....[65]....
        /*03f4*/ 	.word	0x0001c0c0


	//   ....[66]....
        /*03f8*/ 	.word	0x0001c0f0


	//   ....[67]....
        /*03fc*/ 	.word	0x0001d650


	//   ....[68]....
        /*0400*/ 	.word	0x0001d680


	//   ....[69]....
        /*0404*/ 	.word	0x0001d6a0


	//   ....[70]....
        /*0408*/ 	.word	0x0001d6c0


	//   ....[71]....
        /*040c*/ 	.word	0x0001da70


	//   ....[72]....
        /*0410*/ 	.word	0x0001da90


	//   ....[73]....
        /*0414*/ 	.word	0x0001dbe0


	//   ....[74]....
        /*0418*/ 	.word	0x0001dbf0


	//   ....[75]....
        /*041c*/ 	.word	0x0001dd20


	//   ....[76]....
        /*0420*/ 	.word	0x0001dd40


	//   ....[77]....
        /*0424*/ 	.word	0x0001de70


	//   ....[78]....
        /*0428*/ 	.word	0x0001de80


	//   ....[79]....
        /*042c*/ 	.word	0x0001e190


	//   ....[80]....
        /*0430*/ 	.word	0x0001e1b0


	//   ....[81]....
        /*0434*/ 	.word	0x0001eaf0


	//   ....[82]....
        /*0438*/ 	.word	0x0001eb00


	//   ....[83]....
        /*043c*/ 	.word	0x0001f860


	//   ....[84]....
        /*0440*/ 	.word	0x0001f880


	//   ....[85]....
        /*0444*/ 	.word	0x0001f9e0


	//   ....[86]....
        /*0448*/ 	.word	0x0001f9f0


	//   ....[87]....
        /*044c*/ 	.word	0x0001fb20


	//   ....[88]....
        /*0450*/ 	.word	0x0001fb40


	//   ....[89]....
        /*0454*/ 	.word	0x0001fc70


	//   ....[90]....
        /*0458*/ 	.word	0x0001fc80


	//   ....[91]....
        /*045c*/ 	.word	0x0001fe30


	//   ....[92]....
        /*0460*/ 	.word	0x0001fe50


	//   ....[93]....
        /*0464*/ 	.word	0x0001ff70


	//   ....[94]....
        /*0468*/ 	.word	0x0001ffb0


	//   ....[95]....
        /*046c*/ 	.word	0x0001ffe0


	//   ....[96]....
        /*0470*/ 	.word	0x00020010


	//   ....[97]....
        /*0474*/ 	.word	0x00020040


	//   ....[98]....
        /*0478*/ 	.word	0x00020070


	//   ....[99]....
        /*047c*/ 	.word	0x000201c0


	//   ....[100]....
        /*0480*/ 	.word	0x00020200


	//   ....[101]....
        /*0484*/ 	.word	0x00020230


	//   ....[102]....
        /*0488*/ 	.word	0x00020260


	//   ....[103]....
        /*048c*/ 	.word	0x00020290


	//   ....[104]....
        /*0490*/ 	.word	0x000202c0


	//   ....[105]....
        /*0494*/ 	.word	0x00020350


	//   ....[106]....
        /*0498*/ 	.word	0x00020390


	//   ....[107]....
        /*049c*/ 	.word	0x000203a0


	//   ....[108]....
        /*04a0*/ 	.word	0x00020400


	//   ....[109]....
        /*04a4*/ 	.word	0x00020ce0


	//   ....[110]....
        /*04a8*/ 	.word	0x00020d20


	//   ....[111]....
        /*04ac*/ 	.word	0x00020d70


	//   ....[112]....
        /*04b0*/ 	.word	0x00020dc0


	//   ....[113]....
        /*04b4*/ 	.word	0x00020e10


	//   ....[114]....
        /*04b8*/ 	.word	0x00020e80


	//   ....[115]....
        /*04bc*/ 	.word	0x00020ec0


	//   ....[116]....
        /*04c0*/ 	.word	0x00020f20


	//   ....[117]....
        /*04c4*/ 	.word	0x00020f90


	//   ....[118]....
        /*04c8*/ 	.word	0x00020ff0


	//   ....[119]....
        /*04cc*/ 	.word	0x00021060


	//   ....[120]....
        /*04d0*/ 	.word	0x000210d0


	//   ....[121]....
        /*04d4*/ 	.word	0x00021130


	//   ....[122]....
        /*04d8*/ 	.word	0x00021190


	//   ....[123]....
        /*04dc*/ 	.word	0x000211f0


	//   ....[124]....
        /*04e0*/ 	.word	0x00021260


	//   ....[125]....
        /*04e4*/ 	.word	0x000212c0


	//   ....[126]....
        /*04e8*/ 	.word	0x00021320


	//   ....[127]....
        /*04ec*/ 	.word	0x00021370


	//   ....[128]....
        /*04f0*/ 	.word	0x000213b0


	//   ....[129]....
        /*04f4*/ 	.word	0x00021400


	//   ....[130]....
        /*04f8*/ 	.word	0x00021450


	//   ....[131]....
        /*04fc*/ 	.word	0x000214b0


	//   ....[132]....
        /*0500*/ 	.word	0x00021520


	//   ....[133]....
        /*0504*/ 	.word	0x00021580


	//   ....[134]....
        /*0508*/ 	.word	0x000215e0


	//   ....[135]....
        /*050c*/ 	.word	0x00021650


	//   ....[136]....
        /*0510*/ 	.word	0x000216c0


	//   ....[137]....
        /*0514*/ 	.word	0x00021730


	//   ....[138]....
        /*0518*/ 	.word	0x00021790


	//   ....[139]....
        /*051c*/ 	.word	0x000217f0


	//   ....[140]....
        /*0520*/ 	.word	0x00021860


	//   ....[141]....
        /*0524*/ 	.word	0x000218d0


	//   ....[142]....
        /*0528*/ 	.word	0x00021930


	//   ....[143]....
        /*052c*/ 	.word	0x000219a0


	//   ....[144]....
        /*0530*/ 	.word	0x00021a10


	//   ....[145]....
        /*0534*/ 	.word	0x00021a70


	//   ....[146]....
        /*0538*/ 	.word	0x00021ad0


	//   ....[147]....
        /*053c*/ 	.word	0x00021b30


	//   ....[148]....
        /*0540*/ 	.word	0x00021ba0


	//   ....[149]....
        /*0544*/ 	.word	0x00021c00


	//   ....[150]....
        /*0548*/ 	.word	0x00021c60


	//   ....[151]....
        /*054c*/ 	.word	0x00021cc0


	//   ....[152]....
        /*0550*/ 	.word	0x00021d30


	//   ....[153]....
        /*0554*/ 	.word	0x00021d80


	//   ....[154]....
        /*0558*/ 	.word	0x00021dc0


	//   ....[155]....
        /*055c*/ 	.word	0x00021e10


	//   ....[156]....
        /*0560*/ 	.word	0x00021e60


	//   ....[157]....
        /*0564*/ 	.word	0x00021eb0


	//   ....[158]....
        /*0568*/ 	.word	0x00021f20


	//   ....[159]....
        /*056c*/ 	.word	0x00021f70


	//   ....[160]....
        /*0570*/ 	.word	0x00021fc0


	//   ....[161]....
        /*0574*/ 	.word	0x00022010


	//   ....[162]....
        /*0578*/ 	.word	0x00022060


	//   ....[163]....
        /*057c*/ 	.word	0x000220b0


	//   ....[164]....
        /*0580*/ 	.word	0x00022120


	//   ....[165]....
        /*0584*/ 	.word	0x00022160


	//   ....[166]....
        /*0588*/ 	.word	0x000221c0


	//   ....[167]....
        /*058c*/ 	.word	0x00022220


	//   ....[168]....
        /*0590*/ 	.word	0x00022280


	//----- nvinfo : EIATTR_EXIT_INSTR_OFFSETS
	.align		4
.L_1050:
        /*0594*/ 	.byte	0x04, 0x1c
        /*0596*/ 	.short	(.L_1052 - .L_1051)


	//   ....[0]....
.L_1051:
        /*0598*/ 	.word	0x00000f20


	//   ....[1]....
        /*059c*/ 	.word	0x00020cb0


	//----- nvinfo : EIATTR_MAX_THREADS
	.align		4
.L_1052:
        /*05a0*/ 	.byte	0x04, 0x05
        /*05a2*/ 	.short	(.L_1054 - .L_1053)
.L_1053:
        /*05a4*/ 	.word	0x00000100
        /*05a8*/ 	.word	0x00000001
        /*05ac*/ 	.word	0x00000001


	//----- nvinfo : EIATTR_CRS_STACK_SIZE
	.align		4
.L_1054:
        /*05b0*/ 	.byte	0x04, 0x1e
        /*05b2*/ 	.short	(.L_1056 - .L_1055)
.L_1055:
        /*05b4*/ 	.word	0x00000000
.L_1056:


//--------------------- .nv.info._ZN7cutlass13device_kernelIN5flash19enable_sm80_to_sm89INS1_16FlashAttnFwdSm80INS1_25CollectiveMainloopFwdSm80ILi8ELi2ELb1EN4cute5tupleIJNS5_1CILi128EEENS7_ILi96EEENS7_ILi192EEEEEELi192ENS_10bfloat16_tEfNS_4arch4Sm80ELb1ELb0ELb0ELb0ELb0ELb0ELb1ELb1EEENS1_21CollectiveEpilogueFwdINS6_IJS8_SA_S9_EEENS6_IJNS7_ILi1EEESI_SI_EEESC_SE_Li256ELb0ELb1ELb1ELb0EEENS1_30DynamicPersistentTileSchedulerILi256ELi256ELb1ELb1ELb0EEEEEEEEEvNT_6ParamsE --------------------------
	.section	.nv.info._ZN7cutlass13device_kernelIN5flash19enable_sm80_to_sm89INS1_16FlashAttnFwdSm80INS1_25CollectiveMainloopFwdSm80ILi8ELi2ELb1EN4cute5tupleIJNS5_1CILi128EEENS7_ILi96EEENS7_ILi192EEEEEELi192ENS_10bfloat16_tEfNS_4arch4Sm80ELb1ELb0ELb0ELb0ELb0ELb0ELb1ELb1EEENS1_21CollectiveEpilogueFwdINS6_IJS8_SA_S9_EEENS6_IJNS7_ILi1EEESI_SI_EEESC_SE_Li256ELb0ELb1ELb1ELb0EEENS1_30DynamicPersistentTileSchedulerILi256ELi256ELb1ELb1ELb0EEEEEEEEEvNT_6ParamsE,"",@"SHT_CUDA_INFO"
	.sectionflags	@""
	.align	4


	//----- nvinfo : EIATTR_CUDA_API_VERSION
	.align		4
        /*0000*/ 	.byte	0x04, 0x37
        /*0002*/ 	.short	(.L_1058 - .L_1057)
.L_1057:
        /*0004*/ 	.word	0x00000082


	//----- nvinfo : EIATTR_SW2861232_WAR
	.align		4
.L_1058:
        /*0008*/ 	.byte	0x01, 0x35
	.zero		2


	//----- nvinfo : EIATTR_PARAM_CBANK
	.align		4
        /*000c*/ 	.byte	0x04, 0x0a
        /*000e*/ 	.short	(.L_1060 - .L_1059)
	.align		4
.L_1059:
        /*0010*/ 	.word	index@(.nv.constant0._ZN7cutlass13device_kernelIN5flash19enable_sm80_to_sm89INS1_16FlashAttnFwdSm80INS1_25CollectiveMainloopFwdSm80ILi8ELi2ELb1EN4cute5tupleIJNS5_1CILi128EEENS7_ILi96EEENS7_ILi192EEEEEELi192ENS_10bfloat16_tEfNS_4arch4Sm80ELb1ELb0ELb0ELb0ELb0ELb0ELb1ELb1EEENS1_21CollectiveEpilogueFwdINS6_IJS8_SA_S9_EEENS6_IJNS7_ILi1EEESI_SI_EEESC_SE_Li256ELb0ELb1ELb1ELb0EEENS1_30DynamicPersistentTileSchedulerILi256ELi256ELb1ELb1ELb0EEEEEEEEEvNT_6ParamsE)
        /*0014*/ 	.short	0x0160
        /*0016*/ 	.short	0x0428


	//----- nvinfo : EIATTR_CBANK_PARAM_SIZE
	.align		4
.L_1060:
        /*0018*/ 	.byte	0x03, 0x19
        /*001a*/ 	.short	0x0428


	//----- nvinfo : EIATTR_KPARAM_INFO
	.align		4
        /*001c*/ 	.byte	0x04, 0x17
        /*001e*/ 	.short	(.L_1062 - .L_1061)
.L_1061:
        /*0020*/ 	.word	0x00000000
        /*0024*/ 	.short	0x0000
        /*0026*/ 	.short	0x0000
        /*0028*/ 	.byte	0x00, 0xf0, 0xa1, 0x10


	//----- nvinfo : EIATTR_MAXREG_COUNT
	.align		4
.L_1062:
        /*002c*/ 	.byte	0x03, 0x1b
        /*002e*/ 	.short	0x00ff


	//----- nvinfo : EIATTR_NUM_BARRIERS
	.align		4
        /*0030*/ 	.byte	0x02, 0x4c
        /*0032*/ 	.byte	0x06
	.zero		1


	//----- nvinfo : EIATTR_ANNOTATIONS
	.align		4
        /*0034*/ 	.byte	0x04, 0x55
        /*0036*/ 	.short	(.L_1064 - .L_1063)


	//   ....[0]....
.L_1063:
        /* <DEDUP_REMOVED lines=61> */


	//----- nvinfo : EIATTR_MERCURY_ISA_VERSION
	.align		4
.L_1064:
        /*03f0*/ 	.byte	0x03, 0x5f
        /*03f2*/ 	.short	0x0000


	//----- nvinfo : EIATTR_INT_WARP_WIDE_INSTR_OFFSETS
	.align		4
        /*03f4*/ 	.byte	0x04, 0x31
        /*03f6*/ 	.short	(.L_1066 - .L_1065)


	//   ....[0]....
.L_1065:
        /*03f8*/ 	.word	0x0000dec0


	//   ....[1]....
        /*03fc*/ 	.word	0x0000df40


	//----- nvinfo : EIATTR_COOP_GROUP_MASK_REGIDS
	.align		4
.L_1066:
        /*0400*/ 	.byte	0x04, 0x29
        /*0402*/ 	.short	(.L_1068 - .L_1067)


	//   ....[0]....
.L_1067:
        /*0404*/ 	.word	0xffffffff


	//   ....[1]....
        /*0408*/ 	.word	0xffffffff


	//   ....[2]....
        /*040c*/ 	.word	0xffffffff


	//   ....[3]....
        /*0410*/ 	.word	0xffffffff


	//   ....[4]....
        /*0414*/ 	.word	0xffffffff


	//   ....[5]....
        /*0418*/ 	.word	0xffffffff


	//   ....[6]....
        /*041c*/ 	.word	0xffffffff


	//   ....[7]....
        /*0420*/ 	.word	0xffffffff


	//   ....[8]....
        /*0424*/ 	.word	0xffffffff


	//   ....[9]....
        /*0428*/ 	.word	0xffffffff


	//   ....[10]....
        /*042c*/ 	.word	0xffffffff


	//   ....[11]....
        /*0430*/ 	.word	0xffffffff


	//   ....[12]....
        /*0434*/ 	.word	0xffffffff


	//   ....[13]....
        /*0438*/ 	.word	0xffffffff


	//   ....[14]....
        /*043c*/ 	.word	0xffffffff


	//   ....[15]....
        /*0440*/ 	.word	0xffffffff


	//   ....[16]....
        /*0444*/ 	.word	0xffffffff


	//   ....[17]....
        /*0448*/ 	.word	0xffffffff


	//   ....[18]....
        /*044c*/ 	.word	0xffffffff


	//   ....[19]....
        /*0450*/ 	.word	0xffffffff


	//   ....[20]....
        /*0454*/ 	.word	0xffffffff


	//   ....[21]....
        /*0458*/ 	.word	0xffffffff


	//   ....[22]....
        /*045c*/ 	.word	0xffffffff


	//   ....[23]....
        /*0460*/ 	.word	0xffffffff


	//   ....[24]....
        /*0464*/ 	.word	0xffffffff


	//   ....[25]....
        /*0468*/ 	.word	0xffffffff


	//   ....[26]....
        /*046c*/ 	.word	0xffffffff


	//   ....[27]....
        /*0470*/ 	.word	0xffffffff


	//   ....[28]....
        /*0474*/ 	.word	0xffffffff


	//   ....[29]....
        /*0478*/ 	.word	0xffffffff


	//   ....[30]....
        /*047c*/ 	.word	0xffffffff


	//   ....[31]....
        /*0480*/ 	.word	0xffffffff


	//   ....[32]....
        /*0484*/ 	.word	0xffffffff


	//   ....[33]....
        /*0488*/ 	.word	0xffffffff


	//   ....[34]....
        /*048c*/ 	.word	0xffffffff


	//   ....[35]....
        /*0490*/ 	.word	0xffffffff


	//   ....[36]....
        /*0494*/ 	.word	0xffffffff


	//   ....[37]....
        /*0498*/ 	.word	0xffffffff


	//   ....[38]....
        /*049c*/ 	.word	0xffffffff


	//   ....[39]....
        /*04a0*/ 	.word	0xffffffff


	//   ....[40]....
        /*04a4*/ 	.word	0xffffffff


	//   ....[41]....
        /*04a8*/ 	.word	0xffffffff


	//   ....[42]....
        /*04ac*/ 	.word	0xffffffff


	//   ....[43]....
        /*04b0*/ 	.word	0xffffffff


	//----- nvinfo : EIATTR_COOP_GROUP_INSTR_OFFSETS
	.align		4
.L_1068:
        /*04b4*/ 	.byte	0x04, 0x28
        /*04b6*/ 	.short	(.L_1070 - .L_1069)


	//   ....[0]....
.L_1069:
        /*04b8*/ 	.word	0x00000050


	//   ....[1]....
        /*04bc*/ 	.word	0x00001670


	//   ....[2]....
        /*04c0*/ 	.word	0x00001680


	//   ....[3]....
        /*04c4*/ 	.word	0x000016b0


	//   ....[4]....
        /*04c8*/ 	.word	0x000016e0


	//   ....[5]....
        /*04cc*/ 	.word	0x00001870


	//   ....[6]....
        /*04d0*/ 	.word	0x00001880


	//   ....[7]....
        /*04d4*/ 	.word	0x000018a0


	//   ....[8]....
        /*04d8*/ 	.word	0x000018d0


	//   ....[9]....
        /*04dc*/ 	.word	0x00003390


	//   ....[10]....
        /*04e0*/ 	.word	0x000033a0


	//   ....[11]....
        /*04e4*/ 	.word	0x00003ce0


	//   ....[12]....
        /*04e8*/ 	.word	0x00003e40


	//   ....[13]....
        /*04ec*/ 	.word	0x00003e60


	//   ....[14]....
        /*04f0*/ 	.word	0x00003ec0


	//   ....[15]....
        /*04f4*/ 	.word	0x00006f40


	//   ....[16]....
        /*04f8*/ 	.word	0x00006f70


	//   ....[17]....
        /*04fc*/ 	.word	0x00007930


	//   ....[18]....
        /*0500*/ 	.word	0x00007990


	//   ....[19]....
        /*0504*/ 	.word	0x000079b0


	//   ....[20]....
        /*0508*/ 	.word	0x000079d0


	//   ....[21]....
        /*050c*/ 	.word	0x0000b340


	//   ....[22]....
        /*0510*/ 	.word	0x0000b3d0


	//   ....[23]....
        /*0514*/ 	.word	0x0000b3e0


	//   ....[24]....
        /*0518*/ 	.word	0x0000b450


	//   ....[25]....
        /*051c*/ 	.word	0x0000d670


	//   ....[26]....
        /*0520*/ 	.word	0x0000d6c0


	//   ....[27]....
        /*0524*/ 	.word	0x0000d6e0


	//   ....[28]....
        /*0528*/ 	.word	0x0000d700


	//   ....[29]....
        /*052c*/ 	.word	0x0000e090


	//   ....[30]....
        /*0530*/ 	.word	0x0000e540


	//   ....[31]....
        /*0534*/ 	.word	0x0000e560


	//   ....[32]....
        /*0538*/ 	.word	0x0000e580


	//   ....[33]....
        /*053c*/ 	.word	0x0000e5a0


	//   ....[34]....
        /*0540*/ 	.word	0x0000e6a0


	//   ....[35]....
        /*0544*/ 	.word	0x0000e700


	//   ....[36]....
        /*0548*/ 	.word	0x0000ef60


	//   ....[37]....
        /*054c*/ 	.word	0x0000ef70


	//   ....[38]....
        /*0550*/ 	.word	0x0000f900


	//   ....[39]....
        /*0554*/ 	.word	0x0000f9e0


	//   ....[40]....
        /*0558*/ 	.word	0x0000fa40


	//   ....[41]....
        /*055c*/ 	.word	0x0000fa90


	//   ....[42]....
        /*0560*/ 	.word	0x0000faf0


	//   ....[43]....
        /*0564*/ 	.word	0x0000fb40


	//----- nvinfo : EIATTR_EXIT_INSTR_OFFSETS
	.align		4
.L_1070:
        /*0568*/ 	.byte	0x04, 0x1c
        /*056a*/ 	.short	(.L_1072 - .L_1071)


	//   ....[0]....
.L_1071:
        /*056c*/ 	.word	0x000000a0


	//   ....[1]....
        /*0570*/ 	.word	0x0000f9a0


	//----- nvinfo : EIATTR_MAX_THREADS
	.align		4
.L_1072:
        /*0574*/ 	.byte	0x04, 0x05
        /*0576*/ 	.short	(.L_1074 - .L_1073)
.L_1073:
        /*0578*/ 	.word	0x00000100
        /*057c*/ 	.word	0x00000001
        /*0580*/ 	.word	0x00000001


	//----- nvinfo : EIATTR_CRS_STACK_SIZE
	.align		4
.L_1074:
        /*0584*/ 	.byte	0x04, 0x1e
        /*0586*/ 	.short	(.L_1076 - .L_1075)
.L_1075:
        /*0588*/ 	.word	0x00000000
.L_1076:


//--------------------- .nv.info._ZN7cutlass13device_kernelIN5flash19enable_sm80_to_sm89INS1_16FlashAttnFwdSm80INS1_25CollectiveMainloopFwdSm80ILi8ELi2ELb0EN4cute5tupleIJNS5_1CILi128EEENS7_ILi64EEENS7_ILi192EEEEEELi192ENS_10bfloat16_tEfNS_4arch4Sm80ELb1ELb0ELb0ELb1ELb0ELb0ELb1ELb1EEENS1_21CollectiveEpilogueFwdINS6_IJS8_SA_S9_EEENS6_IJNS7_ILi1EEESI_SI_EEESC_SE_Li256ELb1ELb1ELb1ELb0EEENS1_36VarlenDynamicPersistentTileSchedulerILi128ELi64ELi256ELi256ELb1ELb1ELb0ELb1ELb1ELb1EEEEEEEEEvNT_6ParamsE --------------------------
	.section	.nv.info._ZN7cutlass13device_kernelIN5flash19enable_sm80_to_sm89INS1_16FlashAttnFwdSm80INS1_25CollectiveMainloopFwdSm80ILi8ELi2ELb0EN4cute5tupleIJNS5_1CILi128EEENS7_ILi64EEENS7_ILi192EEEEEELi192ENS_10bfloat16_tEfNS_4arch4Sm80ELb1ELb0ELb0ELb1ELb0ELb0ELb1ELb1EEENS1_21CollectiveEpilogueFwdINS6_IJS8_SA_S9_EEENS6_IJNS7_ILi1EEESI_SI_EEESC_SE_Li256ELb1ELb1ELb1ELb0EEENS1_36VarlenDynamicPersistentTileSchedulerILi128ELi64ELi256ELi256ELb1ELb1ELb0ELb1ELb1ELb1EEEEEEEEEvNT_6ParamsE,"",@"SHT_CUDA_INFO"
	.sectionflags	@""
	.align	4


	//----- nvinfo : EIATTR_CUDA_API_VERSION
	.align		4
        /*0000*/ 	.byte	0x04, 0x37
        /*0002*/ 	.short	(.L_1078 - .L_1077)
.L_1077:
        /*0004*/ 	.word	0x00000082


	//----- nvinfo : EIATTR_SW2861232_WAR
	.align		4
.L_1078:
        /*0008*/ 	.byte	0x01, 0x35
	.zero		2


	//----- nvinfo : EIATTR_PARAM_CBANK
	.align		4
        /*000c*/ 	.byte	0x04, 0x0a
        /*000e*/ 	.short	(.L_1080 - .L_1079)
	.align		4
.L_1079:
        /*0010*/ 	.word	index@(.nv.constant0._ZN7cutlass13device_kernelIN5flash19enable_sm80_to_sm89INS1_16FlashAttnFwdSm80INS1_25CollectiveMainloopFwdSm80ILi8ELi2ELb0EN4cute5tupleIJNS5_1CILi128EEENS7_ILi64EEENS7_ILi192EEEEEELi192ENS_10bfloat16_tEfNS_4arch4Sm80ELb1ELb0ELb0ELb1ELb0ELb0ELb1ELb1EEENS1_21CollectiveEpilogueFwdINS6_IJS8_SA_S9_EEENS6_IJNS7_ILi1EEESI_SI_EEESC_SE_Li256ELb1ELb1ELb1ELb0EEENS1_36VarlenDynamicPersistentTileSchedulerILi128ELi64ELi256ELi256ELb1ELb1ELb0ELb1ELb1ELb1EEEEEEEEEvNT_6ParamsE)
        /*0014*/ 	.short	0x0160
        /*0016*/ 	.short	0x0438


	//----- nvinfo : EIATTR_CBANK_PARAM_SIZE
	.align		4
.L_1080:
        /*0018*/ 	.byte	0x03, 0x19
        /*001a*/ 	.short	0x0438


	//----- nvinfo : EIATTR_KPARAM_INFO
	.align		4
        /*001c*/ 	.byte	0x04, 0x17
        /*001e*/ 	.short	(.L_1082 - .L_1081)
.L_1081:
        /*0020*/ 	.word	0x00000000
        /*0024*/ 	.short	0x0000
        /*0026*/ 	.short	0x0000
        /*0028*/ 	.byte	0x00, 0xf0, 0xe1, 0x10


	//----- nvinfo : EIATTR_MAXREG_COUNT
	.align		4
.L_1082:
        /*002c*/ 	.byte	0x03, 0x1b
        /*002e*/ 	.short	0x00ff


	//----- nvinfo : EIATTR_NUM_BARRIERS
	.align		4
        /*0030*/ 	.byte	0x02, 0x4c
        /*0032*/ 	.byte	0x06
	.zero		1


	//----- nvinfo : EIATTR_MERCURY_ISA_VERSION
	.align		4
        /*0034*/ 	.byte	0x03, 0x5f
        /*0036*/ 	.short	0x0000


	//----- nvinfo : EIATTR_INT_WARP_WIDE_INSTR_OFFSETS
	.align		4
        /*0038*/ 	.byte	0x04, 0x31
        /*003a*/ 	.short	(.L_1084 - .L_1083)


	//   ....[0]....
.L_1083:
        /*003c*/ 	.word	0x0000b5e0


	//   ....[1]....
        /*0040*/ 	.word	0x0000b680


	//----- nvinfo : EIATTR_COOP_GROUP_MASK_REGIDS
	.align		4
.L_1084:
        /*0044*/ 	.byte	0x04, 0x29
        /*0046*/ 	.short	(.L_1086 - .L_1085)


	//   ....[0]....
.L_1085:
        /*0048*/ 	.word	0xffffffff


	//   ....[1]....
        /*004c*/ 	.word	0xffffffff


	//   ....[2]....
        /*0050*/ 	.word	0xffffffff


	//   ....[3]....
        /*0054*/ 	.word	0xffffffff


	//   ....[4]....
        /*0058*/ 	.word	0xffffffff


	//   ....[5]....
        /*005c*/ 	.word	0xffffffff


	//   ....[6]....
        /*0060*/ 	.word	0xffffffff


	//   ....[7]....
        /*0064*/ 	.word	0xffffffff


	//   ....[8]....
        /*0068*/ 	.word	0xffffffff


	//   ....[9]....
        /*006c*/ 	.word	0xffffffff


	//   ....[10]....
        /*0070*/ 	.word	0xffffffff


	//   ....[11]....
        /*0074*/ 	.word	0xffffffff


	//   ....[12]....
        /*0078*/ 	.word	0xffffffff


	//   ....[13]....
        /*007c*/ 	.word	0xffffffff


	//   ....[14]....
        /*0080*/ 	.word	0xffffffff


	//   ....[15]....
        /*0084*/ 	.word	0xffffffff


	//   ....[16]....
        /*0088*/ 	.word	0xffffffff


	//   ....[17]....
        /*008c*/ 	.word	0xffffffff


	//   ....[18]....
        /*0090*/ 	.word	0xffffffff


	//   ....[19]....
        /*0094*/ 	.word	0xffffffff


	//   ....[20]....
        /*0098*/ 	.word	0xffffffff


	//   ....[21]....
        /*009c*/ 	.word	0xffffffff


	//   ....[22]....
        /*00a0*/ 	.word	0xffffffff


	//   ....[23]....
        /*00a4*/ 	.word	0xffffffff


	//   ....[24]....
        /*00a8*/ 	.word	0xffffffff


	//   ....[25]....
        /*00ac*/ 	.word	0xffffffff


	//   ....[26]....
        /*00b0*/ 	.word	0xffffffff


	//   ....[27]....
        /*00b4*/ 	.word	0xffffffff


	//   ....[28]....
        /*00b8*/ 	.word	0xffffffff


	//   ....[29]....
        /*00bc*/ 	.word	0xffffffff


	//   ....[30]....
        /*00c0*/ 	.word	0xffffffff


	//   ....[31]....
        /*00c4*/ 	.word	0xffffffff


	//   ....[32]....
        /*00c8*/ 	.word	0xffffffff


	//   ....[33]....
        /*00cc*/ 	.word	0xffffffff


	//   ....[34]....
        /*00d0*/ 	.word	0xffffffff


	//   ....[35]....
        /*00d4*/ 	.word	0xffffffff


	//   ....[36]....
        /*00d8*/ 	.word	0xffffffff


	//   ....[37]....
        /*00dc*/ 	.word	0xffffffff


	//   ....[38]....
        /*00e0*/ 	.word	0xffffffff


	//   ....[39]....
        /*00e4*/ 	.word	0xffffffff


	//   ....[40]....
        /*00e8*/ 	.word	0xffffffff


	//   ....[41]....
        /*00ec*/ 	.word	0xffffffff


	//   ....[42]....
        /*00f0*/ 	.word	0xffffffff


	//   ....[43]....
        /*00f4*/ 	.word	0xffffffff


	//   ....[44]....
        /*00f8*/ 	.word	0xffffffff


	//   ....[45]....
        /*00fc*/ 	.word	0xffffffff


	//   ....[46]....
        /*0100*/ 	.word	0xffffffff


	//   ....[47]....
        /*0104*/ 	.word	0xffffffff


	//   ....[48]....
        /*0108*/ 	.word	0xffffffff


	//   ....[49]....
        /*010c*/ 	.word	0xffffffff


	//   ....[50]....
        /*0110*/ 	.word	0xffffffff


	//   ....[51]....
        /*0114*/ 	.word	0xffffffff


	//   ....[52]....
        /*0118*/ 	.word	0xffffffff


	//   ....[53]....
        /*011c*/ 	.word	0xffffffff


	//   ....[54]....
        /*0120*/ 	.word	0xffffffff


	//   ....[55]....
        /*0124*/ 	.word	0xffffffff


	//   ....[56]....
        /*0128*/ 	.word	0xffffffff


	//   ....[57]....
        /*012c*/ 	.word	0xffffffff


	//   ....[58]....
        /*0130*/ 	.word	0xffffffff


	//   ....[59]....
        /*0134*/ 	.word	0xffffffff


	//   ....[60]....
        /*0138*/ 	.word	0xffffffff


	//   ....[61]....
        /*013c*/ 	.word	0xffffffff


	//   ....[62]....
        /*0140*/ 	.word	0xffffffff


	//   ....[63]....
        /*0144*/ 	.word	0xffffffff


	//   ....[64]....
        /*0148*/ 	.word	0xffffffff


	//   ....[65]....
        /*014c*/ 	.word	0xffffffff


	//   ....[66]....
        /*0150*/ 	.word	0xffffffff


	//   ....[67]....
        /*0154*/ 	.word	0xffffffff


	//   ....[68]....
        /*0158*/ 	.word	0xffffffff


	//   ....[69]....
        /*015c*/ 	.word	0xffffffff


	//   ....[70]....
        /*0160*/ 	.word	0xffffffff


	//   ....[71]....
        /*0164*/ 	.word	0xffffffff


	//   ....[72]....
        /*0168*/ 	.word	0xffffffff


	//   ....[73]....
        /*016c*/ 	.word	0xffffffff


	//   ....[74]....
        /*0170*/ 	.word	0xffffffff


	//   ....[75]....
        /*0174*/ 	.word	0xffffffff


	//   ....[76]....
        /*0178*/ 	.word	0xffffffff


	//   ....[77]....
        /*017c*/ 	.word	0xffffffff


	//   ....[78]....
        /*0180*/ 	.word	0xffffffff


	//   ....[79]....
        /*0184*/ 	.word	0xffffffff


	//   ....[80]....
        /*0188*/ 	.word	0xffffffff


	//   ....[81]....
        /*018c*/ 	.word	0xffffffff


	//   ....[82]....
        /*0190*/ 	.word	0xffffffff


	//   ....[83]....
        /*0194*/ 	.word	0xffffffff


	//   ....[84]....
        /*0198*/ 	.word	0xffffffff


	//   ....[85]....
        /*019c*/ 	.word	0xffffffff


	//   ....[86]....
        /*01a0*/ 	.word	0xffffffff


	//   ....[87]....
        /*01a4*/ 	.word	0xffffffff


	//   ....[88]....
        /*01a8*/ 	.word	0xffffffff


	//   ....[89]....
        /*01ac*/ 	.word	0xffffffff


	//   ....[90]....
        /*01b0*/ 	.word	0xffffffff


	//   ....[91]....
        /*01b4*/ 	.word	0xffffffff


	//   ....[92]....
        /*01b8*/ 	.word	0xffffffff


	//   ....[93]....
        /*01bc*/ 	.word	0xffffffff


	//   ....[94]....
        /*01c0*/ 	.word	0xffffffff


	//   ....[95]....
        /*01c4*/ 	.word	0xffffffff


	//   ....[96]....
        /*01c8*/ 	.word	0xffffffff


	//   ....[97]....
        /*01cc*/ 	.word	0xffffffff


	//   ....[98]....
        /*01d0*/ 	.word	0xffffffff


	//   ....[99]....
        /*01d4*/ 	.word	0xffffffff


	//   ....[100]....
        /*01d8*/ 	.word	0xffffffff


	//   ....[101]....
        /*01dc*/ 	.word	0xffffffff


	//   ....[102]....
        /*01e0*/ 	.word	0xffffffff


	//   ....[103]....
        /*01e4*/ 	.word	0xffffffff


	//   ....[104]....
        /*01e8*/ 	.word	0xffffffff


	//   ....[105]....
        /*01ec*/ 	.word	0xffffffff


	//   ....[106]....
        /*01f0*/ 	.word	0xffffffff


	//   ....[107]....
        /*01f4*/ 	.word	0xffffffff


	//   ....[108]....
        /*01f8*/ 	.word	0xffffffff


	//   ....[109]....
        /*01fc*/ 	.word	0xffffffff


	//   ....[110]....
        /*0200*/ 	.word	0xffffffff


	//   ....[111]....
        /*0204*/ 	.word	0xffffffff


	//   ....[112]....
        /*0208*/ 	.word	0xffffffff


	//   ....[113]....
        /*020c*/ 	.word	0xffffffff


	//   ....[114]....
        /*0210*/ 	.word	0xffffffff


	//   ....[115]....
        /*0214*/ 	.word	0xffffffff


	//   ....[116]....
        /*0218*/ 	.word	0xffffffff


	//   ....[117]....
        /*021c*/ 	.word	0xffffffff


	//   ....[118]....
        /*0220*/ 	.word	0xffffffff


	//   ....[119]....
        /*0224*/ 	.word	0xffffffff


	//   ....[120]....
        /*0228*/ 	.word	0xffffffff


	//   ....[121]....
        /*022c*/ 	.word	0xffffffff


	//   ....[122]....
        /*0230*/ 	.word	0xffffffff


	//   ....[123]....
        /*0234*/ 	.word	0xffffffff


	//   ....[124]....
        /*0238*/ 	.word	0xffffffff


	//   ....[125]....
        /*023c*/ 	.word	0xffffffff


	//   ....[126]....
        /*0240*/ 	.word	0xffffffff


	//   ....[127]....
        /*0244*/ 	.word	0xffffffff


	//   ....[128]....
        /*0248*/ 	.word	0xffffffff


	//   ....[129]....
        /*024c*/ 	.word	0xffffffff


	//   ....[130]....
        /*0250*/ 	.word	0xffffffff


	//   ....[131]....
        /*0254*/ 	.word	0xffffffff


	//   ....[132]....
        /*0258*/ 	.word	0xffffffff


	//   ....[133]....
        /*025c*/ 	.word	0xffffffff


	//   ....[134]....
        /*0260*/ 	.word	0xffffffff


	//   ....[135]....
        /*0264*/ 	.word	0xffffffff


	//   ....[136]....
        /*0268*/ 	.word	0xffffffff


	//   ....[137]....
        /*026c*/ 	.word	0xffffffff


	//   ....[138]....
        /*0270*/ 	.word	0xffffffff


	//   ....[139]....
        /*0274*/ 	.word	0xffffffff


	//   ....[140]....
        /*0278*/ 	.word	0xffffffff


	//   ....[141]....
        /*027c*/ 	.word	0xffffffff


	//   ....[142]....
        /*0280*/ 	.word	0xffffffff


	//   ....[143]....
        /*0284*/ 	.word	0xffffffff


	//   ....[144]....
        /*0288*/ 	.word	0xffffffff


	//   ....[145]....
        /*028c*/ 	.word	0xffffffff


	//   ....[146]....
        /*0290*/ 	.word	0xffffffff


	//----- nvinfo : EIATTR_COOP_GROUP_INSTR_OFFSETS
	.align		4
.L_1086:
        /*0294*/ 	.byte	0x04, 0x28
        /*0296*/ 	.short	(.L_1088 - .L_1087)


	//   ....[0]....
.L_1087:
        /*0298*/ 	.word	0x00000080


	//   ....[1]....
        /*029c*/ 	.word	0x00000210


	//   ....[2]....
        /*02a0*/ 	.word	0x00000240


	//   ....[3]....
        /*02a4*/ 	.word	0x00000270


	//   ....[4]....
        /*02a8*/ 	.word	0x000002a0


	//   ....[5]....
        /*02ac*/ 	.word	0x000002d0


	//   ....[6]....
        /*02b0*/ 	.word	0x00000300


	//   ....[7]....
        /*02b4*/ 	.word	0x00000460


	//   ....[8]....
        /*02b8*/ 	.word	0x000004a0


	//   ....[9]....
        /*02bc*/ 	.word	0x000004d0


	//   ....[10]....
        /*02c0*/ 	.word	0x00000500


	//   ....[11]....
        /*02c4*/ 	.word	0x00000530


	//   ....[12]....
        /*02c8*/ 	.word	0x00000560


	//   ....[13]....
        /*02cc*/ 	.word	0x000005f0


	//   ....[14]....
        /*02d0*/ 	.word	0x00000630


	//   ....[15]....
        /*02d4*/ 	.word	0x00000650


	//   ....[16]....
        /*02d8*/ 	.word	0x000006b0


	//   ....[17]....
        /*02dc*/ 	.word	0x000024d0


	//   ....[18]....
        /*02e0*/ 	.word	0x000024f0


	//   ....[19]....
        /*02e4*/ 	.word	0x00002620


	//   ....[20]....
        /*02e8*/ 	.word	0x00002630


	//   ....[21]....
        /*02ec*/ 	.word	0x00002760


	//   ....[22]....
        /*02f0*/ 	.word	0x00002780


	//   ....[23]....
        /*02f4*/ 	.word	0x000028b0


	//   ....[24]....
        /*02f8*/ 	.word	0x000028c0


	//   ....[25]....
        /*02fc*/ 	.word	0x00003c00


	//   ....[26]....
        /*0300*/ 	.word	0x00003c10


	//   ....[27]....
        /*0304*/ 	.word	0x00004400


	//   ....[28]....
        /*0308*/ 	.word	0x00004430


	//   ....[29]....
        /*030c*/ 	.word	0x00004450


	//   ....[30]....
        /*0310*/ 	.word	0x00004470


	//   ....[31]....
        /*0314*/ 	.word	0x00006250


	//   ....[32]....
        /*0318*/ 	.word	0x00006290


	//   ....[33]....
        /*031c*/ 	.word	0x00006940


	//   ....[34]....
        /*0320*/ 	.word	0x00006a70


	//   ....[35]....
        /*0324*/ 	.word	0x00006aa0


	//   ....[36]....
        /*0328*/ 	.word	0x00006b20


	//   ....[37]....
        /*032c*/ 	.word	0x00009430


	//   ....[38]....
        /*0330*/ 	.word	0x00009450


	//   ....[39]....
        /*0334*/ 	.word	0x00009470


	//   ....[40]....
        /*0338*/ 	.word	0x00009490


	//   ....[41]....
        /*033c*/ 	.word	0x0000ade0


	//   ....[42]....
        /*0340*/ 	.word	0x0000ae10


	//   ....[43]....
        /*0344*/ 	.word	0x0000ae20


	//   ....[44]....
        /*0348*/ 	.word	0x0000ae50


	//   ....[45]....
        /*034c*/ 	.word	0x0000c160


	//   ....[46]....
        /*0350*/ 	.word	0x0000c180


	//   ....[47]....
        /*0354*/ 	.word	0x0000c1a0


	//   ....[48]....
        /*0358*/ 	.word	0x0000c1b0


	//   ....[49]....
        /*035c*/ 	.word	0x0000c510


	//   ....[50]....
        /*0360*/ 	.word	0x0000c530


	//   ....[51]....
        /*0364*/ 	.word	0x0000c650


	//   ....[52]....
        /*0368*/ 	.word	0x0000c660


	//   ....[53]....
        /*036c*/ 	.word	0x0000c790


	//   ....[54]....
        /*0370*/ 	.word	0x0000c7b0


	//   ....[55]....
        /*0374*/ 	.word	0x0000c8e0


	//   ....[56]....
        /*0378*/ 	.word	0x0000c8f0


	//   ....[57]....
        /*037c*/ 	.word	0x0000cc20


	//   ....[58]....
        /*0380*/ 	.word	0x0000cc40


	//   ....[59]....
        /*0384*/ 	.word	0x0000d580


	//   ....[60]....
        /*0388*/ 	.word	0x0000d590


	//   ....[61]....
        /*038c*/ 	.word	0x0000e2b0


	//   ....[62]....
        /*0390*/ 	.word	0x0000e2d0


	//   ....[63]....
        /*0394*/ 	.word	0x0000e400


	//   ....[64]....
        /*0398*/ 	.word	0x0000e410


	//   ....[65]....
        /*039c*/ 	.word	0x0000e540


	//   ....[66]....
        /*03a0*/ 	.word	0x0000e560


	//   ....[67]....
        /*03a4*/ 	.word	0x0000e690


	//   ....[68]....
        /*03a8*/ 	.word	0x0000e6a0


	//   ....[69]....
        /*03ac*/ 	.word	0x0000e850


	//   ....[70]....
        /*03b0*/ 	.word	0x0000e870


	//   ....[71]....
        /*03b4*/ 	.word	0x0000e990


	//   ....[72]....
        /*03b8*/ 	.word	0x0000e9d0


	//   ....[73]....
        /*03bc*/ 	.word	0x0000ea00


	//   ....[74]....
        /*03c0*/ 	.word	0x0000ea30


	//   ....[75]....
        /*03c4*/ 	.word	0x0000ea60


	//   ....[76]....
        /*03c8*/ 	.word	0x0000ea90


	//   ....[77]....
        /*03cc*/ 	.word	0x0000ebe0


	//   ....[78]....
        /*03d0*/ 	.word	0x0000ec20


	//   ....[79]....
        /*03d4*/ 	.word	0x0000ec50


	//   ....[80]....
        /*03d8*/ 	.word	0x0000ec80


	//   ....[81]....
        /*03dc*/ 	.word	0x0000ecb0


	//   ....[82]....
        /*03e0*/ 	.word	0x0000ece0


	//   ....[83]....
        /*03e4*/ 	.word	0x0000ed70


	//   ....[84]....
        /*03e8*/ 	.word	0x0000edb0


	//   ....[85]....
        /*03ec*/ 	.word	0x0000edc0


	//   ....[86]....
        /*03f0*/ 	.word	0x0000ee20


	//   ....[87]....
        /*03f4*/ 	.word	0x0000f720


	//   ....[88]....
        /*03f8*/ 	.word	0x0000f780


	//   ....[89]....
        /*03fc*/ 	.word	0x0000f7d0


	//   ....[90]....
        /*0400*/ 	.word	0x0000f820


	//   ....[91]....
        /*0404*/ 	.word	0x0000f870


	//   ....[92]....
        /*0408*/ 	.word	0x0000f8e0


	//   ....[93]....
        /*040c*/ 	.word	0x0000f920


	//   ....[94]....
        /*0410*/ 	.word	0x0000f980


	//   ....[95]....
        /*0414*/ 	.word	0x0000f9f0


	//   ....[96]....
        /*0418*/ 	.word	0x0000fa60


	//   ....[97]....
        /*041c*/ 	.word	0x0000fad0


	//   ....[98]....
        /*0420*/ 	.word	0x0000fb40


	//   ....[99]....
        /*0424*/ 	.word	0x0000fbb0


	//   ....[100]....
        /*0428*/ 	.word	0x0000fc10


	//   ....[101]....
        /*042c*/ 	.word	0x0000fc70


	//   ....[102]....
        /*0430*/ 	.word	0x0000fce0


	//   ....[103]....
        /*0434*/ 	.word	0x0000fd40


	//   ....[104]....
        /*0438*/ 	.word	0x0000fda0


	//   ....[105]....
        /*043c*/ 	.word	0x0000fe00


	//   ....[106]....
        /*0440*/ 	.word	0x0000fe60


	//   ....[107]....
        /*0444*/ 	.word	0x0000feb0


	//   ....[108]....
        /*0448*/ 	.word	0x0000ff00


	//   ....[109]....
        /*044c*/ 	.word	0x0000ff70


	//   ....[110]....
        /*0450*/ 	.word	0x0000ffe0


	//   ....[111]....
        /*0454*/ 	.word	0x00010050


	//   ....[112]....
        /*0458*/ 	.word	0x000100b0


	//   ....[113]....
        /*045c*/ 	.word	0x00010110


	//   ....[114]....
        /*0460*/ 	.word	0x00010180


	//   ....[115]....
        /*0464*/ 	.word	0x000101e0


	//   ....[116]....
        /*0468*/ 	.word	0x00010240


	//   ....[117]....
        /*046c*/ 	.word	0x000102b0


	//   ....[118]....
        /*0470*/ 	.word	0x00010320


	//   ....[119]....
        /*0474*/ 	.word	0x00010390


	//   ....[120]....
        /*0478*/ 	.word	0x000103f0


	//   ....[121]....
        /*047c*/ 	.word	0x00010460


	//   ....[122]....
        /*0480*/ 	.word	0x000104d0


	//   ....[123]....
        /*0484*/ 	.word	0x00010540


	//   ....[124]....
        /*0488*/ 	.word	0x000105a0


	//   ....[125]....
        /*048c*/ 	.word	0x00010610


	//   ....[126]....
        /*0490*/ 	.word	0x00010680


	//   ....[127]....
        /*0494*/ 	.word	0x000106f0


	//   ....[128]....
        /*0498*/ 	.word	0x00010750


	//   ....[129]....
        /*049c*/ 	.word	0x000107c0


	//   ....[130]....
        /*04a0*/ 	.word	0x00010830


	//   ....[131]....
        /*04a4*/ 	.word	0x00010880


	//   ....[132]....
        /*04a8*/ 	.word	0x000108d0


	//   ....[133]....
        /*04ac*/ 	.word	0x00010920


	//   ....[134]....
        /*04b0*/ 	.word	0x00010970


	//   ....[135]....
        /*04b4*/ 	.word	0x000109c0


	//   ....[136]....
        /*04b8*/ 	.word	0x00010a30


	//   ....[137]....
        /*04bc*/ 	.word	0x00010a90


	//   ....[138]....
        /*04c0*/ 	.word	0x00010af0


	//   ....[139]....
        /*04c4*/ 	.word	0x00010b40


	//   ....[140]....
        /*04c8*/ 	.word	0x00010b90


	//   ....[141]....
        /*04cc*/ 	.word	0x00010be0


	//   ....[142]....
        /*04d0*/ 	.word	0x00010c50


	//   ....[143]....
        /*04d4*/ 	.word	0x00010ca0


	//   ....[144]....
        /*04d8*/ 	.word	0x00010d00


	//   ....[145]....
        /*04dc*/ 	.word	0x00010d60


	//   ....[146]....
        /*04e0*/ 	.word	0x00010dc0


	//----- nvinfo : EIATTR_EXIT_INSTR_OFFSETS
	.align		4
.L_1088:
        /*04e4*/ 	.byte	0x04, 0x1c
        /*04e6*/ 	.short	(.L_1090 - .L_1089)


	//   ....[0]....
.L_1089:
        /*04e8*/ 	.word	0x00000f40


	//   ....[1]....
        /*04ec*/ 	.word	0x0000f6e0


	//----- nvinfo : EIATTR_MAX_THREADS
	.align		4
.L_1090:
        /*04f0*/ 	.byte	0x04, 0x05
        /*04f2*/ 	.short	(.L_1092 - .L_1091)
.L_1091:
        /*04f4*/ 	.word	0x00000100
        /*04f8*/ 	.word	0x00000001
        /*04fc*/ 	.word	0x00000001


	//----- nvinfo : EIATTR_CRS_STACK_SIZE
	.align		4
.L_1092:
        /*0500*/ 	.byte	0x04, 0x1e
        /*0502*/ 	.short	(.L_1094 - .L_1093)
.L_1093:
        /*0504*/ 	.word	0x00000000
.L_1094:


//--------------------- .nv.info._ZN7cutlass13device_kernelIN5flash19enable_sm80_to_sm89INS1_16FlashAttnFwdSm80INS1_25CollectiveMainloopFwdSm80ILi8ELi2ELb0EN4cute5tupleIJNS5_1CILi128EEENS7_ILi64EEENS7_ILi192EEEEEELi192ENS_10bfloat16_tEfNS_4arch4Sm80ELb1ELb0ELb0ELb1ELb0ELb1ELb1ELb1EEENS1_21CollectiveEpilogueFwdINS6_IJS8_SA_S9_EEENS6_IJNS7_ILi1EEESI_SI_EEESC_SE_Li256ELb1ELb1ELb1ELb0EEENS1_36VarlenDynamicPersistentTileSchedulerILi128ELi64ELi256ELi256ELb1ELb1ELb0ELb1ELb1ELb1EEEEEEEEEvNT_6ParamsE --------------------------
	.section	.nv.info._ZN7cutlass13device_kernelIN5flash19enable_sm80_to_sm89INS1_16FlashAttnFwdSm80INS1_25CollectiveMainloopFwdSm80ILi8ELi2ELb0EN4cute5tupleIJNS5_1CILi128EEENS7_ILi64EEENS7_ILi192EEEEEELi192ENS_10bfloat16_tEfNS_4arch4Sm80ELb1ELb0ELb0ELb1ELb0ELb1ELb1ELb1EEENS1_21CollectiveEpilogueFwdINS6_IJS8_SA_S9_EEENS6_IJNS7_ILi1EEESI_SI_EEESC_SE_Li256ELb1ELb1ELb1ELb0EEENS1_36VarlenDynamicPersistentTileSchedulerILi128ELi64ELi256ELi256ELb1ELb1ELb0ELb1ELb1ELb1EEEEEEEEEvNT_6ParamsE,"",@"SHT_CUDA_INFO"
	.sectionflags	@""
	.align	4


	//----- nvinfo : EIATTR_CUDA_API_VERSION
	.align		4
        /*0000*/ 	.byte	0x04, 0x37
        /*0002*/ 	.short	(.L_1096 - .L_1095)
.L_1095:
        /*0004*/ 	.word	0x00000082


	//----- nvinfo : EIATTR_SW2861232_WAR
	.align		4
.L_1096:
        /*0008*/ 	.byte	0x01, 0x35
	.zero		2


	//----- nvinfo : EIATTR_PARAM_CBANK
	.align		4
        /*000c*/ 	.byte	0x04, 0x0a
        /*000e*/ 	.short	(.L_1098 - .L_1097)
	.align		4
.L_1097:
        /*0010*/ 	.word	index@(.nv.constant0._ZN7cutlass13device_kernelIN5flash19enable_sm80_to_sm89INS1_16FlashAttnFwdSm80INS1_25CollectiveMainloopFwdSm80ILi8ELi2ELb0EN4cute5tupleIJNS5_1CILi128EEENS7_ILi64EEENS7_ILi192EEEEEELi192ENS_10bfloat16_tEfNS_4arch4Sm80ELb1ELb0ELb0ELb1ELb0ELb1ELb1ELb1EEENS1_21CollectiveEpilogueFwdINS6_IJS8_SA_S9_EEENS6_IJNS7_ILi1EEESI_SI_EEESC_SE_Li256ELb1ELb1ELb1ELb0EEENS1_36VarlenDynamicPersistentTileSchedulerILi128ELi64ELi256ELi256ELb1ELb1ELb0ELb1ELb1ELb1EEEEEEEEEvNT_6ParamsE)
        /*0014*/ 	.short	0x0160
        /*0016*/ 	.short	0x0438


	//----- nvinfo : EIATTR_CBANK_PARAM_SIZE
	.align		4
.L_1098:
        /*0018*/ 	.byte	0x03, 0x19
        /*001a*/ 	.short	0x0438


	//----- nvinfo : EIATTR_KPARAM_INFO
	.align		4
        /*001c*/ 	.byte	0x04, 0x17
        /*001e*/ 	.short	(.L_1100 - .L_1099)
.L_1099:
        /*0020*/ 	.word	0x00000000
        /*0024*/ 	.short	0x0000
        /*0026*/ 	.short	0x0000
        /*0028*/ 	.byte	0x00, 0xf0, 0xe1, 0x10


	//----- nvinfo : EIATTR_MAXREG_COUNT
	.align		4
.L_1100:
        /*002c*/ 	.byte	0x03, 0x1b
        /*002e*/ 	.short	0x00ff


	//----- nvinfo : EIATTR_NUM_BARRIERS
	.align		4
        /*0030*/ 	.byte	0x02, 0x4c
        /*0032*/ 	.byte	0x06
	.zero		1


	//----- nvinfo : EIATTR_MERCURY_ISA_VERSION
	.align		4
        /*0034*/ 	.byte	0x03, 0x5f
        /*0036*/ 	.short	0x0000


	//----- nvinfo : EIATTR_INT_WARP_WIDE_INSTR_OFFSETS
	.align		4
        /*0038*/ 	.byte	0x04, 0x31
        /*003a*/ 	.short	(.L_1102 - .L_1101)


	//   ....[0]....
.L_1101:
        /*003c*/ 	.word	0x00018010


	//   ....[1]....
        /*0040*/ 	.word	0x000180b0


	//----- nvinfo : EIATTR_COOP_GROUP_MASK_REGIDS
	.align		4
.L_1102:
        /*0044*/ 	.byte	0x04, 0x29
        /*0046*/ 	.short	(.L_1104 - .L_1103)


	//   ....[0]....
.L_1103:
        /*0048*/ 	.word	0xffffffff


	//   ....[1]....
        /*004c*/ 	.word	0xffffffff


	//   ....[2]....
        /*0050*/ 	.word	0xffffffff


	//   ....[3]....
        /*0054*/ 	.word	0xffffffff


	//   ....[4]....
        /*0058*/ 	.word	0xffffffff


	//   ....[5]....
        /*005c*/ 	.word	0xffffffff


	//   ....[6]....
        /*0060*/ 	.word	0xffffffff


	//   ....[7]....
        /*0064*/ 	.word	0xffffffff


	//   ....[8]....
        /*0068*/ 	.word	0xffffffff


	//   ....[9]....
        /*006c*/ 	.word	0xffffffff


	//   ....[10]....
        /*0070*/ 	.word	0xffffffff


	//   ....[11]....
        /*0074*/ 	.word	0xffffffff


	//   ....[12]....
        /*0078*/ 	.word	0xffffffff


	//   ....[13]....
        /*007c*/ 	.word	0xffffffff


	//   ....[14]....
        /*0080*/ 	.word	0xffffffff


	//   ....[15]....
        /*0084*/ 	.word	0xffffffff


	//   ....[16]....
        /*0088*/ 	.word	0xffffffff


	//   ....[17]....
        /*008c*/ 	.word	0xffffffff


	//   ....[18]....
        /*0090*/ 	.word	0xffffffff


	//   ....[19]....
        /*0094*/ 	.word	0xffffffff


	//   ....[20]....
        /*0098*/ 	.word	0xffffffff


	//   ....[21]....
        /*009c*/ 	.word	0xffffffff


	//   ....[22]....
        /*00a0*/ 	.word	0xffffffff


	//   ....[23]....
        /*00a4*/ 	.word	0xffffffff


	//   ....[24]....
        /*00a8*/ 	.word	0xffffffff


	//   ....[25]....
        /*00ac*/ 	.word	0xffffffff


	//   ....[26]....
        /*00b0*/ 	.word	0xffffffff


	//   ....[27]....
        /*00b4*/ 	.word	0xffffffff


	//   ....[28]....
        /*00b8*/ 	.word	0xffffffff


	//   ....[29]....
        /*00bc*/ 	.word	0xffffffff


	//   ....[30]....
        /*00c0*/ 	.word	0xffffffff


	//   ....[31]....
        /*00c4*/ 	.word	0xffffffff


	//   ....[32]....
        /*00c8*/ 	.word	0xffffffff


	//   ....[33]....
        /*00cc*/ 	.word	0xffffffff


	//   ....[34]....
        /*00d0*/ 	.word	0xffffffff


	//   ....[35]....
        /*00d4*/ 	.word	0xffffffff


	//   ....[36]....
        /*00d8*/ 	.word	0xffffffff


	//   ....[37]....
        /*00dc*/ 	.word	0xffffffff


	//   ....[38]....
        /*00e0*/ 	.word	0xffffffff


	//   ....[39]....
        /*00e4*/ 	.word	0xffffffff


	//   ....[40]....
        /*00e8*/ 	.word	0xffffffff


	//   ....[41]....
        /*00ec*/ 	.word	0xffffffff


	//   ....[42]....
        /*00f0*/ 	.word	0xffffffff


	//   ....[43]....
        /*00f4*/ 	.word	0xffffffff


	//   ....[44]....
        /*00f8*/ 	.word	0xffffffff


	//   ....[45]....
        /*00fc*/ 	.word	0xffffffff


	//   ....[46]....
        /*0100*/ 	.word	0xffffffff


	//   ....[47]....
        /*0104*/ 	.word	0xffffffff


	//   ....[48]....
        /*0108*/ 	.word	0xffffffff


	//   ....[49]....
        /*010c*/ 	.word	0xffffffff


	//   ....[50]....
        /*0110*/ 	.word	0xffffffff


	//   ....[51]....
        /*0114*/ 	.word	0xffffffff


	//   ....[52]....
        /*0118*/ 	.word	0xffffffff


	//   ....[53]....
        /*011c*/ 	.word	0xffffffff


	//   ....[54]....
        /*0120*/ 	.word	0xffffffff


	//   ....[55]....
        /*0124*/ 	.word	0xffffffff


	//   ....[56]....
        /*0128*/ 	.word	0xffffffff


	//   ....[57]....
        /*012c*/ 	.word	0xffffffff


	//   ....[58]....
        /*0130*/ 	.word	0xffffffff


	//   ....[59]....
        /*0134*/ 	.word	0xffffffff


	//   ....[60]....
        /*0138*/ 	.word	0xffffffff


	//   ....[61]....
        /*013c*/ 	.word	0xffffffff


	//   ....[62]....
        /*0140*/ 	.word	0xffffffff


	//   ....[63]....
        /*0144*/ 	.word	0xffffffff


	//   ....[64]....
        /*0148*/ 	.word	0xffffffff


	//   ....[65]....
        /*014c*/ 	.word	0xffffffff


	//   ....[66]....
        /*0150*/ 	.word	0xffffffff


	//   ....[67]....
        /*0154*/ 	.word	0xffffffff


	//   ....[68]....
        /*0158*/ 	.word	0xffffffff


	//   ....[69]....
        /*015c*/ 	.word	0xffffffff


	//   ....[70]....
        /*0160*/ 	.word	0xffffffff


	//   ....[71]....
        /*0164*/ 	.word	0xffffffff


	//   ....[72]....
        /*0168*/ 	.word	0xffffffff


	//   ....[73]....
        /*016c*/ 	.word	0xffffffff


	//   ....[74]....
        /*0170*/ 	.word	0xffffffff


	//   ....[75]....
        /*0174*/ 	.word	0xffffffff


	//   ....[76]....
        /*0178*/ 	.word	0xffffffff


	//   ....[77]....
        /*017c*/ 	.word	0xffffffff


	//   ....[78]....
        /*0180*/ 	.word	0xffffffff


	//   ....[79]....
        /*0184*/ 	.word	0xffffffff


	//   ....[80]....
        /*0188*/ 	.word	0xffffffff


	//   ....[81]....
        /*018c*/ 	.word	0xffffffff


	//   ....[82]....
        /*0190*/ 	.word	0xffffffff


	//   ....[83]....
        /*0194*/ 	.word	0xffffffff


	//   ....[84]....
        /*0198*/ 	.word	0xffffffff


	//   ....[85]....
        /*019c*/ 	.word	0xffffffff


	//   ....[86]....
        /*01a0*/ 	.word	0xffffffff


	//   ....[87]....
        /*01a4*/ 	.word	0xffffffff


	//   ....[88]....
        /*01a8*/ 	.word	0xffffffff


	//   ....[89]....
        /*01ac*/ 	.word	0xffffffff


	//   ....[90]....
        /*01b0*/ 	.word	0xffffffff


	//   ....[91]....
        /*01b4*/ 	.word	0xffffffff


	//   ....[92]....
        /*01b8*/ 	.word	0xffffffff


	//   ....[93]....
        /*01bc*/ 	.word	0xffffffff


	//   ....[94]....
        /*01c0*/ 	.word	0xffffffff


	//   ....[95]....
        /*01c4*/ 	.word	0xffffffff


	//   ....[96]....
        /*01c8*/ 	.word	0xffffffff


	//   ....[97]....
        /*01cc*/ 	.word	0xffffffff


	//   ....[98]....
        /*01d0*/ 	.word	0xffffffff


	//   ....[99]....
        /*01d4*/ 	.word	0xffffffff


	//   ....[100]....
        /*01d8*/ 	.word	0xffffffff


	//   ....[101]....
        /*01dc*/ 	.word	0xffffffff


	//   ....[102]....
        /*01e0*/ 	.word	0xffffffff


	//   ....[103]....
        /*01e4*/ 	.word	0xffffffff


	//   ....[104]....
        /*01e8*/ 	.word	0xffffffff


	//   ....[105]....
        /*01ec*/ 	.word	0xffffffff


	//   ....[106]....
        /*01f0*/ 	.word	0xffffffff


	//   ....[107]....
        /*01f4*/ 	.word	0xffffffff


	//   ....[108]....
        /*01f8*/ 	.word	0xffffffff


	//   ....[109]....
        /*01fc*/ 	.word	0xffffffff


	//   ....[110]....
        /*0200*/ 	.word	0xffffffff


	//   ....[111]....
        /*0204*/ 	.word	0xffffffff


	//   ....[112]....
        /*0208*/ 	.word	0xffffffff


	//   ....[113]....
        /*020c*/ 	.word	0xffffffff


	//   ....[114]....
        /*0210*/ 	.word	0xffffffff


	//   ....[115]....
        /*0214*/ 	.word	0xffffffff


	//   ....[116]....
        /*0218*/ 	.word	0xffffffff


	//   ....[117]....
        /*021c*/ 	.word	0xffffffff


	//   ....[118]....
        /*0220*/ 	.word	0xffffffff


	//   ....[119]....
        /*0224*/ 	.word	0xffffffff


	//   ....[120]....
        /*0228*/ 	.word	0xffffffff


	//   ....[121]....
        /*022c*/ 	.word	0xffffffff


	//   ....[122]....
        /*0230*/ 	.word	0xffffffff


	//   ....[123]....
        /*0234*/ 	.word	0xffffffff


	//   ....[124]....
        /*0238*/ 	.word	0xffffffff


	//   ....[125]....
        /*023c*/ 	.word	0xffffffff


	//   ....[126]....
        /*0240*/ 	.word	0xffffffff


	//   ....[127]....
        /*0244*/ 	.word	0xffffffff


	//   ....[128]....
        /*0248*/ 	.word	0xffffffff


	//   ....[129]....
        /*024c*/ 	.word	0xffffffff


	//   ....[130]....
        /*0250*/ 	.word	0xffffffff


	//   ....[131]....
        /*0254*/ 	.word	0xffffffff


	//   ....[132]....
        /*0258*/ 	.word	0xffffffff


	//   ....[133]....
        /*025c*/ 	.word	0xffffffff


	//   ....[134]....
        /*0260*/ 	.word	0xffffffff


	//   ....[135]....
        /*0264*/ 	.word	0xffffffff


	//   ....[136]....
        /*0268*/ 	.word	0xffffffff


	//   ....[137]....
        /*026c*/ 	.word	0xffffffff


	//   ....[138]....
        /*0270*/ 	.word	0xffffffff


	//   ....[139]....
        /*0274*/ 	.word	0xffffffff


	//   ....[140]....
        /*0278*/ 	.word	0xffffffff


	//   ....[141]....
        /*027c*/ 	.word	0xffffffff


	//   ....[142]....
        /*0280*/ 	.word	0xffffffff


	//   ....[143]....
        /*0284*/ 	.word	0xffffffff


	//   ....[144]....
        /*0288*/ 	.word	0xffffffff


	//   ....[145]....
        /*028c*/ 	.word	0xffffffff


	//   ....[146]....
        /*0290*/ 	.word	0xffffffff


	//   ....[147]....
        /*0294*/ 	.word	0xffffffff


	//   ....[148]....
        /*0298*/ 	.word	0xffffffff


	//   ....[149]....
        /*029c*/ 	.word	0xffffffff


	//   ....[150]....
        /*02a0*/ 	.word	0xffffffff


	//   ....[151]....
        /*02a4*/ 	.word	0xffffffff


	//   ....[152]....
        /*02a8*/ 	.word	0xffffffff


	//   ....[153]....
        /*02ac*/ 	.word	0xffffffff


	//   ....[154]....
        /*02b0*/ 	.word	0xffffffff


	//   ....[155]....
        /*02b4*/ 	.word	0xffffffff


	//   ....[156]....
        /*02b8*/ 	.word	0xffffffff


	//   ....[157]....
        /*02bc*/ 	.word	0xffffffff


	//   ....[158]....
        /*02c0*/ 	.word	0xffffffff


	//   ....[159]....
        /*02c4*/ 	.word	0xffffffff


	//   ....[160]....
        /*02c8*/ 	.word	0xffffffff


	//   ....[161]....
        /*02cc*/ 	.word	0xffffffff


	//   ....[162]....
        /*02d0*/ 	.word	0xffffffff


	//----- nvinfo : EIATTR_COOP_GROUP_INSTR_OFFSETS
	.align		4
.L_1104:
        /*02d4*/ 	.byte	0x04, 0x28
        /*02d6*/ 	.short	(.L_1106 - .L_1105)


	//   ....[0]....
.L_1105:
        /*02d8*/ 	.word	0x00000080


	//   ....[1]....
        /*02dc*/ 	.word	0x00000210


	//   ....[2]....
        /*02e0*/ 	.word	0x00000240


	//   ....[3]....
        /*02e4*/ 	.word	0x00000270


	//   ....[4]....
        /*02e8*/ 	.word	0x000002a0


	//   ....[5]....
        /*02ec*/ 	.word	0x000002d0


	//   ....[6]....
        /*02f0*/ 	.word	0x00000300


	//   ....[7]....
        /*02f4*/ 	.word	0x00000460


	//   ....[8]....
        /*02f8*/ 	.word	0x000004a0


	//   ....[9]....
        /*02fc*/ 	.word	0x000004d0


	//   ....[10]....
        /*0300*/ 	.word	0x00000500


	//   ....[11]....
        /*0304*/ 	.word	0x00000530


	//   ....[12]....
        /*0308*/ 	.word	0x00000560


	//   ....[13]....
        /*030c*/ 	.word	0x000005f0


	//   ....[14]....
        /*0310*/ 	.word	0x00000630


	//   ....[15]....
        /*0314*/ 	.word	0x00000650


	//   ....[16]....
        /*0318*/ 	.word	0x000006b0


	//   ....[17]....
        /*031c*/ 	.word	0x00007b70


	//   ....[18]....
        /*0320*/ 	.word	0x00007b90


	//   ....[19]....
        /*0324*/ 	.word	0x00007ce0


	//   ....[20]....
        /*0328*/ 	.word	0x00007cf0


	//   ....[21]....
        /*032c*/ 	.word	0x00007e20


	//   ....[22]....
        /*0330*/ 	.word	0x00007e40


	//   ....[23]....
        /*0334*/ 	.word	0x00007f70


	//   ....[24]....
        /*0338*/ 	.word	0x00007f80


	//   ....[25]....
        /*033c*/ 	.word	0x00008930


	//   ....[26]....
        /*0340*/ 	.word	0x000089e0


	//   ....[27]....
        /*0344*/ 	.word	0x00008a20


	//   ....[28]....
        /*0348*/ 	.word	0x00008a60


	//   ....[29]....
        /*034c*/ 	.word	0x00008ef0


	//   ....[30]....
        /*0350*/ 	.word	0x000091b0


	//   ....[31]....
        /*0354*/ 	.word	0x000091f0


	//   ....[32]....
        /*0358*/ 	.word	0x00009230


	//   ....[33]....
        /*035c*/ 	.word	0x0000c270


	//   ....[34]....
        /*0360*/ 	.word	0x0000c2b0


	//   ....[35]....
        /*0364*/ 	.word	0x0000c2f0


	//   ....[36]....
        /*0368*/ 	.word	0x0000c310


	//   ....[37]....
        /*036c*/ 	.word	0x0000c570


	//   ....[38]....
        /*0370*/ 	.word	0x0000c830


	//   ....[39]....
        /*0374*/ 	.word	0x0000c870


	//   ....[40]....
        /*0378*/ 	.word	0x0000c8b0


	//   ....[41]....
        /*037c*/ 	.word	0x00010560


	//   ....[42]....
        /*0380*/ 	.word	0x00010580


	//   ....[43]....
        /*0384*/ 	.word	0x00010da0


	//   ....[44]....
        /*0388*/ 	.word	0x00010dd0


	//   ....[45]....
        /*038c*/ 	.word	0x00010df0


	//   ....[46]....
        /*0390*/ 	.word	0x00010e10


	//   ....[47]....
        /*0394*/ 	.word	0x00012c90


	//   ....[48]....
        /*0398*/ 	.word	0x00012cb0


	//   ....[49]....
        /*039c*/ 	.word	0x00013450


	//   ....[50]....
        /*03a0*/ 	.word	0x00013470


	//   ....[51]....
        /*03a4*/ 	.word	0x000134d0


	//   ....[52]....
        /*03a8*/ 	.word	0x000134e0


	//   ....[53]....
        /*03ac*/ 	.word	0x00015d90


	//   ....[54]....
        /*03b0*/ 	.word	0x00015dc0


	//   ....[55]....
        /*03b4*/ 	.word	0x00015de0


	//   ....[56]....
        /*03b8*/ 	.word	0x00015e00


	//   ....[57]....
        /*03bc*/ 	.word	0x00017810


	//   ....[58]....
        /*03c0*/ 	.word	0x00017840


	//   ....[59]....
        /*03c4*/ 	.word	0x00017850


	//   ....[60]....
        /*03c8*/ 	.word	0x00017880


	//   ....[61]....
        /*03cc*/ 	.word	0x00018d90


	//   ....[62]....
        /*03d0*/ 	.word	0x00018db0


	//   ....[63]....
        /*03d4*/ 	.word	0x00018de0


	//   ....[64]....
        /*03d8*/ 	.word	0x00018e00


	//   ....[65]....
        /*03dc*/ 	.word	0x000191a0


	//   ....[66]....
        /*03e0*/ 	.word	0x000191c0


	//   ....[67]....
        /*03e4*/ 	.word	0x00019310


	//   ....[68]....
        /*03e8*/ 	.word	0x00019320


	//   ....[69]....
        /*03ec*/ 	.word	0x00019450


	//   ....[70]....
        /*03f0*/ 	.word	0x00019470


	//   ....[71]....
        /*03f4*/ 	.word	0x000195a0


	//   ....[72]....
        /*03f8*/ 	.word	0x000195b0


	//   ....[73]....
        /*03fc*/ 	.word	0x000198c0


	//   ....[74]....
        /*0400*/ 	.word	0x000198e0


	//   ....[75]....
        /*0404*/ 	.word	0x0001a210


	//   ....[76]....
        /*0408*/ 	.word	0x0001a220


	//   ....[77]....
        /*040c*/ 	.word	0x0001af90


	//   ....[78]....
        /*0410*/ 	.word	0x0001afb0


	//   ....[79]....
        /*0414*/ 	.word	0x0001b110


	//   ....[80]....
        /*0418*/ 	.word	0x0001b120


	//   ....[81]....
        /*041c*/ 	.word	0x0001b250


	//   ....[82]....
        /*0420*/ 	.word	0x0001b270


	//   ....[83]....
        /*0424*/ 	.word	0x0001b3a0


	//   ....[84]....
        /*0428*/ 	.word	0x0001b3b0


	//   ....[85]....
        /*042c*/ 	.word	0x0001b560


	//   ....[86]....
        /*0430*/ 	.word	0x0001b580


	//   ....[87]....
        /*0434*/ 	.word	0x0001b6a0


	//   ....[88]....
        /*0438*/ 	.word	0x0001b6e0


	//   ....[89]....
        /*043c*/ 	.word	0x0001b710


	//   ....[90]....
        /*0440*/ 	.word	0x0001b740


	//   ....[91]....
        /*0444*/ 	.word	0x0001b770


	//   ....[92]....
        /*0448*/ 	.word	0x0001b7a0


	//   ....[93]....
        /*044c*/ 	.word	0x0001b8f0


	//   ....[94]....
        /*0450*/ 	.word	0x0001b930


	//   ....[95]....
        /*0454*/ 	.word	0x0001b960


	//   ....[96]....
        /*0458*/ 	.word	0x0001b990


	//   ....[97]....
        /*045c*/ 	.word	0x0001b9c0


	//   ....[98]....
        /*0460*/ 	.word	0x0001b9f0


	//   ....[99]....
        /*0464*/ 	.word	0x0001ba80


	//   ....[100]....
        /*0468*/ 	.word	0x0001bac0


	//   ....[101]....
        /*046c*/ 	.word	0x0001bad0


	//   ....[102]....
        /*0470*/ 	.word	0x0001bb30


	//   ....[103]....
        /*0474*/ 	.word	0x0001c410


	//   ....[104]....
        /*0478*/ 	.word	0x0001c450


	//   ....[105]....
        /*047c*/ 	.word	0x0001c4a0


	//   ....[106]....
        /*0480*/ 	.word	0x0001c4f0


	//   ....[107]....
        /*0484*/ 	.word	0x0001c540


	//   ....[108]....
        /*0488*/ 	.word	0x0001c5b0


	//   ....[109]....
        /*048c*/ 	.word	0x0001c5f0


	//   ....[110]....
        /*0490*/ 	.word	0x0001c640


	//   ....[111]....
        /*0494*/ 	.word	0x0001c6a0


	//   ....[112]....
        /*0498*/ 	.word	0x0001c700


	//   ....[113]....
        /*049c*/ 	.word	0x0001c770


	//   ....[114]....
        /*04a0*/ 	.word	0x0001c7e0


	//   ....[115]....
        /*04a4*/ 	.word	0x0001c840


	//   ....[116]....
        /*04a8*/ 	.word	0x0001c8a0


	//   ....[117]....
        /*04ac*/ 	.word	0x0001c910


	//   ....[118]....
        /*04b0*/ 	.word	0x0001c980


	//   ....[119]....
        /*04b4*/ 	.word	0x0001c9f0


	//   ....[120]....
        /*04b8*/ 	.word	0x0001ca50


	//   ....[121]....
        /*04bc*/ 	.word	0x0001caa0


	//   ....[122]....
        /*04c0*/ 	.word	0x0001cae0


	//   ....[123]....
        /*04c4*/ 	.word	0x0001cb30


	//   ....[124]....
        /*04c8*/ 	.word	0x0001cb80


	//   ....[125]....
        /*04cc*/ 	.word	0x0001cbe0


	//   ....[126]....
        /*04d0*/ 	.word	0x0001cc50


	//   ....[127]....
        /*04d4*/ 	.word	0x0001ccb0


	//   ....[128]....
        /*04d8*/ 	.word	0x0001cd10


	//   ....[129]....
        /*04dc*/ 	.word	0x0001cd80


	//   ....[130]....
        /*04e0*/ 	.word	0x0001cdf0


	//   ....[131]....
        /*04e4*/ 	.word	0x0001ce60


	//   ....[132]....
        /*04e8*/ 	.word	0x0001cec0


	//   ....[133]....
        /*04ec*/ 	.word	0x0001cf20


	//   ....[134]....
        /*04f0*/ 	.word	0x0001cf90


	//   ....[135]....
        /*04f4*/ 	.word	0x0001cff0


	//   ....[136]....
        /*04f8*/ 	.word	0x0001d050


	//   ....[137]....
        /*04fc*/ 	.word	0x0001d0b0


	//   ....[138]....
        /*0500*/ 	.word	0x0001d120


	//   ....[139]....
        /*0504*/ 	.word	0x0001d180


	//   ....[140]....
        /*0508*/ 	.word	0x0001d1e0


	//   ....[141]....
        /*050c*/ 	.word	0x0001d240


	//   ....[142]....
        /*0510*/ 	.word	0x0001d2b0


	//   ....[143]....
        /*0514*/ 	.word	0x0001d310


	//   ....[144]....
        /*0518*/ 	.word	0x0001d370


	//   ....[145]....
        /*051c*/ 	.word	0x0001d3d0


	//   ....[146]....
        /*0520*/ 	.word	0x0001d440


	//   ....[147]....
        /*0524*/ 	.word	0x0001d490


	//   ....[148]....
        /*0528*/ 	.word	0x0001d4d0


	//   ....[149]....
        /*052c*/ 	.word	0x0001d520


	//   ....[150]....
        /*0530*/ 	.word	0x0001d570


	//   ....[151]....
        /*0534*/ 	.word	0x0001d5c0


	//   ....[152]....
        /*0538*/ 	.word	0x0001d630


	//   ....[153]....
        /*053c*/ 	.word	0x0001d680


	//   ....[154]....
        /*0540*/ 	.word	0x0001d6d0


	//   ....[155]....
        /*0544*/ 	.word	0x0001d720


	//   ....[156]....
        /*0548*/ 	.word	0x0001d770


	//   ....[157]....
        /*054c*/ 	.word	0x0001d7c0


	//   ....[158]....
        /*0550*/ 	.word	0x0001d830


	//   ....[159]....
        /*0554*/ 	.word	0x0001d870


	//   ....[160]....
        /*0558*/ 	.word	0x0001d8c0


	//   ....[161]....
        /*055c*/ 	.word	0x0001d910


	//   ....[162]....
        /*0560*/ 	.word	0x0001d970


	//----- nvinfo : EIATTR_EXIT_INSTR_OFFSETS
	.align		4
.L_1106:
        /*0564*/ 	.byte	0x04, 0x1c
        /*0566*/ 	.short	(.L_1108 - .L_1107)


	//   ....[0]....
.L_1107:
        /*0568*/ 	.word	0x00000f20


	//   ....[1]....
        /*056c*/ 	.word	0x0001c3e0


	//----- nvinfo : EIATTR_MAX_THREADS
	.align		4
.L_1108:
        /*0570*/ 	.byte	0x04, 0x05
        /*0572*/ 	.short	(.L_1110 - .L_1109)
.L_1109:
        /*0574*/ 	.word	0x00000100
        /*0578*/ 	.word	0x00000001
        /*057c*/ 	.word	0x00000001


	//----- nvinfo : EIATTR_CRS_STACK_SIZE
	.align		4
.L_1110:
        /*0580*/ 	.byte	0x04, 0x1e
        /*0582*/ 	.short	(.L_1112 - .L_1111)
.L_1111:
        /*0584*/ 	.word	0x00000000
.L_1112:


//--------------------- .nv.callgraph             --------------------------
	.section	.nv.callgraph,"",@"SHT_CUDA_CALLGRAPH"
	.align	4
	.sectionentsize	8
	.align		4
        /*0000*/ 	.word	0x00000000
	.align		4
        /*0004*/ 	.word	0xffffffff
	.align		4
        /*0008*/ 	.word	0x00000000
	.align		4
        /*000c*/ 	.word	0xfffffffe
	.align		4
        /*0010*/ 	.word	0x00000000
	.align		4
        /*0014*/ 	.word	0xfffffffd
	.align		4
        /*0018*/ 	.word	0x00000000
	.align		4
        /*001c*/ 	.word	0xfffffffc


//--------------------- .nv.rel.action            --------------------------
	.section	.nv.rel.action,"",@"SHT_CUDA_RELOCINFO"
	.align	8
	.sectionentsize	8
        /*0000*/ 	.byte	0x73, 0x00, 0x00, 0x00, 0x00, 0x00, 0x00, 0x00, 0x00, 0x00, 0x00, 0x11, 0x25, 0x00, 0x05, 0x36


//--------------------- .nv.constant4             --------------------------
	.section	.nv.constant4,"a",@progbits
	.align	8
	.align		8
.nv.constant4:
        /*0000*/ 	.dword	_ZN83_INTERNAL_d8715712_47_flash_fwd_hdim192_bf16_split_softcapall_sm80_cu_4cb42ef5_33744cuda3std3__45__cpo5beginE
	.align		8
        /*0008*/ 	.dword	_ZN83_INTERNAL_d8715712_47_flash_fwd_hdim192_bf16_split_softcapall_sm80_cu_4cb42ef5_33744cuda3std3__45__cpo3endE
	.align		8
        /*0010*/ 	.dword	_ZN83_INTERNAL_d8715712_47_flash_fwd_hdim192_bf16_split_softcapall_sm80_cu_4cb42ef5_33744cuda3std3__45__cpo6cbeginE
	.align		8
        /*0018*/ 	.dword	_ZN83_INTERNAL_d8715712_47_flash_fwd_hdim192_bf16_split_softcapall_sm80_cu_4cb42ef5_33744cuda3std3__45__cpo4cendE
	.align		8
        /*0020*/ 	.dword	_ZN83_INTERNAL_d8715712_47_flash_fwd_hdim192_bf16_split_softcapall_sm80_cu_4cb42ef5_33744cuda3std3__485_GLOBAL__N__d8715712_47_flash_fwd_hdim192_bf16_split_softcapall_sm80_cu_4cb42ef5_33746ignoreE
	.align		8
        /*0028*/ 	.dword	_ZN83_INTERNAL_d8715712_47_flash_fwd_hdim192_bf16_split_softcapall_sm80_cu_4cb42ef5_33744cuda3std3__419piecewise_constructE
	.align		8
        /*0030*/ 	.dword	_ZN83_INTERNAL_d8715712_47_flash_fwd_hdim192_bf16_split_softcapall_sm80_cu_4cb42ef5_33744cuda3std3__48in_placeE
	.align		8
        /*0038*/ 	.dword	_ZN83_INTERNAL_d8715712_47_flash_fwd_hdim192_bf16_split_softcapall_sm80_cu_4cb42ef5_33744cuda3std6ranges3__45__cpo4swapE
	.align		8
        /*0040*/ 	.dword	_ZN83_INTERNAL_d8715712_47_flash_fwd_hdim192_bf16_split_softcapall_sm80_cu_4cb42ef5_33744cuda3std6ranges3__45__cpo9iter_moveE
	.align		8
        /*0048*/ 	.dword	_ZN83_INTERNAL_d8715712_47_flash_fwd_hdim192_bf16_split_softcapall_sm80_cu_4cb42ef5_33744cute7productE
	.align		8
        /*0050*/ 	.dword	_ZN83_INTERNAL_d8715712_47_flash_fwd_hdim192_bf16_split_softcapall_sm80_cu_4cb42ef5_33744cute1_E


//--------------------- .nv.constant0._ZN7cutlass13device_kernelIN5flash19enable_sm80_to_sm89INS1_16FlashAttnFwdSm80INS1_25CollectiveMainloopFwdSm80ILi8ELi1ELb1EN4cute5tupleIJNS5_1CILi128EEENS7_ILi96EEENS7_ILi192EEEEEELi192ENS_10bfloat16_tEfNS_4arch4Sm80ELb0ELb0ELb1ELb0ELb0ELb0ELb1ELb1EEENS1_21CollectiveEpilogueFwdINS6_IJS8_SA_S9_EEENS6_IJNS7_ILi1EEESI_SI_EEESC_SE_Li256ELb0ELb1ELb1ELb0EEENS1_19SingleTileSchedulerILb0ELb1ELb1ELi128EEEEEEEEEvNT_6ParamsE --------------------------
	.section	.nv.constant0._ZN7cutlass13device_kernelIN5flash19enable_sm80_to_sm89INS1_16FlashAttnFwdSm80INS1_25CollectiveMainloopFwdSm80ILi8ELi1ELb1EN4cute5tupleIJNS5_1CILi128EEENS7_ILi96EEENS7_ILi192EEEEEELi192ENS_10bfloat16_tEfNS_4arch4Sm80ELb0ELb0ELb1ELb0ELb0ELb0ELb1ELb1EEENS1_21CollectiveEpilogueFwdINS6_IJS8_SA_S9_EEENS6_IJNS7_ILi1EEESI_SI_EEESC_SE_Li256ELb0ELb1ELb1ELb0EEENS1_19SingleTileSchedulerILb0ELb1ELb1ELi128EEEEEEEEEvNT_6ParamsE,"a",@progbits
	.sectionflags	@""
	.align	4
.nv.constant0._ZN7cutlass13device_kernelIN5flash19enable_sm80_to_sm89INS1_16FlashAttnFwdSm80INS1_25CollectiveMainloopFwdSm80ILi8ELi1ELb1EN4cute5tupleIJNS5_1CILi128EEENS7_ILi96EEENS7_ILi192EEEEEELi192ENS_10bfloat16_tEfNS_4arch4Sm80ELb0ELb0ELb1ELb0ELb0ELb0ELb1ELb1EEENS1_21CollectiveEpilogueFwdINS6_IJS8_SA_S9_EEENS6_IJNS7_ILi1EEESI_SI_EEESC_SE_Li256ELb0ELb1ELb1ELb0EEENS1_19SingleTileSchedulerILb0ELb1ELb1ELi128EEEEEEEEEvNT_6ParamsE:
	.zero		1400


//--------------------- .nv.constant0._ZN7cutlass13device_kernelIN5flash19enable_sm80_to_sm89INS1_16FlashAttnFwdSm80INS1_25CollectiveMainloopFwdSm80ILi8ELi1ELb0EN4cute5tupleIJNS5_1CILi128EEENS7_ILi64EEENS7_ILi192EEEEEELi192ENS_10bfloat16_tEfNS_4arch4Sm80ELb0ELb0ELb1ELb1ELb0ELb0ELb1ELb1EEENS1_21CollectiveEpilogueFwdINS6_IJS8_SA_S9_EEENS6_IJNS7_ILi1EEESI_SI_EEESC_SE_Li256ELb1ELb1ELb1ELb0EEENS1_36VarlenDynamicPersistentTileSchedulerILi128ELi64ELi256ELi256ELb1ELb1ELb0ELb0ELb1ELb1EEEEEEEEEvNT_6ParamsE --------------------------
	.section	.nv.constant0._ZN7cutlass13device_kernelIN5flash19enable_sm80_to_sm89INS1_16FlashAttnFwdSm80INS1_25CollectiveMainloopFwdSm80ILi8ELi1ELb0EN4cute5tupleIJNS5_1CILi128EEENS7_ILi64EEENS7_ILi192EEEEEELi192ENS_10bfloat16_tEfNS_4arch4Sm80ELb0ELb0ELb1ELb1ELb0ELb0ELb1ELb1EEENS1_21CollectiveEpilogueFwdINS6_IJS8_SA_S9_EEENS6_IJNS7_ILi1EEESI_SI_EEESC_SE_Li256ELb1ELb1ELb1ELb0EEENS1_36VarlenDynamicPersistentTileSchedulerILi128ELi64ELi256ELi256ELb1ELb1ELb0ELb0ELb1ELb1EEEEEEEEEvNT_6ParamsE,"a",@progbits
	.sectionflags	@""
	.align	4
.nv.constant0._ZN7cutlass13device_kernelIN5flash19enable_sm80_to_sm89INS1_16FlashAttnFwdSm80INS1_25CollectiveMainloopFwdSm80ILi8ELi1ELb0EN4cute5tupleIJNS5_1CILi128EEENS7_ILi64EEENS7_ILi192EEEEEELi192ENS_10bfloat16_tEfNS_4arch4Sm80ELb0ELb0ELb1ELb1ELb0ELb0ELb1ELb1EEENS1_21CollectiveEpilogueFwdINS6_IJS8_SA_S9_EEENS6_IJNS7_ILi1EEESI_SI_EEESC_SE_Li256ELb1ELb1ELb1ELb0EEENS1_36VarlenDynamicPersistentTileSchedulerILi128ELi64ELi256ELi256ELb1ELb1ELb0ELb0ELb1ELb1EEEEEEEEEvNT_6ParamsE:
	.zero		1432


//--------------------- .nv.constant0._ZN7cutlass13device_kernelIN5flash19enable_sm80_to_sm89INS1_16FlashAttnFwdSm80INS1_25CollectiveMainloopFwdSm80ILi8ELi1ELb0EN4cute5tupleIJNS5_1CILi128EEENS7_ILi64EEENS7_ILi192EEEEEELi192ENS_10bfloat16_tEfNS_4arch4Sm80ELb0ELb0ELb1ELb1ELb0ELb1ELb1ELb1EEENS1_21CollectiveEpilogueFwdINS6_IJS8_SA_S9_EEENS6_IJNS7_ILi1EEESI_SI_EEESC_SE_Li256ELb1ELb1ELb1ELb0EEENS1_36VarlenDynamicPersistentTileSchedulerILi128ELi64ELi256ELi256ELb1ELb1ELb0ELb0ELb1ELb1EEEEEEEEEvNT_6ParamsE --------------------------
	.section	.nv.constant0._ZN7cutlass13device_kernelIN5flash19enable_sm80_to_sm89INS1_16FlashAttnFwdSm80INS1_25CollectiveMainloopFwdSm80ILi8ELi1ELb0EN4cute5tupleIJNS5_1CILi128EEENS7_ILi64EEENS7_ILi192EEEEEELi192ENS_10bfloat16_tEfNS_4arch4Sm80ELb0ELb0ELb1ELb1ELb0ELb1ELb1ELb1EEENS1_21CollectiveEpilogueFwdINS6_IJS8_SA_S9_EEENS6_IJNS7_ILi1EEESI_SI_EEESC_SE_Li256ELb1ELb1ELb1ELb0EEENS1_36VarlenDynamicPersistentTileSchedulerILi128ELi64ELi256ELi256ELb1ELb1ELb0ELb0ELb1ELb1EEEEEEEEEvNT_6ParamsE,"a",@progbits
	.sectionflags	@""
	.align	4
.nv.constant0._ZN7cutlass13device_kernelIN5flash19enable_sm80_to_sm89INS1_16FlashAttnFwdSm80INS1_25CollectiveMainloopFwdSm80ILi8ELi1ELb0EN4cute5tupleIJNS5_1CILi128EEENS7_ILi64EEENS7_ILi192EEEEEELi192ENS_10bfloat16_tEfNS_4arch4Sm80ELb0ELb0ELb1ELb1ELb0ELb1ELb1ELb1EEENS1_21CollectiveEpilogueFwdINS6_IJS8_SA_S9_EEENS6_IJNS7_ILi1EEESI_SI_EEESC_SE_Li256ELb1ELb1ELb1ELb0EEENS1_36VarlenDynamicPersistentTileSchedulerILi128ELi64ELi256ELi256ELb1ELb1ELb0ELb0ELb1ELb1EEEEEEEEEvNT_6ParamsE:
	.zero		1432


//--------------------- .nv.constant0._ZN7cutlass13device_kernelIN5flash19enable_sm80_to_sm89INS1_16FlashAttnFwdSm80INS1_25CollectiveMainloopFwdSm80ILi8ELi1ELb0EN4cute5tupleIJNS5_1CILi128EEENS7_ILi64EEENS7_ILi192EEEEEELi192ENS_10bfloat16_tEfNS_4arch4Sm80ELb0ELb1ELb1ELb0ELb0ELb0ELb1ELb1EEENS1_21CollectiveEpilogueFwdINS6_IJS8_SA_S9_EEENS6_IJNS7_ILi1EEESI_SI_EEESC_SE_Li256ELb0ELb1ELb1ELb0EEENS1_19SingleTileSchedulerILb0ELb1ELb1ELi128EEEEEEEEEvNT_6ParamsE --------------------------
	.section	.nv.constant0._ZN7cutlass13device_kernelIN5flash19enable_sm80_to_sm89INS1_16FlashAttnFwdSm80INS1_25CollectiveMainloopFwdSm80ILi8ELi1ELb0EN4cute5tupleIJNS5_1CILi128EEENS7_ILi64EEENS7_ILi192EEEEEELi192ENS_10bfloat16_tEfNS_4arch4Sm80ELb0ELb1ELb1ELb0ELb0ELb0ELb1ELb1EEENS1_21CollectiveEpilogueFwdINS6_IJS8_SA_S9_EEENS6_IJNS7_ILi1EEESI_SI_EEESC_SE_Li256ELb0ELb1ELb1ELb0EEENS1_19SingleTileSchedulerILb0ELb1ELb1ELi128EEEEEEEEEvNT_6ParamsE,"a",@progbits
	.sectionflags	@""
	.align	4
.nv.constant0._ZN7cutlass13device_kernelIN5flash19enable_sm80_to_sm89INS1_16FlashAttnFwdSm80INS1_25CollectiveMainloopFwdSm80ILi8ELi1ELb0EN4cute5tupleIJNS5_1CILi128EEENS7_ILi64EEENS7_ILi192EEEEEELi192ENS_10bfloat16_tEfNS_4arch4Sm80ELb0ELb1ELb1ELb0ELb0ELb0ELb1ELb1EEENS1_21CollectiveEpilogueFwdINS6_IJS8_SA_S9_EEENS6_IJNS7_ILi1EEESI_SI_EEESC_SE_Li256ELb0ELb1ELb1ELb0EEENS1_19SingleTileSchedulerILb0ELb1ELb1ELi128EEEEEEEEEvNT_6ParamsE:
	.zero		1400


//--------------------- .nv.constant0._ZN7cutlass13device_kernelIN5flash19enable_sm80_to_sm89INS1_16FlashAttnFwdSm80INS1_25CollectiveMainloopFwdSm80ILi8ELi1ELb0EN4cute5tupleIJNS5_1CILi128EEENS7_ILi64EEENS7_ILi192EEEEEELi192ENS_10bfloat16_tEfNS_4arch4Sm80ELb0ELb1ELb1ELb1ELb0ELb0ELb1ELb1EEENS1_21CollectiveEpilogueFwdINS6_IJS8_SA_S9_EEENS6_IJNS7_ILi1EEESI_SI_EEESC_SE_Li256ELb1ELb1ELb1ELb0EEENS1_36VarlenDynamicPersistentTileSchedulerILi128ELi64ELi256ELi256ELb1ELb1ELb0ELb1ELb0ELb1EEEEEEEEEvNT_6ParamsE --------------------------
	.section	.nv.constant0._ZN7cutlass13device_kernelIN5flash19enable_sm80_to_sm89INS1_16FlashAttnFwdSm80INS1_25CollectiveMainloopFwdSm80ILi8ELi1ELb0EN4cute5tupleIJNS5_1CILi128EEENS7_ILi64EEENS7_ILi192EEEEEELi192ENS_10bfloat16_tEfNS_4arch4Sm80ELb0ELb1ELb1ELb1ELb0ELb0ELb1ELb1EEENS1_21CollectiveEpilogueFwdINS6_IJS8_SA_S9_EEENS6_IJNS7_ILi1EEESI_SI_EEESC_SE_Li256ELb1ELb1ELb1ELb0EEENS1_36VarlenDynamicPersistentTileSchedulerILi128ELi64ELi256ELi256ELb1ELb1ELb0ELb1ELb0ELb1EEEEEEEEEvNT_6ParamsE,"a",@progbits
	.sectionflags	@""
	.align	4
.nv.constant0._ZN7cutlass13device_kernelIN5flash19enable_sm80_to_sm89INS1_16FlashAttnFwdSm80INS1_25CollectiveMainloopFwdSm80ILi8ELi1ELb0EN4cute5tupleIJNS5_1CILi128EEENS7_ILi64EEENS7_ILi192EEEEEELi192ENS_10bfloat16_tEfNS_4arch4Sm80ELb0ELb1ELb1ELb1ELb0ELb0ELb1ELb1EEENS1_21CollectiveEpilogueFwdINS6_IJS8_SA_S9_EEENS6_IJNS7_ILi1EEESI_SI_EEESC_SE_Li256ELb1ELb1ELb1ELb0EEENS1_36VarlenDynamicPersistentTileSchedulerILi128ELi64ELi256ELi256ELb1ELb1ELb0ELb1ELb0ELb1EEEEEEEEEvNT_6ParamsE:
	.zero		1432


//--------------------- .nv.constant0._ZN7cutlass13device_kernelIN5flash19enable_sm80_to_sm89INS1_16FlashAttnFwdSm80INS1_25CollectiveMainloopFwdSm80ILi8ELi1ELb0EN4cute5tupleIJNS5_1CILi128EEENS7_ILi64EEENS7_ILi192EEEEEELi192ENS_10bfloat16_tEfNS_4arch4Sm80ELb0ELb1ELb1ELb1ELb0ELb1ELb1ELb1EEENS1_21CollectiveEpilogueFwdINS6_IJS8_SA_S9_EEENS6_IJNS7_ILi1EEESI_SI_EEESC_SE_Li256ELb1ELb1ELb1ELb0EEENS1_36VarlenDynamicPersistentTileSchedulerILi128ELi64ELi256ELi256ELb1ELb1ELb0ELb1ELb0ELb1EEEEEEEEEvNT_6ParamsE --------------------------
	.section	.nv.constant0._ZN7cutlass13device_kernelIN5flash19enable_sm80_to_sm89INS1_16FlashAttnFwdSm80INS1_25CollectiveMainloopFwdSm80ILi8ELi1ELb0EN4cute5tupleIJNS5_1CILi128EEENS7_ILi64EEENS7_ILi192EEEEEELi192ENS_10bfloat16_tEfNS_4arch4Sm80ELb0ELb1ELb1ELb1ELb0ELb1ELb1ELb1EEENS1_21CollectiveEpilogueFwdINS6_IJS8_SA_S9_EEENS6_IJNS7_ILi1EEESI_SI_EEESC_SE_Li256ELb1ELb1ELb1ELb0EEENS1_36VarlenDynamicPersistentTileSchedulerILi128ELi64ELi256ELi256ELb1ELb1ELb0ELb1ELb0ELb1EEEEEEEEEvNT_6ParamsE,"a",@progbits
	.sectionflags	@""
	.align	4
.nv.constant0._ZN7cutlass13device_kernelIN5flash19enable_sm80_to_sm89INS1_16FlashAttnFwdSm80INS1_25CollectiveMainloopFwdSm80ILi8ELi1ELb0EN4cute5tupleIJNS5_1CILi128EEENS7_ILi64EEENS7_ILi192EEEEEELi192ENS_10bfloat16_tEfNS_4arch4Sm80ELb0ELb1ELb1ELb1ELb0ELb1ELb1ELb1EEENS1_21CollectiveEpilogueFwdINS6_IJS8_SA_S9_EEENS6_IJNS7_ILi1EEESI_SI_EEESC_SE_Li256ELb1ELb1ELb1ELb0EEENS1_36VarlenDynamicPersistentTileSchedulerILi128ELi64ELi256ELi256ELb1ELb1ELb0ELb1ELb0ELb1EEEEEEEEEvNT_6ParamsE:
	.zero		1432


//--------------------- .nv.constant0._ZN7cutlass13device_kernelIN5flash19enable_sm80_to_sm89INS1_16FlashAttnFwdSm80INS1_25CollectiveMainloopFwdSm80ILi8ELi1ELb1EN4cute5tupleIJNS5_1CILi128EEENS7_ILi96EEENS7_ILi192EEEEEELi192ENS_10bfloat16_tEfNS_4arch4Sm80ELb1ELb0ELb1ELb0ELb0ELb0ELb1ELb1EEENS1_21CollectiveEpilogueFwdINS6_IJS8_SA_S9_EEENS6_IJNS7_ILi1EEESI_SI_EEESC_SE_Li256ELb0ELb1ELb1ELb0EEENS1_30DynamicPersistentTileSchedulerILi256ELi256ELb1ELb1ELb0EEEEEEEEEvNT_6ParamsE --------------------------
	.section	.nv.constant0._ZN7cutlass13device_kernelIN5flash19enable_sm80_to_sm89INS1_16FlashAttnFwdSm80INS1_25CollectiveMainloopFwdSm80ILi8ELi1ELb1EN4cute5tupleIJNS5_1CILi128EEENS7_ILi96EEENS7_ILi192EEEEEELi192ENS_10bfloat16_tEfNS_4arch4Sm80ELb1ELb0ELb1ELb0ELb0ELb0ELb1ELb1EEENS1_21CollectiveEpilogueFwdINS6_IJS8_SA_S9_EEENS6_IJNS7_ILi1EEESI_SI_EEESC_SE_Li256ELb0ELb1ELb1ELb0EEENS1_30DynamicPersistentTileSchedulerILi256ELi256ELb1ELb1ELb0EEEEEEEEEvNT_6ParamsE,"a",@progbits
	.sectionflags	@""
	.align	4
.nv.constant0._ZN7cutlass13device_kernelIN5flash19enable_sm80_to_sm89INS1_16FlashAttnFwdSm80INS1_25CollectiveMainloopFwdSm80ILi8ELi1ELb1EN4cute5tupleIJNS5_1CILi128EEENS7_ILi96EEENS7_ILi192EEEEEELi192ENS_10bfloat16_tEfNS_4arch4Sm80ELb1ELb0ELb1ELb0ELb0ELb0ELb1ELb1EEENS1_21CollectiveEpilogueFwdINS6_IJS8_SA_S9_EEENS6_IJNS7_ILi1EEESI_SI_EEESC_SE_Li256ELb0ELb1ELb1ELb0EEENS1_30DynamicPersistentTileSchedulerILi256ELi256ELb1ELb1ELb0EEEEEEEEEvNT_6ParamsE:
	.zero		1416


//--------------------- .nv.constant0._ZN7cutlass13device_kernelIN5flash19enable_sm80_to_sm89INS1_16FlashAttnFwdSm80INS1_25CollectiveMainloopFwdSm80ILi8ELi1ELb0EN4cute5tupleIJNS5_1CILi128EEENS7_ILi64EEENS7_ILi192EEEEEELi192ENS_10bfloat16_tEfNS_4arch4Sm80ELb1ELb0ELb1ELb1ELb0ELb0ELb1ELb1EEENS1_21CollectiveEpilogueFwdINS6_IJS8_SA_S9_EEENS6_IJNS7_ILi1EEESI_SI_EEESC_SE_Li256ELb1ELb1ELb1ELb0EEENS1_36VarlenDynamicPersistentTileSchedulerILi128ELi64ELi256ELi256ELb1ELb1ELb0ELb1ELb1ELb1EEEEEEEEEvNT_6ParamsE --------------------------
	.section	.nv.constant0._ZN7cutlass13device_kernelIN5flash19enable_sm80_to_sm89INS1_16FlashAttnFwdSm80INS1_25CollectiveMainloopFwdSm80ILi8ELi1ELb0EN4cute5tupleIJNS5_1CILi128EEENS7_ILi64EEENS7_ILi192EEEEEELi192ENS_10bfloat16_tEfNS_4arch4Sm80ELb1ELb0ELb1ELb1ELb0ELb0ELb1ELb1EEENS1_21CollectiveEpilogueFwdINS6_IJS8_SA_S9_EEENS6_IJNS7_ILi1EEESI_SI_EEESC_SE_Li256ELb1ELb1ELb1ELb0EEENS1_36VarlenDynamicPersistentTileSchedulerILi128ELi64ELi256ELi256ELb1ELb1ELb0ELb1ELb1ELb1EEEEEEEEEvNT_6ParamsE,"a",@progbits
	.sectionflags	@""
	.align	4
.nv.constant0._ZN7cutlass13device_kernelIN5flash19enable_sm80_to_sm89INS1_16FlashAttnFwdSm80INS1_25CollectiveMainloopFwdSm80ILi8ELi1ELb0EN4cute5tupleIJNS5_1CILi128EEENS7_ILi64EEENS7_ILi192EEEEEELi192ENS_10bfloat16_tEfNS_4arch4Sm80ELb1ELb0ELb1ELb1ELb0ELb0ELb1ELb1EEENS1_21CollectiveEpilogueFwdINS6_IJS8_SA_S9_EEENS6_IJNS7_ILi1EEESI_SI_EEESC_SE_Li256ELb1ELb1ELb1ELb0EEENS1_36VarlenDynamicPersistentTileSchedulerILi128ELi64ELi256ELi256ELb1ELb1ELb0ELb1ELb1ELb1EEEEEEEEEvNT_6ParamsE:
	.zero		1432


//--------------------- .nv.constant0._ZN7cutlass13device_kernelIN5flash19enable_sm80_to_sm89INS1_16FlashAttnFwdSm80INS1_25CollectiveMainloopFwdSm80ILi8ELi1ELb0EN4cute5tupleIJNS5_1CILi128EEENS7_ILi64EEENS7_ILi192EEEEEELi192ENS_10bfloat16_tEfNS_4arch4Sm80ELb1ELb0ELb1ELb1ELb0ELb1ELb1ELb1EEENS1_21CollectiveEpilogueFwdINS6_IJS8_SA_S9_EEENS6_IJNS7_ILi1EEESI_SI_EEESC_SE_Li256ELb1ELb1ELb1ELb0EEENS1_36VarlenDynamicPersistentTileSchedulerILi128ELi64ELi256ELi256ELb1ELb1ELb0ELb1ELb1ELb1EEEEEEEEEvNT_6ParamsE --------------------------
	.section	.nv.constant0._ZN7cutlass13device_kernelIN5flash19enable_sm80_to_sm89INS1_16FlashAttnFwdSm80INS1_25CollectiveMainloopFwdSm80ILi8ELi1ELb0EN4cute5tupleIJNS5_1CILi128EEENS7_ILi64EEENS7_ILi192EEEEEELi192ENS_10bfloat16_tEfNS_4arch4Sm80ELb1ELb0ELb1ELb1ELb0ELb1ELb1ELb1EEENS1_21CollectiveEpilogueFwdINS6_IJS8_SA_S9_EEENS6_IJNS7_ILi1EEESI_SI_EEESC_SE_Li256ELb1ELb1ELb1ELb0EEENS1_36VarlenDynamicPersistentTileSchedulerILi128ELi64ELi256ELi256ELb1ELb1ELb0ELb1ELb1ELb1EEEEEEEEEvNT_6ParamsE,"a",@progbits
	.sectionflags	@""
	.align	4
.nv.constant0._ZN7cutlass13device_kernelIN5flash19enable_sm80_to_sm89INS1_16FlashAttnFwdSm80INS1_25CollectiveMainloopFwdSm80ILi8ELi1ELb0EN4cute5tupleIJNS5_1CILi128EEENS7_ILi64EEENS7_ILi192EEEEEELi192ENS_10bfloat16_tEfNS_4arch4Sm80ELb1ELb0ELb1ELb1ELb0ELb1ELb1ELb1EEENS1_21CollectiveEpilogueFwdINS6_IJS8_SA_S9_EEENS6_IJNS7_ILi1EEESI_SI_EEESC_SE_Li256ELb1ELb1ELb1ELb0EEENS1_36VarlenDynamicPersistentTileSchedulerILi128ELi64ELi256ELi256ELb1ELb1ELb0ELb1ELb1ELb1EEEEEEEEEvNT_6ParamsE:
	.zero		1432


//--------------------- .nv.constant0._ZN7cutlass13device_kernelIN5flash19enable_sm80_to_sm89INS1_16FlashAttnFwdSm80INS1_25CollectiveMainloopFwdSm80ILi8ELi2ELb1EN4cute5tupleIJNS5_1CILi128EEENS7_ILi96EEENS7_ILi192EEEEEELi192ENS_10bfloat16_tEfNS_4arch4Sm80ELb0ELb0ELb1ELb0ELb0ELb0ELb1ELb1EEENS1_21CollectiveEpilogueFwdINS6_IJS8_SA_S9_EEENS6_IJNS7_ILi1EEESI_SI_EEESC_SE_Li256ELb0ELb1ELb1ELb0EEENS1_19SingleTileSchedulerILb0ELb1ELb1ELi128EEEEEEEEEvNT_6ParamsE --------------------------
	.section	.nv.constant0._ZN7cutlass13device_kernelIN5flash19enable_sm80_to_sm89INS1_16FlashAttnFwdSm80INS1_25CollectiveMainloopFwdSm80ILi8ELi2ELb1EN4cute5tupleIJNS5_1CILi128EEENS7_ILi96EEENS7_ILi192EEEEEELi192ENS_10bfloat16_tEfNS_4arch4Sm80ELb0ELb0ELb1ELb0ELb0ELb0ELb1ELb1EEENS1_21CollectiveEpilogueFwdINS6_IJS8_SA_S9_EEENS6_IJNS7_ILi1EEESI_SI_EEESC_SE_Li256ELb0ELb1ELb1ELb0EEENS1_19SingleTileSchedulerILb0ELb1ELb1ELi128EEEEEEEEEvNT_6ParamsE,"a",@progbits
	.sectionflags	@""
	.align	4
.nv.constant0._ZN7cutlass13device_kernelIN5flash19enable_sm80_to_sm89INS1_16FlashAttnFwdSm80INS1_25CollectiveMainloopFwdSm80ILi8ELi2ELb1EN4cute5tupleIJNS5_1CILi128EEENS7_ILi96EEENS7_ILi192EEEEEELi192ENS_10bfloat16_tEfNS_4arch4Sm80ELb0ELb0ELb1ELb0ELb0ELb0ELb1ELb1EEENS1_21CollectiveEpilogueFwdINS6_IJS8_SA_S9_EEENS6_IJNS7_ILi1EEESI_SI_EEESC_SE_Li256ELb0ELb1ELb1ELb0EEENS1_19SingleTileSchedulerILb0ELb1ELb1ELi128EEEEEEEEEvNT_6ParamsE:
	.zero		1400


//--------------------- .nv.constant0._ZN7cutlass13device_kernelIN5flash19enable_sm80_to_sm89INS1_16FlashAttnFwdSm80INS1_25CollectiveMainloopFwdSm80ILi8ELi2ELb0EN4cute5tupleIJNS5_1CILi128EEENS7_ILi64EEENS7_ILi192EEEEEELi192ENS_10bfloat16_tEfNS_4arch4Sm80ELb0ELb0ELb1ELb1ELb0ELb0ELb1ELb1EEENS1_21CollectiveEpilogueFwdINS6_IJS8_SA_S9_EEENS6_IJNS7_ILi1EEESI_SI_EEESC_SE_Li256ELb1ELb1ELb1ELb0EEENS1_36VarlenDynamicPersistentTileSchedulerILi128ELi64ELi256ELi256ELb1ELb1ELb0ELb0ELb1ELb1EEEEEEEEEvNT_6ParamsE --------------------------
	.section	.nv.constant0._ZN7cutlass13device_kernelIN5flash19enable_sm80_to_sm89INS1_16FlashAttnFwdSm80INS1_25CollectiveMainloopFwdSm80ILi8ELi2ELb0EN4cute5tupleIJNS5_1CILi128EEENS7_ILi64EEENS7_ILi192EEEEEELi192ENS_10bfloat16_tEfNS_4arch4Sm80ELb0ELb0ELb1ELb1ELb0ELb0ELb1ELb1EEENS1_21CollectiveEpilogueFwdINS6_IJS8_SA_S9_EEENS6_IJNS7_ILi1EEESI_SI_EEESC_SE_Li256ELb1ELb1ELb1ELb0EEENS1_36VarlenDynamicPersistentTileSchedulerILi128ELi64ELi256ELi256ELb1ELb1ELb0ELb0ELb1ELb1EEEEEEEEEvNT_6ParamsE,"a",@progbits
	.sectionflags	@""
	.align	4
.nv.constant0._ZN7cutlass13device_kernelIN5flash19enable_sm80_to_sm89INS1_16FlashAttnFwdSm80INS1_25CollectiveMainloopFwdSm80ILi8ELi2ELb0EN4cute5tupleIJNS5_1CILi128EEENS7_ILi64EEENS7_ILi192EEEEEELi192ENS_10bfloat16_tEfNS_4arch4Sm80ELb0ELb0ELb1ELb1ELb0ELb0ELb1ELb1EEENS1_21CollectiveEpilogueFwdINS6_IJS8_SA_S9_EEENS6_IJNS7_ILi1EEESI_SI_EEESC_SE_Li256ELb1ELb1ELb1ELb0EEENS1_36VarlenDynamicPersistentTileSchedulerILi128ELi64ELi256ELi256ELb1ELb1ELb0ELb0ELb1ELb1EEEEEEEEEvNT_6ParamsE:
	.zero		1432


//--------------------- .nv.constant0._ZN7cutlass13device_kernelIN5flash19enable_sm80_to_sm89INS1_16FlashAttnFwdSm80INS1_25CollectiveMainloopFwdSm80ILi8ELi2ELb0EN4cute5tupleIJNS5_1CILi128EEENS7_ILi64EEENS7_ILi192EEEEEELi192ENS_10bfloat16_tEfNS_4arch4Sm80ELb0ELb0ELb1ELb1ELb0ELb1ELb1ELb1EEENS1_21CollectiveEpilogueFwdINS6_IJS8_SA_S9_EEENS6_IJNS7_ILi1EEESI_SI_EEESC_SE_Li256ELb1ELb1ELb1ELb0EEENS1_36VarlenDynamicPersistentTileSchedulerILi128ELi64ELi256ELi256ELb1ELb1ELb0ELb0ELb1ELb1EEEEEEEEEvNT_6ParamsE --------------------------
	.section	.nv.constant0._ZN7cutlass13device_kernelIN5flash19enable_sm80_to_sm89INS1_16FlashAttnFwdSm80INS1_25CollectiveMainloopFwdSm80ILi8ELi2ELb0EN4cute5tupleIJNS5_1CILi128EEENS7_ILi64EEENS7_ILi192EEEEEELi192ENS_10bfloat16_tEfNS_4arch4Sm80ELb0ELb0ELb1ELb1ELb0ELb1ELb1ELb1EEENS1_21CollectiveEpilogueFwdINS6_IJS8_SA_S9_EEENS6_IJNS7_ILi1EEESI_SI_EEESC_SE_Li256ELb1ELb1ELb1ELb0EEENS1_36VarlenDynamicPersistentTileSchedulerILi128ELi64ELi256ELi256ELb1ELb1ELb0ELb0ELb1ELb1EEEEEEEEEvNT_6ParamsE,"a",@progbits
	.sectionflags	@""
	.align	4
.nv.constant0._ZN7cutlass13device_kernelIN5flash19enable_sm80_to_sm89INS1_16FlashAttnFwdSm80INS1_25CollectiveMainloopFwdSm80ILi8ELi2ELb0EN4cute5tupleIJNS5_1CILi128EEENS7_ILi64EEENS7_ILi192EEEEEELi192ENS_10bfloat16_tEfNS_4arch4Sm80ELb0ELb0ELb1ELb1ELb0ELb1ELb1ELb1EEENS1_21CollectiveEpilogueFwdINS6_IJS8_SA_S9_EEENS6_IJNS7_ILi1EEESI_SI_EEESC_SE_Li256ELb1ELb1ELb1ELb0EEENS1_36VarlenDynamicPersistentTileSchedulerILi128ELi64ELi256ELi256ELb1ELb1ELb0ELb0ELb1ELb1EEEEEEEEEvNT_6ParamsE:
	.zero		1432


//--------------------- .nv.constant0._ZN7cutlass13device_kernelIN5flash19enable_sm80_to_sm89INS1_16FlashAttnFwdSm80INS1_25CollectiveMainloopFwdSm80ILi8ELi2ELb0EN4cute5tupleIJNS5_1CILi128EEENS7_ILi64EEENS7_ILi192EEEEEELi192ENS_10bfloat16_tEfNS_4arch4Sm80ELb0ELb1ELb1ELb0ELb0ELb0ELb1ELb1EEENS1_21CollectiveEpilogueFwdINS6_IJS8_SA_S9_EEENS6_IJNS7_ILi1EEESI_SI_EEESC_SE_Li256ELb0ELb1ELb1ELb0EEENS1_19SingleTileSchedulerILb0ELb1ELb1ELi128EEEEEEEEEvNT_6ParamsE --------------------------
	.section	.nv.constant0._ZN7cutlass13device_kernelIN5flash19enable_sm80_to_sm89INS1_16FlashAttnFwdSm80INS1_25CollectiveMainloopFwdSm80ILi8ELi2ELb0EN4cute5tupleIJNS5_1CILi128EEENS7_ILi64EEENS7_ILi192EEEEEELi192ENS_10bfloat16_tEfNS_4arch4Sm80ELb0ELb1ELb1ELb0ELb0ELb0ELb1ELb1EEENS1_21CollectiveEpilogueFwdINS6_IJS8_SA_S9_EEENS6_IJNS7_ILi1EEESI_SI_EEESC_SE_Li256ELb0ELb1ELb1ELb0EEENS1_19SingleTileSchedulerILb0ELb1ELb1ELi128EEEEEEEEEvNT_6ParamsE,"a",@progbits
	.sectionflags	@""
	.align	4
.nv.constant0._ZN7cutlass13device_kernelIN5flash19enable_sm80_to_sm89INS1_16FlashAttnFwdSm80INS1_25CollectiveMainloopFwdSm80ILi8ELi2ELb0EN4cute5tupleIJNS5_1CILi128EEENS7_ILi64EEENS7_ILi192EEEEEELi192ENS_10bfloat16_tEfNS_4arch4Sm80ELb0ELb1ELb1ELb0ELb0ELb0ELb1ELb1EEENS1_21CollectiveEpilogueFwdINS6_IJS8_SA_S9_EEENS6_IJNS7_ILi1EEESI_SI_EEESC_SE_Li256ELb0ELb1ELb1ELb0EEENS1_19SingleTileSchedulerILb0ELb1ELb1ELi128EEEEEEEEEvNT_6ParamsE:
	.zero		1400


//--------------------- .nv.constant0._ZN7cutlass13device_kernelIN5flash19enable_sm80_to_sm89INS1_16FlashAttnFwdSm80INS1_25CollectiveMainloopFwdSm80ILi8ELi2ELb0EN4cute5tupleIJNS5_1CILi128EEENS7_ILi64EEENS7_ILi192EEEEEELi192ENS_10bfloat16_tEfNS_4arch4Sm80ELb0ELb1ELb1ELb1ELb0ELb0ELb1ELb1EEENS1_21CollectiveEpilogueFwdINS6_IJS8_SA_S9_EEENS6_IJNS7_ILi1EEESI_SI_EEESC_SE_Li256ELb1ELb1ELb1ELb0EEENS1_36VarlenDynamicPersistentTileSchedulerILi128ELi64ELi256ELi256ELb1ELb1ELb0ELb1ELb0ELb1EEEEEEEEEvNT_6ParamsE --------------------------
	.section	.nv.constant0._ZN7cutlass13device_kernelIN5flash19enable_sm80_to_sm89INS1_16FlashAttnFwdSm80INS1_25CollectiveMainloopFwdSm80ILi8ELi2ELb0EN4cute5tupleIJNS5_1CILi128EEENS7_ILi64EEENS7_ILi192EEEEEELi192ENS_10bfloat16_tEfNS_4arch4Sm80ELb0ELb1ELb1ELb1ELb0ELb0ELb1ELb1EEENS1_21CollectiveEpilogueFwdINS6_IJS8_SA_S9_EEENS6_IJNS7_ILi1EEESI_SI_EEESC_SE_Li256ELb1ELb1ELb1ELb0EEENS1_36VarlenDynamicPersistentTileSchedulerILi128ELi64ELi256ELi256ELb1ELb1ELb0ELb1ELb0ELb1EEEEEEEEEvNT_6ParamsE,"a",@progbits
	.sectionflags	@""
	.align	4
.nv.constant0._ZN7cutlass13device_kernelIN5flash19enable_sm80_to_sm89INS1_16FlashAttnFwdSm80INS1_25CollectiveMainloopFwdSm80ILi8ELi2ELb0EN4cute5tupleIJNS5_1CILi128EEENS7_ILi64EEENS7_ILi192EEEEEELi192ENS_10bfloat16_tEfNS_4arch4Sm80ELb0ELb1ELb1ELb1ELb0ELb0ELb1ELb1EEENS1_21CollectiveEpilogueFwdINS6_IJS8_SA_S9_EEENS6_IJNS7_ILi1EEESI_SI_EEESC_SE_Li256ELb1ELb1ELb1ELb0EEENS1_36VarlenDynamicPersistentTileSchedulerILi128ELi64ELi256ELi256ELb1ELb1ELb0ELb1ELb0ELb1EEEEEEEEEvNT_6ParamsE:
	.zero		1432


//--------------------- .nv.constant0._ZN7cutlass13device_kernelIN5flash19enable_sm80_to_sm89INS1_16FlashAttnFwdSm80INS1_25CollectiveMainloopFwdSm80ILi8ELi2ELb0EN4cute5tupleIJNS5_1CILi128EEENS7_ILi64EEENS7_ILi192EEEEEELi192ENS_10bfloat16_tEfNS_4arch4Sm80ELb0ELb1ELb1ELb1ELb0ELb1ELb1ELb1EEENS1_21CollectiveEpilogueFwdINS6_IJS8_SA_S9_EEENS6_IJNS7_ILi1EEESI_SI_EEESC_SE_Li256ELb1ELb1ELb1ELb0EEENS1_36VarlenDynamicPersistentTileSchedulerILi128ELi64ELi256ELi256ELb1ELb1ELb0ELb1ELb0ELb1EEEEEEEEEvNT_6ParamsE --------------------------
	.section	.nv.constant0._ZN7cutlass13device_kernelIN5flash19enable_sm80_to_sm89INS1_16FlashAttnFwdSm80INS1_25CollectiveMainloopFwdSm80ILi8ELi2ELb0EN4cute5tupleIJNS5_1CILi128EEENS7_ILi64EEENS7_ILi192EEEEEELi192ENS_10bfloat16_tEfNS_4arch4Sm80ELb0ELb1ELb1ELb1ELb0ELb1ELb1ELb1EEENS1_21CollectiveEpilogueFwdINS6_IJS8_SA_S9_EEENS6_IJNS7_ILi1EEESI_SI_EEESC_SE_Li256ELb1ELb1ELb1ELb0EEENS1_36VarlenDynamicPersistentTileSchedulerILi128ELi64ELi256ELi256ELb1ELb1ELb0ELb1ELb0ELb1EEEEEEEEEvNT_6ParamsE,"a",@progbits
	.sectionflags	@""
	.align	4
.nv.constant0._ZN7cutlass13device_kernelIN5flash19enable_sm80_to_sm89INS1_16FlashAttnFwdSm80INS1_25CollectiveMainloopFwdSm80ILi8ELi2ELb0EN4cute5tupleIJNS5_1CILi128EEENS7_ILi64EEENS7_ILi192EEEEEELi192ENS_10bfloat16_tEfNS_4arch4Sm80ELb0ELb1ELb1ELb1ELb0ELb1ELb1ELb1EEENS1_21CollectiveEpilogueFwdINS6_IJS8_SA_S9_EEENS6_IJNS7_ILi1EEESI_SI_EEESC_SE_Li256ELb1ELb1ELb1ELb0EEENS1_36VarlenDynamicPersistentTileSchedulerILi128ELi64ELi256ELi256ELb1ELb1ELb0ELb1ELb0ELb1EEEEEEEEEvNT_6ParamsE:
	.zero		1432


//--------------------- .nv.constant0._ZN7cutlass13device_kernelIN5flash19enable_sm80_to_sm89INS1_16FlashAttnFwdSm80INS1_25CollectiveMainloopFwdSm80ILi8ELi2ELb1EN4cute5tupleIJNS5_1CILi128EEENS7_ILi96EEENS7_ILi192EEEEEELi192ENS_10bfloat16_tEfNS_4arch4Sm80ELb1ELb0ELb1ELb0ELb0ELb0ELb1ELb1EEENS1_21CollectiveEpilogueFwdINS6_IJS8_SA_S9_EEENS6_IJNS7_ILi1EEESI_SI_EEESC_SE_Li256ELb0ELb1ELb1ELb0EEENS1_30DynamicPersistentTileSchedulerILi256ELi256ELb1ELb1ELb0EEEEEEEEEvNT_6ParamsE --------------------------
	.section	.nv.constant0._ZN7cutlass13device_kernelIN5flash19enable_sm80_to_sm89INS1_16FlashAttnFwdSm80INS1_25CollectiveMainloopFwdSm80ILi8ELi2ELb1EN4cute5tupleIJNS5_1CILi128EEENS7_ILi96EEENS7_ILi192EEEEEELi192ENS_10bfloat16_tEfNS_4arch4Sm80ELb1ELb0ELb1ELb0ELb0ELb0ELb1ELb1EEENS1_21CollectiveEpilogueFwdINS6_IJS8_SA_S9_EEENS6_IJNS7_ILi1EEESI_SI_EEESC_SE_Li256ELb0ELb1ELb1ELb0EEENS1_30DynamicPersistentTileSchedulerILi256ELi256ELb1ELb1ELb0EEEEEEEEEvNT_6ParamsE,"a",@progbits
	.sectionflags	@""
	.align	4
.nv.constant0._ZN7cutlass13device_kernelIN5flash19enable_sm80_to_sm89INS1_16FlashAttnFwdSm80INS1_25CollectiveMainloopFwdSm80ILi8ELi2ELb1EN4cute5tupleIJNS5_1CILi128EEENS7_ILi96EEENS7_ILi192EEEEEELi192ENS_10bfloat16_tEfNS_4arch4Sm80ELb1ELb0ELb1ELb0ELb0ELb0ELb1ELb1EEENS1_21CollectiveEpilogueFwdINS6_IJS8_SA_S9_EEENS6_IJNS7_ILi1EEESI_SI_EEESC_SE_Li256ELb0ELb1ELb1ELb0EEENS1_30DynamicPersistentTileSchedulerILi256ELi256ELb1ELb1ELb0EEEEEEEEEvNT_6ParamsE:
	.zero		1416


//--------------------- .nv.constant0._ZN7cutlass13device_kernelIN5flash19enable_sm80_to_sm89INS1_16FlashAttnFwdSm80INS1_25CollectiveMainloopFwdSm80ILi8ELi2ELb0EN4cute5tupleIJNS5_1CILi128EEENS7_ILi64EEENS7_ILi192EEEEEELi192ENS_10bfloat16_tEfNS_4arch4Sm80ELb1ELb0ELb1ELb1ELb0ELb0ELb1ELb1EEENS1_21CollectiveEpilogueFwdINS6_IJS8_SA_S9_EEENS6_IJNS7_ILi1EEESI_SI_EEESC_SE_Li256ELb1ELb1ELb1ELb0EEENS1_36VarlenDynamicPersistentTileSchedulerILi128ELi64ELi256ELi256ELb1ELb1ELb0ELb1ELb1ELb1EEEEEEEEEvNT_6ParamsE --------------------------
	.section	.nv.constant0._ZN7cutlass13device_kernelIN5flash19enable_sm80_to_sm89INS1_16FlashAttnFwdSm80INS1_25CollectiveMainloopFwdSm80ILi8ELi2ELb0EN4cute5tupleIJNS5_1CILi128EEENS7_ILi64EEENS7_ILi192EEEEEELi192ENS_10bfloat16_tEfNS_4arch4Sm80ELb1ELb0ELb1ELb1ELb0ELb0ELb1ELb1EEENS1_21CollectiveEpilogueFwdINS6_IJS8_SA_S9_EEENS6_IJNS7_ILi1EEESI_SI_EEESC_SE_Li256ELb1ELb1ELb1ELb0EEENS1_36VarlenDynamicPersistentTileSchedulerILi128ELi64ELi256ELi256ELb1ELb1ELb0ELb1ELb1ELb1EEEEEEEEEvNT_6ParamsE,"a",@progbits
	.sectionflags	@""
	.align	4
.nv.constant0._ZN7cutlass13device_kernelIN5flash19enable_sm80_to_sm89INS1_16FlashAttnFwdSm80INS1_25CollectiveMainloopFwdSm80ILi8ELi2ELb0EN4cute5tupleIJNS5_1CILi128EEENS7_ILi64EEENS7_ILi192EEEEEELi192ENS_10bfloat16_tEfNS_4arch4Sm80ELb1ELb0ELb1ELb1ELb0ELb0ELb1ELb1EEENS1_21CollectiveEpilogueFwdINS6_IJS8_SA_S9_EEENS6_IJNS7_ILi1EEESI_SI_EEESC_SE_Li256ELb1ELb1ELb1ELb0EEENS1_36VarlenDynamicPersistentTileSchedulerILi128ELi64ELi256ELi256ELb1ELb1ELb0ELb1ELb1ELb1EEEEEEEEEvNT_6ParamsE:
	.zero		1432


//--------------------- .nv.constant0._ZN7cutlass13device_kernelIN5flash19enable_sm80_to_sm89INS1_16FlashAttnFwdSm80INS1_25CollectiveMainloopFwdSm80ILi8ELi2ELb0EN4cute5tupleIJNS5_1CILi128EEENS7_ILi64EEENS7_ILi192EEEEEELi192ENS_10bfloat16_tEfNS_4arch4Sm80ELb1ELb0ELb1ELb1ELb0ELb1ELb1ELb1EEENS1_21CollectiveEpilogueFwdINS6_IJS8_SA_S9_EEENS6_IJNS7_ILi1EEESI_SI_EEESC_SE_Li256ELb1ELb1ELb1ELb0EEENS1_36VarlenDynamicPersistentTileSchedulerILi128ELi64ELi256ELi256ELb1ELb1ELb0ELb1ELb1ELb1EEEEEEEEEvNT_6ParamsE --------------------------
	.section	.nv.constant0._ZN7cutlass13device_kernelIN5flash19enable_sm80_to_sm89INS1_16FlashAttnFwdSm80INS1_25CollectiveMainloopFwdSm80ILi8ELi2ELb0EN4cute5tupleIJNS5_1CILi128EEENS7_ILi64EEENS7_ILi192EEEEEELi192ENS_10bfloat16_tEfNS_4arch4Sm80ELb1ELb0ELb1ELb1ELb0ELb1ELb1ELb1EEENS1_21CollectiveEpilogueFwdINS6_IJS8_SA_S9_EEENS6_IJNS7_ILi1EEESI_SI_EEESC_SE_Li256ELb1ELb1ELb1ELb0EEENS1_36VarlenDynamicPersistentTileSchedulerILi128ELi64ELi256ELi256ELb1ELb1ELb0ELb1ELb1ELb1EEEEEEEEEvNT_6ParamsE,"a",@progbits
	.sectionflags	@""
	.align	4
.nv.constant0._ZN7cutlass13device_kernelIN5flash19enable_sm80_to_sm89INS1_16FlashAttnFwdSm80INS1_25CollectiveMainloopFwdSm80ILi8ELi2ELb0EN4cute5tupleIJNS5_1CILi128EEENS7_ILi64EEENS7_ILi192EEEEEELi192ENS_10bfloat16_tEfNS_4arch4Sm80ELb1ELb0ELb1ELb1ELb0ELb1ELb1ELb1EEENS1_21CollectiveEpilogueFwdINS6_IJS8_SA_S9_EEENS6_IJNS7_ILi1EEESI_SI_EEESC_SE_Li256ELb1ELb1ELb1ELb0EEENS1_36VarlenDynamicPersistentTileSchedulerILi128ELi64ELi256ELi256ELb1ELb1ELb0ELb1ELb1ELb1EEEEEEEEEvNT_6ParamsE:
	.zero		1432


//--------------------- .nv.constant0._ZN7cutlass13device_kernelIN5flash19enable_sm80_to_sm89INS1_16FlashAttnFwdSm80INS1_25CollectiveMainloopFwdSm80ILi8ELi1ELb1EN4cute5tupleIJNS5_1CILi128EEENS7_ILi96EEENS7_ILi192EEEEEELi192ENS_10bfloat16_tEfNS_4arch4Sm80ELb0ELb0ELb0ELb0ELb0ELb0ELb1ELb1EEENS1_21CollectiveEpilogueFwdINS6_IJS8_SA_S9_EEENS6_IJNS7_ILi1EEESI_SI_EEESC_SE_Li256ELb0ELb1ELb1ELb0EEENS1_19SingleTileSchedulerILb0ELb1ELb1ELi128EEEEEEEEEvNT_6ParamsE --------------------------
	.section	.nv.constant0._ZN7cutlass13device_kernelIN5flash19enable_sm80_to_sm89INS1_16FlashAttnFwdSm80INS1_25CollectiveMainloopFwdSm80ILi8ELi1ELb1EN4cute5tupleIJNS5_1CILi128EEENS7_ILi96EEENS7_ILi192EEEEEELi192ENS_10bfloat16_tEfNS_4arch4Sm80ELb0ELb0ELb0ELb0ELb0ELb0ELb1ELb1EEENS1_21CollectiveEpilogueFwdINS6_IJS8_SA_S9_EEENS6_IJNS7_ILi1EEESI_SI_EEESC_SE_Li256ELb0ELb1ELb1ELb0EEENS1_19SingleTileSchedulerILb0ELb1ELb1ELi128EEEEEEEEEvNT_6ParamsE,"a",@progbits
	.sectionflags	@""
	.align	4
.nv.constant0._ZN7cutlass13device_kernelIN5flash19enable_sm80_to_sm89INS1_16FlashAttnFwdSm80INS1_25CollectiveMainloopFwdSm80ILi8ELi1ELb1EN4cute5tupleIJNS5_1CILi128EEENS7_ILi96EEENS7_ILi192EEEEEELi192ENS_10bfloat16_tEfNS_4arch4Sm80ELb0ELb0ELb0ELb0ELb0ELb0ELb1ELb1EEENS1_21CollectiveEpilogueFwdINS6_IJS8_SA_S9_EEENS6_IJNS7_ILi1EEESI_SI_EEESC_SE_Li256ELb0ELb1ELb1ELb0EEENS1_19SingleTileSchedulerILb0ELb1ELb1ELi128EEEEEEEEEvNT_6ParamsE:
	.zero		1400


//--------------------- .nv.constant0._ZN7cutlass13device_kernelIN5flash19enable_sm80_to_sm89INS1_16FlashAttnFwdSm80INS1_25CollectiveMainloopFwdSm80ILi8ELi1ELb0EN4cute5tupleIJNS5_1CILi128EEENS7_ILi64EEENS7_ILi192EEEEEELi192ENS_10bfloat16_tEfNS_4arch4Sm80ELb0ELb0ELb0ELb1ELb0ELb0ELb1ELb1EEENS1_21CollectiveEpilogueFwdINS6_IJS8_SA_S9_EEENS6_IJNS7_ILi1EEESI_SI_EEESC_SE_Li256ELb1ELb1ELb1ELb0EEENS1_36VarlenDynamicPersistentTileSchedulerILi128ELi64ELi256ELi256ELb1ELb1ELb0ELb0ELb1ELb1EEEEEEEEEvNT_6ParamsE --------------------------
	.section	.nv.constant0._ZN7cutlass13device_kernelIN5flash19enable_sm80_to_sm89INS1_16FlashAttnFwdSm80INS1_25CollectiveMainloopFwdSm80ILi8ELi1ELb0EN4cute5tupleIJNS5_1CILi128EEENS7_ILi64EEENS7_ILi192EEEEEELi192ENS_10bfloat16_tEfNS_4arch4Sm80ELb0ELb0ELb0ELb1ELb0ELb0ELb1ELb1EEENS1_21CollectiveEpilogueFwdINS6_IJS8_SA_S9_EEENS6_IJNS7_ILi1EEESI_SI_EEESC_SE_Li256ELb1ELb1ELb1ELb0EEENS1_36VarlenDynamicPersistentTileSchedulerILi128ELi64ELi256ELi256ELb1ELb1ELb0ELb0ELb1ELb1EEEEEEEEEvNT_6ParamsE,"a",@progbits
	.sectionflags	@""
	.align	4
.nv.constant0._ZN7cutlass13device_kernelIN5flash19enable_sm80_to_sm89INS1_16FlashAttnFwdSm80INS1_25CollectiveMainloopFwdSm80ILi8ELi1ELb0EN4cute5tupleIJNS5_1CILi128EEENS7_ILi64EEENS7_ILi192EEEEEELi192ENS_10bfloat16_tEfNS_4arch4Sm80ELb0ELb0ELb0ELb1ELb0ELb0ELb1ELb1EEENS1_21CollectiveEpilogueFwdINS6_IJS8_SA_S9_EEENS6_IJNS7_ILi1EEESI_SI_EEESC_SE_Li256ELb1ELb1ELb1ELb0EEENS1_36VarlenDynamicPersistentTileSchedulerILi128ELi64ELi256ELi256ELb1ELb1ELb0ELb0ELb1ELb1EEEEEEEEEvNT_6ParamsE:
	.zero		1432


//--------------------- .nv.constant0._ZN7cutlass13device_kernelIN5flash19enable_sm80_to_sm89INS1_16FlashAttnFwdSm80INS1_25CollectiveMainloopFwdSm80ILi8ELi1ELb0EN4cute5tupleIJNS5_1CILi128EEENS7_ILi64EEENS7_ILi192EEEEEELi192ENS_10bfloat16_tEfNS_4arch4Sm80ELb0ELb0ELb0ELb1ELb0ELb1ELb1ELb1EEENS1_21CollectiveEpilogueFwdINS6_IJS8_SA_S9_EEENS6_IJNS7_ILi1EEESI_SI_EEESC_SE_Li256ELb1ELb1ELb1ELb0EEENS1_36VarlenDynamicPersistentTileSchedulerILi128ELi64ELi256ELi256ELb1ELb1ELb0ELb0ELb1ELb1EEEEEEEEEvNT_6ParamsE --------------------------
	.section	.nv.constant0._ZN7cutlass13device_kernelIN5flash19enable_sm80_to_sm89INS1_16FlashAttnFwdSm80INS1_25CollectiveMainloopFwdSm80ILi8ELi1ELb0EN4cute5tupleIJNS5_1CILi128EEENS7_ILi64EEENS7_ILi192EEEEEELi192ENS_10bfloat16_tEfNS_4arch4Sm80ELb0ELb0ELb0ELb1ELb0ELb1ELb1ELb1EEENS1_21CollectiveEpilogueFwdINS6_IJS8_SA_S9_EEENS6_IJNS7_ILi1EEESI_SI_EEESC_SE_Li256ELb1ELb1ELb1ELb0EEENS1_36VarlenDynamicPersistentTileSchedulerILi128ELi64ELi256ELi256ELb1ELb1ELb0ELb0ELb1ELb1EEEEEEEEEvNT_6ParamsE,"a",@progbits
	.sectionflags	@""
	.align	4
.nv.constant0._ZN7cutlass13device_kernelIN5flash19enable_sm80_to_sm89INS1_16FlashAttnFwdSm80INS1_25CollectiveMainloopFwdSm80ILi8ELi1ELb0EN4cute5tupleIJNS5_1CILi128EEENS7_ILi64EEENS7_ILi192EEEEEELi192ENS_10bfloat16_tEfNS_4arch4Sm80ELb0ELb0ELb0ELb1ELb0ELb1ELb1ELb1EEENS1_21CollectiveEpilogueFwdINS6_IJS8_SA_S9_EEENS6_IJNS7_ILi1EEESI_SI_EEESC_SE_Li256ELb1ELb1ELb1ELb0EEENS1_36VarlenDynamicPersistentTileSchedulerILi128ELi64ELi256ELi256ELb1ELb1ELb0ELb0ELb1ELb1EEEEEEEEEvNT_6ParamsE:
	.zero		1432


//--------------------- .nv.constant0._ZN7cutlass13device_kernelIN5flash19enable_sm80_to_sm89INS1_16FlashAttnFwdSm80INS1_25CollectiveMainloopFwdSm80ILi8ELi1ELb0EN4cute5tupleIJNS5_1CILi128EEENS7_ILi64EEENS7_ILi192EEEEEELi192ENS_10bfloat16_tEfNS_4arch4Sm80ELb0ELb1ELb0ELb0ELb0ELb0ELb1ELb1EEENS1_21CollectiveEpilogueFwdINS6_IJS8_SA_S9_EEENS6_IJNS7_ILi1EEESI_SI_EEESC_SE_Li256ELb0ELb1ELb1ELb0EEENS1_19SingleTileSchedulerILb0ELb1ELb1ELi128EEEEEEEEEvNT_6ParamsE --------------------------
	.section	.nv.constant0._ZN7cutlass13device_kernelIN5flash19enable_sm80_to_sm89INS1_16FlashAttnFwdSm80INS1_25CollectiveMainloopFwdSm80ILi8ELi1ELb0EN4cute5tupleIJNS5_1CILi128EEENS7_ILi64EEENS7_ILi192EEEEEELi192ENS_10bfloat16_tEfNS_4arch4Sm80ELb0ELb1ELb0ELb0ELb0ELb0ELb1ELb1EEENS1_21CollectiveEpilogueFwdINS6_IJS8_SA_S9_EEENS6_IJNS7_ILi1EEESI_SI_EEESC_SE_Li256ELb0ELb1ELb1ELb0EEENS1_19SingleTileSchedulerILb0ELb1ELb1ELi128EEEEEEEEEvNT_6ParamsE,"a",@progbits
	.sectionflags	@""
	.align	4
.nv.constant0._ZN7cutlass13device_kernelIN5flash19enable_sm80_to_sm89INS1_16FlashAttnFwdSm80INS1_25CollectiveMainloopFwdSm80ILi8ELi1ELb0EN4cute5tupleIJNS5_1CILi128EEENS7_ILi64EEENS7_ILi192EEEEEELi192ENS_10bfloat16_tEfNS_4arch4Sm80ELb0ELb1ELb0ELb0ELb0ELb0ELb1ELb1EEENS1_21CollectiveEpilogueFwdINS6_IJS8_SA_S9_EEENS6_IJNS7_ILi1EEESI_SI_EEESC_SE_Li256ELb0ELb1ELb1ELb0EEENS1_19SingleTileSchedulerILb0ELb1ELb1ELi128EEEEEEEEEvNT_6ParamsE:
	.zero		1400


//--------------------- .nv.constant0._ZN7cutlass13device_kernelIN5flash19enable_sm80_to_sm89INS1_16FlashAttnFwdSm80INS1_25CollectiveMainloopFwdSm80ILi8ELi1ELb0EN4cute5tupleIJNS5_1CILi128EEENS7_ILi64EEENS7_ILi192EEEEEELi192ENS_10bfloat16_tEfNS_4arch4Sm80ELb0ELb1ELb0ELb1ELb0ELb0ELb1ELb1EEENS1_21CollectiveEpilogueFwdINS6_IJS8_SA_S9_EEENS6_IJNS7_ILi1EEESI_SI_EEESC_SE_Li256ELb1ELb1ELb1ELb0EEENS1_36VarlenDynamicPersistentTileSchedulerILi128ELi64ELi256ELi256ELb1ELb1ELb0ELb1ELb0ELb1EEEEEEEEEvNT_6ParamsE --------------------------
	.section	.nv.constant0._ZN7cutlass13device_kernelIN5flash19enable_sm80_to_sm89INS1_16FlashAttnFwdSm80INS1_25CollectiveMainloopFwdSm80ILi8ELi1ELb0EN4cute5tupleIJNS5_1CILi128EEENS7_ILi64EEENS7_ILi192EEEEEELi192ENS_10bfloat16_tEfNS_4arch4Sm80ELb0ELb1ELb0ELb1ELb0ELb0ELb1ELb1EEENS1_21CollectiveEpilogueFwdINS6_IJS8_SA_S9_EEENS6_IJNS7_ILi1EEESI_SI_EEESC_SE_Li256ELb1ELb1ELb1ELb0EEENS1_36VarlenDynamicPersistentTileSchedulerILi128ELi64ELi256ELi256ELb1ELb1ELb0ELb1ELb0ELb1EEEEEEEEEvNT_6ParamsE,"a",@progbits
	.sectionflags	@""
	.align	4
.nv.constant0._ZN7cutlass13device_kernelIN5flash19enable_sm80_to_sm89INS1_16FlashAttnFwdSm80INS1_25CollectiveMainloopFwdSm80ILi8ELi1ELb0EN4cute5tupleIJNS5_1CILi128EEENS7_ILi64EEENS7_ILi192EEEEEELi192ENS_10bfloat16_tEfNS_4arch4Sm80ELb0ELb1ELb0ELb1ELb0ELb0ELb1ELb1EEENS1_21CollectiveEpilogueFwdINS6_IJS8_SA_S9_EEENS6_IJNS7_ILi1EEESI_SI_EEESC_SE_Li256ELb1ELb1ELb1ELb0EEENS1_36VarlenDynamicPersistentTileSchedulerILi128ELi64ELi256ELi256ELb1ELb1ELb0ELb1ELb0ELb1EEEEEEEEEvNT_6ParamsE:
	.zero		1432


//--------------------- .nv.constant0._ZN7cutlass13device_kernelIN5flash19enable_sm80_to_sm89INS1_16FlashAttnFwdSm80INS1_25CollectiveMainloopFwdSm80ILi8ELi1ELb0EN4cute5tupleIJNS5_1CILi128EEENS7_ILi64EEENS7_ILi192EEEEEELi192ENS_10bfloat16_tEfNS_4arch4Sm80ELb0ELb1ELb0ELb1ELb0ELb1ELb1ELb1EEENS1_21CollectiveEpilogueFwdINS6_IJS8_SA_S9_EEENS6_IJNS7_ILi1EEESI_SI_EEESC_SE_Li256ELb1ELb1ELb1ELb0EEENS1_36VarlenDynamicPersistentTileSchedulerILi128ELi64ELi256ELi256ELb1ELb1ELb0ELb1ELb0ELb1EEEEEEEEEvNT_6ParamsE --------------------------
	.section	.nv.constant0._ZN7cutlass13device_kernelIN5flash19enable_sm80_to_sm89INS1_16FlashAttnFwdSm80INS1_25CollectiveMainloopFwdSm80ILi8ELi1ELb0EN4cute5tupleIJNS5_1CILi128EEENS7_ILi64EEENS7_ILi192EEEEEELi192ENS_10bfloat16_tEfNS_4arch4Sm80ELb0ELb1ELb0ELb1ELb0ELb1ELb1ELb1EEENS1_21CollectiveEpilogueFwdINS6_IJS8_SA_S9_EEENS6_IJNS7_ILi1EEESI_SI_EEESC_SE_Li256ELb1ELb1ELb1ELb0EEENS1_36VarlenDynamicPersistentTileSchedulerILi128ELi64ELi256ELi256ELb1ELb1ELb0ELb1ELb0ELb1EEEEEEEEEvNT_6ParamsE,"a",@progbits
	.sectionflags	@""
	.align	4
.nv.constant0._ZN7cutlass13device_kernelIN5flash19enable_sm80_to_sm89INS1_16FlashAttnFwdSm80INS1_25CollectiveMainloopFwdSm80ILi8ELi1ELb0EN4cute5tupleIJNS5_1CILi128EEENS7_ILi64EEENS7_ILi192EEEEEELi192ENS_10bfloat16_tEfNS_4arch4Sm80ELb0ELb1ELb0ELb1ELb0ELb1ELb1ELb1EEENS1_21CollectiveEpilogueFwdINS6_IJS8_SA_S9_EEENS6_IJNS7_ILi1EEESI_SI_EEESC_SE_Li256ELb1ELb1ELb1ELb0EEENS1_36VarlenDynamicPersistentTileSchedulerILi128ELi64ELi256ELi256ELb1ELb1ELb0ELb1ELb0ELb1EEEEEEEEEvNT_6ParamsE:
	.zero		1432


//--------------------- .nv.constant0._ZN7cutlass13device_kernelIN5flash19enable_sm80_to_sm89INS1_16FlashAttnFwdSm80INS1_25CollectiveMainloopFwdSm80ILi8ELi1ELb1EN4cute5tupleIJNS5_1CILi128EEENS7_ILi96EEENS7_ILi192EEEEEELi192ENS_10bfloat16_tEfNS_4arch4Sm80ELb1ELb0ELb0ELb0ELb0ELb0ELb1ELb1EEENS1_21CollectiveEpilogueFwdINS6_IJS8_SA_S9_EEENS6_IJNS7_ILi1EEESI_SI_EEESC_SE_Li256ELb0ELb1ELb1ELb0EEENS1_30DynamicPersistentTileSchedulerILi256ELi256ELb1ELb1ELb0EEEEEEEEEvNT_6ParamsE --------------------------
	.section	.nv.constant0._ZN7cutlass13device_kernelIN5flash19enable_sm80_to_sm89INS1_16FlashAttnFwdSm80INS1_25CollectiveMainloopFwdSm80ILi8ELi1ELb1EN4cute5tupleIJNS5_1CILi128EEENS7_ILi96EEENS7_ILi192EEEEEELi192ENS_10bfloat16_tEfNS_4arch4Sm80ELb1ELb0ELb0ELb0ELb0ELb0ELb1ELb1EEENS1_21CollectiveEpilogueFwdINS6_IJS8_SA_S9_EEENS6_IJNS7_ILi1EEESI_SI_EEESC_SE_Li256ELb0ELb1ELb1ELb0EEENS1_30DynamicPersistentTileSchedulerILi256ELi256ELb1ELb1ELb0EEEEEEEEEvNT_6ParamsE,"a",@progbits
	.sectionflags	@""
	.align	4
.nv.constant0._ZN7cutlass13device_kernelIN5flash19enable_sm80_to_sm89INS1_16FlashAttnFwdSm80INS1_25CollectiveMainloopFwdSm80ILi8ELi1ELb1EN4cute5tupleIJNS5_1CILi128EEENS7_ILi96EEENS7_ILi192EEEEEELi192ENS_10bfloat16_tEfNS_4arch4Sm80ELb1ELb0ELb0ELb0ELb0ELb0ELb1ELb1EEENS1_21CollectiveEpilogueFwdINS6_IJS8_SA_S9_EEENS6_IJNS7_ILi1EEESI_SI_EEESC_SE_Li256ELb0ELb1ELb1ELb0EEENS1_30DynamicPersistentTileSchedulerILi256ELi256ELb1ELb1ELb0EEEEEEEEEvNT_6ParamsE:
	.zero		1416


//--------------------- .nv.constant0._ZN7cutlass13device_kernelIN5flash19enable_sm80_to_sm89INS1_16FlashAttnFwdSm80INS1_25CollectiveMainloopFwdSm80ILi8ELi1ELb0EN4cute5tupleIJNS5_1CILi128EEENS7_ILi64EEENS7_ILi192EEEEEELi192ENS_10bfloat16_tEfNS_4arch4Sm80ELb1ELb0ELb0ELb1ELb0ELb0ELb1ELb1EEENS1_21CollectiveEpilogueFwdINS6_IJS8_SA_S9_EEENS6_IJNS7_ILi1EEESI_SI_EEESC_SE_Li256ELb1ELb1ELb1ELb0EEENS1_36VarlenDynamicPersistentTileSchedulerILi128ELi64ELi256ELi256ELb1ELb1ELb0ELb1ELb1ELb1EEEEEEEEEvNT_6ParamsE --------------------------
	.section	.nv.constant0._ZN7cutlass13device_kernelIN5flash19enable_sm80_to_sm89INS1_16FlashAttnFwdSm80INS1_25CollectiveMainloopFwdSm80ILi8ELi1ELb0EN4cute5tupleIJNS5_1CILi128EEENS7_ILi64EEENS7_ILi192EEEEEELi192ENS_10bfloat16_tEfNS_4arch4Sm80ELb1ELb0ELb0ELb1ELb0ELb0ELb1ELb1EEENS1_21CollectiveEpilogueFwdINS6_IJS8_SA_S9_EEENS6_IJNS7_ILi1EEESI_SI_EEESC_SE_Li256ELb1ELb1ELb1ELb0EEENS1_36VarlenDynamicPersistentTileSchedulerILi128ELi64ELi256ELi256ELb1ELb1ELb0ELb1ELb1ELb1EEEEEEEEEvNT_6ParamsE,"a",@progbits
	.sectionflags	@""
	.align	4
.nv.constant0._ZN7cutlass13device_kernelIN5flash19enable_sm80_to_sm89INS1_16FlashAttnFwdSm80INS1_25CollectiveMainloopFwdSm80ILi8ELi1ELb0EN4cute5tupleIJNS5_1CILi128EEENS7_ILi64EEENS7_ILi192EEEEEELi192ENS_10bfloat16_tEfNS_4arch4Sm80ELb1ELb0ELb0ELb1ELb0ELb0ELb1ELb1EEENS1_21CollectiveEpilogueFwdINS6_IJS8_SA_S9_EEENS6_IJNS7_ILi1EEESI_SI_EEESC_SE_Li256ELb1ELb1ELb1ELb0EEENS1_36VarlenDynamicPersistentTileSchedulerILi128ELi64ELi256ELi256ELb1ELb1ELb0ELb1ELb1ELb1EEEEEEEEEvNT_6ParamsE:
	.zero		1432


//--------------------- .nv.constant0._ZN7cutlass13device_kernelIN5flash19enable_sm80_to_sm89INS1_16FlashAttnFwdSm80INS1_25CollectiveMainloopFwdSm80ILi8ELi1ELb0EN4cute5tupleIJNS5_1CILi128EEENS7_ILi64EEENS7_ILi192EEEEEELi192ENS_10bfloat16_tEfNS_4arch4Sm80ELb1ELb0ELb0ELb1ELb0ELb1ELb1ELb1EEENS1_21CollectiveEpilogueFwdINS6_IJS8_SA_S9_EEENS6_IJNS7_ILi1EEESI_SI_EEESC_SE_Li256ELb1ELb1ELb1ELb0EEENS1_36VarlenDynamicPersistentTileSchedulerILi128ELi64ELi256ELi256ELb1ELb1ELb0ELb1ELb1ELb1EEEEEEEEEvNT_6ParamsE --------------------------
	.section	.nv.constant0._ZN7cutlass13device_kernelIN5flash19enable_sm80_to_sm89INS1_16FlashAttnFwdSm80INS1_25CollectiveMainloopFwdSm80ILi8ELi1ELb0EN4cute5tupleIJNS5_1CILi128EEENS7_ILi64EEENS7_ILi192EEEEEELi192ENS_10bfloat16_tEfNS_4arch4Sm80ELb1ELb0ELb0ELb1ELb0ELb1ELb1ELb1EEENS1_21CollectiveEpilogueFwdINS6_IJS8_SA_S9_EEENS6_IJNS7_ILi1EEESI_SI_EEESC_SE_Li256ELb1ELb1ELb1ELb0EEENS1_36VarlenDynamicPersistentTileSchedulerILi128ELi64ELi256ELi256ELb1ELb1ELb0ELb1ELb1ELb1EEEEEEEEEvNT_6ParamsE,"a",@progbits
	.sectionflags	@""
	.align	4
.nv.constant0._ZN7cutlass13device_kernelIN5flash19enable_sm80_to_sm89INS1_16FlashAttnFwdSm80INS1_25CollectiveMainloopFwdSm80ILi8ELi1ELb0EN4cute5tupleIJNS5_1CILi128EEENS7_ILi64EEENS7_ILi192EEEEEELi192ENS_10bfloat16_tEfNS_4arch4Sm80ELb1ELb0ELb0ELb1ELb0ELb1ELb1ELb1EEENS1_21CollectiveEpilogueFwdINS6_IJS8_SA_S9_EEENS6_IJNS7_ILi1EEESI_SI_EEESC_SE_Li256ELb1ELb1ELb1ELb0EEENS1_36VarlenDynamicPersistentTileSchedulerILi128ELi64ELi256ELi256ELb1ELb1ELb0ELb1ELb1ELb1EEEEEEEEEvNT_6ParamsE:
	.zero		1432


//--------------------- .nv.constant0._ZN7cutlass13device_kernelIN5flash19enable_sm80_to_sm89INS1_16FlashAttnFwdSm80INS1_25CollectiveMainloopFwdSm80ILi8ELi2ELb1EN4cute5tupleIJNS5_1CILi128EEENS7_ILi96EEENS7_ILi192EEEEEELi192ENS_10bfloat16_tEfNS_4arch4Sm80ELb0ELb0ELb0ELb0ELb0ELb0ELb1ELb1EEENS1_21CollectiveEpilogueFwdINS6_IJS8_SA_S9_EEENS6_IJNS7_ILi1EEESI_SI_EEESC_SE_Li256ELb0ELb1ELb1ELb0EEENS1_19SingleTileSchedulerILb0ELb1ELb1ELi128EEEEEEEEEvNT_6ParamsE --------------------------
	.section	.nv.constant0._ZN7cutlass13device_kernelIN5flash19enable_sm80_to_sm89INS1_16FlashAttnFwdSm80INS1_25CollectiveMainloopFwdSm80ILi8ELi2ELb1EN4cute5tupleIJNS5_1CILi128EEENS7_ILi96EEENS7_ILi192EEEEEELi192ENS_10bfloat16_tEfNS_4arch4Sm80ELb0ELb0ELb0ELb0ELb0ELb0ELb1ELb1EEENS1_21CollectiveEpilogueFwdINS6_IJS8_SA_S9_EEENS6_IJNS7_ILi1EEESI_SI_EEESC_SE_Li256ELb0ELb1ELb1ELb0EEENS1_19SingleTileSchedulerILb0ELb1ELb1ELi128EEEEEEEEEvNT_6ParamsE,"a",@progbits
	.sectionflags	@""
	.align	4
.nv.constant0._ZN7cutlass13device_kernelIN5flash19enable_sm80_to_sm89INS1_16FlashAttnFwdSm80INS1_25CollectiveMainloopFwdSm80ILi8ELi2ELb1EN4cute5tupleIJNS5_1CILi128EEENS7_ILi96EEENS7_ILi192EEEEEELi192ENS_10bfloat16_tEfNS_4arch4Sm80ELb0ELb0ELb0ELb0ELb0ELb0ELb1ELb1EEENS1_21CollectiveEpilogueFwdINS6_IJS8_SA_S9_EEENS6_IJNS7_ILi1EEESI_SI_EEESC_SE_Li256ELb0ELb1ELb1ELb0EEENS1_19SingleTileSchedulerILb0ELb1ELb1ELi128EEEEEEEEEvNT_6ParamsE:
	.zero		1400


//--------------------- .nv.constant0._ZN7cutlass13device_kernelIN5flash19enable_sm80_to_sm89INS1_16FlashAttnFwdSm80INS1_25CollectiveMainloopFwdSm80ILi8ELi2ELb0EN4cute5tupleIJNS5_1CILi128EEENS7_ILi64EEENS7_ILi192EEEEEELi192ENS_10bfloat16_tEfNS_4arch4Sm80ELb0ELb0ELb0ELb1ELb0ELb0ELb1ELb1EEENS1_21CollectiveEpilogueFwdINS6_IJS8_SA_S9_EEENS6_IJNS7_ILi1EEESI_SI_EEESC_SE_Li256ELb1ELb1ELb1ELb0EEENS1_36VarlenDynamicPersistentTileSchedulerILi128ELi64ELi256ELi256ELb1ELb1ELb0ELb0ELb1ELb1EEEEEEEEEvNT_6ParamsE --------------------------
	.section	.nv.constant0._ZN7cutlass13device_kernelIN5flash19enable_sm80_to_sm89INS1_16FlashAttnFwdSm80INS1_25CollectiveMainloopFwdSm80ILi8ELi2ELb0EN4cute5tupleIJNS5_1CILi128EEENS7_ILi64EEENS7_ILi192EEEEEELi192ENS_10bfloat16_tEfNS_4arch4Sm80ELb0ELb0ELb0ELb1ELb0ELb0ELb1ELb1EEENS1_21CollectiveEpilogueFwdINS6_IJS8_SA_S9_EEENS6_IJNS7_ILi1EEESI_SI_EEESC_SE_Li256ELb1ELb1ELb1ELb0EEENS1_36VarlenDynamicPersistentTileSchedulerILi128ELi64ELi256ELi256ELb1ELb1ELb0ELb0ELb1ELb1EEEEEEEEEvNT_6ParamsE,"a",@progbits
	.sectionflags	@""
	.align	4
.nv.constant0._ZN7cutlass13device_kernelIN5flash19enable_sm80_to_sm89INS1_16FlashAttnFwdSm80INS1_25CollectiveMainloopFwdSm80ILi8ELi2ELb0EN4cute5tupleIJNS5_1CILi128EEENS7_ILi64EEENS7_ILi192EEEEEELi192ENS_10bfloat16_tEfNS_4arch4Sm80ELb0ELb0ELb0ELb1ELb0ELb0ELb1ELb1EEENS1_21CollectiveEpilogueFwdINS6_IJS8_SA_S9_EEENS6_IJNS7_ILi1EEESI_SI_EEESC_SE_Li256ELb1ELb1ELb1ELb0EEENS1_36VarlenDynamicPersistentTileSchedulerILi128ELi64ELi256ELi256ELb1ELb1ELb0ELb0ELb1ELb1EEEEEEEEEvNT_6ParamsE:
	.zero		1432


//--------------------- .nv.constant0._ZN7cutlass13device_kernelIN5flash19enable_sm80_to_sm89INS1_16FlashAttnFwdSm80INS1_25CollectiveMainloopFwdSm80ILi8ELi2ELb0EN4cute5tupleIJNS5_1CILi128EEENS7_ILi64EEENS7_ILi192EEEEEELi192ENS_10bfloat16_tEfNS_4arch4Sm80ELb0ELb0ELb0ELb1ELb0ELb1ELb1ELb1EEENS1_21CollectiveEpilogueFwdINS6_IJS8_SA_S9_EEENS6_IJNS7_ILi1EEESI_SI_EEESC_SE_Li256ELb1ELb1ELb1ELb0EEENS1_36VarlenDynamicPersistentTileSchedulerILi128ELi64ELi256ELi256ELb1ELb1ELb0ELb0ELb1ELb1EEEEEEEEEvNT_6ParamsE --------------------------
	.section	.nv.constant0._ZN7cutlass13device_kernelIN5flash19enable_sm80_to_sm89INS1_16FlashAttnFwdSm80INS1_25CollectiveMainloopFwdSm80ILi8ELi2ELb0EN4cute5tupleIJNS5_1CILi128EEENS7_ILi64EEENS7_ILi192EEEEEELi192ENS_10bfloat16_tEfNS_4arch4Sm80ELb0ELb0ELb0ELb1ELb0ELb1ELb1ELb1EEENS1_21CollectiveEpilogueFwdINS6_IJS8_SA_S9_EEENS6_IJNS7_ILi1EEESI_SI_EEESC_SE_Li256ELb1ELb1ELb1ELb0EEENS1_36VarlenDynamicPersistentTileSchedulerILi128ELi64ELi256ELi256ELb1ELb1ELb0ELb0ELb1ELb1EEEEEEEEEvNT_6ParamsE,"a",@progbits
	.sectionflags	@""
	.align	4
.nv.constant0._ZN7cutlass13device_kernelIN5flash19enable_sm80_to_sm89INS1_16FlashAttnFwdSm80INS1_25CollectiveMainloopFwdSm80ILi8ELi2ELb0EN4cute5tupleIJNS5_1CILi128EEENS7_ILi64EEENS7_ILi192EEEEEELi192ENS_10bfloat16_tEfNS_4arch4Sm80ELb0ELb0ELb0ELb1ELb0ELb1ELb1ELb1EEENS1_21CollectiveEpilogueFwdINS6_IJS8_SA_S9_EEENS6_IJNS7_ILi1EEESI_SI_EEESC_SE_Li256ELb1ELb1ELb1ELb0EEENS1_36VarlenDynamicPersistentTileSchedulerILi128ELi64ELi256ELi256ELb1ELb1ELb0ELb0ELb1ELb1EEEEEEEEEvNT_6ParamsE:
	.zero		1432


//--------------------- .nv.constant0._ZN7cutlass13device_kernelIN5flash19enable_sm80_to_sm89INS1_16FlashAttnFwdSm80INS1_25CollectiveMainloopFwdSm80ILi8ELi2ELb0EN4cute5tupleIJNS5_1CILi128EEENS7_ILi64EEENS7_ILi192EEEEEELi192ENS_10bfloat16_tEfNS_4arch4Sm80ELb0ELb1ELb0ELb0ELb0ELb0ELb1ELb1EEENS1_21CollectiveEpilogueFwdINS6_IJS8_SA_S9_EEENS6_IJNS7_ILi1EEESI_SI_EEESC_SE_Li256ELb0ELb1ELb1ELb0EEENS1_19SingleTileSchedulerILb0ELb1ELb1ELi128EEEEEEEEEvNT_6ParamsE --------------------------
	.section	.nv.constant0._ZN7cutlass13device_kernelIN5flash19enable_sm80_to_sm89INS1_16FlashAttnFwdSm80INS1_25CollectiveMainloopFwdSm80ILi8ELi2ELb0EN4cute5tupleIJNS5_1CILi128EEENS7_ILi64EEENS7_ILi192EEEEEELi192ENS_10bfloat16_tEfNS_4arch4Sm80ELb0ELb1ELb0ELb0ELb0ELb0ELb1ELb1EEENS1_21CollectiveEpilogueFwdINS6_IJS8_SA_S9_EEENS6_IJNS7_ILi1EEESI_SI_EEESC_SE_Li256ELb0ELb1ELb1ELb0EEENS1_19SingleTileSchedulerILb0ELb1ELb1ELi128EEEEEEEEEvNT_6ParamsE,"a",@progbits
	.sectionflags	@""
	.align	4
.nv.constant0._ZN7cutlass13device_kernelIN5flash19enable_sm80_to_sm89INS1_16FlashAttnFwdSm80INS1_25CollectiveMainloopFwdSm80ILi8ELi2ELb0EN4cute5tupleIJNS5_1CILi128EEENS7_ILi64EEENS7_ILi192EEEEEELi192ENS_10bfloat16_tEfNS_4arch4Sm80ELb0ELb1ELb0ELb0ELb0ELb0ELb1ELb1EEENS1_21CollectiveEpilogueFwdINS6_IJS8_SA_S9_EEENS6_IJNS7_ILi1EEESI_SI_EEESC_SE_Li256ELb0ELb1ELb1ELb0EEENS1_19SingleTileSchedulerILb0ELb1ELb1ELi128EEEEEEEEEvNT_6ParamsE:
	.zero		1400


//--------------------- .nv.constant0._ZN7cutlass13device_kernelIN5flash19enable_sm80_to_sm89INS1_16FlashAttnFwdSm80INS1_25CollectiveMainloopFwdSm80ILi8ELi2ELb0EN4cute5tupleIJNS5_1CILi128EEENS7_ILi64EEENS7_ILi192EEEEEELi192ENS_10bfloat16_tEfNS_4arch4Sm80ELb0ELb1ELb0ELb1ELb0ELb0ELb1ELb1EEENS1_21CollectiveEpilogueFwdINS6_IJS8_SA_S9_EEENS6_IJNS7_ILi1EEESI_SI_EEESC_SE_Li256ELb1ELb1ELb1ELb0EEENS1_36VarlenDynamicPersistentTileSchedulerILi128ELi64ELi256ELi256ELb1ELb1ELb0ELb1ELb0ELb1EEEEEEEEEvNT_6ParamsE --------------------------
	.section	.nv.constant0._ZN7cutlass13device_kernelIN5flash19enable_sm80_to_sm89INS1_16FlashAttnFwdSm80INS1_25CollectiveMainloopFwdSm80ILi8ELi2ELb0EN4cute5tupleIJNS5_1CILi128EEENS7_ILi64EEENS7_ILi192EEEEEELi192ENS_10bfloat16_tEfNS_4arch4Sm80ELb0ELb1ELb0ELb1ELb0ELb0ELb1ELb1EEENS1_21CollectiveEpilogueFwdINS6_IJS8_SA_S9_EEENS6_IJNS7_ILi1EEESI_SI_EEESC_SE_Li256ELb1ELb1ELb1ELb0EEENS1_36VarlenDynamicPersistentTileSchedulerILi128ELi64ELi256ELi256ELb1ELb1ELb0ELb1ELb0ELb1EEEEEEEEEvNT_6ParamsE,"a",@progbits
	.sectionflags	@""
	.align	4
.nv.constant0._ZN7cutlass13device_kernelIN5flash19enable_sm80_to_sm89INS1_16FlashAttnFwdSm80INS1_25CollectiveMainloopFwdSm80ILi8ELi2ELb0EN4cute5tupleIJNS5_1CILi128EEENS7_ILi64EEENS7_ILi192EEEEEELi192ENS_10bfloat16_tEfNS_4arch4Sm80ELb0ELb1ELb0ELb1ELb0ELb0ELb1ELb1EEENS1_21CollectiveEpilogueFwdINS6_IJS8_SA_S9_EEENS6_IJNS7_ILi1EEESI_SI_EEESC_SE_Li256ELb1ELb1ELb1ELb0EEENS1_36VarlenDynamicPersistentTileSchedulerILi128ELi64ELi256ELi256ELb1ELb1ELb0ELb1ELb0ELb1EEEEEEEEEvNT_6ParamsE:
	.zero		1432


//--------------------- .nv.constant0._ZN7cutlass13device_kernelIN5flash19enable_sm80_to_sm89INS1_16FlashAttnFwdSm80INS1_25CollectiveMainloopFwdSm80ILi8ELi2ELb0EN4cute5tupleIJNS5_1CILi128EEENS7_ILi64EEENS7_ILi192EEEEEELi192ENS_10bfloat16_tEfNS_4arch4Sm80ELb0ELb1ELb0ELb1ELb0ELb1ELb1ELb1EEENS1_21CollectiveEpilogueFwdINS6_IJS8_SA_S9_EEENS6_IJNS7_ILi1EEESI_SI_EEESC_SE_Li256ELb1ELb1ELb1ELb0EEENS1_36VarlenDynamicPersistentTileSchedulerILi128ELi64ELi256ELi256ELb1ELb1ELb0ELb1ELb0ELb1EEEEEEEEEvNT_6ParamsE --------------------------
	.section	.nv.constant0._ZN7cutlass13device_kernelIN5flash19enable_sm80_to_sm89INS1_16FlashAttnFwdSm80INS1_25CollectiveMainloopFwdSm80ILi8ELi2ELb0EN4cute5tupleIJNS5_1CILi128EEENS7_ILi64EEENS7_ILi192EEEEEELi192ENS_10bfloat16_tEfNS_4arch4Sm80ELb0ELb1ELb0ELb1ELb0ELb1ELb1ELb1EEENS1_21CollectiveEpilogueFwdINS6_IJS8_SA_S9_EEENS6_IJNS7_ILi1EEESI_SI_EEESC_SE_Li256ELb1ELb1ELb1ELb0EEENS1_36VarlenDynamicPersistentTileSchedulerILi128ELi64ELi256ELi256ELb1ELb1ELb0ELb1ELb0ELb1EEEEEEEEEvNT_6ParamsE,"a",@progbits
	.sectionflags	@""
	.align	4
.nv.constant0._ZN7cutlass13device_kernelIN5flash19enable_sm80_to_sm89INS1_16FlashAttnFwdSm80INS1_25CollectiveMainloopFwdSm80ILi8ELi2ELb0EN4cute5tupleIJNS5_1CILi128EEENS7_ILi64EEENS7_ILi192EEEEEELi192ENS_10bfloat16_tEfNS_4arch4Sm80ELb0ELb1ELb0ELb1ELb0ELb1ELb1ELb1EEENS1_21CollectiveEpilogueFwdINS6_IJS8_SA_S9_EEENS6_IJNS7_ILi1EEESI_SI_EEESC_SE_Li256ELb1ELb1ELb1ELb0EEENS1_36VarlenDynamicPersistentTileSchedulerILi128ELi64ELi256ELi256ELb1ELb1ELb0ELb1ELb0ELb1EEEEEEEEEvNT_6ParamsE:
	.zero		1432


//--------------------- .nv.constant0._ZN7cutlass13device_kernelIN5flash19enable_sm80_to_sm89INS1_16FlashAttnFwdSm80INS1_25CollectiveMainloopFwdSm80ILi8ELi2ELb1EN4cute5tupleIJNS5_1CILi128EEENS7_ILi96EEENS7_ILi192EEEEEELi192ENS_10bfloat16_tEfNS_4arch4Sm80ELb1ELb0ELb0ELb0ELb0ELb0ELb1ELb1EEENS1_21CollectiveEpilogueFwdINS6_IJS8_SA_S9_EEENS6_IJNS7_ILi1EEESI_SI_EEESC_SE_Li256ELb0ELb1ELb1ELb0EEENS1_30DynamicPersistentTileSchedulerILi256ELi256ELb1ELb1ELb0EEEEEEEEEvNT_6ParamsE --------------------------
	.section	.nv.constant0._ZN7cutlass13device_kernelIN5flash19enable_sm80_to_sm89INS1_16FlashAttnFwdSm80INS1_25CollectiveMainloopFwdSm80ILi8ELi2ELb1EN4cute5tupleIJNS5_1CILi128EEENS7_ILi96EEENS7_ILi192EEEEEELi192ENS_10bfloat16_tEfNS_4arch4Sm80ELb1ELb0ELb0ELb0ELb0ELb0ELb1ELb1EEENS1_21CollectiveEpilogueFwdINS6_IJS8_SA_S9_EEENS6_IJNS7_ILi1EEESI_SI_EEESC_SE_Li256ELb0ELb1ELb1ELb0EEENS1_30DynamicPersistentTileSchedulerILi256ELi256ELb1ELb1ELb0EEEEEEEEEvNT_6ParamsE,"a",@progbits
	.sectionflags	@""
	.align	4
.nv.constant0._ZN7cutlass13device_kernelIN5flash19enable_sm80_to_sm89INS1_16FlashAttnFwdSm80INS1_25CollectiveMainloopFwdSm80ILi8ELi2ELb1EN4cute5tupleIJNS5_1CILi128EEENS7_ILi96EEENS7_ILi192EEEEEELi192ENS_10bfloat16_tEfNS_4arch4Sm80ELb1ELb0ELb0ELb0ELb0ELb0ELb1ELb1EEENS1_21CollectiveEpilogueFwdINS6_IJS8_SA_S9_EEENS6_IJNS7_ILi1EEESI_SI_EEESC_SE_Li256ELb0ELb1ELb1ELb0EEENS1_30DynamicPersistentTileSchedulerILi256ELi256ELb1ELb1ELb0EEEEEEEEEvNT_6ParamsE:
	.zero		1416


//--------------------- .nv.constant0._ZN7cutlass13device_kernelIN5flash19enable_sm80_to_sm89INS1_16FlashAttnFwdSm80INS1_25CollectiveMainloopFwdSm80ILi8ELi2ELb0EN4cute5tupleIJNS5_1CILi128EEENS7_ILi64EEENS7_ILi192EEEEEELi192ENS_10bfloat16_tEfNS_4arch4Sm80ELb1ELb0ELb0ELb1ELb0ELb0ELb1ELb1EEENS1_21CollectiveEpilogueFwdINS6_IJS8_SA_S9_EEENS6_IJNS7_ILi1EEESI_SI_EEESC_SE_Li256ELb1ELb1ELb1ELb0EEENS1_36VarlenDynamicPersistentTileSchedulerILi128ELi64ELi256ELi256ELb1ELb1ELb0ELb1ELb1ELb1EEEEEEEEEvNT_6ParamsE --------------------------
	.section	.nv.constant0._ZN7cutlass13device_kernelIN5flash19enable_sm80_to_sm89INS1_16FlashAttnFwdSm80INS1_25CollectiveMainloopFwdSm80ILi8ELi2ELb0EN4cute5tupleIJNS5_1CILi128EEENS7_ILi64EEENS7_ILi192EEEEEELi192ENS_10bfloat16_tEfNS_4arch4Sm80ELb1ELb0ELb0ELb1ELb0ELb0ELb1ELb1EEENS1_21CollectiveEpilogueFwdINS6_IJS8_SA_S9_EEENS6_IJNS7_ILi1EEESI_SI_EEESC_SE_Li256ELb1ELb1ELb1ELb0EEENS1_36VarlenDynamicPersistentTileSchedulerILi128ELi64ELi256ELi256ELb1ELb1ELb0ELb1ELb1ELb1EEEEEEEEEvNT_6ParamsE,"a",@progbits
	.sectionflags	@""
	.align	4
.nv.constant0._ZN7cutlass13device_kernelIN5flash19enable_sm80_to_sm89INS1_16FlashAttnFwdSm80INS1_25CollectiveMainloopFwdSm80ILi8ELi2ELb0EN4cute5tupleIJNS5_1CILi128EEENS7_ILi64EEENS7_ILi192EEEEEELi192ENS_10bfloat16_tEfNS_4arch4Sm80ELb1ELb0ELb0ELb1ELb0ELb0ELb1ELb1EEENS1_21CollectiveEpilogueFwdINS6_IJS8_SA_S9_EEENS6_IJNS7_ILi1EEESI_SI_EEESC_SE_Li256ELb1ELb1ELb1ELb0EEENS1_36VarlenDynamicPersistentTileSchedulerILi128ELi64ELi256ELi256ELb1ELb1ELb0ELb1ELb1ELb1EEEEEEEEEvNT_6ParamsE:
	.zero		1432


//--------------------- .nv.constant0._ZN7cutlass13device_kernelIN5flash19enable_sm80_to_sm89INS1_16FlashAttnFwdSm80INS1_25CollectiveMainloopFwdSm80ILi8ELi2ELb0EN4cute5tupleIJNS5_1CILi128EEENS7_ILi64EEENS7_ILi192EEEEEELi192ENS_10bfloat16_tEfNS_4arch4Sm80ELb1ELb0ELb0ELb1ELb0ELb1ELb1ELb1EEENS1_21CollectiveEpilogueFwdINS6_IJS8_SA_S9_EEENS6_IJNS7_ILi1EEESI_SI_EEESC_SE_Li256ELb1ELb1ELb1ELb0EEENS1_36VarlenDynamicPersistentTileSchedulerILi128ELi64ELi256ELi256ELb1ELb1ELb0ELb1ELb1ELb1EEEEEEEEEvNT_6ParamsE --------------------------
	.section	.nv.constant0._ZN7cutlass13device_kernelIN5flash19enable_sm80_to_sm89INS1_16FlashAttnFwdSm80INS1_25CollectiveMainloopFwdSm80ILi8ELi2ELb0EN4cute5tupleIJNS5_1CILi128EEENS7_ILi64EEENS7_ILi192EEEEEELi192ENS_10bfloat16_tEfNS_4arch4Sm80ELb1ELb0ELb0ELb1ELb0ELb1ELb1ELb1EEENS1_21CollectiveEpilogueFwdINS6_IJS8_SA_S9_EEENS6_IJNS7_ILi1EEESI_SI_EEESC_SE_Li256ELb1ELb1ELb1ELb0EEENS1_36VarlenDynamicPersistentTileSchedulerILi128ELi64ELi256ELi256ELb1ELb1ELb0ELb1ELb1ELb1EEEEEEEEEvNT_6ParamsE,"a",@progbits
	.sectionflags	@""
	.align	4
.nv.constant0._ZN7cutlass13device_kernelIN5flash19enable_sm80_to_sm89INS1_16FlashAttnFwdSm80INS1_25CollectiveMainloopFwdSm80ILi8ELi2ELb0EN4cute5tupleIJNS5_1CILi128EEENS7_ILi64EEENS7_ILi192EEEEEELi192ENS_10bfloat16_tEfNS_4arch4Sm80ELb1ELb0ELb0ELb1ELb0ELb1ELb1ELb1EEENS1_21CollectiveEpilogueFwdINS6_IJS8_SA_S9_EEENS6_IJNS7_ILi1EEESI_SI_EEESC_SE_Li256ELb1ELb1ELb1ELb0EEENS1_36VarlenDynamicPersistentTileSchedulerILi128ELi64ELi256ELi256ELb1ELb1ELb0ELb1ELb1ELb1EEEEEEEEEvNT_6ParamsE:
	.zero		1432


//--------------------- .text._ZN7cutlass13device_kernelIN5flash19enable_sm80_to_sm89INS1_16FlashAttnFwdSm80INS1_25CollectiveMainloopFwdSm80ILi8ELi1ELb1EN4cute5tupleIJNS5_1CILi128EEENS7_ILi96EEENS7_ILi192EEEEEELi192ENS_10bfloat16_tEfNS_4arch4Sm80ELb0ELb0ELb1ELb0ELb0ELb0ELb1ELb1EEENS1_21CollectiveEpilogueFwdINS6_IJS8_SA_S9_EEENS6_IJNS7_ILi1EEESI_SI_EEESC_SE_Li256ELb0ELb1ELb1ELb0EEENS1_19SingleTileSchedulerILb0ELb1ELb1ELi128EEEEEEEEEvNT_6ParamsE --------------------------
	.section	.text._ZN7cutlass13device_kernelIN5flash19enable_sm80_to_sm89INS1_16FlashAttnFwdSm80INS1_25CollectiveMainloopFwdSm80ILi8ELi1ELb1EN4cute5tupleIJNS5_1CILi128EEENS7_ILi96EEENS7_ILi192EEEEEELi192ENS_10bfloat16_tEfNS_4arch4Sm80ELb0ELb0ELb1ELb0ELb0ELb0ELb1ELb1EEENS1_21CollectiveEpilogueFwdINS6_IJS8_SA_S9_EEENS6_IJNS7_ILi1EEESI_SI_EEESC_SE_Li256ELb0ELb1ELb1ELb0EEENS1_19SingleTileSchedulerILb0ELb1ELb1ELi128EEEEEEEEEvNT_6ParamsE,"ax",@progbits
	.sectioninfo	@"SHI_REGISTERS=255"
	.align	128
.text._ZN7cutlass13device_kernelIN5flash19enable_sm80_to_sm89INS1_16FlashAttnFwdSm80INS1_25CollectiveMainloopFwdSm80ILi8ELi1ELb1EN4cute5tupleIJNS5_1CILi128EEENS7_ILi96EEENS7_ILi192EEEEEELi192ENS_10bfloat16_tEfNS_4arch4Sm80ELb0ELb0ELb1ELb0ELb0ELb0ELb1ELb1EEENS1_21CollectiveEpilogueFwdINS6_IJS8_SA_S9_EEENS6_IJNS7_ILi1EEESI_SI_EEESC_SE_Li256ELb0ELb1ELb1ELb0EEENS1_19SingleTileSchedulerILb0ELb1ELb1ELi128EEEEEEEEEvNT_6ParamsE:
        .type           _ZN7cutlass13device_kernelIN5flash19enable_sm80_to_sm89INS1_16FlashAttnFwdSm80INS1_25CollectiveMainloopFwdSm80ILi8ELi1ELb1EN4cute5tupleIJNS5_1CILi128EEENS7_ILi96EEENS7_ILi192EEEEEELi192ENS_10bfloat16_tEfNS_4arch4Sm80ELb0ELb0ELb1ELb0ELb0ELb0ELb1ELb1EEENS1_21CollectiveEpilogueFwdINS6_IJS8_SA_S9_EEENS6_IJNS7_ILi1EEESI_SI_EEESC_SE_Li256ELb0ELb1ELb1ELb0EEENS1_19SingleTileSchedulerILb0ELb1ELb1ELi128EEEEEEEEEvNT_6ParamsE,@function
        .size           _ZN7cutlass13device_kernelIN5flash19enable_sm80_to_sm89INS1_16FlashAttnFwdSm80INS1_25CollectiveMainloopFwdSm80ILi8ELi1ELb1EN4cute5tupleIJNS5_1CILi128EEENS7_ILi96EEENS7_ILi192EEEEEELi192ENS_10bfloat16_tEfNS_4arch4Sm80ELb0ELb0ELb1ELb0ELb0ELb0ELb1ELb1EEENS1_21CollectiveEpilogueFwdINS6_IJS8_SA_S9_EEENS6_IJNS7_ILi1EEESI_SI_EEESC_SE_Li256ELb0ELb1ELb1ELb0EEENS1_19SingleTileSchedulerILb0ELb1ELb1ELi128EEEEEEEEEvNT_6ParamsE,(.L_x_4919 - _ZN7cutlass13device_kernelIN5flash19enable_sm80_to_sm89INS1_16FlashAttnFwdSm80INS1_25CollectiveMainloopFwdSm80ILi8ELi1ELb1EN4cute5tupleIJNS5_1CILi128EEENS7_ILi96EEENS7_ILi192EEEEEELi192ENS_10bfloat16_tEfNS_4arch4Sm80ELb0ELb0ELb1ELb0ELb0ELb0ELb1ELb1EEENS1_21CollectiveEpilogueFwdINS6_IJS8_SA_S9_EEENS6_IJNS7_ILi1EEESI_SI_EEESC_SE_Li256ELb0ELb1ELb1ELb0EEENS1_19SingleTileSchedulerILb0ELb1ELb1ELi128EEEEEEEEEvNT_6ParamsE)
        .other          _ZN7cutlass13device_kernelIN5flash19enable_sm80_to_sm89INS1_16FlashAttnFwdSm80INS1_25CollectiveMainloopFwdSm80ILi8ELi1ELb1EN4cute5tupleIJNS5_1CILi128EEENS7_ILi96EEENS7_ILi192EEEEEELi192ENS_10bfloat16_tEfNS_4arch4Sm80ELb0ELb0ELb1ELb0ELb0ELb0ELb1ELb1EEENS1_21CollectiveEpilogueFwdINS6_IJS8_SA_S9_EEENS6_IJNS7_ILi1EEESI_SI_EEESC_SE_Li256ELb0ELb1ELb1ELb0EEENS1_19SingleTileSchedulerILb0ELb1ELb1ELi128EEEEEEEEEvNT_6ParamsE,@"STO_CUDA_ENTRY STV_DEFAULT"
_ZN7cutlass13device_kernelIN5flash19enable_sm80_to_sm89INS1_16FlashAttnFwdSm80INS1_25CollectiveMainloopFwdSm80ILi8ELi1ELb1EN4cute5tupleIJNS5_1CILi128EEENS7_ILi96EEENS7_ILi192EEEEEELi192ENS_10bfloat16_tEfNS_4arch4Sm80ELb0ELb0ELb1ELb0ELb0ELb0ELb1ELb1EEENS1_21CollectiveEpilogueFwdINS6_IJS8_SA_S9_EEENS6_IJNS7_ILi1EEESI_SI_EEESC_SE_Li256ELb0ELb1ELb1ELb0EEENS1_19SingleTileSchedulerILb0ELb1ELb1ELi128EEEEEEEEEvNT_6ParamsE:
[----:B------:R-:W-:Y:S02]  /*0000*/  MOV R1, c[0x0][0x28] ;  /* 0x00000a0000017a02 */ /* 0x000fe40000000f00 */
[----:B------:R-:W1:Y:S01]  /*0010*/  S2R R152, SR_TID.X ;  /* 0x0000000000987919 */ /* 0x000e620000002100 */
[----:B------:R-:W2:Y:S01]  /*0020*/  S2UR UR6, SR_CTAID.Y ;  /* 0x00000000000679c3 */ /* 0x000ea20000002600 */
[----:B------:R-:W-:Y:S02]  /*0030*/  IADD3 R1, R1, -0x48, RZ ;  /* 0xffffffb801017810 */ /* 0x000fe40007ffe0ff */
[----:B------:R-:W3:Y:S01]  /*0040*/  S2R R18, SR_CTAID.Z ;  /* 0x0000000000127919 */ /* 0x000ee20000002700 */
[----:B-1----:R-:W-:-:S06]  /*0050*/  SHF.R.U32.HI R0, RZ, 0x5, R152 ;  /* 0x00000005ff007819 */ /* 0x002fcc0000011698 */
[----:B------:R-:W1:Y:S02]  /*0060*/  SHFL.IDX PT, R0, R0, RZ, 0x1f ;  /* 0x00001fff00007589 */ /* 0x000e6400000e0000 */
[----:B-1----:R-:W-:-:S13]  /*0070*/  ISETP.NE.AND P0, PT, R0, RZ, PT ;  /* 0x000000ff0000720c */ /* 0x002fda0003f05270 */
[----:B--2---:R-:W-:Y:S05]  /*0080*/  @!P0 BRA `(.L_x_0) ;  /* 0x0000009000008947 */ /* 0x004fea0003800000 */
[----:B---3--:R-:W-:Y:S01]  /*0090*/  MOV R0, c[0x0][0x550] ;  /* 0x0001540000007a02 */ /* 0x008fe20000000f00 */
[----:B------:R-:W-:-:S03]  /*00a0*/  UMOV UR9, UR6 ;  /* 0x0000000600097c82 */ /* 0x000fc60008000000 */
[----:B------:R-:W-:-:S13]  /*00b0*/  ISETP.NE.AND P0, PT, R0, 0x1, PT ;  /* 0x000000010000780c */ /* 0x000fda0003f05270 */
[----:B------:R-:W-:Y:S05]  /*00c0*/  @!P0 BRA `(.L_x_1) ;  /* 0x000000b000008947 */ /* 0x000fea0003800000 */
[----:B------:R-:W-:Y:S02]  /*00d0*/  ULDC UR4, c[0x0][0x554] ;  /* 0x0001550000047ab9 */ /* 0x000fe40000000800 */
[----:B------:R-:W-:Y:S02]  /*00e0*/  UIMAD.WIDE.U32 UR4, UR6, UR4, URZ ;  /* 0x00000004060472a5 */ /* 0x000fe4000f8e003f */
[----:B------:R-:W-:Y:S02]  /*00f0*/  ULDC UR9, c[0x0][0x558] ;  /* 0x0001560000097ab9 */ /* 0x000fe40000000800 */
[----:B------:R-:W-:Y:S01]  /*0100*/  USHF.R.U32.HI UR9, URZ, UR9, UR5 ;  /* 0x000000093f097299 */ /* 0x000fe20008011605 */
[----:B------:R-:W-:Y:S05]  /*0110*/  BRA `(.L_x_1) ;  /* 0x0000006000007947 */ /* 0x000fea0003800000 */
.L_x_0:
[----:B---3--:R-:W-:Y:S02]  /*0120*/  ULDC.64 UR4, c[0x0][0x550] ;  /* 0x0001540000047ab9 */ /* 0x008fe40000000a00 */
[----:B------:R-:W-:Y:S02]  /*0130*/  UISETP.NE.AND UP0, UPT, UR4, 0x1, UPT ;  /* 0x000000010400788c */ /* 0x000fe4000bf05270 */
[----:B------:R-:W-:-:S02]  /*0140*/  UIMAD.WIDE.U32 UR10, UR6, UR5, URZ ;  /* 0x00000005060a72a5 */ /* 0x000fc4000f8e003f */
[----:B------:R-:W-:Y:S02]  /*0150*/  ULDC UR4, c[0x0][0x558] ;  /* 0x0001560000047ab9 */ /* 0x000fe40000000800 */
[----:B------:R-:W-:-:S05]  /*0160*/  UMOV UR9, UR6 ;  /* 0x0000000600097c82 */ /* 0x000fca0008000000 */
[----:B------:R-:W-:-:S03]  /*0170*/  @UP0 USHF.R.U32.HI UR9, URZ, UR4, UR11 ;  /* 0x000000043f090299 */ /* 0x000fc6000801160b */
.L_x_1:
[----:B------:R-:W-:Y:S01]  /*0180*/  ISETP.GE.AND P0, PT, R18, RZ, PT ;  /* 0x000000ff1200720c */ /* 0x000fe20003f06270 */
[----:B------:R-:W-:Y:S02]  /*0190*/  UIADD3 UR5, -UR9, URZ, URZ ;  /* 0x0000003f09057290 */ /* 0x000fe4000fffe13f */
[----:B------:R-:W-:Y:S02]  /*01a0*/  ULDC UR4, c[0x0][0x550] ;  /* 0x0001540000047ab9 */ /* 0x000fe40000000800 */
[----:B------:R-:W-:-:S08]  /*01b0*/  UIMAD UR6, UR5, UR4, UR6 ;  /* 0x00000004050672a4 */ /* 0x000fd0000f8e0206 */
[----:B------:R-:W-:Y:S05]  /*01c0*/  @!P0 EXIT ;  /* 0x000000000000894d */ /* 0x000fea0003800000 */
[----:B------:R-:W-:Y:S02]  /*01d0*/  ULDC UR4, c[0x0][0x1d0] ;  /* 0x0000740000047ab9 */ /* 0x000fe40000000800 */
[----:B------:R-:W-:Y:S02]  /*01e0*/  UISETP.GE.AND UP0, UPT, UR4, 0x1, UPT ;  /* 0x000000010400788c */ /* 0x000fe4000bf06270 */
[----:B------:R-:W-:Y:S02]  /*01f0*/  UIADD3 UR10, UR4, 0x5f, URZ ;  /* 0x0000005f040a7890 */ /* 0x000fe4000fffe03f */
[----:B------:R-:W-:Y:S02]  /*0200*/  UMOV UR15, URZ ;  /* 0x0000003f000f7c82 */ /* 0x000fe40008000000 */
[----:B------:R-:W-:Y:S01]  /*0210*/  PLOP3.LUT P0, PT, PT, PT, UP0, 0x80, 0x0 ;  /* 0x000000000000781c */ /* 0x000fe20003f0f008 */
[----:B------:R-:W-:-:S04]  /*0220*/  UIMAD.WIDE UR10, UR10, 0x2aaaaaab, URZ ;  /* 0x2aaaaaab0a0a78a5 */ /* 0x000fc8000f8e023f */
[----:B------:R-:W-:-:S04]  /*0230*/  USHF.R.U32.HI UR12, URZ, 0x1f, UR11 ;  /* 0x0000001f3f0c7899 */ /* 0x000fc8000801160b */
[----:B------:R-:W-:-:S04]  /*0240*/  ULEA.HI.SX32 UR12, UR11, UR12, 0x1c ;  /* 0x0000000c0b0c7291 */ /* 0x000fc8000f8fe23f */
[----:B------:R-:W-:Y:S05]  /*0250*/  @!P0 BRA `(.L_x_2) ;  /* 0x0000023000008947 */ /* 0x000fea0003800000 */
[----:B------:R-:W-:Y:S02]  /*0260*/  USHF.R.U32.HI UR4, URZ, 0x10, UR6 ;  /* 0x000000103f047899 */ /* 0x000fe40008011606 */
[----:B------:R-:W-:Y:S02]  /*0270*/  ULDC UR5, c[0x0][0x338] ;  /* 0x0000ce0000057ab9 */ /* 0x000fe40000000800 */
[----:B------:R-:W-:Y:S02]  /*0280*/  UISETP.NE.AND UP0, UPT, UR4, URZ, UPT ;  /* 0x0000003f0400728c */ /* 0x000fe4000bf05270 */
[----:B------:R-:W-:Y:S02]  /*0290*/  UMOV UR14, URZ ;  /* 0x0000003f000e7c82 */ /* 0x000fe40008000000 */
[----:B------:R-:W-:-:S04]  /*02a0*/  USEL UR5, UR4, UR5, UP0 ;  /* 0x0000000504057287 */ /* 0x000fc80008000000 */
[----:B------:R-:W-:Y:S02]  /*02b0*/  UIADD3 UR11, UR12, -0x1, UR5 ;  /* 0xffffffff0c0b7890 */ /* 0x000fe4000fffe005 */
[----:B------:R-:W-:-:S05]  /*02c0*/  IMAD.U32 R3, RZ, RZ, UR5 ;  /* 0x00000005ff037e24 */ /* 0x000fca000f8e00ff */
[----:B------:R-:W-:-:S04]  /*02d0*/  IABS R0, R3 ;  /* 0x0000000300007213 */ /* 0x000fc80000000000 */
[----:B------:R-:W1:Y:S02]  /*02e0*/  R2UR UR10, R0 ;  /* 0x00000000000a73c2 */ /* 0x000e6400000e0000 */
[----:B-1----:R-:W1:Y:S08]  /*02f0*/  I2F.RP R0, UR10 ;  /* 0x0000000a00007d06 */ /* 0x002e700008209400 */
[----:B-1----:R-:W1:Y:S02]  /*0300*/  MUFU.RCP R0, R0 ;  /* 0x0000000000007308 */ /* 0x002e640000001000 */
[----:B-1----:R-:W-:-:S06]  /*0310*/  IADD3 R0, R0, 0xffffffe, RZ ;  /* 0x0ffffffe00007810 */ /* 0x002fcc0007ffe0ff */
[----:B------:R-:W1:Y:S02]  /*0320*/  F2I.FTZ.U32.TRUNC.NTZ R0, R0 ;  /* 0x0000000000007305 */ /* 0x000e64000021f000 */
[----:B-1----:R1:W2:Y:S02]  /*0330*/  R2UR UR15, R0 ;  /* 0x00000000000f73c2 */ /* 0x0022a400000e0000 */
[----:B-1----:R-:W-:Y:S01]  /*0340*/  IMAD.U32 R0, RZ, RZ, UR11 ;  /* 0x0000000bff007e24 */ /* 0x002fe2000f8e00ff */
[----:B--2---:R-:W-:Y:S02]  /*0350*/  UIADD3 UR4, URZ, -UR15, URZ ;  /* 0x8000000f3f047290 */ /* 0x004fe4000fffe03f */
[----:B------:R-:W-:Y:S02]  /*0360*/  ULOP3.LUT UR11, UR11, UR5, URZ, 0x3c, !UPT ;  /* 0x000000050b0b7292 */ /* 0x000fe4000f8e3c3f */
[----:B------:R-:W-:Y:S01]  /*0370*/  IABS R2, R0 ;  /* 0x0000000000027213 */ /* 0x000fe20000000000 */
[----:B------:R-:W-:Y:S01]  /*0380*/  UIMAD UR4, UR4, UR10, URZ ;  /* 0x0000000a040472a4 */ /* 0x000fe2000f8e023f */
[----:B------:R-:W-:-:S02]  /*0390*/  IABS R0, R3 ;  /* 0x0000000300007213 */ /* 0x000fc40000000000 */
[----:B------:R-:W1:Y:S01]  /*03a0*/  R2UR UR8, R2 ;  /* 0x00000000020873c2 */ /* 0x000e6200000e0000 */
[----:B------:R-:W-:Y:S02]  /*03b0*/  UIMAD.WIDE.U32 UR14, UR15, UR4, UR14 ;  /* 0x000000040f0e72a5 */ /* 0x000fe4000f8e000e */
[----:B------:R-:W-:-:S05]  /*03c0*/  IMAD.MOV R0, RZ, RZ, -R0 ;  /* 0x000000ffff007224 */ /* 0x000fca00078e0a00 */
[----:B------:R-:W2:Y:S01]  /*03d0*/  R2UR UR7, R0 ;  /* 0x00000000000773c2 */ /* 0x000ea200000e0000 */
[----:B-1----:R-:W-:-:S04]  /*03e0*/  UIMAD.WIDE.U32 UR14, UR15, UR8, URZ ;  /* 0x000000080f0e72a5 */ /* 0x002fc8000f8e003f */
[----:B--2---:R-:W-:-:S04]  /*03f0*/  UIMAD UR7, UR15, UR7, UR8 ;  /* 0x000000070f0772a4 */ /* 0x004fc8000f8e0208 */
[----:B------:R-:W-:-:S11]  /*0400*/  UISETP.GT.U32.AND UP0, UPT, UR10, UR7, UPT ;  /* 0x000000070a00728c */ /* 0x000fd6000bf04070 */
[----:B------:R-:W-:Y:S02]  /*0410*/  @!UP0 UIADD3 UR7, UR7, -UR10, URZ ;  /* 0x8000000a07078290 */ /* 0x000fe4000fffe03f */
[----:B------:R-:W-:Y:S02]  /*0420*/  @!UP0 UIADD3 UR15, UR15, 0x1, URZ ;  /* 0x000000010f0f8890 */ /* 0x000fe4000fffe03f */
[----:B------:R-:W-:Y:S02]  /*0430*/  UISETP.GE.U32.AND UP1, UPT, UR7, UR10, UPT ;  /* 0x0000000a0700728c */ /* 0x000fe4000bf26070 */
[----:B------:R-:W-:-:S09]  /*0440*/  UISETP.GE.AND UP0, UPT, UR11, URZ, UPT ;  /* 0x0000003f0b00728c */ /* 0x000fd2000bf06270 */
[----:B------:R-:W-:Y:S02]  /*0450*/  @UP1 UIADD3 UR15, UR15, 0x1, URZ ;  /* 0x000000010f0f1890 */ /* 0x000fe4000fffe03f */
[----:B------:R-:W-:Y:S02]  /*0460*/  UISETP.NE.AND UP1, UPT, UR5, URZ, UPT ;  /* 0x0000003f0500728c */ /* 0x000fe4000bf25270 */
[----:B------:R-:W-:-:S09]  /*0470*/  @!UP0 UIADD3 UR15, -UR15, URZ, URZ ;  /* 0x0000003f0f0f8290 */ /* 0x000fd2000fffe13f */
[----:B------:R-:W-:Y:S02]  /*0480*/  @!UP1 ULOP3.LUT UR15, URZ, UR5, URZ, 0x33, !UPT ;  /* 0x000000053f0f9292 */ /* 0x000fe4000f8e333f */
.L_x_2:
[----:B------:R-:W-:Y:S01]  /*0490*/  ULOP3.LUT UR8, UR6, 0xffff, URZ, 0xc0, !UPT ;  /* 0x0000ffff06087892 */ /* 0x000fe2000f8ec03f */
[----:B------:R-:W-:Y:S01]  /*04a0*/  PLOP3.LUT P2, PT, PT, PT, PT, 0x80, 0x0 ;  /* 0x000000000000781c */ /* 0x000fe20003f4f070 */
[----:B------:R-:W-:Y:S01]  /*04b0*/  ULDC.64 UR10, c[0x0][0x118] ;  /* 0x00004600000a7ab9 */ /* 0x000fe20000000a00 */
[----:B------:R-:W-:Y:S01]  /*04c0*/  CS2R R16, SRZ ;  /* 0x0000000000107805 */ /* 0x000fe2000001ff00 */
[----:B------:R-:W-:Y:S01]  /*04d0*/  UIMAD UR8, UR8, UR15, URZ ;  /* 0x0000000f080872a4 */ /* 0x000fe2000f8e023f */
[----:B------:R-:W-:Y:S01]  /*04e0*/  CS2R R98, SRZ ;  /* 0x0000000000627805 */ /* 0x000fe2000001ff00 */
[----:B------:R-:W-:Y:S01]  /*04f0*/  CS2R R96, SRZ ;  /* 0x0000000000607805 */ /* 0x000fe2000001ff00 */
[----:B------:R-:W-:Y:S01]  /*0500*/  CS2R R94, SRZ ;  /* 0x00000000005e7805 */ /* 0x000fe2000001ff00 */
[----:B------:R-:W-:Y:S01]  /*0510*/  UIADD3 UR15, UR8, UR15, URZ ;  /* 0x0000000f080f7290 */ /* 0x000fe2000fffe03f */
[----:B------:R-:W-:Y:S01]  /*0520*/  CS2R R92, SRZ ;  /* 0x00000000005c7805 */ /* 0x000fe2000001ff00 */
[----:B------:R-:W-:Y:S01]  /*0530*/  CS2R R90, SRZ ;  /* 0x00000000005a7805 */ /* 0x000fe2000001ff00 */
[----:B------:R-:W-:Y:S01]  /*0540*/  CS2R R88, SRZ ;  /* 0x0000000000587805 */ /* 0x000fe2000001ff00 */
[----:B------:R-:W-:Y:S01]  /*0550*/  UISETP.LT.AND UP0, UPT, UR12, UR15, UPT ;  /* 0x0000000f0c00728c */ /* 0x000fe2000bf01270 */
[----:B------:R-:W-:Y:S01]  /*0560*/  CS2R R86, SRZ ;  /* 0x0000000000567805 */ /* 0x000fe2000001ff00 */
[----:B------:R-:W-:Y:S01]  /*0570*/  CS2R R84, SRZ ;  /* 0x0000000000547805 */ /* 0x000fe2000001ff00 */
[----:B------:R-:W-:Y:S01]  /*0580*/  CS2R R82, SRZ ;  /* 0x0000000000527805 */ /* 0x000fe2000001ff00 */
[----:B------:R-:W-:Y:S01]  /*0590*/  USEL UR12, UR12, UR15, UP0 ;  /* 0x0000000f0c0c7287 */ /* 0x000fe20008000000 */
[----:B------:R-:W-:Y:S01]  /*05a0*/  CS2R R80, SRZ ;  /* 0x0000000000507805 */ /* 0x000fe2000001ff00 */
[----:B------:R-:W-:Y:S01]  /*05b0*/  CS2R R78, SRZ ;  /* 0x00000000004e7805 */ /* 0x000fe2000001ff00 */
[----:B------:R-:W-:Y:S01]  /*05c0*/  CS2R R76, SRZ ;  /* 0x00000000004c7805 */ /* 0x000fe2000001ff00 */
[----:B------:R-:W-:Y:S01]  /*05d0*/  UISETP.GT.AND UP0, UPT, UR12, UR8, UPT ;  /* 0x000000080c00728c */ /* 0x000fe2000bf04270 */
[----:B------:R-:W-:Y:S01]  /*05e0*/  CS2R R74, SRZ ;  /* 0x00000000004a7805 */ /* 0x000fe2000001ff00 */
[----:B------:R-:W-:Y:S01]  /*05f0*/  CS2R R72, SRZ ;  /* 0x0000000000487805 */ /* 0x000fe2000001ff00 */
[----:B------:R-:W-:Y:S01]  /*0600*/  CS2R R70, SRZ ;  /* 0x0000000000467805 */ /* 0x000fe2000001ff00 */
[----:B------:R-:W-:Y:S01]  /*0610*/  CS2R R68, SRZ ;  /* 0x0000000000447805 */ /* 0x000fe2000001ff00 */
[----:B------:R-:W-:Y:S01]  /*0620*/  CS2R R66, SRZ ;  /* 0x0000000000427805 */ /* 0x000fe2000001ff00 */
[----:B------:R-:W-:Y:S01]  /*0630*/  PLOP3.LUT P0, PT, PT, PT, UP0, 0x80, 0x0 ;  /* 0x000000000000781c */ /* 0x000fe20003f0f008 */
[----:B------:R-:W-:Y:S01]  /*0640*/  CS2R R64, SRZ ;  /* 0x0000000000407805 */ /* 0x000fe2000001ff00 */
        /* <DEDUP_REMOVED lines=30> */
[----:B------:R-:W-:Y:S05]  /*0830*/  @!P0 BRA `(.L_x_3) ;  /* 0x0000a0a000008947 */ /* 0x000fea0003800000 */
[----:B------:R-:W-:Y:S01]  /*0840*/  ISETP.NE.U32.AND P4, PT, RZ, c[0x0][0x340], PT ;  /* 0x0000d000ff007a0c */ /* 0x000fe20003f85070 */
[----:B------:R-:W1:Y:S01]  /*0850*/  S2R R9, SR_CTAID.X ;  /* 0x0000000000097919 */ /* 0x000e620000002500 */
[----:B------:R-:W-:Y:S01]  /*0860*/  SHF.R.S32.HI R29, RZ, 0x1f, R152 ;  /* 0x0000001fff1d7819 */ /* 0x000fe20000011498 */
[----:B------:R-:W-:Y:S01]  /*0870*/  USHF.R.S32.HI UR13, URZ, 0x1f, UR9 ;  /* 0x0000001f3f0d7899 */ /* 0x000fe20008011409 */
[----:B------:R-:W-:Y:S01]  /*0880*/  ISETP.NE.AND.EX P4, PT, RZ, c[0x0][0x344], PT, P4 ;  /* 0x0000d100ff007a0c */ /* 0x000fe20003f85340 */
[----:B------:R-:W-:-:S12]  /*0890*/  ULDC.64 UR4, c[0x0][0x1b8] ;  /* 0x00006e0000047ab9 */ /* 0x000fd80000000a00 */
[----:B------:R-:W-:-:S04]  /*08a0*/  @P4 IMAD.MOV.U32 R0, RZ, RZ, 0x4 ;  /* 0x00000004ff004424 */ /* 0x000fc800078e00ff */
[----:B------:R-:W-:-:S05]  /*08b0*/  @P4 IMAD.WIDE R2, R18, R0, c[0x0][0x340] ;  /* 0x0000d00012024625 */ /* 0x000fca00078e0200 */
[----:B------:R2:W3:Y:S01]  /*08c0*/  @P4 LDG.E R20, [R2.64] ;  /* 0x0000000a02144981 */ /* 0x0004e2000c1e1900 */
[----:B------:R-:W-:Y:S01]  /*08d0*/  IMAD.MOV.U32 R8, RZ, RZ, c[0x0][0x2c4] ;  /* 0x0000b100ff087624 */ /* 0x000fe200078e00ff */
[----:B------:R-:W-:Y:S01]  /*08e0*/  UIMAD.WIDE.U32 UR6, UR9, UR4, URZ ;  /* 0x00000004090672a5 */ /* 0x000fe2000f8e003f */
[----:B------:R-:W-:Y:S01]  /*08f0*/  SHF.R.S32.HI R11, RZ, 0x1f, R18 ;  /* 0x0000001fff0b7819 */ /* 0x000fe20000011412 */
[----:B------:R-:W-:Y:S01]  /*0900*/  UIMAD UR4, UR13, UR4, URZ ;  /* 0x000000040d0472a4 */ /* 0x000fe2000f8e023f */
[-C--:B------:R-:W-:Y:S01]  /*0910*/  LEA.HI R27, R29, R152.reuse, RZ, 0x4 ;  /* 0x000000981d1b7211 */ /* 0x080fe200078f20ff */
[----:B------:R-:W-:Y:S01]  /*0920*/  UMOV UR16, 0x60 ;  /* 0x0000006000107882 */ /* 0x000fe20000000000 */
[C---:B------:R-:W-:Y:S01]  /*0930*/  ISETP.NE.AND P0, PT, R8.reuse, 0x1, PT ;  /* 0x000000010800780c */ /* 0x040fe20003f05270 */
[----:B------:R-:W-:Y:S01]  /*0940*/  UIMAD UR4, UR9, UR5, UR4 ;  /* 0x00000005090472a4 */ /* 0x000fe2000f8e0204 */
[----:B------:R-:W-:Y:S01]  /*0950*/  IMAD R6, R11, c[0x0][0x1c0], RZ ;  /* 0x000070000b067a24 */ /* 0x000fe200078e02ff */
[CC--:B------:R-:W-:Y:S01]  /*0960*/  LEA.HI R10, R29.reuse, R152.reuse, RZ, 0x6 ;  /* 0x000000981d0a7211 */ /* 0x0c0fe200078f30ff */
[----:B------:R-:W-:Y:S01]  /*0970*/  IMAD R8, R8, c[0x0][0x168], RZ ;  /* 0x00005a0008087a24 */ /* 0x000fe200078e02ff */
[----:B------:R-:W-:Y:S01]  /*0980*/  UIADD3 UR4, UR7, UR4, URZ ;  /* 0x0000000407047290 */ /* 0x000fe2000fffe03f */
[----:B------:R-:W-:Y:S01]  /*0990*/  IMAD R6, R18, c[0x0][0x1c4], R6 ;  /* 0x0000710012067a24 */ /* 0x000fe200078e0206 */
[----:B------:R-:W-:Y:S01]  /*09a0*/  LEA.HI R117, R29, R152, RZ, 0x5 ;  /* 0x000000981d757211 */ /* 0x000fe200078f28ff */
[----:B------:R-:W-:-:S02]  /*09b0*/  IMAD.MOV.U32 R118, RZ, RZ, c[0x0][0x1e0] ;  /* 0x00007800ff767624 */ /* 0x000fc400078e00ff */
[----:B------:R-:W-:Y:S01]  /*09c0*/  IMAD.MOV.U32 R119, RZ, RZ, c[0x0][0x1e4] ;  /* 0x00007900ff777624 */ /* 0x000fe200078e00ff */
[----:B--2---:R-:W-:Y:S01]  /*09d0*/  LEA.HI R2, R29, R152, RZ, 0x3 ;  /* 0x000000981d027211 */ /* 0x004fe200078f18ff */
[----:B------:R-:W-:Y:S02]  /*09e0*/  IMAD.U32 R3, RZ, RZ, UR7 ;  /* 0x00000007ff037e24 */ /* 0x000fe4000f8e00ff */
[----:B------:R-:W-:Y:S01]  /*09f0*/  IMAD.U32 R3, RZ, RZ, UR4 ;  /* 0x00000004ff037e24 */ /* 0x000fe2000f8e00ff */
[----:B------:R-:W-:Y:S01]  /*0a00*/  LOP3.LUT R0, R2, 0xfffffff8, RZ, 0xc0, !PT ;  /* 0xfffffff802007812 */ /* 0x000fe200078ec0ff */
[----:B------:R-:W-:Y:S01]  /*0a10*/  ULDC.64 UR4, c[0x0][0x1e0] ;  /* 0x0000780000047ab9 */ /* 0x000fe20000000a00 */
[----:B------:R-:W-:Y:S01]  /*0a20*/  SHF.R.S32.HI R22, RZ, 0x3, R2 ;  /* 0x00000003ff167819 */ /* 0x000fe20000011402 */
[----:B------:R-:W-:Y:S01]  /*0a30*/  IMAD.U32 R2, RZ, RZ, UR6 ;  /* 0x00000006ff027e24 */ /* 0x000fe2000f8e00ff */
[----:B------:R-:W-:Y:S01]  /*0a40*/  UIMAD.WIDE.U32 UR14, UR16, UR4, URZ ;  /* 0x00000004100e72a5 */ /* 0x000fe2000f8e003f */
[----:B------:R-:W-:Y:S01]  /*0a50*/  IMAD.IADD R24, R152, 0x1, -R0 ;  /* 0x0000000198187824 */ /* 0x000fe200078e0a00 */
[----:B------:R-:W-:Y:S01]  /*0a60*/  SHF.R.S32.HI R28, RZ, 0x1f, R22 ;  /* 0x0000001fff1c7819 */ /* 0x000fe20000011416 */
[----:B------:R-:W-:Y:S01]  /*0a70*/  IMAD.WIDE.U32 R2, R18, c[0x0][0x1c0], R2 ;  /* 0x0000700012027a25 */ /* 0x000fe200078e0002 */
[----:B------:R-:W-:-:S02]  /*0a80*/  ULDC.64 UR6, c[0x0][0x1e8] ;  /* 0x00007a0000067ab9 */ /* 0x000fc40000000a00 */
[----:B------:R-:W-:Y:S01]  /*0a90*/  UIMAD UR6, UR13, UR6, URZ ;  /* 0x000000060d0672a4 */ /* 0x000fe2000f8e023f */
[----:B------:R-:W-:Y:S02]  /*0aa0*/  IMAD R0, R24, 0x20, R22 ;  /* 0x0000002018007824 */ /* 0x000fe400078e0216 */
[----:B------:R-:W-:Y:S01]  /*0ab0*/  IMAD.IADD R3, R3, 0x1, R6 ;  /* 0x0000000103037824 */ /* 0x000fe200078e0206 */
[----:B------:R-:W-:Y:S01]  /*0ac0*/  UIMAD UR6, UR9, UR7, UR6 ;  /* 0x00000007090672a4 */ /* 0x000fe2000f8e0206 */
[----:B-1----:R-:W-:Y:S01]  /*0ad0*/  IMAD R4, R9, 0x80, R0 ;  /* 0x0000008009047824 */ /* 0x002fe200078e0200 */
[----:B------:R-:W-:Y:S01]  /*0ae0*/  UIADD3 UR7, UR12, -0x1, URZ ;  /* 0xffffffff0c077890 */ /* 0x000fe2000fffe03f */
[----:B------:R-:W-:Y:S02]  /*0af0*/  IMAD.U32 R6, RZ, RZ, UR14 ;  /* 0x0000000eff067e24 */ /* 0x000fe4000f8e00ff */
[----:B------:R-:W-:Y:S01]  /*0b00*/  @P0 IMAD.HI.U32 R5, R4, c[0x0][0x2c8], RZ ;  /* 0x0000b20004050a27 */ /* 0x000fe200078e00ff */
[----:B------:R-:W-:-:S02]  /*0b10*/  USHF.R.S32.HI UR17, URZ, 0x1f, UR7 ;  /* 0x0000001f3f117899 */ /* 0x000fc40008011407 */
[----:B------:R-:W-:Y:S01]  /*0b20*/  UISETP.GT.AND UP0, UPT, UR7, UR8, UPT ;  /* 0x000000080700728c */ /* 0x000fe2000bf04270 */
[----:B------:R-:W-:Y:S01]  /*0b30*/  IMAD.MOV.U32 R0, RZ, RZ, R4 ;  /* 0x000000ffff007224 */ /* 0x000fe200078e0004 */
[----:B------:R-:W-:Y:S01]  /*0b40*/  @P0 SHF.R.U32.HI R0, RZ, c[0x0][0x2cc], R5 ;  /* 0x0000b300ff000a19 */ /* 0x000fe20000011605 */
[----:B------:R-:W-:Y:S02]  /*0b50*/  IMAD.MOV.U32 R116, RZ, RZ, R6 ;  /* 0x000000ffff747224 */ /* 0x000fe400078e0006 */
[----:B------:R-:W-:Y:S01]  /*0b60*/  IMAD.SHL.U32 R16, R24, 0x8, RZ ;  /* 0x0000000818107824 */ /* 0x000fe200078e00ff */
[--C-:B------:R-:W-:Y:S01]  /*0b70*/  SHF.R.S32.HI R7, RZ, 0x1f, R0.reuse ;  /* 0x0000001fff077819 */ /* 0x100fe20000011400 */
[----:B------:R-:W-:Y:S02]  /*0b80*/  IMAD.MOV R5, RZ, RZ, -R0 ;  /* 0x000000ffff057224 */ /* 0x000fe400078e0a00 */
[----:B------:R-:W-:Y:S01]  /*0b90*/  IMAD.WIDE.U32 R2, R0, c[0x0][0x1b0], R2 ;  /* 0x00006c0000027a25 */ /* 0x000fe200078e0002 */
[----:B------:R-:W-:-:S02]  /*0ba0*/  SHF.R.S32.HI R17, RZ, 0x1f, R16 ;  /* 0x0000001fff117819 */ /* 0x000fc40000011410 */
[C---:B------:R-:W-:Y:S01]  /*0bb0*/  IADD3 R23, R16.reuse, 0x40, RZ ;  /* 0x0000004010177810 */ /* 0x040fe20007ffe0ff */
[----:B------:R-:W-:Y:S01]  /*0bc0*/  IMAD R4, R5, c[0x0][0x2c4], R4 ;  /* 0x0000b10005047a24 */ /* 0x000fe200078e0204 */
[----:B------:R-:W-:Y:S01]  /*0bd0*/  IADD3 R26, R16, 0x80, RZ ;  /* 0x00000080101a7810 */ /* 0x000fe20007ffe0ff */
[----:B------:R-:W-:Y:S01]  /*0be0*/  IMAD R7, R7, c[0x0][0x1b0], RZ ;  /* 0x00006c0007077a24 */ /* 0x000fe200078e02ff */
[----:B------:R-:W-:Y:S01]  /*0bf0*/  BAR.SYNC.DEFER_BLOCKING 0x0 ;  /* 0x0000000000007b1d */ /* 0x000fe20000010000 */
[----:B------:R-:W-:Y:S02]  /*0c00*/  ISETP.GE.AND P5, PT, R23, c[0x0][0x198], PT ;  /* 0x0000660017007a0c */ /* 0x000fe40003fa6270 */
[----:B------:R-:W-:Y:S01]  /*0c10*/  IMAD R0, R0, c[0x0][0x1b4], R7 ;  /* 0x00006d0000007a24 */ /* 0x000fe200078e0207 */
[----:B------:R-:W-:Y:S01]  /*0c20*/  SHF.R.S32.HI R5, RZ, 0x1f, R4 ;  /* 0x0000001fff057819 */ /* 0x000fe20000011404 */
[----:B------:R-:W-:Y:S02]  /*0c30*/  IMAD.U32 R7, RZ, RZ, UR15 ;  /* 0x0000000fff077e24 */ /* 0x000fe4000f8e00ff */
[----:B------:R-:W-:-:S02]  /*0c40*/  IMAD.IADD R3, R3, 0x1, R0 ;  /* 0x0000000103037824 */ /* 0x000fc400078e0200 */
[----:B------:R-:W-:Y:S02]  /*0c50*/  IMAD R0, R5, c[0x0][0x1a8], RZ ;  /* 0x00006a0005007a24 */ /* 0x000fe400078e02ff */
[----:B------:R-:W-:-:S04]  /*0c60*/  IMAD.WIDE.U32 R2, R4, c[0x0][0x1a8], R2 ;  /* 0x00006a0004027a25 */ /* 0x000fc800078e0002 */
[----:B------:R-:W-:Y:S01]  /*0c70*/  IMAD R0, R4, c[0x0][0x1ac], R0 ;  /* 0x00006b0004007a24 */ /* 0x000fe200078e0200 */
[----:B------:R-:W-:Y:S01]  /*0c80*/  LEA R13, P3, R2, c[0x0][0x160], 0x1 ;  /* 0x00005800020d7a11 */ /* 0x000fe200078608ff */
[----:B------:R-:W-:Y:S01]  /*0c90*/  IMAD R7, R9, 0x80, R22 ;  /* 0x0000008009077824 */ /* 0x000fe200078e0216 */
[----:B------:R-:W-:Y:S01]  /*0ca0*/  SHF.R.S32.HI R9, RZ, 0x4, R27 ;  /* 0x00000004ff097819 */ /* 0x000fe2000001141b */
[----:B------:R-:W-:-:S03]  /*0cb0*/  IMAD.IADD R0, R3, 0x1, R0 ;  /* 0x0000000103007824 */ /* 0x000fc600078e0200 */
[C---:B------:R-:W-:Y:S02]  /*0cc0*/  IADD3 R6, R7.reuse, 0x20, RZ ;  /* 0x0000002007067810 */ /* 0x040fe40007ffe0ff */
[----:B------:R-:W-:Y:S01]  /*0cd0*/  LEA.HI.X R12, R2, c[0x0][0x164], R0, 0x1, P3 ;  /* 0x00005900020c7a11 */ /* 0x000fe200018f0c00 */
[----:B------:R-:W-:Y:S01]  /*0ce0*/  IMAD.SHL.U32 R0, R22, 0x40, RZ ;  /* 0x0000004016007824 */ /* 0x000fe200078e00ff */
[----:B------:R-:W-:Y:S01]  /*0cf0*/  ISETP.GE.AND P1, PT, R6, R8, PT ;  /* 0x000000080600720c */ /* 0x000fe20003f26270 */
[----:B------:R-:W-:Y:S01]  /*0d00*/  IMAD R2, R28, c[0x0][0x1e0], RZ ;  /* 0x000078001c027a24 */ /* 0x000fe200078e02ff */
[C---:B------:R-:W-:Y:S02]  /*0d10*/  IADD3 R5, R7.reuse, 0x40, RZ ;  /* 0x0000004007057810 */ /* 0x040fe40007ffe0ff */
[----:B------:R-:W-:Y:S02]  /*0d20*/  LOP3.LUT R0, R0, 0x1c0, RZ, 0xc0, !PT ;  /* 0x000001c000007812 */ /* 0x000fe400078ec0ff */
[----:B------:R-:W-:-:S02]  /*0d30*/  IADD3 R4, R7, 0x60, RZ ;  /* 0x0000006007047810 */ /* 0x000fc40007ffe0ff */
[----:B------:R-:W-:Y:S02]  /*0d40*/  SHF.R.U32.HI R6, RZ, 0x3, R0 ;  /* 0x00000003ff067819 */ /* 0x000fe40000011600 */
[----:B------:R-:W-:Y:S01]  /*0d50*/  LOP3.LUT R3, R0, 0x38, R16, 0xf8, !PT ;  /* 0x0000003800037812 */ /* 0x000fe200078ef810 */
[----:B------:R-:W-:Y:S01]  /*0d60*/  IMAD R0, R22, c[0x0][0x1e4], R2 ;  /* 0x0000790016007a24 */ /* 0x000fe200078e0202 */
[----:B------:R-:W-:Y:S01]  /*0d70*/  ISETP.GE.AND P6, PT, R7, R8, PT ;  /* 0x000000080700720c */ /* 0x000fe20003fc6270 */
[----:B------:R-:W-:Y:S01]  /*0d80*/  SHFL.IDX PT, R2, R13, RZ, 0x181f ;  /* 0x00181fff0d027589 */ /* 0x000fe200000e0000 */
[----:B------:R-:W-:Y:S02]  /*0d90*/  LOP3.LUT R7, R3, R6, RZ, 0x3c, !PT ;  /* 0x0000000603077212 */ /* 0x000fe400078e3cff */
[-C--:B------:R-:W-:Y:S01]  /*0da0*/  ISETP.GE.AND P2, PT, R5, R8.reuse, PT ;  /* 0x000000080500720c */ /* 0x080fe20003f46270 */
[----:B------:R-:W1:Y:S01]  /*0db0*/  SHFL.IDX PT, R3, R12, RZ, 0x181f ;  /* 0x00181fff0c037589 */ /* 0x000e6200000e0000 */
[----:B------:R-:W-:Y:S01]  /*0dc0*/  ISETP.GE.AND P0, PT, R4, R8, PT ;  /* 0x000000080400720c */ /* 0x000fe20003f06270 */
[----:B------:R-:W-:Y:S01]  /*0dd0*/  IMAD.WIDE.U32 R4, R22, c[0x0][0x1e0], R16 ;  /* 0x0000780016047a25 */ /* 0x000fe200078e0010 */
[----:B------:R-:W-:-:S02]  /*0de0*/  LEA.HI R8, R27, R9, RZ, 0x1 ;  /* 0x000000091b087211 */ /* 0x000fc400078f08ff */
[----:B------:R-:W-:Y:S01]  /*0df0*/  ISETP.GE.AND P3, PT, R16, c[0x0][0x198], PT ;  /* 0x0000660010007a0c */ /* 0x000fe20003f66270 */
[----:B------:R-:W-:Y:S01]  /*0e00*/  IMAD.IADD R5, R5, 0x1, R0 ;  /* 0x0000000105057824 */ /* 0x000fe200078e0200 */
[----:B------:R-:W-:Y:S01]  /*0e10*/  LOP3.LUT R6, R8, 0xfffffffe, RZ, 0xc0, !PT ;  /* 0xfffffffe08067812 */ /* 0x000fe200078ec0ff */
[----:B------:R-:W-:Y:S02]  /*0e20*/  IMAD.U32 R0, RZ, RZ, UR9 ;  /* 0x00000009ff007e24 */ /* 0x000fe4000f8e00ff */
[----:B------:R-:W-:Y:S02]  /*0e30*/  IMAD.SHL.U32 R8, R10, 0x8, RZ ;  /* 0x000000080a087824 */ /* 0x000fe400078e00ff */
[----:B------:R-:W-:Y:S01]  /*0e40*/  IMAD.WIDE.U32 R14, R0, c[0x0][0x1e8], R4 ;  /* 0x00007a00000e7a25 */ /* 0x000fe200078e0004 */
[----:B------:R-:W-:Y:S02]  /*0e50*/  @!P6 SHF.R.S32.HI R4, RZ, 0x1f, R23 ;  /* 0x0000001fff04e819 */ /* 0x000fe40000011417 */
[----:B------:R-:W-:Y:S01]  /*0e60*/  LOP3.LUT R8, R7, 0xfffffe00, R8, 0xf8, !PT ;  /* 0xfffffe0007087812 */ /* 0x000fe200078ef808 */
[----:B------:R-:W-:Y:S01]  /*0e70*/  IMAD.IADD R25, R9, 0x1, -R6 ;  /* 0x0000000109197824 */ /* 0x000fe200078e0a06 */
[----:B------:R-:W-:Y:S01]  /*0e80*/  @!P6 LEA.HI R10, R4, R23, RZ, 0x3 ;  /* 0x00000017040ae211 */ /* 0x000fe200078f18ff */
[----:B------:R-:W2:Y:S01]  /*0e90*/  SHFL.IDX PT, R6, R13, 0x1, 0x181f ;  /* 0x00381f000d067f89 */ /* 0x000ea200000e0000 */
[----:B------:R-:W-:Y:S01]  /*0ea0*/  @!P6 SHF.R.S32.HI R0, RZ, 0x1f, R26 ;  /* 0x0000001fff00e819 */ /* 0x000fe2000001141a */
[----:B------:R-:W-:Y:S01]  /*0eb0*/  IMAD.SHL.U32 R249, R8, 0x2, RZ ;  /* 0x0000000208f97824 */ /* 0x000fe200078e00ff */
[----:B------:R-:W-:Y:S01]  /*0ec0*/  @!P6 LOP3.LUT R10, R10, 0xfffffff8, RZ, 0xc0, !PT ;  /* 0xfffffff80a0ae812 */ /* 0x000fe200078ec0ff */
[----:B------:R-:W4:Y:S01]  /*0ed0*/  SHFL.IDX PT, R7, R12, 0x1, 0x181f ;  /* 0x00381f000c077f89 */ /* 0x000f2200000e0000 */
[----:B------:R-:W-:-:S04]  /*0ee0*/  @!P6 LEA.HI R0, R0, R26, RZ, 0x3 ;  /* 0x0000001a0000e211 */ /* 0x000fc800078f18ff */
[----:B------:R-:W-:-:S05]  /*0ef0*/  @!P6 LOP3.LUT R0, R0, 0xfffffff8, RZ, 0xc0, !PT ;  /* 0xfffffff80000e812 */ /* 0x000fca00078ec0ff */
[----:B-1----:R-:W-:Y:S01]  /*0f00*/  @!P6 IMAD.WIDE R8, R0, 0x2, R2 ;  /* 0x000000020008e825 */ /* 0x002fe200078e0202 */
[----:B------:R-:W-:-:S04]  /*0f10*/  @!P1 SHF.R.S32.HI R0, RZ, 0x1f, R26 ;  /* 0x0000001fff009819 */ /* 0x000fc8000001141a */
[----:B------:R-:W-:-:S04]  /*0f20*/  @!P1 LEA.HI R0, R0, R26, RZ, 0x3 ;  /* 0x0000001a00009211 */ /* 0x000fc800078f18ff */
[----:B------:R-:W-:Y:S02]  /*0f30*/  @!P1 LOP3.LUT R0, R0, 0xfffffff8, RZ, 0xc0, !PT ;  /* 0xfffffff800009812 */ /* 0x000fe400078ec0ff */
[----:B---3--:R-:W-:Y:S01]  /*0f40*/  @P4 SHF.R.S32.HI R21, RZ, 0x1f, R20 ;  /* 0x0000001fff154819 */ /* 0x008fe20000011414 */
[----:B------:R-:W-:Y:S02]  /*0f50*/  @!P4 IMAD.MOV.U32 R20, RZ, RZ, R18 ;  /* 0x000000ffff14c224 */ /* 0x000fe400078e0012 */
[----:B------:R-:W-:Y:S01]  /*0f60*/  @!P4 IMAD.MOV.U32 R21, RZ, RZ, R11 ;  /* 0x000000ffff15c224 */ /* 0x000fe200078e000b */
[----:B------:R-:W-:Y:S01]  /*0f70*/  @!P6 LEA R4, P4, R16, R2, 0x1 ;  /* 0x000000021004e211 */ /* 0x000fe200078808ff */
[----:B------:R-:W-:Y:S02]  /*0f80*/  @!P6 IMAD.WIDE R10, R10, 0x2, R2 ;  /* 0x000000020a0ae825 */ /* 0x000fe400078e0202 */
[----:B------:R-:W-:Y:S01]  /*0f90*/  SHFL.IDX PT, R2, R13, 0x3, 0x181f ;  /* 0x00781f000d027f89 */ /* 0x000fe200000e0000 */
[----:B------:R-:W-:-:S02]  /*0fa0*/  @!P6 LEA.HI.X R5, R16, R3, R17, 0x1, P4 ;  /* 0x000000031005e211 */ /* 0x000fc400020f0c11 */
[----:B------:R-:W-:Y:S01]  /*0fb0*/  ISETP.GE.AND P4, PT, R26, c[0x0][0x198], PT ;  /* 0x000066001a007a0c */ /* 0x000fe20003f86270 */
[----:B------:R-:W-:Y:S04]  /*0fc0*/  SHFL.IDX PT, R3, R12, 0x3, 0x181f ;  /* 0x00781f000c037f89 */ /* 0x000fe800000e0000 */
[----:B------:R1:W-:Y:S04]  /*0fd0*/  @!P6 LDGSTS.E.BYPASS.LTC128B.128 [R249+0x100], [R4.64], !P3 ;  /* 0x0010000004f9efae */ /* 0x0003e8000d901d4a */
[----:B------:R3:W-:Y:S04]  /*0fe0*/  @!P6 LDGSTS.E.BYPASS.LTC128B.128 [R249+0x4100], [R10.64], !P5 ;  /* 0x041000000af9efae */ /* 0x0007e8000e901d4a */
[----:B------:R2:W-:Y:S04]  /*0ff0*/  @!P6 LDGSTS.E.BYPASS.LTC128B.128 [R249+0x8100], [R8.64], !P4 ;  /* 0x0810000008f9efae */ /* 0x0005e8000e101d4a */
[----:B-1----:R1:W5:Y:S01]  /*1000*/  SHFL.IDX PT, R4, R13, 0x2, 0x181f ;  /* 0x00581f000d047f89 */ /* 0x00236200000e0000 */
[----:B---3--:R-:W-:-:S03]  /*1010*/  @!P1 SHF.R.S32.HI R10, RZ, 0x1f, R23 ;  /* 0x0000001fff0a9819 */ /* 0x008fc60000011417 */
[----:B------:R3:W5:Y:S01]  /*1020*/  SHFL.IDX PT, R5, R12, 0x2, 0x181f ;  /* 0x00581f000c057f89 */ /* 0x00076200000e0000 */
[----:B------:R-:W-:Y:S02]  /*1030*/  @!P1 LEA.HI R10, R10, R23, RZ, 0x3 ;  /* 0x000000170a0a9211 */ /* 0x000fe400078f18ff */
[----:B--2---:R-:W-:Y:S02]  /*1040*/  @!P1 LEA R8, P6, R16, R6, 0x1 ;  /* 0x0000000610089211 */ /* 0x004fe400078c08ff */
[----:B------:R-:W-:Y:S02]  /*1050*/  @!P1 LOP3.LUT R10, R10, 0xfffffff8, RZ, 0xc0, !PT ;  /* 0xfffffff80a0a9812 */ /* 0x000fe400078ec0ff */
[----:B----4-:R-:W-:-:S03]  /*1060*/  @!P1 LEA.HI.X R9, R16, R7, R17, 0x1, P6 ;  /* 0x0000000710099211 */ /* 0x010fc600030f0c11 */
[--C-:B------:R-:W-:Y:S02]  /*1070*/  @!P1 IMAD.WIDE R10, R10, 0x2, R6.reuse ;  /* 0x000000020a0a9825 */ /* 0x100fe400078e0206 */
[----:B------:R5:W-:Y:S02]  /*1080*/  @!P1 LDGSTS.E.BYPASS.LTC128B.128 [R249+0x1100], [R8.64], !P3 ;  /* 0x0110000008f99fae */ /* 0x000be4000d901d4a */
[----:B------:R-:W-:Y:S01]  /*1090*/  @!P1 IMAD.WIDE R6, R0, 0x2, R6 ;  /* 0x0000000200069825 */ /* 0x000fe200078e0206 */
[----:B------:R-:W-:Y:S01]  /*10a0*/  @!P0 SHF.R.S32.HI R0, RZ, 0x1f, R23 ;  /* 0x0000001fff008819 */ /* 0x000fe20000011417 */
[----:B------:R2:W-:Y:S01]  /*10b0*/  @!P1 LDGSTS.E.BYPASS.LTC128B.128 [R249+0x5100], [R10.64], !P5 ;  /* 0x051000000af99fae */ /* 0x0005e2000e901d4a */
[----:B-1----:R-:W-:Y:S01]  /*10c0*/  IADD3 R13, R15, UR6, RZ ;  /* 0x000000060f0d7c10 */ /* 0x002fe2000fffe0ff */
[----:B------:R-:W-:Y:S01]  /*10d0*/  UIMAD UR6, UR12, -0x60, UR16 ;  /* 0xffffffa00c0678a4 */ /* 0x000fe2000f8e0210 */
[----:B------:R-:W-:Y:S01]  /*10e0*/  @!P0 SHF.R.S32.HI R15, RZ, 0x1f, R26 ;  /* 0x0000001fff0f8819 */ /* 0x000fe2000001141a */
[----:B------:R1:W-:Y:S01]  /*10f0*/  @!P1 LDGSTS.E.BYPASS.LTC128B.128 [R249+0x9100], [R6.64], !P4 ;  /* 0x0910000006f99fae */ /* 0x0003e2000e101d4a */
[----:B---3--:R-:W-:Y:S01]  /*1100*/  IMAD.MOV.U32 R12, RZ, RZ, R14 ;  /* 0x000000ffff0c7224 */ /* 0x008fe200078e000e */
[----:B------:R-:W-:-:S03]  /*1110*/  UIMAD UR16, UR16, UR5, URZ ;  /* 0x00000005101072a4 */ /* 0x000fc6000f8e023f */
[----:B------:R-:W-:Y:S01]  /*1120*/  IMAD.WIDE.U32 R32, R20, c[0x0][0x1f0], R12 ;  /* 0x00007c0014207a25 */ /* 0x000fe200078e000c */
[----:B------:R-:W-:-:S03]  /*1130*/  UIADD3 UR16, UR15, UR16, URZ ;  /* 0x000000100f107290 */ /* 0x000fc6000fffe03f */
[----:B------:R-:W-:Y:S01]  /*1140*/  IMAD.MOV.U32 R120, RZ, RZ, R32 ;  /* 0x000000ffff787224 */ /* 0x000fe200078e0020 */
[----:B------:R-:W-:Y:S01]  /*1150*/  UIMAD UR4, UR16, UR7, URZ ;  /* 0x00000007100472a4 */ /* 0x000fe2000f8e023f */
[----:B------:R-:W-:Y:S01]  /*1160*/  IMAD.SHL.U32 R13, R119, 0x40, RZ ;  /* 0x00000040770d7824 */ /* 0x000fe200078e00ff */
[----:B------:R3:W-:Y:S02]  /*1170*/  STL.64 [R1+0x28], R32 ;  /* 0x0000282001007387 */ /* 0x0007e40000100a00 */
[----:B------:R-:W-:Y:S01]  /*1180*/  UIMAD UR4, UR17, UR14, UR4 ;  /* 0x0000000e110472a4 */ /* 0x000fe2000f8e0204 */
[----:B-----5:R-:W-:Y:S02]  /*1190*/  @!P2 LEA R8, P6, R16, R4, 0x1 ;  /* 0x000000041008a211 */ /* 0x020fe400078c08ff */
[----:B--2---:R-:W-:Y:S02]  /*11a0*/  @!P2 SHF.R.S32.HI R11, RZ, 0x1f, R23 ;  /* 0x0000001fff0ba819 */ /* 0x004fe40000011417 */
[----:B------:R-:W-:-:S02]  /*11b0*/  @!P2 SHF.R.S32.HI R10, RZ, 0x1f, R26 ;  /* 0x0000001fff0aa819 */ /* 0x000fc4000001141a */
[-C--:B------:R-:W-:Y:S02]  /*11c0*/  @!P2 LEA.HI R14, R11, R23.reuse, RZ, 0x3 ;  /* 0x000000170b0ea211 */ /* 0x080fe400078f18ff */
[-C--:B------:R-:W-:Y:S02]  /*11d0*/  @!P2 LEA.HI R11, R10, R26.reuse, RZ, 0x3 ;  /* 0x0000001a0a0ba211 */ /* 0x080fe400078f18ff */
[----:B------:R-:W-:Y:S02]  /*11e0*/  @!P0 LEA.HI R10, R0, R23, RZ, 0x3 ;  /* 0x00000017000a8211 */ /* 0x000fe400078f18ff */
[----:B------:R-:W-:Y:S02]  /*11f0*/  @!P0 LEA.HI R0, R15, R26, RZ, 0x3 ;  /* 0x0000001a0f008211 */ /* 0x000fe400078f18ff */
[----:B------:R-:W-:Y:S02]  /*1200*/  @!P2 LOP3.LUT R14, R14, 0xfffffff8, RZ, 0xc0, !PT ;  /* 0xfffffff80e0ea812 */ /* 0x000fe400078ec0ff */
[----:B------:R-:W-:-:S02]  /*1210*/  @!P2 LOP3.LUT R11, R11, 0xfffffff8, RZ, 0xc0, !PT ;  /* 0xfffffff80b0ba812 */ /* 0x000fc400078ec0ff */
[----:B------:R-:W-:Y:S01]  /*1220*/  @!P0 LOP3.LUT R18, R10, 0xfffffff8, RZ, 0xc0, !PT ;  /* 0xfffffff80a128812 */ /* 0x000fe200078ec0ff */
[--C-:B------:R-:W-:Y:S01]  /*1230*/  @!P2 IMAD.WIDE R14, R14, 0x2, R4.reuse ;  /* 0x000000020e0ea825 */ /* 0x100fe200078e0204 */
[----:B------:R-:W-:Y:S02]  /*1240*/  @!P0 LOP3.LUT R0, R0, 0xfffffff8, RZ, 0xc0, !PT ;  /* 0xfffffff800008812 */ /* 0x000fe400078ec0ff */
[C---:B-1----:R-:W-:Y:S01]  /*1250*/  @!P0 LEA R6, P1, R16.reuse, R2, 0x1 ;  /* 0x0000000210068211 */ /* 0x042fe200078208ff */
[----:B------:R-:W-:Y:S01]  /*1260*/  @!P2 IMAD.WIDE R10, R11, 0x2, R4 ;  /* 0x000000020b0aa825 */ /* 0x000fe200078e0204 */
[C-C-:B------:R-:W-:Y:S02]  /*1270*/  @!P2 LEA.HI.X R9, R16.reuse, R5, R17.reuse, 0x1, P6 ;  /* 0x000000051009a211 */ /* 0x140fe400030f0c11 */
[----:B------:R-:W-:Y:S01]  /*1280*/  @!P0 LEA.HI.X R7, R16, R3, R17, 0x1, P1 ;  /* 0x0000000310078211 */ /* 0x000fe200008f0c11 */
[--C-:B------:R-:W-:Y:S01]  /*1290*/  @!P0 IMAD.WIDE R4, R18, 0x2, R2.reuse ;  /* 0x0000000212048825 */ /* 0x100fe200078e0202 */
[----:B------:R-:W-:Y:S01]  /*12a0*/  ISETP.GE.AND P6, PT, R16, c[0x0][0x1d4], PT ;  /* 0x0000750010007a0c */ /* 0x000fe20003fc6270 */
[----:B------:R1:W-:Y:S02]  /*12b0*/  @!P2 LDGSTS.E.BYPASS.LTC128B.128 [R249+0x2100], [R8.64], !P3 ;  /* 0x0210000008f9afae */ /* 0x0003e4000d901d4a */
[----:B------:R-:W-:Y:S01]  /*12c0*/  @!P0 IMAD.WIDE R18, R0, 0x2, R2 ;  /* 0x0000000200128825 */ /* 0x000fe200078e0202 */
[----:B------:R-:W-:Y:S01]  /*12d0*/  LOP3.LUT R2, R27, 0xfffffff0, RZ, 0xc0, !PT ;  /* 0xfffffff01b027812 */ /* 0x000fe200078ec0ff */
[----:B------:R2:W-:Y:S02]  /*12e0*/  @!P2 LDGSTS.E.BYPASS.LTC128B.128 [R249+0x6100], [R14.64], !P5 ;  /* 0x061000000ef9afae */ /* 0x0005e4000e901d4a */
[----:B------:R-:W-:-:S02]  /*12f0*/  IMAD.U32 R0, RZ, RZ, UR6 ;  /* 0x00000006ff007e24 */ /* 0x000fc4000f8e00ff */
[----:B------:R4:W-:Y:S01]  /*1300*/  @!P2 LDGSTS.E.BYPASS.LTC128B.128 [R249+0xa100], [R10.64], !P4 ;  /* 0x0a1000000af9afae */ /* 0x0009e2000e101d4a */
[----:B------:R-:W-:-:S03]  /*1310*/  IMAD R3, R21, c[0x0][0x1f0], RZ ;  /* 0x00007c0015037a24 */ /* 0x000fc600078e02ff */
[----:B------:R5:W-:Y:S04]  /*1320*/  @!P0 LDGSTS.E.BYPASS.LTC128B.128 [R249+0x3100], [R6.64], !P3 ;  /* 0x0310000006f98fae */ /* 0x000be8000d901d4a */
[----:B------:R3:W-:Y:S01]  /*1330*/  @!P0 LDGSTS.E.BYPASS.LTC128B.128 [R249+0x7100], [R4.64], !P5 ;  /* 0x0710000004f98fae */ /* 0x0007e2000e901d4a */
[----:B------:R-:W-:-:S03]  /*1340*/  ISETP.GE.AND P5, PT, R23, c[0x0][0x1d4], PT ;  /* 0x0000750017007a0c */ /* 0x000fc60003fa6270 */
[----:B------:R5:W-:Y:S04]  /*1350*/  @!P0 LDGSTS.E.BYPASS.LTC128B.128 [R249+0xb100], [R18.64], !P4 ;  /* 0x0b10000012f98fae */ /* 0x000be8000e101d4a */
[----:B------:R-:W0:Y:S01]  /*1360*/  LDGDEPBAR ;  /* 0x00000000000079af */ /* 0x000e220000000000 */
[----:B-1----:R-:W-:Y:S01]  /*1370*/  IADD3 R9, R0, c[0x0][0x1d0], -R22 ;  /* 0x0000740000097a10 */ /* 0x002fe20007ffe816 */
[----:B------:R-:W-:-:S03]  /*1380*/  IMAD R0, R20, c[0x0][0x1f4], R3 ;  /* 0x00007d0014007a24 */ /* 0x000fc600078e0203 */
[----:B------:R-:W-:Y:S01]  /*1390*/  ISETP.GE.AND P3, PT, R9, 0x1, PT ;  /* 0x000000010900780c */ /* 0x000fe20003f66270 */
[----:B------:R-:W-:Y:S01]  /*13a0*/  IMAD.IADD R121, R33, 0x1, R0 ;  /* 0x0000000121797824 */ /* 0x000fe200078e0200 */
[C---:B------:R-:W-:Y:S01]  /*13b0*/  ISETP.GE.AND P1, PT, R9.reuse, 0x41, PT ;  /* 0x000000410900780c */ /* 0x040fe20003f26270 */
[----:B--2---:R-:W-:Y:S01]  /*13c0*/  IMAD.WIDE.U32 R14, R118, 0x40, RZ ;  /* 0x00000040760e7825 */ /* 0x004fe200078e00ff */
[----:B------:R-:W-:Y:S02]  /*13d0*/  ISETP.GE.AND P2, PT, R9, 0x21, PT ;  /* 0x000000210900780c */ /* 0x000fe40003f46270 */
[----:B------:R-:W-:Y:S01]  /*13e0*/  STL.64 [R1+0x20], R120 ;  /* 0x0000207801007387 */ /* 0x000fe20000100a00 */
[----:B----4-:R-:W-:Y:S02]  /*13f0*/  IMAD.SHL.U32 R11, R25, 0x8, RZ ;  /* 0x00000008190b7824 */ /* 0x010fe400078e00ff */
[----:B---3--:R-:W-:-:S05]  /*1400*/  IMAD.IADD R4, R152, 0x1, -R2 ;  /* 0x0000000198047824 */ /* 0x008fca00078e0a02 */
[----:B------:R-:W-:-:S04]  /*1410*/  SHF.R.S32.HI R2, RZ, 0x1f, R4 ;  /* 0x0000001fff027819 */ /* 0x000fc80000011404 */
[----:B------:R-:W-:Y:S01]  /*1420*/  LEA.HI R12, R2, R4, RZ, 0x3 ;  /* 0x00000004020c7211 */ /* 0x000fe200078f18ff */
[----:B------:R-:W-:-:S03]  /*1430*/  IMAD.WIDE.U32 R2, R116, UR7, R120 ;  /* 0x0000000774027c25 */ /* 0x000fc6000f8e0078 */
[----:B------:R-:W-:Y:S02]  /*1440*/  LOP3.LUT R0, R12, 0xfffffff8, RZ, 0xc0, !PT ;  /* 0xfffffff80c007812 */ /* 0x000fe400078ec0ff */
[----:B------:R-:W-:Y:S01]  /*1450*/  IADD3 R3, R3, UR4, RZ ;  /* 0x0000000403037c10 */ /* 0x000fe2000fffe0ff */
[----:B------:R-:W-:Y:S01]  /*1460*/  ULDC.64 UR4, c[0x0][0x210] ;  /* 0x0000840000047ab9 */ /* 0x000fe20000000a00 */
[----:B-----5:R-:W-:Y:S01]  /*1470*/  @P3 LEA R6, P4, R2, c[0x0][0x1c8], 0x1 ;  /* 0x0000720002063a11 */ /* 0x020fe200078808ff */
[----:B------:R-:W-:Y:S01]  /*1480*/  IMAD.IADD R10, R4, 0x1, -R0 ;  /* 0x00000001040a7824 */ /* 0x000fe200078e0a00 */
[----:B------:R-:W-:Y:S01]  /*1490*/  @P2 LEA R5, P0, R118, R2, 0x5 ;  /* 0x0000000276052211 */ /* 0x000fe200078028ff */
[----:B------:R-:W-:Y:S01]  /*14a0*/  UIMAD UR4, UR13, UR4, URZ ;  /* 0x000000040d0472a4 */ /* 0x000fe2000f8e023f */
[----:B------:R-:W-:Y:S01]  /*14b0*/  @P3 LEA.HI.X R7, R2, c[0x0][0x1cc], R3, 0x1, P4 ;  /* 0x0000730002073a11 */ /* 0x000fe200020f0c03 */
[----:B------:R-:W-:Y:S01]  /*14c0*/  IMAD.SHL.U32 R0, R10, 0x40, RZ ;  /* 0x000000400a007824 */ /* 0x000fe200078e00ff */
[----:B------:R-:W-:Y:S01]  /*14d0*/  @P1 IADD3 R8, P4, R2, R14, RZ ;  /* 0x0000000e02081210 */ /* 0x000fe20007f9e0ff */
[----:B------:R-:W-:Y:S01]  /*14e0*/  UIMAD UR4, UR9, UR5, UR4 ;  /* 0x00000005090472a4 */ /* 0x000fe2000f8e0204 */
[----:B------:R-:W-:Y:S01]  /*14f0*/  @P2 LEA.HI.X R2, R118, R3, R119, 0x5, P0 ;  /* 0x0000000376022211 */ /* 0x000fe200000f2c77 */
[----:B------:R1:W-:Y:S01]  /*1500*/  @P3 LDGSTS.E.BYPASS.LTC128B.128 [R249+0xc100], [R6.64], !P6 ;  /* 0x0c10000006f93fae */ /* 0x0003e2000f101d4a */
[----:B------:R-:W-:-:S02]  /*1510*/  @P1 IADD3.X R13, R3, R15, R13, P4, !PT ;  /* 0x0000000f030d1210 */ /* 0x000fc400027fe40d */
[----:B------:R-:W-:Y:S01]  /*1520*/  ISETP.GE.AND P4, PT, R26, c[0x0][0x1d4], PT ;  /* 0x000075001a007a0c */ /* 0x000fe20003f86270 */
[----:B------:R1:W-:Y:S01]  /*1530*/  @P3 LDGSTS.E.BYPASS.LTC128B.128 [R249+0xf100], [R6.64+0x80], !P5 ;  /* 0x0f10008006f93fae */ /* 0x0003e2000e901d4a */
[----:B------:R-:W-:Y:S02]  /*1540*/  LOP3.LUT R0, R0, 0x1c0, RZ, 0xc0, !PT ;  /* 0x000001c000007812 */ /* 0x000fe400078ec0ff */
[C---:B------:R-:W-:Y:S02]  /*1550*/  @P2 LEA R4, P0, R5.reuse, c[0x0][0x1c8], 0x1 ;  /* 0x0000720005042a11 */ /* 0x040fe400078008ff */
[----:B------:R-:W-:Y:S02]  /*1560*/  LOP3.LUT R3, R0, 0x8, R11, 0xf8, !PT ;  /* 0x0000000800037812 */ /* 0x000fe400078ef80b */
[----:B------:R-:W-:Y:S02]  /*1570*/  @P2 LEA.HI.X R5, R5, c[0x0][0x1cc], R2, 0x1, P0 ;  /* 0x0000730005052a11 */ /* 0x000fe400000f0c02 */
[----:B------:R-:W-:-:S02]  /*1580*/  SHF.R.U32.HI R0, RZ, 0x3, R0 ;  /* 0x00000003ff007819 */ /* 0x000fc40000011600 */
[----:B------:R-:W-:Y:S01]  /*1590*/  @P1 LEA R2, P0, R8, c[0x0][0x1c8], 0x1 ;  /* 0x0000720008021a11 */ /* 0x000fe200078008ff */
[----:B------:R1:W-:Y:S01]  /*15a0*/  @P3 LDGSTS.E.BYPASS.LTC128B.128 [R249+0x12100], [R6.64+0x100], !P4 ;  /* 0x1210010006f93fae */ /* 0x0003e2000e101d4a */
[----:B------:R-:W-:Y:S01]  /*15b0*/  LOP3.LUT R11, R3, R0, RZ, 0x3c, !PT ;  /* 0x00000000030b7212 */ /* 0x000fe200078e3cff */
[----:B------:R-:W-:Y:S01]  /*15c0*/  IMAD.SHL.U32 R0, R24, 0x40, RZ ;  /* 0x0000004018007824 */ /* 0x000fe200078e00ff */
[----:B------:R-:W-:Y:S01]  /*15d0*/  @P1 LEA.HI.X R3, R8, c[0x0][0x1cc], R13, 0x1, P0 ;  /* 0x0000730008031a11 */ /* 0x000fe200000f0c0d */
[----:B------:R2:W-:Y:S01]  /*15e0*/  @P2 LDGSTS.E.BYPASS.LTC128B.128 [R249+0xd100], [R4.64], !P6 ;  /* 0x0d10000004f92fae */ /* 0x0005e2000f101d4a */
[----:B------:R-:W-:Y:S02]  /*15f0*/  LOP3.LUT P0, RZ, R10, 0x2, RZ, 0xc0, !PT ;  /* 0x000000020aff7812 */ /* 0x000fe4000780c0ff */
[----:B------:R-:W-:Y:S01]  /*1600*/  LOP3.LUT R0, R0, 0x1c0, RZ, 0xc0, !PT ;  /* 0x000001c000007812 */ /* 0x000fe200078ec0ff */
[----:B------:R2:W-:Y:S01]  /*1610*/  @P2 LDGSTS.E.BYPASS.LTC128B.128 [R249+0x10100], [R4.64+0x80], !P5 ;  /* 0x1010008004f92fae */ /* 0x0005e2000e901d4a */
[----:B------:R-:W-:-:S03]  /*1620*/  SEL R8, RZ, 0x2, P5 ;  /* 0x00000002ff087807 */ /* 0x000fc60002800000 */
[----:B------:R2:W-:Y:S04]  /*1630*/  @P2 LDGSTS.E.BYPASS.LTC128B.128 [R249+0x13100], [R4.64+0x100], !P4 ;  /* 0x1310010004f92fae */ /* 0x0005e8000e101d4a */
[----:B------:R3:W-:Y:S04]  /*1640*/  @P1 LDGSTS.E.BYPASS.LTC128B.128 [R249+0xe100], [R2.64], !P6 ;  /* 0x0e10000002f91fae */ /* 0x0007e8000f101d4a */
[----:B------:R3:W-:Y:S04]  /*1650*/  @P1 LDGSTS.E.BYPASS.LTC128B.128 [R249+0x11100], [R2.64+0x80], !P5 ;  /* 0x1110008002f91fae */ /* 0x0007e8000e901d4a */
[----:B------:R3:W-:Y:S01]  /*1660*/  @P1 LDGSTS.E.BYPASS.LTC128B.128 [R249+0x14100], [R2.64+0x100], !P4 ;  /* 0x1410010002f91fae */ /* 0x0007e2000e101d4a */
[----:B------:R-:W-:Y:S01]  /*1670*/  LOP3.LUT P1, RZ, R10, 0x4, RZ, 0xc0, !PT ;  /* 0x000000040aff7812 */ /* 0x000fe2000782c0ff */
[----:B-1----:R-:W-:-:S02]  /*1680*/  IMAD.WIDE.U32 R6, R22, c[0x0][0x208], R16 ;  /* 0x0000820016067a25 */ /* 0x002fc400078e0010 */
[----:B------:R-:W0:Y:S02]  /*1690*/  LDGDEPBAR ;  /* 0x00000000000079af */ /* 0x000e240000000000 */
[----:B--2---:R-:W-:Y:S02]  /*16a0*/  IMAD.SHL.U32 R4, R12, 0x40, RZ ;  /* 0x000000400c047824 */ /* 0x004fe400078e00ff */
[----:B------:R-:W-:-:S03]  /*16b0*/  IMAD.SHL.U32 R5, R22, 0x8, RZ ;  /* 0x0000000816057824 */ /* 0x000fc600078e00ff */
[----:B------:R-:W-:Y:S01]  /*16c0*/  LOP3.LUT R4, R11, 0xfffffe00, R4, 0xf8, !PT ;  /* 0xfffffe000b047812 */ /* 0x000fe200078ef804 */
[----:B---3--:R-:W-:Y:S01]  /*16d0*/  IMAD.SHL.U32 R2, R117, 0x20, RZ ;  /* 0x0000002075027824 */ /* 0x008fe200078e00ff */
[----:B------:R-:W-:-:S04]  /*16e0*/  DEPBAR.LE SB0, 0x1 ;  /* 0x000080400000791a */ /* 0x000fc80000000000 */
[----:B------:R-:W-:Y:S02]  /*16f0*/  LOP3.LUT R2, R2, 0x7ffffc00, RZ, 0xc0, !PT ;  /* 0x7ffffc0002027812 */ /* 0x000fe400078ec0ff */
[----:B------:R-:W-:Y:S01]  /*1700*/  LOP3.LUT R3, R0, 0x8, R5, 0xf8, !PT ;  /* 0x0000000800037812 */ /* 0x000fe200078ef805 */
[----:B------:R-:W-:Y:S01]  /*1710*/  IMAD.MOV.U32 R5, RZ, RZ, 0x10 ;  /* 0x00000010ff057424 */ /* 0x000fe200078e00ff */
[----:B------:R-:W-:Y:S01]  /*1720*/  SHF.R.U32.HI R0, RZ, 0x3, R0 ;  /* 0x00000003ff007819 */ /* 0x000fe20000011600 */
[----:B------:R-:W-:Y:S02]  /*1730*/  IMAD.IADD R208, R4, 0x1, R2 ;  /* 0x0000000104d07824 */ /* 0x000fe400078e0202 */
[----:B------:R-:W-:Y:S01]  /*1740*/  IMAD.MOV.U32 R2, RZ, RZ, 0x20 ;  /* 0x00000020ff027424 */ /* 0x000fe200078e00ff */
[----:B------:R-:W-:Y:S02]  /*1750*/  SEL R5, R5, 0xfffffff0, !P0 ;  /* 0xfffffff005057807 */ /* 0x000fe40004000000 */
[C---:B------:R-:W-:Y:S01]  /*1760*/  LEA R216, R208.reuse, 0x100, 0x1 ;  /* 0x00000100d0d87811 */ /* 0x040fe200078e08ff */
[----:B------:R-:W-:Y:S01]  /*1770*/  IMAD.SHL.U32 R208, R208, 0x2, RZ ;  /* 0x00000002d0d07824 */ /* 0x000fe200078e00ff */
[----:B------:R-:W-:Y:S01]  /*1780*/  BAR.SYNC.DEFER_BLOCKING 0x0 ;  /* 0x0000000000007b1d */ /* 0x000fe20000010000 */
[----:B------:R-:W-:-:S02]  /*1790*/  SEL R2, R2, 0xffffffe0, !P1 ;  /* 0xffffffe002027807 */ /* 0x000fc40004800000 */
[--C-:B------:R-:W-:Y:S01]  /*17a0*/  IMAD R212, R5, 0x2, R216.reuse ;  /* 0x0000000205d47824 */ /* 0x100fe200078e02d8 */
[----:B------:R-:W-:Y:S01]  /*17b0*/  LOP3.LUT R0, R3, R0, RZ, 0x3c, !PT ;  /* 0x0000000003007212 */ /* 0x000fe200078e3cff */
[----:B------:R-:W-:Y:S01]  /*17c0*/  IMAD.U32 R3, RZ, RZ, UR9 ;  /* 0x00000009ff037e24 */ /* 0x000fe2000f8e00ff */
[----:B------:R-:W-:Y:S01]  /*17d0*/  LOP3.LUT P0, RZ, R24, 0x2, RZ, 0xc0, !PT ;  /* 0x0000000218ff7812 */ /* 0x000fe2000780c0ff */
[C---:B------:R-:W-:Y:S02]  /*17e0*/  IMAD R216, R2.reuse, 0x2, R216 ;  /* 0x0000000202d87824 */ /* 0x040fe400078e02d8 */
[----:B------:R-:W-:Y:S02]  /*17f0*/  IMAD R220, R2, 0x2, R212 ;  /* 0x0000000202dc7824 */ /* 0x000fe400078e02d4 */
[----:B------:R-:W-:-:S04]  /*1800*/  IMAD R0, R25, 0x200, R0 ;  /* 0x0000020019007824 */ /* 0x000fc800078e0200 */
[----:B------:R-:W-:Y:S02]  /*1810*/  IMAD.SHL.U32 R224, R0, 0x2, RZ ;  /* 0x0000000200e07824 */ /* 0x000fe400078e00ff */
[----:B------:R-:W-:-:S03]  /*1820*/  IMAD R0, R28, c[0x0][0x208], RZ ;  /* 0x000082001c007a24 */ /* 0x000fc600078e02ff */
[----:B------:R-:W-:Y:S01]  /*1830*/  IADD3 R231, R224, 0xc120, RZ ;  /* 0x0000c120e0e77810 */ /* 0x000fe20007ffe0ff */
[----:B------:R-:W-:Y:S01]  /*1840*/  IMAD R0, R22, c[0x0][0x20c], R0 ;  /* 0x0000830016007a24 */ /* 0x000fe200078e0200 */
[----:B------:R-:W-:Y:S03]  /*1850*/  LDSM.16.M88.4 R156, [R208+0x100] ;  /* 0x00010000d09c783b */ /* 0x000fe60000000200 */
[----:B------:R-:W-:Y:S01]  /*1860*/  IMAD.IADD R7, R7, 0x1, R0 ;  /* 0x0000000107077824 */ /* 0x000fe200078e0200 */
[----:B------:R-:W-:Y:S01]  /*1870*/  IADD3 R0, R224, 0xc100, RZ ;  /* 0x0000c100e0007810 */ /* 0x000fe20007ffe0ff */
[----:B------:R-:W-:Y:S02]  /*1880*/  LDSM.16.M88.4 R192, [R208+0x4100] ;  /* 0x00410000d0c0783b */ /* 0x000fe40000000200 */
[----:B------:R-:W-:Y:S01]  /*1890*/  IMAD.WIDE.U32 R6, R3, c[0x0][0x210], R6 ;  /* 0x0000840003067a25 */ /* 0x000fe200078e0006 */
[----:B------:R-:W-:Y:S01]  /*18a0*/  @P0 IADD3 R231, R0, -0x20, RZ ;  /* 0xffffffe000e70810 */ /* 0x000fe20007ffe0ff */
[----:B------:R-:W-:Y:S02]  /*18b0*/  LDSM.16.M88.4 R160, [R212] ;  /* 0x00000000d4a0783b */ /* 0x000fe40000000200 */
[----:B------:R-:W-:Y:S01]  /*18c0*/  IMAD R0, R21, c[0x0][0x218], RZ ;  /* 0x0000860015007a24 */ /* 0x000fe200078e02ff */
[----:B------:R-:W-:Y:S01]  /*18d0*/  IADD3 R7, R7, UR4, RZ ;  /* 0x0000000407077c10 */ /* 0x000fe2000fffe0ff */
[----:B------:R-:W-:Y:S01]  /*18e0*/  ULDC.64 UR4, c[0x0][0x208] ;  /* 0x0000820000047ab9 */ /* 0x000fe20000000a00 */
[----:B------:R-:W-:Y:S01]  /*18f0*/  LDSM.16.M88.4 R196, [R212+0x4000] ;  /* 0x00400000d4c4783b */ /* 0x000fe20000000200 */
[----:B------:R-:W-:Y:S01]  /*1900*/  UIMAD UR18, UR17, UR4, URZ ;  /* 0x00000004111272a4 */ /* 0x000fe2000f8e023f */
[C---:B------:R-:W-:Y:S01]  /*1910*/  IMAD R0, R20.reuse, c[0x0][0x21c], R0 ;  /* 0x0000870014007a24 */ /* 0x040fe200078e0200 */
[----:B------:R-:W-:Y:S01]  /*1920*/  UIMAD.WIDE.U32 UR20, UR7, UR4, URZ ;  /* 0x00000004071472a5 */ /* 0x000fe2000f8e003f */
[----:B------:R-:W-:Y:S01]  /*1930*/  LDSM.16.M88.4 R176, [R216] ;  /* 0x00000000d8b0783b */ /* 0x000fe20000000200 */
[----:B------:R-:W-:Y:S01]  /*1940*/  UIMAD UR18, UR7, UR5, UR18 ;  /* 0x00000005071272a4 */ /* 0x000fe2000f8e0212 */
[----:B------:R-:W-:Y:S01]  /*1950*/  IMAD.WIDE.U32 R32, R20, c[0x0][0x218], R6 ;  /* 0x0000860014207a25 */ /* 0x000fe200078e0006 */
[----:B------:R-:W-:Y:S01]  /*1960*/  USHF.L.U32 UR13, UR4, 0x6, URZ ;  /* 0x00000006040d7899 */ /* 0x000fe2000800063f */
[----:B------:R-:W-:Y:S01]  /*1970*/  LDSM.16.M88.4 R200, [R216+0x4000] ;  /* 0x00400000d8c8783b */ /* 0x000fe20000000200 */
[----:B------:R-:W-:Y:S01]  /*1980*/  UIADD3 UR18, UR21, UR18, URZ ;  /* 0x0000001215127290 */ /* 0x000fe2000fffe03f */
[----:B------:R-:W-:Y:S01]  /*1990*/  IMAD.IADD R31, R33, 0x1, R0 ;  /* 0x00000001211f7824 */ /* 0x000fe200078e0200 */
[----:B------:R-:W-:Y:S01]  /*19a0*/  UMOV UR17, 0x6 ;  /* 0x0000000600117882 */ /* 0x000fe20000000000 */
[----:B------:R-:W-:Y:S01]  /*19b0*/  LDSM.16.M88.4 R188, [R220] ;  /* 0x00000000dcbc783b */ /* 0x000fe20000000200 */
[----:B------:R-:W-:Y:S01]  /*19c0*/  IMAD.U32 R6, RZ, RZ, UR20 ;  /* 0x00000014ff067e24 */ /* 0x000fe2000f8e00ff */
[----:B------:R-:W-:Y:S01]  /*19d0*/  UIMAD UR18, UR18, 0x60, URZ ;  /* 0x00000060121278a4 */ /* 0x000fe2000f8e023f */
[----:B------:R-:W-:Y:S01]  /*19e0*/  IMAD.MOV.U32 R30, RZ, RZ, R32 ;  /* 0x000000ffff1e7224 */ /* 0x000fe200078e0020 */
[----:B------:R-:W-:Y:S01]  /*19f0*/  LDSM.16.M88.4 R204, [R220+0x4000] ;  /* 0x00400000dccc783b */ /* 0x000fe20000000200 */
[----:B------:R-:W-:Y:S01]  /*1a00*/  IMAD.U32 R16, RZ, RZ, UR13 ;  /* 0x0000000dff107e24 */ /* 0x000fe2000f8e00ff */
[----:B------:R-:W-:Y:S01]  /*1a10*/  USHF.L.U64.HI UR17, UR4, UR17, UR5 ;  /* 0x0000001104117299 */ /* 0x000fe20008010205 */
[----:B------:R-:W-:Y:S01]  /*1a20*/  IMAD.WIDE.U32 R10, R6, 0x60, R30 ;  /* 0x00000060060a7825 */ /* 0x000fe200078e001e */
[----:B------:R-:W-:Y:S01]  /*1a30*/  LDSM.16.M88.4 R208, [R208+0x8100] ;  /* 0x00810000d0d0783b */ /* 0x000fe20000000200 */
[----:B------:R-:W-:-:S02]  /*1a40*/  SEL R3, RZ, 0x4, P4 ;  /* 0x00000004ff037807 */ /* 0x000fc40002000000 */
[----:B------:R-:W-:Y:S01]  /*1a50*/  IMAD.U32 R7, RZ, RZ, UR21 ;  /* 0x00000015ff077e24 */ /* 0x000fe2000f8e00ff */
[----:B------:R-:W-:Y:S01]  /*1a60*/  LDSM.16.M88.4 R212, [R212+0x8000] ;  /* 0x00800000d4d4783b */ /* 0x000fe20000000200 */
[----:B------:R-:W-:Y:S02]  /*1a70*/  IADD3 R0, R11, UR18, RZ ;  /* 0x000000120b007c10 */ /* 0x000fe4000fffe0ff */
[C---:B------:R-:W-:Y:S01]  /*1a80*/  LEA R6, P0, R10.reuse, c[0x0][0x1f8], 0x1 ;  /* 0x00007e000a067a11 */ /* 0x040fe200078008ff */
[----:B------:R-:W-:Y:S01]  /*1a90*/  LDSM.16.M88.4 R216, [R216+0x8000] ;  /* 0x00800000d8d8783b */ /* 0x000fe20000000200 */
[----:B------:R-:W-:Y:S02]  /*1aa0*/  IADD3 R248, R231, 0x800, RZ ;  /* 0x00000800e7f87810 */ /* 0x000fe40007ffe0ff */
[----:B------:R-:W-:Y:S01]  /*1ab0*/  LEA.HI.X R7, R10, c[0x0][0x1fc], R0, 0x1, P0 ;  /* 0x00007f000a077a11 */ /* 0x000fe200000f0c00 */
[----:B------:R-:W-:Y:S01]  /*1ac0*/  LDSM.16.M88.4 R220, [R220+0x8000] ;  /* 0x00800000dcdc783b */ /* 0x000fe20000000200 */
[----:B------:R-:W-:-:S02]  /*1ad0*/  IADD3 R16, P1, P0, R16, 0x80, R6 ;  /* 0x0000008010107810 */ /* 0x000fc4000783e006 */
[----:B------:R-:W-:Y:S01]  /*1ae0*/  IADD3 R10, P2, R6, UR13, RZ ;  /* 0x0000000d060a7c10 */ /* 0x000fe2000ff5e0ff */
[----:B------:R-:W-:Y:S01]  /*1af0*/  BAR.SYNC.DEFER_BLOCKING 0x0 ;  /* 0x0000000000007b1d */ /* 0x000fe20000010000 */
[----:B------:R-:W-:Y:S02]  /*1b00*/  IADD3.X R17, RZ, UR17, R7, P1, P0 ;  /* 0x00000011ff117c10 */ /* 0x000fe40008fe0407 */
[----:B------:R-:W-:Y:S02]  /*1b10*/  IADD3.X R11, R7, UR17, RZ, P2, !PT ;  /* 0x00000011070b7c10 */ /* 0x000fe400097fe4ff */
[----:B------:R-:W-:Y:S01]  /*1b20*/  ISETP.LT.OR P2, PT, R9, 0x1, P6 ;  /* 0x000000010900780c */ /* 0x000fe20003741670 */
[----:B------:R-:W-:Y:S01]  /*1b30*/  STL.64 [R1+0x8], R32 ;  /* 0x0000082001007387 */ /* 0x000fe20000100a00 */
[C---:B------:R-:W-:Y:S02]  /*1b40*/  IADD3 R247, R231.reuse, 0x1000, RZ ;  /* 0x00001000e7f77810 */ /* 0x040fe40007ffe0ff */
[C---:B------:R-:W-:Y:S01]  /*1b50*/  IADD3 R246, R231.reuse, 0x1800, RZ ;  /* 0x00001800e7f67810 */ /* 0x040fe20007ffe0ff */
[----:B------:R-:W-:Y:S01]  /*1b60*/  STL.64 [R1], R30 ;  /* 0x0000001e01007387 */ /* 0x000fe20000100a00 */
[----:B------:R-:W-:-:S02]  /*1b70*/  IADD3 R245, R231, 0x2000, RZ ;  /* 0x00002000e7f57810 */ /* 0x000fc40007ffe0ff */
[C---:B------:R-:W-:Y:S02]  /*1b80*/  IADD3 R244, R231.reuse, 0x2800, RZ ;  /* 0x00002800e7f47810 */ /* 0x040fe40007ffe0ff */
[C---:B------:R-:W-:Y:S02]  /*1b90*/  IADD3 R243, R231.reuse, 0x3000, RZ ;  /* 0x00003000e7f37810 */ /* 0x040fe40007ffe0ff */
[C---:B------:R-:W-:Y:S02]  /*1ba0*/  IADD3 R242, R231.reuse, 0x3800, RZ ;  /* 0x00003800e7f27810 */ /* 0x040fe40007ffe0ff */
[C---:B------:R-:W-:Y:S02]  /*1bb0*/  IADD3 R241, R231.reuse, 0x4000, RZ ;  /* 0x00004000e7f17810 */ /* 0x040fe40007ffe0ff */
[C---:B------:R-:W-:Y:S02]  /*1bc0*/  IADD3 R240, R231.reuse, 0x4800, RZ ;  /* 0x00004800e7f07810 */ /* 0x040fe40007ffe0ff */
[----:B------:R-:W-:Y:S01]  /*1bd0*/  IADD3 R239, R231, 0x5000, RZ ;  /* 0x00005000e7ef7810 */ /* 0x000fe20007ffe0ff */
[----:B------:R-:W-:-:S04]  /*1be0*/  DEPBAR.LE SB0, 0x0 ;  /* 0x000080000000791a */ /* 0x000fc80000000000 */
[----:B------:R-:W-:Y:S01]  /*1bf0*/  BAR.SYNC.DEFER_BLOCKING 0x0 ;  /* 0x0000000000007b1d */ /* 0x000fe20000010000 */
[C---:B------:R-:W-:Y:S02]  /*1c00*/  IADD3 R238, R231.reuse, 0x5800, RZ ;  /* 0x00005800e7ee7810 */ /* 0x040fe40007ffe0ff */
[C---:B------:R-:W-:Y:S02]  /*1c10*/  IADD3 R237, R231.reuse, 0x6000, RZ ;  /* 0x00006000e7ed7810 */ /* 0x040fe40007ffe0ff */
[C---:B------:R-:W-:Y:S02]  /*1c20*/  IADD3 R236, R231.reuse, 0x6800, RZ ;  /* 0x00006800e7ec7810 */ /* 0x040fe40007ffe0ff */
[C---:B------:R-:W-:Y:S02]  /*1c30*/  IADD3 R235, R231.reuse, 0x7000, RZ ;  /* 0x00007000e7eb7810 */ /* 0x040fe40007ffe0ff */
[C---:B------:R-:W-:Y:S02]  /*1c40*/  IADD3 R234, R231.reuse, 0x7800, RZ ;  /* 0x00007800e7ea7810 */ /* 0x040fe40007ffe0ff */
[----:B------:R-:W-:-:S02]  /*1c50*/  IADD3 R233, R231, 0x8000, RZ ;  /* 0x00008000e7e97810 */ /* 0x000fc40007ffe0ff */
[----:B------:R-:W-:Y:S01]  /*1c60*/  IADD3 R232, R231, 0x8800, RZ ;  /* 0x00008800e7e87810 */ /* 0x000fe20007ffe0ff */
[----:B------:R-:W1:Y:S04]  /*1c70*/  LDSM.16.M88.4 R12, [R224+0xc100] ;  /* 0x00c10000e00c783b */ /* 0x000e680000000200 */
[----:B------:R-:W-:Y:S04]  /*1c80*/  LDSM.16.M88.4 R36, [R231] ;  /* 0x00000000e724783b */ /* 0x000fe80000000200 */
[----:B------:R-:W2:Y:S04]  /*1c90*/  LDSM.16.M88.4 R48, [R224+0xc900] ;  /* 0x00c90000e030783b */ /* 0x000ea80000000200 */
[----:B------:R-:W3:Y:S04]  /*1ca0*/  LDSM.16.M88.4 R60, [R231+0x800] ;  /* 0x00080000e73c783b */ /* 0x000ee80000000200 */
[----:B------:R-:W4:Y:S04]  /*1cb0*/  LDSM.16.M88.4 R40, [R224+0xd100] ;  /* 0x00d10000e028783b */ /* 0x000f280000000200 */
[----:B------:R-:W-:Y:S04]  /*1cc0*/  LDSM.16.M88.4 R52, [R224+0xe900] ;  /* 0x00e90000e034783b */ /* 0x000fe80000000200 */
[----:B------:R-:W-:Y:S04]  /*1cd0*/  LDSM.16.M88.4 R56, [R231+0x1000] ;  /* 0x00100000e738783b */ /* 0x000fe80000000200 */
[----:B------:R-:W-:Y:S04]  /*1ce0*/  LDSM.16.M88.4 R64, [R231+0x1800] ;  /* 0x00180000e740783b */ /* 0x000fe80000000200 */
[----:B------:R-:W-:Y:S04]  /*1cf0*/  LDSM.16.M88.4 R68, [R231+0x2000] ;  /* 0x00200000e744783b */ /* 0x000fe80000000200 */
[----:B------:R-:W-:Y:S01]  /*1d00*/  LDSM.16.M88.4 R84, [R231+0x2800] ;  /* 0x00280000e754783b */ /* 0x000fe20000000200 */
[C---:B-1----:R-:W-:Y:S07]  /*1d10*/  HMMA.16816.F32.BF16 R20, R156.reuse, R12, RZ ;  /* 0x0000000c9c14723c */ /* 0x042fee00000418ff */
[----:B------:R-:W-:Y:S01]  /*1d20*/  SEL R12, RZ, 0x1, P6 ;  /* 0x00000001ff0c7807 */ /* 0x000fe20003000000 */
[----:B------:R-:W-:Y:S03]  /*1d30*/  HMMA.16816.F32.BF16 R28, R156, R14, RZ ;  /* 0x0000000e9c1c723c */ /* 0x000fe600000418ff */
[----:B------:R-:W-:-:S04]  /*1d40*/  IADD3 R0, R3, R8, R12 ;  /* 0x0000000803007210 */ /* 0x000fc80007ffe00c */
[----:B------:R-:W-:Y:S01]  /*1d50*/  IMAD.U32 R14, RZ, RZ, UR13 ;  /* 0x0000000dff0e7e24 */ /* 0x000fe2000f8e00ff */
[----:B------:R-:W-:Y:S01]  /*1d60*/  LOP3.LUT P3, RZ, R0, 0x2, RZ, 0xc0, !PT ;  /* 0x0000000200ff7812 */ /* 0x000fe2000786c0ff */
[----:B--2---:R-:W-:Y:S03]  /*1d70*/  HMMA.16816.F32.BF16 R32, R156, R48, RZ ;  /* 0x000000309c20723c */ /* 0x004fe600000418ff */
[----:B------:R-:W-:-:S04]  /*1d80*/  IADD3 R14, P1, P0, R14, 0x100, R6 ;  /* 0x000001000e0e7810 */ /* 0x000fc8000783e006 */
[----:B------:R-:W-:Y:S01]  /*1d90*/  IADD3.X R15, RZ, UR17, R7, P1, P0 ;  /* 0x00000011ff0f7c10 */ /* 0x000fe20008fe0407 */
[----:B------:R-:W-:Y:S01]  /*1da0*/  HMMA.16816.F32.BF16 R92, R160, R36, R20 ;  /* 0x00000024a05c723c */ /* 0x000fe20000041814 */
[----:B------:R-:W-:Y:S01]  /*1db0*/  ISETP.LT.OR P1, PT, R9, 0x1, !P3 ;  /* 0x000000010900780c */ /* 0x000fe20005f21670 */
[----:B------:R-:W1:Y:S01]  /*1dc0*/  LDSM.16.M88.4 R20, [R224+0xd900] ;  /* 0x00d90000e014783b */ /* 0x000e620000000200 */
[----:B------:R-:W-:-:S04]  /*1dd0*/  IADD3 R12, P0, R10, UR13, RZ ;  /* 0x0000000d0a0c7c10 */ /* 0x000fc8000ff1e0ff */
[----:B------:R-:W-:Y:S01]  /*1de0*/  IADD3.X R13, R11, UR17, RZ, P0, !PT ;  /* 0x000000110b0d7c10 */ /* 0x000fe200087fe4ff */
[----:B------:R-:W-:Y:S01]  /*1df0*/  HMMA.16816.F32.BF16 R96, R160, R38, R28 ;  /* 0x00000026a060723c */ /* 0x000fe2000004181c */
[----:B------:R-:W-:Y:S01]  /*1e00*/  LOP3.LUT P0, RZ, R0, 0x4, RZ, 0xc0, !PT ;  /* 0x0000000400ff7812 */ /* 0x000fe2000780c0ff */
[----:B------:R-:W2:Y:S01]  /*1e10*/  LDSM.16.M88.4 R28, [R224+0xe100] ;  /* 0x00e10000e01c783b */ /* 0x000ea20000000200 */
[----:B------:R-:W-:-:S03]  /*1e20*/  IMAD.MOV.U32 R0, RZ, RZ, 0x40 ;  /* 0x00000040ff007424 */ /* 0x000fc600078e00ff */
[----:B------:R-:W-:Y:S01]  /*1e30*/  @!PT LDS RZ, [RZ] ;  /* 0x00000000fffff984 */ /* 0x000fe20000000800 */
[----:B------:R-:W-:Y:S01]  /*1e40*/  @!PT LDS RZ, [RZ] ;  /* 0x00000000fffff984 */ /* 0x000fe20000000800 */
[----:B------:R-:W-:Y:S01]  /*1e50*/  @!PT LDS RZ, [RZ] ;  /* 0x00000000fffff984 */ /* 0x000fe20000000800 */
[----:B------:R1:W-:Y:S01]  /*1e60*/  LDGSTS.E.BYPASS.LTC128B.128 [R249+0x100], [R6.64], !P2 ;  /* 0x0010000006f97fae */ /* 0x0003e2000d101d4a */
[C---:B------:R-:W-:Y:S01]  /*1e70*/  ISETP.LT.OR P2, PT, R9.reuse, 0x1, !P0 ;  /* 0x000000010900780c */ /* 0x040fe20004741670 */
[----:B---3--:R-:W-:Y:S02]  /*1e80*/  HMMA.16816.F32.BF16 R88, R160, R60, R32 ;  /* 0x0000003ca058723c */ /* 0x008fe40000041820 */
[----:B------:R3:W-:Y:S01]  /*1e90*/  LDGSTS.E.BYPASS.LTC128B.128 [R249+0x3100], [R6.64+0x80], !P1 ;  /* 0x0310008006f97fae */ /* 0x0007e2000c901d4a */
[----:B------:R-:W-:-:S05]  /*1ea0*/  ISETP.LT.OR P1, PT, R9, 0x21, P6 ;  /* 0x000000210900780c */ /* 0x000fca0003721670 */
[C---:B----4-:R-:W-:Y:S04]  /*1eb0*/  HMMA.16816.F32.BF16 R44, R156.reuse, R40, RZ ;  /* 0x000000289c2c723c */ /* 0x050fe800000418ff */
[----:B------:R3:W-:Y:S01]  /*1ec0*/  LDGSTS.E.BYPASS.LTC128B.128 [R249+0x6100], [R6.64+0x100], !P2 ;  /* 0x0610010006f97fae */ /* 0x0007e2000d101d4a */
[C---:B------:R-:W-:Y:S02]  /*1ed0*/  ISETP.LT.OR P2, PT, R9.reuse, 0x21, !P3 ;  /* 0x000000210900780c */ /* 0x040fe40005f41670 */
[C---:B------:R-:W-:Y:S01]  /*1ee0*/  ISETP.LT.OR P3, PT, R9.reuse, 0x41, !P3 ;  /* 0x000000410900780c */ /* 0x040fe20005f61670 */
[----:B------:R4:W-:Y:S01]  /*1ef0*/  LDGSTS.E.BYPASS.LTC128B.128 [R249+0x1100], [R10.64], !P1 ;  /* 0x011000000af97fae */ /* 0x0009e2000c901d4a */
[C---:B------:R-:W-:Y:S01]  /*1f00*/  ISETP.LT.OR P1, PT, R9.reuse, 0x21, !P0 ;  /* 0x000000210900780c */ /* 0x040fe20004721670 */
[----:B------:R-:W-:Y:S01]  /*1f10*/  HMMA.16816.F32.BF16 R40, R156, R42, RZ ;  /* 0x0000002a9c28723c */ /* 0x000fe200000418ff */
[----:B------:R-:W-:-:S07]  /*1f20*/  ISETP.LT.OR P0, PT, R9, 0x41, !P0 ;  /* 0x000000410900780c */ /* 0x000fce0004701670 */
[----:B------:R5:W-:Y:S01]  /*1f30*/  LDGSTS.E.BYPASS.LTC128B.128 [R249+0x4100], [R16.64], !P2 ;  /* 0x0410000010f97fae */ /* 0x000be2000d101d4a */
[----:B------:R-:W-:Y:S01]  /*1f40*/  LOP3.LUT P2, RZ, R24, 0x4, RZ, 0xc0, !PT ;  /* 0x0000000418ff7812 */ /* 0x000fe2000784c0ff */
[----:B-1----:R-:W-:Y:S02]  /*1f50*/  HMMA.16816.F32.BF16 R36, R156, R20, RZ ;  /* 0x000000149c24723c */ /* 0x002fe400000418ff */
[----:B------:R1:W-:Y:S01]  /*1f60*/  LDGSTS.E.BYPASS.LTC128B.128 [R249+0x7100], [R14.64], !P1 ;  /* 0x071000000ef97fae */ /* 0x0003e2000c901d4a */
[----:B------:R-:W-:Y:S02]  /*1f70*/  ISETP.LT.OR P1, PT, R9, 0x41, P6 ;  /* 0x000000410900780c */ /* 0x000fe40003721670 */
[----:B------:R-:W-:-:S03]  /*1f80*/  SEL R0, R0, 0xffffffc0, !P2 ;  /* 0xffffffc000007807 */ /* 0x000fc60005000000 */
[----:B------:R-:W-:Y:S02]  /*1f90*/  HMMA.16816.F32.BF16 R32, R156, R22, RZ ;  /* 0x000000169c20723c */ /* 0x000fe400000418ff */
[----:B------:R-:W-:Y:S02]  /*1fa0*/  IMAD.IADD R230, R224, 0x1, R0 ;  /* 0x00000001e0e67824 */ /* 0x000fe400078e0200 */
[----:B------:R-:W-:-:S04]  /*1fb0*/  IMAD.IADD R227, R0, 0x1, R231 ;  /* 0x0000000100e37824 */ /* 0x000fc800078e02e7 */
[C---:B--2---:R-:W-:Y:S01]  /*1fc0*/  HMMA.16816.F32.BF16 R20, R156.reuse, R28, RZ ;  /* 0x0000001c9c14723c */ /* 0x044fe200000418ff */
[----:B------:R1:W-:Y:S04]  /*1fd0*/  LDGSTS.E.BYPASS.LTC128B.128 [R249+0x2100], [R12.64], !P1 ;  /* 0x021000000cf97fae */ /* 0x0003e8000c901d4a */
[----:B------:R1:W-:Y:S03]  /*1fe0*/  LDGSTS.E.BYPASS.LTC128B.128 [R249+0x5100], [R12.64+0x80], !P3 ;  /* 0x051000800cf97fae */ /* 0x0003e6000d901d4a */
[----:B------:R-:W-:Y:S01]  /*1ff0*/  HMMA.16816.F32.BF16 R48, R156, R50, RZ ;  /* 0x000000329c30723c */ /* 0x000fe200000418ff */
[----:B------:R1:W-:Y:S01]  /*2000*/  LDGSTS.E.BYPASS.LTC128B.128 [R249+0x8100], [R12.64+0x100], !P0 ;  /* 0x081001000cf97fae */ /* 0x0003e2000c101d4a */
[----:B------:R-:W-:-:S03]  /*2010*/  PLOP3.LUT P0, PT, PT, PT, UP0, 0x80, 0x0 ;  /* 0x000000000000781c */ /* 0x000fc60003f0f008 */
[----:B------:R-:W2:Y:S03]  /*2020*/  LDSM.16.M88.4 R24, [R230+0xd100] ;  /* 0x00d10000e618783b */ /* 0x000ea60000000200 */
[C---:B-----5:R-:W-:Y:S01]  /*2030*/  HMMA.16816.F32.BF16 R16, R156.reuse, R30, RZ ;  /* 0x0000001e9c10723c */ /* 0x060fe200000418ff */
[----:B------:R-:W5:Y:S04]  /*2040*/  LDSM.16.M88.4 R72, [R230+0xc100] ;  /* 0x00c10000e648783b */ /* 0x000f680000000200 */
[----:B------:R-:W-:Y:S03]  /*2050*/  LDSM.16.M88.4 R76, [R230+0xc900] ;  /* 0x00c90000e64c783b */ /* 0x000fe60000000200 */
[C---:B----4-:R-:W-:Y:S01]  /*2060*/  HMMA.16816.F32.BF16 R8, R156.reuse, R52, RZ ;  /* 0x000000349c08723c */ /* 0x050fe200000418ff */
[----:B------:R-:W-:Y:S04]  /*2070*/  LDSM.16.M88.4 R108, [R227+0x1800] ;  /* 0x00180000e36c783b */ /* 0x000fe80000000200 */
[----:B------:R-:W-:Y:S03]  /*2080*/  LDSM.16.M88.4 R112, [R227+0x2000] ;  /* 0x00200000e370783b */ /* 0x000fe60000000200 */
[----:B------:R-:W-:Y:S01]  /*2090*/  HMMA.16816.F32.BF16 R52, R156, R54, RZ ;  /* 0x000000369c34723c */ /* 0x000fe200000418ff */
[----:B------:R-:W-:Y:S04]  /*20a0*/  LDSM.16.M88.4 R104, [R224+0xf100] ;  /* 0x00f10000e068783b */ /* 0x000fe80000000200 */
[----:B-1----:R-:W1:Y:S03]  /*20b0*/  LDSM.16.M88.4 R12, [R230+0xe100] ;  /* 0x00e10000e60c783b */ /* 0x002e660000000200 */
[C---:B------:R-:W-:Y:S01]  /*20c0*/  HMMA.16816.F32.BF16 R28, R160.reuse, R68, R20 ;  /* 0x00000044a01c723c */ /* 0x040fe20000041814 */
[----:B------:R-:W0:Y:S07]  /*20d0*/  LDGDEPBAR ;  /* 0x00000000000079af */ /* 0x000e2e0000000000 */
[C---:B------:R-:W-:Y:S08]  /*20e0*/  HMMA.16816.F32.BF16 R44, R160.reuse, R56, R44 ;  /* 0x00000038a02c723c */ /* 0x040ff0000004182c */
[C---:B------:R-:W-:Y:S08]  /*20f0*/  HMMA.16816.F32.BF16 R40, R160.reuse, R58, R40 ;  /* 0x0000003aa028723c */ /* 0x040ff00000041828 */
[C---:B------:R-:W-:Y:S01]  /*2100*/  HMMA.16816.F32.BF16 R20, R160.reuse, R70, R16 ;  /* 0x00000046a014723c */ /* 0x040fe20000041810 */
[----:B------:R-:W4:Y:S07]  /*2110*/  LDSM.16.M88.4 R16, [R230+0xd900] ;  /* 0x00d90000e610783b */ /* 0x000f2e0000000200 */
[C---:B------:R-:W-:Y:S01]  /*2120*/  HMMA.16816.F32.BF16 R80, R160.reuse, R62, R48 ;  /* 0x0000003ea050723c */ /* 0x040fe20000041830 */
[----:B------:R-:W1:Y:S04]  /*2130*/  LDSM.16.M88.4 R48, [R230+0xe900] ;  /* 0x00e90000e630783b */ /* 0x000e680000000200 */
[----:B------:R-:W-:Y:S03]  /*2140*/  LDSM.16.M88.4 R60, [R227] ;  /* 0x00000000e33c783b */ /* 0x000fe60000000200 */
[C---:B------:R-:W-:Y:S08]  /*2150*/  HMMA.16816.F32.BF16 R8, R160.reuse, R84, R8 ;  /* 0x00000054a008723c */ /* 0x040ff00000041808 */
[C---:B------:R-:W-:Y:S01]  /*2160*/  HMMA.16816.F32.BF16 R52, R160.reuse, R86, R52 ;  /* 0x00000056a034723c */ /* 0x040fe20000041834 */
[----:B------:R-:W1:Y:S07]  /*2170*/  LDSM.16.M88.4 R84, [R227+0x1000] ;  /* 0x00100000e354783b */ /* 0x000e6e0000000200 */
[C---:B------:R-:W-:Y:S08]  /*2180*/  HMMA.16816.F32.BF16 R36, R160.reuse, R64, R36 ;  /* 0x00000040a024723c */ /* 0x040ff00000041824 */
[----:B------:R-:W-:Y:S08]  /*2190*/  HMMA.16816.F32.BF16 R32, R160, R66, R32 ;  /* 0x00000042a020723c */ /* 0x000ff00000041820 */
[C---:B--2---:R-:W-:Y:S08]  /*21a0*/  HMMA.16816.F32.BF16 R44, R176.reuse, R24, R44 ;  /* 0x00000018b02c723c */ /* 0x044ff0000004182c */
[C---:B------:R-:W-:Y:S08]  /*21b0*/  HMMA.16816.F32.BF16 R40, R176.reuse, R26, R40 ;  /* 0x0000001ab028723c */ /* 0x040ff00000041828 */
[C---:B-----5:R-:W-:Y:S01]  /*21c0*/  HMMA.16816.F32.BF16 R56, R176.reuse, R72, R92 ;  /* 0x00000048b038723c */ /* 0x060fe2000004185c */
[----:B------:R-:W2:Y:S07]  /*21d0*/  LDSM.16.M88.4 R92, [R227+0x800] ;  /* 0x00080000e35c783b */ /* 0x000eae0000000200 */
[C---:B-1----:R-:W-:Y:S01]  /*21e0*/  HMMA.16816.F32.BF16 R24, R176.reuse, R14, R20 ;  /* 0x0000000eb018723c */ /* 0x042fe20000041814 */
[----:B------:R-:W1:Y:S07]  /*21f0*/  LDSM.16.M88.4 R20, [R227+0x2800] ;  /* 0x00280000e314783b */ /* 0x000e6e0000000200 */
[C---:B------:R-:W-:Y:S08]  /*2200*/  HMMA.16816.F32.BF16 R72, R176.reuse, R74, R96 ;  /* 0x0000004ab048723c */ /* 0x040ff00000041860 */
[C---:B----4-:R-:W-:Y:S08]  /*2210*/  HMMA.16816.F32.BF16 R36, R176.reuse, R16, R36 ;  /* 0x00000010b024723c */ /* 0x050ff00000041824 */
[C---:B------:R-:W-:Y:S08]  /*2220*/  HMMA.16816.F32.BF16 R32, R176.reuse, R18, R32 ;  /* 0x00000012b020723c */ /* 0x040ff00000041820 */
[C---:B------:R-:W-:Y:S08]  /*2230*/  HMMA.16816.F32.BF16 R68, R176.reuse, R76, R88 ;  /* 0x0000004cb044723c */ /* 0x040ff00000041858 */
[C---:B------:R-:W-:Y:S08]  /*2240*/  HMMA.16816.F32.BF16 R16, R176.reuse, R48, R8 ;  /* 0x00000030b010723c */ /* 0x040ff00000041808 */
[C---:B------:R-:W-:Y:S08]  /*2250*/  HMMA.16816.F32.BF16 R28, R176.reuse, R12, R28 ;  /* 0x0000000cb01c723c */ /* 0x040ff0000004181c */
[----:B------:R-:W-:Y:S01]  /*2260*/  HMMA.16816.F32.BF16 R12, R176, R50, R52 ;  /* 0x00000032b00c723c */ /* 0x000fe20000041834 */
[----:B------:R-:W4:Y:S07]  /*2270*/  LDSM.16.M88.4 R52, [R224+0x10100] ;  /* 0x01010000e034783b */ /* 0x000f2e0000000200 */
[C---:B------:R-:W-:Y:S01]  /*2280*/  HMMA.16816.F32.BF16 R88, R188.reuse, R84, R44 ;  /* 0x00000054bc58723c */ /* 0x040fe2000004182c */
[----:B------:R-:W5:Y:S07]  /*2290*/  LDSM.16.M88.4 R44, [R224+0xf900] ;  /* 0x00f90000e02c783b */ /* 0x000f6e0000000200 */
[----:B------:R-:W-:Y:S01]  /*22a0*/  HMMA.16816.F32.BF16 R84, R188, R86, R40 ;  /* 0x00000056bc54723c */ /* 0x000fe20000041828 */
[----:B------:R-:W1:Y:S07]  /*22b0*/  LDSM.16.M88.4 R40, [R224+0x11900] ;  /* 0x01190000e028783b */ /* 0x000e6e0000000200 */
[----:B------:R-:W-:Y:S08]  /*22c0*/  HMMA.16816.F32.BF16 R64, R176, R78, R80 ;  /* 0x0000004eb040723c */ /* 0x000ff00000041850 */
[C---:B------:R-:W-:Y:S08]  /*22d0*/  HMMA.16816.F32.BF16 R8, R188.reuse, R60, R56 ;  /* 0x0000003cbc08723c */ /* 0x040ff00000041838 */
[C---:B------:R-:W-:Y:S01]  /*22e0*/  HMMA.16816.F32.BF16 R100, R188.reuse, R62, R72 ;  /* 0x0000003ebc64723c */ /* 0x040fe20000041848 */
[----:B------:R-:W3:Y:S07]  /*22f0*/  LDSM.16.M88.4 R60, [R224+0x11100] ;  /* 0x01110000e03c783b */ /* 0x000eee0000000200 */
[C---:B--2---:R-:W-:Y:S08]  /*2300*/  HMMA.16816.F32.BF16 R96, R188.reuse, R92, R68 ;  /* 0x0000005cbc60723c */ /* 0x044ff00000041844 */
[C---:B------:R-:W-:Y:S01]  /*2310*/  HMMA.16816.F32.BF16 R80, R188.reuse, R108, R36 ;  /* 0x0000006cbc50723c */ /* 0x040fe20000041824 */
[----:B------:R-:W2:Y:S07]  /*2320*/  LDSM.16.M88.4 R36, [R231+0x3000] ;  /* 0x00300000e724783b */ /* 0x000eae0000000200 */
[C---:B-1----:R-:W-:Y:S08]  /*2330*/  HMMA.16816.F32.BF16 R56, R188.reuse, R20, R16 ;  /* 0x00000014bc38723c */ /* 0x042ff00000041810 */
[C---:B------:R-:W-:Y:S01]  /*2340*/  HMMA.16816.F32.BF16 R76, R188.reuse, R110, R32 ;  /* 0x0000006ebc4c723c */ /* 0x040fe20000041820 */
[----:B------:R-:W1:Y:S07]  /*2350*/  LDSM.16.M88.4 R108, [R231+0x3800] ;  /* 0x00380000e76c783b */ /* 0x000e6e0000000200 */
[C---:B------:R-:W-:Y:S01]  /*2360*/  HMMA.16816.F32.BF16 R92, R188.reuse, R94, R64 ;  /* 0x0000005ebc5c723c */ /* 0x040fe20000041840 */
[----:B------:R-:W1:Y:S07]  /*2370*/  LDSM.16.M88.4 R64, [R224+0x10900] ;  /* 0x01090000e040783b */ /* 0x000e6e0000000200 */
[C---:B------:R-:W-:Y:S08]  /*2380*/  HMMA.16816.F32.BF16 R72, R188.reuse, R112, R28 ;  /* 0x00000070bc48723c */ /* 0x040ff0000004181c */
[----:B------:R-:W-:Y:S08]  /*2390*/  HMMA.16816.F32.BF16 R68, R188, R114, R24 ;  /* 0x00000072bc44723c */ /* 0x000ff00000041818 */
[C---:B------:R-:W-:Y:S08]  /*23a0*/  HMMA.16816.F32.BF16 R32, R192.reuse, R104, R8 ;  /* 0x00000068c020723c */ /* 0x040ff00000041808 */
[----:B------:R-:W-:Y:S01]  /*23b0*/  HMMA.16816.F32.BF16 R28, R192, R106, R100 ;  /* 0x0000006ac01c723c */ /* 0x000fe20000041864 */
[----:B------:R-:W1:Y:S04]  /*23c0*/  LDSM.16.M88.4 R100, [R231+0x4000] ;  /* 0x00400000e764783b */ /* 0x000e680000000200 */
[----:B------:R-:W-:Y:S03]  /*23d0*/  LDSM.16.M88.4 R104, [R231+0x4800] ;  /* 0x00480000e768783b */ /* 0x000fe60000000200 */
[----:B------:R-:W-:Y:S08]  /*23e0*/  HMMA.16816.F32.BF16 R48, R188, R22, R12 ;  /* 0x00000016bc30723c */ /* 0x000ff0000004180c */
[C---:B----4-:R-:W-:Y:S08]  /*23f0*/  HMMA.16816.F32.BF16 R16, R192.reuse, R52, R88 ;  /* 0x00000034c010723c */ /* 0x050ff00000041858 */
[C---:B-----5:R-:W-:Y:S08]  /*2400*/  HMMA.16816.F32.BF16 R24, R192.reuse, R44, R96 ;  /* 0x0000002cc018723c */ /* 0x060ff00000041860 */
[C---:B------:R-:W-:Y:S01]  /*2410*/  HMMA.16816.F32.BF16 R12, R192.reuse, R54, R84 ;  /* 0x00000036c00c723c */ /* 0x040fe20000041854 */
[----:B------:R-:W4:Y:S07]  /*2420*/  LDSM.16.M88.4 R84, [R231+0x5000] ;  /* 0x00500000e754783b */ /* 0x000f2e0000000200 */
[C---:B------:R-:W-:Y:S01]  /*2430*/  HMMA.16816.F32.BF16 R88, R192.reuse, R40, R56 ;  /* 0x00000028c058723c */ /* 0x040fe20000041838 */
[----:B------:R-:W5:Y:S07]  /*2440*/  LDSM.16.M88.4 R56, [R230+0xf100] ;  /* 0x00f10000e638783b */ /* 0x000f6e0000000200 */
[C---:B------:R-:W-:Y:S08]  /*2450*/  HMMA.16816.F32.BF16 R20, R192.reuse, R46, R92 ;  /* 0x0000002ec014723c */ /* 0x040ff0000004185c */
[C---:B---3--:R-:W-:Y:S08]  /*2460*/  HMMA.16816.F32.BF16 R92, R192.reuse, R60, R72 ;  /* 0x0000003cc05c723c */ /* 0x048ff00000041848 */
[----:B------:R-:W-:Y:S08]  /*2470*/  HMMA.16816.F32.BF16 R96, R192, R62, R68 ;  /* 0x0000003ec060723c */ /* 0x000ff00000041844 */
[C---:B--2---:R-:W-:Y:S01]  /*2480*/  HMMA.16816.F32.BF16 R52, R196.reuse, R36, R32 ;  /* 0x00000024c434723c */ /* 0x044fe20000041820 */
[----:B------:R-:W-:Y:S07]  /*2490*/  LDSM.16.M88.4 R32, [R230+0x10100] ;  /* 0x01010000e620783b */ /* 0x000fee0000000200 */
[C---:B------:R-:W-:Y:S01]  /*24a0*/  HMMA.16816.F32.BF16 R60, R196.reuse, R38, R28 ;  /* 0x00000026c43c723c */ /* 0x040fe2000004181c */
[----:B------:R-:W-:Y:S04]  /*24b0*/  LDSM.16.M88.4 R28, [R230+0x10900] ;  /* 0x01090000e61c783b */ /* 0x000fe80000000200 */
[----:B------:R-:W-:Y:S03]  /*24c0*/  LDSM.16.M88.4 R36, [R230+0xf900] ;  /* 0x00f90000e624783b */ /* 0x000fe60000000200 */
[----:B-1----:R-:W-:Y:S01]  /*24d0*/  HMMA.16816.F32.BF16 R68, R196, R108, R24 ;  /* 0x0000006cc444723c */ /* 0x002fe20000041818 */
[----:B------:R-:W1:Y:S07]  /*24e0*/  LDSM.16.M88.4 R24, [R230+0x11100] ;  /* 0x01110000e618783b */ /* 0x000e6e0000000200 */
[C---:B------:R-:W-:Y:S08]  /*24f0*/  HMMA.16816.F32.BF16 R8, R192.reuse, R64, R80 ;  /* 0x00000040c008723c */ /* 0x040ff00000041850 */
[C---:B------:R-:W-:Y:S08]  /*2500*/  HMMA.16816.F32.BF16 R80, R192.reuse, R66, R76 ;  /* 0x00000042c050723c */ /* 0x040ff0000004184c */
[----:B------:R-:W-:Y:S01]  /*2510*/  HMMA.16816.F32.BF16 R76, R192, R42, R48 ;  /* 0x0000002ac04c723c */ /* 0x000fe20000041830 */
[----:B------:R-:W2:Y:S07]  /*2520*/  LDSM.16.M88.4 R48, [R231+0x5800] ;  /* 0x00580000e730783b */ /* 0x000eae0000000200 */
[C---:B------:R-:W-:Y:S08]  /*2530*/  HMMA.16816.F32.BF16 R44, R196.reuse, R102, R12 ;  /* 0x00000066c42c723c */ /* 0x040ff0000004180c */
[----:B----4-:R-:W-:Y:S08]  /*2540*/  HMMA.16816.F32.BF16 R12, R196, R84, R92 ;  /* 0x00000054c40c723c */ /* 0x010ff0000004185c */
[C---:B-----5:R-:W-:Y:S08]  /*2550*/  HMMA.16816.F32.BF16 R52, R200.reuse, R56, R52 ;  /* 0x00000038c834723c */ /* 0x060ff00000041834 */
[----:B------:R-:W-:Y:S01]  /*2560*/  HMMA.16816.F32.BF16 R60, R200, R58, R60 ;  /* 0x0000003ac83c723c */ /* 0x000fe2000004183c */
[----:B------:R-:W3:Y:S07]  /*2570*/  LDSM.16.M88.4 R56, [R227+0x3000] ;  /* 0x00300000e338783b */ /* 0x000eee0000000200 */
[C---:B------:R-:W-:Y:S08]  /*2580*/  HMMA.16816.F32.BF16 R72, R196.reuse, R110, R20 ;  /* 0x0000006ec448723c */ /* 0x040ff00000041814 */
[C---:B------:R-:W-:Y:S08]  /*2590*/  HMMA.16816.F32.BF16 R64, R196.reuse, R100, R16 ;  /* 0x00000064c440723c */ /* 0x040ff00000041810 */
[C---:B------:R-:W-:Y:S08]  /*25a0*/  HMMA.16816.F32.BF16 R20, R196.reuse, R104, R8 ;  /* 0x00000068c414723c */ /* 0x040ff00000041808 */
[C---:B------:R-:W-:Y:S01]  /*25b0*/  HMMA.16816.F32.BF16 R16, R196.reuse, R106, R80 ;  /* 0x0000006ac410723c */ /* 0x040fe20000041850 */
[----:B------:R-:W-:Y:S07]  /*25c0*/  LDSM.16.M88.4 R80, [R230+0x11900] ;  /* 0x01190000e650783b */ /* 0x000fee0000000200 */
[----:B------:R-:W-:Y:S08]  /*25d0*/  HMMA.16816.F32.BF16 R8, R196, R86, R96 ;  /* 0x00000056c408723c */ /* 0x000ff00000041860 */
[----:B-1----:R-:W-:Y:S01]  /*25e0*/  HMMA.16816.F32.BF16 R96, R200, R24, R12 ;  /* 0x00000018c860723c */ /* 0x002fe2000004180c */
[----:B------:R-:W1:Y:S07]  /*25f0*/  LDSM.16.M88.4 R12, [R224+0x12100] ;  /* 0x01210000e00c783b */ /* 0x000e6e0000000200 */
[C---:B--2---:R-:W-:Y:S08]  /*2600*/  HMMA.16816.F32.BF16 R40, R196.reuse, R48, R88 ;  /* 0x00000030c428723c */ /* 0x044ff00000041858 */
[----:B------:R-:W-:Y:S08]  /*2610*/  HMMA.16816.F32.BF16 R48, R196, R50, R76 ;  /* 0x00000032c430723c */ /* 0x000ff0000004184c */
[C---:B------:R-:W-:Y:S01]  /*2620*/  HMMA.16816.F32.BF16 R76, R200.reuse, R30, R16 ;  /* 0x0000001ec84c723c */ /* 0x040fe20000041810 */
[----:B------:R-:W2:Y:S07]  /*2630*/  LDSM.16.M88.4 R16, [R227+0x3800] ;  /* 0x00380000e310783b */ /* 0x000eae0000000200 */
[----:B------:R-:W-:Y:S01]  /*2640*/  HMMA.16816.F32.BF16 R92, R200, R26, R8 ;  /* 0x0000001ac85c723c */ /* 0x000fe20000041808 */
[----:B------:R-:W-:Y:S07]  /*2650*/  LDSM.16.M88.4 R24, [R227+0x4000] ;  /* 0x00400000e318783b */ /* 0x000fee0000000200 */
[----:B---3--:R-:W-:Y:S01]  /*2660*/  HMMA.16816.F32.BF16 R8, R204, R56, R52 ;  /* 0x00000038cc08723c */ /* 0x008fe20000041834 */
[----:B------:R-:W-:Y:S07]  /*2670*/  LDSM.16.M88.4 R52, [R231+0x6800] ;  /* 0x00680000e734783b */ /* 0x000fee0000000200 */
[C---:B------:R-:W-:Y:S01]  /*2680*/  HMMA.16816.F32.BF16 R88, R200.reuse, R28, R20 ;  /* 0x0000001cc858723c */ /* 0x040fe20000041814 */
[----:B------:R-:W3:Y:S07]  /*2690*/  LDSM.16.M88.4 R28, [R231+0x6000] ;  /* 0x00600000e71c783b */ /* 0x000eee0000000200 */
[----:B------:R-:W-:Y:S08]  /*26a0*/  HMMA.16816.F32.BF16 R68, R200, R36, R68 ;  /* 0x00000024c844723c */ /* 0x000ff00000041844 */
[----:B------:R-:W-:Y:S01]  /*26b0*/  HMMA.16816.F32.BF16 R20, R204, R58, R60 ;  /* 0x0000003acc14723c */ /* 0x000fe2000004183c */
[----:B------:R-:W-:Y:S07]  /*26c0*/  LDSM.16.M88.4 R60, [R227+0x6800] ;  /* 0x00680000e33c783b */ /* 0x000fee0000000200 */
[C---:B------:R-:W-:Y:S08]  /*26d0*/  HMMA.16816.F32.BF16 R64, R200.reuse, R32, R64 ;  /* 0x00000020c840723c */ /* 0x040ff00000041840 */
[----:B------:R-:W-:Y:S01]  /*26e0*/  HMMA.16816.F32.BF16 R44, R200, R34, R44 ;  /* 0x00000022c82c723c */ /* 0x000fe2000004182c */
[----:B------:R-:W4:Y:S07]  /*26f0*/  LDSM.16.M88.4 R32, [R224+0x12900] ;  /* 0x01290000e020783b */ /* 0x000f2e0000000200 */
[----:B-1----:R-:W-:Y:S08]  /*2700*/  HMMA.16816.F32.BF16 R8, R208, R12, R8 ;  /* 0x0000000cd008723c */ /* 0x002ff00000041808 */
[C---:B------:R-:W-:Y:S08]  /*2710*/  HMMA.16816.F32.BF16 R72, R200.reuse, R38, R72 ;  /* 0x00000026c848723c */ /* 0x040ff00000041848 */
[C---:B------:R-:W-:Y:S01]  /*2720*/  HMMA.16816.F32.BF16 R84, R200.reuse, R80, R40 ;  /* 0x00000050c854723c */ /* 0x040fe20000041828 */
[----:B------:R-:W1:Y:S07]  /*2730*/  LDSM.16.M88.4 R40, [R227+0x4800] ;  /* 0x00480000e328783b */ /* 0x000e6e0000000200 */
[----:B------:R-:W-:Y:S01]  /*2740*/  HMMA.16816.F32.BF16 R80, R200, R82, R48 ;  /* 0x00000052c850723c */ /* 0x000fe20000041830 */
[----:B------:R-:W5:Y:S07]  /*2750*/  LDSM.16.M88.4 R48, [R230+0x12100] ;  /* 0x01210000e630783b */ /* 0x000f6e0000000200 */
[----:B--2---:R-:W-:Y:S08]  /*2760*/  HMMA.16816.F32.BF16 R36, R204, R16, R68 ;  /* 0x00000010cc24723c */ /* 0x004ff00000041844 */
[----:B------:R-:W-:Y:S01]  /*2770*/  HMMA.16816.F32.BF16 R12, R208, R14, R20 ;  /* 0x0000000ed00c723c */ /* 0x000fe20000041814 */
[----:B------:R-:W-:Y:S07]  /*2780*/  LDSM.16.M88.4 R20, [R227+0x5800] ;  /* 0x00580000e314783b */ /* 0x000fee0000000200 */
[----:B---3--:R-:W-:Y:S08]  /*2790*/  HMMA.16816.F32.BF16 R8, R212, R28, R8 ;  /* 0x0000001cd408723c */ /* 0x008ff00000041808 */
[C---:B------:R-:W-:Y:S08]  /*27a0*/  HMMA.16816.F32.BF16 R56, R204.reuse, R18, R72 ;  /* 0x00000012cc38723c */ /* 0x040ff00000041848 */
[C---:B------:R-:W-:Y:S01]  /*27b0*/  HMMA.16816.F32.BF16 R68, R204.reuse, R24, R64 ;  /* 0x00000018cc44723c */ /* 0x040fe20000041840 */
[----:B------:R-:W-:Y:S07]  /*27c0*/  LDSM.16.M88.4 R64, [R227+0x6000] ;  /* 0x00600000e340783b */ /* 0x000fee0000000200 */
[----:B------:R-:W-:Y:S01]  /*27d0*/  HMMA.16816.F32.BF16 R72, R204, R26, R44 ;  /* 0x0000001acc48723c */ /* 0x000fe2000004182c */
[----:B------:R-:W2:Y:S04]  /*27e0*/  LDSM.16.M88.4 R24, [R227+0x5000] ;  /* 0x00500000e318783b */ /* 0x000ea80000000200 */
[----:B------:R-:W-:Y:S03]  /*27f0*/  LDSM.16.M88.4 R44, [R230+0x12900] ;  /* 0x01290000e62c783b */ /* 0x000fe60000000200 */
[----:B----4-:R-:W-:Y:S08]  /*2800*/  HMMA.16816.F32.BF16 R16, R208, R32, R36 ;  /* 0x00000020d010723c */ /* 0x010ff00000041824 */
[C---:B-1----:R-:W-:Y:S08]  /*2810*/  HMMA.16816.F32.BF16 R88, R204.reuse, R40, R88 ;  /* 0x00000028cc58723c */ /* 0x042ff00000041858 */
[----:B------:R-:W-:Y:S01]  /*2820*/  HMMA.16816.F32.BF16 R76, R204, R42, R76 ;  /* 0x0000002acc4c723c */ /* 0x000fe2000004184c */
[----:B------:R-:W1:Y:S07]  /*2830*/  LDSM.16.M88.4 R40, [R224+0x13100] ;  /* 0x01310000e028783b */ /* 0x000e6e0000000200 */
[----:B------:R-:W-:Y:S08]  /*2840*/  HMMA.16816.F32.BF16 R12, R212, R30, R12 ;  /* 0x0000001ed40c723c */ /* 0x000ff0000004180c */
[----:B-----5:R-:W-:Y:S08]  /*2850*/  HMMA.16816.F32.BF16 R8, R216, R48, R8 ;  /* 0x00000030d808723c */ /* 0x020ff00000041808 */
[----:B------:R-:W-:Y:S01]  /*2860*/  HMMA.16816.F32.BF16 R32, R208, R34, R56 ;  /* 0x00000022d020723c */ /* 0x000fe20000041838 */
[----:B------:R-:W-:Y:S07]  /*2870*/  LDSM.16.M88.4 R56, [R227+0x7000] ;  /* 0x00700000e338783b */ /* 0x000fee0000000200 */
[----:B------:R-:W-:Y:S08]  /*2880*/  HMMA.16816.F32.BF16 R28, R212, R52, R16 ;  /* 0x00000034d41c723c */ /* 0x000ff00000041810 */
[C---:B--2---:R-:W-:Y:S08]  /*2890*/  HMMA.16816.F32.BF16 R96, R204.reuse, R24, R96 ;  /* 0x00000018cc60723c */ /* 0x044ff00000041860 */
[----:B------:R-:W-:Y:S08]  /*28a0*/  HMMA.16816.F32.BF16 R92, R204, R26, R92 ;  /* 0x0000001acc5c723c */ /* 0x000ff0000004185c */
[----:B------:R-:W-:Y:S01]  /*28b0*/  HMMA.16816.F32.BF16 R24, R216, R50, R12 ;  /* 0x00000032d818723c */ /* 0x000fe2000004180c */
[----:B------:R-:W2:Y:S07]  /*28c0*/  LDSM.16.M88.4 R48, [R231+0x7000] ;  /* 0x00700000e730783b */ /* 0x000eae0000000200 */
[----:B------:R-:W-:Y:S08]  /*28d0*/  HMMA.16816.F32.BF16 R8, R220, R64, R8 ;  /* 0x00000040dc08723c */ /* 0x000ff00000041808 */
[C---:B------:R-:W-:Y:S08]  /*28e0*/  HMMA.16816.F32.BF16 R84, R204.reuse, R20, R84 ;  /* 0x00000014cc54723c */ /* 0x040ff00000041854 */
[----:B------:R-:W-:Y:S08]  /*28f0*/  HMMA.16816.F32.BF16 R80, R204, R22, R80 ;  /* 0x00000016cc50723c */ /* 0x000ff00000041850 */
[----:B-1----:R-:W-:Y:S01]  /*2900*/  HMMA.16816.F32.BF16 R20, R208, R40, R68 ;  /* 0x00000028d014723c */ /* 0x002fe20000041844 */
[----:B------:R-:W1:Y:S01]  /*2910*/  LDSM.16.M88.4 R68, [R224+0x13900] ;  /* 0x01390000e044783b */ /* 0x000e620000000200 */
[----:B------:R-:W-:-:S04]  /*2920*/  FMUL.FTZ R0, R8, c[0x0][0x320] ;  /* 0x0000c80008007a20 */ /* 0x000fc80000410000 */
[----:B------:R3:W4:Y:S02]  /*2930*/  MUFU.TANH R104, R0 ;  /* 0x0000000000687308 */ /* 0x0007240000002400 */
[----:B------:R-:W-:Y:S01]  /*2940*/  HMMA.16816.F32.BF16 R16, R212, R54, R32 ;  /* 0x00000036d410723c */ /* 0x000fe20000041820 */
[----:B------:R-:W5:Y:S07]  /*2950*/  LDSM.16.M88.4 R52, [R230+0x13100] ;  /* 0x01310000e634783b */ /* 0x000f6e0000000200 */
[----:B------:R-:W-:Y:S01]  /*2960*/  HMMA.16816.F32.BF16 R12, R216, R44, R28 ;  /* 0x0000002cd80c723c */ /* 0x000fe2000004181c */
[----:B---3--:R-:W-:-:S07]  /*2970*/  FMUL.FTZ R0, R9, c[0x0][0x320] ;  /* 0x0000c80009007a20 */ /* 0x008fce0000410000 */
[----:B------:R-:W-:Y:S01]  /*2980*/  HMMA.16816.F32.BF16 R36, R220, R66, R24 ;  /* 0x00000042dc24723c */ /* 0x000fe20000041818 */
[----:B------:R-:W-:Y:S01]  /*2990*/  LDSM.16.M88.4 R64, [R231+0x8000] ;  /* 0x00800000e740783b */ /* 0x000fe20000000200 */
[----:B------:R3:W1:Y:S06]  /*29a0*/  MUFU.TANH R103, R0 ;  /* 0x0000000000677308 */ /* 0x00066c0000002400 */
[----:B------:R-:W-:Y:S01]  /*29b0*/  HMMA.16816.F32.BF16 R32, R208, R42, R72 ;  /* 0x0000002ad020723c */ /* 0x000fe20000041848 */
[----:B------:R-:W4:Y:S07]  /*29c0*/  LDSM.16.M88.4 R40, [R231+0x7800] ;  /* 0x00780000e728783b */ /* 0x000f2e0000000200 */
[----:B--2---:R-:W-:Y:S01]  /*29d0*/  HMMA.16816.F32.BF16 R28, R212, R48, R20 ;  /* 0x00000030d41c723c */ /* 0x004fe20000041814 */
[----:B---3--:R-:W-:-:S04]  /*29e0*/  FMUL.FTZ R0, R10, c[0x0][0x320] ;  /* 0x0000c8000a007a20 */ /* 0x008fc80000410000 */
[----:B------:R2:W3:Y:S03]  /*29f0*/  MUFU.TANH R102, R0 ;  /* 0x0000000000667308 */ /* 0x0004e60000002400 */
[----:B------:R-:W-:Y:S01]  /*2a00*/  HMMA.16816.F32.BF16 R24, R216, R46, R16 ;  /* 0x0000002ed818723c */ /* 0x000fe20000041810 */
[----:B------:R-:W3:Y:S07]  /*2a10*/  LDSM.16.M88.4 R44, [R224+0x14100] ;  /* 0x01410000e02c783b */ /* 0x000eee0000000200 */
[----:B-1----:R-:W-:Y:S01]  /*2a20*/  HMMA.16816.F32.BF16 R20, R208, R68, R88 ;  /* 0x00000044d014723c */ /* 0x002fe20000041858 */
[----:B--2---:R-:W-:-:S07]  /*2a30*/  FMUL.FTZ R0, R11, c[0x0][0x320] ;  /* 0x0000c8000b007a20 */ /* 0x004fce0000410000 */
[----:B------:R-:W-:Y:S01]  /*2a40*/  HMMA.16816.F32.BF16 R8, R220, R60, R12 ;  /* 0x0000003cdc08723c */ /* 0x000fe2000004180c */
[----:B------:R1:W2:Y:S07]  /*2a50*/  MUFU.TANH R101, R0 ;  /* 0x0000000000657308 */ /* 0x0002ae0000002400 */
[----:B------:R-:W-:Y:S01]  /*2a60*/  HMMA.16816.F32.BF16 R16, R212, R50, R32 ;  /* 0x00000032d410723c */ /* 0x000fe20000041820 */
[----:B------:R-:W-:Y:S07]  /*2a70*/  LDSM.16.M88.4 R48, [R227+0x8000] ;  /* 0x00800000e330783b */ /* 0x000fee0000000200 */
[----:B-----5:R-:W-:Y:S01]  /*2a80*/  HMMA.16816.F32.BF16 R12, R216, R52, R28 ;  /* 0x00000034d80c723c */ /* 0x020fe2000004181c */
[----:B-1----:R-:W-:-:S04]  /*2a90*/  FMUL.FTZ R0, R36, c[0x0][0x320] ;  /* 0x0000c80024007a20 */ /* 0x002fc80000410000 */
[----:B------:R1:W1:Y:S03]  /*2aa0*/  MUFU.TANH R100, R0 ;  /* 0x0000000000647308 */ /* 0x0002660000002400 */
[----:B------:R-:W-:Y:S08]  /*2ab0*/  HMMA.16816.F32.BF16 R28, R208, R70, R76 ;  /* 0x00000046d01c723c */ /* 0x000ff0000004184c */
[----:B------:R-:W-:Y:S01]  /*2ac0*/  HMMA.16816.F32.BF16 R32, R220, R62, R24 ;  /* 0x0000003edc20723c */ /* 0x000fe20000041818 */
[----:B------:R-:W-:Y:S01]  /*2ad0*/  LDSM.16.M88.4 R60, [R227+0x7800] ;  /* 0x00780000e33c783b */ /* 0x000fe20000000200 */
[----:B-1----:R-:W-:-:S06]  /*2ae0*/  FMUL.FTZ R0, R37, c[0x0][0x320] ;  /* 0x0000c80025007a20 */ /* 0x002fcc0000410000 */
[----:B----4-:R-:W-:Y:S01]  /*2af0*/  HMMA.16816.F32.BF16 R24, R212, R40, R20 ;  /* 0x00000028d418723c */ /* 0x010fe20000041814 */
[----:B------:R1:W4:Y:S07]  /*2b00*/  MUFU.TANH R91, R0 ;  /* 0x00000000005b7308 */ /* 0x00032e0000002400 */
[----:B------:R-:W-:Y:S01]  /*2b10*/  HMMA.16816.F32.BF16 R20, R216, R54, R16 ;  /* 0x00000036d814723c */ /* 0x000fe20000041810 */
[----:B------:R-:W-:Y:S07]  /*2b20*/  LDSM.16.M88.4 R52, [R224+0x14900] ;  /* 0x01490000e034783b */ /* 0x000fee0000000200 */
[----:B------:R-:W-:Y:S01]  /*2b30*/  HMMA.16816.F32.BF16 R16, R212, R42, R28 ;  /* 0x0000002ad410723c */ /* 0x000fe2000004181c */
[----:B------:R-:W-:Y:S01]  /*2b40*/  LDSM.16.M88.4 R40, [R230+0x14100] ;  /* 0x01410000e628783b */ /* 0x000fe20000000200 */
[----:B-1----:R-:W-:-:S04]  /*2b50*/  FMUL.FTZ R0, R38, c[0x0][0x320] ;  /* 0x0000c80026007a20 */ /* 0x002fc80000410000 */
[----:B------:R1:W1:Y:S02]  /*2b60*/  MUFU.TANH R90, R0 ;  /* 0x00000000005a7308 */ /* 0x0002640000002400 */
[----:B------:R-:W-:Y:S08]  /*2b70*/  HMMA.16816.F32.BF16 R12, R220, R56, R12 ;  /* 0x00000038dc0c723c */ /* 0x000ff0000004180c */
[----:B---3--:R-:W-:Y:S01]  /*2b80*/  HMMA.16816.F32.BF16 R28, R208, R46, R92 ;  /* 0x0000002ed01c723c */ /* 0x008fe2000004185c */
[----:B-1----:R-:W-:-:S02]  /*2b90*/  FMUL.FTZ R0, R39, c[0x0][0x320] ;  /* 0x0000c80027007a20 */ /* 0x002fc40000410000 */
[----:B------:R-:W1:Y:S02]  /*2ba0*/  LDSM.16.M88.4 R36, [R230+0x13900] ;  /* 0x01390000e624783b */ /* 0x000e640000000200 */
[----:B------:R3:W1:Y:S11]  /*2bb0*/  MUFU.TANH R89, R0 ;  /* 0x0000000000597308 */ /* 0x0006760000002400 */
[----:B------:R-:W-:Y:S08]  /*2bc0*/  @!UPT UIADD3 URZ, URZ, URZ, URZ ;  /* 0x0000003f3f3ff290 */ /* 0x000ff0000fffe03f */
[----:B------:R-:W-:Y:S01]  /*2bd0*/  HMMA.16816.F32.BF16 R28, R212, R66, R28 ;  /* 0x00000042d41c723c */ /* 0x000fe2000004181c */
[----:B---3--:R-:W-:-:S04]  /*2be0*/  FMUL.FTZ R0, R8, c[0x0][0x320] ;  /* 0x0000c80008007a20 */ /* 0x008fc80000410000 */
[----:B------:R3:W1:Y:S02]  /*2bf0*/  MUFU.TANH R88, R0 ;  /* 0x0000000000587308 */ /* 0x0006640000002400 */
[----:B---3--:R-:W-:Y:S01]  /*2c00*/  FMUL.FTZ R0, R9, c[0x0][0x320] ;  /* 0x0000c80009007a20 */ /* 0x008fe20000410000 */
[C---:B-1----:R-:W-:Y:S05]  /*2c10*/  HMMA.16816.F32.BF16 R24, R216.reuse, R36, R24 ;  /* 0x00000024d818723c */ /* 0x042fea0000041818 */
[----:B------:R1:W3:Y:S03]  /*2c20*/  MUFU.TANH R76, R0 ;  /* 0x00000000004c7308 */ /* 0x0002e60000002400 */
[C---:B------:R-:W-:Y:S01]  /*2c30*/  HMMA.16816.F32.BF16 R16, R216.reuse, R38, R16 ;  /* 0x00000026d810723c */ /* 0x040fe20000041810 */
[----:B------:R-:W-:Y:S07]  /*2c40*/  LDSM.16.M88.4 R36, [R230+0x14900] ;  /* 0x01490000e624783b */ /* 0x000fee0000000200 */
[----:B------:R-:W-:Y:S01]  /*2c50*/  HMMA.16816.F32.BF16 R28, R216, R42, R28 ;  /* 0x0000002ad81c723c */ /* 0x000fe2000004181c */
[----:B-1----:R-:W-:-:S04]  /*2c60*/  FMUL.FTZ R0, R10, c[0x0][0x320] ;  /* 0x0000c8000a007a20 */ /* 0x002fc80000410000 */
[----:B------:R1:W1:Y:S03]  /*2c70*/  MUFU.TANH R75, R0 ;  /* 0x00000000004b7308 */ /* 0x0002660000002400 */
[----:B------:R-:W-:Y:S01]  /*2c80*/  HMMA.16816.F32.BF16 R24, R220, R60, R24 ;  /* 0x0000003cdc18723c */ /* 0x000fe20000041818 */
[----:B-1----:R-:W-:-:S07]  /*2c90*/  FMUL.FTZ R0, R11, c[0x0][0x320] ;  /* 0x0000c8000b007a20 */ /* 0x002fce0000410000 */
[----:B------:R-:W-:Y:S01]  /*2ca0*/  HMMA.16816.F32.BF16 R8, R208, R44, R96 ;  /* 0x0000002cd008723c */ /* 0x000fe20000041860 */
[----:B------:R-:W1:Y:S01]  /*2cb0*/  LDSM.16.M88.4 R44, [R231+0x8800] ;  /* 0x00880000e72c783b */ /* 0x000e620000000200 */
[----:B------:R5:W1:Y:S11]  /*2cc0*/  MUFU.TANH R74, R0 ;  /* 0x00000000004a7308 */ /* 0x000a760000002400 */
[----:B------:R-:W-:Y:S03]  /*2cd0*/  @!UPT UIADD3 URZ, URZ, URZ, URZ ;  /* 0x0000003f3f3ff290 */ /* 0x000fe6000fffe03f */
[----:B------:R-:W-:Y:S02]  /*2ce0*/  FMUL.FTZ R25, R25, c[0x0][0x320] ;  /* 0x0000c80019197a20 */ /* 0x000fe40000410000 */
[----:B------:R-:W-:Y:S02]  /*2cf0*/  FMUL.FTZ R26, R26, c[0x0][0x320] ;  /* 0x0000c8001a1a7a20 */ /* 0x000fe40000410000 */
[----:B------:R-:W-:Y:S02]  /*2d00*/  FMUL.FTZ R27, R27, c[0x0][0x320] ;  /* 0x0000c8001b1b7a20 */ /* 0x000fe40000410000 */
[----:B-----5:R-:W-:-:S04]  /*2d10*/  FMUL.FTZ R0, R32, c[0x0][0x320] ;  /* 0x0000c80020007a20 */ /* 0x020fc80000410000 */
[----:B------:R5:W1:Y:S01]  /*2d20*/  MUFU.TANH R73, R0 ;  /* 0x0000000000497308 */ /* 0x000a620000002400 */
[----:B------:R-:W-:Y:S01]  /*2d30*/  HMMA.16816.F32.BF16 R8, R212, R64, R8 ;  /* 0x00000040d408723c */ /* 0x000fe20000041808 */
[----:B-----5:R-:W-:-:S06]  /*2d40*/  FMUL.FTZ R0, R33, c[0x0][0x320] ;  /* 0x0000c80021007a20 */ /* 0x020fcc0000410000 */
[----:B------:R5:W1:Y:S11]  /*2d50*/  MUFU.TANH R72, R0 ;  /* 0x0000000000487308 */ /* 0x000a760000002400 */
[----:B------:R-:W-:Y:S06]  /*2d60*/  @!UPT UIADD3 URZ, URZ, URZ, URZ ;  /* 0x0000003f3f3ff290 */ /* 0x000fec000fffe03f */
[----:B------:R-:W-:Y:S01]  /*2d70*/  HMMA.16816.F32.BF16 R8, R216, R40, R8 ;  /* 0x00000028d808723c */ /* 0x000fe20000041808 */
[----:B-----5:R-:W-:-:S04]  /*2d80*/  FMUL.FTZ R0, R34, c[0x0][0x320] ;  /* 0x0000c80022007a20 */ /* 0x020fc80000410000 */
[----:B------:R5:W1:Y:S02]  /*2d90*/  MUFU.TANH R71, R0 ;  /* 0x0000000000477308 */ /* 0x000a640000002400 */
[----:B-----5:R-:W-:Y:S02]  /*2da0*/  FMUL.FTZ R0, R35, c[0x0][0x320] ;  /* 0x0000c80023007a20 */ /* 0x020fe40000410000 */
[----:B------:R-:W-:Y:S04]  /*2db0*/  HMMA.16816.F32.BF16 R32, R220, R58, R20 ;  /* 0x0000003adc20723c */ /* 0x000fe80000041814 */
[----:B------:R5:W1:Y:S04]  /*2dc0*/  MUFU.TANH R70, R0 ;  /* 0x0000000000467308 */ /* 0x000a680000002400 */
[----:B------:R-:W-:Y:S04]  /*2dd0*/  HMMA.16816.F32.BF16 R20, R208, R52, R84 ;  /* 0x00000034d014723c */ /* 0x000fe80000041854 */
[----:B------:R-:W1:Y:S01]  /*2de0*/  MUFU.TANH R53, R26 ;  /* 0x0000001a00357308 */ /* 0x000e620000002400 */
[----:B-----5:R-:W-:-:S07]  /*2df0*/  FMUL.FTZ R0, R12, c[0x0][0x320] ;  /* 0x0000c8000c007a20 */ /* 0x020fce0000410000 */
[----:B------:R-:W1:Y:S08]  /*2e00*/  MUFU.TANH R52, R27 ;  /* 0x0000001b00347308 */ /* 0x000e700000002400 */
[----:B------:R5:W1:Y:S02]  /*2e10*/  MUFU.TANH R69, R0 ;  /* 0x0000000000457308 */ /* 0x000a640000002400 */
[----:B-----5:R-:W-:-:S06]  /*2e20*/  FMUL.FTZ R0, R13, c[0x0][0x320] ;  /* 0x0000c8000d007a20 */ /* 0x020fcc0000410000 */
[----:B------:R5:W1:Y:S02]  /*2e30*/  MUFU.TANH R68, R0 ;  /* 0x0000000000447308 */ /* 0x000a640000002400 */
[----:B-----5:R-:W-:-:S06]  /*2e40*/  FMUL.FTZ R0, R14, c[0x0][0x320] ;  /* 0x0000c8000e007a20 */ /* 0x020fcc0000410000 */
[----:B------:R5:W1:Y:S02]  /*2e50*/  MUFU.TANH R65, R0 ;  /* 0x0000000000417308 */ /* 0x000a640000002400 */
[----:B-----5:R-:W-:Y:S02]  /*2e60*/  FMUL.FTZ R0, R15, c[0x0][0x320] ;  /* 0x0000c8000f007a20 */ /* 0x020fe40000410000 */
[----:B------:R-:W-:Y:S04]  /*2e70*/  HMMA.16816.F32.BF16 R12, R208, R54, R80 ;  /* 0x00000036d00c723c */ /* 0x000fe80000041850 */
[----:B------:R-:W1:Y:S08]  /*2e80*/  MUFU.TANH R54, R25 ;  /* 0x0000001900367308 */ /* 0x000e700000002400 */
[----:B------:R5:W1:Y:S02]  /*2e90*/  MUFU.TANH R64, R0 ;  /* 0x0000000000407308 */ /* 0x000a640000002400 */
[----:B-----5:R-:W-:-:S06]  /*2ea0*/  FMUL.FTZ R0, R32, c[0x0][0x320] ;  /* 0x0000c80020007a20 */ /* 0x020fcc0000410000 */
[----:B------:R5:W1:Y:S02]  /*2eb0*/  MUFU.TANH R60, R0 ;  /* 0x00000000003c7308 */ /* 0x000a640000002400 */
[----:B-----5:R-:W-:-:S06]  /*2ec0*/  FMUL.FTZ R0, R33, c[0x0][0x320] ;  /* 0x0000c80021007a20 */ /* 0x020fcc0000410000 */
[----:B------:R5:W1:Y:S02]  /*2ed0*/  MUFU.TANH R59, R0 ;  /* 0x00000000003b7308 */ /* 0x000a640000002400 */
[----:B-----5:R-:W-:-:S06]  /*2ee0*/  FMUL.FTZ R0, R34, c[0x0][0x320] ;  /* 0x0000c80022007a20 */ /* 0x020fcc0000410000 */
[----:B------:R5:W1:Y:S02]  /*2ef0*/  MUFU.TANH R58, R0 ;  /* 0x00000000003a7308 */ /* 0x000a640000002400 */
[----:B-----5:R-:W-:Y:S02]  /*2f00*/  FMUL.FTZ R0, R35, c[0x0][0x320] ;  /* 0x0000c80023007a20 */ /* 0x020fe40000410000 */
[----:B------:R-:W-:Y:S04]  /*2f10*/  HMMA.16816.F32.BF16 R32, R220, R62, R16 ;  /* 0x0000003edc20723c */ /* 0x000fe80000041810 */
[----:B------:R5:W2:Y:S04]  /*2f20*/  MUFU.TANH R57, R0 ;  /* 0x0000000000397308 */ /* 0x000aa80000002400 */
[----:B-1----:R-:W-:Y:S08]  /*2f30*/  HMMA.16816.F32.BF16 R16, R212, R44, R20 ;  /* 0x0000002cd410723c */ /* 0x002ff00000041814 */
[----:B------:R-:W-:Y:S01]  /*2f40*/  HMMA.16816.F32.BF16 R20, R220, R48, R8 ;  /* 0x00000030dc14723c */ /* 0x000fe20000041808 */
[----:B-----5:R-:W-:-:S02]  /*2f50*/  FMUL.FTZ R0, R24, c[0x0][0x320] ;  /* 0x0000c80018007a20 */ /* 0x020fc40000410000 */
[----:B------:R-:W1:Y:S01]  /*2f60*/  LDSM.16.M88.4 R24, [R227+0x8800] ;  /* 0x00880000e318783b */ /* 0x000e620000000200 */
[----:B------:R-:W-:-:S04]  /*2f70*/  DEPBAR.LE SB0, 0x0 ;  /* 0x000080000000791a */ /* 0x000fc80000000000 */
[----:B------:R-:W-:Y:S01]  /*2f80*/  HMMA.16816.F32.BF16 R8, R212, R46, R12 ;  /* 0x0000002ed408723c */ /* 0x000fe2000004180c */
[----:B------:R-:W-:Y:S01]  /*2f90*/  FMUL.FTZ R32, R32, c[0x0][0x320] ;  /* 0x0000c80020207a20 */ /* 0x000fe20000410000 */
[----:B------:R1:W1:Y:S01]  /*2fa0*/  MUFU.TANH R56, R0 ;  /* 0x0000000000387308 */ /* 0x0002620000002400 */
[----:B------:R-:W-:Y:S02]  /*2fb0*/  FMUL.FTZ R33, R33, c[0x0][0x320] ;  /* 0x0000c80021217a20 */ /* 0x000fe40000410000 */
[----:B------:R-:W-:Y:S02]  /*2fc0*/  FMUL.FTZ R34, R34, c[0x0][0x320] ;  /* 0x0000c80022227a20 */ /* 0x000fe40000410000 */
[----:B------:R-:W-:Y:S01]  /*2fd0*/  FMUL.FTZ R35, R35, c[0x0][0x320] ;  /* 0x0000c80023237a20 */ /* 0x000fe20000410000 */
[----:B------:R-:W-:Y:S02]  /*2fe0*/  HMMA.16816.F32.BF16 R12, R216, R36, R16 ;  /* 0x00000024d80c723c */ /* 0x000fe40000041810 */
[----:B------:R1:W1:Y:S06]  /*2ff0*/  MUFU.TANH R43, R32 ;  /* 0x00000020002b7308 */ /* 0x00026c0000002400 */
[----:B------:R-:W-:Y:S01]  /*3000*/  FMUL.FTZ R20, R20, c[0x0][0x320] ;  /* 0x0000c80014147a20 */ /* 0x000fe20000410000 */
[----:B------:R-:W-:Y:S01]  /*3010*/  HMMA.16816.F32.BF16 R16, R220, R50, R28 ;  /* 0x00000032dc10723c */ /* 0x000fe2000004181c */
[----:B------:R-:W-:Y:S01]  /*3020*/  FMUL.FTZ R21, R21, c[0x0][0x320] ;  /* 0x0000c80015157a20 */ /* 0x000fe20000410000 */
[----:B------:R1:W1:Y:S01]  /*3030*/  MUFU.TANH R42, R33 ;  /* 0x00000021002a7308 */ /* 0x0002620000002400 */
[----:B------:R-:W-:-:S02]  /*3040*/  FMUL.FTZ R22, R22, c[0x0][0x320] ;  /* 0x0000c80016167a20 */ /* 0x000fc40000410000 */
[----:B------:R-:W-:-:S03]  /*3050*/  FMUL.FTZ R23, R23, c[0x0][0x320] ;  /* 0x0000c80017177a20 */ /* 0x000fc60000410000 */
[----:B------:R-:W-:Y:S02]  /*3060*/  HMMA.16816.F32.BF16 R8, R216, R38, R8 ;  /* 0x00000026d808723c */ /* 0x000fe40000041808 */
[----:B------:R2:W2:Y:S08]  /*3070*/  MUFU.TANH R41, R34 ;  /* 0x0000002200297308 */ /* 0x0004b00000002400 */
[----:B------:R2:W2:Y:S01]  /*3080*/  MUFU.TANH R40, R35 ;  /* 0x0000002300287308 */ /* 0x0004a20000002400 */
[----:B-1----:R-:W-:Y:S05]  /*3090*/  HMMA.16816.F32.BF16 R12, R220, R24, R12 ;  /* 0x00000018dc0c723c */ /* 0x002fea000004180c */
[----:B------:R-:W-:-:S02]  /*30a0*/  FMUL.FTZ R16, R16, c[0x0][0x320] ;  /* 0x0000c80010107a20 */ /* 0x000fc40000410000 */
[----:B------:R-:W-:Y:S01]  /*30b0*/  FMUL.FTZ R17, R17, c[0x0][0x320] ;  /* 0x0000c80011117a20 */ /* 0x000fe20000410000 */
[----:B------:R1:W1:Y:S01]  /*30c0*/  MUFU.TANH R37, R20 ;  /* 0x0000001400257308 */ /* 0x0002620000002400 */
[----:B------:R-:W-:Y:S02]  /*30d0*/  FMUL.FTZ R18, R18, c[0x0][0x320] ;  /* 0x0000c80012127a20 */ /* 0x000fe40000410000 */
[----:B------:R-:W-:Y:S02]  /*30e0*/  FMUL.FTZ R19, R19, c[0x0][0x320] ;  /* 0x0000c80013137a20 */ /* 0x000fe40000410000 */
[----:B------:R-:W-:Y:S03]  /*30f0*/  HMMA.16816.F32.BF16 R8, R220, R26, R8 ;  /* 0x0000001adc08723c */ /* 0x000fe60000041808 */
[----:B------:R1:W1:Y:S08]  /*3100*/  MUFU.TANH R33, R16 ;  /* 0x0000001000217308 */ /* 0x0002700000002400 */
[----:B------:R-:W-:Y:S01]  /*3110*/  FMUL.FTZ R12, R12, c[0x0][0x320] ;  /* 0x0000c8000c0c7a20 */ /* 0x000fe20000410000 */
[----:B------:R1:W1:Y:S01]  /*3120*/  MUFU.TANH R32, R17 ;  /* 0x0000001100207308 */ /* 0x0002620000002400 */
[----:B------:R-:W-:-:S02]  /*3130*/  FMUL.FTZ R13, R13, c[0x0][0x320] ;  /* 0x0000c8000d0d7a20 */ /* 0x000fc40000410000 */
[----:B------:R-:W-:Y:S02]  /*3140*/  FMUL.FTZ R14, R14, c[0x0][0x320] ;  /* 0x0000c8000e0e7a20 */ /* 0x000fe40000410000 */
[----:B------:R-:W-:-:S03]  /*3150*/  FMUL.FTZ R15, R15, c[0x0][0x320] ;  /* 0x0000c8000f0f7a20 */ /* 0x000fc60000410000 */
[----:B------:R1:W1:Y:S04]  /*3160*/  MUFU.TANH R30, R18 ;  /* 0x00000012001e7308 */ /* 0x0002680000002400 */
[----:B------:R-:W-:Y:S02]  /*3170*/  FMUL.FTZ R8, R8, c[0x0][0x320] ;  /* 0x0000c80008087a20 */ /* 0x000fe40000410000 */
[----:B------:R-:W-:Y:S02]  /*3180*/  FMUL.FTZ R9, R9, c[0x0][0x320] ;  /* 0x0000c80009097a20 */ /* 0x000fe40000410000 */
[----:B------:R-:W-:Y:S01]  /*3190*/  FMUL.FTZ R10, R10, c[0x0][0x320] ;  /* 0x0000c8000a0a7a20 */ /* 0x000fe20000410000 */
[----:B------:R1:W1:Y:S01]  /*31a0*/  MUFU.TANH R31, R19 ;  /* 0x00000013001f7308 */ /* 0x0002620000002400 */
[----:B------:R-:W-:-:S07]  /*31b0*/  FMUL.FTZ R11, R11, c[0x0][0x320] ;  /* 0x0000c8000b0b7a20 */ /* 0x000fce0000410000 */
[----:B------:R1:W1:Y:S08]  /*31c0*/  MUFU.TANH R36, R21 ;  /* 0x0000001500247308 */ /* 0x0002700000002400 */
        /* <DEDUP_REMOVED lines=9> */
[----:B------:R1:W1:Y:S01]  /*3260*/  MUFU.TANH R24, R11 ;  /* 0x0000000b00187308 */ /* 0x0002620000002400 */
[----:B------:R-:W-:Y:S06]  /*3270*/  BAR.SYNC.DEFER_BLOCKING 0x0 ;  /* 0x0000000000007b1d */ /* 0x000fec0000010000 */
[----:B------:R-:W-:Y:S05]  /*3280*/  @!P0 BRA `(.L_x_4) ;  /* 0x000001e000008947 */ /* 0x000fea0003800000 */
[----:B--234-:R-:W-:Y:S01]  /*3290*/  UIADD3 UR5, UR12, -0x2, URZ ;  /* 0xfffffffe0c057890 */ /* 0x01cfe2000fffe03f */
[C---:B-1----:R-:W-:Y:S01]  /*32a0*/  IMAD.SHL.U32 R10, R118.reuse, 0x40, RZ ;  /* 0x00000040760a7824 */ /* 0x042fe200078e00ff */
[----:B------:R-:W-:-:S02]  /*32b0*/  SHF.L.U64.HI R3, R118, 0x6, R119 ;  /* 0x0000000676037819 */ /* 0x000fc40000010277 */
[----:B------:R-:W-:Y:S02]  /*32c0*/  USHF.R.S32.HI UR4, URZ, 0x1f, UR5 ;  /* 0x0000001f3f047899 */ /* 0x000fe40008011405 */
[----:B------:R-:W-:Y:S01]  /*32d0*/  UIMAD UR16, UR16, UR5, URZ ;  /* 0x00000005101072a4 */ /* 0x000fe2000f8e023f */
[----:B------:R-:W-:-:S03]  /*32e0*/  IMAD.WIDE.U32 R8, R116, UR5, R120 ;  /* 0x0000000574087c25 */ /* 0x000fc6000f8e0078 */
[----:B------:R-:W-:Y:S02]  /*32f0*/  UIMAD UR4, UR4, UR14, UR16 ;  /* 0x0000000e040472a4 */ /* 0x000fe4000f8e0210 */
[----:B------:R-:W-:-:S04]  /*3300*/  LEA R6, P2, R8, c[0x0][0x1c8], 0x1 ;  /* 0x0000720008067a11 */ /* 0x000fc800078408ff */
[----:B------:R-:W-:Y:S02]  /*3310*/  IADD3 R0, R9, UR4, RZ ;  /* 0x0000000409007c10 */ /* 0x000fe4000fffe0ff */
[----:B------:R-:W-:Y:S02]  /*3320*/  IADD3 R14, P1, P0, R10, 0x80, R6 ;  /* 0x000000800a0e7810 */ /* 0x000fe4000783e006 */
[----:B------:R-:W-:Y:S02]  /*3330*/  LEA.HI.X R7, R8, c[0x0][0x1cc], R0, 0x1, P2 ;  /* 0x0000730008077a11 */ /* 0x000fe400010f0c00 */
[C---:B------:R-:W-:Y:S02]  /*3340*/  IADD3 R8, P3, R10.reuse, R6, RZ ;  /* 0x000000060a087210 */ /* 0x040fe40007f7e0ff */
[C-C-:B------:R-:W-:Y:S01]  /*3350*/  IADD3.X R15, R3.reuse, RZ, R7.reuse, P1, P0 ;  /* 0x000000ff030f7210 */ /* 0x140fe20000fe0407 */
[----:B------:R-:W-:Y:S01]  /*3360*/  @!PT LDS RZ, [RZ] ;  /* 0x00000000fffff984 */ /* 0x000fe20000000800 */
[----:B------:R-:W-:Y:S01]  /*3370*/  @!PT LDS RZ, [RZ] ;  /* 0x00000000fffff984 */ /* 0x000fe20000000800 */
[----:B------:R-:W-:Y:S01]  /*3380*/  @!PT LDS RZ, [RZ] ;  /* 0x00000000fffff984 */ /* 0x000fe20000000800 */
[----:B------:R1:W-:Y:S01]  /*3390*/  LDGSTS.E.BYPASS.LTC128B.128 [R249+0xc100], [R6.64], !P6 ;  /* 0x0c10000006f97fae */ /* 0x0003e2000f101d4a */
[----:B------:R-:W-:Y:S01]  /*33a0*/  IADD3 R12, P2, P1, R10, 0x100, R6 ;  /* 0x000001000a0c7810 */ /* 0x000fe2000795e006 */
[C-C-:B------:R-:W-:Y:S01]  /*33b0*/  IMAD.X R9, R3.reuse, 0x1, R7.reuse, P3 ;  /* 0x0000000103097824 */ /* 0x140fe200018e0607 */
[----:B------:R-:W-:Y:S01]  /*33c0*/  IADD3 R10, P0, R8, R10, RZ ;  /* 0x0000000a080a7210 */ /* 0x000fe20007f1e0ff */
[----:B------:R1:W-:Y:S01]  /*33d0*/  LDGSTS.E.BYPASS.LTC128B.128 [R249+0xf100], [R6.64+0x80], !P5 ;  /* 0x0f10008006f97fae */ /* 0x0003e2000e901d4a */
[----:B------:R-:W-:-:S03]  /*33e0*/  IADD3.X R13, R3, RZ, R7, P2, P1 ;  /* 0x000000ff030d7210 */ /* 0x000fc600017e2407 */
[----:B------:R-:W-:Y:S01]  /*33f0*/  IMAD.X R11, R9, 0x1, R3, P0 ;  /* 0x00000001090b7824 */ /* 0x000fe200000e0603 */
[----:B------:R1:W-:Y:S04]  /*3400*/  LDGSTS.E.BYPASS.LTC128B.128 [R249+0x12100], [R6.64+0x100], !P4 ;  /* 0x1210010006f97fae */ /* 0x0003e8000e101d4a */
[----:B------:R1:W-:Y:S04]  /*3410*/  LDGSTS.E.BYPASS.LTC128B.128 [R249+0xd100], [R8.64], !P6 ;  /* 0x0d10000008f97fae */ /* 0x0003e8000f101d4a */
[----:B------:R1:W-:Y:S04]  /*3420*/  LDGSTS.E.BYPASS.LTC128B.128 [R249+0x10100], [R14.64], !P5 ;  /* 0x101000000ef97fae */ /* 0x0003e8000e901d4a */
[----:B------:R1:W-:Y:S04]  /*3430*/  LDGSTS.E.BYPASS.LTC128B.128 [R249+0x13100], [R12.64], !P4 ;  /* 0x131000000cf97fae */ /* 0x0003e8000e101d4a */
[----:B------:R1:W-:Y:S04]  /*3440*/  LDGSTS.E.BYPASS.LTC128B.128 [R249+0xe100], [R10.64], !P6 ;  /* 0x0e1000000af97fae */ /* 0x0003e8000f101d4a */
[----:B------:R1:W-:Y:S04]  /*3450*/  LDGSTS.E.BYPASS.LTC128B.128 [R249+0x11100], [R10.64+0x80], !P5 ;  /* 0x111000800af97fae */ /* 0x0003e8000e901d4a */
[----:B------:R1:W-:Y:S02]  /*3460*/  LDGSTS.E.BYPASS.LTC128B.128 [R249+0x14100], [R10.64+0x100], !P4 ;  /* 0x141001000af97fae */ /* 0x0003e4000e101d4a */
.L_x_4:
[----:B--234-:R-:W-:Y:S01]  /*3470*/  LOP3.LUT R0, R117, 0xffffffe0, RZ, 0xc0, !PT ;  /* 0xffffffe075007812 */ /* 0x01cfe200078ec0ff */
[----:B------:R-:W-:Y:S01]  /*3480*/  ULDC UR4, c[0x0][0x1d0] ;  /* 0x0000740000047ab9 */ /* 0x000fe20000000800 */
[----:B------:R-:W-:Y:S01]  /*3490*/  IMAD.SHL.U32 R225, R4, 0x2, RZ ;  /* 0x0000000204e17824 */ /* 0x000fe200078e00ff */
[----:B------:R-:W-:Y:S01]  /*34a0*/  UIADD3 UR4, UR6, UR4, URZ ;  /* 0x0000000406047290 */ /* 0x000fe2000fffe03f */
[----:B------:R-:W0:Y:S01]  /*34b0*/  LDGDEPBAR ;  /* 0x00000000000079af */ /* 0x000e220000000000 */
[----:B------:R-:W-:Y:S01]  /*34c0*/  IMAD.IADD R0, R152, 0x1, -R0 ;  /* 0x0000000198007824 */ /* 0x000fe200078e0a00 */
[----:B------:R-:W-:Y:S01]  /*34d0*/  UIADD3 UR14, UR12, -0x2, URZ ;  /* 0xfffffffe0c0e7890 */ /* 0x000fe2000fffe03f */
[----:B------:R-:W-:Y:S01]  /*34e0*/  IMAD R226, R5, 0x2, R225 ;  /* 0x0000000205e27824 */ /* 0x000fe200078e02e1 */
[C---:B------:R-:W-:Y:S01]  /*34f0*/  LEA R229, R2.reuse, R225, 0x1 ;  /* 0x000000e102e57211 */ /* 0x040fe200078e08ff */
[----:B-1----:R-:W-:Y:S01]  /*3500*/  IMAD.U32 R6, RZ, RZ, UR4 ;  /* 0x00000004ff067e24 */ /* 0x002fe2000f8e00ff */
[----:B------:R-:W-:Y:S01]  /*3510*/  SHF.R.S32.HI R3, RZ, 0x1f, R0 ;  /* 0x0000001fff037819 */ /* 0x000fe20000011400 */
[----:B------:R-:W-:Y:S01]  /*3520*/  IMAD R228, R2, 0x2, R226 ;  /* 0x0000000202e47824 */ /* 0x000fe200078e02e2 */
[----:B------:R-:W-:Y:S01]  /*3530*/  LDSM.16.MT88.4 R48, [R226+0x3100] ;  /* 0x00310000e230783b */ /* 0x000fe20000004200 */
[----:B------:R-:W-:Y:S01]  /*3540*/  UISETP.GE.AND UP0, UPT, UR14, UR8, UPT ;  /* 0x000000080e00728c */ /* 0x000fe2000bf06270 */
[----:B------:R-:W-:-:S02]  /*3550*/  LEA.HI R3, R3, R0, RZ, 0x2 ;  /* 0x0000000003037211 */ /* 0x000fc400078f10ff */
[----:B------:R-:W-:Y:S02]  /*3560*/  LDSM.16.MT88.4 R84, [R228+0x6100] ;  /* 0x00610000e454783b */ /* 0x000fe40000004200 */
[----:B------:R-:W-:Y:S02]  /*3570*/  LOP3.LUT R3, R3, 0x7ffffffc, RZ, 0xc0, !PT ;  /* 0x7ffffffc03037812 */ /* 0x000fe400078ec0ff */
[----:B------:R-:W-:Y:S03]  /*3580*/  LDSM.16.MT88.4 R96, [R225+0x3900] ;  /* 0x00390000e160783b */ /* 0x000fe60000004200 */
[----:B------:R-:W-:Y:S01]  /*3590*/  IMAD.IADD R0, R0, 0x1, -R3 ;  /* 0x0000000100007824 */ /* 0x000fe200078e0a03 */
[----:B------:R-:W-:Y:S03]  /*35a0*/  LDSM.16.MT88.4 R80, [R228+0x3900] ;  /* 0x00390000e450783b */ /* 0x000fe60000004200 */
[----:B------:R-:W-:Y:S01]  /*35b0*/  IMAD R0, R0, -0x2, R6 ;  /* 0xfffffffe00007824 */ /* 0x000fe200078e0206 */
[----:B------:R-:W-:Y:S04]  /*35c0*/  LDSM.16.MT88.4 R92, [R226+0x3900] ;  /* 0x00390000e25c783b */ /* 0x000fe80000004200 */
[----:B------:R-:W-:-:S02]  /*35d0*/  ISETP.GT.AND P3, PT, R0, RZ, PT ;  /* 0x000000ff0000720c */ /* 0x000fc40003f64270 */
[C---:B------:R-:W-:Y:S02]  /*35e0*/  ISETP.GT.AND P2, PT, R0.reuse, 0x1, PT ;  /* 0x000000010000780c */ /* 0x040fe40003f44270 */
[----:B------:R-:W-:Y:S02]  /*35f0*/  ISETP.GT.AND P1, PT, R0, 0x8, PT ;  /* 0x000000080000780c */ /* 0x000fe40003f24270 */
[----:B------:R-:W-:Y:S02]  /*3600*/  FSEL R7, R104, -INF , P3 ;  /* 0xff80000068077808 */ /* 0x000fe40001800000 */
[----:B------:R-:W-:Y:S02]  /*3610*/  FSEL R8, R103, -INF , P2 ;  /* 0xff80000067087808 */ /* 0x000fe40001000000 */
[----:B------:R-:W-:Y:S02]  /*3620*/  FSEL R9, R100, -INF , P1 ;  /* 0xff80000064097808 */ /* 0x000fe40000800000 */
[----:B------:R-:W-:-:S02]  /*3630*/  ISETP.GT.AND P0, PT, R0, 0x9, PT ;  /* 0x000000090000780c */ /* 0x000fc40003f04270 */
[----:B------:R-:W-:Y:S02]  /*3640*/  FMNMX.FTZ R100, R7, R8, !PT ;  /* 0x0000000807647209 */ /* 0x000fe40007810000 */
[----:B------:R-:W-:Y:S02]  /*3650*/  FSEL R14, R102, -INF , P3 ;  /* 0xff800000660e7808 */ /* 0x000fe40001800000 */
[----:B------:R-:W-:Y:S02]  /*3660*/  ISETP.GT.AND P3, PT, R0, 0x10, PT ;  /* 0x000000100000780c */ /* 0x000fe40003f64270 */
[----:B------:R-:W-:Y:S02]  /*3670*/  FSEL R10, R91, -INF , P0 ;  /* 0xff8000005b0a7808 */ /* 0x000fe40000000000 */
[----:B------:R-:W-:Y:S02]  /*3680*/  FMNMX.FTZ R100, R9, R100, !PT ;  /* 0x0000006409647209 */ /* 0x000fe40007810000 */
[----:B------:R-:W-:-:S02]  /*3690*/  FSEL R15, R101, -INF , P2 ;  /* 0xff800000650f7808 */ /* 0x000fc40001000000 */
[----:B------:R-:W-:Y:S02]  /*36a0*/  ISETP.GT.AND P2, PT, R0, 0x11, PT ;  /* 0x000000110000780c */ /* 0x000fe40003f44270 */
[----:B------:R-:W-:Y:S02]  /*36b0*/  FSEL R11, R88, -INF , P3 ;  /* 0xff800000580b7808 */ /* 0x000fe40001800000 */
[----:B------:R-:W-:Y:S02]  /*36c0*/  FMNMX.FTZ R100, R10, R100, !PT ;  /* 0x000000640a647209 */ /* 0x000fe40007810000 */
[----:B------:R-:W-:Y:S02]  /*36d0*/  FSEL R20, R90, -INF , P1 ;  /* 0xff8000005a147808 */ /* 0x000fe40000800000 */
[----:B------:R-:W-:Y:S02]  /*36e0*/  ISETP.GT.AND P1, PT, R0, 0x18, PT ;  /* 0x000000180000780c */ /* 0x000fe40003f24270 */
[----:B------:R-:W-:-:S02]  /*36f0*/  FSEL R13, R76, -INF , P2 ;  /* 0xff8000004c0d7808 */ /* 0x000fc40001000000 */
[----:B------:R-:W-:Y:S01]  /*3700*/  FMNMX.FTZ R100, R11, R100, !PT ;  /* 0x000000640b647209 */ /* 0x000fe20007810000 */
[----:B------:R-:W-:Y:S01]  /*3710*/  LDSM.16.MT88.4 R76, [R229+0x6100] ;  /* 0x00610000e54c783b */ /* 0x000fe20000004200 */
[----:B------:R-:W-:Y:S02]  /*3720*/  FSEL R21, R89, -INF , P0 ;  /* 0xff80000059157808 */ /* 0x000fe40000000000 */
[----:B------:R-:W-:Y:S01]  /*3730*/  ISETP.GT.AND P0, PT, R0, 0x19, PT ;  /* 0x000000190000780c */ /* 0x000fe20003f04270 */
[----:B------:R-:W-:Y:S01]  /*3740*/  LDSM.16.MT88.4 R88, [R229+0x3900] ;  /* 0x00390000e558783b */ /* 0x000fe20000004200 */
[----:B------:R-:W-:Y:S02]  /*3750*/  FSEL R23, R73, -INF , P1 ;  /* 0xff80000049177808 */ /* 0x000fe40000800000 */
[----:B------:R-:W-:Y:S02]  /*3760*/  FMNMX.FTZ R100, R13, R100, !PT ;  /* 0x000000640d647209 */ /* 0x000fe40007810000 */
[----:B------:R-:W-:-:S02]  /*3770*/  FSEL R28, R75, -INF , P3 ;  /* 0xff8000004b1c7808 */ /* 0x000fc40001800000 */
[----:B------:R-:W-:Y:S02]  /*3780*/  ISETP.GT.AND P3, PT, R0, 0x20, PT ;  /* 0x000000200000780c */ /* 0x000fe40003f64270 */
[----:B------:R-:W-:Y:S02]  /*3790*/  FSEL R22, R72, -INF , P0 ;  /* 0xff80000048167808 */ /* 0x000fe40000000000 */
[----:B------:R-:W-:Y:S02]  /*37a0*/  FMNMX.FTZ R100, R23, R100, !PT ;  /* 0x0000006417647209 */ /* 0x000fe40007810000 */
[----:B------:R-:W-:Y:S02]  /*37b0*/  FSEL R29, R74, -INF , P2 ;  /* 0xff8000004a1d7808 */ /* 0x000fe40001000000 */
[----:B------:R-:W-:Y:S01]  /*37c0*/  ISETP.GT.AND P2, PT, R0, 0x21, PT ;  /* 0x000000210000780c */ /* 0x000fe20003f44270 */
[----:B------:R-:W-:Y:S01]  /*37d0*/  LDSM.16.MT88.4 R72, [R226+0x6100] ;  /* 0x00610000e248783b */ /* 0x000fe20000004200 */
[----:B------:R-:W-:-:S02]  /*37e0*/  FSEL R104, R69, -INF , P3 ;  /* 0xff80000045687808 */ /* 0x000fc40001800000 */
[----:B------:R-:W-:Y:S02]  /*37f0*/  FMNMX.FTZ R100, R22, R100, !PT ;  /* 0x0000006416647209 */ /* 0x000fe40007810000 */
[----:B------:R-:W-:Y:S02]  /*3800*/  FSEL R44, R71, -INF , P1 ;  /* 0xff800000472c7808 */ /* 0x000fe40000800000 */
[----:B------:R-:W-:Y:S02]  /*3810*/  ISETP.GT.AND P1, PT, R0, 0x28, PT ;  /* 0x000000280000780c */ /* 0x000fe40003f24270 */
[----:B------:R-:W-:Y:S02]  /*3820*/  FSEL R103, R68, -INF , P2 ;  /* 0xff80000044677808 */ /* 0x000fe40001000000 */
[----:B------:R-:W-:Y:S02]  /*3830*/  FMNMX.FTZ R100, R104, R100, !PT ;  /* 0x0000006468647209 */ /* 0x000fe40007810000 */
[----:B------:R-:W-:-:S02]  /*3840*/  FMNMX.FTZ R3, R14, R15, !PT ;  /* 0x0000000f0e037209 */ /* 0x000fc40007810000 */
[----:B------:R-:W-:Y:S02]  /*3850*/  FSEL R45, R70, -INF , P0 ;  /* 0xff800000462d7808 */ /* 0x000fe40000000000 */
[----:B------:R-:W-:Y:S02]  /*3860*/  ISETP.GT.AND P0, PT, R0, 0x29, PT ;  /* 0x000000290000780c */ /* 0x000fe40003f04270 */
[----:B------:R-:W-:Y:S02]  /*3870*/  FSEL R102, R60, -INF , P1 ;  /* 0xff8000003c667808 */ /* 0x000fe40000800000 */
[----:B------:R-:W-:Y:S01]  /*3880*/  FMNMX.FTZ R100, R103, R100, !PT ;  /* 0x0000006467647209 */ /* 0x000fe20007810000 */
[----:B------:R-:W-:Y:S01]  /*3890*/  LDSM.16.MT88.4 R60, [R229+0x900] ;  /* 0x00090000e53c783b */ /* 0x000fe20000004200 */
[----:B------:R-:W-:Y:S02]  /*38a0*/  FMNMX.FTZ R3, R20, R3, !PT ;  /* 0x0000000314037209 */ /* 0x000fe40007810000 */
[----:B------:R-:W-:-:S02]  /*38b0*/  FSEL R106, R65, -INF , P3 ;  /* 0xff800000416a7808 */ /* 0x000fc40001800000 */
[----:B------:R-:W-:Y:S02]  /*38c0*/  ISETP.GT.AND P3, PT, R0, 0x30, PT ;  /* 0x000000300000780c */ /* 0x000fe40003f64270 */
[----:B------:R-:W-:Y:S02]  /*38d0*/  FSEL R101, R59, -INF , P0 ;  /* 0xff8000003b657808 */ /* 0x000fe40000000000 */
[----:B------:R-:W-:Y:S02]  /*38e0*/  FMNMX.FTZ R100, R102, R100, !PT ;  /* 0x0000006466647209 */ /* 0x000fe40007810000 */
[----:B------:R-:W-:Y:S02]  /*38f0*/  FMNMX.FTZ R3, R21, R3, !PT ;  /* 0x0000000315037209 */ /* 0x000fe40007810000 */
[----:B------:R-:W-:Y:S02]  /*3900*/  FSEL R105, R64, -INF , P2 ;  /* 0xff80000040697808 */ /* 0x000fe40001000000 */
[----:B------:R-:W-:Y:S01]  /*3910*/  ISETP.GT.AND P2, PT, R0, 0x31, PT ;  /* 0x000000310000780c */ /* 0x000fe20003f44270 */
[----:B------:R-:W-:Y:S01]  /*3920*/  LDSM.16.MT88.4 R64, [R225+0x6100] ;  /* 0x00610000e140783b */ /* 0x000fe20000004200 */
[----:B------:R-:W-:-:S02]  /*3930*/  FSEL R155, R56, -INF , P3 ;  /* 0xff800000389b7808 */ /* 0x000fc40001800000 */
[----:B------:R-:W-:Y:S02]  /*3940*/  FMNMX.FTZ R100, R101, R100, !PT ;  /* 0x0000006465647209 */ /* 0x000fe40007810000 */
[----:B------:R-:W-:Y:S02]  /*3950*/  FMNMX.FTZ R3, R28, R3, !PT ;  /* 0x000000031c037209 */ /* 0x000fe40007810000 */
[----:B------:R-:W-:Y:S02]  /*3960*/  FSEL R107, R58, -INF , P1 ;  /* 0xff8000003a6b7808 */ /* 0x000fe40000800000 */
[----:B------:R-:W-:Y:S02]  /*3970*/  ISETP.GT.AND P1, PT, R0, 0x38, PT ;  /* 0x000000380000780c */ /* 0x000fe40003f24270 */
[----:B------:R-:W-:Y:S02]  /*3980*/  FSEL R154, R54, -INF , P2 ;  /* 0xff800000369a7808 */ /* 0x000fe40001000000 */
[----:B------:R-:W-:-:S02]  /*3990*/  FMNMX.FTZ R100, R155, R100, !PT ;  /* 0x000000649b647209 */ /* 0x000fc40007810000 */
[----:B------:R-:W-:Y:S02]  /*39a0*/  FMNMX.FTZ R3, R29, R3, !PT ;  /* 0x000000031d037209 */ /* 0x000fe40007810000 */
[----:B------:R-:W-:Y:S02]  /*39b0*/  FSEL R112, R57, -INF , P0 ;  /* 0xff80000039707808 */ /* 0x000fe40000000000 */
[----:B------:R-:W-:Y:S01]  /*39c0*/  ISETP.GT.AND P0, PT, R0, 0x39, PT ;  /* 0x000000390000780c */ /* 0x000fe20003f04270 */
[----:B------:R-:W-:Y:S01]  /*39d0*/  LDSM.16.MT88.4 R56, [R229+0x3100] ;  /* 0x00310000e538783b */ /* 0x000fe20000004200 */
[----:B------:R-:W-:Y:S02]  /*39e0*/  FSEL R153, R43, -INF , P1 ;  /* 0xff8000002b997808 */ /* 0x000fe40000800000 */
[----:B------:R-:W-:Y:S02]  /*39f0*/  FMNMX.FTZ R100, R154, R100, !PT ;  /* 0x000000649a647209 */ /* 0x000fe40007810000 */
[----:B------:R-:W-:-:S02]  /*3a00*/  FMNMX.FTZ R3, R44, R3, !PT ;  /* 0x000000032c037209 */ /* 0x000fc40007810000 */
[----:B------:R-:W-:Y:S02]  /*3a10*/  FSEL R167, R53, -INF , P3 ;  /* 0xff80000035a77808 */ /* 0x000fe40001800000 */
[----:B------:R-:W-:Y:S02]  /*3a20*/  ISETP.GT.AND P3, PT, R0, 0x40, PT ;  /* 0x000000400000780c */ /* 0x000fe40003f64270 */
[----:B------:R-:W-:Y:S02]  /*3a30*/  FSEL R152, R42, -INF , P0 ;  /* 0xff8000002a987808 */ /* 0x000fe40000000000 */
[----:B------:R-:W-:Y:S02]  /*3a40*/  FMNMX.FTZ R100, R153, R100, !PT ;  /* 0x0000006499647209 */ /* 0x000fe40007810000 */
[----:B------:R-:W-:Y:S02]  /*3a50*/  FMNMX.FTZ R3, R45, R3, !PT ;  /* 0x000000032d037209 */ /* 0x000fe40007810000 */
[----:B------:R-:W-:-:S02]  /*3a60*/  FSEL R165, R52, -INF , P2 ;  /* 0xff80000034a57808 */ /* 0x000fc40001000000 */
[----:B------:R-:W-:Y:S01]  /*3a70*/  ISETP.GT.AND P2, PT, R0, 0x41, PT ;  /* 0x000000410000780c */ /* 0x000fe20003f44270 */
[----:B------:R-:W-:Y:S01]  /*3a80*/  LDSM.16.MT88.4 R52, [R229+0x100] ;  /* 0x00010000e534783b */ /* 0x000fe20000004200 */
[----:B------:R-:W-:Y:S02]  /*3a90*/  FSEL R171, R37, -INF , P3 ;  /* 0xff80000025ab7808 */ /* 0x000fe40001800000 */
[----:B------:R-:W-:Y:S02]  /*3aa0*/  FMNMX.FTZ R100, R152, R100, !PT ;  /* 0x0000006498647209 */ /* 0x000fe40007810000 */
[----:B------:R-:W-:Y:S02]  /*3ab0*/  FMNMX.FTZ R3, R106, R3, !PT ;  /* 0x000000036a037209 */ /* 0x000fe40007810000 */
[----:B------:R-:W-:Y:S02]  /*3ac0*/  FSEL R166, R41, -INF , P1 ;  /* 0xff80000029a67808 */ /* 0x000fe40000800000 */
[----:B------:R-:W-:-:S02]  /*3ad0*/  ISETP.GT.AND P1, PT, R0, 0x48, PT ;  /* 0x000000480000780c */ /* 0x000fc40003f24270 */
[----:B------:R-:W-:Y:S02]  /*3ae0*/  FSEL R170, R36, -INF , P2 ;  /* 0xff80000024aa7808 */ /* 0x000fe40001000000 */
[----:B------:R-:W-:Y:S02]  /*3af0*/  FMNMX.FTZ R100, R171, R100, !PT ;  /* 0x00000064ab647209 */ /* 0x000fe40007810000 */
[----:B------:R-:W-:Y:S02]  /*3b00*/  FMNMX.FTZ R3, R105, R3, !PT ;  /* 0x0000000369037209 */ /* 0x000fe40007810000 */
[----:B------:R-:W-:Y:S02]  /*3b10*/  FSEL R164, R40, -INF , P0 ;  /* 0xff80000028a47808 */ /* 0x000fe40000000000 */
[----:B------:R-:W-:Y:S02]  /*3b20*/  ISETP.GT.AND P0, PT, R0, 0x49, PT ;  /* 0x000000490000780c */ /* 0x000fe40003f04270 */
        /* <DEDUP_REMOVED lines=17> */
[----:B------:R-:W-:Y:S02]  /*3c40*/  FSEL R181, R18, -INF , P2 ;  /* 0xff80000012b57808 */ /* 0x000fe40001000000 */
[----:B------:R-:W-:Y:S02]  /*3c50*/  FMNMX.FTZ R100, R250, R100, !PT ;  /* 0x00000064fa647209 */ /* 0x000fe40007810000 */
[----:B------:R-:W-:-:S02]  /*3c60*/  ISETP.GT.AND P0, PT, R0, 0x59, PT ;  /* 0x000000590000780c */ /* 0x000fc40003f04270 */
[----:B------:R-:W-:Y:S02]  /*3c70*/  FMNMX.FTZ R0, R165, R3, !PT ;  /* 0x00000003a5007209 */ /* 0x000fe40007810000 */
[----:B------:R-:W-:Y:S02]  /*3c80*/  FSEL R47, R17, -INF , P1 ;  /* 0xff800000112f7808 */ /* 0x000fe40000800000 */
[----:B------:R-:W-:Y:S02]  /*3c90*/  FMNMX.FTZ R100, R181, R100, !PT ;  /* 0x00000064b5647209 */ /* 0x000fe40007810000 */
[----:B------:R-:W-:Y:S01]  /*3ca0*/  FMNMX.FTZ R0, R166, R0, !PT ;  /* 0x00000000a6007209 */ /* 0x000fe20007810000 */
[----:B------:R-:W-:Y:S01]  /*3cb0*/  IMAD.MOV.U32 R2, RZ, RZ, R47 ;  /* 0x000000ffff027224 */ /* 0x000fe200078e002f */
[----:B------:R-:W-:Y:S02]  /*3cc0*/  FSEL R111, R16, -INF , P0 ;  /* 0xff800000106f7808 */ /* 0x000fe40000000000 */
[----:B------:R-:W-:Y:S01]  /*3cd0*/  FMNMX.FTZ R100, R47, R100, !PT ;  /* 0x000000642f647209 */ /* 0x000fe20007810000 */
[----:B------:R-:W-:Y:S01]  /*3ce0*/  LDSM.16.MT88.4 R16, [R225+0x100] ;  /* 0x00010000e110783b */ /* 0x000fe20000004200 */
[----:B------:R-:W-:-:S02]  /*3cf0*/  FMNMX.FTZ R0, R164, R0, !PT ;  /* 0x00000000a4007209 */ /* 0x000fc40007810000 */
[----:B------:R-:W-:Y:S02]  /*3d00*/  FMNMX.FTZ R100, R111, R100, !PT ;  /* 0x000000646f647209 */ /* 0x000fe40007810000 */
[----:B------:R-:W-:Y:S02]  /*3d10*/  FMNMX.FTZ R0, R174, R0, !PT ;  /* 0x00000000ae007209 */ /* 0x000fe40007810000 */
[----:B------:R-:W-:Y:S01]  /*3d20*/  FSEL R180, R27, -INF , P3 ;  /* 0xff8000001bb47808 */ /* 0x000fe20001800000 */
[----:B------:R-:W1:Y:S01]  /*3d30*/  SHFL.BFLY PT, R3, R100, 0x2, 0x1f ;  /* 0x0c401f0064037f89 */ /* 0x000e6200000e0000 */
[----:B------:R-:W-:Y:S02]  /*3d40*/  FMNMX.FTZ R0, R173, R0, !PT ;  /* 0x00000000ad007209 */ /* 0x000fe40007810000 */
[----:B------:R-:W-:Y:S02]  /*3d50*/  FSEL R46, R26, -INF , P2 ;  /* 0xff8000001a2e7808 */ /* 0x000fe40001000000 */
[----:B------:R-:W-:-:S02]  /*3d60*/  FMNMX.FTZ R0, R172, R0, !PT ;  /* 0x00000000ac007209 */ /* 0x000fc40007810000 */
[----:B------:R-:W-:Y:S02]  /*3d70*/  FSEL R132, R25, -INF , P1 ;  /* 0xff80000019847808 */ /* 0x000fe40000800000 */
[----:B------:R-:W-:Y:S02]  /*3d80*/  FMNMX.FTZ R0, R175, R0, !PT ;  /* 0x00000000af007209 */ /* 0x000fe40007810000 */
[----:B------:R-:W-:Y:S02]  /*3d90*/  FSEL R114, R24, -INF , P0 ;  /* 0xff80000018727808 */ /* 0x000fe40000000000 */
[----:B------:R-:W-:Y:S01]  /*3da0*/  FMNMX.FTZ R0, R180, R0, !PT ;  /* 0x00000000b4007209 */ /* 0x000fe20007810000 */
[----:B------:R-:W-:Y:S03]  /*3db0*/  LDSM.16.MT88.4 R24, [R226+0x100] ;  /* 0x00010000e218783b */ /* 0x000fe60000004200 */
[----:B------:R-:W-:-:S04]  /*3dc0*/  FMNMX.FTZ R0, R46, R0, !PT ;  /* 0x000000002e007209 */ /* 0x000fc80007810000 */
[----:B------:R-:W-:Y:S02]  /*3dd0*/  FMNMX.FTZ R0, R132, R0, !PT ;  /* 0x0000000084007209 */ /* 0x000fe40007810000 */
[----:B-1----:R-:W-:Y:S02]  /*3de0*/  FMNMX.FTZ R100, R100, R3, !PT ;  /* 0x0000000364647209 */ /* 0x002fe40007810000 */
[----:B------:R-:W-:-:S03]  /*3df0*/  FMNMX.FTZ R3, R114, R0, !PT ;  /* 0x0000000072037209 */ /* 0x000fc60007810000 */
[----:B------:R-:W1:Y:S04]  /*3e00*/  SHFL.BFLY PT, R0, R100, 0x1, 0x1f ;  /* 0x0c201f0064007f89 */ /* 0x000e6800000e0000 */
[----:B------:R-:W2:Y:S01]  /*3e10*/  SHFL.BFLY PT, R6, R3, 0x2, 0x1f ;  /* 0x0c401f0003067f89 */ /* 0x000ea200000e0000 */
[----:B-1----:R-:W-:Y:S02]  /*3e20*/  FMNMX.FTZ R100, R100, R0, !PT ;  /* 0x0000000064647209 */ /* 0x002fe40007810000 */
[----:B--2---:R-:W-:-:S03]  /*3e30*/  FMNMX.FTZ R3, R3, R6, !PT ;  /* 0x0000000603037209 */ /* 0x004fc60007810000 */
[C---:B------:R-:W-:Y:S01]  /*3e40*/  FMUL.FTZ R12, R100.reuse, c[0x0][0x2d0] ;  /* 0x0000b400640c7a20 */ /* 0x040fe20000410000 */
[----:B------:R-:W-:Y:S01]  /*3e50*/  FSETP.NEU.FTZ.AND P0, PT, R100, -INF , PT ;  /* 0xff8000006400780b */ /* 0x000fe20003f1d000 */
[----:B------:R-:W1:Y:S03]  /*3e60*/  SHFL.BFLY PT, R6, R3, 0x1, 0x1f ;  /* 0x0c201f0003067f89 */ /* 0x000e6600000e0000 */
[----:B------:R-:W-:-:S05]  /*3e70*/  FSEL R12, R12, RZ, P0 ;  /* 0x000000ff0c0c7208 */ /* 0x000fca0000000000 */
[----:B------:R-:W-:-:S04]  /*3e80*/  FFMA.FTZ R0, R7, c[0x0][0x2d0], -R12 ;  /* 0x0000b40007007a23 */ /* 0x000fc8000001080c */
[----:B------:R2:W-:Y:S01]  /*3e90*/  MUFU.EX2 R108, R0 ;  /* 0x00000000006c7308 */ /* 0x0005e20000000800 */
[----:B-1----:R-:W-:Y:S01]  /*3ea0*/  FMNMX.FTZ R3, R3, R6, !PT ;  /* 0x0000000603037209 */ /* 0x002fe20007810000 */
[--C-:B------:R-:W-:Y:S02]  /*3eb0*/  FFMA.FTZ R6, R11, c[0x0][0x2d0], -R12.reuse ;  /* 0x0000b4000b067a23 */ /* 0x100fe4000001080c */
[----:B--2---:R-:W-:Y:S01]  /*3ec0*/  FFMA.FTZ R0, R8, c[0x0][0x2d0], -R12 ;  /* 0x0000b40008007a23 */ /* 0x004fe2000001080c */
[----:B------:R-:W-:-:S03]  /*3ed0*/  FSETP.NEU.FTZ.AND P0, PT, R3, -INF , PT ;  /* 0xff8000000300780b */ /* 0x000fc60003f1d000 */
[----:B------:R1:W-:Y:S08]  /*3ee0*/  MUFU.EX2 R182, R6 ;  /* 0x0000000600b67308 */ /* 0x0003f00000000800 */
[----:B------:R2:W3:Y:S01]  /*3ef0*/  MUFU.EX2 R185, R0 ;  /* 0x0000000000b97308 */ /* 0x0004e20000000800 */
[----:B-1----:R-:W-:-:S07]  /*3f00*/  FFMA.FTZ R6, R13, c[0x0][0x2d0], -R12 ;  /* 0x0000b4000d067a23 */ /* 0x002fce000001080c */
[----:B------:R-:W-:Y:S01]  /*3f10*/  MUFU.EX2 R251, R6 ;  /* 0x0000000600fb7308 */ /* 0x000fe20000000800 */
[----:B--2---:R-:W-:Y:S01]  /*3f20*/  FFMA.FTZ R0, R9, c[0x0][0x2d0], -R12 ;  /* 0x0000b40009007a23 */ /* 0x004fe2000001080c */
[----:B---3--:R-:W-:-:S06]  /*3f30*/  F2FP.BF16.PACK_AB R8, R185, R108 ;  /* 0x0000006cb908723e */ /* 0x008fcc00000010ff */
[----:B------:R1:W-:Y:S02]  /*3f40*/  MUFU.EX2 R187, R0 ;  /* 0x0000000000bb7308 */ /* 0x0003e40000000800 */
[----:B-1----:R-:W-:-:S06]  /*3f50*/  FFMA.FTZ R0, R10, c[0x0][0x2d0], -R12 ;  /* 0x0000b4000a007a23 */ /* 0x002fcc000001080c */
[----:B------:R1:W2:Y:S02]  /*3f60*/  MUFU.EX2 R38, R0 ;  /* 0x0000000000267308 */ /* 0x0002a40000000800 */
[----:B-1----:R-:W-:Y:S01]  /*3f70*/  FMUL.FTZ R0, R3, c[0x0][0x2d0] ;  /* 0x0000b40003007a20 */ /* 0x002fe20000410000 */
[----:B--2---:R-:W-:Y:S02]  /*3f80*/  MOV R13, R38 ;  /* 0x00000026000d7202 */ /* 0x004fe40000000f00 */
[----:B------:R-:W1:Y:S02]  /*3f90*/  LDSM.16.MT88.4 R36, [R225+0x900] ;  /* 0x00090000e124783b */ /* 0x000e640000004200 */
[----:B------:R-:W-:Y:S02]  /*3fa0*/  FSEL R0, R0, RZ, P0 ;  /* 0x000000ff00007208 */ /* 0x000fe40000000000 */
[----:B------:R-:W-:Y:S02]  /*3fb0*/  F2FP.BF16.PACK_AB R10, R13, R187 ;  /* 0x000000bb0d0a723e */ /* 0x000fe400000010ff */
[----:B------:R-:W-:Y:S01]  /*3fc0*/  PLOP3.LUT P0, PT, PT, PT, UP0, 0x80, 0x0 ;  /* 0x000000000000781c */ /* 0x000fe20003f0f008 */
[----:B------:R-:W-:-:S04]  /*3fd0*/  FFMA.FTZ R4, R14, c[0x0][0x2d0], -R0 ;  /* 0x0000b4000e047a23 */ /* 0x000fc80000010800 */
[----:B------:R2:W-:Y:S02]  /*3fe0*/  MUFU.EX2 R186, R4 ;  /* 0x0000000400ba7308 */ /* 0x0005e40000000800 */
[----:B--2---:R-:W-:Y:S01]  /*3ff0*/  FFMA.FTZ R4, R15, c[0x0][0x2d0], -R0 ;  /* 0x0000b4000f047a23 */ /* 0x004fe20000010800 */
[----:B------:R-:W-:-:S05]  /*4000*/  MOV R15, R46 ;  /* 0x0000002e000f7202 */ /* 0x000fca0000000f00 */
[----:B------:R2:W3:Y:S02]  /*4010*/  MUFU.EX2 R110, R4 ;  /* 0x00000004006e7308 */ /* 0x0004e40000000800 */
[----:B--2---:R-:W-:Y:S01]  /*4020*/  FFMA.FTZ R4, R20, c[0x0][0x2d0], -R0 ;  /* 0x0000b40014047a23 */ /* 0x004fe20000010800 */
[----:B---3--:R-:W-:-:S05]  /*4030*/  F2FP.BF16.PACK_AB R9, R110, R186 ;  /* 0x000000ba6e09723e */ /* 0x008fca00000010ff */
[----:B------:R2:W-:Y:S02]  /*4040*/  MUFU.EX2 R133, R4 ;  /* 0x0000000400857308 */ /* 0x0005e40000000800 */
[----:B--2---:R-:W-:-:S06]  /*4050*/  FFMA.FTZ R4, R21, c[0x0][0x2d0], -R0 ;  /* 0x0000b40015047a23 */ /* 0x004fcc0000010800 */
[----:B------:R2:W3:Y:S02]  /*4060*/  MUFU.EX2 R183, R4 ;  /* 0x0000000400b77308 */ /* 0x0004e40000000800 */
[----:B--2---:R-:W-:Y:S01]  /*4070*/  FFMA.FTZ R4, R23, c[0x0][0x2d0], -R12 ;  /* 0x0000b40017047a23 */ /* 0x004fe2000001080c */
[----:B---3--:R-:W-:-:S05]  /*4080*/  F2FP.BF16.PACK_AB R11, R183, R133 ;  /* 0x00000085b70b723e */ /* 0x008fca00000010ff */
[----:B------:R2:W-:Y:S02]  /*4090*/  MUFU.EX2 R14, R4 ;  /* 0x00000004000e7308 */ /* 0x0005e40000000800 */
[C---:B------:R-:W-:Y:S08]  /*40a0*/  HMMA.16816.F32.BF16 R40, R8.reuse, R16, RZ ;  /* 0x000000100828723c */ /* 0x040ff000000418ff */
[----:B------:R-:W-:Y:S01]  /*40b0*/  HMMA.16816.F32.BF16 R68, R8, R64, RZ ;  /* 0x000000400844723c */ /* 0x000fe200000418ff */
[----:B--2---:R-:W-:-:S04]  /*40c0*/  FFMA.FTZ R4, R22, c[0x0][0x2d0], -R12 ;  /* 0x0000b40016047a23 */ /* 0x004fc8000001080c */
[----:B------:R2:W3:Y:S03]  /*40d0*/  MUFU.EX2 R115, R4 ;  /* 0x0000000400737308 */ /* 0x0004e60000000800 */
[C---:B------:R-:W-:Y:S08]  /*40e0*/  HMMA.16816.F32.BF16 R20, R8.reuse, R24, RZ ;  /* 0x000000180814723c */ /* 0x040ff000000418ff */
[----:B------:R-:W-:Y:S01]  /*40f0*/  HMMA.16816.F32.BF16 R64, R8, R66, RZ ;  /* 0x000000420840723c */ /* 0x000fe200000418ff */
[----:B--2---:R-:W-:Y:S01]  /*4100*/  FFMA.FTZ R4, R28, c[0x0][0x2d0], -R0 ;  /* 0x0000b4001c047a23 */ /* 0x004fe20000010800 */
[----:B---3--:R-:W-:-:S03]  /*4110*/  F2FP.BF16.PACK_AB R6, R115, R14 ;  /* 0x0000000e7306723e */ /* 0x008fc600000010ff */
[----:B------:R2:W-:Y:S02]  /*4120*/  MUFU.EX2 R113, R4 ;  /* 0x0000000400717308 */ /* 0x0005e40000000800 */
[--C-:B--2---:R-:W-:Y:S02]  /*4130*/  FFMA.FTZ R4, R29, c[0x0][0x2d0], -R0.reuse ;  /* 0x0000b4001d047a23 */ /* 0x104fe40000010800 */
[C---:B------:R-:W-:Y:S04]  /*4140*/  HMMA.16816.F32.BF16 R28, R8.reuse, R18, RZ ;  /* 0x00000012081c723c */ /* 0x040fe800000418ff */
[----:B------:R2:W3:Y:S04]  /*4150*/  MUFU.EX2 R252, R4 ;  /* 0x0000000400fc7308 */ /* 0x0004e80000000800 */
[C---:B------:R-:W-:Y:S08]  /*4160*/  HMMA.16816.F32.BF16 R16, R8.reuse, R26, RZ ;  /* 0x0000001a0810723c */ /* 0x040ff000000418ff */
[----:B------:R-:W-:Y:S01]  /*4170*/  HMMA.16816.F32.BF16 R24, R8, R54, RZ ;  /* 0x000000360818723c */ /* 0x000fe200000418ff */
[----:B--2---:R-:W-:Y:S01]  /*4180*/  FFMA.FTZ R4, R44, c[0x0][0x2d0], -R0 ;  /* 0x0000b4002c047a23 */ /* 0x004fe20000010800 */
[----:B---3--:R-:W-:-:S03]  /*4190*/  F2FP.BF16.PACK_AB R5, R252, R113 ;  /* 0x00000071fc05723e */ /* 0x008fc600000010ff */
[----:B------:R2:W-:Y:S02]  /*41a0*/  MUFU.EX2 R184, R4 ;  /* 0x0000000400b87308 */ /* 0x0005e40000000800 */
[----:B--2---:R-:W-:Y:S02]  /*41b0*/  FFMA.FTZ R4, R45, c[0x0][0x2d0], -R0 ;  /* 0x0000b4002d047a23 */ /* 0x004fe40000010800 */
[----:B------:R-:W2:Y:S04]  /*41c0*/  LDSM.16.MT88.4 R44, [R228+0x100] ;  /* 0x00010000e42c783b */ /* 0x000ea80000004200 */
[----:B------:R3:W4:Y:S02]  /*41d0*/  MUFU.EX2 R109, R4 ;  /* 0x00000004006d7308 */ /* 0x0007240000000800 */
[----:B---3--:R-:W-:-:S02]  /*41e0*/  F2FP.BF16.PACK_AB R4, R251, R182 ;  /* 0x000000b6fb04723e */ /* 0x008fc400000010ff */
[----:B----4-:R-:W-:-:S07]  /*41f0*/  F2FP.BF16.PACK_AB R7, R109, R184 ;  /* 0x000000b86d07723e */ /* 0x010fce00000010ff */
[C---:B-1----:R-:W-:Y:S08]  /*4200*/  HMMA.16816.F32.BF16 R148, R4.reuse, R36, R40 ;  /* 0x000000240494723c */ /* 0x042ff00000041828 */
[C---:B------:R-:W-:Y:S01]  /*4210*/  HMMA.16816.F32.BF16 R144, R4.reuse, R38, R28 ;  /* 0x000000260490723c */ /* 0x040fe2000004181c */
[----:B------:R-:W1:Y:S07]  /*4220*/  LDSM.16.MT88.4 R36, [R225+0x3100] ;  /* 0x00310000e124783b */ /* 0x000e6e0000004200 */
[C---:B------:R-:W-:Y:S08]  /*4230*/  HMMA.16816.F32.BF16 R140, R4.reuse, R32, R20 ;  /* 0x00000020048c723c */ /* 0x040ff00000041814 */
[----:B------:R-:W-:Y:S01]  /*4240*/  HMMA.16816.F32.BF16 R136, R4, R34, R16 ;  /* 0x000000220488723c */ /* 0x000fe20000041810 */
[----:B------:R-:W3:Y:S07]  /*4250*/  LDSM.16.MT88.4 R32, [R228+0x900] ;  /* 0x00090000e420783b */ /* 0x000eee0000004200 */
[C---:B------:R-:W-:Y:S01]  /*4260*/  HMMA.16816.F32.BF16 R28, R8.reuse, R52, RZ ;  /* 0x00000034081c723c */ /* 0x040fe200000418ff */
[----:B------:R-:W4:Y:S07]  /*4270*/  LDSM.16.MT88.4 R52, [R228+0x3100] ;  /* 0x00310000e434783b */ /* 0x000f2e0000004200 */
[C---:B--2---:R-:W-:Y:S08]  /*4280*/  HMMA.16816.F32.BF16 R20, R8.reuse, R44, RZ ;  /* 0x0000002c0814723c */ /* 0x044ff000000418ff */
[C---:B------:R-:W-:Y:S08]  /*4290*/  HMMA.16816.F32.BF16 R16, R8.reuse, R46, RZ ;  /* 0x0000002e0810723c */ /* 0x040ff000000418ff */
[C---:B-1----:R-:W-:Y:S08]  /*42a0*/  HMMA.16816.F32.BF16 R44, R8.reuse, R36, RZ ;  /* 0x00000024082c723c */ /* 0x042ff000000418ff */
[----:B------:R-:W-:Y:S08]  /*42b0*/  HMMA.16816.F32.BF16 R40, R8, R38, RZ ;  /* 0x000000260828723c */ /* 0x000ff000000418ff */
[----:B---3--:R-:W-:Y:S08]  /*42c0*/  HMMA.16816.F32.BF16 R128, R4, R32, R20 ;  /* 0x000000200480723c */ /* 0x008ff00000041814 */
[----:B----4-:R-:W-:Y:S08]  /*42d0*/  HMMA.16816.F32.BF16 R20, R8, R52, RZ ;  /* 0x000000340814723c */ /* 0x010ff000000418ff */
[C---:B------:R-:W-:Y:S08]  /*42e0*/  HMMA.16816.F32.BF16 R120, R4.reuse, R60, R28 ;  /* 0x0000003c0478723c */ /* 0x040ff0000004181c */
[C---:B------:R-:W-:Y:S08]  /*42f0*/  HMMA.16816.F32.BF16 R124, R4.reuse, R62, R24 ;  /* 0x0000003e047c723c */ /* 0x040ff00000041818 */
[----:B------:R-:W-:Y:S08]  /*4300*/  HMMA.16816.F32.BF16 R116, R4, R34, R16 ;  /* 0x000000220474723c */ /* 0x000ff00000041810 */
[C---:B------:R-:W-:Y:S08]  /*4310*/  HMMA.16816.F32.BF16 R36, R8.reuse, R48, RZ ;  /* 0x000000300824723c */ /* 0x040ff000000418ff */
        /* <DEDUP_REMOVED lines=9> */
[----:B------:R-:W-:Y:S07]  /*43b0*/  HMMA.16816.F32.BF16 R76, R8, R86, RZ ;  /* 0x00000056084c723c */ /* 0x000fee00000418ff */
[----:B------:R-:W-:Y:S01]  /*43c0*/  IMAD.MOV.U32 R8, RZ, RZ, R133 ;  /* 0x000000ffff087224 */ /* 0x000fe200078e0085 */
[----:B------:R-:W-:Y:S01]  /*43d0*/  MOV R10, R111 ;  /* 0x0000006f000a7202 */ /* 0x000fe20000000f00 */
[----:B------:R-:W-:Y:S01]  /*43e0*/  IMAD.MOV.U32 R9, RZ, RZ, R132 ;  /* 0x000000ffff097224 */ /* 0x000fe200078e0084 */
[----:B------:R-:W-:Y:S01]  /*43f0*/  HMMA.16816.F32.BF16 R84, R4, R88, R28 ;  /* 0x000000580454723c */ /* 0x000fe2000004181c */
[----:B------:R-:W-:-:S06]  /*4400*/  IMAD.MOV.U32 R11, RZ, RZ, R110 ;  /* 0x000000ffff0b7224 */ /* 0x000fcc00078e006e */
[----:B------:R-:W-:Y:S01]  /*4410*/  MOV R29, R8 ;  /* 0x00000008001d7202 */ /* 0x000fe20000000f00 */
[----:B------:R-:W-:Y:S01]  /*4420*/  HMMA.16816.F32.BF16 R132, R4, R96, R44 ;  /* 0x000000600484723c */ /* 0x000fe2000004182c */
[----:B------:R-:W-:-:S06]  /*4430*/  IMAD.MOV.U32 R30, RZ, RZ, R9 ;  /* 0x000000ffff1e7224 */ /* 0x000fcc00078e0009 */
[----:B------:R-:W-:Y:S01]  /*4440*/  IMAD.MOV.U32 R46, RZ, RZ, R109 ;  /* 0x000000ffff2e7224 */ /* 0x000fe200078e006d */
[----:B------:R-:W-:Y:S01]  /*4450*/  MOV R47, R108 ;  /* 0x0000006c002f7202 */ /* 0x000fe20000000f00 */
[----:B------:R-:W-:Y:S01]  /*4460*/  HMMA.16816.F32.BF16 R88, R4, R90, R24 ;  /* 0x0000005a0458723c */ /* 0x000fe20000041818 */
[----:B------:R-:W1:Y:S01]  /*4470*/  LDSM.16.MT88.4 R24, [R228+0x6900] ;  /* 0x00690000e418783b */ /* 0x000e620000004200 */
[----:B------:R-:W-:Y:S02]  /*4480*/  IMAD.MOV.U32 R31, RZ, RZ, R46 ;  /* 0x000000ffff1f7224 */ /* 0x000fe400078e002e */
[----:B------:R-:W-:-:S04]  /*4490*/  IMAD.MOV.U32 R28, RZ, RZ, R47 ;  /* 0x000000ffff1c7224 */ /* 0x000fc800078e002f */
[C---:B------:R-:W-:Y:S08]  /*44a0*/  HMMA.16816.F32.BF16 R108, R4.reuse, R98, R40 ;  /* 0x00000062046c723c */ /* 0x040ff00000041828 */
[C---:B------:R-:W-:Y:S01]  /*44b0*/  HMMA.16816.F32.BF16 R40, R4.reuse, R80, R20 ;  /* 0x000000500428723c */ /* 0x040fe20000041814 */
[----:B------:R-:W2:Y:S06]  /*44c0*/  LDSM.16.MT88.4 R20, [R225+0x6900] ;  /* 0x00690000e114783b */ /* 0x000eac0000004200 */
[----:B------:R-:W-:Y:S01]  /*44d0*/  IMAD.MOV.U32 R80, RZ, RZ, R10 ;  /* 0x000000ffff507224 */ /* 0x000fe200078e000a */
[----:B------:R-:W-:Y:S01]  /*44e0*/  MOV R81, R11 ;  /* 0x0000000b00517202 */ /* 0x000fe20000000f00 */
[C---:B------:R-:W-:Y:S01]  /*44f0*/  HMMA.16816.F32.BF16 R96, R4.reuse, R92, R36 ;  /* 0x0000005c0460723c */ /* 0x040fe20000041824 */
[----:B------:R-:W3:Y:S07]  /*4500*/  LDSM.16.MT88.4 R8, [R229+0x6900] ;  /* 0x00690000e508783b */ /* 0x000eee0000004200 */
[C---:B------:R-:W-:Y:S01]  /*4510*/  HMMA.16816.F32.BF16 R36, R4.reuse, R82, R16 ;  /* 0x000000520424723c */ /* 0x040fe20000041810 */
[----:B------:R-:W4:Y:S06]  /*4520*/  LDSM.16.MT88.4 R16, [R226+0x6900] ;  /* 0x00690000e210783b */ /* 0x000f2c0000004200 */
[----:B------:R-:W-:Y:S01]  /*4530*/  IMAD.MOV.U32 R82, RZ, RZ, R2 ;  /* 0x000000ffff527224 */ /* 0x000fe200078e0002 */
[----:B------:R-:W-:Y:S01]  /*4540*/  HMMA.16816.F32.BF16 R92, R4, R94, R32 ;  /* 0x0000005e045c723c */ /* 0x000fe20000041820 */
[----:B------:R-:W-:-:S07]  /*4550*/  FFMA.FTZ R2, R104, c[0x0][0x2d0], -R12 ;  /* 0x0000b40068027a23 */ /* 0x000fce000001080c */
[C---:B-1----:R-:W-:Y:S08]  /*4560*/  HMMA.16816.F32.BF16 R32, R4.reuse, R24, R72 ;  /* 0x000000180420723c */ /* 0x042ff00000041848 */
[C---:B--2---:R-:W-:Y:S07]  /*4570*/  HMMA.16816.F32.BF16 R68, R4.reuse, R20, R68 ;  /* 0x000000140444723c */ /* 0x044fee0000041844 */
[----:B------:R-:W-:Y:S01]  /*4580*/  IMAD.MOV.U32 R20, RZ, RZ, R14 ;  /* 0x000000ffff147224 */ /* 0x000fe200078e000e */
[----:B------:R-:W-:Y:S01]  /*4590*/  MOV R21, R113 ;  /* 0x0000007100157202 */ /* 0x000fe20000000f00 */
[----:B------:R1:W-:Y:S01]  /*45a0*/  MUFU.EX2 R14, R2 ;  /* 0x00000002000e7308 */ /* 0x0003e20000000800 */
[C---:B---3--:R-:W-:Y:S07]  /*45b0*/  HMMA.16816.F32.BF16 R44, R4.reuse, R8, R52 ;  /* 0x00000008042c723c */ /* 0x048fee0000041834 */
[----:B------:R-:W-:Y:S01]  /*45c0*/  MOV R55, R28 ;  /* 0x0000001c00377202 */ /* 0x000fe20000000f00 */
[----:B------:R-:W-:Y:S01]  /*45d0*/  IMAD.MOV.U32 R54, RZ, RZ, R29 ;  /* 0x000000ffff367224 */ /* 0x000fe200078e001d */
[----:B------:R-:W-:Y:S01]  /*45e0*/  MOV R52, R31 ;  /* 0x0000001f00347202 */ /* 0x000fe20000000f00 */
[----:B------:R-:W-:Y:S01]  /*45f0*/  IMAD.MOV.U32 R53, RZ, RZ, R30 ;  /* 0x000000ffff357224 */ /* 0x000fe200078e001e */
[----:B------:R-:W-:Y:S01]  /*4600*/  HMMA.16816.F32.BF16 R64, R4, R22, R64 ;  /* 0x000000160440723c */ /* 0x000fe20000041840 */
[----:B-1----:R-:W-:-:S04]  /*4610*/  FFMA.FTZ R2, R103, c[0x0][0x2d0], -R12 ;  /* 0x0000b40067027a23 */ /* 0x002fc8000001080c */
[----:B------:R1:W2:Y:S03]  /*4620*/  MUFU.EX2 R83, R2 ;  /* 0x0000000200537308 */ /* 0x0002a60000000800 */
[C---:B------:R-:W-:Y:S01]  /*4630*/  HMMA.16816.F32.BF16 R28, R4.reuse, R26, R76 ;  /* 0x0000001a041c723c */ /* 0x040fe2000004184c */
[----:B------:R-:W3:Y:S06]  /*4640*/  LDSM.16.MT88.4 R24, [R225+0x1100] ;  /* 0x00110000e118783b */ /* 0x000eec0000004200 */
[----:B------:R-:W-:Y:S01]  /*4650*/  IMAD.MOV.U32 R76, RZ, RZ, R20 ;  /* 0x000000ffff4c7224 */ /* 0x000fe200078e0014 */
[----:B----4-:R-:W-:Y:S01]  /*4660*/  HMMA.16816.F32.BF16 R60, R4, R16, R60 ;  /* 0x00000010043c723c */ /* 0x010fe2000004183c */
[----:B------:R-:W-:Y:S01]  /*4670*/  IMAD.MOV.U32 R77, RZ, RZ, R21 ;  /* 0x000000ffff4d7224 */ /* 0x000fe200078e0015 */
[----:B------:R-:W-:Y:S01]  /*4680*/  MOV R78, R252 ;  /* 0x000000fc004e7202 */ /* 0x000fe20000000f00 */
[----:B------:R-:W-:Y:S01]  /*4690*/  LDSM.16.MT88.4 R20, [R226+0x1100] ;  /* 0x00110000e214783b */ /* 0x000fe20000004200 */
[----:B------:R-:W-:-:S02]  /*46a0*/  IMAD.MOV.U32 R79, RZ, RZ, R251 ;  /* 0x000000ffff4f7224 */ /* 0x000fc400078e00fb */
[----:B-1----:R-:W-:Y:S02]  /*46b0*/  FFMA.FTZ R2, R102, c[0x0][0x2d0], -R12 ;  /* 0x0000b40066027a23 */ /* 0x002fe4000001080c */
[C---:B------:R-:W-:Y:S01]  /*46c0*/  HMMA.16816.F32.BF16 R56, R4.reuse, R18, R56 ;  /* 0x000000120438723c */ /* 0x040fe20000041838 */
[----:B------:R-:W1:Y:S01]  /*46d0*/  LDSM.16.MT88.4 R16, [R229+0x1100] ;  /* 0x00110000e510783b */ /* 0x000e620000004200 */
[----:B------:R4:W-:Y:S06]  /*46e0*/  MUFU.EX2 R113, R2 ;  /* 0x0000000200717308 */ /* 0x0009ec0000000800 */
[----:B------:R-:W-:Y:S01]  /*46f0*/  HMMA.16816.F32.BF16 R48, R4, R10, R48 ;  /* 0x0000000a0430723c */ /* 0x000fe20000041830 */
[----:B------:R-:W5:Y:S06]  /*4700*/  LDSM.16.MT88.4 R8, [R228+0x1100] ;  /* 0x00110000e408783b */ /* 0x000f6c0000004200 */
[----:B------:R-:W-:-:S02]  /*4710*/  FFMA.FTZ R4, R107, c[0x0][0x2d0], -R0 ;  /* 0x0000b4006b047a23 */ /* 0x000fc40000010800 */
[----:B----4-:R-:W-:Y:S02]  /*4720*/  FFMA.FTZ R2, R101, c[0x0][0x2d0], -R12 ;  /* 0x0000b40065027a23 */ /* 0x010fe4000001080c */
[----:B------:R4:W-:Y:S01]  /*4730*/  MUFU.EX2 R251, R4 ;  /* 0x0000000400fb7308 */ /* 0x0009e20000000800 */
[----:B--2---:R-:W-:Y:S02]  /*4740*/  IMAD.MOV.U32 R101, RZ, RZ, R83 ;  /* 0x000000ffff657224 */ /* 0x004fe400078e0053 */
[----:B------:R-:W-:-:S05]  /*4750*/  IMAD.MOV.U32 R83, RZ, RZ, R80 ;  /* 0x000000ffff537224 */ /* 0x000fca00078e0050 */
[----:B------:R2:W1:Y:S01]  /*4760*/  MUFU.EX2 R80, R2 ;  /* 0x0000000200507308 */ /* 0x0004620000000800 */
[----:B----4-:R-:W-:Y:S01]  /*4770*/  F2FP.BF16.PACK_AB R4, R101, R14 ;  /* 0x0000000e6504723e */ /* 0x010fe200000010ff */
[----:B--2---:R-:W-:Y:S01]  /*4780*/  FFMA.FTZ R2, R106, c[0x0][0x2d0], -R0 ;  /* 0x0000b4006a027a23 */ /* 0x004fe20000010800 */
[----:B-1----:R-:W-:-:S05]  /*4790*/  F2FP.BF16.PACK_AB R6, R80, R113 ;  /* 0x000000715006723e */ /* 0x002fca00000010ff */
[----:B------:R1:W-:Y:S02]  /*47a0*/  MUFU.EX2 R103, R2 ;  /* 0x0000000200677308 */ /* 0x0003e40000000800 */
[----:B-1----:R-:W-:-:S06]  /*47b0*/  FFMA.FTZ R2, R105, c[0x0][0x2d0], -R0 ;  /* 0x0000b40069027a23 */ /* 0x002fcc0000010800 */
[----:B------:R1:W2:Y:S02]  /*47c0*/  MUFU.EX2 R102, R2 ;  /* 0x0000000200667308 */ /* 0x0002a40000000800 */
[----:B-1----:R-:W-:Y:S01]  /*47d0*/  FFMA.FTZ R2, R112, c[0x0][0x2d0], -R0 ;  /* 0x0000b40070027a23 */ /* 0x002fe20000010800 */
[----:B--2---:R-:W-:-:S05]  /*47e0*/  F2FP.BF16.PACK_AB R5, R102, R103 ;  /* 0x000000676605723e */ /* 0x004fca00000010ff */
[----:B------:R-:W1:Y:S02]  /*47f0*/  MUFU.EX2 R252, R2 ;  /* 0x0000000200fc7308 */ /* 0x000e640000000800 */
[----:B-1----:R-:W-:Y:S01]  /*4800*/  F2FP.BF16.PACK_AB R7, R252, R251 ;  /* 0x000000fbfc07723e */ /* 0x002fe200000010ff */
[----:B------:R-:W-:-:S06]  /*4810*/  IMAD.MOV.U32 R2, RZ, RZ, R82 ;  /* 0x000000ffff027224 */ /* 0x000fcc00078e0052 */
[C---:B---3--:R-:W-:Y:S07]  /*4820*/  HMMA.16816.F32.BF16 R104, R4.reuse, R24, R148 ;  /* 0x000000180468723c */ /* 0x048fee0000041894 */
[----:B------:R-:W-:Y:S01]  /*4830*/  MOV R151, R83 ;  /* 0x0000005300977202 */ /* 0x000fe20000000f00 */
[----:B------:R-:W-:Y:S01]  /*4840*/  HMMA.16816.F32.BF16 R72, R4, R26, R144 ;  /* 0x0000001a0448723c */ /* 0x000fe20000041890 */
[----:B------:R-:W1:Y:S01]  /*4850*/  LDSM.16.MT88.4 R24, [R225+0x4100] ;  /* 0x00410000e118783b */ /* 0x000e620000004200 */
[----:B------:R-:W-:-:S02]  /*4860*/  IMAD.MOV.U32 R149, RZ, RZ, R81 ;  /* 0x000000ffff957224 */ /* 0x000fc400078e0051 */
[----:B------:R-:W-:Y:S02]  /*4870*/  IMAD.MOV.U32 R150, RZ, RZ, R53 ;  /* 0x000000ffff967224 */ /* 0x000fe400078e0035 */
[----:B------:R-:W-:Y:S01]  /*4880*/  IMAD.MOV.U32 R148, RZ, RZ, R78 ;  /* 0x000000ffff947224 */ /* 0x000fe200078e004e */
[----:B------:R-:W-:Y:S01]  /*4890*/  MOV R146, R114 ;  /* 0x0000007200927202 */ /* 0x000fe20000000f00 */
[----:B------:R-:W-:Y:S01]  /*48a0*/  IMAD.MOV.U32 R147, RZ, RZ, R115 ;  /* 0x000000ffff937224 */ /* 0x000fe200078e0073 */
[----:B------:R-:W-:Y:S01]  /*48b0*/  HMMA.16816.F32.BF16 R120, R4, R16, R120 ;  /* 0x000000100478723c */ /* 0x000fe20000041878 */
[----:B------:R-:W-:Y:S02]  /*48c0*/  IMAD.MOV.U32 R145, RZ, RZ, R113 ;  /* 0x000000ffff917224 */ /* 0x000fe400078e0071 */
[----:B------:R-:W-:-:S05]  /*48d0*/  IMAD.MOV.U32 R144, RZ, RZ, R80 ;  /* 0x000000ffff907224 */ /* 0x000fca00078e0050 */
[C---:B------:R-:W-:Y:S07]  /*48e0*/  HMMA.16816.F32.BF16 R112, R4.reuse, R20, R140 ;  /* 0x000000140470723c */ /* 0x040fee000004188c */
[----:B------:R-:W-:Y:S01]  /*48f0*/  IMAD.MOV.U32 R141, RZ, RZ, R2 ;  /* 0x000000ffff8d7224 */ /* 0x000fe200078e0002 */
[----:B------:R-:W-:Y:S01]  /*4900*/  HMMA.16816.F32.BF16 R80, R4, R22, R136 ;  /* 0x000000160450723c */ /* 0x000fe20000041888 */
[----:B------:R-:W2:Y:S01]  /*4910*/  LDSM.16.MT88.4 R20, [R226+0x4100] ;  /* 0x00410000e214783b */ /* 0x000ea20000004200 */
[----:B------:R-:W-:Y:S01]  /*4920*/  FFMA.FTZ R2, R155, c[0x0][0x2d0], -R12 ;  /* 0x0000b4009b027a23 */ /* 0x000fe2000001080c */
[----:B------:R-:W-:Y:S01]  /*4930*/  MOV R143, R77 ;  /* 0x0000004d008f7202 */ /* 0x000fe20000000f00 */
[----:B------:R-:W-:-:S02]  /*4940*/  IMAD.MOV.U32 R155, RZ, RZ, R185 ;  /* 0x000000ffff9b7224 */ /* 0x000fc400078e00b9 */
[----:B------:R3:W-:Y:S01]  /*4950*/  MUFU.EX2 R185, R2 ;  /* 0x0000000200b97308 */ /* 0x0007e20000000800 */
[----:B------:R-:W-:Y:S01]  /*4960*/  MOV R137, R150 ;  /* 0x0000009600897202 */ /* 0x000fe20000000f00 */
[C---:B------:R-:W-:Y:S01]  /*4970*/  HMMA.16816.F32.BF16 R124, R4.reuse, R18, R124 ;  /* 0x00000012047c723c */ /* 0x040fe2000004187c */
[----:B------:R-:W4:Y:S01]  /*4980*/  LDSM.16.MT88.4 R16, [R229+0x4100] ;  /* 0x00410000e510783b */ /* 0x000f220000004200 */
[----:B------:R-:W-:Y:S01]  /*4990*/  IMAD.MOV.U32 R150, RZ, RZ, R187 ;  /* 0x000000ffff967224 */ /* 0x000fe200078e00bb */
[----:B------:R-:W-:Y:S01]  /*49a0*/  MOV R139, R52 ;  /* 0x00000034008b7202 */ /* 0x000fe20000000f00 */
[----:B------:R-:W-:Y:S01]  /*49b0*/  IMAD.MOV.U32 R142, RZ, RZ, R76 ;  /* 0x000000ffff8e7224 */ /* 0x000fe200078e004c */
[----:B------:R-:W-:Y:S01]  /*49c0*/  MOV R136, R151 ;  /* 0x0000009700887202 */ /* 0x000fe20000000f00 */
[----:B------:R-:W-:Y:S01]  /*49d0*/  IMAD.MOV.U32 R151, RZ, RZ, R79 ;  /* 0x000000ffff977224 */ /* 0x000fe200078e004f */
[----:B------:R-:W-:Y:S01]  /*49e0*/  MOV R138, R55 ;  /* 0x00000037008a7202 */ /* 0x000fe20000000f00 */
[----:B-----5:R-:W-:Y:S01]  /*49f0*/  HMMA.16816.F32.BF16 R128, R4, R8, R128 ;  /* 0x000000080480723c */ /* 0x020fe20000041880 */
[----:B------:R-:W-:-:S02]  /*4a00*/  IMAD.MOV.U32 R140, RZ, RZ, R54 ;  /* 0x000000ffff8c7224 */ /* 0x000fc400078e0036 */
[----:B---3--:R-:W-:-:S05]  /*4a10*/  FFMA.FTZ R2, R154, c[0x0][0x2d0], -R12 ;  /* 0x0000b4009a027a23 */ /* 0x008fca000001080c */
[C---:B------:R-:W-:Y:S01]  /*4a20*/  HMMA.16816.F32.BF16 R116, R4.reuse, R10, R116 ;  /* 0x0000000a0474723c */ /* 0x040fe20000041874 */
[----:B------:R-:W3:Y:S01]  /*4a30*/  LDSM.16.MT88.4 R8, [R228+0x4100] ;  /* 0x00410000e408783b */ /* 0x000ee20000004200 */
[----:B------:R5:W-:Y:S01]  /*4a40*/  MUFU.EX2 R187, R2 ;  /* 0x0000000200bb7308 */ /* 0x000be20000000800 */
[----:B------:R-:W-:Y:S02]  /*4a50*/  IMAD.MOV.U32 R154, RZ, RZ, R138 ;  /* 0x000000ffff9a7224 */ /* 0x000fe400078e008a */
[----:B------:R-:W-:Y:S01]  /*4a60*/  IMAD.MOV.U32 R138, RZ, RZ, R141 ;  /* 0x000000ffff8a7224 */ /* 0x000fe200078e008d */
[----:B------:R-:W-:Y:S02]  /*4a70*/  MOV R141, R184 ;  /* 0x000000b8008d7202 */ /* 0x000fe40000000f00 */
[C---:B-1----:R-:W-:Y:S08]  /*4a80*/  HMMA.16816.F32.BF16 R132, R4.reuse, R24, R132 ;  /* 0x000000180484723c */ /* 0x042ff00000041884 */
[----:B------:R-:W-:Y:S01]  /*4a90*/  HMMA.16816.F32.BF16 R108, R4, R26, R108 ;  /* 0x0000001a046c723c */ /* 0x000fe2000004186c */
[----:B------:R-:W1:Y:S01]  /*4aa0*/  LDSM.16.MT88.4 R24, [R228+0x7100] ;  /* 0x00710000e418783b */ /* 0x000e620000004200 */
[----:B-----5:R-:W-:-:S02]  /*4ab0*/  FFMA.FTZ R2, R153, c[0x0][0x2d0], -R12 ;  /* 0x0000b40099027a23 */ /* 0x020fc4000001080c */
[----:B------:R-:W-:Y:S02]  /*4ac0*/  IMAD.MOV.U32 R153, RZ, RZ, R186 ;  /* 0x000000ffff997224 */ /* 0x000fe400078e00ba */
[----:B------:R5:W-:Y:S02]  /*4ad0*/  MUFU.EX2 R186, R2 ;  /* 0x0000000200ba7308 */ /* 0x000be40000000800 */
[C---:B--2---:R-:W-:Y:S08]  /*4ae0*/  HMMA.16816.F32.BF16 R96, R4.reuse, R20, R96 ;  /* 0x000000140460723c */ /* 0x044ff00000041860 */
[----:B------:R-:W-:Y:S01]  /*4af0*/  HMMA.16816.F32.BF16 R92, R4, R22, R92 ;  /* 0x00000016045c723c */ /* 0x000fe2000004185c */
[----:B------:R-:W2:Y:S01]  /*4b00*/  LDSM.16.MT88.4 R20, [R225+0x7100] ;  /* 0x00710000e114783b */ /* 0x000ea20000004200 */
[----:B-----5:R-:W-:Y:S01]  /*4b10*/  FFMA.FTZ R2, R152, c[0x0][0x2d0], -R12 ;  /* 0x0000b40098027a23 */ /* 0x020fe2000001080c */
[----:B------:R-:W-:-:S05]  /*4b20*/  MOV R152, R139 ;  /* 0x0000008b00987202 */ /* 0x000fca0000000f00 */
[C---:B----4-:R-:W-:Y:S01]  /*4b30*/  HMMA.16816.F32.BF16 R84, R4.reuse, R16, R84 ;  /* 0x000000100454723c */ /* 0x050fe20000041854 */
[----:B------:R-:W-:Y:S02]  /*4b40*/  IMAD.MOV.U32 R139, RZ, RZ, R250 ;  /* 0x000000ffff8b7224 */ /* 0x000fe400078e00fa */
[----:B------:R4:W5:Y:S05]  /*4b50*/  MUFU.EX2 R250, R2 ;  /* 0x0000000200fa7308 */ /* 0x00096a0000000800 */
[C---:B------:R-:W-:Y:S01]  /*4b60*/  HMMA.16816.F32.BF16 R88, R4.reuse, R18, R88 ;  /* 0x000000120458723c */ /* 0x040fe20000041858 */
[----:B------:R-:W5:Y:S07]  /*4b70*/  LDSM.16.MT88.4 R16, [R226+0x7100] ;  /* 0x00710000e210783b */ /* 0x000f6e0000004200 */
[----:B---3--:R-:W-:Y:S01]  /*4b80*/  HMMA.16816.F32.BF16 R40, R4, R8, R40 ;  /* 0x000000080428723c */ /* 0x008fe20000041828 */
[----:B----4-:R-:W-:-:S04]  /*4b90*/  FFMA.FTZ R2, R167, c[0x0][0x2d0], -R0 ;  /* 0x0000b400a7027a23 */ /* 0x010fc80000010800 */
[----:B------:R3:W-:Y:S03]  /*4ba0*/  MUFU.EX2 R167, R2 ;  /* 0x0000000200a77308 */ /* 0x0007e60000000800 */
[C---:B------:R-:W-:Y:S01]  /*4bb0*/  HMMA.16816.F32.BF16 R36, R4.reuse, R10, R36 ;  /* 0x0000000a0424723c */ /* 0x040fe20000041824 */
[----:B------:R-:W4:Y:S07]  /*4bc0*/  LDSM.16.MT88.4 R8, [R229+0x7100] ;  /* 0x00710000e508783b */ /* 0x000f2e0000004200 */
[----:B-1----:R-:W-:Y:S01]  /*4bd0*/  HMMA.16816.F32.BF16 R32, R4, R24, R32 ;  /* 0x000000180420723c */ /* 0x002fe20000041820 */
[----:B---3--:R-:W-:-:S07]  /*4be0*/  FFMA.FTZ R2, R165, c[0x0][0x2d0], -R0 ;  /* 0x0000b400a5027a23 */ /* 0x008fce0000010800 */
[C---:B------:R-:W-:Y:S01]  /*4bf0*/  HMMA.16816.F32.BF16 R28, R4.reuse, R26, R28 ;  /* 0x0000001a041c723c */ /* 0x040fe2000004181c */
[----:B------:R-:W1:Y:S01]  /*4c00*/  LDSM.16.MT88.4 R24, [R225+0x1900] ;  /* 0x00190000e118783b */ /* 0x000e620000004200 */
[----:B------:R3:W1:Y:S06]  /*4c10*/  MUFU.EX2 R184, R2 ;  /* 0x0000000200b87308 */ /* 0x00066c0000000800 */
[C---:B--2---:R-:W-:Y:S08]  /*4c20*/  HMMA.16816.F32.BF16 R76, R4.reuse, R20, R68 ;  /* 0x00000014044c723c */ /* 0x044ff00000041844 */
[----:B------:R-:W-:Y:S01]  /*4c30*/  HMMA.16816.F32.BF16 R64, R4, R22, R64 ;  /* 0x000000160440723c */ /* 0x000fe20000041840 */
[----:B------:R-:W2:Y:S01]  /*4c40*/  LDSM.16.MT88.4 R20, [R226+0x1900] ;  /* 0x00190000e214783b */ /* 0x000ea20000004200 */
[----:B---3--:R-:W-:-:S02]  /*4c50*/  FFMA.FTZ R2, R164, c[0x0][0x2d0], -R0 ;  /* 0x0000b400a4027a23 */ /* 0x008fc40000010800 */
[----:B------:R-:W-:-:S04]  /*4c60*/  IMAD.MOV.U32 R164, RZ, RZ, R136 ;  /* 0x000000ffffa47224 */ /* 0x000fc800078e0088 */
[C---:B-----5:R-:W-:Y:S08]  /*4c70*/  HMMA.16816.F32.BF16 R60, R4.reuse, R16, R60 ;  /* 0x00000010043c723c */ /* 0x060ff0000004183c */
[C---:B------:R-:W-:Y:S01]  /*4c80*/  HMMA.16816.F32.BF16 R52, R4.reuse, R18, R56 ;  /* 0x000000120434723c */ /* 0x040fe20000041838 */
[----:B------:R-:W3:Y:S07]  /*4c90*/  LDSM.16.MT88.4 R16, [R229+0x1900] ;  /* 0x00190000e510783b */ /* 0x000eee0000004200 */
[C---:B----4-:R-:W-:Y:S08]  /*4ca0*/  HMMA.16816.F32.BF16 R44, R4.reuse, R8, R44 ;  /* 0x00000008042c723c */ /* 0x050ff0000004182c */
[----:B------:R-:W-:Y:S01]  /*4cb0*/  HMMA.16816.F32.BF16 R48, R4, R10, R48 ;  /* 0x0000000a0430723c */ /* 0x000fe20000041830 */
[----:B------:R-:W4:Y:S06]  /*4cc0*/  LDSM.16.MT88.4 R8, [R228+0x1900] ;  /* 0x00190000e408783b */ /* 0x000f2c0000004200 */
[----:B------:R-:W-:Y:S01]  /*4cd0*/  FFMA.FTZ R4, R166, c[0x0][0x2d0], -R0 ;  /* 0x0000b400a6047a23 */ /* 0x000fe20000010800 */
[----:B------:R-:W-:Y:S01]  /*4ce0*/  F2FP.BF16.PACK_AB R6, R250, R186 ;  /* 0x000000bafa06723e */ /* 0x000fe200000010ff */
[----:B------:R5:W-:Y:S01]  /*4cf0*/  MUFU.EX2 R166, R2 ;  /* 0x0000000200a67308 */ /* 0x000be20000000800 */
[----:B-1----:R-:W-:-:S07]  /*4d00*/  F2FP.BF16.PACK_AB R5, R184, R167 ;  /* 0x000000a7b805723e */ /* 0x002fce00000010ff */
[----:B------:R1:W1:Y:S01]  /*4d10*/  MUFU.EX2 R165, R4 ;  /* 0x0000000400a57308 */ /* 0x0002620000000800 */
[----:B-----5:R-:W-:Y:S01]  /*4d20*/  IMAD.MOV.U32 R2, RZ, RZ, R137 ;  /* 0x000000ffff027224 */ /* 0x020fe200078e0089 */
[----:B-1----:R-:W-:Y:S02]  /*4d30*/  F2FP.BF16.PACK_AB R4, R187, R185 ;  /* 0x000000b9bb04723e */ /* 0x002fe400000010ff */
[----:B------:R-:W-:-:S07]  /*4d40*/  F2FP.BF16.PACK_AB R7, R166, R165 ;  /* 0x000000a5a607723e */ /* 0x000fce00000010ff */
[C---:B------:R-:W-:Y:S08]  /*4d50*/  HMMA.16816.F32.BF16 R104, R4.reuse, R24, R104 ;  /* 0x000000180468723c */ /* 0x040ff00000041868 */
[C---:B------:R-:W-:Y:S01]  /*4d60*/  HMMA.16816.F32.BF16 R56, R4.reuse, R26, R72 ;  /* 0x0000001a0438723c */ /* 0x040fe20000041848 */
[----:B------:R-:W1:Y:S07]  /*4d70*/  LDSM.16.MT88.4 R24, [R225+0x4900] ;  /* 0x00490000e118783b */ /* 0x000e6e0000004200 */
[C---:B--2---:R-:W-:Y:S08]  /*4d80*/  HMMA.16816.F32.BF16 R112, R4.reuse, R20, R112 ;  /* 0x000000140470723c */ /* 0x044ff00000041870 */
[C---:B------:R-:W-:Y:S01]  /*4d90*/  HMMA.16816.F32.BF16 R68, R4.reuse, R22, R80 ;  /* 0x000000160444723c */ /* 0x040fe20000041850 */
[----:B------:R-:W2:Y:S07]  /*4da0*/  LDSM.16.MT88.4 R20, [R226+0x4900] ;  /* 0x00490000e214783b */ /* 0x000eae0000004200 */
[C---:B---3--:R-:W-:Y:S08]  /*4db0*/  HMMA.16816.F32.BF16 R72, R4.reuse, R18, R124 ;  /* 0x000000120448723c */ /* 0x048ff0000004187c */
[C---:B----4-:R-:W-:Y:S08]  /*4dc0*/  HMMA.16816.F32.BF16 R128, R4.reuse, R8, R128 ;  /* 0x000000080480723c */ /* 0x050ff00000041880 */
[C---:B------:R-:W-:Y:S01]  /*4dd0*/  HMMA.16816.F32.BF16 R124, R4.reuse, R10, R116 ;  /* 0x0000000a047c723c */ /* 0x040fe20000041874 */
[----:B------:R-:W3:Y:S06]  /*4de0*/  LDSM.16.MT88.4 R8, [R228+0x4900] ;  /* 0x00490000e408783b */ /* 0x000eec0000004200 */
[----:B------:R-:W-:Y:S01]  /*4df0*/  MOV R118, R138 ;  /* 0x0000008a00767202 */ /* 0x000fe20000000f00 */
[----:B------:R-:W-:Y:S01]  /*4e00*/  IMAD.MOV.U32 R119, RZ, RZ, R139 ;  /* 0x000000ffff777224 */ /* 0x000fe200078e008b */
[C---:B------:R-:W-:Y:S01]  /*4e10*/  HMMA.16816.F32.BF16 R120, R4.reuse, R16, R120 ;  /* 0x000000100478723c */ /* 0x040fe20000041878 */
[----:B------:R-:W4:Y:S07]  /*4e20*/  LDSM.16.MT88.4 R16, [R229+0x4900] ;  /* 0x00490000e510783b */ /* 0x000f2e0000004200 */
[C---:B-1----:R-:W-:Y:S07]  /*4e30*/  HMMA.16816.F32.BF16 R136, R4.reuse, R24, R132 ;  /* 0x000000180488723c */ /* 0x042fee0000041884 */
[----:B------:R-:W-:Y:S01]  /*4e40*/  IMAD.MOV.U32 R133, RZ, RZ, R2 ;  /* 0x000000ffff857224 */ /* 0x000fe200078e0002 */
[----:B------:R-:W-:Y:S01]  /*4e50*/  MOV R132, R164 ;  /* 0x000000a400847202 */ /* 0x000fe20000000f00 */
[----:B------:R-:W-:Y:S01]  /*4e60*/  IMAD.MOV.U32 R134, RZ, RZ, R152 ;  /* 0x000000ffff867224 */ /* 0x000fe200078e0098 */
[----:B------:R-:W-:Y:S01]  /*4e70*/  MOV R2, R154 ;  /* 0x0000009a00027202 */ /* 0x000fe20000000f00 */
[----:B------:R-:W-:Y:S01]  /*4e80*/  IMAD.MOV.U32 R135, RZ, RZ, R153 ;  /* 0x000000ffff877224 */ /* 0x000fe200078e0099 */
[----:B------:R-:W-:Y:S01]  /*4e90*/  MOV R153, R145 ;  /* 0x0000009100997202 */ /* 0x000fe20000000f00 */
[----:B------:R-:W-:Y:S01]  /*4ea0*/  IMAD.MOV.U32 R164, RZ, RZ, R155 ;  /* 0x000000ffffa47224 */ /* 0x000fe200078e009b */
[----:B--2---:R-:W-:Y:S01]  /*4eb0*/  HMMA.16816.F32.BF16 R80, R4, R22, R92 ;  /* 0x000000160450723c */ /* 0x004fe2000004185c */
[----:B------:R-:W-:-:S02]  /*4ec0*/  IMAD.MOV.U32 R152, RZ, RZ, R144 ;  /* 0x000000ffff987224 */ /* 0x000fc400078e0090 */
[----:B------:R-:W-:Y:S02]  /*4ed0*/  IMAD.MOV.U32 R154, RZ, RZ, R146 ;  /* 0x000000ffff9a7224 */ /* 0x000fe400078e0092 */
[----:B------:R-:W-:-:S03]  /*4ee0*/  IMAD.MOV.U32 R155, RZ, RZ, R147 ;  /* 0x000000ffff9b7224 */ /* 0x000fc600078e0093 */
[C---:B------:R-:W-:Y:S01]  /*4ef0*/  HMMA.16816.F32.BF16 R144, R4.reuse, R20, R96 ;  /* 0x000000140490723c */ /* 0x040fe20000041860 */
[----:B------:R-:W1:Y:S07]  /*4f00*/  LDSM.16.MT88.4 R20, [R225+0x7900] ;  /* 0x00790000e114783b */ /* 0x000e6e0000004200 */
[C---:B---3--:R-:W-:Y:S07]  /*4f10*/  HMMA.16816.F32.BF16 R92, R4.reuse, R8, R40 ;  /* 0x00000008045c723c */ /* 0x048fee0000041828 */
[----:B------:R-:W-:Y:S01]  /*4f20*/  MOV R42, R118 ;  /* 0x00000076002a7202 */ /* 0x000fe20000000f00 */
[----:B------:R-:W-:Y:S01]  /*4f30*/  IMAD.MOV.U32 R43, RZ, RZ, R119 ;  /* 0x000000ffff2b7224 */ /* 0x000fe200078e0077 */
[C---:B------:R-:W-:Y:S01]  /*4f40*/  HMMA.16816.F32.BF16 R108, R4.reuse, R26, R108 ;  /* 0x0000001a046c723c */ /* 0x040fe2000004186c */
[----:B------:R-:W-:Y:S07]  /*4f50*/  LDSM.16.MT88.4 R24, [R228+0x7900] ;  /* 0x00790000e418783b */ /* 0x000fee0000004200 */
[C---:B------:R-:W-:Y:S01]  /*4f60*/  HMMA.16816.F32.BF16 R116, R4.reuse, R10, R36 ;  /* 0x0000000a0474723c */ /* 0x040fe20000041824 */
[----:B------:R-:W2:Y:S07]  /*4f70*/  LDSM.16.MT88.4 R8, [R229+0x7900] ;  /* 0x00790000e508783b */ /* 0x000eae0000004200 */
[C---:B----4-:R-:W-:Y:S08]  /*4f80*/  HMMA.16816.F32.BF16 R84, R4.reuse, R16, R84 ;  /* 0x000000100454723c */ /* 0x050ff00000041854 */
[C---:B-1----:R-:W-:Y:S08]  /*4f90*/  HMMA.16816.F32.BF16 R96, R4.reuse, R20, R76 ;  /* 0x000000140460723c */ /* 0x042ff0000004184c */
[C---:B------:R-:W-:Y:S01]  /*4fa0*/  HMMA.16816.F32.BF16 R76, R4.reuse, R22, R64 ;  /* 0x00000016044c723c */ /* 0x040fe20000041840 */
[----:B------:R-:W-:Y:S06]  /*4fb0*/  LDSM.16.MT88.4 R20, [R225+0x2100] ;  /* 0x00210000e114783b */ /* 0x000fec0000004200 */
[----:B------:R-:W-:Y:S01]  /*4fc0*/  IMAD.MOV.U32 R67, RZ, RZ, R42 ;  /* 0x000000ffff437224 */ /* 0x000fe200078e002a */
[----:B------:R-:W-:Y:S01]  /*4fd0*/  MOV R66, R43 ;  /* 0x0000002b00427202 */ /* 0x000fe20000000f00 */
[----:B------:R-:W-:Y:S01]  /*4fe0*/  IMAD.MOV.U32 R65, RZ, RZ, R134 ;  /* 0x000000ffff417224 */ /* 0x000fe200078e0086 */
[----:B------:R-:W-:Y:S01]  /*4ff0*/  HMMA.16816.F32.BF16 R88, R4, R18, R88 ;  /* 0x000000120458723c */ /* 0x000fe20000041858 */
[----:B------:R-:W-:Y:S01]  /*5000*/  IMAD.MOV.U32 R134, RZ, RZ, R154 ;  /* 0x000000ffff867224 */ /* 0x000fe200078e009a */
[----:B------:R-:W1:Y:S01]  /*5010*/  LDSM.16.MT88.4 R16, [R226+0x7900] ;  /* 0x00790000e210783b */ /* 0x000e620000004200 */
[----:B------:R-:W-:-:S02]  /*5020*/  IMAD.MOV.U32 R64, RZ, RZ, R135 ;  /* 0x000000ffff407224 */ /* 0x000fc400078e0087 */
[----:B------:R-:W-:-:S03]  /*5030*/  IMAD.MOV.U32 R135, RZ, RZ, R155 ;  /* 0x000000ffff877224 */ /* 0x000fc600078e009b */
[C---:B--2---:R-:W-:Y:S07]  /*5040*/  HMMA.16816.F32.BF16 R40, R4.reuse, R8, R44 ;  /* 0x000000080428723c */ /* 0x044fee000004182c */
[----:B------:R-:W-:Y:S01]  /*5050*/  MOV R47, R2 ;  /* 0x00000002002f7202 */ /* 0x000fe20000000f00 */
[----:B------:R-:W-:Y:S01]  /*5060*/  FFMA.FTZ R2, R171, c[0x0][0x2d0], -R12 ;  /* 0x0000b400ab027a23 */ /* 0x000fe2000001080c */
[----:B------:R-:W-:Y:S01]  /*5070*/  HMMA.16816.F32.BF16 R32, R4, R24, R32 ;  /* 0x000000180420723c */ /* 0x000fe20000041820 */
[----:B------:R-:W-:Y:S01]  /*5080*/  IMAD.MOV.U32 R45, RZ, RZ, R152 ;  /* 0x000000ffff2d7224 */ /* 0x000fe200078e0098 */
[----:B------:R-:W-:Y:S01]  /*5090*/  MOV R44, R153 ;  /* 0x00000099002c7202 */ /* 0x000fe20000000f00 */
[----:B------:R2:W-:Y:S01]  /*50a0*/  MUFU.EX2 R152, R2 ;  /* 0x0000000200987308 */ /* 0x0005e20000000800 */
[----:B------:R-:W-:-:S02]  /*50b0*/  IMAD.MOV.U32 R46, RZ, RZ, R164 ;  /* 0x000000ffff2e7224 */ /* 0x000fc400078e00a4 */
[----:B------:R-:W-:Y:S01]  /*50c0*/  IMAD.MOV.U32 R171, RZ, RZ, R103 ;  /* 0x000000ffffab7224 */ /* 0x000fe200078e0067 */
[----:B------:R-:W-:Y:S01]  /*50d0*/  MOV R24, R101 ;  /* 0x0000006500187202 */ /* 0x000fe20000000f00 */
[----:B------:R-:W-:Y:S01]  /*50e0*/  IMAD.MOV.U32 R25, RZ, RZ, R102 ;  /* 0x000000ffff197224 */ /* 0x000fe200078e0066 */
[C---:B------:R-:W-:Y:S01]  /*50f0*/  HMMA.16816.F32.BF16 R48, R4.reuse, R10, R48 ;  /* 0x0000000a0430723c */ /* 0x040fe20000041830 */
[----:B------:R-:W3:Y:S07]  /*5100*/  LDSM.16.MT88.4 R8, [R229+0x2100] ;  /* 0x00210000e508783b */ /* 0x000eee0000004200 */
[----:B------:R-:W-:Y:S01]  /*5110*/  HMMA.16816.F32.BF16 R28, R4, R26, R28 ;  /* 0x0000001a041c723c */ /* 0x000fe2000004181c */
[----:B--2---:R-:W-:Y:S01]  /*5120*/  FFMA.FTZ R2, R170, c[0x0][0x2d0], -R12 ;  /* 0x0000b400aa027a23 */ /* 0x004fe2000001080c */
[----:B------:R-:W-:-:S03]  /*5130*/  MOV R170, R66 ;  /* 0x0000004200aa7202 */ /* 0x000fc60000000f00 */
[----:B------:R2:W4:Y:S03]  /*5140*/  MUFU.EX2 R154, R2 ;  /* 0x00000002009a7308 */ /* 0x0005260000000800 */
[C---:B-1----:R-:W-:Y:S08]  /*5150*/  HMMA.16816.F32.BF16 R60, R4.reuse, R16, R60 ;  /* 0x00000010043c723c */ /* 0x042ff0000004183c */
[----:B------:R-:W-:Y:S01]  /*5160*/  HMMA.16816.F32.BF16 R52, R4, R18, R52 ;  /* 0x000000120434723c */ /* 0x000fe20000041834 */
[----:B------:R-:W1:Y:S01]  /*5170*/  LDSM.16.MT88.4 R16, [R226+0x2100] ;  /* 0x00210000e210783b */ /* 0x000e620000004200 */
[----:B--2---:R-:W-:-:S05]  /*5180*/  FFMA.FTZ R2, R169, c[0x0][0x2d0], -R12 ;  /* 0x0000b400a9027a23 */ /* 0x004fca000001080c */
[----:B----4-:R-:W-:Y:S01]  /*5190*/  F2FP.BF16.PACK_AB R4, R154, R152 ;  /* 0x000000989a04723e */ /* 0x010fe200000010ff */
[----:B------:R-:W-:Y:S01]  /*51a0*/  IMAD.MOV.U32 R169, RZ, RZ, R65 ;  /* 0x000000ffffa97224 */ /* 0x000fe200078e0041 */
[----:B------:R2:W-:Y:S02]  /*51b0*/  MUFU.EX2 R155, R2 ;  /* 0x00000002009b7308 */ /* 0x0005e40000000800 */
[----:B--2---:R-:W-:Y:S02]  /*51c0*/  FFMA.FTZ R2, R168, c[0x0][0x2d0], -R12 ;  /* 0x0000b400a8027a23 */ /* 0x004fe4000001080c */
[----:B------:R-:W-:-:S04]  /*51d0*/  IMAD.MOV.U32 R168, RZ, RZ, R64 ;  /* 0x000000ffffa87224 */ /* 0x000fc800078e0040 */
[----:B------:R2:W4:Y:S02]  /*51e0*/  MUFU.EX2 R164, R2 ;  /* 0x0000000200a47308 */ /* 0x0005240000000800 */
[----:B--2---:R-:W-:Y:S01]  /*51f0*/  FFMA.FTZ R2, R174, c[0x0][0x2d0], -R0 ;  /* 0x0000b400ae027a23 */ /* 0x004fe20000010800 */
[----:B----4-:R-:W-:Y:S02]  /*5200*/  F2FP.BF16.PACK_AB R6, R164, R155 ;  /* 0x0000009ba406723e */ /* 0x010fe400000010ff */
[----:B------:R-:W-:-:S03]  /*5210*/  MOV R174, R47 ;  /* 0x0000002f00ae7202 */ /* 0x000fc60000000f00 */
[----:B------:R2:W-:Y:S02]  /*5220*/  MUFU.EX2 R102, R2 ;  /* 0x0000000200667308 */ /* 0x0005e40000000800 */
[----:B--2---:R-:W-:Y:S02]  /*5230*/  FFMA.FTZ R2, R173, c[0x0][0x2d0], -R0 ;  /* 0x0000b400ad027a23 */ /* 0x004fe40000010800 */
[----:B------:R-:W-:-:S04]  /*5240*/  IMAD.MOV.U32 R173, RZ, RZ, R46 ;  /* 0x000000ffffad7224 */ /* 0x000fc800078e002e */
[----:B------:R2:W4:Y:S02]  /*5250*/  MUFU.EX2 R153, R2 ;  /* 0x0000000200997308 */ /* 0x0005240000000800 */
[----:B--2---:R-:W-:Y:S01]  /*5260*/  FFMA.FTZ R2, R172, c[0x0][0x2d0], -R0 ;  /* 0x0000b400ac027a23 */ /* 0x004fe20000010800 */
[----:B----4-:R-:W-:Y:S01]  /*5270*/  F2FP.BF16.PACK_AB R5, R153, R102 ;  /* 0x000000669905723e */ /* 0x010fe200000010ff */
[----:B------:R-:W-:-:S04]  /*5280*/  IMAD.MOV.U32 R172, RZ, RZ, R45 ;  /* 0x000000ffffac7224 */ /* 0x000fc800078e002d */
[----:B------:R2:W-:Y:S02]  /*5290*/  MUFU.EX2 R101, R2 ;  /* 0x0000000200657308 */ /* 0x0005e40000000800 */
[----:B--2---:R-:W-:Y:S01]  /*52a0*/  FFMA.FTZ R2, R175, c[0x0][0x2d0], -R0 ;  /* 0x0000b400af027a23 */ /* 0x004fe20000010800 */
[----:B------:R-:W-:-:S05]  /*52b0*/  MOV R175, R44 ;  /* 0x0000002c00af7202 */ /* 0x000fca0000000f00 */
[----:B------:R-:W2:Y:S02]  /*52c0*/  MUFU.EX2 R103, R2 ;  /* 0x0000000200677308 */ /* 0x000ea40000000800 */
[----:B--2---:R-:W-:Y:S01]  /*52d0*/  F2FP.BF16.PACK_AB R7, R103, R101 ;  /* 0x000000656707723e */ /* 0x004fe200000010ff */
[----:B------:R-:W-:-:S06]  /*52e0*/  IMAD.MOV.U32 R2, RZ, RZ, R25 ;  /* 0x000000ffff027224 */ /* 0x000fcc00078e0019 */
[C---:B------:R-:W-:Y:S08]  /*52f0*/  HMMA.16816.F32.BF16 R104, R4.reuse, R20, R104 ;  /* 0x000000140468723c */ /* 0x040ff00000041868 */
[C---:B------:R-:W-:Y:S01]  /*5300*/  HMMA.16816.F32.BF16 R36, R4.reuse, R22, R56 ;  /* 0x000000160424723c */ /* 0x040fe20000041838 */
[----:B------:R-:W2:Y:S06]  /*5310*/  LDSM.16.MT88.4 R20, [R225+0x5100] ;  /* 0x00510000e114783b */ /* 0x000eac0000004200 */
[----:B------:R-:W-:Y:S01]  /*5320*/  MOV R57, R171 ;  /* 0x000000ab00397202 */ /* 0x000fe20000000f00 */
[----:B------:R-:W-:Y:S01]  /*5330*/  IMAD.MOV.U32 R171, RZ, RZ, R67 ;  /* 0x000000ffffab7224 */ /* 0x000fe200078e0043 */
[----:B---3--:R-:W-:Y:S01]  /*5340*/  HMMA.16816.F32.BF16 R120, R4, R8, R120 ;  /* 0x000000080478723c */ /* 0x008fe20000041878 */
[----:B------:R-:W-:-:S02]  /*5350*/  IMAD.MOV.U32 R56, RZ, RZ, R24 ;  /* 0x000000ffff387224 */ /* 0x000fc400078e0018 */
[----:B------:R-:W3:Y:S01]  /*5360*/  LDSM.16.MT88.4 R24, [R228+0x2100] ;  /* 0x00210000e418783b */ /* 0x000ee20000004200 */
[----:B------:R-:W-:Y:S02]  /*5370*/  IMAD.MOV.U32 R59, RZ, RZ, R168 ;  /* 0x000000ffff3b7224 */ /* 0x000fe400078e00a8 */
[----:B------:R-:W-:Y:S02]  /*5380*/  IMAD.MOV.U32 R58, RZ, RZ, R169 ;  /* 0x000000ffff3a7224 */ /* 0x000fe400078e00a9 */
[C---:B------:R-:W-:Y:S01]  /*5390*/  HMMA.16816.F32.BF16 R64, R4.reuse, R10, R72 ;  /* 0x0000000a0440723c */ /* 0x040fe20000041848 */
[----:B------:R-:W4:Y:S07]  /*53a0*/  LDSM.16.MT88.4 R8, [R229+0x5100] ;  /* 0x00510000e508783b */ /* 0x000f2e0000004200 */
[C---:B-1----:R-:W-:Y:S08]  /*53b0*/  HMMA.16816.F32.BF16 R112, R4.reuse, R16, R112 ;  /* 0x000000100470723c */ /* 0x042ff00000041870 */
[C---:B------:R-:W-:Y:S01]  /*53c0*/  HMMA.16816.F32.BF16 R44, R4.reuse, R18, R68 ;  /* 0x00000012042c723c */ /* 0x040fe20000041844 */
[----:B------:R-:W1:Y:S07]  /*53d0*/  LDSM.16.MT88.4 R16, [R226+0x5100] ;  /* 0x00510000e210783b */ /* 0x000e6e0000004200 */
[C---:B--2---:R-:W-:Y:S08]  /*53e0*/  HMMA.16816.F32.BF16 R136, R4.reuse, R20, R136 ;  /* 0x000000140488723c */ /* 0x044ff00000041888 */
[C---:B------:R-:W-:Y:S01]  /*53f0*/  HMMA.16816.F32.BF16 R72, R4.reuse, R22, R108 ;  /* 0x000000160448723c */ /* 0x040fe2000004186c */
[----:B------:R-:W2:Y:S06]  /*5400*/  LDSM.16.MT88.4 R20, [R228+0x5100] ;  /* 0x00510000e414783b */ /* 0x000eac0000004200 */
[----:B------:R-:W-:Y:S01]  /*5410*/  MOV R111, R175 ;  /* 0x000000af006f7202 */ /* 0x000fe20000000f00 */
[----:B---3--:R-:W-:Y:S01]  /*5420*/  HMMA.16816.F32.BF16 R68, R4, R26, R124 ;  /* 0x0000001a0444723c */ /* 0x008fe2000004187c */
[----:B------:R-:W-:Y:S01]  /*5430*/  IMAD.MOV.U32 R110, RZ, RZ, R172 ;  /* 0x000000ffff6e7224 */ /* 0x000fe200078e00ac */
[----:B------:R-:W-:Y:S01]  /*5440*/  MOV R108, R174 ;  /* 0x000000ae006c7202 */ /* 0x000fe20000000f00 */
[----:B------:R-:W-:-:S04]  /*5450*/  IMAD.MOV.U32 R109, RZ, RZ, R173 ;  /* 0x000000ffff6d7224 */ /* 0x000fc800078e00ad */
[----:B------:R-:W-:Y:S01]  /*5460*/  IMAD.MOV.U32 R126, RZ, RZ, R132 ;  /* 0x000000ffff7e7224 */ /* 0x000fe200078e0084 */
[C---:B----4-:R-:W-:Y:S01]  /*5470*/  HMMA.16816.F32.BF16 R84, R4.reuse, R8, R84 ;  /* 0x000000080454723c */ /* 0x050fe20000041854 */
[----:B------:R-:W-:Y:S01]  /*5480*/  MOV R127, R133 ;  /* 0x00000085007f7202 */ /* 0x000fe20000000f00 */
[----:B------:R-:W-:Y:S01]  /*5490*/  IMAD.MOV.U32 R132, RZ, RZ, R134 ;  /* 0x000000ffff847224 */ /* 0x000fe200078e0086 */
[----:B------:R-:W-:Y:S01]  /*54a0*/  MOV R134, R140 ;  /* 0x0000008c00867202 */ /* 0x000fe20000000f00 */
[----:B------:R-:W-:Y:S02]  /*54b0*/  IMAD.MOV.U32 R133, RZ, RZ, R135 ;  /* 0x000000ffff857224 */ /* 0x000fe400078e0087 */
[----:B------:R-:W-:Y:S02]  /*54c0*/  IMAD.MOV.U32 R135, RZ, RZ, R183 ;  /* 0x000000ffff877224 */ /* 0x000fe400078e00b7 */
[----:B------:R-:W-:Y:S01]  /*54d0*/  HMMA.16816.F32.BF16 R88, R4, R10, R88 ;  /* 0x0000000a0458723c */ /* 0x000fe20000041858 */
[----:B------:R-:W3:Y:S01]  /*54e0*/  LDSM.16.MT88.4 R8, [R226+0x8100] ;  /* 0x00810000e208783b */ /* 0x000ee20000004200 */
[----:B------:R-:W-:-:S02]  /*54f0*/  IMAD.MOV.U32 R140, RZ, RZ, R182 ;  /* 0x000000ffff8c7224 */ /* 0x000fc400078e00b6 */
[----:B------:R-:W-:Y:S01]  /*5500*/  IMAD.MOV.U32 R124, RZ, RZ, R2 ;  /* 0x000000ffff7c7224 */ /* 0x000fe200078e0002 */
[----:B------:R-:W-:Y:S01]  /*5510*/  MOV R2, R170 ;  /* 0x000000aa00027202 */ /* 0x000fe20000000f00 */
[----:B------:R-:W-:Y:S02]  /*5520*/  IMAD.MOV.U32 R125, RZ, RZ, R171 ;  /* 0x000000ffff7d7224 */ /* 0x000fe400078e00ab */
[----:B-1----:R-:W-:Y:S02]  /*5530*/  HMMA.16816.F32.BF16 R144, R4, R16, R144 ;  /* 0x000000100490723c */ /* 0x002fe40000041890 */
[----:B------:R-:W-:-:S06]  /*5540*/  FFMA.FTZ R2, R2, c[0x0][0x2d0], -R12 ;  /* 0x0000b40002027a23 */ /* 0x000fcc000001080c */
[C---:B------:R-:W-:Y:S01]  /*5550*/  HMMA.16816.F32.BF16 R80, R4.reuse, R18, R80 ;  /* 0x000000120450723c */ /* 0x040fe20000041850 */
[----:B------:R-:W1:Y:S07]  /*5560*/  LDSM.16.MT88.4 R16, [R225+0x8100] ;  /* 0x00810000e110783b */ /* 0x000e6e0000004200 */
[C---:B--2---:R-:W-:Y:S08]  /*5570*/  HMMA.16816.F32.BF16 R92, R4.reuse, R20, R92 ;  /* 0x00000014045c723c */ /* 0x044ff0000004185c */
[C---:B------:R-:W-:Y:S07]  /*5580*/  HMMA.16816.F32.BF16 R20, R4.reuse, R22, R116 ;  /* 0x000000160414723c */ /* 0x040fee0000041874 */
[----:B------:R-:W-:Y:S01]  /*5590*/  MOV R118, R181 ;  /* 0x000000b500767202 */ /* 0x000fe20000000f00 */
[----:B------:R-:W-:Y:S01]  /*55a0*/  IMAD.MOV.U32 R119, RZ, RZ, R180 ;  /* 0x000000ffff777224 */ /* 0x000fe200078e00b4 */
[----:B---3--:R-:W-:Y:S01]  /*55b0*/  HMMA.16816.F32.BF16 R172, R4, R8, R60 ;  /* 0x0000000804ac723c */ /* 0x008fe2000004183c */
[----:B------:R-:W-:Y:S01]  /*55c0*/  IMAD.MOV.U32 R117, RZ, RZ, R126 ;  /* 0x000000ffff757224 */ /* 0x000fe200078e007e */
[----:B------:R-:W-:Y:S01]  /*55d0*/  MOV R126, R127 ;  /* 0x0000007f007e7202 */ /* 0x000fe20000000f00 */
[----:B------:R-:W-:-:S02]  /*55e0*/  IMAD.MOV.U32 R127, RZ, RZ, R132 ;  /* 0x000000ffff7f7224 */ /* 0x000fc400078e0084 */
[----:B------:R-:W-:Y:S01]  /*55f0*/  IMAD.MOV.U32 R132, RZ, RZ, R133 ;  /* 0x000000ffff847224 */ /* 0x000fe200078e0085 */
[----:B------:R-:W-:Y:S01]  /*5600*/  MOV R133, R134 ;  /* 0x0000008600857202 */ /* 0x000fe20000000f00 */
[----:B------:R-:W-:Y:S01]  /*5610*/  IMAD.MOV.U32 R134, RZ, RZ, R135 ;  /* 0x000000ffff867224 */ /* 0x000fe200078e0087 */
[C---:B------:R-:W-:Y:S01]  /*5620*/  HMMA.16816.F32.BF16 R180, R4.reuse, R10, R52 ;  /* 0x0000000a04b4723c */ /* 0x040fe20000041834 */
[----:B------:R-:W2:Y:S01]  /*5630*/  LDSM.16.MT88.4 R8, [R228+0x8100] ;  /* 0x00810000e408783b */ /* 0x000ea20000004200 */
[----:B------:R-:W-:Y:S01]  /*5640*/  IMAD.MOV.U32 R135, RZ, RZ, R140 ;  /* 0x000000ffff877224 */ /* 0x000fe200078e008c */
[----:B------:R-:W-:Y:S01]  /*5650*/  MOV R140, R141 ;  /* 0x0000008d008c7202 */ /* 0x000fe20000000f00 */
[----:B------:R-:W-:Y:S02]  /*5660*/  IMAD.MOV.U32 R141, RZ, RZ, R142 ;  /* 0x000000ffff8d7224 */ /* 0x000fe400078e008e */
[----:B------:R-:W-:Y:S01]  /*5670*/  IMAD.MOV.U32 R142, RZ, RZ, R143 ;  /* 0x000000ffff8e7224 */ /* 0x000fe200078e008f */
[----:B------:R-:W-:Y:S01]  /*5680*/  MOV R143, R148 ;  /* 0x00000094008f7202 */ /* 0x000fe20000000f00 */
[----:B------:R-:W-:Y:S01]  /*5690*/  IMAD.MOV.U32 R148, RZ, RZ, R151 ;  /* 0x000000ffff947224 */ /* 0x000fe200078e0097 */
[C---:B------:R-:W-:Y:S01]  /*56a0*/  HMMA.16816.F32.BF16 R128, R4.reuse, R24, R128 ;  /* 0x000000180480723c */ /* 0x040fe20000041880 */
[----:B------:R-:W-:Y:S01]  /*56b0*/  IMAD.MOV.U32 R151, RZ, RZ, R13 ;  /* 0x000000ffff977224 */ /* 0x000fe200078e000d */
[----:B------:R-:W3:Y:S01]  /*56c0*/  LDSM.16.MT88.4 R24, [R229+0x8100] ;  /* 0x00810000e518783b */ /* 0x000ee20000004200 */
[----:B------:R4:W-:Y:S05]  /*56d0*/  MUFU.EX2 R13, R2 ;  /* 0x00000002000d7308 */ /* 0x0009ea0000000800 */
[C---:B-1----:R-:W-:Y:S08]  /*56e0*/  HMMA.16816.F32.BF16 R168, R4.reuse, R16, R96 ;  /* 0x0000001004a8723c */ /* 0x042ff00000041860 */
[----:B------:R-:W-:Y:S01]  /*56f0*/  HMMA.16816.F32.BF16 R76, R4, R18, R76 ;  /* 0x00000012044c723c */ /* 0x000fe2000004184c */
[----:B----4-:R-:W-:Y:S01]  /*5700*/  FFMA.FTZ R2, R118, c[0x0][0x2d0], -R12 ;  /* 0x0000b40076027a23 */ /* 0x010fe2000001080c */
[----:B------:R-:W-:Y:S01]  /*5710*/  MOV R118, R119 ;  /* 0x0000007700767202 */ /* 0x000fe20000000f00 */
[----:B------:R-:W-:-:S02]  /*5720*/  IMAD.MOV.U32 R119, RZ, RZ, R108 ;  /* 0x000000ffff777224 */ /* 0x000fc400078e006c */
[----:B------:R-:W-:Y:S01]  /*5730*/  IMAD.MOV.U32 R108, RZ, RZ, R109 ;  /* 0x000000ffff6c7224 */ /* 0x000fe200078e006d */
[----:B------:R-:W-:Y:S01]  /*5740*/  MOV R109, R110 ;  /* 0x0000006e006d7202 */ /* 0x000fe20000000f00 */
[----:B------:R-:W-:Y:S02]  /*5750*/  IMAD.MOV.U32 R110, RZ, RZ, R111 ;  /* 0x000000ffff6e7224 */ /* 0x000fe400078e006f */
[----:B------:R-:W-:Y:S01]  /*5760*/  IMAD.MOV.U32 R111, RZ, RZ, R124 ;  /* 0x000000ffff6f7224 */ /* 0x000fe200078e007c */
[----:B------:R-:W-:Y:S01]  /*5770*/  MOV R124, R56 ;  /* 0x00000038007c7202 */ /* 0x000fe20000000f00 */
[----:B------:R-:W-:Y:S01]  /*5780*/  IMAD.MOV.U32 R56, RZ, RZ, R57 ;  /* 0x000000ffff387224 */ /* 0x000fe200078e0039 */
[----:B------:R-:W-:Y:S01]  /*5790*/  MOV R96, R109 ;  /* 0x0000006d00607202 */ /* 0x000fe20000000f00 */
[----:B------:R-:W-:Y:S01]  /*57a0*/  IMAD.MOV.U32 R57, RZ, RZ, R14 ;  /* 0x000000ffff397224 */ /* 0x000fe200078e000e */
[----:B--2---:R-:W-:Y:S01]  /*57b0*/  HMMA.16816.F32.BF16 R32, R4, R8, R32 ;  /* 0x000000080420723c */ /* 0x004fe20000041820 */
[----:B------:R1:W2:Y:S01]  /*57c0*/  MUFU.EX2 R14, R2 ;  /* 0x00000002000e7308 */ /* 0x0002a20000000800 */
[----:B------:R-:W-:Y:S01]  /*57d0*/  IMAD.MOV.U32 R17, RZ, RZ, R119 ;  /* 0x000000ffff117224 */ /* 0x000fe200078e0077 */
[----:B------:R-:W-:Y:S01]  /*57e0*/  MOV R99, R124 ;  /* 0x0000007c00637202 */ /* 0x000fe20000000f00 */
[----:B------:R-:W-:-:S02]  /*57f0*/  IMAD.MOV.U32 R16, RZ, RZ, R108 ;  /* 0x000000ffff107224 */ /* 0x000fc400078e006c */
[----:B------:R-:W-:Y:S02]  /*5800*/  IMAD.MOV.U32 R97, RZ, RZ, R110 ;  /* 0x000000ffff617224 */ /* 0x000fe400078e006e */
[----:B------:R-:W-:Y:S01]  /*5810*/  IMAD.MOV.U32 R98, RZ, RZ, R111 ;  /* 0x000000ffff627224 */ /* 0x000fe200078e006f */
[----:B------:R-:W-:Y:S01]  /*5820*/  HMMA.16816.F32.BF16 R28, R4, R10, R28 ;  /* 0x0000000a041c723c */ /* 0x000fe2000004181c */
[----:B------:R-:W-:Y:S01]  /*5830*/  LDSM.16.MT88.4 R108, [R225+0x2900] ;  /* 0x00290000e16c783b */ /* 0x000fe20000004200 */
[----:B------:R-:W-:Y:S02]  /*5840*/  IMAD.MOV.U32 R18, RZ, RZ, R148 ;  /* 0x000000ffff127224 */ /* 0x000fe400078e0094 */
[----:B------:R-:W-:-:S03]  /*5850*/  IMAD.MOV.U32 R19, RZ, RZ, R143 ;  /* 0x000000ffff137224 */ /* 0x000fc600078e008f */
[----:B------:R-:W-:Y:S01]  /*5860*/  MOV R10, R57 ;  /* 0x00000039000a7202 */ /* 0x000fe20000000f00 */
[----:B-1----:R-:W-:Y:S01]  /*5870*/  FFMA.FTZ R2, R125, c[0x0][0x2d0], -R12 ;  /* 0x0000b4007d027a23 */ /* 0x002fe2000001080c */
[----:B------:R-:W-:Y:S01]  /*5880*/  MOV R125, R15 ;  /* 0x0000000f007d7202 */ /* 0x000fe20000000f00 */
[C---:B---3--:R-:W-:Y:S01]  /*5890*/  HMMA.16816.F32.BF16 R40, R4.reuse, R24, R40 ;  /* 0x000000180428723c */ /* 0x048fe20000041828 */
[----:B------:R-:W-:Y:S01]  /*58a0*/  IMAD.MOV.U32 R11, RZ, RZ, R56 ;  /* 0x000000ffff0b7224 */ /* 0x000fe200078e0038 */
[----:B------:R1:W-:Y:S05]  /*58b0*/  MUFU.EX2 R15, R2 ;  /* 0x00000002000f7308 */ /* 0x0003ea0000000800 */
[----:B------:R-:W-:Y:S01]  /*58c0*/  IMAD.MOV.U32 R25, RZ, RZ, R96 ;  /* 0x000000ffff197224 */ /* 0x000fe200078e0060 */
[----:B------:R-:W-:Y:S01]  /*58d0*/  HMMA.16816.F32.BF16 R48, R4, R26, R48 ;  /* 0x0000001a0430723c */ /* 0x000fe20000041830 */
[----:B------:R-:W-:Y:S01]  /*58e0*/  IMAD.MOV.U32 R24, RZ, RZ, R97 ;  /* 0x000000ffff187224 */ /* 0x000fe200078e0061 */
[----:B--2---:R-:W-:-:S05]  /*58f0*/  F2FP.BF16.PACK_AB R96, R14, R13 ;  /* 0x0000000d0e60723e */ /* 0x004fca00000010ff */
[----:B------:R-:W-:Y:S01]  /*5900*/  MOV R27, R98 ;  /* 0x00000062001b7202 */ /* 0x000fe20000000f00 */
[----:B------:R-:W-:Y:S02]  /*5910*/  IMAD.MOV.U32 R26, RZ, RZ, R99 ;  /* 0x000000ffff1a7224 */ /* 0x000fe400078e0063 */
[----:B-1----:R-:W-:Y:S02]  /*5920*/  FFMA.FTZ R2, R117, c[0x0][0x2d0], -R12 ;  /* 0x0000b40075027a23 */ /* 0x002fe4000001080c */
[----:B------:R-:W-:Y:S02]  /*5930*/  IMAD.MOV.U32 R4, RZ, RZ, R59 ;  /* 0x000000ffff047224 */ /* 0x000fe400078e003b */
[----:B------:R1:W2:Y:S01]  /*5940*/  MUFU.EX2 R12, R2 ;  /* 0x00000002000c7308 */ /* 0x0002a20000000800 */
[----:B------:R-:W-:Y:S02]  /*5950*/  FADD.FTZ R6, R17, R16 ;  /* 0x0000001011067221 */ /* 0x000fe40000010000 */
[----:B------:R-:W-:-:S02]  /*5960*/  IMAD.MOV.U32 R5, RZ, RZ, R133 ;  /* 0x000000ffff057224 */ /* 0x000fc400078e0085 */
[----:B------:R-:W-:Y:S02]  /*5970*/  IMAD.MOV.U32 R16, RZ, RZ, R141 ;  /* 0x000000ffff107224 */ /* 0x000fe400078e008d */
[----:B------:R-:W-:Y:S02]  /*5980*/  IMAD.MOV.U32 R17, RZ, RZ, R140 ;  /* 0x000000ffff117224 */ /* 0x000fe400078e008c */
[----:B------:R-:W-:Y:S02]  /*5990*/  IMAD.MOV.U32 R7, RZ, RZ, R58 ;  /* 0x000000ffff077224 */ /* 0x000fe400078e003a */
[----:B------:R-:W-:Y:S01]  /*59a0*/  LDSM.16.MT88.4 R56, [R229+0x5900] ;  /* 0x00590000e538783b */ /* 0x000fe20000004200 */
[--C-:B-1----:R-:W-:Y:S01]  /*59b0*/  FFMA.FTZ R2, R118, c[0x0][0x2d0], -R0.reuse ;  /* 0x0000b40076027a23 */ /* 0x102fe20000010800 */
[----:B--2---:R-:W-:Y:S02]  /*59c0*/  F2FP.BF16.PACK_AB R98, R12, R15 ;  /* 0x0000000f0c62723e */ /* 0x004fe400000010ff */
[----:B------:R-:W1:Y:S01]  /*59d0*/  LDSM.16.MT88.4 R116, [R226+0x2900] ;  /* 0x00290000e274783b */ /* 0x000e620000004200 */
[----:B------:R2:W-:Y:S02]  /*59e0*/  MUFU.EX2 R8, R2 ;  /* 0x0000000200087308 */ /* 0x0005e40000000800 */
[----:B--2---:R-:W-:-:S06]  /*59f0*/  FFMA.FTZ R2, R125, c[0x0][0x2d0], -R0 ;  /* 0x0000b4007d027a23 */ /* 0x004fcc0000010800 */
[----:B------:R2:W3:Y:S02]  /*5a00*/  MUFU.EX2 R9, R2 ;  /* 0x0000000200097308 */ /* 0x0004e40000000800 */
[--C-:B--2---:R-:W-:Y:S01]  /*5a10*/  FFMA.FTZ R2, R126, c[0x0][0x2d0], -R0.reuse ;  /* 0x0000b4007e027a23 */ /* 0x104fe20000010800 */
[----:B---3--:R-:W-:Y:S01]  /*5a20*/  F2FP.BF16.PACK_AB R97, R9, R8 ;  /* 0x000000080961723e */ /* 0x008fe200000010ff */
[----:B------:R-:W-:Y:S02]  /*5a30*/  FFMA.FTZ R0, R127, c[0x0][0x2d0], -R0 ;  /* 0x0000b4007f007a23 */ /* 0x000fe40000010800 */
[----:B------:R-:W2:Y:S02]  /*5a40*/  LDSM.16.MT88.4 R124, [R229+0x2900] ;  /* 0x00290000e57c783b */ /* 0x000ea40000004200 */
[----:B------:R-:W-:Y:S08]  /*5a50*/  MUFU.EX2 R2, R2 ;  /* 0x0000000200027308 */ /* 0x000ff00000000800 */
[----:B------:R-:W3:Y:S02]  /*5a60*/  MUFU.EX2 R0, R0 ;  /* 0x0000000000007308 */ /* 0x000ee40000000800 */
[----:B---3--:R-:W-:-:S07]  /*5a70*/  F2FP.BF16.PACK_AB R99, R0, R2 ;  /* 0x000000020063723e */ /* 0x008fce00000010ff */
[C---:B-1----:R-:W-:Y:S08]  /*5a80*/  HMMA.16816.F32.BF16 R112, R96.reuse, R116, R112 ;  /* 0x000000746070723c */ /* 0x042ff00000041870 */
[C---:B------:R-:W-:Y:S07]  /*5a90*/  HMMA.16816.F32.BF16 R116, R96.reuse, R118, R44 ;  /* 0x000000766074723c */ /* 0x040fee000004182c */
[----:B------:R-:W-:Y:S01]  /*5aa0*/  MOV R45, R149 ;  /* 0x00000095002d7202 */ /* 0x000fe20000000f00 */
[----:B------:R-:W-:Y:S01]  /*5ab0*/  IMAD.MOV.U32 R46, RZ, RZ, R150 ;  /* 0x000000ffff2e7224 */ /* 0x000fe200078e0096 */
[----:B------:R-:W-:Y:S01]  /*5ac0*/  HMMA.16816.F32.BF16 R104, R96, R108, R104 ;  /* 0x0000006c6068723c */ /* 0x000fe20000041868 */
[----:B------:R-:W-:-:S02]  /*5ad0*/  MOV R47, R151 ;  /* 0x00000097002f7202 */ /* 0x000fc40000000f00 */
[----:B------:R-:W-:Y:S01]  /*5ae0*/  FADD.FTZ R4, R4, R45 ;  /* 0x0000002d04047221 */ /* 0x000fe20000010000 */
[----:B------:R-:W1:Y:S01]  /*5af0*/  LDSM.16.MT88.4 R148, [R226+0x5900] ;  /* 0x00590000e294783b */ /* 0x000e620000004200 */
[----:B------:R-:W-:Y:S02]  /*5b00*/  FADD.FTZ R6, R46, R6 ;  /* 0x000000062e067221 */ /* 0x000fe40000010000 */
[----:B------:R-:W-:Y:S01]  /*5b10*/  FADD.FTZ R5, R5, R4 ;  /* 0x0000000405057221 */ /* 0x000fe20000010000 */
[----:B------:R-:W-:Y:S01]  /*5b20*/  HMMA.16816.F32.BF16 R108, R96, R110, R36 ;  /* 0x0000006e606c723c */ /* 0x000fe20000041824 */
[----:B------:R-:W-:-:S06]  /*5b30*/  FADD.FTZ R4, R47, R6 ;  /* 0x000000062f047221 */ /* 0x000fcc0000010000 */
[----:B------:R-:W-:Y:S01]  /*5b40*/  IMAD.MOV.U32 R36, RZ, RZ, R134 ;  /* 0x000000ffff247224 */ /* 0x000fe200078e0086 */
[----:B------:R-:W-:Y:S01]  /*5b50*/  MOV R37, R135 ;  /* 0x0000008700257202 */ /* 0x000fe20000000f00 */
[C---:B--2---:R-:W-:Y:S01]  /*5b60*/  HMMA.16816.F32.BF16 R120, R96.reuse, R124, R120 ;  /* 0x0000007c6078723c */ /* 0x044fe20000041878 */
[----:B------:R-:W-:Y:S01]  /*5b70*/  MOV R38, R142 ;  /* 0x0000008e00267202 */ /* 0x000fe20000000f00 */
[----:B------:R-:W-:Y:S01]  /*5b80*/  FADD.FTZ R5, R36, R5 ;  /* 0x0000000524057221 */ /* 0x000fe20000010000 */
[----:B------:R-:W-:Y:S01]  /*5b90*/  MOV R39, R132 ;  /* 0x0000008400277202 */ /* 0x000fe20000000f00 */
[----:B------:R-:W-:Y:S01]  /*5ba0*/  FADD.FTZ R6, R37, R4 ;  /* 0x0000000425067221 */ /* 0x000fe20000010000 */
[----:B------:R-:W2:Y:S01]  /*5bb0*/  LDSM.16.MT88.4 R140, [R225+0x5900] ;  /* 0x00590000e18c783b */ /* 0x000ea20000004200 */
[----:B------:R-:W-:Y:S02]  /*5bc0*/  FADD.FTZ R4, R38, R5 ;  /* 0x0000000526047221 */ /* 0x000fe40000010000 */
[----:B------:R-:W-:Y:S01]  /*5bd0*/  FADD.FTZ R5, R18, R6 ;  /* 0x0000000612057221 */ /* 0x000fe20000010000 */
[----:B------:R-:W3:Y:S01]  /*5be0*/  LDSM.16.MT88.4 R132, [R228+0x2900] ;  /* 0x00290000e484783b */ /* 0x000ee20000004200 */
[----:B------:R-:W-:Y:S01]  /*5bf0*/  FADD.FTZ R4, R19, R4 ;  /* 0x0000000413047221 */ /* 0x000fe20000010000 */
[----:B------:R-:W-:Y:S01]  /*5c00*/  HMMA.16816.F32.BF16 R52, R96, R56, R84 ;  /* 0x000000386034723c */ /* 0x000fe20000041854 */
[----:B------:R-:W-:-:S02]  /*5c10*/  FADD.FTZ R5, R16, R5 ;  /* 0x0000000510057221 */ /* 0x000fc40000010000 */
[----:B------:R-:W-:Y:S02]  /*5c20*/  FADD.FTZ R4, R17, R4 ;  /* 0x0000000411047221 */ /* 0x000fe40000010000 */
[----:B------:R-:W-:Y:S01]  /*5c30*/  FADD.FTZ R5, R39, R5 ;  /* 0x0000000527057221 */ /* 0x000fe20000010000 */
[----:B------:R-:W-:Y:S01]  /*5c40*/  LDSM.16.MT88.4 R16, [R228+0x8900] ;  /* 0x00890000e410783b */ /* 0x000fe20000004200 */
[----:B------:R-:W-:Y:S01]  /*5c50*/  FADD.FTZ R4, R7, R4 ;  /* 0x0000000407047221 */ /* 0x000fe20000010000 */
[----:B------:R-:W-:Y:S01]  /*5c60*/  HMMA.16816.F32.BF16 R124, R96, R126, R64 ;  /* 0x0000007e607c723c */ /* 0x000fe20000041840 */
[----:B------:R-:W-:Y:S01]  /*5c70*/  FADD.FTZ R5, R10, R5 ;  /* 0x000000050a057221 */ /* 0x000fe20000010000 */
[----:B------:R-:W4:Y:S01]  /*5c80*/  LDSM.16.MT88.4 R64, [R228+0x5900] ;  /* 0x00590000e440783b */ /* 0x000f220000004200 */
[----:B------:R-:W-:Y:S02]  /*5c90*/  FADD.FTZ R4, R11, R4 ;  /* 0x000000040b047221 */ /* 0x000fe40000010000 */
[----:B------:R-:W-:-:S02]  /*5ca0*/  FADD.FTZ R5, R26, R5 ;  /* 0x000000051a057221 */ /* 0x000fc40000010000 */
[----:B------:R-:W-:Y:S01]  /*5cb0*/  FADD.FTZ R4, R27, R4 ;  /* 0x000000041b047221 */ /* 0x000fe20000010000 */
[C---:B-1----:R-:W-:Y:S01]  /*5cc0*/  HMMA.16816.F32.BF16 R144, R96.reuse, R148, R144 ;  /* 0x000000946090723c */ /* 0x042fe20000041890 */
[----:B------:R-:W-:Y:S02]  /*5cd0*/  FADD.FTZ R5, R24, R5 ;  /* 0x0000000518057221 */ /* 0x000fe40000010000 */
[----:B------:R-:W-:Y:S02]  /*5ce0*/  FADD.FTZ R4, R251, R4 ;  /* 0x00000004fb047221 */ /* 0x000fe40000010000 */
[----:B------:R-:W-:Y:S02]  /*5cf0*/  FADD.FTZ R5, R25, R5 ;  /* 0x0000000519057221 */ /* 0x000fe40000010000 */
[----:B------:R-:W-:Y:S01]  /*5d00*/  FADD.FTZ R4, R252, R4 ;  /* 0x00000004fc047221 */ /* 0x000fe20000010000 */
[----:B------:R-:W-:Y:S01]  /*5d10*/  HMMA.16816.F32.BF16 R148, R96, R150, R80 ;  /* 0x000000966094723c */ /* 0x000fe20000041850 */
[----:B------:R-:W-:Y:S01]  /*5d20*/  FADD.FTZ R5, R185, R5 ;  /* 0x00000005b9057221 */ /* 0x000fe20000010000 */
[----:B------:R-:W-:Y:S01]  /*5d30*/  LDSM.16.MT88.4 R80, [R226+0x8900] ;  /* 0x00890000e250783b */ /* 0x000fe20000004200 */
[----:B------:R-:W-:-:S02]  /*5d40*/  FADD.FTZ R4, R167, R4 ;  /* 0x00000004a7047221 */ /* 0x000fc40000010000 */
[----:B------:R-:W-:Y:S02]  /*5d50*/  FADD.FTZ R5, R187, R5 ;  /* 0x00000005bb057221 */ /* 0x000fe40000010000 */
[----:B------:R-:W-:Y:S01]  /*5d60*/  FADD.FTZ R4, R184, R4 ;  /* 0x00000004b8047221 */ /* 0x000fe20000010000 */
[C---:B------:R-:W-:Y:S01]  /*5d70*/  HMMA.16816.F32.BF16 R56, R96.reuse, R58, R88 ;  /* 0x0000003a6038723c */ /* 0x040fe20000041858 */
[----:B------:R-:W-:Y:S01]  /*5d80*/  FADD.FTZ R5, R186, R5 ;  /* 0x00000005ba057221 */ /* 0x000fe20000010000 */
[----:B------:R-:W1:Y:S01]  /*5d90*/  LDSM.16.MT88.4 R88, [R229+0x8900] ;  /* 0x00890000e558783b */ /* 0x000e620000004200 */
[----:B------:R-:W-:Y:S02]  /*5da0*/  FADD.FTZ R4, R165, R4 ;  /* 0x00000004a5047221 */ /* 0x000fe40000010000 */
[----:B------:R-:W-:Y:S02]  /*5db0*/  FADD.FTZ R5, R250, R5 ;  /* 0x00000005fa057221 */ /* 0x000fe40000010000 */
[----:B------:R-:W-:Y:S01]  /*5dc0*/  FADD.FTZ R4, R166, R4 ;  /* 0x00000004a6047221 */ /* 0x000fe20000010000 */
[----:B--2---:R-:W-:Y:S01]  /*5dd0*/  HMMA.16816.F32.BF16 R136, R96, R140, R136 ;  /* 0x0000008c6088723c */ /* 0x004fe20000041888 */
[----:B------:R-:W-:-:S02]  /*5de0*/  FADD.FTZ R5, R152, R5 ;  /* 0x0000000598057221 */ /* 0x000fc40000010000 */
[----:B------:R-:W-:Y:S02]  /*5df0*/  FADD.FTZ R4, R102, R4 ;  /* 0x0000000466047221 */ /* 0x000fe40000010000 */
[----:B------:R-:W-:Y:S02]  /*5e00*/  FADD.FTZ R5, R154, R5 ;  /* 0x000000059a057221 */ /* 0x000fe40000010000 */
[----:B------:R-:W-:Y:S01]  /*5e10*/  FADD.FTZ R4, R153, R4 ;  /* 0x0000000499047221 */ /* 0x000fe20000010000 */
[----:B------:R-:W-:Y:S01]  /*5e20*/  HMMA.16816.F32.BF16 R140, R96, R142, R72 ;  /* 0x0000008e608c723c */ /* 0x000fe20000041848 */
[----:B------:R-:W2:Y:S01]  /*5e30*/  LDSM.16.MT88.4 R72, [R225+0x8900] ;  /* 0x00890000e148783b */ /* 0x000ea20000004200 */
[----:B------:R-:W-:Y:S02]  /*5e40*/  FADD.FTZ R6, R155, R5 ;  /* 0x000000059b067221 */ /* 0x000fe40000010000 */
[----:B------:R-:W-:Y:S02]  /*5e50*/  FADD.FTZ R5, R101, R4 ;  /* 0x0000000465057221 */ /* 0x000fe40000010000 */
[----:B------:R-:W-:-:S02]  /*5e60*/  FADD.FTZ R4, R164, R6 ;  /* 0x00000006a4047221 */ /* 0x000fc40000010000 */
[----:B------:R-:W-:Y:S01]  /*5e70*/  FADD.FTZ R5, R103, R5 ;  /* 0x0000000567057221 */ /* 0x000fe20000010000 */
[C---:B---3--:R-:W-:Y:S01]  /*5e80*/  HMMA.16816.F32.BF16 R128, R96.reuse, R132, R128 ;  /* 0x000000846080723c */ /* 0x048fe20000041880 */
[----:B------:R-:W-:Y:S02]  /*5e90*/  FADD.FTZ R4, R13, R4 ;  /* 0x000000040d047221 */ /* 0x000fe40000010000 */
[----:B------:R-:W-:Y:S02]  /*5ea0*/  FADD.FTZ R5, R8, R5 ;  /* 0x0000000508057221 */ /* 0x000fe40000010000 */
[----:B------:R-:W-:Y:S02]  /*5eb0*/  FADD.FTZ R4, R14, R4 ;  /* 0x000000040e047221 */ /* 0x000fe40000010000 */
[----:B------:R-:W-:Y:S01]  /*5ec0*/  FADD.FTZ R5, R9, R5 ;  /* 0x0000000509057221 */ /* 0x000fe20000010000 */
[----:B------:R-:W-:Y:S01]  /*5ed0*/  HMMA.16816.F32.BF16 R132, R96, R134, R68 ;  /* 0x000000866084723c */ /* 0x000fe20000041844 */
[----:B------:R-:W-:-:S02]  /*5ee0*/  FADD.FTZ R4, R15, R4 ;  /* 0x000000040f047221 */ /* 0x000fc40000010000 */
[----:B------:R-:W-:Y:S02]  /*5ef0*/  FADD.FTZ R2, R2, R5 ;  /* 0x0000000502027221 */ /* 0x000fe40000010000 */
[----:B------:R-:W-:Y:S02]  /*5f00*/  FADD.FTZ R4, R12, R4 ;  /* 0x000000040c047221 */ /* 0x000fe40000010000 */
[----:B------:R-:W-:Y:S01]  /*5f10*/  FADD.FTZ R0, R0, R2 ;  /* 0x0000000200007221 */ /* 0x000fe20000010000 */
[C---:B----4-:R-:W-:Y:S04]  /*5f20*/  HMMA.16816.F32.BF16 R60, R96.reuse, R64, R92 ;  /* 0x00000040603c723c */ /* 0x050fe8000004185c */
[----:B------:R3:W-:Y:S04]  /*5f30*/  STL [R1+0x14], R0 ;  /* 0x0000140001007387 */ /* 0x0007e80000100800 */
[----:B------:R3:W-:Y:S01]  /*5f40*/  STL [R1+0x10], R4 ;  /* 0x0000100401007387 */ /* 0x0007e20000100800 */
[C---:B-1----:R-:W-:Y:S08]  /*5f50*/  HMMA.16816.F32.BF16 R84, R96.reuse, R88, R40 ;  /* 0x000000586054723c */ /* 0x042ff00000041828 */
[C---:B--2---:R-:W-:Y:S08]  /*5f60*/  HMMA.16816.F32.BF16 R68, R96.reuse, R72, R168 ;  /* 0x000000486044723c */ /* 0x044ff000000418a8 */
[C---:B------:R-:W-:Y:S08]  /*5f70*/  HMMA.16816.F32.BF16 R72, R96.reuse, R74, R76 ;  /* 0x0000004a6048723c */ /* 0x040ff0000004184c */
[C---:B------:R-:W-:Y:S08]  /*5f80*/  HMMA.16816.F32.BF16 R76, R96.reuse, R80, R172 ;  /* 0x00000050604c723c */ /* 0x040ff000000418ac */
[C---:B------:R-:W-:Y:S08]  /*5f90*/  HMMA.16816.F32.BF16 R64, R96.reuse, R66, R20 ;  /* 0x000000426040723c */ /* 0x040ff00000041814 */
[C---:B------:R-:W-:Y:S08]  /*5fa0*/  HMMA.16816.F32.BF16 R80, R96.reuse, R82, R180 ;  /* 0x000000526050723c */ /* 0x040ff000000418b4 */
[C---:B------:R-:W-:Y:S08]  /*5fb0*/  HMMA.16816.F32.BF16 R88, R96.reuse, R90, R48 ;  /* 0x0000005a6058723c */ /* 0x040ff00000041830 */
[C---:B------:R-:W-:Y:S08]  /*5fc0*/  HMMA.16816.F32.BF16 R92, R96.reuse, R16, R32 ;  /* 0x00000010605c723c */ /* 0x040ff00000041820 */
[----:B------:R-:W-:Y:S01]  /*5fd0*/  HMMA.16816.F32.BF16 R96, R96, R18, R28 ;  /* 0x000000126060723c */ /* 0x000fe2000004181c */
[----:B------:R-:W-:Y:S08]  /*5fe0*/  @!P0 BRA `(.L_x_5) ;  /* 0x0000412000008947 */ /* 0x000ff00003800000 */
[----:B---3--:R-:W2:Y:S01]  /*5ff0*/  LDL.LU.64 R26, [R1] ;  /* 0x00000000011a7983 */ /* 0x008ea20000300a00 */
[----:B------:R-:W-:Y:S01]  /*6000*/  IMAD.MOV.U32 R102, RZ, RZ, R3 ;  /* 0x000000ffff667224 */ /* 0x000fe200078e0003 */
[----:B------:R-:W-:Y:S01]  /*6010*/  ULDC.64 UR6, c[0x0][0x208] ;  /* 0x0000820000067ab9 */ /* 0x000fe20000000a00 */
[----:B------:R-:W-:Y:S01]  /*6020*/  IMAD.MOV.U32 R101, RZ, RZ, R100 ;  /* 0x000000ffff657224 */ /* 0x000fe200078e0064 */
[----:B------:R-:W3:Y:S01]  /*6030*/  LDL.LU.64 R24, [R1+0x8] ;  /* 0x0000080001187983 */ /* 0x000ee20000300a00 */
[----:B------:R-:W-:Y:S01]  /*6040*/  ULDC.64 UR4, c[0x0][0x1e0] ;  /* 0x0000780000047ab9 */ /* 0x000fe20000000a00 */
[----:B--2---:R-:W-:-:S02]  /*6050*/  MOV R3, R27 ;  /* 0x0000001b00037202 */ /* 0x004fc40000000f00 */
[----:B---3--:R-:W-:-:S05]  /*6060*/  MOV R2, R24 ;  /* 0x0000001800027202 */ /* 0x008fca0000000f00 */
[----:B------:R1:W-:Y:S02]  /*6070*/  STL.64 [R1+0x18], R2 ;  /* 0x0000180201007387 */ /* 0x0003e40000100a00 */
.L_x_6:
[----:B-1--4-:R-:W2:Y:S01]  /*6080*/  LDL.64 R2, [R1+0x18] ;  /* 0x0000180001027983 */ /* 0x012ea20000100a00 */
[----:B------:R-:W-:Y:S04]  /*6090*/  DEPBAR.LE SB0, 0x0 ;  /* 0x000080000000791a */ /* 0x000fe80000000000 */
[----:B------:R-:W-:Y:S01]  /*60a0*/  USHF.R.S32.HI UR12, URZ, 0x1f, UR14 ;  /* 0x0000001f3f0c7899 */ /* 0x000fe2000801140e */
[----:B------:R-:W-:Y:S01]  /*60b0*/  BAR.SYNC.DEFER_BLOCKING 0x0 ;  /* 0x0000000000007b1d */ /* 0x000fe20000010000 */
[----:B------:R-:W-:Y:S02]  /*60c0*/  UIMAD.WIDE.U32 UR18, UR14, UR6, URZ ;  /* 0x000000060e1272a5 */ /* 0x000fe4000f8e003f */
[----:B------:R-:W-:Y:S02]  /*60d0*/  UIMAD UR12, UR12, UR6, URZ ;  /* 0x000000060c0c72a4 */ /* 0x000fe4000f8e023f */
[----:B------:R-:W-:Y:S02]  /*60e0*/  UISETP.GT.AND UP0, UPT, UR14, UR8, UPT ;  /* 0x000000080e00728c */ /* 0x000fe4000bf04270 */
[----:B------:R-:W-:Y:S01]  /*60f0*/  UIMAD UR12, UR14, UR7, UR12 ;  /* 0x000000070e0c72a4 */ /* 0x000fe2000f8e020c */
[----:B-----5:R-:W-:Y:S01]  /*6100*/  STL [R1+0x30], R231 ;  /* 0x000030e701007387 */ /* 0x020fe20000100800 */
[----:B------:R-:W-:Y:S02]  /*6110*/  UIADD3 UR14, UR14, -0x1, URZ ;  /* 0xffffffff0e0e7890 */ /* 0x000fe4000fffe03f */
[----:B------:R-:W-:Y:S01]  /*6120*/  UIADD3 UR12, UR19, UR12, URZ ;  /* 0x0000000c130c7290 */ /* 0x000fe2000fffe03f */
[----:B------:R-:W-:Y:S03]  /*6130*/  STL [R1+0x34], R248 ;  /* 0x000034f801007387 */ /* 0x000fe60000100800 */
[----:B------:R-:W-:Y:S01]  /*6140*/  UIMAD UR12, UR12, 0x60, URZ ;  /* 0x000000600c0c78a4 */ /* 0x000fe2000f8e023f */
[----:B------:R-:W-:Y:S01]  /*6150*/  STL [R1+0x40], R157 ;  /* 0x0000409d01007387 */ /* 0x000fe20000100800 */
[----:B------:R-:W-:Y:S03]  /*6160*/  @UP0 USHF.L.U64.HI UR15, UR4, 0x6, UR5 ;  /* 0x00000006040f0899 */ /* 0x000fe60008010205 */
[----:B------:R-:W-:Y:S04]  /*6170*/  STL [R1+0x3c], R158 ;  /* 0x00003c9e01007387 */ /* 0x000fe80000100800 */
[----:B------:R-:W1:Y:S08]  /*6180*/  LDSM.16.M88.4 R8, [R224+0xc100] ;  /* 0x00c10000e008783b */ /* 0x000e700000000200 */
[----:B------:R-:W3:Y:S08]  /*6190*/  LDSM.16.M88.4 R16, [R224+0xc900] ;  /* 0x00c90000e010783b */ /* 0x000ef00000000200 */
[----:B------:R-:W4:Y:S08]  /*61a0*/  LDSM.16.M88.4 R24, [R224+0xd100] ;  /* 0x00d10000e018783b */ /* 0x000f300000000200 */
[----:B------:R-:W4:Y:S08]  /*61b0*/  LDSM.16.M88.4 R32, [R224+0xd900] ;  /* 0x00d90000e020783b */ /* 0x000f300000000200 */
[----:B------:R-:W4:Y:S01]  /*61c0*/  LDSM.16.M88.4 R40, [R224+0xe100] ;  /* 0x00e10000e028783b */ /* 0x000f220000000200 */
[C---:B-1----:R-:W-:Y:S07]  /*61d0*/  HMMA.16816.F32.BF16 R4, R156.reuse, R8, RZ ;  /* 0x000000089c04723c */ /* 0x042fee00000418ff */
[----:B------:R-:W1:Y:S01]  /*61e0*/  LDSM.16.M88.4 R48, [R224+0xe900] ;  /* 0x00e90000e030783b */ /* 0x000e620000000200 */
[C---:B------:R-:W-:Y:S07]  /*61f0*/  HMMA.16816.F32.BF16 R8, R156.reuse, R10, RZ ;  /* 0x0000000a9c08723c */ /* 0x040fee00000418ff */
[----:B------:R-:W1:Y:S01]  /*6200*/  LDSM.16.M88.4 R152, [R231] ;  /* 0x00000000e798783b */ /* 0x000e620000000200 */
[C---:B---3--:R-:W-:Y:S07]  /*6210*/  HMMA.16816.F32.BF16 R12, R156.reuse, R16, RZ ;  /* 0x000000109c0c723c */ /* 0x048fee00000418ff */
[----:B------:R-:W3:Y:S01]  /*6220*/  LDSM.16.M88.4 R164, [R248] ;  /* 0x00000000f8a4783b */ /* 0x000ee20000000200 */
[C---:B------:R-:W-:Y:S07]  /*6230*/  HMMA.16816.F32.BF16 R16, R156.reuse, R18, RZ ;  /* 0x000000129c10723c */ /* 0x040fee00000418ff */
[----:B------:R-:W-:Y:S01]  /*6240*/  LDSM.16.M88.4 R168, [R245] ;  /* 0x00000000f5a8783b */ /* 0x000fe20000000200 */
[C---:B----4-:R-:W-:Y:S07]  /*6250*/  HMMA.16816.F32.BF16 R20, R156.reuse, R24, RZ ;  /* 0x000000189c14723c */ /* 0x050fee00000418ff */
[----:B------:R-:W-:Y:S01]  /*6260*/  LDSM.16.M88.4 R172, [R244] ;  /* 0x00000000f4ac783b */ /* 0x000fe20000000200 */
[C---:B------:R-:W-:Y:S07]  /*6270*/  HMMA.16816.F32.BF16 R24, R156.reuse, R26, RZ ;  /* 0x0000001a9c18723c */ /* 0x040fee00000418ff */
[----:B------:R-:W-:Y:S01]  /*6280*/  STL [R1+0x38], R159 ;  /* 0x0000389f01007387 */ /* 0x000fe20000100800 */
[C---:B------:R-:W-:Y:S08]  /*6290*/  HMMA.16816.F32.BF16 R28, R156.reuse, R32, RZ ;  /* 0x000000209c1c723c */ /* 0x040ff000000418ff */
[C---:B------:R-:W-:Y:S08]  /*62a0*/  HMMA.16816.F32.BF16 R32, R156.reuse, R34, RZ ;  /* 0x000000229c20723c */ /* 0x040ff000000418ff */
[C---:B------:R-:W-:Y:S08]  /*62b0*/  HMMA.16816.F32.BF16 R36, R156.reuse, R40, RZ ;  /* 0x000000289c24723c */ /* 0x040ff000000418ff */
[C---:B------:R-:W-:Y:S08]  /*62c0*/  HMMA.16816.F32.BF16 R40, R156.reuse, R42, RZ ;  /* 0x0000002a9c28723c */ /* 0x040ff000000418ff */
[C---:B-1----:R-:W-:Y:S08]  /*62d0*/  HMMA.16816.F32.BF16 R44, R156.reuse, R48, RZ ;  /* 0x000000309c2c723c */ /* 0x042ff000000418ff */
[----:B------:R-:W-:Y:S08]  /*62e0*/  HMMA.16816.F32.BF16 R48, R156, R50, RZ ;  /* 0x000000329c30723c */ /* 0x000ff000000418ff */
[C---:B------:R-:W-:Y:S07]  /*62f0*/  HMMA.16816.F32.BF16 R4, R160.reuse, R152, R4 ;  /* 0x00000098a004723c */ /* 0x040fee0000041804 */
[----:B------:R-:W-:Y:S01]  /*6300*/  MOV R152, UR18 ;  /* 0x0000001200987c02 */ /* 0x000fe20008000f00 */
[C---:B------:R-:W-:Y:S01]  /*6310*/  HMMA.16816.F32.BF16 R8, R160.reuse, R154, R8 ;  /* 0x0000009aa008723c */ /* 0x040fe20000041808 */
[----:B------:R-:W-:Y:S07]  /*6320*/  @UP0 UIMAD.WIDE.U32 UR18, UR14, UR4, URZ ;  /* 0x000000040e1202a5 */ /* 0x000fee000f8e003f */
[C---:B---3--:R-:W-:Y:S08]  /*6330*/  HMMA.16816.F32.BF16 R12, R160.reuse, R164, R12 ;  /* 0x000000a4a00c723c */ /* 0x048ff0000004180c */
[C---:B------:R-:W-:Y:S01]  /*6340*/  HMMA.16816.F32.BF16 R16, R160.reuse, R166, R16 ;  /* 0x000000a6a010723c */ /* 0x040fe20000041810 */
[----:B------:R-:W-:Y:S03]  /*6350*/  LDSM.16.M88.4 R164, [R246] ;  /* 0x00000000f6a4783b */ /* 0x000fe60000000200 */
[----:B--2---:R-:W-:Y:S05]  /*6360*/  IMAD.WIDE.U32 R152, R152, 0x60, R2 ;  /* 0x0000006098987825 */ /* 0x004fea00078e0002 */
[----:B------:R-:W-:Y:S01]  /*6370*/  IADD3 R0, R153, UR12, RZ ;  /* 0x0000000c99007c10 */ /* 0x000fe2000fffe0ff */
[----:B------:R-:W-:Y:S02]  /*6380*/  @UP0 USHF.R.S32.HI UR12, URZ, 0x1f, UR14 ;  /* 0x0000001f3f0c0899 */ /* 0x000fe4000801140e */
[C---:B------:R-:W-:Y:S02]  /*6390*/  SHF.L.U32 R100, R152.reuse, 0x1, RZ ;  /* 0x0000000198647819 */ /* 0x040fe400000006ff */
[----:B------:R-:W-:Y:S01]  /*63a0*/  SHF.L.U64.HI R0, R152, 0x1, R0 ;  /* 0x0000000198007819 */ /* 0x000fe20000010200 */
[----:B------:R-:W-:Y:S01]  /*63b0*/  @UP0 UIMAD UR12, UR12, UR4, URZ ;  /* 0x000000040c0c02a4 */ /* 0x000fe2000f8e023f */
[C---:B------:R-:W-:Y:S01]  /*63c0*/  IADD3 R2, P0, R100.reuse, c[0x0][0x1f8], RZ ;  /* 0x00007e0064027a10 */ /* 0x040fe20007f1e0ff */
[----:B------:R-:W1:Y:S01]  /*63d0*/  LDSM.16.M88.4 R152, [R247] ;  /* 0x00000000f798783b */ /* 0x000e620000000200 */
[----:B------:R-:W-:Y:S01]  /*63e0*/  IADD3 R180, P1, R100, 0x80, RZ ;  /* 0x0000008064b47810 */ /* 0x000fe20007f3e0ff */
[----:B------:R-:W-:Y:S01]  /*63f0*/  @UP0 UIMAD UR12, UR14, UR5, UR12 ;  /* 0x000000050e0c02a4 */ /* 0x000fe2000f8e020c */
[----:B------:R-:W-:Y:S02]  /*6400*/  IADD3.X R3, R0, c[0x0][0x1fc], RZ, P0, !PT ;  /* 0x00007f0000037a10 */ /* 0x000fe400007fe4ff */
[----:B------:R-:W-:Y:S01]  /*6410*/  IADD3 R180, P0, R180, c[0x0][0x1f8], RZ ;  /* 0x00007e00b4b47a10 */ /* 0x000fe20007f1e0ff */
[----:B------:R-:W-:Y:S01]  /*6420*/  @UP0 UIADD3 UR12, UR19, UR12, URZ ;  /* 0x0000000c130c0290 */ /* 0x000fe2000fffe03f */
[----:B------:R-:W-:Y:S01]  /*6430*/  IADD3 R100, P3, R100, 0x100, RZ ;  /* 0x0000010064647810 */ /* 0x000fe20007f7e0ff */
[----:B------:R-:W-:Y:S01]  /*6440*/  @!PT LDS RZ, [RZ] ;  /* 0x00000000fffff984 */ /* 0x000fe20000000800 */
[----:B------:R-:W-:Y:S01]  /*6450*/  @!PT LDS RZ, [RZ] ;  /* 0x00000000fffff984 */ /* 0x000fe20000000800 */
[----:B------:R-:W-:Y:S01]  /*6460*/  @!PT LDS RZ, [RZ] ;  /* 0x00000000fffff984 */ /* 0x000fe20000000800 */
[----:B------:R2:W-:Y:S01]  /*6470*/  LDGSTS.E.BYPASS.LTC128B.128 [R249+0x100], [R2.64], !P6 ;  /* 0x0010000002f97fae */ /* 0x0005e2000f101d4a */
[--C-:B------:R-:W-:Y:S01]  /*6480*/  IADD3.X R181, RZ, c[0x0][0x1fc], R0.reuse, P0, P1 ;  /* 0x00007f00ffb57a10 */ /* 0x100fe200007e2400 */
[----:B------:R-:W-:Y:S01]  /*6490*/  @UP0 UIMAD UR12, UR12, 0x60, URZ ;  /* 0x000000600c0c08a4 */ /* 0x000fe2000f8e023f */
[----:B------:R-:W-:Y:S04]  /*64a0*/  IADD3 R182, P2, R100, c[0x0][0x1f8], RZ ;  /* 0x00007e0064b67a10 */ /* 0x000fe80007f5e0ff */
[----:B------:R-:W-:Y:S01]  /*64b0*/  IADD3.X R183, RZ, c[0x0][0x1fc], R0, P2, P3 ;  /* 0x00007f00ffb77a10 */ /* 0x000fe200017e6400 */
[----:B------:R3:W-:Y:S08]  /*64c0*/  LDGSTS.E.BYPASS.LTC128B.128 [R249+0x3100], [R180.64], !P5 ;  /* 0x03100000b4f97fae */ /* 0x0007f0000e901d4a */
[----:B------:R4:W-:Y:S01]  /*64d0*/  LDGSTS.E.BYPASS.LTC128B.128 [R249+0x6100], [R182.64], !P4 ;  /* 0x06100000b6f97fae */ /* 0x0009e2000e101d4a */
[----:B--2---:R-:W-:Y:S04]  /*64e0*/  IADD3 R2, P1, R2, UR13, RZ ;  /* 0x0000000d02027c10 */ /* 0x004fe8000ff3e0ff */
[----:B------:R-:W-:Y:S01]  /*64f0*/  IADD3.X R3, R3, UR17, RZ, P1, !PT ;  /* 0x0000001103037c10 */ /* 0x000fe20008ffe4ff */
[C---:B-1----:R-:W-:Y:S03]  /*6500*/  HMMA.16816.F32.BF16 R20, R160.reuse, R152, R20 ;  /* 0x00000098a014723c */ /* 0x042fe60000041814 */
[----:B---3--:R-:W-:Y:S01]  /*6510*/  IADD3 R180, P0, R2, UR13, RZ ;  /* 0x0000000d02b47c10 */ /* 0x008fe2000ff1e0ff */
[----:B------:R1:W-:Y:S03]  /*6520*/  LDGSTS.E.BYPASS.LTC128B.128 [R249+0x1100], [R2.64], !P6 ;  /* 0x0110000002f97fae */ /* 0x0003e6000f101d4a */
[----:B------:R-:W-:Y:S01]  /*6530*/  IADD3.X R181, R3, UR17, RZ, P0, !PT ;  /* 0x0000001103b57c10 */ /* 0x000fe200087fe4ff */
[C---:B------:R-:W-:Y:S01]  /*6540*/  HMMA.16816.F32.BF16 R24, R160.reuse, R154, R24 ;  /* 0x0000009aa018723c */ /* 0x040fe20000041818 */
[----:B------:R-:W-:Y:S03]  /*6550*/  PLOP3.LUT P0, PT, PT, PT, UP0, 0x80, 0x0 ;  /* 0x000000000000781c */ /* 0x000fe60003f0f008 */
[----:B------:R1:W-:Y:S04]  /*6560*/  LDGSTS.E.BYPASS.LTC128B.128 [R249+0x4100], [R2.64+0x80], !P5 ;  /* 0x0410008002f97fae */ /* 0x0003e8000e901d4a */
[C---:B------:R-:W-:Y:S04]  /*6570*/  HMMA.16816.F32.BF16 R28, R160.reuse, R164, R28 ;  /* 0x000000a4a01c723c */ /* 0x040fe8000004181c */
[----:B------:R1:W-:Y:S04]  /*6580*/  LDGSTS.E.BYPASS.LTC128B.128 [R249+0x7100], [R2.64+0x100], !P4 ;  /* 0x0710010002f97fae */ /* 0x0003e8000e101d4a */
[C---:B------:R-:W-:Y:S04]  /*6590*/  HMMA.16816.F32.BF16 R32, R160.reuse, R166, R32 ;  /* 0x000000a6a020723c */ /* 0x040fe80000041820 */
[----:B------:R4:W-:Y:S04]  /*65a0*/  LDGSTS.E.BYPASS.LTC128B.128 [R249+0x2100], [R180.64], !P6 ;  /* 0x02100000b4f97fae */ /* 0x0009e8000f101d4a */
[C---:B------:R-:W-:Y:S04]  /*65b0*/  HMMA.16816.F32.BF16 R36, R160.reuse, R168, R36 ;  /* 0x000000a8a024723c */ /* 0x040fe80000041824 */
[----:B------:R4:W-:Y:S04]  /*65c0*/  LDGSTS.E.BYPASS.LTC128B.128 [R249+0x5100], [R180.64+0x80], !P5 ;  /* 0x05100080b4f97fae */ /* 0x0009e8000e901d4a */
[C---:B------:R-:W-:Y:S04]  /*65d0*/  HMMA.16816.F32.BF16 R40, R160.reuse, R170, R40 ;  /* 0x000000aaa028723c */ /* 0x040fe80000041828 */
[----:B------:R4:W-:Y:S04]  /*65e0*/  LDGSTS.E.BYPASS.LTC128B.128 [R249+0x8100], [R180.64+0x100], !P4 ;  /* 0x08100100b4f97fae */ /* 0x0009e8000e101d4a */
[C---:B------:R-:W-:Y:S04]  /*65f0*/  HMMA.16816.F32.BF16 R44, R160.reuse, R172, R44 ;  /* 0x000000aca02c723c */ /* 0x040fe8000004182c */
[----:B------:R-:W-:Y:S04]  /*6600*/  LDSM.16.M88.4 R152, [R230+0xc900] ;  /* 0x00c90000e698783b */ /* 0x000fe80000000200 */
[----:B------:R-:W-:Y:S04]  /*6610*/  HMMA.16816.F32.BF16 R48, R160, R174, R48 ;  /* 0x000000aea030723c */ /* 0x000fe80000041830 */
[----:B------:R-:W-:Y:S08]  /*6620*/  LDSM.16.M88.4 R184, [R230+0xd100] ;  /* 0x00d10000e6b8783b */ /* 0x000ff00000000200 */
[----:B------:R-:W-:Y:S08]  /*6630*/  LDSM.16.M88.4 R164, [R230+0xd900] ;  /* 0x00d90000e6a4783b */ /* 0x000ff00000000200 */
[----:B----4-:R-:W2:Y:S08]  /*6640*/  LDSM.16.M88.4 R180, [R230+0xc100] ;  /* 0x00c10000e6b4783b */ /* 0x010eb00000000200 */
[----:B------:R-:W0:Y:S08]  /*6650*/  LDGDEPBAR ;  /* 0x00000000000079af */ /* 0x000e300000000000 */
[----:B------:R-:W3:Y:S08]  /*6660*/  LDSM.16.M88.4 R168, [R230+0xe100] ;  /* 0x00e10000e6a8783b */ /* 0x000ef00000000200 */
[----:B------:R-:W4:Y:S01]  /*6670*/  LDSM.16.M88.4 R172, [R230+0xe900] ;  /* 0x00e90000e6ac783b */ /* 0x000f220000000200 */
[C---:B--2---:R-:W-:Y:S08]  /*6680*/  HMMA.16816.F32.BF16 R4, R176.reuse, R180, R4 ;  /* 0x000000b4b004723c */ /* 0x044ff00000041804 */
[C---:B------:R-:W-:Y:S01]  /*6690*/  HMMA.16816.F32.BF16 R8, R176.reuse, R182, R8 ;  /* 0x000000b6b008723c */ /* 0x040fe20000041808 */
[----:B------:R-:W-:Y:S07]  /*66a0*/  LDSM.16.M88.4 R180, [R227+0x800] ;  /* 0x00080000e3b4783b */ /* 0x000fee0000000200 */
[C---:B------:R-:W-:Y:S08]  /*66b0*/  HMMA.16816.F32.BF16 R12, R176.reuse, R152, R12 ;  /* 0x00000098b00c723c */ /* 0x040ff0000004180c */
[C---:B------:R-:W-:Y:S01]  /*66c0*/  HMMA.16816.F32.BF16 R16, R176.reuse, R154, R16 ;  /* 0x0000009ab010723c */ /* 0x040fe20000041810 */
[----:B------:R-:W2:Y:S07]  /*66d0*/  LDSM.16.M88.4 R152, [R227] ;  /* 0x00000000e398783b */ /* 0x000eae0000000200 */
[C---:B------:R-:W-:Y:S08]  /*66e0*/  HMMA.16816.F32.BF16 R20, R176.reuse, R184, R20 ;  /* 0x000000b8b014723c */ /* 0x040ff00000041814 */
[C---:B------:R-:W-:Y:S01]  /*66f0*/  HMMA.16816.F32.BF16 R24, R176.reuse, R186, R24 ;  /* 0x000000bab018723c */ /* 0x040fe20000041818 */
[----:B------:R-:W-:Y:S07]  /*6700*/  LDSM.16.M88.4 R184, [R227+0x1800] ;  /* 0x00180000e3b8783b */ /* 0x000fee0000000200 */
[C---:B------:R-:W-:Y:S08]  /*6710*/  HMMA.16816.F32.BF16 R28, R176.reuse, R164, R28 ;  /* 0x000000a4b01c723c */ /* 0x040ff0000004181c */
[C---:B------:R-:W-:Y:S01]  /*6720*/  HMMA.16816.F32.BF16 R32, R176.reuse, R166, R32 ;  /* 0x000000a6b020723c */ /* 0x040fe20000041820 */
[----:B------:R-:W1:Y:S07]  /*6730*/  LDSM.16.M88.4 R164, [R227+0x1000] ;  /* 0x00100000e3a4783b */ /* 0x000e6e0000000200 */
[C---:B---3--:R-:W-:Y:S08]  /*6740*/  HMMA.16816.F32.BF16 R36, R176.reuse, R168, R36 ;  /* 0x000000a8b024723c */ /* 0x048ff00000041824 */
[C---:B------:R-:W-:Y:S01]  /*6750*/  HMMA.16816.F32.BF16 R40, R176.reuse, R170, R40 ;  /* 0x000000aab028723c */ /* 0x040fe20000041828 */
[----:B------:R-:W3:Y:S07]  /*6760*/  LDSM.16.M88.4 R168, [R227+0x2000] ;  /* 0x00200000e3a8783b */ /* 0x000eee0000000200 */
[C---:B----4-:R-:W-:Y:S08]  /*6770*/  HMMA.16816.F32.BF16 R44, R176.reuse, R172, R44 ;  /* 0x000000acb02c723c */ /* 0x050ff0000004182c */
[----:B------:R-:W-:Y:S01]  /*6780*/  HMMA.16816.F32.BF16 R48, R176, R174, R48 ;  /* 0x000000aeb030723c */ /* 0x000fe20000041830 */
[----:B------:R-:W-:Y:S07]  /*6790*/  LDSM.16.M88.4 R172, [R224+0xf100] ;  /* 0x00f10000e0ac783b */ /* 0x000fee0000000200 */
[C---:B--2---:R-:W-:Y:S08]  /*67a0*/  HMMA.16816.F32.BF16 R4, R188.reuse, R152, R4 ;  /* 0x00000098bc04723c */ /* 0x044ff00000041804 */
[C---:B------:R-:W-:Y:S01]  /*67b0*/  HMMA.16816.F32.BF16 R8, R188.reuse, R154, R8 ;  /* 0x0000009abc08723c */ /* 0x040fe20000041808 */
[----:B------:R-:W2:Y:S07]  /*67c0*/  LDSM.16.M88.4 R152, [R227+0x2800] ;  /* 0x00280000e398783b */ /* 0x000eae0000000200 */
[C---:B------:R-:W-:Y:S08]  /*67d0*/  HMMA.16816.F32.BF16 R12, R188.reuse, R180, R12 ;  /* 0x000000b4bc0c723c */ /* 0x040ff0000004180c */
[C---:B------:R-:W-:Y:S01]  /*67e0*/  HMMA.16816.F32.BF16 R16, R188.reuse, R182, R16 ;  /* 0x000000b6bc10723c */ /* 0x040fe20000041810 */
[----:B------:R-:W-:Y:S07]  /*67f0*/  LDSM.16.M88.4 R180, [R224+0x10100] ;  /* 0x01010000e0b4783b */ /* 0x000fee0000000200 */
[C---:B-1----:R-:W-:Y:S08]  /*6800*/  HMMA.16816.F32.BF16 R20, R188.reuse, R164, R20 ;  /* 0x000000a4bc14723c */ /* 0x042ff00000041814 */
[C---:B------:R-:W-:Y:S01]  /*6810*/  HMMA.16816.F32.BF16 R24, R188.reuse, R166, R24 ;  /* 0x000000a6bc18723c */ /* 0x040fe20000041818 */
[----:B------:R-:W1:Y:S07]  /*6820*/  LDSM.16.M88.4 R164, [R224+0xf900] ;  /* 0x00f90000e0a4783b */ /* 0x000e6e0000000200 */
[C---:B------:R-:W-:Y:S08]  /*6830*/  HMMA.16816.F32.BF16 R28, R188.reuse, R184, R28 ;  /* 0x000000b8bc1c723c */ /* 0x040ff0000004181c */
[C---:B------:R-:W-:Y:S01]  /*6840*/  HMMA.16816.F32.BF16 R32, R188.reuse, R186, R32 ;  /* 0x000000babc20723c */ /* 0x040fe20000041820 */
[----:B------:R-:W-:Y:S07]  /*6850*/  LDSM.16.M88.4 R184, [R224+0x11900] ;  /* 0x01190000e0b8783b */ /* 0x000fee0000000200 */
[C---:B---3--:R-:W-:Y:S08]  /*6860*/  HMMA.16816.F32.BF16 R36, R188.reuse, R168, R36 ;  /* 0x000000a8bc24723c */ /* 0x048ff00000041824 */
[C---:B------:R-:W-:Y:S01]  /*6870*/  HMMA.16816.F32.BF16 R40, R188.reuse, R170, R40 ;  /* 0x000000aabc28723c */ /* 0x040fe20000041828 */
[----:B------:R-:W3:Y:S07]  /*6880*/  LDSM.16.M88.4 R168, [R224+0x10900] ;  /* 0x01090000e0a8783b */ /* 0x000eee0000000200 */
[C---:B--2---:R-:W-:Y:S08]  /*6890*/  HMMA.16816.F32.BF16 R44, R188.reuse, R152, R44 ;  /* 0x00000098bc2c723c */ /* 0x044ff0000004182c */
[----:B------:R-:W-:Y:S01]  /*68a0*/  HMMA.16816.F32.BF16 R48, R188, R154, R48 ;  /* 0x0000009abc30723c */ /* 0x000fe20000041830 */
[----:B------:R-:W2:Y:S07]  /*68b0*/  LDSM.16.M88.4 R152, [R224+0x11100] ;  /* 0x01110000e098783b */ /* 0x000eae0000000200 */
[C---:B------:R-:W-:Y:S08]  /*68c0*/  HMMA.16816.F32.BF16 R4, R192.reuse, R172, R4 ;  /* 0x000000acc004723c */ /* 0x040ff00000041804 */
[C---:B------:R-:W-:Y:S01]  /*68d0*/  HMMA.16816.F32.BF16 R8, R192.reuse, R174, R8 ;  /* 0x000000aec008723c */ /* 0x040fe20000041808 */
[----:B------:R-:W4:Y:S07]  /*68e0*/  LDSM.16.M88.4 R172, [R243] ;  /* 0x00000000f3ac783b */ /* 0x000f2e0000000200 */
[C---:B-1----:R-:W-:Y:S08]  /*68f0*/  HMMA.16816.F32.BF16 R12, R192.reuse, R164, R12 ;  /* 0x000000a4c00c723c */ /* 0x042ff0000004180c */
[C---:B------:R-:W-:Y:S01]  /*6900*/  HMMA.16816.F32.BF16 R16, R192.reuse, R166, R16 ;  /* 0x000000a6c010723c */ /* 0x040fe20000041810 */
[----:B------:R-:W1:Y:S07]  /*6910*/  LDSM.16.M88.4 R164, [R242] ;  /* 0x00000000f2a4783b */ /* 0x000e6e0000000200 */
[C---:B------:R-:W-:Y:S08]  /*6920*/  HMMA.16816.F32.BF16 R20, R192.reuse, R180, R20 ;  /* 0x000000b4c014723c */ /* 0x040ff00000041814 */
[C---:B------:R-:W-:Y:S01]  /*6930*/  HMMA.16816.F32.BF16 R24, R192.reuse, R182, R24 ;  /* 0x000000b6c018723c */ /* 0x040fe20000041818 */
[----:B------:R-:W1:Y:S07]  /*6940*/  LDSM.16.M88.4 R180, [R241] ;  /* 0x00000000f1b4783b */ /* 0x000e6e0000000200 */
[C---:B---3--:R-:W-:Y:S08]  /*6950*/  HMMA.16816.F32.BF16 R28, R192.reuse, R168, R28 ;  /* 0x000000a8c01c723c */ /* 0x048ff0000004181c */
[C---:B------:R-:W-:Y:S01]  /*6960*/  HMMA.16816.F32.BF16 R32, R192.reuse, R170, R32 ;  /* 0x000000aac020723c */ /* 0x040fe20000041820 */
[----:B------:R-:W-:Y:S07]  /*6970*/  LDSM.16.M88.4 R168, [R239] ;  /* 0x00000000efa8783b */ /* 0x000fee0000000200 */
[C---:B--2---:R-:W-:Y:S08]  /*6980*/  HMMA.16816.F32.BF16 R36, R192.reuse, R152, R36 ;  /* 0x00000098c024723c */ /* 0x044ff00000041824 */
[C---:B------:R-:W-:Y:S01]  /*6990*/  HMMA.16816.F32.BF16 R40, R192.reuse, R154, R40 ;  /* 0x0000009ac028723c */ /* 0x040fe20000041828 */
[----:B------:R-:W2:Y:S07]  /*69a0*/  LDSM.16.M88.4 R152, [R240] ;  /* 0x00000000f098783b */ /* 0x000eae0000000200 */
[C---:B------:R-:W-:Y:S08]  /*69b0*/  HMMA.16816.F32.BF16 R44, R192.reuse, R184, R44 ;  /* 0x000000b8c02c723c */ /* 0x040ff0000004182c */
[----:B------:R-:W-:Y:S01]  /*69c0*/  HMMA.16816.F32.BF16 R48, R192, R186, R48 ;  /* 0x000000bac030723c */ /* 0x000fe20000041830 */
[----:B------:R-:W3:Y:S07]  /*69d0*/  LDSM.16.M88.4 R184, [R238] ;  /* 0x00000000eeb8783b */ /* 0x000eee0000000200 */
[C---:B----4-:R-:W-:Y:S08]  /*69e0*/  HMMA.16816.F32.BF16 R4, R196.reuse, R172, R4 ;  /* 0x000000acc404723c */ /* 0x050ff00000041804 */
        /* <DEDUP_REMOVED lines=8> */
[C---:B--2---:R-:W-:Y:S08]  /*6a70*/  HMMA.16816.F32.BF16 R28, R196.reuse, R152, R28 ;  /* 0x00000098c41c723c */ /* 0x044ff0000004181c */
[C---:B------:R-:W-:Y:S01]  /*6a80*/  HMMA.16816.F32.BF16 R32, R196.reuse, R154, R32 ;  /* 0x0000009ac420723c */ /* 0x040fe20000041820 */
[----:B------:R-:W2:Y:S07]  /*6a90*/  LDSM.16.M88.4 R152, [R230+0x10100] ;  /* 0x01010000e698783b */ /* 0x000eae0000000200 */
[C---:B------:R-:W-:Y:S08]  /*6aa0*/  HMMA.16816.F32.BF16 R36, R196.reuse, R168, R36 ;  /* 0x000000a8c424723c */ /* 0x040ff00000041824 */
[C---:B------:R-:W-:Y:S01]  /*6ab0*/  HMMA.16816.F32.BF16 R40, R196.reuse, R170, R40 ;  /* 0x000000aac428723c */ /* 0x040fe20000041828 */
[----:B------:R-:W4:Y:S07]  /*6ac0*/  LDSM.16.M88.4 R168, [R230+0x11100] ;  /* 0x01110000e6a8783b */ /* 0x000f2e0000000200 */
[C---:B---3--:R-:W-:Y:S08]  /*6ad0*/  HMMA.16816.F32.BF16 R44, R196.reuse, R184, R44 ;  /* 0x000000b8c42c723c */ /* 0x048ff0000004182c */
[----:B------:R-:W-:Y:S01]  /*6ae0*/  HMMA.16816.F32.BF16 R48, R196, R186, R48 ;  /* 0x000000bac430723c */ /* 0x000fe20000041830 */
        /* <DEDUP_REMOVED lines=12> */
[----:B------:R-:W3:Y:S07]  /*6bb0*/  LDSM.16.M88.4 R180, [R227+0x4800] ;  /* 0x00480000e3b4783b */ /* 0x000eee0000000200 */
[C---:B----4-:R-:W-:Y:S08]  /*6bc0*/  HMMA.16816.F32.BF16 R36, R200.reuse, R168, R36 ;  /* 0x000000a8c824723c */ /* 0x050ff00000041824 */
[C---:B------:R-:W-:Y:S01]  /*6bd0*/  HMMA.16816.F32.BF16 R40, R200.reuse, R170, R40 ;  /* 0x000000aac828723c */ /* 0x040fe20000041828 */
[----:B------:R-:W4:Y:S07]  /*6be0*/  LDSM.16.M88.4 R168, [R227+0x5000] ;  /* 0x00500000e3a8783b */ /* 0x000f2e0000000200 */
[C---:B-1----:R-:W-:Y:S08]  /*6bf0*/  HMMA.16816.F32.BF16 R44, R200.reuse, R164, R44 ;  /* 0x000000a4c82c723c */ /* 0x042ff0000004182c */
[----:B------:R-:W-:Y:S01]  /*6c00*/  HMMA.16816.F32.BF16 R48, R200, R166, R48 ;  /* 0x000000a6c830723c */ /* 0x000fe20000041830 */
[----:B------:R-:W-:Y:S07]  /*6c10*/  LDSM.16.M88.4 R164, [R224+0x12100] ;  /* 0x01210000e0a4783b */ /* 0x000fee0000000200 */
[C---:B--2---:R-:W-:Y:S08]  /*6c20*/  HMMA.16816.F32.BF16 R4, R204.reuse, R152, R4 ;  /* 0x00000098cc04723c */ /* 0x044ff00000041804 */
[C---:B------:R-:W-:Y:S01]  /*6c30*/  HMMA.16816.F32.BF16 R8, R204.reuse, R154, R8 ;  /* 0x0000009acc08723c */ /* 0x040fe20000041808 */
[----:B------:R-:W1:Y:S07]  /*6c40*/  LDSM.16.M88.4 R152, [R227+0x5800] ;  /* 0x00580000e398783b */ /* 0x000e6e0000000200 */
[C---:B------:R-:W-:Y:S08]  /*6c50*/  HMMA.16816.F32.BF16 R12, R204.reuse, R172, R12 ;  /* 0x000000accc0c723c */ /* 0x040ff0000004180c */
[C---:B------:R-:W-:Y:S01]  /*6c60*/  HMMA.16816.F32.BF16 R16, R204.reuse, R174, R16 ;  /* 0x000000aecc10723c */ /* 0x040fe20000041810 */
[----:B------:R-:W2:Y:S07]  /*6c70*/  LDSM.16.M88.4 R172, [R224+0x12900] ;  /* 0x01290000e0ac783b */ /* 0x000eae0000000200 */
[C---:B------:R-:W-:Y:S08]  /*6c80*/  HMMA.16816.F32.BF16 R20, R204.reuse, R184, R20 ;  /* 0x000000b8cc14723c */ /* 0x040ff00000041814 */
[C---:B------:R-:W-:Y:S01]  /*6c90*/  HMMA.16816.F32.BF16 R24, R204.reuse, R186, R24 ;  /* 0x000000bacc18723c */ /* 0x040fe20000041818 */
[----:B------:R-:W2:Y:S07]  /*6ca0*/  LDSM.16.M88.4 R184, [R224+0x13100] ;  /* 0x01310000e0b8783b */ /* 0x000eae0000000200 */
[C---:B---3--:R-:W-:Y:S08]  /*6cb0*/  HMMA.16816.F32.BF16 R28, R204.reuse, R180, R28 ;  /* 0x000000b4cc1c723c */ /* 0x048ff0000004181c */
[C---:B------:R-:W-:Y:S01]  /*6cc0*/  HMMA.16816.F32.BF16 R32, R204.reuse, R182, R32 ;  /* 0x000000b6cc20723c */ /* 0x040fe20000041820 */
[----:B------:R-:W3:Y:S07]  /*6cd0*/  LDSM.16.M88.4 R180, [R224+0x13900] ;  /* 0x01390000e0b4783b */ /* 0x000eee0000000200 */
[C---:B----4-:R-:W-:Y:S08]  /*6ce0*/  HMMA.16816.F32.BF16 R36, R204.reuse, R168, R36 ;  /* 0x000000a8cc24723c */ /* 0x050ff00000041824 */
[C---:B------:R-:W-:Y:S01]  /*6cf0*/  HMMA.16816.F32.BF16 R40, R204.reuse, R170, R40 ;  /* 0x000000aacc28723c */ /* 0x040fe20000041828 */
[----:B------:R-:W-:Y:S07]  /*6d00*/  LDSM.16.M88.4 R168, [R237] ;  /* 0x00000000eda8783b */ /* 0x000fee0000000200 */
[C---:B-1----:R-:W-:Y:S08]  /*6d10*/  HMMA.16816.F32.BF16 R44, R204.reuse, R152, R44 ;  /* 0x00000098cc2c723c */ /* 0x042ff0000004182c */
[----:B------:R-:W-:Y:S01]  /*6d20*/  HMMA.16816.F32.BF16 R48, R204, R154, R48 ;  /* 0x0000009acc30723c */ /* 0x000fe20000041830 */
[----:B------:R-:W1:Y:S07]  /*6d30*/  LDSM.16.M88.4 R152, [R224+0x14100] ;  /* 0x01410000e098783b */ /* 0x000e6e0000000200 */
[C---:B------:R-:W-:Y:S08]  /*6d40*/  HMMA.16816.F32.BF16 R4, R208.reuse, R164, R4 ;  /* 0x000000a4d004723c */ /* 0x040ff00000041804 */
[C---:B------:R-:W-:Y:S01]  /*6d50*/  HMMA.16816.F32.BF16 R8, R208.reuse, R166, R8 ;  /* 0x000000a6d008723c */ /* 0x040fe20000041808 */
[----:B------:R-:W4:Y:S07]  /*6d60*/  LDSM.16.M88.4 R164, [R224+0x14900] ;  /* 0x01490000e0a4783b */ /* 0x000f2e0000000200 */
[C---:B--2---:R-:W-:Y:S08]  /*6d70*/  HMMA.16816.F32.BF16 R12, R208.reuse, R172, R12 ;  /* 0x000000acd00c723c */ /* 0x044ff0000004180c */
[C---:B------:R-:W-:Y:S01]  /*6d80*/  HMMA.16816.F32.BF16 R16, R208.reuse, R174, R16 ;  /* 0x000000aed010723c */ /* 0x040fe20000041810 */
[----:B------:R-:W2:Y:S07]  /*6d90*/  LDSM.16.M88.4 R172, [R236] ;  /* 0x00000000ecac783b */ /* 0x000eae0000000200 */
[C---:B------:R-:W-:Y:S08]  /*6da0*/  HMMA.16816.F32.BF16 R20, R208.reuse, R184, R20 ;  /* 0x000000b8d014723c */ /* 0x040ff00000041814 */
[C---:B------:R-:W-:Y:S01]  /*6db0*/  HMMA.16816.F32.BF16 R24, R208.reuse, R186, R24 ;  /* 0x000000bad018723c */ /* 0x040fe20000041818 */
[----:B------:R-:W2:Y:S07]  /*6dc0*/  LDSM.16.M88.4 R184, [R235] ;  /* 0x00000000ebb8783b */ /* 0x000eae0000000200 */
[C---:B---3--:R-:W-:Y:S08]  /*6dd0*/  HMMA.16816.F32.BF16 R28, R208.reuse, R180, R28 ;  /* 0x000000b4d01c723c */ /* 0x048ff0000004181c */
[C---:B------:R-:W-:Y:S01]  /*6de0*/  HMMA.16816.F32.BF16 R32, R208.reuse, R182, R32 ;  /* 0x000000b6d020723c */ /* 0x040fe20000041820 */
[----:B------:R-:W-:Y:S07]  /*6df0*/  LDSM.16.M88.4 R180, [R230+0x12900] ;  /* 0x01290000e6b4783b */ /* 0x000fee0000000200 */
[C---:B-1----:R-:W-:Y:S08]  /*6e00*/  HMMA.16816.F32.BF16 R36, R208.reuse, R152, R36 ;  /* 0x00000098d024723c */ /* 0x042ff00000041824 */
[C---:B------:R-:W-:Y:S01]  /*6e10*/  HMMA.16816.F32.BF16 R40, R208.reuse, R154, R40 ;  /* 0x0000009ad028723c */ /* 0x040fe20000041828 */
[----:B------:R-:W1:Y:S07]  /*6e20*/  LDSM.16.M88.4 R152, [R234] ;  /* 0x00000000ea98783b */ /* 0x000e6e0000000200 */
[C---:B----4-:R-:W-:Y:S08]  /*6e30*/  HMMA.16816.F32.BF16 R44, R208.reuse, R164, R44 ;  /* 0x000000a4d02c723c */ /* 0x050ff0000004182c */
[----:B------:R-:W-:Y:S01]  /*6e40*/  HMMA.16816.F32.BF16 R48, R208, R166, R48 ;  /* 0x000000a6d030723c */ /* 0x000fe20000041830 */
[----:B------:R-:W3:Y:S07]  /*6e50*/  LDSM.16.M88.4 R164, [R233] ;  /* 0x00000000e9a4783b */ /* 0x000eee0000000200 */
[C---:B------:R-:W-:Y:S08]  /*6e60*/  HMMA.16816.F32.BF16 R4, R212.reuse, R168, R4 ;  /* 0x000000a8d404723c */ /* 0x040ff00000041804 */
[C---:B------:R-:W-:Y:S01]  /*6e70*/  HMMA.16816.F32.BF16 R8, R212.reuse, R170, R8 ;  /* 0x000000aad408723c */ /* 0x040fe20000041808 */
[----:B------:R-:W4:Y:S07]  /*6e80*/  LDSM.16.M88.4 R168, [R232] ;  /* 0x00000000e8a8783b */ /* 0x000f2e0000000200 */
        /* <DEDUP_REMOVED lines=9> */
[C---:B---3--:R-:W-:Y:S08]  /*6f20*/  HMMA.16816.F32.BF16 R36, R212.reuse, R164, R36 ;  /* 0x000000a4d424723c */ /* 0x048ff00000041824 */
[C---:B------:R-:W-:Y:S01]  /*6f30*/  HMMA.16816.F32.BF16 R40, R212.reuse, R166, R40 ;  /* 0x000000a6d428723c */ /* 0x040fe20000041828 */
[----:B------:R-:W3:Y:S07]  /*6f40*/  LDSM.16.M88.4 R164, [R230+0x13900] ;  /* 0x01390000e6a4783b */ /* 0x000eee0000000200 */
[C---:B----4-:R-:W-:Y:S08]  /*6f50*/  HMMA.16816.F32.BF16 R44, R212.reuse, R168, R44 ;  /* 0x000000a8d42c723c */ /* 0x050ff0000004182c */
[----:B------:R-:W-:Y:S01]  /*6f60*/  HMMA.16816.F32.BF16 R48, R212, R170, R48 ;  /* 0x000000aad430723c */ /* 0x000fe20000041830 */
[----:B------:R-:W4:Y:S07]  /*6f70*/  LDSM.16.M88.4 R168, [R230+0x14100] ;  /* 0x01410000e6a8783b */ /* 0x000f2e0000000200 */
[C---:B--2---:R-:W-:Y:S08]  /*6f80*/  HMMA.16816.F32.BF16 R4, R216.reuse, R172, R4 ;  /* 0x000000acd804723c */ /* 0x044ff00000041804 */
[C---:B------:R-:W-:Y:S01]  /*6f90*/  HMMA.16816.F32.BF16 R8, R216.reuse, R174, R8 ;  /* 0x000000aed808723c */ /* 0x040fe20000041808 */
[----:B------:R-:W2:Y:S07]  /*6fa0*/  LDSM.16.M88.4 R172, [R230+0x14900] ;  /* 0x01490000e6ac783b */ /* 0x000eae0000000200 */
[C---:B------:R-:W-:Y:S08]  /*6fb0*/  HMMA.16816.F32.BF16 R12, R216.reuse, R180, R12 ;  /* 0x000000b4d80c723c */ /* 0x040ff0000004180c */
[C---:B------:R-:W-:Y:S08]  /*6fc0*/  HMMA.16816.F32.BF16 R16, R216.reuse, R182, R16 ;  /* 0x000000b6d810723c */ /* 0x040ff00000041810 */
[C---:B-1----:R-:W-:Y:S08]  /*6fd0*/  HMMA.16816.F32.BF16 R20, R216.reuse, R152, R20 ;  /* 0x00000098d814723c */ /* 0x042ff00000041814 */
[C---:B------:R-:W-:Y:S01]  /*6fe0*/  HMMA.16816.F32.BF16 R24, R216.reuse, R154, R24 ;  /* 0x0000009ad818723c */ /* 0x040fe20000041818 */
[----:B------:R-:W1:Y:S07]  /*6ff0*/  LDSM.16.M88.4 R152, [R227+0x6800] ;  /* 0x00680000e398783b */ /* 0x000e6e0000000200 */
[C---:B---3--:R-:W-:Y:S08]  /*7000*/  HMMA.16816.F32.BF16 R28, R216.reuse, R164, R28 ;  /* 0x000000a4d81c723c */ /* 0x048ff0000004181c */
[C---:B------:R-:W-:Y:S08]  /*7010*/  HMMA.16816.F32.BF16 R32, R216.reuse, R166, R32 ;  /* 0x000000a6d820723c */ /* 0x040ff00000041820 */
[C---:B----4-:R-:W-:Y:S08]  /*7020*/  HMMA.16816.F32.BF16 R36, R216.reuse, R168, R36 ;  /* 0x000000a8d824723c */ /* 0x050ff00000041824 */
[C---:B------:R-:W-:Y:S08]  /*7030*/  HMMA.16816.F32.BF16 R40, R216.reuse, R170, R40 ;  /* 0x000000aad828723c */ /* 0x040ff00000041828 */
[C---:B--2---:R-:W-:Y:S08]  /*7040*/  HMMA.16816.F32.BF16 R44, R216.reuse, R172, R44 ;  /* 0x000000acd82c723c */ /* 0x044ff0000004182c */
[----:B------:R-:W-:Y:S08]  /*7050*/  HMMA.16816.F32.BF16 R48, R216, R174, R48 ;  /* 0x000000aed830723c */ /* 0x000ff00000041830 */
[C---:B------:R-:W-:Y:S08]  /*7060*/  HMMA.16816.F32.BF16 R4, R220.reuse, R184, R4 ;  /* 0x000000b8dc04723c */ /* 0x040ff00000041804 */
[C---:B------:R-:W-:Y:S08]  /*7070*/  HMMA.16816.F32.BF16 R8, R220.reuse, R186, R8 ;  /* 0x000000badc08723c */ /* 0x040ff00000041808 */
[C---:B-1----:R-:W-:Y:S08]  /*7080*/  HMMA.16816.F32.BF16 R12, R220.reuse, R152, R12 ;  /* 0x00000098dc0c723c */ /* 0x042ff0000004180c */
[C---:B------:R-:W-:Y:S04]  /*7090*/  HMMA.16816.F32.BF16 R16, R220.reuse, R154, R16 ;  /* 0x0000009adc10723c */ /* 0x040fe80000041810 */
[----:B------:R-:W-:Y:S02]  /*70a0*/  FMUL.FTZ R4, R4, c[0x0][0x320] ;  /* 0x0000c80004047a20 */ /* 0x000fe40000410000 */
[----:B------:R-:W-:Y:S02]  /*70b0*/  FMUL.FTZ R5, R5, c[0x0][0x320] ;  /* 0x0000c80005057a20 */ /* 0x000fe40000410000 */
[----:B------:R-:W-:Y:S01]  /*70c0*/  FMUL.FTZ R6, R6, c[0x0][0x320] ;  /* 0x0000c80006067a20 */ /* 0x000fe20000410000 */
[----:B------:R-:W-:Y:S03]  /*70d0*/  MUFU.TANH R165, R4 ;  /* 0x0000000400a57308 */ /* 0x000fe60000002400 */
[----:B------:R-:W-:Y:S02]  /*70e0*/  FMUL.FTZ R7, R7, c[0x0][0x320] ;  /* 0x0000c80007077a20 */ /* 0x000fe40000410000 */
[----:B------:R-:W-:Y:S02]  /*70f0*/  FMUL.FTZ R8, R8, c[0x0][0x320] ;  /* 0x0000c80008087a20 */ /* 0x000fe40000410000 */
[----:B------:R-:W-:Y:S02]  /*7100*/  FMUL.FTZ R9, R9, c[0x0][0x320] ;  /* 0x0000c80009097a20 */ /* 0x000fe40000410000 */
[----:B------:R-:W-:Y:S01]  /*7110*/  FMUL.FTZ R10, R10, c[0x0][0x320] ;  /* 0x0000c8000a0a7a20 */ /* 0x000fe20000410000 */
[----:B------:R-:W-:Y:S01]  /*7120*/  MUFU.TANH R167, R5 ;  /* 0x0000000500a77308 */ /* 0x000fe20000002400 */
[----:B------:R-:W-:Y:S02]  /*7130*/  FMUL.FTZ R11, R11, c[0x0][0x320] ;  /* 0x0000c8000b0b7a20 */ /* 0x000fe40000410000 */
        /* <DEDUP_REMOVED lines=8> */
[----:B------:R-:W-:Y:S03]  /*71c0*/  FMUL.FTZ R19, R19, c[0x0][0x320] ;  /* 0x0000c80013137a20 */ /* 0x000fe60000410000 */
[----:B------:R1:W-:Y:S10]  /*71d0*/  MUFU.TANH R171, R7 ;  /* 0x0000000700ab7308 */ /* 0x0003f40000002400 */
[----:B------:R-:W-:Y:S10]  /*71e0*/  MUFU.TANH R166, R8 ;  /* 0x0000000800a67308 */ /* 0x000ff40000002400 */
[----:B------:R-:W-:Y:S01]  /*71f0*/  MUFU.TANH R164, R9 ;  /* 0x0000000900a47308 */ /* 0x000fe20000002400 */
[----:B-1----:R-:W1:Y:S09]  /*7200*/  LDSM.16.M88.4 R4, [R227+0x7000] ;  /* 0x00700000e304783b */ /* 0x002e720000000200 */
[----:B------:R-:W-:Y:S10]  /*7210*/  MUFU.TANH R168, R10 ;  /* 0x0000000a00a87308 */ /* 0x000ff40000002400 */
[----:B------:R2:W-:Y:S10]  /*7220*/  MUFU.TANH R169, R11 ;  /* 0x0000000b00a97308 */ /* 0x0005f40000002400 */
[----:B------:R-:W-:Y:S10]  /*7230*/  MUFU.TANH R173, R13 ;  /* 0x0000000d00ad7308 */ /* 0x000ff40000002400 */
[----:B------:R-:W-:Y:S01]  /*7240*/  MUFU.TANH R180, R14 ;  /* 0x0000000e00b47308 */ /* 0x000fe20000002400 */
[C---:B-1----:R-:W-:Y:S01]  /*7250*/  HMMA.16816.F32.BF16 R20, R220.reuse, R4, R20 ;  /* 0x00000004dc14723c */ /* 0x042fe20000041814 */
[----:B--2---:R-:W1:Y:S08]  /*7260*/  LDSM.16.M88.4 R8, [R227+0x7800] ;  /* 0x00780000e308783b */ /* 0x004e700000000200 */
[----:B------:R-:W-:Y:S01]  /*7270*/  MUFU.TANH R182, R15 ;  /* 0x0000000f00b67308 */ /* 0x000fe20000002400 */
[C---:B------:R-:W-:Y:S01]  /*7280*/  HMMA.16816.F32.BF16 R24, R220.reuse, R6, R24 ;  /* 0x00000006dc18723c */ /* 0x040fe20000041818 */
[----:B------:R-:W2:Y:S08]  /*7290*/  LDSM.16.M88.4 R4, [R227+0x8000] ;  /* 0x00800000e304783b */ /* 0x000eb00000000200 */
[----:B------:R-:W-:Y:S05]  /*72a0*/  MUFU.TANH R172, R12 ;  /* 0x0000000c00ac7308 */ /* 0x000fea0000002400 */
[----:B------:R-:W-:Y:S02]  /*72b0*/  FMUL.FTZ R20, R20, c[0x0][0x320] ;  /* 0x0000c80014147a20 */ /* 0x000fe40000410000 */
[----:B------:R-:W-:Y:S03]  /*72c0*/  FMUL.FTZ R21, R21, c[0x0][0x320] ;  /* 0x0000c80015157a20 */ /* 0x000fe60000410000 */
[----:B------:R-:W-:Y:S01]  /*72d0*/  MUFU.TANH R183, R19 ;  /* 0x0000001300b77308 */ /* 0x000fe20000002400 */
[----:B------:R-:W-:Y:S02]  /*72e0*/  FMUL.FTZ R22, R22, c[0x0][0x320] ;  /* 0x0000c80016167a20 */ /* 0x000fe40000410000 */
[----:B------:R-:W-:Y:S02]  /*72f0*/  FMUL.FTZ R23, R23, c[0x0][0x320] ;  /* 0x0000c80017177a20 */ /* 0x000fe40000410000 */
[----:B------:R-:W-:Y:S02]  /*7300*/  FMUL.FTZ R26, R26, c[0x0][0x320] ;  /* 0x0000c8001a1a7a20 */ /* 0x000fe40000410000 */
[----:B------:R-:W-:Y:S02]  /*7310*/  FMUL.FTZ R27, R27, c[0x0][0x320] ;  /* 0x0000c8001b1b7a20 */ /* 0x000fe40000410000 */
[----:B------:R-:W-:Y:S01]  /*7320*/  FMUL.FTZ R24, R24, c[0x0][0x320] ;  /* 0x0000c80018187a20 */ /* 0x000fe20000410000 */
[----:B------:R-:W-:Y:S01]  /*7330*/  MUFU.TANH R184, R20 ;  /* 0x0000001400b87308 */ /* 0x000fe20000002400 */
[----:B------:R-:W-:Y:S01]  /*7340*/  FMUL.FTZ R25, R25, c[0x0][0x320] ;  /* 0x0000c80019197a20 */ /* 0x000fe20000410000 */
[C---:B-1----:R-:W-:Y:S08]  /*7350*/  HMMA.16816.F32.BF16 R28, R220.reuse, R8, R28 ;  /* 0x00000008dc1c723c */ /* 0x042ff0000004181c */
[----:B------:R-:W-:Y:S01]  /*7360*/  MUFU.TANH R186, R21 ;  /* 0x0000001500ba7308 */ /* 0x000fe20000002400 */
[C---:B------:R-:W-:Y:S01]  /*7370*/  HMMA.16816.F32.BF16 R32, R220.reuse, R10, R32 ;  /* 0x0000000adc20723c */ /* 0x040fe20000041820 */
[----:B------:R-:W1:Y:S01]  /*7380*/  LDSM.16.M88.4 R8, [R227+0x8800] ;  /* 0x00880000e308783b */ /* 0x000e620000000200 */
[----:B------:R-:W-:Y:S06]  /*7390*/  DEPBAR.LE SB0, 0x0 ;  /* 0x000080000000791a */ /* 0x000fec0000000000 */
[C---:B--2---:R-:W-:Y:S01]  /*73a0*/  HMMA.16816.F32.BF16 R36, R220.reuse, R4, R36 ;  /* 0x00000004dc24723c */ /* 0x044fe20000041824 */
[----:B------:R-:W-:Y:S07]  /*73b0*/  BAR.SYNC.DEFER_BLOCKING 0x0 ;  /* 0x0000000000007b1d */ /* 0x000fee0000010000 */
[C---:B------:R-:W-:Y:S04]  /*73c0*/  HMMA.16816.F32.BF16 R40, R220.reuse, R6, R40 ;  /* 0x00000006dc28723c */ /* 0x040fe80000041828 */
[----:B------:R-:W-:Y:S02]  /*73d0*/  FMUL.FTZ R28, R28, c[0x0][0x320] ;  /* 0x0000c8001c1c7a20 */ /* 0x000fe40000410000 */
[----:B------:R-:W-:Y:S02]  /*73e0*/  FMUL.FTZ R29, R29, c[0x0][0x320] ;  /* 0x0000c8001d1d7a20 */ /* 0x000fe40000410000 */
[----:B------:R-:W-:Y:S04]  /*73f0*/  FMUL.FTZ R30, R30, c[0x0][0x320] ;  /* 0x0000c8001e1e7a20 */ /* 0x000fe80000410000 */
[----:B------:R-:W-:Y:S02]  /*7400*/  FMUL.FTZ R31, R31, c[0x0][0x320] ;  /* 0x0000c8001f1f7a20 */ /* 0x000fe40000410000 */
[----:B------:R-:W-:Y:S02]  /*7410*/  FMUL.FTZ R34, R34, c[0x0][0x320] ;  /* 0x0000c80022227a20 */ /* 0x000fe40000410000 */
[----:B------:R-:W-:Y:S01]  /*7420*/  FMUL.FTZ R36, R36, c[0x0][0x320] ;  /* 0x0000c80024247a20 */ /* 0x000fe20000410000 */
[----:B------:R-:W-:Y:S01]  /*7430*/  MUFU.TANH R251, R22 ;  /* 0x0000001600fb7308 */ /* 0x000fe20000002400 */
[----:B------:R-:W-:Y:S02]  /*7440*/  FMUL.FTZ R37, R37, c[0x0][0x320] ;  /* 0x0000c80025257a20 */ /* 0x000fe40000410000 */
[----:B------:R-:W-:Y:S02]  /*7450*/  FMUL.FTZ R38, R38, c[0x0][0x320] ;  /* 0x0000c80026267a20 */ /* 0x000fe40000410000 */
[----:B------:R-:W-:Y:S02]  /*7460*/  FMUL.FTZ R39, R39, c[0x0][0x320] ;  /* 0x0000c80027277a20 */ /* 0x000fe40000410000 */
[----:B------:R-:W-:Y:S01]  /*7470*/  FMUL.FTZ R40, R40, c[0x0][0x320] ;  /* 0x0000c80028287a20 */ /* 0x000fe20000410000 */
[C---:B-1----:R-:W-:Y:S01]  /*7480*/  HMMA.16816.F32.BF16 R44, R220.reuse, R8, R44 ;  /* 0x00000008dc2c723c */ /* 0x042fe2000004182c */
[----:B------:R-:W2:Y:S01]  /*7490*/  LDL.64 R8, [R1+0x28] ;  /* 0x0000280001087983 */ /* 0x000ea20000100a00 */
[----:B------:R-:W1:Y:S01]  /*74a0*/  MUFU.TANH R3, R36 ;  /* 0x0000002400037308 */ /* 0x000e620000002400 */
[----:B------:R-:W-:Y:S02]  /*74b0*/  FMUL.FTZ R35, R35, c[0x0][0x320] ;  /* 0x0000c80023237a20 */ /* 0x000fe40000410000 */
[----:B------:R-:W-:Y:S02]  /*74c0*/  FMUL.FTZ R33, R33, c[0x0][0x320] ;  /* 0x0000c80021217a20 */ /* 0x000fe40000410000 */
[----:B------:R-:W-:Y:S01]  /*74d0*/  FMUL.FTZ R32, R32, c[0x0][0x320] ;  /* 0x0000c80020207a20 */ /* 0x000fe20000410000 */
[----:B------:R-:W-:Y:S01]  /*74e0*/  HMMA.16816.F32.BF16 R48, R220, R10, R48 ;  /* 0x0000000adc30723c */ /* 0x000fe20000041830 */
[----:B------:R-:W3:Y:S03]  /*74f0*/  LDL.64 R10, [R1+0x20] ;  /* 0x00002000010a7983 */ /* 0x000ee60000100a00 */
[----:B------:R-:W-:Y:S01]  /*7500*/  MUFU.TANH R250, R26 ;  /* 0x0000001a00fa7308 */ /* 0x000fe20000002400 */
[----:B------:R-:W-:Y:S02]  /*7510*/  FMUL.FTZ R42, R42, c[0x0][0x320] ;  /* 0x0000c8002a2a7a20 */ /* 0x000fe40000410000 */
[----:B------:R-:W-:Y:S02]  /*7520*/  FMUL.FTZ R41, R41, c[0x0][0x320] ;  /* 0x0000c80029297a20 */ /* 0x000fe40000410000 */
[----:B------:R-:W-:Y:S05]  /*7530*/  FMUL.FTZ R43, R43, c[0x0][0x320] ;  /* 0x0000c8002b2b7a20 */ /* 0x000fea0000410000 */
[----:B------:R1:W-:Y:S02]  /*7540*/  MUFU.TANH R26, R40 ;  /* 0x00000028001a7308 */ /* 0x0003e40000002400 */
[----:B------:R-:W-:Y:S02]  /*7550*/  FMUL.FTZ R46, R46, c[0x0][0x320] ;  /* 0x0000c8002e2e7a20 */ /* 0x000fe40000410000 */
[----:B------:R-:W-:Y:S02]  /*7560*/  FMUL.FTZ R47, R47, c[0x0][0x320] ;  /* 0x0000c8002f2f7a20 */ /* 0x000fe40000410000 */
[----:B------:R-:W-:Y:S02]  /*7570*/  FMUL.FTZ R44, R44, c[0x0][0x320] ;  /* 0x0000c8002c2c7a20 */ /* 0x000fe40000410000 */
[----:B------:R-:W-:Y:S02]  /*7580*/  FMUL.FTZ R45, R45, c[0x0][0x320] ;  /* 0x0000c8002d2d7a20 */ /* 0x000fe40000410000 */
[----:B------:R-:W4:Y:S01]  /*7590*/  MUFU.TANH R0, R37 ;  /* 0x0000002500007308 */ /* 0x000f220000002400 */
[----:B------:R-:W-:Y:S02]  /*75a0*/  FMUL.FTZ R50, R50, c[0x0][0x320] ;  /* 0x0000c80032327a20 */ /* 0x000fe40000410000 */
[----:B------:R-:W-:Y:S02]  /*75b0*/  FMUL.FTZ R49, R49, c[0x0][0x320] ;  /* 0x0000c80031317a20 */ /* 0x000fe40000410000 */
[----:B------:R-:W-:Y:S05]  /*75c0*/  FMUL.FTZ R48, R48, c[0x0][0x320] ;  /* 0x0000c80030307a20 */ /* 0x000fea0000410000 */
[----:B------:R-:W-:Y:S01]  /*75d0*/  MUFU.TANH R175, R17 ;  /* 0x0000001100af7308 */ /* 0x000fe20000002400 */
[----:B-1----:R-:W-:Y:S09]  /*75e0*/  MOV R40, R3 ;  /* 0x0000000300287202 */ /* 0x002ff20000000f00 */
[----:B------:R-:W-:Y:S10]  /*75f0*/  MUFU.TANH R17, R27 ;  /* 0x0000001b00117308 */ /* 0x000ff40000002400 */
[----:B------:R4:W-:Y:S10]  /*7600*/  MUFU.TANH R27, R42 ;  /* 0x0000002a001b7308 */ /* 0x0009f40000002400 */
[----:B------:R-:W1:Y:S10]  /*7610*/  MUFU.TANH R2, R35 ;  /* 0x0000002300027308 */ /* 0x000e740000002400 */
[----:B------:R-:W-:Y:S01]  /*7620*/  MUFU.TANH R3, R41 ;  /* 0x0000002900037308 */ /* 0x000fe20000002400 */
[----:B----4-:R-:W-:Y:S02]  /*7630*/  MOV R42, R0 ;  /* 0x00000000002a7202 */ /* 0x010fe40000000f00 */
[----:B------:R-:W-:Y:S07]  /*7640*/  FMNMX.FTZ R0, R165, R101, !PT ;  /* 0x00000065a5007209 */ /* 0x000fee0007810000 */
[----:B------:R1:W-:Y:S01]  /*7650*/  MUFU.TANH R41, R43 ;  /* 0x0000002b00297308 */ /* 0x0003e20000002400 */
[----:B------:R-:W-:Y:S04]  /*7660*/  FMNMX.FTZ R0, R167, R0, !PT ;  /* 0x00000000a7007209 */ /* 0x000fe80007810000 */
[----:B------:R-:W-:Y:S04]  /*7670*/  FMNMX.FTZ R0, R166, R0, !PT ;  /* 0x00000000a6007209 */ /* 0x000fe80007810000 */
[----:B------:R-:W-:Y:S01]  /*7680*/  FMNMX.FTZ R0, R164, R0, !PT ;  /* 0x00000000a4007209 */ /* 0x000fe20007810000 */
[----:B------:R-:W4:Y:S03]  /*7690*/  MUFU.TANH R174, R16 ;  /* 0x0000001000ae7308 */ /* 0x000f260000002400 */
[----:B------:R-:W-:Y:S04]  /*76a0*/  FMNMX.FTZ R0, R172, R0, !PT ;  /* 0x00000000ac007209 */ /* 0x000fe80007810000 */
[----:B------:R-:W-:Y:S03]  /*76b0*/  FMNMX.FTZ R0, R173, R0, !PT ;  /* 0x00000000ad007209 */ /* 0x000fe60007810000 */
[----:B------:R-:W4:Y:S01]  /*76c0*/  MUFU.TANH R181, R18 ;  /* 0x0000001200b57308 */ /* 0x000f220000002400 */
[----:B-1----:R-:W-:Y:S02]  /*76d0*/  MOV R43, R2 ;  /* 0x00000002002b7202 */ /* 0x002fe40000000f00 */
[----:B------:R-:W-:Y:S04]  /*76e0*/  FMNMX.FTZ R2, R170, R102, !PT ;  /* 0x00000066aa027209 */ /* 0x000fe80007810000 */
[----:B------:R-:W-:Y:S03]  /*76f0*/  FMNMX.FTZ R2, R171, R2, !PT ;  /* 0x00000002ab027209 */ /* 0x000fe60007810000 */
[----:B------:R-:W1:Y:S01]  /*7700*/  MUFU.TANH R248, R23 ;  /* 0x0000001700f87308 */ /* 0x000e620000002400 */
[----:B------:R-:W-:Y:S02]  /*7710*/  FMNMX.FTZ R2, R168, R2, !PT ;  /* 0x00000002a8027209 */ /* 0x000fe40007810000 */
[----:B----4-:R-:W-:Y:S02]  /*7720*/  FMNMX.FTZ R0, R174, R0, !PT ;  /* 0x00000000ae007209 */ /* 0x010fe40007810000 */
[----:B------:R-:W-:Y:S02]  /*7730*/  FMNMX.FTZ R2, R169, R2, !PT ;  /* 0x00000002a9027209 */ /* 0x000fe40007810000 */
[----:B------:R-:W-:Y:S03]  /*7740*/  FMNMX.FTZ R0, R175, R0, !PT ;  /* 0x00000000af007209 */ /* 0x000fe60007810000 */
[----:B------:R1:W4:Y:S01]  /*7750*/  MUFU.TANH R158, R34 ;  /* 0x00000022009e7308 */ /* 0x0003220000002400 */
[----:B------:R-:W-:Y:S02]  /*7760*/  FMNMX.FTZ R2, R180, R2, !PT ;  /* 0x00000002b4027209 */ /* 0x000fe40007810000 */
[----:B------:R-:W-:Y:S02]  /*7770*/  FMNMX.FTZ R0, R184, R0, !PT ;  /* 0x00000000b8007209 */ /* 0x000fe40007810000 */
[----:B------:R-:W-:Y:S02]  /*7780*/  FMNMX.FTZ R2, R182, R2, !PT ;  /* 0x00000002b6027209 */ /* 0x000fe40007810000 */
[----:B------:R-:W-:Y:S02]  /*7790*/  FMNMX.FTZ R0, R186, R0, !PT ;  /* 0x00000000ba007209 */ /* 0x000fe40007810000 */
[----:B------:R-:W-:Y:S01]  /*77a0*/  FMNMX.FTZ R2, R181, R2, !PT ;  /* 0x00000002b5027209 */ /* 0x000fe20007810000 */
[----:B------:R-:W4:Y:S03]  /*77b0*/  MUFU.TANH R185, R24 ;  /* 0x0000001800b97308 */ /* 0x000f260000002400 */
[----:B------:R-:W-:Y:S04]  /*77c0*/  FMNMX.FTZ R2, R183, R2, !PT ;  /* 0x00000002b7027209 */ /* 0x000fe80007810000 */
[----:B------:R-:W-:Y:S03]  /*77d0*/  FMNMX.FTZ R2, R251, R2, !PT ;  /* 0x00000002fb027209 */ /* 0x000fe60007810000 */
[----:B------:R-:W4:Y:S01]  /*77e0*/  MUFU.TANH R231, R28 ;  /* 0x0000001c00e77308 */ /* 0x000f220000002400 */
[----:B-1----:R-:W-:Y:S02]  /*77f0*/  MOV R34, R248 ;  /* 0x000000f800227202 */ /* 0x002fe40000000f00 */
[----:B----4-:R-:W-:Y:S02]  /*7800*/  MOV R35, R158 ;  /* 0x0000009e00237202 */ /* 0x010fe40000000f00 */
[----:B------:R-:W-:Y:S05]  /*7810*/  FMNMX.FTZ R2, R34, R2, !PT ;  /* 0x0000000222027209 */ /* 0x000fea0007810000 */
[----:B------:R1:W-:Y:S01]  /*7820*/  MUFU.TANH R103, R33 ;  /* 0x0000002100677308 */ /* 0x0003e20000002400 */
[----:B------:R-:W-:Y:S02]  /*7830*/  FMNMX.FTZ R2, R250, R2, !PT ;  /* 0x00000002fa027209 */ /* 0x000fe40007810000 */
[----:B------:R-:W-:Y:S02]  /*7840*/  FMNMX.FTZ R0, R185, R0, !PT ;  /* 0x00000000b9007209 */ /* 0x000fe40007810000 */
[----:B------:R-:W-:Y:S05]  /*7850*/  FMNMX.FTZ R2, R17, R2, !PT ;  /* 0x0000000211027209 */ /* 0x000fea0007810000 */
[----:B------:R-:W4:Y:S10]  /*7860*/  MUFU.TANH R187, R25 ;  /* 0x0000001900bb7308 */ /* 0x000f340000002400 */
[----:B------:R-:W4:Y:S01]  /*7870*/  MUFU.TANH R159, R29 ;  /* 0x0000001d009f7308 */ /* 0x000f220000002400 */
[----:B-1----:R-:W-:Y:S09]  /*7880*/  MOV R33, R231 ;  /* 0x000000e700217202 */ /* 0x002ff20000000f00 */
[----:B------:R1:W1:Y:S01]  /*7890*/  MUFU.TANH R157, R32 ;  /* 0x00000020009d7308 */ /* 0x0002620000002400 */
[----:B----4-:R-:W-:Y:S04]  /*78a0*/  FMNMX.FTZ R0, R187, R0, !PT ;  /* 0x00000000bb007209 */ /* 0x010fe80007810000 */
[----:B------:R-:W-:Y:S05]  /*78b0*/  FMNMX.FTZ R0, R33, R0, !PT ;  /* 0x0000000021007209 */ /* 0x000fea0007810000 */
[----:B------:R4:W-:Y:S10]  /*78c0*/  MUFU.TANH R16, R46 ;  /* 0x0000002e00107308 */ /* 0x0009f40000002400 */
[----:B------:R-:W4:Y:S01]  /*78d0*/  MUFU.TANH R154, R30 ;  /* 0x0000001e009a7308 */ /* 0x000f220000002400 */
[----:B-1----:R-:W-:Y:S04]  /*78e0*/  MOV R32, R159 ;  /* 0x0000009f00207202 */ /* 0x002fe80000000f00 */
[----:B------:R-:W-:Y:S05]  /*78f0*/  FMNMX.FTZ R0, R32, R0, !PT ;  /* 0x0000000020007209 */ /* 0x000fea0007810000 */
[----:B------:R1:W-:Y:S01]  /*7900*/  MUFU.TANH R24, R47 ;  /* 0x0000002f00187308 */ /* 0x0003e20000002400 */
[----:B----4-:R-:W-:Y:S04]  /*7910*/  MOV R46, R157 ;  /* 0x0000009d002e7202 */ /* 0x010fe80000000f00 */
[----:B------:R-:W-:Y:S05]  /*7920*/  FMNMX.FTZ R0, R46, R0, !PT ;  /* 0x000000002e007209 */ /* 0x000fea0007810000 */
[----:B------:R-:W4:Y:S01]  /*7930*/  MUFU.TANH R252, R31 ;  /* 0x0000001f00fc7308 */ /* 0x000f220000002400 */
[----:B------:R-:W-:Y:S09]  /*7940*/  FMNMX.FTZ R2, R154, R2, !PT ;  /* 0x000000029a027209 */ /* 0x000ff20007810000 */
[----:B------:R4:W-:Y:S01]  /*7950*/  MUFU.TANH R152, R50 ;  /* 0x0000003200987308 */ /* 0x0009e20000002400 */
[----:B-1----:R-:W-:Y:S04]  /*7960*/  MOV R47, R103 ;  /* 0x00000067002f7202 */ /* 0x002fe80000000f00 */
[----:B------:R-:W-:Y:S05]  /*7970*/  FMNMX.FTZ R0, R47, R0, !PT ;  /* 0x000000002f007209 */ /* 0x000fea0007810000 */
[----:B------:R-:W1:Y:S01]  /*7980*/  MUFU.TANH R6, R44 ;  /* 0x0000002c00067308 */ /* 0x000e620000002400 */
[----:B------:R-:W-:Y:S02]  /*7990*/  FMNMX.FTZ R0, R40, R0, !PT ;  /* 0x0000000028007209 */ /* 0x000fe40007810000 */
[----:B----4-:R-:W-:Y:S04]  /*79a0*/  FMNMX.FTZ R2, R252, R2, !PT ;  /* 0x00000002fc027209 */ /* 0x010fe80007810000 */
[----:B------:R-:W-:Y:S03]  /*79b0*/  FMNMX.FTZ R2, R35, R2, !PT ;  /* 0x0000000223027209 */ /* 0x000fe60007810000 */
[----:B------:R1:W4:Y:S01]  /*79c0*/  MUFU.TANH R44, R45 ;  /* 0x0000002d002c7308 */ /* 0x0003220000002400 */
[----:B------:R-:W-:Y:S02]  /*79d0*/  MOV R50, R3 ;  /* 0x0000000300327202 */ /* 0x000fe40000000f00 */
[----:B------:R-:W-:Y:S02]  /*79e0*/  FMNMX.FTZ R3, R43, R2, !PT ;  /* 0x000000022b037209 */ /* 0x000fe40007810000 */
[----:B------:R-:W-:Y:S01]  /*79f0*/  FMNMX.FTZ R2, R42, R0, !PT ;  /* 0x000000002a027209 */ /* 0x000fe20007810000 */
[----:B------:R-:W-:Y:S04]  /*7a00*/  FMUL.FTZ R0, R51, c[0x0][0x320] ;  /* 0x0000c80033007a20 */ /* 0x000fe80000410000 */
[----:B------:R-:W2:Y:S01]  /*7a10*/  MUFU.TANH R4, R38 ;  /* 0x0000002600047308 */ /* 0x000ea20000002400 */
[----:B------:R-:W-:Y:S02]  /*7a20*/  MOV R51, R17 ;  /* 0x0000001100337202 */ /* 0x000fe40000000f00 */
[----:B------:R-:W-:Y:S07]  /*7a30*/  FMNMX.FTZ R2, R26, R2, !PT ;  /* 0x000000021a027209 */ /* 0x000fee0007810000 */
[----:B------:R2:W-:Y:S01]  /*7a40*/  MUFU.TANH R103, R0 ;  /* 0x0000000000677308 */ /* 0x0005e20000002400 */
[----:B-1----:R-:W-:Y:S02]  /*7a50*/  MOV R45, R6 ;  /* 0x00000006002d7202 */ /* 0x002fe40000000f00 */
[----:B------:R-:W-:Y:S07]  /*7a60*/  MOV R6, UR18 ;  /* 0x0000001200067c02 */ /* 0x000fee0008000f00 */
[----:B------:R1:W-:Y:S10]  /*7a70*/  MUFU.TANH R157, R49 ;  /* 0x00000031009d7308 */ /* 0x0003f40000002400 */
[----:B------:R-:W3:Y:S01]  /*7a80*/  MUFU.TANH R5, R39 ;  /* 0x0000002700057308 */ /* 0x000ee20000002400 */
[----:B--2---:R-:W-:Y:S04]  /*7a90*/  FMNMX.FTZ R0, R50, R2, !PT ;  /* 0x0000000232007209 */ /* 0x004fe80007810000 */
[----:B------:R-:W-:Y:S05]  /*7aa0*/  FMNMX.FTZ R0, R45, R0, !PT ;  /* 0x000000002d007209 */ /* 0x000fea0007810000 */
[----:B------:R3:W2:Y:S01]  /*7ab0*/  MUFU.TANH R25, R48 ;  /* 0x0000003000197308 */ /* 0x0006a20000002400 */
[----:B----4-:R-:W-:Y:S02]  /*7ac0*/  FMNMX.FTZ R0, R44, R0, !PT ;  /* 0x000000002c007209 */ /* 0x010fe40007810000 */
[----:B-1----:R-:W-:Y:S04]  /*7ad0*/  MOV R49, R4 ;  /* 0x0000000400317202 */ /* 0x002fe80000000f00 */
[----:B------:R-:W-:Y:S02]  /*7ae0*/  FMNMX.FTZ R3, R49, R3, !PT ;  /* 0x0000000331037209 */ /* 0x000fe40007810000 */
[----:B---3--:R-:W-:Y:S02]  /*7af0*/  MOV R48, R5 ;  /* 0x0000000500307202 */ /* 0x008fe40000000f00 */
[----:B--2---:R-:W-:Y:S02]  /*7b00*/  FMNMX.FTZ R100, R25, R0, !PT ;  /* 0x0000000019647209 */ /* 0x004fe40007810000 */
[----:B------:R-:W-:Y:S02]  /*7b10*/  FMNMX.FTZ R3, R48, R3, !PT ;  /* 0x0000000330037209 */ /* 0x000fe40007810000 */
[----:B------:R-:W-:Y:S02]  /*7b20*/  FMNMX.FTZ R100, R157, R100, !PT ;  /* 0x000000649d647209 */ /* 0x000fe40007810000 */
[----:B------:R-:W-:Y:S02]  /*7b30*/  FMNMX.FTZ R2, R27, R3, !PT ;  /* 0x000000031b027209 */ /* 0x000fe40007810000 */
[----:B------:R-:W-:Y:S01]  /*7b40*/  @P0 MOV R5, R11 ;  /* 0x0000000b00050202 */ /* 0x000fe20000000f00 */
[----:B------:R-:W1:Y:S01]  /*7b50*/  SHFL.BFLY PT, R3, R100, 0x2, 0x1f ;  /* 0x0c401f0064037f89 */ /* 0x000e6200000e0000 */
[----:B------:R-:W-:Y:S04]  /*7b60*/  FMNMX.FTZ R2, R41, R2, !PT ;  /* 0x0000000229027209 */ /* 0x000fe80007810000 */
[----:B------:R-:W-:Y:S04]  /*7b70*/  FMNMX.FTZ R2, R16, R2, !PT ;  /* 0x0000000210027209 */ /* 0x000fe80007810000 */
[----:B------:R-:W-:Y:S04]  /*7b80*/  FMNMX.FTZ R0, R24, R2, !PT ;  /* 0x0000000218007209 */ /* 0x000fe80007810000 */
[----:B------:R-:W-:Y:S04]  /*7b90*/  FMNMX.FTZ R0, R152, R0, !PT ;  /* 0x0000000098007209 */ /* 0x000fe80007810000 */
[----:B------:R-:W-:Y:S05]  /*7ba0*/  FMNMX.FTZ R0, R103, R0, !PT ;  /* 0x0000000067007209 */ /* 0x000fea0007810000 */
[----:B------:R-:W2:Y:S01]  /*7bb0*/  SHFL.BFLY PT, R2, R0, 0x2, 0x1f ;  /* 0x0c401f0000027f89 */ /* 0x000ea200000e0000 */
[----:B-1----:R-:W-:Y:S07]  /*7bc0*/  FMNMX.FTZ R100, R100, R3, !PT ;  /* 0x0000000364647209 */ /* 0x002fee0007810000 */
[----:B------:R-:W1:Y:S01]  /*7bd0*/  SHFL.BFLY PT, R4, R100, 0x1, 0x1f ;  /* 0x0c201f0064047f89 */ /* 0x000e6200000e0000 */
[----:B--2---:R-:W-:Y:S07]  /*7be0*/  FMNMX.FTZ R0, R0, R2, !PT ;  /* 0x0000000200007209 */ /* 0x004fee0007810000 */
[----:B------:R-:W2:Y:S01]  /*7bf0*/  SHFL.BFLY PT, R3, R0, 0x1, 0x1f ;  /* 0x0c201f0000037f89 */ /* 0x000ea200000e0000 */
[----:B-1----:R-:W-:Y:S05]  /*7c00*/  FMNMX.FTZ R100, R100, R4, !PT ;  /* 0x0000000464647209 */ /* 0x002fea0007810000 */
[C---:B------:R-:W-:Y:S02]  /*7c10*/  FMUL.FTZ R153, R100.reuse, c[0x0][0x2d0] ;  /* 0x0000b40064997a20 */ /* 0x040fe40000410000 */
[----:B------:R-:W-:Y:S02]  /*7c20*/  FADD.FTZ R2, -R100, R101 ;  /* 0x0000006564027221 */ /* 0x000fe40000010100 */
[--C-:B------:R-:W-:Y:S01]  /*7c30*/  FFMA.FTZ R4, R165, c[0x0][0x2d0], -R153.reuse ;  /* 0x0000b400a5047a23 */ /* 0x100fe20000010899 */
[----:B------:R-:W-:Y:S01]  /*7c40*/  MOV R165, R16 ;  /* 0x0000001000a57202 */ /* 0x000fe20000000f00 */
[----:B------:R-:W-:Y:S01]  /*7c50*/  FFMA.FTZ R9, R164, c[0x0][0x2d0], -R153 ;  /* 0x0000b400a4097a23 */ /* 0x000fe20000010899 */
[----:B------:R-:W-:Y:S01]  /*7c60*/  MOV R164, R24 ;  /* 0x0000001800a47202 */ /* 0x000fe20000000f00 */
[----:B------:R1:W-:Y:S01]  /*7c70*/  MUFU.EX2 R18, R4 ;  /* 0x0000000400127308 */ /* 0x0003e20000000800 */
[----:B--2---:R-:W-:Y:S01]  /*7c80*/  FMNMX.FTZ R3, R0, R3, !PT ;  /* 0x0000000300037209 */ /* 0x004fe20007810000 */
[----:B------:R-:W-:Y:S08]  /*7c90*/  FMUL.FTZ R0, R2, c[0x0][0x2d0] ;  /* 0x0000b40002007a20 */ /* 0x000ff00000410000 */
[----:B------:R-:W-:Y:S01]  /*7ca0*/  MUFU.EX2 R231, R9 ;  /* 0x0000000900e77308 */ /* 0x000fe20000000800 */
[----:B------:R-:W-:Y:S04]  /*7cb0*/  FMUL.FTZ R101, R3, c[0x0][0x2d0] ;  /* 0x0000b40003657a20 */ /* 0x000fe80000410000 */
[--C-:B------:R-:W-:Y:S01]  /*7cc0*/  FFMA.FTZ R11, R170, c[0x0][0x2d0], -R101.reuse ;  /* 0x0000b400aa0b7a23 */ /* 0x100fe20000010865 */
[----:B------:R-:W-:Y:S01]  /*7cd0*/  MOV R170, R25 ;  /* 0x0000001900aa7202 */ /* 0x000fe20000000f00 */
[--C-:B------:R-:W-:Y:S03]  /*7ce0*/  FFMA.FTZ R152, R152, c[0x0][0x2d0], -R101.reuse ;  /* 0x0000b40098987a23 */ /* 0x100fe60000010865 */
[----:B------:R2:W3:Y:S01]  /*7cf0*/  MUFU.EX2 R2, R0 ;  /* 0x0000000000027308 */ /* 0x0004e20000000800 */
[----:B------:R-:W-:Y:S02]  /*7d00*/  FFMA.FTZ R164, R164, c[0x0][0x2d0], -R101 ;  /* 0x0000b400a4a47a23 */ /* 0x000fe40000010865 */
[----:B------:R-:W-:Y:S01]  /*7d10*/  FFMA.FTZ R170, R170, c[0x0][0x2d0], -R153 ;  /* 0x0000b400aaaa7a23 */ /* 0x000fe20000010899 */
[----:B-1----:R-:W-:Y:S05]  /*7d20*/  @P0 MOV R4, R8 ;  /* 0x0000000800040202 */ /* 0x002fea0000000f00 */
[----:B------:R-:W-:Y:S01]  /*7d30*/  @P0 IMAD.WIDE.U32 R4, R6, 0x60, R4 ;  /* 0x0000006006040825 */ /* 0x000fe200078e0004 */
[----:B------:R-:W-:Y:S03]  /*7d40*/  MUFU.EX2 R12, R11 ;  /* 0x0000000b000c7308 */ /* 0x000fe60000000800 */
[--C-:B------:R-:W-:Y:S01]  /*7d50*/  FFMA.FTZ R6, R167, c[0x0][0x2d0], -R153.reuse ;  /* 0x0000b400a7067a23 */ /* 0x100fe20000010899 */
[----:B------:R-:W-:Y:S01]  /*7d60*/  @P0 IADD3 R7, R5, UR12, RZ ;  /* 0x0000000c05070c10 */ /* 0x000fe2000fffe0ff */
[----:B------:R-:W-:Y:S01]  /*7d70*/  FFMA.FTZ R5, R166, c[0x0][0x2d0], -R153 ;  /* 0x0000b400a6057a23 */ /* 0x000fe20000010899 */
[----:B------:R-:W-:Y:S01]  /*7d80*/  @UP0 USHF.L.U32 UR12, UR4, 0x6, URZ ;  /* 0x00000006040c0899 */ /* 0x000fe2000800063f */
[----:B------:R-:W-:Y:S02]  /*7d90*/  MOV R166, R27 ;  /* 0x0000001b00a67202 */ /* 0x000fe40000000f00 */
[----:B------:R-:W-:Y:S01]  /*7da0*/  @P0 SHF.L.U64.HI R7, R4, 0x1, R7 ;  /* 0x0000000104070819 */ /* 0x000fe20000010207 */
[----:B------:R1:W-:Y:S01]  /*7db0*/  MUFU.EX2 R158, R6 ;  /* 0x00000006009e7308 */ /* 0x0003e20000000800 */
[----:B------:R-:W-:Y:S01]  /*7dc0*/  MOV R167, R48 ;  /* 0x0000003000a77202 */ /* 0x000fe20000000f00 */
[----:B--2---:R-:W-:Y:S01]  /*7dd0*/  FADD.FTZ R0, -R3, R102 ;  /* 0x0000006603007221 */ /* 0x004fe20000010100 */
[----:B------:R-:W-:Y:S01]  /*7de0*/  MOV R102, R154 ;  /* 0x0000009a00667202 */ /* 0x000fe20000000f00 */
[----:B---3--:R-:W-:Y:S02]  /*7df0*/  FMUL.FTZ R16, R2, R116 ;  /* 0x0000007402107220 */ /* 0x008fe40000410000 */
[----:B------:R-:W-:Y:S04]  /*7e00*/  FMUL.FTZ R0, R0, c[0x0][0x2d0] ;  /* 0x0000b40000007a20 */ /* 0x000fe80000410000 */
[----:B------:R2:W-:Y:S01]  /*7e10*/  MUFU.EX2 R248, R5 ;  /* 0x0000000500f87308 */ /* 0x0005e20000000800 */
[C---:B------:R-:W-:Y:S02]  /*7e20*/  FMUL.FTZ R17, R2.reuse, R117 ;  /* 0x0000007502117220 */ /* 0x040fe40000410000 */
[C---:B------:R-:W-:Y:S01]  /*7e30*/  FMUL.FTZ R24, R2.reuse, R124 ;  /* 0x0000007c02187220 */ /* 0x040fe20000410000 */
[----:B------:R-:W-:Y:S01]  /*7e40*/  MOV R124, R26 ;  /* 0x0000001a007c7202 */ /* 0x000fe20000000f00 */
[C---:B------:R-:W-:Y:S01]  /*7e50*/  FMUL.FTZ R25, R2.reuse, R125 ;  /* 0x0000007d02197220 */ /* 0x040fe20000410000 */
[----:B------:R-:W-:Y:S01]  /*7e60*/  MOV R125, R165 ;  /* 0x000000a5007d7202 */ /* 0x000fe20000000f00 */
[----:B------:R-:W-:Y:S01]  /*7e70*/  FMUL.FTZ R48, R2, R148 ;  /* 0x0000009402307220 */ /* 0x000fe20000410000 */
[----:B------:R-:W-:Y:S01]  /*7e80*/  MOV R148, R102 ;  /* 0x0000006600947202 */ /* 0x000fe20000000f00 */
[----:B------:R-:W-:Y:S01]  /*7e90*/  FFMA.FTZ R102, R172, c[0x0][0x2d0], -R153 ;  /* 0x0000b400ac667a23 */ /* 0x000fe20000010899 */
[----:B------:R-:W3:Y:S01]  /*7ea0*/  MUFU.EX2 R0, R0 ;  /* 0x0000000000007308 */ /* 0x000ee20000000800 */
[----:B------:R-:W-:Y:S01]  /*7eb0*/  MOV R165, R41 ;  /* 0x0000002900a57202 */ /* 0x000fe20000000f00 */
[C---:B------:R-:W-:Y:S01]  /*7ec0*/  FMUL.FTZ R41, R2.reuse, R141 ;  /* 0x0000008d02297220 */ /* 0x040fe20000410000 */
[----:B------:R-:W-:Y:S01]  /*7ed0*/  MOV R141, R252 ;  /* 0x000000fc008d7202 */ /* 0x000fe20000000f00 */
[----:B------:R-:W-:Y:S01]  /*7ee0*/  FMUL.FTZ R52, R2, R52 ;  /* 0x0000003402347220 */ /* 0x000fe20000410000 */
[----:B-1----:R-:W-:Y:S01]  /*7ef0*/  @P0 SHF.L.U32 R6, R4, 0x1, RZ ;  /* 0x0000000104060819 */ /* 0x002fe200000006ff */
[C---:B------:R-:W-:Y:S02]  /*7f00*/  FMUL.FTZ R53, R2.reuse, R53 ;  /* 0x0000003502357220 */ /* 0x040fe40000410000 */
[----:B------:R-:W-:Y:S01]  /*7f10*/  FMUL.FTZ R56, R2, R56 ;  /* 0x0000003802387220 */ /* 0x000fe20000410000 */
[----:B------:R-:W-:Y:S01]  /*7f20*/  @P0 IADD3 R4, P1, R6, c[0x0][0x1c8], RZ ;  /* 0x0000720006040a10 */ /* 0x000fe20007f3e0ff */
[----:B------:R-:W-:Y:S01]  /*7f30*/  FMUL.FTZ R57, R2, R57 ;  /* 0x0000003902397220 */ /* 0x000fe20000410000 */
[----:B------:R-:W-:Y:S01]  /*7f40*/  @P0 IADD3 R8, P2, R6, 0x80, RZ ;  /* 0x0000008006080810 */ /* 0x000fe20007f5e0ff */
[----:B------:R-:W-:Y:S01]  /*7f50*/  FMUL.FTZ R60, R2, R60 ;  /* 0x0000003c023c7220 */ /* 0x000fe20000410000 */
[----:B------:R-:W-:Y:S01]  /*7f60*/  @P0 IADD3 R6, P3, R6, 0x100, RZ ;  /* 0x0000010006060810 */ /* 0x000fe20007f7e0ff */
[C---:B------:R-:W-:Y:S01]  /*7f70*/  FMUL.FTZ R61, R2.reuse, R61 ;  /* 0x0000003d023d7220 */ /* 0x040fe20000410000 */
[----:B--2---:R-:W-:Y:S01]  /*7f80*/  @P0 IADD3.X R5, R7, c[0x0][0x1cc], RZ, P1, !PT ;  /* 0x0000730007050a10 */ /* 0x004fe20000ffe4ff */
[----:B------:R-:W-:Y:S01]  /*7f90*/  FMUL.FTZ R64, R2, R64 ;  /* 0x0000004002407220 */ /* 0x000fe20000410000 */
[----:B------:R-:W-:Y:S01]  /*7fa0*/  @P0 IADD3 R8, P1, R8, c[0x0][0x1c8], RZ ;  /* 0x0000720008080a10 */ /* 0x000fe20007f3e0ff */
[C---:B------:R-:W-:Y:S01]  /*7fb0*/  FMUL.FTZ R65, R2.reuse, R65 ;  /* 0x0000004102417220 */ /* 0x040fe20000410000 */
[----:B------:R-:W-:Y:S01]  /*7fc0*/  MUFU.EX2 R164, R164 ;  /* 0x000000a400a47308 */ /* 0x000fe20000000800 */
[----:B------:R1:W-:Y:S01]  /*7fd0*/  @P0 LDGSTS.E.BYPASS.LTC128B.128 [R249+0xc100], [R4.64], !P6 ;  /* 0x0c10000004f90fae */ /* 0x0003e2000f101d4a */
[--C-:B------:R-:W-:Y:S01]  /*7fe0*/  @P0 IADD3.X R9, RZ, c[0x0][0x1cc], R7.reuse, P1, P2 ;  /* 0x00007300ff090a10 */ /* 0x100fe20000fe4407 */
[----:B------:R-:W-:Y:S01]  /*7ff0*/  FMUL.FTZ R68, R2, R68 ;  /* 0x0000004402447220 */ /* 0x000fe20000410000 */
[----:B------:R-:W-:Y:S01]  /*8000*/  @P0 IADD3 R10, P2, R6, c[0x0][0x1c8], RZ ;  /* 0x00007200060a0a10 */ /* 0x000fe20007f5e0ff */
[C---:B---3--:R-:W-:Y:S02]  /*8010*/  FMUL.FTZ R19, R0.reuse, R119 ;  /* 0x0000007700137220 */ /* 0x048fe40000410000 */
[C---:B------:R-:W-:Y:S01]  /*8020*/  FMUL.FTZ R26, R0.reuse, R126 ;  /* 0x0000007e001a7220 */ /* 0x040fe20000410000 */
[----:B------:R-:W-:Y:S01]  /*8030*/  @P0 IADD3.X R11, RZ, c[0x0][0x1cc], R7, P2, P3 ;  /* 0x00007300ff0b0a10 */ /* 0x000fe200017e6407 */
[----:B------:R2:W-:Y:S01]  /*8040*/  @P0 LDGSTS.E.BYPASS.LTC128B.128 [R249+0xf100], [R8.64], !P5 ;  /* 0x0f10000008f90fae */ /* 0x0005e2000e901d4a */
[C---:B------:R-:W-:Y:S01]  /*8050*/  FMUL.FTZ R27, R0.reuse, R127 ;  /* 0x0000007f001b7220 */ /* 0x040fe20000410000 */
[----:B------:R-:W-:Y:S01]  /*8060*/  MOV R127, R43 ;  /* 0x0000002b007f7202 */ /* 0x000fe20000000f00 */
[C---:B------:R-:W-:Y:S01]  /*8070*/  FMUL.FTZ R43, R0.reuse, R143 ;  /* 0x0000008f002b7220 */ /* 0x040fe20000410000 */
[----:B------:R-:W-:Y:S01]  /*8080*/  MOV R126, R50 ;  /* 0x00000032007e7202 */ /* 0x000fe20000000f00 */
[C---:B------:R-:W-:Y:S01]  /*8090*/  FMUL.FTZ R50, R0.reuse, R150 ;  /* 0x0000009600327220 */ /* 0x040fe20000410000 */
[----:B------:R-:W-:Y:S01]  /*80a0*/  MUFU.EX2 R170, R170 ;  /* 0x000000aa00aa7308 */ /* 0x000fe20000000800 */
[C---:B------:R-:W-:Y:S01]  /*80b0*/  FMUL.FTZ R54, R0.reuse, R54 ;  /* 0x0000003600367220 */ /* 0x040fe20000410000 */
[----:B------:R3:W-:Y:S01]  /*80c0*/  @P0 LDGSTS.E.BYPASS.LTC128B.128 [R249+0x12100], [R10.64], !P4 ;  /* 0x121000000af90fae */ /* 0x0007e2000e101d4a */
[C---:B------:R-:W-:Y:S02]  /*80d0*/  FMUL.FTZ R55, R0.reuse, R55 ;  /* 0x0000003700377220 */ /* 0x040fe40000410000 */
[C---:B------:R-:W-:Y:S02]  /*80e0*/  FMUL.FTZ R58, R0.reuse, R58 ;  /* 0x0000003a003a7220 */ /* 0x040fe40000410000 */
[C---:B------:R-:W-:Y:S02]  /*80f0*/  FMUL.FTZ R59, R0.reuse, R59 ;  /* 0x0000003b003b7220 */ /* 0x040fe40000410000 */
[C---:B------:R-:W-:Y:S02]  /*8100*/  FMUL.FTZ R62, R0.reuse, R62 ;  /* 0x0000003e003e7220 */ /* 0x040fe40000410000 */
[----:B------:R-:W-:Y:S01]  /*8110*/  FMUL.FTZ R63, R0, R63 ;  /* 0x0000003f003f7220 */ /* 0x000fe20000410000 */
[----:B-1----:R-:W-:Y:S01]  /*8120*/  @P0 IADD3 R4, P1, R4, UR12, RZ ;  /* 0x0000000c04040c10 */ /* 0x002fe2000ff3e0ff */
[C---:B------:R-:W-:Y:S02]  /*8130*/  FMUL.FTZ R66, R0.reuse, R66 ;  /* 0x0000004200427220 */ /* 0x040fe40000410000 */
[----:B------:R-:W-:Y:S01]  /*8140*/  FMUL.FTZ R67, R0, R67 ;  /* 0x0000004300437220 */ /* 0x000fe20000410000 */
[----:B------:R-:W-:Y:S01]  /*8150*/  @P0 IADD3.X R5, R5, UR15, RZ, P1, !PT ;  /* 0x0000000f05050c10 */ /* 0x000fe20008ffe4ff */
[----:B------:R-:W-:Y:S01]  /*8160*/  FMUL.FTZ R69, R2, R69 ;  /* 0x0000004502457220 */ /* 0x000fe20000410000 */
[----:B------:R-:W-:Y:S01]  /*8170*/  @P0 IADD3 R6, P2, R4, UR12, RZ ;  /* 0x0000000c04060c10 */ /* 0x000fe2000ff5e0ff */
[----:B------:R-:W-:Y:S02]  /*8180*/  FMUL.FTZ R70, R0, R70 ;  /* 0x0000004600467220 */ /* 0x000fe40000410000 */
[----:B------:R1:W-:Y:S01]  /*8190*/  @P0 LDGSTS.E.BYPASS.LTC128B.128 [R249+0xd100], [R4.64], !P6 ;  /* 0x0d10000004f90fae */ /* 0x0003e2000f101d4a */
[----:B------:R-:W-:Y:S01]  /*81a0*/  @P0 IADD3.X R7, R5, UR15, RZ, P2, !PT ;  /* 0x0000000f05070c10 */ /* 0x000fe200097fe4ff */
[--C-:B--2---:R-:W-:Y:S01]  /*81b0*/  FFMA.FTZ R8, R171, c[0x0][0x2d0], -R101.reuse ;  /* 0x0000b400ab087a23 */ /* 0x104fe20000010865 */
[----:B------:R-:W-:Y:S01]  /*81c0*/  MOV R171, R12 ;  /* 0x0000000c00ab7202 */ /* 0x000fe20000000f00 */
[----:B------:R-:W-:Y:S02]  /*81d0*/  FMUL.FTZ R9, R2, R109 ;  /* 0x0000006d02097220 */ /* 0x000fe40000410000 */
[----:B------:R2:W4:Y:S01]  /*81e0*/  MUFU.EX2 R159, R8 ;  /* 0x00000008009f7308 */ /* 0x0005220000000800 */
[C---:B---3--:R-:W-:Y:S01]  /*81f0*/  FMUL.FTZ R10, R0.reuse, R110 ;  /* 0x0000006e000a7220 */ /* 0x048fe20000410000 */
[----:B------:R1:W-:Y:S01]  /*8200*/  @P0 LDGSTS.E.BYPASS.LTC128B.128 [R249+0x10100], [R4.64+0x80], !P5 ;  /* 0x1010008004f90fae */ /* 0x0003e2000e901d4a */
[C---:B------:R-:W-:Y:S02]  /*8210*/  FMUL.FTZ R11, R0.reuse, R111 ;  /* 0x0000006f000b7220 */ /* 0x040fe40000410000 */
[----:B------:R-:W-:Y:S02]  /*8220*/  FMUL.FTZ R71, R0, R71 ;  /* 0x0000004700477220 */ /* 0x000fe40000410000 */
[C---:B------:R-:W-:Y:S02]  /*8230*/  FMUL.FTZ R72, R2.reuse, R72 ;  /* 0x0000004802487220 */ /* 0x040fe40000410000 */
[----:B------:R-:W-:Y:S01]  /*8240*/  FMUL.FTZ R73, R2, R73 ;  /* 0x0000004902497220 */ /* 0x000fe20000410000 */
[----:B------:R1:W-:Y:S01]  /*8250*/  @P0 LDGSTS.E.BYPASS.LTC128B.128 [R249+0x13100], [R4.64+0x100], !P4 ;  /* 0x1310010004f90fae */ /* 0x0003e2000e101d4a */
[C---:B------:R-:W-:Y:S02]  /*8260*/  FMUL.FTZ R74, R0.reuse, R74 ;  /* 0x0000004a004a7220 */ /* 0x040fe40000410000 */
[----:B------:R-:W-:Y:S02]  /*8270*/  FMUL.FTZ R75, R0, R75 ;  /* 0x0000004b004b7220 */ /* 0x000fe40000410000 */
[C---:B------:R-:W-:Y:S02]  /*8280*/  FMUL.FTZ R76, R2.reuse, R76 ;  /* 0x0000004c024c7220 */ /* 0x040fe40000410000 */
[----:B------:R-:W-:Y:S01]  /*8290*/  FMUL.FTZ R77, R2, R77 ;  /* 0x0000004d024d7220 */ /* 0x000fe20000410000 */
[----:B------:R3:W-:Y:S01]  /*82a0*/  @P0 LDGSTS.E.BYPASS.LTC128B.128 [R249+0xe100], [R6.64], !P6 ;  /* 0x0e10000006f90fae */ /* 0x0007e2000f101d4a */
[C---:B------:R-:W-:Y:S02]  /*82b0*/  FMUL.FTZ R78, R0.reuse, R78 ;  /* 0x0000004e004e7220 */ /* 0x040fe40000410000 */
[----:B------:R-:W-:Y:S02]  /*82c0*/  FMUL.FTZ R79, R0, R79 ;  /* 0x0000004f004f7220 */ /* 0x000fe40000410000 */
[C---:B------:R-:W-:Y:S02]  /*82d0*/  FMUL.FTZ R80, R2.reuse, R80 ;  /* 0x0000005002507220 */ /* 0x040fe40000410000 */
[C---:B--2---:R-:W-:Y:S01]  /*82e0*/  FMUL.FTZ R8, R2.reuse, R108 ;  /* 0x0000006c02087220 */ /* 0x044fe20000410000 */
[----:B------:R3:W-:Y:S01]  /*82f0*/  @P0 LDGSTS.E.BYPASS.LTC128B.128 [R249+0x11100], [R6.64+0x80], !P5 ;  /* 0x1110008006f90fae */ /* 0x0007e2000e901d4a */
[----:B------:R-:W-:Y:S02]  /*8300*/  FMUL.FTZ R81, R2, R81 ;  /* 0x0000005102517220 */ /* 0x000fe40000410000 */
[C---:B------:R-:W-:Y:S02]  /*8310*/  FMUL.FTZ R82, R0.reuse, R82 ;  /* 0x0000005200527220 */ /* 0x040fe40000410000 */
[----:B------:R-:W-:Y:S02]  /*8320*/  FMUL.FTZ R83, R0, R83 ;  /* 0x0000005300537220 */ /* 0x000fe40000410000 */
[C---:B------:R-:W-:Y:S01]  /*8330*/  FMUL.FTZ R84, R2.reuse, R84 ;  /* 0x0000005402547220 */ /* 0x040fe20000410000 */
[----:B------:R3:W-:Y:S01]  /*8340*/  @P0 LDGSTS.E.BYPASS.LTC128B.128 [R249+0x14100], [R6.64+0x100], !P4 ;  /* 0x1410010006f90fae */ /* 0x0007e2000e101d4a */
[----:B------:R-:W-:Y:S02]  /*8350*/  FMUL.FTZ R85, R2, R85 ;  /* 0x0000005502557220 */ /* 0x000fe40000410000 */
[--C-:B-1----:R-:W-:Y:S01]  /*8360*/  FFMA.FTZ R4, R168, c[0x0][0x2d0], -R101.reuse ;  /* 0x0000b400a8047a23 */ /* 0x102fe20000010865 */
[----:B------:R-:W-:Y:S01]  /*8370*/  MOV R168, R49 ;  /* 0x0000003100a87202 */ /* 0x000fe20000000f00 */
[C---:B------:R-:W-:Y:S01]  /*8380*/  FMUL.FTZ R5, R2.reuse, R105 ;  /* 0x0000006902057220 */ /* 0x040fe20000410000 */
[----:B----4-:R-:W-:Y:S01]  /*8390*/  F2FP.BF16.PACK_AB R105, R159, R171 ;  /* 0x000000ab9f69723e */ /* 0x010fe200000010ff */
[----:B------:R1:W-:Y:S01]  /*83a0*/  MUFU.EX2 R155, R4 ;  /* 0x00000004009b7308 */ /* 0x0003e20000000800 */
[----:B------:R-:W2:Y:S01]  /*83b0*/  LDSM.16.MT88.4 R12, [R225+0x100] ;  /* 0x00010000e10c783b */ /* 0x000ea20000004200 */
[----:B------:R-:W-:Y:S01]  /*83c0*/  FMUL.FTZ R49, R2, R149 ;  /* 0x0000009502317220 */ /* 0x000fe20000410000 */
[----:B------:R-:W-:Y:S01]  /*83d0*/  MOV R149, R51 ;  /* 0x0000003300957202 */ /* 0x000fe20000000f00 */
[C---:B------:R-:W-:Y:S01]  /*83e0*/  FMUL.FTZ R51, R0.reuse, R151 ;  /* 0x0000009700337220 */ /* 0x040fe20000410000 */
[----:B------:R-:W-:Y:S01]  /*83f0*/  MOV R151, R251 ;  /* 0x000000fb00977202 */ /* 0x000fe20000000f00 */
[C---:B------:R-:W-:Y:S02]  /*8400*/  FMUL.FTZ R86, R0.reuse, R86 ;  /* 0x0000005600567220 */ /* 0x040fe40000410000 */
[----:B------:R-:W-:Y:S01]  /*8410*/  FMUL.FTZ R87, R0, R87 ;  /* 0x0000005700577220 */ /* 0x000fe20000410000 */
[----:B------:R-:W4:Y:S01]  /*8420*/  LDSM.16.MT88.4 R20, [R226+0x100] ;  /* 0x00010000e214783b */ /* 0x000f220000004200 */
[C---:B------:R-:W-:Y:S02]  /*8430*/  FMUL.FTZ R88, R2.reuse, R88 ;  /* 0x0000005802587220 */ /* 0x040fe40000410000 */
[----:B------:R-:W-:Y:S02]  /*8440*/  FMUL.FTZ R89, R2, R89 ;  /* 0x0000005902597220 */ /* 0x000fe40000410000 */
[C---:B------:R-:W-:Y:S02]  /*8450*/  FMUL.FTZ R90, R0.reuse, R90 ;  /* 0x0000005a005a7220 */ /* 0x040fe40000410000 */
[----:B------:R-:W-:Y:S01]  /*8460*/  FMUL.FTZ R91, R0, R91 ;  /* 0x0000005b005b7220 */ /* 0x000fe20000410000 */
[----:B------:R-:W2:Y:S01]  /*8470*/  LDSM.16.MT88.4 R28, [R229+0x100] ;  /* 0x00010000e51c783b */ /* 0x000ea20000004200 */
[----:B------:R-:W-:Y:S02]  /*8480*/  FMUL.FTZ R92, R2, R92 ;  /* 0x0000005c025c7220 */ /* 0x000fe40000410000 */
[C---:B---3--:R-:W-:Y:S01]  /*8490*/  FMUL.FTZ R6, R0.reuse, R106 ;  /* 0x0000006a00067220 */ /* 0x048fe20000410000 */
[----:B------:R-:W-:Y:S01]  /*84a0*/  F2FP.BF16.PACK_AB R106, R231, R248 ;  /* 0x000000f8e76a723e */ /* 0x000fe200000010ff */
[C---:B------:R-:W-:Y:S02]  /*84b0*/  FMUL.FTZ R7, R0.reuse, R107 ;  /* 0x0000006b00077220 */ /* 0x040fe40000410000 */
[----:B-1----:R-:W-:Y:S01]  /*84c0*/  FFMA.FTZ R4, R169, c[0x0][0x2d0], -R101 ;  /* 0x0000b400a9047a23 */ /* 0x002fe20000010865 */
[----:B------:R-:W-:Y:S01]  /*84d0*/  MOV R169, R18 ;  /* 0x0000001200a97202 */ /* 0x000fe20000000f00 */
[----:B------:R-:W-:Y:S01]  /*84e0*/  FMUL.FTZ R18, R0, R118 ;  /* 0x0000007600127220 */ /* 0x000fe20000410000 */
[----:B------:R-:W1:Y:S01]  /*84f0*/  LDSM.16.MT88.4 R36, [R228+0x100] ;  /* 0x00010000e424783b */ /* 0x000e620000004200 */
[----:B------:R3:W3:Y:S01]  /*8500*/  MUFU.EX2 R154, R4 ;  /* 0x00000004009a7308 */ /* 0x0006e20000000800 */
[----:B------:R-:W-:Y:S02]  /*8510*/  FMUL.FTZ R93, R2, R93 ;  /* 0x0000005d025d7220 */ /* 0x000fe40000410000 */
[C---:B------:R-:W-:Y:S02]  /*8520*/  FMUL.FTZ R94, R0.reuse, R94 ;  /* 0x0000005e005e7220 */ /* 0x040fe40000410000 */
[----:B------:R-:W-:Y:S02]  /*8530*/  FMUL.FTZ R95, R0, R95 ;  /* 0x0000005f005f7220 */ /* 0x000fe40000410000 */
[----:B------:R-:W-:Y:S01]  /*8540*/  LDSM.16.MT88.4 R108, [R226+0x3100] ;  /* 0x00310000e26c783b */ /* 0x000fe20000004200 */
[C---:B------:R-:W-:Y:S02]  /*8550*/  FMUL.FTZ R96, R2.reuse, R96 ;  /* 0x0000006002607220 */ /* 0x040fe40000410000 */
[----:B------:R-:W-:Y:S02]  /*8560*/  FMUL.FTZ R97, R2, R97 ;  /* 0x0000006102617220 */ /* 0x000fe40000410000 */
[C---:B------:R-:W-:Y:S02]  /*8570*/  FMUL.FTZ R98, R0.reuse, R98 ;  /* 0x0000006200627220 */ /* 0x040fe40000410000 */
[----:B------:R-:W-:Y:S01]  /*8580*/  FMUL.FTZ R99, R0, R99 ;  /* 0x0000006300637220 */ /* 0x000fe20000410000 */
[----:B------:R-:W-:Y:S08]  /*8590*/  LDSM.16.MT88.4 R116, [R228+0x3100] ;  /* 0x00310000e474783b */ /* 0x000ff00000004200 */
[----:B------:R-:W0:Y:S01]  /*85a0*/  LDGDEPBAR ;  /* 0x00000000000079af */ /* 0x000e220000000000 */
[----:B---3--:R-:W-:Y:S01]  /*85b0*/  FMUL.FTZ R4, R2, R104 ;  /* 0x0000006802047220 */ /* 0x008fe20000410000 */
[----:B------:R-:W-:Y:S02]  /*85c0*/  F2FP.BF16.PACK_AB R104, R158, R169 ;  /* 0x000000a99e68723e */ /* 0x000fe400000010ff */
[----:B------:R-:W-:Y:S07]  /*85d0*/  F2FP.BF16.PACK_AB R107, R154, R155 ;  /* 0x0000009b9a6b723e */ /* 0x000fee00000010ff */
[C---:B--2---:R-:W-:Y:S07]  /*85e0*/  HMMA.16816.F32.BF16 R4, R104.reuse, R12, R4 ;  /* 0x0000000c6804723c */ /* 0x044fee0000041804 */
[C---:B------:R-:W-:Y:S01]  /*85f0*/  FMUL.FTZ R12, R2.reuse, R112 ;  /* 0x00000070020c7220 */ /* 0x040fe20000410000 */
[C---:B------:R-:W-:Y:S04]  /*8600*/  HMMA.16816.F32.BF16 R8, R104.reuse, R14, R8 ;  /* 0x0000000e6808723c */ /* 0x040fe80000041808 */
[----:B------:R-:W-:Y:S03]  /*8610*/  FMUL.FTZ R13, R2, R113 ;  /* 0x00000071020d7220 */ /* 0x000fe60000410000 */
[C---:B------:R-:W-:Y:S02]  /*8620*/  FMUL.FTZ R14, R0.reuse, R114 ;  /* 0x00000072000e7220 */ /* 0x040fe40000410000 */
[----:B------:R-:W-:Y:S02]  /*8630*/  FMUL.FTZ R15, R0, R115 ;  /* 0x00000073000f7220 */ /* 0x000fe40000410000 */
[----:B------:R-:W-:Y:S05]  /*8640*/  LDSM.16.MT88.4 R112, [R229+0x3100] ;  /* 0x00310000e570783b */ /* 0x000fea0000004200 */
[C---:B----4-:R-:W-:Y:S07]  /*8650*/  HMMA.16816.F32.BF16 R12, R104.reuse, R20, R12 ;  /* 0x00000014680c723c */ /* 0x050fee000004180c */
[C---:B------:R-:W-:Y:S01]  /*8660*/  FMUL.FTZ R20, R2.reuse, R120 ;  /* 0x0000007802147220 */ /* 0x040fe20000410000 */
[C---:B------:R-:W-:Y:S04]  /*8670*/  HMMA.16816.F32.BF16 R16, R104.reuse, R22, R16 ;  /* 0x000000166810723c */ /* 0x040fe80000041810 */
[----:B------:R-:W-:Y:S01]  /*8680*/  FMUL.FTZ R21, R2, R121 ;  /* 0x0000007902157220 */ /* 0x000fe20000410000 */
[----:B------:R-:W-:Y:S02]  /*8690*/  MOV R120, R47 ;  /* 0x0000002f00787202 */ /* 0x000fe40000000f00 */
[C---:B------:R-:W-:Y:S01]  /*86a0*/  FMUL.FTZ R22, R0.reuse, R122 ;  /* 0x0000007a00167220 */ /* 0x040fe20000410000 */
[----:B------:R-:W-:Y:S01]  /*86b0*/  MOV R121, R46 ;  /* 0x0000002e00797202 */ /* 0x000fe20000000f00 */
[----:B------:R-:W-:Y:S03]  /*86c0*/  FMUL.FTZ R23, R0, R123 ;  /* 0x0000007b00177220 */ /* 0x000fe60000410000 */
[----:B------:R-:W-:Y:S02]  /*86d0*/  MOV R122, R45 ;  /* 0x0000002d007a7202 */ /* 0x000fe40000000f00 */
[----:B------:R-:W-:Y:S02]  /*86e0*/  MOV R123, R44 ;  /* 0x0000002c007b7202 */ /* 0x000fe40000000f00 */
[C---:B------:R-:W-:Y:S01]  /*86f0*/  HMMA.16816.F32.BF16 R20, R104.reuse, R28, R20 ;  /* 0x0000001c6814723c */ /* 0x040fe20000041814 */
[----:B------:R-:W2:Y:S06]  /*8700*/  LDSM.16.MT88.4 R44, [R225+0x3100] ;  /* 0x00310000e12c783b */ /* 0x000eac0000004200 */
[C---:B------:R-:W-:Y:S01]  /*8710*/  FMUL.FTZ R28, R2.reuse, R128 ;  /* 0x00000080021c7220 */ /* 0x040fe20000410000 */
[C---:B------:R-:W-:Y:S04]  /*8720*/  HMMA.16816.F32.BF16 R24, R104.reuse, R30, R24 ;  /* 0x0000001e6818723c */ /* 0x040fe80000041818 */
[C---:B------:R-:W-:Y:S01]  /*8730*/  FMUL.FTZ R29, R2.reuse, R129 ;  /* 0x00000081021d7220 */ /* 0x040fe20000410000 */
[----:B------:R-:W-:Y:S01]  /*8740*/  MOV R129, R40 ;  /* 0x0000002800817202 */ /* 0x000fe20000000f00 */
[----:B------:R-:W-:Y:S01]  /*8750*/  FMUL.FTZ R40, R2, R140 ;  /* 0x0000008c02287220 */ /* 0x000fe20000410000 */
[----:B------:R-:W-:Y:S01]  /*8760*/  MOV R128, R42 ;  /* 0x0000002a00807202 */ /* 0x000fe20000000f00 */
[C---:B------:R-:W-:Y:S01]  /*8770*/  FMUL.FTZ R30, R0.reuse, R130 ;  /* 0x00000082001e7220 */ /* 0x040fe20000410000 */
[----:B------:R-:W-:Y:S03]  /*8780*/  MOV R130, R35 ;  /* 0x0000002300827202 */ /* 0x000fe60000000f00 */
[C---:B------:R-:W-:Y:S01]  /*8790*/  FMUL.FTZ R31, R0.reuse, R131 ;  /* 0x00000083001f7220 */ /* 0x040fe20000410000 */
[----:B------:R-:W-:Y:S01]  /*87a0*/  MOV R140, R130 ;  /* 0x00000082008c7202 */ /* 0x000fe20000000f00 */
[C---:B------:R-:W-:Y:S01]  /*87b0*/  FMUL.FTZ R35, R0.reuse, R135 ;  /* 0x0000008700237220 */ /* 0x040fe20000410000 */
[----:B------:R-:W-:Y:S01]  /*87c0*/  MOV R135, R127 ;  /* 0x0000007f00877202 */ /* 0x000fe20000000f00 */
[----:B------:R-:W-:Y:S01]  /*87d0*/  FMUL.FTZ R42, R0, R142 ;  /* 0x0000008e002a7220 */ /* 0x000fe20000410000 */
[----:B------:R-:W-:Y:S02]  /*87e0*/  MOV R127, R122 ;  /* 0x0000007a007f7202 */ /* 0x000fe40000000f00 */
[C---:B-1----:R-:W-:Y:S03]  /*87f0*/  HMMA.16816.F32.BF16 R28, R104.reuse, R36, R28 ;  /* 0x00000024681c723c */ /* 0x042fe6000004181c */
[----:B------:R-:W-:Y:S01]  /*8800*/  MOV R131, R32 ;  /* 0x0000002000837202 */ /* 0x000fe20000000f00 */
[C---:B------:R-:W-:Y:S01]  /*8810*/  FMUL.FTZ R32, R2.reuse, R132 ;  /* 0x0000008402207220 */ /* 0x040fe20000410000 */
[----:B------:R-:W-:Y:S01]  /*8820*/  MOV R132, R33 ;  /* 0x0000002100847202 */ /* 0x000fe20000000f00 */
[----:B------:R-:W-:Y:S01]  /*8830*/  FMUL.FTZ R33, R2, R133 ;  /* 0x0000008502217220 */ /* 0x000fe20000410000 */
[----:B------:R-:W-:Y:S01]  /*8840*/  MOV R133, R34 ;  /* 0x0000002200857202 */ /* 0x000fe20000000f00 */
[----:B------:R-:W-:Y:S01]  /*8850*/  FMUL.FTZ R34, R0, R134 ;  /* 0x0000008600227220 */ /* 0x000fe20000410000 */
[----:B------:R-:W-:Y:S03]  /*8860*/  MOV R134, R129 ;  /* 0x0000008100867202 */ /* 0x000fe60000000f00 */
[C---:B------:R-:W-:Y:S01]  /*8870*/  FMUL.FTZ R37, R2.reuse, R137 ;  /* 0x0000008902257220 */ /* 0x040fe20000410000 */
[----:B------:R-:W-:Y:S01]  /*8880*/  MOV R150, R133 ;  /* 0x0000008500967202 */ /* 0x000fe20000000f00 */
[----:B------:R1:W-:Y:S01]  /*8890*/  MUFU.EX2 R137, R102 ;  /* 0x0000006600897308 */ /* 0x0003e20000000800 */
[C---:B------:R-:W-:Y:S03]  /*88a0*/  HMMA.16816.F32.BF16 R32, R104.reuse, R38, R32 ;  /* 0x000000266820723c */ /* 0x040fe60000041820 */
[----:B------:R-:W-:Y:S01]  /*88b0*/  FMUL.FTZ R36, R2, R136 ;  /* 0x0000008802247220 */ /* 0x000fe20000410000 */
[----:B------:R-:W-:Y:S02]  /*88c0*/  MOV R142, R131 ;  /* 0x00000083008e7202 */ /* 0x000fe40000000f00 */
[----:B------:R-:W-:Y:S01]  /*88d0*/  MOV R133, R120 ;  /* 0x0000007800857202 */ /* 0x000fe20000000f00 */
[C---:B------:R-:W-:Y:S01]  /*88e0*/  FMUL.FTZ R38, R0.reuse, R138 ;  /* 0x0000008a00267220 */ /* 0x040fe20000410000 */
[----:B------:R-:W-:Y:S01]  /*88f0*/  MOV R143, R132 ;  /* 0x00000084008f7202 */ /* 0x000fe20000000f00 */
[----:B------:R-:W-:Y:S03]  /*8900*/  FMUL.FTZ R39, R0, R139 ;  /* 0x0000008b00277220 */ /* 0x000fe60000410000 */
[----:B------:R-:W-:Y:S02]  /*8910*/  MOV R132, R121 ;  /* 0x0000007900847202 */ /* 0x000fe40000000f00 */
[----:B------:R-:W-:Y:S02]  /*8920*/  MOV R129, R128 ;  /* 0x0000008000817202 */ /* 0x000fe40000000f00 */
[C---:B--2---:R-:W-:Y:S03]  /*8930*/  HMMA.16816.F32.BF16 R36, R104.reuse, R44, R36 ;  /* 0x0000002c6824723c */ /* 0x044fe60000041824 */
[----:B------:R-:W-:Y:S02]  /*8940*/  MOV R128, R126 ;  /* 0x0000007e00807202 */ /* 0x000fe40000000f00 */
[----:B------:R-:W-:Y:S01]  /*8950*/  MOV R126, R123 ;  /* 0x0000007b007e7202 */ /* 0x000fe20000000f00 */
[--C-:B-1----:R-:W-:Y:S02]  /*8960*/  FFMA.FTZ R102, R173, c[0x0][0x2d0], -R153.reuse ;  /* 0x0000b400ad667a23 */ /* 0x102fe40000010899 */
[C---:B------:R-:W-:Y:S01]  /*8970*/  HMMA.16816.F32.BF16 R40, R104.reuse, R46, R40 ;  /* 0x0000002e6828723c */ /* 0x040fe20000041828 */
[----:B------:R-:W-:Y:S03]  /*8980*/  LDSM.16.MT88.4 R120, [R229+0x900] ;  /* 0x00090000e578783b */ /* 0x000fe60000004200 */
[C---:B------:R-:W-:Y:S02]  /*8990*/  FMUL.FTZ R45, R2.reuse, R145 ;  /* 0x00000091022d7220 */ /* 0x040fe40000410000 */
[----:B------:R1:W2:Y:S01]  /*89a0*/  MUFU.EX2 R145, R102 ;  /* 0x0000006600917308 */ /* 0x0002a20000000800 */
[----:B------:R-:W-:Y:S02]  /*89b0*/  FMUL.FTZ R44, R2, R144 ;  /* 0x00000090022c7220 */ /* 0x000fe40000410000 */
[C---:B------:R-:W-:Y:S03]  /*89c0*/  FMUL.FTZ R47, R0.reuse, R147 ;  /* 0x00000093002f7220 */ /* 0x040fe60000410000 */
[----:B------:R-:W-:Y:S07]  /*89d0*/  FMUL.FTZ R46, R0, R146 ;  /* 0x00000092002e7220 */ /* 0x000fee0000410000 */
[C---:B------:R-:W-:Y:S08]  /*89e0*/  HMMA.16816.F32.BF16 R44, R104.reuse, R108, R44 ;  /* 0x0000006c682c723c */ /* 0x040ff0000004182c */
[C---:B------:R-:W-:Y:S01]  /*89f0*/  HMMA.16816.F32.BF16 R48, R104.reuse, R110, R48 ;  /* 0x0000006e6830723c */ /* 0x040fe20000041830 */
[----:B------:R-:W3:Y:S03]  /*8a00*/  LDSM.16.MT88.4 R108, [R225+0x6100] ;  /* 0x00610000e16c783b */ /* 0x000ee60000004200 */
[--C-:B-1----:R-:W-:Y:S04]  /*8a10*/  FFMA.FTZ R102, R174, c[0x0][0x2d0], -R153.reuse ;  /* 0x0000b400ae667a23 */ /* 0x102fe80000010899 */
[C---:B------:R-:W-:Y:S01]  /*8a20*/  HMMA.16816.F32.BF16 R52, R104.reuse, R112, R52 ;  /* 0x000000706834723c */ /* 0x040fe20000041834 */
[----:B------:R1:W-:Y:S07]  /*8a30*/  MUFU.EX2 R139, R102 ;  /* 0x00000066008b7308 */ /* 0x0003ee0000000800 */
[C---:B------:R-:W-:Y:S01]  /*8a40*/  HMMA.16816.F32.BF16 R56, R104.reuse, R114, R56 ;  /* 0x000000726838723c */ /* 0x040fe20000041838 */
[----:B------:R-:W4:Y:S07]  /*8a50*/  LDSM.16.MT88.4 R112, [R226+0x6100] ;  /* 0x00610000e270783b */ /* 0x000f2e0000004200 */
[C---:B------:R-:W-:Y:S08]  /*8a60*/  HMMA.16816.F32.BF16 R60, R104.reuse, R116, R60 ;  /* 0x00000074683c723c */ /* 0x040ff0000004183c */
[C---:B------:R-:W-:Y:S01]  /*8a70*/  HMMA.16816.F32.BF16 R64, R104.reuse, R118, R64 ;  /* 0x000000766840723c */ /* 0x040fe20000041840 */
[----:B------:R-:W2:Y:S03]  /*8a80*/  LDSM.16.MT88.4 R116, [R229+0x6100] ;  /* 0x00610000e574783b */ /* 0x000ea60000004200 */
[----:B-1----:R-:W-:Y:S04]  /*8a90*/  FFMA.FTZ R102, R175, c[0x0][0x2d0], -R153 ;  /* 0x0000b400af667a23 */ /* 0x002fe80000010899 */
[----:B------:R1:W1:Y:S01]  /*8aa0*/  MUFU.EX2 R138, R102 ;  /* 0x00000066008a7308 */ /* 0x0002620000000800 */
[C---:B---3--:R-:W-:Y:S08]  /*8ab0*/  HMMA.16816.F32.BF16 R68, R104.reuse, R108, R68 ;  /* 0x0000006c6844723c */ /* 0x048ff00000041844 */
[C---:B------:R-:W-:Y:S01]  /*8ac0*/  HMMA.16816.F32.BF16 R72, R104.reuse, R110, R72 ;  /* 0x0000006e6848723c */ /* 0x040fe20000041848 */
[----:B------:R-:W3:Y:S07]  /*8ad0*/  LDSM.16.MT88.4 R108, [R228+0x6100] ;  /* 0x00610000e46c783b */ /* 0x000eee0000004200 */
[C---:B----4-:R-:W-:Y:S04]  /*8ae0*/  HMMA.16816.F32.BF16 R76, R104.reuse, R112, R76 ;  /* 0x00000070684c723c */ /* 0x050fe8000004184c */
[--C-:B-1----:R-:W-:Y:S04]  /*8af0*/  FFMA.FTZ R102, R180, c[0x0][0x2d0], -R101.reuse ;  /* 0x0000b400b4667a23 */ /* 0x102fe80000010865 */
[C---:B------:R-:W-:Y:S01]  /*8b00*/  HMMA.16816.F32.BF16 R80, R104.reuse, R114, R80 ;  /* 0x000000726850723c */ /* 0x040fe20000041850 */
[----:B------:R-:W1:Y:S01]  /*8b10*/  LDSM.16.MT88.4 R112, [R225+0x900] ;  /* 0x00090000e170783b */ /* 0x000e620000004200 */
[----:B------:R4:W-:Y:S06]  /*8b20*/  MUFU.EX2 R136, R102 ;  /* 0x0000006600887308 */ /* 0x0009ec0000000800 */
[C---:B--2---:R-:W-:Y:S08]  /*8b30*/  HMMA.16816.F32.BF16 R84, R104.reuse, R116, R84 ;  /* 0x000000746854723c */ /* 0x044ff00000041854 */
[C---:B------:R-:W-:Y:S01]  /*8b40*/  HMMA.16816.F32.BF16 R88, R104.reuse, R118, R88 ;  /* 0x000000766858723c */ /* 0x040fe20000041858 */
[----:B------:R-:W2:Y:S07]  /*8b50*/  LDSM.16.MT88.4 R116, [R226+0x900] ;  /* 0x00090000e274783b */ /* 0x000eae0000004200 */
[C---:B---3--:R-:W-:Y:S04]  /*8b60*/  HMMA.16816.F32.BF16 R92, R104.reuse, R108, R92 ;  /* 0x0000006c685c723c */ /* 0x048fe8000004185c */
[--C-:B----4-:R-:W-:Y:S04]  /*8b70*/  FFMA.FTZ R102, R182, c[0x0][0x2d0], -R101.reuse ;  /* 0x0000b400b6667a23 */ /* 0x110fe80000010865 */
[----:B------:R3:W4:Y:S01]  /*8b80*/  MUFU.EX2 R144, R102 ;  /* 0x0000006600907308 */ /* 0x0007220000000800 */
[----:B------:R-:W-:Y:S01]  /*8b90*/  HMMA.16816.F32.BF16 R96, R104, R110, R96 ;  /* 0x0000006e6860723c */ /* 0x000fe20000041860 */
[----:B------:R-:W1:Y:S06]  /*8ba0*/  LDSM.16.MT88.4 R108, [R228+0x900] ;  /* 0x00090000e46c783b */ /* 0x000e6c0000004200 */
[----:B------:R-:W-:Y:S02]  /*8bb0*/  F2FP.BF16.PACK_AB R104, R145, R137 ;  /* 0x000000899168723e */ /* 0x000fe400000010ff */
[----:B------:R-:W-:Y:S03]  /*8bc0*/  F2FP.BF16.PACK_AB R106, R138, R139 ;  /* 0x0000008b8a6a723e */ /* 0x000fe600000010ff */
[--C-:B---3--:R-:W-:Y:S01]  /*8bd0*/  FFMA.FTZ R102, R181, c[0x0][0x2d0], -R101.reuse ;  /* 0x0000b400b5667a23 */ /* 0x108fe20000010865 */
[----:B----4-:R-:W-:Y:S03]  /*8be0*/  F2FP.BF16.PACK_AB R105, R144, R136 ;  /* 0x000000889069723e */ /* 0x010fe600000010ff */
[----:B------:R3:W-:Y:S02]  /*8bf0*/  MUFU.EX2 R252, R102 ;  /* 0x0000006600fc7308 */ /* 0x0007e40000000800 */
[----:B---3--:R-:W-:Y:S08]  /*8c00*/  FFMA.FTZ R102, R183, c[0x0][0x2d0], -R101 ;  /* 0x0000b400b7667a23 */ /* 0x008ff00000010865 */
[----:B------:R3:W4:Y:S02]  /*8c10*/  MUFU.EX2 R251, R102 ;  /* 0x0000006600fb7308 */ /* 0x0007240000000800 */
[--C-:B---3--:R-:W-:Y:S01]  /*8c20*/  FFMA.FTZ R102, R184, c[0x0][0x2d0], -R153.reuse ;  /* 0x0000b400b8667a23 */ /* 0x108fe20000010899 */
[----:B----4-:R-:W-:Y:S07]  /*8c30*/  F2FP.BF16.PACK_AB R107, R251, R252 ;  /* 0x000000fcfb6b723e */ /* 0x010fee00000010ff */
[----:B------:R3:W-:Y:S01]  /*8c40*/  MUFU.EX2 R147, R102 ;  /* 0x0000006600937308 */ /* 0x0007e20000000800 */
[C---:B-1----:R-:W-:Y:S08]  /*8c50*/  HMMA.16816.F32.BF16 R4, R104.reuse, R112, R4 ;  /* 0x000000706804723c */ /* 0x042ff00000041804 */
[C---:B------:R-:W-:Y:S01]  /*8c60*/  HMMA.16816.F32.BF16 R8, R104.reuse, R114, R8 ;  /* 0x000000726808723c */ /* 0x040fe20000041808 */
[----:B------:R-:W1:Y:S07]  /*8c70*/  LDSM.16.MT88.4 R112, [R225+0x3900] ;  /* 0x00390000e170783b */ /* 0x000e6e0000004200 */
[C---:B--2---:R-:W-:Y:S04]  /*8c80*/  HMMA.16816.F32.BF16 R12, R104.reuse, R116, R12 ;  /* 0x00000074680c723c */ /* 0x044fe8000004180c */
[--C-:B---3--:R-:W-:Y:S04]  /*8c90*/  FFMA.FTZ R102, R186, c[0x0][0x2d0], -R153.reuse ;  /* 0x0000b400ba667a23 */ /* 0x108fe80000010899 */
[C---:B------:R-:W-:Y:S01]  /*8ca0*/  HMMA.16816.F32.BF16 R16, R104.reuse, R118, R16 ;  /* 0x000000766810723c */ /* 0x040fe20000041810 */
[----:B------:R2:W3:Y:S01]  /*8cb0*/  MUFU.EX2 R146, R102 ;  /* 0x0000006600927308 */ /* 0x0004e20000000800 */
[----:B------:R-:W4:Y:S06]  /*8cc0*/  LDSM.16.MT88.4 R116, [R226+0x3900] ;  /* 0x00390000e274783b */ /* 0x000f2c0000004200 */
[C---:B------:R-:W-:Y:S08]  /*8cd0*/  HMMA.16816.F32.BF16 R20, R104.reuse, R120, R20 ;  /* 0x000000786814723c */ /* 0x040ff00000041814 */
[C---:B------:R-:W-:Y:S01]  /*8ce0*/  HMMA.16816.F32.BF16 R24, R104.reuse, R122, R24 ;  /* 0x0000007a6818723c */ /* 0x040fe20000041818 */
[----:B------:R-:W3:Y:S07]  /*8cf0*/  LDSM.16.MT88.4 R120, [R229+0x3900] ;  /* 0x00390000e578783b */ /* 0x000eee0000004200 */
[C---:B------:R-:W-:Y:S04]  /*8d00*/  HMMA.16816.F32.BF16 R28, R104.reuse, R108, R28 ;  /* 0x0000006c681c723c */ /* 0x040fe8000004181c */
[--C-:B--2---:R-:W-:Y:S04]  /*8d10*/  FFMA.FTZ R102, R185, c[0x0][0x2d0], -R153.reuse ;  /* 0x0000b400b9667a23 */ /* 0x104fe80000010899 */
[C---:B------:R-:W-:Y:S01]  /*8d20*/  HMMA.16816.F32.BF16 R32, R104.reuse, R110, R32 ;  /* 0x0000006e6820723c */ /* 0x040fe20000041820 */
[----:B------:R2:W-:Y:S01]  /*8d30*/  MUFU.EX2 R131, R102 ;  /* 0x0000006600837308 */ /* 0x0005e20000000800 */
[----:B------:R-:W3:Y:S06]  /*8d40*/  LDSM.16.MT88.4 R108, [R228+0x3900] ;  /* 0x00390000e46c783b */ /* 0x000eec0000004200 */
[C---:B-1----:R-:W-:Y:S08]  /*8d50*/  HMMA.16816.F32.BF16 R36, R104.reuse, R112, R36 ;  /* 0x000000706824723c */ /* 0x042ff00000041824 */
[C---:B------:R-:W-:Y:S01]  /*8d60*/  HMMA.16816.F32.BF16 R40, R104.reuse, R114, R40 ;  /* 0x000000726828723c */ /* 0x040fe20000041828 */
[----:B------:R-:W1:Y:S07]  /*8d70*/  LDSM.16.MT88.4 R112, [R225+0x6900] ;  /* 0x00690000e170783b */ /* 0x000e6e0000004200 */
[C---:B----4-:R-:W-:Y:S04]  /*8d80*/  HMMA.16816.F32.BF16 R44, R104.reuse, R116, R44 ;  /* 0x00000074682c723c */ /* 0x050fe8000004182c */
[----:B--2---:R-:W-:Y:S04]  /*8d90*/  FFMA.FTZ R102, R187, c[0x0][0x2d0], -R153 ;  /* 0x0000b400bb667a23 */ /* 0x004fe80000010899 */
[C---:B------:R-:W-:Y:S01]  /*8da0*/  HMMA.16816.F32.BF16 R48, R104.reuse, R118, R48 ;  /* 0x000000766830723c */ /* 0x040fe20000041830 */
[----:B------:R2:W4:Y:S01]  /*8db0*/  MUFU.EX2 R130, R102 ;  /* 0x0000006600827308 */ /* 0x0005220000000800 */
[----:B------:R-:W4:Y:S06]  /*8dc0*/  LDSM.16.MT88.4 R116, [R226+0x6900] ;  /* 0x00690000e274783b */ /* 0x000f2c0000004200 */
[C---:B---3--:R-:W-:Y:S08]  /*8dd0*/  HMMA.16816.F32.BF16 R52, R104.reuse, R120, R52 ;  /* 0x000000786834723c */ /* 0x048ff00000041834 */
        /* <DEDUP_REMOVED lines=11> */
[--C-:B--2---:R-:W-:Y:S04]  /*8e90*/  FFMA.FTZ R102, R150, c[0x0][0x2d0], -R101.reuse ;  /* 0x0000b40096667a23 */ /* 0x104fe80000010865 */
[C---:B------:R-:W-:Y:S01]  /*8ea0*/  HMMA.16816.F32.BF16 R80, R104.reuse, R118, R80 ;  /* 0x000000766850723c */ /* 0x040fe20000041850 */
[----:B------:R2:W4:Y:S01]  /*8eb0*/  MUFU.EX2 R183, R102 ;  /* 0x0000006600b77308 */ /* 0x0005220000000800 */
[----:B------:R-:W1:Y:S06]  /*8ec0*/  LDSM.16.MT88.4 R116, [R226+0x1100] ;  /* 0x00110000e274783b */ /* 0x000e6c0000004200 */
[C---:B---3--:R-:W-:Y:S08]  /*8ed0*/  HMMA.16816.F32.BF16 R84, R104.reuse, R120, R84 ;  /* 0x000000786854723c */ /* 0x048ff00000041854 */
[C---:B------:R-:W-:Y:S01]  /*8ee0*/  HMMA.16816.F32.BF16 R88, R104.reuse, R122, R88 ;  /* 0x0000007a6858723c */ /* 0x040fe20000041858 */
[----:B------:R-:W3:Y:S07]  /*8ef0*/  LDSM.16.MT88.4 R120, [R229+0x1100] ;  /* 0x00110000e578783b */ /* 0x000eee0000004200 */
[C---:B------:R-:W-:Y:S04]  /*8f00*/  HMMA.16816.F32.BF16 R92, R104.reuse, R108, R92 ;  /* 0x0000006c685c723c */ /* 0x040fe8000004185c */
[--C-:B--2---:R-:W-:Y:S04]  /*8f10*/  FFMA.FTZ R102, R250, c[0x0][0x2d0], -R101.reuse ;  /* 0x0000b400fa667a23 */ /* 0x104fe80000010865 */
[----:B------:R-:W-:Y:S01]  /*8f20*/  HMMA.16816.F32.BF16 R96, R104, R110, R96 ;  /* 0x0000006e6860723c */ /* 0x000fe20000041860 */
[----:B------:R2:W-:Y:S01]  /*8f30*/  MUFU.EX2 R182, R102 ;  /* 0x0000006600b67308 */ /* 0x0005e20000000800 */
[----:B------:R-:W1:Y:S05]  /*8f40*/  LDSM.16.MT88.4 R108, [R228+0x1100] ;  /* 0x00110000e46c783b */ /* 0x000e6a0000004200 */
[----:B------:R-:W-:Y:S02]  /*8f50*/  F2FP.BF16.PACK_AB R104, R146, R147 ;  /* 0x000000939268723e */ /* 0x000fe400000010ff */
[----:B------:R-:W-:Y:S03]  /*8f60*/  F2FP.BF16.PACK_AB R106, R130, R131 ;  /* 0x00000083826a723e */ /* 0x000fe600000010ff */
[----:B----4-:R-:W-:Y:S01]  /*8f70*/  F2FP.BF16.PACK_AB R105, R183, R184 ;  /* 0x000000b8b769723e */ /* 0x010fe200000010ff */
[----:B--2---:R-:W-:Y:S04]  /*8f80*/  FFMA.FTZ R102, R149, c[0x0][0x2d0], -R101 ;  /* 0x0000b40095667a23 */ /* 0x004fe80000010865 */
[----:B------:R2:W4:Y:S02]  /*8f90*/  MUFU.EX2 R181, R102 ;  /* 0x0000006600b57308 */ /* 0x0005240000000800 */
[--C-:B--2---:R-:W-:Y:S01]  /*8fa0*/  FFMA.FTZ R102, R143, c[0x0][0x2d0], -R153.reuse ;  /* 0x0000b4008f667a23 */ /* 0x104fe20000010899 */
[----:B------:R-:W-:Y:S02]  /*8fb0*/  MOV R143, R141 ;  /* 0x0000008d008f7202 */ /* 0x000fe40000000f00 */
[----:B----4-:R-:W-:Y:S05]  /*8fc0*/  F2FP.BF16.PACK_AB R107, R181, R182 ;  /* 0x000000b6b56b723e */ /* 0x010fea00000010ff */
[----:B------:R2:W-:Y:S02]  /*8fd0*/  MUFU.EX2 R141, R102 ;  /* 0x00000066008d7308 */ /* 0x0005e40000000800 */
[C---:B-1----:R-:W-:Y:S08]  /*8fe0*/  HMMA.16816.F32.BF16 R4, R104.reuse, R112, R4 ;  /* 0x000000706804723c */ /* 0x042ff00000041804 */
[C---:B------:R-:W-:Y:S01]  /*8ff0*/  HMMA.16816.F32.BF16 R8, R104.reuse, R114, R8 ;  /* 0x000000726808723c */ /* 0x040fe20000041808 */
[----:B------:R-:W1:Y:S07]  /*9000*/  LDSM.16.MT88.4 R112, [R225+0x4100] ;  /* 0x00410000e170783b */ /* 0x000e6e0000004200 */
[C---:B------:R-:W-:Y:S04]  /*9010*/  HMMA.16816.F32.BF16 R12, R104.reuse, R116, R12 ;  /* 0x00000074680c723c */ /* 0x040fe8000004180c */
[--C-:B--2---:R-:W-:Y:S01]  /*9020*/  FFMA.FTZ R102, R142, c[0x0][0x2d0], -R153.reuse ;  /* 0x0000b4008e667a23 */ /* 0x104fe20000010899 */
[----:B------:R-:W-:Y:S03]  /*9030*/  MOV R142, R140 ;  /* 0x0000008c008e7202 */ /* 0x000fe60000000f00 */
        /* <DEDUP_REMOVED lines=23> */
[--C-:B--2---:R-:W-:Y:S02]  /*91b0*/  FFMA.FTZ R102, R148, c[0x0][0x2d0], -R101.reuse ;  /* 0x0000b40094667a23 */ /* 0x104fe40000010865 */
[----:B------:R-:W-:Y:S02]  /*91c0*/  LDSM.16.MT88.4 R148, [R226+0x5900] ;  /* 0x00590000e294783b */ /* 0x000fe40000004200 */
[C---:B------:R-:W-:Y:S01]  /*91d0*/  HMMA.16816.F32.BF16 R64, R104.reuse, R110, R64 ;  /* 0x0000006e6840723c */ /* 0x040fe20000041840 */
[----:B------:R2:W-:Y:S05]  /*91e0*/  MUFU.EX2 R180, R102 ;  /* 0x0000006600b47308 */ /* 0x0005ea0000000800 */
[----:B------:R-:W3:Y:S02]  /*91f0*/  LDSM.16.MT88.4 R108, [R228+0x7100] ;  /* 0x00710000e46c783b */ /* 0x000ee40000004200 */
        /* <DEDUP_REMOVED lines=19> */
[----:B--2---:R-:W-:Y:S01]  /*9330*/  FFMA.FTZ R102, R135, c[0x0][0x2d0], -R101 ;  /* 0x0000b40087667a23 */ /* 0x004fe20000010865 */
[----:B------:R-:W-:Y:S03]  /*9340*/  MOV R135, R171 ;  /* 0x000000ab00877202 */ /* 0x000fe60000000f00 */
[----:B------:R2:W4:Y:S02]  /*9350*/  MUFU.EX2 R172, R102 ;  /* 0x0000006600ac7308 */ /* 0x0005240000000800 */
[--C-:B--2---:R-:W-:Y:S01]  /*9360*/  FFMA.FTZ R102, R134, c[0x0][0x2d0], -R153.reuse ;  /* 0x0000b40086667a23 */ /* 0x104fe20000010899 */
[----:B----4-:R-:W-:Y:S07]  /*9370*/  F2FP.BF16.PACK_AB R107, R172, R173 ;  /* 0x000000adac6b723e */ /* 0x010fee00000010ff */
[----:B------:R2:W-:Y:S01]  /*9380*/  MUFU.EX2 R250, R102 ;  /* 0x0000006600fa7308 */ /* 0x0005e20000000800 */
[C---:B-1----:R-:W-:Y:S08]  /*9390*/  HMMA.16816.F32.BF16 R4, R104.reuse, R112, R4 ;  /* 0x000000706804723c */ /* 0x042ff00000041804 */
[C---:B------:R-:W-:Y:S01]  /*93a0*/  HMMA.16816.F32.BF16 R8, R104.reuse, R114, R8 ;  /* 0x000000726808723c */ /* 0x040fe20000041808 */
[----:B------:R-:W1:Y:S07]  /*93b0*/  LDSM.16.MT88.4 R112, [R225+0x4900] ;  /* 0x00490000e170783b */ /* 0x000e6e0000004200 */
[C---:B------:R-:W-:Y:S04]  /*93c0*/  HMMA.16816.F32.BF16 R12, R104.reuse, R116, R12 ;  /* 0x00000074680c723c */ /* 0x040fe8000004180c */
[--C-:B--2---:R-:W-:Y:S02]  /*93d0*/  FFMA.FTZ R102, R129, c[0x0][0x2d0], -R153.reuse ;  /* 0x0000b40081667a23 */ /* 0x104fe40000010899 */
[--C-:B------:R-:W-:Y:S02]  /*93e0*/  FFMA.FTZ R129, R126, c[0x0][0x2d0], -R153.reuse ;  /* 0x0000b4007e817a23 */ /* 0x100fe40000010899 */
[C---:B------:R-:W-:Y:S01]  /*93f0*/  HMMA.16816.F32.BF16 R16, R104.reuse, R118, R16 ;  /* 0x000000766810723c */ /* 0x040fe20000041810 */
[----:B------:R2:W4:Y:S01]  /*9400*/  MUFU.EX2 R187, R102 ;  /* 0x0000006600bb7308 */ /* 0x0005220000000800 */
[----:B------:R-:W4:Y:S06]  /*9410*/  LDSM.16.MT88.4 R116, [R226+0x4900] ;  /* 0x00490000e274783b */ /* 0x000f2c0000004200 */
[C---:B---3--:R-:W-:Y:S03]  /*9420*/  HMMA.16816.F32.BF16 R20, R104.reuse, R120, R20 ;  /* 0x000000786814723c */ /* 0x048fe60000041814 */
[----:B------:R3:W-:Y:S05]  /*9430*/  MUFU.EX2 R171, R129 ;  /* 0x0000008100ab7308 */ /* 0x0007ea0000000800 */
[C---:B------:R-:W-:Y:S01]  /*9440*/  HMMA.16816.F32.BF16 R24, R104.reuse, R122, R24 ;  /* 0x0000007a6818723c */ /* 0x040fe20000041818 */
[----:B------:R-:W4:Y:S07]  /*9450*/  LDSM.16.MT88.4 R120, [R229+0x4900] ;  /* 0x00490000e578783b */ /* 0x000f2e0000004200 */
[C---:B------:R-:W-:Y:S04]  /*9460*/  HMMA.16816.F32.BF16 R28, R104.reuse, R108, R28 ;  /* 0x0000006c681c723c */ /* 0x040fe8000004181c */
[--C-:B--2---:R-:W-:Y:S02]  /*9470*/  FFMA.FTZ R102, R124, c[0x0][0x2d0], -R153.reuse ;  /* 0x0000b4007c667a23 */ /* 0x104fe40000010899 */
[----:B------:R-:W2:Y:S02]  /*9480*/  LDL.LU R124, [R1+0x10] ;  /* 0x00001000017c7983 */ /* 0x000ea40000300800 */
[C---:B------:R-:W-:Y:S01]  /*9490*/  HMMA.16816.F32.BF16 R32, R104.reuse, R110, R32 ;  /* 0x0000006e6820723c */ /* 0x040fe20000041820 */
[----:B------:R4:W-:Y:S01]  /*94a0*/  MUFU.EX2 R186, R102 ;  /* 0x0000006600ba7308 */ /* 0x0009e20000000800 */
[----:B------:R-:W4:Y:S02]  /*94b0*/  LDSM.16.MT88.4 R108, [R228+0x4900] ;  /* 0x00490000e46c783b */ /* 0x000f240000004200 */
[----:B---3--:R-:W-:Y:S04]  /*94c0*/  MOV R129, R140 ;  /* 0x0000008c00817202 */ /* 0x008fe80000000f00 */
[C---:B-1----:R-:W-:Y:S08]  /*94d0*/  HMMA.16816.F32.BF16 R36, R104.reuse, R112, R36 ;  /* 0x000000706824723c */ /* 0x042ff00000041824 */
[C---:B------:R-:W-:Y:S01]  /*94e0*/  HMMA.16816.F32.BF16 R40, R104.reuse, R114, R40 ;  /* 0x000000726828723c */ /* 0x040fe20000041828 */
[----:B------:R-:W1:Y:S07]  /*94f0*/  LDSM.16.MT88.4 R112, [R225+0x7900] ;  /* 0x00790000e170783b */ /* 0x000e6e0000004200 */
[C---:B----4-:R-:W-:Y:S04]  /*9500*/  HMMA.16816.F32.BF16 R44, R104.reuse, R116, R44 ;  /* 0x00000074682c723c */ /* 0x050fe8000004182c */
[--C-:B------:R-:W-:Y:S02]  /*9510*/  FFMA.FTZ R102, R128, c[0x0][0x2d0], -R153.reuse ;  /* 0x0000b40080667a23 */ /* 0x100fe40000010899 */
[--C-:B------:R-:W-:Y:S02]  /*9520*/  FFMA.FTZ R128, R127, c[0x0][0x2d0], -R153.reuse ;  /* 0x0000b4007f807a23 */ /* 0x100fe40000010899 */
[C---:B------:R-:W-:Y:S01]  /*9530*/  HMMA.16816.F32.BF16 R48, R104.reuse, R118, R48 ;  /* 0x000000766830723c */ /* 0x040fe20000041830 */
[----:B------:R3:W4:Y:S01]  /*9540*/  MUFU.EX2 R185, R102 ;  /* 0x0000006600b97308 */ /* 0x0007220000000800 */
[----:B------:R-:W4:Y:S02]  /*9550*/  LDSM.16.MT88.4 R116, [R226+0x7900] ;  /* 0x00790000e274783b */ /* 0x000f240000004200 */
[----:B------:R-:W-:Y:S04]  /*9560*/  FFMA.FTZ R153, R157, c[0x0][0x2d0], -R153 ;  /* 0x0000b4009d997a23 */ /* 0x000fe80000010899 */
[C---:B------:R-:W-:Y:S02]  /*9570*/  HMMA.16816.F32.BF16 R52, R104.reuse, R120, R52 ;  /* 0x000000786834723c */ /* 0x040fe40000041834 */
[----:B------:R1:W5:Y:S01]  /*9580*/  LDL.LU R157, [R1+0x40] ;  /* 0x00004000019d7983 */ /* 0x0003620000300800 */
[----:B------:R1:W-:Y:S03]  /*9590*/  MUFU.EX2 R174, R128 ;  /* 0x0000008000ae7308 */ /* 0x0003e60000000800 */
[----:B------:R-:W2:Y:S02]  /*95a0*/  LDL.LU R134, [R1+0x14] ;  /* 0x0000140001867983 */ /* 0x000ea40000300800 */
[C---:B------:R-:W-:Y:S02]  /*95b0*/  HMMA.16816.F32.BF16 R56, R104.reuse, R122, R56 ;  /* 0x0000007a6838723c */ /* 0x040fe40000041838 */
[----:B------:R-:W4:Y:S06]  /*95c0*/  LDSM.16.MT88.4 R120, [R229+0x7900] ;  /* 0x00790000e578783b */ /* 0x000f2c0000004200 */
[C---:B------:R-:W-:Y:S04]  /*95d0*/  HMMA.16816.F32.BF16 R60, R104.reuse, R108, R60 ;  /* 0x0000006c683c723c */ /* 0x040fe8000004183c */
[--C-:B---3--:R-:W-:Y:S04]  /*95e0*/  FFMA.FTZ R102, R168, c[0x0][0x2d0], -R101.reuse ;  /* 0x0000b400a8667a23 */ /* 0x108fe80000010865 */
[C---:B------:R-:W-:Y:S01]  /*95f0*/  HMMA.16816.F32.BF16 R64, R104.reuse, R110, R64 ;  /* 0x0000006e6840723c */ /* 0x040fe20000041840 */
[----:B------:R3:W-:Y:S01]  /*9600*/  MUFU.EX2 R168, R102 ;  /* 0x0000006600a87308 */ /* 0x0007e20000000800 */
[----:B------:R-:W3:Y:S02]  /*9610*/  LDSM.16.MT88.4 R108, [R228+0x7900] ;  /* 0x00790000e46c783b */ /* 0x000ee40000004200 */
[----:B-1----:R-:W-:Y:S04]  /*9620*/  MOV R128, R141 ;  /* 0x0000008d00807202 */ /* 0x002fe80000000f00 */
[C---:B------:R-:W-:Y:S02]  /*9630*/  HMMA.16816.F32.BF16 R68, R104.reuse, R112, R68 ;  /* 0x000000706844723c */ /* 0x040fe40000041844 */
[----:B------:R-:W-:Y:S06]  /*9640*/  LDSM.16.MT88.4 R140, [R225+0x5900] ;  /* 0x00590000e18c783b */ /* 0x000fec0000004200 */
[C---:B------:R-:W-:Y:S02]  /*9650*/  HMMA.16816.F32.BF16 R72, R104.reuse, R114, R72 ;  /* 0x000000726848723c */ /* 0x040fe40000041848 */
[----:B------:R-:W1:Y:S06]  /*9660*/  LDSM.16.MT88.4 R112, [R225+0x2100] ;  /* 0x00210000e170783b */ /* 0x000e6c0000004200 */
[C---:B----4-:R-:W-:Y:S04]  /*9670*/  HMMA.16816.F32.BF16 R76, R104.reuse, R116, R76 ;  /* 0x00000074684c723c */ /* 0x050fe8000004184c */
[--C-:B---3--:R-:W-:Y:S04]  /*9680*/  FFMA.FTZ R102, R167, c[0x0][0x2d0], -R101.reuse ;  /* 0x0000b400a7667a23 */ /* 0x108fe80000010865 */
[C---:B------:R-:W-:Y:S01]  /*9690*/  HMMA.16816.F32.BF16 R80, R104.reuse, R118, R80 ;  /* 0x000000766850723c */ /* 0x040fe20000041850 */
[----:B------:R3:W4:Y:S01]  /*96a0*/  MUFU.EX2 R167, R102 ;  /* 0x0000006600a77308 */ /* 0x0007220000000800 */
[----:B------:R-:W1:Y:S06]  /*96b0*/  LDSM.16.MT88.4 R116, [R226+0x2100] ;  /* 0x00210000e274783b */ /* 0x000e6c0000004200 */
[C---:B------:R-:W-:Y:S08]  /*96c0*/  HMMA.16816.F32.BF16 R84, R104.reuse, R120, R84 ;  /* 0x000000786854723c */ /* 0x040ff00000041854 */
[C---:B------:R-:W-:Y:S01]  /*96d0*/  HMMA.16816.F32.BF16 R88, R104.reuse, R122, R88 ;  /* 0x0000007a6858723c */ /* 0x040fe20000041858 */
[----:B------:R-:W1:Y:S07]  /*96e0*/  LDSM.16.MT88.4 R120, [R229+0x2100] ;  /* 0x00210000e578783b */ /* 0x000e6e0000004200 */
[C---:B------:R-:W-:Y:S04]  /*96f0*/  HMMA.16816.F32.BF16 R92, R104.reuse, R108, R92 ;  /* 0x0000006c685c723c */ /* 0x040fe8000004185c */
[--C-:B---3--:R-:W-:Y:S04]  /*9700*/  FFMA.FTZ R102, R166, c[0x0][0x2d0], -R101.reuse ;  /* 0x0000b400a6667a23 */ /* 0x108fe80000010865 */
[----:B------:R-:W-:Y:S01]  /*9710*/  HMMA.16816.F32.BF16 R96, R104, R110, R96 ;  /* 0x0000006e6860723c */ /* 0x000fe20000041860 */
[----:B------:R3:W-:Y:S01]  /*9720*/  MUFU.EX2 R166, R102 ;  /* 0x0000006600a67308 */ /* 0x0007e20000000800 */
[----:B------:R-:W1:Y:S05]  /*9730*/  LDSM.16.MT88.4 R108, [R228+0x2100] ;  /* 0x00210000e46c783b */ /* 0x000e6a0000004200 */
[----:B------:R-:W-:Y:S02]  /*9740*/  F2FP.BF16.PACK_AB R104, R187, R250 ;  /* 0x000000fabb68723e */ /* 0x000fe400000010ff */
[----:B------:R-:W-:Y:S03]  /*9750*/  F2FP.BF16.PACK_AB R106, R185, R186 ;  /* 0x000000bab96a723e */ /* 0x000fe600000010ff */
[----:B----4-:R-:W-:Y:S01]  /*9760*/  F2FP.BF16.PACK_AB R105, R167, R168 ;  /* 0x000000a8a769723e */ /* 0x010fe200000010ff */
[--C-:B---3--:R-:W-:Y:S04]  /*9770*/  FFMA.FTZ R102, R165, c[0x0][0x2d0], -R101.reuse ;  /* 0x0000b400a5667a23 */ /* 0x108fe80000010865 */
[----:B------:R-:W3:Y:S02]  /*9780*/  MUFU.EX2 R165, R102 ;  /* 0x0000006600a57308 */ /* 0x000ee40000000800 */
[----:B---3--:R-:W-:Y:S01]  /*9790*/  F2FP.BF16.PACK_AB R107, R165, R166 ;  /* 0x000000a6a56b723e */ /* 0x008fe200000010ff */
[--C-:B------:R-:W-:Y:S02]  /*97a0*/  FFMA.FTZ R102, R125, c[0x0][0x2d0], -R101.reuse ;  /* 0x0000b4007d667a23 */ /* 0x100fe40000010865 */
[----:B------:R-:W-:Y:S05]  /*97b0*/  FFMA.FTZ R101, R103, c[0x0][0x2d0], -R101 ;  /* 0x0000b40067657a23 */ /* 0x000fea0000010865 */
[----:B------:R-:W3:Y:S01]  /*97c0*/  MUFU.EX2 R103, R102 ;  /* 0x0000006600677308 */ /* 0x000ee20000000800 */
[C---:B-1----:R-:W-:Y:S08]  /*97d0*/  HMMA.16816.F32.BF16 R4, R104.reuse, R112, R4 ;  /* 0x000000706804723c */ /* 0x042ff00000041804 */
[C---:B------:R-:W-:Y:S01]  /*97e0*/  HMMA.16816.F32.BF16 R8, R104.reuse, R114, R8 ;  /* 0x000000726808723c */ /* 0x040fe20000041808 */
[----:B------:R-:W1:Y:S01]  /*97f0*/  LDSM.16.MT88.4 R112, [R225+0x5100] ;  /* 0x00510000e170783b */ /* 0x000e620000004200 */
[----:B------:R-:W-:Y:S06]  /*9800*/  MUFU.EX2 R101, R101 ;  /* 0x0000006500657308 */ /* 0x000fec0000000800 */
[C---:B------:R-:W-:Y:S04]  /*9810*/  HMMA.16816.F32.BF16 R12, R104.reuse, R116, R12 ;  /* 0x00000074680c723c */ /* 0x040fe8000004180c */
[----:B------:R4:W1:Y:S04]  /*9820*/  MUFU.EX2 R102, R152 ;  /* 0x0000009800667308 */ /* 0x0008680000000800 */
[C---:B------:R-:W-:Y:S01]  /*9830*/  HMMA.16816.F32.BF16 R16, R104.reuse, R118, R16 ;  /* 0x000000766810723c */ /* 0x040fe20000041810 */
[----:B------:R-:W-:Y:S07]  /*9840*/  LDSM.16.MT88.4 R116, [R229+0x5100] ;  /* 0x00510000e574783b */ /* 0x000fee0000004200 */
[C---:B------:R-:W-:Y:S08]  /*9850*/  HMMA.16816.F32.BF16 R20, R104.reuse, R120, R20 ;  /* 0x000000786814723c */ /* 0x040ff00000041814 */
[C---:B------:R-:W-:Y:S01]  /*9860*/  HMMA.16816.F32.BF16 R24, R104.reuse, R122, R24 ;  /* 0x0000007a6818723c */ /* 0x040fe20000041818 */
[----:B------:R-:W-:Y:S03]  /*9870*/  LDSM.16.MT88.4 R120, [R228+0x5100] ;  /* 0x00510000e478783b */ /* 0x000fe60000004200 */
[----:B----4-:R-:W-:Y:S04]  /*9880*/  F2FP.BF16.PACK_AB R152, R171, R174 ;  /* 0x000000aeab98723e */ /* 0x010fe800000010ff */
[C---:B------:R-:W-:Y:S08]  /*9890*/  HMMA.16816.F32.BF16 R28, R104.reuse, R108, R28 ;  /* 0x0000006c681c723c */ /* 0x040ff0000004181c */
[C---:B------:R-:W-:Y:S01]  /*98a0*/  HMMA.16816.F32.BF16 R32, R104.reuse, R110, R32 ;  /* 0x0000006e6820723c */ /* 0x040fe20000041820 */
[----:B------:R-:W-:Y:S07]  /*98b0*/  LDSM.16.MT88.4 R108, [R225+0x8100] ;  /* 0x00810000e16c783b */ /* 0x000fee0000004200 */
[C---:B-1----:R-:W-:Y:S08]  /*98c0*/  HMMA.16816.F32.BF16 R36, R104.reuse, R112, R36 ;  /* 0x000000706824723c */ /* 0x042ff00000041824 */
[C---:B------:R-:W-:Y:S01]  /*98d0*/  HMMA.16816.F32.BF16 R40, R104.reuse, R114, R40 ;  /* 0x000000726828723c */ /* 0x040fe20000041828 */
[----:B------:R-:W-:Y:S03]  /*98e0*/  LDSM.16.MT88.4 R112, [R226+0x8100] ;  /* 0x00810000e270783b */ /* 0x000fe60000004200 */
[----:B--2---:R-:W-:Y:S05]  /*98f0*/  FFMA.FTZ R2, R2, R124, R169 ;  /* 0x0000007c02027223 */ /* 0x004fea00000100a9 */
[----:B------:R-:W1:Y:S01]  /*9900*/  LDSM.16.MT88.4 R124, [R226+0x5100] ;  /* 0x00510000e27c783b */ /* 0x000e620000004200 */
[----:B------:R3:W2:Y:S02]  /*9910*/  MUFU.EX2 R169, R153 ;  /* 0x0000009900a97308 */ /* 0x0006a40000000800 */
[----:B------:R-:W-:Y:S04]  /*9920*/  FADD.FTZ R2, R158, R2 ;  /* 0x000000029e027221 */ /* 0x000fe80000010000 */
[----:B------:R-:W-:Y:S01]  /*9930*/  FADD.FTZ R2, R248, R2 ;  /* 0x00000002f8027221 */ /* 0x000fe20000010000 */
[----:B------:R4:W5:Y:S03]  /*9940*/  LDL.LU R158, [R1+0x3c] ;  /* 0x00003c00019e7983 */ /* 0x0009660000300800 */
[----:B------:R-:W-:Y:S01]  /*9950*/  FADD.FTZ R2, R231, R2 ;  /* 0x00000002e7027221 */ /* 0x000fe20000010000 */
[----:B---3--:R-:W-:Y:S01]  /*9960*/  F2FP.BF16.PACK_AB R153, R164, R103 ;  /* 0x00000067a499723e */ /* 0x008fe200000010ff */
[C---:B-1----:R-:W-:Y:S03]  /*9970*/  HMMA.16816.F32.BF16 R44, R104.reuse, R124, R44 ;  /* 0x0000007c682c723c */ /* 0x042fe6000004182c */
[----:B------:R-:W-:Y:S05]  /*9980*/  FFMA.FTZ R0, R0, R134, R135 ;  /* 0x0000008600007223 */ /* 0x000fea0000010087 */
[C---:B------:R-:W-:Y:S01]  /*9990*/  HMMA.16816.F32.BF16 R48, R104.reuse, R126, R48 ;  /* 0x0000007e6830723c */ /* 0x040fe20000041830 */
[----:B------:R-:W1:Y:S03]  /*99a0*/  LDSM.16.MT88.4 R124, [R229+0x8100] ;  /* 0x00810000e57c783b */ /* 0x000e660000004200 */
[----:B------:R-:W-:Y:S04]  /*99b0*/  FADD.FTZ R0, R159, R0 ;  /* 0x000000009f007221 */ /* 0x000fe80000010000 */
[C---:B------:R-:W-:Y:S01]  /*99c0*/  HMMA.16816.F32.BF16 R52, R104.reuse, R116, R52 ;  /* 0x000000746834723c */ /* 0x040fe20000041834 */
[----:B------:R4:W5:Y:S03]  /*99d0*/  LDL.LU R159, [R1+0x38] ;  /* 0x00003800019f7983 */ /* 0x0009660000300800 */
[----:B------:R-:W-:Y:S01]  /*99e0*/  FADD.FTZ R0, R155, R0 ;  /* 0x000000009b007221 */ /* 0x000fe20000010000 */
[----:B------:R4:W5:Y:S01]  /*99f0*/  LDL.LU R248, [R1+0x34] ;  /* 0x0000340001f87983 */ /* 0x0009620000300800 */
[----:B------:R-:W-:Y:S02]  /*9a00*/  F2FP.BF16.PACK_AB R155, R101, R102 ;  /* 0x00000066659b723e */ /* 0x000fe400000010ff */
[C---:B------:R-:W-:Y:S01]  /*9a10*/  HMMA.16816.F32.BF16 R56, R104.reuse, R118, R56 ;  /* 0x000000766838723c */ /* 0x040fe20000041838 */
[----:B------:R4:W5:Y:S03]  /*9a20*/  LDL.LU R231, [R1+0x30] ;  /* 0x0000300001e77983 */ /* 0x0009660000300800 */
[----:B------:R-:W-:Y:S01]  /*9a30*/  FADD.FTZ R0, R154, R0 ;  /* 0x000000009a007221 */ /* 0x000fe20000010000 */
[----:B------:R-:W3:Y:S01]  /*9a40*/  LDSM.16.MT88.4 R116, [R228+0x8100] ;  /* 0x00810000e474783b */ /* 0x000ee20000004200 */
[----:B--2---:R-:W-:Y:S02]  /*9a50*/  F2FP.BF16.PACK_AB R154, R169, R170 ;  /* 0x000000aaa99a723e */ /* 0x004fe400000010ff */
[C---:B------:R-:W-:Y:S08]  /*9a60*/  HMMA.16816.F32.BF16 R60, R104.reuse, R120, R60 ;  /* 0x00000078683c723c */ /* 0x040ff0000004183c */
[C---:B------:R-:W-:Y:S01]  /*9a70*/  HMMA.16816.F32.BF16 R64, R104.reuse, R122, R64 ;  /* 0x0000007a6840723c */ /* 0x040fe20000041840 */
[----:B------:R-:W-:Y:S07]  /*9a80*/  LDSM.16.MT88.4 R120, [R226+0x2900] ;  /* 0x00290000e278783b */ /* 0x000fee0000004200 */
[C---:B------:R-:W-:Y:S08]  /*9a90*/  HMMA.16816.F32.BF16 R68, R104.reuse, R108, R68 ;  /* 0x0000006c6844723c */ /* 0x040ff00000041844 */
[C---:B------:R-:W-:Y:S01]  /*9aa0*/  HMMA.16816.F32.BF16 R72, R104.reuse, R110, R72 ;  /* 0x0000006e6848723c */ /* 0x040fe20000041848 */
[----:B------:R-:W2:Y:S07]  /*9ab0*/  LDSM.16.MT88.4 R108, [R225+0x2900] ;  /* 0x00290000e16c783b */ /* 0x000eae0000004200 */
[C---:B------:R-:W-:Y:S08]  /*9ac0*/  HMMA.16816.F32.BF16 R76, R104.reuse, R112, R76 ;  /* 0x00000070684c723c */ /* 0x040ff0000004184c */
[C---:B------:R-:W-:Y:S08]  /*9ad0*/  HMMA.16816.F32.BF16 R80, R104.reuse, R114, R80 ;  /* 0x000000726850723c */ /* 0x040ff00000041850 */
[C---:B-1----:R-:W-:Y:S08]  /*9ae0*/  HMMA.16816.F32.BF16 R84, R104.reuse, R124, R84 ;  /* 0x0000007c6854723c */ /* 0x042ff00000041854 */
[C---:B------:R-:W-:Y:S01]  /*9af0*/  HMMA.16816.F32.BF16 R88, R104.reuse, R126, R88 ;  /* 0x0000007e6858723c */ /* 0x040fe20000041858 */
[----:B------:R-:W1:Y:S07]  /*9b00*/  LDSM.16.MT88.4 R124, [R229+0x2900] ;  /* 0x00290000e57c783b */ /* 0x000e6e0000004200 */
[C---:B---3--:R-:W-:Y:S07]  /*9b10*/  HMMA.16816.F32.BF16 R92, R104.reuse, R116, R92 ;  /* 0x00000074685c723c */ /* 0x048fee000004185c */
[----:B------:R-:W-:Y:S01]  /*9b20*/  MOV R116, R133 ;  /* 0x0000008500747202 */ /* 0x000fe20000000f00 */
[----:B------:R-:W-:Y:S04]  /*9b30*/  HMMA.16816.F32.BF16 R96, R104, R118, R96 ;  /* 0x000000766860723c */ /* 0x000fe80000041860 */
[----:B------:R-:W-:Y:S02]  /*9b40*/  MOV R117, R132 ;  /* 0x0000008400757202 */ /* 0x000fe40000000f00 */
[----:B------:R-:W3:Y:S02]  /*9b50*/  LDSM.16.MT88.4 R132, [R228+0x2900] ;  /* 0x00290000e484783b */ /* 0x000ee40000004200 */
[C---:B--2---:R-:W-:Y:S06]  /*9b60*/  HMMA.16816.F32.BF16 R104, R152.reuse, R108, R4 ;  /* 0x0000006c9868723c */ /* 0x044fec0000041804 */
[----:B------:R-:W2:Y:S02]  /*9b70*/  LDSM.16.MT88.4 R4, [R229+0x5900] ;  /* 0x00590000e504783b */ /* 0x000ea40000004200 */
[C---:B------:R-:W-:Y:S06]  /*9b80*/  HMMA.16816.F32.BF16 R108, R152.reuse, R110, R8 ;  /* 0x0000006e986c723c */ /* 0x040fec0000041808 */
[----:B------:R-:W2:Y:S02]  /*9b90*/  LDSM.16.MT88.4 R8, [R228+0x5900] ;  /* 0x00590000e408783b */ /* 0x000ea40000004200 */
[C---:B------:R-:W-:Y:S07]  /*9ba0*/  HMMA.16816.F32.BF16 R112, R152.reuse, R120, R12 ;  /* 0x000000789870723c */ /* 0x040fee000004180c */
[----:B------:R-:W-:Y:S02]  /*9bb0*/  MOV R14, R116 ;  /* 0x00000074000e7202 */ /* 0x000fe40000000f00 */
[----:B------:R-:W-:Y:S02]  /*9bc0*/  MOV R15, R117 ;  /* 0x00000075000f7202 */ /* 0x000fe40000000f00 */
[C---:B------:R-:W-:Y:S01]  /*9bd0*/  HMMA.16816.F32.BF16 R116, R152.reuse, R122, R16 ;  /* 0x0000007a9874723c */ /* 0x040fe20000041810 */
[----:B------:R-:W-:Y:S07]  /*9be0*/  LDSM.16.MT88.4 R16, [R226+0x8900] ;  /* 0x00890000e210783b */ /* 0x000fee0000004200 */
[C---:B-1----:R-:W-:Y:S07]  /*9bf0*/  HMMA.16816.F32.BF16 R120, R152.reuse, R124, R20 ;  /* 0x0000007c9878723c */ /* 0x042fee0000041814 */
[----:B------:R-:W-:Y:S01]  /*9c00*/  MOV R23, R14 ;  /* 0x0000000e00177202 */ /* 0x000fe20000000f00 */
[C---:B------:R-:W-:Y:S04]  /*9c10*/  HMMA.16816.F32.BF16 R124, R152.reuse, R126, R24 ;  /* 0x0000007e987c723c */ /* 0x040fe80000041818 */
[----:B------:R-:W-:Y:S02]  /*9c20*/  MOV R21, R129 ;  /* 0x0000008100157202 */ /* 0x000fe40000000f00 */
[----:B------:R-:W-:Y:S02]  /*9c30*/  MOV R20, R128 ;  /* 0x0000008000147202 */ /* 0x000fe40000000f00 */
[----:B------:R-:W-:Y:S04]  /*9c40*/  MOV R26, R131 ;  /* 0x00000083001a7202 */ /* 0x000fe80000000f00 */
[----:B------:R-:W-:Y:S02]  /*9c50*/  MOV R27, R130 ;  /* 0x00000082001b7202 */ /* 0x000fe40000000f00 */
[C---:B---3--:R-:W-:Y:S03]  /*9c60*/  HMMA.16816.F32.BF16 R128, R152.reuse, R132, R28 ;  /* 0x000000849880723c */ /* 0x048fe6000004181c */
[----:B------:R-:W-:Y:S02]  /*9c70*/  MOV R22, R15 ;  /* 0x0000000f00167202 */ /* 0x000fe40000000f00 */
[----:B------:R-:W1:Y:S01]  /*9c80*/  LDSM.16.MT88.4 R12, [R225+0x8900] ;  /* 0x00890000e10c783b */ /* 0x000e620000004200 */
[----:B------:R-:W-:Y:S02]  /*9c90*/  MOV R24, R147 ;  /* 0x0000009300187202 */ /* 0x000fe40000000f00 */
[C---:B------:R-:W-:Y:S04]  /*9ca0*/  HMMA.16816.F32.BF16 R132, R152.reuse, R134, R32 ;  /* 0x000000869884723c */ /* 0x040fe80000041820 */
[----:B------:R-:W-:Y:S02]  /*9cb0*/  MOV R30, R139 ;  /* 0x0000008b001e7202 */ /* 0x000fe40000000f00 */
[----:B------:R-:W-:Y:S02]  /*9cc0*/  MOV R31, R138 ;  /* 0x0000008a001f7202 */ /* 0x000fe40000000f00 */
[----:B------:R-:W-:Y:S04]  /*9cd0*/  MOV R34, R137 ;  /* 0x0000008900227202 */ /* 0x000fe80000000f00 */
[----:B------:R-:W-:Y:S01]  /*9ce0*/  MOV R35, R136 ;  /* 0x0000008800237202 */ /* 0x000fe20000000f00 */
[----:B------:R-:W-:Y:S01]  /*9cf0*/  FADD.FTZ R2, R34, R2 ;  /* 0x0000000222027221 */ /* 0x000fe20000010000 */
[C---:B------:R-:W-:Y:S03]  /*9d00*/  HMMA.16816.F32.BF16 R136, R152.reuse, R140, R36 ;  /* 0x0000008c9888723c */ /* 0x040fe60000041824 */
[----:B------:R-:W-:Y:S01]  /*9d10*/  MOV R25, R146 ;  /* 0x0000009200197202 */ /* 0x000fe20000000f00 */
[----:B------:R-:W-:Y:S01]  /*9d20*/  FADD.FTZ R0, R35, R0 ;  /* 0x0000000023007221 */ /* 0x000fe20000010000 */
[----:B------:R-:W-:Y:S02]  /*9d30*/  MOV R28, R145 ;  /* 0x00000091001c7202 */ /* 0x000fe40000000f00 */
[----:B------:R-:W-:Y:S01]  /*9d40*/  MOV R29, R144 ;  /* 0x00000090001d7202 */ /* 0x000fe20000000f00 */
[C---:B------:R-:W-:Y:S04]  /*9d50*/  HMMA.16816.F32.BF16 R140, R152.reuse, R142, R40 ;  /* 0x0000008e988c723c */ /* 0x040fe80000041828 */
[----:B------:R-:W-:Y:S02]  /*9d60*/  FADD.FTZ R2, R28, R2 ;  /* 0x000000021c027221 */ /* 0x000fe40000010000 */
[----:B------:R-:W-:Y:S02]  /*9d70*/  FADD.FTZ R0, R29, R0 ;  /* 0x000000001d007221 */ /* 0x000fe40000010000 */
[C---:B------:R-:W-:Y:S04]  /*9d80*/  HMMA.16816.F32.BF16 R144, R152.reuse, R148, R44 ;  /* 0x000000949890723c */ /* 0x040fe8000004182c */
[----:B------:R-:W-:Y:S02]  /*9d90*/  FADD.FTZ R2, R30, R2 ;  /* 0x000000021e027221 */ /* 0x000fe40000010000 */
[----:B------:R-:W-:Y:S02]  /*9da0*/  FADD.FTZ R0, R252, R0 ;  /* 0x00000000fc007221 */ /* 0x000fe40000010000 */
[C---:B------:R-:W-:Y:S04]  /*9db0*/  HMMA.16816.F32.BF16 R148, R152.reuse, R150, R48 ;  /* 0x000000969894723c */ /* 0x040fe80000041830 */
[----:B------:R-:W-:Y:S02]  /*9dc0*/  FADD.FTZ R2, R31, R2 ;  /* 0x000000021f027221 */ /* 0x000fe40000010000 */
[----:B------:R-:W-:Y:S02]  /*9dd0*/  FADD.FTZ R0, R251, R0 ;  /* 0x00000000fb007221 */ /* 0x000fe40000010000 */
[C---:B--2---:R-:W-:Y:S04]  /*9de0*/  HMMA.16816.F32.BF16 R52, R152.reuse, R4, R52 ;  /* 0x000000049834723c */ /* 0x044fe80000041834 */
[----:B------:R-:W-:Y:S02]  /*9df0*/  FADD.FTZ R2, R24, R2 ;  /* 0x0000000218027221 */ /* 0x000fe40000010000 */
[----:B------:R-:W-:Y:S02]  /*9e00*/  FADD.FTZ R0, R184, R0 ;  /* 0x00000000b8007221 */ /* 0x000fe40000010000 */
[C---:B------:R-:W-:Y:S01]  /*9e10*/  HMMA.16816.F32.BF16 R56, R152.reuse, R6, R56 ;  /* 0x000000069838723c */ /* 0x040fe20000041838 */
[----:B------:R-:W2:Y:S03]  /*9e20*/  LDSM.16.MT88.4 R4, [R229+0x8900] ;  /* 0x00890000e504783b */ /* 0x000ea60000004200 */
[----:B------:R-:W-:Y:S02]  /*9e30*/  FADD.FTZ R2, R25, R2 ;  /* 0x0000000219027221 */ /* 0x000fe40000010000 */
[----:B------:R-:W-:Y:S02]  /*9e40*/  FADD.FTZ R0, R183, R0 ;  /* 0x00000000b7007221 */ /* 0x000fe40000010000 */
[C---:B------:R-:W-:Y:S04]  /*9e50*/  HMMA.16816.F32.BF16 R60, R152.reuse, R8, R60 ;  /* 0x00000008983c723c */ /* 0x040fe8000004183c */
[----:B------:R-:W-:Y:S02]  /*9e60*/  FADD.FTZ R2, R26, R2 ;  /* 0x000000021a027221 */ /* 0x000fe40000010000 */
[----:B------:R-:W-:Y:S02]  /*9e70*/  FADD.FTZ R0, R182, R0 ;  /* 0x00000000b6007221 */ /* 0x000fe40000010000 */
[C---:B------:R-:W-:Y:S01]  /*9e80*/  HMMA.16816.F32.BF16 R64, R152.reuse, R10, R64 ;  /* 0x0000000a9840723c */ /* 0x040fe20000041840 */
[----:B------:R-:W3:Y:S03]  /*9e90*/  LDSM.16.MT88.4 R8, [R228+0x8900] ;  /* 0x00890000e408783b */ /* 0x000ee60000004200 */
[----:B------:R-:W-:Y:S02]  /*9ea0*/  FADD.FTZ R2, R27, R2 ;  /* 0x000000021b027221 */ /* 0x000fe40000010000 */
[----:B------:R-:W-:Y:S02]  /*9eb0*/  FADD.FTZ R0, R181, R0 ;  /* 0x00000000b5007221 */ /* 0x000fe40000010000 */
[C---:B-1----:R-:W-:Y:S04]  /*9ec0*/  HMMA.16816.F32.BF16 R68, R152.reuse, R12, R68 ;  /* 0x0000000c9844723c */ /* 0x042fe80000041844 */
        /* <DEDUP_REMOVED lines=14> */
[----:B------:R-:W-:Y:S01]  /*9fb0*/  FADD.FTZ R2, R187, R2 ;  /* 0x00000002bb027221 */ /* 0x000fe20000010000 */
[C---:B------:R-:W-:Y:S03]  /*9fc0*/  HMMA.16816.F32.BF16 R88, R152.reuse, R6, R88 ;  /* 0x000000069858723c */ /* 0x040fe60000041858 */
[----:B------:R-:W-:Y:S02]  /*9fd0*/  FADD.FTZ R0, R167, R0 ;  /* 0x00000000a7007221 */ /* 0x000fe40000010000 */
[----:B------:R-:W-:Y:S02]  /*9fe0*/  FADD.FTZ R2, R186, R2 ;  /* 0x00000002ba027221 */ /* 0x000fe40000010000 */
[----:B------:R-:W-:Y:S01]  /*9ff0*/  FADD.FTZ R0, R166, R0 ;  /* 0x00000000a6007221 */ /* 0x000fe20000010000 */
[C---:B---3--:R-:W-:Y:S04]  /*a000*/  HMMA.16816.F32.BF16 R92, R152.reuse, R8, R92 ;  /* 0x00000008985c723c */ /* 0x048fe8000004185c */
[----:B------:R-:W-:Y:S02]  /*a010*/  FADD.FTZ R2, R185, R2 ;  /* 0x00000002b9027221 */ /* 0x000fe40000010000 */
[----:B------:R-:W-:Y:S02]  /*a020*/  FADD.FTZ R4, R165, R0 ;  /* 0x00000000a5047221 */ /* 0x000fe40000010000 */
[----:B------:R-:W-:Y:S01]  /*a030*/  FADD.FTZ R0, R174, R2 ;  /* 0x00000002ae007221 */ /* 0x000fe20000010000 */
[----:B------:R-:W-:Y:S03]  /*a040*/  HMMA.16816.F32.BF16 R96, R152, R10, R96 ;  /* 0x0000000a9860723c */ /* 0x000fe60000041860 */
[----:B------:R-:W-:Y:S02]  /*a050*/  FADD.FTZ R4, R103, R4 ;  /* 0x0000000467047221 */ /* 0x000fe40000010000 */
[----:B------:R-:W-:Y:S02]  /*a060*/  FADD.FTZ R0, R171, R0 ;  /* 0x00000000ab007221 */ /* 0x000fe40000010000 */
[----:B------:R-:W-:Y:S02]  /*a070*/  FADD.FTZ R4, R164, R4 ;  /* 0x00000004a4047221 */ /* 0x000fe40000010000 */
[----:B------:R-:W-:Y:S03]  /*a080*/  FADD.FTZ R2, R170, R0 ;  /* 0x00000000aa027221 */ /* 0x000fe60000010000 */
[----:B------:R-:W-:Y:S01]  /*a090*/  FADD.FTZ R0, R102, R4 ;  /* 0x0000000466007221 */ /* 0x000fe20000010000 */
[----:B------:R-:W-:Y:S01]  /*a0a0*/  MOV R102, R3 ;  /* 0x0000000300667202 */ /* 0x000fe20000000f00 */
[----:B------:R-:W-:Y:S02]  /*a0b0*/  FADD.FTZ R2, R169, R2 ;  /* 0x00000002a9027221 */ /* 0x000fe40000010000 */
[----:B------:R-:W-:Y:S01]  /*a0c0*/  FADD.FTZ R0, R101, R0 ;  /* 0x0000000065007221 */ /* 0x000fe20000010000 */
[----:B------:R-:W-:Y:S02]  /*a0d0*/  MOV R101, R100 ;  /* 0x0000006400657202 */ /* 0x000fe40000000f00 */
[----:B------:R4:W-:Y:S04]  /*a0e0*/  STL [R1+0x10], R2 ;  /* 0x0000100201007387 */ /* 0x0009e80000100800 */
[----:B------:R4:W-:Y:S01]  /*a0f0*/  STL [R1+0x14], R0 ;  /* 0x0000140001007387 */ /* 0x0009e20000100800 */
[----:B------:R-:W-:-:S05]  /*a100*/  @P0 BRA `(.L_x_6) ;  /* 0xffffbf7000000947 */ /* 0x000fca000383ffff */
.L_x_5:
[----:B---34-:R-:W2:Y:S04]  /*a110*/  LDL.LU R0, [R1+0x10] ;  /* 0x0000100001007983 */ /* 0x018ea80000300800 */
[----:B------:R-:W3:Y:S01]  /*a120*/  LDL.LU R2, [R1+0x14] ;  /* 0x0000140001027983 */ /* 0x000ee20000300800 */
[----:B------:R-:W-:-:S02]  /*a130*/  MOV R16, 0xff800000 ;  /* 0xff80000000107802 */ /* 0x000fc40000000f00 */
[----:B------:R-:W-:Y:S02]  /*a140*/  MOV R17, 0xff800000 ;  /* 0xff80000000117802 */ /* 0x000fe40000000f00 */
[----:B------:R-:W-:Y:S01]  /*a150*/  PLOP3.LUT P2, PT, PT, PT, PT, 0x8, 0x0 ;  /* 0x000000000000781c */ /* 0x000fe20003f4e170 */
[----:B--2---:R-:W1:Y:S04]  /*a160*/  SHFL.BFLY PT, R6, R0, 0x2, 0x1f ;  /* 0x0c401f0000067f89 */ /* 0x004e6800000e0000 */
[----:B---3--:R-:W2:Y:S01]  /*a170*/  SHFL.BFLY PT, R7, R2, 0x2, 0x1f ;  /* 0x0c401f0002077f89 */ /* 0x008ea200000e0000 */
[----:B-1----:R-:W-:Y:S02]  /*a180*/  FADD.FTZ R6, R6, R0 ;  /* 0x0000000006067221 */ /* 0x002fe40000010000 */
[----:B--2---:R-:W-:-:S03]  /*a190*/  FADD.FTZ R7, R7, R2 ;  /* 0x0000000207077221 */ /* 0x004fc60000010000 */
[----:B------:R-:W1:Y:S01]  /*a1a0*/  SHFL.BFLY PT, R0, R6, 0x1, 0x1f ;  /* 0x0c201f0006007f89 */ /* 0x000e6200000e0000 */
[----:B------:R-:W-:-:S03]  /*a1b0*/  MOV R2, RZ ;  /* 0x000000ff00027202 */ /* 0x000fc60000000f00 */
[----:B------:R-:W2:Y:S01]  /*a1c0*/  SHFL.BFLY PT, R4, R7, 0x1, 0x1f ;  /* 0x0c201f0007047f89 */ /* 0x000ea200000e0000 */
[----:B-1----:R-:W-:Y:S01]  /*a1d0*/  FADD.FTZ R6, R6, R0 ;  /* 0x0000000006067221 */ /* 0x002fe20000010000 */
[----:B------:R-:W-:Y:S01]  /*a1e0*/  MOV R0, RZ ;  /* 0x000000ff00007202 */ /* 0x000fe20000000f00 */
[----:B--2---:R-:W-:-:S03]  /*a1f0*/  FADD.FTZ R7, R4, R7 ;  /* 0x0000000704077221 */ /* 0x004fc60000010000 */
[----:B------:R-:W-:Y:S02]  /*a200*/  FSETP.NE.FTZ.AND P1, PT, R6, RZ, PT ;  /* 0x000000ff0600720b */ /* 0x000fe40003f35000 */
[----:B------:R-:W-:-:S11]  /*a210*/  FSETP.NE.FTZ.AND P0, PT, R7, RZ, PT ;  /* 0x000000ff0700720b */ /* 0x000fd60003f15000 */
[----:B------:R-:W1:Y:S01]  /*a220*/  @P1 MUFU.RCP R2, R6 ;  /* 0x0000000600021308 */ /* 0x000e620000001000 */
[----:B------:R-:W-:-:S05]  /*a230*/  @P1 MOV R4, 0x3f317218 ;  /* 0x3f31721800041802 */ /* 0x000fca0000000f00 */
[----:B------:R-:W-:Y:S02]  /*a240*/  @P1 FMUL.FTZ R5, R4, c[0x0][0x2d0] ;  /* 0x0000b40004051a20 */ /* 0x000fe40000410000 */
[----:B------:R-:W-:Y:S08]  /*a250*/  @P0 MUFU.RCP R0, R7 ;  /* 0x0000000700000308 */ /* 0x000ff00000001000 */
[----:B------:R-:W2:Y:S01]  /*a260*/  @P1 MUFU.LG2 R6, R6 ;  /* 0x0000000600061308 */ /* 0x000ea20000000c00 */
[----:B-1----:R-:W-:-:S02]  /*a270*/  FMUL.FTZ R104, R2, R104 ;  /* 0x0000006802687220 */ /* 0x002fc40000410000 */
[C---:B------:R-:W-:Y:S02]  /*a280*/  FMUL.FTZ R105, R2.reuse, R105 ;  /* 0x0000006902697220 */ /* 0x040fe40000410000 */
[C---:B------:R-:W-:Y:S02]  /*a290*/  FMUL.FTZ R108, R2.reuse, R108 ;  /* 0x0000006c026c7220 */ /* 0x040fe40000410000 */
[C---:B------:R-:W-:Y:S01]  /*a2a0*/  FMUL.FTZ R109, R2.reuse, R109 ;  /* 0x0000006d026d7220 */ /* 0x040fe20000410000 */
[----:B------:R-:W1:Y:S01]  /*a2b0*/  @P0 MUFU.LG2 R7, R7 ;  /* 0x0000000700070308 */ /* 0x000e620000000c00 */
[C---:B------:R-:W-:Y:S02]  /*a2c0*/  FMUL.FTZ R112, R2.reuse, R112 ;  /* 0x0000007002707220 */ /* 0x040fe40000410000 */
[C---:B------:R-:W-:Y:S02]  /*a2d0*/  FMUL.FTZ R113, R2.reuse, R113 ;  /* 0x0000007102717220 */ /* 0x040fe40000410000 */
[----:B------:R-:W-:-:S02]  /*a2e0*/  FMUL.FTZ R116, R2, R116 ;  /* 0x0000007402747220 */ /* 0x000fc40000410000 */
[C---:B------:R-:W-:Y:S02]  /*a2f0*/  FMUL.FTZ R117, R2.reuse, R117 ;  /* 0x0000007502757220 */ /* 0x040fe40000410000 */
[C---:B------:R-:W-:Y:S02]  /*a300*/  FMUL.FTZ R120, R2.reuse, R120 ;  /* 0x0000007802787220 */ /* 0x040fe40000410000 */
[C---:B------:R-:W-:Y:S02]  /*a310*/  FMUL.FTZ R121, R2.reuse, R121 ;  /* 0x0000007902797220 */ /* 0x040fe40000410000 */
        /* <DEDUP_REMOVED lines=37> */
[----:B------:R-:W-:Y:S01]  /*a570*/  FMUL.FTZ R97, R2, R97 ;  /* 0x0000006102617220 */ /* 0x000fe20000410000 */
[----:B------:R-:W-:Y:S01]  /*a580*/  @P0 MOV R2, 0x3f317218 ;  /* 0x3f31721800020802 */ /* 0x000fe20000000f00 */
[----:B--2---:R-:W-:-:S02]  /*a590*/  @P1 FMUL.FTZ R6, R6, 0.69314718246459960938 ;  /* 0x3f31721806061820 */ /* 0x004fc40000410000 */
[----:B-1----:R-:W-:Y:S02]  /*a5a0*/  @P0 FMUL.FTZ R4, R7, 0.69314718246459960938 ;  /* 0x3f31721807040820 */ /* 0x002fe40000410000 */
[----:B------:R-:W-:Y:S02]  /*a5b0*/  @P0 FMUL.FTZ R2, R2, c[0x0][0x2d0] ;  /* 0x0000b40002020a20 */ /* 0x000fe40000410000 */
        /* <DEDUP_REMOVED lines=47> */
[----:B------:R-:W-:Y:S02]  /*a8b0*/  FMUL.FTZ R99, R0, R99 ;  /* 0x0000006300637220 */ /* 0x000fe40000410000 */
[----:B------:R-:W-:Y:S02]  /*a8c0*/  @P1 FFMA.FTZ R16, R5, R100, R6 ;  /* 0x0000006405101223 */ /* 0x000fe40000010006 */
[----:B------:R-:W-:Y:S02]  /*a8d0*/  @P0 FFMA.FTZ R17, R2, R3, R4 ;  /* 0x0000000302110223 */ /* 0x000fe40000010004 */
.L_x_3:
[----:B------:R-:W-:Y:S05]  /*a8e0*/  @P2 BRA `(.L_x_7) ;  /* 0x0000198000002947 */ /* 0x000fea0003800000 */
[----:B------:R-:W1:Y:S01]  /*a8f0*/  S2R R7, SR_TID.X ;  /* 0x0000000000077919 */ /* 0x000e620000002100 */
[----:B------:R-:W-:Y:S01]  /*a900*/  IMAD R0, RZ, RZ, -UR9 ;  /* 0x80000009ff007e24 */ /* 0x000fe2000f8e02ff */
[----:B------:R-:W-:Y:S01]  /*a910*/  ULDC.64 UR4, c[0x0][0x4d0] ;  /* 0x0001340000047ab9 */ /* 0x000fe20000000a00 */
[----:B------:R-:W-:Y:S01]  /*a920*/  MOV R20, c[0x0][0x4e8] ;  /* 0x00013a0000147a02 */ /* 0x000fe20000000f00 */
[----:B------:R-:W2:Y:S01]  /*a930*/  S2R R9, SR_CTAID.Y ;  /* 0x0000000000097919 */ /* 0x000ea20000002600 */
[----:B------:R-:W-:Y:S01]  /*a940*/  UIMAD.WIDE.U32 UR12, UR9, UR4, URZ ;  /* 0x00000004090c72a5 */ /* 0x000fe2000f8e003f */
[----:B------:R-:W-:Y:S01]  /*a950*/  BSSY B0, `(.L_x_8) ;  /* 0x00000ff000007945 */ /* 0x000fe20003800000 */
[----:B------:R-:W-:Y:S01]  /*a960*/  USHF.R.S32.HI UR6, URZ, 0x1f, UR9 ;  /* 0x0000001f3f067899 */ /* 0x000fe20008011409 */
[----:B------:R-:W3:Y:S01]  /*a970*/  S2R R10, SR_CTAID.Z ;  /* 0x00000000000a7919 */ /* 0x000ee20000002700 */
[----:B------:R-:W-:-:S02]  /*a980*/  ISETP.NE.AND P1, PT, R20, 0x1, PT ;  /* 0x000000011400780c */ /* 0x000fc40003f25270 */
[----:B------:R-:W-:Y:S01]  /*a990*/  IMAD.U32 R2, RZ, RZ, UR12 ;  /* 0x0000000cff027e24 */ /* 0x000fe2000f8e00ff */
[----:B------:R-:W-:Y:S01]  /*a9a0*/  MOV R3, UR13 ;  /* 0x0000000d00037c02 */ /* 0x000fe20008000f00 */
[----:B------:R-:W4:Y:S01]  /*a9b0*/  S2R R19, SR_CTAID.X ;  /* 0x0000000000137919 */ /* 0x000f220000002500 */
[----:B------:R-:W-:-:S04]  /*a9c0*/  UIMAD UR7, UR6, UR4, URZ ;  /* 0x00000004060772a4 */ /* 0x000fc8000f8e023f */
[----:B------:R-:W-:-:S03]  /*a9d0*/  UIMAD UR7, UR9, UR5, UR7 ;  /* 0x00000005090772a4 */ /* 0x000fc6000f8e0207 */
[----:B------:R-:W-:Y:S02]  /*a9e0*/  ULDC.64 UR4, c[0x0][0x438] ;  /* 0x00010e0000047ab9 */ /* 0x000fe40000000a00 */
[----:B------:R-:W-:Y:S01]  /*a9f0*/  UIMAD.WIDE.U32 UR14, UR9, UR4, URZ ;  /* 0x00000004090e72a5 */ /* 0x000fe2000f8e003f */
[----:B-1----:R-:W-:Y:S01]  /*aa00*/  SHF.R.S32.HI R5, RZ, 0x1f, R7 ;  /* 0x0000001fff057819 */ /* 0x002fe20000011407 */
[----:B------:R-:W-:Y:S02]  /*aa10*/  UIMAD UR4, UR6, UR4, URZ ;  /* 0x00000004060472a4 */ /* 0x000fe4000f8e023f */
[----:B------:R-:W-:Y:S01]  /*aa20*/  UIADD3 UR7, UR13, UR7, URZ ;  /* 0x000000070d077290 */ /* 0x000fe2000fffe03f */
[----:B--2---:R-:W-:Y:S01]  /*aa30*/  IMAD R9, R0, c[0x0][0x550], R9 ;  /* 0x0001540000097a24 */ /* 0x004fe200078e0209 */
[CC--:B------:R-:W-:Y:S01]  /*aa40*/  LEA.HI R0, R5.reuse, R7.reuse, RZ, 0x5 ;  /* 0x0000000705007211 */ /* 0x0c0fe200078f28ff */
[----:B------:R-:W-:Y:S01]  /*aa50*/  UIMAD UR4, UR9, UR5, UR4 ;  /* 0x00000005090472a4 */ /* 0x000fe2000f8e0204 */
[----:B------:R-:W-:-:S02]  /*aa60*/  LEA.HI R5, R5, R7, RZ, 0x2 ;  /* 0x0000000705057211 */ /* 0x000fc400078f10ff */
[----:B------:R-:W-:Y:S01]  /*aa70*/  LOP3.LUT R4, R0, 0xffffffe0, RZ, 0xc0, !PT ;  /* 0xffffffe000047812 */ /* 0x000fe200078ec0ff */
[----:B------:R-:W-:Y:S01]  /*aa80*/  UIADD3 UR4, UR15, UR4, URZ ;  /* 0x000000040f047290 */ /* 0x000fe2000fffe03f */
[--C-:B------:R-:W-:Y:S02]  /*aa90*/  SHF.R.S32.HI R6, RZ, 0x5, R0.reuse ;  /* 0x00000005ff067819 */ /* 0x100fe40000011400 */
[----:B------:R-:W-:Y:S01]  /*aaa0*/  SHF.R.S32.HI R0, RZ, 0x1f, R0 ;  /* 0x0000001fff007819 */ /* 0x000fe20000011400 */
[----:B------:R-:W-:Y:S01]  /*aab0*/  IMAD.IADD R14, R7, 0x1, -R4 ;  /* 0x00000001070e7824 */ /* 0x000fe200078e0a04 */
[----:B------:R-:W-:Y:S01]  /*aac0*/  LOP3.LUT R3, R5, 0xfffffffc, RZ, 0xc0, !PT ;  /* 0xfffffffc05037812 */ /* 0x000fe200078ec0ff */
[----:B------:R-:W-:Y:S01]  /*aad0*/  IMAD.MOV.U32 R4, RZ, RZ, R2 ;  /* 0x000000ffff047224 */ /* 0x000fe200078e0002 */
[----:B------:R-:W-:Y:S01]  /*aae0*/  LEA.HI R0, R0, R6, RZ, 0x3 ;  /* 0x0000000600007211 */ /* 0x000fe200078f18ff */
[----:B------:R-:W-:Y:S01]  /*aaf0*/  IMAD.U32 R5, RZ, RZ, UR7 ;  /* 0x00000007ff057e24 */ /* 0x000fe2000f8e00ff */
[----:B------:R-:W-:Y:S01]  /*ab00*/  IADD3 R7, -R3, R7, RZ ;  /* 0x0000000703077210 */ /* 0x000fe20007ffe1ff */
[----:B------:R-:W-:Y:S01]  /*ab10*/  IMAD.U32 R3, RZ, RZ, UR15 ;  /* 0x0000000fff037e24 */ /* 0x000fe2000f8e00ff */
[----:B------:R-:W-:Y:S01]  /*ab20*/  LOP3.LUT R0, R0, 0xffffff8, RZ, 0xc0, !PT ;  /* 0x0ffffff800007812 */ /* 0x000fe200078ec0ff */
[----:B---3--:R-:W-:Y:S01]  /*ab30*/  IMAD.WIDE.U32 R4, R10, c[0x0][0x4d8], R4 ;  /* 0x000136000a047a25 */ /* 0x008fe200078e0004 */
[----:B------:R-:W-:-:S02]  /*ab40*/  SHF.R.S32.HI R2, RZ, 0x1f, R14 ;  /* 0x0000001fff027819 */ /* 0x000fc4000001140e */
[----:B------:R-:W-:Y:S01]  /*ab50*/  SHF.R.S32.HI R11, RZ, 0x1f, R10 ;  /* 0x0000001fff0b7819 */ /* 0x000fe2000001140a */
[----:B------:R-:W-:Y:S01]  /*ab60*/  IMAD.IADD R8, R6, 0x1, -R0 ;  /* 0x0000000106087824 */ /* 0x000fe200078e0a00 */
[C---:B------:R-:W-:Y:S02]  /*ab70*/  LEA.HI R0, R7.reuse, R7, RZ, 0x1 ;  /* 0x0000000707007211 */ /* 0x040fe400078f08ff */
[----:B------:R-:W-:Y:S01]  /*ab80*/  LEA.HI R18, R2, R14, RZ, 0x2 ;  /* 0x0000000e02127211 */ /* 0x000fe200078f10ff */
[----:B------:R-:W-:Y:S01]  /*ab90*/  IMAD.U32 R2, RZ, RZ, UR14 ;  /* 0x0000000eff027e24 */ /* 0x000fe2000f8e00ff */
[----:B------:R-:W-:Y:S02]  /*aba0*/  LOP3.LUT R0, R0, 0x1ffffffe, RZ, 0xc0, !PT ;  /* 0x1ffffffe00007812 */ /* 0x000fe400078ec0ff */
[----:B------:R-:W-:Y:S02]  /*abb0*/  SHF.R.S32.HI R6, RZ, 0x2, R18 ;  /* 0x00000002ff067819 */ /* 0x000fe40000011412 */
[----:B------:R-:W-:Y:S01]  /*abc0*/  MOV R3, UR4 ;  /* 0x0000000400037c02 */ /* 0x000fe20008000f00 */
[----:B------:R-:W-:-:S02]  /*abd0*/  IMAD.IADD R0, R7, 0x1, -R0 ;  /* 0x0000000107007824 */ /* 0x000fc400078e0a00 */
[----:B------:R-:W-:Y:S02]  /*abe0*/  IMAD R15, R8, 0x10, R6 ;  /* 0x00000010080f7824 */ /* 0x000fe400078e0206 */
[C---:B------:R-:W-:Y:S02]  /*abf0*/  IMAD R7, R11.reuse, c[0x0][0x4d8], RZ ;  /* 0x000136000b077a24 */ /* 0x040fe400078e02ff */
[----:B------:R-:W-:Y:S01]  /*ac00*/  IMAD R6, R11, c[0x0][0x440], RZ ;  /* 0x000110000b067a24 */ /* 0x000fe200078e02ff */
[----:B------:R-:W-:Y:S01]  /*ac10*/  LEA R0, R0, R15, 0x3 ;  /* 0x0000000f00007211 */ /* 0x000fe200078e18ff */
[C---:B------:R-:W-:Y:S02]  /*ac20*/  IMAD R7, R10.reuse, c[0x0][0x4dc], R7 ;  /* 0x000137000a077a24 */ /* 0x040fe400078e0207 */
[----:B------:R-:W-:Y:S02]  /*ac30*/  IMAD R6, R10, c[0x0][0x444], R6 ;  /* 0x000111000a067a24 */ /* 0x000fe400078e0206 */
[----:B----4-:R-:W-:Y:S01]  /*ac40*/  IMAD R8, R19, 0x80, R0 ;  /* 0x0000008013087824 */ /* 0x010fe200078e0200 */
[----:B------:R-:W-:Y:S01]  /*ac50*/  SHF.R.S32.HI R0, RZ, 0x1f, R9 ;  /* 0x0000001fff007819 */ /* 0x000fe20000011409 */
[----:B------:R-:W-:-:S02]  /*ac60*/  IMAD.IADD R5, R5, 0x1, R7 ;  /* 0x0000000105057824 */ /* 0x000fc400078e0207 */
[----:B------:R-:W-:-:S04]  /*ac70*/  @P1 IMAD.HI.U32 R7, R8, c[0x0][0x4ec], RZ ;  /* 0x00013b0008071a27 */ /* 0x000fc800078e00ff */
[----:B------:R-:W-:-:S04]  /*ac80*/  IMAD.WIDE.U32 R2, R10, c[0x0][0x440], R2 ;  /* 0x000110000a027a25 */ /* 0x000fc800078e0002 */
[----:B------:R-:W-:Y:S01]  /*ac90*/  IMAD.MOV.U32 R10, RZ, RZ, R8 ;  /* 0x000000ffff0a7224 */ /* 0x000fe200078e0008 */
[----:B------:R-:W-:Y:S02]  /*aca0*/  @P1 SHF.R.U32.HI R10, RZ, c[0x0][0x4f0], R7 ;  /* 0x00013c00ff0a1a19 */ /* 0x000fe40000011607 */
[----:B------:R-:W-:Y:S01]  /*acb0*/  IADD3 R3, R3, R6, RZ ;  /* 0x0000000603037210 */ /* 0x000fe20007ffe0ff */
[C---:B------:R-:W-:Y:S02]  /*acc0*/  IMAD R6, R0.reuse, c[0x0][0x4e0], RZ ;  /* 0x0001380000067a24 */ /* 0x040fe400078e02ff */
[----:B------:R-:W-:Y:S02]  /*acd0*/  IMAD R0, R0, c[0x0][0x448], RZ ;  /* 0x0001120000007a24 */ /* 0x000fe400078e02ff */
[----:B------:R-:W-:Y:S02]  /*ace0*/  IMAD.MOV R11, RZ, RZ, -R10 ;  /* 0x000000ffff0b7224 */ /* 0x000fe400078e0a0a */
[----:B------:R-:W-:-:S02]  /*acf0*/  IMAD R13, R9, c[0x0][0x4e4], R6 ;  /* 0x00013900090d7a24 */ /* 0x000fc400078e0206 */
[----:B------:R-:W-:-:S04]  /*ad00*/  IMAD.WIDE.U32 R6, R9, c[0x0][0x448], R2 ;  /* 0x0001120009067a25 */ /* 0x000fc800078e0002 */
[C---:B------:R-:W-:Y:S01]  /*ad10*/  IMAD R12, R9.reuse, c[0x0][0x44c], R0 ;  /* 0x00011300090c7a24 */ /* 0x040fe200078e0200 */
[----:B------:R-:W-:Y:S01]  /*ad20*/  MOV R0, R8 ;  /* 0x0000000800007202 */ /* 0x000fe20000000f00 */
[----:B------:R-:W-:-:S04]  /*ad30*/  IMAD.WIDE.U32 R2, R9, c[0x0][0x4e0], R4 ;  /* 0x0001380009027a25 */ /* 0x000fc800078e0004 */
[----:B------:R-:W-:Y:S01]  /*ad40*/  IMAD R9, R11, c[0x0][0x4e8], R8 ;  /* 0x00013a000b097a24 */ /* 0x000fe200078e0208 */
[----:B------:R-:W-:Y:S01]  /*ad50*/  SHF.R.S32.HI R11, RZ, 0x1f, R10 ;  /* 0x0000001fff0b7819 */ /* 0x000fe2000001140a */
[----:B------:R-:W-:Y:S01]  /*ad60*/  @P1 IMAD.HI.U32 R4, R8, c[0x0][0x4ec], RZ ;  /* 0x00013b0008041a27 */ /* 0x000fe200078e00ff */
[----:B------:R-:W-:Y:S01]  /*ad70*/  BAR.SYNC.DEFER_BLOCKING 0x1, 0x100 ;  /* 0x0044000000007b1d */ /* 0x000fe20000010000 */
[----:B------:R-:W-:Y:S02]  /*ad80*/  IADD3 R2, P0, R10, R2, RZ ;  /* 0x000000020a027210 */ /* 0x000fe40007f1e0ff */
[----:B------:R-:W-:Y:S01]  /*ad90*/  IMAD.IADD R5, R7, 0x1, R12 ;  /* 0x0000000107057824 */ /* 0x000fe200078e020c */
[----:B------:R-:W-:Y:S02]  /*ada0*/  SHF.R.S32.HI R7, RZ, 0x1f, R9 ;  /* 0x0000001fff077819 */ /* 0x000fe40000011409 */
[----:B------:R-:W-:Y:S02]  /*adb0*/  @P1 SHF.R.U32.HI R0, RZ, c[0x0][0x4f0], R4 ;  /* 0x00013c00ff001a19 */ /* 0x000fe40000011604 */
[----:B------:R-:W-:Y:S01]  /*adc0*/  IADD3.X R3, R11, R3, R13, P0, !PT ;  /* 0x000000030b037210 */ /* 0x000fe200007fe40d */
[----:B------:R-:W-:Y:S01]  /*add0*/  IMAD R11, R19, 0x80, R15 ;  /* 0x00000080130b7824 */ /* 0x000fe200078e020f */
[----:B------:R-:W-:Y:S01]  /*ade0*/  MOV R4, R6 ;  /* 0x0000000600047202 */ /* 0x000fe20000000f00 */
[----:B------:R-:W-:Y:S01]  /*adf0*/  IMAD R6, R7, c[0x0][0x4c8], RZ ;  /* 0x0001320007067a24 */ /* 0x000fe200078e02ff */
[----:B------:R-:W-:Y:S01]  /*ae00*/  SHF.R.S32.HI R7, RZ, 0x1f, R0 ;  /* 0x0000001fff077819 */ /* 0x000fe20000011400 */
[----:B------:R-:W-:Y:S01]  /*ae10*/  IMAD.WIDE.U32 R2, R9, c[0x0][0x4c8], R2 ;  /* 0x0001320009027a25 */ /* 0x000fe200078e0002 */
[----:B------:R-:W-:-:S03]  /*ae20*/  LOP3.LUT P1, RZ, R14, 0x3, RZ, 0xc0, !PT ;  /* 0x000000030eff7812 */ /* 0x000fc6000782c0ff */
[----:B------:R-:W-:Y:S02]  /*ae30*/  IMAD.MOV R10, RZ, RZ, -R0 ;  /* 0x000000ffff0a7224 */ /* 0x000fe400078e0a00 */
[----:B------:R-:W-:Y:S01]  /*ae40*/  IMAD R9, R9, c[0x0][0x4cc], R6 ;  /* 0x0001330009097a24 */ /* 0x000fe200078e0206 */
[----:B------:R-:W-:Y:S01]  /*ae50*/  LEA R6, P0, R2, c[0x0][0x4a8], 0x2 ;  /* 0x00012a0002067a11 */ /* 0x000fe200078010ff */
[----:B------:R-:W-:Y:S02]  /*ae60*/  IMAD R10, R10, c[0x0][0x4e8], R8 ;  /* 0x00013a000a0a7a24 */ /* 0x000fe400078e0208 */
[----:B------:R-:W-:Y:S01]  /*ae70*/  IMAD R7, R7, c[0x0][0x430], RZ ;  /* 0x00010c0007077a24 */ /* 0x000fe200078e02ff */
[----:B------:R-:W-:Y:S01]  /*ae80*/  IADD3 R3, R3, R9, RZ ;  /* 0x0000000903037210 */ /* 0x000fe20007ffe0ff */
[----:B------:R-:W-:Y:S01]  /*ae90*/  IMAD.WIDE.U32 R4, R0, c[0x0][0x430], R4 ;  /* 0x00010c0000047a25 */ /* 0x000fe200078e0004 */
[----:B------:R-:W-:Y:S02]  /*aea0*/  SHFL.IDX PT, R8, R6, RZ, 0x1c1f ;  /* 0x001c1fff06087589 */ /* 0x000fe400000e0000 */
[----:B------:R-:W-:Y:S01]  /*aeb0*/  LEA.HI.X R2, R2, c[0x0][0x4ac], R3, 0x2, P0 ;  /* 0x00012b0002027a11 */ /* 0x000fe200000f1403 */
[----:B------:R-:W-:Y:S01]  /*aec0*/  IMAD R0, R0, c[0x0][0x434], R7 ;  /* 0x00010d0000007a24 */ /* 0x000fe200078e0207 */
[----:B------:R-:W-:Y:S01]  /*aed0*/  SHF.R.S32.HI R7, RZ, 0x1f, R10 ;  /* 0x0000001fff077819 */ /* 0x000fe2000001140a */
[----:B------:R-:W-:Y:S03]  /*aee0*/  SHFL.IDX PT, R6, R6, 0x1, 0x1c1f ;  /* 0x003c1f0006067f89 */ /* 0x000fe600000e0000 */
[----:B------:R-:W-:Y:S01]  /*aef0*/  IADD3 R3, R5, R0, RZ ;  /* 0x0000000005037210 */ /* 0x000fe20007ffe0ff */
[----:B------:R-:W-:Y:S01]  /*af00*/  IMAD R0, R7, c[0x0][0x428], RZ ;  /* 0x00010a0007007a24 */ /* 0x000fe200078e02ff */
[----:B------:R-:W1:Y:S01]  /*af10*/  SHFL.IDX PT, R9, R2, RZ, 0x1c1f ;  /* 0x001c1fff02097589 */ /* 0x000e6200000e0000 */
[----:B------:R-:W-:-:S02]  /*af20*/  IMAD R5, R20, c[0x0][0x388], RZ ;  /* 0x0000e20014057a24 */ /* 0x000fc400078e02ff */
[----:B------:R-:W-:Y:S01]  /*af30*/  IMAD R0, R10, c[0x0][0x42c], R0 ;  /* 0x00010b000a007a24 */ /* 0x000fe200078e0200 */
[----:B------:R2:W3:Y:S02]  /*af40*/  SHFL.IDX PT, R7, R2, 0x1, 0x1c1f ;  /* 0x003c1f0002077f89 */ /* 0x0004e400000e0000 */
[----:B------:R-:W-:-:S13]  /*af50*/  ISETP.GE.OR P2, PT, R11, R5, P1 ;  /* 0x000000050b00720c */ /* 0x000fda0000f46670 */
[----:B-1----:R1:W-:Y:S01]  /*af60*/  @!P2 ST.E [R8.64], R16 ;  /* 0x000000100800a985 */ /* 0x0023e2000c10190a */
[----:B--2---:R-:W-:Y:S01]  /*af70*/  IMAD.MOV.U32 R2, RZ, RZ, R4 ;  /* 0x000000ffff027224 */ /* 0x004fe200078e0004 */
[----:B------:R-:W-:-:S03]  /*af80*/  IADD3 R4, R11, 0x8, RZ ;  /* 0x000000080b047810 */ /* 0x000fc60007ffe0ff */
[----:B------:R-:W-:Y:S01]  /*af90*/  IMAD.WIDE.U32 R2, R10, c[0x0][0x428], R2 ;  /* 0x00010a000a027a25 */ /* 0x000fe200078e0002 */
[----:B------:R-:W-:-:S04]  /*afa0*/  ISETP.GE.OR P1, PT, R4, R5, P1 ;  /* 0x000000050400720c */ /* 0x000fc80000f26670 */
[----:B------:R-:W-:Y:S02]  /*afb0*/  IADD3 R0, R3, R0, RZ ;  /* 0x0000000003007210 */ /* 0x000fe40007ffe0ff */
[----:B------:R-:W-:-:S04]  /*afc0*/  LEA R20, P0, R2, c[0x0][0x400], 0x2 ;  /* 0x0001000002147a11 */ /* 0x000fc800078010ff */
[----:B------:R-:W-:Y:S02]  /*afd0*/  LEA.HI.X R19, R2, c[0x0][0x404], R0, 0x2, P0 ;  /* 0x0001010002137a11 */ /* 0x000fe400000f1400 */
[----:B------:R-:W-:Y:S01]  /*afe0*/  LOP3.LUT R0, R18, 0x7ffffffc, RZ, 0xc0, !PT ;  /* 0x7ffffffc12007812 */ /* 0x000fe200078ec0ff */
[----:B---3--:R1:W-:Y:S01]  /*aff0*/  @!P1 ST.E [R6.64], R17 ;  /* 0x0000001106009985 */ /* 0x0083e2000c10190a */
[-C--:B------:R-:W-:Y:S02]  /*b000*/  ISETP.GE.AND P1, PT, R11, R5.reuse, PT ;  /* 0x000000050b00720c */ /* 0x080fe40003f26270 */
[----:B------:R-:W-:Y:S01]  /*b010*/  ISETP.GE.AND P0, PT, R4, R5, PT ;  /* 0x000000050400720c */ /* 0x000fe20003f06270 */
[----:B------:R-:W-:Y:S01]  /*b020*/  IMAD.IADD R0, R14, 0x1, -R0 ;  /* 0x000000010e007824 */ /* 0x000fe200078e0a00 */
[----:B------:R1:W2:Y:S04]  /*b030*/  SHFL.IDX PT, R2, R20, RZ, 0x1c1f ;  /* 0x001c1fff14027589 */ /* 0x0002a800000e0000 */
[----:B------:R1:W3:Y:S01]  /*b040*/  SHFL.IDX PT, R3, R19, RZ, 0x1c1f ;  /* 0x001c1fff13037589 */ /* 0x0002e200000e0000 */
[----:B------:R-:W-:-:S04]  /*b050*/  SHF.L.U32 R4, R0, 0x1, RZ ;  /* 0x0000000100047819 */ /* 0x000fc800000006ff */
[----:B------:R-:W-:Y:S05]  /*b060*/  @P1 BRA `(.L_x_9) ;  /* 0x000008d000001947 */ /* 0x000fea0003800000 */
[C---:B-1----:R-:W-:Y:S02]  /*b070*/  IADD3 R7, R4.reuse, 0x8, RZ ;  /* 0x0000000804077810 */ /* 0x042fe40007ffe0ff */
[C---:B------:R-:W-:Y:S02]  /*b080*/  IADD3 R6, R4.reuse, 0x10, RZ ;  /* 0x0000001004067810 */ /* 0x040fe40007ffe0ff */
[C---:B------:R-:W-:Y:S02]  /*b090*/  IADD3 R5, R4.reuse, 0x18, RZ ;  /* 0x0000001804057810 */ /* 0x040fe40007ffe0ff */
[----:B------:R-:W-:Y:S02]  /*b0a0*/  ISETP.GE.AND P1, PT, R4, c[0x0][0x3c8], PT ;  /* 0x0000f20004007a0c */ /* 0x000fe40003f26270 */
[----:B------:R-:W-:Y:S02]  /*b0b0*/  ISETP.GE.AND P5, PT, R7, c[0x0][0x3c8], PT ;  /* 0x0000f20007007a0c */ /* 0x000fe40003fa6270 */
[----:B------:R-:W-:-:S02]  /*b0c0*/  ISETP.GE.AND P4, PT, R6, c[0x0][0x3c8], PT ;  /* 0x0000f20006007a0c */ /* 0x000fc40003f86270 */
[----:B------:R-:W-:Y:S02]  /*b0d0*/  ISETP.GE.AND P3, PT, R5, c[0x0][0x3c8], PT ;  /* 0x0000f20005007a0c */ /* 0x000fe40003f66270 */
[C---:B------:R-:W-:Y:S02]  /*b0e0*/  IADD3 R0, R4.reuse, 0x20, RZ ;  /* 0x0000002004007810 */ /* 0x040fe40007ffe0ff */
[----:B------:R-:W-:Y:S02]  /*b0f0*/  IADD3 R15, R4, 0x28, RZ ;  /* 0x00000028040f7810 */ /* 0x000fe40007ffe0ff */
[----:B------:R-:W-:Y:S01]  /*b100*/  ISETP.GE.AND P2, PT, R0, c[0x0][0x3c8], PT ;  /* 0x0000f20000007a0c */ /* 0x000fe20003f46270 */
[C---:B--23--:R-:W-:Y:S01]  /*b110*/  @!P1 IMAD.WIDE R8, R4.reuse, 0x4, R2 ;  /* 0x0000000404089825 */ /* 0x04cfe200078e0202 */
[----:B------:R-:W-:Y:S02]  /*b120*/  IADD3 R14, R4, 0x30, RZ ;  /* 0x00000030040e7810 */ /* 0x000fe40007ffe0ff */
[----:B------:R-:W-:-:S02]  /*b130*/  @!P5 LEA.HI R7, R7, R7, RZ, 0x1 ;  /* 0x000000070707d211 */ /* 0x000fc400078f08ff */
[----:B------:R-:W-:Y:S01]  /*b140*/  @!P4 LEA.HI R10, R6, R6, RZ, 0x1 ;  /* 0x00000006060ac211 */ /* 0x000fe200078f08ff */
[----:B------:R1:W-:Y:S01]  /*b150*/  @!P1 ST.E.64 [R8.64], R104 ;  /* 0x0000006808009985 */ /* 0x0003e2000c101b0a */
[----:B------:R-:W-:Y:S02]  /*b160*/  @!P3 LEA.HI R6, R5, R5, RZ, 0x1 ;  /* 0x000000050506b211 */ /* 0x000fe400078f08ff */
[----:B------:R-:W-:Y:S02]  /*b170*/  ISETP.GE.AND P6, PT, R15, c[0x0][0x3c8], PT ;  /* 0x0000f2000f007a0c */ /* 0x000fe40003fc6270 */
[----:B------:R-:W-:Y:S02]  /*b180*/  @!P5 LOP3.LUT R5, R7, 0xfffffffe, RZ, 0xc0, !PT ;  /* 0xfffffffe0705d812 */ /* 0x000fe400078ec0ff */
[----:B------:R-:W-:Y:S02]  /*b190*/  @!P4 LOP3.LUT R10, R10, 0xfffffffe, RZ, 0xc0, !PT ;  /* 0xfffffffe0a0ac812 */ /* 0x000fe400078ec0ff */
[----:B------:R-:W-:Y:S01]  /*b1a0*/  ISETP.GE.AND P1, PT, R14, c[0x0][0x3c8], PT ;  /* 0x0000f2000e007a0c */ /* 0x000fe20003f26270 */
[----:B------:R-:W-:Y:S01]  /*b1b0*/  @!P5 IMAD.WIDE R12, R5, 0x4, R2 ;  /* 0x00000004050cd825 */ /* 0x000fe200078e0202 */
[----:B------:R-:W-:-:S02]  /*b1c0*/  @!P3 LOP3.LUT R6, R6, 0xfffffffe, RZ, 0xc0, !PT ;  /* 0xfffffffe0606b812 */ /* 0x000fc400078ec0ff */
[----:B------:R-:W-:Y:S01]  /*b1d0*/  @!P2 LEA.HI R0, R0, R0, RZ, 0x1 ;  /* 0x000000000000a211 */ /* 0x000fe200078f08ff */
[--C-:B------:R-:W-:Y:S01]  /*b1e0*/  @!P4 IMAD.WIDE R10, R10, 0x4, R2.reuse ;  /* 0x000000040a0ac825 */ /* 0x100fe200078e0202 */
[----:B------:R2:W-:Y:S01]  /*b1f0*/  @!P5 ST.E.64 [R12.64], R108 ;  /* 0x0000006c0c00d985 */ /* 0x0005e2000c101b0a */
[----:B------:R-:W-:Y:S02]  /*b200*/  IADD3 R5, R4, 0x38, RZ ;  /* 0x0000003804057810 */ /* 0x000fe40007ffe0ff */
[----:B------:R-:W-:Y:S01]  /*b210*/  @!P2 LOP3.LUT R0, R0, 0xfffffffe, RZ, 0xc0, !PT ;  /* 0xfffffffe0000a812 */ /* 0x000fe200078ec0ff */
[----:B------:R3:W-:Y:S01]  /*b220*/  @!P4 ST.E.64 [R10.64], R112 ;  /* 0x000000700a00c985 */ /* 0x0007e2000c101b0a */
[----:B------:R-:W-:Y:S01]  /*b230*/  ISETP.GE.AND P5, PT, R5, c[0x0][0x3c8], PT ;  /* 0x0000f20005007a0c */ /* 0x000fe20003fa6270 */
[----:B-1----:R-:W-:-:S04]  /*b240*/  @!P3 IMAD.WIDE R8, R6, 0x4, R2 ;  /* 0x000000040608b825 */ /* 0x002fc800078e0202 */
[----:B------:R-:W-:Y:S01]  /*b250*/  @!P2 IMAD.WIDE R6, R0, 0x4, R2 ;  /* 0x000000040006a825 */ /* 0x000fe200078e0202 */
[----:B------:R1:W-:Y:S01]  /*b260*/  @!P3 ST.E.64 [R8.64], R116 ;  /* 0x000000740800b985 */ /* 0x0003e2000c101b0a */
[----:B------:R-:W-:Y:S02]  /*b270*/  @!P1 LEA.HI R0, R14, R14, RZ, 0x1 ;  /* 0x0000000e0e009211 */ /* 0x000fe400078f08ff */
[----:B------:R-:W-:Y:S01]  /*b280*/  IADD3 R14, R4, 0x60, RZ ;  /* 0x00000060040e7810 */ /* 0x000fe20007ffe0ff */
[----:B------:R4:W-:Y:S01]  /*b290*/  @!P2 ST.E.64 [R6.64], R120 ;  /* 0x000000780600a985 */ /* 0x0009e2000c101b0a */
[----:B------:R-:W-:Y:S02]  /*b2a0*/  @!P1 LOP3.LUT R0, R0, 0xfffffffe, RZ, 0xc0, !PT ;  /* 0xfffffffe00009812 */ /* 0x000fe400078ec0ff */
[C---:B--2---:R-:W-:Y:S02]  /*b2b0*/  IADD3 R12, R4.reuse, 0x50, RZ ;  /* 0x00000050040c7810 */ /* 0x044fe40007ffe0ff */
[----:B---3--:R-:W-:-:S02]  /*b2c0*/  IADD3 R10, R4, 0x40, RZ ;  /* 0x00000040040a7810 */ /* 0x008fc40007ffe0ff */
[----:B------:R-:W-:Y:S02]  /*b2d0*/  IADD3 R11, R4, 0x48, RZ ;  /* 0x00000048040b7810 */ /* 0x000fe40007ffe0ff */
[----:B------:R-:W-:Y:S02]  /*b2e0*/  ISETP.GE.AND P4, PT, R10, c[0x0][0x3c8], PT ;  /* 0x0000f2000a007a0c */ /* 0x000fe40003f86270 */
[----:B------:R-:W-:Y:S02]  /*b2f0*/  ISETP.GE.AND P3, PT, R11, c[0x0][0x3c8], PT ;  /* 0x0000f2000b007a0c */ /* 0x000fe40003f66270 */
[----:B------:R-:W-:Y:S02]  /*b300*/  ISETP.GE.AND P2, PT, R12, c[0x0][0x3c8], PT ;  /* 0x0000f2000c007a0c */ /* 0x000fe40003f46270 */
[----:B-1----:R-:W-:Y:S02]  /*b310*/  @!P6 LEA.HI R8, R15, R15, RZ, 0x1 ;  /* 0x0000000f0f08e211 */ /* 0x002fe400078f08ff */
[----:B------:R-:W-:-:S02]  /*b320*/  IADD3 R15, R4, 0x58, RZ ;  /* 0x00000058040f7810 */ /* 0x000fc40007ffe0ff */
[----:B------:R-:W-:Y:S01]  /*b330*/  @!P6 LOP3.LUT R8, R8, 0xfffffffe, RZ, 0xc0, !PT ;  /* 0xfffffffe0808e812 */ /* 0x000fe200078ec0ff */
[----:B----4-:R-:W-:Y:S01]  /*b340*/  @!P1 IMAD.WIDE R6, R0, 0x4, R2 ;  /* 0x0000000400069825 */ /* 0x010fe200078e0202 */
[----:B------:R-:W-:-:S05]  /*b350*/  @!P5 LEA.HI R0, R5, R5, RZ, 0x1 ;  /* 0x000000050500d211 */ /* 0x000fca00078f08ff */
[----:B------:R-:W-:Y:S01]  /*b360*/  @!P2 LEA.HI R5, R12, R12, RZ, 0x1 ;  /* 0x0000000c0c05a211 */ /* 0x000fe200078f08ff */
[--C-:B------:R-:W-:Y:S01]  /*b370*/  @!P6 IMAD.WIDE R8, R8, 0x4, R2.reuse ;  /* 0x000000040808e825 */ /* 0x100fe200078e0202 */
[----:B------:R-:W-:Y:S02]  /*b380*/  @!P5 LOP3.LUT R0, R0, 0xfffffffe, RZ, 0xc0, !PT ;  /* 0xfffffffe0000d812 */ /* 0x000fe400078ec0ff */
[----:B------:R-:W-:Y:S02]  /*b390*/  @!P2 LOP3.LUT R5, R5, 0xfffffffe, RZ, 0xc0, !PT ;  /* 0xfffffffe0505a812 */ /* 0x000fe400078ec0ff */
[----:B------:R-:W-:Y:S01]  /*b3a0*/  @!P6 ST.E.64 [R8.64], R124 ;  /* 0x0000007c0800e985 */ /* 0x000fe2000c101b0a */
[----:B------:R-:W-:Y:S02]  /*b3b0*/  ISETP.GE.AND P6, PT, R14, c[0x0][0x3c8], PT ;  /* 0x0000f2000e007a0c */ /* 0x000fe40003fc6270 */
[----:B------:R-:W-:Y:S01]  /*b3c0*/  @!P2 IMAD.WIDE R12, R5, 0x4, R2 ;  /* 0x00000004050ca825 */ /* 0x000fe200078e0202 */
[----:B------:R1:W-:Y:S01]  /*b3d0*/  @!P1 ST.E.64 [R6.64], R128 ;  /* 0x0000008006009985 */ /* 0x0003e2000c101b0a */
[----:B------:R-:W-:-:S02]  /*b3e0*/  ISETP.GE.AND P1, PT, R15, c[0x0][0x3c8], PT ;  /* 0x0000f2000f007a0c */ /* 0x000fc40003f26270 */
[----:B------:R-:W-:Y:S02]  /*b3f0*/  IADD3 R5, R4, 0x68, RZ ;  /* 0x0000006804057810 */ /* 0x000fe40007ffe0ff */
[----:B-1----:R-:W-:Y:S02]  /*b400*/  @!P4 LEA.HI R7, R10, R10, RZ, 0x1 ;  /* 0x0000000a0a07c211 */ /* 0x002fe400078f08ff */
[----:B------:R-:W-:Y:S01]  /*b410*/  @!P3 LEA.HI R6, R11, R11, RZ, 0x1 ;  /* 0x0000000b0b06b211 */ /* 0x000fe200078f08ff */
[--C-:B------:R-:W-:Y:S01]  /*b420*/  @!P5 IMAD.WIDE R10, R0, 0x4, R2.reuse ;  /* 0x00000004000ad825 */ /* 0x100fe200078e0202 */
[----:B------:R-:W-:Y:S02]  /*b430*/  @!P4 LOP3.LUT R7, R7, 0xfffffffe, RZ, 0xc0, !PT ;  /* 0xfffffffe0707c812 */ /* 0x000fe400078ec0ff */
[----:B------:R-:W-:Y:S02]  /*b440*/  @!P3 LOP3.LUT R6, R6, 0xfffffffe, RZ, 0xc0, !PT ;  /* 0xfffffffe0606b812 */ /* 0x000fe400078ec0ff */
[----:B------:R1:W-:Y:S01]  /*b450*/  @!P5 ST.E.64 [R10.64], R132 ;  /* 0x000000840a00d985 */ /* 0x0003e2000c101b0a */
[----:B------:R-:W-:Y:S01]  /*b460*/  @!P4 IMAD.WIDE R8, R7, 0x4, R2 ;  /* 0x000000040708c825 */ /* 0x000fe200078e0202 */
[----:B------:R-:W-:-:S02]  /*b470*/  ISETP.GE.AND P5, PT, R5, c[0x0][0x3c8], PT ;  /* 0x0000f20005007a0c */ /* 0x000fc40003fa6270 */
[----:B------:R-:W-:Y:S01]  /*b480*/  @!P6 LEA.HI R0, R14, R14, RZ, 0x1 ;  /* 0x0000000e0e00e211 */ /* 0x000fe200078f08ff */
[----:B------:R-:W-:Y:S01]  /*b490*/  @!P3 IMAD.WIDE R6, R6, 0x4, R2 ;  /* 0x000000040606b825 */ /* 0x000fe200078e0202 */
[----:B------:R2:W-:Y:S02]  /*b4a0*/  @!P4 ST.E.64 [R8.64], R136 ;  /* 0x000000880800c985 */ /* 0x0005e4000c101b0a */
[----:B------:R-:W-:Y:S02]  /*b4b0*/  @!P6 LOP3.LUT R0, R0, 0xfffffffe, RZ, 0xc0, !PT ;  /* 0xfffffffe0000e812 */ /* 0x000fe400078ec0ff */
[----:B------:R3:W-:Y:S04]  /*b4c0*/  @!P3 ST.E.64 [R6.64], R140 ;  /* 0x0000008c0600b985 */ /* 0x0007e8000c101b0a */
[----:B------:R4:W-:Y:S01]  /*b4d0*/  @!P2 ST.E.64 [R12.64], R144 ;  /* 0x000000900c00a985 */ /* 0x0009e2000c101b0a */
[----:B-1----:R-:W-:-:S02]  /*b4e0*/  IADD3 R10, R4, 0x78, RZ ;  /* 0x00000078040a7810 */ /* 0x002fc40007ffe0ff */
[----:B------:R-:W-:Y:S02]  /*b4f0*/  IADD3 R11, R4, 0x80, RZ ;  /* 0x00000080040b7810 */ /* 0x000fe40007ffe0ff */
[----:B------:R-:W-:Y:S02]  /*b500*/  ISETP.GE.AND P3, PT, R10, c[0x0][0x3c8], PT ;  /* 0x0000f2000a007a0c */ /* 0x000fe40003f66270 */
[----:B--2---:R-:W-:Y:S02]  /*b510*/  IADD3 R9, R4, 0x70, RZ ;  /* 0x0000007004097810 */ /* 0x004fe40007ffe0ff */
[----:B------:R-:W-:Y:S02]  /*b520*/  ISETP.GE.AND P2, PT, R11, c[0x0][0x3c8], PT ;  /* 0x0000f2000b007a0c */ /* 0x000fe40003f46270 */
[----:B---3--:R-:W-:Y:S02]  /*b530*/  @!P1 LEA.HI R6, R15, R15, RZ, 0x1 ;  /* 0x0000000f0f069211 */ /* 0x008fe400078f08ff */
[----:B------:R-:W-:-:S02]  /*b540*/  ISETP.GE.AND P4, PT, R9, c[0x0][0x3c8], PT ;  /* 0x0000f20009007a0c */ /* 0x000fc40003f86270 */
[----:B------:R-:W-:Y:S02]  /*b550*/  @!P1 LOP3.LUT R6, R6, 0xfffffffe, RZ, 0xc0, !PT ;  /* 0xfffffffe06069812 */ /* 0x000fe400078ec0ff */
[----:B----4-:R-:W-:Y:S02]  /*b560*/  IADD3 R12, R4, 0x88, RZ ;  /* 0x00000088040c7810 */ /* 0x010fe40007ffe0ff */
[----:B------:R-:W-:Y:S01]  /*b570*/  @!P5 LEA.HI R8, R5, R5, RZ, 0x1 ;  /* 0x000000050508d211 */ /* 0x000fe200078f08ff */
[----:B------:R-:W-:-:S05]  /*b580*/  @!P1 IMAD.WIDE R6, R6, 0x4, R2 ;  /* 0x0000000406069825 */ /* 0x000fca00078e0202 */
[----:B------:R1:W-:Y:S01]  /*b590*/  @!P1 ST.E.64 [R6.64], R148 ;  /* 0x0000009406009985 */ /* 0x0003e2000c101b0a */
[----:B------:R-:W-:Y:S02]  /*b5a0*/  ISETP.GE.AND P1, PT, R12, c[0x0][0x3c8], PT ;  /* 0x0000f2000c007a0c */ /* 0x000fe40003f26270 */
[----:B------:R-:W-:-:S04]  /*b5b0*/  @!P4 LEA.HI R5, R9, R9, RZ, 0x1 ;  /* 0x000000090905c211 */ /* 0x000fc800078f08ff */
[----:B------:R-:W-:-:S07]  /*b5c0*/  @!P4 LOP3.LUT R5, R5, 0xfffffffe, RZ, 0xc0, !PT ;  /* 0xfffffffe0505c812 */ /* 0x000fce00078ec0ff */
[----:B------:R-:W-:Y:S01]  /*b5d0*/  @!P1 LEA.HI R9, R12, R12, RZ, 0x1 ;  /* 0x0000000c0c099211 */ /* 0x000fe200078f08ff */
[----:B-1----:R-:W-:Y:S01]  /*b5e0*/  @!P6 IMAD.WIDE R6, R0, 0x4, R2 ;  /* 0x000000040006e825 */ /* 0x002fe200078e0202 */
[----:B------:R-:W-:-:S04]  /*b5f0*/  @!P3 LEA.HI R0, R10, R10, RZ, 0x1 ;  /* 0x0000000a0a00b211 */ /* 0x000fc800078f08ff */
[----:B------:R1:W-:Y:S01]  /*b600*/  @!P6 ST.E.64 [R6.64], R52 ;  /* 0x000000340600e985 */ /* 0x0003e2000c101b0a */
[----:B------:R-:W-:Y:S02]  /*b610*/  @!P3 LOP3.LUT R12, R0, 0xfffffffe, RZ, 0xc0, !PT ;  /* 0xfffffffe000cb812 */ /* 0x000fe400078ec0ff */
[----:B------:R-:W-:-:S03]  /*b620*/  @!P1 LOP3.LUT R0, R9, 0xfffffffe, RZ, 0xc0, !PT ;  /* 0xfffffffe09009812 */ /* 0x000fc600078ec0ff */
[--C-:B------:R-:W-:Y:S01]  /*b630*/  @!P3 IMAD.WIDE R12, R12, 0x4, R2.reuse ;  /* 0x000000040c0cb825 */ /* 0x100fe200078e0202 */
[----:B-1----:R-:W-:Y:S02]  /*b640*/  @!P5 LOP3.LUT R6, R8, 0xfffffffe, RZ, 0xc0, !PT ;  /* 0xfffffffe0806d812 */ /* 0x002fe400078ec0ff */
[----:B------:R-:W-:Y:S01]  /*b650*/  @!P2 LEA.HI R8, R11, R11, RZ, 0x1 ;  /* 0x0000000b0b08a211 */ /* 0x000fe200078f08ff */
[--C-:B------:R-:W-:Y:S01]  /*b660*/  @!P4 IMAD.WIDE R10, R5, 0x4, R2.reuse ;  /* 0x00000004050ac825 */ /* 0x100fe200078e0202 */
[----:B------:R-:W-:Y:S02]  /*b670*/  IADD3 R5, R4, 0xb0, RZ ;  /* 0x000000b004057810 */ /* 0x000fe40007ffe0ff */
[----:B------:R-:W-:Y:S01]  /*b680*/  @!P2 LOP3.LUT R8, R8, 0xfffffffe, RZ, 0xc0, !PT ;  /* 0xfffffffe0808a812 */ /* 0x000fe200078ec0ff */
[----:B------:R-:W-:-:S04]  /*b690*/  @!P5 IMAD.WIDE R6, R6, 0x4, R2 ;  /* 0x000000040606d825 */ /* 0x000fc800078e0202 */
[--C-:B------:R-:W-:Y:S01]  /*b6a0*/  @!P2 IMAD.WIDE R8, R8, 0x4, R2.reuse ;  /* 0x000000040808a825 */ /* 0x100fe200078e0202 */
[----:B------:R1:W-:Y:S04]  /*b6b0*/  @!P5 ST.E.64 [R6.64], R56 ;  /* 0x000000380600d985 */ /* 0x0003e8000c101b0a */
[----:B------:R2:W-:Y:S04]  /*b6c0*/  @!P4 ST.E.64 [R10.64], R60 ;  /* 0x0000003c0a00c985 */ /* 0x0005e8000c101b0a */
[----:B------:R-:W-:Y:S04]  /*b6d0*/  @!P3 ST.E.64 [R12.64], R64 ;  /* 0x000000400c00b985 */ /* 0x000fe8000c101b0a */
[----:B------:R3:W-:Y:S01]  /*b6e0*/  @!P2 ST.E.64 [R8.64], R68 ;  /* 0x000000440800a985 */ /* 0x0007e2000c101b0a */
[----:B------:R-:W-:Y:S01]  /*b6f0*/  ISETP.GE.AND P2, PT, R5, c[0x0][0x3c8], PT ;  /* 0x0000f20005007a0c */ /* 0x000fe20003f46270 */
[----:B-1----:R-:W-:Y:S01]  /*b700*/  @!P1 IMAD.WIDE R6, R0, 0x4, R2 ;  /* 0x0000000400069825 */ /* 0x002fe200078e0202 */
[----:B------:R-:W-:-:S02]  /*b710*/  IADD3 R0, R4, 0xb8, RZ ;  /* 0x000000b804007810 */ /* 0x000fc40007ffe0ff */
[----:B--2---:R-:W-:Y:S02]  /*b720*/  IADD3 R10, R4, 0x90, RZ ;  /* 0x00000090040a7810 */ /* 0x004fe40007ffe0ff */
[----:B------:R1:W-:Y:S01]  /*b730*/  @!P1 ST.E.64 [R6.64], R72 ;  /* 0x0000004806009985 */ /* 0x0003e2000c101b0a */
[----:B------:R-:W-:Y:S02]  /*b740*/  ISETP.GE.AND P1, PT, R0, c[0x0][0x3c8], PT ;  /* 0x0000f20000007a0c */ /* 0x000fe40003f26270 */
[----:B------:R-:W-:Y:S02]  /*b750*/  ISETP.GE.AND P6, PT, R10, c[0x0][0x3c8], PT ;  /* 0x0000f2000a007a0c */ /* 0x000fe40003fc6270 */
[----:B---3--:R-:W-:-:S04]  /*b760*/  IADD3 R8, R4, 0x98, RZ ;  /* 0x0000009804087810 */ /* 0x008fc80007ffe0ff */
[----:B------:R-:W-:-:S05]  /*b770*/  ISETP.GE.AND P5, PT, R8, c[0x0][0x3c8], PT ;  /* 0x0000f20008007a0c */ /* 0x000fca0003fa6270 */
[----:B------:R-:W-:Y:S02]  /*b780*/  @!P1 LEA.HI R0, R0, R0, RZ, 0x1 ;  /* 0x0000000000009211 */ /* 0x000fe400078f08ff */
[----:B------:R-:W-:Y:S02]  /*b790*/  @!P6 LEA.HI R10, R10, R10, RZ, 0x1 ;  /* 0x0000000a0a0ae211 */ /* 0x000fe400078f08ff */
[----:B------:R-:W-:-:S04]  /*b7a0*/  @!P1 LOP3.LUT R0, R0, 0xfffffffe, RZ, 0xc0, !PT ;  /* 0xfffffffe00009812 */ /* 0x000fc800078ec0ff */
[----:B------:R-:W-:-:S04]  /*b7b0*/  @!P5 LEA.HI R12, R8, R8, RZ, 0x1 ;  /* 0x00000008080cd211 */ /* 0x000fc800078f08ff */
[----:B------:R-:W-:Y:S02]  /*b7c0*/  @!P5 LOP3.LUT R12, R12, 0xfffffffe, RZ, 0xc0, !PT ;  /* 0xfffffffe0c0cd812 */ /* 0x000fe400078ec0ff */
[C---:B-1----:R-:W-:Y:S02]  /*b7d0*/  IADD3 R7, R4.reuse, 0xa0, RZ ;  /* 0x000000a004077810 */ /* 0x042fe40007ffe0ff */
[----:B------:R-:W-:Y:S01]  /*b7e0*/  IADD3 R6, R4, 0xa8, RZ ;  /* 0x000000a804067810 */ /* 0x000fe20007ffe0ff */
[----:B------:R-:W-:Y:S01]  /*b7f0*/  @!P5 IMAD.WIDE R12, R12, 0x4, R2 ;  /* 0x000000040c0cd825 */ /* 0x000fe200078e0202 */
[----:B------:R-:W-:Y:S02]  /*b800*/  ISETP.GE.AND P4, PT, R7, c[0x0][0x3c8], PT ;  /* 0x0000f20007007a0c */ /* 0x000fe40003f86270 */
[----:B------:R-:W-:-:S11]  /*b810*/  ISETP.GE.AND P3, PT, R6, c[0x0][0x3c8], PT ;  /* 0x0000f20006007a0c */ /* 0x000fd60003f66270 */
[----:B------:R-:W-:Y:S02]  /*b820*/  @!P4 LEA.HI R8, R7, R7, RZ, 0x1 ;  /* 0x000000070708c211 */ /* 0x000fe400078f08ff */
[----:B------:R-:W-:Y:S02]  /*b830*/  @!P3 LEA.HI R7, R6, R6, RZ, 0x1 ;  /* 0x000000060607b211 */ /* 0x000fe400078f08ff */
[----:B------:R-:W-:Y:S02]  /*b840*/  @!P2 LEA.HI R6, R5, R5, RZ, 0x1 ;  /* 0x000000050506a211 */ /* 0x000fe400078f08ff */
[----:B------:R-:W-:Y:S02]  /*b850*/  @!P6 LOP3.LUT R5, R10, 0xfffffffe, RZ, 0xc0, !PT ;  /* 0xfffffffe0a05e812 */ /* 0x000fe400078ec0ff */
[----:B------:R-:W-:Y:S02]  /*b860*/  @!P4 LOP3.LUT R8, R8, 0xfffffffe, RZ, 0xc0, !PT ;  /* 0xfffffffe0808c812 */ /* 0x000fe400078ec0ff */
[----:B------:R-:W-:Y:S01]  /*b870*/  @!P3 LOP3.LUT R7, R7, 0xfffffffe, RZ, 0xc0, !PT ;  /* 0xfffffffe0707b812 */ /* 0x000fe200078ec0ff */
[----:B------:R-:W-:Y:S01]  /*b880*/  @!P6 IMAD.WIDE R14, R5, 0x4, R2 ;  /* 0x00000004050ee825 */ /* 0x000fe200078e0202 */
[----:B------:R-:W-:-:S03]  /*b890*/  @!P2 LOP3.LUT R6, R6, 0xfffffffe, RZ, 0xc0, !PT ;  /* 0xfffffffe0606a812 */ /* 0x000fc600078ec0ff */
[--C-:B------:R-:W-:Y:S01]  /*b8a0*/  @!P4 IMAD.WIDE R10, R8, 0x4, R2.reuse ;  /* 0x00000004080ac825 */ /* 0x100fe200078e0202 */
[----:B------:R1:W-:Y:S03]  /*b8b0*/  @!P6 ST.E.64 [R14.64], R76 ;  /* 0x0000004c0e00e985 */ /* 0x0003e6000c101b0a */
[--C-:B------:R-:W-:Y:S01]  /*b8c0*/  @!P3 IMAD.WIDE R8, R7, 0x4, R2.reuse ;  /* 0x000000040708b825 */ /* 0x100fe200078e0202 */
[----:B------:R1:W-:Y:S03]  /*b8d0*/  @!P5 ST.E.64 [R12.64], R80 ;  /* 0x000000500c00d985 */ /* 0x0003e6000c101b0a */
[--C-:B------:R-:W-:Y:S01]  /*b8e0*/  @!P2 IMAD.WIDE R6, R6, 0x4, R2.reuse ;  /* 0x000000040606a825 */ /* 0x100fe200078e0202 */
[----:B------:R1:W-:Y:S03]  /*b8f0*/  @!P4 ST.E.64 [R10.64], R84 ;  /* 0x000000540a00c985 */ /* 0x0003e6000c101b0a */
[----:B------:R-:W-:Y:S01]  /*b900*/  @!P1 IMAD.WIDE R2, R0, 0x4, R2 ;  /* 0x0000000400029825 */ /* 0x000fe200078e0202 */
[----:B------:R1:W-:Y:S04]  /*b910*/  @!P3 ST.E.64 [R8.64], R88 ;  /* 0x000000580800b985 */ /* 0x0003e8000c101b0a */
[----:B------:R1:W-:Y:S04]  /*b920*/  @!P2 ST.E.64 [R6.64], R92 ;  /* 0x0000005c0600a985 */ /* 0x0003e8000c101b0a */
[----:B------:R1:W-:Y:S02]  /*b930*/  @!P1 ST.E.64 [R2.64], R96 ;  /* 0x0000006002009985 */ /* 0x0003e4000c101b0a */
.L_x_9:
[----:B------:R-:W-:Y:S05]  /*b940*/  BSYNC B0 ;  /* 0x0000000000007941 */ /* 0x000fea0003800000 */
.L_x_8:
[----:B-1-3--:R1:W3:Y:S04]  /*b950*/  SHFL.IDX PT, R3, R19, 0x1, 0x1c1f ;  /* 0x003c1f0013037f89 */ /* 0x00a2e800000e0000 */
[----:B--2---:R1:W2:Y:S01]  /*b960*/  SHFL.IDX PT, R2, R20, 0x1, 0x1c1f ;  /* 0x003c1f0014027f89 */ /* 0x0042a200000e0000 */
[----:B------:R-:W-:Y:S05]  /*b970*/  @P0 EXIT ;  /* 0x000000000000094d */ /* 0x000fea0003800000 */
[C---:B------:R-:W-:Y:S02]  /*b980*/  IADD3 R0, R4.reuse, 0x8, RZ ;  /* 0x0000000804007810 */ /* 0x040fe40007ffe0ff */
[----:B------:R-:W-:-:S02]  /*b990*/  IADD3 R5, R4, 0x10, RZ ;  /* 0x0000001004057810 */ /* 0x000fc40007ffe0ff */
[----:B------:R-:W-:Y:S02]  /*b9a0*/  ISETP.GE.AND P0, PT, R0, c[0x0][0x3c8], PT ;  /* 0x0000f20000007a0c */ /* 0x000fe40003f06270 */
[----:B------:R-:W-:Y:S02]  /*b9b0*/  IADD3 R10, R4, 0x18, RZ ;  /* 0x00000018040a7810 */ /* 0x000fe40007ffe0ff */
[----:B------:R-:W-:Y:S02]  /*b9c0*/  ISETP.GE.AND P6, PT, R5, c[0x0][0x3c8], PT ;  /* 0x0000f20005007a0c */ /* 0x000fe40003fc6270 */
[----:B------:R-:W-:Y:S02]  /*b9d0*/  ISETP.GE.AND P5, PT, R10, c[0x0][0x3c8], PT ;  /* 0x0000f2000a007a0c */ /* 0x000fe40003fa6270 */
[C---:B------:R-:W-:Y:S02]  /*b9e0*/  ISETP.GE.AND P1, PT, R4.reuse, c[0x0][0x3c8], PT ;  /* 0x0000f20004007a0c */ /* 0x040fe40003f26270 */
[----:B------:R-:W-:-:S02]  /*b9f0*/  IADD3 R11, R4, 0x20, RZ ;  /* 0x00000020040b7810 */ /* 0x000fc40007ffe0ff */
[----:B------:R-:W-:Y:S02]  /*ba00*/  IADD3 R12, R4, 0x28, RZ ;  /* 0x00000028040c7810 */ /* 0x000fe40007ffe0ff */
[----:B------:R-:W-:Y:S02]  /*ba10*/  @!P0 LEA.HI R0, R0, R0, RZ, 0x1 ;  /* 0x0000000000008211 */ /* 0x000fe400078f08ff */
[----:B------:R-:W-:Y:S02]  /*ba20*/  IADD3 R13, R4, 0x30, RZ ;  /* 0x00000030040d7810 */ /* 0x000fe40007ffe0ff */
[----:B------:R-:W-:Y:S02]  /*ba30*/  @!P0 LOP3.LUT R0, R0, 0xfffffffe, RZ, 0xc0, !PT ;  /* 0xfffffffe00008812 */ /* 0x000fe400078ec0ff */
[----:B------:R-:W-:Y:S01]  /*ba40*/  ISETP.GE.AND P4, PT, R11, c[0x0][0x3c8], PT ;  /* 0x0000f2000b007a0c */ /* 0x000fe20003f86270 */
[----:B--23--:R-:W-:Y:S01]  /*ba50*/  @!P1 IMAD.WIDE R8, R4, 0x4, R2 ;  /* 0x0000000404089825 */ /* 0x00cfe200078e0202 */
[----:B------:R-:W-:-:S02]  /*ba60*/  ISETP.GE.AND P3, PT, R12, c[0x0][0x3c8], PT ;  /* 0x0000f2000c007a0c */ /* 0x000fc40003f66270 */
[----:B------:R-:W-:Y:S01]  /*ba70*/  ISETP.GE.AND P2, PT, R13, c[0x0][0x3c8], PT ;  /* 0x0000f2000d007a0c */ /* 0x000fe20003f46270 */
[----:B------:R-:W-:Y:S01]  /*ba80*/  @!P0 IMAD.WIDE R6, R0, 0x4, R2 ;  /* 0x0000000400068825 */ /* 0x000fe200078e0202 */
[----:B------:R-:W-:Y:S01]  /*ba90*/  @!P6 LEA.HI R0, R5, R5, RZ, 0x1 ;  /* 0x000000050500e211 */ /* 0x000fe200078f08ff */
[----:B------:R2:W-:Y:S01]  /*baa0*/  @!P1 ST.E.64 [R8.64], R106 ;  /* 0x0000006a08009985 */ /* 0x0005e2000c101b0a */
[----:B------:R-:W-:Y:S02]  /*bab0*/  @!P5 LEA.HI R5, R10, R10, RZ, 0x1 ;  /* 0x0000000a0a05d211 */ /* 0x000fe400078f08ff */
[----:B------:R-:W-:Y:S01]  /*bac0*/  @!P6 LOP3.LUT R0, R0, 0xfffffffe, RZ, 0xc0, !PT ;  /* 0xfffffffe0000e812 */ /* 0x000fe200078ec0ff */
[----:B------:R3:W-:Y:S01]  /*bad0*/  @!P0 ST.E.64 [R6.64], R110 ;  /* 0x0000006e06008985 */ /* 0x0007e2000c101b0a */
[C---:B------:R-:W-:Y:S02]  /*bae0*/  IADD3 R14, R4.reuse, 0x38, RZ ;  /* 0x00000038040e7810 */ /* 0x040fe40007ffe0ff */
[----:B------:R-:W-:-:S02]  /*baf0*/  IADD3 R15, R4, 0x40, RZ ;  /* 0x00000040040f7810 */ /* 0x000fc40007ffe0ff */
[----:B------:R-:W-:Y:S02]  /*bb00*/  @!P5 LOP3.LUT R5, R5, 0xfffffffe, RZ, 0xc0, !PT ;  /* 0xfffffffe0505d812 */ /* 0x000fe400078ec0ff */
[----:B------:R-:W-:Y:S02]  /*bb10*/  ISETP.GE.AND P1, PT, R14, c[0x0][0x3c8], PT ;  /* 0x0000f2000e007a0c */ /* 0x000fe40003f26270 */
[----:B------:R-:W-:Y:S02]  /*bb20*/  ISETP.GE.AND P0, PT, R15, c[0x0][0x3c8], PT ;  /* 0x0000f2000f007a0c */ /* 0x000fe40003f06270 */
[C---:B------:R-:W-:Y:S02]  /*bb30*/  IADD3 R16, R4.reuse, 0x48, RZ ;  /* 0x0000004804107810 */ /* 0x040fe40007ffe0ff */
[----:B------:R-:W-:Y:S01]  /*bb40*/  IADD3 R17, R4, 0x50, RZ ;  /* 0x0000005004117810 */ /* 0x000fe20007ffe0ff */
[----:B--2---:R-:W-:Y:S01]  /*bb50*/  @!P6 IMAD.WIDE R8, R0, 0x4, R2 ;  /* 0x000000040008e825 */ /* 0x004fe200078e0202 */
[----:B------:R-:W-:-:S03]  /*bb60*/  @!P4 LEA.HI R0, R11, R11, RZ, 0x1 ;  /* 0x0000000b0b00c211 */ /* 0x000fc600078f08ff */
[----:B---3--:R-:W-:Y:S01]  /*bb70*/  @!P5 IMAD.WIDE R6, R5, 0x4, R2 ;  /* 0x000000040506d825 */ /* 0x008fe200078e0202 */
[----:B------:R2:W-:Y:S01]  /*bb80*/  @!P6 ST.E.64 [R8.64], R114 ;  /* 0x000000720800e985 */ /* 0x0005e2000c101b0a */
[----:B------:R-:W-:Y:S02]  /*bb90*/  @!P4 LOP3.LUT R0, R0, 0xfffffffe, RZ, 0xc0, !PT ;  /* 0xfffffffe0000c812 */ /* 0x000fe400078ec0ff */
[----:B------:R-:W-:Y:S01]  /*bba0*/  ISETP.GE.AND P6, PT, R16, c[0x0][0x3c8], PT ;  /* 0x0000f20010007a0c */ /* 0x000fe20003fc6270 */
[----:B------:R3:W-:Y:S01]  /*bbb0*/  @!P5 ST.E.64 [R6.64], R118 ;  /* 0x000000760600d985 */ /* 0x0007e2000c101b0a */
[----:B------:R-:W-:Y:S02]  /*bbc0*/  ISETP.GE.AND P5, PT, R17, c[0x0][0x3c8], PT ;  /* 0x0000f20011007a0c */ /* 0x000fe40003fa6270 */
[----:B------:R-:W-:-:S04]  /*bbd0*/  @!P0 LEA.HI R5, R15, R15, RZ, 0x1 ;  /* 0x0000000f0f058211 */ /* 0x000fc800078f08ff */
[----:B------:R-:W-:Y:S02]  /*bbe0*/  @!P0 LOP3.LUT R5, R5, 0xfffffffe, RZ, 0xc0, !PT ;  /* 0xfffffffe05058812 */ /* 0x000fe400078ec0ff */
[----:B--2---:R-:W-:Y:S02]  /*bbf0*/  @!P3 LEA.HI R8, R12, R12, RZ, 0x1 ;  /* 0x0000000c0c08b211 */ /* 0x004fe400078f08ff */
[----:B---3--:R-:W-:Y:S02]  /*bc00*/  @!P2 LEA.HI R7, R13, R13, RZ, 0x1 ;  /* 0x0000000d0d07a211 */ /* 0x008fe400078f08ff */
[----:B------:R-:W-:Y:S02]  /*bc10*/  @!P3 LOP3.LUT R8, R8, 0xfffffffe, RZ, 0xc0, !PT ;  /* 0xfffffffe0808b812 */ /* 0x000fe400078ec0ff */
[----:B------:R-:W-:Y:S02]  /*bc20*/  @!P2 LOP3.LUT R7, R7, 0xfffffffe, RZ, 0xc0, !PT ;  /* 0xfffffffe0707a812 */ /* 0x000fe400078ec0ff */
[----:B------:R-:W-:Y:S01]  /*bc30*/  @!P1 LEA.HI R6, R14, R14, RZ, 0x1 ;  /* 0x0000000e0e069211 */ /* 0x000fe200078f08ff */
[----:B------:R-:W-:Y:S01]  /*bc40*/  @!P4 IMAD.WIDE R14, R0, 0x4, R2 ;  /* 0x00000004000ec825 */ /* 0x000fe200078e0202 */
[----:B------:R-:W-:-:S02]  /*bc50*/  @!P6 LEA.HI R0, R16, R16, RZ, 0x1 ;  /* 0x000000101000e211 */ /* 0x000fc400078f08ff */
[----:B------:R-:W-:Y:S01]  /*bc60*/  @!P1 LOP3.LUT R6, R6, 0xfffffffe, RZ, 0xc0, !PT ;  /* 0xfffffffe06069812 */ /* 0x000fe200078ec0ff */
[--C-:B------:R-:W-:Y:S01]  /*bc70*/  @!P3 IMAD.WIDE R12, R8, 0x4, R2.reuse ;  /* 0x00000004080cb825 */ /* 0x100fe200078e0202 */
[----:B------:R2:W-:Y:S01]  /*bc80*/  @!P4 ST.E.64 [R14.64], R122 ;  /* 0x0000007a0e00c985 */ /* 0x0005e2000c101b0a */
[----:B------:R-:W-:Y:S02]  /*bc90*/  @!P6 LOP3.LUT R0, R0, 0xfffffffe, RZ, 0xc0, !PT ;  /* 0xfffffffe0000e812 */ /* 0x000fe400078ec0ff */
[--C-:B------:R-:W-:Y:S01]  /*bca0*/  @!P2 IMAD.WIDE R10, R7, 0x4, R2.reuse ;  /* 0x00000004070aa825 */ /* 0x100fe200078e0202 */
[----:B------:R3:W-:Y:S01]  /*bcb0*/  @!P3 ST.E.64 [R12.64], R126 ;  /* 0x0000007e0c00b985 */ /* 0x0007e2000c101b0a */
[----:B------:R-:W-:Y:S02]  /*bcc0*/  IADD3 R16, R4, 0x80, RZ ;  /* 0x0000008004107810 */ /* 0x000fe40007ffe0ff */
[--C-:B------:R-:W-:Y:S01]  /*bcd0*/  @!P1 IMAD.WIDE R8, R6, 0x4, R2.reuse ;  /* 0x0000000406089825 */ /* 0x100fe200078e0202 */
[----:B------:R4:W-:Y:S03]  /*bce0*/  @!P2 ST.E.64 [R10.64], R130 ;  /* 0x000000820a00a985 */ /* 0x0009e6000c101b0a */
[----:B------:R-:W-:Y:S01]  /*bcf0*/  @!P0 IMAD.WIDE R6, R5, 0x4, R2 ;  /* 0x0000000405068825 */ /* 0x000fe200078e0202 */
[----:B------:R-:W-:Y:S01]  /*bd00*/  @!P5 LEA.HI R5, R17, R17, RZ, 0x1 ;  /* 0x000000111105d211 */ /* 0x000fe200078f08ff */
[----:B------:R1:W-:Y:S01]  /*bd10*/  @!P1 ST.E.64 [R8.64], R134 ;  /* 0x0000008608009985 */ /* 0x0003e2000c101b0a */
[----:B------:R-:W-:-:S02]  /*bd20*/  IADD3 R17, R4, 0x88, RZ ;  /* 0x0000008804117810 */ /* 0x000fc40007ffe0ff */
[----:B------:R-:W-:Y:S01]  /*bd30*/  @!P5 LOP3.LUT R5, R5, 0xfffffffe, RZ, 0xc0, !PT ;  /* 0xfffffffe0505d812 */ /* 0x000fe200078ec0ff */
[----:B------:R1:W-:Y:S01]  /*bd40*/  @!P0 ST.E.64 [R6.64], R138 ;  /* 0x0000008a06008985 */ /* 0x0003e2000c101b0a */
[C---:B--2---:R-:W-:Y:S02]  /*bd50*/  IADD3 R14, R4.reuse, 0x78, RZ ;  /* 0x00000078040e7810 */ /* 0x044fe40007ffe0ff */
[C---:B---3--:R-:W-:Y:S02]  /*bd60*/  IADD3 R12, R4.reuse, 0x68, RZ ;  /* 0x00000068040c7810 */ /* 0x048fe40007ffe0ff */
[C---:B------:R-:W-:Y:S02]  /*bd70*/  IADD3 R13, R4.reuse, 0x70, RZ ;  /* 0x00000070040d7810 */ /* 0x040fe40007ffe0ff */
[C---:B----4-:R-:W-:Y:S02]  /*bd80*/  IADD3 R10, R4.reuse, 0x58, RZ ;  /* 0x00000058040a7810 */ /* 0x050fe40007ffe0ff */
[----:B------:R-:W-:-:S02]  /*bd90*/  IADD3 R11, R4, 0x60, RZ ;  /* 0x00000060040b7810 */ /* 0x000fc40007ffe0ff */
[----:B------:R-:W-:Y:S01]  /*bda0*/  ISETP.GE.AND P4, PT, R10, c[0x0][0x3c8], PT ;  /* 0x0000f2000a007a0c */ /* 0x000fe20003f86270 */
[--C-:B-1----:R-:W-:Y:S01]  /*bdb0*/  @!P6 IMAD.WIDE R8, R0, 0x4, R2.reuse ;  /* 0x000000040008e825 */ /* 0x102fe200078e0202 */
[----:B------:R-:W-:Y:S02]  /*bdc0*/  ISETP.GE.AND P3, PT, R11, c[0x0][0x3c8], PT ;  /* 0x0000f2000b007a0c */ /* 0x000fe40003f66270 */
[----:B------:R-:W-:Y:S01]  /*bdd0*/  ISETP.GE.AND P2, PT, R12, c[0x0][0x3c8], PT ;  /* 0x0000f2000c007a0c */ /* 0x000fe20003f46270 */
[----:B------:R-:W-:Y:S01]  /*bde0*/  @!P5 IMAD.WIDE R6, R5, 0x4, R2 ;  /* 0x000000040506d825 */ /* 0x000fe200078e0202 */
[----:B------:R-:W-:Y:S01]  /*bdf0*/  ISETP.GE.AND P0, PT, R14, c[0x0][0x3c8], PT ;  /* 0x0000f2000e007a0c */ /* 0x000fe20003f06270 */
[----:B------:R1:W-:Y:S01]  /*be00*/  @!P6 ST.E.64 [R8.64], R142 ;  /* 0x0000008e0800e985 */ /* 0x0003e2000c101b0a */
[----:B------:R-:W-:Y:S02]  /*be10*/  ISETP.GE.AND P1, PT, R13, c[0x0][0x3c8], PT ;  /* 0x0000f2000d007a0c */ /* 0x000fe40003f26270 */
[----:B------:R-:W-:Y:S01]  /*be20*/  ISETP.GE.AND P6, PT, R16, c[0x0][0x3c8], PT ;  /* 0x0000f20010007a0c */ /* 0x000fe20003fc6270 */
[----:B------:R2:W-:Y:S01]  /*be30*/  @!P5 ST.E.64 [R6.64], R146 ;  /* 0x000000920600d985 */ /* 0x0005e2000c101b0a */
[----:B------:R-:W-:-:S02]  /*be40*/  ISETP.GE.AND P5, PT, R17, c[0x0][0x3c8], PT ;  /* 0x0000f20011007a0c */ /* 0x000fc40003fa6270 */
[----:B------:R-:W-:-:S04]  /*be50*/  @!P4 LEA.HI R0, R10, R10, RZ, 0x1 ;  /* 0x0000000a0a00c211 */ /* 0x000fc800078f08ff */
[----:B------:R-:W-:Y:S02]  /*be60*/  @!P4 LOP3.LUT R0, R0, 0xfffffffe, RZ, 0xc0, !PT ;  /* 0xfffffffe0000c812 */ /* 0x000fe400078ec0ff */
[----:B------:R-:W-:-:S03]  /*be70*/  @!P0 LEA.HI R5, R14, R14, RZ, 0x1 ;  /* 0x0000000e0e058211 */ /* 0x000fc600078f08ff */
[----:B------:R-:W-:Y:S01]  /*be80*/  @!P4 IMAD.WIDE R14, R0, 0x4, R2 ;  /* 0x00000004000ec825 */ /* 0x000fe200078e0202 */
[----:B------:R-:W-:Y:S02]  /*be90*/  @!P0 LOP3.LUT R5, R5, 0xfffffffe, RZ, 0xc0, !PT ;  /* 0xfffffffe05058812 */ /* 0x000fe400078ec0ff */
[----:B------:R-:W-:Y:S02]  /*bea0*/  @!P6 LEA.HI R0, R16, R16, RZ, 0x1 ;  /* 0x000000101000e211 */ /* 0x000fe400078f08ff */
[----:B------:R3:W-:Y:S02]  /*beb0*/  @!P4 ST.E.64 [R14.64], R150 ;  /* 0x000000960e00c985 */ /* 0x0007e4000c101b0a */
[----:B------:R-:W-:Y:S02]  /*bec0*/  @!P6 LOP3.LUT R0, R0, 0xfffffffe, RZ, 0xc0, !PT ;  /* 0xfffffffe0000e812 */ /* 0x000fe400078ec0ff */
[----:B-1----:R-:W-:Y:S02]  /*bed0*/  @!P3 LEA.HI R8, R11, R11, RZ, 0x1 ;  /* 0x0000000b0b08b211 */ /* 0x002fe400078f08ff */
[----:B--2---:R-:W-:-:S02]  /*bee0*/  @!P2 LEA.HI R7, R12, R12, RZ, 0x1 ;  /* 0x0000000c0c07a211 */ /* 0x004fc400078f08ff */
[----:B------:R-:W-:Y:S02]  /*bef0*/  @!P3 LOP3.LUT R8, R8, 0xfffffffe, RZ, 0xc0, !PT ;  /* 0xfffffffe0808b812 */ /* 0x000fe400078ec0ff */
[----:B------:R-:W-:Y:S02]  /*bf00*/  @!P2 LOP3.LUT R7, R7, 0xfffffffe, RZ, 0xc0, !PT ;  /* 0xfffffffe0707a812 */ /* 0x000fe400078ec0ff */
[----:B------:R-:W-:Y:S01]  /*bf10*/  @!P1 LEA.HI R6, R13, R13, RZ, 0x1 ;  /* 0x0000000d0d069211 */ /* 0x000fe200078f08ff */
[----:B------:R-:W-:-:S03]  /*bf20*/  @!P3 IMAD.WIDE R12, R8, 0x4, R2 ;  /* 0x00000004080cb825 */ /* 0x000fc600078e0202 */
[----:B------:R-:W-:Y:S01]  /*bf30*/  @!P1 LOP3.LUT R6, R6, 0xfffffffe, RZ, 0xc0, !PT ;  /* 0xfffffffe06069812 */ /* 0x000fe200078ec0ff */
[--C-:B------:R-:W-:Y:S01]  /*bf40*/  @!P2 IMAD.WIDE R10, R7, 0x4, R2.reuse ;  /* 0x00000004070aa825 */ /* 0x100fe200078e0202 */
[----:B------:R1:W-:Y:S03]  /*bf50*/  @!P3 ST.E.64 [R12.64], R54 ;  /* 0x000000360c00b985 */ /* 0x0003e6000c101b0a */
[--C-:B------:R-:W-:Y:S01]  /*bf60*/  @!P1 IMAD.WIDE R8, R6, 0x4, R2.reuse ;  /* 0x0000000406089825 */ /* 0x100fe200078e0202 */
[----:B------:R2:W-:Y:S01]  /*bf70*/  @!P2 ST.E.64 [R10.64], R58 ;  /* 0x0000003a0a00a985 */ /* 0x0005e2000c101b0a */
[----:B---3--:R-:W-:Y:S02]  /*bf80*/  IADD3 R14, R4, 0xb0, RZ ;  /* 0x000000b0040e7810 */ /* 0x008fe40007ffe0ff */
[----:B------:R-:W-:Y:S01]  /*bf90*/  @!P0 IMAD.WIDE R6, R5, 0x4, R2 ;  /* 0x0000000405068825 */ /* 0x000fe200078e0202 */
[----:B------:R-:W-:Y:S01]  /*bfa0*/  @!P5 LEA.HI R5, R17, R17, RZ, 0x1 ;  /* 0x000000111105d211 */ /* 0x000fe200078f08ff */
[----:B------:R3:W-:Y:S03]  /*bfb0*/  @!P1 ST.E.64 [R8.64], R62 ;  /* 0x0000003e08009985 */ /* 0x0007e6000c101b0a */
[----:B------:R-:W-:Y:S01]  /*bfc0*/  @!P5 LOP3.LUT R5, R5, 0xfffffffe, RZ, 0xc0, !PT ;  /* 0xfffffffe0505d812 */ /* 0x000fe200078ec0ff */
[----:B------:R4:W-:Y:S01]  /*bfd0*/  @!P0 ST.E.64 [R6.64], R66 ;  /* 0x0000004206008985 */ /* 0x0009e2000c101b0a */
[----:B------:R-:W-:-:S02]  /*bfe0*/  ISETP.GE.AND P0, PT, R14, c[0x0][0x3c8], PT ;  /* 0x0000f2000e007a0c */ /* 0x000fc40003f06270 */
[C---:B-1----:R-:W-:Y:S02]  /*bff0*/  IADD3 R12, R4.reuse, 0xa0, RZ ;  /* 0x000000a0040c7810 */ /* 0x042fe40007ffe0ff */
[C---:B------:R-:W-:Y:S02]  /*c000*/  IADD3 R13, R4.reuse, 0xa8, RZ ;  /* 0x000000a8040d7810 */ /* 0x040fe40007ffe0ff */
[C---:B--2---:R-:W-:Y:S02]  /*c010*/  IADD3 R10, R4.reuse, 0x90, RZ ;  /* 0x00000090040a7810 */ /* 0x044fe40007ffe0ff */
[----:B------:R-:W-:Y:S02]  /*c020*/  IADD3 R11, R4, 0x98, RZ ;  /* 0x00000098040b7810 */ /* 0x000fe40007ffe0ff */
[----:B------:R-:W-:Y:S01]  /*c030*/  ISETP.GE.AND P4, PT, R10, c[0x0][0x3c8], PT ;  /* 0x0000f2000a007a0c */ /* 0x000fe20003f86270 */
[----:B---3--:R-:W-:Y:S01]  /*c040*/  @!P6 IMAD.WIDE R8, R0, 0x4, R2 ;  /* 0x000000040008e825 */ /* 0x008fe200078e0202 */
[----:B------:R-:W-:-:S02]  /*c050*/  ISETP.GE.AND P3, PT, R11, c[0x0][0x3c8], PT ;  /* 0x0000f2000b007a0c */ /* 0x000fc40003f66270 */
[----:B------:R-:W-:Y:S01]  /*c060*/  ISETP.GE.AND P2, PT, R12, c[0x0][0x3c8], PT ;  /* 0x0000f2000c007a0c */ /* 0x000fe20003f46270 */
[----:B----4-:R-:W-:Y:S01]  /*c070*/  @!P5 IMAD.WIDE R6, R5, 0x4, R2 ;  /* 0x000000040506d825 */ /* 0x010fe200078e0202 */
[----:B------:R-:W-:Y:S01]  /*c080*/  ISETP.GE.AND P1, PT, R13, c[0x0][0x3c8], PT ;  /* 0x0000f2000d007a0c */ /* 0x000fe20003f26270 */
[----:B------:R1:W-:Y:S01]  /*c090*/  @!P6 ST.E.64 [R8.64], R70 ;  /* 0x000000460800e985 */ /* 0x0003e2000c101b0a */
[----:B------:R-:W-:-:S03]  /*c0a0*/  @!P0 LEA.HI R5, R14, R14, RZ, 0x1 ;  /* 0x0000000e0e058211 */ /* 0x000fc600078f08ff */
[----:B------:R2:W-:Y:S01]  /*c0b0*/  @!P5 ST.E.64 [R6.64], R74 ;  /* 0x0000004a0600d985 */ /* 0x0005e2000c101b0a */
[----:B------:R-:W-:Y:S02]  /*c0c0*/  @!P0 LOP3.LUT R5, R5, 0xfffffffe, RZ, 0xc0, !PT ;  /* 0xfffffffe05058812 */ /* 0x000fe400078ec0ff */
[----:B------:R-:W-:-:S04]  /*c0d0*/  @!P4 LEA.HI R0, R10, R10, RZ, 0x1 ;  /* 0x0000000a0a00c211 */ /* 0x000fc800078f08ff */
[----:B------:R-:W-:-:S05]  /*c0e0*/  @!P4 LOP3.LUT R0, R0, 0xfffffffe, RZ, 0xc0, !PT ;  /* 0xfffffffe0000c812 */ /* 0x000fca00078ec0ff */
[----:B------:R-:W-:Y:S01]  /*c0f0*/  @!P4 IMAD.WIDE R14, R0, 0x4, R2 ;  /* 0x00000004000ec825 */ /* 0x000fe200078e0202 */
[----:B------:R-:W-:-:S04]  /*c100*/  IADD3 R0, R4, 0xb8, RZ ;  /* 0x000000b804007810 */ /* 0x000fc80007ffe0ff */
[----:B------:R3:W-:Y:S01]  /*c110*/  @!P4 ST.E.64 [R14.64], R78 ;  /* 0x0000004e0e00c985 */ /* 0x0007e2000c101b0a */
[----:B-1----:R-:W-:Y:S02]  /*c120*/  @!P3 LEA.HI R8, R11, R11, RZ, 0x1 ;  /* 0x0000000b0b08b211 */ /* 0x002fe400078f08ff */
[----:B--2---:R-:W-:Y:S02]  /*c130*/  @!P2 LEA.HI R7, R12, R12, RZ, 0x1 ;  /* 0x0000000c0c07a211 */ /* 0x004fe400078f08ff */
[----:B------:R-:W-:Y:S02]  /*c140*/  @!P1 LEA.HI R6, R13, R13, RZ, 0x1 ;  /* 0x0000000d0d069211 */ /* 0x000fe400078f08ff */
[----:B------:R-:W-:Y:S02]  /*c150*/  @!P3 LOP3.LUT R8, R8, 0xfffffffe, RZ, 0xc0, !PT ;  /* 0xfffffffe0808b812 */ /* 0x000fe400078ec0ff */
[----:B------:R-:W-:Y:S02]  /*c160*/  @!P2 LOP3.LUT R7, R7, 0xfffffffe, RZ, 0xc0, !PT ;  /* 0xfffffffe0707a812 */ /* 0x000fe400078ec0ff */
[----:B------:R-:W-:Y:S01]  /*c170*/  @!P1 LOP3.LUT R6, R6, 0xfffffffe, RZ, 0xc0, !PT ;  /* 0xfffffffe06069812 */ /* 0x000fe200078ec0ff */
[----:B------:R-:W-:-:S04]  /*c180*/  @!P3 IMAD.WIDE R12, R8, 0x4, R2 ;  /* 0x00000004080cb825 */ /* 0x000fc800078e0202 */
[--C-:B------:R-:W-:Y:S01]  /*c190*/  @!P2 IMAD.WIDE R10, R7, 0x4, R2.reuse ;  /* 0x00000004070aa825 */ /* 0x100fe200078e0202 */
[----:B------:R3:W-:Y:S03]  /*c1a0*/  @!P3 ST.E.64 [R12.64], R82 ;  /* 0x000000520c00b985 */ /* 0x0007e6000c101b0a */
[--C-:B------:R-:W-:Y:S01]  /*c1b0*/  @!P1 IMAD.WIDE R8, R6, 0x4, R2.reuse ;  /* 0x0000000406089825 */ /* 0x100fe200078e0202 */
[----:B------:R3:W-:Y:S03]  /*c1c0*/  @!P2 ST.E.64 [R10.64], R86 ;  /* 0x000000560a00a985 */ /* 0x0007e6000c101b0a */
[----:B------:R-:W-:Y:S01]  /*c1d0*/  @!P0 IMAD.WIDE R6, R5, 0x4, R2 ;  /* 0x0000000405068825 */ /* 0x000fe200078e0202 */
[----:B------:R3:W-:Y:S04]  /*c1e0*/  @!P1 ST.E.64 [R8.64], R90 ;  /* 0x0000005a08009985 */ /* 0x0007e8000c101b0a */
[----:B------:R3:W-:Y:S01]  /*c1f0*/  @!P0 ST.E.64 [R6.64], R94 ;  /* 0x0000005e06008985 */ /* 0x0007e2000c101b0a */
[----:B------:R-:W-:-:S13]  /*c200*/  ISETP.GE.AND P0, PT, R0, c[0x0][0x3c8], PT ;  /* 0x0000f20000007a0c */ /* 0x000fda0003f06270 */
[----:B------:R-:W-:Y:S05]  /*c210*/  @P0 EXIT ;  /* 0x000000000000094d */ /* 0x000fea0003800000 */
[----:B------:R-:W-:-:S04]  /*c220*/  LEA.HI R0, R0, R0, RZ, 0x1 ;  /* 0x0000000000007211 */ /* 0x000fc800078f08ff */
[----:B------:R-:W-:-:S05]  /*c230*/  LOP3.LUT R0, R0, 0xfffffffe, RZ, 0xc0, !PT ;  /* 0xfffffffe00007812 */ /* 0x000fca00078ec0ff */
[----:B------:R-:W-:-:S05]  /*c240*/  IMAD.WIDE R2, R0, 0x4, R2 ;  /* 0x0000000400027825 */ /* 0x000fca00078e0202 */
[----:B------:R-:W-:Y:S01]  /*c250*/  ST.E.64 [R2.64], R98 ;  /* 0x0000006202007985 */ /* 0x000fe2000c101b0a */
[----:B------:R-:W-:Y:S05]  /*c260*/  EXIT ;  /* 0x000000000000794d */ /* 0x000fea0003800000 */
.L_x_7:
[----:B------:R-:W1:Y:S02]  /*c270*/  S2R R0, SR_TID.X ;  /* 0x0000000000007919 */ /* 0x000e640000002100 */
[----:B-1----:R-:W-:-:S13]  /*c280*/  ISETP.GT.AND P0, PT, R0, 0x7f, PT ;  /* 0x0000007f0000780c */ /* 0x002fda0003f04270 */
[----:B------:R-:W-:Y:S05]  /*c290*/  @P0 EXIT ;  /* 0x000000000000094d */ /* 0x000fea0003800000 */
[----:B------:R-:W1:Y:S01]  /*c2a0*/  S2R R8, SR_CTAID.X ;  /* 0x0000000000087919 */ /* 0x000e620000002500 */
[----:B------:R-:W-:-:S05]  /*c2b0*/  MOV R3, c[0x0][0x4e8] ;  /* 0x00013a0000037a02 */ /* 0x000fca0000000f00 */
[----:B------:R-:W-:Y:S01]  /*c2c0*/  IMAD R2, R3, c[0x0][0x388], RZ ;  /* 0x0000e20003027a24 */ /* 0x000fe200078e02ff */
[----:B-1----:R-:W-:-:S04]  /*c2d0*/  LEA R8, R8, R0, 0x7 ;  /* 0x0000000008087211 */ /* 0x002fc800078e38ff */
[----:B------:R-:W-:-:S13]  /*c2e0*/  ISETP.GE.AND P0, PT, R8, R2, PT ;  /* 0x000000020800720c */ /* 0x000fda0003f06270 */
[----:B------:R-:W-:Y:S05]  /*c2f0*/  @P0 EXIT ;  /* 0x000000000000094d */ /* 0x000fea0003800000 */
[----:B------:R-:W1:Y:S01]  /*c300*/  S2R R7, SR_CTAID.Z ;  /* 0x0000000000077919 */ /* 0x000e620000002700 */
[----:B------:R-:W-:Y:S01]  /*c310*/  USHF.R.S32.HI UR6, URZ, 0x1f, UR9 ;  /* 0x0000001f3f067899 */ /* 0x000fe20008011409 */
[----:B------:R-:W-:Y:S01]  /*c320*/  ISETP.NE.AND P0, PT, R3, 0x1, PT ;  /* 0x000000010300780c */ /* 0x000fe20003f05270 */
[----:B------:R-:W-:Y:S01]  /*c330*/  ULDC.64 UR4, c[0x0][0x4d0] ;  /* 0x0001340000047ab9 */ /* 0x000fe20000000a00 */
[----:B------:R-:W2:Y:S01]  /*c340*/  S2R R9, SR_CTAID.Y ;  /* 0x0000000000097919 */ /* 0x000ea20000002600 */
[----:B------:R-:W-:Y:S01]  /*c350*/  UIMAD UR6, UR6, UR4, URZ ;  /* 0x00000004060672a4 */ /* 0x000fe2000f8e023f */
[----:B------:R-:W-:Y:S01]  /*c360*/  IADD3 R4, RZ, -UR9, RZ ;  /* 0x80000009ff047c10 */ /* 0x000fe2000fffe0ff */
[----:B------:R-:W-:Y:S01]  /*c370*/  UIMAD.WIDE.U32 UR12, UR9, UR4, URZ ;  /* 0x00000004090c72a5 */ /* 0x000fe2000f8e003f */
[----:B------:R-:W-:Y:S01]  /*c380*/  MOV R0, R8 ;  /* 0x0000000800007202 */ /* 0x000fe20000000f00 */
[----:B------:R-:W-:-:S04]  /*c390*/  UIMAD UR4, UR9, UR5, UR6 ;  /* 0x00000005090472a4 */ /* 0x000fc8000f8e0206 */
[----:B------:R-:W-:Y:S01]  /*c3a0*/  UIADD3 UR4, UR13, UR4, URZ ;  /* 0x000000040d047290 */ /* 0x000fe2000fffe03f */
[----:B------:R-:W-:Y:S01]  /*c3b0*/  MOV R3, UR13 ;  /* 0x0000000d00037c02 */ /* 0x000fe20008000f00 */
[----:B------:R-:W-:-:S04]  /*c3c0*/  @P0 IMAD.HI.U32 R5, R8, c[0x0][0x4ec], RZ ;  /* 0x00013b0008050a27 */ /* 0x000fc800078e00ff */
[----:B------:R-:W-:Y:S01]  /*c3d0*/  IMAD.U32 R2, RZ, RZ, UR12 ;  /* 0x0000000cff027e24 */ /* 0x000fe2000f8e00ff */
[----:B------:R-:W-:Y:S01]  /*c3e0*/  @P0 SHF.R.U32.HI R0, RZ, c[0x0][0x4f0], R5 ;  /* 0x00013c00ff000a19 */ /* 0x000fe20000011605 */
[----:B------:R-:W-:Y:S01]  /*c3f0*/  IMAD.U32 R3, RZ, RZ, UR4 ;  /* 0x00000004ff037e24 */ /* 0x000fe2000f8e00ff */
[----:B-1----:R-:W-:-:S03]  /*c400*/  SHF.R.S32.HI R6, RZ, 0x1f, R7 ;  /* 0x0000001fff067819 */ /* 0x002fc60000011407 */
[----:B------:R-:W-:-:S04]  /*c410*/  IMAD.WIDE.U32 R2, R7, c[0x0][0x4d8], R2 ;  /* 0x0001360007027a25 */ /* 0x000fc800078e0002 */
[----:B------:R-:W-:Y:S02]  /*c420*/  IMAD R6, R6, c[0x0][0x4d8], RZ ;  /* 0x0001360006067a24 */ /* 0x000fe400078e02ff */
[----:B--2---:R-:W-:Y:S02]  /*c430*/  IMAD R4, R4, c[0x0][0x550], R9 ;  /* 0x0001540004047a24 */ /* 0x004fe400078e0209 */
[----:B------:R-:W-:Y:S01]  /*c440*/  IMAD R5, R7, c[0x0][0x4dc], R6 ;  /* 0x0001370007057a24 */ /* 0x000fe200078e0206 */
[----:B------:R-:W-:Y:S02]  /*c450*/  IADD3 R7, -R0, RZ, RZ ;  /* 0x000000ff00077210 */ /* 0x000fe40007ffe1ff */
[----:B------:R-:W-:Y:S01]  /*c460*/  SHF.R.S32.HI R6, RZ, 0x1f, R4 ;  /* 0x0000001fff067819 */ /* 0x000fe20000011404 */
[----:B------:R-:W-:Y:S02]  /*c470*/  IMAD.IADD R3, R5, 0x1, R3 ;  /* 0x0000000105037824 */ /* 0x000fe400078e0203 */
[----:B------:R-:W-:Y:S01]  /*c480*/  IMAD R5, R7, c[0x0][0x4e8], R8 ;  /* 0x00013a0007057a24 */ /* 0x000fe200078e0208 */
[----:B------:R-:W-:Y:S01]  /*c490*/  SHF.R.S32.HI R7, RZ, 0x1f, R0 ;  /* 0x0000001fff077819 */ /* 0x000fe20000011400 */
[----:B------:R-:W-:-:S02]  /*c4a0*/  IMAD R6, R6, c[0x0][0x4e0], RZ ;  /* 0x0001380006067a24 */ /* 0x000fc400078e02ff */
[----:B------:R-:W-:-:S04]  /*c4b0*/  IMAD.WIDE.U32 R2, R4, c[0x0][0x4e0], R2 ;  /* 0x0001380004027a25 */ /* 0x000fc800078e0002 */
[----:B------:R-:W-:Y:S01]  /*c4c0*/  IMAD R6, R4, c[0x0][0x4e4], R6 ;  /* 0x0001390004067a24 */ /* 0x000fe200078e0206 */
[----:B------:R-:W-:Y:S02]  /*c4d0*/  SHF.R.S32.HI R4, RZ, 0x1f, R5 ;  /* 0x0000001fff047819 */ /* 0x000fe40000011405 */
[----:B------:R-:W-:-:S03]  /*c4e0*/  IADD3 R2, P0, R0, R2, RZ ;  /* 0x0000000200027210 */ /* 0x000fc60007f1e0ff */
[----:B------:R-:W-:Y:S01]  /*c4f0*/  IMAD R0, R4, c[0x0][0x4c8], RZ ;  /* 0x0001320004007a24 */ /* 0x000fe200078e02ff */
[----:B------:R-:W-:-:S03]  /*c500*/  IADD3.X R3, R7, R3, R6, P0, !PT ;  /* 0x0000000307037210 */ /* 0x000fc600007fe406 */
[C---:B------:R-:W-:Y:S02]  /*c510*/  IMAD R0, R5.reuse, c[0x0][0x4cc], R0 ;  /* 0x0001330005007a24 */ /* 0x040fe400078e0200 */
[----:B------:R-:W-:-:S05]  /*c520*/  IMAD.WIDE.U32 R2, R5, c[0x0][0x4c8], R2 ;  /* 0x0001320005027a25 */ /* 0x000fca00078e0002 */
[----:B------:R-:W-:Y:S02]  /*c530*/  IADD3 R0, R3, R0, RZ ;  /* 0x0000000003007210 */ /* 0x000fe40007ffe0ff */
[----:B------:R-:W-:-:S04]  /*c540*/  LEA R4, P0, R2, c[0x0][0x4a8], 0x2 ;  /* 0x00012a0002047a11 */ /* 0x000fc800078010ff */
[----:B------:R-:W-:Y:S02]  /*c550*/  LEA.HI.X R5, R2, c[0x0][0x4ac], R0, 0x2, P0 ;  /* 0x00012b0002057a11 */ /* 0x000fe400000f1400 */
[----:B------:R-:W-:-:S05]  /*c560*/  MOV R0, 0xff800000 ;  /* 0xff80000000007802 */ /* 0x000fca0000000f00 */
[----:B------:R-:W-:Y:S01]  /*c570*/  STG.E [R4.64], R0 ;  /* 0x0000000004007986 */ /* 0x000fe2000c10190a */
[----:B------:R-:W-:Y:S05]  /*c580*/  EXIT ;  /* 0x000000000000794d */ /* 0x000fea0003800000 */
.L_x_10:
[----:B------:R-:W-:-:S00]  /*c590*/  BRA `(.L_x_10) ;  /* 0xfffffff000007947 */ /* 0x000fc0000383ffff */
[----:B------:R-:W-:-:S00]  /*c5a0*/  NOP ;  /* 0x0000000000007918 */ /* 0x000fc00000000000 */
        /* <DEDUP_REMOVED lines=13> */
.L_x_4919:


//--------------------- .text._ZN7cutlass13device_kernelIN5flash19enable_sm80_to_sm89INS1_16FlashAttnFwdSm80INS1_25CollectiveMainloopFwdSm80ILi8ELi1ELb0EN4cute5tupleIJNS5_1CILi128EEENS7_ILi64EEENS7_ILi192EEEEEELi192ENS_10bfloat16_tEfNS_4arch4Sm80ELb0ELb0ELb1ELb1ELb0ELb0ELb1ELb1EEENS1_21CollectiveEpilogueFwdINS6_IJS8_SA_S9_EEENS6_IJNS7_ILi1EEESI_SI_EEESC_SE_Li256ELb1ELb1ELb1ELb0EEENS1_36VarlenDynamicPersistentTileSchedulerILi128ELi64ELi256ELi256ELb1ELb1ELb0ELb0ELb1ELb1EEEEEEEEEvNT_6ParamsE --------------------------
	.section	.text._ZN7cutlass13device_kernelIN5flash19enable_sm80_to_sm89INS1_16FlashAttnFwdSm80INS1_25CollectiveMainloopFwdSm80ILi8ELi1ELb0EN4cute5tupleIJNS5_1CILi128EEENS7_ILi64EEENS7_ILi192EEEEEELi192ENS_10bfloat16_tEfNS_4arch4Sm80ELb0ELb0ELb1ELb1ELb0ELb0ELb1ELb1EEENS1_21CollectiveEpilogueFwdINS6_IJS8_SA_S9_EEENS6_IJNS7_ILi1EEESI_SI_EEESC_SE_Li256ELb1ELb1ELb1ELb0EEENS1_36VarlenDynamicPersistentTileSchedulerILi128ELi64ELi256ELi256ELb1ELb1ELb0ELb0ELb1ELb1EEEEEEEEEvNT_6ParamsE,"ax",@progbits
	.sectioninfo	@"SHI_REGISTERS=255"
	.align	128
.text._ZN7cutlass13device_kernelIN5flash19enable_sm80_to_sm89INS1_16FlashAttnFwdSm80INS1_25CollectiveMainloopFwdSm80ILi8ELi1ELb0EN4cute5tupleIJNS5_1CILi128EEENS7_ILi64EEENS7_ILi192EEEEEELi192ENS_10bfloat16_tEfNS_4arch4Sm80ELb0ELb0ELb1ELb1ELb0ELb0ELb1ELb1EEENS1_21CollectiveEpilogueFwdINS6_IJS8_SA_S9_EEENS6_IJNS7_ILi1EEESI_SI_EEESC_SE_Li256ELb1ELb1ELb1ELb0EEENS1_36VarlenDynamicPersistentTileSchedulerILi128ELi64ELi256ELi256ELb1ELb1ELb0ELb0ELb1ELb1EEEEEEEEEvNT_6ParamsE:
        .type           _ZN7cutlass13device_kernelIN5flash19enable_sm80_to_sm89INS1_16FlashAttnFwdSm80INS1_25CollectiveMainloopFwdSm80ILi8ELi1ELb0EN4cute5tupleIJNS5_1CILi128EEENS7_ILi64EEENS7_ILi192EEEEEELi192ENS_10bfloat16_tEfNS_4arch4Sm80ELb0ELb0ELb1ELb1ELb0ELb0ELb1ELb1EEENS1_21CollectiveEpilogueFwdINS6_IJS8_SA_S9_EEENS6_IJNS7_ILi1EEESI_SI_EEESC_SE_Li256ELb1ELb1ELb1ELb0EEENS1_36VarlenDynamicPersistentTileSchedulerILi128ELi64ELi256ELi256ELb1ELb1ELb0ELb0ELb1ELb1EEEEEEEEEvNT_6ParamsE,@function
        .size           _ZN7cutlass13device_kernelIN5flash19enable_sm80_to_sm89INS1_16FlashAttnFwdSm80INS1_25CollectiveMainloopFwdSm80ILi8ELi1ELb0EN4cute5tupleIJNS5_1CILi128EEENS7_ILi64EEENS7_ILi192EEEEEELi192ENS_10bfloat16_tEfNS_4arch4Sm80ELb0ELb0ELb1ELb1ELb0ELb0ELb1ELb1EEENS1_21CollectiveEpilogueFwdINS6_IJS8_SA_S9_EEENS6_IJNS7_ILi1EEESI_SI_EEESC_SE_Li256ELb1ELb1ELb1ELb0EEENS1_36VarlenDynamicPersistentTileSchedulerILi128ELi64ELi256ELi256ELb1ELb1ELb0ELb0ELb1ELb1EEEEEEEEEvNT_6ParamsE,(.L_x_4920 - _ZN7cutlass13device_kernelIN5flash19enable_sm80_to_sm89INS1_16FlashAttnFwdSm80INS1_25CollectiveMainloopFwdSm80ILi8ELi1ELb0EN4cute5tupleIJNS5_1CILi128EEENS7_ILi64EEENS7_ILi192EEEEEELi192ENS_10bfloat16_tEfNS_4arch4Sm80ELb0ELb0ELb1ELb1ELb0ELb0ELb1ELb1EEENS1_21CollectiveEpilogueFwdINS6_IJS8_SA_S9_EEENS6_IJNS7_ILi1EEESI_SI_EEESC_SE_Li256ELb1ELb1ELb1ELb0EEENS1_36VarlenDynamicPersistentTileSchedulerILi128ELi64ELi256ELi256ELb1ELb1ELb0ELb0ELb1ELb1EEEEEEEEEvNT_6ParamsE)
        .other          _ZN7cutlass13device_kernelIN5flash19enable_sm80_to_sm89INS1_16FlashAttnFwdSm80INS1_25CollectiveMainloopFwdSm80ILi8ELi1ELb0EN4cute5tupleIJNS5_1CILi128EEENS7_ILi64EEENS7_ILi192EEEEEELi192ENS_10bfloat16_tEfNS_4arch4Sm80ELb0ELb0ELb1ELb1ELb0ELb0ELb1ELb1EEENS1_21CollectiveEpilogueFwdINS6_IJS8_SA_S9_EEENS6_IJNS7_ILi1EEESI_SI_EEESC_SE_Li256ELb1ELb1ELb1ELb0EEENS1_36VarlenDynamicPersistentTileSchedulerILi128ELi64ELi256ELi256ELb1ELb1ELb0ELb0ELb1ELb1EEEEEEEEEvNT_6ParamsE,@"STO_CUDA_ENTRY STV_DEFAULT"
_ZN7cutlass13device_kernelIN5flash19enable_sm80_to_sm89INS1_16FlashAttnFwdSm80INS1_25CollectiveMainloopFwdSm80ILi8ELi1ELb0EN4cute5tupleIJNS5_1CILi128EEENS7_ILi64EEENS7_ILi192EEEEEELi192ENS_10bfloat16_tEfNS_4arch4Sm80ELb0ELb0ELb1ELb1ELb0ELb0ELb1ELb1EEENS1_21CollectiveEpilogueFwdINS6_IJS8_SA_S9_EEENS6_IJNS7_ILi1EEESI_SI_EEESC_SE_Li256ELb1ELb1ELb1ELb0EEENS1_36VarlenDynamicPersistentTileSchedulerILi128ELi64ELi256ELi256ELb1ELb1ELb0ELb0ELb1ELb1EEEEEEEEEvNT_6ParamsE:
[----:B------:R-:W-:-:S03]  /*0000*/  MOV R1, c[0x0][0x28] ;  /* 0x00000a0000017a02 */ /* 0x000fc60000000f00 */
[----:B------:R-:W1:Y:S01]  /*0010*/  S2R R2, SR_TID.X ;  /* 0x0000000000027919 */ /* 0x000e620000002100 */
[----:B------:R-:W-:Y:S01]  /*0020*/  IADD3 R1, R1, -0x40, RZ ;  /* 0xffffffc001017810 */ /* 0x000fe20007ffe0ff */
[----:B------:R-:W-:Y:S01]  /*0030*/  ULDC.64 UR6, c[0x0][0x118] ;  /* 0x0000460000067ab9 */ /* 0x000fe20000000a00 */
[----:B-1----:R-:W-:-:S05]  /*0040*/  SHF.R.U32.HI R0, RZ, 0x5, R2 ;  /* 0x00000005ff007819 */ /* 0x002fca0000011602 */
[----:B------:R-:W1:Y:S02]  /*0050*/  SHFL.IDX PT, R3, R0, RZ, 0x1f ;  /* 0x00001fff00037589 */ /* 0x000e6400000e0000 */
[----:B-1----:R-:W-:Y:S02]  /*0060*/  ISETP.NE.AND P0, PT, R3, RZ, PT ;  /* 0x000000ff0300720c */ /* 0x002fe40003f05270 */
[----:B------:R1:W-:Y:S11]  /*0070*/  STL [R1+0x34], R3 ;  /* 0x0000340301007387 */ /* 0x0003f60000100800 */
[----:B------:R-:W-:Y:S06]  /*0080*/  @P0 BAR.SYNC.DEFER_BLOCKING 0x5, 0x100 ;  /* 0x0144000000000b1d */ /* 0x000fec0000010000 */
[----:B------:R-:W2:Y:S04]  /*0090*/  @P0 LDS.128 R224, [0x18100] ;  /* 0x01810000ffe00984 */ /* 0x000ea80000000c00 */
[----:B------:R-:W-:Y:S06]  /*00a0*/  @P0 BAR.ARV 0x4, 0x100 ;  /* 0x0104000000000b1d */ /* 0x000fec0000002000 */
[----:B------:R-:W-:Y:S05]  /*00b0*/  @P0 BRA `(.L_x_11) ;  /* 0x00000a7000000947 */ /* 0x000fea0003800000 */
[----:B-1----:R-:W-:Y:S01]  /*00c0*/  LOP3.LUT R12, R2, 0x1f, RZ, 0xc0, !PT ;  /* 0x0000001f020c7812 */ /* 0x002fe200078ec0ff */
[----:B------:R-:W-:Y:S01]  /*00d0*/  CS2R R8, SRZ ;  /* 0x0000000000087805 */ /* 0x000fe2000001ff00 */
[----:B------:R-:W-:-:S02]  /*00e0*/  IMAD.MOV.U32 R7, RZ, RZ, RZ ;  /* 0x000000ffff077224 */ /* 0x000fc400078e00ff */
[----:B------:R-:W-:-:S04]  /*00f0*/  ISETP.NE.AND P6, PT, R12, 0x1f, PT ;  /* 0x0000001f0c00780c */ /* 0x000fc80003fc5270 */
[----:B------:R-:W-:-:S13]  /*0100*/  ISETP.GE.OR P0, PT, R12, c[0x0][0x53c], !P6 ;  /* 0x00014f000c007a0c */ /* 0x000fda0007706670 */
[----:B------:R-:W-:Y:S02]  /*0110*/  @!P0 IMAD.MOV.U32 R4, RZ, RZ, 0x4 ;  /* 0x00000004ff048424 */ /* 0x000fe400078e00ff */
[----:B------:R-:W-:Y:S02]  /*0120*/  @!P0 IMAD.MOV.U32 R2, RZ, RZ, 0x4 ;  /* 0x00000004ff028424 */ /* 0x000fe400078e00ff */
[----:B------:R-:W-:-:S04]  /*0130*/  @!P0 IMAD.WIDE.U32 R4, R12, R4, c[0x0][0x580] ;  /* 0x000160000c048625 */ /* 0x000fc800078e0004 */
[C---:B------:R-:W-:Y:S01]  /*0140*/  @!P0 IMAD.WIDE.U32 R2, R12.reuse, R2, c[0x0][0x578] ;  /* 0x00015e000c028625 */ /* 0x040fe200078e0002 */
[----:B------:R-:W3:Y:S04]  /*0150*/  @!P0 LDG.E R8, [R4.64] ;  /* 0x0000000604088981 */ /* 0x000ee8000c1e1900 */
[----:B------:R-:W3:Y:S01]  /*0160*/  @!P0 LDG.E R7, [R2.64] ;  /* 0x0000000602078981 */ /* 0x000ee2000c1e1900 */
[C---:B------:R-:W-:Y:S01]  /*0170*/  ISETP.NE.AND P5, PT, R12.reuse, RZ, PT ;  /* 0x000000ff0c00720c */ /* 0x040fe20003fa5270 */
[----:B------:R-:W1:Y:S01]  /*0180*/  S2UR UR4, SR_CTAID.X ;  /* 0x00000000000479c3 */ /* 0x000e620000002500 */
[C---:B------:R-:W-:Y:S02]  /*0190*/  ISETP.GE.U32.AND P4, PT, R12.reuse, 0x2, PT ;  /* 0x000000020c00780c */ /* 0x040fe40003f86070 */
[----:B------:R-:W-:-:S02]  /*01a0*/  ISETP.GE.U32.AND P3, PT, R12, 0x4, PT ;  /* 0x000000040c00780c */ /* 0x000fc40003f66070 */
[C---:B------:R-:W-:Y:S02]  /*01b0*/  ISETP.GE.U32.AND P2, PT, R12.reuse, 0x8, PT ;  /* 0x000000080c00780c */ /* 0x040fe40003f46070 */
[----:B------:R-:W-:Y:S01]  /*01c0*/  ISETP.GE.U32.AND P1, PT, R12, 0x10, PT ;  /* 0x000000100c00780c */ /* 0x000fe20003f26070 */
[----:B---3--:R-:W-:-:S05]  /*01d0*/  IMAD R4, R8, R7, RZ ;  /* 0x0000000708047224 */ /* 0x008fca00078e02ff */
[----:B------:R-:W3:Y:S02]  /*01e0*/  SHFL.UP PT, R0, R4, 0x1, RZ ;  /* 0x0420000004007989 */ /* 0x000ee400000e00ff */
[----:B---3--:R-:W-:-:S05]  /*01f0*/  SEL R0, R0, RZ, P5 ;  /* 0x000000ff00007207 */ /* 0x008fca0002800000 */
[----:B------:R-:W-:-:S05]  /*0200*/  IMAD.IADD R4, R4, 0x1, R0 ;  /* 0x0000000104047824 */ /* 0x000fca00078e0200 */
        /* <DEDUP_REMOVED lines=12> */
[----:B------:R-:W3:Y:S02]  /*02d0*/  SHFL.IDX PT, R6, R4, 0x1f, 0x1f ;  /* 0x03e01f0004067f89 */ /* 0x000ee400000e0000 */
[----:B---3--:R-:W-:-:S04]  /*02e0*/  IMAD R6, R6, c[0x0][0x538], RZ ;  /* 0x00014e0006067a24 */ /* 0x008fc800078e02ff */
[----:B------:R-:W-:Y:S01]  /*02f0*/  IMAD.MOV.U32 R0, RZ, RZ, R6 ;  /* 0x000000ffff007224 */ /* 0x000fe200078e0006 */
[----:B-1----:R-:W-:-:S13]  /*0300*/  ISETP.GT.AND P0, PT, R6, UR4, PT ;  /* 0x0000000406007c0c */ /* 0x002fda000bf04270 */
[----:B------:R-:W-:Y:S05]  /*0310*/  @P0 BRA `(.L_x_12) ;  /* 0x0000027000000947 */ /* 0x000fea0003800000 */
[----:B------:R-:W-:Y:S02]  /*0320*/  MOV R6, R0 ;  /* 0x0000000000067202 */ /* 0x000fe40000000f00 */
[----:B------:R-:W-:-:S04]  /*0330*/  MOV R9, RZ ;  /* 0x000000ff00097202 */ /* 0x000fc80000000f00 */
.L_x_16:
[----:B------:R-:W-:-:S04]  /*0340*/  IADD3 R0, R9, 0x1f, RZ ;  /* 0x0000001f09007810 */ /* 0x000fc80007ffe0ff */
[----:B------:R-:W-:-:S13]  /*0350*/  ISETP.GE.AND P0, PT, R0, c[0x0][0x53c], PT ;  /* 0x00014f0000007a0c */ /* 0x000fda0003f06270 */
[----:B------:R-:W-:Y:S05]  /*0360*/  @P0 BRA `(.L_x_13) ;  /* 0x0000074000000947 */ /* 0x000fea0003800000 */
[----:B------:R-:W-:Y:S01]  /*0370*/  MOV R9, R0 ;  /* 0x0000000000097202 */ /* 0x000fe20000000f00 */
[----:B------:R-:W-:Y:S01]  /*0380*/  IMAD.MOV.U32 R7, RZ, RZ, RZ ;  /* 0x000000ffff077224 */ /* 0x000fe200078e00ff */
[----:B------:R-:W-:Y:S02]  /*0390*/  MOV R8, RZ ;  /* 0x000000ff00087202 */ /* 0x000fe40000000f00 */
[----:B------:R-:W-:-:S04]  /*03a0*/  IADD3 R0, R12, R9, RZ ;  /* 0x000000090c007210 */ /* 0x000fc80007ffe0ff */
[----:B------:R-:W-:-:S13]  /*03b0*/  ISETP.GE.OR P0, PT, R0, c[0x0][0x53c], !P6 ;  /* 0x00014f0000007a0c */ /* 0x000fda0007706670 */
[----:B------:R-:W-:Y:S01]  /*03c0*/  @!P0 MOV R2, 0x4 ;  /* 0x0000000400028802 */ /* 0x000fe20000000f00 */
[----:B------:R-:W-:-:S04]  /*03d0*/  @!P0 IMAD.MOV.U32 R3, RZ, RZ, 0x4 ;  /* 0x00000004ff038424 */ /* 0x000fc800078e00ff */
[----:B------:R-:W-:-:S04]  /*03e0*/  @!P0 IMAD.WIDE R4, R0, R2, c[0x0][0x580] ;  /* 0x0001600000048625 */ /* 0x000fc800078e0202 */
[----:B------:R-:W-:Y:S01]  /*03f0*/  @!P0 IMAD.WIDE R2, R0, R3, c[0x0][0x578] ;  /* 0x00015e0000028625 */ /* 0x000fe200078e0203 */
[----:B------:R-:W3:Y:S04]  /*0400*/  @!P0 LDG.E R8, [R4.64] ;  /* 0x0000000604088981 */ /* 0x000ee8000c1e1900 */
[----:B------:R-:W3:Y:S02]  /*0410*/  @!P0 LDG.E R7, [R2.64] ;  /* 0x0000000602078981 */ /* 0x000ee4000c1e1900 */
[----:B---3--:R-:W-:Y:S01]  /*0420*/  IMAD R5, R8, R7, RZ ;  /* 0x0000000708057224 */ /* 0x008fe200078e02ff */
[----:B------:R-:W-:Y:S05]  /*0430*/  BRA.DIV ~URZ, `(.L_x_14) ;  /* 0x0000c6b27f007947 */ /* 0x000fea000b800000 */
[----:B------:R1:W3:Y:S02]  /*0440*/  SHFL.UP PT, R0, R5, 0x1, RZ ;  /* 0x0420000005007989 */ /* 0x0002e400000e00ff */
.L_x_104:
[----:B---3--:R-:W-:-:S04]  /*0450*/  SEL R0, R0, RZ, P5 ;  /* 0x000000ff00007207 */ /* 0x008fc80002800000 */
[----:B-1----:R-:W-:Y:S01]  /*0460*/  IADD3 R5, R5, R0, RZ ;  /* 0x0000000005057210 */ /* 0x002fe20007ffe0ff */
[----:B------:R-:W-:Y:S05]  /*0470*/  BRA.DIV ~URZ, `(.L_x_15) ;  /* 0x0000c6d27f007947 */ /* 0x000fea000b800000 */
[----:B------:R-:W1:Y:S02]  /*0480*/  SHFL.UP PT, R0, R5, 0x2, RZ ;  /* 0x0440000005007989 */ /* 0x000e6400000e00ff */
[----:B-1----:R-:W-:-:S05]  /*0490*/  SEL R0, R0, RZ, P4 ;  /* 0x000000ff00007207 */ /* 0x002fca0002000000 */
[----:B------:R-:W-:-:S05]  /*04a0*/  IMAD.IADD R0, R5, 0x1, R0 ;  /* 0x0000000105007824 */ /* 0x000fca00078e0200 */
        /* <DEDUP_REMOVED lines=9> */
[----:B------:R1:W3:Y:S02]  /*0540*/  SHFL.IDX PT, R0, R4, 0x1f, 0x1f ;  /* 0x03e01f0004007f89 */ /* 0x0002e400000e0000 */
.L_x_105:
[----:B---3--:R-:W-:-:S05]  /*0550*/  IMAD R0, R0, c[0x0][0x538], RZ ;  /* 0x00014e0000007a24 */ /* 0x008fca00078e02ff */
[----:B------:R-:W-:-:S04]  /*0560*/  IADD3 R6, R0, R6, RZ ;  /* 0x0000000600067210 */ /* 0x000fc80007ffe0ff */
[----:B------:R-:W-:-:S13]  /*0570*/  ISETP.GT.AND P0, PT, R6, UR4, PT ;  /* 0x0000000406007c0c */ /* 0x000fda000bf04270 */
[----:B-12---:R-:W-:Y:S05]  /*0580*/  @!P0 BRA `(.L_x_16) ;  /* 0xfffffdb000008947 */ /* 0x006fea000383ffff */
.L_x_12:
[----:B--2---:R-:W-:-:S05]  /*0590*/  IADD3 R224, -R0, R6, RZ ;  /* 0x0000000600e07210 */ /* 0x004fca0007ffe1ff */
[----:B------:R-:W-:-:S05]  /*05a0*/  IMAD R0, R4, c[0x0][0x538], R224 ;  /* 0x00014e0004007a24 */ /* 0x000fca00078e02e0 */
[----:B------:R-:W-:Y:S01]  /*05b0*/  ISETP.GT.AND P0, PT, R0, UR4, PT ;  /* 0x0000000400007c0c */ /* 0x000fe2000bf04270 */
[----:B------:R-:W-:-:S12]  /*05c0*/  BRA.DIV ~URZ, `(.L_x_17) ;  /* 0x0000c7327f007947 */ /* 0x000fd8000b800000 */
[----:B------:R-:W-:-:S04]  /*05d0*/  VOTE.ANY R6, PT, !P0 ;  /* 0x0000000000067806 */ /* 0x000fc800040e0100 */
.L_x_106:
[----:B------:R1:W2:Y:S01]  /*05e0*/  POPC R227, R6 ;  /* 0x0000000600e37309 */ /* 0x0002a20000000000 */
[----:B------:R-:W-:Y:S05]  /*05f0*/  BRA.DIV ~URZ, `(.L_x_18) ;  /* 0x0000c7527f007947 */ /* 0x000fea000b800000 */
[----:B--2---:R-:W2:Y:S04]  /*0600*/  SHFL.IDX PT, R11, R8, R227, 0x1f ;  /* 0x00001fe3080b7589 */ /* 0x004ea800000e0000 */
[----:B------:R3:W4:Y:S02]  /*0610*/  SHFL.IDX PT, R10, R7, R227, 0x1f ;  /* 0x00001fe3070a7589 */ /* 0x00072400000e0000 */
[----:B---3--:R-:W-:Y:S02]  /*0620*/  MOV R7, RZ ;  /* 0x000000ff00077202 */ /* 0x008fe40000000f00 */
.L_x_107:
[----:B--2-4-:R-:W-:Y:S01]  /*0630*/  ISETP.NE.AND P0, PT, R6, RZ, PT ;  /* 0x000000ff0600720c */ /* 0x014fe20003f05270 */
[----:B------:R-:W-:-:S12]  /*0640*/  BSSY B0, `(.L_x_19) ;  /* 0x0000005000007945 */ /* 0x000fd80003800000 */
[----:B------:R-:W-:Y:S05]  /*0650*/  @!P0 BRA `(.L_x_20) ;  /* 0x0000003000008947 */ /* 0x000fea0003800000 */
[----:B------:R-:W-:Y:S01]  /*0660*/  IADD3 R3, R227, -0x1, RZ ;  /* 0xffffffffe3037810 */ /* 0x000fe20007ffe0ff */
[----:B------:R-:W-:Y:S05]  /*0670*/  BRA.DIV ~URZ, `(.L_x_21) ;  /* 0x0000c7b27f007947 */ /* 0x000fea000b800000 */
[----:B------:R2:W3:Y:S02]  /*0680*/  SHFL.IDX PT, R7, R4, R3, 0x1f ;  /* 0x00001f0304077589 */ /* 0x0004e400000e0000 */
.L_x_20:
[----:B------:R-:W-:Y:S05]  /*0690*/  BSYNC B0 ;  /* 0x0000000000007941 */ /* 0x000fea0003800000 */
.L_x_19:
[----:B------:R-:W-:Y:S01]  /*06a0*/  IABS R0, R11 ;  /* 0x0000000b00007213 */ /* 0x000fe20000000000 */
[----:B---3--:R-:W-:Y:S02]  /*06b0*/  IMAD R224, R7, c[0x0][0x538], R224 ;  /* 0x00014e0007e07a24 */ /* 0x008fe400078e02e0 */
[----:B------:R-:W-:Y:S02]  /*06c0*/  IMAD.IADD R227, R227, 0x1, R9 ;  /* 0x00000001e3e37824 */ /* 0x000fe400078e0209 */
[----:B------:R-:W-:Y:S01]  /*06d0*/  IMAD.MOV.U32 R5, RZ, RZ, R0 ;  /* 0x000000ffff057224 */ /* 0x000fe200078e0000 */
[----:B------:R-:W-:Y:S02]  /*06e0*/  IABS R0, R10 ;  /* 0x0000000a00007213 */ /* 0x000fe40000000000 */
[----:B------:R-:W-:Y:S01]  /*06f0*/  IADD3 R225, -R224, UR4, RZ ;  /* 0x00000004e0e17c10 */ /* 0x000fe2000fffe1ff */
[----:B------:R-:W3:Y:S02]  /*0700*/  I2F.RP R2, R5 ;  /* 0x0000000500027306 */ /* 0x000ee40000209400 */
[----:B------:R-:W-:Y:S01]  /*0710*/  IMAD.MOV.U32 R7, RZ, RZ, R0 ;  /* 0x000000ffff077224 */ /* 0x000fe200078e0000 */
[----:B-1----:R-:W-:-:S02]  /*0720*/  IABS R6, R225 ;  /* 0x000000e100067213 */ /* 0x002fc40000000000 */
[----:B------:R-:W-:-:S03]  /*0730*/  IABS R0, R11 ;  /* 0x0000000b00007213 */ /* 0x000fc60000000000 */
[----:B------:R-:W-:Y:S01]  /*0740*/  I2F.RP R8, R7 ;  /* 0x0000000700087306 */ /* 0x000fe20000209400 */
[----:B------:R-:W-:-:S07]  /*0750*/  IADD3 R0, RZ, -R0, RZ ;  /* 0x80000000ff007210 */ /* 0x000fce0007ffe0ff */
[----:B---3--:R-:W1:Y:S02]  /*0760*/  MUFU.RCP R2, R2 ;  /* 0x0000000200027308 */ /* 0x008e640000001000 */
[----:B-1----:R-:W-:-:S06]  /*0770*/  IADD3 R2, R2, 0xffffffe, RZ ;  /* 0x0ffffffe02027810 */ /* 0x002fcc0007ffe0ff */
[----:B--2---:R-:W1:Y:S02]  /*0780*/  F2I.FTZ.U32.TRUNC.NTZ R3, R2 ;  /* 0x0000000200037305 */ /* 0x004e64000021f000 */
[----:B-1----:R-:W-:-:S04]  /*0790*/  IMAD.MOV R2, RZ, RZ, -R3 ;  /* 0x000000ffff027224 */ /* 0x002fc800078e0a03 */
[----:B------:R-:W-:Y:S02]  /*07a0*/  IMAD R4, R2, R5, RZ ;  /* 0x0000000502047224 */ /* 0x000fe400078e02ff */
[----:B------:R-:W-:-:S04]  /*07b0*/  IMAD.MOV.U32 R2, RZ, RZ, RZ ;  /* 0x000000ffff027224 */ /* 0x000fc800078e00ff */
[----:B------:R-:W-:-:S04]  /*07c0*/  IMAD.HI.U32 R2, R3, R4, R2 ;  /* 0x0000000403027227 */ /* 0x000fc800078e0002 */
[----:B------:R-:W-:-:S04]  /*07d0*/  IMAD.MOV.U32 R3, RZ, RZ, R6 ;  /* 0x000000ffff037224 */ /* 0x000fc800078e0006 */
[----:B------:R-:W-:-:S04]  /*07e0*/  IMAD.HI.U32 R2, R2, R3, RZ ;  /* 0x0000000302027227 */ /* 0x000fc800078e00ff */
[----:B------:R-:W-:Y:S02]  /*07f0*/  IMAD R0, R2, R0, R3 ;  /* 0x0000000002007224 */ /* 0x000fe400078e0203 */
[----:B------:R-:W1:Y:S03]  /*0800*/  MUFU.RCP R3, R8 ;  /* 0x0000000800037308 */ /* 0x000e660000001000 */
[----:B------:R-:W-:-:S13]  /*0810*/  ISETP.GT.U32.AND P1, PT, R5, R0, PT ;  /* 0x000000000500720c */ /* 0x000fda0003f24070 */
[----:B------:R-:W-:Y:S01]  /*0820*/  @!P1 IMAD.IADD R0, R0, 0x1, -R5 ;  /* 0x0000000100009824 */ /* 0x000fe200078e0a05 */
[----:B-1----:R-:W-:Y:S02]  /*0830*/  IADD3 R3, R3, 0xffffffe, RZ ;  /* 0x0ffffffe03037810 */ /* 0x002fe40007ffe0ff */
[----:B------:R-:W-:Y:S02]  /*0840*/  @!P1 IADD3 R2, R2, 0x1, RZ ;  /* 0x0000000102029810 */ /* 0x000fe40007ffe0ff */
[----:B------:R-:W-:Y:S02]  /*0850*/  ISETP.GE.U32.AND P2, PT, R0, R5, PT ;  /* 0x000000050000720c */ /* 0x000fe40003f46070 */
[----:B------:R-:W1:Y:S01]  /*0860*/  F2I.FTZ.U32.TRUNC.NTZ R3, R3 ;  /* 0x0000000300037305 */ /* 0x000e62000021f000 */
[----:B------:R-:W-:Y:S02]  /*0870*/  LOP3.LUT R0, R225, R11, RZ, 0x3c, !PT ;  /* 0x0000000be1007212 */ /* 0x000fe400078e3cff */
[----:B------:R-:W-:-:S02]  /*0880*/  ISETP.NE.AND P1, PT, R11, RZ, PT ;  /* 0x000000ff0b00720c */ /* 0x000fc40003f25270 */
[----:B------:R-:W-:-:S06]  /*0890*/  ISETP.GE.AND P0, PT, R0, RZ, PT ;  /* 0x000000ff0000720c */ /* 0x000fcc0003f06270 */
[----:B------:R-:W-:Y:S02]  /*08a0*/  @P2 IADD3 R2, R2, 0x1, RZ ;  /* 0x0000000102022810 */ /* 0x000fe40007ffe0ff */
[----:B-1----:R-:W-:-:S03]  /*08b0*/  IADD3 R0, RZ, -R3, RZ ;  /* 0x80000003ff007210 */ /* 0x002fc60007ffe0ff */
[----:B------:R-:W-:Y:S01]  /*08c0*/  IMAD.MOV.U32 R4, RZ, RZ, R2 ;  /* 0x000000ffff047224 */ /* 0x000fe200078e0002 */
[----:B------:R-:W-:-:S03]  /*08d0*/  MOV R2, RZ ;  /* 0x000000ff00027202 */ /* 0x000fc60000000f00 */
[----:B------:R-:W-:Y:S01]  /*08e0*/  @!P0 IMAD.MOV R4, RZ, RZ, -R4 ;  /* 0x000000ffff048224 */ /* 0x000fe200078e0a04 */
[----:B------:R-:W-:Y:S01]  /*08f0*/  @!P1 LOP3.LUT R4, RZ, R11, RZ, 0x33, !PT ;  /* 0x0000000bff049212 */ /* 0x000fe200078e33ff */
[----:B------:R-:W-:Y:S01]  /*0900*/  IMAD.MOV.U32 R5, RZ, RZ, R0 ;  /* 0x000000ffff057224 */ /* 0x000fe200078e0000 */
[----:B------:R-:W-:Y:S02]  /*0910*/  IABS R0, R10 ;  /* 0x0000000a00007213 */ /* 0x000fe40000000000 */
[----:B------:R-:W-:Y:S01]  /*0920*/  IABS R8, R4 ;  /* 0x0000000400087213 */ /* 0x000fe20000000000 */
[----:B------:R-:W-:Y:S02]  /*0930*/  IMAD R5, R5, R7, RZ ;  /* 0x0000000705057224 */ /* 0x000fe400078e02ff */
[----:B------:R-:W-:Y:S02]  /*0940*/  IMAD.MOV R6, RZ, RZ, -R0 ;  /* 0x000000ffff067224 */ /* 0x000fe400078e0a00 */
[----:B------:R-:W-:-:S04]  /*0950*/  IMAD.HI.U32 R0, R3, R5, R2 ;  /* 0x0000000503007227 */ /* 0x000fc800078e0002 */
[----:B------:R-:W-:Y:S02]  /*0960*/  IMAD.MOV.U32 R2, RZ, RZ, R8 ;  /* 0x000000ffff027224 */ /* 0x000fe400078e0008 */
[----:B------:R-:W-:Y:S02]  /*0970*/  IMAD.MOV.U32 R3, RZ, RZ, R6 ;  /* 0x000000ffff037224 */ /* 0x000fe400078e0006 */
[----:B------:R-:W-:-:S04]  /*0980*/  IMAD.HI.U32 R0, R0, R2, RZ ;  /* 0x0000000200007227 */ /* 0x000fc800078e00ff */
[----:B------:R-:W-:Y:S02]  /*0990*/  IMAD R2, R0, R3, R2 ;  /* 0x0000000300027224 */ /* 0x000fe400078e0202 */
[----:B------:R-:W-:-:S03]  /*09a0*/  IMAD R3, R4, R11, RZ ;  /* 0x0000000b04037224 */ /* 0x000fc600078e02ff */
[----:B------:R-:W-:Y:S02]  /*09b0*/  ISETP.GT.U32.AND P1, PT, R7, R2, PT ;  /* 0x000000020700720c */ /* 0x000fe40003f24070 */
[----:B------:R-:W-:-:S11]  /*09c0*/  IADD3 R225, R225, -R3, RZ ;  /* 0x80000003e1e17210 */ /* 0x000fd60007ffe0ff */
[----:B------:R-:W-:Y:S01]  /*09d0*/  @!P1 IMAD.IADD R2, R2, 0x1, -R7 ;  /* 0x0000000102029824 */ /* 0x000fe200078e0a07 */
[----:B------:R-:W-:Y:S02]  /*09e0*/  @!P1 IADD3 R0, R0, 0x1, RZ ;  /* 0x0000000100009810 */ /* 0x000fe40007ffe0ff */
[----:B------:R-:W-:Y:S02]  /*09f0*/  ISETP.NE.AND P1, PT, R10, RZ, PT ;  /* 0x000000ff0a00720c */ /* 0x000fe40003f25270 */
[----:B------:R-:W-:Y:S02]  /*0a00*/  ISETP.GE.U32.AND P2, PT, R2, R7, PT ;  /* 0x000000070200720c */ /* 0x000fe40003f46070 */
[----:B------:R-:W-:-:S04]  /*0a10*/  LOP3.LUT R2, R4, R10, RZ, 0x3c, !PT ;  /* 0x0000000a04027212 */ /* 0x000fc800078e3cff */
[----:B------:R-:W-:-:S07]  /*0a20*/  ISETP.GE.AND P0, PT, R2, RZ, PT ;  /* 0x000000ff0200720c */ /* 0x000fce0003f06270 */
[----:B------:R-:W-:-:S06]  /*0a30*/  @P2 IADD3 R0, R0, 0x1, RZ ;  /* 0x0000000100002810 */ /* 0x000fcc0007ffe0ff */
[----:B------:R-:W-:Y:S02]  /*0a40*/  @!P0 IADD3 R0, -R0, RZ, RZ ;  /* 0x000000ff00008210 */ /* 0x000fe40007ffe1ff */
[----:B------:R-:W-:-:S05]  /*0a50*/  @!P1 LOP3.LUT R0, RZ, R10, RZ, 0x33, !PT ;  /* 0x0000000aff009212 */ /* 0x000fca00078e33ff */
[--C-:B------:R-:W-:Y:S02]  /*0a60*/  IMAD.MOV R2, RZ, RZ, -R0.reuse ;  /* 0x000000ffff027224 */ /* 0x100fe400078e0a00 */
[C---:B------:R-:W-:Y:S02]  /*0a70*/  IMAD R0, R10.reuse, 0x1000000, R0 ;  /* 0x010000000a007824 */ /* 0x040fe400078e0200 */
[----:B------:R-:W-:-:S04]  /*0a80*/  IMAD R2, R10, R2, R4 ;  /* 0x000000020a027224 */ /* 0x000fc800078e0204 */
[----:B------:R-:W-:Y:S01]  /*0a90*/  IMAD R226, R2, 0x10000, R0 ;  /* 0x0001000002e27824 */ /* 0x000fe200078e0200 */
[----:B------:R-:W-:Y:S05]  /*0aa0*/  BRA `(.L_x_22) ;  /* 0x0000004000007947 */ /* 0x000fea0003800000 */
.L_x_13:
[----:B--2---:R-:W-:Y:S01]  /*0ab0*/  IMAD.MOV.U32 R225, RZ, RZ, RZ ;  /* 0x000000ffffe17224 */ /* 0x004fe200078e00ff */
[----:B------:R-:W-:Y:S01]  /*0ac0*/  MOV R226, RZ ;  /* 0x000000ff00e27202 */ /* 0x000fe20000000f00 */
[----:B------:R-:W-:Y:S01]  /*0ad0*/  IMAD.U32 R224, RZ, RZ, UR4 ;  /* 0x00000004ffe07e24 */ /* 0x000fe2000f8e00ff */
[----:B------:R-:W-:Y:S02]  /*0ae0*/  MOV R227, c[0x0][0x53c] ;  /* 0x00014f0000e37a02 */ /* 0x000fe40000000f00 */
.L_x_22:
[----:B------:R-:W-:Y:S01]  /*0af0*/  ISETP.NE.AND P0, PT, R12, RZ, PT ;  /* 0x000000ff0c00720c */ /* 0x000fe20003f05270 */
[----:B------:R-:W-:-:S12]  /*0b00*/  WARPSYNC 0xffffffff ;  /* 0xffffffff00007948 */ /* 0x000fd80003800000 */
[----:B------:R1:W-:Y:S04]  /*0b10*/  @!P0 STS.128 [0x18100], R224 ;  /* 0x018100e0ff008388 */ /* 0x0003e80000000c00 */
[----:B------:R-:W-:Y:S06]  /*0b20*/  BAR.ARV 0x5, 0x100 ;  /* 0x0144000000007b1d */ /* 0x000fec0000002000 */
.L_x_11:
[----:B-12---:R-:W-:-:S13]  /*0b30*/  ISETP.GE.AND P0, PT, R227, c[0x0][0x53c], PT ;  /* 0x00014f00e3007a0c */ /* 0x006fda0003f06270 */
[----:B------:R-:W-:Y:S05]  /*0b40*/  @P0 EXIT ;  /* 0x000000000000094d */ /* 0x000fea0003800000 */
[----:B------:R-:W1:Y:S02]  /*0b50*/  S2R R15, SR_TID.X ;  /* 0x00000000000f7919 */ /* 0x000e640000002100 */
[----:B-1----:R-:W-:-:S04]  /*0b60*/  SHF.R.S32.HI R10, RZ, 0x1f, R15 ;  /* 0x0000001fff0a7819 */ /* 0x002fc8000001140f */
[CC--:B------:R-:W-:Y:S02]  /*0b70*/  LEA.HI R2, R10.reuse, R15.reuse, RZ, 0x4 ;  /* 0x0000000f0a027211 */ /* 0x0c0fe400078f20ff */
[----:B------:R-:W-:Y:S02]  /*0b80*/  LEA.HI R8, R10, R15, RZ, 0x3 ;  /* 0x0000000f0a087211 */ /* 0x000fe400078f18ff */
[----:B------:R-:W-:Y:S02]  /*0b90*/  SHF.R.S32.HI R3, RZ, 0x4, R2 ;  /* 0x00000004ff037819 */ /* 0x000fe40000011402 */
[----:B------:R-:W-:Y:S02]  /*0ba0*/  LOP3.LUT R9, R8, 0xfffffff8, RZ, 0xc0, !PT ;  /* 0xfffffff808097812 */ /* 0x000fe400078ec0ff */
[----:B------:R-:W-:Y:S02]  /*0bb0*/  LEA.HI R0, R2, R3, RZ, 0x1 ;  /* 0x0000000302007211 */ /* 0x000fe400078f08ff */
[----:B------:R-:W-:Y:S01]  /*0bc0*/  SHF.R.S32.HI R17, RZ, 0x3, R8 ;  /* 0x00000003ff117819 */ /* 0x000fe20000011408 */
[----:B------:R-:W-:Y:S01]  /*0bd0*/  IMAD.IADD R9, R15, 0x1, -R9 ;  /* 0x000000010f097824 */ /* 0x000fe200078e0a09 */
[----:B------:R-:W-:-:S02]  /*0be0*/  LOP3.LUT R0, R0, 0xfffffffe, RZ, 0xc0, !PT ;  /* 0xfffffffe00007812 */ /* 0x000fc400078ec0ff */
[----:B------:R-:W-:Y:S01]  /*0bf0*/  LEA.HI R11, R10, R15, RZ, 0x2 ;  /* 0x0000000f0a0b7211 */ /* 0x000fe200078f10ff */
[----:B------:R-:W-:Y:S02]  /*0c00*/  IMAD.SHL.U32 R4, R17, 0x40, RZ ;  /* 0x0000004011047824 */ /* 0x000fe400078e00ff */
[----:B------:R-:W-:Y:S01]  /*0c10*/  IMAD.IADD R13, R3, 0x1, -R0 ;  /* 0x00000001030d7824 */ /* 0x000fe200078e0a00 */
[----:B------:R-:W-:Y:S01]  /*0c20*/  LOP3.LUT R0, R2, 0xfffffff0, RZ, 0xc0, !PT ;  /* 0xfffffff002007812 */ /* 0x000fe200078ec0ff */
[C---:B------:R-:W-:Y:S01]  /*0c30*/  IMAD.SHL.U32 R220, R9.reuse, 0x8, RZ ;  /* 0x0000000809dc7824 */ /* 0x040fe200078e00ff */
[--C-:B------:R-:W-:Y:S01]  /*0c40*/  SHF.R.S32.HI R7, RZ, 0x2, R11.reuse ;  /* 0x00000002ff077819 */ /* 0x100fe2000001140b */
[----:B------:R-:W-:Y:S01]  /*0c50*/  IMAD.SHL.U32 R6, R9, 0x40, RZ ;  /* 0x0000004009067824 */ /* 0x000fe200078e00ff */
[----:B------:R-:W-:Y:S01]  /*0c60*/  SHF.R.S32.HI R3, RZ, 0x1f, R11 ;  /* 0x0000001fff037819 */ /* 0x000fe2000001140b */
[----:B------:R-:W-:Y:S01]  /*0c70*/  IMAD.IADD R2, R15, 0x1, -R0 ;  /* 0x000000010f027824 */ /* 0x000fe200078e0a00 */
[----:B------:R-:W-:-:S02]  /*0c80*/  LOP3.LUT R0, R4, 0x1c0, RZ, 0xc0, !PT ;  /* 0x000001c004007812 */ /* 0x000fc400078ec0ff */
[----:B------:R-:W-:Y:S02]  /*0c90*/  LEA.HI R3, R3, R7, RZ, 0x3 ;  /* 0x0000000703037211 */ /* 0x000fe400078f18ff */
[----:B------:R-:W-:Y:S02]  /*0ca0*/  SHF.R.S32.HI R12, RZ, 0x1f, R2 ;  /* 0x0000001fff0c7819 */ /* 0x000fe40000011402 */
[----:B------:R-:W-:Y:S02]  /*0cb0*/  LOP3.LUT R4, R3, 0xfffffff8, RZ, 0xc0, !PT ;  /* 0xfffffff803047812 */ /* 0x000fe400078ec0ff */
[----:B------:R-:W-:Y:S02]  /*0cc0*/  LOP3.LUT R5, R0, 0x38, R220, 0xf8, !PT ;  /* 0x0000003800057812 */ /* 0x000fe400078ef8dc */
[----:B------:R-:W-:Y:S01]  /*0cd0*/  SHF.R.U32.HI R3, RZ, 0x3, R0 ;  /* 0x00000003ff037819 */ /* 0x000fe20000011600 */
[----:B------:R-:W-:Y:S01]  /*0ce0*/  IMAD.IADD R7, R7, 0x1, -R4 ;  /* 0x0000000107077824 */ /* 0x000fe200078e0a04 */
[----:B------:R-:W-:-:S02]  /*0cf0*/  LOP3.LUT R0, R6, 0x1c0, RZ, 0xc0, !PT ;  /* 0x000001c006007812 */ /* 0x000fc400078ec0ff */
[----:B------:R-:W-:Y:S02]  /*0d00*/  LEA.HI R12, R12, R2, RZ, 0x3 ;  /* 0x000000020c0c7211 */ /* 0x000fe400078f18ff */
[----:B------:R-:W-:Y:S02]  /*0d10*/  LOP3.LUT R5, R5, R3, RZ, 0x3c, !PT ;  /* 0x0000000305057212 */ /* 0x000fe400078e3cff */
[----:B------:R-:W-:Y:S02]  /*0d20*/  LOP3.LUT R3, R0, 0x8, R8, 0xf8, !PT ;  /* 0x0000000800037812 */ /* 0x000fe400078ef808 */
[----:B------:R-:W-:Y:S02]  /*0d30*/  SHF.R.U32.HI R0, RZ, 0x3, R0 ;  /* 0x00000003ff007819 */ /* 0x000fe40000011600 */
[----:B------:R-:W-:Y:S02]  /*0d40*/  LEA.HI R8, R10, R15, RZ, 0x5 ;  /* 0x0000000f0a087211 */ /* 0x000fe400078f28ff */
[----:B------:R-:W-:-:S02]  /*0d50*/  LOP3.LUT R4, R12, 0xfffffff8, RZ, 0xc0, !PT ;  /* 0xfffffff80c047812 */ /* 0x000fc400078ec0ff */
[----:B------:R-:W-:Y:S02]  /*0d60*/  LEA.HI R6, R10, R15, RZ, 0x6 ;  /* 0x0000000f0a067211 */ /* 0x000fe400078f30ff */
[----:B------:R-:W-:Y:S01]  /*0d70*/  LOP3.LUT R14, R3, R0, RZ, 0x3c, !PT ;  /* 0x00000000030e7212 */ /* 0x000fe200078e3cff */
[----:B------:R-:W-:Y:S01]  /*0d80*/  IMAD.IADD R10, R2, 0x1, -R4 ;  /* 0x00000001020a7824 */ /* 0x000fe200078e0a04 */
[----:B------:R-:W-:Y:S01]  /*0d90*/  LOP3.LUT R0, R8, 0xffffffe0, RZ, 0xc0, !PT ;  /* 0xffffffe008007812 */ /* 0x000fe200078ec0ff */
[----:B------:R-:W-:Y:S01]  /*0da0*/  IMAD.SHL.U32 R4, R6, 0x8, RZ ;  /* 0x0000000806047824 */ /* 0x000fe200078e00ff */
[--C-:B------:R-:W-:Y:S02]  /*0db0*/  SHF.R.S32.HI R6, RZ, 0x5, R8.reuse ;  /* 0x00000005ff067819 */ /* 0x100fe40000011408 */
[----:B------:R-:W-:Y:S01]  /*0dc0*/  SHF.R.S32.HI R2, RZ, 0x1f, R8 ;  /* 0x0000001fff027819 */ /* 0x000fe20000011408 */
[----:B------:R-:W-:Y:S01]  /*0dd0*/  IMAD.IADD R16, R15, 0x1, -R0 ;  /* 0x000000010f107824 */ /* 0x000fe200078e0a00 */
[----:B------:R-:W-:Y:S01]  /*0de0*/  LOP3.LUT R3, R11, 0xfffffffc, RZ, 0xc0, !PT ;  /* 0xfffffffc0b037812 */ /* 0x000fe200078ec0ff */
[----:B------:R-:W-:Y:S01]  /*0df0*/  IMAD.SHL.U32 R8, R13, 0x8, RZ ;  /* 0x000000080d087824 */ /* 0x000fe200078e00ff */
[----:B------:R-:W-:Y:S01]  /*0e00*/  LEA.HI R0, R2, R6, RZ, 0x3 ;  /* 0x0000000602007211 */ /* 0x000fe200078f18ff */
[----:B------:R-:W-:Y:S01]  /*0e10*/  IMAD.SHL.U32 R2, R10, 0x40, RZ ;  /* 0x000000400a027824 */ /* 0x000fe200078e00ff */
[----:B------:R-:W-:-:S02]  /*0e20*/  SHF.R.S32.HI R11, RZ, 0x1f, R16 ;  /* 0x0000001fff0b7819 */ /* 0x000fc40000011410 */
[----:B------:R-:W-:Y:S02]  /*0e30*/  LOP3.LUT R0, R0, 0xffffff8, RZ, 0xc0, !PT ;  /* 0x0ffffff800007812 */ /* 0x000fe400078ec0ff */
[----:B------:R-:W-:Y:S02]  /*0e40*/  LEA.HI R11, R11, R16, RZ, 0x2 ;  /* 0x000000100b0b7211 */ /* 0x000fe400078f10ff */
[----:B------:R-:W-:Y:S01]  /*0e50*/  LOP3.LUT R195, R5, 0x7ffffe00, R4, 0xf8, !PT ;  /* 0x7ffffe0005c37812 */ /* 0x000fe200078ef804 */
[----:B------:R-:W-:Y:S01]  /*0e60*/  IMAD.IADD R4, R15, 0x1, -R3 ;  /* 0x000000010f047824 */ /* 0x000fe200078e0a03 */
[----:B------:R-:W-:Y:S01]  /*0e70*/  LOP3.LUT R2, R2, 0x1c0, RZ, 0xc0, !PT ;  /* 0x000001c002027812 */ /* 0x000fe200078ec0ff */
[----:B------:R-:W-:Y:S01]  /*0e80*/  IMAD.IADD R3, R6, 0x1, -R0 ;  /* 0x0000000106037824 */ /* 0x000fe200078e0a00 */
[----:B------:R-:W-:Y:S01]  /*0e90*/  SHF.R.S32.HI R0, RZ, 0x2, R11 ;  /* 0x00000002ff007819 */ /* 0x000fe2000001140b */
[----:B------:R-:W-:Y:S01]  /*0ea0*/  IMAD.SHL.U32 R195, R195, 0x2, RZ ;  /* 0x00000002c3c37824 */ /* 0x000fe200078e00ff */
[----:B------:R-:W-:-:S02]  /*0eb0*/  LOP3.LUT R5, R7, 0x1, RZ, 0xc0, !PT ;  /* 0x0000000107057812 */ /* 0x000fc400078ec0ff */
[----:B------:R-:W-:Y:S01]  /*0ec0*/  LOP3.LUT R8, R2, 0x8, R8, 0xf8, !PT ;  /* 0x0000000802087812 */ /* 0x000fe200078ef808 */
[----:B------:R-:W-:Y:S01]  /*0ed0*/  IMAD R15, R3, 0x10, R0 ;  /* 0x00000010030f7824 */ /* 0x000fe200078e0200 */
[----:B------:R-:W-:Y:S01]  /*0ee0*/  SHF.R.U32.HI R2, RZ, 0x3, R2 ;  /* 0x00000003ff027819 */ /* 0x000fe20000011602 */
[----:B------:R-:W-:Y:S01]  /*0ef0*/  IMAD.SHL.U32 R3, R7, 0x40, RZ ;  /* 0x0000004007037824 */ /* 0x000fe200078e00ff */
[----:B------:R-:W-:Y:S02]  /*0f00*/  LEA.HI R0, R4, R4, RZ, 0x1 ;  /* 0x0000000404007211 */ /* 0x000fe400078f08ff */
[----:B------:R-:W-:Y:S01]  /*0f10*/  ISETP.NE.U32.AND P0, PT, R5, 0x1, PT ;  /* 0x000000010500780c */ /* 0x000fe20003f05070 */
[----:B------:R-:W-:Y:S01]  /*0f20*/  STL [R1+0x38], R15 ;  /* 0x0000380f01007387 */ /* 0x000fe20000100800 */
[----:B------:R-:W-:Y:S01]  /*0f30*/  LOP3.LUT R8, R8, R2, RZ, 0x3c, !PT ;  /* 0x0000000208087212 */ /* 0x000fe200078e3cff */
[----:B------:R-:W-:Y:S01]  /*0f40*/  IMAD.SHL.U32 R2, R6, 0x400, RZ ;  /* 0x0000040006027824 */ /* 0x000fe200078e00ff */
[----:B------:R-:W-:-:S02]  /*0f50*/  LOP3.LUT R0, R0, 0x1ffffffe, RZ, 0xc0, !PT ;  /* 0x1ffffffe00007812 */ /* 0x000fc400078ec0ff */
[----:B------:R-:W-:Y:S01]  /*0f60*/  R2P PR, R7, 0x6 ;  /* 0x0000000607007804 */ /* 0x000fe20000000000 */
[----:B------:R-:W-:Y:S01]  /*0f70*/  IMAD.SHL.U32 R7, R12, 0x40, RZ ;  /* 0x000000400c077824 */ /* 0x000fe200078e00ff */
[----:B------:R-:W-:Y:S01]  /*0f80*/  LOP3.LUT R6, R3, 0x1c0, RZ, 0xc0, !PT ;  /* 0x000001c003067812 */ /* 0x000fe200078ec0ff */
[----:B------:R-:W-:Y:S01]  /*0f90*/  IMAD.IADD R12, R4, 0x1, -R0 ;  /* 0x00000001040c7824 */ /* 0x000fe200078e0a00 */
[----:B------:R-:W-:Y:S01]  /*0fa0*/  LOP3.LUT P6, RZ, R10, 0x2, RZ, 0xc0, !PT ;  /* 0x000000020aff7812 */ /* 0x000fe200078cc0ff */
[----:B------:R-:W-:Y:S01]  /*0fb0*/  IMAD R5, R4, 0x2, R2 ;  /* 0x0000000204057824 */ /* 0x000fe200078e0202 */
[----:B------:R-:W-:Y:S01]  /*0fc0*/  LEA.HI R4, R6, R6, RZ, 0x1d ;  /* 0x0000000606047211 */ /* 0x000fe200078fe8ff */
[----:B------:R-:W-:Y:S01]  /*0fd0*/  IMAD R0, R13, 0x200, R14 ;  /* 0x000002000d007824 */ /* 0x000fe200078e020e */
[----:B------:R-:W-:Y:S01]  /*0fe0*/  LOP3.LUT R3, R7, 0xfffffe00, RZ, 0xc0, !PT ;  /* 0xfffffe0007037812 */ /* 0x000fe200078ec0ff */
[----:B------:R-:W-:Y:S01]  /*0ff0*/  IMAD.MOV.U32 R13, RZ, RZ, 0x20 ;  /* 0x00000020ff0d7424 */ /* 0x000fe200078e00ff */
[----:B------:R-:W-:Y:S01]  /*1000*/  LOP3.LUT P5, RZ, R10, 0x4, RZ, 0xc0, !PT ;  /* 0x000000040aff7812 */ /* 0x000fe200078ac0ff */
[----:B------:R-:W-:Y:S01]  /*1010*/  IMAD.IADD R10, R5, 0x1, R4 ;  /* 0x00000001050a7824 */ /* 0x000fe200078e0204 */
[----:B------:R-:W-:-:S02]  /*1020*/  IADD3 R4, R8, R3, R2 ;  /* 0x0000000308047210 */ /* 0x000fc40007ffe002 */
[----:B------:R-:W-:Y:S01]  /*1030*/  LOP3.LUT R5, R8, R3, RZ, 0xfc, !PT ;  /* 0x0000000308057212 */ /* 0x000fe200078efcff */
[C---:B------:R-:W-:Y:S01]  /*1040*/  IMAD R3, R9.reuse, 0x20, R17 ;  /* 0x0000002009037824 */ /* 0x040fe200078e0211 */
[----:B------:R-:W-:Y:S01]  /*1050*/  IADD3 R222, R220, 0x40, RZ ;  /* 0x00000040dcde7810 */ /* 0x000fe20007ffe0ff */
[----:B------:R-:W-:Y:S01]  /*1060*/  IMAD.MOV.U32 R8, RZ, RZ, 0x40 ;  /* 0x00000040ff087424 */ /* 0x000fe200078e00ff */
[C---:B------:R-:W-:Y:S02]  /*1070*/  LOP3.LUT P4, RZ, R9.reuse, 0x2, RZ, 0xc0, !PT ;  /* 0x0000000209ff7812 */ /* 0x040fe4000788c0ff */
[----:B------:R1:W-:Y:S01]  /*1080*/  STL [R1+0x30], R3 ;  /* 0x0000300301007387 */ /* 0x0003e20000100800 */
[----:B------:R-:W-:Y:S01]  /*1090*/  LOP3.LUT P3, RZ, R9, 0x4, RZ, 0xc0, !PT ;  /* 0x0000000409ff7812 */ /* 0x000fe2000786c0ff */
[----:B------:R-:W-:Y:S01]  /*10a0*/  IMAD R9, R12, 0x8, R15 ;  /* 0x000000080c097824 */ /* 0x000fe200078e020f */
[----:B------:R-:W-:Y:S02]  /*10b0*/  SHF.R.S32.HI R6, RZ, 0x1f, R222 ;  /* 0x0000001fff067819 */ /* 0x000fe400000114de */
[----:B------:R-:W-:-:S02]  /*10c0*/  SEL R7, R13, 0xffffffe0, !P1 ;  /* 0xffffffe00d077807 */ /* 0x000fc40004800000 */
[----:B------:R-:W-:Y:S01]  /*10d0*/  LEA R172, R0, 0x6100, 0x1 ;  /* 0x0000610000ac7811 */ /* 0x000fe200078e08ff */
[----:B------:R2:W-:Y:S01]  /*10e0*/  STL [R1], R6 ;  /* 0x0000000601007387 */ /* 0x0005e20000100800 */
[C---:B------:R-:W-:Y:S02]  /*10f0*/  SEL R2, R8.reuse, 0xffffffc0, !P3 ;  /* 0xffffffc008027807 */ /* 0x040fe40005800000 */
[----:B------:R-:W-:Y:S01]  /*1100*/  SEL R0, R8, 0xffffffc0, !P5 ;  /* 0xffffffc008007807 */ /* 0x000fe20006800000 */
[----:B------:R3:W-:Y:S01]  /*1110*/  STL [R1+0x3c], R9 ;  /* 0x00003c0901007387 */ /* 0x0007e20000100800 */
[----:B------:R-:W-:Y:S01]  /*1120*/  LEA R10, R10, 0x80, 0x1 ;  /* 0x000000800a0a7811 */ /* 0x000fe200078e08ff */
[C---:B------:R-:W-:Y:S01]  /*1130*/  IMAD.IADD R178, R172.reuse, 0x1, R2 ;  /* 0x00000001acb27824 */ /* 0x040fe200078e0202 */
[C---:B------:R-:W-:Y:S02]  /*1140*/  IADD3 R183, R172.reuse, 0x20, RZ ;  /* 0x00000020acb77810 */ /* 0x040fe40007ffe0ff */
[----:B------:R-:W-:Y:S01]  /*1150*/  @P4 IADD3 R183, R172, -0x20, RZ ;  /* 0xffffffe0acb74810 */ /* 0x000fe20007ffe0ff */
[----:B------:R-:W-:Y:S01]  /*1160*/  STL [R1+0x10], R10 ;  /* 0x0000100a01007387 */ /* 0x000fe20000100800 */
[----:B------:R-:W-:-:S02]  /*1170*/  LEA R179, R4, 0xc100, 0x1 ;  /* 0x0000c10004b37811 */ /* 0x000fc400078e08ff */
[----:B------:R-:W-:Y:S01]  /*1180*/  LEA R173, R5, 0x100, 0x1 ;  /* 0x0000010005ad7811 */ /* 0x000fe200078e08ff */
[----:B------:R-:W-:Y:S01]  /*1190*/  IMAD.IADD R175, R2, 0x1, R183 ;  /* 0x0000000102af7824 */ /* 0x000fe200078e02b7 */
[----:B------:R-:W-:Y:S01]  /*11a0*/  IADD3 R223, R220, 0x80, RZ ;  /* 0x00000080dcdf7810 */ /* 0x000fe20007ffe0ff */
[----:B------:R-:W-:Y:S01]  /*11b0*/  IMAD.IADD R182, R179, 0x1, R0 ;  /* 0x00000001b3b67824 */ /* 0x000fe200078e0200 */
[----:B-1----:R-:W-:Y:S01]  /*11c0*/  LOP3.LUT R3, R11, 0x7ffffffc, RZ, 0xc0, !PT ;  /* 0x7ffffffc0b037812 */ /* 0x002fe200078ec0ff */
[----:B------:R-:W-:Y:S01]  /*11d0*/  IMAD.IADD R177, R0, 0x1, R173 ;  /* 0x0000000100b17824 */ /* 0x000fe200078e02ad */
[----:B------:R-:W-:Y:S02]  /*11e0*/  SHF.R.S32.HI R221, RZ, 0x1f, R220 ;  /* 0x0000001fffdd7819 */ /* 0x000fe400000114dc */
[----:B------:R-:W-:Y:S01]  /*11f0*/  SHF.R.S32.HI R252, RZ, 0x1f, R223 ;  /* 0x0000001ffffc7819 */ /* 0x000fe200000114df */
[----:B------:R-:W-:Y:S01]  /*1200*/  IMAD.IADD R3, R16, 0x1, -R3 ;  /* 0x0000000110037824 */ /* 0x000fe200078e0a03 */
[----:B------:R-:W-:-:S02]  /*1210*/  IADD3 R194, R183, 0x800, RZ ;  /* 0x00000800b7c27810 */ /* 0x000fc40007ffe0ff */
[----:B--2---:R-:W-:Y:S01]  /*1220*/  SEL R6, R8, 0xffffffc0, !P2 ;  /* 0xffffffc008067807 */ /* 0x004fe20005000000 */
[----:B------:R-:W-:Y:S01]  /*1230*/  IMAD.SHL.U32 R233, R3, 0x2, RZ ;  /* 0x0000000203e97824 */ /* 0x000fe200078e00ff */
[----:B------:R-:W-:Y:S02]  /*1240*/  SEL R3, R13, 0xffffffe0, !P6 ;  /* 0xffffffe00d037807 */ /* 0x000fe40007000000 */
[----:B------:R-:W-:Y:S02]  /*1250*/  IADD3 R193, R183, 0x1000, RZ ;  /* 0x00001000b7c17810 */ /* 0x000fe40007ffe0ff */
[----:B------:R-:W-:Y:S01]  /*1260*/  IADD3 R15, R233, 0x88, RZ ;  /* 0x00000088e90f7810 */ /* 0x000fe20007ffe0ff */
[----:B------:R-:W-:Y:S01]  /*1270*/  IMAD.IADD R180, R179, 0x1, R3 ;  /* 0x00000001b3b47824 */ /* 0x000fe200078e0203 */
[----:B------:R-:W-:Y:S01]  /*1280*/  IADD3 R14, R233, 0x90, RZ ;  /* 0x00000090e90e7810 */ /* 0x000fe20007ffe0ff */
[----:B------:R-:W-:Y:S01]  /*1290*/  IMAD.IADD R174, R3, 0x1, R173 ;  /* 0x0000000103ae7824 */ /* 0x000fe200078e02ad */
[C---:B------:R-:W-:Y:S01]  /*12a0*/  IADD3 R13, R233.reuse, 0x98, RZ ;  /* 0x00000098e90d7810 */ /* 0x040fe20007ffe0ff */
[----:B------:R-:W-:Y:S01]  /*12b0*/  IMAD.IADD R181, R180, 0x1, R0 ;  /* 0x00000001b4b57824 */ /* 0x000fe200078e0200 */
[C---:B------:R-:W-:Y:S01]  /*12c0*/  IADD3 R12, R233.reuse, 0xa0, RZ ;  /* 0x000000a0e90c7810 */ /* 0x040fe20007ffe0ff */
[----:B------:R-:W-:Y:S01]  /*12d0*/  IMAD.IADD R176, R0, 0x1, R174 ;  /* 0x0000000100b07824 */ /* 0x000fe200078e02ae */
[----:B------:R-:W-:-:S02]  /*12e0*/  IADD3 R11, R233, 0xa8, RZ ;  /* 0x000000a8e90b7810 */ /* 0x000fc40007ffe0ff */
[----:B------:R-:W-:Y:S02]  /*12f0*/  SHF.R.S32.HI R16, RZ, 0x1f, R15 ;  /* 0x0000001fff107819 */ /* 0x000fe4000001140f */
[C---:B------:R-:W-:Y:S02]  /*1300*/  IADD3 R8, R233.reuse, 0x80, RZ ;  /* 0x00000080e9087810 */ /* 0x040fe40007ffe0ff */
[C---:B---3--:R-:W-:Y:S02]  /*1310*/  IADD3 R9, R233.reuse, 0xb0, RZ ;  /* 0x000000b0e9097810 */ /* 0x048fe40007ffe0ff */
[----:B------:R-:W-:Y:S02]  /*1320*/  SHF.R.S32.HI R15, RZ, 0x1f, R14 ;  /* 0x0000001fff0f7819 */ /* 0x000fe4000001140e */
[----:B------:R-:W-:Y:S02]  /*1330*/  IADD3 R8, R233, 0xb8, RZ ;  /* 0x000000b8e9087810 */ /* 0x000fe40007ffe0ff */
[----:B------:R-:W-:-:S02]  /*1340*/  SHF.R.S32.HI R14, RZ, 0x1f, R13 ;  /* 0x0000001fff0e7819 */ /* 0x000fc4000001140d */
[----:B------:R-:W-:Y:S02]  /*1350*/  SHF.R.S32.HI R13, RZ, 0x1f, R12 ;  /* 0x0000001fff0d7819 */ /* 0x000fe4000001140c */
[----:B------:R-:W-:Y:S02]  /*1360*/  SHF.R.S32.HI R12, RZ, 0x1f, R11 ;  /* 0x0000001fff0c7819 */ /* 0x000fe4000001140b */
[----:B------:R-:W-:Y:S01]  /*1370*/  SHF.R.S32.HI R11, RZ, 0x1f, R9 ;  /* 0x0000001fff0b7819 */ /* 0x000fe20000011409 */
[C---:B------:R-:W-:Y:S01]  /*1380*/  IMAD.IADD R11, R10.reuse, 0x1, R6 ;  /* 0x000000010a0b7824 */ /* 0x040fe200078e0206 */
[----:B------:R-:W-:Y:S01]  /*1390*/  SHF.R.S32.HI R9, RZ, 0x1f, R8 ;  /* 0x0000001fff097819 */ /* 0x000fe20000011408 */
[C---:B------:R-:W-:Y:S01]  /*13a0*/  IMAD.IADD R9, R10.reuse, 0x1, R7 ;  /* 0x000000010a097824 */ /* 0x040fe200078e0207 */
[C---:B------:R-:W-:Y:S02]  /*13b0*/  IADD3 R8, R10.reuse, -0x10, RZ ;  /* 0xfffffff00a087810 */ /* 0x040fe40007ffe0ff */
[----:B------:R-:W-:Y:S01]  /*13c0*/  @P0 IADD3 R8, R10, 0x10, RZ ;  /* 0x000000100a080810 */ /* 0x000fe20007ffe0ff */
[----:B------:R-:W-:Y:S01]  /*13d0*/  IMAD.IADD R2, R9, 0x1, R6 ;  /* 0x0000000109027824 */ /* 0x000fe200078e0206 */
[----:B------:R-:W-:Y:S01]  /*13e0*/  STL [R1+0x2c], R11 ;  /* 0x00002c0b01007387 */ /* 0x000fe20000100800 */
[----:B------:R-:W-:-:S02]  /*13f0*/  IADD3 R192, R183, 0x1800, RZ ;  /* 0x00001800b7c07810 */ /* 0x000fc40007ffe0ff */
[----:B------:R-:W-:Y:S01]  /*1400*/  IMAD.IADD R4, R6, 0x1, R8 ;  /* 0x0000000106047824 */ /* 0x000fe200078e0208 */
[----:B------:R-:W-:Y:S01]  /*1410*/  STL [R1+0x1c], R9 ;  /* 0x00001c0901007387 */ /* 0x000fe20000100800 */
[C---:B------:R-:W-:Y:S02]  /*1420*/  IADD3 R191, R183.reuse, 0x2000, RZ ;  /* 0x00002000b7bf7810 */ /* 0x040fe40007ffe0ff */
[C---:B------:R-:W-:Y:S01]  /*1430*/  IADD3 R190, R183.reuse, 0x2800, RZ ;  /* 0x00002800b7be7810 */ /* 0x040fe20007ffe0ff */
[----:B------:R1:W-:Y:S01]  /*1440*/  STL [R1+0x28], R2 ;  /* 0x0000280201007387 */ /* 0x0003e20000100800 */
[C---:B------:R-:W-:Y:S02]  /*1450*/  IADD3 R189, R183.reuse, 0x3000, RZ ;  /* 0x00003000b7bd7810 */ /* 0x040fe40007ffe0ff */
[C---:B------:R-:W-:Y:S01]  /*1460*/  IADD3 R188, R183.reuse, 0x3800, RZ ;  /* 0x00003800b7bc7810 */ /* 0x040fe20007ffe0ff */
[----:B------:R-:W-:Y:S01]  /*1470*/  STL [R1+0x14], R8 ;  /* 0x0000140801007387 */ /* 0x000fe20000100800 */
[----:B------:R-:W-:-:S02]  /*1480*/  IADD3 R187, R183, 0x4000, RZ ;  /* 0x00004000b7bb7810 */ /* 0x000fc40007ffe0ff */
[C---:B------:R-:W-:Y:S01]  /*1490*/  IADD3 R186, R183.reuse, 0x4800, RZ ;  /* 0x00004800b7ba7810 */ /* 0x040fe20007ffe0ff */
[----:B------:R-:W-:Y:S01]  /*14a0*/  STL [R1+0x24], R4 ;  /* 0x0000240401007387 */ /* 0x000fe20000100800 */
[C---:B------:R-:W-:Y:S02]  /*14b0*/  IADD3 R185, R183.reuse, 0x5000, RZ ;  /* 0x00005000b7b97810 */ /* 0x040fe40007ffe0ff */
[----:B------:R-:W-:Y:S01]  /*14c0*/  IADD3 R184, R183, 0x5800, RZ ;  /* 0x00005800b7b87810 */ /* 0x000fe20007ffe0ff */
[----:B-1----:R-:W-:-:S05]  /*14d0*/  IMAD.IADD R2, R7, 0x1, R8 ;  /* 0x0000000107027824 */ /* 0x002fca00078e0208 */
[----:B------:R1:W-:Y:S02]  /*14e0*/  STL [R1+0x18], R2 ;  /* 0x0000180201007387 */ /* 0x0003e40000100800 */
[----:B-1----:R-:W-:-:S05]  /*14f0*/  IMAD.IADD R2, R2, 0x1, R6 ;  /* 0x0000000102027824 */ /* 0x002fca00078e0206 */
[----:B------:R1:W-:Y:S02]  /*1500*/  STL [R1+0x20], R2 ;  /* 0x0000200201007387 */ /* 0x0003e40000100800 */
.L_x_103:
[----:B------:R-:W-:-:S04]  /*1510*/  IMAD.MOV.U32 R13, RZ, RZ, 0x4 ;  /* 0x00000004ff0d7424 */ /* 0x000fc800078e00ff */
[----:B-1----:R-:W-:-:S05]  /*1520*/  IMAD.WIDE R2, R227, R13, c[0x0][0x588] ;  /* 0x00016200e3027625 */ /* 0x002fca00078e020d */
[----:B------:R-:W2:Y:S01]  /*1530*/  LDG.E R228, [R2.64] ;  /* 0x0000000602e47981 */ /* 0x000ea2000c1e1900 */
[----:B------:R-:W-:Y:S01]  /*1540*/  ISETP.NE.U32.AND P1, PT, RZ, c[0x0][0x370], PT ;  /* 0x0000dc00ff007a0c */ /* 0x000fe20003f25070 */
[----:B------:R-:W-:Y:S01]  /*1550*/  CS2R R6, SRZ ;  /* 0x0000000000067805 */ /* 0x000fe2000001ff00 */
[----:B------:R-:W-:Y:S02]  /*1560*/  ISETP.NE.U32.AND P5, PT, RZ, c[0x0][0x360], PT ;  /* 0x0000d800ff007a0c */ /* 0x000fe40003fa5070 */
[----:B------:R-:W-:Y:S02]  /*1570*/  ISETP.NE.AND.EX P1, PT, RZ, c[0x0][0x374], PT, P1 ;  /* 0x0000dd00ff007a0c */ /* 0x000fe40003f25310 */
[----:B------:R-:W-:Y:S02]  /*1580*/  ISETP.NE.AND.EX P5, PT, RZ, c[0x0][0x364], PT, P5 ;  /* 0x0000d900ff007a0c */ /* 0x000fe40003fa5350 */
[----:B------:R-:W-:-:S04]  /*1590*/  ISETP.NE.U32.AND P3, PT, RZ, c[0x0][0x348], PT ;  /* 0x0000d200ff007a0c */ /* 0x000fc80003f65070 */
[----:B------:R-:W-:Y:S01]  /*15a0*/  ISETP.NE.AND.EX P3, PT, RZ, c[0x0][0x34c], PT, P3 ;  /* 0x0000d300ff007a0c */ /* 0x000fe20003f65330 */
[----:B------:R-:W-:Y:S01]  /*15b0*/  IMAD.MOV.U32 R10, RZ, RZ, RZ ;  /* 0x000000ffff0a7224 */ /* 0x000fe200078e00ff */
[----:B--2---:R-:W-:-:S03]  /*15c0*/  SHF.R.S32.HI R251, RZ, 0x1f, R228 ;  /* 0x0000001ffffb7819 */ /* 0x004fc600000114e4 */
[----:B------:R-:W-:-:S04]  /*15d0*/  @P1 LEA R2, P0, R228, c[0x0][0x370], 0x2 ;  /* 0x0000dc00e4021a11 */ /* 0x000fc800078010ff */
[C-C-:B------:R-:W-:Y:S02]  /*15e0*/  @P1 LEA.HI.X R3, R228.reuse, c[0x0][0x374], R251.reuse, 0x2, P0 ;  /* 0x0000dd00e4031a11 */ /* 0x140fe400000f14fb */
[----:B------:R-:W-:Y:S02]  /*15f0*/  ISETP.NE.U32.AND P0, PT, RZ, c[0x0][0x350], PT ;  /* 0x0000d400ff007a0c */ /* 0x000fe40003f05070 */
[C---:B------:R-:W-:Y:S01]  /*1600*/  LEA R4, P4, R228.reuse, c[0x0][0x348], 0x2 ;  /* 0x0000d200e4047a11 */ /* 0x040fe200078810ff */
[----:B------:R1:W5:Y:S01]  /*1610*/  @P1 LDG.E R7, [R2.64] ;  /* 0x0000000602071981 */ /* 0x000362000c1e1900 */
[----:B------:R-:W-:Y:S02]  /*1620*/  ISETP.NE.AND.EX P0, PT, RZ, c[0x0][0x354], PT, P0 ;  /* 0x0000d500ff007a0c */ /* 0x000fe40003f05300 */
[C---:B------:R-:W-:Y:S02]  /*1630*/  @P5 LEA R8, P1, R228.reuse, c[0x0][0x360], 0x2 ;  /* 0x0000d800e4085a11 */ /* 0x040fe400078210ff */
[----:B------:R-:W-:-:S02]  /*1640*/  LEA.HI.X R5, R228, c[0x0][0x34c], R251, 0x2, P4 ;  /* 0x0000d300e4057a11 */ /* 0x000fc400020f14fb */
[----:B------:R-:W-:-:S03]  /*1650*/  @P5 LEA.HI.X R9, R228, c[0x0][0x364], R251, 0x2, P1 ;  /* 0x0000d900e4095a11 */ /* 0x000fc600008f14fb */
[----:B------:R2:W5:Y:S04]  /*1660*/  @P3 LDG.E R6, [R4.64] ;  /* 0x0000000604063981 */ /* 0x000568000c1e1900 */
[----:B------:R2:W5:Y:S01]  /*1670*/  @P5 LDG.E R17, [R8.64] ;  /* 0x0000000608115981 */ /* 0x000562000c1e1900 */
[----:B-1----:R-:W-:-:S04]  /*1680*/  LEA R2, P2, R228, c[0x0][0x350], 0x2 ;  /* 0x0000d400e4027a11 */ /* 0x002fc800078410ff */
[----:B------:R-:W-:-:S05]  /*1690*/  LEA.HI.X R3, R228, c[0x0][0x354], R251, 0x2, P2 ;  /* 0x0000d500e4037a11 */ /* 0x000fca00010f14fb */
[----:B------:R2:W5:Y:S01]  /*16a0*/  @P0 LDG.E R10, [R2.64] ;  /* 0x00000006020a0981 */ /* 0x000562000c1e1900 */
[----:B------:R-:W-:Y:S01]  /*16b0*/  YIELD ;  /* 0x0000000000007946 */ /* 0x000fe20003800000 */
[----:B------:R-:W-:Y:S01]  /*16c0*/  LOP3.LUT R234, R226, 0xffff, RZ, 0xc0, !PT ;  /* 0x0000ffffe2ea7812 */ /* 0x000fe200078ec0ff */
[----:B------:R-:W-:Y:S05]  /*16d0*/  @P5 BRA `(.L_x_23) ;  /* 0x0000005000005947 */ /* 0x000fea0003800000 */
[----:B-----5:R-:W-:Y:S01]  /*16e0*/  MOV R17, c[0x0][0x168] ;  /* 0x00005a0000117a02 */ /* 0x020fe20000000f00 */
[----:B------:R-:W-:Y:S05]  /*16f0*/  @!P3 BRA `(.L_x_23) ;  /* 0x000000300000b947 */ /* 0x000fea0003800000 */
[----:B--2---:R-:W2:Y:S04]  /*1700*/  LDG.E R8, [R4.64] ;  /* 0x0000000604087981 */ /* 0x004ea8000c1e1900 */
[----:B------:R-:W2:Y:S02]  /*1710*/  LDG.E R0, [R4.64+0x4] ;  /* 0x0000040604007981 */ /* 0x000ea4000c1e1900 */
[----:B--2---:R-:W-:-:S02]  /*1720*/  IADD3 R17, -R8, R0, RZ ;  /* 0x0000000008117210 */ /* 0x004fc40007ffe1ff */
.L_x_23:
[----:B------:R-:W-:-:S04]  /*1730*/  ISETP.NE.U32.AND P1, PT, RZ, c[0x0][0x368], PT ;  /* 0x0000da00ff007a0c */ /* 0x000fc80003f25070 */
[----:B------:R-:W-:-:S13]  /*1740*/  ISETP.NE.AND.EX P1, PT, RZ, c[0x0][0x36c], PT, P1 ;  /* 0x0000db00ff007a0c */ /* 0x000fda0003f25310 */
[----:B------:R-:W-:Y:S05]  /*1750*/  @!P1 BRA `(.L_x_24) ;  /* 0x0000004000009947 */ /* 0x000fea0003800000 */
[----:B--2---:R-:W-:-:S04]  /*1760*/  LEA R2, P1, R228, c[0x0][0x368], 0x2 ;  /* 0x0000da00e4027a11 */ /* 0x004fc800078210ff */
[----:B------:R-:W-:-:S05]  /*1770*/  LEA.HI.X R3, R228, c[0x0][0x36c], R251, 0x2, P1 ;  /* 0x0000db00e4037a11 */ /* 0x000fca00008f14fb */
[----:B------:R1:W5:Y:S01]  /*1780*/  LDG.E R0, [R2.64] ;  /* 0x0000000602007981 */ /* 0x000362000c1e1900 */
[----:B------:R-:W-:Y:S05]  /*1790*/  BRA `(.L_x_25) ;  /* 0x0000005000007947 */ /* 0x000fea0003800000 */
.L_x_24:
[----:B------:R-:W-:Y:S01]  /*17a0*/  MOV R0, c[0x0][0x1d0] ;  /* 0x0000740000007a02 */ /* 0x000fe20000000f00 */
[----:B------:R-:W-:Y:S05]  /*17b0*/  @!P0 BRA `(.L_x_25) ;  /* 0x0000003000008947 */ /* 0x000fea0003800000 */
[----:B--2---:R-:W2:Y:S04]  /*17c0*/  LDG.E R4, [R2.64] ;  /* 0x0000000602047981 */ /* 0x004ea8000c1e1900 */
[----:B------:R-:W2:Y:S02]  /*17d0*/  LDG.E R0, [R2.64+0x4] ;  /* 0x0000040602007981 */ /* 0x000ea4000c1e1900 */
[----:B--2---:R-:W-:-:S04]  /*17e0*/  IADD3 R0, -R4, R0, RZ ;  /* 0x0000000004007210 */ /* 0x004fc80007ffe1ff */
.L_x_25:
[----:B-12---:R-:W-:Y:S01]  /*17f0*/  LOP3.LUT R2, R226, 0xff000000, RZ, 0xc0, !PT ;  /* 0xff000000e2027812 */ /* 0x006fe200078ec0ff */
[--C-:B-----5:R-:W-:Y:S01]  /*1800*/  IMAD.IADD R19, R0, 0x1, -R7.reuse ;  /* 0x0000000100137824 */ /* 0x120fe200078e0a07 */
[----:B------:R-:W-:Y:S01]  /*1810*/  LOP3.LUT R3, R226, 0xff0000, RZ, 0xc0, !PT ;  /* 0x00ff0000e2037812 */ /* 0x000fe200078ec0ff */
[----:B------:R-:W-:Y:S01]  /*1820*/  BSSY B0, `(.L_x_26) ;  /* 0x000002d000007945 */ /* 0x000fe20003800000 */
[----:B------:R-:W-:Y:S01]  /*1830*/  SHF.R.U32.HI R4, RZ, 0x8, R2 ;  /* 0x00000008ff047819 */ /* 0x000fe20000011602 */
[----:B------:R-:W-:Y:S01]  /*1840*/  IMAD.IADD R12, R10, 0x1, R7 ;  /* 0x000000010a0c7824 */ /* 0x000fe200078e0207 */
[----:B------:R-:W-:-:S02]  /*1850*/  ISETP.GE.AND P1, PT, R19, 0x1, PT ;  /* 0x000000011300780c */ /* 0x000fc40003f26270 */
[----:B------:R-:W-:Y:S02]  /*1860*/  LEA.HI R3, R3, R4, RZ, 0x10 ;  /* 0x0000000403037211 */ /* 0x000fe400078f80ff */
[----:B------:R-:W-:Y:S02]  /*1870*/  IADD3 R0, R19, 0x3f, RZ ;  /* 0x0000003f13007810 */ /* 0x000fe40007ffe0ff */
[----:B------:R-:W-:Y:S02]  /*1880*/  LOP3.LUT R14, R3, 0xff, RZ, 0xc0, !PT ;  /* 0x000000ff030e7812 */ /* 0x000fe400078ec0ff */
[----:B------:R-:W-:Y:S02]  /*1890*/  SHF.R.U32.HI R5, RZ, 0x10, R3 ;  /* 0x00000010ff057819 */ /* 0x000fe40000011603 */
[----:B------:R-:W-:Y:S01]  /*18a0*/  SHF.R.S32.HI R2, RZ, 0x1f, R0 ;  /* 0x0000001fff027819 */ /* 0x000fe20000011400 */
[----:B------:R1:W-:Y:S03]  /*18b0*/  STL [R1+0xc], R14 ;  /* 0x00000c0e01007387 */ /* 0x0003e60000100800 */
[----:B------:R-:W-:Y:S01]  /*18c0*/  LEA.HI R0, R2, R0, RZ, 0x6 ;  /* 0x0000000002007211 */ /* 0x000fe200078f30ff */
[----:B------:R1:W-:Y:S01]  /*18d0*/  STL [R1+0x8], R5 ;  /* 0x0000080501007387 */ /* 0x0003e20000100800 */
[----:B------:R-:W-:-:S02]  /*18e0*/  IMAD.MOV.U32 R2, RZ, RZ, RZ ;  /* 0x000000ffff027224 */ /* 0x000fc400078e00ff */
[----:B------:R-:W-:Y:S01]  /*18f0*/  SHF.R.S32.HI R8, RZ, 0x6, R0 ;  /* 0x00000006ff087819 */ /* 0x000fe20000011400 */
[----:B------:R-:W-:Y:S05]  /*1900*/  @!P1 BRA `(.L_x_27) ;  /* 0x000001e000009947 */ /* 0x000fea0003800000 */
[----:B------:R-:W-:-:S04]  /*1910*/  ISETP.NE.AND P1, PT, R5, RZ, PT ;  /* 0x000000ff0500720c */ /* 0x000fc80003f25270 */
[----:B------:R-:W-:-:S04]  /*1920*/  SEL R0, R5, c[0x0][0x338], P1 ;  /* 0x0000ce0005007a07 */ /* 0x000fc80000800000 */
[----:B------:R-:W-:Y:S02]  /*1930*/  IABS R3, R0 ;  /* 0x0000000000037213 */ /* 0x000fe40000000000 */
[----:B------:R-:W-:Y:S02]  /*1940*/  IADD3 R7, R8, -0x1, R0 ;  /* 0xffffffff08077810 */ /* 0x000fe40007ffe000 */
[----:B------:R-:W2:Y:S02]  /*1950*/  I2F.RP R2, R3 ;  /* 0x0000000300027306 */ /* 0x000ea40000209400 */
[----:B------:R-:W-:-:S06]  /*1960*/  IABS R11, R7 ;  /* 0x00000007000b7213 */ /* 0x000fcc0000000000 */
[----:B--2---:R-:W2:Y:S02]  /*1970*/  MUFU.RCP R2, R2 ;  /* 0x0000000200027308 */ /* 0x004ea40000001000 */
[----:B--2---:R-:W-:-:S06]  /*1980*/  IADD3 R2, R2, 0xffffffe, RZ ;  /* 0x0ffffffe02027810 */ /* 0x004fcc0007ffe0ff */
[----:B-1----:R-:W1:Y:S02]  /*1990*/  F2I.FTZ.U32.TRUNC.NTZ R5, R2 ;  /* 0x0000000200057305 */ /* 0x002e64000021f000 */
[----:B-1----:R-:W-:-:S04]  /*19a0*/  IMAD.MOV R2, RZ, RZ, -R5 ;  /* 0x000000ffff027224 */ /* 0x002fc800078e0a05 */
[----:B------:R-:W-:Y:S01]  /*19b0*/  IMAD.MOV.U32 R4, RZ, RZ, R2 ;  /* 0x000000ffff047224 */ /* 0x000fe200078e0002 */
[----:B------:R-:W-:-:S03]  /*19c0*/  IABS R2, R0 ;  /* 0x0000000000027213 */ /* 0x000fc60000000000 */
[----:B------:R-:W-:Y:S02]  /*19d0*/  IMAD R9, R4, R3, RZ ;  /* 0x0000000304097224 */ /* 0x000fe400078e02ff */
[----:B------:R-:W-:Y:S02]  /*19e0*/  IMAD.MOV.U32 R4, RZ, RZ, RZ ;  /* 0x000000ffff047224 */ /* 0x000fe400078e00ff */
[----:B------:R-:W-:Y:S02]  /*19f0*/  IMAD.MOV R10, RZ, RZ, -R2 ;  /* 0x000000ffff0a7224 */ /* 0x000fe400078e0a02 */
[----:B------:R-:W-:-:S04]  /*1a00*/  IMAD.HI.U32 R2, R5, R9, R4 ;  /* 0x0000000905027227 */ /* 0x000fc800078e0004 */
[----:B------:R-:W-:Y:S02]  /*1a10*/  IMAD.MOV.U32 R4, RZ, RZ, R11 ;  /* 0x000000ffff047224 */ /* 0x000fe400078e000b */
[----:B------:R-:W-:Y:S02]  /*1a20*/  IMAD.MOV.U32 R5, RZ, RZ, R10 ;  /* 0x000000ffff057224 */ /* 0x000fe400078e000a */
[----:B------:R-:W-:-:S04]  /*1a30*/  IMAD.HI.U32 R2, R2, R4, RZ ;  /* 0x0000000402027227 */ /* 0x000fc800078e00ff */
[----:B------:R-:W-:-:S05]  /*1a40*/  IMAD R4, R2, R5, R4 ;  /* 0x0000000502047224 */ /* 0x000fca00078e0204 */
[----:B------:R-:W-:-:S13]  /*1a50*/  ISETP.GT.U32.AND P2, PT, R3, R4, PT ;  /* 0x000000040300720c */ /* 0x000fda0003f44070 */
[----:B------:R-:W-:Y:S01]  /*1a60*/  @!P2 IMAD.IADD R4, R4, 0x1, -R3 ;  /* 0x000000010404a824 */ /* 0x000fe200078e0a03 */
[----:B------:R-:W-:Y:S02]  /*1a70*/  @!P2 IADD3 R2, R2, 0x1, RZ ;  /* 0x000000010202a810 */ /* 0x000fe40007ffe0ff */
[----:B------:R-:W-:Y:S02]  /*1a80*/  ISETP.NE.AND P2, PT, R0, RZ, PT ;  /* 0x000000ff0000720c */ /* 0x000fe40003f45270 */
[----:B------:R-:W-:Y:S02]  /*1a90*/  ISETP.GE.U32.AND P4, PT, R4, R3, PT ;  /* 0x000000030400720c */ /* 0x000fe40003f86070 */
[----:B------:R-:W-:-:S04]  /*1aa0*/  LOP3.LUT R3, R7, R0, RZ, 0x3c, !PT ;  /* 0x0000000007037212 */ /* 0x000fc800078e3cff */
[----:B------:R-:W-:-:S07]  /*1ab0*/  ISETP.GE.AND P1, PT, R3, RZ, PT ;  /* 0x000000ff0300720c */ /* 0x000fce0003f26270 */
[----:B------:R-:W-:-:S06]  /*1ac0*/  @P4 IADD3 R2, R2, 0x1, RZ ;  /* 0x0000000102024810 */ /* 0x000fcc0007ffe0ff */
[----:B------:R-:W-:Y:S01]  /*1ad0*/  @!P1 IMAD.MOV R2, RZ, RZ, -R2 ;  /* 0x000000ffff029224 */ /* 0x000fe200078e0a02 */
[----:B------:R-:W-:Y:S02]  /*1ae0*/  @!P2 LOP3.LUT R2, RZ, R0, RZ, 0x33, !PT ;  /* 0x00000000ff02a212 */ /* 0x000fe400078e33ff */
.L_x_27:
[----:B------:R-:W-:Y:S05]  /*1af0*/  BSYNC B0 ;  /* 0x0000000000007941 */ /* 0x000fea0003800000 */
.L_x_26:
[----:B------:R-:W-:Y:S01]  /*1b00*/  IMAD R226, R14, R2, RZ ;  /* 0x000000020ee27224 */ /* 0x000fe200078e02ff */
[----:B------:R-:W-:Y:S01]  /*1b10*/  PRMT R0, RZ, 0x7610, R0 ;  /* 0x00007610ff007816 */ /* 0x000fe20000000000 */
[----:B------:R-:W-:Y:S01]  /*1b20*/  CS2R R20, SRZ ;  /* 0x0000000000147805 */ /* 0x000fe2000001ff00 */
[----:B------:R-:W-:Y:S01]  /*1b30*/  CS2R R46, SRZ ;  /* 0x00000000002e7805 */ /* 0x000fe2000001ff00 */
[----:B------:R-:W-:Y:S01]  /*1b40*/  IMAD.IADD R2, R226, 0x1, R2 ;  /* 0x00000001e2027824 */ /* 0x000fe200078e0202 */
[----:B------:R-:W-:Y:S01]  /*1b50*/  CS2R R48, SRZ ;  /* 0x0000000000307805 */ /* 0x000fe2000001ff00 */
[----:B------:R-:W-:Y:S01]  /*1b60*/  CS2R R54, SRZ ;  /* 0x0000000000367805 */ /* 0x000fe2000001ff00 */
[----:B------:R-:W-:Y:S01]  /*1b70*/  CS2R R80, SRZ ;  /* 0x0000000000507805 */ /* 0x000fe2000001ff00 */
[----:B------:R-:W-:Y:S01]  /*1b80*/  CS2R R66, SRZ ;  /* 0x0000000000427805 */ /* 0x000fe2000001ff00 */
[----:B------:R-:W-:Y:S01]  /*1b90*/  IMNMX R23, R8, R2, PT ;  /* 0x0000000208177217 */ /* 0x000fe20003800200 */
[----:B------:R-:W-:Y:S01]  /*1ba0*/  CS2R R84, SRZ ;  /* 0x0000000000547805 */ /* 0x000fe2000001ff00 */
[----:B------:R-:W-:Y:S01]  /*1bb0*/  CS2R R70, SRZ ;  /* 0x0000000000467805 */ /* 0x000fe2000001ff00 */
[----:B------:R-:W-:Y:S01]  /*1bc0*/  CS2R R142, SRZ ;  /* 0x00000000008e7805 */ /* 0x000fe2000001ff00 */
[----:B------:R-:W-:Y:S01]  /*1bd0*/  ISETP.GT.AND P1, PT, R23, R226, PT ;  /* 0x000000e21700720c */ /* 0x000fe20003f24270 */
[----:B------:R2:W-:Y:S01]  /*1be0*/  STL [R1+0x4], R23 ;  /* 0x0000041701007387 */ /* 0x0005e20000100800 */
        /* <DEDUP_REMOVED lines=41> */
[----:B--2---:R-:W2:Y:S01]  /*1e80*/  LDL R4, [R1+0x30] ;  /* 0x0000300001047983 */ /* 0x004ea20000100800 */
[----:B------:R-:W-:-:S04]  /*1e90*/  ISETP.NE.U32.AND P2, PT, RZ, c[0x0][0x340], PT ;  /* 0x0000d000ff007a0c */ /* 0x000fc80003f45070 */
[----:B------:R-:W-:-:S13]  /*1ea0*/  ISETP.NE.AND.EX P2, PT, RZ, c[0x0][0x344], PT, P2 ;  /* 0x0000d100ff007a0c */ /* 0x000fda0003f45320 */
[----:B------:R-:W-:-:S05]  /*1eb0*/  @P2 IMAD.WIDE R2, R228, R13, c[0x0][0x340] ;  /* 0x0000d000e4022625 */ /* 0x000fca00078e020d */
[----:B------:R3:W4:Y:S01]  /*1ec0*/  @P2 LDG.E R13, [R2.64] ;  /* 0x00000006020d2981 */ /* 0x000722000c1e1900 */
[----:B------:R-:W-:Y:S02]  /*1ed0*/  SHF.R.S32.HI R0, RZ, 0x1f, R6 ;  /* 0x0000001fff007819 */ /* 0x000fe40000011406 */
[----:B------:R-:W-:Y:S01]  /*1ee0*/  ISETP.GE.AND P5, PT, R222, c[0x0][0x1d4], PT ;  /* 0x00007500de007a0c */ /* 0x000fe20003fa6270 */
[----:B------:R-:W5:Y:S01]  /*1ef0*/  S2R R9, SR_TID.X ;  /* 0x0000000000097919 */ /* 0x000f620000002100 */
[----:B------:R-:W-:Y:S01]  /*1f00*/  ISETP.GE.AND P4, PT, R220, c[0x0][0x1d4], PT ;  /* 0x00007500dc007a0c */ /* 0x000fe20003f86270 */
[----:B------:R-:W-:Y:S01]  /*1f10*/  IMAD R0, R0, c[0x0][0x178], RZ ;  /* 0x00005e0000007a24 */ /* 0x000fe200078e02ff */
[----:B------:R-:W-:Y:S02]  /*1f20*/  ISETP.GE.AND P6, PT, R223, c[0x0][0x1d4], PT ;  /* 0x00007500df007a0c */ /* 0x000fe40003fc6270 */
[----:B------:R-:W-:Y:S01]  /*1f30*/  SEL R7, RZ, 0x1, P4 ;  /* 0x00000001ff077807 */ /* 0x000fe20002000000 */
[----:B-1----:R-:W-:Y:S01]  /*1f40*/  IMAD R5, R6, c[0x0][0x17c], R0 ;  /* 0x00005f0006057a24 */ /* 0x002fe200078e0200 */
[----:B------:R-:W-:-:S02]  /*1f50*/  SEL R11, R228, RZ, !P3 ;  /* 0x000000ffe40b7207 */ /* 0x000fc40005800000 */
[----:B------:R-:W-:Y:S02]  /*1f60*/  P2R R21, PR, RZ, 0x20 ;  /* 0x00000020ff157803 */ /* 0x000fe40000000000 */
[----:B------:R-:W-:Y:S02]  /*1f70*/  P2R R20, PR, RZ, 0x10 ;  /* 0x00000010ff147803 */ /* 0x000fe40000000000 */
[----:B------:R-:W-:Y:S02]  /*1f80*/  ISETP.GE.AND P4, PT, R223, c[0x0][0x198], PT ;  /* 0x00006600df007a0c */ /* 0x000fe40003f86270 */
[----:B------:R-:W-:Y:S01]  /*1f90*/  IADD3 R76, R23, -0x1, RZ ;  /* 0xffffffff174c7810 */ /* 0x000fe20007ffe0ff */
[----:B---3--:R-:W-:Y:S01]  /*1fa0*/  IMAD.MOV.U32 R2, RZ, RZ, c[0x0][0x2c4] ;  /* 0x0000b100ff027624 */ /* 0x008fe200078e00ff */
[----:B-----5:R-:W-:-:S04]  /*1fb0*/  SHF.R.S32.HI R22, RZ, 0x1f, R9 ;  /* 0x0000001fff167819 */ /* 0x020fc80000011409 */
[----:B------:R-:W-:Y:S01]  /*1fc0*/  ISETP.NE.AND P1, PT, R2, 0x1, PT ;  /* 0x000000010200780c */ /* 0x000fe20003f25270 */
[----:B------:R-:W-:Y:S01]  /*1fd0*/  IMAD.WIDE.U32 R2, R6, c[0x0][0x178], RZ ;  /* 0x00005e0006027a25 */ /* 0x000fe200078e00ff */
[----:B------:R-:W-:-:S03]  /*1fe0*/  LEA.HI R22, R22, R9, RZ, 0x3 ;  /* 0x0000000916167211 */ /* 0x000fc600078f18ff */
[----:B------:R-:W-:Y:S01]  /*1ff0*/  IMAD.IADD R5, R3, 0x1, R5 ;  /* 0x0000000103057824 */ /* 0x000fe200078e0205 */
[----:B------:R-:W-:Y:S02]  /*2000*/  SHF.R.S32.HI R22, RZ, 0x3, R22 ;  /* 0x00000003ff167819 */ /* 0x000fe40000011416 */
[----:B------:R-:W-:-:S05]  /*2010*/  SEL R3, R251, RZ, !P3 ;  /* 0x000000fffb037207 */ /* 0x000fca0005800000 */
[----:B------:R-:W-:Y:S01]  /*2020*/  IMAD R16, R3, c[0x0][0x1c0], RZ ;  /* 0x0000700003107a24 */ /* 0x000fe200078e02ff */
[----:B--2---:R-:W-:Y:S02]  /*2030*/  LEA R10, R225, R4, 0x7 ;  /* 0x00000004e10a7211 */ /* 0x004fe400078e38ff */
[----:B------:R-:W-:Y:S02]  /*2040*/  SEL R4, RZ, 0xffffffff, P5 ;  /* 0xffffffffff047807 */ /* 0x000fe40002800000 */
[----:B------:R-:W-:Y:S01]  /*2050*/  ISETP.GE.AND P5, PT, R222, c[0x0][0x198], PT ;  /* 0x00006600de007a0c */ /* 0x000fe20003fa6270 */
[----:B------:R-:W-:Y:S01]  /*2060*/  @P1 IMAD.HI.U32 R6, R10, c[0x0][0x2c8], RZ ;  /* 0x0000b2000a061a27 */ /* 0x000fe200078e00ff */
[----:B------:R-:W-:-:S03]  /*2070*/  SHF.L.U32 R4, R4, 0x1, RZ ;  /* 0x0000000104047819 */ /* 0x000fc600000006ff */
[----:B------:R-:W-:Y:S01]  /*2080*/  IMAD.MOV.U32 R0, RZ, RZ, R10 ;  /* 0x000000ffff007224 */ /* 0x000fe200078e000a */
[----:B------:R-:W-:Y:S02]  /*2090*/  LOP3.LUT R18, R4, 0x2, R7, 0xe2, !PT ;  /* 0x0000000204127812 */ /* 0x000fe400078ee207 */
[----:B------:R-:W-:Y:S02]  /*20a0*/  @P1 SHF.R.U32.HI R0, RZ, c[0x0][0x2cc], R6 ;  /* 0x0000b300ff001a19 */ /* 0x000fe40000011606 */
[----:B------:R-:W-:Y:S02]  /*20b0*/  MOV R4, R2 ;  /* 0x0000000200047202 */ /* 0x000fe40000000f00 */
[----:B------:R-:W-:Y:S02]  /*20c0*/  SHF.R.S32.HI R6, RZ, 0x1f, R12 ;  /* 0x0000001fff067819 */ /* 0x000fe4000001140c */
[----:B------:R-:W-:Y:S01]  /*20d0*/  IADD3 R2, P1, R22, R12, RZ ;  /* 0x0000000c16027210 */ /* 0x000fe20007f3e0ff */
[----:B------:R-:W-:Y:S01]  /*20e0*/  IMAD.WIDE.U32 R4, R234, c[0x0][0x1b8], R4 ;  /* 0x00006e00ea047a25 */ /* 0x000fe200078e0004 */
[----:B------:R-:W-:-:S02]  /*20f0*/  SEL R12, RZ, 0x4, P6 ;  /* 0x00000004ff0c7807 */ /* 0x000fc40003000000 */
[----:B------:R-:W-:Y:S01]  /*2100*/  LEA.HI.X.SX32 R8, R22, R6, 0x1, P1 ;  /* 0x0000000616087211 */ /* 0x000fe200008f0eff */
[----:B------:R-:W-:Y:S01]  /*2110*/  IMAD R3, R234, c[0x0][0x1bc], R5 ;  /* 0x00006f00ea037a24 */ /* 0x000fe200078e0205 */
[----:B------:R-:W-:Y:S01]  /*2120*/  ISETP.GE.AND P1, PT, R220, c[0x0][0x198], PT ;  /* 0x00006600dc007a0c */ /* 0x000fe20003f26270 */
[----:B------:R-:W-:-:S04]  /*2130*/  IMAD.WIDE.U32 R6, R2, c[0x0][0x1e0], R220 ;  /* 0x0000780002067a25 */ /* 0x000fc800078e00dc */
[C---:B------:R-:W-:Y:S02]  /*2140*/  IMAD R15, R8.reuse, c[0x0][0x1e0], RZ ;  /* 0x00007800080f7a24 */ /* 0x040fe400078e02ff */
[----:B------:R-:W-:Y:S02]  /*2150*/  IMAD R14, R8, c[0x0][0x208], RZ ;  /* 0x00008200080e7a24 */ /* 0x000fe400078e02ff */
[----:B------:R-:W-:-:S04]  /*2160*/  IMAD.WIDE.U32 R8, R2, c[0x0][0x208], R220 ;  /* 0x0000820002087a25 */ /* 0x000fc800078e00dc */
[C---:B------:R-:W-:Y:S02]  /*2170*/  IMAD R15, R2.reuse, c[0x0][0x1e4], R15 ;  /* 0x00007900020f7a24 */ /* 0x040fe400078e020f */
[----:B------:R-:W-:Y:S01]  /*2180*/  IMAD R5, R2, c[0x0][0x20c], R14 ;  /* 0x0000830002057a24 */ /* 0x000fe200078e020e */
[----:B------:R-:W-:Y:S01]  /*2190*/  LOP3.LUT R14, R18, R12, RZ, 0xfc, !PT ;  /* 0x0000000c120e7212 */ /* 0x000fe200078efcff */
[----:B------:R-:W-:Y:S01]  /*21a0*/  IMAD.MOV.U32 R2, RZ, RZ, R4 ;  /* 0x000000ffff027224 */ /* 0x000fe200078e0004 */
[----:B------:R-:W-:Y:S01]  /*21b0*/  IADD3 R4, -R0, RZ, RZ ;  /* 0x000000ff00047210 */ /* 0x000fe20007ffe1ff */
[----:B------:R-:W-:Y:S01]  /*21c0*/  IMAD R12, R11, c[0x0][0x1c4], R16 ;  /* 0x000071000b0c7a24 */ /* 0x000fe200078e0210 */
[----:B------:R-:W-:Y:S01]  /*21d0*/  IADD3 R5, R9, R5, RZ ;  /* 0x0000000509057210 */ /* 0x000fe20007ffe0ff */
[----:B------:R-:W-:Y:S01]  /*21e0*/  IMAD.WIDE.U32 R2, R11, c[0x0][0x1c0], R2 ;  /* 0x000070000b027a25 */ /* 0x000fe200078e0002 */
[----:B------:R-:W-:-:S03]  /*21f0*/  SHF.R.S32.HI R11, RZ, 0x1f, R0 ;  /* 0x0000001fff0b7819 */ /* 0x000fc60000011400 */
[----:B------:R-:W-:Y:S01]  /*2200*/  IMAD R9, R4, c[0x0][0x2c4], R10 ;  /* 0x0000b10004097a24 */ /* 0x000fe200078e020a */
[----:B------:R-:W-:Y:S01]  /*2210*/  MOV R4, R8 ;  /* 0x0000000800047202 */ /* 0x000fe20000000f00 */
[----:B------:R-:W-:Y:S02]  /*2220*/  IMAD.IADD R3, R3, 0x1, R12 ;  /* 0x0000000103037824 */ /* 0x000fe400078e020c */
[----:B------:R-:W-:Y:S01]  /*2230*/  IMAD R8, R11, c[0x0][0x1b0], RZ ;  /* 0x00006c000b087a24 */ /* 0x000fe200078e02ff */
[----:B------:R-:W-:Y:S01]  /*2240*/  SHF.R.S32.HI R10, RZ, 0x1f, R9 ;  /* 0x0000001fff0a7819 */ /* 0x000fe20000011409 */
[----:B------:R-:W-:-:S04]  /*2250*/  IMAD.WIDE.U32 R2, R0, c[0x0][0x1b0], R2 ;  /* 0x00006c0000027a25 */ /* 0x000fc800078e0002 */
[----:B------:R-:W-:Y:S01]  /*2260*/  IMAD R8, R0, c[0x0][0x1b4], R8 ;  /* 0x00006d0000087a24 */ /* 0x000fe200078e0208 */
[----:B----4-:R-:W-:Y:S01]  /*2270*/  @P2 SHF.R.S32.HI R0, RZ, 0x1f, R13 ;  /* 0x0000001fff002819 */ /* 0x010fe2000001140d */
[----:B------:R-:W-:Y:S01]  /*2280*/  IMAD.IADD R7, R7, 0x1, R15 ;  /* 0x0000000107077824 */ /* 0x000fe200078e020f */
[----:B------:R-:W-:Y:S01]  /*2290*/  @!P2 MOV R0, R251 ;  /* 0x000000fb0000a202 */ /* 0x000fe20000000f00 */
[----:B------:R-:W-:Y:S02]  /*22a0*/  IMAD.IADD R3, R3, 0x1, R8 ;  /* 0x0000000103037824 */ /* 0x000fe400078e0208 */
[----:B------:R-:W-:Y:S01]  /*22b0*/  @!P2 IMAD.MOV.U32 R13, RZ, RZ, R228 ;  /* 0x000000ffff0da224 */ /* 0x000fe200078e00e4 */
[----:B------:R-:W-:Y:S01]  /*22c0*/  SEL R8, R0, RZ, !P0 ;  /* 0x000000ff00087207 */ /* 0x000fe20004000000 */
[----:B------:R-:W-:-:S03]  /*22d0*/  IMAD.WIDE.U32 R6, R234, c[0x0][0x1e8], R6 ;  /* 0x00007a00ea067a25 */ /* 0x000fc600078e0006 */
[----:B------:R-:W-:Y:S01]  /*22e0*/  SEL R0, R13, RZ, !P0 ;  /* 0x000000ff0d007207 */ /* 0x000fe20004000000 */
[----:B------:R-:W-:Y:S02]  /*22f0*/  IMAD R10, R10, c[0x0][0x1a8], RZ ;  /* 0x00006a000a0a7a24 */ /* 0x000fe400078e02ff */
[----:B------:R-:W-:-:S04]  /*2300*/  IMAD.WIDE.U32 R4, R234, c[0x0][0x210], R4 ;  /* 0x00008400ea047a25 */ /* 0x000fc800078e0004 */
[----:B------:R-:W-:Y:S02]  /*2310*/  IMAD R7, R234, c[0x0][0x1ec], R7 ;  /* 0x00007b00ea077a24 */ /* 0x000fe400078e0207 */
[C---:B------:R-:W-:Y:S02]  /*2320*/  IMAD R10, R9.reuse, c[0x0][0x1ac], R10 ;  /* 0x00006b00090a7a24 */ /* 0x040fe400078e020a */
[----:B------:R-:W-:-:S04]  /*2330*/  IMAD.WIDE.U32 R2, R9, c[0x0][0x1a8], R2 ;  /* 0x00006a0009027a25 */ /* 0x000fc800078e0002 */
[----:B------:R-:W-:Y:S01]  /*2340*/  IMAD R11, R8, c[0x0][0x1f0], RZ ;  /* 0x00007c00080b7a24 */ /* 0x000fe200078e02ff */
[----:B------:R-:W-:Y:S01]  /*2350*/  IADD3 R3, R3, R10, RZ ;  /* 0x0000000a03037210 */ /* 0x000fe20007ffe0ff */
[----:B------:R-:W-:Y:S01]  /*2360*/  IMAD R5, R234, c[0x0][0x214], R5 ;  /* 0x00008500ea057a24 */ /* 0x000fe200078e0205 */
[----:B------:R-:W-:Y:S01]  /*2370*/  LEA R12, P0, R2, c[0x0][0x160], 0x1 ;  /* 0x00005800020c7a11 */ /* 0x000fe200078008ff */
[----:B------:R-:W-:Y:S02]  /*2380*/  IMAD R8, R8, c[0x0][0x218], RZ ;  /* 0x0000860008087a24 */ /* 0x000fe400078e02ff */
[----:B------:R-:W-:Y:S01]  /*2390*/  IMAD R11, R0, c[0x0][0x1f4], R11 ;  /* 0x00007d00000b7a24 */ /* 0x000fe200078e020b */
[----:B------:R-:W-:Y:S01]  /*23a0*/  LEA.HI.X R10, R2, c[0x0][0x164], R3, 0x1, P0 ;  /* 0x00005900020a7a11 */ /* 0x000fe200000f0c03 */
[----:B------:R-:W-:-:S04]  /*23b0*/  IMAD.WIDE.U32 R208, R0, c[0x0][0x1f0], R6 ;  /* 0x00007c0000d07a25 */ /* 0x000fc800078e0006 */
[C---:B------:R-:W-:Y:S01]  /*23c0*/  IMAD R8, R0.reuse, c[0x0][0x21c], R8 ;  /* 0x0000870000087a24 */ /* 0x040fe200078e0208 */
[----:B------:R-:W-:Y:S01]  /*23d0*/  IADD3 R212, R209, R11, RZ ;  /* 0x0000000bd1d47210 */ /* 0x000fe20007ffe0ff */
[----:B------:R-:W-:-:S04]  /*23e0*/  IMAD.WIDE.U32 R210, R0, c[0x0][0x218], R4 ;  /* 0x0000860000d27a25 */ /* 0x000fc800078e0004 */
[----:B------:R-:W-:Y:S02]  /*23f0*/  IMAD R9, R225, 0x80, R22 ;  /* 0x00000080e1097824 */ /* 0x000fe400078e0216 */
[----:B------:R-:W-:Y:S01]  /*2400*/  IMAD.IADD R213, R211, 0x1, R8 ;  /* 0x00000001d3d57824 */ /* 0x000fe200078e0208 */
[----:B------:R-:W-:Y:S05]  /*2410*/  BRA.DIV ~URZ, `(.L_x_29) ;  /* 0x0000aa727f007947 */ /* 0x000fea000b800000 */
[----:B------:R1:W2:Y:S02]  /*2420*/  SHFL.IDX PT, R8, R10, RZ, 0x181f ;  /* 0x00181fff0a087589 */ /* 0x0002a400000e0000 */
.L_x_108:
[----:B------:R-:W-:Y:S05]  /*2430*/  BRA.DIV ~URZ, `(.L_x_30) ;  /* 0x0000aac27f007947 */ /* 0x000fea000b800000 */
[----:B------:R3:W4:Y:S02]  /*2440*/  SHFL.IDX PT, R0, R12, RZ, 0x181f ;  /* 0x00181fff0c007589 */ /* 0x00072400000e0000 */
.L_x_109:
[----:B------:R-:W-:Y:S01]  /*2450*/  IMAD R11, R17, c[0x0][0x2c4], RZ ;  /* 0x0000b100110b7a24 */ /* 0x000fe200078e02ff */
[----:B------:R-:W-:Y:S04]  /*2460*/  BSSY B0, `(.L_x_31) ;  /* 0x0000010000007945 */ /* 0x000fe80003800000 */
[----:B------:R-:W-:-:S13]  /*2470*/  ISETP.GE.AND P0, PT, R9, R11, PT ;  /* 0x0000000b0900720c */ /* 0x000fda0003f06270 */
[----:B------:R-:W-:Y:S05]  /*2480*/  @P0 BRA `(.L_x_32) ;  /* 0x000000d000000947 */ /* 0x000fea0003800000 */
[----:B------:R-:W5:Y:S01]  /*2490*/  LDL R2, [R1] ;  /* 0x0000000001027983 */ /* 0x000f620000100800 */
[----:B----4-:R-:W-:-:S04]  /*24a0*/  LEA R6, P0, R220, R0, 0x1 ;  /* 0x00000000dc067211 */ /* 0x010fc800078008ff */
[----:B--2---:R-:W-:Y:S02]  /*24b0*/  LEA.HI.X R7, R220, R8, R221, 0x1, P0 ;  /* 0x00000008dc077211 */ /* 0x004fe400000f0cdd */
[----:B------:R-:W-:-:S03]  /*24c0*/  LEA R4, P0, R222, R0, 0x1 ;  /* 0x00000000de047211 */ /* 0x000fc600078008ff */
[----:B------:R-:W-:Y:S01]  /*24d0*/  @!PT LDS RZ, [RZ] ;  /* 0x00000000fffff984 */ /* 0x000fe20000000800 */
[----:B------:R-:W-:Y:S01]  /*24e0*/  @!PT LDS RZ, [RZ] ;  /* 0x00000000fffff984 */ /* 0x000fe20000000800 */
[----:B------:R-:W-:Y:S01]  /*24f0*/  @!PT LDS RZ, [RZ] ;  /* 0x00000000fffff984 */ /* 0x000fe20000000800 */
[----:B------:R2:W-:Y:S01]  /*2500*/  LDGSTS.E.BYPASS.LTC128B.128 [R195+0xc100], [R6.64], !P1 ;  /* 0x0c10000006c37fae */ /* 0x0005e2000c901d46 */
[----:B-----5:R-:W-:Y:S02]  /*2510*/  LEA.HI.X R5, R222, R8, R2, 0x1, P0 ;  /* 0x00000008de057211 */ /* 0x020fe400000f0c02 */
[----:B------:R-:W-:-:S03]  /*2520*/  LEA R2, P0, R223, R0, 0x1 ;  /* 0x00000000df027211 */ /* 0x000fc600078008ff */
[----:B------:R2:W-:Y:S01]  /*2530*/  LDGSTS.E.BYPASS.LTC128B.128 [R195+0x10100], [R4.64], !P5 ;  /* 0x1010000004c37fae */ /* 0x0005e2000e901d46 */
[----:B------:R-:W-:-:S05]  /*2540*/  LEA.HI.X R3, R223, R8, R252, 0x1, P0 ;  /* 0x00000008df037211 */ /* 0x000fca00000f0cfc */
[----:B------:R2:W-:Y:S04]  /*2550*/  LDGSTS.E.BYPASS.LTC128B.128 [R195+0x14100], [R2.64], !P4 ;  /* 0x1410000002c37fae */ /* 0x0005e8000e101d46 */
.L_x_32:
[----:B------:R-:W-:Y:S05]  /*2560*/  BSYNC B0 ;  /* 0x0000000000007941 */ /* 0x000fea0003800000 */
.L_x_31:
[----:B------:R-:W-:Y:S05]  /*2570*/  BRA.DIV ~URZ, `(.L_x_33) ;  /* 0x0000a9e27f007947 */ /* 0x000fea000b800000 */
[----:B--2---:R2:W1:Y:S04]  /*2580*/  SHFL.IDX PT, R8, R10, 0x1, 0x181f ;  /* 0x00381f000a087f89 */ /* 0x00446800000e0000 */
[----:B----4-:R2:W4:Y:S02]  /*2590*/  SHFL.IDX PT, R0, R12, 0x1, 0x181f ;  /* 0x00381f000c007f89 */ /* 0x01052400000e0000 */
.L_x_110:
[----:B------:R-:W-:Y:S01]  /*25a0*/  IADD3 R2, R9, 0x20, RZ ;  /* 0x0000002009027810 */ /* 0x000fe20007ffe0ff */
[----:B------:R-:W-:Y:S03]  /*25b0*/  BSSY B0, `(.L_x_34) ;  /* 0x0000010000007945 */ /* 0x000fe60003800000 */
[----:B------:R-:W-:-:S13]  /*25c0*/  ISETP.GE.AND P0, PT, R2, R11, PT ;  /* 0x0000000b0200720c */ /* 0x000fda0003f06270 */
[----:B------:R-:W-:Y:S05]  /*25d0*/  @P0 BRA `(.L_x_35) ;  /* 0x000000d000000947 */ /* 0x000fea0003800000 */
[----:B------:R-:W5:Y:S01]  /*25e0*/  LDL R3, [R1] ;  /* 0x0000000001037983 */ /* 0x000f620000100800 */
[----:B----4-:R-:W-:-:S04]  /*25f0*/  LEA R6, P0, R220, R0, 0x1 ;  /* 0x00000000dc067211 */ /* 0x010fc800078008ff */
[----:B-1----:R-:W-:Y:S02]  /*2600*/  LEA.HI.X R7, R220, R8, R221, 0x1, P0 ;  /* 0x00000008dc077211 */ /* 0x002fe400000f0cdd */
        /* <DEDUP_REMOVED lines=10> */
.L_x_35:
[----:B------:R-:W-:Y:S05]  /*26b0*/  BSYNC B0 ;  /* 0x0000000000007941 */ /* 0x000fea0003800000 */
.L_x_34:
[----:B------:R-:W-:Y:S05]  /*26c0*/  BRA.DIV ~URZ, `(.L_x_36) ;  /* 0x0000a9527f007947 */ /* 0x000fea000b800000 */
[----:B-1----:R1:W2:Y:S02]  /*26d0*/  SHFL.IDX PT, R8, R10, 0x2, 0x181f ;  /* 0x00581f000a087f89 */ /* 0x0022a400000e0000 */
.L_x_111:
[----:B------:R-:W-:Y:S05]  /*26e0*/  BRA.DIV ~URZ, `(.L_x_37) ;  /* 0x0000a9a27f007947 */ /* 0x000fea000b800000 */
[----:B----4-:R4:W1:Y:S02]  /*26f0*/  SHFL.IDX PT, R0, R12, 0x2, 0x181f ;  /* 0x00581f000c007f89 */ /* 0x01086400000e0000 */
.L_x_112:
[----:B------:R-:W-:Y:S01]  /*2700*/  IADD3 R2, R9, 0x40, RZ ;  /* 0x0000004009027810 */ /* 0x000fe20007ffe0ff */
[----:B------:R-:W-:Y:S03]  /*2710*/  BSSY B0, `(.L_x_38) ;  /* 0x0000010000007945 */ /* 0x000fe60003800000 */
[----:B------:R-:W-:-:S13]  /*2720*/  ISETP.GE.AND P0, PT, R2, R11, PT ;  /* 0x0000000b0200720c */ /* 0x000fda0003f06270 */
[----:B------:R-:W-:Y:S05]  /*2730*/  @P0 BRA `(.L_x_39) ;  /* 0x000000d000000947 */ /* 0x000fea0003800000 */
[----:B------:R-:W5:Y:S01]  /*2740*/  LDL R3, [R1] ;  /* 0x0000000001037983 */ /* 0x000f620000100800 */
[----:B-1----:R-:W-:-:S04]  /*2750*/  LEA R6, P0, R220, R0, 0x1 ;  /* 0x00000000dc067211 */ /* 0x002fc800078008ff */
        /* <DEDUP_REMOVED lines=11> */
.L_x_39:
[----:B------:R-:W-:Y:S05]  /*2810*/  BSYNC B0 ;  /* 0x0000000000007941 */ /* 0x000fea0003800000 */
.L_x_38:
[----:B------:R-:W-:Y:S05]  /*2820*/  BRA.DIV ~URZ, `(.L_x_40) ;  /* 0x0000a8c27f007947 */ /* 0x000fea000b800000 */
[----:B-1----:R1:W3:Y:S04]  /*2830*/  SHFL.IDX PT, R7, R10, 0x3, 0x181f ;  /* 0x00781f000a077f89 */ /* 0x0022e800000e0000 */
[----:B------:R1:W4:Y:S02]  /*2840*/  SHFL.IDX PT, R0, R12, 0x3, 0x181f ;  /* 0x00781f000c007f89 */ /* 0x00032400000e0000 */
.L_x_113:
[----:B----4-:R-:W4:Y:S01]  /*2850*/  LDL R15, [R1] ;  /* 0x00000000010f7983 */ /* 0x010f220000100800 */
[----:B------:R-:W-:Y:S01]  /*2860*/  IADD3 R2, R9, 0x60, RZ ;  /* 0x0000006009027810 */ /* 0x000fe20007ffe0ff */
[----:B------:R-:W-:Y:S01]  /*2870*/  IMAD R100, R76, -0x40, R19 ;  /* 0xffffffc04c647824 */ /* 0x000fe200078e0213 */
[----:B-123--:R-:W-:Y:S01]  /*2880*/  SHF.R.S32.HI R12, RZ, 0x1f, R76 ;  /* 0x0000001fff0c7819 */ /* 0x00efe2000001144c */
[----:B------:R-:W1:Y:S01]  /*2890*/  S2R R4, SR_TID.X ;  /* 0x0000000000047919 */ /* 0x000e620000002100 */
[----:B------:R-:W-:-:S03]  /*28a0*/  ISETP.GE.AND P3, PT, R2, R11, PT ;  /* 0x0000000b0200720c */ /* 0x000fc60003f66270 */
[----:B------:R-:W-:Y:S01]  /*28b0*/  IMAD R6, R12, c[0x0][0x1e0], RZ ;  /* 0x000078000c067a24 */ /* 0x000fe200078e02ff */
[----:B------:R2:W5:Y:S03]  /*28c0*/  LDL R104, [R1+0x4] ;  /* 0x0000040001687983 */ /* 0x0005660000100800 */
[----:B------:R-:W-:-:S06]  /*28d0*/  IMAD R6, R76, c[0x0][0x1e4], R6 ;  /* 0x000079004c067a24 */ /* 0x000fcc00078e0206 */
[----:B------:R-:W-:-:S04]  /*28e0*/  @!P3 LEA R2, P0, R220, R0, 0x1 ;  /* 0x00000000dc02b211 */ /* 0x000fc800078008ff */
[----:B------:R-:W-:-:S05]  /*28f0*/  @!P3 LEA.HI.X R3, R220, R7, R221, 0x1, P0 ;  /* 0x00000007dc03b211 */ /* 0x000fca00000f0cdd */
[----:B------:R-:W-:Y:S01]  /*2900*/  @!PT LDS RZ, [RZ] ;  /* 0x00000000fffff984 */ /* 0x000fe20000000800 */
[----:B------:R-:W-:Y:S01]  /*2910*/  @!PT LDS RZ, [RZ] ;  /* 0x00000000fffff984 */ /* 0x000fe20000000800 */
[----:B------:R-:W-:Y:S01]  /*2920*/  @!PT LDS RZ, [RZ] ;  /* 0x00000000fffff984 */ /* 0x000fe20000000800 */
[----:B------:R3:W-:Y:S01]  /*2930*/  @!P3 LDGSTS.E.BYPASS.LTC128B.128 [R195+0xf100], [R2.64], !P1 ;  /* 0x0f10000002c3bfae */ /* 0x0007e2000c901d46 */
[----:B-1----:R-:W-:-:S04]  /*2940*/  SHF.R.S32.HI R13, RZ, 0x1f, R4 ;  /* 0x0000001fff0d7819 */ /* 0x002fc80000011404 */
[----:B------:R-:W-:Y:S01]  /*2950*/  LEA.HI R13, R13, R4, RZ, 0x3 ;  /* 0x000000040d0d7211 */ /* 0x000fe200078f18ff */
[----:B------:R-:W-:-:S03]  /*2960*/  IMAD.WIDE.U32 R4, R76, c[0x0][0x1e0], RZ ;  /* 0x000078004c047a25 */ /* 0x000fc600078e00ff */
[----:B------:R-:W-:Y:S02]  /*2970*/  SHF.R.S32.HI R13, RZ, 0x3, R13 ;  /* 0x00000003ff0d7819 */ /* 0x000fe4000001140d */
[----:B------:R-:W-:Y:S02]  /*2980*/  IADD3 R5, R5, R6, RZ ;  /* 0x0000000605057210 */ /* 0x000fe40007ffe0ff */
[----:B------:R-:W-:-:S05]  /*2990*/  IADD3 R8, -R13, R19, RZ ;  /* 0x000000130d087210 */ /* 0x000fca0007ffe1ff */
[----:B---3--:R-:W-:Y:S01]  /*29a0*/  IMAD R3, R76, -0x40, R8 ;  /* 0xffffffc04c037824 */ /* 0x008fe200078e0208 */
[----:B------:R-:W-:-:S04]  /*29b0*/  LEA R2, P0, R4, R208, 0x6 ;  /* 0x000000d004027211 */ /* 0x000fc800078030ff */
[C---:B------:R-:W-:Y:S02]  /*29c0*/  ISETP.GE.AND P1, PT, R3.reuse, 0x21, PT ;  /* 0x000000210300780c */ /* 0x040fe40003f26270 */
[----:B------:R-:W-:Y:S01]  /*29d0*/  LEA.HI.X R5, R4, R212, R5, 0x6, P0 ;  /* 0x000000d404057211 */ /* 0x000fe200000f3405 */
[----:B------:R-:W-:Y:S01]  /*29e0*/  IMAD.MOV.U32 R4, RZ, RZ, 0x20 ;  /* 0x00000020ff047424 */ /* 0x000fe200078e00ff */
[----:B------:R-:W-:-:S03]  /*29f0*/  ISETP.GE.AND P2, PT, R3, 0x1, PT ;  /* 0x000000010300780c */ /* 0x000fc60003f46270 */
[----:B------:R-:W-:-:S04]  /*2a00*/  IMAD.WIDE.U32 R8, R4, c[0x0][0x1e0], RZ ;  /* 0x0000780004087a25 */ /* 0x000fc800078e00ff */
[----:B------:R-:W-:Y:S02]  /*2a10*/  IMAD R11, R4, c[0x0][0x1e4], RZ ;  /* 0x00007900040b7a24 */ /* 0x000fe400078e02ff */
[----:B------:R-:W-:-:S04]  /*2a20*/  @P1 IADD3 R10, P0, R2, R8, RZ ;  /* 0x00000008020a1210 */ /* 0x000fc80007f1e0ff */
[----:B------:R-:W-:Y:S02]  /*2a30*/  @P1 IADD3.X R11, R5, R9, R11, P0, !PT ;  /* 0x00000009050b1210 */ /* 0x000fe400007fe40b */
[----:B------:R-:W-:-:S04]  /*2a40*/  @P2 LEA R4, P0, R2, c[0x0][0x1c8], 0x1 ;  /* 0x0000720002042a11 */ /* 0x000fc800078008ff */
[----:B------:R-:W-:Y:S02]  /*2a50*/  @P2 LEA.HI.X R5, R2, c[0x0][0x1cc], R5, 0x1, P0 ;  /* 0x0000730002052a11 */ /* 0x000fe400000f0c05 */
[----:B------:R-:W-:-:S04]  /*2a60*/  @!P3 LEA R8, P0, R222, R0, 0x1 ;  /* 0x00000000de08b211 */ /* 0x000fc800078008ff */
[-C--:B----4-:R-:W-:Y:S02]  /*2a70*/  @!P3 LEA.HI.X R9, R222, R7.reuse, R15, 0x1, P0 ;  /* 0x00000007de09b211 */ /* 0x090fe400000f0c0f */
[C---:B------:R-:W-:Y:S01]  /*2a80*/  @!P3 LEA R6, P0, R223.reuse, R0, 0x1 ;  /* 0x00000000df06b211 */ /* 0x040fe200078008ff */
[----:B------:R-:W-:Y:S02]  /*2a90*/  IMAD R0, R12, c[0x0][0x208], RZ ;  /* 0x000082000c007a24 */ /* 0x000fe400078e02ff */
[----:B------:R1:W-:Y:S01]  /*2aa0*/  @!P3 LDGSTS.E.BYPASS.LTC128B.128 [R195+0x13100], [R8.64], !P5 ;  /* 0x1310000008c3bfae */ /* 0x0003e2000e901d46 */
[----:B------:R-:W-:Y:S02]  /*2ab0*/  @!P3 LEA.HI.X R7, R223, R7, R252, 0x1, P0 ;  /* 0x00000007df07b211 */ /* 0x000fe400000f0cfc */
[----:B------:R-:W-:Y:S02]  /*2ac0*/  ISETP.NE.AND P5, PT, R21, RZ, PT ;  /* 0x000000ff1500720c */ /* 0x000fe40003fa5270 */
[----:B------:R-:W-:Y:S01]  /*2ad0*/  @P1 LEA R2, P0, R10, c[0x0][0x1c8], 0x1 ;  /* 0x000072000a021a11 */ /* 0x000fe200078008ff */
[----:B------:R3:W-:Y:S01]  /*2ae0*/  @!P3 LDGSTS.E.BYPASS.LTC128B.128 [R195+0x17100], [R6.64], !P4 ;  /* 0x1710000006c3bfae */ /* 0x0007e2000e101d46 */
[----:B------:R-:W-:-:S02]  /*2af0*/  ISETP.NE.AND P4, PT, R20, RZ, PT ;  /* 0x000000ff1400720c */ /* 0x000fc40003f85270 */
[----:B------:R-:W-:Y:S01]  /*2b00*/  @P1 LEA.HI.X R3, R10, c[0x0][0x1cc], R11, 0x1, P0 ;  /* 0x000073000a031a11 */ /* 0x000fe200000f0c0b */
[----:B------:R-:W0:Y:S01]  /*2b10*/  LDGDEPBAR ;  /* 0x00000000000079af */ /* 0x000e220000000000 */
[----:B------:R-:W-:Y:S03]  /*2b20*/  WARPSYNC 0xffffffff ;  /* 0xffffffff00007948 */ /* 0x000fe60003800000 */
[----:B------:R-:W-:Y:S06]  /*2b30*/  BAR.SYNC.DEFER_BLOCKING 0x0 ;  /* 0x0000000000007b1d */ /* 0x000fec0000010000 */
[----:B------:R-:W-:Y:S01]  /*2b40*/  @!PT LDS RZ, [RZ] ;  /* 0x00000000fffff984 */ /* 0x000fe20000000800 */
[----:B------:R-:W-:Y:S01]  /*2b50*/  @!PT LDS RZ, [RZ] ;  /* 0x00000000fffff984 */ /* 0x000fe20000000800 */
[----:B------:R-:W-:Y:S01]  /*2b60*/  @!PT LDS RZ, [RZ] ;  /* 0x00000000fffff984 */ /* 0x000fe20000000800 */
[----:B------:R4:W-:Y:S04]  /*2b70*/  @P2 LDGSTS.E.BYPASS.LTC128B.128 [R195+0x6100], [R4.64], !P4 ;  /* 0x0610000004c32fae */ /* 0x0009e8000e101d46 */
[----:B------:R4:W-:Y:S04]  /*2b80*/  @P2 LDGSTS.E.BYPASS.LTC128B.128 [R195+0x8100], [R4.64+0x80], !P5 ;  /* 0x0810008004c32fae */ /* 0x0009e8000e901d46 */
[----:B------:R4:W-:Y:S04]  /*2b90*/  @P2 LDGSTS.E.BYPASS.LTC128B.128 [R195+0xa100], [R4.64+0x100], !P6 ;  /* 0x0a10010004c32fae */ /* 0x0009e8000f101d46 */
[----:B------:R1:W-:Y:S04]  /*2ba0*/  @P1 LDGSTS.E.BYPASS.LTC128B.128 [R195+0x7100], [R2.64], !P4 ;  /* 0x0710000002c31fae */ /* 0x0003e8000e101d46 */
[----:B------:R1:W-:Y:S04]  /*2bb0*/  @P1 LDGSTS.E.BYPASS.LTC128B.128 [R195+0x9100], [R2.64+0x80], !P5 ;  /* 0x0910008002c31fae */ /* 0x0003e8000e901d46 */
[----:B------:R1:W-:Y:S04]  /*2bc0*/  @P1 LDGSTS.E.BYPASS.LTC128B.128 [R195+0xb100], [R2.64+0x100], !P6 ;  /* 0x0b10010002c31fae */ /* 0x0003e8000f101d46 */
[----:B------:R-:W0:Y:S01]  /*2bd0*/  LDGDEPBAR ;  /* 0x00000000000079af */ /* 0x000e220000000000 */
[----:B----4-:R-:W-:-:S02]  /*2be0*/  IMAD R4, R76, c[0x0][0x20c], R0 ;  /* 0x000083004c047a24 */ /* 0x010fc400078e0200 */
[----:B-1----:R-:W-:Y:S01]  /*2bf0*/  IMAD.WIDE.U32 R2, R76, c[0x0][0x208], RZ ;  /* 0x000082004c027a25 */ /* 0x002fe200078e00ff */
[----:B------:R-:W-:-:S04]  /*2c00*/  DEPBAR.LE SB0, 0x1 ;  /* 0x000080400000791a */ /* 0x000fc80000000000 */
[----:B------:R-:W-:-:S04]  /*2c10*/  DEPBAR.LE SB0, 0x0 ;  /* 0x000080000000791a */ /* 0x000fc80000000000 */
[----:B------:R-:W-:Y:S01]  /*2c20*/  BAR.SYNC.DEFER_BLOCKING 0x0 ;  /* 0x0000000000007b1d */ /* 0x000fe20000010000 */
[----:B------:R-:W-:Y:S02]  /*2c30*/  LEA R0, P0, R2, R210, 0x6 ;  /* 0x000000d202007211 */ /* 0x000fe400078030ff */
[----:B------:R-:W-:Y:S02]  /*2c40*/  IADD3 R3, R3, R4, RZ ;  /* 0x0000000403037210 */ /* 0x000fe40007ffe0ff */
[----:B------:R-:W-:Y:S02]  /*2c50*/  LOP3.LUT R4, R14, 0x1, RZ, 0xc0, !PT ;  /* 0x000000010e047812 */ /* 0x000fe400078ec0ff */
[----:B------:R-:W-:Y:S02]  /*2c60*/  LEA.HI.X R3, R2, R213, R3, 0x6, P0 ;  /* 0x000000d502037211 */ /* 0x000fe400000f3403 */
[----:B------:R-:W-:Y:S02]  /*2c70*/  LEA R2, P0, R0, c[0x0][0x1f8], 0x1 ;  /* 0x00007e0000027a11 */ /* 0x000fe400078008ff */
[----:B------:R-:W-:Y:S01]  /*2c80*/  ISETP.NE.U32.AND P2, PT, R4, 0x1, PT ;  /* 0x000000010400780c */ /* 0x000fe20003f45070 */
[----:B------:R-:W-:Y:S01]  /*2c90*/  IMAD.MOV.U32 R4, RZ, RZ, c[0x0][0x208] ;  /* 0x00008200ff047624 */ /* 0x000fe200078e00ff */
[----:B------:R-:W-:-:S02]  /*2ca0*/  LEA.HI.X R3, R0, c[0x0][0x1fc], R3, 0x1, P0 ;  /* 0x00007f0000037a11 */ /* 0x000fc400000f0c03 */
[----:B------:R-:W-:Y:S01]  /*2cb0*/  IADD3 R0, -R13, R100, RZ ;  /* 0x000000640d007210 */ /* 0x000fe20007ffe1ff */
[----:B------:R-:W-:Y:S04]  /*2cc0*/  LDSM.16.M88.4 R8, [R179] ;  /* 0x00000000b308783b */ /* 0x000fe80000000200 */
[----:B------:R-:W1:Y:S04]  /*2cd0*/  LDSM.16.M88.4 R32, [R172] ;  /* 0x00000000ac20783b */ /* 0x000e680000000200 */
[----:B------:R-:W4:Y:S01]  /*2ce0*/  LDSM.16.M88.4 R20, [R172+0x800] ;  /* 0x00080000ac14783b */ /* 0x000f220000000200 */
[----:B------:R-:W-:Y:S01]  /*2cf0*/  IMAD.MOV.U32 R5, RZ, RZ, c[0x0][0x20c] ;  /* 0x00008300ff057624 */ /* 0x000fe200078e00ff */
[----:B------:R-:W-:-:S02]  /*2d00*/  LEA R12, P0, R4, R2, 0x6 ;  /* 0x00000002040c7211 */ /* 0x000fc400078030ff */
[----:B------:R-:W1:Y:S01]  /*2d10*/  LDSM.16.M88.4 R24, [R172+0x1000] ;  /* 0x00100000ac18783b */ /* 0x000e620000000200 */
[----:B------:R-:W-:Y:S02]  /*2d20*/  LOP3.LUT P1, RZ, R14, 0x2, RZ, 0xc0, !PT ;  /* 0x000000020eff7812 */ /* 0x000fe4000782c0ff */
[----:B------:R-:W-:Y:S01]  /*2d30*/  ISETP.LT.OR P3, PT, R0, 0x1, P2 ;  /* 0x000000010000780c */ /* 0x000fe20001761670 */
[----:B------:R-:W2:Y:S01]  /*2d40*/  LDSM.16.M88.4 R16, [R172+0x1800] ;  /* 0x00180000ac10783b */ /* 0x000ea20000000200 */
[----:B------:R-:W-:Y:S02]  /*2d50*/  LEA.HI.X R13, R4, R3, R5, 0x6, P0 ;  /* 0x00000003040d7211 */ /* 0x000fe400000f3405 */
[----:B------:R-:W-:Y:S01]  /*2d60*/  ISETP.LT.OR P0, PT, R0, 0x1, !P1 ;  /* 0x000000010000780c */ /* 0x000fe20004f01670 */
[----:B---3--:R-:W-:Y:S04]  /*2d70*/  LDSM.16.M88.4 R4, [R180] ;  /* 0x00000000b404783b */ /* 0x008fe80000000200 */
[----:B------:R-:W3:Y:S04]  /*2d80*/  LDSM.16.M88.4 R36, [R183] ;  /* 0x00000000b724783b */ /* 0x000ee80000000200 */
[----:B------:R-:W2:Y:S04]  /*2d90*/  LDSM.16.M88.4 R56, [R194] ;  /* 0x00000000c238783b */ /* 0x000ea80000000200 */
[----:B------:R-:W2:Y:S04]  /*2da0*/  LDSM.16.M88.4 R60, [R193] ;  /* 0x00000000c13c783b */ /* 0x000ea80000000200 */
[----:B------:R-:W2:Y:S04]  /*2db0*/  LDSM.16.M88.4 R68, [R192] ;  /* 0x00000000c044783b */ /* 0x000ea80000000200 */
[----:B------:R-:W-:Y:S01]  /*2dc0*/  @!PT LDS RZ, [RZ] ;  /* 0x00000000fffff984 */ /* 0x000fe20000000800 */
[----:B------:R-:W-:Y:S01]  /*2dd0*/  @!PT LDS RZ, [RZ] ;  /* 0x00000000fffff984 */ /* 0x000fe20000000800 */
[----:B------:R-:W-:Y:S01]  /*2de0*/  @!PT LDS RZ, [RZ] ;  /* 0x00000000fffff984 */ /* 0x000fe20000000800 */
[----:B------:R2:W-:Y:S01]  /*2df0*/  LDGSTS.E.BYPASS.LTC128B.128 [R195+0x100], [R2.64], !P3 ;  /* 0x0010000002c37fae */ /* 0x0005e2000d901d46 */
[----:B------:R-:W-:-:S03]  /*2e00*/  LOP3.LUT P3, RZ, R14, 0x4, RZ, 0xc0, !PT ;  /* 0x000000040eff7812 */ /* 0x000fc6000786c0ff */
[----:B------:R2:W-:Y:S01]  /*2e10*/  LDGSTS.E.BYPASS.LTC128B.128 [R195+0x2100], [R2.64+0x80], !P0 ;  /* 0x0210008002c37fae */ /* 0x0005e2000c101d46 */
[C---:B------:R-:W-:Y:S02]  /*2e20*/  ISETP.LT.OR P0, PT, R0.reuse, 0x1, !P3 ;  /* 0x000000010000780c */ /* 0x040fe40005f01670 */
[C---:B------:R-:W-:Y:S02]  /*2e30*/  ISETP.LT.OR P2, PT, R0.reuse, 0x21, P2 ;  /* 0x000000210000780c */ /* 0x040fe40001741670 */
[C---:B------:R-:W-:Y:S02]  /*2e40*/  ISETP.LT.OR P1, PT, R0.reuse, 0x21, !P1 ;  /* 0x000000210000780c */ /* 0x040fe40004f21670 */
[----:B------:R-:W-:Y:S01]  /*2e50*/  ISETP.LT.OR P3, PT, R0, 0x21, !P3 ;  /* 0x000000210000780c */ /* 0x000fe20005f61670 */
[C---:B-1----:R-:W-:Y:S06]  /*2e60*/  HMMA.16816.F32.BF16 R28, R8.reuse, R32, RZ ;  /* 0x00000020081c723c */ /* 0x042fec00000418ff */
[----:B------:R1:W-:Y:S02]  /*2e70*/  LDGSTS.E.BYPASS.LTC128B.128 [R195+0x4100], [R2.64+0x100], !P0 ;  /* 0x0410010002c37fae */ /* 0x0003e4000c101d46 */
[C---:B------:R-:W-:Y:S02]  /*2e80*/  HMMA.16816.F32.BF16 R32, R8.reuse, R34, RZ ;  /* 0x000000220820723c */ /* 0x040fe400000418ff */
[----:B------:R1:W-:Y:S04]  /*2e90*/  LDGSTS.E.BYPASS.LTC128B.128 [R195+0x1100], [R12.64], !P2 ;  /* 0x011000000cc37fae */ /* 0x0003e8000d101d46 */
[----:B------:R1:W-:Y:S02]  /*2ea0*/  LDGSTS.E.BYPASS.LTC128B.128 [R195+0x3100], [R12.64+0x80], !P1 ;  /* 0x031000800cc37fae */ /* 0x0003e4000c901d46 */
[C---:B----4-:R-:W-:Y:S02]  /*2eb0*/  HMMA.16816.F32.BF16 R48, R8.reuse, R22, RZ ;  /* 0x000000160830723c */ /* 0x050fe400000418ff */
[----:B------:R1:W-:Y:S04]  /*2ec0*/  LDGSTS.E.BYPASS.LTC128B.128 [R195+0x5100], [R12.64+0x100], !P3 ;  /* 0x051001000cc37fae */ /* 0x0003e8000d901d46 */
[----:B------:R-:W-:Y:S02]  /*2ed0*/  LDSM.16.M88.4 R64, [R178] ;  /* 0x00000000b240783b */ /* 0x000fe40000000200 */
[C---:B------:R-:W-:Y:S02]  /*2ee0*/  HMMA.16816.F32.BF16 R40, R8.reuse, R20, RZ ;  /* 0x000000140828723c */ /* 0x040fe400000418ff */
[----:B------:R-:W4:Y:S04]  /*2ef0*/  LDSM.16.M88.4 R20, [R182] ;  /* 0x00000000b614783b */ /* 0x000f280000000200 */
[----:B------:R-:W4:Y:S02]  /*2f00*/  LDSM.16.M88.4 R72, [R178+0x800] ;  /* 0x00080000b248783b */ /* 0x000f240000000200 */
[C---:B------:R-:W-:Y:S02]  /*2f10*/  HMMA.16816.F32.BF16 R44, R8.reuse, R24, RZ ;  /* 0x00000018082c723c */ /* 0x040fe400000418ff */
[----:B------:R-:W4:Y:S04]  /*2f20*/  LDSM.16.M88.4 R84, [R178+0x1000] ;  /* 0x00100000b254783b */ /* 0x000f280000000200 */
[----:B------:R-:W-:Y:S02]  /*2f30*/  LDSM.16.M88.4 R80, [R175+0x800] ;  /* 0x00080000af50783b */ /* 0x000fe40000000200 */
[C---:B------:R-:W-:Y:S02]  /*2f40*/  HMMA.16816.F32.BF16 R24, R8.reuse, R26, RZ ;  /* 0x0000001a0818723c */ /* 0x040fe400000418ff */
[----:B------:R-:W-:Y:S04]  /*2f50*/  LDSM.16.M88.4 R92, [R175+0x1000] ;  /* 0x00100000af5c783b */ /* 0x000fe80000000200 */
[----:B------:R-:W-:Y:S02]  /*2f60*/  LDSM.16.M88.4 R88, [R172+0x3000] ;  /* 0x00300000ac58783b */ /* 0x000fe40000000200 */
[C---:B--2---:R-:W-:Y:S02]  /*2f70*/  HMMA.16816.F32.BF16 R52, R8.reuse, R16, RZ ;  /* 0x000000100834723c */ /* 0x044fe400000418ff */
[----:B------:R-:W0:Y:S06]  /*2f80*/  LDGDEPBAR ;  /* 0x00000000000079af */ /* 0x000e2c0000000000 */
[----:B-1----:R-:W-:Y:S01]  /*2f90*/  HMMA.16816.F32.BF16 R12, R8, R18, RZ ;  /* 0x00000012080c723c */ /* 0x002fe200000418ff */
[----:B------:R-:W-:Y:S07]  /*2fa0*/  LDSM.16.M88.4 R16, [R181] ;  /* 0x00000000b510783b */ /* 0x000fee0000000200 */
[C---:B---3--:R-:W-:Y:S08]  /*2fb0*/  HMMA.16816.F32.BF16 R8, R4.reuse, R36, R28 ;  /* 0x000000240408723c */ /* 0x048ff0000004181c */
[C---:B------:R-:W-:Y:S08]  /*2fc0*/  HMMA.16816.F32.BF16 R28, R4.reuse, R38, R32 ;  /* 0x00000026041c723c */ /* 0x040ff00000041820 */
[C---:B------:R-:W-:Y:S01]  /*2fd0*/  HMMA.16816.F32.BF16 R36, R4.reuse, R58, R48 ;  /* 0x0000003a0424723c */ /* 0x040fe20000041830 */
[----:B------:R-:W1:Y:S07]  /*2fe0*/  LDSM.16.M88.4 R48, [R178+0x1800] ;  /* 0x00180000b230783b */ /* 0x000e6e0000000200 */
[C---:B------:R-:W-:Y:S01]  /*2ff0*/  HMMA.16816.F32.BF16 R32, R4.reuse, R56, R40 ;  /* 0x000000380420723c */ /* 0x040fe20000041828 */
[----:B------:R-:W2:Y:S07]  /*3000*/  LDSM.16.M88.4 R56, [R175] ;  /* 0x00000000af38783b */ /* 0x000eae0000000200 */
[C---:B------:R-:W-:Y:S08]  /*3010*/  HMMA.16816.F32.BF16 R40, R4.reuse, R60, R44 ;  /* 0x0000003c0428723c */ /* 0x040ff0000004182c */
[C---:B------:R-:W-:Y:S01]  /*3020*/  HMMA.16816.F32.BF16 R44, R4.reuse, R62, R24 ;  /* 0x0000003e042c723c */ /* 0x040fe20000041818 */
[----:B------:R-:W3:Y:S07]  /*3030*/  LDSM.16.M88.4 R60, [R175+0x1800] ;  /* 0x00180000af3c783b */ /* 0x000eee0000000200 */
[C---:B------:R-:W-:Y:S08]  /*3040*/  HMMA.16816.F32.BF16 R52, R4.reuse, R68, R52 ;  /* 0x000000440434723c */ /* 0x040ff00000041834 */
[----:B------:R-:W-:Y:S01]  /*3050*/  HMMA.16816.F32.BF16 R24, R4, R70, R12 ;  /* 0x000000460418723c */ /* 0x000fe2000004180c */
[----:B------:R-:W-:Y:S04]  /*3060*/  LDSM.16.M88.4 R12, [R179+0x4000] ;  /* 0x00400000b30c783b */ /* 0x000fe80000000200 */
[----:B------:R-:W1:Y:S03]  /*3070*/  LDSM.16.M88.4 R68, [R172+0x2000] ;  /* 0x00200000ac44783b */ /* 0x000e660000000200 */
[C---:B----4-:R-:W-:Y:S08]  /*3080*/  HMMA.16816.F32.BF16 R8, R20.reuse, R64, R8 ;  /* 0x000000401408723c */ /* 0x050ff00000041808 */
[C---:B------:R-:W-:Y:S01]  /*3090*/  HMMA.16816.F32.BF16 R4, R20.reuse, R66, R28 ;  /* 0x000000421404723c */ /* 0x040fe2000004181c */
[----:B------:R-:W-:Y:S07]  /*30a0*/  LDSM.16.M88.4 R64, [R191] ;  /* 0x00000000bf40783b */ /* 0x000fee0000000200 */
[C---:B------:R-:W-:Y:S08]  /*30b0*/  HMMA.16816.F32.BF16 R32, R20.reuse, R72, R32 ;  /* 0x000000481420723c */ /* 0x040ff00000041820 */
[C---:B------:R-:W-:Y:S01]  /*30c0*/  HMMA.16816.F32.BF16 R36, R20.reuse, R74, R36 ;  /* 0x0000004a1424723c */ /* 0x040fe20000041824 */
[----:B------:R-:W4:Y:S07]  /*30d0*/  LDSM.16.M88.4 R72, [R172+0x2800] ;  /* 0x00280000ac48783b */ /* 0x000f2e0000000200 */
[C---:B------:R-:W-:Y:S08]  /*30e0*/  HMMA.16816.F32.BF16 R40, R20.reuse, R84, R40 ;  /* 0x000000541428723c */ /* 0x040ff00000041828 */
[C---:B------:R-:W-:Y:S01]  /*30f0*/  HMMA.16816.F32.BF16 R44, R20.reuse, R86, R44 ;  /* 0x00000056142c723c */ /* 0x040fe2000004182c */
[----:B------:R-:W-:Y:S07]  /*3100*/  LDSM.16.M88.4 R84, [R178+0x2800] ;  /* 0x00280000b254783b */ /* 0x000fee0000000200 */
[C---:B-1----:R-:W-:Y:S08]  /*3110*/  HMMA.16816.F32.BF16 R52, R20.reuse, R48, R52 ;  /* 0x000000301434723c */ /* 0x042ff00000041834 */
[----:B------:R-:W-:Y:S08]  /*3120*/  HMMA.16816.F32.BF16 R28, R20, R50, R24 ;  /* 0x00000032141c723c */ /* 0x000ff00000041818 */
[C---:B--2---:R-:W-:Y:S01]  /*3130*/  HMMA.16816.F32.BF16 R24, R16.reuse, R56, R8 ;  /* 0x000000381018723c */ /* 0x044fe20000041808 */
[----:B------:R-:W-:Y:S07]  /*3140*/  LDSM.16.M88.4 R8, [R180+0x4000] ;  /* 0x00400000b408783b */ /* 0x000fee0000000200 */
[C---:B------:R-:W-:Y:S01]  /*3150*/  HMMA.16816.F32.BF16 R20, R16.reuse, R58, R4 ;  /* 0x0000003a1014723c */ /* 0x040fe20000041804 */
[----:B------:R-:W1:Y:S07]  /*3160*/  LDSM.16.M88.4 R56, [R172+0x3800] ;  /* 0x00380000ac38783b */ /* 0x000e6e0000000200 */
[C---:B------:R-:W-:Y:S08]  /*3170*/  HMMA.16816.F32.BF16 R4, R16.reuse, R80, R32 ;  /* 0x000000501004723c */ /* 0x040ff00000041820 */
[C---:B------:R-:W-:Y:S01]  /*3180*/  HMMA.16816.F32.BF16 R36, R16.reuse, R82, R36 ;  /* 0x000000521024723c */ /* 0x040fe20000041824 */
[----:B------:R-:W2:Y:S07]  /*3190*/  LDSM.16.M88.4 R80, [R190] ;  /* 0x00000000be50783b */ /* 0x000eae0000000200 */
[C---:B------:R-:W-:Y:S08]  /*31a0*/  HMMA.16816.F32.BF16 R40, R16.reuse, R92, R40 ;  /* 0x0000005c1028723c */ /* 0x040ff00000041828 */
[C---:B------:R-:W-:Y:S01]  /*31b0*/  HMMA.16816.F32.BF16 R44, R16.reuse, R94, R44 ;  /* 0x0000005e102c723c */ /* 0x040fe2000004182c */
[----:B------:R-:W1:Y:S07]  /*31c0*/  LDSM.16.M88.4 R92, [R189] ;  /* 0x00000000bd5c783b */ /* 0x000e6e0000000200 */
[C---:B---3--:R-:W-:Y:S08]  /*31d0*/  HMMA.16816.F32.BF16 R52, R16.reuse, R60, R52 ;  /* 0x0000003c1034723c */ /* 0x048ff00000041834 */
[----:B------:R-:W-:Y:S01]  /*31e0*/  HMMA.16816.F32.BF16 R32, R16, R62, R28 ;  /* 0x0000003e1020723c */ /* 0x000fe2000004181c */
[----:B------:R-:W3:Y:S07]  /*31f0*/  LDSM.16.M88.4 R60, [R188] ;  /* 0x00000000bc3c783b */ /* 0x000eee0000000200 */
[C---:B------:R-:W-:Y:S08]  /*3200*/  HMMA.16816.F32.BF16 R28, R12.reuse, R68, R24 ;  /* 0x000000440c1c723c */ /* 0x040ff00000041818 */
[C---:B------:R-:W-:Y:S01]  /*3210*/  HMMA.16816.F32.BF16 R24, R12.reuse, R70, R20 ;  /* 0x000000460c18723c */ /* 0x040fe20000041814 */
[----:B------:R-:W-:Y:S07]  /*3220*/  LDSM.16.M88.4 R68, [R175+0x2000] ;  /* 0x00200000af44783b */ /* 0x000fee0000000200 */
[C---:B----4-:R-:W-:Y:S01]  /*3230*/  HMMA.16816.F32.BF16 R20, R12.reuse, R72, R4 ;  /* 0x000000480c14723c */ /* 0x050fe20000041804 */
[----:B------:R-:W-:Y:S07]  /*3240*/  LDSM.16.M88.4 R4, [R182+0x4000] ;  /* 0x00400000b604783b */ /* 0x000fee0000000200 */
[C---:B------:R-:W-:Y:S01]  /*3250*/  HMMA.16816.F32.BF16 R16, R12.reuse, R74, R36 ;  /* 0x0000004a0c10723c */ /* 0x040fe20000041824 */
[----:B------:R-:W4:Y:S07]  /*3260*/  LDSM.16.M88.4 R72, [R178+0x2000] ;  /* 0x00200000b248783b */ /* 0x000f2e0000000200 */
[C---:B------:R-:W-:Y:S08]  /*3270*/  HMMA.16816.F32.BF16 R40, R12.reuse, R88, R40 ;  /* 0x000000580c28723c */ /* 0x040ff00000041828 */
[C---:B------:R-:W-:Y:S01]  /*3280*/  HMMA.16816.F32.BF16 R48, R12.reuse, R90, R44 ;  /* 0x0000005a0c30723c */ /* 0x040fe2000004182c */
[----:B------:R-:W3:Y:S07]  /*3290*/  LDSM.16.M88.4 R88, [R178+0x3000] ;  /* 0x00300000b258783b */ /* 0x000eee0000000200 */
[C---:B-1----:R-:W-:Y:S08]  /*32a0*/  HMMA.16816.F32.BF16 R44, R12.reuse, R56, R52 ;  /* 0x000000380c2c723c */ /* 0x042ff00000041834 */
[----:B------:R-:W-:Y:S08]  /*32b0*/  HMMA.16816.F32.BF16 R36, R12, R58, R32 ;  /* 0x0000003a0c24723c */ /* 0x000ff00000041820 */
[C---:B------:R-:W-:Y:S08]  /*32c0*/  HMMA.16816.F32.BF16 R32, R8.reuse, R64, R28 ;  /* 0x000000400820723c */ /* 0x040ff0000004181c */
[C---:B------:R-:W-:Y:S01]  /*32d0*/  HMMA.16816.F32.BF16 R28, R8.reuse, R66, R24 ;  /* 0x00000042081c723c */ /* 0x040fe20000041818 */
[----:B------:R-:W1:Y:S07]  /*32e0*/  LDSM.16.M88.4 R64, [R178+0x3800] ;  /* 0x00380000b240783b */ /* 0x000e6e0000000200 */
[C---:B--2---:R-:W-:Y:S01]  /*32f0*/  HMMA.16816.F32.BF16 R24, R8.reuse, R80, R20 ;  /* 0x000000500818723c */ /* 0x044fe20000041814 */
[----:B------:R-:W2:Y:S07]  /*3300*/  LDSM.16.M88.4 R20, [R181+0x4000] ;  /* 0x00400000b514783b */ /* 0x000eae0000000200 */
[C---:B------:R-:W-:Y:S01]  /*3310*/  HMMA.16816.F32.BF16 R16, R8.reuse, R82, R16 ;  /* 0x000000520810723c */ /* 0x040fe20000041810 */
[----:B------:R-:W1:Y:S07]  /*3320*/  LDSM.16.M88.4 R80, [R175+0x2800] ;  /* 0x00280000af50783b */ /* 0x000e6e0000000200 */
[C---:B------:R-:W-:Y:S01]  /*3330*/  HMMA.16816.F32.BF16 R12, R8.reuse, R92, R40 ;  /* 0x0000005c080c723c */ /* 0x040fe20000041828 */
[----:B------:R-:W-:Y:S07]  /*3340*/  LDSM.16.M88.4 R40, [R175+0x3000] ;  /* 0x00300000af28783b */ /* 0x000fee0000000200 */
[C---:B------:R-:W-:Y:S08]  /*3350*/  HMMA.16816.F32.BF16 R56, R8.reuse, R94, R48 ;  /* 0x0000005e0838723c */ /* 0x040ff00000041830 */
[C---:B---3--:R-:W-:Y:S08]  /*3360*/  HMMA.16816.F32.BF16 R48, R8.reuse, R60, R44 ;  /* 0x0000003c0830723c */ /* 0x048ff0000004182c */
[----:B------:R-:W-:Y:S01]  /*3370*/  HMMA.16816.F32.BF16 R44, R8, R62, R36 ;  /* 0x0000003e082c723c */ /* 0x000fe20000041824 */
[----:B------:R-:W-:Y:S07]  /*3380*/  LDSM.16.M88.4 R60, [R172+0x4000] ;  /* 0x00400000ac3c783b */ /* 0x000fee0000000200 */
[C---:B----4-:R-:W-:Y:S08]  /*3390*/  HMMA.16816.F32.BF16 R36, R4.reuse, R72, R32 ;  /* 0x000000480424723c */ /* 0x050ff00000041820 */
[C---:B------:R-:W-:Y:S01]  /*33a0*/  HMMA.16816.F32.BF16 R52, R4.reuse, R86, R16 ;  /* 0x000000560434723c */ /* 0x040fe20000041810 */
[----:B------:R-:W3:Y:S07]  /*33b0*/  LDSM.16.M88.4 R16, [R179+0x8000] ;  /* 0x00800000b310783b */ /* 0x000eee0000000200 */
[C---:B------:R-:W-:Y:S08]  /*33c0*/  HMMA.16816.F32.BF16 R32, R4.reuse, R84, R24 ;  /* 0x000000540420723c */ /* 0x040ff00000041818 */
[C---:B------:R-:W-:Y:S01]  /*33d0*/  HMMA.16816.F32.BF16 R24, R4.reuse, R88, R12 ;  /* 0x000000580418723c */ /* 0x040fe2000004180c */
[----:B------:R-:W-:Y:S07]  /*33e0*/  LDSM.16.M88.4 R12, [R180+0x8000] ;  /* 0x00800000b40c783b */ /* 0x000fee0000000200 */
[C---:B------:R-:W-:Y:S01]  /*33f0*/  HMMA.16816.F32.BF16 R8, R4.reuse, R90, R56 ;  /* 0x0000005a0408723c */ /* 0x040fe20000041838 */
[----:B------:R-:W4:Y:S04]  /*3400*/  LDSM.16.M88.4 R88, [R175+0x3800] ;  /* 0x00380000af58783b */ /* 0x000f280000000200 */
[----:B------:R-:W-:Y:S03]  /*3410*/  LDSM.16.M88.4 R56, [R175+0x4000] ;  /* 0x00400000af38783b */ /* 0x000fe60000000200 */
[C---:B------:R-:W-:Y:S01]  /*3420*/  HMMA.16816.F32.BF16 R28, R4.reuse, R74, R28 ;  /* 0x0000004a041c723c */ /* 0x040fe2000004181c */
[----:B------:R-:W-:Y:S07]  /*3430*/  LDSM.16.M88.4 R72, [R172+0x5800] ;  /* 0x00580000ac48783b */ /* 0x000fee0000000200 */
[C---:B-1----:R-:W-:Y:S08]  /*3440*/  HMMA.16816.F32.BF16 R48, R4.reuse, R64, R48 ;  /* 0x000000400430723c */ /* 0x042ff00000041830 */
[----:B------:R-:W-:Y:S01]  /*3450*/  HMMA.16816.F32.BF16 R96, R4, R66, R44 ;  /* 0x000000420460723c */ /* 0x000fe2000004182c */
[----:B------:R-:W-:Y:S04]  /*3460*/  LDSM.16.M88.4 R64, [R186] ;  /* 0x00000000ba40783b */ /* 0x000fe80000000200 */
[----:B------:R-:W-:Y:S03]  /*3470*/  LDSM.16.M88.4 R44, [R172+0x5000] ;  /* 0x00500000ac2c783b */ /* 0x000fe60000000200 */
[C---:B--2---:R-:W-:Y:S01]  /*3480*/  HMMA.16816.F32.BF16 R4, R20.reuse, R68, R36 ;  /* 0x000000441404723c */ /* 0x044fe20000041824 */
[----:B------:R-:W1:Y:S07]  /*3490*/  LDSM.16.M88.4 R36, [R187] ;  /* 0x00000000bb24783b */ /* 0x000e6e0000000200 */
[C---:B------:R-:W-:Y:S08]  /*34a0*/  HMMA.16816.F32.BF16 R28, R20.reuse, R70, R28 ;  /* 0x00000046141c723c */ /* 0x040ff0000004181c */
[----:B------:R-:W-:Y:S01]  /*34b0*/  HMMA.16816.F32.BF16 R68, R20, R82, R52 ;  /* 0x000000521444723c */ /* 0x000fe20000041834 */
[----:B------:R-:W2:Y:S07]  /*34c0*/  LDSM.16.M88.4 R52, [R172+0x4800] ;  /* 0x00480000ac34783b */ /* 0x000eae0000000200 */
[----:B---3--:R-:W-:Y:S08]  /*34d0*/  HMMA.16816.F32.BF16 R4, R16, R60, R4 ;  /* 0x0000003c1004723c */ /* 0x008ff00000041804 */
[C---:B------:R-:W-:Y:S08]  /*34e0*/  HMMA.16816.F32.BF16 R32, R20.reuse, R80, R32 ;  /* 0x000000501420723c */ /* 0x040ff00000041820 */
[C---:B------:R-:W-:Y:S01]  /*34f0*/  HMMA.16816.F32.BF16 R80, R20.reuse, R42, R8 ;  /* 0x0000002a1450723c */ /* 0x040fe20000041808 */
[----:B------:R-:W-:Y:S07]  /*3500*/  LDSM.16.M88.4 R8, [R182+0x8000] ;  /* 0x00800000b608783b */ /* 0x000fee0000000200 */
[----:B----4-:R-:W-:Y:S01]  /*3510*/  HMMA.16816.F32.BF16 R92, R20, R88, R48 ;  /* 0x00000058145c723c */ /* 0x010fe20000041830 */
[----:B------:R-:W3:Y:S07]  /*3520*/  LDSM.16.M88.4 R48, [R178+0x4000] ;  /* 0x00400000b230783b */ /* 0x000eee0000000200 */
[----:B------:R-:W-:Y:S01]  /*3530*/  HMMA.16816.F32.BF16 R28, R16, R62, R28 ;  /* 0x0000003e101c723c */ /* 0x000fe2000004181c */
[----:B------:R-:W-:Y:S07]  /*3540*/  LDSM.16.M88.4 R60, [R178+0x4800] ;  /* 0x00480000b23c783b */ /* 0x000fee0000000200 */
[----:B------:R-:W-:Y:S08]  /*3550*/  HMMA.16816.F32.BF16 R84, R20, R40, R24 ;  /* 0x000000281454723c */ /* 0x000ff00000041818 */
[C---:B-1----:R-:W-:Y:S01]  /*3560*/  HMMA.16816.F32.BF16 R24, R12.reuse, R36, R4 ;  /* 0x000000240c18723c */ /* 0x042fe20000041804 */
[----:B------:R-:W1:Y:S07]  /*3570*/  LDSM.16.M88.4 R4, [R181+0x8000] ;  /* 0x00800000b504783b */ /* 0x000e6e0000000200 */
[----:B------:R-:W-:Y:S08]  /*3580*/  HMMA.16816.F32.BF16 R28, R12, R38, R28 ;  /* 0x000000260c1c723c */ /* 0x000ff0000004181c */
[----:B--2---:R-:W-:Y:S08]  /*3590*/  HMMA.16816.F32.BF16 R32, R16, R52, R32 ;  /* 0x000000341020723c */ /* 0x004ff00000041820 */
[----:B---3--:R-:W-:Y:S08]  /*35a0*/  HMMA.16816.F32.BF16 R24, R8, R48, R24 ;  /* 0x000000300818723c */ /* 0x008ff00000041818 */
[----:B------:R-:W-:Y:S01]  /*35b0*/  HMMA.16816.F32.BF16 R40, R16, R54, R68 ;  /* 0x000000361028723c */ /* 0x000fe20000041844 */
[----:B------:R-:W2:Y:S04]  /*35c0*/  LDSM.16.M88.4 R68, [R185] ;  /* 0x00000000b944783b */ /* 0x000ea80000000200 */
[----:B------:R-:W3:Y:S03]  /*35d0*/  LDSM.16.M88.4 R52, [R175+0x4800] ;  /* 0x00480000af34783b */ /* 0x000ee60000000200 */
[----:B------:R-:W-:Y:S08]  /*35e0*/  HMMA.16816.F32.BF16 R28, R8, R50, R28 ;  /* 0x00000032081c723c */ /* 0x000ff0000004181c */
[----:B------:R-:W-:Y:S08]  /*35f0*/  HMMA.16816.F32.BF16 R36, R12, R64, R32 ;  /* 0x000000400c24723c */ /* 0x000ff00000041820 */
[----:B-1----:R-:W-:Y:S08]  /*3600*/  HMMA.16816.F32.BF16 R48, R4, R56, R24 ;  /* 0x000000380430723c */ /* 0x002ff00000041818 */
[----:B------:R-:W-:Y:S08]  /*3610*/  HMMA.16816.F32.BF16 R88, R20, R90, R96 ;  /* 0x0000005a1458723c */ /* 0x000ff00000041860 */
[----:B------:R-:W-:Y:S08]  /*3620*/  HMMA.16816.F32.BF16 R20, R16, R44, R84 ;  /* 0x0000002c1014723c */ /* 0x000ff00000041854 */
[----:B------:R-:W-:Y:S08]  /*3630*/  HMMA.16816.F32.BF16 R32, R12, R66, R40 ;  /* 0x000000420c20723c */ /* 0x000ff00000041828 */
[----:B------:R-:W-:Y:S01]  /*3640*/  HMMA.16816.F32.BF16 R28, R4, R58, R28 ;  /* 0x0000003a041c723c */ /* 0x000fe2000004181c */
[----:B------:R-:W1:Y:S07]  /*3650*/  LDSM.16.M88.4 R56, [R178+0x5000] ;  /* 0x00500000b238783b */ /* 0x000e6e0000000200 */
[----:B------:R-:W-:Y:S01]  /*3660*/  HMMA.16816.F32.BF16 R36, R8, R60, R36 ;  /* 0x0000003c0824723c */ /* 0x000fe20000041824 */
[----:B------:R-:W-:-:S04]  /*3670*/  FMUL.FTZ R0, R48, c[0x0][0x320] ;  /* 0x0000c80030007a20 */ /* 0x000fc80000410000 */
[----:B------:R4:W1:Y:S03]  /*3680*/  MUFU.TANH R79, R0 ;  /* 0x00000000004f7308 */ /* 0x0008660000002400 */
[----:B------:R-:W-:Y:S08]  /*3690*/  HMMA.16816.F32.BF16 R44, R16, R46, R80 ;  /* 0x0000002e102c723c */ /* 0x000ff00000041850 */
[----:B--2---:R-:W-:Y:S01]  /*36a0*/  HMMA.16816.F32.BF16 R24, R12, R68, R20 ;  /* 0x000000440c18723c */ /* 0x004fe20000041814 */
[----:B----4-:R-:W-:-:S07]  /*36b0*/  FMUL.FTZ R0, R49, c[0x0][0x320] ;  /* 0x0000c80031007a20 */ /* 0x010fce0000410000 */
[----:B------:R-:W-:Y:S01]  /*36c0*/  HMMA.16816.F32.BF16 R20, R8, R62, R32 ;  /* 0x0000003e0814723c */ /* 0x000fe20000041820 */
[----:B------:R-:W2:Y:S01]  /*36d0*/  LDSM.16.M88.4 R60, [R184] ;  /* 0x00000000b83c783b */ /* 0x000ea20000000200 */
[----:B------:R4:W1:Y:S06]  /*36e0*/  MUFU.TANH R78, R0 ;  /* 0x00000000004e7308 */ /* 0x00086c0000002400 */
[----:B---3--:R-:W-:Y:S01]  /*36f0*/  HMMA.16816.F32.BF16 R36, R4, R52, R36 ;  /* 0x000000340424723c */ /* 0x008fe20000041824 */
[----:B----4-:R-:W-:-:S04]  /*3700*/  FMUL.FTZ R0, R50, c[0x0][0x320] ;  /* 0x0000c80032007a20 */ /* 0x010fc80000410000 */
[----:B------:R3:W4:Y:S03]  /*3710*/  MUFU.TANH R77, R0 ;  /* 0x00000000004d7308 */ /* 0x0007260000002400 */
[----:B------:R-:W-:Y:S01]  /*3720*/  HMMA.16816.F32.BF16 R64, R16, R72, R92 ;  /* 0x000000481040723c */ /* 0x000fe2000004185c */
[----:B---3--:R-:W-:Y:S02]  /*3730*/  FMUL.FTZ R0, R51, c[0x0][0x320] ;  /* 0x0000c80033007a20 */ /* 0x008fe40000410000 */
[----:B------:R-:W3:Y:S02]  /*3740*/  LDSM.16.M88.4 R48, [R175+0x5000] ;  /* 0x00500000af30783b */ /* 0x000ee40000000200 */
[----:B------:R1:W1:Y:S03]  /*3750*/  MUFU.TANH R73, R0 ;  /* 0x0000000000497308 */ /* 0x0002660000002400 */
[----:B------:R-:W-:Y:S01]  /*3760*/  HMMA.16816.F32.BF16 R40, R12, R70, R44 ;  /* 0x000000460c28723c */ /* 0x000fe2000004182c */
[----:B------:R-:W2:Y:S01]  /*3770*/  LDSM.16.M88.4 R44, [R178+0x5800] ;  /* 0x00580000b22c783b */ /* 0x000ea20000000200 */
[----:B-1----:R-:W-:-:S04]  /*3780*/  FMUL.FTZ R0, R28, c[0x0][0x320] ;  /* 0x0000c8001c007a20 */ /* 0x002fc80000410000 */
[----:B------:R1:W1:Y:S02]  /*3790*/  MUFU.TANH R72, R0 ;  /* 0x0000000000487308 */ /* 0x0002640000002400 */
[----:B------:R-:W-:Y:S01]  /*37a0*/  HMMA.16816.F32.BF16 R32, R8, R56, R24 ;  /* 0x000000380820723c */ /* 0x000fe20000041818 */
[----:B-1----:R-:W-:-:S05]  /*37b0*/  FMUL.FTZ R0, R29, c[0x0][0x320] ;  /* 0x0000c8001d007a20 */ /* 0x002fca0000410000 */
[----:B------:R1:W1:Y:S02]  /*37c0*/  MUFU.TANH R69, R0 ;  /* 0x0000000000457308 */ /* 0x0002640000002400 */
[----:B------:R-:W-:Y:S01]  /*37d0*/  HMMA.16816.F32.BF16 R24, R4, R54, R20 ;  /* 0x000000360418723c */ /* 0x000fe20000041814 */
[----:B-1----:R-:W-:-:S05]  /*37e0*/  FMUL.FTZ R0, R30, c[0x0][0x320] ;  /* 0x0000c8001e007a20 */ /* 0x002fca0000410000 */
[----:B------:R1:W1:Y:S02]  /*37f0*/  MUFU.TANH R68, R0 ;  /* 0x0000000000447308 */ /* 0x0002640000002400 */
[----:B------:R-:W-:Y:S01]  /*3800*/  HMMA.16816.F32.BF16 R16, R16, R74, R88 ;  /* 0x0000004a1010723c */ /* 0x000fe20000041858 */
[----:B-1----:R-:W-:-:S05]  /*3810*/  FMUL.FTZ R0, R31, c[0x0][0x320] ;  /* 0x0000c8001f007a20 */ /* 0x002fca0000410000 */
[----:B------:R1:W1:Y:S02]  /*3820*/  MUFU.TANH R56, R0 ;  /* 0x0000000000387308 */ /* 0x0002640000002400 */
[----:B--2---:R-:W-:Y:S01]  /*3830*/  HMMA.16816.F32.BF16 R20, R12, R60, R64 ;  /* 0x0000003c0c14723c */ /* 0x004fe20000041840 */
[----:B-1----:R-:W-:-:S05]  /*3840*/  FMUL.FTZ R0, R36, c[0x0][0x320] ;  /* 0x0000c80024007a20 */ /* 0x002fca0000410000 */
[----:B------:R1:W2:Y:S02]  /*3850*/  MUFU.TANH R55, R0 ;  /* 0x0000000000377308 */ /* 0x0002a40000002400 */
[----:B------:R-:W-:Y:S01]  /*3860*/  HMMA.16816.F32.BF16 R28, R8, R58, R40 ;  /* 0x0000003a081c723c */ /* 0x000fe20000041828 */
[----:B-1----:R-:W-:-:S05]  /*3870*/  FMUL.FTZ R0, R37, c[0x0][0x320] ;  /* 0x0000c80025007a20 */ /* 0x002fca0000410000 */
[----:B------:R1:W1:Y:S02]  /*3880*/  MUFU.TANH R54, R0 ;  /* 0x0000000000367308 */ /* 0x0002640000002400 */
[----:B---3--:R-:W-:Y:S01]  /*3890*/  HMMA.16816.F32.BF16 R32, R4, R48, R32 ;  /* 0x000000300420723c */ /* 0x008fe20000041820 */
[----:B-1----:R-:W-:-:S05]  /*38a0*/  FMUL.FTZ R0, R38, c[0x0][0x320] ;  /* 0x0000c80026007a20 */ /* 0x002fca0000410000 */
[----:B------:R1:W3:Y:S02]  /*38b0*/  MUFU.TANH R53, R0 ;  /* 0x0000000000357308 */ /* 0x0002e40000002400 */
[----:B------:R-:W-:Y:S01]  /*38c0*/  HMMA.16816.F32.BF16 R12, R12, R62, R16 ;  /* 0x0000003e0c0c723c */ /* 0x000fe20000041810 */
[----:B-1----:R-:W-:Y:S02]  /*38d0*/  FMUL.FTZ R0, R39, c[0x0][0x320] ;  /* 0x0000c80027007a20 */ /* 0x002fe40000410000 */
[----:B------:R-:W1:Y:S05]  /*38e0*/  LDSM.16.M88.4 R36, [R175+0x5800] ;  /* 0x00580000af24783b */ /* 0x000e6a0000000200 */
[----:B------:R-:W-:Y:S01]  /*38f0*/  HMMA.16816.F32.BF16 R16, R8, R44, R20 ;  /* 0x0000002c0810723c */ /* 0x000fe20000041814 */
[----:B------:R2:W1:Y:S01]  /*3900*/  MUFU.TANH R52, R0 ;  /* 0x0000000000347308 */ /* 0x0004620000002400 */
[----:B------:R-:W-:Y:S01]  /*3910*/  ISETP.GT.AND P0, PT, R76, R226, PT ;  /* 0x000000e24c00720c */ /* 0x000fe20003f04270 */
[----:B------:R-:W-:-:S04]  /*3920*/  DEPBAR.LE SB0, 0x0 ;  /* 0x000080000000791a */ /* 0x000fc80000000000 */
[----:B--2---:R-:W-:-:S04]  /*3930*/  FMUL.FTZ R0, R24, c[0x0][0x320] ;  /* 0x0000c80018007a20 */ /* 0x004fc80000410000 */
[----:B------:R2:W1:Y:S01]  /*3940*/  MUFU.TANH R43, R0 ;  /* 0x00000000002b7308 */ /* 0x0004620000002400 */
[----:B------:R-:W-:Y:S01]  /*3950*/  HMMA.16816.F32.BF16 R20, R4, R50, R28 ;  /* 0x000000320414723c */ /* 0x000fe2000004181c */
[----:B--2---:R-:W-:-:S06]  /*3960*/  FMUL.FTZ R0, R25, c[0x0][0x320] ;  /* 0x0000c80019007a20 */ /* 0x004fcc0000410000 */
[----:B------:R2:W1:Y:S02]  /*3970*/  MUFU.TANH R42, R0 ;  /* 0x00000000002a7308 */ /* 0x0004640000002400 */
[----:B--2---:R-:W-:-:S06]  /*3980*/  FMUL.FTZ R0, R26, c[0x0][0x320] ;  /* 0x0000c8001a007a20 */ /* 0x004fcc0000410000 */
[----:B------:R2:W1:Y:S02]  /*3990*/  MUFU.TANH R49, R0 ;  /* 0x0000000000317308 */ /* 0x0004640000002400 */
[----:B--2---:R-:W-:-:S06]  /*39a0*/  FMUL.FTZ R0, R27, c[0x0][0x320] ;  /* 0x0000c8001b007a20 */ /* 0x004fcc0000410000 */
[----:B------:R2:W1:Y:S01]  /*39b0*/  MUFU.TANH R48, R0 ;  /* 0x0000000000307308 */ /* 0x0004620000002400 */
[----:B------:R-:W-:Y:S01]  /*39c0*/  HMMA.16816.F32.BF16 R8, R8, R46, R12 ;  /* 0x0000002e0808723c */ /* 0x000fe2000004180c */
[----:B--2---:R-:W-:-:S06]  /*39d0*/  FMUL.FTZ R0, R32, c[0x0][0x320] ;  /* 0x0000c80020007a20 */ /* 0x004fcc0000410000 */
[----:B------:R2:W2:Y:S01]  /*39e0*/  MUFU.TANH R29, R0 ;  /* 0x00000000001d7308 */ /* 0x0004a20000002400 */
[----:B-1----:R-:W-:Y:S01]  /*39f0*/  HMMA.16816.F32.BF16 R12, R4, R36, R16 ;  /* 0x00000024040c723c */ /* 0x002fe20000041810 */
[----:B--2---:R-:W-:-:S06]  /*3a00*/  FMUL.FTZ R0, R33, c[0x0][0x320] ;  /* 0x0000c80021007a20 */ /* 0x004fcc0000410000 */
[----:B------:R1:W2:Y:S02]  /*3a10*/  MUFU.TANH R28, R0 ;  /* 0x00000000001c7308 */ /* 0x0002a40000002400 */
[----:B-1----:R-:W-:-:S06]  /*3a20*/  FMUL.FTZ R0, R34, c[0x0][0x320] ;  /* 0x0000c80022007a20 */ /* 0x002fcc0000410000 */
[----:B------:R1:W1:Y:S02]  /*3a30*/  MUFU.TANH R30, R0 ;  /* 0x00000000001e7308 */ /* 0x0002640000002400 */
[----:B-1----:R-:W-:-:S06]  /*3a40*/  FMUL.FTZ R0, R35, c[0x0][0x320] ;  /* 0x0000c80023007a20 */ /* 0x002fcc0000410000 */
[----:B------:R1:W1:Y:S02]  /*3a50*/  MUFU.TANH R27, R0 ;  /* 0x00000000001b7308 */ /* 0x0002640000002400 */
[----:B-1----:R-:W-:-:S06]  /*3a60*/  FMUL.FTZ R0, R20, c[0x0][0x320] ;  /* 0x0000c80014007a20 */ /* 0x002fcc0000410000 */
[----:B------:R1:W1:Y:S01]  /*3a70*/  MUFU.TANH R25, R0 ;  /* 0x0000000000197308 */ /* 0x0002620000002400 */
[----:B------:R-:W-:Y:S01]  /*3a80*/  HMMA.16816.F32.BF16 R4, R4, R38, R8 ;  /* 0x000000260404723c */ /* 0x000fe20000041808 */
[----:B-1----:R-:W-:-:S06]  /*3a90*/  FMUL.FTZ R0, R21, c[0x0][0x320] ;  /* 0x0000c80015007a20 */ /* 0x002fcc0000410000 */
[----:B------:R1:W1:Y:S02]  /*3aa0*/  MUFU.TANH R24, R0 ;  /* 0x0000000000187308 */ /* 0x0002640000002400 */
        /* <DEDUP_REMOVED lines=17> */
[----:B------:R1:W1:Y:S01]  /*3bc0*/  MUFU.TANH R19, R0 ;  /* 0x0000000000137308 */ /* 0x0002620000002400 */
[----:B------:R-:W-:Y:S01]  /*3bd0*/  BSSY B0, `(.L_x_41) ;  /* 0x000001c000007945 */ /* 0x000fe20003800000 */
[----:B-1----:R-:W-:-:S06]  /*3be0*/  FMUL.FTZ R0, R7, c[0x0][0x320] ;  /* 0x0000c80007007a20 */ /* 0x002fcc0000410000 */
[----:B------:R1:W1:Y:S01]  /*3bf0*/  MUFU.TANH R16, R0 ;  /* 0x0000000000107308 */ /* 0x0002620000002400 */
[----:B------:R-:W-:Y:S06]  /*3c00*/  BAR.SYNC.DEFER_BLOCKING 0x0 ;  /* 0x0000000000007b1d */ /* 0x000fec0000010000 */
[----:B------:R-:W-:Y:S05]  /*3c10*/  @!P0 BRA `(.L_x_42) ;  /* 0x0000017000008947 */ /* 0x000fea0003800000 */
[----:B-12345:R-:W-:Y:S01]  /*3c20*/  IADD3 R0, R104, -0x2, RZ ;  /* 0xfffffffe68007810 */ /* 0x03efe20007ffe0ff */
[----:B------:R-:W-:-:S03]  /*3c30*/  IMAD.MOV.U32 R6, RZ, RZ, c[0x0][0x1e4] ;  /* 0x00007900ff067624 */ /* 0x000fc600078e00ff */
[----:B------:R-:W-:Y:S01]  /*3c40*/  SHF.R.S32.HI R2, RZ, 0x1f, R0 ;  /* 0x0000001fff027819 */ /* 0x000fe20000011400 */
[----:B------:R-:W-:-:S04]  /*3c50*/  IMAD.WIDE.U32 R4, R0, c[0x0][0x1e0], RZ ;  /* 0x0000780000047a25 */ /* 0x000fc800078e00ff */
[----:B------:R-:W-:-:S04]  /*3c60*/  IMAD R2, R2, c[0x0][0x1e0], RZ ;  /* 0x0000780002027a24 */ /* 0x000fc800078e02ff */
[----:B------:R-:W-:Y:S01]  /*3c70*/  IMAD R2, R0, c[0x0][0x1e4], R2 ;  /* 0x0000790000027a24 */ /* 0x000fe200078e0202 */
[----:B------:R-:W-:-:S03]  /*3c80*/  LEA R0, P0, R4, R208, 0x6 ;  /* 0x000000d004007211 */ /* 0x000fc600078030ff */
[----:B------:R-:W-:Y:S01]  /*3c90*/  IMAD.IADD R3, R5, 0x1, R2 ;  /* 0x0000000105037824 */ /* 0x000fe200078e0202 */
[----:B------:R-:W-:Y:S01]  /*3ca0*/  LEA R2, P1, R0, c[0x0][0x1c8], 0x1 ;  /* 0x0000720000027a11 */ /* 0x000fe200078208ff */
[----:B------:R-:W-:-:S03]  /*3cb0*/  IMAD.MOV.U32 R5, RZ, RZ, c[0x0][0x1e0] ;  /* 0x00007800ff057624 */ /* 0x000fc600078e00ff */
[----:B------:R-:W-:Y:S02]  /*3cc0*/  LEA.HI.X R3, R4, R212, R3, 0x6, P0 ;  /* 0x000000d404037211 */ /* 0x000fe400000f3403 */
[----:B------:R-:W-:Y:S02]  /*3cd0*/  LEA R4, P0, R5, R2, 0x6 ;  /* 0x0000000205047211 */ /* 0x000fe400078030ff */
[----:B------:R-:W-:-:S04]  /*3ce0*/  LEA.HI.X R3, R0, c[0x0][0x1cc], R3, 0x1, P1 ;  /* 0x0000730000037a11 */ /* 0x000fc800008f0c03 */
[----:B------:R-:W-:Y:S01]  /*3cf0*/  LEA.HI.X R5, R5, R3, R6, 0x6, P0 ;  /* 0x0000000305057211 */ /* 0x000fe200000f3406 */
[----:B------:R-:W-:Y:S01]  /*3d00*/  @!PT LDS RZ, [RZ] ;  /* 0x00000000fffff984 */ /* 0x000fe20000000800 */
[----:B------:R-:W-:Y:S01]  /*3d10*/  @!PT LDS RZ, [RZ] ;  /* 0x00000000fffff984 */ /* 0x000fe20000000800 */
[----:B------:R-:W-:Y:S01]  /*3d20*/  @!PT LDS RZ, [RZ] ;  /* 0x00000000fffff984 */ /* 0x000fe20000000800 */
[----:B------:R1:W-:Y:S04]  /*3d30*/  LDGSTS.E.BYPASS.LTC128B.128 [R195+0x6100], [R2.64], !P4 ;  /* 0x0610000002c37fae */ /* 0x0003e8000e101d46 */
[----:B------:R1:W-:Y:S04]  /*3d40*/  LDGSTS.E.BYPASS.LTC128B.128 [R195+0x8100], [R2.64+0x80], !P5 ;  /* 0x0810008002c37fae */ /* 0x0003e8000e901d46 */
[----:B------:R1:W-:Y:S04]  /*3d50*/  LDGSTS.E.BYPASS.LTC128B.128 [R195+0xa100], [R2.64+0x100], !P6 ;  /* 0x0a10010002c37fae */ /* 0x0003e8000f101d46 */
[----:B------:R1:W-:Y:S04]  /*3d60*/  LDGSTS.E.BYPASS.LTC128B.128 [R195+0x7100], [R4.64], !P4 ;  /* 0x0710000004c37fae */ /* 0x0003e8000e101d46 */
[----:B------:R1:W-:Y:S04]  /*3d70*/  LDGSTS.E.BYPASS.LTC128B.128 [R195+0x9100], [R4.64+0x80], !P5 ;  /* 0x0910008004c37fae */ /* 0x0003e8000e901d46 */
[----:B------:R1:W-:Y:S02]  /*3d80*/  LDGSTS.E.BYPASS.LTC128B.128 [R195+0xb100], [R4.64+0x100], !P6 ;  /* 0x0b10010004c37fae */ /* 0x0003e4000f101d46 */
.L_x_42:
[----:B--234-:R-:W-:Y:S05]  /*3d90*/  BSYNC B0 ;  /* 0x0000000000007941 */ /* 0x01cfea0003800000 */
.L_x_41:
[----:B-1----:R-:W-:Y:S01]  /*3da0*/  IMAD.IADD R0, R100, 0x1, -R233 ;  /* 0x0000000164007824 */ /* 0x002fe200078e0ae9 */
[----:B------:R-:W-:Y:S04]  /*3db0*/  LDSM.16.MT88.4 R32, [R173] ;  /* 0x00000000ad20783b */ /* 0x000fe80000004200 */
[C---:B------:R-:W-:Y:S01]  /*3dc0*/  ISETP.GT.AND P6, PT, R0.reuse, RZ, PT ;  /* 0x000000ff0000720c */ /* 0x040fe20003fc4270 */
[----:B------:R-:W-:Y:S01]  /*3dd0*/  LDSM.16.MT88.4 R36, [R177+0x2000] ;  /* 0x00200000b124783b */ /* 0x000fe20000004200 */
[----:B------:R-:W-:-:S02]  /*3de0*/  ISETP.GT.AND P1, PT, R0, 0x1, PT ;  /* 0x000000010000780c */ /* 0x000fc40003f24270 */
[----:B------:R-:W-:Y:S01]  /*3df0*/  ISETP.GT.AND P0, PT, R0, 0x8, PT ;  /* 0x000000080000780c */ /* 0x000fe20003f04270 */
[----:B------:R-:W0:Y:S01]  /*3e00*/  LDGDEPBAR ;  /* 0x00000000000079af */ /* 0x000e220000000000 */
[----:B------:R-:W-:Y:S02]  /*3e10*/  FSEL R6, R79, -INF , P6 ;  /* 0xff8000004f067808 */ /* 0x000fe40003000000 */
[----:B------:R-:W-:Y:S02]  /*3e20*/  FSEL R7, R78, -INF , P1 ;  /* 0xff8000004e077808 */ /* 0x000fe40000800000 */
[----:B------:R-:W-:Y:S02]  /*3e30*/  ISETP.GT.AND P5, PT, R0, 0x9, PT ;  /* 0x000000090000780c */ /* 0x000fe40003fa4270 */
[----:B------:R-:W-:Y:S02]  /*3e40*/  FSEL R9, R72, -INF , P0 ;  /* 0xff80000048097808 */ /* 0x000fe40000000000 */
[----:B------:R-:W-:-:S02]  /*3e50*/  FMNMX.FTZ R2, R6, R7, !PT ;  /* 0x0000000706027209 */ /* 0x000fc40007810000 */
[C---:B------:R-:W-:Y:S02]  /*3e60*/  ISETP.GT.AND P4, PT, R0.reuse, 0x10, PT ;  /* 0x000000100000780c */ /* 0x040fe40003f84270 */
[----:B------:R-:W-:Y:S02]  /*3e70*/  FSEL R10, R69, -INF , P5 ;  /* 0xff800000450a7808 */ /* 0x000fe40002800000 */
[----:B------:R-:W-:Y:S02]  /*3e80*/  FMNMX.FTZ R2, R9, R2, !PT ;  /* 0x0000000209027209 */ /* 0x000fe40007810000 */
[----:B------:R-:W-:Y:S02]  /*3e90*/  ISETP.GT.AND P3, PT, R0, 0x11, PT ;  /* 0x000000110000780c */ /* 0x000fe40003f64270 */
[----:B------:R-:W-:Y:S02]  /*3ea0*/  FSEL R40, R55, -INF , P4 ;  /* 0xff80000037287808 */ /* 0x000fe40002000000 */
[----:B------:R-:W-:-:S02]  /*3eb0*/  FMNMX.FTZ R2, R10, R2, !PT ;  /* 0x000000020a027209 */ /* 0x000fc40007810000 */
[----:B------:R-:W-:Y:S02]  /*3ec0*/  ISETP.GT.AND P2, PT, R0, 0x18, PT ;  /* 0x000000180000780c */ /* 0x000fe40003f44270 */
[----:B------:R-:W-:Y:S02]  /*3ed0*/  FSEL R41, R54, -INF , P3 ;  /* 0xff80000036297808 */ /* 0x000fe40001800000 */
[----:B------:R-:W-:Y:S02]  /*3ee0*/  FMNMX.FTZ R2, R40, R2, !PT ;  /* 0x0000000228027209 */ /* 0x000fe40007810000 */
[----:B------:R-:W-:Y:S02]  /*3ef0*/  FSEL R12, R73, -INF , P1 ;  /* 0xff800000490c7808 */ /* 0x000fe40000800000 */
[----:B------:R-:W-:Y:S02]  /*3f00*/  FSEL R11, R77, -INF , P6 ;  /* 0xff8000004d0b7808 */ /* 0x000fe40003000000 */
[----:B------:R-:W-:-:S02]  /*3f10*/  ISETP.GT.AND P1, PT, R0, 0x19, PT ;  /* 0x000000190000780c */ /* 0x000fc40003f24270 */
[----:B------:R-:W-:Y:S02]  /*3f20*/  FSEL R43, R43, -INF , P2 ;  /* 0xff8000002b2b7808 */ /* 0x000fe40001000000 */
[----:B------:R-:W-:Y:S02]  /*3f30*/  FMNMX.FTZ R2, R41, R2, !PT ;  /* 0x0000000229027209 */ /* 0x000fe40007810000 */
[----:B------:R-:W-:Y:S02]  /*3f40*/  FSEL R13, R68, -INF , P0 ;  /* 0xff800000440d7808 */ /* 0x000fe40000000000 */
[----:B------:R-:W-:Y:S02]  /*3f50*/  ISETP.GT.AND P0, PT, R0, 0x20, PT ;  /* 0x000000200000780c */ /* 0x000fe40003f04270 */
[----:B------:R-:W-:Y:S02]  /*3f60*/  FSEL R42, R42, -INF , P1 ;  /* 0xff8000002a2a7808 */ /* 0x000fe40000800000 */
[----:B------:R-:W-:-:S02]  /*3f70*/  FMNMX.FTZ R3, R11, R12, !PT ;  /* 0x0000000c0b037209 */ /* 0x000fc40007810000 */
        /* <DEDUP_REMOVED lines=12> */
[----:B------:R-:W-:Y:S02]  /*4040*/  ISETP.GT.AND P4, PT, R0, 0x29, PT ;  /* 0x000000290000780c */ /* 0x000fe40003f84270 */
[----:B------:R-:W-:Y:S02]  /*4050*/  FSEL R103, R25, -INF , P5 ;  /* 0xff80000019677808 */ /* 0x000fe40002800000 */
[----:B------:R-:W-:Y:S02]  /*4060*/  FMNMX.FTZ R3, R44, R3, !PT ;  /* 0x000000032c037209 */ /* 0x000fe40007810000 */
[----:B------:R-:W-:Y:S02]  /*4070*/  FMNMX.FTZ R2, R102, R2, !PT ;  /* 0x0000000266027209 */ /* 0x000fe40007810000 */
[----:B------:R-:W-:Y:S02]  /*4080*/  ISETP.GT.AND P3, PT, R0, 0x30, PT ;  /* 0x000000300000780c */ /* 0x000fe40003f64270 */
[----:B------:R-:W-:-:S02]  /*4090*/  FSEL R45, R49, -INF , P2 ;  /* 0xff800000312d7808 */ /* 0x000fc40001000000 */
[----:B------:R-:W-:Y:S02]  /*40a0*/  FSEL R116, R24, -INF , P4 ;  /* 0xff80000018747808 */ /* 0x000fe40002000000 */
[----:B------:R-:W-:Y:S02]  /*40b0*/  FMNMX.FTZ R3, R47, R3, !PT ;  /* 0x000000032f037209 */ /* 0x000fe40007810000 */
[----:B------:R-:W-:Y:S02]  /*40c0*/  FMNMX.FTZ R2, R103, R2, !PT ;  /* 0x0000000267027209 */ /* 0x000fe40007810000 */
[----:B------:R-:W-:Y:S02]  /*40d0*/  ISETP.GT.AND P2, PT, R0, 0x31, PT ;  /* 0x000000310000780c */ /* 0x000fe40003f44270 */
[----:B------:R-:W-:Y:S02]  /*40e0*/  FSEL R46, R48, -INF , P1 ;  /* 0xff800000302e7808 */ /* 0x000fe40000800000 */
[----:B------:R-:W-:-:S02]  /*40f0*/  FSEL R125, R18, -INF , P3 ;  /* 0xff800000127d7808 */ /* 0x000fc40001800000 */
[----:B------:R-:W-:Y:S02]  /*4100*/  FMNMX.FTZ R3, R45, R3, !PT ;  /* 0x000000032d037209 */ /* 0x000fe40007810000 */
[----:B------:R-:W-:Y:S02]  /*4110*/  FMNMX.FTZ R2, R116, R2, !PT ;  /* 0x0000000274027209 */ /* 0x000fe40007810000 */
[----:B------:R-:W-:Y:S02]  /*4120*/  FSEL R118, R30, -INF , P0 ;  /* 0xff8000001e767808 */ /* 0x000fe40000000000 */
[C---:B------:R-:W-:Y:S01]  /*4130*/  ISETP.GT.AND P1, PT, R0.reuse, 0x38, PT ;  /* 0x000000380000780c */ /* 0x040fe20003f24270 */
[----:B------:R-:W-:Y:S01]  /*4140*/  LDSM.16.MT88.4 R28, [R174] ;  /* 0x00000000ae1c783b */ /* 0x000fe20000004200 */
[----:B------:R-:W-:Y:S02]  /*4150*/  ISETP.GT.AND P0, PT, R0, 0x39, PT ;  /* 0x000000390000780c */ /* 0x000fe40003f04270 */
[----:B------:R-:W-:-:S02]  /*4160*/  FSEL R126, R17, -INF , P2 ;  /* 0xff800000117e7808 */ /* 0x000fc40001000000 */
[----:B------:R-:W-:Y:S02]  /*4170*/  FMNMX.FTZ R3, R46, R3, !PT ;  /* 0x000000032e037209 */ /* 0x000fe40007810000 */
[----:B------:R-:W-:Y:S02]  /*4180*/  FMNMX.FTZ R0, R125, R2, !PT ;  /* 0x000000027d007209 */ /* 0x000fe40007810000 */
[----:B------:R-:W-:Y:S02]  /*4190*/  FSEL R119, R27, -INF , P6 ;  /* 0xff8000001b777808 */ /* 0x000fe40003000000 */
[----:B------:R-:W-:Y:S02]  /*41a0*/  FSEL R127, R15, -INF , P1 ;  /* 0xff8000000f7f7808 */ /* 0x000fe40000800000 */
[----:B------:R-:W-:Y:S02]  /*41b0*/  FMNMX.FTZ R2, R118, R3, !PT ;  /* 0x0000000376027209 */ /* 0x000fe40007810000 */
[----:B------:R-:W-:-:S02]  /*41c0*/  FMNMX.FTZ R0, R126, R0, !PT ;  /* 0x000000007e007209 */ /* 0x000fc40007810000 */
[----:B------:R-:W-:Y:S02]  /*41d0*/  FSEL R117, R26, -INF , P5 ;  /* 0xff8000001a757808 */ /* 0x000fe40002800000 */
[----:B------:R-:W-:Y:S01]  /*41e0*/  FSEL R219, R8, -INF , P0 ;  /* 0xff80000008db7808 */ /* 0x000fe20000000000 */
[----:B------:R-:W-:Y:S01]  /*41f0*/  LDSM.16.MT88.4 R24, [R177] ;  /* 0x00000000b118783b */ /* 0x000fe20000004200 */
[----:B------:R-:W-:Y:S02]  /*4200*/  FMNMX.FTZ R2, R119, R2, !PT ;  /* 0x0000000277027209 */ /* 0x000fe40007810000 */
[----:B------:R-:W-:Y:S02]  /*4210*/  FMNMX.FTZ R0, R127, R0, !PT ;  /* 0x000000007f007209 */ /* 0x000fe40007810000 */
[----:B------:R-:W-:Y:S02]  /*4220*/  FSEL R124, R22, -INF , P4 ;  /* 0xff800000167c7808 */ /* 0x000fe40002000000 */
[----:B------:R-:W-:-:S02]  /*4230*/  FMNMX.FTZ R2, R117, R2, !PT ;  /* 0x0000000275027209 */ /* 0x000fc40007810000 */
[----:B------:R-:W-:Y:S02]  /*4240*/  FMNMX.FTZ R0, R219, R0, !PT ;  /* 0x00000000db007209 */ /* 0x000fe40007810000 */
[----:B------:R-:W-:Y:S02]  /*4250*/  FSEL R229, R21, -INF , P3 ;  /* 0xff80000015e57808 */ /* 0x000fe40001800000 */
[----:B------:R-:W-:Y:S01]  /*4260*/  FMNMX.FTZ R2, R124, R2, !PT ;  /* 0x000000027c027209 */ /* 0x000fe20007810000 */
[----:B------:R-:W1:Y:S01]  /*4270*/  SHFL.BFLY PT, R4, R0, 0x2, 0x1f ;  /* 0x0c401f0000047f89 */ /* 0x000e6200000e0000 */
[----:B------:R-:W-:Y:S02]  /*4280*/  FSEL R230, R20, -INF , P2 ;  /* 0xff80000014e67808 */ /* 0x000fe40001000000 */
[----:B------:R-:W-:Y:S01]  /*4290*/  FMNMX.FTZ R2, R229, R2, !PT ;  /* 0x00000002e5027209 */ /* 0x000fe20007810000 */
[----:B------:R-:W-:Y:S01]  /*42a0*/  LDSM.16.MT88.4 R20, [R176] ;  /* 0x00000000b014783b */ /* 0x000fe20000004200 */
[----:B------:R-:W-:-:S02]  /*42b0*/  FSEL R232, R19, -INF , P1 ;  /* 0xff80000013e87808 */ /* 0x000fc40000800000 */
[----:B------:R-:W-:Y:S02]  /*42c0*/  FMNMX.FTZ R2, R230, R2, !PT ;  /* 0x00000002e6027209 */ /* 0x000fe40007810000 */
[----:B------:R-:W-:Y:S02]  /*42d0*/  FSEL R231, R16, -INF , P0 ;  /* 0xff80000010e77808 */ /* 0x000fe40000000000 */
[----:B------:R-:W-:Y:S01]  /*42e0*/  FMNMX.FTZ R2, R232, R2, !PT ;  /* 0x00000002e8027209 */ /* 0x000fe20007810000 */
[----:B------:R-:W-:Y:S03]  /*42f0*/  LDSM.16.MT88.4 R16, [R173+0x2000] ;  /* 0x00200000ad10783b */ /* 0x000fe60000004200 */
[----:B------:R-:W-:-:S05]  /*4300*/  FMNMX.FTZ R2, R231, R2, !PT ;  /* 0x00000002e7027209 */ /* 0x000fca0007810000 */
[----:B------:R-:W2:Y:S01]  /*4310*/  SHFL.BFLY PT, R3, R2, 0x2, 0x1f ;  /* 0x0c401f0002037f89 */ /* 0x000ea200000e0000 */
[----:B-1----:R-:W-:-:S05]  /*4320*/  FMNMX.FTZ R0, R0, R4, !PT ;  /* 0x0000000400007209 */ /* 0x002fca0007810000 */
[----:B------:R-:W1:Y:S01]  /*4330*/  SHFL.BFLY PT, R4, R0, 0x1, 0x1f ;  /* 0x0c201f0000047f89 */ /* 0x000e6200000e0000 */
[----:B--2---:R-:W-:-:S05]  /*4340*/  FMNMX.FTZ R3, R2, R3, !PT ;  /* 0x0000000302037209 */ /* 0x004fca0007810000 */
[----:B------:R-:W2:Y:S01]  /*4350*/  SHFL.BFLY PT, R5, R3, 0x1, 0x1f ;  /* 0x0c201f0003057f89 */ /* 0x000ea200000e0000 */
[----:B-1----:R-:W-:-:S04]  /*4360*/  FMNMX.FTZ R100, R0, R4, !PT ;  /* 0x0000000400647209 */ /* 0x002fc80007810000 */
[C---:B------:R-:W-:Y:S01]  /*4370*/  FSETP.NEU.FTZ.AND P0, PT, R100.reuse, -INF , PT ;  /* 0xff8000006400780b */ /* 0x040fe20003f1d000 */
[----:B------:R-:W-:-:S05]  /*4380*/  FMUL.FTZ R2, R100, c[0x0][0x2d0] ;  /* 0x0000b40064027a20 */ /* 0x000fca0000410000 */
[----:B------:R-:W-:-:S05]  /*4390*/  FSEL R2, R2, RZ, P0 ;  /* 0x000000ff02027208 */ /* 0x000fca0000000000 */
[----:B------:R-:W-:-:S04]  /*43a0*/  FFMA.FTZ R0, R6, c[0x0][0x2d0], -R2 ;  /* 0x0000b40006007a23 */ /* 0x000fc80000010802 */
[----:B------:R1:W-:Y:S01]  /*43b0*/  MUFU.EX2 R250, R0 ;  /* 0x0000000000fa7308 */ /* 0x0003e20000000800 */
[----:B--2---:R-:W-:Y:S01]  /*43c0*/  FMNMX.FTZ R8, R3, R5, !PT ;  /* 0x0000000503087209 */ /* 0x004fe20007810000 */
[----:B------:R-:W-:Y:S02]  /*43d0*/  FFMA.FTZ R3, R9, c[0x0][0x2d0], -R2 ;  /* 0x0000b40009037a23 */ /* 0x000fe40000010802 */
[----:B-----5:R-:W-:Y:S01]  /*43e0*/  IMAD.MOV.U32 R9, RZ, RZ, R104 ;  /* 0x000000ffff097224 */ /* 0x020fe200078e0068 */
[----:B------:R-:W-:-:S03]  /*43f0*/  FSETP.NEU.FTZ.AND P0, PT, R8, -INF , PT ;  /* 0xff8000000800780b */ /* 0x000fc60003f1d000 */
[----:B------:R2:W-:Y:S01]  /*4400*/  MUFU.EX2 R247, R3 ;  /* 0x0000000300f77308 */ /* 0x0005e20000000800 */
[----:B-1----:R-:W-:-:S07]  /*4410*/  FFMA.FTZ R0, R7, c[0x0][0x2d0], -R2 ;  /* 0x0000b40007007a23 */ /* 0x002fce0000010802 */
[----:B------:R1:W3:Y:S01]  /*4420*/  MUFU.EX2 R248, R0 ;  /* 0x0000000000f87308 */ /* 0x0002e20000000800 */
[----:B--2---:R-:W-:-:S07]  /*4430*/  FFMA.FTZ R3, R10, c[0x0][0x2d0], -R2 ;  /* 0x0000b4000a037a23 */ /* 0x004fce0000010802 */
[----:B------:R-:W2:Y:S01]  /*4440*/  MUFU.EX2 R249, R3 ;  /* 0x0000000300f97308 */ /* 0x000ea20000000800 */
[----:B-1----:R-:W-:Y:S01]  /*4450*/  FMUL.FTZ R0, R8, c[0x0][0x2d0] ;  /* 0x0000b40008007a20 */ /* 0x002fe20000410000 */
[----:B---3--:R-:W-:-:S04]  /*4460*/  F2FP.BF16.PACK_AB R4, R248, R250 ;  /* 0x000000faf804723e */ /* 0x008fc800000010ff */
[----:B------:R-:W-:Y:S02]  /*4470*/  FSEL R0, R0, RZ, P0 ;  /* 0x000000ff00007208 */ /* 0x000fe40000000000 */
[----:B--2---:R-:W-:-:S03]  /*4480*/  F2FP.BF16.PACK_AB R6, R249, R247 ;  /* 0x000000f7f906723e */ /* 0x004fc600000010ff */
[----:B------:R-:W-:-:S04]  /*4490*/  FFMA.FTZ R3, R11, c[0x0][0x2d0], -R0 ;  /* 0x0000b4000b037a23 */ /* 0x000fc80000010800 */
[----:B------:R1:W-:Y:S02]  /*44a0*/  MUFU.EX2 R245, R3 ;  /* 0x0000000300f57308 */ /* 0x0003e40000000800 */
[----:B-1----:R-:W-:-:S06]  /*44b0*/  FFMA.FTZ R3, R12, c[0x0][0x2d0], -R0 ;  /* 0x0000b4000c037a23 */ /* 0x002fcc0000010800 */
[----:B------:R1:W2:Y:S02]  /*44c0*/  MUFU.EX2 R244, R3 ;  /* 0x0000000300f47308 */ /* 0x0002a40000000800 */
[----:B-1----:R-:W-:Y:S01]  /*44d0*/  FFMA.FTZ R3, R13, c[0x0][0x2d0], -R0 ;  /* 0x0000b4000d037a23 */ /* 0x002fe20000010800 */
[----:B--2---:R-:W-:-:S05]  /*44e0*/  F2FP.BF16.PACK_AB R5, R244, R245 ;  /* 0x000000f5f405723e */ /* 0x004fca00000010ff */
[----:B------:R1:W-:Y:S02]  /*44f0*/  MUFU.EX2 R243, R3 ;  /* 0x0000000300f37308 */ /* 0x0003e40000000800 */
[----:B-1----:R-:W-:Y:S02]  /*4500*/  FFMA.FTZ R3, R14, c[0x0][0x2d0], -R0 ;  /* 0x0000b4000e037a23 */ /* 0x002fe40000010800 */
[----:B------:R-:W1:Y:S04]  /*4510*/  LDSM.16.MT88.4 R12, [R174+0x2000] ;  /* 0x00200000ae0c783b */ /* 0x000e680000004200 */
[----:B------:R-:W2:Y:S02]  /*4520*/  MUFU.EX2 R246, R3 ;  /* 0x0000000300f67308 */ /* 0x000ea40000000800 */
[----:B--2---:R-:W-:Y:S01]  /*4530*/  F2FP.BF16.PACK_AB R7, R246, R243 ;  /* 0x000000f3f607723e */ /* 0x004fe200000010ff */
[----:B------:R-:W-:-:S05]  /*4540*/  FFMA.FTZ R3, R40, c[0x0][0x2d0], -R2 ;  /* 0x0000b40028037a23 */ /* 0x000fca0000010802 */
[----:B------:R2:W-:Y:S01]  /*4550*/  MUFU.EX2 R240, R3 ;  /* 0x0000000300f07308 */ /* 0x0005e20000000800 */
[C---:B------:R-:W-:Y:S08]  /*4560*/  HMMA.16816.F32.BF16 R80, R4.reuse, R24, RZ ;  /* 0x000000180450723c */ /* 0x040ff000000418ff */
[----:B------:R-:W-:Y:S01]  /*4570*/  HMMA.16816.F32.BF16 R52, R4, R26, RZ ;  /* 0x0000001a0434723c */ /* 0x000fe200000418ff */
[----:B------:R-:W3:Y:S01]  /*4580*/  LDSM.16.MT88.4 R24, [R173+0x4000] ;  /* 0x00400000ad18783b */ /* 0x000ee20000004200 */
[----:B--2---:R-:W-:-:S06]  /*4590*/  FFMA.FTZ R3, R41, c[0x0][0x2d0], -R2 ;  /* 0x0000b40029037a23 */ /* 0x004fcc0000010802 */
[C---:B-1----:R-:W-:Y:S01]  /*45a0*/  HMMA.16816.F32.BF16 R68, R4.reuse, R12, RZ ;  /* 0x0000000c0444723c */ /* 0x042fe200000418ff */
[----:B------:R1:W2:Y:S07]  /*45b0*/  MUFU.EX2 R242, R3 ;  /* 0x0000000300f27308 */ /* 0x0002ae0000000800 */
[C---:B------:R-:W-:Y:S01]  /*45c0*/  HMMA.16816.F32.BF16 R96, R4.reuse, R14, RZ ;  /* 0x0000000e0460723c */ /* 0x040fe200000418ff */
[----:B------:R-:W4:Y:S07]  /*45d0*/  LDSM.16.MT88.4 R12, [R174+0x4000] ;  /* 0x00400000ae0c783b */ /* 0x000f2e0000004200 */
[----:B------:R-:W-:Y:S01]  /*45e0*/  HMMA.16816.F32.BF16 R76, R4, R20, RZ ;  /* 0x00000014044c723c */ /* 0x000fe200000418ff */
[----:B-1----:R-:W-:-:S04]  /*45f0*/  FFMA.FTZ R3, R43, c[0x0][0x2d0], -R2 ;  /* 0x0000b4002b037a23 */ /* 0x002fc80000010802 */
[----:B------:R1:W-:Y:S03]  /*4600*/  MUFU.EX2 R239, R3 ;  /* 0x0000000300ef7308 */ /* 0x0003e60000000800 */
[C---:B------:R-:W-:Y:S01]  /*4610*/  HMMA.16816.F32.BF16 R108, R4.reuse, R22, RZ ;  /* 0x00000016046c723c */ /* 0x040fe200000418ff */
[----:B------:R-:W2:Y:S07]  /*4620*/  LDSM.16.MT88.4 R20, [R176+0x4000] ;  /* 0x00400000b014783b */ /* 0x000eae0000004200 */
[----:B------:R-:W-:Y:S01]  /*4630*/  HMMA.16816.F32.BF16 R88, R4, R32, RZ ;  /* 0x000000200458723c */ /* 0x000fe200000418ff */
[----:B-1----:R-:W-:-:S07]  /*4640*/  FFMA.FTZ R3, R42, c[0x0][0x2d0], -R2 ;  /* 0x0000b4002a037a23 */ /* 0x002fce0000010802 */
[C---:B------:R-:W-:Y:S01]  /*4650*/  HMMA.16816.F32.BF16 R60, R4.reuse, R34, RZ ;  /* 0x00000022043c723c */ /* 0x040fe200000418ff */
[----:B------:R-:W1:Y:S01]  /*4660*/  LDSM.16.MT88.4 R32, [R176+0x2000] ;  /* 0x00200000b020783b */ /* 0x000e620000004200 */
[----:B------:R3:W1:Y:S06]  /*4670*/  MUFU.EX2 R241, R3 ;  /* 0x0000000300f17308 */ /* 0x00066c0000000800 */
[C---:B------:R-:W-:Y:S08]  /*4680*/  HMMA.16816.F32.BF16 R72, R4.reuse, R16, RZ ;  /* 0x000000100448723c */ /* 0x040ff000000418ff */
[----:B------:R-:W-:Y:S01]  /*4690*/  HMMA.16816.F32.BF16 R104, R4, R18, RZ ;  /* 0x000000120468723c */ /* 0x000fe200000418ff */
[----:B------:R-:W1:Y:S01]  /*46a0*/  LDSM.16.MT88.4 R16, [R177+0x4000] ;  /* 0x00400000b110783b */ /* 0x000e620000004200 */
[----:B---3--:R-:W-:-:S04]  /*46b0*/  FFMA.FTZ R3, R44, c[0x0][0x2d0], -R0 ;  /* 0x0000b4002c037a23 */ /* 0x008fc80000010800 */
[----:B------:R3:W-:Y:S02]  /*46c0*/  MUFU.EX2 R236, R3 ;  /* 0x0000000300ec7308 */ /* 0x0007e40000000800 */
[C---:B------:R-:W-:Y:S08]  /*46d0*/  HMMA.16816.F32.BF16 R84, R4.reuse, R28, RZ ;  /* 0x0000001c0454723c */ /* 0x040ff000000418ff */
[----:B------:R-:W-:Y:S01]  /*46e0*/  HMMA.16816.F32.BF16 R56, R4, R30, RZ ;  /* 0x0000001e0438723c */ /* 0x000fe200000418ff */
[----:B------:R-:W1:Y:S01]  /*46f0*/  LDSM.16.MT88.4 R28, [R173+0x800] ;  /* 0x00080000ad1c783b */ /* 0x000e620000004200 */
[----:B---3--:R-:W-:-:S06]  /*4700*/  FFMA.FTZ R3, R47, c[0x0][0x2d0], -R0 ;  /* 0x0000b4002f037a23 */ /* 0x008fcc0000010800 */
[C---:B------:R-:W-:Y:S01]  /*4710*/  HMMA.16816.F32.BF16 R40, R4.reuse, R24, RZ ;  /* 0x000000180428723c */ /* 0x040fe200000418ff */
[----:B------:R3:W1:Y:S07]  /*4720*/  MUFU.EX2 R238, R3 ;  /* 0x0000000300ee7308 */ /* 0x00066e0000000800 */
[C---:B------:R-:W-:Y:S01]  /*4730*/  HMMA.16816.F32.BF16 R112, R4.reuse, R26, RZ ;  /* 0x0000001a0470723c */ /* 0x040fe200000418ff */
[----:B------:R-:W1:Y:S07]  /*4740*/  LDSM.16.MT88.4 R24, [R174+0x800] ;  /* 0x00080000ae18783b */ /* 0x000e6e0000004200 */
[----:B----4-:R-:W-:Y:S01]  /*4750*/  HMMA.16816.F32.BF16 R120, R4, R12, RZ ;  /* 0x0000000c0478723c */ /* 0x010fe200000418ff */
[----:B---3--:R-:W-:-:S04]  /*4760*/  FFMA.FTZ R3, R45, c[0x0][0x2d0], -R0 ;  /* 0x0000b4002d037a23 */ /* 0x008fc80000010800 */
[----:B------:R3:W-:Y:S03]  /*4770*/  MUFU.EX2 R235, R3 ;  /* 0x0000000300eb7308 */ /* 0x0007e60000000800 */
[C---:B------:R-:W-:Y:S01]  /*4780*/  HMMA.16816.F32.BF16 R128, R4.reuse, R14, RZ ;  /* 0x0000000e0480723c */ /* 0x040fe200000418ff */
[----:B------:R-:W4:Y:S07]  /*4790*/  LDSM.16.MT88.4 R12, [R177+0x800] ;  /* 0x00080000b10c783b */ /* 0x000f2e0000004200 */
[----:B--2---:R-:W-:Y:S01]  /*47a0*/  HMMA.16816.F32.BF16 R140, R4, R20, RZ ;  /* 0x00000014048c723c */ /* 0x004fe200000418ff */
[----:B---3--:R-:W-:-:S07]  /*47b0*/  FFMA.FTZ R3, R46, c[0x0][0x2d0], -R0 ;  /* 0x0000b4002e037a23 */ /* 0x008fce0000010800 */
[C---:B------:R-:W-:Y:S01]  /*47c0*/  HMMA.16816.F32.BF16 R148, R4.reuse, R22, RZ ;  /* 0x000000160494723c */ /* 0x040fe200000418ff */
[----:B------:R-:W2:Y:S01]  /*47d0*/  LDSM.16.MT88.4 R20, [R176+0x800] ;  /* 0x00080000b014783b */ /* 0x000ea20000004200 */
[----:B------:R3:W1:Y:S06]  /*47e0*/  MUFU.EX2 R237, R3 ;  /* 0x0000000300ed7308 */ /* 0x00066c0000000800 */
[C---:B------:R-:W-:Y:S08]  /*47f0*/  HMMA.16816.F32.BF16 R64, R4.reuse, R36, RZ ;  /* 0x000000240440723c */ /* 0x040ff000000418ff */
[----:B------:R-:W-:Y:S01]  /*4800*/  HMMA.16816.F32.BF16 R48, R4, R38, RZ ;  /* 0x000000260430723c */ /* 0x000fe200000418ff */
[----:B---3--:R-:W-:-:S04]  /*4810*/  FFMA.FTZ R3, R101, c[0x0][0x2d0], -R2 ;  /* 0x0000b40065037a23 */ /* 0x008fc80000010802 */
[----:B------:R3:W-:Y:S03]  /*4820*/  MUFU.EX2 R218, R3 ;  /* 0x0000000300da7308 */ /* 0x0007e60000000800 */
[C---:B-1----:R-:W-:Y:S08]  /*4830*/  HMMA.16816.F32.BF16 R36, R4.reuse, R32, RZ ;  /* 0x000000200424723c */ /* 0x042ff000000418ff */
[----:B------:R-:W-:Y:S01]  /*4840*/  HMMA.16816.F32.BF16 R92, R4, R34, RZ ;  /* 0x00000022045c723c */ /* 0x000fe200000418ff */
[----:B------:R-:W-:Y:S01]  /*4850*/  LDSM.16.MT88.4 R32, [R173+0x4800] ;  /* 0x00480000ad20783b */ /* 0x000fe20000004200 */
[----:B---3--:R-:W-:-:S06]  /*4860*/  FFMA.FTZ R3, R102, c[0x0][0x2d0], -R2 ;  /* 0x0000b40066037a23 */ /* 0x008fcc0000010802 */
[C---:B------:R-:W-:Y:S01]  /*4870*/  HMMA.16816.F32.BF16 R132, R4.reuse, R16, RZ ;  /* 0x000000100484723c */ /* 0x040fe200000418ff */
[----:B------:R1:W3:Y:S07]  /*4880*/  MUFU.EX2 R217, R3 ;  /* 0x0000000300d97308 */ /* 0x0002ee0000000800 */
[----:B------:R-:W-:Y:S01]  /*4890*/  HMMA.16816.F32.BF16 R136, R4, R18, RZ ;  /* 0x000000120488723c */ /* 0x000fe200000418ff */
[----:B------:R-:W-:Y:S06]  /*48a0*/  LDSM.16.MT88.4 R16, [R176+0x2800] ;  /* 0x00280000b010783b */ /* 0x000fec0000004200 */
[----:B------:R-:W-:-:S02]  /*48b0*/  F2FP.BF16.PACK_AB R4, R242, R240 ;  /* 0x000000f0f204723e */ /* 0x000fc400000010ff */
[----:B------:R-:W-:Y:S01]  /*48c0*/  F2FP.BF16.PACK_AB R6, R241, R239 ;  /* 0x000000eff106723e */ /* 0x000fe200000010ff */
[--C-:B-1----:R-:W-:Y:S01]  /*48d0*/  FFMA.FTZ R3, R103, c[0x0][0x2d0], -R2.reuse ;  /* 0x0000b40067037a23 */ /* 0x102fe20000010802 */
[----:B------:R-:W-:Y:S02]  /*48e0*/  F2FP.BF16.PACK_AB R5, R238, R236 ;  /* 0x000000ecee05723e */ /* 0x000fe400000010ff */
[----:B------:R-:W-:Y:S01]  /*48f0*/  F2FP.BF16.PACK_AB R7, R237, R235 ;  /* 0x000000ebed07723e */ /* 0x000fe200000010ff */
[----:B------:R1:W-:Y:S06]  /*4900*/  MUFU.EX2 R216, R3 ;  /* 0x0000000300d87308 */ /* 0x0003ec0000000800 */
[C---:B------:R-:W-:Y:S08]  /*4910*/  HMMA.16816.F32.BF16 R200, R4.reuse, R28, R88 ;  /* 0x0000001c04c8723c */ /* 0x040ff00000041858 */
[----:B------:R-:W-:Y:S01]  /*4920*/  HMMA.16816.F32.BF16 R144, R4, R30, R60 ;  /* 0x0000001e0490723c */ /* 0x000fe2000004183c */
[----:B------:R-:W3:Y:S01]  /*4930*/  LDSM.16.MT88.4 R28, [R173+0x2800] ;  /* 0x00280000ad1c783b */ /* 0x000ee20000004200 */
[----:B-1----:R-:W-:-:S04]  /*4940*/  FFMA.FTZ R3, R116, c[0x0][0x2d0], -R2 ;  /* 0x0000b40074037a23 */ /* 0x002fc80000010802 */
[----:B------:R1:W1:Y:S02]  /*4950*/  MUFU.EX2 R215, R3 ;  /* 0x0000000300d77308 */ /* 0x0002640000000800 */
[C---:B------:R-:W-:Y:S08]  /*4960*/  HMMA.16816.F32.BF16 R164, R4.reuse, R24, R84 ;  /* 0x0000001804a4723c */ /* 0x040ff00000041854 */
[----:B------:R-:W-:Y:S01]  /*4970*/  HMMA.16816.F32.BF16 R84, R4, R26, R56 ;  /* 0x0000001a0454723c */ /* 0x000fe20000041838 */
[----:B------:R-:W3:Y:S01]  /*4980*/  LDSM.16.MT88.4 R24, [R174+0x2800] ;  /* 0x00280000ae18783b */ /* 0x000ee20000004200 */
[----:B-1----:R-:W-:-:S06]  /*4990*/  FFMA.FTZ R3, R118, c[0x0][0x2d0], -R0 ;  /* 0x0000b40076037a23 */ /* 0x002fcc0000010800 */
[C---:B----4-:R-:W-:Y:S01]  /*49a0*/  HMMA.16816.F32.BF16 R160, R4.reuse, R12, R80 ;  /* 0x0000000c04a0723c */ /* 0x050fe20000041850 */
[----:B------:R1:W-:Y:S07]  /*49b0*/  MUFU.EX2 R214, R3 ;  /* 0x0000000300d67308 */ /* 0x0003ee0000000800 */
[C---:B------:R-:W-:Y:S01]  /*49c0*/  HMMA.16816.F32.BF16 R88, R4.reuse, R14, R52 ;  /* 0x0000000e0458723c */ /* 0x040fe20000041834 */
[----:B------:R-:W4:Y:S07]  /*49d0*/  LDSM.16.MT88.4 R12, [R177+0x2800] ;  /* 0x00280000b10c783b */ /* 0x000f2e0000004200 */
[----:B--2---:R-:W-:Y:S01]  /*49e0*/  HMMA.16816.F32.BF16 R156, R4, R20, R76 ;  /* 0x00000014049c723c */ /* 0x004fe2000004184c */
[----:B-1----:R-:W-:-:S04]  /*49f0*/  FFMA.FTZ R3, R119, c[0x0][0x2d0], -R0 ;  /* 0x0000b40077037a23 */ /* 0x002fc80000010800 */
[----:B------:R1:W2:Y:S03]  /*4a00*/  MUFU.EX2 R103, R3 ;  /* 0x0000000300677308 */ /* 0x0002a60000000800 */
[C---:B------:R-:W-:Y:S01]  /*4a10*/  HMMA.16816.F32.BF16 R196, R4.reuse, R22, R108 ;  /* 0x0000001604c4723c */ /* 0x040fe2000004186c */
[----:B------:R-:W2:Y:S07]  /*4a20*/  LDSM.16.MT88.4 R20, [R177+0x4800] ;  /* 0x00480000b114783b */ /* 0x000eae0000004200 */
[----:B---3--:R-:W-:Y:S01]  /*4a30*/  HMMA.16816.F32.BF16 R168, R4, R30, R104 ;  /* 0x0000001e04a8723c */ /* 0x008fe20000041868 */
[----:B-1----:R-:W-:-:S07]  /*4a40*/  FFMA.FTZ R3, R117, c[0x0][0x2d0], -R0 ;  /* 0x0000b40075037a23 */ /* 0x002fce0000010800 */
[C---:B------:R-:W-:Y:S01]  /*4a50*/  HMMA.16816.F32.BF16 R108, R4.reuse, R24, R68 ;  /* 0x00000018046c723c */ /* 0x040fe20000041844 */
[----:B------:R-:W-:Y:S01]  /*4a60*/  LDSM.16.MT88.4 R116, [R174+0x1800] ;  /* 0x00180000ae74783b */ /* 0x000fe20000004200 */
[----:B------:R1:W-:Y:S06]  /*4a70*/  MUFU.EX2 R102, R3 ;  /* 0x0000000300667308 */ /* 0x0003ec0000000800 */
[C---:B------:R-:W-:Y:S01]  /*4a80*/  HMMA.16816.F32.BF16 R104, R4.reuse, R26, R96 ;  /* 0x0000001a0468723c */ /* 0x040fe20000041860 */
[----:B------:R-:W-:Y:S07]  /*4a90*/  LDSM.16.MT88.4 R24, [R174+0x1000] ;  /* 0x00100000ae18783b */ /* 0x000fee0000004200 */
[----:B------:R-:W-:Y:S01]  /*4aa0*/  HMMA.16816.F32.BF16 R152, R4, R28, R72 ;  /* 0x0000001c0498723c */ /* 0x000fe20000041848 */
[----:B------:R-:W3:Y:S01]  /*4ab0*/  LDSM.16.MT88.4 R28, [R174+0x4800] ;  /* 0x00480000ae1c783b */ /* 0x000ee20000004200 */
[----:B-1----:R-:W-:-:S04]  /*4ac0*/  FFMA.FTZ R3, R124, c[0x0][0x2d0], -R0 ;  /* 0x0000b4007c037a23 */ /* 0x002fc80000010800 */
[----:B------:R1:W1:Y:S02]  /*4ad0*/  MUFU.EX2 R101, R3 ;  /* 0x0000000300657308 */ /* 0x0002640000000800 */
[C---:B----4-:R-:W-:Y:S08]  /*4ae0*/  HMMA.16816.F32.BF16 R96, R4.reuse, R12, R64 ;  /* 0x0000000c0460723c */ /* 0x050ff00000041840 */
[----:B------:R-:W-:Y:S01]  /*4af0*/  HMMA.16816.F32.BF16 R68, R4, R14, R48 ;  /* 0x0000000e0444723c */ /* 0x000fe20000041830 */
[----:B------:R-:W4:Y:S01]  /*4b00*/  LDSM.16.MT88.4 R12, [R176+0x4800] ;  /* 0x00480000b00c783b */ /* 0x000f220000004200 */
[----:B-1----:R-:W-:-:S06]  /*4b10*/  FFMA.FTZ R3, R125, c[0x0][0x2d0], -R2 ;  /* 0x0000b4007d037a23 */ /* 0x002fcc0000010802 */
[C---:B------:R-:W-:Y:S08]  /*4b20*/  HMMA.16816.F32.BF16 R48, R4.reuse, R32, R40 ;  /* 0x000000200430723c */ /* 0x040ff00000041828 */
[C---:B------:R-:W-:Y:S01]  /*4b30*/  HMMA.16816.F32.BF16 R60, R4.reuse, R34, R112 ;  /* 0x00000022043c723c */ /* 0x040fe20000041870 */
[----:B------:R-:W1:Y:S07]  /*4b40*/  LDSM.16.MT88.4 R32, [R173+0x1000] ;  /* 0x00100000ad20783b */ /* 0x000e6e0000004200 */
[C---:B------:R-:W-:Y:S08]  /*4b50*/  HMMA.16816.F32.BF16 R52, R4.reuse, R16, R36 ;  /* 0x000000100434723c */ /* 0x040ff00000041824 */
[C---:B--2---:R-:W-:Y:S01]  /*4b60*/  HMMA.16816.F32.BF16 R36, R4.reuse, R20, R132 ;  /* 0x000000140424723c */ /* 0x044fe20000041884 */
[----:B------:R-:W-:Y:S07]  /*4b70*/  LDSM.16.MT88.4 R132, [R176+0x1800] ;  /* 0x00180000b084783b */ /* 0x000fee0000004200 */
[C---:B------:R-:W-:Y:S01]  /*4b80*/  HMMA.16816.F32.BF16 R56, R4.reuse, R22, R136 ;  /* 0x000000160438723c */ /* 0x040fe20000041888 */
[----:B------:R-:W2:Y:S07]  /*4b90*/  LDSM.16.MT88.4 R20, [R177+0x1000] ;  /* 0x00100000b114783b */ /* 0x000eae0000004200 */
[C---:B------:R-:W-:Y:S01]  /*4ba0*/  HMMA.16816.F32.BF16 R64, R4.reuse, R18, R92 ;  /* 0x000000120440723c */ /* 0x040fe2000004185c */
[----:B------:R-:W1:Y:S07]  /*4bb0*/  LDSM.16.MT88.4 R16, [R176+0x1000] ;  /* 0x00100000b010783b */ /* 0x000e6e0000004200 */
[C---:B---3--:R-:W-:Y:S08]  /*4bc0*/  HMMA.16816.F32.BF16 R44, R4.reuse, R28, R120 ;  /* 0x0000001c042c723c */ /* 0x048ff00000041878 */
[C---:B------:R-:W-:Y:S01]  /*4bd0*/  HMMA.16816.F32.BF16 R40, R4.reuse, R30, R128 ;  /* 0x0000001e0428723c */ /* 0x040fe20000041880 */
[----:B------:R-:W-:Y:S07]  /*4be0*/  LDSM.16.MT88.4 R28, [R173+0x5000] ;  /* 0x00500000ad1c783b */ /* 0x000fee0000004200 */
[C---:B----4-:R-:W-:Y:S08]  /*4bf0*/  HMMA.16816.F32.BF16 R72, R4.reuse, R12, R140 ;  /* 0x0000000c0448723c */ /* 0x050ff0000004188c */
[----:B------:R-:W-:Y:S01]  /*4c00*/  HMMA.16816.F32.BF16 R76, R4, R14, R148 ;  /* 0x0000000e044c723c */ /* 0x000fe20000041894 */
[----:B------:R-:W-:Y:S06]  /*4c10*/  LDSM.16.MT88.4 R12, [R176+0x3000] ;  /* 0x00300000b00c783b */ /* 0x000fec0000004200 */
[----:B------:R-:W-:-:S02]  /*4c20*/  F2FP.BF16.PACK_AB R4, R217, R218 ;  /* 0x000000dad904723e */ /* 0x000fc400000010ff */
[----:B------:R-:W-:Y:S02]  /*4c30*/  F2FP.BF16.PACK_AB R6, R215, R216 ;  /* 0x000000d8d706723e */ /* 0x000fe400000010ff */
[----:B------:R-:W-:Y:S02]  /*4c40*/  F2FP.BF16.PACK_AB R5, R103, R214 ;  /* 0x000000d66705723e */ /* 0x000fe400000010ff */
[----:B------:R-:W-:-:S07]  /*4c50*/  F2FP.BF16.PACK_AB R7, R101, R102 ;  /* 0x000000666507723e */ /* 0x000fce00000010ff */
[C---:B-1----:R-:W-:Y:S08]  /*4c60*/  HMMA.16816.F32.BF16 R204, R4.reuse, R32, R200 ;  /* 0x0000002004cc723c */ /* 0x042ff000000418c8 */
[C---:B------:R-:W-:Y:S01]  /*4c70*/  HMMA.16816.F32.BF16 R80, R4.reuse, R34, R144 ;  /* 0x000000220450723c */ /* 0x040fe20000041890 */
[----:B------:R-:W1:Y:S07]  /*4c80*/  LDSM.16.MT88.4 R32, [R173+0x3000] ;  /* 0x00300000ad20783b */ /* 0x000e6e0000004200 */
[C---:B--2---:R-:W-:Y:S08]  /*4c90*/  HMMA.16816.F32.BF16 R120, R4.reuse, R20, R160 ;  /* 0x000000140478723c */ /* 0x044ff000000418a0 */
[C---:B------:R-:W-:Y:S01]  /*4ca0*/  HMMA.16816.F32.BF16 R88, R4.reuse, R22, R88 ;  /* 0x000000160458723c */ /* 0x040fe20000041858 */
[----:B------:R-:W2:Y:S07]  /*4cb0*/  LDSM.16.MT88.4 R20, [R177+0x3000] ;  /* 0x00300000b114783b */ /* 0x000eae0000004200 */
[C---:B------:R-:W-:Y:S08]  /*4cc0*/  HMMA.16816.F32.BF16 R112, R4.reuse, R24, R164 ;  /* 0x000000180470723c */ /* 0x040ff000000418a4 */
[C---:B------:R-:W-:Y:S01]  /*4cd0*/  HMMA.16816.F32.BF16 R84, R4.reuse, R26, R84 ;  /* 0x0000001a0454723c */ /* 0x040fe20000041854 */
[----:B------:R-:W3:Y:S07]  /*4ce0*/  LDSM.16.MT88.4 R24, [R174+0x3000] ;  /* 0x00300000ae18783b */ /* 0x000eee0000004200 */
[C---:B------:R-:W-:Y:S08]  /*4cf0*/  HMMA.16816.F32.BF16 R128, R4.reuse, R16, R156 ;  /* 0x000000100480723c */ /* 0x040ff0000004189c */
[C---:B-1----:R-:W-:Y:S01]  /*4d00*/  HMMA.16816.F32.BF16 R148, R4.reuse, R32, R152 ;  /* 0x000000200494723c */ /* 0x042fe20000041898 */
[----:B------:R1:W-:Y:S06]  /*4d10*/  MUFU.EX2 R32, R3 ;  /* 0x0000000300207308 */ /* 0x0003ec0000000800 */
[----:B------:R-:W-:Y:S01]  /*4d20*/  IMAD.MOV.U32 R33, RZ, RZ, R9 ;  /* 0x000000ffff217224 */ /* 0x000fe200078e0009 */
[C---:B------:R-:W-:Y:S01]  /*4d30*/  HMMA.16816.F32.BF16 R92, R4.reuse, R18, R196 ;  /* 0x00000012045c723c */ /* 0x040fe200000418c4 */
[----:B------:R-:W4:Y:S07]  /*4d40*/  LDSM.16.MT88.4 R16, [R177+0x5000] ;  /* 0x00500000b110783b */ /* 0x000f2e0000004200 */
[----:B--2---:R-:W-:Y:S01]  /*4d50*/  HMMA.16816.F32.BF16 R160, R4, R22, R68 ;  /* 0x0000001604a0723c */ /* 0x004fe20000041844 */
[----:B-1----:R-:W-:-:S04]  /*4d60*/  FFMA.FTZ R3, R126, c[0x0][0x2d0], -R2 ;  /* 0x0000b4007e037a23 */ /* 0x002fc80000010802 */
[----:B------:R1:W2:Y:S03]  /*4d70*/  MUFU.EX2 R23, R3 ;  /* 0x0000000300177308 */ /* 0x0002a60000000800 */
[C---:B------:R-:W-:Y:S08]  /*4d80*/  HMMA.16816.F32.BF16 R196, R4.reuse, R20, R96 ;  /* 0x0000001404c4723c */ /* 0x040ff00000041860 */
[----:B---3--:R-:W-:Y:S01]  /*4d90*/  HMMA.16816.F32.BF16 R200, R4, R24, R108 ;  /* 0x0000001804c8723c */ /* 0x008fe2000004186c */
[----:B------:R-:W-:Y:S01]  /*4da0*/  LDSM.16.MT88.4 R108, [R173+0x1800] ;  /* 0x00180000ad6c783b */ /* 0x000fe20000004200 */
[--C-:B-1----:R-:W-:Y:S01]  /*4db0*/  FFMA.FTZ R3, R127, c[0x0][0x2d0], -R2.reuse ;  /* 0x0000b4007f037a23 */ /* 0x102fe20000010802 */
[----:B--2---:R-:W-:Y:S01]  /*4dc0*/  F2FP.BF16.PACK_AB R96, R23, R32 ;  /* 0x000000201760723e */ /* 0x004fe200000010ff */
[----:B------:R-:W-:-:S04]  /*4dd0*/  FFMA.FTZ R2, R219, c[0x0][0x2d0], -R2 ;  /* 0x0000b400db027a23 */ /* 0x000fc80000010802 */
[C---:B------:R-:W-:Y:S01]  /*4de0*/  HMMA.16816.F32.BF16 R164, R4.reuse, R26, R104 ;  /* 0x0000001a04a4723c */ /* 0x040fe20000041868 */
[----:B------:R-:W1:Y:S01]  /*4df0*/  LDSM.16.MT88.4 R24, [R174+0x5000] ;  /* 0x00500000ae18783b */ /* 0x000e620000004200 */
[----:B------:R-:W-:Y:S03]  /*4e00*/  MUFU.EX2 R22, R3 ;  /* 0x0000000300167308 */ /* 0x000fe60000000800 */
[----:B------:R-:W-:Y:S03]  /*4e10*/  LDSM.16.MT88.4 R124, [R177+0x1800] ;  /* 0x00180000b17c783b */ /* 0x000fe60000004200 */
[C---:B------:R-:W-:Y:S02]  /*4e20*/  HMMA.16816.F32.BF16 R156, R4.reuse, R12, R52 ;  /* 0x0000000c049c723c */ /* 0x040fe40000041834 */
[----:B------:R2:W3:Y:S06]  /*4e30*/  MUFU.EX2 R21, R2 ;  /* 0x0000000200157308 */ /* 0x0004ec0000000800 */
[C---:B------:R-:W-:Y:S01]  /*4e40*/  HMMA.16816.F32.BF16 R152, R4.reuse, R14, R64 ;  /* 0x0000000e0498723c */ /* 0x040fe20000041840 */
[----:B------:R-:W1:Y:S04]  /*4e50*/  LDSM.16.MT88.4 R12, [R176+0x5000] ;  /* 0x00500000b00c783b */ /* 0x000e680000004200 */
[----:B------:R-:W-:Y:S03]  /*4e60*/  LDSM.16.MT88.4 R64, [R176+0x3800] ;  /* 0x00380000b040783b */ /* 0x000fe60000004200 */
[----:B----4-:R-:W-:Y:S01]  /*4e70*/  HMMA.16816.F32.BF16 R140, R4, R16, R36 ;  /* 0x00000010048c723c */ /* 0x010fe20000041824 */
[----:B--2---:R-:W-:Y:S01]  /*4e80*/  FFMA.FTZ R2, R229, c[0x0][0x2d0], -R0 ;  /* 0x0000b400e5027a23 */ /* 0x004fe20000010800 */
[----:B---3--:R-:W-:-:S03]  /*4e90*/  F2FP.BF16.PACK_AB R98, R21, R22 ;  /* 0x000000161562723e */ /* 0x008fc600000010ff */
[----:B------:R2:W-:Y:S03]  /*4ea0*/  MUFU.EX2 R20, R2 ;  /* 0x0000000200147308 */ /* 0x0005e60000000800 */
[C---:B------:R-:W-:Y:S01]  /*4eb0*/  HMMA.16816.F32.BF16 R144, R4.reuse, R18, R56 ;  /* 0x000000120490723c */ /* 0x040fe20000041838 */
[----:B------:R-:W-:Y:S07]  /*4ec0*/  LDSM.16.MT88.4 R56, [R177+0x3800] ;  /* 0x00380000b138783b */ /* 0x000fee0000004200 */
[----:B------:R-:W-:Y:S01]  /*4ed0*/  HMMA.16816.F32.BF16 R68, R4, R28, R48 ;  /* 0x0000001c0444723c */ /* 0x000fe20000041830 */
[----:B------:R-:W-:Y:S01]  /*4ee0*/  LDSM.16.MT88.4 R48, [R174+0x3800] ;  /* 0x00380000ae30783b */ /* 0x000fe20000004200 */
[----:B--2---:R-:W-:-:S06]  /*4ef0*/  FFMA.FTZ R2, R230, c[0x0][0x2d0], -R0 ;  /* 0x0000b400e6027a23 */ /* 0x004fcc0000010800 */
[C---:B-1----:R-:W-:Y:S01]  /*4f00*/  HMMA.16816.F32.BF16 R136, R4.reuse, R24, R44 ;  /* 0x000000180488723c */ /* 0x042fe2000004182c */
[----:B------:R1:W2:Y:S07]  /*4f10*/  MUFU.EX2 R11, R2 ;  /* 0x00000002000b7308 */ /* 0x0002ae0000000800 */
[C---:B------:R-:W-:Y:S01]  /*4f20*/  HMMA.16816.F32.BF16 R24, R4.reuse, R26, R40 ;  /* 0x0000001a0418723c */ /* 0x040fe20000041828 */
[----:B------:R-:W3:Y:S07]  /*4f30*/  LDSM.16.MT88.4 R40, [R173+0x3800] ;  /* 0x00380000ad28783b */ /* 0x000eee0000004200 */
[----:B------:R-:W-:Y:S01]  /*4f40*/  HMMA.16816.F32.BF16 R16, R4, R12, R72 ;  /* 0x0000000c0410723c */ /* 0x000fe20000041848 */
[----:B------:R-:W4:Y:S01]  /*4f50*/  LDSM.16.MT88.4 R72, [R173+0x5800] ;  /* 0x00580000ad48783b */ /* 0x000f220000004200 */
[--C-:B-1----:R-:W-:Y:S01]  /*4f60*/  FFMA.FTZ R2, R232, c[0x0][0x2d0], -R0.reuse ;  /* 0x0000b400e8027a23 */ /* 0x102fe20000010800 */
[----:B--2---:R-:W-:Y:S01]  /*4f70*/  F2FP.BF16.PACK_AB R97, R11, R20 ;  /* 0x000000140b61723e */ /* 0x004fe200000010ff */
[----:B------:R-:W-:-:S02]  /*4f80*/  FFMA.FTZ R0, R231, c[0x0][0x2d0], -R0 ;  /* 0x0000b400e7007a23 */ /* 0x000fc40000010800 */
[----:B------:R1:W-:Y:S02]  /*4f90*/  MUFU.EX2 R10, R2 ;  /* 0x00000002000a7308 */ /* 0x0003e40000000800 */
[C---:B------:R-:W-:Y:S06]  /*4fa0*/  HMMA.16816.F32.BF16 R168, R4.reuse, R34, R168 ;  /* 0x0000002204a8723c */ /* 0x040fec00000418a8 */
[----:B------:R2:W2:Y:S02]  /*4fb0*/  MUFU.EX2 R9, R0 ;  /* 0x0000000000097308 */ /* 0x0004a40000000800 */
[----:B------:R-:W-:Y:S01]  /*4fc0*/  HMMA.16816.F32.BF16 R28, R4, R30, R60 ;  /* 0x0000001e041c723c */ /* 0x000fe2000004183c */
[----:B-1----:R-:W-:-:S07]  /*4fd0*/  FADD.FTZ R2, R250, R248 ;  /* 0x000000f8fa027221 */ /* 0x002fce0000010000 */
[----:B------:R-:W-:Y:S01]  /*4fe0*/  HMMA.16816.F32.BF16 R12, R4, R14, R76 ;  /* 0x0000000e040c723c */ /* 0x000fe2000004184c */
[----:B------:R-:W-:Y:S01]  /*4ff0*/  LDSM.16.MT88.4 R4, [R176+0x5800] ;  /* 0x00580000b004783b */ /* 0x000fe20000004200 */
[----:B------:R-:W-:Y:S02]  /*5000*/  FADD.FTZ R2, R247, R2 ;  /* 0x00000002f7027221 */ /* 0x000fe40000010000 */
[----:B--2---:R-:W-:Y:S01]  /*5010*/  FADD.FTZ R0, R245, R244 ;  /* 0x000000f4f5007221 */ /* 0x004fe20000010000 */
[----:B------:R-:W-:Y:S01]  /*5020*/  F2FP.BF16.PACK_AB R99, R9, R10 ;  /* 0x0000000a0963723e */ /* 0x000fe200000010ff */
[----:B------:R-:W-:Y:S02]  /*5030*/  FADD.FTZ R2, R249, R2 ;  /* 0x00000002f9027221 */ /* 0x000fe40000010000 */
[----:B------:R-:W-:Y:S02]  /*5040*/  FADD.FTZ R0, R243, R0 ;  /* 0x00000000f3007221 */ /* 0x000fe40000010000 */
[----:B------:R-:W-:-:S02]  /*5050*/  FADD.FTZ R2, R240, R2 ;  /* 0x00000002f0027221 */ /* 0x000fc40000010000 */
[----:B------:R-:W-:Y:S01]  /*5060*/  FADD.FTZ R0, R246, R0 ;  /* 0x00000000f6007221 */ /* 0x000fe20000010000 */
[C---:B------:R-:W-:Y:S01]  /*5070*/  HMMA.16816.F32.BF16 R104, R96.reuse, R108, R204 ;  /* 0x0000006c6068723c */ /* 0x040fe200000418cc */
        /* <DEDUP_REMOVED lines=9> */
[----:B------:R-:W-:Y:S01]  /*5110*/  HMMA.16816.F32.BF16 R108, R96, R110, R80 ;  /* 0x0000006e606c723c */ /* 0x000fe20000041850 */
[----:B------:R-:W1:Y:S01]  /*5120*/  LDSM.16.MT88.4 R80, [R174+0x5800] ;  /* 0x00580000ae50783b */ /* 0x000e620000004200 */
[----:B------:R-:W-:Y:S02]  /*5130*/  FADD.FTZ R2, R217, R2 ;  /* 0x00000002d9027221 */ /* 0x000fe40000010000 */
[----:B------:R-:W-:Y:S02]  /*5140*/  FADD.FTZ R0, R214, R0 ;  /* 0x00000000d6007221 */ /* 0x000fe40000010000 */
[----:B------:R-:W-:-:S02]  /*5150*/  FADD.FTZ R2, R216, R2 ;  /* 0x00000002d8027221 */ /* 0x000fc40000010000 */
[C---:B------:R-:W-:Y:S01]  /*5160*/  HMMA.16816.F32.BF16 R124, R96.reuse, R126, R88 ;  /* 0x0000007e607c723c */ /* 0x040fe20000041858 */
[----:B------:R-:W2:Y:S01]  /*5170*/  LDSM.16.MT88.4 R88, [R177+0x5800] ;  /* 0x00580000b158783b */ /* 0x000ea20000004200 */
[----:B------:R-:W-:Y:S02]  /*5180*/  FADD.FTZ R0, R103, R0 ;  /* 0x0000000067007221 */ /* 0x000fe40000010000 */
[----:B------:R-:W-:Y:S02]  /*5190*/  FADD.FTZ R2, R215, R2 ;  /* 0x00000002d7027221 */ /* 0x000fe40000010000 */
[----:B------:R-:W-:Y:S02]  /*51a0*/  FADD.FTZ R0, R102, R0 ;  /* 0x0000000066007221 */ /* 0x000fe40000010000 */
[----:B------:R-:W-:Y:S01]  /*51b0*/  FADD.FTZ R3, R32, R2 ;  /* 0x0000000220037221 */ /* 0x000fe20000010000 */
[----:B------:R-:W-:Y:S01]  /*51c0*/  HMMA.16816.F32.BF16 R112, R96, R116, R112 ;  /* 0x000000746070723c */ /* 0x000fe20000041870 */
[----:B------:R-:W-:-:S02]  /*51d0*/  FADD.FTZ R0, R101, R0 ;  /* 0x0000000065007221 */ /* 0x000fc40000010000 */
[----:B------:R-:W-:Y:S02]  /*51e0*/  FADD.FTZ R3, R23, R3 ;  /* 0x0000000317037221 */ /* 0x000fe40000010000 */
[----:B------:R-:W-:Y:S01]  /*51f0*/  FADD.FTZ R2, R20, R0 ;  /* 0x0000000014027221 */ /* 0x000fe20000010000 */
[----:B------:R-:W-:Y:S01]  /*5200*/  IADD3 R0, R33, -0x2, RZ ;  /* 0xfffffffe21007810 */ /* 0x000fe20007ffe0ff */
[----:B------:R-:W-:Y:S01]  /*5210*/  FADD.FTZ R3, R22, R3 ;  /* 0x0000000316037221 */ /* 0x000fe20000010000 */
[----:B------:R-:W-:Y:S01]  /*5220*/  HMMA.16816.F32.BF16 R116, R96, R118, R84 ;  /* 0x000000766074723c */ /* 0x000fe20000041854 */
[----:B------:R-:W-:Y:S01]  /*5230*/  FADD.FTZ R2, R11, R2 ;  /* 0x000000020b027221 */ /* 0x000fe20000010000 */
[----:B------:R-:W-:Y:S01]  /*5240*/  ISETP.GE.AND P0, PT, R0, R226, PT ;  /* 0x000000e20000720c */ /* 0x000fe20003f06270 */
[----:B------:R-:W-:Y:S02]  /*5250*/  FADD.FTZ R218, R21, R3 ;  /* 0x0000000315da7221 */ /* 0x000fe40000010000 */
[----:B------:R-:W-:-:S03]  /*5260*/  FADD.FTZ R2, R10, R2 ;  /* 0x000000020a027221 */ /* 0x000fc60000010000 */
[----:B------:R-:W-:Y:S01]  /*5270*/  HMMA.16816.F32.BF16 R128, R96, R132, R128 ;  /* 0x000000846080723c */ /* 0x000fe20000041880 */
[----:B------:R-:W-:-:S07]  /*5280*/  FADD.FTZ R219, R9, R2 ;  /* 0x0000000209db7221 */ /* 0x000fce0000010000 */
[C---:B------:R-:W-:Y:S08]  /*5290*/  HMMA.16816.F32.BF16 R132, R96.reuse, R134, R92 ;  /* 0x000000866084723c */ /* 0x040ff0000004185c */
[C---:B---3--:R-:W-:Y:S08]  /*52a0*/  HMMA.16816.F32.BF16 R36, R96.reuse, R40, R148 ;  /* 0x000000286024723c */ /* 0x048ff00000041894 */
[C---:B------:R-:W-:Y:S08]  /*52b0*/  HMMA.16816.F32.BF16 R44, R96.reuse, R48, R200 ;  /* 0x00000030602c723c */ /* 0x040ff000000418c8 */
[C---:B------:R-:W-:Y:S08]  /*52c0*/  HMMA.16816.F32.BF16 R52, R96.reuse, R56, R196 ;  /* 0x000000386034723c */ /* 0x040ff000000418c4 */
[C---:B------:R-:W-:Y:S08]  /*52d0*/  HMMA.16816.F32.BF16 R60, R96.reuse, R64, R156 ;  /* 0x00000040603c723c */ /* 0x040ff0000004189c */
[C---:B----4-:R-:W-:Y:S08]  /*52e0*/  HMMA.16816.F32.BF16 R68, R96.reuse, R72, R68 ;  /* 0x000000486044723c */ /* 0x050ff00000041844 */
        /* <DEDUP_REMOVED lines=8> */
[C---:B------:R-:W-:Y:S08]  /*5370*/  HMMA.16816.F32.BF16 R88, R96.reuse, R90, R144 ;  /* 0x0000005a6058723c */ /* 0x040ff00000041890 */
[C---:B------:R-:W-:Y:S08]  /*5380*/  HMMA.16816.F32.BF16 R92, R96.reuse, R4, R16 ;  /* 0x00000004605c723c */ /* 0x040ff00000041810 */
[----:B------:R-:W-:Y:S01]  /*5390*/  HMMA.16816.F32.BF16 R96, R96, R6, R12 ;  /* 0x000000066060723c */ /* 0x000fe2000004180c */
[----:B------:R-:W-:Y:S07]  /*53a0*/  @!UPT UIADD3 URZ, URZ, URZ, URZ ;  /* 0x0000003f3f3ff290 */ /* 0x000fee000fffe03f */
[----:B------:R-:W-:Y:S11]  /*53b0*/  @!P0 BRA `(.L_x_43) ;  /* 0x00002dc000008947 */ /* 0x000ff60003800000 */
[----:B------:R-:W-:Y:S02]  /*53c0*/  MOV R196, R0 ;  /* 0x0000000000c47202 */ /* 0x000fe40000000f00 */
[----:B------:R-:W-:-:S02]  /*53d0*/  MOV R102, R8 ;  /* 0x0000000800667202 */ /* 0x000fc40000000f00 */
[----:B------:R-:W-:Y:S02]  /*53e0*/  MOV R101, R100 ;  /* 0x0000006400657202 */ /* 0x000fe40000000f00 */
.L_x_44:
[----:B------:R-:W-:Y:S04]  /*53f0*/  DEPBAR.LE SB0, 0x0 ;  /* 0x000080000000791a */ /* 0x000fe80000000000 */
[----:B------:R-:W-:Y:S01]  /*5400*/  WARPSYNC 0xffffffff ;  /* 0xffffffff00007948 */ /* 0x000fe20003800000 */
[----:B------:R-:W-:Y:S01]  /*5410*/  BAR.SYNC.DEFER_BLOCKING 0x0 ;  /* 0x0000000000007b1d */ /* 0x000fe20000010000 */
[----:B------:R-:W-:Y:S01]  /*5420*/  SHF.R.S32.HI R0, RZ, 0x1f, R196 ;  /* 0x0000001fff007819 */ /* 0x000fe200000114c4 */
[----:B------:R-:W-:Y:S01]  /*5430*/  IMAD.WIDE.U32 R2, R196, c[0x0][0x208], RZ ;  /* 0x00008200c4027a25 */ /* 0x000fe200078e00ff */
[C---:B------:R-:W-:Y:S02]  /*5440*/  IADD3 R100, P1, R210.reuse, 0x40, RZ ;  /* 0x00000040d2647810 */ /* 0x040fe40007f3e0ff */
[----:B------:R-:W-:Y:S01]  /*5450*/  IADD3 R31, P2, R210, 0x80, RZ ;  /* 0x00000080d21f7810 */ /* 0x000fe20007f5e0ff */
[----:B------:R-:W-:Y:S01]  /*5460*/  IMAD R0, R0, c[0x0][0x208], RZ ;  /* 0x0000820000007a24 */ /* 0x000fe200078e02ff */
[----:B------:R-:W-:Y:S02]  /*5470*/  SHF.L.U32 R20, R2, 0x6, RZ ;  /* 0x0000000602147819 */ /* 0x000fe400000006ff */
[----:B------:R-:W-:Y:S01]  /*5480*/  MOV R21, c[0x0][0x208] ;  /* 0x0000820000157a02 */ /* 0x000fe20000000f00 */
[----:B------:R-:W-:Y:S01]  /*5490*/  IMAD R0, R196, c[0x0][0x20c], R0 ;  /* 0x00008300c4007a24 */ /* 0x000fe200078e0200 */
[----:B------:R-:W-:Y:S02]  /*54a0*/  IADD3 R29, P5, R20, R210, RZ ;  /* 0x000000d2141d7210 */ /* 0x000fe40007fbe0ff */
[-C--:B------:R-:W-:Y:S02]  /*54b0*/  IADD3.X R152, RZ, R213.reuse, RZ, P1, !PT ;  /* 0x000000d5ff987210 */ /* 0x080fe40000ffe4ff */
[----:B------:R-:W-:Y:S02]  /*54c0*/  IADD3 R0, R3, R0, RZ ;  /* 0x0000000003007210 */ /* 0x000fe40007ffe0ff */
[----:B------:R-:W-:Y:S02]  /*54d0*/  IADD3.X R103, RZ, R213, RZ, P2, !PT ;  /* 0x000000d5ff677210 */ /* 0x000fe400017fe4ff */
[----:B------:R-:W-:Y:S02]  /*54e0*/  SHF.L.U64.HI R0, R2, 0x6, R0 ;  /* 0x0000000602007819 */ /* 0x000fe40000010200 */
[----:B------:R-:W-:Y:S02]  /*54f0*/  LEA R2, P0, R21, R20, 0x5 ;  /* 0x0000001415027211 */ /* 0x000fe400078028ff */
[C---:B------:R-:W-:Y:S01]  /*5500*/  IADD3 R30, P3, R20.reuse, R100, RZ ;  /* 0x00000064141e7210 */ /* 0x040fe20007f7e0ff */
[----:B------:R-:W-:Y:S01]  /*5510*/  LDSM.16.M88.4 R32, [R179] ;  /* 0x00000000b320783b */ /* 0x000fe20000000200 */
[----:B------:R-:W-:Y:S02]  /*5520*/  IADD3 R28, P1, R20, R31, RZ ;  /* 0x0000001f141c7210 */ /* 0x000fe40007f3e0ff */
[----:B------:R-:W-:Y:S02]  /*5530*/  MOV R3, c[0x0][0x20c] ;  /* 0x0000830000037a02 */ /* 0x000fe40000000f00 */
[C---:B------:R-:W-:Y:S02]  /*5540*/  IADD3.X R148, R0.reuse, R213, RZ, P5, !PT ;  /* 0x000000d500947210 */ /* 0x040fe40002ffe4ff */
[C---:B------:R-:W-:Y:S01]  /*5550*/  LEA R168, P4, R29.reuse, c[0x0][0x1f8], 0x1 ;  /* 0x00007e001da87a11 */ /* 0x040fe200078808ff */
[----:B------:R-:W1:Y:S01]  /*5560*/  LDSM.16.M88.4 R8, [R172] ;  /* 0x00000000ac08783b */ /* 0x000e620000000200 */
[----:B------:R-:W-:Y:S02]  /*5570*/  IADD3.X R149, R0, R152, RZ, P3, !PT ;  /* 0x0000009800957210 */ /* 0x000fe40001ffe4ff */
[C---:B------:R-:W-:Y:S02]  /*5580*/  LEA R166, P2, R30.reuse, c[0x0][0x1f8], 0x1 ;  /* 0x00007e001ea67a11 */ /* 0x040fe400078408ff */
[----:B------:R-:W-:Y:S02]  /*5590*/  LEA.HI.X R169, R29, c[0x0][0x1fc], R148, 0x1, P4 ;  /* 0x00007f001da97a11 */ /* 0x000fe400020f0c94 */
[----:B------:R-:W-:Y:S01]  /*55a0*/  LEA.HI.X R167, R30, c[0x0][0x1fc], R149, 0x1, P2 ;  /* 0x00007f001ea77a11 */ /* 0x000fe200010f0c95 */
[----:B------:R-:W2:Y:S01]  /*55b0*/  LDSM.16.M88.4 R16, [R172+0x800] ;  /* 0x00080000ac10783b */ /* 0x000ea20000000200 */
[----:B------:R-:W-:Y:S02]  /*55c0*/  ISETP.GE.AND P2, PT, R223, c[0x0][0x1d4], PT ;  /* 0x00007500df007a0c */ /* 0x000fe40003f46270 */
[----:B------:R-:W-:Y:S02]  /*55d0*/  LEA.HI.X R3, R21, R0, R3, 0x5, P0 ;  /* 0x0000000015037211 */ /* 0x000fe400000f2c03 */
[----:B------:R-:W-:Y:S02]  /*55e0*/  LEA R164, P0, R28, c[0x0][0x1f8], 0x1 ;  /* 0x00007e001ca47a11 */ /* 0x000fe400078008ff */
[----:B------:R-:W-:Y:S01]  /*55f0*/  IADD3.X R0, R0, R103, RZ, P1, !PT ;  /* 0x0000006700007210 */ /* 0x000fe20000ffe4ff */
[----:B------:R-:W3:Y:S01]  /*5600*/  LDSM.16.M88.4 R24, [R172+0x1000] ;  /* 0x00100000ac18783b */ /* 0x000ee20000000200 */
[----:B------:R-:W-:Y:S02]  /*5610*/  ISETP.GE.AND P1, PT, R222, c[0x0][0x1d4], PT ;  /* 0x00007500de007a0c */ /* 0x000fe40003f26270 */
[----:B------:R-:W-:Y:S02]  /*5620*/  LEA.HI.X R165, R28, c[0x0][0x1fc], R0, 0x1, P0 ;  /* 0x00007f001ca57a11 */ /* 0x000fe400000f0c00 */
[----:B------:R-:W-:Y:S02]  /*5630*/  ISETP.GE.AND P0, PT, R220, c[0x0][0x1d4], PT ;  /* 0x00007500dc007a0c */ /* 0x000fe40003f06270 */
[C---:B------:R-:W-:Y:S01]  /*5640*/  IADD3 R100, P4, R2.reuse, R100, RZ ;  /* 0x0000006402647210 */ /* 0x040fe20007f9e0ff */
[----:B------:R-:W4:Y:S01]  /*5650*/  LDSM.16.M88.4 R136, [R172+0x1800] ;  /* 0x00180000ac88783b */ /* 0x000f220000000200 */
[----:B------:R-:W-:Y:S02]  /*5660*/  IADD3 R0, P3, R2, R31, RZ ;  /* 0x0000001f02007210 */ /* 0x000fe40007f7e0ff */
[C---:B------:R-:W-:Y:S02]  /*5670*/  IADD3.X R161, R3.reuse, R152, RZ, P4, !PT ;  /* 0x0000009803a17210 */ /* 0x040fe400027fe4ff */
[----:B------:R-:W-:Y:S02]  /*5680*/  LEA R160, P4, R100, c[0x0][0x1f8], 0x1 ;  /* 0x00007e0064a07a11 */ /* 0x000fe400078808ff */
[----:B------:R-:W-:Y:S01]  /*5690*/  IADD3 R2, P6, R2, R210, RZ ;  /* 0x000000d202027210 */ /* 0x000fe20007fde0ff */
[----:B------:R-:W-:Y:S01]  /*56a0*/  LDSM.16.M88.4 R140, [R180] ;  /* 0x00000000b48c783b */ /* 0x000fe20000000200 */
[----:B------:R-:W-:Y:S02]  /*56b0*/  LEA.HI.X R161, R100, c[0x0][0x1fc], R161, 0x1, P4 ;  /* 0x00007f0064a17a11 */ /* 0x000fe400020f0ca1 */
[C---:B------:R-:W-:Y:S02]  /*56c0*/  LEA R162, P5, R2.reuse, c[0x0][0x1f8], 0x1 ;  /* 0x00007e0002a27a11 */ /* 0x040fe400078a08ff */
[C---:B------:R-:W-:Y:S02]  /*56d0*/  IADD3.X R103, R3.reuse, R103, RZ, P3, !PT ;  /* 0x0000006703677210 */ /* 0x040fe40001ffe4ff */
[----:B------:R-:W-:Y:S01]  /*56e0*/  IADD3.X R3, R3, R213, RZ, P6, !PT ;  /* 0x000000d503037210 */ /* 0x000fe200037fe4ff */
[C---:B-1----:R-:W-:Y:S01]  /*56f0*/  HMMA.16816.F32.BF16 R4, R32.reuse, R8, RZ ;  /* 0x000000082004723c */ /* 0x042fe200000418ff */
[----:B------:R-:W1:Y:S02]  /*5700*/  LDSM.16.M88.4 R144, [R183] ;  /* 0x00000000b790783b */ /* 0x000e640000000200 */
[----:B------:R-:W-:Y:S05]  /*5710*/  LEA.HI.X R163, R2, c[0x0][0x1fc], R3, 0x1, P5 ;  /* 0x00007f0002a37a11 */ /* 0x000fea00028f0c03 */
[C---:B------:R-:W-:Y:S01]  /*5720*/  HMMA.16816.F32.BF16 R8, R32.reuse, R10, RZ ;  /* 0x0000000a2008723c */ /* 0x040fe200000418ff */
[----:B------:R-:W5:Y:S07]  /*5730*/  LDSM.16.M88.4 R148, [R194] ;  /* 0x00000000c294783b */ /* 0x000f6e0000000200 */
[C---:B--2---:R-:W-:Y:S01]  /*5740*/  HMMA.16816.F32.BF16 R12, R32.reuse, R16, RZ ;  /* 0x00000010200c723c */ /* 0x044fe200000418ff */
[----:B------:R-:W2:Y:S07]  /*5750*/  LDSM.16.M88.4 R152, [R193] ;  /* 0x00000000c198783b */ /* 0x000eae0000000200 */
[C---:B------:R-:W-:Y:S01]  /*5760*/  HMMA.16816.F32.BF16 R16, R32.reuse, R18, RZ ;  /* 0x000000122010723c */ /* 0x040fe200000418ff */
[----:B------:R-:W2:Y:S07]  /*5770*/  LDSM.16.M88.4 R156, [R192] ;  /* 0x00000000c09c783b */ /* 0x000eae0000000200 */
[C---:B---3--:R-:W-:Y:S01]  /*5780*/  HMMA.16816.F32.BF16 R20, R32.reuse, R24, RZ ;  /* 0x000000182014723c */ /* 0x048fe200000418ff */
[----:B------:R-:W-:Y:S01]  /*5790*/  @!PT LDS RZ, [RZ] ;  /* 0x00000000fffff984 */ /* 0x000fe20000000800 */
[----:B------:R-:W-:Y:S01]  /*57a0*/  @!PT LDS RZ, [RZ] ;  /* 0x00000000fffff984 */ /* 0x000fe20000000800 */
[----:B------:R-:W-:Y:S01]  /*57b0*/  @!PT LDS RZ, [RZ] ;  /* 0x00000000fffff984 */ /* 0x000fe20000000800 */
[----:B------:R3:W-:Y:S07]  /*57c0*/  LDGSTS.E.BYPASS.LTC128B.128 [R195+0x100], [R168.64], !P0 ;  /* 0x00100000a8c37fae */ /* 0x0007ee000c101d46 */
[C---:B------:R-:W-:Y:S01]  /*57d0*/  HMMA.16816.F32.BF16 R24, R32.reuse, R26, RZ ;  /* 0x0000001a2018723c */ /* 0x040fe200000418ff */
[----:B------:R2:W-:Y:S07]  /*57e0*/  LDGSTS.E.BYPASS.LTC128B.128 [R195+0x2100], [R166.64], !P1 ;  /* 0x02100000a6c37fae */ /* 0x0005ee000c901d46 */
[C---:B----4-:R-:W-:Y:S01]  /*57f0*/  HMMA.16816.F32.BF16 R28, R32.reuse, R136, RZ ;  /* 0x00000088201c723c */ /* 0x050fe200000418ff */
[----:B------:R2:W-:Y:S06]  /*5800*/  LDGSTS.E.BYPASS.LTC128B.128 [R195+0x4100], [R164.64], !P2 ;  /* 0x04100000a4c37fae */ /* 0x0005ec000d101d46 */
[C---:B------:R-:W-:Y:S01]  /*5810*/  LEA R136, P3, R0.reuse, c[0x0][0x1f8], 0x1 ;  /* 0x00007e0000887a11 */ /* 0x040fe200078608ff */
[----:B------:R-:W-:Y:S01]  /*5820*/  HMMA.16816.F32.BF16 R32, R32, R138, RZ ;  /* 0x0000008a2020723c */ /* 0x000fe200000418ff */
[----:B------:R4:W-:Y:S03]  /*5830*/  LDGSTS.E.BYPASS.LTC128B.128 [R195+0x1100], [R162.64], !P0 ;  /* 0x01100000a2c37fae */ /* 0x0009e6000c101d46 */
[----:B------:R-:W-:Y:S02]  /*5840*/  LEA.HI.X R137, R0, c[0x0][0x1fc], R103, 0x1, P3 ;  /* 0x00007f0000897a11 */ /* 0x000fe400018f0c67 */
[C---:B------:R-:W-:Y:S02]  /*5850*/  ISETP.GT.AND P3, PT, R196.reuse, R226, PT ;  /* 0x000000e2c400720c */ /* 0x040fe40003f64270 */
[C---:B-1----:R-:W-:Y:S01]  /*5860*/  HMMA.16816.F32.BF16 R4, R140.reuse, R144, R4 ;  /* 0x000000908c04723c */ /* 0x042fe20000041804 */
[----:B------:R4:W-:Y:S04]  /*5870*/  LDGSTS.E.BYPASS.LTC128B.128 [R195+0x3100], [R160.64], !P1 ;  /* 0x03100000a0c37fae */ /* 0x0009e8000c901d46 */
[----:B------:R-:W-:Y:S03]  /*5880*/  IADD3 R196, R196, -0x1, RZ ;  /* 0xffffffffc4c47810 */ /* 0x000fe60007ffe0ff */
[C---:B------:R-:W-:Y:S01]  /*5890*/  HMMA.16816.F32.BF16 R8, R140.reuse, R146, R8 ;  /* 0x000000928c08723c */ /* 0x040fe20000041808 */
[----:B------:R1:W-:Y:S07]  /*58a0*/  LDGSTS.E.BYPASS.LTC128B.128 [R195+0x5100], [R136.64], !P2 ;  /* 0x0510000088c37fae */ /* 0x0003ee000d101d46 */
[C---:B-----5:R-:W-:Y:S01]  /*58b0*/  HMMA.16816.F32.BF16 R12, R140.reuse, R148, R12 ;  /* 0x000000948c0c723c */ /* 0x060fe2000004180c */
[----:B--2---:R-:W-:Y:S07]  /*58c0*/  LDSM.16.M88.4 R164, [R178+0x800] ;  /* 0x00080000b2a4783b */ /* 0x004fee0000000200 */
[C---:B------:R-:W-:Y:S01]  /*58d0*/  HMMA.16816.F32.BF16 R16, R140.reuse, R150, R16 ;  /* 0x000000968c10723c */ /* 0x040fe20000041810 */
[----:B------:R-:W0:Y:S07]  /*58e0*/  LDGDEPBAR ;  /* 0x00000000000079af */ /* 0x000e2e0000000000 */
[C---:B------:R-:W-:Y:S01]  /*58f0*/  HMMA.16816.F32.BF16 R20, R140.reuse, R152, R20 ;  /* 0x000000988c14723c */ /* 0x040fe20000041814 */
[----:B----4-:R-:W-:Y:S07]  /*5900*/  LDSM.16.M88.4 R160, [R178] ;  /* 0x00000000b2a0783b */ /* 0x010fee0000000200 */
[C---:B------:R-:W-:Y:S01]  /*5910*/  HMMA.16816.F32.BF16 R24, R140.reuse, R154, R24 ;  /* 0x0000009a8c18723c */ /* 0x040fe20000041818 */
[----:B-1----:R-:W1:Y:S07]  /*5920*/  LDSM.16.M88.4 R136, [R182] ;  /* 0x00000000b688783b */ /* 0x002e6e0000000200 */
[C---:B------:R-:W-:Y:S01]  /*5930*/  HMMA.16816.F32.BF16 R28, R140.reuse, R156, R28 ;  /* 0x0000009c8c1c723c */ /* 0x040fe2000004181c */
[----:B---3--:R-:W2:Y:S07]  /*5940*/  LDSM.16.M88.4 R168, [R178+0x1000] ;  /* 0x00100000b2a8783b */ /* 0x008eae0000000200 */
[----:B------:R-:W-:Y:S01]  /*5950*/  HMMA.16816.F32.BF16 R32, R140, R158, R32 ;  /* 0x0000009e8c20723c */ /* 0x000fe20000041820 */
[----:B------:R-:W3:Y:S08]  /*5960*/  LDSM.16.M88.4 R144, [R178+0x1800] ;  /* 0x00180000b290783b */ /* 0x000ef00000000200 */
[----:B------:R-:W-:Y:S08]  /*5970*/  LDSM.16.M88.4 R148, [R181] ;  /* 0x00000000b594783b */ /* 0x000ff00000000200 */
[----:B------:R-:W4:Y:S01]  /*5980*/  LDSM.16.M88.4 R152, [R175] ;  /* 0x00000000af98783b */ /* 0x000f220000000200 */
[C---:B-1----:R-:W-:Y:S07]  /*5990*/  HMMA.16816.F32.BF16 R4, R136.reuse, R160, R4 ;  /* 0x000000a08804723c */ /* 0x042fee0000041804 */
[----:B------:R-:W1:Y:S01]  /*59a0*/  LDSM.16.M88.4 R140, [R175+0x800] ;  /* 0x00080000af8c783b */ /* 0x000e620000000200 */
[C---:B------:R-:W-:Y:S07]  /*59b0*/  HMMA.16816.F32.BF16 R8, R136.reuse, R162, R8 ;  /* 0x000000a28808723c */ /* 0x040fee0000041808 */
[----:B------:R-:W5:Y:S01]  /*59c0*/  LDSM.16.M88.4 R156, [R175+0x1000] ;  /* 0x00100000af9c783b */ /* 0x000f620000000200 */
[C---:B------:R-:W-:Y:S07]  /*59d0*/  HMMA.16816.F32.BF16 R12, R136.reuse, R164, R12 ;  /* 0x000000a4880c723c */ /* 0x040fee000004180c */
[----:B------:R-:W1:Y:S01]  /*59e0*/  LDSM.16.M88.4 R160, [R175+0x1800] ;  /* 0x00180000afa0783b */ /* 0x000e620000000200 */
[C---:B------:R-:W-:Y:S07]  /*59f0*/  HMMA.16816.F32.BF16 R16, R136.reuse, R166, R16 ;  /* 0x000000a68810723c */ /* 0x040fee0000041810 */
[----:B------:R-:W-:Y:S01]  /*5a00*/  LDSM.16.M88.4 R164, [R179+0x4000] ;  /* 0x00400000b3a4783b */ /* 0x000fe20000000200 */
[C---:B--2---:R-:W-:Y:S08]  /*5a10*/  HMMA.16816.F32.BF16 R20, R136.reuse, R168, R20 ;  /* 0x000000a88814723c */ /* 0x044ff00000041814 */
[C---:B------:R-:W-:Y:S01]  /*5a20*/  HMMA.16816.F32.BF16 R24, R136.reuse, R170, R24 ;  /* 0x000000aa8818723c */ /* 0x040fe20000041818 */
[----:B------:R-:W2:Y:S07]  /*5a30*/  LDSM.16.M88.4 R168, [R172+0x2000] ;  /* 0x00200000aca8783b */ /* 0x000eae0000000200 */
[C---:B---3--:R-:W-:Y:S08]  /*5a40*/  HMMA.16816.F32.BF16 R28, R136.reuse, R144, R28 ;  /* 0x00000090881c723c */ /* 0x048ff0000004181c */
[----:B------:R-:W-:Y:S01]  /*5a50*/  HMMA.16816.F32.BF16 R32, R136, R146, R32 ;  /* 0x000000928820723c */ /* 0x000fe20000041820 */
[----:B------:R-:W3:Y:S07]  /*5a60*/  LDSM.16.M88.4 R136, [R172+0x2800] ;  /* 0x00280000ac88783b */ /* 0x000eee0000000200 */
[C---:B----4-:R-:W-:Y:S01]  /*5a70*/  HMMA.16816.F32.BF16 R4, R148.reuse, R152, R4 ;  /* 0x000000989404723c */ /* 0x050fe20000041804 */
[----:B------:R-:W4:Y:S07]  /*5a80*/  LDSM.16.M88.4 R144, [R172+0x3000] ;  /* 0x00300000ac90783b */ /* 0x000f2e0000000200 */
[C---:B------:R-:W-:Y:S01]  /*5a90*/  HMMA.16816.F32.BF16 R8, R148.reuse, R154, R8 ;  /* 0x0000009a9408723c */ /* 0x040fe20000041808 */
[----:B------:R-:W-:Y:S07]  /*5aa0*/  LDSM.16.M88.4 R152, [R180+0x4000] ;  /* 0x00400000b498783b */ /* 0x000fee0000000200 */
[C---:B-1----:R-:W-:Y:S08]  /*5ab0*/  HMMA.16816.F32.BF16 R12, R148.reuse, R140, R12 ;  /* 0x0000008c940c723c */ /* 0x042ff0000004180c */
[C---:B------:R-:W-:Y:S01]  /*5ac0*/  HMMA.16816.F32.BF16 R16, R148.reuse, R142, R16 ;  /* 0x0000008e9410723c */ /* 0x040fe20000041810 */
[----:B------:R-:W1:Y:S07]  /*5ad0*/  LDSM.16.M88.4 R140, [R172+0x3800] ;  /* 0x00380000ac8c783b */ /* 0x000e6e0000000200 */
[C---:B-----5:R-:W-:Y:S08]  /*5ae0*/  HMMA.16816.F32.BF16 R20, R148.reuse, R156, R20 ;  /* 0x0000009c9414723c */ /* 0x060ff00000041814 */
[C---:B------:R-:W-:Y:S01]  /*5af0*/  HMMA.16816.F32.BF16 R24, R148.reuse, R158, R24 ;  /* 0x0000009e9418723c */ /* 0x040fe20000041818 */
[----:B------:R-:W5:Y:S07]  /*5b00*/  LDSM.16.M88.4 R156, [R191] ;  /* 0x00000000bf9c783b */ /* 0x000f6e0000000200 */
[C---:B------:R-:W-:Y:S08]  /*5b10*/  HMMA.16816.F32.BF16 R28, R148.reuse, R160, R28 ;  /* 0x000000a0941c723c */ /* 0x040ff0000004181c */
[----:B------:R-:W-:Y:S01]  /*5b20*/  HMMA.16816.F32.BF16 R32, R148, R162, R32 ;  /* 0x000000a29420723c */ /* 0x000fe20000041820 */
[----:B------:R-:W-:Y:S07]  /*5b30*/  LDSM.16.M88.4 R148, [R189] ;  /* 0x00000000bd94783b */ /* 0x000fee0000000200 */
[C---:B--2---:R-:W-:Y:S01]  /*5b40*/  HMMA.16816.F32.BF16 R4, R164.reuse, R168, R4 ;  /* 0x000000a8a404723c */ /* 0x044fe20000041804 */
[----:B------:R-:W-:Y:S07]  /*5b50*/  LDSM.16.M88.4 R160, [R182+0x4000] ;  /* 0x00400000b6a0783b */ /* 0x000fee0000000200 */
[C---:B------:R-:W-:Y:S01]  /*5b60*/  HMMA.16816.F32.BF16 R8, R164.reuse, R170, R8 ;  /* 0x000000aaa408723c */ /* 0x040fe20000041808 */
[----:B------:R-:W-:Y:S07]  /*5b70*/  LDSM.16.M88.4 R168, [R178+0x2000] ;  /* 0x00200000b2a8783b */ /* 0x000fee0000000200 */
[C---:B---3--:R-:W-:Y:S08]  /*5b80*/  HMMA.16816.F32.BF16 R12, R164.reuse, R136, R12 ;  /* 0x00000088a40c723c */ /* 0x048ff0000004180c */
[C---:B------:R-:W-:Y:S01]  /*5b90*/  HMMA.16816.F32.BF16 R16, R164.reuse, R138, R16 ;  /* 0x0000008aa410723c */ /* 0x040fe20000041810 */
[----:B------:R-:W2:Y:S07]  /*5ba0*/  LDSM.16.M88.4 R136, [R190] ;  /* 0x00000000be88783b */ /* 0x000eae0000000200 */
[C---:B----4-:R-:W-:Y:S08]  /*5bb0*/  HMMA.16816.F32.BF16 R20, R164.reuse, R144, R20 ;  /* 0x00000090a414723c */ /* 0x050ff00000041814 */
[C---:B------:R-:W-:Y:S01]  /*5bc0*/  HMMA.16816.F32.BF16 R24, R164.reuse, R146, R24 ;  /* 0x00000092a418723c */ /* 0x040fe20000041818 */
[----:B------:R-:W3:Y:S07]  /*5bd0*/  LDSM.16.M88.4 R144, [R188] ;  /* 0x00000000bc90783b */ /* 0x000eee0000000200 */
[C---:B-1----:R-:W-:Y:S08]  /*5be0*/  HMMA.16816.F32.BF16 R28, R164.reuse, R140, R28 ;  /* 0x0000008ca41c723c */ /* 0x042ff0000004181c */
[----:B------:R-:W-:Y:S01]  /*5bf0*/  HMMA.16816.F32.BF16 R32, R164, R142, R32 ;  /* 0x0000008ea420723c */ /* 0x000fe20000041820 */
[----:B------:R-:W1:Y:S07]  /*5c00*/  LDSM.16.M88.4 R140, [R178+0x2800] ;  /* 0x00280000b28c783b */ /* 0x000e6e0000000200 */
[C---:B-----5:R-:W-:Y:S01]  /*5c10*/  HMMA.16816.F32.BF16 R4, R152.reuse, R156, R4 ;  /* 0x0000009c9804723c */ /* 0x060fe20000041804 */
[----:B------:R-:W4:Y:S07]  /*5c20*/  LDSM.16.M88.4 R164, [R178+0x3000] ;  /* 0x00300000b2a4783b */ /* 0x000f2e0000000200 */
[C---:B------:R-:W-:Y:S01]  /*5c30*/  HMMA.16816.F32.BF16 R8, R152.reuse, R158, R8 ;  /* 0x0000009e9808723c */ /* 0x040fe20000041808 */
[----:B------:R-:W5:Y:S07]  /*5c40*/  LDSM.16.M88.4 R156, [R178+0x3800] ;  /* 0x00380000b29c783b */ /* 0x000f6e0000000200 */
[C---:B--2---:R-:W-:Y:S08]  /*5c50*/  HMMA.16816.F32.BF16 R12, R152.reuse, R136, R12 ;  /* 0x00000088980c723c */ /* 0x044ff0000004180c */
[C---:B------:R-:W-:Y:S01]  /*5c60*/  HMMA.16816.F32.BF16 R16, R152.reuse, R138, R16 ;  /* 0x0000008a9810723c */ /* 0x040fe20000041810 */
[----:B------:R-:W-:Y:S07]  /*5c70*/  LDSM.16.M88.4 R136, [R181+0x4000] ;  /* 0x00400000b588783b */ /* 0x000fee0000000200 */
[C---:B------:R-:W-:Y:S08]  /*5c80*/  HMMA.16816.F32.BF16 R20, R152.reuse, R148, R20 ;  /* 0x000000949814723c */ /* 0x040ff00000041814 */
[C---:B------:R-:W-:Y:S01]  /*5c90*/  HMMA.16816.F32.BF16 R24, R152.reuse, R150, R24 ;  /* 0x000000969818723c */ /* 0x040fe20000041818 */
[----:B------:R-:W-:Y:S07]  /*5ca0*/  LDSM.16.M88.4 R148, [R175+0x2800] ;  /* 0x00280000af94783b */ /* 0x000fee0000000200 */
[C---:B---3--:R-:W-:Y:S08]  /*5cb0*/  HMMA.16816.F32.BF16 R28, R152.reuse, R144, R28 ;  /* 0x00000090981c723c */ /* 0x048ff0000004181c */
[----:B------:R-:W-:Y:S01]  /*5cc0*/  HMMA.16816.F32.BF16 R32, R152, R146, R32 ;  /* 0x000000929820723c */ /* 0x000fe20000041820 */
[----:B------:R-:W2:Y:S07]  /*5cd0*/  LDSM.16.M88.4 R144, [R175+0x2000] ;  /* 0x00200000af90783b */ /* 0x000eae0000000200 */
[C---:B------:R-:W-:Y:S01]  /*5ce0*/  HMMA.16816.F32.BF16 R4, R160.reuse, R168, R4 ;  /* 0x000000a8a004723c */ /* 0x040fe20000041804 */
[----:B------:R-:W3:Y:S07]  /*5cf0*/  LDSM.16.M88.4 R152, [R175+0x3000] ;  /* 0x00300000af98783b */ /* 0x000eee0000000200 */
[C---:B------:R-:W-:Y:S01]  /*5d00*/  HMMA.16816.F32.BF16 R8, R160.reuse, R170, R8 ;  /* 0x000000aaa008723c */ /* 0x040fe20000041808 */
[----:B------:R-:W2:Y:S07]  /*5d10*/  LDSM.16.M88.4 R168, [R175+0x3800] ;  /* 0x00380000afa8783b */ /* 0x000eae0000000200 */
[C---:B-1----:R-:W-:Y:S08]  /*5d20*/  HMMA.16816.F32.BF16 R12, R160.reuse, R140, R12 ;  /* 0x0000008ca00c723c */ /* 0x042ff0000004180c */
[C---:B------:R-:W-:Y:S01]  /*5d30*/  HMMA.16816.F32.BF16 R16, R160.reuse, R142, R16 ;  /* 0x0000008ea010723c */ /* 0x040fe20000041810 */
[----:B------:R-:W-:Y:S07]  /*5d40*/  LDSM.16.M88.4 R140, [R179+0x8000] ;  /* 0x00800000b38c783b */ /* 0x000fee0000000200 */
[C---:B----4-:R-:W-:Y:S08]  /*5d50*/  HMMA.16816.F32.BF16 R20, R160.reuse, R164, R20 ;  /* 0x000000a4a014723c */ /* 0x050ff00000041814 */
[C---:B------:R-:W-:Y:S01]  /*5d60*/  HMMA.16816.F32.BF16 R24, R160.reuse, R166, R24 ;  /* 0x000000a6a018723c */ /* 0x040fe20000041818 */
[----:B------:R-:W1:Y:S07]  /*5d70*/  LDSM.16.M88.4 R164, [R172+0x4000] ;  /* 0x00400000aca4783b */ /* 0x000e6e0000000200 */
[C---:B-----5:R-:W-:Y:S08]  /*5d80*/  HMMA.16816.F32.BF16 R28, R160.reuse, R156, R28 ;  /* 0x0000009ca01c723c */ /* 0x060ff0000004181c */
[----:B------:R-:W-:Y:S01]  /*5d90*/  HMMA.16816.F32.BF16 R32, R160, R158, R32 ;  /* 0x0000009ea020723c */ /* 0x000fe20000041820 */
[----:B------:R-:W4:Y:S07]  /*5da0*/  LDSM.16.M88.4 R156, [R172+0x4800] ;  /* 0x00480000ac9c783b */ /* 0x000f2e0000000200 */
[C---:B--2---:R-:W-:Y:S01]  /*5db0*/  HMMA.16816.F32.BF16 R4, R136.reuse, R144, R4 ;  /* 0x000000908804723c */ /* 0x044fe20000041804 */
[----:B------:R-:W2:Y:S07]  /*5dc0*/  LDSM.16.M88.4 R160, [R172+0x5000] ;  /* 0x00500000aca0783b */ /* 0x000eae0000000200 */
[C---:B------:R-:W-:Y:S01]  /*5dd0*/  HMMA.16816.F32.BF16 R8, R136.reuse, R146, R8 ;  /* 0x000000928808723c */ /* 0x040fe20000041808 */
[----:B------:R-:W5:Y:S07]  /*5de0*/  LDSM.16.M88.4 R144, [R172+0x5800] ;  /* 0x00580000ac90783b */ /* 0x000f6e0000000200 */
[C---:B------:R-:W-:Y:S08]  /*5df0*/  HMMA.16816.F32.BF16 R12, R136.reuse, R148, R12 ;  /* 0x00000094880c723c */ /* 0x040ff0000004180c */
[C---:B------:R-:W-:Y:S01]  /*5e00*/  HMMA.16816.F32.BF16 R16, R136.reuse, R150, R16 ;  /* 0x000000968810723c */ /* 0x040fe20000041810 */
[----:B------:R-:W-:Y:S07]  /*5e10*/  LDSM.16.M88.4 R148, [R180+0x8000] ;  /* 0x00800000b494783b */ /* 0x000fee0000000200 */
[C---:B---3--:R-:W-:Y:S08]  /*5e20*/  HMMA.16816.F32.BF16 R20, R136.reuse, R152, R20 ;  /* 0x000000988814723c */ /* 0x048ff00000041814 */
[C---:B------:R-:W-:Y:S01]  /*5e30*/  HMMA.16816.F32.BF16 R24, R136.reuse, R154, R24 ;  /* 0x0000009a8818723c */ /* 0x040fe20000041818 */
[----:B------:R-:W3:Y:S07]  /*5e40*/  LDSM.16.M88.4 R152, [R187] ;  /* 0x00000000bb98783b */ /* 0x000eee0000000200 */
[C---:B------:R-:W-:Y:S08]  /*5e50*/  HMMA.16816.F32.BF16 R28, R136.reuse, R168, R28 ;  /* 0x000000a8881c723c */ /* 0x040ff0000004181c */
[----:B------:R-:W-:Y:S01]  /*5e60*/  HMMA.16816.F32.BF16 R32, R136, R170, R32 ;  /* 0x000000aa8820723c */ /* 0x000fe20000041820 */
[----:B------:R-:W3:Y:S07]  /*5e70*/  LDSM.16.M88.4 R136, [R186] ;  /* 0x00000000ba88783b */ /* 0x000eee0000000200 */
[C---:B-1----:R-:W-:Y:S01]  /*5e80*/  HMMA.16816.F32.BF16 R4, R140.reuse, R164, R4 ;  /* 0x000000a48c04723c */ /* 0x042fe20000041804 */
[----:B------:R-:W1:Y:S07]  /*5e90*/  LDSM.16.M88.4 R168, [R185] ;  /* 0x00000000b9a8783b */ /* 0x000e6e0000000200 */
[C---:B------:R-:W-:Y:S01]  /*5ea0*/  HMMA.16816.F32.BF16 R8, R140.reuse, R166, R8 ;  /* 0x000000a68c08723c */ /* 0x040fe20000041808 */
[----:B------:R-:W-:Y:S07]  /*5eb0*/  LDSM.16.M88.4 R164, [R178+0x4000] ;  /* 0x00400000b2a4783b */ /* 0x000fee0000000200 */
[C---:B----4-:R-:W-:Y:S08]  /*5ec0*/  HMMA.16816.F32.BF16 R12, R140.reuse, R156, R12 ;  /* 0x0000009c8c0c723c */ /* 0x050ff0000004180c */
[C---:B------:R-:W-:Y:S01]  /*5ed0*/  HMMA.16816.F32.BF16 R16, R140.reuse, R158, R16 ;  /* 0x0000009e8c10723c */ /* 0x040fe20000041810 */
[----:B------:R-:W4:Y:S07]  /*5ee0*/  LDSM.16.M88.4 R156, [R184] ;  /* 0x00000000b89c783b */ /* 0x000f2e0000000200 */
[C---:B--2---:R-:W-:Y:S08]  /*5ef0*/  HMMA.16816.F32.BF16 R20, R140.reuse, R160, R20 ;  /* 0x000000a08c14723c */ /* 0x044ff00000041814 */
[C---:B------:R-:W-:Y:S01]  /*5f00*/  HMMA.16816.F32.BF16 R24, R140.reuse, R162, R24 ;  /* 0x000000a28c18723c */ /* 0x040fe20000041818 */
[----:B------:R-:W2:Y:S07]  /*5f10*/  LDSM.16.M88.4 R160, [R182+0x8000] ;  /* 0x00800000b6a0783b */ /* 0x000eae0000000200 */
[C---:B-----5:R-:W-:Y:S08]  /*5f20*/  HMMA.16816.F32.BF16 R28, R140.reuse, R144, R28 ;  /* 0x000000908c1c723c */ /* 0x060ff0000004181c */
[----:B------:R-:W-:Y:S01]  /*5f30*/  HMMA.16816.F32.BF16 R32, R140, R146, R32 ;  /* 0x000000928c20723c */ /* 0x000fe20000041820 */
[----:B------:R-:W-:Y:S07]  /*5f40*/  LDSM.16.M88.4 R140, [R178+0x5000] ;  /* 0x00500000b28c783b */ /* 0x000fee0000000200 */
[C---:B---3--:R-:W-:Y:S01]  /*5f50*/  HMMA.16816.F32.BF16 R4, R148.reuse, R152, R4 ;  /* 0x000000989404723c */ /* 0x048fe20000041804 */
[----:B------:R-:W-:Y:S07]  /*5f60*/  LDSM.16.M88.4 R144, [R178+0x5800] ;  /* 0x00580000b290783b */ /* 0x000fee0000000200 */
[C---:B------:R-:W-:Y:S01]  /*5f70*/  HMMA.16816.F32.BF16 R8, R148.reuse, R154, R8 ;  /* 0x0000009a9408723c */ /* 0x040fe20000041808 */
[----:B------:R-:W-:Y:S07]  /*5f80*/  LDSM.16.M88.4 R152, [R181+0x8000] ;  /* 0x00800000b598783b */ /* 0x000fee0000000200 */
[C---:B------:R-:W-:Y:S08]  /*5f90*/  HMMA.16816.F32.BF16 R12, R148.reuse, R136, R12 ;  /* 0x00000088940c723c */ /* 0x040ff0000004180c */
[C---:B------:R-:W-:Y:S01]  /*5fa0*/  HMMA.16816.F32.BF16 R16, R148.reuse, R138, R16 ;  /* 0x0000008a9410723c */ /* 0x040fe20000041810 */
[----:B------:R-:W3:Y:S07]  /*5fb0*/  LDSM.16.M88.4 R136, [R178+0x4800] ;  /* 0x00480000b288783b */ /* 0x000eee0000000200 */
[C---:B-1----:R-:W-:Y:S08]  /*5fc0*/  HMMA.16816.F32.BF16 R20, R148.reuse, R168, R20 ;  /* 0x000000a89414723c */ /* 0x042ff00000041814 */
[C---:B------:R-:W-:Y:S01]  /*5fd0*/  HMMA.16816.F32.BF16 R24, R148.reuse, R170, R24 ;  /* 0x000000aa9418723c */ /* 0x040fe20000041818 */
[----:B------:R-:W1:Y:S07]  /*5fe0*/  LDSM.16.M88.4 R168, [R175+0x4000] ;  /* 0x00400000afa8783b */ /* 0x000e6e0000000200 */
[C---:B----4-:R-:W-:Y:S08]  /*5ff0*/  HMMA.16816.F32.BF16 R28, R148.reuse, R156, R28 ;  /* 0x0000009c941c723c */ /* 0x050ff0000004181c */
[----:B------:R-:W-:Y:S08]  /*6000*/  HMMA.16816.F32.BF16 R32, R148, R158, R32 ;  /* 0x0000009e9420723c */ /* 0x000ff00000041820 */
[C---:B--2---:R-:W-:Y:S08]  /*6010*/  HMMA.16816.F32.BF16 R4, R160.reuse, R164, R4 ;  /* 0x000000a4a004723c */ /* 0x044ff00000041804 */
[C---:B------:R-:W-:Y:S08]  /*6020*/  HMMA.16816.F32.BF16 R8, R160.reuse, R166, R8 ;  /* 0x000000a6a008723c */ /* 0x040ff00000041808 */
[C---:B---3--:R-:W-:Y:S08]  /*6030*/  HMMA.16816.F32.BF16 R12, R160.reuse, R136, R12 ;  /* 0x00000088a00c723c */ /* 0x048ff0000004180c */
[C---:B------:R-:W-:Y:S01]  /*6040*/  HMMA.16816.F32.BF16 R16, R160.reuse, R138, R16 ;  /* 0x0000008aa010723c */ /* 0x040fe20000041810 */
[----:B------:R-:W2:Y:S07]  /*6050*/  LDSM.16.M88.4 R136, [R175+0x4800] ;  /* 0x00480000af88783b */ /* 0x000eae0000000200 */
[C---:B------:R-:W-:Y:S08]  /*6060*/  HMMA.16816.F32.BF16 R20, R160.reuse, R140, R20 ;  /* 0x0000008ca014723c */ /* 0x040ff00000041814 */
[C---:B------:R-:W-:Y:S08]  /*6070*/  HMMA.16816.F32.BF16 R24, R160.reuse, R142, R24 ;  /* 0x0000008ea018723c */ /* 0x040ff00000041818 */
[C---:B------:R-:W-:Y:S08]  /*6080*/  HMMA.16816.F32.BF16 R28, R160.reuse, R144, R28 ;  /* 0x00000090a01c723c */ /* 0x040ff0000004181c */
[----:B------:R-:W-:Y:S08]  /*6090*/  HMMA.16816.F32.BF16 R32, R160, R146, R32 ;  /* 0x00000092a020723c */ /* 0x000ff00000041820 */
[C---:B-1----:R-:W-:Y:S08]  /*60a0*/  HMMA.16816.F32.BF16 R4, R152.reuse, R168, R4 ;  /* 0x000000a89804723c */ /* 0x042ff00000041804 */
[C---:B------:R-:W-:Y:S08]  /*60b0*/  HMMA.16816.F32.BF16 R8, R152.reuse, R170, R8 ;  /* 0x000000aa9808723c */ /* 0x040ff00000041808 */
[C---:B--2---:R-:W-:Y:S08]  /*60c0*/  HMMA.16816.F32.BF16 R12, R152.reuse, R136, R12 ;  /* 0x00000088980c723c */ /* 0x044ff0000004180c */
[C---:B------:R-:W-:Y:S04]  /*60d0*/  HMMA.16816.F32.BF16 R16, R152.reuse, R138, R16 ;  /* 0x0000008a9810723c */ /* 0x040fe80000041810 */
[----:B------:R-:W-:Y:S04]  /*60e0*/  FMUL.FTZ R0, R4, c[0x0][0x320] ;  /* 0x0000c80004007a20 */ /* 0x000fe80000410000 */
[----:B------:R1:W-:Y:S01]  /*60f0*/  MUFU.TANH R140, R0 ;  /* 0x00000000008c7308 */ /* 0x0003e20000002400 */
[----:B------:R-:W-:Y:S09]  /*6100*/  FMUL.FTZ R3, R11, c[0x0][0x320] ;  /* 0x0000c8000b037a20 */ /* 0x000ff20000410000 */
[----:B------:R-:W-:Y:S06]  /*6110*/  MUFU.TANH R144, R3 ;  /* 0x0000000300907308 */ /* 0x000fec0000002400 */
[----:B------:R-:W-:Y:S04]  /*6120*/  FMUL.FTZ R2, R16, c[0x0][0x320] ;  /* 0x0000c80010027a20 */ /* 0x000fe80000410000 */
[----:B------:R-:W-:Y:S01]  /*6130*/  MUFU.TANH R150, R2 ;  /* 0x0000000200967308 */ /* 0x000fe20000002400 */
[----:B-1----:R-:W-:Y:S09]  /*6140*/  FMUL.FTZ R0, R5, c[0x0][0x320] ;  /* 0x0000c80005007a20 */ /* 0x002ff20000410000 */
[----:B------:R1:W-:Y:S02]  /*6150*/  MUFU.TANH R141, R0 ;  /* 0x00000000008d7308 */ /* 0x0003e40000002400 */
[----:B-1----:R-:W-:Y:S08]  /*6160*/  FMUL.FTZ R0, R6, c[0x0][0x320] ;  /* 0x0000c80006007a20 */ /* 0x002ff00000410000 */
[----:B------:R1:W2:Y:S02]  /*6170*/  MUFU.TANH R146, R0 ;  /* 0x0000000000927308 */ /* 0x0002a40000002400 */
[----:B-1----:R-:W-:Y:S02]  /*6180*/  FMUL.FTZ R0, R7, c[0x0][0x320] ;  /* 0x0000c80007007a20 */ /* 0x002fe40000410000 */
[----:B------:R-:W1:Y:S06]  /*6190*/  LDSM.16.M88.4 R4, [R175+0x5000] ;  /* 0x00500000af04783b */ /* 0x000e6c0000000200 */
[----:B------:R3:W4:Y:S02]  /*61a0*/  MUFU.TANH R145, R0 ;  /* 0x0000000000917308 */ /* 0x0007240000002400 */
[----:B---3--:R-:W-:Y:S08]  /*61b0*/  FMUL.FTZ R0, R8, c[0x0][0x320] ;  /* 0x0000c80008007a20 */ /* 0x008ff00000410000 */
[----:B------:R3:W-:Y:S01]  /*61c0*/  MUFU.TANH R142, R0 ;  /* 0x00000000008e7308 */ /* 0x0007e20000002400 */
[C---:B-1----:R-:W-:Y:S08]  /*61d0*/  HMMA.16816.F32.BF16 R20, R152.reuse, R4, R20 ;  /* 0x000000049814723c */ /* 0x042ff00000041814 */
[C---:B------:R-:W-:Y:S04]  /*61e0*/  HMMA.16816.F32.BF16 R24, R152.reuse, R6, R24 ;  /* 0x000000069818723c */ /* 0x040fe80000041818 */
[----:B---3--:R-:W-:Y:S03]  /*61f0*/  FMUL.FTZ R0, R9, c[0x0][0x320] ;  /* 0x0000c80009007a20 */ /* 0x008fe60000410000 */
[----:B------:R-:W-:Y:S01]  /*6200*/  @P3 SHF.R.S32.HI R6, RZ, 0x1f, R196 ;  /* 0x0000001fff063819 */ /* 0x000fe200000114c4 */
[----:B------:R1:W-:Y:S04]  /*6210*/  MUFU.TANH R137, R0 ;  /* 0x0000000000897308 */ /* 0x0003e80000002400 */
[----:B------:R-:W-:Y:S04]  /*6220*/  @P3 IMAD R6, R6, c[0x0][0x1e0], RZ ;  /* 0x0000780006063a24 */ /* 0x000fe800078e02ff */
[----:B------:R-:W-:Y:S02]  /*6230*/  @P3 IMAD R6, R196, c[0x0][0x1e4], R6 ;  /* 0x00007900c4063a24 */ /* 0x000fe400078e0206 */
[----:B-1----:R-:W-:Y:S02]  /*6240*/  FMUL.FTZ R0, R10, c[0x0][0x320] ;  /* 0x0000c8000a007a20 */ /* 0x002fe40000410000 */
[----:B------:R-:W1:Y:S01]  /*6250*/  LDSM.16.M88.4 R8, [R175+0x5800] ;  /* 0x00580000af08783b */ /* 0x000e620000000200 */
[----:B------:R-:W-:Y:S04]  /*6260*/  DEPBAR.LE SB0, 0x0 ;  /* 0x000080000000791a */ /* 0x000fe80000000000 */
[----:B------:R3:W5:Y:S03]  /*6270*/  MUFU.TANH R143, R0 ;  /* 0x00000000008f7308 */ /* 0x0007660000002400 */
[----:B------:R-:W-:Y:S01]  /*6280*/  BAR.SYNC.DEFER_BLOCKING 0x0 ;  /* 0x0000000000007b1d */ /* 0x000fe20000010000 */
[----:B---3--:R-:W-:Y:S06]  /*6290*/  FMUL.FTZ R0, R12, c[0x0][0x320] ;  /* 0x0000c8000c007a20 */ /* 0x008fec0000410000 */
[----:B------:R3:W-:Y:S01]  /*62a0*/  MUFU.TANH R139, R0 ;  /* 0x00000000008b7308 */ /* 0x0007e20000002400 */
[C---:B-1----:R-:W-:Y:S07]  /*62b0*/  HMMA.16816.F32.BF16 R28, R152.reuse, R8, R28 ;  /* 0x00000008981c723c */ /* 0x042fee000004181c */
[----:B------:R-:W-:Y:S01]  /*62c0*/  @P3 MOV R9, c[0x0][0x1e4] ;  /* 0x0000790000093a02 */ /* 0x000fe20000000f00 */
[----:B------:R-:W-:Y:S04]  /*62d0*/  HMMA.16816.F32.BF16 R32, R152, R10, R32 ;  /* 0x0000000a9820723c */ /* 0x000fe80000041820 */
[----:B---3--:R-:W-:Y:S04]  /*62e0*/  FMUL.FTZ R0, R13, c[0x0][0x320] ;  /* 0x0000c8000d007a20 */ /* 0x008fe80000410000 */
[----:B------:R1:W-:Y:S08]  /*62f0*/  MUFU.TANH R147, R0 ;  /* 0x0000000000937308 */ /* 0x0003f00000002400 */
[----:B------:R-:W-:Y:S04]  /*6300*/  FMUL.FTZ R2, R31, c[0x0][0x320] ;  /* 0x0000c8001f027a20 */ /* 0x000fe80000410000 */
[----:B------:R2:W-:Y:S04]  /*6310*/  MUFU.TANH R215, R2 ;  /* 0x0000000200d77308 */ /* 0x0005e80000002400 */
[----:B------:R-:W-:Y:S06]  /*6320*/  FMUL.FTZ R3, R32, c[0x0][0x320] ;  /* 0x0000c80020037a20 */ /* 0x000fec0000410000 */
[----:B------:R3:W-:Y:S01]  /*6330*/  MUFU.TANH R216, R3 ;  /* 0x0000000300d87308 */ /* 0x0007e20000002400 */
[----:B-1----:R-:W-:Y:S09]  /*6340*/  FMUL.FTZ R0, R14, c[0x0][0x320] ;  /* 0x0000c8000e007a20 */ /* 0x002ff20000410000 */
[----:B------:R1:W1:Y:S01]  /*6350*/  MUFU.TANH R148, R0 ;  /* 0x0000000000947308 */ /* 0x0002620000002400 */
[----:B--2---:R-:W-:Y:S04]  /*6360*/  FMNMX.FTZ R2, R146, R102, !PT ;  /* 0x0000006692027209 */ /* 0x004fe80007810000 */
[----:B----4-:R-:W-:Y:S04]  /*6370*/  FMNMX.FTZ R2, R145, R2, !PT ;  /* 0x0000000291027209 */ /* 0x010fe80007810000 */
[----:B-----5:R-:W-:Y:S01]  /*6380*/  FMNMX.FTZ R2, R143, R2, !PT ;  /* 0x000000028f027209 */ /* 0x020fe20007810000 */
[----:B---3--:R-:W-:Y:S03]  /*6390*/  FMUL.FTZ R3, R33, c[0x0][0x320] ;  /* 0x0000c80021037a20 */ /* 0x008fe60000410000 */
[----:B------:R-:W-:Y:S01]  /*63a0*/  FMNMX.FTZ R2, R144, R2, !PT ;  /* 0x0000000290027209 */ /* 0x000fe20007810000 */
[----:B------:R2:W-:Y:S01]  /*63b0*/  MUFU.TANH R217, R3 ;  /* 0x0000000300d97308 */ /* 0x0005e20000002400 */
[----:B-1----:R-:W-:Y:S02]  /*63c0*/  FMUL.FTZ R0, R15, c[0x0][0x320] ;  /* 0x0000c8000f007a20 */ /* 0x002fe40000410000 */
[----:B------:R-:W-:Y:S07]  /*63d0*/  FMNMX.FTZ R2, R148, R2, !PT ;  /* 0x0000000294027209 */ /* 0x000fee0007810000 */
[----:B------:R1:W3:Y:S01]  /*63e0*/  MUFU.TANH R149, R0 ;  /* 0x0000000000957308 */ /* 0x0002e20000002400 */
[----:B--2---:R-:W-:Y:S09]  /*63f0*/  FMUL.FTZ R3, R34, c[0x0][0x320] ;  /* 0x0000c80022037a20 */ /* 0x004ff20000410000 */
[----:B------:R-:W-:Y:S01]  /*6400*/  MUFU.TANH R103, R3 ;  /* 0x0000000300677308 */ /* 0x000fe20000002400 */
[----:B-1----:R-:W-:Y:S01]  /*6410*/  FMUL.FTZ R0, R17, c[0x0][0x320] ;  /* 0x0000c80011007a20 */ /* 0x002fe20000410000 */
[----:B---3--:R-:W-:Y:S08]  /*6420*/  FMNMX.FTZ R2, R149, R2, !PT ;  /* 0x0000000295027209 */ /* 0x008ff00007810000 */
[----:B------:R1:W-:Y:S02]  /*6430*/  MUFU.TANH R151, R0 ;  /* 0x0000000000977308 */ /* 0x0003e40000002400 */
[----:B-1----:R-:W-:Y:S08]  /*6440*/  FMUL.FTZ R0, R18, c[0x0][0x320] ;  /* 0x0000c80012007a20 */ /* 0x002ff00000410000 */
[----:B------:R1:W2:Y:S02]  /*6450*/  MUFU.TANH R156, R0 ;  /* 0x00000000009c7308 */ /* 0x0002a40000002400 */
[----:B-1----:R-:W-:Y:S01]  /*6460*/  FMUL.FTZ R0, R19, c[0x0][0x320] ;  /* 0x0000c80013007a20 */ /* 0x002fe20000410000 */
[----:B--2---:R-:W-:Y:S07]  /*6470*/  FMNMX.FTZ R2, R156, R2, !PT ;  /* 0x000000029c027209 */ /* 0x004fee0007810000 */
[----:B------:R1:W2:Y:S02]  /*6480*/  MUFU.TANH R157, R0 ;  /* 0x00000000009d7308 */ /* 0x0002a40000002400 */
[----:B-1----:R-:W-:Y:S01]  /*6490*/  FMUL.FTZ R0, R20, c[0x0][0x320] ;  /* 0x0000c80014007a20 */ /* 0x002fe20000410000 */
[----:B--2---:R-:W-:Y:S07]  /*64a0*/  FMNMX.FTZ R3, R157, R2, !PT ;  /* 0x000000029d037209 */ /* 0x004fee0007810000 */
[----:B------:R1:W-:Y:S02]  /*64b0*/  MUFU.TANH R165, R0 ;  /* 0x0000000000a57308 */ /* 0x0003e40000002400 */
[----:B-1----:R-:W-:Y:S08]  /*64c0*/  FMUL.FTZ R0, R21, c[0x0][0x320] ;  /* 0x0000c80015007a20 */ /* 0x002ff00000410000 */
        /* <DEDUP_REMOVED lines=8> */
[----:B------:R1:W2:Y:S02]  /*6550*/  MUFU.TANH R203, R0 ;  /* 0x0000000000cb7308 */ /* 0x0002a40000002400 */
[----:B-1----:R-:W-:Y:S08]  /*6560*/  FMUL.FTZ R0, R25, c[0x0][0x320] ;  /* 0x0000c80019007a20 */ /* 0x002ff00000410000 */
[----:B------:R1:W3:Y:S02]  /*6570*/  MUFU.TANH R205, R0 ;  /* 0x0000000000cd7308 */ /* 0x0002e40000002400 */
[----:B-1----:R-:W-:Y:S08]  /*6580*/  FMUL.FTZ R0, R26, c[0x0][0x320] ;  /* 0x0000c8001a007a20 */ /* 0x002ff00000410000 */
[----:B------:R1:W4:Y:S02]  /*6590*/  MUFU.TANH R206, R0 ;  /* 0x0000000000ce7308 */ /* 0x0003240000002400 */
[----:B-1----:R-:W-:Y:S08]  /*65a0*/  FMUL.FTZ R0, R27, c[0x0][0x320] ;  /* 0x0000c8001b007a20 */ /* 0x002ff00000410000 */
[----:B------:R1:W-:Y:S02]  /*65b0*/  MUFU.TANH R207, R0 ;  /* 0x0000000000cf7308 */ /* 0x0003e40000002400 */
[----:B-1----:R-:W-:Y:S08]  /*65c0*/  FMUL.FTZ R0, R28, c[0x0][0x320] ;  /* 0x0000c8001c007a20 */ /* 0x002ff00000410000 */
[----:B------:R1:W5:Y:S02]  /*65d0*/  MUFU.TANH R154, R0 ;  /* 0x00000000009a7308 */ /* 0x0003640000002400 */
[----:B-1----:R-:W-:Y:S08]  /*65e0*/  FMUL.FTZ R0, R29, c[0x0][0x320] ;  /* 0x0000c8001d007a20 */ /* 0x002ff00000410000 */
[----:B------:R1:W1:Y:S02]  /*65f0*/  MUFU.TANH R155, R0 ;  /* 0x00000000009b7308 */ /* 0x0002640000002400 */
[----:B-1----:R-:W-:Y:S08]  /*6600*/  FMUL.FTZ R0, R30, c[0x0][0x320] ;  /* 0x0000c8001e007a20 */ /* 0x002ff00000410000 */
[----:B------:R1:W1:Y:S02]  /*6610*/  MUFU.TANH R214, R0 ;  /* 0x0000000000d67308 */ /* 0x0002640000002400 */
[----:B-1----:R-:W-:Y:S04]  /*6620*/  FMNMX.FTZ R0, R140, R101, !PT ;  /* 0x000000658c007209 */ /* 0x002fe80007810000 */
[----:B------:R-:W-:Y:S04]  /*6630*/  FMNMX.FTZ R0, R141, R0, !PT ;  /* 0x000000008d007209 */ /* 0x000fe80007810000 */
[----:B------:R-:W-:Y:S04]  /*6640*/  FMNMX.FTZ R0, R142, R0, !PT ;  /* 0x000000008e007209 */ /* 0x000fe80007810000 */
[----:B------:R-:W-:Y:S04]  /*6650*/  FMNMX.FTZ R0, R137, R0, !PT ;  /* 0x0000000089007209 */ /* 0x000fe80007810000 */
[----:B------:R-:W-:Y:S04]  /*6660*/  FMNMX.FTZ R0, R139, R0, !PT ;  /* 0x000000008b007209 */ /* 0x000fe80007810000 */
[----:B------:R-:W-:Y:S04]  /*6670*/  FMNMX.FTZ R0, R147, R0, !PT ;  /* 0x0000000093007209 */ /* 0x000fe80007810000 */
[----:B------:R-:W-:Y:S04]  /*6680*/  FMNMX.FTZ R0, R150, R0, !PT ;  /* 0x0000000096007209 */ /* 0x000fe80007810000 */
[----:B------:R-:W-:Y:S04]  /*6690*/  FMNMX.FTZ R0, R151, R0, !PT ;  /* 0x0000000097007209 */ /* 0x000fe80007810000 */
[----:B------:R-:W-:Y:S04]  /*66a0*/  FMNMX.FTZ R0, R165, R0, !PT ;  /* 0x00000000a5007209 */ /* 0x000fe80007810000 */
[----:B------:R-:W-:Y:S01]  /*66b0*/  FMNMX.FTZ R2, R166, R0, !PT ;  /* 0x00000000a6027209 */ /* 0x000fe20007810000 */
[----:B------:R-:W-:Y:S03]  /*66c0*/  FMUL.FTZ R0, R35, c[0x0][0x320] ;  /* 0x0000c80023007a20 */ /* 0x000fe60000410000 */
[----:B--2---:R-:W-:Y:S01]  /*66d0*/  FMNMX.FTZ R2, R203, R2, !PT ;  /* 0x00000002cb027209 */ /* 0x004fe20007810000 */
[----:B------:R3:W1:Y:S03]  /*66e0*/  MUFU.TANH R136, R0 ;  /* 0x0000000000887308 */ /* 0x0006660000002400 */
[----:B---3--:R-:W-:Y:S02]  /*66f0*/  FMNMX.FTZ R0, R205, R2, !PT ;  /* 0x00000002cd007209 */ /* 0x008fe40007810000 */
[----:B----4-:R-:W-:Y:S02]  /*6700*/  FMNMX.FTZ R2, R206, R3, !PT ;  /* 0x00000003ce027209 */ /* 0x010fe40007810000 */
[----:B-----5:R-:W-:Y:S02]  /*6710*/  FMNMX.FTZ R0, R154, R0, !PT ;  /* 0x000000009a007209 */ /* 0x020fe40007810000 */
[----:B------:R-:W-:Y:S02]  /*6720*/  FMNMX.FTZ R2, R207, R2, !PT ;  /* 0x00000002cf027209 */ /* 0x000fe40007810000 */
[----:B------:R-:W-:Y:S02]  /*6730*/  FMNMX.FTZ R0, R155, R0, !PT ;  /* 0x000000009b007209 */ /* 0x000fe40007810000 */
[----:B------:R-:W-:Y:S02]  /*6740*/  FMNMX.FTZ R2, R214, R2, !PT ;  /* 0x00000002d6027209 */ /* 0x000fe40007810000 */
[----:B------:R-:W-:Y:S02]  /*6750*/  FMNMX.FTZ R3, R216, R0, !PT ;  /* 0x00000000d8037209 */ /* 0x000fe40007810000 */
[----:B------:R-:W-:Y:S02]  /*6760*/  FMNMX.FTZ R0, R215, R2, !PT ;  /* 0x00000002d7007209 */ /* 0x000fe40007810000 */
[----:B------:R-:W-:Y:S02]  /*6770*/  FMNMX.FTZ R3, R217, R3, !PT ;  /* 0x00000003d9037209 */ /* 0x000fe40007810000 */
[----:B------:R-:W-:Y:S03]  /*6780*/  FMNMX.FTZ R0, R103, R0, !PT ;  /* 0x0000000067007209 */ /* 0x000fe60007810000 */
[----:B------:R-:W2:Y:S01]  /*6790*/  SHFL.BFLY PT, R4, R3, 0x2, 0x1f ;  /* 0x0c401f0003047f89 */ /* 0x000ea200000e0000 */
[----:B-1----:R-:W-:Y:S07]  /*67a0*/  FMNMX.FTZ R0, R136, R0, !PT ;  /* 0x0000000088007209 */ /* 0x002fee0007810000 */
[----:B------:R-:W1:Y:S01]  /*67b0*/  SHFL.BFLY PT, R2, R0, 0x2, 0x1f ;  /* 0x0c401f0000027f89 */ /* 0x000e6200000e0000 */
[----:B--2---:R-:W-:Y:S07]  /*67c0*/  FMNMX.FTZ R4, R3, R4, !PT ;  /* 0x0000000403047209 */ /* 0x004fee0007810000 */
[----:B------:R-:W2:Y:S01]  /*67d0*/  SHFL.BFLY PT, R5, R4, 0x1, 0x1f ;  /* 0x0c201f0004057f89 */ /* 0x000ea200000e0000 */
[----:B-1----:R-:W-:Y:S07]  /*67e0*/  FMNMX.FTZ R0, R0, R2, !PT ;  /* 0x0000000200007209 */ /* 0x002fee0007810000 */
[----:B------:R-:W1:Y:S01]  /*67f0*/  SHFL.BFLY PT, R3, R0, 0x1, 0x1f ;  /* 0x0c201f0000037f89 */ /* 0x000e6200000e0000 */
[----:B--2---:R-:W-:Y:S01]  /*6800*/  FMNMX.FTZ R100, R4, R5, !PT ;  /* 0x0000000504647209 */ /* 0x004fe20007810000 */
[----:B------:R-:W-:Y:S04]  /*6810*/  @P3 IMAD.WIDE.U32 R4, R196, c[0x0][0x1e0], RZ ;  /* 0x00007800c4043a25 */ /* 0x000fe800078e00ff */
[C---:B------:R-:W-:Y:S01]  /*6820*/  FMUL.FTZ R138, R100.reuse, c[0x0][0x2d0] ;  /* 0x0000b400648a7a20 */ /* 0x040fe20000410000 */
[----:B------:R-:W-:Y:S01]  /*6830*/  @P3 IADD3 R6, R5, R6, RZ ;  /* 0x0000000605063210 */ /* 0x000fe20007ffe0ff */
[----:B------:R-:W-:Y:S01]  /*6840*/  FADD.FTZ R2, -R100, R101 ;  /* 0x0000006564027221 */ /* 0x000fe20000010100 */
[----:B------:R-:W-:Y:S01]  /*6850*/  @P3 SHF.L.U32 R5, R4, 0x6, RZ ;  /* 0x0000000604053819 */ /* 0x000fe200000006ff */
[----:B------:R-:W-:Y:S01]  /*6860*/  FFMA.FTZ R10, R140, c[0x0][0x2d0], -R138 ;  /* 0x0000b4008c0a7a23 */ /* 0x000fe2000001088a */
[----:B------:R-:W-:Y:S01]  /*6870*/  @P3 SHF.L.U64.HI R4, R4, 0x6, R6 ;  /* 0x0000000604043819 */ /* 0x000fe20000010206 */
[--C-:B------:R-:W-:Y:S01]  /*6880*/  FFMA.FTZ R15, R142, c[0x0][0x2d0], -R138.reuse ;  /* 0x0000b4008e0f7a23 */ /* 0x100fe2000001088a */
[----:B------:R-:W-:Y:S01]  /*6890*/  @P3 MOV R6, c[0x0][0x1e0] ;  /* 0x0000780000063a02 */ /* 0x000fe20000000f00 */
[----:B------:R2:W-:Y:S01]  /*68a0*/  MUFU.EX2 R201, R10 ;  /* 0x0000000a00c97308 */ /* 0x0005e20000000800 */
[----:B------:R-:W-:Y:S02]  /*68b0*/  @P3 IADD3 R8, P6, R5, R208, RZ ;  /* 0x000000d005083210 */ /* 0x000fe40007fde0ff */
[----:B------:R-:W-:Y:S02]  /*68c0*/  @P3 LEA R7, P4, R6, R5, 0x5 ;  /* 0x0000000506073211 */ /* 0x000fe400078828ff */
[----:B------:R-:W-:Y:S02]  /*68d0*/  @P3 LEA R18, P5, R8, c[0x0][0x1c8], 0x1 ;  /* 0x0000720008123a11 */ /* 0x000fe400078a08ff */
[----:B------:R-:W-:Y:S01]  /*68e0*/  @P3 LEA.HI.X R6, R6, R4, R9, 0x5, P4 ;  /* 0x0000000406063211 */ /* 0x000fe200020f2c09 */
[----:B------:R-:W-:Y:S01]  /*68f0*/  FFMA.FTZ R9, R141, c[0x0][0x2d0], -R138 ;  /* 0x0000b4008d097a23 */ /* 0x000fe2000001088a */
[----:B-1----:R-:W-:Y:S01]  /*6900*/  FMNMX.FTZ R3, R0, R3, !PT ;  /* 0x0000000300037209 */ /* 0x002fe20007810000 */
[----:B------:R-:W-:Y:S01]  /*6910*/  MUFU.EX2 R199, R15 ;  /* 0x0000000f00c77308 */ /* 0x000fe20000000800 */
[----:B------:R-:W-:Y:S03]  /*6920*/  FMUL.FTZ R0, R2, c[0x0][0x2d0] ;  /* 0x0000b40002007a20 */ /* 0x000fe60000410000 */
[----:B------:R-:W-:Y:S04]  /*6930*/  FMUL.FTZ R101, R3, c[0x0][0x2d0] ;  /* 0x0000b40003657a20 */ /* 0x000fe80000410000 */
[----:B------:R-:W-:Y:S02]  /*6940*/  FFMA.FTZ R103, R103, c[0x0][0x2d0], -R101 ;  /* 0x0000b40067677a23 */ /* 0x000fe40000010865 */
[----:B------:R1:W-:Y:S01]  /*6950*/  MUFU.EX2 R200, R9 ;  /* 0x0000000900c87308 */ /* 0x0003e20000000800 */
[-C--:B--2---:R-:W-:Y:S02]  /*6960*/  @P3 IADD3.X R10, R4, R212.reuse, RZ, P6, !PT ;  /* 0x000000d4040a3210 */ /* 0x084fe400037fe4ff */
[----:B------:R-:W-:Y:S02]  /*6970*/  @P3 IADD3 R11, P6, R208, 0x40, RZ ;  /* 0x00000040d00b3810 */ /* 0x000fe40007fde0ff */
[----:B------:R-:W-:Y:S02]  /*6980*/  @P3 LEA.HI.X R19, R8, c[0x0][0x1cc], R10, 0x1, P5 ;  /* 0x0000730008133a11 */ /* 0x000fe400028f0c0a */
[----:B------:R-:W-:Y:S03]  /*6990*/  @P3 IADD3 R8, P5, R208, 0x80, RZ ;  /* 0x00000080d0083810 */ /* 0x000fe60007fbe0ff */
[----:B------:R2:W3:Y:S01]  /*69a0*/  MUFU.EX2 R2, R0 ;  /* 0x0000000000027308 */ /* 0x0004e20000000800 */
[C---:B------:R-:W-:Y:S01]  /*69b0*/  @P3 IADD3 R10, P4, R5.reuse, R11, RZ ;  /* 0x0000000b050a3210 */ /* 0x040fe20007f9e0ff */
[----:B------:R4:W-:Y:S01]  /*69c0*/  @P3 LDGSTS.E.BYPASS.LTC128B.128 [R195+0x6100], [R18.64], !P0 ;  /* 0x0610000012c33fae */ /* 0x0009e2000c101d46 */
[----:B------:R-:W-:Y:S02]  /*69d0*/  @P3 IADD3.X R16, RZ, R212, RZ, P5, !PT ;  /* 0x000000d4ff103210 */ /* 0x000fe40002ffe4ff */
[----:B------:R-:W-:Y:S05]  /*69e0*/  @P3 IADD3 R5, P5, R5, R8, RZ ;  /* 0x0000000805053210 */ /* 0x000fea0007fbe0ff */
[----:B------:R-:W-:Y:S01]  /*69f0*/  MUFU.EX2 R103, R103 ;  /* 0x0000006700677308 */ /* 0x000fe20000000800 */
[----:B-1----:R-:W-:Y:S02]  /*6a00*/  @P3 IADD3.X R9, RZ, R212, RZ, P6, !PT ;  /* 0x000000d4ff093210 */ /* 0x002fe400037fe4ff */
[----:B------:R-:W-:Y:S02]  /*6a10*/  @P3 LEA R14, P6, R10, c[0x0][0x1c8], 0x1 ;  /* 0x000072000a0e3a11 */ /* 0x000fe400078c08ff */
[C---:B------:R-:W-:Y:S02]  /*6a20*/  @P3 IADD3.X R13, R4.reuse, R9, RZ, P4, !PT ;  /* 0x00000009040d3210 */ /* 0x040fe400027fe4ff */
[----:B------:R-:W-:Y:S02]  /*6a30*/  @P3 LEA R12, P4, R5, c[0x0][0x1c8], 0x1 ;  /* 0x00007200050c3a11 */ /* 0x000fe400078808ff */
[----:B------:R-:W-:Y:S02]  /*6a40*/  @P3 IADD3.X R4, R4, R16, RZ, P5, !PT ;  /* 0x0000001004043210 */ /* 0x000fe40002ffe4ff */
[----:B------:R-:W-:Y:S01]  /*6a50*/  @P3 LEA.HI.X R15, R10, c[0x0][0x1cc], R13, 0x1, P6 ;  /* 0x000073000a0f3a11 */ /* 0x000fe200030f0c0d */
[----:B--2---:R-:W-:Y:S01]  /*6a60*/  FADD.FTZ R0, -R3, R102 ;  /* 0x0000006603007221 */ /* 0x004fe20000010100 */
[----:B------:R-:W-:Y:S01]  /*6a70*/  @P3 LEA.HI.X R13, R5, c[0x0][0x1cc], R4, 0x1, P4 ;  /* 0x00007300050d3a11 */ /* 0x000fe200020f0c04 */
[--C-:B------:R-:W-:Y:S01]  /*6a80*/  FFMA.FTZ R4, R137, c[0x0][0x2d0], -R138.reuse ;  /* 0x0000b40089047a23 */ /* 0x100fe2000001088a */
[C---:B------:R-:W-:Y:S01]  /*6a90*/  @P3 IADD3 R11, P6, R7.reuse, R11, RZ ;  /* 0x0000000b070b3210 */ /* 0x040fe20007fde0ff */
[----:B------:R1:W-:Y:S01]  /*6aa0*/  @P3 LDGSTS.E.BYPASS.LTC128B.128 [R195+0x8100], [R14.64], !P1 ;  /* 0x081000000ec33fae */ /* 0x0003e2000c901d46 */
[C---:B------:R-:W-:Y:S01]  /*6ab0*/  @P3 IADD3 R10, P5, R7.reuse, R208, RZ ;  /* 0x000000d0070a3210 */ /* 0x040fe20007fbe0ff */
[----:B------:R2:W-:Y:S01]  /*6ac0*/  MUFU.EX2 R198, R4 ;  /* 0x0000000400c67308 */ /* 0x0005e20000000800 */
[----:B------:R-:W-:Y:S01]  /*6ad0*/  @P3 IADD3 R5, P4, R7, R8, RZ ;  /* 0x0000000807053210 */ /* 0x000fe20007f9e0ff */
[----:B------:R-:W-:Y:S01]  /*6ae0*/  FFMA.FTZ R102, R139, c[0x0][0x2d0], -R138 ;  /* 0x0000b4008b667a23 */ /* 0x000fe2000001088a */
[----:B------:R-:W-:Y:S01]  /*6af0*/  @P3 IADD3.X R17, R6, R9, RZ, P6, !PT ;  /* 0x0000000906113210 */ /* 0x000fe200037fe4ff */
[----:B------:R-:W-:Y:S01]  /*6b00*/  FMUL.FTZ R0, R0, c[0x0][0x2d0] ;  /* 0x0000b40000007a20 */ /* 0x000fe20000410000 */
[----:B------:R-:W-:Y:S01]  /*6b10*/  @P3 LEA R8, P6, R10, c[0x0][0x1c8], 0x1 ;  /* 0x000072000a083a11 */ /* 0x000fe200078c08ff */
[----:B------:R1:W-:Y:S01]  /*6b20*/  @P3 LDGSTS.E.BYPASS.LTC128B.128 [R195+0xa100], [R12.64], !P2 ;  /* 0x0a1000000cc33fae */ /* 0x0003e2000d101d46 */
[----:B------:R-:W-:Y:S01]  /*6b30*/  @P3 IADD3.X R7, R6, R212, RZ, P5, !PT ;  /* 0x000000d406073210 */ /* 0x000fe20002ffe4ff */
[----:B---3--:R-:W-:Y:S01]  /*6b40*/  FMUL.FTZ R24, R2, R124 ;  /* 0x0000007c02187220 */ /* 0x008fe20000410000 */
[----:B------:R-:W-:Y:S01]  /*6b50*/  @P3 IADD3.X R16, R6, R16, RZ, P4, !PT ;  /* 0x0000001006103210 */ /* 0x000fe200027fe4ff */
[----:B------:R3:W-:Y:S01]  /*6b60*/  MUFU.EX2 R197, R102 ;  /* 0x0000006600c57308 */ /* 0x0007e20000000800 */
[----:B------:R-:W-:Y:S01]  /*6b70*/  @P3 LEA.HI.X R9, R10, c[0x0][0x1cc], R7, 0x1, P6 ;  /* 0x000073000a093a11 */ /* 0x000fe200030f0c07 */
[----:B------:R-:W-:Y:S01]  /*6b80*/  FFMA.FTZ R10, R146, c[0x0][0x2d0], -R101 ;  /* 0x0000b400920a7a23 */ /* 0x000fe20000010865 */
[C---:B------:R-:W-:Y:S01]  /*6b90*/  @P3 LEA R6, P5, R11.reuse, c[0x0][0x1c8], 0x1 ;  /* 0x000072000b063a11 */ /* 0x040fe200078a08ff */
[C---:B------:R-:W-:Y:S02]  /*6ba0*/  FMUL.FTZ R25, R2.reuse, R125 ;  /* 0x0000007d02197220 */ /* 0x040fe40000410000 */
[----:B------:R5:W-:Y:S01]  /*6bb0*/  @P3 LDGSTS.E.BYPASS.LTC128B.128 [R195+0x7100], [R8.64], !P0 ;  /* 0x0710000008c33fae */ /* 0x000be2000c101d46 */
[----:B------:R-:W-:Y:S01]  /*6bc0*/  @P3 LEA.HI.X R7, R11, c[0x0][0x1cc], R17, 0x1, P5 ;  /* 0x000073000b073a11 */ /* 0x000fe200028f0c11 */
[C---:B------:R-:W-:Y:S02]  /*6bd0*/  FMUL.FTZ R17, R2.reuse, R117 ;  /* 0x0000007502117220 */ /* 0x040fe40000410000 */
[----:B------:R4:W-:Y:S01]  /*6be0*/  MUFU.EX2 R164, R10 ;  /* 0x0000000a00a47308 */ /* 0x0009e20000000800 */
[C---:B------:R-:W-:Y:S02]  /*6bf0*/  FMUL.FTZ R32, R2.reuse, R132 ;  /* 0x0000008402207220 */ /* 0x040fe40000410000 */
[C---:B------:R-:W-:Y:S01]  /*6c00*/  FMUL.FTZ R33, R2.reuse, R133 ;  /* 0x0000008502217220 */ /* 0x040fe20000410000 */
[C---:B--2---:R-:W-:Y:S01]  /*6c10*/  @P3 LEA R4, P4, R5.reuse, c[0x0][0x1c8], 0x1 ;  /* 0x0000720005043a11 */ /* 0x044fe200078808ff */
[----:B------:R2:W-:Y:S01]  /*6c20*/  @P3 LDGSTS.E.BYPASS.LTC128B.128 [R195+0x9100], [R6.64], !P1 ;  /* 0x0910000006c33fae */ /* 0x0005e2000c901d46 */
[C---:B------:R-:W-:Y:S02]  /*6c30*/  FMUL.FTZ R36, R2.reuse, R36 ;  /* 0x0000002402247220 */ /* 0x040fe40000410000 */
[----:B------:R-:W-:Y:S01]  /*6c40*/  @P3 LEA.HI.X R5, R5, c[0x0][0x1cc], R16, 0x1, P4 ;  /* 0x0000730005053a11 */ /* 0x000fe200020f0c10 */
[C---:B------:R-:W-:Y:S01]  /*6c50*/  FMUL.FTZ R16, R2.reuse, R116 ;  /* 0x0000007402107220 */ /* 0x040fe20000410000 */
[----:B------:R-:W2:Y:S01]  /*6c60*/  MUFU.EX2 R0, R0 ;  /* 0x0000000000007308 */ /* 0x000ea20000000800 */
[C---:B------:R-:W-:Y:S02]  /*6c70*/  FMUL.FTZ R37, R2.reuse, R37 ;  /* 0x0000002502257220 */ /* 0x040fe40000410000 */
[----:B------:R2:W-:Y:S01]  /*6c80*/  @P3 LDGSTS.E.BYPASS.LTC128B.128 [R195+0xb100], [R4.64], !P2 ;  /* 0x0b10000004c33fae */ /* 0x0005e2000d101d46 */
[--C-:B---3--:R-:W-:Y:S02]  /*6c90*/  FFMA.FTZ R102, R147, c[0x0][0x2d0], -R138.reuse ;  /* 0x0000b40093667a23 */ /* 0x108fe4000001088a */
[C---:B------:R-:W-:Y:S02]  /*6ca0*/  FMUL.FTZ R40, R2.reuse, R40 ;  /* 0x0000002802287220 */ /* 0x040fe40000410000 */
[C---:B------:R-:W-:Y:S02]  /*6cb0*/  FMUL.FTZ R41, R2.reuse, R41 ;  /* 0x0000002902297220 */ /* 0x040fe40000410000 */
[----:B------:R3:W-:Y:S01]  /*6cc0*/  MUFU.EX2 R171, R102 ;  /* 0x0000006600ab7308 */ /* 0x0007e20000000800 */
[----:B-1----:R-:W1:Y:S01]  /*6cd0*/  LDSM.16.MT88.4 R12, [R173] ;  /* 0x00000000ad0c783b */ /* 0x002e620000004200 */
[C---:B------:R-:W-:Y:S02]  /*6ce0*/  FMUL.FTZ R44, R2.reuse, R44 ;  /* 0x0000002c022c7220 */ /* 0x040fe40000410000 */
[--C-:B----4-:R-:W-:Y:S02]  /*6cf0*/  FFMA.FTZ R10, R145, c[0x0][0x2d0], -R101.reuse ;  /* 0x0000b400910a7a23 */ /* 0x110fe40000010865 */
[--C-:B-----5:R-:W-:Y:S02]  /*6d00*/  FFMA.FTZ R8, R143, c[0x0][0x2d0], -R101.reuse ;  /* 0x0000b4008f087a23 */ /* 0x120fe40000010865 */
[C---:B------:R-:W-:Y:S01]  /*6d10*/  FMUL.FTZ R9, R2.reuse, R109 ;  /* 0x0000006d02097220 */ /* 0x040fe20000410000 */
[----:B------:R-:W4:Y:S01]  /*6d20*/  LDSM.16.MT88.4 R20, [R174] ;  /* 0x00000000ae14783b */ /* 0x000f220000004200 */
[----:B------:R-:W5:Y:S01]  /*6d30*/  MUFU.EX2 R163, R10 ;  /* 0x0000000a00a37308 */ /* 0x000f620000000800 */
[C---:B------:R-:W-:Y:S02]  /*6d40*/  FMUL.FTZ R45, R2.reuse, R45 ;  /* 0x0000002d022d7220 */ /* 0x040fe40000410000 */
[----:B------:R-:W-:Y:S02]  /*6d50*/  FMUL.FTZ R48, R2, R48 ;  /* 0x0000003002307220 */ /* 0x000fe40000410000 */
[----:B--2---:R-:W-:Y:S01]  /*6d60*/  FMUL.FTZ R6, R0, R106 ;  /* 0x0000006a00067220 */ /* 0x004fe20000410000 */
[----:B------:R-:W-:Y:S01]  /*6d70*/  F2FP.BF16.PACK_AB R106, R198, R199 ;  /* 0x000000c7c66a723e */ /* 0x000fe200000010ff */
[C---:B------:R-:W-:Y:S01]  /*6d80*/  FMUL.FTZ R7, R0.reuse, R107 ;  /* 0x0000006b00077220 */ /* 0x040fe20000410000 */
[----:B------:R-:W2:Y:S01]  /*6d90*/  LDSM.16.MT88.4 R28, [R177] ;  /* 0x00000000b11c783b */ /* 0x000ea20000004200 */
[----:B------:R-:W-:Y:S01]  /*6da0*/  FMUL.FTZ R11, R0, R111 ;  /* 0x0000006f000b7220 */ /* 0x000fe20000410000 */
[----:B------:R1:W-:Y:S01]  /*6db0*/  MUFU.EX2 R162, R8 ;  /* 0x0000000800a27308 */ /* 0x0003e20000000800 */
[--C-:B------:R-:W-:Y:S02]  /*6dc0*/  FFMA.FTZ R4, R144, c[0x0][0x2d0], -R101.reuse ;  /* 0x0000b40090047a23 */ /* 0x100fe40000010865 */
[----:B------:R-:W-:Y:S02]  /*6dd0*/  FMUL.FTZ R5, R2, R105 ;  /* 0x0000006902057220 */ /* 0x000fe40000410000 */
[--C-:B---3--:R-:W-:Y:S01]  /*6de0*/  FFMA.FTZ R102, R148, c[0x0][0x2d0], -R101.reuse ;  /* 0x0000b40094667a23 */ /* 0x108fe20000010865 */
[----:B------:R-:W-:Y:S01]  /*6df0*/  LDSM.16.MT88.4 R140, [R173+0x3800] ;  /* 0x00380000ad8c783b */ /* 0x000fe20000004200 */
[C---:B------:R-:W-:Y:S02]  /*6e00*/  FMUL.FTZ R18, R0.reuse, R118 ;  /* 0x0000007600127220 */ /* 0x040fe40000410000 */
[C---:B------:R-:W-:Y:S01]  /*6e10*/  FMUL.FTZ R19, R0.reuse, R119 ;  /* 0x0000007700137220 */ /* 0x040fe20000410000 */
[----:B------:R-:W3:Y:S01]  /*6e20*/  MUFU.EX2 R161, R4 ;  /* 0x0000000400a17308 */ /* 0x000ee20000000800 */
[C---:B------:R-:W-:Y:S02]  /*6e30*/  FMUL.FTZ R26, R0.reuse, R126 ;  /* 0x0000007e001a7220 */ /* 0x040fe40000410000 */
[C---:B------:R-:W-:Y:S01]  /*6e40*/  FMUL.FTZ R27, R0.reuse, R127 ;  /* 0x0000007f001b7220 */ /* 0x040fe20000410000 */
[----:B-----5:R-:W-:Y:S01]  /*6e50*/  F2FP.BF16.PACK_AB R105, R163, R164 ;  /* 0x000000a4a369723e */ /* 0x020fe200000010ff */
[C---:B------:R-:W-:Y:S01]  /*6e60*/  FMUL.FTZ R10, R0.reuse, R110 ;  /* 0x0000006e000a7220 */ /* 0x040fe20000410000 */
[----:B------:R-:W-:Y:S01]  /*6e70*/  LDSM.16.MT88.4 R116, [R174+0x2000] ;  /* 0x00200000ae74783b */ /* 0x000fe20000004200 */
[C---:B------:R-:W-:Y:S02]  /*6e80*/  FMUL.FTZ R34, R0.reuse, R134 ;  /* 0x0000008600227220 */ /* 0x040fe40000410000 */
[C---:B------:R-:W-:Y:S01]  /*6e90*/  FMUL.FTZ R35, R0.reuse, R135 ;  /* 0x0000008700237220 */ /* 0x040fe20000410000 */
[----:B------:R5:W-:Y:S01]  /*6ea0*/  MUFU.EX2 R160, R102 ;  /* 0x0000006600a07308 */ /* 0x000be20000000800 */
[C---:B------:R-:W-:Y:S02]  /*6eb0*/  FMUL.FTZ R38, R0.reuse, R38 ;  /* 0x0000002600267220 */ /* 0x040fe40000410000 */
[----:B------:R-:W-:Y:S01]  /*6ec0*/  FMUL.FTZ R39, R0, R39 ;  /* 0x0000002700277220 */ /* 0x000fe20000410000 */
[----:B------:R-:W-:Y:S01]  /*6ed0*/  LDSM.16.MT88.4 R124, [R176+0x800] ;  /* 0x00080000b07c783b */ /* 0x000fe20000004200 */
[----:B-1----:R-:W-:Y:S02]  /*6ee0*/  FMUL.FTZ R8, R2, R108 ;  /* 0x0000006c02087220 */ /* 0x002fe40000410000 */
[C---:B------:R-:W-:Y:S02]  /*6ef0*/  FMUL.FTZ R42, R0.reuse, R42 ;  /* 0x0000002a002a7220 */ /* 0x040fe40000410000 */
[C---:B------:R-:W-:Y:S02]  /*6f00*/  FMUL.FTZ R43, R0.reuse, R43 ;  /* 0x0000002b002b7220 */ /* 0x040fe40000410000 */
[C---:B------:R-:W-:Y:S01]  /*6f10*/  FMUL.FTZ R46, R0.reuse, R46 ;  /* 0x0000002e002e7220 */ /* 0x040fe20000410000 */
[----:B------:R-:W1:Y:S01]  /*6f20*/  LDSM.16.MT88.4 R108, [R176] ;  /* 0x00000000b06c783b */ /* 0x000e620000004200 */
[----:B------:R-:W-:Y:S01]  /*6f30*/  FMUL.FTZ R47, R0, R47 ;  /* 0x0000002f002f7220 */ /* 0x000fe20000410000 */
[----:B---3--:R-:W-:Y:S01]  /*6f40*/  F2FP.BF16.PACK_AB R107, R161, R162 ;  /* 0x000000a2a16b723e */ /* 0x008fe200000010ff */
[----:B------:R-:W-:Y:S01]  /*6f50*/  FMUL.FTZ R4, R2, R104 ;  /* 0x0000006802047220 */ /* 0x000fe20000410000 */
[----:B------:R-:W-:Y:S01]  /*6f60*/  F2FP.BF16.PACK_AB R104, R200, R201 ;  /* 0x000000c9c868723e */ /* 0x000fe200000010ff */
[----:B------:R-:W-:Y:S02]  /*6f70*/  FMUL.FTZ R49, R2, R49 ;  /* 0x0000003102317220 */ /* 0x000fe40000410000 */
[C---:B------:R-:W-:Y:S01]  /*6f80*/  FMUL.FTZ R50, R0.reuse, R50 ;  /* 0x0000003200327220 */ /* 0x040fe20000410000 */
[----:B------:R-:W-:Y:S01]  /*6f90*/  LDSM.16.MT88.4 R132, [R174+0x2800] ;  /* 0x00280000ae84783b */ /* 0x000fe20000004200 */
[----:B------:R-:W-:Y:S02]  /*6fa0*/  FMUL.FTZ R51, R0, R51 ;  /* 0x0000003300337220 */ /* 0x000fe40000410000 */
[C---:B------:R-:W-:Y:S05]  /*6fb0*/  HMMA.16816.F32.BF16 R4, R104.reuse, R12, R4 ;  /* 0x0000000c6804723c */ /* 0x040fea0000041804 */
[----:B------:R-:W-:Y:S01]  /*6fc0*/  LDSM.16.MT88.4 R144, [R176+0x3800] ;  /* 0x00380000b090783b */ /* 0x000fe20000004200 */
[C---:B------:R-:W-:Y:S02]  /*6fd0*/  FMUL.FTZ R52, R2.reuse, R52 ;  /* 0x0000003402347220 */ /* 0x040fe40000410000 */
[C---:B------:R-:W-:Y:S04]  /*6fe0*/  HMMA.16816.F32.BF16 R8, R104.reuse, R14, R8 ;  /* 0x0000000e6808723c */ /* 0x040fe80000041808 */
[C---:B------:R-:W-:Y:S01]  /*6ff0*/  FMUL.FTZ R12, R2.reuse, R112 ;  /* 0x00000070020c7220 */ /* 0x040fe20000410000 */
[----:B------:R-:W0:Y:S01]  /*7000*/  LDGDEPBAR ;  /* 0x00000000000079af */ /* 0x000e220000000000 */
[----:B------:R-:W-:Y:S02]  /*7010*/  FMUL.FTZ R13, R2, R113 ;  /* 0x00000071020d7220 */ /* 0x000fe40000410000 */
[C---:B------:R-:W-:Y:S04]  /*7020*/  FMUL.FTZ R14, R0.reuse, R114 ;  /* 0x00000072000e7220 */ /* 0x040fe80000410000 */
[----:B------:R-:W-:Y:S02]  /*7030*/  FMUL.FTZ R15, R0, R115 ;  /* 0x00000073000f7220 */ /* 0x000fe40000410000 */
[----:B------:R-:W3:Y:S01]  /*7040*/  LDSM.16.MT88.4 R112, [R173+0x2000] ;  /* 0x00200000ad70783b */ /* 0x000ee20000004200 */
[----:B------:R-:W-:Y:S02]  /*7050*/  FMUL.FTZ R53, R2, R53 ;  /* 0x0000003502357220 */ /* 0x000fe40000410000 */
[C---:B------:R-:W-:Y:S02]  /*7060*/  FMUL.FTZ R54, R0.reuse, R54 ;  /* 0x0000003600367220 */ /* 0x040fe40000410000 */
[C---:B----4-:R-:W-:Y:S03]  /*7070*/  HMMA.16816.F32.BF16 R12, R104.reuse, R20, R12 ;  /* 0x00000014680c723c */ /* 0x050fe6000004180c */
[----:B------:R-:W-:Y:S02]  /*7080*/  FMUL.FTZ R55, R0, R55 ;  /* 0x0000003700377220 */ /* 0x000fe40000410000 */
[C---:B------:R-:W-:Y:S02]  /*7090*/  FMUL.FTZ R56, R2.reuse, R56 ;  /* 0x0000003802387220 */ /* 0x040fe40000410000 */
[C---:B------:R-:W-:Y:S01]  /*70a0*/  FMUL.FTZ R20, R2.reuse, R120 ;  /* 0x0000007802147220 */ /* 0x040fe20000410000 */
[C---:B------:R-:W-:Y:S04]  /*70b0*/  HMMA.16816.F32.BF16 R16, R104.reuse, R22, R16 ;  /* 0x000000166810723c */ /* 0x040fe80000041810 */
[----:B------:R-:W-:Y:S02]  /*70c0*/  FMUL.FTZ R21, R2, R121 ;  /* 0x0000007902157220 */ /* 0x000fe40000410000 */
[--C-:B-----5:R-:W-:Y:S02]  /*70d0*/  FFMA.FTZ R102, R149, c[0x0][0x2d0], -R101.reuse ;  /* 0x0000b40095667a23 */ /* 0x120fe40000010865 */
[C---:B------:R-:W-:Y:S02]  /*70e0*/  FMUL.FTZ R22, R0.reuse, R122 ;  /* 0x0000007a00167220 */ /* 0x040fe40000410000 */
[----:B------:R4:W5:Y:S02]  /*70f0*/  MUFU.EX2 R159, R102 ;  /* 0x00000066009f7308 */ /* 0x0009640000000800 */
[----:B------:R-:W-:Y:S02]  /*7100*/  FMUL.FTZ R23, R0, R123 ;  /* 0x0000007b00177220 */ /* 0x000fe40000410000 */
[----:B------:R-:W-:Y:S01]  /*7110*/  LDSM.16.MT88.4 R120, [R177+0x800] ;  /* 0x00080000b178783b */ /* 0x000fe20000004200 */
[----:B------:R-:W-:Y:S02]  /*7120*/  FMUL.FTZ R57, R2, R57 ;  /* 0x0000003902397220 */ /* 0x000fe40000410000 */
[C---:B------:R-:W-:Y:S02]  /*7130*/  FMUL.FTZ R58, R0.reuse, R58 ;  /* 0x0000003a003a7220 */ /* 0x040fe40000410000 */
[C---:B--2---:R-:W-:Y:S03]  /*7140*/  HMMA.16816.F32.BF16 R20, R104.reuse, R28, R20 ;  /* 0x0000001c6814723c */ /* 0x044fe60000041814 */
[----:B------:R-:W-:Y:S02]  /*7150*/  FMUL.FTZ R59, R0, R59 ;  /* 0x0000003b003b7220 */ /* 0x000fe40000410000 */
[C---:B------:R-:W-:Y:S02]  /*7160*/  FMUL.FTZ R60, R2.reuse, R60 ;  /* 0x0000003c023c7220 */ /* 0x040fe40000410000 */
[C---:B------:R-:W-:Y:S01]  /*7170*/  FMUL.FTZ R28, R2.reuse, R128 ;  /* 0x00000080021c7220 */ /* 0x040fe20000410000 */
[C---:B------:R-:W-:Y:S04]  /*7180*/  HMMA.16816.F32.BF16 R24, R104.reuse, R30, R24 ;  /* 0x0000001e6818723c */ /* 0x040fe80000041818 */
[C---:B------:R-:W-:Y:S02]  /*7190*/  FMUL.FTZ R29, R2.reuse, R129 ;  /* 0x00000081021d7220 */ /* 0x040fe40000410000 */
[----:B------:R-:W-:Y:S02]  /*71a0*/  FMUL.FTZ R61, R2, R61 ;  /* 0x0000003d023d7220 */ /* 0x000fe40000410000 */
[C---:B------:R-:W-:Y:S04]  /*71b0*/  FMUL.FTZ R30, R0.reuse, R130 ;  /* 0x00000082001e7220 */ /* 0x040fe80000410000 */
[C---:B------:R-:W-:Y:S02]  /*71c0*/  FMUL.FTZ R31, R0.reuse, R131 ;  /* 0x00000083001f7220 */ /* 0x040fe40000410000 */
[----:B------:R-:W-:Y:S01]  /*71d0*/  LDSM.16.MT88.4 R128, [R173+0x2800] ;  /* 0x00280000ad80783b */ /* 0x000fe20000004200 */
[C---:B------:R-:W-:Y:S02]  /*71e0*/  FMUL.FTZ R62, R0.reuse, R62 ;  /* 0x0000003e003e7220 */ /* 0x040fe40000410000 */
[----:B------:R-:W-:Y:S02]  /*71f0*/  FMUL.FTZ R63, R0, R63 ;  /* 0x0000003f003f7220 */ /* 0x000fe40000410000 */
[C---:B-1----:R-:W-:Y:S03]  /*7200*/  HMMA.16816.F32.BF16 R28, R104.reuse, R108, R28 ;  /* 0x0000006c681c723c */ /* 0x042fe6000004181c */
[--C-:B----4-:R-:W-:Y:S02]  /*7210*/  FFMA.FTZ R102, R150, c[0x0][0x2d0], -R138.reuse ;  /* 0x0000b40096667a23 */ /* 0x110fe4000001088a */
[C---:B------:R-:W-:Y:S02]  /*7220*/  FMUL.FTZ R64, R2.reuse, R64 ;  /* 0x0000004002407220 */ /* 0x040fe40000410000 */
[----:B------:R-:W-:Y:S01]  /*7230*/  FMUL.FTZ R65, R2, R65 ;  /* 0x0000004102417220 */ /* 0x000fe20000410000 */
[C---:B------:R-:W-:Y:S01]  /*7240*/  HMMA.16816.F32.BF16 R32, R104.reuse, R110, R32 ;  /* 0x0000006e6820723c */ /* 0x040fe20000041820 */
[----:B------:R-:W1:Y:S01]  /*7250*/  LDSM.16.MT88.4 R108, [R177+0x2000] ;  /* 0x00200000b16c783b */ /* 0x000e620000004200 */
[----:B------:R2:W-:Y:S02]  /*7260*/  MUFU.EX2 R170, R102 ;  /* 0x0000006600aa7308 */ /* 0x0005e40000000800 */
[C---:B------:R-:W-:Y:S02]  /*7270*/  FMUL.FTZ R66, R0.reuse, R66 ;  /* 0x0000004200427220 */ /* 0x040fe40000410000 */
[----:B------:R-:W-:Y:S02]  /*7280*/  FMUL.FTZ R67, R0, R67 ;  /* 0x0000004300437220 */ /* 0x000fe40000410000 */
[C---:B---3--:R-:W-:Y:S04]  /*7290*/  HMMA.16816.F32.BF16 R36, R104.reuse, R112, R36 ;  /* 0x000000706824723c */ /* 0x048fe80000041824 */
[C---:B------:R-:W-:Y:S02]  /*72a0*/  FMUL.FTZ R68, R2.reuse, R68 ;  /* 0x0000004402447220 */ /* 0x040fe40000410000 */
[----:B------:R-:W-:Y:S02]  /*72b0*/  FMUL.FTZ R69, R2, R69 ;  /* 0x0000004502457220 */ /* 0x000fe40000410000 */
[C---:B------:R-:W-:Y:S01]  /*72c0*/  HMMA.16816.F32.BF16 R40, R104.reuse, R114, R40 ;  /* 0x000000726828723c */ /* 0x040fe20000041828 */
[----:B------:R-:W3:Y:S03]  /*72d0*/  LDSM.16.MT88.4 R112, [R176+0x2000] ;  /* 0x00200000b070783b */ /* 0x000ee60000004200 */
[C---:B------:R-:W-:Y:S02]  /*72e0*/  FMUL.FTZ R70, R0.reuse, R70 ;  /* 0x0000004600467220 */ /* 0x040fe40000410000 */
[----:B------:R-:W-:Y:S02]  /*72f0*/  FMUL.FTZ R71, R0, R71 ;  /* 0x0000004700477220 */ /* 0x000fe40000410000 */
[C---:B------:R-:W-:Y:S04]  /*7300*/  HMMA.16816.F32.BF16 R44, R104.reuse, R116, R44 ;  /* 0x00000074682c723c */ /* 0x040fe8000004182c */
[--C-:B--2---:R-:W-:Y:S02]  /*7310*/  FFMA.FTZ R102, R151, c[0x0][0x2d0], -R138.reuse ;  /* 0x0000b40097667a23 */ /* 0x104fe4000001088a */
[C---:B------:R-:W-:Y:S02]  /*7320*/  FMUL.FTZ R72, R2.reuse, R72 ;  /* 0x0000004802487220 */ /* 0x040fe40000410000 */
[C---:B------:R-:W-:Y:S01]  /*7330*/  HMMA.16816.F32.BF16 R48, R104.reuse, R118, R48 ;  /* 0x000000766830723c */ /* 0x040fe20000041830 */
[----:B------:R2:W4:Y:S01]  /*7340*/  MUFU.EX2 R169, R102 ;  /* 0x0000006600a97308 */ /* 0x0005220000000800 */
[----:B------:R-:W4:Y:S02]  /*7350*/  LDSM.16.MT88.4 R116, [R173+0x4000] ;  /* 0x00400000ad74783b */ /* 0x000f240000004200 */
[----:B------:R-:W-:Y:S02]  /*7360*/  FMUL.FTZ R73, R2, R73 ;  /* 0x0000004902497220 */ /* 0x000fe40000410000 */
[C---:B------:R-:W-:Y:S02]  /*7370*/  FMUL.FTZ R74, R0.reuse, R74 ;  /* 0x0000004a004a7220 */ /* 0x040fe40000410000 */
[----:B------:R-:W-:Y:S01]  /*7380*/  FMUL.FTZ R75, R0, R75 ;  /* 0x0000004b004b7220 */ /* 0x000fe20000410000 */
[C---:B-1----:R-:W-:Y:S03]  /*7390*/  HMMA.16816.F32.BF16 R52, R104.reuse, R108, R52 ;  /* 0x0000006c6834723c */ /* 0x042fe60000041834 */
[C---:B------:R-:W-:Y:S02]  /*73a0*/  FMUL.FTZ R76, R2.reuse, R76 ;  /* 0x0000004c024c7220 */ /* 0x040fe40000410000 */
[----:B------:R-:W-:Y:S02]  /*73b0*/  FMUL.FTZ R77, R2, R77 ;  /* 0x0000004d024d7220 */ /* 0x000fe40000410000 */
[C---:B------:R-:W-:Y:S01]  /*73c0*/  FMUL.FTZ R78, R0.reuse, R78 ;  /* 0x0000004e004e7220 */ /* 0x040fe20000410000 */
[C---:B------:R-:W-:Y:S01]  /*73d0*/  HMMA.16816.F32.BF16 R56, R104.reuse, R110, R56 ;  /* 0x0000006e6838723c */ /* 0x040fe20000041838 */
[----:B------:R-:W1:Y:S03]  /*73e0*/  LDSM.16.MT88.4 R108, [R174+0x4000] ;  /* 0x00400000ae6c783b */ /* 0x000e660000004200 */
[----:B------:R-:W-:Y:S02]  /*73f0*/  FMUL.FTZ R79, R0, R79 ;  /* 0x0000004f004f7220 */ /* 0x000fe40000410000 */
[----:B------:R-:W-:Y:S02]  /*7400*/  FMUL.FTZ R80, R2, R80 ;  /* 0x0000005002507220 */ /* 0x000fe40000410000 */
[C---:B---3--:R-:W-:Y:S04]  /*7410*/  HMMA.16816.F32.BF16 R60, R104.reuse, R112, R60 ;  /* 0x00000070683c723c */ /* 0x048fe8000004183c */
[--C-:B--2---:R-:W-:Y:S02]  /*7420*/  FFMA.FTZ R102, R156, c[0x0][0x2d0], -R101.reuse ;  /* 0x0000b4009c667a23 */ /* 0x104fe40000010865 */
[----:B------:R-:W-:Y:S02]  /*7430*/  FMUL.FTZ R81, R2, R81 ;  /* 0x0000005102517220 */ /* 0x000fe40000410000 */
[C---:B------:R-:W-:Y:S01]  /*7440*/  HMMA.16816.F32.BF16 R64, R104.reuse, R114, R64 ;  /* 0x000000726840723c */ /* 0x040fe20000041840 */
[----:B------:R2:W-:Y:S01]  /*7450*/  MUFU.EX2 R158, R102 ;  /* 0x00000066009e7308 */ /* 0x0005e20000000800 */
[----:B------:R-:W3:Y:S02]  /*7460*/  LDSM.16.MT88.4 R112, [R177+0x4000] ;  /* 0x00400000b170783b */ /* 0x000ee40000004200 */
[C---:B------:R-:W-:Y:S02]  /*7470*/  FMUL.FTZ R82, R0.reuse, R82 ;  /* 0x0000005200527220 */ /* 0x040fe40000410000 */
[----:B------:R-:W-:Y:S02]  /*7480*/  FMUL.FTZ R83, R0, R83 ;  /* 0x0000005300537220 */ /* 0x000fe40000410000 */
[C---:B------:R-:W-:Y:S01]  /*7490*/  FMUL.FTZ R84, R2.reuse, R84 ;  /* 0x0000005402547220 */ /* 0x040fe20000410000 */
[C---:B----4-:R-:W-:Y:S03]  /*74a0*/  HMMA.16816.F32.BF16 R68, R104.reuse, R116, R68 ;  /* 0x000000746844723c */ /* 0x050fe60000041844 */
[----:B------:R-:W-:Y:S02]  /*74b0*/  FMUL.FTZ R85, R2, R85 ;  /* 0x0000005502557220 */ /* 0x000fe40000410000 */
[C---:B------:R-:W-:Y:S02]  /*74c0*/  FMUL.FTZ R86, R0.reuse, R86 ;  /* 0x0000005600567220 */ /* 0x040fe40000410000 */
[----:B------:R-:W-:Y:S01]  /*74d0*/  FMUL.FTZ R87, R0, R87 ;  /* 0x0000005700577220 */ /* 0x000fe20000410000 */
[C---:B------:R-:W-:Y:S01]  /*74e0*/  HMMA.16816.F32.BF16 R72, R104.reuse, R118, R72 ;  /* 0x000000766848723c */ /* 0x040fe20000041848 */
[----:B------:R-:W4:Y:S03]  /*74f0*/  LDSM.16.MT88.4 R116, [R176+0x4000] ;  /* 0x00400000b074783b */ /* 0x000f260000004200 */
[C---:B------:R-:W-:Y:S02]  /*7500*/  FMUL.FTZ R88, R2.reuse, R88 ;  /* 0x0000005802587220 */ /* 0x040fe40000410000 */
[----:B------:R-:W-:Y:S02]  /*7510*/  FMUL.FTZ R89, R2, R89 ;  /* 0x0000005902597220 */ /* 0x000fe40000410000 */
[C---:B-1----:R-:W-:Y:S04]  /*7520*/  HMMA.16816.F32.BF16 R76, R104.reuse, R108, R76 ;  /* 0x0000006c684c723c */ /* 0x042fe8000004184c */
[----:B--2---:R-:W-:Y:S02]  /*7530*/  FFMA.FTZ R102, R157, c[0x0][0x2d0], -R101 ;  /* 0x0000b4009d667a23 */ /* 0x004fe40000010865 */
[C---:B------:R-:W-:Y:S02]  /*7540*/  FMUL.FTZ R90, R0.reuse, R90 ;  /* 0x0000005a005a7220 */ /* 0x040fe40000410000 */
[C---:B------:R-:W-:Y:S01]  /*7550*/  HMMA.16816.F32.BF16 R80, R104.reuse, R110, R80 ;  /* 0x0000006e6850723c */ /* 0x040fe20000041850 */
[----:B------:R1:W2:Y:S01]  /*7560*/  MUFU.EX2 R157, R102 ;  /* 0x00000066009d7308 */ /* 0x0002a20000000800 */
[----:B------:R-:W2:Y:S02]  /*7570*/  LDSM.16.MT88.4 R108, [R173+0x800] ;  /* 0x00080000ad6c783b */ /* 0x000ea40000004200 */
[----:B------:R-:W-:Y:S02]  /*7580*/  FMUL.FTZ R91, R0, R91 ;  /* 0x0000005b005b7220 */ /* 0x000fe40000410000 */
[C---:B------:R-:W-:Y:S02]  /*7590*/  FMUL.FTZ R92, R2.reuse, R92 ;  /* 0x0000005c025c7220 */ /* 0x040fe40000410000 */
[----:B------:R-:W-:Y:S01]  /*75a0*/  FMUL.FTZ R93, R2, R93 ;  /* 0x0000005d025d7220 */ /* 0x000fe20000410000 */
[C---:B---3--:R-:W-:Y:S03]  /*75b0*/  HMMA.16816.F32.BF16 R84, R104.reuse, R112, R84 ;  /* 0x000000706854723c */ /* 0x048fe60000041854 */
[C---:B------:R-:W-:Y:S02]  /*75c0*/  FMUL.FTZ R94, R0.reuse, R94 ;  /* 0x0000005e005e7220 */ /* 0x040fe40000410000 */
[----:B------:R-:W-:Y:S02]  /*75d0*/  FMUL.FTZ R95, R0, R95 ;  /* 0x0000005f005f7220 */ /* 0x000fe40000410000 */
[C---:B------:R-:W-:Y:S01]  /*75e0*/  FMUL.FTZ R96, R2.reuse, R96 ;  /* 0x0000006002607220 */ /* 0x040fe20000410000 */
[C---:B------:R-:W-:Y:S01]  /*75f0*/  HMMA.16816.F32.BF16 R88, R104.reuse, R114, R88 ;  /* 0x000000726858723c */ /* 0x040fe20000041858 */
[----:B------:R-:W3:Y:S03]  /*7600*/  LDSM.16.MT88.4 R112, [R174+0x800] ;  /* 0x00080000ae70783b */ /* 0x000ee60000004200 */
[----:B------:R-:W-:Y:S02]  /*7610*/  FMUL.FTZ R97, R2, R97 ;  /* 0x0000006102617220 */ /* 0x000fe40000410000 */
[C---:B------:R-:W-:Y:S02]  /*7620*/  FMUL.FTZ R98, R0.reuse, R98 ;  /* 0x0000006200627220 */ /* 0x040fe40000410000 */
[C---:B----4-:R-:W-:Y:S04]  /*7630*/  HMMA.16816.F32.BF16 R92, R104.reuse, R116, R92 ;  /* 0x00000074685c723c */ /* 0x050fe8000004185c */
[----:B-1----:R-:W-:Y:S02]  /*7640*/  FFMA.FTZ R102, R165, c[0x0][0x2d0], -R138 ;  /* 0x0000b400a5667a23 */ /* 0x002fe4000001088a */
[----:B------:R-:W-:Y:S02]  /*7650*/  FMUL.FTZ R99, R0, R99 ;  /* 0x0000006300637220 */ /* 0x000fe40000410000 */
[----:B------:R1:W4:Y:S01]  /*7660*/  MUFU.EX2 R168, R102 ;  /* 0x0000006600a87308 */ /* 0x0003220000000800 */
[----:B------:R-:W-:Y:S03]  /*7670*/  FFMA.FTZ R2, R2, R218, R201 ;  /* 0x000000da02027223 */ /* 0x000fe600000100c9 */
[----:B------:R-:W-:Y:S01]  /*7680*/  FFMA.FTZ R0, R0, R219, R164 ;  /* 0x000000db00007223 */ /* 0x000fe200000100a4 */
[----:B------:R-:W-:Y:S01]  /*7690*/  HMMA.16816.F32.BF16 R96, R104, R118, R96 ;  /* 0x000000766860723c */ /* 0x000fe20000041860 */
[----:B------:R-:W4:Y:S02]  /*76a0*/  LDSM.16.MT88.4 R116, [R177+0x2800] ;  /* 0x00280000b174783b */ /* 0x000f240000004200 */
[----:B------:R-:W-:Y:S02]  /*76b0*/  FADD.FTZ R2, R200, R2 ;  /* 0x00000002c8027221 */ /* 0x000fe40000010000 */
[----:B------:R-:W-:Y:S02]  /*76c0*/  FADD.FTZ R0, R163, R0 ;  /* 0x00000000a3007221 */ /* 0x000fe40000010000 */
[----:B------:R-:W-:Y:S01]  /*76d0*/  F2FP.BF16.PACK_AB R104, R171, R197 ;  /* 0x000000c5ab68723e */ /* 0x000fe200000010ff */
[----:B------:R-:W-:Y:S01]  /*76e0*/  FADD.FTZ R2, R199, R2 ;  /* 0x00000002c7027221 */ /* 0x000fe20000010000 */
[----:B-----5:R-:W-:Y:S03]  /*76f0*/  F2FP.BF16.PACK_AB R105, R159, R160 ;  /* 0x000000a09f69723e */ /* 0x020fe600000010ff */
[----:B------:R-:W-:Y:S01]  /*7700*/  F2FP.BF16.PACK_AB R106, R169, R170 ;  /* 0x000000aaa96a723e */ /* 0x000fe200000010ff */
[----:B------:R-:W-:Y:S01]  /*7710*/  FADD.FTZ R0, R162, R0 ;  /* 0x00000000a2007221 */ /* 0x000fe20000010000 */
[----:B--2---:R-:W-:Y:S01]  /*7720*/  F2FP.BF16.PACK_AB R107, R157, R158 ;  /* 0x0000009e9d6b723e */ /* 0x004fe200000010ff */
[----:B------:R-:W-:Y:S02]  /*7730*/  FADD.FTZ R2, R198, R2 ;  /* 0x00000002c6027221 */ /* 0x000fe40000010000 */
[----:B------:R-:W-:Y:S02]  /*7740*/  FADD.FTZ R0, R161, R0 ;  /* 0x00000000a1007221 */ /* 0x000fe40000010000 */
[----:B-1----:R-:W-:Y:S02]  /*7750*/  FFMA.FTZ R102, R166, c[0x0][0x2d0], -R138 ;  /* 0x0000b400a6667a23 */ /* 0x002fe4000001088a */
[C---:B------:R-:W-:Y:S02]  /*7760*/  HMMA.16816.F32.BF16 R4, R104.reuse, R108, R4 ;  /* 0x0000006c6804723c */ /* 0x040fe40000041804 */
[----:B------:R1:W2:Y:S01]  /*7770*/  MUFU.EX2 R167, R102 ;  /* 0x0000006600a77308 */ /* 0x0002a20000000800 */
[----:B------:R-:W-:Y:S02]  /*7780*/  FADD.FTZ R2, R197, R2 ;  /* 0x00000002c5027221 */ /* 0x000fe40000010000 */
[----:B------:R-:W-:Y:S02]  /*7790*/  FADD.FTZ R0, R160, R0 ;  /* 0x00000000a0007221 */ /* 0x000fe40000010000 */
[----:B------:R-:W-:Y:S01]  /*77a0*/  FADD.FTZ R2, R171, R2 ;  /* 0x00000002ab027221 */ /* 0x000fe20000010000 */
[C---:B------:R-:W-:Y:S01]  /*77b0*/  HMMA.16816.F32.BF16 R8, R104.reuse, R110, R8 ;  /* 0x0000006e6808723c */ /* 0x040fe20000041808 */
[----:B------:R-:W5:Y:S03]  /*77c0*/  LDSM.16.MT88.4 R108, [R176+0x2800] ;  /* 0x00280000b06c783b */ /* 0x000f660000004200 */
[----:B------:R-:W-:Y:S02]  /*77d0*/  FADD.FTZ R0, R159, R0 ;  /* 0x000000009f007221 */ /* 0x000fe40000010000 */
[----:B------:R-:W-:Y:S02]  /*77e0*/  FADD.FTZ R2, R170, R2 ;  /* 0x00000002aa027221 */ /* 0x000fe40000010000 */
[C---:B---3--:R-:W-:Y:S04]  /*77f0*/  HMMA.16816.F32.BF16 R12, R104.reuse, R112, R12 ;  /* 0x00000070680c723c */ /* 0x048fe8000004180c */
[----:B------:R-:W-:Y:S02]  /*7800*/  FADD.FTZ R0, R158, R0 ;  /* 0x000000009e007221 */ /* 0x000fe40000010000 */
[----:B------:R-:W-:Y:S02]  /*7810*/  FADD.FTZ R2, R169, R2 ;  /* 0x00000002a9027221 */ /* 0x000fe40000010000 */
[C---:B------:R-:W-:Y:S01]  /*7820*/  HMMA.16816.F32.BF16 R16, R104.reuse, R114, R16 ;  /* 0x000000726810723c */ /* 0x040fe20000041810 */
[----:B------:R-:W3:Y:S03]  /*7830*/  LDSM.16.MT88.4 R112, [R173+0x4800] ;  /* 0x00480000ad70783b */ /* 0x000ee60000004200 */
[--C-:B-1----:R-:W-:Y:S02]  /*7840*/  FFMA.FTZ R102, R202, c[0x0][0x2d0], -R101.reuse ;  /* 0x0000b400ca667a23 */ /* 0x102fe40000010865 */
[----:B------:R-:W-:Y:S02]  /*7850*/  FADD.FTZ R0, R157, R0 ;  /* 0x000000009d007221 */ /* 0x000fe40000010000 */
[C---:B------:R-:W-:Y:S01]  /*7860*/  HMMA.16816.F32.BF16 R20, R104.reuse, R120, R20 ;  /* 0x000000786814723c */ /* 0x040fe20000041814 */
[----:B------:R1:W1:Y:S03]  /*7870*/  MUFU.EX2 R153, R102 ;  /* 0x0000006600997308 */ /* 0x0002660000000800 */
[----:B----4-:R-:W-:Y:S04]  /*7880*/  FADD.FTZ R2, R168, R2 ;  /* 0x00000002a8027221 */ /* 0x010fe80000010000 */
[C---:B------:R-:W-:Y:S01]  /*7890*/  HMMA.16816.F32.BF16 R24, R104.reuse, R122, R24 ;  /* 0x0000007a6818723c */ /* 0x040fe20000041818 */
[----:B------:R-:W4:Y:S03]  /*78a0*/  LDSM.16.MT88.4 R120, [R174+0x4800] ;  /* 0x00480000ae78783b */ /* 0x000f260000004200 */
[----:B--2---:R-:W-:Y:S04]  /*78b0*/  FADD.FTZ R2, R167, R2 ;  /* 0x00000002a7027221 */ /* 0x004fe80000010000 */
[C---:B------:R-:W-:Y:S08]  /*78c0*/  HMMA.16816.F32.BF16 R28, R104.reuse, R124, R28 ;  /* 0x0000007c681c723c */ /* 0x040ff0000004181c */
[C---:B------:R-:W-:Y:S01]  /*78d0*/  HMMA.16816.F32.BF16 R32, R104.reuse, R126, R32 ;  /* 0x0000007e6820723c */ /* 0x040fe20000041820 */
[----:B------:R-:W-:Y:S03]  /*78e0*/  LDSM.16.MT88.4 R124, [R177+0x1000] ;  /* 0x00100000b17c783b */ /* 0x000fe60000004200 */
[--C-:B-1----:R-:W-:Y:S02]  /*78f0*/  FFMA.FTZ R102, R204, c[0x0][0x2d0], -R101.reuse ;  /* 0x0000b400cc667a23 */ /* 0x102fe40000010865 */
[----:B------:R-:W-:Y:S02]  /*7900*/  FADD.FTZ R0, R153, R0 ;  /* 0x0000000099007221 */ /* 0x000fe40000010000 */
[C---:B------:R-:W-:Y:S01]  /*7910*/  HMMA.16816.F32.BF16 R36, R104.reuse, R128, R36 ;  /* 0x000000806824723c */ /* 0x040fe20000041824 */
[----:B------:R1:W2:Y:S07]  /*7920*/  MUFU.EX2 R152, R102 ;  /* 0x0000006600987308 */ /* 0x0002ae0000000800 */
[C---:B------:R-:W-:Y:S01]  /*7930*/  HMMA.16816.F32.BF16 R40, R104.reuse, R130, R40 ;  /* 0x000000826828723c */ /* 0x040fe20000041828 */
[----:B------:R-:W-:Y:S07]  /*7940*/  LDSM.16.MT88.4 R128, [R176+0x1000] ;  /* 0x00100000b080783b */ /* 0x000fee0000004200 */
[C---:B------:R-:W-:Y:S08]  /*7950*/  HMMA.16816.F32.BF16 R44, R104.reuse, R132, R44 ;  /* 0x00000084682c723c */ /* 0x040ff0000004182c */
[C---:B------:R-:W-:Y:S01]  /*7960*/  HMMA.16816.F32.BF16 R48, R104.reuse, R134, R48 ;  /* 0x000000866830723c */ /* 0x040fe20000041830 */
[----:B------:R-:W-:Y:S03]  /*7970*/  LDSM.16.MT88.4 R132, [R173+0x3000] ;  /* 0x00300000ad84783b */ /* 0x000fe60000004200 */
[----:B-1----:R-:W-:Y:S02]  /*7980*/  FFMA.FTZ R102, R203, c[0x0][0x2d0], -R138 ;  /* 0x0000b400cb667a23 */ /* 0x002fe4000001088a */
[----:B--2---:R-:W-:Y:S02]  /*7990*/  FADD.FTZ R0, R152, R0 ;  /* 0x0000000098007221 */ /* 0x004fe40000010000 */
[C---:B------:R-:W-:Y:S01]  /*79a0*/  HMMA.16816.F32.BF16 R52, R104.reuse, R116, R52 ;  /* 0x000000746834723c */ /* 0x040fe20000041834 */
[----:B------:R1:W2:Y:S07]  /*79b0*/  MUFU.EX2 R166, R102 ;  /* 0x0000006600a67308 */ /* 0x0002ae0000000800 */
[C---:B------:R-:W-:Y:S01]  /*79c0*/  HMMA.16816.F32.BF16 R56, R104.reuse, R118, R56 ;  /* 0x000000766838723c */ /* 0x040fe20000041838 */
[----:B------:R-:W4:Y:S07]  /*79d0*/  LDSM.16.MT88.4 R116, [R177+0x4800] ;  /* 0x00480000b174783b */ /* 0x000f2e0000004200 */
[C---:B-----5:R-:W-:Y:S08]  /*79e0*/  HMMA.16816.F32.BF16 R60, R104.reuse, R108, R60 ;  /* 0x0000006c683c723c */ /* 0x060ff0000004183c */
[C---:B------:R-:W-:Y:S01]  /*79f0*/  HMMA.16816.F32.BF16 R64, R104.reuse, R110, R64 ;  /* 0x0000006e6840723c */ /* 0x040fe20000041840 */
[----:B------:R-:W5:Y:S03]  /*7a00*/  LDSM.16.MT88.4 R108, [R176+0x4800] ;  /* 0x00480000b06c783b */ /* 0x000f660000004200 */
[----:B-1----:R-:W-:Y:S02]  /*7a10*/  FFMA.FTZ R102, R205, c[0x0][0x2d0], -R138 ;  /* 0x0000b400cd667a23 */ /* 0x002fe4000001088a */
[----:B--2---:R-:W-:Y:S02]  /*7a20*/  FADD.FTZ R2, R166, R2 ;  /* 0x00000002a6027221 */ /* 0x004fe40000010000 */
[C---:B---3--:R-:W-:Y:S01]  /*7a30*/  HMMA.16816.F32.BF16 R68, R104.reuse, R112, R68 ;  /* 0x000000706844723c */ /* 0x048fe20000041844 */
[----:B------:R1:W-:Y:S07]  /*7a40*/  MUFU.EX2 R165, R102 ;  /* 0x0000006600a57308 */ /* 0x0003ee0000000800 */
[C---:B------:R-:W-:Y:S01]  /*7a50*/  HMMA.16816.F32.BF16 R72, R104.reuse, R114, R72 ;  /* 0x000000726848723c */ /* 0x040fe20000041848 */
[----:B------:R-:W2:Y:S07]  /*7a60*/  LDSM.16.MT88.4 R112, [R173+0x1000] ;  /* 0x00100000ad70783b */ /* 0x000eae0000004200 */
[C---:B----4-:R-:W-:Y:S08]  /*7a70*/  HMMA.16816.F32.BF16 R76, R104.reuse, R120, R76 ;  /* 0x00000078684c723c */ /* 0x050ff0000004184c */
[C---:B------:R-:W-:Y:S01]  /*7a80*/  HMMA.16816.F32.BF16 R80, R104.reuse, R122, R80 ;  /* 0x0000007a6850723c */ /* 0x040fe20000041850 */
[----:B------:R-:W3:Y:S03]  /*7a90*/  LDSM.16.MT88.4 R120, [R174+0x1000] ;  /* 0x00100000ae78783b */ /* 0x000ee60000004200 */
[--C-:B-1----:R-:W-:Y:S04]  /*7aa0*/  FFMA.FTZ R102, R206, c[0x0][0x2d0], -R101.reuse ;  /* 0x0000b400ce667a23 */ /* 0x102fe80000010865 */
[C---:B------:R-:W-:Y:S01]  /*7ab0*/  HMMA.16816.F32.BF16 R84, R104.reuse, R116, R84 ;  /* 0x000000746854723c */ /* 0x040fe20000041854 */
[----:B------:R1:W4:Y:S07]  /*7ac0*/  MUFU.EX2 R151, R102 ;  /* 0x0000006600977308 */ /* 0x00032e0000000800 */
[C---:B------:R-:W-:Y:S01]  /*7ad0*/  HMMA.16816.F32.BF16 R88, R104.reuse, R118, R88 ;  /* 0x000000766858723c */ /* 0x040fe20000041858 */
[----:B------:R-:W2:Y:S07]  /*7ae0*/  LDSM.16.MT88.4 R116, [R174+0x3000] ;  /* 0x00300000ae74783b */ /* 0x000eae0000004200 */
[C---:B-----5:R-:W-:Y:S08]  /*7af0*/  HMMA.16816.F32.BF16 R92, R104.reuse, R108, R92 ;  /* 0x0000006c685c723c */ /* 0x060ff0000004185c */
[----:B------:R-:W-:Y:S01]  /*7b00*/  HMMA.16816.F32.BF16 R96, R104, R110, R96 ;  /* 0x0000006e6860723c */ /* 0x000fe20000041860 */
[----:B------:R-:W5:Y:S03]  /*7b10*/  LDSM.16.MT88.4 R108, [R177+0x3000] ;  /* 0x00300000b16c783b */ /* 0x000f660000004200 */
[--C-:B-1----:R-:W-:Y:S02]  /*7b20*/  FFMA.FTZ R102, R207, c[0x0][0x2d0], -R101.reuse ;  /* 0x0000b400cf667a23 */ /* 0x102fe40000010865 */
[----:B----4-:R-:W-:Y:S01]  /*7b30*/  FADD.FTZ R0, R151, R0 ;  /* 0x0000000097007221 */ /* 0x010fe20000010000 */
[----:B------:R-:W-:Y:S01]  /*7b40*/  F2FP.BF16.PACK_AB R104, R167, R168 ;  /* 0x000000a8a768723e */ /* 0x000fe200000010ff */
[----:B------:R-:W1:Y:S01]  /*7b50*/  MUFU.EX2 R150, R102 ;  /* 0x0000006600967308 */ /* 0x000e620000000800 */
[----:B------:R-:W-:Y:S03]  /*7b60*/  F2FP.BF16.PACK_AB R105, R152, R153 ;  /* 0x000000999869723e */ /* 0x000fe600000010ff */
[----:B------:R-:W-:Y:S02]  /*7b70*/  F2FP.BF16.PACK_AB R106, R165, R166 ;  /* 0x000000a6a56a723e */ /* 0x000fe400000010ff */
[----:B-1----:R-:W-:Y:S01]  /*7b80*/  F2FP.BF16.PACK_AB R107, R150, R151 ;  /* 0x00000097966b723e */ /* 0x002fe200000010ff */
[--C-:B------:R-:W-:Y:S04]  /*7b90*/  FFMA.FTZ R102, R154, c[0x0][0x2d0], -R138.reuse ;  /* 0x0000b4009a667a23 */ /* 0x100fe8000001088a */
[----:B------:R1:W-:Y:S02]  /*7ba0*/  MUFU.EX2 R156, R102 ;  /* 0x00000066009c7308 */ /* 0x0003e40000000800 */
[C---:B--2---:R-:W-:Y:S08]  /*7bb0*/  HMMA.16816.F32.BF16 R4, R104.reuse, R112, R4 ;  /* 0x000000706804723c */ /* 0x044ff00000041804 */
[C---:B------:R-:W-:Y:S01]  /*7bc0*/  HMMA.16816.F32.BF16 R8, R104.reuse, R114, R8 ;  /* 0x000000726808723c */ /* 0x040fe20000041808 */
[----:B------:R-:W2:Y:S07]  /*7bd0*/  LDSM.16.MT88.4 R112, [R176+0x3000] ;  /* 0x00300000b070783b */ /* 0x000eae0000004200 */
[C---:B---3--:R-:W-:Y:S04]  /*7be0*/  HMMA.16816.F32.BF16 R12, R104.reuse, R120, R12 ;  /* 0x00000078680c723c */ /* 0x048fe8000004180c */
[--C-:B-1----:R-:W-:Y:S04]  /*7bf0*/  FFMA.FTZ R102, R155, c[0x0][0x2d0], -R138.reuse ;  /* 0x0000b4009b667a23 */ /* 0x102fe8000001088a */
[C---:B------:R-:W-:Y:S01]  /*7c00*/  HMMA.16816.F32.BF16 R16, R104.reuse, R122, R16 ;  /* 0x0000007a6810723c */ /* 0x040fe20000041810 */
[----:B------:R-:W1:Y:S01]  /*7c10*/  LDSM.16.MT88.4 R120, [R173+0x5000] ;  /* 0x00500000ad78783b */ /* 0x000e620000004200 */
[----:B------:R3:W4:Y:S06]  /*7c20*/  MUFU.EX2 R155, R102 ;  /* 0x00000066009b7308 */ /* 0x00072c0000000800 */
[C---:B------:R-:W-:Y:S08]  /*7c30*/  HMMA.16816.F32.BF16 R20, R104.reuse, R124, R20 ;  /* 0x0000007c6814723c */ /* 0x040ff00000041814 */
[C---:B------:R-:W-:Y:S01]  /*7c40*/  HMMA.16816.F32.BF16 R24, R104.reuse, R126, R24 ;  /* 0x0000007e6818723c */ /* 0x040fe20000041818 */
[----:B------:R-:W-:Y:S07]  /*7c50*/  LDSM.16.MT88.4 R124, [R174+0x1800] ;  /* 0x00180000ae7c783b */ /* 0x000fee0000004200 */
[C---:B------:R-:W-:Y:S04]  /*7c60*/  HMMA.16816.F32.BF16 R28, R104.reuse, R128, R28 ;  /* 0x00000080681c723c */ /* 0x040fe8000004181c */
[--C-:B---3--:R-:W-:Y:S04]  /*7c70*/  FFMA.FTZ R102, R214, c[0x0][0x2d0], -R101.reuse ;  /* 0x0000b400d6667a23 */ /* 0x108fe80000010865 */
[C---:B------:R-:W-:Y:S01]  /*7c80*/  HMMA.16816.F32.BF16 R32, R104.reuse, R130, R32 ;  /* 0x000000826820723c */ /* 0x040fe20000041820 */
[----:B------:R-:W-:Y:S01]  /*7c90*/  LDSM.16.MT88.4 R128, [R177+0x1800] ;  /* 0x00180000b180783b */ /* 0x000fe20000004200 */
[----:B------:R3:W-:Y:S06]  /*7ca0*/  MUFU.EX2 R149, R102 ;  /* 0x0000006600957308 */ /* 0x0007ec0000000800 */
[C---:B------:R-:W-:Y:S08]  /*7cb0*/  HMMA.16816.F32.BF16 R36, R104.reuse, R132, R36 ;  /* 0x000000846824723c */ /* 0x040ff00000041824 */
[C---:B------:R-:W-:Y:S01]  /*7cc0*/  HMMA.16816.F32.BF16 R40, R104.reuse, R134, R40 ;  /* 0x000000866828723c */ /* 0x040fe20000041828 */
[----:B------:R-:W-:Y:S07]  /*7cd0*/  LDSM.16.MT88.4 R132, [R176+0x1800] ;  /* 0x00180000b084783b */ /* 0x000fee0000004200 */
[C---:B------:R-:W-:Y:S04]  /*7ce0*/  HMMA.16816.F32.BF16 R44, R104.reuse, R116, R44 ;  /* 0x00000074682c723c */ /* 0x040fe8000004182c */
[--C-:B---3--:R-:W-:Y:S02]  /*7cf0*/  FFMA.FTZ R102, R215, c[0x0][0x2d0], -R101.reuse ;  /* 0x0000b400d7667a23 */ /* 0x108fe40000010865 */
[----:B------:R-:W-:Y:S01]  /*7d00*/  FFMA.FTZ R101, R136, c[0x0][0x2d0], -R101 ;  /* 0x0000b40088657a23 */ /* 0x000fe20000010865 */
[----:B----4-:R-:W-:Y:S01]  /*7d10*/  F2FP.BF16.PACK_AB R136, R155, R156 ;  /* 0x0000009c9b88723e */ /* 0x010fe200000010ff */
[C---:B------:R-:W-:Y:S01]  /*7d20*/  HMMA.16816.F32.BF16 R48, R104.reuse, R118, R48 ;  /* 0x000000766830723c */ /* 0x040fe20000041830 */
[----:B------:R-:W3:Y:S01]  /*7d30*/  LDSM.16.MT88.4 R116, [R174+0x5000] ;  /* 0x00500000ae74783b */ /* 0x000ee20000004200 */
[----:B------:R-:W4:Y:S06]  /*7d40*/  MUFU.EX2 R148, R102 ;  /* 0x0000006600947308 */ /* 0x000f2c0000000800 */
[C---:B-----5:R-:W-:Y:S04]  /*7d50*/  HMMA.16816.F32.BF16 R52, R104.reuse, R108, R52 ;  /* 0x0000006c6834723c */ /* 0x060fe80000041834 */
[----:B------:R-:W5:Y:S04]  /*7d60*/  MUFU.EX2 R101, R101 ;  /* 0x0000006500657308 */ /* 0x000f680000000800 */
[C---:B------:R-:W-:Y:S01]  /*7d70*/  HMMA.16816.F32.BF16 R56, R104.reuse, R110, R56 ;  /* 0x0000006e6838723c */ /* 0x040fe20000041838 */
[----:B------:R-:W3:Y:S07]  /*7d80*/  LDSM.16.MT88.4 R108, [R177+0x5000] ;  /* 0x00500000b16c783b */ /* 0x000eee0000004200 */
[C---:B--2---:R-:W-:Y:S04]  /*7d90*/  HMMA.16816.F32.BF16 R60, R104.reuse, R112, R60 ;  /* 0x00000070683c723c */ /* 0x044fe8000004183c */
[----:B----4-:R-:W-:Y:S01]  /*7da0*/  F2FP.BF16.PACK_AB R137, R148, R149 ;  /* 0x000000959489723e */ /* 0x010fe200000010ff */
[--C-:B------:R-:W-:Y:S03]  /*7db0*/  FFMA.FTZ R102, R216, c[0x0][0x2d0], -R138.reuse ;  /* 0x0000b400d8667a23 */ /* 0x100fe6000001088a */
[C---:B------:R-:W-:Y:S01]  /*7dc0*/  HMMA.16816.F32.BF16 R64, R104.reuse, R114, R64 ;  /* 0x000000726840723c */ /* 0x040fe20000041840 */
[----:B------:R-:W2:Y:S01]  /*7dd0*/  LDSM.16.MT88.4 R112, [R176+0x5000] ;  /* 0x00500000b070783b */ /* 0x000ea20000004200 */
[----:B------:R4:W-:Y:S02]  /*7de0*/  MUFU.EX2 R154, R102 ;  /* 0x00000066009a7308 */ /* 0x0009e40000000800 */
[----:B-----5:R-:W-:Y:S04]  /*7df0*/  F2FP.BF16.PACK_AB R139, R101, R103 ;  /* 0x00000067658b723e */ /* 0x020fe800000010ff */
[C---:B-1----:R-:W-:Y:S08]  /*7e00*/  HMMA.16816.F32.BF16 R68, R104.reuse, R120, R68 ;  /* 0x000000786844723c */ /* 0x042ff00000041844 */
[C---:B------:R-:W-:Y:S01]  /*7e10*/  HMMA.16816.F32.BF16 R72, R104.reuse, R122, R72 ;  /* 0x0000007a6848723c */ /* 0x040fe20000041848 */
[----:B------:R-:W1:Y:S07]  /*7e20*/  LDSM.16.MT88.4 R120, [R173+0x1800] ;  /* 0x00180000ad78783b */ /* 0x000e6e0000004200 */
[C---:B---3--:R-:W-:Y:S04]  /*7e30*/  HMMA.16816.F32.BF16 R76, R104.reuse, R116, R76 ;  /* 0x00000074684c723c */ /* 0x048fe8000004184c */
[----:B----4-:R-:W-:Y:S04]  /*7e40*/  FFMA.FTZ R102, R217, c[0x0][0x2d0], -R138 ;  /* 0x0000b400d9667a23 */ /* 0x010fe8000001088a */
[C---:B------:R-:W-:Y:S02]  /*7e50*/  HMMA.16816.F32.BF16 R80, R104.reuse, R118, R80 ;  /* 0x000000766850723c */ /* 0x040fe40000041850 */
[----:B------:R-:W3:Y:S06]  /*7e60*/  MUFU.EX2 R102, R102 ;  /* 0x0000006600667308 */ /* 0x000eec0000000800 */
[C---:B------:R-:W-:Y:S08]  /*7e70*/  HMMA.16816.F32.BF16 R84, R104.reuse, R108, R84 ;  /* 0x0000006c6854723c */ /* 0x040ff00000041854 */
[C---:B------:R-:W-:Y:S08]  /*7e80*/  HMMA.16816.F32.BF16 R88, R104.reuse, R110, R88 ;  /* 0x0000006e6858723c */ /* 0x040ff00000041858 */
[C---:B--2---:R-:W-:Y:S04]  /*7e90*/  HMMA.16816.F32.BF16 R92, R104.reuse, R112, R92 ;  /* 0x00000070685c723c */ /* 0x044fe8000004185c */
[----:B---3--:R-:W-:Y:S04]  /*7ea0*/  F2FP.BF16.PACK_AB R138, R102, R154 ;  /* 0x0000009a668a723e */ /* 0x008fe800000010ff */
[----:B------:R-:W-:Y:S08]  /*7eb0*/  HMMA.16816.F32.BF16 R96, R104, R114, R96 ;  /* 0x000000726860723c */ /* 0x000ff00000041860 */
[C---:B-1----:R-:W-:Y:S01]  /*7ec0*/  HMMA.16816.F32.BF16 R104, R136.reuse, R120, R4 ;  /* 0x000000788868723c */ /* 0x042fe20000041804 */
[----:B------:R-:W1:Y:S07]  /*7ed0*/  LDSM.16.MT88.4 R4, [R174+0x3800] ;  /* 0x00380000ae04783b */ /* 0x000e6e0000004200 */
[C---:B------:R-:W-:Y:S01]  /*7ee0*/  HMMA.16816.F32.BF16 R108, R136.reuse, R122, R8 ;  /* 0x0000007a886c723c */ /* 0x040fe20000041808 */
[----:B------:R-:W2:Y:S07]  /*7ef0*/  LDSM.16.MT88.4 R8, [R177+0x3800] ;  /* 0x00380000b108783b */ /* 0x000eae0000004200 */
[C---:B------:R-:W-:Y:S01]  /*7f00*/  HMMA.16816.F32.BF16 R112, R136.reuse, R124, R12 ;  /* 0x0000007c8870723c */ /* 0x040fe2000004180c */
[----:B------:R-:W3:Y:S07]  /*7f10*/  LDSM.16.MT88.4 R12, [R173+0x5800] ;  /* 0x00580000ad0c783b */ /* 0x000eee0000004200 */
[C---:B------:R-:W-:Y:S01]  /*7f20*/  HMMA.16816.F32.BF16 R116, R136.reuse, R126, R16 ;  /* 0x0000007e8874723c */ /* 0x040fe20000041810 */
[----:B------:R-:W4:Y:S07]  /*7f30*/  LDSM.16.MT88.4 R16, [R174+0x5800] ;  /* 0x00580000ae10783b */ /* 0x000f2e0000004200 */
[C---:B------:R-:W-:Y:S01]  /*7f40*/  HMMA.16816.F32.BF16 R120, R136.reuse, R128, R20 ;  /* 0x000000808878723c */ /* 0x040fe20000041814 */
[----:B------:R-:W5:Y:S07]  /*7f50*/  LDSM.16.MT88.4 R20, [R177+0x5800] ;  /* 0x00580000b114783b */ /* 0x000f6e0000004200 */
[C---:B------:R-:W-:Y:S08]  /*7f60*/  HMMA.16816.F32.BF16 R124, R136.reuse, R130, R24 ;  /* 0x00000082887c723c */ /* 0x040ff00000041818 */
[C---:B------:R-:W-:Y:S08]  /*7f70*/  HMMA.16816.F32.BF16 R128, R136.reuse, R132, R28 ;  /* 0x000000848880723c */ /* 0x040ff0000004181c */
[C---:B------:R-:W-:Y:S08]  /*7f80*/  HMMA.16816.F32.BF16 R132, R136.reuse, R134, R32 ;  /* 0x000000868884723c */ /* 0x040ff00000041820 */
[C---:B------:R-:W-:Y:S08]  /*7f90*/  HMMA.16816.F32.BF16 R36, R136.reuse, R140, R36 ;  /* 0x0000008c8824723c */ /* 0x040ff00000041824 */
[C---:B------:R-:W-:Y:S08]  /*7fa0*/  HMMA.16816.F32.BF16 R40, R136.reuse, R142, R40 ;  /* 0x0000008e8828723c */ /* 0x040ff00000041828 */
[C---:B-1----:R-:W-:Y:S08]  /*7fb0*/  HMMA.16816.F32.BF16 R44, R136.reuse, R4, R44 ;  /* 0x00000004882c723c */ /* 0x042ff0000004182c */
[C---:B------:R-:W-:Y:S01]  /*7fc0*/  HMMA.16816.F32.BF16 R48, R136.reuse, R6, R48 ;  /* 0x000000068830723c */ /* 0x040fe20000041830 */
[----:B------:R-:W1:Y:S07]  /*7fd0*/  LDSM.16.MT88.4 R4, [R176+0x5800] ;  /* 0x00580000b004783b */ /* 0x000e6e0000004200 */
[C---:B--2---:R-:W-:Y:S07]  /*7fe0*/  HMMA.16816.F32.BF16 R52, R136.reuse, R8, R52 ;  /* 0x000000088834723c */ /* 0x044fee0000041834 */
[-C--:B------:R-:W-:Y:S01]  /*7ff0*/  MOV R8, R3.reuse ;  /* 0x0000000300087202 */ /* 0x080fe20000000f00 */
[C---:B------:R-:W-:Y:S08]  /*8000*/  HMMA.16816.F32.BF16 R56, R136.reuse, R10, R56 ;  /* 0x0000000a8838723c */ /* 0x040ff00000041838 */
[C---:B------:R-:W-:Y:S08]  /*8010*/  HMMA.16816.F32.BF16 R60, R136.reuse, R144, R60 ;  /* 0x00000090883c723c */ /* 0x040ff0000004183c */
[C---:B------:R-:W-:Y:S08]  /*8020*/  HMMA.16816.F32.BF16 R64, R136.reuse, R146, R64 ;  /* 0x000000928840723c */ /* 0x040ff00000041840 */
[C---:B---3--:R-:W-:Y:S08]  /*8030*/  HMMA.16816.F32.BF16 R68, R136.reuse, R12, R68 ;  /* 0x0000000c8844723c */ /* 0x048ff00000041844 */
[C---:B------:R-:W-:Y:S08]  /*8040*/  HMMA.16816.F32.BF16 R72, R136.reuse, R14, R72 ;  /* 0x0000000e8848723c */ /* 0x040ff00000041848 */
[C---:B----4-:R-:W-:Y:S08]  /*8050*/  HMMA.16816.F32.BF16 R76, R136.reuse, R16, R76 ;  /* 0x00000010884c723c */ /* 0x050ff0000004184c */
[C---:B------:R-:W-:Y:S08]  /*8060*/  HMMA.16816.F32.BF16 R80, R136.reuse, R18, R80 ;  /* 0x000000128850723c */ /* 0x040ff00000041850 */
[C---:B-----5:R-:W-:Y:S08]  /*8070*/  HMMA.16816.F32.BF16 R84, R136.reuse, R20, R84 ;  /* 0x000000148854723c */ /* 0x060ff00000041854 */
[C---:B------:R-:W-:Y:S08]  /*8080*/  HMMA.16816.F32.BF16 R88, R136.reuse, R22, R88 ;  /* 0x000000168858723c */ /* 0x040ff00000041858 */
[C---:B-1----:R-:W-:Y:S07]  /*8090*/  HMMA.16816.F32.BF16 R92, R136.reuse, R4, R92 ;  /* 0x00000004885c723c */ /* 0x042fee000004185c */
[----:B------:R-:W-:Y:S01]  /*80a0*/  FADD.FTZ R4, R165, R2 ;  /* 0x00000002a5047221 */ /* 0x000fe20000010000 */
[----:B------:R-:W-:Y:S04]  /*80b0*/  HMMA.16816.F32.BF16 R96, R136, R6, R96 ;  /* 0x000000068860723c */ /* 0x000fe80000041860 */
[----:B------:R-:W-:Y:S02]  /*80c0*/  FADD.FTZ R2, R150, R0 ;  /* 0x0000000096027221 */ /* 0x000fe40000010000 */
[----:B------:R-:W-:Y:S02]  /*80d0*/  FADD.FTZ R0, R156, R4 ;  /* 0x000000049c007221 */ /* 0x000fe40000010000 */
[----:B------:R-:W-:Y:S04]  /*80e0*/  FADD.FTZ R2, R149, R2 ;  /* 0x0000000295027221 */ /* 0x000fe80000010000 */
[----:B------:R-:W-:Y:S02]  /*80f0*/  FADD.FTZ R0, R155, R0 ;  /* 0x000000009b007221 */ /* 0x000fe40000010000 */
[----:B------:R-:W-:Y:S02]  /*8100*/  FADD.FTZ R4, R148, R2 ;  /* 0x0000000294047221 */ /* 0x000fe40000010000 */
[----:B------:R-:W-:Y:S02]  /*8110*/  FADD.FTZ R2, R154, R0 ;  /* 0x000000009a027221 */ /* 0x000fe40000010000 */
[----:B------:R-:W-:Y:S02]  /*8120*/  FADD.FTZ R0, R103, R4 ;  /* 0x0000000467007221 */ /* 0x000fe40000010000 */
[----:B------:R-:W-:Y:S01]  /*8130*/  FADD.FTZ R218, R102, R2 ;  /* 0x0000000266da7221 */ /* 0x000fe20000010000 */
[----:B------:R-:W-:Y:S01]  /*8140*/  MOV R102, R3 ;  /* 0x0000000300667202 */ /* 0x000fe20000000f00 */
[----:B------:R-:W-:Y:S01]  /*8150*/  FADD.FTZ R219, R101, R0 ;  /* 0x0000000065db7221 */ /* 0x000fe20000010000 */
[----:B------:R-:W-:Y:S01]  /*8160*/  MOV R101, R100 ;  /* 0x0000006400657202 */ /* 0x000fe20000000f00 */
[----:B------:R-:W-:-:S05]  /*8170*/  @P3 BRA `(.L_x_44) ;  /* 0xffffd27000003947 */ /* 0x000fca000383ffff */
.L_x_43:
[----:B------:R-:W-:Y:S05]  /*8180*/  BRA.DIV ~URZ, `(.L_x_45) ;  /* 0x000050227f007947 */ /* 0x000fea000b800000 */
[----:B------:R-:W1:Y:S04]  /*8190*/  SHFL.BFLY PT, R0, R218, 0x2, 0x1f ;  /* 0x0c401f00da007f89 */ /* 0x000e6800000e0000 */
[----:B------:R-:W2:Y:S01]  /*81a0*/  SHFL.BFLY PT, R2, R219, 0x2, 0x1f ;  /* 0x0c401f00db027f89 */ /* 0x000ea200000e0000 */
[----:B-1----:R-:W-:-:S02]  /*81b0*/  FADD.FTZ R0, R0, R218 ;  /* 0x000000da00007221 */ /* 0x002fc40000010000 */
[----:B--2---:R-:W-:-:S03]  /*81c0*/  FADD.FTZ R4, R2, R219 ;  /* 0x000000db02047221 */ /* 0x004fc60000010000 */
[----:B------:R-:W1:Y:S04]  /*81d0*/  SHFL.BFLY PT, R5, R0, 0x1, 0x1f ;  /* 0x0c201f0000057f89 */ /* 0x000e6800000e0000 */
[----:B------:R2:W3:Y:S01]  /*81e0*/  SHFL.BFLY PT, R3, R4, 0x1, 0x1f ;  /* 0x0c201f0004037f89 */ /* 0x0004e200000e0000 */
[----:B-1----:R-:W-:-:S05]  /*81f0*/  FADD.FTZ R0, R0, R5 ;  /* 0x0000000500007221 */ /* 0x002fca0000010000 */
.L_x_114:
[----:B------:R-:W-:Y:S01]  /*8200*/  FSETP.NE.FTZ.AND P1, PT, R0, RZ, PT ;  /* 0x000000ff0000720b */ /* 0x000fe20003f35000 */
[----:B---3--:R-:W-:Y:S01]  /*8210*/  FADD.FTZ R3, R3, R4 ;  /* 0x0000000403037221 */ /* 0x008fe20000010000 */
[----:B------:R-:W-:Y:S02]  /*8220*/  MOV R2, RZ ;  /* 0x000000ff00027202 */ /* 0x000fe40000000f00 */
[----:B------:R-:W-:Y:S02]  /*8230*/  MOV R21, 0xff800000 ;  /* 0xff80000000157802 */ /* 0x000fe40000000f00 */
[----:B------:R-:W-:-:S02]  /*8240*/  FSETP.NE.FTZ.AND P0, PT, R3, RZ, PT ;  /* 0x000000ff0300720b */ /* 0x000fc40003f15000 */
[----:B------:R-:W-:-:S05]  /*8250*/  MOV R20, 0xff800000 ;  /* 0xff80000000147802 */ /* 0x000fca0000000f00 */
[----:B------:R-:W1:Y:S01]  /*8260*/  @P1 MUFU.LG2 R5, R0 ;  /* 0x0000000000051308 */ /* 0x000e620000000c00 */
[----:B--2---:R-:W-:-:S05]  /*8270*/  @P1 MOV R4, 0x3f317218 ;  /* 0x3f31721800041802 */ /* 0x004fca0000000f00 */
[----:B------:R-:W-:Y:S02]  /*8280*/  @P1 FMUL.FTZ R4, R4, c[0x0][0x2d0] ;  /* 0x0000b40004041a20 */ /* 0x000fe40000410000 */
[----:B------:R2:W3:Y:S01]  /*8290*/  @P1 MUFU.RCP R2, R0 ;  /* 0x0000000000021308 */ /* 0x0004e20000001000 */
[----:B-1----:R-:W-:-:S04]  /*82a0*/  @P1 FMUL.FTZ R5, R5, 0.69314718246459960938 ;  /* 0x3f31721805051820 */ /* 0x002fc80000410000 */
[----:B------:R-:W-:Y:S01]  /*82b0*/  @P1 FFMA.FTZ R21, R4, R100, R5 ;  /* 0x0000006404151223 */ /* 0x000fe20000010005 */
[----:B------:R-:W-:Y:S02]  /*82c0*/  MOV R4, 0x1 ;  /* 0x0000000100047802 */ /* 0x000fe40000000f00 */
[----:B--2---:R-:W-:Y:S01]  /*82d0*/  MOV R0, RZ ;  /* 0x000000ff00007202 */ /* 0x004fe20000000f00 */
[C---:B---3--:R-:W-:Y:S02]  /*82e0*/  FMUL.FTZ R140, R2.reuse, R68 ;  /* 0x00000044028c7220 */ /* 0x048fe40000410000 */
[C---:B------:R-:W-:Y:S02]  /*82f0*/  FMUL.FTZ R141, R2.reuse, R69 ;  /* 0x00000045028d7220 */ /* 0x040fe40000410000 */
[C---:B------:R-:W-:Y:S01]  /*8300*/  FMUL.FTZ R138, R2.reuse, R104 ;  /* 0x00000068028a7220 */ /* 0x040fe20000410000 */
[----:B------:R-:W1:Y:S01]  /*8310*/  @P0 MUFU.RCP R0, R3 ;  /* 0x0000000300000308 */ /* 0x000e620000001000 */
        /* <DEDUP_REMOVED lines=45> */
[----:B------:R2:W3:Y:S01]  /*85f0*/  @P0 MUFU.LG2 R2, R3 ;  /* 0x0000000300020308 */ /* 0x0004e20000000c00 */
[C---:B-1----:R-:W-:Y:S02]  /*8600*/  FMUL.FTZ R88, R0.reuse, R118 ;  /* 0x0000007600587220 */ /* 0x042fe40000410000 */
[C---:B------:R-:W-:Y:S02]  /*8610*/  FMUL.FTZ R89, R0.reuse, R119 ;  /* 0x0000007700597220 */ /* 0x040fe40000410000 */
[C---:B------:R-:W-:Y:S02]  /*8620*/  FMUL.FTZ R150, R0.reuse, R126 ;  /* 0x0000007e00967220 */ /* 0x040fe40000410000 */
[----:B------:R-:W-:-:S02]  /*8630*/  FMUL.FTZ R151, R0, R127 ;  /* 0x0000007f00977220 */ /* 0x000fc40000410000 */
[C---:B------:R-:W-:Y:S02]  /*8640*/  FMUL.FTZ R118, R0.reuse, R134 ;  /* 0x0000008600767220 */ /* 0x040fe40000410000 */
[C---:B------:R-:W-:Y:S02]  /*8650*/  FMUL.FTZ R119, R0.reuse, R135 ;  /* 0x0000008700777220 */ /* 0x040fe40000410000 */
[C---:B------:R-:W-:Y:S02]  /*8660*/  FMUL.FTZ R146, R0.reuse, R110 ;  /* 0x0000006e00927220 */ /* 0x040fe40000410000 */
[----:B------:R-:W-:Y:S01]  /*8670*/  FMUL.FTZ R147, R0, R111 ;  /* 0x0000006f00937220 */ /* 0x000fe20000410000 */
[----:B--2---:R-:W-:Y:S01]  /*8680*/  @P0 MOV R3, 0x3f317218 ;  /* 0x3f31721800030802 */ /* 0x004fe20000000f00 */
[----:B---3--:R-:W-:Y:S02]  /*8690*/  @P0 FMUL.FTZ R2, R2, 0.69314718246459960938 ;  /* 0x3f31721802020820 */ /* 0x008fe40000410000 */
[----:B------:R-:W-:-:S02]  /*86a0*/  FMUL.FTZ R144, R0, R114 ;  /* 0x0000007200907220 */ /* 0x000fc40000410000 */
[----:B------:R-:W-:Y:S02]  /*86b0*/  @P0 FMUL.FTZ R3, R3, c[0x0][0x2d0] ;  /* 0x0000b40003030a20 */ /* 0x000fe40000410000 */
        /* <DEDUP_REMOVED lines=38> */
[----:B------:R-:W-:Y:S01]  /*8920*/  FMUL.FTZ R47, R0, R99 ;  /* 0x00000063002f7220 */ /* 0x000fe20000410000 */
[----:B------:R-:W-:Y:S01]  /*8930*/  PRMT R0, R4, 0x7610, R0 ;  /* 0x0000761004007816 */ /* 0x000fe20000000000 */
[----:B------:R-:W-:Y:S02]  /*8940*/  @P0 FFMA.FTZ R20, R3, R8, R2 ;  /* 0x0000000803140223 */ /* 0x000fe40000010002 */
.L_x_28:
[----:B--2---:R-:W2:Y:S01]  /*8950*/  S2R R2, SR_TID.X ;  /* 0x0000000000027919 */ /* 0x004ea20000002100 */
[----:B------:R-:W-:Y:S01]  /*8960*/  BSSY B0, `(.L_x_46) ;  /* 0x0000010000007945 */ /* 0x000fe20003800000 */
[----:B--2---:R-:W-:-:S13]  /*8970*/  LOP3.LUT P0, RZ, R2, 0xff, RZ, 0xc0, !PT ;  /* 0x000000ff02ff7812 */ /* 0x004fda000780c0ff */
[----:B------:R-:W-:Y:S05]  /*8980*/  @P0 BRA `(.L_x_47) ;  /* 0x000000d000000947 */ /* 0x000fea0003800000 */
[----:B------:R-:W2:Y:S01]  /*8990*/  S2R R4, SR_LANEID ;  /* 0x0000000000047919 */ /* 0x000ea20000000000 */
[----:B------:R-:W-:Y:S01]  /*89a0*/  VOTEU.ANY UR4, UPT, PT ;  /* 0x0000000000047886 */ /* 0x000fe200038e0100 */
[----:B-1----:R-:W-:Y:S01]  /*89b0*/  IMAD.MOV.U32 R5, RZ, RZ, c[0x0][0x564] ;  /* 0x00015900ff057624 */ /* 0x002fe200078e00ff */
[----:B------:R-:W2:Y:S08]  /*89c0*/  FLO.U32 R3, UR4 ;  /* 0x0000000400037d00 */ /* 0x000eb000080e0000 */
[----:B------:R-:W1:Y:S01]  /*89d0*/  POPC R2, UR4 ;  /* 0x0000000400027d09 */ /* 0x000e620008000000 */
[----:B--2---:R-:W-:Y:S01]  /*89e0*/  ISETP.EQ.U32.AND P0, PT, R3, R4, PT ;  /* 0x000000040300720c */ /* 0x004fe20003f02070 */
[----:B------:R-:W-:-:S12]  /*89f0*/  IMAD.MOV.U32 R4, RZ, RZ, c[0x0][0x560] ;  /* 0x00015800ff047624 */ /* 0x000fd800078e00ff */
[----:B-1----:R1:W2:Y:S04]  /*8a00*/  @P0 ATOMG.E.ADD.STRONG.GPU PT, R2, [R4.64], R2 ;  /* 0x00000002040209a8 */ /* 0x0022a800081ee1c6 */
[----:B-1----:R-:W1:Y:S04]  /*8a10*/  S2R R4, SR_LTMASK ;  /* 0x0000000000047919 */ /* 0x002e680000003900 */
[----:B--2---:R1:W2:Y:S02]  /*8a20*/  SHFL.IDX PT, R3, R2, R3, 0x1f ;  /* 0x00001f0302037589 */ /* 0x0042a400000e0000 */
[----:B-1----:R-:W-:-:S06]  /*8a30*/  LOP3.LUT R2, R4, UR4, RZ, 0xc0, !PT ;  /* 0x0000000404027c12 */ /* 0x002fcc000f8ec0ff */
[----:B------:R-:W2:Y:S02]  /*8a40*/  POPC R2, R2 ;  /* 0x0000000200027309 */ /* 0x000ea40000000000 */
[----:B--2---:R-:W-:-:S06]  /*8a50*/  IADD3 R224, R3, c[0x0][0xc], R2 ;  /* 0x0000030003e07a10 */ /* 0x004fcc0007ffe002 */
.L_x_47:
[----:B------:R-:W-:Y:S05]  /*8a60*/  BSYNC B0 ;  /* 0x0000000000007941 */ /* 0x000fea0003800000 */
.L_x_46:
[----:B------:R-:W-:Y:S01]  /*8a70*/  PRMT R0, R0, 0x9910, RZ ;  /* 0x0000991000007816 */ /* 0x000fe200000000ff */
[----:B------:R-:W-:Y:S01]  /*8a80*/  BSSY B1, `(.L_x_48) ;  /* 0x000034d000017945 */ /* 0x000fe20003800000 */
[----:B------:R-:W-:Y:S02]  /*8a90*/  IMAD.MOV.U32 R78, RZ, RZ, R224 ;  /* 0x000000ffff4e7224 */ /* 0x000fe400078e00e0 */
[----:B------:R-:W-:-:S13]  /*8aa0*/  ISETP.NE.AND P0, PT, R0, RZ, PT ;  /* 0x000000ff0000720c */ /* 0x000fda0003f05270 */
[----:B------:R-:W-:Y:S05]  /*8ab0*/  @!P0 BRA `(.L_x_49) ;  /* 0x0000283000008947 */ /* 0x000fea0003800000 */
[----:B------:R-:W2:Y:S04]  /*8ac0*/  LDL R12, [R1+0x10] ;  /* 0x00001000010c7983 */ /* 0x000ea80000100800 */
[----:B------:R-:W3:Y:S04]  /*8ad0*/  LDL R11, [R1+0x14] ;  /* 0x00001400010b7983 */ /* 0x000ee80000100800 */
[----:B------:R-:W4:Y:S04]  /*8ae0*/  LDL R8, [R1+0x1c] ;  /* 0x00001c0001087983 */ /* 0x000f280000100800 */
[----:B------:R-:W4:Y:S04]  /*8af0*/  LDL R10, [R1+0x18] ;  /* 0x00001800010a7983 */ /* 0x000f280000100800 */
[----:B------:R-:W4:Y:S04]  /*8b00*/  LDL R7, [R1+0x2c] ;  /* 0x00002c0001077983 */ /* 0x000f280000100800 */
[----:B------:R-:W4:Y:S04]  /*8b10*/  LDL R6, [R1+0x24] ;  /* 0x0000240001067983 */ /* 0x000f280000100800 */
[----:B-1----:R-:W4:Y:S04]  /*8b20*/  LDL R5, [R1+0x28] ;  /* 0x0000280001057983 */ /* 0x002f280000100800 */
[----:B------:R-:W4:Y:S01]  /*8b30*/  LDL R9, [R1+0x20] ;  /* 0x0000200001097983 */ /* 0x000f220000100800 */
[----:B------:R-:W-:Y:S01]  /*8b40*/  WARPSYNC 0xffffffff ;  /* 0xffffffff00007948 */ /* 0x000fe20003800000 */
[----:B------:R-:W-:-:S02]  /*8b50*/  F2FP.BF16.PACK_AB R0, R139, R138 ;  /* 0x0000008a8b00723e */ /* 0x000fc400000010ff */
[----:B------:R-:W-:Y:S01]  /*8b60*/  BAR.SYNC.DEFER_BLOCKING 0x1, 0x100 ;  /* 0x0044000000007b1d */ /* 0x000fe20000010000 */
[----:B------:R-:W-:Y:S02]  /*8b70*/  F2FP.BF16.PACK_AB R2, R149, R148 ;  /* 0x000000949502723e */ /* 0x000fe400000010ff */
[----:B------:R-:W-:Y:S02]  /*8b80*/  F2FP.BF16.PACK_AB R3, R101, R100 ;  /* 0x000000646503723e */ /* 0x000fe400000010ff */
[----:B------:R-:W-:Y:S02]  /*8b90*/  F2FP.BF16.PACK_AB R4, R123, R122 ;  /* 0x0000007a7b04723e */ /* 0x000fe400000010ff */
[----:B------:R-:W-:-:S04]  /*8ba0*/  ISETP.NE.U32.AND P2, PT, RZ, c[0x0][0x508], PT ;  /* 0x00014200ff007a0c */ /* 0x000fc80003f45070 */
[----:B------:R-:W-:Y:S02]  /*8bb0*/  ISETP.NE.AND.EX P2, PT, RZ, c[0x0][0x50c], PT, P2 ;  /* 0x00014300ff007a0c */ /* 0x000fe40003f45320 */
[----:B------:R-:W-:-:S04]  /*8bc0*/  ISETP.NE.U32.AND P1, PT, RZ, c[0x0][0x500], PT ;  /* 0x00014000ff007a0c */ /* 0x000fc80003f25070 */
[----:B------:R-:W-:Y:S01]  /*8bd0*/  ISETP.NE.AND.EX P1, PT, RZ, c[0x0][0x504], PT, P1 ;  /* 0x00014100ff007a0c */ /* 0x000fe20003f25310 */
[----:B--2---:R1:W-:Y:S04]  /*8be0*/  STS [R12], R0 ;  /* 0x000000000c007388 */ /* 0x0043e80000000800 */
[----:B------:R2:W-:Y:S04]  /*8bf0*/  STS [R12+0x400], R2 ;  /* 0x000400020c007388 */ /* 0x0005e80000000800 */
[----:B---3--:R3:W-:Y:S01]  /*8c00*/  STS [R11], R3 ;  /* 0x000000030b007388 */ /* 0x0087e20000000800 */
[----:B-1----:R-:W-:-:S02]  /*8c10*/  F2FP.BF16.PACK_AB R0, R147, R146 ;  /* 0x000000929300723e */ /* 0x002fc400000010ff */
[----:B--2---:R-:W-:-:S03]  /*8c20*/  F2FP.BF16.PACK_AB R2, R103, R102 ;  /* 0x000000666702723e */ /* 0x004fc600000010ff */
[----:B------:R1:W-:Y:S01]  /*8c30*/  STS [R11+0x400], R0 ;  /* 0x000400000b007388 */ /* 0x0003e20000000800 */
[----:B---3--:R-:W-:-:S03]  /*8c40*/  F2FP.BF16.PACK_AB R3, R145, R144 ;  /* 0x000000909103723e */ /* 0x008fc600000010ff */
[----:B----4-:R2:W-:Y:S04]  /*8c50*/  STS [R8], R2 ;  /* 0x0000000208007388 */ /* 0x0105e80000000800 */
[----:B------:R3:W-:Y:S01]  /*8c60*/  STS [R8+0x400], R3 ;  /* 0x0004000308007388 */ /* 0x0007e20000000800 */
[----:B-1----:R-:W-:Y:S02]  /*8c70*/  F2FP.BF16.PACK_AB R0, R105, R104 ;  /* 0x000000686900723e */ /* 0x002fe400000010ff */
[----:B--2---:R-:W-:-:S03]  /*8c80*/  F2FP.BF16.PACK_AB R2, R89, R88 ;  /* 0x000000585902723e */ /* 0x004fc600000010ff */
[----:B------:R1:W-:Y:S01]  /*8c90*/  STS [R10], R0 ;  /* 0x000000000a007388 */ /* 0x0003e20000000800 */
[----:B---3--:R-:W-:-:S03]  /*8ca0*/  F2FP.BF16.PACK_AB R3, R109, R108 ;  /* 0x0000006c6d03723e */ /* 0x008fc600000010ff */
[----:B------:R2:W-:Y:S04]  /*8cb0*/  STS [R10+0x400], R2 ;  /* 0x000400020a007388 */ /* 0x0005e80000000800 */
[----:B------:R3:W-:Y:S01]  /*8cc0*/  STS [R7], R3 ;  /* 0x0000000307007388 */ /* 0x0007e20000000800 */
[----:B-1----:R-:W-:Y:S02]  /*8cd0*/  F2FP.BF16.PACK_AB R0, R93, R92 ;  /* 0x0000005c5d00723e */ /* 0x002fe400000010ff */
[----:B--2---:R-:W-:-:S03]  /*8ce0*/  F2FP.BF16.PACK_AB R2, R113, R112 ;  /* 0x000000707102723e */ /* 0x004fc600000010ff */
[----:B------:R1:W-:Y:S01]  /*8cf0*/  STS [R7+0x400], R0 ;  /* 0x0004000007007388 */ /* 0x0003e20000000800 */
[----:B---3--:R-:W-:-:S03]  /*8d00*/  F2FP.BF16.PACK_AB R3, R151, R150 ;  /* 0x000000969703723e */ /* 0x008fc600000010ff */
[----:B------:R2:W-:Y:S04]  /*8d10*/  STS [R6], R2 ;  /* 0x0000000206007388 */ /* 0x0005e80000000800 */
        /* <DEDUP_REMOVED lines=11> */
[----:B------:R2:W-:Y:S04]  /*8dd0*/  STS [R12+0x4000], R2 ;  /* 0x004000020c007388 */ /* 0x0005e80000000800 */
[----:B------:R3:W-:Y:S01]  /*8de0*/  STS [R12+0x4400], R3 ;  /* 0x004400030c007388 */ /* 0x0007e20000000800 */
        /* <DEDUP_REMOVED lines=29> */
[----:B------:R3:W-:Y:S04]  /*8fc0*/  STS [R12+0x8000], R4 ;  /* 0x008000040c007388 */ /* 0x0007e80000000800 */
[----:B------:R4:W-:Y:S01]  /*8fd0*/  STS [R12+0x8400], R2 ;  /* 0x008400020c007388 */ /* 0x0009e20000000800 */
[----:B-1----:R-:W-:Y:S02]  /*8fe0*/  F2FP.BF16.PACK_AB R0, R69, R68 ;  /* 0x000000444500723e */ /* 0x002fe400000010ff */
[----:B--2---:R-:W-:-:S03]  /*8ff0*/  F2FP.BF16.PACK_AB R3, R73, R72 ;  /* 0x000000484903723e */ /* 0x004fc600000010ff */
[----:B------:R1:W-:Y:S01]  /*9000*/  STS [R11+0x8000], R0 ;  /* 0x008000000b007388 */ /* 0x0003e20000000800 */
[----:B---3--:R-:W-:Y:S02]  /*9010*/  F2FP.BF16.PACK_AB R4, R59, R58 ;  /* 0x0000003a3b04723e */ /* 0x008fe400000010ff */
[----:B----4-:R-:W-:-:S03]  /*9020*/  F2FP.BF16.PACK_AB R2, R63, R62 ;  /* 0x0000003e3f02723e */ /* 0x010fc600000010ff */
[----:B------:R2:W-:Y:S04]  /*9030*/  STS [R11+0x8400], R4 ;  /* 0x008400040b007388 */ /* 0x0005e80000000800 */
[----:B------:R3:W-:Y:S04]  /*9040*/  STS [R8+0x8000], R3 ;  /* 0x0080000308007388 */ /* 0x0007e80000000800 */
[----:B------:R4:W-:Y:S01]  /*9050*/  STS [R8+0x8400], R2 ;  /* 0x0084000208007388 */ /* 0x0009e20000000800 */
[----:B-1----:R-:W-:-:S05]  /*9060*/  F2FP.BF16.PACK_AB R0, R77, R76 ;  /* 0x0000004c4d00723e */ /* 0x002fca00000010ff */
[----:B------:R1:W-:Y:S01]  /*9070*/  STS [R10+0x8000], R0 ;  /* 0x008000000a007388 */ /* 0x0003e20000000800 */
[----:B--2---:R-:W-:Y:S02]  /*9080*/  F2FP.BF16.PACK_AB R4, R75, R74 ;  /* 0x0000004a4b04723e */ /* 0x004fe400000010ff */
[----:B---3--:R-:W-:-:S03]  /*9090*/  F2FP.BF16.PACK_AB R3, R143, R142 ;  /* 0x0000008e8f03723e */ /* 0x008fc600000010ff */
[----:B------:R2:W-:Y:S01]  /*90a0*/  STS [R10+0x8400], R4 ;  /* 0x008400040a007388 */ /* 0x0005e20000000800 */
[----:B----4-:R-:W-:-:S03]  /*90b0*/  F2FP.BF16.PACK_AB R2, R71, R70 ;  /* 0x000000464702723e */ /* 0x010fc600000010ff */
[----:B------:R3:W-:Y:S04]  /*90c0*/  STS [R7+0x8000], R3 ;  /* 0x0080000307007388 */ /* 0x0007e80000000800 */
[----:B------:R3:W-:Y:S01]  /*90d0*/  STS [R7+0x8400], R2 ;  /* 0x0084000207007388 */ /* 0x0007e20000000800 */
[----:B------:R-:W-:-:S03]  /*90e0*/  IMAD.MOV.U32 R12, RZ, RZ, c[0x0][0x388] ;  /* 0x0000e200ff0c7624 */ /* 0x000fc600078e00ff */
[----:B------:R-:W4:Y:S01]  /*90f0*/  LDL.LU R8, [R1+0x8] ;  /* 0x0000080001087983 */ /* 0x000f220000300800 */
[----:B-1----:R-:W-:-:S05]  /*9100*/  F2FP.BF16.PACK_AB R0, R85, R84 ;  /* 0x000000545500723e */ /* 0x002fca00000010ff */
[----:B------:R1:W-:Y:S01]  /*9110*/  STS [R6+0x8000], R0 ;  /* 0x0080000006007388 */ /* 0x0003e20000000800 */
[----:B--2---:R-:W-:Y:S02]  /*9120*/  @P2 LEA R4, P0, R228, c[0x0][0x508], 0x2 ;  /* 0x00014200e4042a11 */ /* 0x004fe400078010ff */
[----:B---3--:R-:W-:Y:S02]  /*9130*/  F2FP.BF16.PACK_AB R3, R67, R66 ;  /* 0x000000424303723e */ /* 0x008fe400000010ff */
[----:B------:R-:W-:-:S03]  /*9140*/  F2FP.BF16.PACK_AB R2, R81, R80 ;  /* 0x000000505102723e */ /* 0x000fc600000010ff */
[----:B------:R2:W-:Y:S04]  /*9150*/  STS [R6+0x8400], R3 ;  /* 0x0084000306007388 */ /* 0x0005e80000000800 */
[----:B------:R3:W-:Y:S01]  /*9160*/  STS [R5+0x8000], R2 ;  /* 0x0080000205007388 */ /* 0x0007e20000000800 */
[----:B-1----:R-:W-:-:S05]  /*9170*/  F2FP.BF16.PACK_AB R0, R55, R54 ;  /* 0x000000363700723e */ /* 0x002fca00000010ff */
[----:B------:R1:W-:Y:S01]  /*9180*/  STS [R5+0x8400], R0 ;  /* 0x0084000005007388 */ /* 0x0003e20000000800 */
[----:B--2---:R-:W-:Y:S01]  /*9190*/  F2FP.BF16.PACK_AB R3, R49, R48 ;  /* 0x000000303103723e */ /* 0x004fe200000010ff */
[----:B------:R-:W-:Y:S02]  /*91a0*/  IMAD.MOV.U32 R6, RZ, RZ, 0x4 ;  /* 0x00000004ff067424 */ /* 0x000fe400078e00ff */
[----:B---3--:R-:W-:Y:S02]  /*91b0*/  IMAD.MOV.U32 R2, RZ, RZ, RZ ;  /* 0x000000ffff027224 */ /* 0x008fe400078e00ff */
[----:B------:R-:W-:Y:S01]  /*91c0*/  STS [R9+0x8000], R3 ;  /* 0x0080000309007388 */ /* 0x000fe20000000800 */
[C---:B------:R-:W-:Y:S01]  /*91d0*/  IMAD.WIDE R6, R228.reuse, R6, c[0x0][0x500] ;  /* 0x00014000e4067625 */ /* 0x040fe200078e0206 */
[----:B-1----:R-:W-:Y:S02]  /*91e0*/  F2FP.BF16.PACK_AB R0, R47, R46 ;  /* 0x0000002e2f00723e */ /* 0x002fe400000010ff */
[----:B------:R-:W-:-:S03]  /*91f0*/  @P2 LEA.HI.X R5, R228, c[0x0][0x50c], R251, 0x2, P0 ;  /* 0x00014300e4052a11 */ /* 0x000fc600000f14fb */
[----:B------:R1:W-:Y:S04]  /*9200*/  STS [R9+0x8400], R0 ;  /* 0x0084000009007388 */ /* 0x0003e80000000800 */
[----:B------:R-:W-:Y:S06]  /*9210*/  BAR.SYNC.DEFER_BLOCKING 0x1, 0x100 ;  /* 0x0044000000007b1d */ /* 0x000fec0000010000 */
[----:B------:R2:W5:Y:S04]  /*9220*/  @P2 LDG.E R12, [R4.64] ;  /* 0x00000006040c2981 */ /* 0x000568000c1e1900 */
[----:B------:R2:W5:Y:S01]  /*9230*/  @P1 LDG.E R2, [R6.64] ;  /* 0x0000000606021981 */ /* 0x000562000c1e1900 */
[----:B----4-:R-:W-:-:S04]  /*9240*/  ISETP.NE.AND P0, PT, R8, RZ, PT ;  /* 0x000000ff0800720c */ /* 0x010fc80003f05270 */
[----:B-1----:R-:W-:Y:S01]  /*9250*/  SEL R0, R8, c[0x0][0x3d4], P0 ;  /* 0x0000f50008007a07 */ /* 0x002fe20000000000 */
[----:B------:R-:W-:Y:S05]  /*9260*/  @P2 BRA `(.L_x_50) ;  /* 0x0000004000002947 */ /* 0x000fea0003800000 */
[----:B--2---:R-:W-:Y:S05]  /*9270*/  @!P1 BRA `(.L_x_50) ;  /* 0x0000003000009947 */ /* 0x004fea0003800000 */
[----:B-----5:R1:W2:Y:S04]  /*9280*/  LDG.E R12, [R6.64] ;  /* 0x00000006060c7981 */ /* 0x0202a8000c1e1900 */
[----:B-1----:R-:W2:Y:S02]  /*9290*/  LDG.E R6, [R6.64+0x4] ;  /* 0x0000040606067981 */ /* 0x002ea4000c1e1900 */
[----:B--2---:R-:W-:Y:S02]  /*92a0*/  IADD3 R12, -R12, R6, RZ ;  /* 0x000000060c0c7210 */ /* 0x004fe40007ffe1ff */
.L_x_50:
[----:B--2---:R-:W2:Y:S04]  /*92b0*/  LDL R3, [R1+0x3c] ;  /* 0x00003c0001037983 */ /* 0x004ea80000100800 */
[----:B------:R-:W3:Y:S01]  /*92c0*/  LDL R13, [R1+0xc] ;  /* 0x00000c00010d7983 */ /* 0x000ee20000100800 */
[----:B------:R-:W-:Y:S01]  /*92d0*/  IMAD.MOV.U32 R10, RZ, RZ, 0x368 ;  /* 0x00000368ff0a7424 */ /* 0x000fe200078e00ff */
[----:B------:R-:W-:Y:S01]  /*92e0*/  ISETP.GT.AND P3, PT, R0, 0x1, PT ;  /* 0x000000010000780c */ /* 0x000fe20003f64270 */
[----:B------:R-:W-:Y:S01]  /*92f0*/  IMAD.MOV.U32 R0, RZ, RZ, c[0x0][0x4e8] ;  /* 0x00013a00ff007624 */ /* 0x000fe200078e00ff */
[----:B------:R-:W4:Y:S01]  /*9300*/  LDL R22, [R1+0x38] ;  /* 0x0000380001167983 */ /* 0x000f220000100800 */
[----:B------:R-:W-:-:S02]  /*9310*/  ISETP.NE.U32.AND P0, PT, RZ, c[0x0][0x500], PT ;  /* 0x00014000ff007a0c */ /* 0x000fc40003f05070 */
[----:B------:R-:W-:Y:S02]  /*9320*/  SEL R10, R10, 0x328, P3 ;  /* 0x000003280a0a7807 */ /* 0x000fe40001800000 */
[----:B------:R-:W-:Y:S02]  /*9330*/  ISETP.NE.AND.EX P0, PT, RZ, c[0x0][0x504], PT, P0 ;  /* 0x00014100ff007a0c */ /* 0x000fe40003f05300 */
[----:B------:R-:W1:Y:S01]  /*9340*/  LDC.64 R6, c[0x0][R10+0x170] ;  /* 0x00005c000a067b82 */ /* 0x000e620000000a00 */
[----:B------:R-:W-:Y:S02]  /*9350*/  ISETP.NE.AND P2, PT, R0, 0x1, PT ;  /* 0x000000010000780c */ /* 0x000fe40003f45270 */
[----:B------:R-:W-:Y:S02]  /*9360*/  SEL R0, R228, RZ, !P0 ;  /* 0x000000ffe4007207 */ /* 0x000fe40004000000 */
[----:B------:R-:W-:-:S03]  /*9370*/  SEL R5, R251, RZ, !P0 ;  /* 0x000000fffb057207 */ /* 0x000fc60004000000 */
[----:B------:R-:W1:Y:S08]  /*9380*/  LDC.64 R14, c[0x0][R10+0x168] ;  /* 0x00005a000a0e7b82 */ /* 0x000e700000000a00 */
[----:B------:R1:W2:Y:S08]  /*9390*/  LDC.64 R18, c[0x0][R10+0x178] ;  /* 0x00005e000a127b82 */ /* 0x0002b00000000a00 */
[----:B------:R1:W2:Y:S01]  /*93a0*/  LDC.64 R16, c[0x0][R10+0x160] ;  /* 0x000058000a107b82 */ /* 0x0002a20000000a00 */
[----:B------:R-:W1:Y:S02]  /*93b0*/  S2R R23, SR_TID.X ;  /* 0x0000000000177919 */ /* 0x000e640000002100 */
[----:B-1----:R-:W-:-:S04]  /*93c0*/  IMAD R4, R7, R0, RZ ;  /* 0x0000000007047224 */ /* 0x002fc800078e02ff */
[C---:B------:R-:W-:Y:S02]  /*93d0*/  IMAD R11, R6.reuse, R5, R4 ;  /* 0x00000005060b7224 */ /* 0x040fe400078e0204 */
[----:B------:R-:W-:-:S04]  /*93e0*/  IMAD.WIDE.U32 R6, R6, R0, RZ ;  /* 0x0000000006067225 */ /* 0x000fc800078e00ff */
[----:B------:R-:W-:-:S04]  /*93f0*/  IMAD.WIDE.U32 R8, R14, R234, RZ ;  /* 0x000000ea0e087225 */ /* 0x000fc800078e00ff */
[----:B------:R-:W-:Y:S01]  /*9400*/  IMAD R10, R15, R234, RZ ;  /* 0x000000ea0f0a7224 */ /* 0x000fe200078e02ff */
[--C-:B-----5:R-:W-:Y:S02]  /*9410*/  IADD3 R14, P1, P0, R6, R8, R2.reuse ;  /* 0x00000008060e7210 */ /* 0x120fe4000783e002 */
[----:B------:R-:W-:Y:S02]  /*9420*/  SHF.R.S32.HI R6, RZ, 0x1f, R2 ;  /* 0x0000001fff067819 */ /* 0x000fe40000011402 */
[----:B------:R-:W-:-:S04]  /*9430*/  SHF.R.S32.HI R15, RZ, 0x1f, R23 ;  /* 0x0000001fff0f7819 */ /* 0x000fc80000011417 */
[----:B------:R-:W-:-:S04]  /*9440*/  LEA.HI R15, R15, R23, RZ, 0x5 ;  /* 0x000000170f0f7211 */ /* 0x000fc800078f28ff */
[----:B------:R-:W-:-:S05]  /*9450*/  LOP3.LUT R15, R15, 0xffffffe0, RZ, 0xc0, !PT ;  /* 0xffffffe00f0f7812 */ /* 0x000fca00078ec0ff */
[----:B------:R-:W-:Y:S02]  /*9460*/  IMAD.IADD R15, R23, 0x1, -R15 ;  /* 0x00000001170f7824 */ /* 0x000fe400078e0a0f */
[----:B--2---:R-:W-:-:S04]  /*9470*/  IMAD R3, R225, 0x80, R3 ;  /* 0x00000080e1037824 */ /* 0x004fc800078e0203 */
[----:B------:R-:W-:-:S04]  /*9480*/  @P2 IMAD.HI.U32 R5, R3, c[0x0][0x4ec], RZ ;  /* 0x00013b0003052a27 */ /* 0x000fc800078e00ff */
[----:B------:R-:W-:Y:S01]  /*9490*/  IMAD.MOV.U32 R4, RZ, RZ, R3 ;  /* 0x000000ffff047224 */ /* 0x000fe200078e0003 */
[----:B------:R-:W-:Y:S02]  /*94a0*/  @P2 SHF.R.U32.HI R4, RZ, c[0x0][0x4f0], R5 ;  /* 0x00013c00ff042a19 */ /* 0x000fe40000011605 */
[----:B---3--:R-:W-:Y:S01]  /*94b0*/  SEL R5, R13, RZ, P3 ;  /* 0x000000ff0d057207 */ /* 0x008fe20001800000 */
[----:B------:R-:W-:Y:S02]  /*94c0*/  IMAD.IADD R13, R7, 0x1, R11 ;  /* 0x00000001070d7824 */ /* 0x000fe400078e020b */
[----:B------:R-:W-:Y:S02]  /*94d0*/  IMAD.IADD R7, R9, 0x1, R10 ;  /* 0x0000000109077824 */ /* 0x000fe400078e020a */
[----:B------:R-:W-:Y:S02]  /*94e0*/  IMAD.MOV R10, RZ, RZ, -R4 ;  /* 0x000000ffff0a7224 */ /* 0x000fe400078e0a04 */
[----:B------:R-:W-:-:S02]  /*94f0*/  IMAD R11, R19, R5, RZ ;  /* 0x00000005130b7224 */ /* 0x000fc400078e02ff */
[----:B------:R-:W-:Y:S01]  /*9500*/  IMAD.WIDE.U32 R8, R18, R5, RZ ;  /* 0x0000000512087225 */ /* 0x000fe200078e00ff */
[----:B------:R-:W-:-:S03]  /*9510*/  IADD3.X R13, R13, R7, R6, P1, P0 ;  /* 0x000000070d0d7210 */ /* 0x000fc60000fe0406 */
[----:B------:R-:W-:Y:S01]  /*9520*/  IMAD R5, R10, c[0x0][0x4e8], R3 ;  /* 0x00013a000a057a24 */ /* 0x000fe200078e0203 */
[----:B------:R-:W-:Y:S01]  /*9530*/  IADD3 R8, P1, P0, R4, R14, R8 ;  /* 0x0000000e04087210 */ /* 0x000fe2000783e008 */
[----:B------:R-:W-:Y:S01]  /*9540*/  IMAD.IADD R11, R9, 0x1, R11 ;  /* 0x00000001090b7824 */ /* 0x000fe200078e020b */
[----:B------:R-:W-:Y:S01]  /*9550*/  SHF.R.S32.HI R7, RZ, 0x1f, R4 ;  /* 0x0000001fff077819 */ /* 0x000fe20000011404 */
[----:B------:R-:W-:Y:S01]  /*9560*/  IMAD R4, R17, R5, RZ ;  /* 0x0000000511047224 */ /* 0x000fe200078e02ff */
[----:B------:R-:W-:Y:S02]  /*9570*/  SHF.R.S32.HI R10, RZ, 0x1f, R5 ;  /* 0x0000001fff0a7819 */ /* 0x000fe40000011405 */
[----:B------:R-:W-:Y:S01]  /*9580*/  IADD3.X R9, R7, R13, R11, P1, P0 ;  /* 0x0000000d07097210 */ /* 0x000fe20000fe040b */
[----:B------:R-:W-:Y:S02]  /*9590*/  IMAD.MOV.U32 R11, RZ, RZ, c[0x0][0x4a8] ;  /* 0x00012a00ff0b7624 */ /* 0x000fe400078e00ff */
[----:B------:R-:W-:-:S02]  /*95a0*/  IMAD R7, R16, R10, R4 ;  /* 0x0000000a10077224 */ /* 0x000fc400078e0204 */
[----:B------:R-:W-:Y:S01]  /*95b0*/  IMAD.WIDE.U32 R4, R16, R5, R8 ;  /* 0x0000000510047225 */ /* 0x000fe200078e0008 */
[----:B------:R-:W-:-:S03]  /*95c0*/  SEL R8, R11, c[0x0][0x450], P3 ;  /* 0x000114000b087a07 */ /* 0x000fc60001800000 */
[----:B------:R-:W-:Y:S01]  /*95d0*/  IMAD.MOV.U32 R9, RZ, RZ, c[0x0][0x4ac] ;  /* 0x00012b00ff097624 */ /* 0x000fe200078e00ff */
[----:B------:R-:W-:Y:S01]  /*95e0*/  LEA R8, P0, R4, R8, 0x2 ;  /* 0x0000000804087211 */ /* 0x000fe200078010ff */
[----:B------:R-:W-:-:S03]  /*95f0*/  IMAD.IADD R5, R5, 0x1, R7 ;  /* 0x0000000105057824 */ /* 0x000fc600078e0207 */
[----:B------:R-:W-:-:S04]  /*9600*/  SEL R9, R9, c[0x0][0x454], P3 ;  /* 0x0001150009097a07 */ /* 0x000fc80001800000 */
[----:B------:R-:W-:Y:S01]  /*9610*/  LEA.HI.X R4, R4, R9, R5, 0x2, P0 ;  /* 0x0000000904047211 */ /* 0x000fe200000f1405 */
[----:B------:R-:W-:Y:S01]  /*9620*/  SHFL.IDX PT, R10, R8, RZ, 0x1c1f ;  /* 0x001c1fff080a7589 */ /* 0x000fe200000e0000 */
[----:B----4-:R-:W-:-:S03]  /*9630*/  IMAD R5, R225, 0x80, R22 ;  /* 0x00000080e1057824 */ /* 0x010fc600078e0216 */
[----:B------:R-:W1:Y:S04]  /*9640*/  SHFL.IDX PT, R11, R4, RZ, 0x1c1f ;  /* 0x001c1fff040b7589 */ /* 0x000e6800000e0000 */
[----:B------:R-:W-:Y:S04]  /*9650*/  SHFL.IDX PT, R8, R8, 0x1, 0x1c1f ;  /* 0x003c1f0008087f89 */ /* 0x000fe800000e0000 */
[----:B------:R2:W3:Y:S01]  /*9660*/  SHFL.IDX PT, R9, R4, 0x1, 0x1c1f ;  /* 0x003c1f0004097f89 */ /* 0x0004e200000e0000 */
[----:B------:R-:W-:Y:S02]  /*9670*/  LOP3.LUT P0, RZ, R15, 0x3, RZ, 0xc0, !PT ;  /* 0x000000030fff7812 */ /* 0x000fe4000780c0ff */
[----:B------:R-:W-:Y:S01]  /*9680*/  IADD3 R7, R5, 0x8, RZ ;  /* 0x0000000805077810 */ /* 0x000fe20007ffe0ff */
[----:B--2---:R-:W-:-:S05]  /*9690*/  IMAD R4, R12, c[0x0][0x4e8], RZ ;  /* 0x00013a000c047a24 */ /* 0x004fca00078e02ff */
[-C--:B------:R-:W-:Y:S02]  /*96a0*/  ISETP.GE.OR P1, PT, R5, R4.reuse, P0 ;  /* 0x000000040500720c */ /* 0x080fe40000726670 */
[----:B------:R-:W-:-:S11]  /*96b0*/  ISETP.GE.OR P0, PT, R7, R4, P0 ;  /* 0x000000040700720c */ /* 0x000fd60000706670 */
[----:B-1----:R1:W-:Y:S01]  /*96c0*/  @!P1 ST.E [R10.64], R21 ;  /* 0x000000150a009985 */ /* 0x0023e2000c101906 */
[----:B------:R-:W-:-:S03]  /*96d0*/  ISETP.GE.AND P1, PT, R5, R4, PT ;  /* 0x000000040500720c */ /* 0x000fc60003f26270 */
[----:B---3--:R1:W-:Y:S01]  /*96e0*/  @!P0 ST.E [R8.64], R20 ;  /* 0x0000001408008985 */ /* 0x0083e2000c101906 */
[----:B------:R-:W-:Y:S01]  /*96f0*/  ISETP.GE.AND P0, PT, R7, R4, PT ;  /* 0x000000040700720c */ /* 0x000fe20003f06270 */
[----:B------:R-:W-:Y:S05]  /*9700*/  @P3 BRA `(.L_x_51) ;  /* 0x0000085000003947 */ /* 0x000fea0003800000 */
[----:B------:R-:W2:Y:S01]  /*9710*/  LDL R15, [R1+0x30] ;  /* 0x00003000010f7983 */ /* 0x000ea20000100800 */
[----:B------:R-:W-:Y:S01]  /*9720*/  IMAD R3, R6, c[0x0][0x3a0], RZ ;  /* 0x0000e80006037a24 */ /* 0x000fe200078e02ff */
[----:B-1----:R-:W-:Y:S01]  /*9730*/  SHF.R.S32.HI R8, RZ, 0x1f, R0 ;  /* 0x0000001fff087819 */ /* 0x002fe20000011400 */
[C---:B------:R-:W-:Y:S01]  /*9740*/  IMAD.WIDE.U32 R6, R2.reuse, c[0x0][0x3a0], RZ ;  /* 0x0000e80002067a25 */ /* 0x040fe200078e00ff */
[----:B------:R1:W3:Y:S03]  /*9750*/  LDS.128 R24, [R195+0x80] ;  /* 0x00008000c3187984 */ /* 0x0002e60000000c00 */
[----:B------:R-:W-:Y:S01]  /*9760*/  IMAD R2, R2, c[0x0][0x3a4], R3 ;  /* 0x0000e90002027a24 */ /* 0x000fe200078e0203 */
[----:B------:R1:W4:Y:S04]  /*9770*/  LDS.128 R36, [R195+0x1080] ;  /* 0x00108000c3247984 */ /* 0x0003280000000c00 */
[----:B------:R-:W-:Y:S01]  /*9780*/  IADD3 R3, R7, R2, RZ ;  /* 0x0000000207037210 */ /* 0x000fe20007ffe0ff */
[----:B------:R1:W1:Y:S01]  /*9790*/  LDS.128 R48, [R195+0x2080] ;  /* 0x00208000c3307984 */ /* 0x0002620000000c00 */
[----:B------:R-:W-:-:S03]  /*97a0*/  MOV R2, R6 ;  /* 0x0000000600027202 */ /* 0x000fc60000000f00 */
[----:B------:R1:W1:Y:S02]  /*97b0*/  LDS.128 R56, [R195+0x3080] ;  /* 0x00308000c3387984 */ /* 0x0002640000000c00 */
[----:B------:R-:W-:Y:S02]  /*97c0*/  IMAD.WIDE.U32 R6, R234, c[0x0][0x3e8], R2 ;  /* 0x0000fa00ea067a25 */ /* 0x000fe400078e0002 */
[----:B------:R1:W1:Y:S02]  /*97d0*/  LDS.128 R20, [R195+0x4080] ;  /* 0x00408000c3147984 */ /* 0x0002640000000c00 */
[----:B------:R-:W-:Y:S02]  /*97e0*/  IMAD R3, R8, c[0x0][0x3f0], RZ ;  /* 0x0000fc0008037a24 */ /* 0x000fe400078e02ff */
[----:B------:R1:W1:Y:S01]  /*97f0*/  LDS.128 R32, [R195+0x5080] ;  /* 0x00508000c3207984 */ /* 0x0002620000000c00 */
[----:B------:R-:W-:-:S03]  /*9800*/  IMAD R7, R234, c[0x0][0x3ec], R7 ;  /* 0x0000fb00ea077a24 */ /* 0x000fc600078e0207 */
[----:B------:R1:W1:Y:S01]  /*9810*/  LDS.128 R44, [R195+0x6080] ;  /* 0x00608000c32c7984 */ /* 0x0002620000000c00 */
[----:B------:R-:W-:-:S03]  /*9820*/  IMAD.WIDE.U32 R6, R0, c[0x0][0x3f0], R6 ;  /* 0x0000fc0000067a25 */ /* 0x000fc600078e0006 */
[----:B------:R1:W1:Y:S04]  /*9830*/  LDS.128 R52, [R195+0x7080] ;  /* 0x00708000c3347984 */ /* 0x0002680000000c00 */
[----:B------:R1:W1:Y:S04]  /*9840*/  LDS.128 R16, [R195+0x8080] ;  /* 0x00808000c3107984 */ /* 0x0002680000000c00 */
[----:B------:R1:W1:Y:S04]  /*9850*/  LDS.128 R28, [R195+0x9080] ;  /* 0x00908000c31c7984 */ /* 0x0002680000000c00 */
[----:B------:R1:W1:Y:S04]  /*9860*/  LDS.128 R40, [R195+0xa080] ;  /* 0x00a08000c3287984 */ /* 0x0002680000000c00 */
[----:B------:R1:W1:Y:S04]  /*9870*/  LDS.128 R60, [R195+0xb080] ;  /* 0x00b08000c33c7984 */ /* 0x0002680000000c00 */
[----:B------:R-:W5:Y:S02]  /*9880*/  S2R R10, SR_TID.X ;  /* 0x00000000000a7919 */ /* 0x000f640000002100 */
[----:B-----5:R-:W-:-:S04]  /*9890*/  SHF.R.S32.HI R9, RZ, 0x1f, R10 ;  /* 0x0000001fff097819 */ /* 0x020fc8000001140a */
[----:B------:R-:W-:-:S04]  /*98a0*/  LEA.HI R9, R9, R10, RZ, 0x3 ;  /* 0x0000000a09097211 */ /* 0x000fc800078f18ff */
[----:B------:R-:W-:-:S04]  /*98b0*/  SHF.R.S32.HI R9, RZ, 0x3, R9 ;  /* 0x00000003ff097819 */ /* 0x000fc80000011409 */
[C---:B------:R-:W-:Y:S02]  /*98c0*/  LEA R11, R225.reuse, R9, 0x7 ;  /* 0x00000009e10b7211 */ /* 0x040fe400078e38ff */
[----:B--2---:R-:W-:-:S04]  /*98d0*/  LEA R5, R225, R15, 0x7 ;  /* 0x0000000fe1057211 */ /* 0x004fc800078e38ff */
[----:B------:R-:W-:Y:S01]  /*98e0*/  MOV R2, R5 ;  /* 0x0000000500027202 */ /* 0x000fe20000000f00 */
[----:B------:R-:W-:-:S05]  /*98f0*/  @P2 IMAD.HI.U32 R8, R5, c[0x0][0x4ec], RZ ;  /* 0x00013b0005082a27 */ /* 0x000fca00078e00ff */
[----:B------:R-:W-:Y:S01]  /*9900*/  @P2 SHF.R.U32.HI R2, RZ, c[0x0][0x4f0], R8 ;  /* 0x00013c00ff022a19 */ /* 0x000fe20000011608 */
[----:B------:R-:W-:-:S03]  /*9910*/  IMAD R8, R0, c[0x0][0x3f4], R3 ;  /* 0x0000fd0000087a24 */ /* 0x000fc600078e0203 */
[----:B------:R-:W-:Y:S02]  /*9920*/  SHF.R.S32.HI R3, RZ, 0x1f, R2 ;  /* 0x0000001fff037819 */ /* 0x000fe40000011402 */
[----:B------:R-:W-:Y:S02]  /*9930*/  IADD3 R0, -R2, RZ, RZ ;  /* 0x000000ff02007210 */ /* 0x000fe40007ffe1ff */
[----:B------:R-:W-:Y:S01]  /*9940*/  IADD3 R7, R7, R8, RZ ;  /* 0x0000000807077210 */ /* 0x000fe20007ffe0ff */
[----:B------:R-:W-:Y:S02]  /*9950*/  IMAD R3, R3, c[0x0][0x3e0], RZ ;  /* 0x0000f80003037a24 */ /* 0x000fe400078e02ff */
[----:B------:R-:W-:Y:S02]  /*9960*/  IMAD R0, R0, c[0x0][0x4e8], R5 ;  /* 0x00013a0000007a24 */ /* 0x000fe400078e0205 */
[C---:B------:R-:W-:Y:S02]  /*9970*/  IMAD R8, R2.reuse, c[0x0][0x3e4], R3 ;  /* 0x0000f90002087a24 */ /* 0x040fe400078e0203 */
[----:B------:R-:W-:Y:S01]  /*9980*/  IMAD.WIDE.U32 R2, R2, c[0x0][0x3e0], R6 ;  /* 0x0000f80002027a25 */ /* 0x000fe200078e0006 */
[----:B------:R-:W-:-:S04]  /*9990*/  SHF.R.S32.HI R5, RZ, 0x1f, R0 ;  /* 0x0000001fff057819 */ /* 0x000fc80000011400 */
[----:B------:R-:W-:Y:S01]  /*99a0*/  IADD3 R3, R3, R8, RZ ;  /* 0x0000000803037210 */ /* 0x000fe20007ffe0ff */
[----:B------:R-:W-:-:S04]  /*99b0*/  IMAD R5, R5, c[0x0][0x3d8], RZ ;  /* 0x0000f60005057a24 */ /* 0x000fc800078e02ff */
[----:B------:R-:W-:-:S04]  /*99c0*/  IMAD.WIDE.U32 R2, R0, c[0x0][0x3d8], R2 ;  /* 0x0000f60000027a25 */ /* 0x000fc800078e0002 */
[----:B------:R-:W-:Y:S01]  /*99d0*/  IMAD R0, R0, c[0x0][0x3dc], R5 ;  /* 0x0000f70000007a24 */ /* 0x000fe200078e0205 */
[----:B------:R-:W-:-:S04]  /*99e0*/  LEA R13, P0, R2, c[0x0][0x380], 0x1 ;  /* 0x0000e000020d7a11 */ /* 0x000fc800078008ff */
[----:B------:R-:W-:-:S04]  /*99f0*/  IADD3 R0, R3, R0, RZ ;  /* 0x0000000003007210 */ /* 0x000fc80007ffe0ff */
[----:B------:R-:W-:Y:S01]  /*9a00*/  LEA.HI.X R12, R2, c[0x0][0x384], R0, 0x1, P0 ;  /* 0x0000e100020c7a11 */ /* 0x000fe200000f0c00 */
[----:B------:R-:W-:Y:S05]  /*9a10*/  BRA.DIV ~URZ, `(.L_x_52) ;  /* 0x000039027f007947 */ /* 0x000fea000b800000 */
[----:B-1-34-:R1:W2:Y:S02]  /*9a20*/  SHFL.IDX PT, R10, R12, RZ, 0x181f ;  /* 0x00181fff0c0a7589 */ /* 0x01a2a400000e0000 */
.L_x_115:
[----:B------:R-:W-:Y:S05]  /*9a30*/  BRA.DIV ~URZ, `(.L_x_53) ;  /* 0x000039527f007947 */ /* 0x000fea000b800000 */
[----:B------:R3:W4:Y:S02]  /*9a40*/  SHFL.IDX PT, R0, R13, RZ, 0x181f ;  /* 0x00181fff0d007589 */ /* 0x00072400000e0000 */
.L_x_116:
[----:B------:R-:W-:Y:S01]  /*9a50*/  ISETP.GE.AND P0, PT, R11, R4, PT ;  /* 0x000000040b00720c */ /* 0x000fe20003f06270 */
[----:B------:R-:W-:-:S12]  /*9a60*/  BSSY B0, `(.L_x_54) ;  /* 0x000000f000007945 */ /* 0x000fd80003800000 */
[----:B------:R-:W-:Y:S05]  /*9a70*/  @P0 BRA `(.L_x_55) ;  /* 0x000000d000000947 */ /* 0x000fea0003800000 */
[----:B------:R-:W5:Y:S01]  /*9a80*/  LDL R5, [R1] ;  /* 0x0000000001057983 */ /* 0x000f620000100800 */
[----:B------:R-:W-:Y:S02]  /*9a90*/  ISETP.GE.AND P5, PT, R220, c[0x0][0x3c8], PT ;  /* 0x0000f200dc007a0c */ /* 0x000fe40003fa6270 */
[----:B------:R-:W-:Y:S02]  /*9aa0*/  ISETP.GE.AND P4, PT, R222, c[0x0][0x3c8], PT ;  /* 0x0000f200de007a0c */ /* 0x000fe40003f86270 */
[----:B------:R-:W-:-:S09]  /*9ab0*/  ISETP.GE.AND P3, PT, R223, c[0x0][0x3c8], PT ;  /* 0x0000f200df007a0c */ /* 0x000fd20003f66270 */
[-C--:B----4-:R-:W-:Y:S02]  /*9ac0*/  @!P5 LEA R8, P2, R220, R0.reuse, 0x1 ;  /* 0x00000000dc08d211 */ /* 0x090fe400078408ff */
[-C--:B------:R-:W-:Y:S02]  /*9ad0*/  @!P4 LEA R6, P1, R222, R0.reuse, 0x1 ;  /* 0x00000000de06c211 */ /* 0x080fe400078208ff */
[C---:B------:R-:W-:Y:S02]  /*9ae0*/  @!P3 LEA R2, P0, R223.reuse, R0, 0x1 ;  /* 0x00000000df02b211 */ /* 0x040fe400078008ff */
[-C--:B--2---:R-:W-:Y:S02]  /*9af0*/  @!P5 LEA.HI.X R9, R220, R10.reuse, R221, 0x1, P2 ;  /* 0x0000000adc09d211 */ /* 0x084fe400010f0cdd */
[----:B------:R-:W-:-:S03]  /*9b00*/  @!P3 LEA.HI.X R3, R223, R10, R252, 0x1, P0 ;  /* 0x0000000adf03b211 */ /* 0x000fc600000f0cfc */
[----:B------:R2:W-:Y:S01]  /*9b10*/  @!P5 ST.E.128 [R8.64], R24 ;  /* 0x000000180800d985 */ /* 0x0005e2000c101d06 */
[----:B-----5:R-:W-:-:S05]  /*9b20*/  @!P4 LEA.HI.X R7, R222, R10, R5, 0x1, P1 ;  /* 0x0000000ade07c211 */ /* 0x020fca00008f0c05 */
[----:B------:R2:W-:Y:S04]  /*9b30*/  @!P4 ST.E.128 [R6.64], R20 ;  /* 0x000000140600c985 */ /* 0x0005e8000c101d06 */
[----:B------:R2:W-:Y:S02]  /*9b40*/  @!P3 ST.E.128 [R2.64], R16 ;  /* 0x000000100200b985 */ /* 0x0005e4000c101d06 */
.L_x_55:
[----:B------:R-:W-:Y:S05]  /*9b50*/  BSYNC B0 ;  /* 0x0000000000007941 */ /* 0x000fea0003800000 */
.L_x_54:
[----:B------:R-:W-:Y:S05]  /*9b60*/  BRA.DIV ~URZ, `(.L_x_56) ;  /* 0x000038827f007947 */ /* 0x000fea000b800000 */
[----:B--2---:R2:W1:Y:S04]  /*9b70*/  SHFL.IDX PT, R10, R12, 0x1, 0x181f ;  /* 0x00381f000c0a7f89 */ /* 0x00446800000e0000 */
[----:B----4-:R2:W4:Y:S02]  /*9b80*/  SHFL.IDX PT, R0, R13, 0x1, 0x181f ;  /* 0x00381f000d007f89 */ /* 0x01052400000e0000 */
.L_x_117:
[----:B------:R-:W-:Y:S01]  /*9b90*/  IADD3 R2, R11, 0x20, RZ ;  /* 0x000000200b027810 */ /* 0x000fe20007ffe0ff */
[----:B------:R-:W-:Y:S03]  /*9ba0*/  BSSY B0, `(.L_x_57) ;  /* 0x0000010000007945 */ /* 0x000fe60003800000 */
[----:B------:R-:W-:-:S13]  /*9bb0*/  ISETP.GE.AND P0, PT, R2, R4, PT ;  /* 0x000000040200720c */ /* 0x000fda0003f06270 */
        /* <DEDUP_REMOVED lines=8> */
[-C--:B-1----:R-:W-:Y:S02]  /*9c40*/  @!P2 LEA.HI.X R9, R220, R10.reuse, R221, 0x1, P5 ;  /* 0x0000000adc09a211 */ /* 0x082fe400028f0cdd */
[----:B------:R-:W-:-:S03]  /*9c50*/  @!P0 LEA.HI.X R3, R223, R10, R252, 0x1, P3 ;  /* 0x0000000adf038211 */ /* 0x000fc600018f0cfc */
[----:B------:R1:W-:Y:S01]  /*9c60*/  @!P2 ST.E.128 [R8.64], R36 ;  /* 0x000000240800a985 */ /* 0x0003e2000c101d06 */
[----:B-----5:R-:W-:-:S05]  /*9c70*/  @!P1 LEA.HI.X R7, R222, R10, R5, 0x1, P4 ;  /* 0x0000000ade079211 */ /* 0x020fca00020f0c05 */
[----:B------:R1:W-:Y:S04]  /*9c80*/  @!P1 ST.E.128 [R6.64], R32 ;  /* 0x0000002006009985 */ /* 0x0003e8000c101d06 */
[----:B------:R1:W-:Y:S02]  /*9c90*/  @!P0 ST.E.128 [R2.64], R28 ;  /* 0x0000001c02008985 */ /* 0x0003e4000c101d06 */
.L_x_58:
[----:B------:R-:W-:Y:S05]  /*9ca0*/  BSYNC B0 ;  /* 0x0000000000007941 */ /* 0x000fea0003800000 */
.L_x_57:
[----:B------:R-:W-:Y:S05]  /*9cb0*/  BRA.DIV ~URZ, `(.L_x_59) ;  /* 0x000037f27f007947 */ /* 0x000fea000b800000 */
[----:B-1----:R1:W2:Y:S02]  /*9cc0*/  SHFL.IDX PT, R10, R12, 0x2, 0x181f ;  /* 0x00581f000c0a7f89 */ /* 0x0022a400000e0000 */
.L_x_118:
[----:B------:R-:W-:Y:S05]  /*9cd0*/  BRA.DIV ~URZ, `(.L_x_60) ;  /* 0x000038427f007947 */ /* 0x000fea000b800000 */
[----:B----4-:R4:W1:Y:S02]  /*9ce0*/  SHFL.IDX PT, R0, R13, 0x2, 0x181f ;  /* 0x00581f000d007f89 */ /* 0x01086400000e0000 */
.L_x_119:
        /* <DEDUP_REMOVED lines=8> */
[-C--:B-1----:R-:W-:Y:S02]  /*9d70*/  @!P2 LEA R8, P5, R220, R0.reuse, 0x1 ;  /* 0x00000000dc08a211 */ /* 0x082fe400078a08ff */
        /* <DEDUP_REMOVED lines=8> */
.L_x_62:
[----:B------:R-:W-:Y:S05]  /*9e00*/  BSYNC B0 ;  /* 0x0000000000007941 */ /* 0x000fea0003800000 */
.L_x_61:
[----:B------:R-:W-:Y:S05]  /*9e10*/  BRA.DIV ~URZ, `(.L_x_63) ;  /* 0x000037627f007947 */ /* 0x000fea000b800000 */
[----:B-1----:R1:W3:Y:S04]  /*9e20*/  SHFL.IDX PT, R6, R12, 0x3, 0x181f ;  /* 0x00781f000c067f89 */ /* 0x0022e800000e0000 */
[----:B------:R1:W4:Y:S02]  /*9e30*/  SHFL.IDX PT, R0, R13, 0x3, 0x181f ;  /* 0x00781f000d007f89 */ /* 0x00032400000e0000 */
.L_x_120:
[----:B------:R-:W-:-:S04]  /*9e40*/  IADD3 R2, R11, 0x60, RZ ;  /* 0x000000600b027810 */ /* 0x000fc80007ffe0ff */
[----:B------:R-:W-:-:S13]  /*9e50*/  ISETP.GE.AND P0, PT, R2, R4, PT ;  /* 0x000000040200720c */ /* 0x000fda0003f06270 */
[----:B------:R-:W-:Y:S05]  /*9e60*/  @P0 BRA `(.L_x_64) ;  /* 0x000020e000000947 */ /* 0x000fea0003800000 */
[----:B------:R-:W5:Y:S01]  /*9e70*/  LDL R7, [R1] ;  /* 0x0000000001077983 */ /* 0x000f620000100800 */
[----:B------:R-:W-:Y:S02]  /*9e80*/  ISETP.GE.AND P1, PT, R220, c[0x0][0x3c8], PT ;  /* 0x0000f200dc007a0c */ /* 0x000fe40003f26270 */
[----:B------:R-:W-:-:S11]  /*9e90*/  ISETP.GE.AND P0, PT, R222, c[0x0][0x3c8], PT ;  /* 0x0000f200de007a0c */ /* 0x000fd60003f06270 */
[-C--:B----4-:R-:W-:Y:S02]  /*9ea0*/  @!P1 LEA R4, P3, R220, R0.reuse, 0x1 ;  /* 0x00000000dc049211 */ /* 0x090fe400078608ff */
[----:B------:R-:W-:Y:S02]  /*9eb0*/  @!P0 LEA R2, P2, R222, R0, 0x1 ;  /* 0x00000000de028211 */ /* 0x000fe400078408ff */
[----:B---3--:R-:W-:-:S05]  /*9ec0*/  @!P1 LEA.HI.X R5, R220, R6, R221, 0x1, P3 ;  /* 0x00000006dc059211 */ /* 0x008fca00018f0cdd */
[----:B------:R3:W-:Y:S01]  /*9ed0*/  @!P1 ST.E.128 [R4.64], R56 ;  /* 0x0000003804009985 */ /* 0x0007e2000c101d06 */
[----:B-----5:R-:W-:-:S05]  /*9ee0*/  @!P0 LEA.HI.X R3, R222, R6, R7, 0x1, P2 ;  /* 0x00000006de038211 */ /* 0x020fca00010f0c07 */
[----:B------:R3:W-:Y:S01]  /*9ef0*/  @!P0 ST.E.128 [R2.64], R52 ;  /* 0x0000003402008985 */ /* 0x0007e2000c101d06 */
[----:B------:R-:W-:-:S13]  /*9f00*/  ISETP.GE.AND P0, PT, R223, c[0x0][0x3c8], PT ;  /* 0x0000f200df007a0c */ /* 0x000fda0003f06270 */
[----:B------:R-:W-:Y:S05]  /*9f10*/  @P0 BRA `(.L_x_64) ;  /* 0x0000203000000947 */ /* 0x000fea0003800000 */
[----:B---3--:R-:W-:-:S04]  /*9f20*/  LEA R2, P0, R223, R0, 0x1 ;  /* 0x00000000df027211 */ /* 0x008fc800078008ff */
[----:B------:R-:W-:-:S05]  /*9f30*/  LEA.HI.X R3, R223, R6, R252, 0x1, P0 ;  /* 0x00000006df037211 */ /* 0x000fca00000f0cfc */
[----:B------:R3:W-:Y:S01]  /*9f40*/  ST.E.128 [R2.64], R60 ;  /* 0x0000003c02007985 */ /* 0x0007e2000c101d06 */
[----:B------:R-:W-:Y:S05]  /*9f50*/  BRA `(.L_x_64) ;  /* 0x00001ff000007947 */ /* 0x000fea0003800000 */
.L_x_51:
[----:B------:R-:W2:Y:S01]  /*9f60*/  LDL.LU R7, [R1+0xc] ;  /* 0x00000c0001077983 */ /* 0x000ea20000300800 */
[----:B------:R-:W-:Y:S02]  /*9f70*/  IMAD R6, R6, c[0x0][0x408], RZ ;  /* 0x0001020006067a24 */ /* 0x000fe400078e02ff */
[----:B------:R-:W-:-:S04]  /*9f80*/  IMAD.WIDE.U32 R4, R2, c[0x0][0x408], RZ ;  /* 0x0001020002047a25 */ /* 0x000fc800078e00ff */
[----:B------:R-:W-:Y:S02]  /*9f90*/  IMAD R2, R2, c[0x0][0x40c], R6 ;  /* 0x0001030002027a24 */ /* 0x000fe400078e0206 */
[----:B------:R-:W-:-:S03]  /*9fa0*/  @P2 IMAD.HI.U32 R6, R3, c[0x0][0x4ec], RZ ;  /* 0x00013b0003062a27 */ /* 0x000fc600078e00ff */
[----:B------:R-:W-:Y:S02]  /*9fb0*/  IADD3 R5, R5, R2, RZ ;  /* 0x0000000205057210 */ /* 0x000fe40007ffe0ff */
[----:B------:R-:W-:-:S03]  /*9fc0*/  SHF.R.S32.HI R2, RZ, 0x1f, R0 ;  /* 0x0000001fff027819 */ /* 0x000fc60000011400 */
[----:B------:R-:W-:-:S04]  /*9fd0*/  IMAD.WIDE.U32 R4, R234, c[0x0][0x438], R4 ;  /* 0x00010e00ea047a25 */ /* 0x000fc800078e0004 */
[----:B------:R-:W-:Y:S02]  /*9fe0*/  IMAD R2, R2, c[0x0][0x440], RZ ;  /* 0x0001100002027a24 */ /* 0x000fe400078e02ff */
[----:B------:R-:W-:Y:S02]  /*9ff0*/  IMAD R5, R234, c[0x0][0x43c], R5 ;  /* 0x00010f00ea057a24 */ /* 0x000fe400078e0205 */
[C---:B------:R-:W-:Y:S02]  /*a000*/  IMAD R2, R0.reuse, c[0x0][0x444], R2 ;  /* 0x0001110000027a24 */ /* 0x040fe400078e0202 */
[----:B------:R-:W-:Y:S01]  /*a010*/  IMAD.WIDE.U32 R4, R0, c[0x0][0x440], R4 ;  /* 0x0001100000047a25 */ /* 0x000fe200078e0004 */
[----:B------:R-:W-:Y:S02]  /*a020*/  MOV R0, R3 ;  /* 0x0000000300007202 */ /* 0x000fe40000000f00 */
[----:B------:R-:W-:Y:S02]  /*a030*/  @P2 SHF.R.U32.HI R0, RZ, c[0x0][0x4f0], R6 ;  /* 0x00013c00ff002a19 */ /* 0x000fe40000011606 */
[----:B------:R-:W-:-:S02]  /*a040*/  IADD3 R5, R5, R2, RZ ;  /* 0x0000000205057210 */ /* 0x000fc40007ffe0ff */
[----:B------:R-:W-:Y:S02]  /*a050*/  SHF.R.S32.HI R2, RZ, 0x1f, R0 ;  /* 0x0000001fff027819 */ /* 0x000fe40000011400 */
[----:B------:R-:W-:-:S03]  /*a060*/  IADD3 R6, -R0, RZ, RZ ;  /* 0x000000ff00067210 */ /* 0x000fc60007ffe1ff */
[----:B------:R-:W-:Y:S02]  /*a070*/  IMAD R2, R2, c[0x0][0x430], RZ ;  /* 0x00010c0002027a24 */ /* 0x000fe400078e02ff */
[----:B------:R-:W-:Y:S02]  /*a080*/  IMAD R6, R6, c[0x0][0x4e8], R3 ;  /* 0x00013a0006067a24 */ /* 0x000fe400078e0203 */
[----:B--2---:R-:W-:-:S04]  /*a090*/  IMAD.WIDE.U32 R4, R7, c[0x0][0x448], R4 ;  /* 0x0001120007047a25 */ /* 0x004fc800078e0004 */
        /* <DEDUP_REMOVED lines=12> */
[----:B------:R2:W3:Y:S02]  /*a160*/  SHFL.IDX PT, R4, R27, RZ, 0x1c1f ;  /* 0x001c1fff1b047589 */ /* 0x0004e400000e0000 */
.L_x_121:
[----:B------:R-:W-:Y:S05]  /*a170*/  BRA.DIV ~URZ, `(.L_x_66) ;  /* 0x000035327f007947 */ /* 0x000fea000b800000 */
[----:B------:R4:W1:Y:S02]  /*a180*/  SHFL.IDX PT, R0, R28, RZ, 0x1c1f ;  /* 0x001c1fff1c007589 */ /* 0x00086400000e0000 */
.L_x_122:
[C---:B------:R-:W-:Y:S01]  /*a190*/  IADD3 R13, R233.reuse, 0x8, RZ ;  /* 0x00000008e90d7810 */ /* 0x040fe20007ffe0ff */
[----:B------:R-:W-:Y:S01]  /*a1a0*/  BSSY B0, `(.L_x_67) ;  /* 0x0000097000007945 */ /* 0x000fe20003800000 */
[C---:B------:R-:W-:Y:S02]  /*a1b0*/  IADD3 R12, R233.reuse, 0x10, RZ ;  /* 0x00000010e90c7810 */ /* 0x040fe40007ffe0ff */
[C---:B------:R-:W-:Y:S02]  /*a1c0*/  IADD3 R15, R233.reuse, 0x18, RZ ;  /* 0x00000018e90f7810 */ /* 0x040fe40007ffe0ff */
[C---:B------:R-:W-:Y:S02]  /*a1d0*/  IADD3 R14, R233.reuse, 0x20, RZ ;  /* 0x00000020e90e7810 */ /* 0x040fe40007ffe0ff */
[C---:B------:R-:W-:Y:S02]  /*a1e0*/  IADD3 R16, R233.reuse, 0x28, RZ ;  /* 0x00000028e9107810 */ /* 0x040fe40007ffe0ff */
[----:B------:R-:W-:-:S02]  /*a1f0*/  IADD3 R17, R233, 0x30, RZ ;  /* 0x00000030e9117810 */ /* 0x000fc40007ffe0ff */
[C---:B------:R-:W-:Y:S02]  /*a200*/  IADD3 R18, R233.reuse, 0x38, RZ ;  /* 0x00000038e9127810 */ /* 0x040fe40007ffe0ff */
[C---:B-1----:R-:W-:Y:S02]  /*a210*/  IADD3 R20, R233.reuse, 0x40, RZ ;  /* 0x00000040e9147810 */ /* 0x042fe40007ffe0ff */
[C---:B------:R-:W-:Y:S02]  /*a220*/  IADD3 R19, R233.reuse, 0x48, RZ ;  /* 0x00000048e9137810 */ /* 0x040fe40007ffe0ff */
[C---:B------:R-:W-:Y:S02]  /*a230*/  IADD3 R21, R233.reuse, 0x50, RZ ;  /* 0x00000050e9157810 */ /* 0x040fe40007ffe0ff */
[C---:B------:R-:W-:Y:S02]  /*a240*/  IADD3 R22, R233.reuse, 0x58, RZ ;  /* 0x00000058e9167810 */ /* 0x040fe40007ffe0ff */
[----:B------:R-:W-:-:S02]  /*a250*/  IADD3 R23, R233, 0x60, RZ ;  /* 0x00000060e9177810 */ /* 0x000fc40007ffe0ff */
[C---:B------:R-:W-:Y:S02]  /*a260*/  IADD3 R45, R233.reuse, 0x80, RZ ;  /* 0x00000080e92d7810 */ /* 0x040fe40007ffe0ff */
[C---:B------:R-:W-:Y:S02]  /*a270*/  IADD3 R25, R233.reuse, 0x68, RZ ;  /* 0x00000068e9197810 */ /* 0x040fe40007ffe0ff */
[C---:B------:R-:W-:Y:S02]  /*a280*/  IADD3 R24, R233.reuse, 0x70, RZ ;  /* 0x00000070e9187810 */ /* 0x040fe40007ffe0ff */
[----:B------:R-:W-:Y:S02]  /*a290*/  IADD3 R26, R233, 0x78, RZ ;  /* 0x00000078e91a7810 */ /* 0x000fe40007ffe0ff */
[----:B------:R-:W-:Y:S02]  /*a2a0*/  SHF.R.S32.HI R44, RZ, 0x1f, R45 ;  /* 0x0000001fff2c7819 */ /* 0x000fe4000001142d */
[----:B------:R-:W-:-:S02]  /*a2b0*/  SHF.R.S32.HI R30, RZ, 0x1f, R13 ;  /* 0x0000001fff1e7819 */ /* 0x000fc4000001140d */
[----:B------:R-:W-:Y:S02]  /*a2c0*/  SHF.R.S32.HI R29, RZ, 0x1f, R12 ;  /* 0x0000001fff1d7819 */ /* 0x000fe4000001140c */
[----:B------:R-:W-:Y:S02]  /*a2d0*/  SHF.R.S32.HI R32, RZ, 0x1f, R15 ;  /* 0x0000001fff207819 */ /* 0x000fe4000001140f */
[----:B------:R-:W-:Y:S02]  /*a2e0*/  SHF.R.S32.HI R31, RZ, 0x1f, R14 ;  /* 0x0000001fff1f7819 */ /* 0x000fe4000001140e */
[----:B------:R-:W-:Y:S02]  /*a2f0*/  SHF.R.S32.HI R33, RZ, 0x1f, R16 ;  /* 0x0000001fff217819 */ /* 0x000fe40000011410 */
        /* <DEDUP_REMOVED lines=9> */
[----:B------:R-:W-:Y:S01]  /*a390*/  SHF.R.S32.HI R43, RZ, 0x1f, R26 ;  /* 0x0000001fff2b7819 */ /* 0x000fe2000001141a */
[----:B------:R-:W-:Y:S05]  /*a3a0*/  @P1 BRA `(.L_x_68) ;  /* 0x0000076000001947 */ /* 0x000fea0003800000 */
[----:B------:R-:W-:Y:S02]  /*a3b0*/  ISETP.GE.AND P4, PT, R233, c[0x0][0x3c8], PT ;  /* 0x0000f200e9007a0c */ /* 0x000fe40003f86270 */
[----:B------:R-:W-:Y:S02]  /*a3c0*/  ISETP.GE.AND P2, PT, R13, c[0x0][0x3c8], PT ;  /* 0x0000f2000d007a0c */ /* 0x000fe40003f46270 */
[----:B------:R-:W-:Y:S02]  /*a3d0*/  ISETP.GE.AND P5, PT, R12, c[0x0][0x3c8], PT ;  /* 0x0000f2000c007a0c */ /* 0x000fe40003fa6270 */
[----:B------:R-:W-:Y:S02]  /*a3e0*/  ISETP.GE.AND P1, PT, R15, c[0x0][0x3c8], PT ;  /* 0x0000f2000f007a0c */ /* 0x000fe40003f26270 */
[----:B------:R-:W-:-:S02]  /*a3f0*/  ISETP.GE.AND P6, PT, R14, c[0x0][0x3c8], PT ;  /* 0x0000f2000e007a0c */ /* 0x000fc40003fc6270 */
[C---:B------:R-:W-:Y:S02]  /*a400*/  IADD3 R11, R233.reuse, 0x88, RZ ;  /* 0x00000088e90b7810 */ /* 0x040fe40007ffe0ff */
[C---:B------:R-:W-:Y:S01]  /*a410*/  IADD3 R5, R233.reuse, 0x90, RZ ;  /* 0x00000090e9057810 */ /* 0x040fe20007ffe0ff */
[----:B------:R-:W-:Y:S01]  /*a420*/  @!P4 IMAD.MOV.U32 R6, RZ, RZ, R0 ;  /* 0x000000ffff06c224 */ /* 0x000fe200078e0000 */
[----:B------:R-:W-:Y:S01]  /*a430*/  IADD3 R79, R233, 0x88, RZ ;  /* 0x00000088e94f7810 */ /* 0x000fe20007ffe0ff */
[----:B---3--:R-:W-:Y:S01]  /*a440*/  @!P4 IMAD.MOV.U32 R7, RZ, RZ, R4 ;  /* 0x000000ffff07c224 */ /* 0x008fe200078e0004 */
[----:B------:R-:W-:Y:S02]  /*a450*/  @!P2 LEA R2, P3, R13, R0, 0x2 ;  /* 0x000000000d02a211 */ /* 0x000fe400078610ff */
[----:B------:R-:W-:Y:S01]  /*a460*/  SHF.R.S32.HI R79, RZ, 0x1f, R79 ;  /* 0x0000001fff4f7819 */ /* 0x000fe2000001144f */
[----:B------:R-:W-:Y:S01]  /*a470*/  @!P4 IMAD.WIDE R6, R233, 0x4, R6 ;  /* 0x00000004e906c825 */ /* 0x000fe200078e0206 */
[----:B------:R-:W-:-:S02]  /*a480*/  @!P2 LEA.HI.X R3, R13, R4, R30, 0x2, P3 ;  /* 0x000000040d03a211 */ /* 0x000fc400018f141e */
[C---:B------:R-:W-:Y:S02]  /*a490*/  IADD3 R10, R233.reuse, 0x98, RZ ;  /* 0x00000098e90a7810 */ /* 0x040fe40007ffe0ff */
[----:B------:R1:W-:Y:S01]  /*a4a0*/  @!P4 ST.E.64 [R6.64], R138 ;  /* 0x0000008a0600c985 */ /* 0x0003e2000c101b06 */
[C---:B------:R-:W-:Y:S02]  /*a4b0*/  IADD3 R83, R233.reuse, 0xa8, RZ ;  /* 0x000000a8e9537810 */ /* 0x040fe40007ffe0ff */
[C---:B------:R-:W-:Y:S01]  /*a4c0*/  IADD3 R82, R233.reuse, 0xa0, RZ ;  /* 0x000000a0e9527810 */ /* 0x040fe20007ffe0ff */
[----:B------:R3:W-:Y:S01]  /*a4d0*/  @!P2 ST.E.64 [R2.64], R100 ;  /* 0x000000640200a985 */ /* 0x0007e2000c101b06 */
[----:B------:R-:W-:Y:S02]  /*a4e0*/  ISETP.GE.AND P2, PT, R16, c[0x0][0x3c8], PT ;  /* 0x0000f20010007a0c */ /* 0x000fe40003f46270 */
[----:B------:R-:W-:Y:S02]  /*a4f0*/  SHF.R.S32.HI R82, RZ, 0x1f, R82 ;  /* 0x0000001fff527819 */ /* 0x000fe40000011452 */
[----:B------:R-:W-:-:S04]  /*a500*/  IADD3 R86, R233, 0xa8, RZ ;  /* 0x000000a8e9567810 */ /* 0x000fc80007ffe0ff */
[----:B------:R-:W-:Y:S02]  /*a510*/  SHF.R.S32.HI R86, RZ, 0x1f, R86 ;  /* 0x0000001fff567819 */ /* 0x000fe40000011456 */
[CC--:B-1----:R-:W-:Y:S02]  /*a520*/  @!P5 LEA R6, P4, R12.reuse, R0.reuse, 0x2 ;  /* 0x000000000c06d211 */ /* 0x0c2fe400078810ff */
[C---:B---3--:R-:W-:Y:S02]  /*a530*/  @!P1 LEA R2, P3, R15.reuse, R0, 0x2 ;  /* 0x000000000f029211 */ /* 0x048fe400078610ff */
[-C--:B------:R-:W-:Y:S02]  /*a540*/  @!P5 LEA.HI.X R7, R12, R4.reuse, R29, 0x2, P4 ;  /* 0x000000040c07d211 */ /* 0x080fe400020f141d */
[----:B------:R-:W-:-:S03]  /*a550*/  @!P1 LEA.HI.X R3, R15, R4, R32, 0x2, P3 ;  /* 0x000000040f039211 */ /* 0x000fc600018f1420 */
[----:B------:R1:W-:Y:S01]  /*a560*/  @!P5 ST.E.64 [R6.64], R102 ;  /* 0x000000660600d985 */ /* 0x0003e2000c101b06 */
[----:B------:R-:W-:-:S03]  /*a570*/  ISETP.GE.AND P5, PT, R17, c[0x0][0x3c8], PT ;  /* 0x0000f20011007a0c */ /* 0x000fc60003fa6270 */
[----:B------:R3:W-:Y:S01]  /*a580*/  @!P1 ST.E.64 [R2.64], R104 ;  /* 0x0000006802009985 */ /* 0x0007e2000c101b06 */
[----:B------:R-:W-:Y:S02]  /*a590*/  ISETP.GE.AND P1, PT, R18, c[0x0][0x3c8], PT ;  /* 0x0000f20012007a0c */ /* 0x000fe40003f26270 */
[-C--:B-1----:R-:W-:Y:S02]  /*a5a0*/  @!P6 LEA R6, P4, R14, R0.reuse, 0x2 ;  /* 0x000000000e06e211 */ /* 0x082fe400078810ff */
[----:B---3--:R-:W-:Y:S02]  /*a5b0*/  @!P2 LEA R2, P3, R16, R0, 0x2 ;  /* 0x000000001002a211 */ /* 0x008fe400078610ff */
[-C--:B------:R-:W-:Y:S02]  /*a5c0*/  @!P6 LEA.HI.X R7, R14, R4.reuse, R31, 0x2, P4 ;  /* 0x000000040e07e211 */ /* 0x080fe400020f141f */
[----:B------:R-:W-:-:S03]  /*a5d0*/  @!P2 LEA.HI.X R3, R16, R4, R33, 0x2, P3 ;  /* 0x000000041003a211 */ /* 0x000fc600018f1421 */
[----:B------:R1:W-:Y:S01]  /*a5e0*/  @!P6 ST.E.64 [R6.64], R108 ;  /* 0x0000006c0600e985 */ /* 0x0003e2000c101b06 */
[----:B------:R-:W-:-:S03]  /*a5f0*/  ISETP.GE.AND P6, PT, R20, c[0x0][0x3c8], PT ;  /* 0x0000f20014007a0c */ /* 0x000fc60003fc6270 */
[----:B------:R3:W-:Y:S01]  /*a600*/  @!P2 ST.E.64 [R2.64], R112 ;  /* 0x000000700200a985 */ /* 0x0007e2000c101b06 */
[----:B------:R-:W-:Y:S02]  /*a610*/  ISETP.GE.AND P2, PT, R19, c[0x0][0x3c8], PT ;  /* 0x0000f20013007a0c */ /* 0x000fe40003f46270 */
        /* <DEDUP_REMOVED lines=27> */
[----:B------:R-:W-:Y:S02]  /*a7d0*/  @!P2 LEA.HI.X R3, R25, R4, R42, 0x2, P3 ;  /* 0x000000041903a211 */ /* 0x000fe400018f142a */
[----:B------:R-:W-:Y:S01]  /*a7e0*/  ISETP.GE.AND P4, PT, R11, c[0x0][0x3c8], PT ;  /* 0x0000f2000b007a0c */ /* 0x000fe20003f86270 */
[----:B------:R1:W-:Y:S01]  /*a7f0*/  @!P6 ST.E.64 [R6.64], R52 ;  /* 0x000000340600e985 */ /* 0x0003e2000c101b06 */
[----:B------:R-:W-:-:S03]  /*a800*/  ISETP.GE.AND P6, PT, R45, c[0x0][0x3c8], PT ;  /* 0x0000f2002d007a0c */ /* 0x000fc60003fc6270 */
[----:B------:R3:W-:Y:S01]  /*a810*/  @!P2 ST.E.64 [R2.64], R56 ;  /* 0x000000380200a985 */ /* 0x0007e2000c101b06 */
[-C--:B-1----:R-:W-:Y:S02]  /*a820*/  @!P5 LEA R6, P3, R24, R0.reuse, 0x2 ;  /* 0x000000001806d211 */ /* 0x082fe400078610ff */
[----:B---3--:R-:W-:Y:S02]  /*a830*/  @!P1 LEA R2, P2, R26, R0, 0x2 ;  /* 0x000000001a029211 */ /* 0x008fe400078410ff */
[-C--:B------:R-:W-:Y:S02]  /*a840*/  @!P5 LEA.HI.X R7, R24, R4.reuse, R41, 0x2, P3 ;  /* 0x000000041807d211 */ /* 0x080fe400018f1429 */
[----:B------:R-:W-:Y:S02]  /*a850*/  @!P1 LEA.HI.X R3, R26, R4, R43, 0x2, P2 ;  /* 0x000000041a039211 */ /* 0x000fe400010f142b */
[----:B------:R-:W-:Y:S01]  /*a860*/  ISETP.GE.AND P3, PT, R5, c[0x0][0x3c8], PT ;  /* 0x0000f20005007a0c */ /* 0x000fe20003f66270 */
[----:B------:R1:W-:Y:S01]  /*a870*/  @!P5 ST.E.64 [R6.64], R60 ;  /* 0x0000003c0600d985 */ /* 0x0003e2000c101b06 */
[----:B------:R-:W-:-:S03]  /*a880*/  @!P6 LEA R8, P2, R45, R0, 0x2 ;  /* 0x000000002d08e211 */ /* 0x000fc600078410ff */
[----:B------:R3:W-:Y:S01]  /*a890*/  @!P1 ST.E.64 [R2.64], R64 ;  /* 0x0000004002009985 */ /* 0x0007e2000c101b06 */
[----:B------:R-:W-:Y:S02]  /*a8a0*/  @!P6 LEA.HI.X R9, R45, R4, R44, 0x2, P2 ;  /* 0x000000042d09e211 */ /* 0x000fe400010f142c */
[----:B------:R-:W-:Y:S02]  /*a8b0*/  ISETP.GE.AND P1, PT, R10, c[0x0][0x3c8], PT ;  /* 0x0000f2000a007a0c */ /* 0x000fe40003f26270 */
[----:B------:R-:W-:Y:S01]  /*a8c0*/  IADD3 R45, R233, 0xa0, RZ ;  /* 0x000000a0e92d7810 */ /* 0x000fe20007ffe0ff */
[----:B------:R-:W-:Y:S03]  /*a8d0*/  @!P6 ST.E.64 [R8.64], R140 ;  /* 0x0000008c0800e985 */ /* 0x000fe6000c101b06 */
[----:B------:R-:W-:Y:S02]  /*a8e0*/  ISETP.GE.AND P6, PT, R45, c[0x0][0x3c8], PT ;  /* 0x0000f2002d007a0c */ /* 0x000fe40003fc6270 */
[----:B-1----:R-:W-:-:S02]  /*a8f0*/  @!P3 LEA R6, P2, R5, R0, 0x2 ;  /* 0x000000000506b211 */ /* 0x002fc400078410ff */
[----:B---3--:R-:W-:-:S04]  /*a900*/  @!P4 LEA R2, P5, R11, R0, 0x2 ;  /* 0x000000000b02c211 */ /* 0x008fc800078a10ff */
[-C--:B------:R-:W-:Y:S02]  /*a910*/  @!P4 LEA.HI.X R3, R11, R4.reuse, R79, 0x2, P5 ;  /* 0x000000040b03c211 */ /* 0x080fe400028f144f */
[C---:B------:R-:W-:Y:S02]  /*a920*/  IADD3 R11, R233.reuse, 0x90, RZ ;  /* 0x00000090e90b7810 */ /* 0x040fe40007ffe0ff */
[----:B------:R-:W-:Y:S01]  /*a930*/  IADD3 R79, R233, 0xb0, RZ ;  /* 0x000000b0e94f7810 */ /* 0x000fe20007ffe0ff */
[----:B------:R1:W-:Y:S01]  /*a940*/  @!P4 ST.E.64 [R2.64], R68 ;  /* 0x000000440200c985 */ /* 0x0003e2000c101b06 */
[----:B------:R-:W-:Y:S02]  /*a950*/  SHF.R.S32.HI R11, RZ, 0x1f, R11 ;  /* 0x0000001fff0b7819 */ /* 0x000fe4000001140b */
[----:B------:R-:W-:Y:S02]  /*a960*/  ISETP.GE.AND P5, PT, R83, c[0x0][0x3c8], PT ;  /* 0x0000f20053007a0c */ /* 0x000fe40003fa6270 */
[----:B------:R-:W-:-:S02]  /*a970*/  @!P3 LEA.HI.X R7, R5, R4, R11, 0x2, P2 ;  /* 0x000000040507b211 */ /* 0x000fc400010f140b */
[C---:B------:R-:W-:Y:S02]  /*a980*/  IADD3 R11, R233.reuse, 0x98, RZ ;  /* 0x00000098e90b7810 */ /* 0x040fe40007ffe0ff */
[----:B------:R-:W-:Y:S01]  /*a990*/  IADD3 R5, R233, 0xb8, RZ ;  /* 0x000000b8e9057810 */ /* 0x000fe20007ffe0ff */
[----:B------:R3:W-:Y:S01]  /*a9a0*/  @!P3 ST.E.64 [R6.64], R72 ;  /* 0x000000480600b985 */ /* 0x0007e2000c101b06 */
[----:B------:R-:W-:Y:S02]  /*a9b0*/  SHF.R.S32.HI R11, RZ, 0x1f, R11 ;  /* 0x0000001fff0b7819 */ /* 0x000fe4000001140b */
[----:B------:R-:W-:Y:S02]  /*a9c0*/  ISETP.GE.AND P4, PT, R79, c[0x0][0x3c8], PT ;  /* 0x0000f2004f007a0c */ /* 0x000fe40003f86270 */
[----:B------:R-:W-:Y:S02]  /*a9d0*/  ISETP.GE.AND P3, PT, R5, c[0x0][0x3c8], PT ;  /* 0x0000f20005007a0c */ /* 0x000fe40003f66270 */
[----:B-1----:R-:W-:-:S04]  /*a9e0*/  @!P1 LEA R2, P2, R10, R0, 0x2 ;  /* 0x000000000a029211 */ /* 0x002fc800078410ff */
[----:B------:R-:W-:Y:S02]  /*a9f0*/  @!P1 LEA.HI.X R3, R10, R4, R11, 0x2, P2 ;  /* 0x000000040a039211 */ /* 0x000fe400010f140b */
[----:B------:R-:W-:-:S03]  /*aa00*/  @!P6 LEA R10, P2, R45, R0, 0x2 ;  /* 0x000000002d0ae211 */ /* 0x000fc600078410ff */
[----:B------:R1:W-:Y:S01]  /*aa10*/  @!P1 ST.E.64 [R2.64], R76 ;  /* 0x0000004c02009985 */ /* 0x0003e2000c101b06 */
[----:B------:R-:W-:Y:S02]  /*aa20*/  @!P6 LEA.HI.X R11, R45, R4, R82, 0x2, P2 ;  /* 0x000000042d0be211 */ /* 0x000fe400010f1452 */
[-C--:B------:R-:W-:Y:S02]  /*aa30*/  @!P5 LEA R8, P1, R83, R0.reuse, 0x2 ;  /* 0x000000005308d211 */ /* 0x080fe400078210ff */
[C---:B------:R-:W-:Y:S01]  /*aa40*/  IADD3 R82, R233.reuse, 0xb0, RZ ;  /* 0x000000b0e9527810 */ /* 0x040fe20007ffe0ff */
[----:B------:R2:W-:Y:S01]  /*aa50*/  @!P6 ST.E.64 [R10.64], R142 ;  /* 0x0000008e0a00e985 */ /* 0x0005e2000c101b06 */
[----:B------:R-:W-:Y:S02]  /*aa60*/  IADD3 R45, R233, 0xb8, RZ ;  /* 0x000000b8e92d7810 */ /* 0x000fe40007ffe0ff */
[----:B---3--:R-:W-:Y:S02]  /*aa70*/  @!P4 LEA R6, P2, R79, R0, 0x2 ;  /* 0x000000004f06c211 */ /* 0x008fe400078410ff */
[----:B------:R-:W-:-:S02]  /*aa80*/  SHF.R.S32.HI R82, RZ, 0x1f, R82 ;  /* 0x0000001fff527819 */ /* 0x000fc40000011452 */
[-C--:B------:R-:W-:Y:S02]  /*aa90*/  @!P5 LEA.HI.X R9, R83, R4.reuse, R86, 0x2, P1 ;  /* 0x000000045309d211 */ /* 0x080fe400008f1456 */
[----:B------:R-:W-:Y:S02]  /*aaa0*/  SHF.R.S32.HI R45, RZ, 0x1f, R45 ;  /* 0x0000001fff2d7819 */ /* 0x000fe4000001142d */
[----:B------:R-:W-:Y:S01]  /*aab0*/  @!P4 LEA.HI.X R7, R79, R4, R82, 0x2, P2 ;  /* 0x000000044f07c211 */ /* 0x000fe200010f1452 */
[----:B------:R2:W-:Y:S04]  /*aac0*/  @!P5 ST.E.64 [R8.64], R84 ;  /* 0x000000540800d985 */ /* 0x0005e8000c101b06 */
[----:B------:R2:W-:Y:S01]  /*aad0*/  @!P4 ST.E.64 [R6.64], R80 ;  /* 0x000000500600c985 */ /* 0x0005e2000c101b06 */
[----:B-1----:R-:W-:-:S04]  /*aae0*/  @!P3 LEA R2, P1, R5, R0, 0x2 ;  /* 0x000000000502b211 */ /* 0x002fc800078210ff */
[----:B------:R-:W-:-:S05]  /*aaf0*/  @!P3 LEA.HI.X R3, R5, R4, R45, 0x2, P1 ;  /* 0x000000040503b211 */ /* 0x000fca00008f142d */
[----:B------:R2:W-:Y:S04]  /*ab00*/  @!P3 ST.E.64 [R2.64], R48 ;  /* 0x000000300200b985 */ /* 0x0005e8000c101b06 */
.L_x_68:
[----:B------:R-:W-:Y:S05]  /*ab10*/  BSYNC B0 ;  /* 0x0000000000007941 */ /* 0x000fea0003800000 */
.L_x_67:
[----:B------:R-:W-:Y:S05]  /*ab20*/  BRA.DIV ~URZ, `(.L_x_69) ;  /* 0x00002be27f007947 */ /* 0x000fea000b800000 */
[----:B---3--:R1:W3:Y:S04]  /*ab30*/  SHFL.IDX PT, R4, R27, 0x1, 0x1c1f ;  /* 0x003c1f001b047f89 */ /* 0x0082e800000e0000 */
[----:B------:R1:W2:Y:S02]  /*ab40*/  SHFL.IDX PT, R0, R28, 0x1, 0x1c1f ;  /* 0x003c1f001c007f89 */ /* 0x0002a400000e0000 */
.L_x_123:
[----:B------:R-:W-:Y:S05]  /*ab50*/  @P0 BRA `(.L_x_64) ;  /* 0x000013f000000947 */ /* 0x000fea0003800000 */
[----:B------:R-:W-:Y:S02]  /*ab60*/  ISETP.GE.AND P2, PT, R13, c[0x0][0x3c8], PT ;  /* 0x0000f2000d007a0c */ /* 0x000fe40003f46270 */
[----:B------:R-:W-:Y:S02]  /*ab70*/  ISETP.GE.AND P1, PT, R12, c[0x0][0x3c8], PT ;  /* 0x0000f2000c007a0c */ /* 0x000fe40003f26270 */
[----:B------:R-:W-:Y:S02]  /*ab80*/  ISETP.GE.AND P3, PT, R233, c[0x0][0x3c8], PT ;  /* 0x0000f200e9007a0c */ /* 0x000fe40003f66270 */
[----:B------:R-:W-:-:S02]  /*ab90*/  ISETP.GE.AND P6, PT, R14, c[0x0][0x3c8], PT ;  /* 0x0000f2000e007a0c */ /* 0x000fc40003fc6270 */
[----:B------:R-:W-:Y:S02]  /*aba0*/  ISETP.GE.AND P0, PT, R15, c[0x0][0x3c8], PT ;  /* 0x0000f2000f007a0c */ /* 0x000fe40003f06270 */
[C---:B------:R-:W-:Y:S02]  /*abb0*/  IADD3 R5, R233.reuse, 0x80, RZ ;  /* 0x00000080e9057810 */ /* 0x040fe40007ffe0ff */
[----:B------:R-:W-:Y:S02]  /*abc0*/  IADD3 R52, R233, 0x88, RZ ;  /* 0x00000088e9347810 */ /* 0x000fe40007ffe0ff */
[CC--:B--2---:R-:W-:Y:S02]  /*abd0*/  @!P2 LEA R10, P5, R13.reuse, R0.reuse, 0x2 ;  /* 0x000000000d0aa211 */ /* 0x0c4fe400078a10ff */
[C---:B------:R-:W-:Y:S02]  /*abe0*/  @!P1 LEA R8, P4, R12.reuse, R0, 0x2 ;  /* 0x000000000c089211 */ /* 0x040fe400078810ff */
[-C--:B---3--:R-:W-:Y:S01]  /*abf0*/  @!P2 LEA.HI.X R11, R13, R4.reuse, R30, 0x2, P5 ;  /* 0x000000040d0ba211 */ /* 0x088fe200028f141e */
[----:B------:R-:W-:Y:S01]  /*ac00*/  @!P3 IMAD.MOV.U32 R13, RZ, RZ, R4 ;  /* 0x000000ffff0db224 */ /* 0x000fe200078e0004 */
[----:B------:R-:W-:Y:S01]  /*ac10*/  @!P1 LEA.HI.X R9, R12, R4, R29, 0x2, P4 ;  /* 0x000000040c099211 */ /* 0x000fe200020f141d */
[----:B------:R-:W-:Y:S01]  /*ac20*/  @!P3 IMAD.MOV.U32 R12, RZ, RZ, R0 ;  /* 0x000000ffff0cb224 */ /* 0x000fe200078e0000 */
[----:B------:R-:W-:-:S02]  /*ac30*/  @!P6 LEA R2, P4, R14, R0, 0x2 ;  /* 0x000000000e02e211 */ /* 0x000fc400078810ff */
[----:B------:R-:W-:Y:S01]  /*ac40*/  @!P0 LEA R6, P5, R15, R0, 0x2 ;  /* 0x000000000f068211 */ /* 0x000fe200078a10ff */
[----:B------:R-:W-:Y:S01]  /*ac50*/  @!P3 IMAD.WIDE R12, R233, 0x4, R12 ;  /* 0x00000004e90cb825 */ /* 0x000fe200078e020c */
[-C--:B------:R-:W-:Y:S02]  /*ac60*/  @!P6 LEA.HI.X R3, R14, R4.reuse, R31, 0x2, P4 ;  /* 0x000000040e03e211 */ /* 0x080fe400020f141f */
[----:B------:R-:W-:Y:S02]  /*ac70*/  ISETP.GE.AND P4, PT, R16, c[0x0][0x3c8], PT ;  /* 0x0000f20010007a0c */ /* 0x000fe40003f86270 */
[----:B------:R2:W-:Y:S01]  /*ac80*/  @!P3 ST.E.64 [R12.64], R148 ;  /* 0x000000940c00b985 */ /* 0x0005e2000c101b06 */
[----:B------:R-:W-:Y:S02]  /*ac90*/  @!P0 LEA.HI.X R7, R15, R4, R32, 0x2, P5 ;  /* 0x000000040f078211 */ /* 0x000fe400028f1420 */
[----:B------:R-:W-:Y:S01]  /*aca0*/  ISETP.GE.AND P3, PT, R17, c[0x0][0x3c8], PT ;  /* 0x0000f20011007a0c */ /* 0x000fe20003f66270 */
[----:B------:R-:W-:Y:S01]  /*acb0*/  @!P2 ST.E.64 [R10.64], R146 ;  /* 0x000000920a00a985 */ /* 0x000fe2000c101b06 */
[----:B------:R-:W-:-:S02]  /*acc0*/  ISETP.GE.AND P2, PT, R18, c[0x0][0x3c8], PT ;  /* 0x0000f20012007a0c */ /* 0x000fc40003f46270 */
[C---:B------:R-:W-:Y:S01]  /*acd0*/  IADD3 R45, R233.reuse, 0x90, RZ ;  /* 0x00000090e92d7810 */ /* 0x040fe20007ffe0ff */
[----:B------:R3:W-:Y:S01]  /*ace0*/  @!P1 ST.E.64 [R8.64], R144 ;  /* 0x0000009008009985 */ /* 0x0007e2000c101b06 */
[----:B------:R-:W-:Y:S02]  /*acf0*/  ISETP.GE.AND P1, PT, R20, c[0x0][0x3c8], PT ;  /* 0x0000f20014007a0c */ /* 0x000fe40003f26270 */
[----:B-1----:R-:W-:Y:S01]  /*ad00*/  IADD3 R27, R233, 0x98, RZ ;  /* 0x00000098e91b7810 */ /* 0x002fe20007ffe0ff */
[----:B------:R1:W-:Y:S01]  /*ad10*/  @!P0 ST.E.64 [R6.64], R88 ;  /* 0x0000005806008985 */ /* 0x0003e2000c101b06 */
[----:B------:R-:W-:Y:S02]  /*ad20*/  ISETP.GE.AND P0, PT, R19, c[0x0][0x3c8], PT ;  /* 0x0000f20013007a0c */ /* 0x000fe40003f06270 */
[C---:B------:R-:W-:Y:S01]  /*ad30*/  IADD3 R53, R233.reuse, 0x88, RZ ;  /* 0x00000088e9357810 */ /* 0x040fe20007ffe0ff */
[----:B------:R5:W-:Y:S01]  /*ad40*/  @!P6 ST.E.64 [R2.64], R92 ;  /* 0x0000005c0200e985 */ /* 0x000be2000c101b06 */
[----:B------:R-:W-:-:S02]  /*ad50*/  IADD3 R49, R233, 0x90, RZ ;  /* 0x00000090e9317810 */ /* 0x000fc40007ffe0ff */
[----:B------:R-:W-:Y:S02]  /*ad60*/  SHF.R.S32.HI R53, RZ, 0x1f, R53 ;  /* 0x0000001fff357819 */ /* 0x000fe40000011435 */
[C---:B------:R-:W-:Y:S02]  /*ad70*/  IADD3 R48, R233.reuse, 0xa0, RZ ;  /* 0x000000a0e9307810 */ /* 0x040fe40007ffe0ff */
[----:B------:R-:W-:Y:S02]  /*ad80*/  SHF.R.S32.HI R49, RZ, 0x1f, R49 ;  /* 0x0000001fff317819 */ /* 0x000fe40000011431 */
[----:B----4-:R-:W-:Y:S02]  /*ad90*/  IADD3 R28, R233, 0xa8, RZ ;  /* 0x000000a8e91c7810 */ /* 0x010fe40007ffe0ff */
[----:B--2---:R-:W-:-:S04]  /*ada0*/  @!P4 LEA R12, P5, R16, R0, 0x2 ;  /* 0x00000000100cc211 */ /* 0x004fc800078a10ff */
[----:B------:R-:W-:Y:S02]  /*adb0*/  @!P4 LEA.HI.X R13, R16, R4, R33, 0x2, P5 ;  /* 0x00000004100dc211 */ /* 0x000fe400028f1421 */
[----:B---3--:R-:W-:-:S03]  /*adc0*/  @!P3 LEA R8, P6, R17, R0, 0x2 ;  /* 0x000000001108b211 */ /* 0x008fc600078c10ff */
[----:B------:R2:W-:Y:S01]  /*add0*/  @!P4 ST.E.64 [R12.64], R150 ;  /* 0x000000960c00c985 */ /* 0x0005e2000c101b06 */
[----:B------:R-:W-:Y:S02]  /*ade0*/  ISETP.GE.AND P4, PT, R23, c[0x0][0x3c8], PT ;  /* 0x0000f20017007a0c */ /* 0x000fe40003f86270 */
[C---:B-1----:R-:W-:Y:S02]  /*adf0*/  @!P2 LEA R6, P5, R18.reuse, R0, 0x2 ;  /* 0x000000001206a211 */ /* 0x042fe400078a10ff */
[-C--:B------:R-:W-:Y:S02]  /*ae00*/  @!P3 LEA.HI.X R9, R17, R4.reuse, R34, 0x2, P6 ;  /* 0x000000041109b211 */ /* 0x080fe400030f1422 */
[----:B------:R-:W-:Y:S02]  /*ae10*/  @!P2 LEA.HI.X R7, R18, R4, R35, 0x2, P5 ;  /* 0x000000041207a211 */ /* 0x000fe400028f1423 */
[-C--:B-----5:R-:W-:Y:S01]  /*ae20*/  @!P1 LEA R2, P6, R20, R0.reuse, 0x2 ;  /* 0x0000000014029211 */ /* 0x0a0fe200078c10ff */
[----:B------:R-:W-:Y:S01]  /*ae30*/  @!P3 ST.E.64 [R8.64], R126 ;  /* 0x0000007e0800b985 */ /* 0x000fe2000c101b06 */
[----:B------:R-:W-:-:S02]  /*ae40*/  @!P0 LEA R10, P5, R19, R0, 0x2 ;  /* 0x00000000130a8211 */ /* 0x000fc400078a10ff */
[-C--:B------:R-:W-:Y:S01]  /*ae50*/  @!P1 LEA.HI.X R3, R20, R4.reuse, R37, 0x2, P6 ;  /* 0x0000000414039211 */ /* 0x080fe200030f1425 */
[----:B------:R-:W-:Y:S01]  /*ae60*/  @!P2 ST.E.64 [R6.64], R118 ;  /* 0x000000760600a985 */ /* 0x000fe2000c101b06 */
[----:B------:R-:W-:Y:S02]  /*ae70*/  @!P0 LEA.HI.X R11, R19, R4, R36, 0x2, P5 ;  /* 0x00000004130b8211 */ /* 0x000fe400028f1424 */
[----:B------:R-:W-:Y:S01]  /*ae80*/  ISETP.GE.AND P6, PT, R21, c[0x0][0x3c8], PT ;  /* 0x0000f20015007a0c */ /* 0x000fe20003fc6270 */
[----:B------:R1:W-:Y:S01]  /*ae90*/  @!P1 ST.E.64 [R2.64], R96 ;  /* 0x0000006002009985 */ /* 0x0003e2000c101b06 */
[----:B------:R-:W-:Y:S02]  /*aea0*/  ISETP.GE.AND P5, PT, R22, c[0x0][0x3c8], PT ;  /* 0x0000f20016007a0c */ /* 0x000fe40003fa6270 */
[----:B------:R-:W-:Y:S01]  /*aeb0*/  ISETP.GE.AND P3, PT, R25, c[0x0][0x3c8], PT ;  /* 0x0000f20019007a0c */ /* 0x000fe20003f66270 */
[----:B------:R3:W-:Y:S01]  /*aec0*/  @!P0 ST.E.64 [R10.64], R106 ;  /* 0x0000006a0a008985 */ /* 0x0007e2000c101b06 */
[----:B------:R-:W-:-:S09]  /*aed0*/  ISETP.GE.AND P2, PT, R24, c[0x0][0x3c8], PT ;  /* 0x0000f20018007a0c */ /* 0x000fd20003f46270 */
[----:B--2---:R-:W-:-:S04]  /*aee0*/  @!P5 LEA R12, P0, R22, R0, 0x2 ;  /* 0x00000000160cd211 */ /* 0x004fc800078010ff */
[----:B------:R-:W-:Y:S02]  /*aef0*/  @!P5 LEA.HI.X R13, R22, R4, R39, 0x2, P0 ;  /* 0x00000004160dd211 */ /* 0x000fe400000f1427 */
[----:B-1----:R-:W-:-:S04]  /*af00*/  @!P6 LEA R2, P1, R21, R0, 0x2 ;  /* 0x000000001502e211 */ /* 0x002fc800078210ff */
[----:B------:R-:W-:Y:S02]  /*af10*/  @!P6 LEA.HI.X R3, R21, R4, R38, 0x2, P1 ;  /* 0x000000041503e211 */ /* 0x000fe400008f1426 */
[C---:B---3--:R-:W-:Y:S02]  /*af20*/  @!P3 LEA R10, P0, R25.reuse, R0, 0x2 ;  /* 0x00000000190ab211 */ /* 0x048fe400078010ff */
[----:B------:R-:W-:Y:S01]  /*af30*/  ISETP.GE.AND P1, PT, R26, c[0x0][0x3c8], PT ;  /* 0x0000f2001a007a0c */ /* 0x000fe20003f26270 */
[----:B------:R1:W-:Y:S01]  /*af40*/  @!P6 ST.E.64 [R2.64], R110 ;  /* 0x0000006e0200e985 */ /* 0x0003e2000c101b06 */
[----:B------:R-:W-:Y:S02]  /*af50*/  @!P3 LEA.HI.X R11, R25, R4, R42, 0x2, P0 ;  /* 0x00000004190bb211 */ /* 0x000fe400000f142a */
[----:B------:R-:W-:Y:S01]  /*af60*/  ISETP.GE.AND P0, PT, R5, c[0x0][0x3c8], PT ;  /* 0x0000f20005007a0c */ /* 0x000fe20003f06270 */
[----:B------:R-:W-:Y:S01]  /*af70*/  @!P5 ST.E.64 [R12.64], R152 ;  /* 0x000000980c00d985 */ /* 0x000fe2000c101b06 */
[----:B-1----:R-:W-:-:S04]  /*af80*/  @!P4 LEA R2, P6, R23, R0, 0x2 ;  /* 0x000000001702c211 */ /* 0x002fc800078c10ff */
[----:B------:R-:W-:Y:S02]  /*af90*/  @!P4 LEA.HI.X R3, R23, R4, R40, 0x2, P6 ;  /* 0x000000041703c211 */ /* 0x000fe400030f1428 */
[----:B------:R-:W-:-:S03]  /*afa0*/  @!P2 LEA R8, P6, R24, R0, 0x2 ;  /* 0x000000001808a211 */ /* 0x000fc600078c10ff */
[----:B------:R1:W-:Y:S01]  /*afb0*/  @!P4 ST.E.64 [R2.64], R130 ;  /* 0x000000820200c985 */ /* 0x0003e2000c101b06 */
[----:B------:R-:W-:Y:S02]  /*afc0*/  ISETP.GE.AND P4, PT, R52, c[0x0][0x3c8], PT ;  /* 0x0000f20034007a0c */ /* 0x000fe40003f86270 */
[----:B------:R-:W-:Y:S01]  /*afd0*/  @!P2 LEA.HI.X R9, R24, R4, R41, 0x2, P6 ;  /* 0x000000041809a211 */ /* 0x000fe200030f1429 */
[----:B------:R-:W-:Y:S01]  /*afe0*/  @!P3 ST.E.64 [R10.64], R134 ;  /* 0x000000860a00b985 */ /* 0x000fe2000c101b06 */
[----:B------:R-:W-:Y:S02]  /*aff0*/  ISETP.GE.AND P3, PT, R45, c[0x0][0x3c8], PT ;  /* 0x0000f2002d007a0c */ /* 0x000fe40003f66270 */
[----:B------:R-:W-:Y:S01]  /*b000*/  @!P1 LEA R6, P6, R26, R0, 0x2 ;  /* 0x000000001a069211 */ /* 0x000fe200078c10ff */
[----:B------:R-:W-:Y:S01]  /*b010*/  @!P2 ST.E.64 [R8.64], R122 ;  /* 0x0000007a0800a985 */ /* 0x000fe2000c101b06 */
[----:B------:R-:W-:Y:S02]  /*b020*/  ISETP.GE.AND P2, PT, R48, c[0x0][0x3c8], PT ;  /* 0x0000f20030007a0c */ /* 0x000fe40003f46270 */
[----:B------:R-:W-:-:S05]  /*b030*/  @!P1 LEA.HI.X R7, R26, R4, R43, 0x2, P6 ;  /* 0x000000041a079211 */ /* 0x000fca00030f142b */
[----:B------:R2:W-:Y:S01]  /*b040*/  @!P1 ST.E.64 [R6.64], R114 ;  /* 0x0000007206009985 */ /* 0x0005e2000c101b06 */
[----:B------:R-:W-:Y:S02]  /*b050*/  ISETP.GE.AND P1, PT, R28, c[0x0][0x3c8], PT ;  /* 0x0000f2001c007a0c */ /* 0x000fe40003f26270 */
[----:B-1----:R-:W-:-:S04]  /*b060*/  @!P0 LEA R2, P5, R5, R0, 0x2 ;  /* 0x0000000005028211 */ /* 0x002fc800078a10ff */
[----:B------:R-:W-:Y:S02]  /*b070*/  @!P0 LEA.HI.X R3, R5, R4, R44, 0x2, P5 ;  /* 0x0000000405038211 */ /* 0x000fe400028f142c */
[----:B------:R-:W-:Y:S02]  /*b080*/  ISETP.GE.AND P5, PT, R27, c[0x0][0x3c8], PT ;  /* 0x0000f2001b007a0c */ /* 0x000fe40003fa6270 */
[----:B------:R-:W-:Y:S01]  /*b090*/  IADD3 R5, R233, 0xb0, RZ ;  /* 0x000000b0e9057810 */ /* 0x000fe20007ffe0ff */
[----:B------:R1:W-:Y:S01]  /*b0a0*/  @!P0 ST.E.64 [R2.64], R50 ;  /* 0x0000003202008985 */ /* 0x0003e2000c101b06 */
[----:B--2---:R-:W-:-:S04]  /*b0b0*/  @!P4 LEA R6, P0, R52, R0, 0x2 ;  /* 0x000000003406c211 */ /* 0x004fc800078010ff */
[----:B------:R-:W-:Y:S02]  /*b0c0*/  @!P4 LEA.HI.X R7, R52, R4, R53, 0x2, P0 ;  /* 0x000000043407c211 */ /* 0x000fe400000f1435 */
[----:B------:R-:W-:-:S03]  /*b0d0*/  ISETP.GE.AND P0, PT, R5, c[0x0][0x3c8], PT ;  /* 0x0000f20005007a0c */ /* 0x000fc60003f06270 */
[----:B------:R2:W-:Y:S01]  /*b0e0*/  @!P4 ST.E.64 [R6.64], R58 ;  /* 0x0000003a0600c985 */ /* 0x0005e2000c101b06 */
[-C--:B------:R-:W-:Y:S02]  /*b0f0*/  @!P5 LEA R10, P4, R27, R0.reuse, 0x2 ;  /* 0x000000001b0ad211 */ /* 0x080fe400078810ff */
[----:B-1----:R-:W-:-:S04]  /*b100*/  @!P3 LEA R2, P6, R45, R0, 0x2 ;  /* 0x000000002d02b211 */ /* 0x002fc800078c10ff */
[----:B------:R-:W-:Y:S02]  /*b110*/  @!P3 LEA.HI.X R3, R45, R4, R49, 0x2, P6 ;  /* 0x000000042d03b211 */ /* 0x000fe400030f1431 */
[C---:B------:R-:W-:Y:S02]  /*b120*/  IADD3 R45, R233.reuse, 0x98, RZ ;  /* 0x00000098e92d7810 */ /* 0x040fe40007ffe0ff */
[----:B------:R-:W-:Y:S01]  /*b130*/  IADD3 R49, R233, 0xa0, RZ ;  /* 0x000000a0e9317810 */ /* 0x000fe20007ffe0ff */
[----:B------:R1:W-:Y:S01]  /*b140*/  @!P3 ST.E.64 [R2.64], R62 ;  /* 0x0000003e0200b985 */ /* 0x0003e2000c101b06 */
[----:B------:R-:W-:Y:S02]  /*b150*/  SHF.R.S32.HI R45, RZ, 0x1f, R45 ;  /* 0x0000001fff2d7819 */ /* 0x000fe4000001142d */
[----:B------:R-:W-:Y:S02]  /*b160*/  @!P2 LEA R8, P6, R48, R0, 0x2 ;  /* 0x000000003008a211 */ /* 0x000fe400078c10ff */
[----:B------:R-:W-:-:S02]  /*b170*/  @!P5 LEA.HI.X R11, R27, R4, R45, 0x2, P4 ;  /* 0x000000041b0bd211 */ /* 0x000fc400020f142d */
[C---:B------:R-:W-:Y:S02]  /*b180*/  IADD3 R45, R233.reuse, 0xa8, RZ ;  /* 0x000000a8e92d7810 */ /* 0x040fe40007ffe0ff */
[----:B------:R-:W-:Y:S01]  /*b190*/  IADD3 R27, R233, 0xb0, RZ ;  /* 0x000000b0e91b7810 */ /* 0x000fe20007ffe0ff */
[----:B------:R3:W-:Y:S01]  /*b1a0*/  @!P5 ST.E.64 [R10.64], R74 ;  /* 0x0000004a0a00d985 */ /* 0x0007e2000c101b06 */
[----:B------:R-:W-:Y:S02]  /*b1b0*/  SHF.R.S32.HI R49, RZ, 0x1f, R49 ;  /* 0x0000001fff317819 */ /* 0x000fe40000011431 */
[----:B--2---:R-:W-:Y:S02]  /*b1c0*/  @!P1 LEA R6, P3, R28, R0, 0x2 ;  /* 0x000000001c069211 */ /* 0x004fe400078610ff */
[----:B------:R-:W-:Y:S02]  /*b1d0*/  SHF.R.S32.HI R45, RZ, 0x1f, R45 ;  /* 0x0000001fff2d7819 */ /* 0x000fe4000001142d */
[----:B------:R-:W-:-:S02]  /*b1e0*/  SHF.R.S32.HI R27, RZ, 0x1f, R27 ;  /* 0x0000001fff1b7819 */ /* 0x000fc4000001141b */
[-C--:B------:R-:W-:Y:S02]  /*b1f0*/  @!P2 LEA.HI.X R9, R48, R4.reuse, R49, 0x2, P6 ;  /* 0x000000043009a211 */ /* 0x080fe400030f1431 */
[----:B------:R-:W-:-:S03]  /*b200*/  @!P1 LEA.HI.X R7, R28, R4, R45, 0x2, P3 ;  /* 0x000000041c079211 */ /* 0x000fc600018f142d */
[----:B------:R3:W-:Y:S04]  /*b210*/  @!P2 ST.E.64 [R8.64], R70 ;  /* 0x000000460800a985 */ /* 0x0007e8000c101b06 */
[----:B------:R3:W-:Y:S01]  /*b220*/  @!P1 ST.E.64 [R6.64], R66 ;  /* 0x0000004206009985 */ /* 0x0007e2000c101b06 */
[----:B-1----:R-:W-:-:S04]  /*b230*/  @!P0 LEA R2, P4, R5, R0, 0x2 ;  /* 0x0000000005028211 */ /* 0x002fc800078810ff */
[----:B------:R-:W-:Y:S02]  /*b240*/  @!P0 LEA.HI.X R3, R5, R4, R27, 0x2, P4 ;  /* 0x0000000405038211 */ /* 0x000fe400020f141b */
[----:B------:R-:W-:-:S03]  /*b250*/  IADD3 R5, R233, 0xb8, RZ ;  /* 0x000000b8e9057810 */ /* 0x000fc60007ffe0ff */
[----:B------:R3:W-:Y:S01]  /*b260*/  @!P0 ST.E.64 [R2.64], R54 ;  /* 0x0000003602008985 */ /* 0x0007e2000c101b06 */
[----:B------:R-:W-:-:S13]  /*b270*/  ISETP.GE.AND P0, PT, R5, c[0x0][0x3c8], PT ;  /* 0x0000f20005007a0c */ /* 0x000fda0003f06270 */
[----:B------:R-:W-:Y:S05]  /*b280*/  @P0 BRA `(.L_x_64) ;  /* 0x00000cc000000947 */ /* 0x000fea0003800000 */
[----:B------:R-:W-:Y:S02]  /*b290*/  IADD3 R27, R233, 0xb8, RZ ;  /* 0x000000b8e91b7810 */ /* 0x000fe40007ffe0ff */
[----:B---3--:R-:W-:Y:S02]  /*b2a0*/  LEA R2, P0, R5, R0, 0x2 ;  /* 0x0000000005027211 */ /* 0x008fe400078010ff */
[----:B------:R-:W-:-:S04]  /*b2b0*/  SHF.R.S32.HI R27, RZ, 0x1f, R27 ;  /* 0x0000001fff1b7819 */ /* 0x000fc8000001141b */
[----:B------:R-:W-:-:S05]  /*b2c0*/  LEA.HI.X R3, R5, R4, R27, 0x2, P0 ;  /* 0x0000000405037211 */ /* 0x000fca00000f141b */
[----:B------:R1:W-:Y:S01]  /*b2d0*/  ST.E.64 [R2.64], R46 ;  /* 0x0000002e02007985 */ /* 0x0003e2000c101b06 */
[----:B------:R-:W-:Y:S05]  /*b2e0*/  BRA `(.L_x_64) ;  /* 0x00000c6000007947 */ /* 0x000fea0003800000 */
.L_x_49:
[----:B------:R-:W-:Y:S01]  /*b2f0*/  ISETP.NE.U32.AND P1, PT, RZ, c[0x0][0x508], PT ;  /* 0x00014200ff007a0c */ /* 0x000fe20003f25070 */
[----:B------:R-:W2:Y:S01]  /*b300*/  LDL.LU R6, [R1+0x8] ;  /* 0x0000080001067983 */ /* 0x000ea20000300800 */
[----:B------:R-:W-:Y:S01]  /*b310*/  ISETP.NE.U32.AND P2, PT, RZ, c[0x0][0x500], PT ;  /* 0x00014000ff007a0c */ /* 0x000fe20003f45070 */
[----:B------:R-:W-:Y:S01]  /*b320*/  IMAD.MOV.U32 R4, RZ, RZ, 0x4 ;  /* 0x00000004ff047424 */ /* 0x000fe200078e00ff */
[----:B------:R-:W-:Y:S01]  /*b330*/  ISETP.NE.AND.EX P1, PT, RZ, c[0x0][0x50c], PT, P1 ;  /* 0x00014300ff007a0c */ /* 0x000fe20003f25310 */
[----:B------:R-:W-:Y:S01]  /*b340*/  IMAD.MOV.U32 R0, RZ, RZ, RZ ;  /* 0x000000ffff007224 */ /* 0x000fe200078e00ff */
[----:B------:R-:W-:Y:S01]  /*b350*/  ISETP.NE.AND.EX P2, PT, RZ, c[0x0][0x504], PT, P2 ;  /* 0x00014100ff007a0c */ /* 0x000fe20003f45320 */
[----:B------:R-:W-:Y:S02]  /*b360*/  IMAD.MOV.U32 R18, RZ, RZ, c[0x0][0x388] ;  /* 0x0000e200ff127624 */ /* 0x000fe400078e00ff */
[----:B-1----:R-:W-:-:S08]  /*b370*/  IMAD.WIDE R4, R228, R4, c[0x0][0x500] ;  /* 0x00014000e4047625 */ /* 0x002fd000078e0204 */
[C---:B------:R-:W-:Y:S02]  /*b380*/  @P1 LEA R2, P0, R228.reuse, c[0x0][0x508], 0x2 ;  /* 0x00014200e4021a11 */ /* 0x040fe400078010ff */
[----:B------:R1:W5:Y:S02]  /*b390*/  @P2 LDG.E R0, [R4.64] ;  /* 0x0000000604002981 */ /* 0x000364000c1e1900 */
[----:B------:R-:W-:-:S05]  /*b3a0*/  @P1 LEA.HI.X R3, R228, c[0x0][0x50c], R251, 0x2, P0 ;  /* 0x00014300e4031a11 */ /* 0x000fca00000f14fb */
[----:B------:R1:W5:Y:S01]  /*b3b0*/  @P1 LDG.E R18, [R2.64] ;  /* 0x0000000602121981 */ /* 0x000362000c1e1900 */
[----:B--2---:R-:W-:-:S04]  /*b3c0*/  ISETP.NE.AND P0, PT, R6, RZ, PT ;  /* 0x000000ff0600720c */ /* 0x004fc80003f05270 */
[----:B------:R-:W-:Y:S01]  /*b3d0*/  SEL R17, R6, c[0x0][0x3d4], P0 ;  /* 0x0000f50006117a07 */ /* 0x000fe20000000000 */
[----:B------:R-:W-:Y:S05]  /*b3e0*/  @P1 BRA `(.L_x_70) ;  /* 0x0000004000001947 */ /* 0x000fea0003800000 */
[----:B-1----:R-:W-:Y:S05]  /*b3f0*/  @!P2 BRA `(.L_x_70) ;  /* 0x000000300000a947 */ /* 0x002fea0003800000 */
[----:B------:R1:W2:Y:S04]  /*b400*/  LDG.E R2, [R4.64] ;  /* 0x0000000604027981 */ /* 0x0002a8000c1e1900 */
[----:B-1----:R-:W2:Y:S02]  /*b410*/  LDG.E R4, [R4.64+0x4] ;  /* 0x0000040604047981 */ /* 0x002ea4000c1e1900 */
[----:B--2--5:R-:W-:Y:S02]  /*b420*/  IADD3 R18, -R2, R4, RZ ;  /* 0x0000000402127210 */ /* 0x024fe40007ffe1ff */
.L_x_70:
[----:B-1----:R-:W1:Y:S01]  /*b430*/  S2R R3, SR_TID.X ;  /* 0x0000000000037919 */ /* 0x002e620000002100 */
[----:B------:R-:W-:Y:S01]  /*b440*/  BSSY B0, `(.L_x_71) ;  /* 0x0000036000007945 */ /* 0x000fe20003800000 */
[----:B------:R-:W-:Y:S02]  /*b450*/  SEL R8, R228, RZ, !P2 ;  /* 0x000000ffe4087207 */ /* 0x000fe40005000000 */
[----:B------:R-:W-:-:S02]  /*b460*/  SEL R20, R251, RZ, !P2 ;  /* 0x000000fffb147207 */ /* 0x000fc40005000000 */
[----:B-----5:R-:W-:Y:S02]  /*b470*/  SHF.R.S32.HI R16, RZ, 0x1f, R0 ;  /* 0x0000001fff107819 */ /* 0x020fe40000011400 */
[----:B-1----:R-:W-:-:S13]  /*b480*/  ISETP.GT.AND P0, PT, R3, 0x7f, PT ;  /* 0x0000007f0300780c */ /* 0x002fda0003f04270 */
[----:B------:R-:W-:Y:S05]  /*b490*/  @P0 BRA `(.L_x_72) ;  /* 0x0000030000000947 */ /* 0x000fea0003800000 */
[----:B------:R-:W-:Y:S01]  /*b4a0*/  IMAD R2, R18, c[0x0][0x4e8], RZ ;  /* 0x00013a0012027a24 */ /* 0x000fe200078e02ff */
[----:B------:R-:W-:-:S04]  /*b4b0*/  LEA R9, R225, R3, 0x7 ;  /* 0x00000003e1097211 */ /* 0x000fc800078e38ff */
[----:B------:R-:W-:-:S13]  /*b4c0*/  ISETP.GE.AND P0, PT, R9, R2, PT ;  /* 0x000000020900720c */ /* 0x000fda0003f06270 */
[----:B------:R-:W-:Y:S05]  /*b4d0*/  @P0 BRA `(.L_x_72) ;  /* 0x000002c000000947 */ /* 0x000fea0003800000 */
[----:B------:R-:W2:Y:S01]  /*b4e0*/  LDL.LU R21, [R1+0xc] ;  /* 0x00000c0001157983 */ /* 0x000ea20000300800 */
[----:B------:R-:W-:Y:S01]  /*b4f0*/  IMAD.MOV.U32 R2, RZ, RZ, 0x368 ;  /* 0x00000368ff027424 */ /* 0x000fe200078e00ff */
[----:B------:R-:W-:-:S04]  /*b500*/  ISETP.GT.AND P2, PT, R17, 0x1, PT ;  /* 0x000000011100780c */ /* 0x000fc80003f44270 */
[----:B------:R-:W-:-:S04]  /*b510*/  SEL R2, R2, 0x328, P2 ;  /* 0x0000032802027807 */ /* 0x000fc80001000000 */
[----:B------:R1:W3:Y:S08]  /*b520*/  LDC.64 R10, c[0x0][R2+0x170] ;  /* 0x00005c00020a7b82 */ /* 0x0002f00000000a00 */
[----:B------:R1:W4:Y:S08]  /*b530*/  LDC.64 R6, c[0x0][R2+0x168] ;  /* 0x00005a0002067b82 */ /* 0x0003300000000a00 */
[----:B------:R1:W5:Y:S08]  /*b540*/  LDC.64 R14, c[0x0][R2+0x178] ;  /* 0x00005e00020e7b82 */ /* 0x0003700000000a00 */
[----:B------:R1:W2:Y:S02]  /*b550*/  LDC.64 R12, c[0x0][R2+0x160] ;  /* 0x00005800020c7b82 */ /* 0x0002a40000000a00 */
[----:B-1----:R-:W-:-:S02]  /*b560*/  IMAD.MOV.U32 R2, RZ, RZ, c[0x0][0x4e8] ;  /* 0x00013a00ff027624 */ /* 0x002fc400078e00ff */
[-C--:B---3--:R-:W-:Y:S02]  /*b570*/  IMAD R3, R11, R8.reuse, RZ ;  /* 0x000000080b037224 */ /* 0x088fe400078e02ff */
[----:B------:R-:W-:Y:S01]  /*b580*/  IMAD.WIDE.U32 R4, R10, R8, RZ ;  /* 0x000000080a047225 */ /* 0x000fe200078e00ff */
[----:B------:R-:W-:Y:S02]  /*b590*/  ISETP.NE.AND P0, PT, R2, 0x1, PT ;  /* 0x000000010200780c */ /* 0x000fe40003f05270 */
[----:B------:R-:W-:Y:S01]  /*b5a0*/  MOV R2, R9 ;  /* 0x0000000900027202 */ /* 0x000fe20000000f00 */
[----:B------:R-:W-:Y:S02]  /*b5b0*/  IMAD R10, R10, R20, R3 ;  /* 0x000000140a0a7224 */ /* 0x000fe400078e0203 */
[-C--:B----4-:R-:W-:Y:S02]  /*b5c0*/  IMAD R11, R7, R234.reuse, RZ ;  /* 0x000000ea070b7224 */ /* 0x090fe400078e02ff */
[----:B------:R-:W-:-:S04]  /*b5d0*/  IMAD.WIDE.U32 R6, R6, R234, RZ ;  /* 0x000000ea06067225 */ /* 0x000fc800078e00ff */
[----:B------:R-:W-:Y:S01]  /*b5e0*/  IMAD.IADD R11, R7, 0x1, R11 ;  /* 0x00000001070b7824 */ /* 0x000fe200078e020b */
[----:B------:R-:W-:Y:S01]  /*b5f0*/  IADD3 R7, R5, R10, RZ ;  /* 0x0000000a05077210 */ /* 0x000fe20007ffe0ff */
[----:B------:R-:W-:-:S05]  /*b600*/  @P0 IMAD.HI.U32 R19, R9, c[0x0][0x4ec], RZ ;  /* 0x00013b0009130a27 */ /* 0x000fca00078e00ff */
[----:B------:R-:W-:Y:S02]  /*b610*/  @P0 SHF.R.U32.HI R2, RZ, c[0x0][0x4f0], R19 ;  /* 0x00013c00ff020a19 */ /* 0x000fe40000011613 */
[----:B------:R-:W-:-:S03]  /*b620*/  IADD3 R19, P1, P0, R4, R6, R0 ;  /* 0x0000000604137210 */ /* 0x000fc6000783e000 */
[----:B------:R-:W-:Y:S01]  /*b630*/  IMAD.MOV R6, RZ, RZ, -R2 ;  /* 0x000000ffff067224 */ /* 0x000fe200078e0a02 */
[----:B--2---:R-:W-:-:S05]  /*b640*/  SEL R3, R21, RZ, P2 ;  /* 0x000000ff15037207 */ /* 0x004fca0001000000 */
[-C--:B-----5:R-:W-:Y:S02]  /*b650*/  IMAD R10, R15, R3.reuse, RZ ;  /* 0x000000030f0a7224 */ /* 0x0a0fe400078e02ff */
[----:B------:R-:W-:-:S04]  /*b660*/  IMAD.WIDE.U32 R4, R14, R3, RZ ;  /* 0x000000030e047225 */ /* 0x000fc800078e00ff */
[----:B------:R-:W-:Y:S01]  /*b670*/  IMAD R3, R6, c[0x0][0x4e8], R9 ;  /* 0x00013a0006037a24 */ /* 0x000fe200078e0209 */
[----:B------:R-:W-:Y:S02]  /*b680*/  IADD3.X R9, R7, R11, R16, P1, P0 ;  /* 0x0000000b07097210 */ /* 0x000fe40000fe0410 */
[----:B------:R-:W-:Y:S02]  /*b690*/  IADD3 R7, R5, R10, RZ ;  /* 0x0000000a05077210 */ /* 0x000fe40007ffe0ff */
[----:B------:R-:W-:Y:S02]  /*b6a0*/  IADD3 R4, P1, P0, R2, R19, R4 ;  /* 0x0000001302047210 */ /* 0x000fe4000783e004 */
[----:B------:R-:W-:Y:S01]  /*b6b0*/  SHF.R.S32.HI R5, RZ, 0x1f, R2 ;  /* 0x0000001fff057819 */ /* 0x000fe20000011402 */
[----:B------:R-:W-:Y:S01]  /*b6c0*/  IMAD R2, R13, R3, RZ ;  /* 0x000000030d027224 */ /* 0x000fe200078e02ff */
[----:B------:R-:W-:Y:S02]  /*b6d0*/  SHF.R.S32.HI R6, RZ, 0x1f, R3 ;  /* 0x0000001fff067819 */ /* 0x000fe40000011403 */
[----:B------:R-:W-:Y:S01]  /*b6e0*/  IADD3.X R5, R5, R9, R7, P1, P0 ;  /* 0x0000000905057210 */ /* 0x000fe20000fe0407 */
[----:B------:R-:W-:-:S02]  /*b6f0*/  IMAD.MOV.U32 R7, RZ, RZ, c[0x0][0x4a8] ;  /* 0x00012a00ff077624 */ /* 0x000fc400078e00ff */
[C---:B------:R-:W-:Y:S02]  /*b700*/  IMAD R6, R12.reuse, R6, R2 ;  /* 0x000000060c067224 */ /* 0x040fe400078e0202 */
[----:B------:R-:W-:Y:S01]  /*b710*/  IMAD.WIDE.U32 R2, R12, R3, R4 ;  /* 0x000000030c027225 */ /* 0x000fe200078e0004 */
[----:B------:R-:W-:Y:S02]  /*b720*/  MOV R5, c[0x0][0x4ac] ;  /* 0x00012b0000057a02 */ /* 0x000fe40000000f00 */
[----:B------:R-:W-:Y:S01]  /*b730*/  SEL R4, R7, c[0x0][0x450], P2 ;  /* 0x0001140007047a07 */ /* 0x000fe20001000000 */
[----:B------:R-:W-:Y:S01]  /*b740*/  IMAD.IADD R3, R3, 0x1, R6 ;  /* 0x0000000103037824 */ /* 0x000fe200078e0206 */
[----:B------:R-:W-:Y:S02]  /*b750*/  SEL R5, R5, c[0x0][0x454], P2 ;  /* 0x0001150005057a07 */ /* 0x000fe40001000000 */
[----:B------:R-:W-:-:S04]  /*b760*/  LEA R4, P0, R2, R4, 0x2 ;  /* 0x0000000402047211 */ /* 0x000fc800078010ff */
[----:B------:R-:W-:Y:S02]  /*b770*/  LEA.HI.X R5, R2, R5, R3, 0x2, P0 ;  /* 0x0000000502057211 */ /* 0x000fe400000f1403 */
[----:B------:R-:W-:-:S05]  /*b780*/  MOV R2, 0xff800000 ;  /* 0xff80000000027802 */ /* 0x000fca0000000f00 */
[----:B------:R1:W-:Y:S02]  /*b790*/  STG.E [R4.64], R2 ;  /* 0x0000000204007986 */ /* 0x0003e4000c101906 */
.L_x_72:
[----:B------:R-:W-:Y:S05]  /*b7a0*/  BSYNC B0 ;  /* 0x0000000000007941 */ /* 0x000fea0003800000 */
.L_x_71:
[----:B------:R-:W-:-:S13]  /*b7b0*/  ISETP.GT.AND P0, PT, R17, 0x1, PT ;  /* 0x000000011100780c */ /* 0x000fda0003f04270 */
[----:B------:R-:W-:Y:S05]  /*b7c0*/  @P0 BRA `(.L_x_64) ;  /* 0x0000078000000947 */ /* 0x000fea0003800000 */
[----:B-1----:R-:W2:Y:S01]  /*b7d0*/  LDL R5, [R1+0x30] ;  /* 0x0000300001057983 */ /* 0x002ea20000100800 */
[----:B------:R-:W-:Y:S01]  /*b7e0*/  MOV R2, c[0x0][0x4e8] ;  /* 0x00013a0000027a02 */ /* 0x000fe20000000f00 */
[----:B------:R-:W-:Y:S02]  /*b7f0*/  IMAD R4, R16, c[0x0][0x3a0], RZ ;  /* 0x0000e80010047a24 */ /* 0x000fe400078e02ff */
[----:B------:R-:W1:Y:S01]  /*b800*/  S2R R10, SR_TID.X ;  /* 0x00000000000a7919 */ /* 0x000e620000002100 */
[----:B------:R-:W-:Y:S01]  /*b810*/  ISETP.NE.AND P0, PT, R2, 0x1, PT ;  /* 0x000000010200780c */ /* 0x000fe20003f05270 */
[----:B------:R-:W-:-:S04]  /*b820*/  IMAD.WIDE.U32 R2, R0, c[0x0][0x3a0], RZ ;  /* 0x0000e80000027a25 */ /* 0x000fc800078e00ff */
[----:B------:R-:W-:-:S05]  /*b830*/  IMAD R0, R0, c[0x0][0x3a4], R4 ;  /* 0x0000e90000007a24 */ /* 0x000fca00078e0204 */
[----:B------:R-:W-:-:S05]  /*b840*/  IADD3 R3, R3, R0, RZ ;  /* 0x0000000003037210 */ /* 0x000fca0007ffe0ff */
[----:B------:R-:W-:-:S04]  /*b850*/  IMAD.WIDE.U32 R2, R234, c[0x0][0x3e8], R2 ;  /* 0x0000fa00ea027a25 */ /* 0x000fc800078e0002 */
[----:B------:R-:W-:-:S04]  /*b860*/  IMAD R3, R234, c[0x0][0x3ec], R3 ;  /* 0x0000fb00ea037a24 */ /* 0x000fc800078e0203 */
[----:B------:R-:W-:Y:S01]  /*b870*/  IMAD.WIDE.U32 R2, R8, c[0x0][0x3f0], R2 ;  /* 0x0000fc0008027a25 */ /* 0x000fe200078e0002 */
[----:B-1----:R-:W-:-:S04]  /*b880*/  SHF.R.S32.HI R9, RZ, 0x1f, R10 ;  /* 0x0000001fff097819 */ /* 0x002fc8000001140a */
[----:B------:R-:W-:-:S04]  /*b890*/  LEA.HI R9, R9, R10, RZ, 0x3 ;  /* 0x0000000a09097211 */ /* 0x000fc800078f18ff */
[----:B------:R-:W-:-:S04]  /*b8a0*/  SHF.R.S32.HI R9, RZ, 0x3, R9 ;  /* 0x00000003ff097819 */ /* 0x000fc80000011409 */
[C---:B------:R-:W-:Y:S02]  /*b8b0*/  LEA R11, R225.reuse, R9, 0x7 ;  /* 0x00000009e10b7211 */ /* 0x040fe400078e38ff */
[----:B--2---:R-:W-:Y:S01]  /*b8c0*/  LEA R4, R225, R5, 0x7 ;  /* 0x00000005e1047211 */ /* 0x004fe200078e38ff */
[----:B------:R-:W-:-:S03]  /*b8d0*/  IMAD R5, R20, c[0x0][0x3f0], RZ ;  /* 0x0000fc0014057a24 */ /* 0x000fc600078e02ff */
[----:B------:R-:W-:Y:S01]  /*b8e0*/  MOV R0, R4 ;  /* 0x0000000400007202 */ /* 0x000fe20000000f00 */
[----:B------:R-:W-:-:S04]  /*b8f0*/  @P0 IMAD.HI.U32 R6, R4, c[0x0][0x4ec], RZ ;  /* 0x00013b0004060a27 */ /* 0x000fc800078e00ff */
[----:B------:R-:W-:Y:S01]  /*b900*/  IMAD R7, R8, c[0x0][0x3f4], R5 ;  /* 0x0000fd0008077a24 */ /* 0x000fe200078e0205 */
[----:B------:R-:W-:-:S04]  /*b910*/  @P0 SHF.R.U32.HI R0, RZ, c[0x0][0x4f0], R6 ;  /* 0x00013c00ff000a19 */ /* 0x000fc80000011606 */
        /* <DEDUP_REMOVED lines=16> */
[----:B------:R1:W2:Y:S02]  /*ba20*/  SHFL.IDX PT, R8, R9, RZ, 0x181f ;  /* 0x00181fff09087589 */ /* 0x0002a400000e0000 */
.L_x_124:
[----:B------:R-:W-:Y:S05]  /*ba30*/  BRA.DIV ~URZ, `(.L_x_74) ;  /* 0x00001e027f007947 */ /* 0x000fea000b800000 */
[----:B------:R3:W4:Y:S02]  /*ba40*/  SHFL.IDX PT, R0, R12, RZ, 0x181f ;  /* 0x00181fff0c007589 */ /* 0x00072400000e0000 */
.L_x_125:
[----:B------:R-:W-:Y:S01]  /*ba50*/  IMAD R10, R18, c[0x0][0x4e8], RZ ;  /* 0x00013a00120a7a24 */ /* 0x000fe200078e02ff */
[----:B------:R-:W-:Y:S04]  /*ba60*/  BSSY B0, `(.L_x_75) ;  /* 0x0000010000007945 */ /* 0x000fe80003800000 */
        /* <DEDUP_REMOVED lines=11> */
[----:B------:R2:W-:Y:S01]  /*bb20*/  @!P2 ST.E.128 [R6.64], RZ ;  /* 0x000000ff0600a985 */ /* 0x0005e2000c101d06 */
[----:B-----5:R-:W-:-:S05]  /*bb30*/  @!P1 LEA.HI.X R5, R222, R8, R13, 0x1, P4 ;  /* 0x00000008de059211 */ /* 0x020fca00020f0c0d */
[----:B------:R2:W-:Y:S04]  /*bb40*/  @!P1 ST.E.128 [R4.64], RZ ;  /* 0x000000ff04009985 */ /* 0x0005e8000c101d06 */
[----:B------:R2:W-:Y:S02]  /*bb50*/  @!P0 ST.E.128 [R2.64], RZ ;  /* 0x000000ff02008985 */ /* 0x0005e4000c101d06 */
.L_x_76:
[----:B------:R-:W-:Y:S05]  /*bb60*/  BSYNC B0 ;  /* 0x0000000000007941 */ /* 0x000fea0003800000 */
.L_x_75:
[----:B------:R-:W-:Y:S05]  /*bb70*/  BRA.DIV ~URZ, `(.L_x_77) ;  /* 0x00001d227f007947 */ /* 0x000fea000b800000 */
[----:B--2---:R2:W1:Y:S04]  /*bb80*/  SHFL.IDX PT, R8, R9, 0x1, 0x181f ;  /* 0x00381f0009087f89 */ /* 0x00446800000e0000 */
[----:B----4-:R2:W4:Y:S02]  /*bb90*/  SHFL.IDX PT, R0, R12, 0x1, 0x181f ;  /* 0x00381f000c007f89 */ /* 0x01052400000e0000 */
.L_x_126:
        /* <DEDUP_REMOVED lines=13> */
[----:B------:R1:W-:Y:S01]  /*bc70*/  @!P2 ST.E.128 [R6.64], RZ ;  /* 0x000000ff0600a985 */ /* 0x0003e2000c101d06 */
[----:B-----5:R-:W-:-:S05]  /*bc80*/  @!P1 LEA.HI.X R5, R222, R8, R13, 0x1, P4 ;  /* 0x00000008de059211 */ /* 0x020fca00020f0c0d */
[----:B------:R1:W-:Y:S04]  /*bc90*/  @!P1 ST.E.128 [R4.64], RZ ;  /* 0x000000ff04009985 */ /* 0x0003e8000c101d06 */
[----:B------:R1:W-:Y:S02]  /*bca0*/  @!P0 ST.E.128 [R2.64], RZ ;  /* 0x000000ff02008985 */ /* 0x0003e4000c101d06 */
.L_x_79:
[----:B------:R-:W-:Y:S05]  /*bcb0*/  BSYNC B0 ;  /* 0x0000000000007941 */ /* 0x000fea0003800000 */
.L_x_78:
[----:B------:R-:W-:Y:S05]  /*bcc0*/  BRA.DIV ~URZ, `(.L_x_80) ;  /* 0x00001c927f007947 */ /* 0x000fea000b800000 */
[----:B-1----:R1:W2:Y:S02]  /*bcd0*/  SHFL.IDX PT, R8, R9, 0x2, 0x181f ;  /* 0x00581f0009087f89 */ /* 0x0022a400000e0000 */
.L_x_127:
[----:B------:R-:W-:Y:S05]  /*bce0*/  BRA.DIV ~URZ, `(.L_x_81) ;  /* 0x00001ce27f007947 */ /* 0x000fea000b800000 */
[----:B----4-:R4:W1:Y:S02]  /*bcf0*/  SHFL.IDX PT, R0, R12, 0x2, 0x181f ;  /* 0x00581f000c007f89 */ /* 0x01086400000e0000 */
.L_x_128:
        /* <DEDUP_REMOVED lines=17> */
.L_x_83:
[----:B------:R-:W-:Y:S05]  /*be10*/  BSYNC B0 ;  /* 0x0000000000007941 */ /* 0x000fea0003800000 */
.L_x_82:
[----:B------:R-:W-:Y:S05]  /*be20*/  BRA.DIV ~URZ, `(.L_x_84) ;  /* 0x00001c027f007947 */ /* 0x000fea000b800000 */
[----:B--2---:R2:W3:Y:S04]  /*be30*/  SHFL.IDX PT, R8, R9, 0x3, 0x181f ;  /* 0x00781f0009087f89 */ /* 0x0044e800000e0000 */
[----:B-1----:R2:W1:Y:S02]  /*be40*/  SHFL.IDX PT, R0, R12, 0x3, 0x181f ;  /* 0x00781f000c007f89 */ /* 0x00246400000e0000 */
.L_x_129:
[----:B------:R-:W-:-:S04]  /*be50*/  IADD3 R11, R11, 0x60, RZ ;  /* 0x000000600b0b7810 */ /* 0x000fc80007ffe0ff */
[----:B------:R-:W-:-:S13]  /*be60*/  ISETP.GE.AND P0, PT, R11, R10, PT ;  /* 0x0000000a0b00720c */ /* 0x000fda0003f06270 */
[----:B------:R-:W-:Y:S05]  /*be70*/  @P0 BRA `(.L_x_64) ;  /* 0x000000d000000947 */ /* 0x000fea0003800000 */
[----:B--2---:R-:W2:Y:S01]  /*be80*/  LDL R9, [R1] ;  /* 0x0000000001097983 */ /* 0x004ea20000100800 */
[----:B------:R-:W-:Y:S02]  /*be90*/  ISETP.GE.AND P2, PT, R220, c[0x0][0x3c8], PT ;  /* 0x0000f200dc007a0c */ /* 0x000fe40003f46270 */
[----:B------:R-:W-:Y:S02]  /*bea0*/  ISETP.GE.AND P1, PT, R222, c[0x0][0x3c8], PT ;  /* 0x0000f200de007a0c */ /* 0x000fe40003f26270 */
[----:B------:R-:W-:-:S09]  /*beb0*/  ISETP.GE.AND P0, PT, R223, c[0x0][0x3c8], PT ;  /* 0x0000f200df007a0c */ /* 0x000fd20003f06270 */
[-C--:B-1----:R-:W-:Y:S02]  /*bec0*/  @!P2 LEA R6, P5, R220, R0.reuse, 0x1 ;  /* 0x00000000dc06a211 */ /* 0x082fe400078a08ff */
[-C--:B------:R-:W-:Y:S02]  /*bed0*/  @!P1 LEA R4, P4, R222, R0.reuse, 0x1 ;  /* 0x00000000de049211 */ /* 0x080fe400078808ff */
[C---:B------:R-:W-:Y:S02]  /*bee0*/  @!P0 LEA R2, P3, R223.reuse, R0, 0x1 ;  /* 0x00000000df028211 */ /* 0x040fe400078608ff */
[-C--:B---3--:R-:W-:Y:S02]  /*bef0*/  @!P2 LEA.HI.X R7, R220, R8.reuse, R221, 0x1, P5 ;  /* 0x00000008dc07a211 */ /* 0x088fe400028f0cdd */
[----:B------:R-:W-:-:S03]  /*bf00*/  @!P0 LEA.HI.X R3, R223, R8, R252, 0x1, P3 ;  /* 0x00000008df038211 */ /* 0x000fc600018f0cfc */
[----:B------:R1:W-:Y:S01]  /*bf10*/  @!P2 ST.E.128 [R6.64], RZ ;  /* 0x000000ff0600a985 */ /* 0x0003e2000c101d06 */
[----:B--2---:R-:W-:-:S05]  /*bf20*/  @!P1 LEA.HI.X R5, R222, R8, R9, 0x1, P4 ;  /* 0x00000008de059211 */ /* 0x004fca00020f0c09 */
[----:B------:R1:W-:Y:S04]  /*bf30*/  @!P1 ST.E.128 [R4.64], RZ ;  /* 0x000000ff04009985 */ /* 0x0003e8000c101d06 */
[----:B------:R1:W-:Y:S02]  /*bf40*/  @!P0 ST.E.128 [R2.64], RZ ;  /* 0x000000ff02008985 */ /* 0x0003e4000c101d06 */
.L_x_64:
[----:B------:R-:W-:Y:S05]  /*bf50*/  BSYNC B1 ;  /* 0x0000000000017941 */ /* 0x000fea0003800000 */
.L_x_48:
[----:B-12-4-:R-:W2:Y:S02]  /*bf60*/  LDL R0, [R1+0x34] ;  /* 0x0000340001007983 */ /* 0x016ea40000100800 */
[----:B--2---:R-:W-:-:S13]  /*bf70*/  ISETP.NE.AND P0, PT, R0, RZ, PT ;  /* 0x000000ff0000720c */ /* 0x004fda0003f05270 */
[----:B------:R-:W-:Y:S01]  /*bf80*/  @P0 WARPSYNC 0xffffffff ;  /* 0xffffffff00000948 */ /* 0x000fe20003800000 */
[----:B------:R-:W-:Y:S06]  /*bf90*/  @P0 BAR.SYNC.DEFER_BLOCKING 0x5, 0x100 ;  /* 0x0144000000000b1d */ /* 0x000fec0000010000 */
[----:B------:R-:W1:Y:S04]  /*bfa0*/  @P0 LDS.128 R224, [0x18100] ;  /* 0x01810000ffe00984 */ /* 0x000e680000000c00 */
[----:B------:R-:W-:Y:S06]  /*bfb0*/  @P0 BAR.ARV 0x4, 0x100 ;  /* 0x0104000000000b1d */ /* 0x000fec0000002000 */
[----:B------:R-:W-:Y:S05]  /*bfc0*/  @P0 BRA `(.L_x_85) ;  /* 0x00000ae000000947 */ /* 0x000fea0003800000 */
[----:B------:R-:W2:Y:S01]  /*bfd0*/  S2R R0, SR_TID.X ;  /* 0x0000000000007919 */ /* 0x000ea20000002100 */
[----:B---3--:R-:W-:Y:S01]  /*bfe0*/  IMAD.MOV.U32 R7, RZ, RZ, RZ ;  /* 0x000000ffff077224 */ /* 0x008fe200078e00ff */
[----:B--2---:R-:W-:-:S04]  /*bff0*/  LOP3.LUT R14, R0, 0x1f, RZ, 0xc0, !PT ;  /* 0x0000001f000e7812 */ /* 0x004fc800078ec0ff */
[----:B------:R-:W-:Y:S01]  /*c000*/  ISETP.NE.AND P5, PT, R14, 0x1f, PT ;  /* 0x0000001f0e00780c */ /* 0x000fe20003fa5270 */
[----:B------:R-:W-:Y:S10]  /*c010*/  BRA.DIV ~URZ, `(.L_x_86) ;  /* 0x00001ad27f007947 */ /* 0x000ff4000b800000 */
[----:B------:R2:W3:Y:S02]  /*c020*/  SHFL.IDX PT, R9, R78, RZ, 0x1f ;  /* 0x00001fff4e097589 */ /* 0x0004e400000e0000 */
.L_x_130:
[----:B------:R-:W-:Y:S05]  /*c030*/  BRA.DIV ~URZ, `(.L_x_87) ;  /* 0x00001b227f007947 */ /* 0x000fea000b800000 */
[----:B------:R4:W2:Y:S02]  /*c040*/  SHFL.IDX PT, R8, R78, 0x1, 0x1f ;  /* 0x00201f004e087f89 */ /* 0x0008a400000e0000 */
.L_x_131:
[----:B-1----:R-:W-:Y:S02]  /*c050*/  IMAD.IADD R0, R227, 0x1, R14 ;  /* 0x00000001e3007824 */ /* 0x002fe400078e020e */
[----:B------:R-:W-:-:S03]  /*c060*/  IMAD.MOV.U32 R6, RZ, RZ, RZ ;  /* 0x000000ffff067224 */ /* 0x000fc600078e00ff */
[----:B------:R-:W-:-:S13]  /*c070*/  ISETP.GE.OR P0, PT, R0, c[0x0][0x53c], !P5 ;  /* 0x00014f0000007a0c */ /* 0x000fda0006f06670 */
[----:B------:R-:W-:Y:S01]  /*c080*/  @!P0 IMAD.MOV.U32 R2, RZ, RZ, 0x4 ;  /* 0x00000004ff028424 */ /* 0x000fe200078e00ff */
[----:B------:R-:W-:-:S03]  /*c090*/  @!P0 MOV R3, 0x4 ;  /* 0x0000000400038802 */ /* 0x000fc60000000f00 */
[----:B------:R-:W-:-:S04]  /*c0a0*/  @!P0 IMAD.WIDE R4, R0, R2, c[0x0][0x580] ;  /* 0x0001600000048625 */ /* 0x000fc800078e0202 */
[----:B------:R-:W-:Y:S01]  /*c0b0*/  @!P0 IMAD.WIDE R2, R0, R3, c[0x0][0x578] ;  /* 0x00015e0000028625 */ /* 0x000fe200078e0203 */
[----:B------:R-:W5:Y:S04]  /*c0c0*/  @!P0 LDG.E R6, [R4.64] ;  /* 0x0000000604068981 */ /* 0x000f68000c1e1900 */
[----:B------:R-:W5:Y:S01]  /*c0d0*/  @!P0 LDG.E R7, [R2.64] ;  /* 0x0000000602078981 */ /* 0x000f62000c1e1900 */
[C---:B------:R-:W-:Y:S02]  /*c0e0*/  ISETP.GE.U32.AND P4, PT, R14.reuse, 0x10, PT ;  /* 0x000000100e00780c */ /* 0x040fe40003f86070 */
[C---:B------:R-:W-:Y:S02]  /*c0f0*/  ISETP.GE.U32.AND P3, PT, R14.reuse, 0x8, PT ;  /* 0x000000080e00780c */ /* 0x040fe40003f66070 */
[----:B------:R-:W-:-:S02]  /*c100*/  ISETP.GE.U32.AND P2, PT, R14, 0x4, PT ;  /* 0x000000040e00780c */ /* 0x000fc40003f46070 */
[C---:B------:R-:W-:Y:S02]  /*c110*/  ISETP.GE.U32.AND P1, PT, R14.reuse, 0x2, PT ;  /* 0x000000020e00780c */ /* 0x040fe40003f26070 */
[----:B------:R-:W-:Y:S02]  /*c120*/  ISETP.NE.AND P0, PT, R14, RZ, PT ;  /* 0x000000ff0e00720c */ /* 0x000fe40003f05270 */
[----:B------:R-:W-:Y:S01]  /*c130*/  MOV R13, RZ ;  /* 0x000000ff000d7202 */ /* 0x000fe20000000f00 */
[----:B-----5:R-:W-:Y:S01]  /*c140*/  IMAD R0, R7, R6, RZ ;  /* 0x0000000607007224 */ /* 0x020fe200078e02ff */
[----:B------:R-:W-:Y:S07]  /*c150*/  BRA.DIV ~URZ, `(.L_x_88) ;  /* 0x00001a727f007947 */ /* 0x000fee000b800000 */
[----:B------:R1:W4:Y:S02]  /*c160*/  SHFL.UP PT, R4, R0, 0x1, RZ ;  /* 0x0420000000047989 */ /* 0x00032400000e00ff */
.L_x_132:
[----:B----4-:R-:W-:-:S04]  /*c170*/  SEL R4, R4, RZ, P0 ;  /* 0x000000ff04047207 */ /* 0x010fc80000000000 */
        /* <DEDUP_REMOVED lines=14> */
[----:B------:R1:W4:Y:S02]  /*c260*/  SHFL.IDX PT, R0, R4, 0x1f, 0x1f ;  /* 0x03e01f0004007f89 */ /* 0x00032400000e0000 */
.L_x_133:
[----:B----4-:R-:W-:Y:S01]  /*c270*/  IMAD R0, R0, c[0x0][0x538], RZ ;  /* 0x00014e0000007a24 */ /* 0x010fe200078e02ff */
[----:B------:R-:W-:Y:S04]  /*c280*/  BSSY B1, `(.L_x_90) ;  /* 0x000007d000017945 */ /* 0x000fe80003800000 */
[----:B--2---:R-:W-:-:S04]  /*c290*/  IADD3 R8, R0, R8, RZ ;  /* 0x0000000800087210 */ /* 0x004fc80007ffe0ff */
[----:B---3--:R-:W-:-:S13]  /*c2a0*/  ISETP.GT.AND P6, PT, R8, R9, PT ;  /* 0x000000090800720c */ /* 0x008fda0003fc4270 */
[----:B------:R-:W-:Y:S05]  /*c2b0*/  @P6 BRA `(.L_x_91) ;  /* 0x0000024000006947 */ /* 0x000fea0003800000 */
.L_x_95:
[----:B------:R-:W-:-:S04]  /*c2c0*/  IADD3 R0, R227, 0x1f, RZ ;  /* 0x0000001fe3007810 */ /* 0x000fc80007ffe0ff */
[----:B------:R-:W-:-:S13]  /*c2d0*/  ISETP.GE.AND P6, PT, R0, c[0x0][0x53c], PT ;  /* 0x00014f0000007a0c */ /* 0x000fda0003fc6270 */
[----:B------:R-:W-:Y:S05]  /*c2e0*/  @P6 BRA `(.L_x_92) ;  /* 0x0000072000006947 */ /* 0x000fea0003800000 */
[----:B------:R-:W-:Y:S01]  /*c2f0*/  MOV R227, R0 ;  /* 0x0000000000e37202 */ /* 0x000fe20000000f00 */
[----:B------:R-:W-:-:S03]  /*c300*/  CS2R R6, SRZ ;  /* 0x0000000000067805 */ /* 0x000fc6000001ff00 */
[----:B------:R-:W-:-:S04]  /*c310*/  IADD3 R0, R227, R14, RZ ;  /* 0x0000000ee3007210 */ /* 0x000fc80007ffe0ff */
[----:B------:R-:W-:-:S13]  /*c320*/  ISETP.GE.OR P6, PT, R0, c[0x0][0x53c], !P5 ;  /* 0x00014f0000007a0c */ /* 0x000fda0006fc6670 */
[----:B------:R-:W-:Y:S02]  /*c330*/  @!P6 MOV R2, 0x4 ;  /* 0x000000040002e802 */ /* 0x000fe40000000f00 */
[----:B------:R-:W-:-:S03]  /*c340*/  @!P6 MOV R3, 0x4 ;  /* 0x000000040003e802 */ /* 0x000fc60000000f00 */
[----:B-1----:R-:W-:-:S04]  /*c350*/  @!P6 IMAD.WIDE R4, R0, R2, c[0x0][0x580] ;  /* 0x000160000004e625 */ /* 0x002fc800078e0202 */
[----:B------:R-:W-:Y:S01]  /*c360*/  @!P6 IMAD.WIDE R2, R0, R3, c[0x0][0x578] ;  /* 0x00015e000002e625 */ /* 0x000fe200078e0203 */
[----:B------:R-:W2:Y:S04]  /*c370*/  @!P6 LDG.E R6, [R4.64] ;  /* 0x000000060406e981 */ /* 0x000ea8000c1e1900 */
[----:B------:R-:W2:Y:S02]  /*c380*/  @!P6 LDG.E R7, [R2.64] ;  /* 0x000000060207e981 */ /* 0x000ea4000c1e1900 */
[----:B--2---:R-:W-:Y:S01]  /*c390*/  IMAD R0, R7, R6, RZ ;  /* 0x0000000607007224 */ /* 0x004fe200078e02ff */
[----:B------:R-:W-:Y:S05]  /*c3a0*/  BRA.DIV ~URZ, `(.L_x_93) ;  /* 0x00001a027f007947 */ /* 0x000fea000b800000 */
[----:B------:R1:W2:Y:S02]  /*c3b0*/  SHFL.UP PT, R2, R0, 0x1, RZ ;  /* 0x0420000000027989 */ /* 0x0002a400000e00ff */
.L_x_134:
[----:B--2---:R-:W-:-:S04]  /*c3c0*/  SEL R2, R2, RZ, P0 ;  /* 0x000000ff02027207 */ /* 0x004fc80000000000 */
        /* <DEDUP_REMOVED lines=14> */
[----:B------:R1:W2:Y:S02]  /*c4b0*/  SHFL.IDX PT, R0, R4, 0x1f, 0x1f ;  /* 0x03e01f0004007f89 */ /* 0x0002a400000e0000 */
.L_x_135:
[----:B--2---:R-:W-:-:S05]  /*c4c0*/  IMAD R0, R0, c[0x0][0x538], RZ ;  /* 0x00014e0000007a24 */ /* 0x004fca00078e02ff */
[----:B------:R-:W-:-:S04]  /*c4d0*/  IADD3 R8, R0, R8, RZ ;  /* 0x0000000800087210 */ /* 0x000fc80007ffe0ff */
[----:B------:R-:W-:-:S13]  /*c4e0*/  ISETP.GT.AND P6, PT, R8, R9, PT ;  /* 0x000000090800720c */ /* 0x000fda0003fc4270 */
[----:B-1----:R-:W-:Y:S05]  /*c4f0*/  @!P6 BRA `(.L_x_95) ;  /* 0xfffffdc00000e947 */ /* 0x002fea000383ffff */
.L_x_91:
[----:B------:R-:W-:-:S05]  /*c500*/  IADD3 R12, -R0, R8, RZ ;  /* 0x00000008000c7210 */ /* 0x000fca0007ffe1ff */
[----:B------:R-:W-:-:S05]  /*c510*/  IMAD R0, R4, c[0x0][0x538], R12 ;  /* 0x00014e0004007a24 */ /* 0x000fca00078e020c */
[----:B------:R-:W-:Y:S01]  /*c520*/  ISETP.GT.AND P0, PT, R0, R9, PT ;  /* 0x000000090000720c */ /* 0x000fe20003f04270 */
[----:B------:R-:W-:-:S12]  /*c530*/  BRA.DIV ~URZ, `(.L_x_96) ;  /* 0x00001a627f007947 */ /* 0x000fd8000b800000 */
[----:B------:R-:W-:-:S04]  /*c540*/  VOTE.ANY R11, PT, !P0 ;  /* 0x00000000000b7806 */ /* 0x000fc800040e0100 */
.L_x_136:
[----:B------:R2:W3:Y:S01]  /*c550*/  POPC R10, R11 ;  /* 0x0000000b000a7309 */ /* 0x0004e20000000000 */
[----:B------:R-:W-:Y:S05]  /*c560*/  BRA.DIV ~URZ, `(.L_x_97) ;  /* 0x00001a827f007947 */ /* 0x000fea000b800000 */
[----:B---3--:R3:W4:Y:S04]  /*c570*/  SHFL.IDX PT, R8, R6, R10, 0x1f ;  /* 0x00001f0a06087589 */ /* 0x00872800000e0000 */
[----:B------:R3:W1:Y:S02]  /*c580*/  SHFL.IDX PT, R7, R7, R10, 0x1f ;  /* 0x00001f0a07077589 */ /* 0x00066400000e0000 */
.L_x_137:
[----:B------:R-:W-:Y:S01]  /*c590*/  ISETP.NE.AND P0, PT, R11, RZ, PT ;  /* 0x000000ff0b00720c */ /* 0x000fe20003f05270 */
[----:B------:R-:W-:-:S12]  /*c5a0*/  BSSY B0, `(.L_x_98) ;  /* 0x0000005000007945 */ /* 0x000fd80003800000 */
[----:B------:R-:W-:Y:S05]  /*c5b0*/  @!P0 BRA `(.L_x_99) ;  /* 0x0000003000008947 */ /* 0x000fea0003800000 */
[----:B------:R-:W-:Y:S01]  /*c5c0*/  IADD3 R3, R10, -0x1, RZ ;  /* 0xffffffff0a037810 */ /* 0x000fe20007ffe0ff */
[----:B------:R-:W-:Y:S05]  /*c5d0*/  BRA.DIV ~URZ, `(.L_x_100) ;  /* 0x00001ae27f007947 */ /* 0x000fea000b800000 */
[----:B------:R2:W3:Y:S02]  /*c5e0*/  SHFL.IDX PT, R13, R4, R3, 0x1f ;  /* 0x00001f03040d7589 */ /* 0x0004e400000e0000 */
.L_x_99:
[----:B------:R-:W-:Y:S05]  /*c5f0*/  BSYNC B0 ;  /* 0x0000000000007941 */ /* 0x000fea0003800000 */
.L_x_98:
[----:B----4-:R-:W-:Y:S01]  /*c600*/  IABS R2, R8 ;  /* 0x0000000800027213 */ /* 0x010fe20000000000 */
[----:B---3--:R-:W-:Y:S01]  /*c610*/  IMAD R224, R13, c[0x0][0x538], R12 ;  /* 0x00014e000de07a24 */ /* 0x008fe200078e020c */
[----:B-12---:R-:W-:Y:S01]  /*c620*/  IABS R3, R7 ;  /* 0x0000000700037213 */ /* 0x006fe20000000000 */
[----:B------:R-:W-:Y:S01]  /*c630*/  IMAD.IADD R227, R10, 0x1, R227 ;  /* 0x000000010ae37824 */ /* 0x000fe200078e02e3 */
[----:B------:R-:W1:Y:S01]  /*c640*/  I2F.RP R4, R2 ;  /* 0x0000000200047306 */ /* 0x000e620000209400 */
[----:B------:R-:W-:Y:S01]  /*c650*/  IMAD.IADD R9, R9, 0x1, -R224 ;  /* 0x0000000109097824 */ /* 0x000fe200078e0ae0 */
[----:B------:R-:W-:-:S04]  /*c660*/  MOV R6, R3 ;  /* 0x0000000300067202 */ /* 0x000fc80000000f00 */
[----:B------:R-:W-:Y:S02]  /*c670*/  IABS R11, R9 ;  /* 0x00000009000b7213 */ /* 0x000fe40000000000 */
[----:B------:R-:W-:Y:S08]  /*c680*/  I2F.RP R12, R6 ;  /* 0x00000006000c7306 */ /* 0x000ff00000209400 */
[----:B-1----:R-:W1:Y:S02]  /*c690*/  MUFU.RCP R4, R4 ;  /* 0x0000000400047308 */ /* 0x002e640000001000 */
[----:B-1----:R-:W-:-:S06]  /*c6a0*/  IADD3 R4, R4, 0xffffffe, RZ ;  /* 0x0ffffffe04047810 */ /* 0x002fcc0007ffe0ff */
[----:B------:R-:W1:Y:S02]  /*c6b0*/  F2I.FTZ.U32.TRUNC.NTZ R5, R4 ;  /* 0x0000000400057305 */ /* 0x000e64000021f000 */
[----:B-1----:R-:W-:-:S04]  /*c6c0*/  IMAD.MOV R0, RZ, RZ, -R5 ;  /* 0x000000ffff007224 */ /* 0x002fc800078e0a05 */
[----:B------:R-:W-:Y:S01]  /*c6d0*/  IMAD.MOV.U32 R4, RZ, RZ, R0 ;  /* 0x000000ffff047224 */ /* 0x000fe200078e0000 */
[----:B------:R-:W-:-:S03]  /*c6e0*/  IABS R0, R8 ;  /* 0x0000000800007213 */ /* 0x000fc60000000000 */
[----:B------:R-:W-:Y:S02]  /*c6f0*/  IMAD R3, R4, R2, RZ ;  /* 0x0000000204037224 */ /* 0x000fe400078e02ff */
[----:B------:R-:W-:Y:S02]  /*c700*/  IMAD.MOV.U32 R4, RZ, RZ, RZ ;  /* 0x000000ffff047224 */ /* 0x000fe400078e00ff */
[----:B------:R-:W-:Y:S02]  /*c710*/  IMAD.MOV R0, RZ, RZ, -R0 ;  /* 0x000000ffff007224 */ /* 0x000fe400078e0a00 */
[----:B------:R-:W-:-:S03]  /*c720*/  IMAD.HI.U32 R5, R5, R3, R4 ;  /* 0x0000000305057227 */ /* 0x000fc600078e0004 */
[----:B------:R-:W-:Y:S01]  /*c730*/  MOV R4, R0 ;  /* 0x0000000000047202 */ /* 0x000fe20000000f00 */
        /* <DEDUP_REMOVED lines=13> */
[----:B------:R-:W-:Y:S01]  /*c810*/  @P2 IADD3 R0, R0, 0x1, RZ ;  /* 0x0000000100002810 */ /* 0x000fe20007ffe0ff */
[----:B-1----:R-:W-:-:S06]  /*c820*/  IMAD.MOV R2, RZ, RZ, -R3 ;  /* 0x000000ffff027224 */ /* 0x002fcc00078e0a03 */
[----:B------:R-:W-:Y:S01]  /*c830*/  @!P0 IMAD.MOV R0, RZ, RZ, -R0 ;  /* 0x000000ffff008224 */ /* 0x000fe200078e0a00 */
[----:B------:R-:W-:Y:S02]  /*c840*/  @!P1 LOP3.LUT R0, RZ, R8, RZ, 0x33, !PT ;  /* 0x00000008ff009212 */ /* 0x000fe400078e33ff */
[----:B------:R-:W-:Y:S02]  /*c850*/  MOV R4, R2 ;  /* 0x0000000200047202 */ /* 0x000fe40000000f00 */
[----:B------:R-:W-:Y:S02]  /*c860*/  IABS R2, R7 ;  /* 0x0000000700027213 */ /* 0x000fe40000000000 */
[----:B------:R-:W-:Y:S01]  /*c870*/  IABS R11, R0 ;  /* 0x00000000000b7213 */ /* 0x000fe20000000000 */
[----:B------:R-:W-:Y:S02]  /*c880*/  IMAD R4, R4, R6, RZ ;  /* 0x0000000604047224 */ /* 0x000fe400078e02ff */
[----:B------:R-:W-:-:S02]  /*c890*/  IMAD.MOV R5, RZ, RZ, -R2 ;  /* 0x000000ffff057224 */ /* 0x000fc400078e0a02 */
[----:B------:R-:W-:-:S04]  /*c8a0*/  IMAD.MOV.U32 R2, RZ, RZ, RZ ;  /* 0x000000ffff027224 */ /* 0x000fc800078e00ff */
[----:B------:R-:W-:Y:S01]  /*c8b0*/  IMAD.HI.U32 R2, R3, R4, R2 ;  /* 0x0000000403027227 */ /* 0x000fe200078e0002 */
[----:B------:R-:W-:-:S03]  /*c8c0*/  MOV R4, R5 ;  /* 0x0000000500047202 */ /* 0x000fc60000000f00 */
[----:B------:R-:W-:-:S04]  /*c8d0*/  IMAD.MOV.U32 R3, RZ, RZ, R11 ;  /* 0x000000ffff037224 */ /* 0x000fc800078e000b */
        /* <DEDUP_REMOVED lines=13> */
[----:B------:R-:W-:-:S04]  /*c9b0*/  @!P1 LOP3.LUT R2, RZ, R7, RZ, 0x33, !PT ;  /* 0x00000007ff029212 */ /* 0x000fc800078e33ff */
[----:B------:R-:W-:Y:S01]  /*c9c0*/  IADD3 R3, -R2, RZ, RZ ;  /* 0x000000ff02037210 */ /* 0x000fe20007ffe1ff */
[----:B------:R-:W-:-:S04]  /*c9d0*/  IMAD R2, R7, 0x1000000, R2 ;  /* 0x0100000007027824 */ /* 0x000fc800078e0202 */
[----:B------:R-:W-:-:S04]  /*c9e0*/  IMAD R0, R7, R3, R0 ;  /* 0x0000000307007224 */ /* 0x000fc800078e0200 */
[----:B------:R-:W-:Y:S01]  /*c9f0*/  IMAD R226, R0, 0x10000, R2 ;  /* 0x0001000000e27824 */ /* 0x000fe200078e0202 */
[----:B------:R-:W-:Y:S05]  /*ca00*/  BRA `(.L_x_101) ;  /* 0x0000004000007947 */ /* 0x000fea0003800000 */
.L_x_92:
[----:B------:R-:W-:Y:S01]  /*ca10*/  IMAD.MOV.U32 R224, RZ, RZ, R9 ;  /* 0x000000ffffe07224 */ /* 0x000fe200078e0009 */
[----:B------:R-:W-:Y:S01]  /*ca20*/  MOV R226, RZ ;  /* 0x000000ff00e27202 */ /* 0x000fe20000000f00 */
[----:B------:R-:W-:Y:S01]  /*ca30*/  IMAD.MOV.U32 R225, RZ, RZ, RZ ;  /* 0x000000ffffe17224 */ /* 0x000fe200078e00ff */
[----:B------:R-:W-:Y:S02]  /*ca40*/  MOV R227, c[0x0][0x53c] ;  /* 0x00014f0000e37a02 */ /* 0x000fe40000000f00 */
.L_x_101:
[----:B------:R-:W-:Y:S05]  /*ca50*/  BSYNC B1 ;  /* 0x0000000000017941 */ /* 0x000fea0003800000 */
.L_x_90:
[----:B------:R-:W-:Y:S01]  /*ca60*/  WARPSYNC 0xffffffff ;  /* 0xffffffff00007948 */ /* 0x000fe20003800000 */
[----:B------:R-:W-:Y:S01]  /*ca70*/  BAR.SYNC.DEFER_BLOCKING 0x4, 0x100 ;  /* 0x0104000000007b1d */ /* 0x000fe20000010000 */
[----:B------:R-:W-:-:S13]  /*ca80*/  ISETP.NE.AND P0, PT, R14, RZ, PT ;  /* 0x000000ff0e00720c */ /* 0x000fda0003f05270 */
[----:B------:R2:W-:Y:S04]  /*ca90*/  @!P0 STS.128 [0x18100], R224 ;  /* 0x018100e0ff008388 */ /* 0x0005e80000000c00 */
[----:B------:R-:W-:Y:S06]  /*caa0*/  BAR.ARV 0x5, 0x100 ;  /* 0x0144000000007b1d */ /* 0x000fec0000002000 */
.L_x_85:
[----:B-1----:R-:W-:-:S13]  /*cab0*/  ISETP.GE.AND P0, PT, R227, c[0x0][0x53c], PT ;  /* 0x00014f00e3007a0c */ /* 0x002fda0003f06270 */
[----:B--23--:R-:W-:Y:S01]  /*cac0*/  @P0 CALL.REL.NOINC `(.L_x_102) ;  /* 0x0000001000000944 */ /* 0x00cfe20003c00000 */
[----:B------:R-:W-:Y:S05]  /*cad0*/  BRA `(.L_x_103) ;  /* 0xffff4a3000007947 */ /* 0x000fea000383ffff */
.L_x_102:
[----:B------:R-:W-:Y:S05]  /*cae0*/  EXIT ;  /* 0x000000000000794d */ /* 0x000fea0003800000 */
.L_x_14:
[----:B------:R-:W-:Y:S01]  /*caf0*/  IMAD.MOV.U32 R0, RZ, RZ, R5 ;  /* 0x000000ffff007224 */ /* 0x000fe200078e0005 */
[----:B------:R-:W-:Y:S02]  /*cb00*/  MOV R2, 0x1 ;  /* 0x0000000100027802 */ /* 0x000fe40000000f00 */
[----:B------:R-:W-:Y:S02]  /*cb10*/  MOV R3, 0xcb30 ;  /* 0x0000cb3000037802 */ /* 0x000fe40000000f00 */
[----:B--2---:R-:W-:Y:S05]  /*cb20*/  CALL.REL.NOINC `($__internal_2_$__cuda_sm70_shflsync_up_p) ;  /* 0x0000169000007944 */ /* 0x004fea0003c00000 */
[----:B------:R-:W-:Y:S01]  /*cb30*/  MOV R0, R4 ;  /* 0x0000000400007202 */ /* 0x000fe20000000f00 */
[----:B------:R-:W-:Y:S05]  /*cb40*/  BRA `(.L_x_104) ;  /* 0xffff390000007947 */ /* 0x000fea000383ffff */
.L_x_15:
[----:B------:R-:W-:Y:S01]  /*cb50*/  IMAD.MOV.U32 R0, RZ, RZ, R5 ;  /* 0x000000ffff007224 */ /* 0x000fe200078e0005 */
[----:B------:R-:W-:Y:S02]  /*cb60*/  MOV R2, 0x2 ;  /* 0x0000000200027802 */ /* 0x000fe40000000f00 */
[----:B------:R-:W-:Y:S02]  /*cb70*/  MOV R3, 0xcb90 ;  /* 0x0000cb9000037802 */ /* 0x000fe40000000f00 */
[----:B--2---:R-:W-:Y:S05]  /*cb80*/  CALL.REL.NOINC `($__internal_2_$__cuda_sm70_shflsync_up_p) ;  /* 0x0000163000007944 */ /* 0x004fea0003c00000 */
[----:B------:R-:W-:Y:S01]  /*cb90*/  SEL R0, R4, RZ, P4 ;  /* 0x000000ff04007207 */ /* 0x000fe20002000000 */
[----:B------:R-:W-:Y:S01]  /*cba0*/  IMAD.MOV.U32 R2, RZ, RZ, 0x4 ;  /* 0x00000004ff027424 */ /* 0x000fe200078e00ff */
[----:B------:R-:W-:-:S03]  /*cbb0*/  MOV R3, 0xcbe0 ;  /* 0x0000cbe000037802 */ /* 0x000fc60000000f00 */
[----:B------:R-:W-:Y:S02]  /*cbc0*/  IMAD.IADD R0, R5, 0x1, R0 ;  /* 0x0000000105007824 */ /* 0x000fe400078e0200 */
[----:B------:R-:W-:Y:S05]  /*cbd0*/  CALL.REL.NOINC `($__internal_2_$__cuda_sm70_shflsync_up_p) ;  /* 0x000015e000007944 */ /* 0x000fea0003c00000 */
        /* <DEDUP_REMOVED lines=13> */
[----:B------:R-:W-:Y:S01]  /*ccb0*/  IMAD.IADD R4, R0, 0x1, R4 ;  /* 0x0000000100047824 */ /* 0x000fe200078e0204 */
[----:B------:R-:W-:-:S03]  /*ccc0*/  MOV R0, 0x1f ;  /* 0x0000001f00007802 */ /* 0x000fc60000000f00 */
[----:B------:R-:W-:Y:S02]  /*ccd0*/  IMAD.MOV.U32 R5, RZ, RZ, R4 ;  /* 0x000000ffff057224 */ /* 0x000fe400078e0004 */
[----:B------:R-:W-:Y:S05]  /*cce0*/  CALL.REL.NOINC `($__internal_1_$__cuda_sm70_shflsync_idx_p) ;  /* 0x0000148000007944 */ /* 0x000fea0003c00000 */
[----:B------:R-:W-:Y:S05]  /*ccf0*/  BRA `(.L_x_105) ;  /* 0xffff385000007947 */ /* 0x000fea000383ffff */
.L_x_17:
[----:B------:R-:W-:Y:S02]  /*cd00*/  SEL R0, RZ, 0x1, P0 ;  /* 0x00000001ff007807 */ /* 0x000fe40000000000 */
[----:B------:R-:W-:Y:S02]  /*cd10*/  MOV R2, 0xcd30 ;  /* 0x0000cd3000027802 */ /* 0x000fe40000000f00 */
[----:B------:R-:W-:Y:S05]  /*cd20*/  CALL.REL.NOINC `($__internal_3_$__cuda_sm70_votesync_ballot) ;  /* 0x0000150000007944 */ /* 0x000fea0003c00000 */
[----:B------:R-:W-:Y:S01]  /*cd30*/  MOV R6, R0 ;  /* 0x0000000000067202 */ /* 0x000fe20000000f00 */
[----:B------:R-:W-:Y:S05]  /*cd40*/  BRA `(.L_x_106) ;  /* 0xffff389000007947 */ /* 0x000fea000383ffff */
.L_x_18:
[----:B------:R-:W-:Y:S01]  /*cd50*/  IMAD.MOV.U32 R5, RZ, RZ, R8 ;  /* 0x000000ffff057224 */ /* 0x000fe200078e0008 */
[----:B--2---:R-:W-:Y:S01]  /*cd60*/  MOV R3, R227 ;  /* 0x000000e300037202 */ /* 0x004fe20000000f00 */
[----:B------:R-:W-:Y:S01]  /*cd70*/  IMAD.MOV.U32 R0, RZ, RZ, 0x1f ;  /* 0x0000001fff007424 */ /* 0x000fe200078e00ff */
[----:B------:R-:W-:Y:S02]  /*cd80*/  MOV R2, 0xcda0 ;  /* 0x0000cda000027802 */ /* 0x000fe40000000f00 */
[----:B-1----:R-:W-:Y:S05]  /*cd90*/  CALL.REL.NOINC `($__internal_1_$__cuda_sm70_shflsync_idx_p) ;  /* 0x000013d000007944 */ /* 0x002fea0003c00000 */
[----:B------:R-:W-:Y:S01]  /*cda0*/  IMAD.MOV.U32 R11, RZ, RZ, R0 ;  /* 0x000000ffff0b7224 */ /* 0x000fe200078e0000 */
[----:B------:R-:W-:Y:S01]  /*cdb0*/  MOV R5, R7 ;  /* 0x0000000700057202 */ /* 0x000fe20000000f00 */
[----:B------:R-:W-:Y:S01]  /*cdc0*/  IMAD.MOV.U32 R7, RZ, RZ, RZ ;  /* 0x000000ffff077224 */ /* 0x000fe200078e00ff */
[----:B------:R-:W-:Y:S01]  /*cdd0*/  MOV R3, R227 ;  /* 0x000000e300037202 */ /* 0x000fe20000000f00 */
[----:B------:R-:W-:Y:S01]  /*cde0*/  IMAD.MOV.U32 R0, RZ, RZ, 0x1f ;  /* 0x0000001fff007424 */ /* 0x000fe200078e00ff */
[----:B------:R-:W-:-:S02]  /*cdf0*/  MOV R2, 0xce10 ;  /* 0x0000ce1000027802 */ /* 0x000fc40000000f00 */
[----:B------:R-:W-:Y:S05]  /*ce00*/  CALL.REL.NOINC `($__internal_1_$__cuda_sm70_shflsync_idx_p) ;  /* 0x0000136000007944 */ /* 0x000fea0003c00000 */
[----:B------:R-:W-:Y:S01]  /*ce10*/  MOV R10, R0 ;  /* 0x00000000000a7202 */ /* 0x000fe20000000f00 */
[----:B------:R-:W-:Y:S05]  /*ce20*/  BRA `(.L_x_107) ;  /* 0xffff380000007947 */ /* 0x000fea000383ffff */
.L_x_21:
[----:B------:R-:W-:Y:S01]  /*ce30*/  IMAD.MOV.U32 R5, RZ, RZ, R4 ;  /* 0x000000ffff057224 */ /* 0x000fe200078e0004 */
[----:B------:R-:W-:-:S02]  /*ce40*/  MOV R0, 0x1f ;  /* 0x0000001f00007802 */ /* 0x000fc40000000f00 */
[----:B------:R-:W-:Y:S02]  /*ce50*/  MOV R2, 0xce70 ;  /* 0x0000ce7000027802 */ /* 0x000fe40000000f00 */
[----:B-1----:R-:W-:Y:S05]  /*ce60*/  CALL.REL.NOINC `($__internal_1_$__cuda_sm70_shflsync_idx_p) ;  /* 0x0000130000007944 */ /* 0x002fea0003c00000 */
[----:B------:R-:W-:Y:S01]  /*ce70*/  MOV R7, R0 ;  /* 0x0000000000077202 */ /* 0x000fe20000000f00 */
[----:B------:R-:W-:Y:S05]  /*ce80*/  BRA `(.L_x_20) ;  /* 0xffff380000007947 */ /* 0x000fea000383ffff */
.L_x_29:
[----:B------:R-:W-:Y:S01]  /*ce90*/  IMAD.MOV.U32 R5, RZ, RZ, R10 ;  /* 0x000000ffff057224 */ /* 0x000fe200078e000a */
[----:B------:R-:W-:Y:S01]  /*cea0*/  MOV R3, RZ ;  /* 0x000000ff00037202 */ /* 0x000fe20000000f00 */
[----:B------:R-:W-:Y:S01]  /*ceb0*/  IMAD.MOV.U32 R0, RZ, RZ, 0x181f ;  /* 0x0000181fff007424 */ /* 0x000fe200078e00ff */
[----:B------:R-:W-:Y:S02]  /*cec0*/  MOV R2, 0xcee0 ;  /* 0x0000cee000027802 */ /* 0x000fe40000000f00 */
[----:B------:R-:W-:Y:S05]  /*ced0*/  CALL.REL.NOINC `($__internal_1_$__cuda_sm70_shflsync_idx_p) ;  /* 0x0000129000007944 */ /* 0x000fea0003c00000 */
[----:B------:R-:W-:Y:S01]  /*cee0*/  MOV R8, R0 ;  /* 0x0000000000087202 */ /* 0x000fe20000000f00 */
[----:B------:R-:W-:Y:S05]  /*cef0*/  BRA `(.L_x_108) ;  /* 0xffff553000007947 */ /* 0x000fea000383ffff */
.L_x_30:
[----:B------:R-:W-:Y:S01]  /*cf00*/  IMAD.MOV.U32 R5, RZ, RZ, R12 ;  /* 0x000000ffff057224 */ /* 0x000fe200078e000c */
[----:B------:R-:W-:Y:S01]  /*cf10*/  MOV R3, RZ ;  /* 0x000000ff00037202 */ /* 0x000fe20000000f00 */
[----:B------:R-:W-:Y:S01]  /*cf20*/  IMAD.MOV.U32 R0, RZ, RZ, 0x181f ;  /* 0x0000181fff007424 */ /* 0x000fe200078e00ff */
[----:B------:R-:W-:Y:S02]  /*cf30*/  MOV R2, 0xcf50 ;  /* 0x0000cf5000027802 */ /* 0x000fe40000000f00 */
[----:B-12---:R-:W-:Y:S05]  /*cf40*/  CALL.REL.NOINC `($__internal_1_$__cuda_sm70_shflsync_idx_p) ;  /* 0x0000122000007944 */ /* 0x006fea0003c00000 */
[----:B------:R-:W-:Y:S05]  /*cf50*/  BRA `(.L_x_109) ;  /* 0xffff54f000007947 */ /* 0x000fea000383ffff */
.L_x_33:
[----:B--2---:R-:W-:Y:S01]  /*cf60*/  IMAD.MOV.U32 R5, RZ, RZ, R10 ;  /* 0x000000ffff057224 */ /* 0x004fe200078e000a */
[----:B------:R-:W-:Y:S01]  /*cf70*/  MOV R3, 0x1 ;  /* 0x0000000100037802 */ /* 0x000fe20000000f00 */
[----:B----4-:R-:W-:Y:S01]  /*cf80*/  IMAD.MOV.U32 R0, RZ, RZ, 0x181f ;  /* 0x0000181fff007424 */ /* 0x010fe200078e00ff */
[----:B------:R-:W-:-:S02]  /*cf90*/  MOV R2, 0xcfb0 ;  /* 0x0000cfb000027802 */ /* 0x000fc40000000f00 */
[----:B-1-3--:R-:W-:Y:S05]  /*cfa0*/  CALL.REL.NOINC `($__internal_1_$__cuda_sm70_shflsync_idx_p) ;  /* 0x000011c000007944 */ /* 0x00afea0003c00000 */
[----:B------:R-:W-:Y:S01]  /*cfb0*/  IMAD.MOV.U32 R8, RZ, RZ, R0 ;  /* 0x000000ffff087224 */ /* 0x000fe200078e0000 */
[----:B------:R-:W-:Y:S01]  /*cfc0*/  MOV R3, 0x1 ;  /* 0x0000000100037802 */ /* 0x000fe20000000f00 */
[----:B------:R-:W-:Y:S01]  /*cfd0*/  IMAD.MOV.U32 R5, RZ, RZ, R12 ;  /* 0x000000ffff057224 */ /* 0x000fe200078e000c */
[----:B------:R-:W-:-:S02]  /*cfe0*/  MOV R0, 0x181f ;  /* 0x0000181f00007802 */ /* 0x000fc40000000f00 */
[----:B------:R-:W-:Y:S02]  /*cff0*/  MOV R2, 0xd010 ;  /* 0x0000d01000027802 */ /* 0x000fe40000000f00 */
[----:B------:R-:W-:Y:S05]  /*d000*/  CALL.REL.NOINC `($__internal_1_$__cuda_sm70_shflsync_idx_p) ;  /* 0x0000116000007944 */ /* 0x000fea0003c00000 */
[----:B------:R-:W-:Y:S05]  /*d010*/  BRA `(.L_x_110) ;  /* 0xffff558000007947 */ /* 0x000fea000383ffff */
.L_x_36:
[----:B-1----:R-:W-:Y:S01]  /*d020*/  IMAD.MOV.U32 R5, RZ, RZ, R10 ;  /* 0x000000ffff057224 */ /* 0x002fe200078e000a */
[----:B------:R-:W-:Y:S01]  /*d030*/  MOV R3, 0x2 ;  /* 0x0000000200037802 */ /* 0x000fe20000000f00 */
[----:B----4-:R-:W-:Y:S01]  /*d040*/  IMAD.MOV.U32 R0, RZ, RZ, 0x181f ;  /* 0x0000181fff007424 */ /* 0x010fe200078e00ff */
[----:B------:R-:W-:Y:S02]  /*d050*/  MOV R2, 0xd070 ;  /* 0x0000d07000027802 */ /* 0x000fe40000000f00 */
[----:B--23--:R-:W-:Y:S05]  /*d060*/  CALL.REL.NOINC `($__internal_1_$__cuda_sm70_shflsync_idx_p) ;  /* 0x0000110000007944 */ /* 0x00cfea0003c00000 */
[----:B------:R-:W-:Y:S01]  /*d070*/  MOV R8, R0 ;  /* 0x0000000000087202 */ /* 0x000fe20000000f00 */
[----:B------:R-:W-:Y:S05]  /*d080*/  BRA `(.L_x_111) ;  /* 0xffff565000007947 */ /* 0x000fea000383ffff */
.L_x_37:
[----:B------:R-:W-:Y:S01]  /*d090*/  IMAD.MOV.U32 R5, RZ, RZ, R12 ;  /* 0x000000ffff057224 */ /* 0x000fe200078e000c */
[----:B------:R-:W-:Y:S01]  /*d0a0*/  MOV R3, 0x2 ;  /* 0x0000000200037802 */ /* 0x000fe20000000f00 */
[----:B----4-:R-:W-:Y:S01]  /*d0b0*/  IMAD.MOV.U32 R0, RZ, RZ, 0x181f ;  /* 0x0000181fff007424 */ /* 0x010fe200078e00ff */
[----:B------:R-:W-:Y:S02]  /*d0c0*/  MOV R2, 0xd0e0 ;  /* 0x0000d0e000027802 */ /* 0x000fe40000000f00 */
[----:B-123--:R-:W-:Y:S05]  /*d0d0*/  CALL.REL.NOINC `($__internal_1_$__cuda_sm70_shflsync_idx_p) ;  /* 0x0000109000007944 */ /* 0x00efea0003c00000 */
[----:B------:R-:W-:Y:S05]  /*d0e0*/  BRA `(.L_x_112) ;  /* 0xffff561000007947 */ /* 0x000fea000383ffff */
.L_x_40:
[----:B-1----:R-:W-:Y:S01]  /*d0f0*/  IMAD.MOV.U32 R5, RZ, RZ, R10 ;  /* 0x000000ffff057224 */ /* 0x002fe200078e000a */
[----:B------:R-:W-:Y:S01]  /*d100*/  MOV R3, 0x3 ;  /* 0x0000000300037802 */ /* 0x000fe20000000f00 */
[----:B------:R-:W-:Y:S01]  /*d110*/  IMAD.MOV.U32 R0, RZ, RZ, 0x181f ;  /* 0x0000181fff007424 */ /* 0x000fe200078e00ff */
[----:B------:R-:W-:-:S02]  /*d120*/  MOV R2, 0xd140 ;  /* 0x0000d14000027802 */ /* 0x000fc40000000f00 */
[----:B--234-:R-:W-:Y:S05]  /*d130*/  CALL.REL.NOINC `($__internal_1_$__cuda_sm70_shflsync_idx_p) ;  /* 0x0000103000007944 */ /* 0x01cfea0003c00000 */
[----:B------:R-:W-:Y:S01]  /*d140*/  IMAD.MOV.U32 R7, RZ, RZ, R0 ;  /* 0x000000ffff077224 */ /* 0x000fe200078e0000 */
[----:B------:R-:W-:Y:S01]  /*d150*/  MOV R3, 0x3 ;  /* 0x0000000300037802 */ /* 0x000fe20000000f00 */
[----:B------:R-:W-:Y:S01]  /*d160*/  IMAD.MOV.U32 R5, RZ, RZ, R12 ;  /* 0x000000ffff057224 */ /* 0x000fe200078e000c */
[----:B------:R-:W-:-:S02]  /*d170*/  MOV R0, 0x181f ;  /* 0x0000181f00007802 */ /* 0x000fc40000000f00 */
[----:B------:R-:W-:Y:S02]  /*d180*/  MOV R2, 0xd1a0 ;  /* 0x0000d1a000027802 */ /* 0x000fe40000000f00 */
[----:B------:R-:W-:Y:S05]  /*d190*/  CALL.REL.NOINC `($__internal_1_$__cuda_sm70_shflsync_idx_p) ;  /* 0x00000fd000007944 */ /* 0x000fea0003c00000 */
[----:B------:R-:W-:Y:S05]  /*d1a0*/  BRA `(.L_x_113) ;  /* 0xffff56a000007947 */ /* 0x000fea000383ffff */
.L_x_45:
[----:B------:R-:W-:Y:S01]  /*d1b0*/  IMAD.MOV.U32 R2, RZ, RZ, R218 ;  /* 0x000000ffff027224 */ /* 0x000fe200078e00da */
[----:B------:R-:W-:Y:S01]  /*d1c0*/  MOV R7, 0x1f ;  /* 0x0000001f00077802 */ /* 0x000fe20000000f00 */
[----:B------:R-:W-:Y:S01]  /*d1d0*/  IMAD.MOV.U32 R5, RZ, RZ, 0x2 ;  /* 0x00000002ff057424 */ /* 0x000fe200078e00ff */
[----:B------:R-:W-:Y:S02]  /*d1e0*/  MOV R6, 0xffffffff ;  /* 0xffffffff00067802 */ /* 0x000fe40000000f00 */
[----:B------:R-:W-:Y:S02]  /*d1f0*/  MOV R3, 0xd210 ;  /* 0x0000d21000037802 */ /* 0x000fe40000000f00 */
[----:B------:R-:W-:Y:S05]  /*d200*/  CALL.REL.NOINC `($__internal_0_$__cuda_sm70_shflsync_bfly_p) ;  /* 0x00000f1000007944 */ /* 0x000fea0003c00000 */
[----:B------:R-:W-:Y:S01]  /*d210*/  FADD.FTZ R0, R218, R5 ;  /* 0x00000005da007221 */ /* 0x000fe20000010000 */
[----:B------:R-:W-:Y:S02]  /*d220*/  MOV R5, 0x1 ;  /* 0x0000000100057802 */ /* 0x000fe40000000f00 */
[----:B------:R-:W-:Y:S02]  /*d230*/  MOV R3, 0xd260 ;  /* 0x0000d26000037802 */ /* 0x000fe40000000f00 */
[----:B------:R-:W-:-:S02]  /*d240*/  MOV R2, R0 ;  /* 0x0000000000027202 */ /* 0x000fc40000000f00 */
[----:B------:R-:W-:Y:S05]  /*d250*/  CALL.REL.NOINC `($__internal_0_$__cuda_sm70_shflsync_bfly_p) ;  /* 0x00000ec000007944 */ /* 0x000fea0003c00000 */
[----:B------:R-:W-:Y:S01]  /*d260*/  FADD.FTZ R0, R0, R5 ;  /* 0x0000000500007221 */ /* 0x000fe20000010000 */
[----:B------:R-:W-:-:S02]  /*d270*/  MOV R2, R219 ;  /* 0x000000db00027202 */ /* 0x000fc40000000f00 */
[----:B------:R-:W-:Y:S02]  /*d280*/  MOV R5, 0x2 ;  /* 0x0000000200057802 */ /* 0x000fe40000000f00 */
[----:B------:R-:W-:Y:S02]  /*d290*/  MOV R3, 0xd2b0 ;  /* 0x0000d2b000037802 */ /* 0x000fe40000000f00 */
[----:B------:R-:W-:Y:S05]  /*d2a0*/  CALL.REL.NOINC `($__internal_0_$__cuda_sm70_shflsync_bfly_p) ;  /* 0x00000e7000007944 */ /* 0x000fea0003c00000 */
[----:B------:R-:W-:Y:S01]  /*d2b0*/  FADD.FTZ R4, R219, R5 ;  /* 0x00000005db047221 */ /* 0x000fe20000010000 */
[----:B------:R-:W-:Y:S02]  /*d2c0*/  MOV R5, 0x1 ;  /* 0x0000000100057802 */ /* 0x000fe40000000f00 */
[----:B------:R-:W-:Y:S02]  /*d2d0*/  MOV R3, 0xd300 ;  /* 0x0000d30000037802 */ /* 0x000fe40000000f00 */
[----:B------:R-:W-:Y:S02]  /*d2e0*/  MOV R2, R4 ;  /* 0x0000000400027202 */ /* 0x000fe40000000f00 */
[----:B------:R-:W-:Y:S05]  /*d2f0*/  CALL.REL.NOINC `($__internal_0_$__cuda_sm70_shflsync_bfly_p) ;  /* 0x00000e2000007944 */ /* 0x000fea0003c00000 */
[----:B------:R-:W-:Y:S01]  /*d300*/  MOV R3, R5 ;  /* 0x0000000500037202 */ /* 0x000fe20000000f00 */
[----:B------:R-:W-:Y:S05]  /*d310*/  BRA `(.L_x_114) ;  /* 0xffffaee000007947 */ /* 0x000fea000383ffff */
.L_x_52:
[----:B-1-34-:R-:W-:Y:S01]  /*d320*/  IMAD.MOV.U32 R5, RZ, RZ, R12 ;  /* 0x000000ffff057224 */ /* 0x01afe200078e000c */
[----:B------:R-:W-:Y:S01]  /*d330*/  MOV R3, RZ ;  /* 0x000000ff00037202 */ /* 0x000fe20000000f00 */
[----:B------:R-:W-:Y:S01]  /*d340*/  IMAD.MOV.U32 R0, RZ, RZ, 0x181f ;  /* 0x0000181fff007424 */ /* 0x000fe200078e00ff */
[----:B------:R-:W-:-:S02]  /*d350*/  MOV R2, 0xd370 ;  /* 0x0000d37000027802 */ /* 0x000fc40000000f00 */
[----:B------:R-:W-:Y:S05]  /*d360*/  CALL.REL.NOINC `($__internal_1_$__cuda_sm70_shflsync_idx_p) ;  /* 0x00000e0000007944 */ /* 0x000fea0003c00000 */
[----:B------:R-:W-:Y:S01]  /*d370*/  MOV R10, R0 ;  /* 0x00000000000a7202 */ /* 0x000fe20000000f00 */
[----:B------:R-:W-:Y:S05]  /*d380*/  BRA `(.L_x_115) ;  /* 0xffffc6a000007947 */ /* 0x000fea000383ffff */
.L_x_53:
[----:B------:R-:W-:Y:S01]  /*d390*/  IMAD.MOV.U32 R5, RZ, RZ, R13 ;  /* 0x000000ffff057224 */ /* 0x000fe200078e000d */
[----:B------:R-:W-:Y:S01]  /*d3a0*/  MOV R3, RZ ;  /* 0x000000ff00037202 */ /* 0x000fe20000000f00 */
[----:B------:R-:W-:Y:S01]  /*d3b0*/  IMAD.MOV.U32 R0, RZ, RZ, 0x181f ;  /* 0x0000181fff007424 */ /* 0x000fe200078e00ff */
[----:B------:R-:W-:-:S02]  /*d3c0*/  MOV R2, 0xd3e0 ;  /* 0x0000d3e000027802 */ /* 0x000fc40000000f00 */
[----:B-12---:R-:W-:Y:S05]  /*d3d0*/  CALL.REL.NOINC `($__internal_1_$__cuda_sm70_shflsync_idx_p) ;  /* 0x00000d9000007944 */ /* 0x006fea0003c00000 */
[----:B------:R-:W-:Y:S05]  /*d3e0*/  BRA `(.L_x_116) ;  /* 0xffffc66000007947 */ /* 0x000fea000383ffff */
.L_x_56:
[----:B------:R-:W-:Y:S01]  /*d3f0*/  IMAD.MOV.U32 R5, RZ, RZ, R12 ;  /* 0x000000ffff057224 */ /* 0x000fe200078e000c */
[----:B--2---:R-:W-:Y:S01]  /*d400*/  MOV R3, 0x1 ;  /* 0x0000000100037802 */ /* 0x004fe20000000f00 */
        /* <DEDUP_REMOVED lines=10> */
.L_x_59:
[----:B------:R-:W-:Y:S01]  /*d4b0*/  IMAD.MOV.U32 R5, RZ, RZ, R12 ;  /* 0x000000ffff057224 */ /* 0x000fe200078e000c */
[----:B-1----:R-:W-:Y:S01]  /*d4c0*/  MOV R3, 0x2 ;  /* 0x0000000200037802 */ /* 0x002fe20000000f00 */
[----:B----4-:R-:W-:Y:S01]  /*d4d0*/  IMAD.MOV.U32 R0, RZ, RZ, 0x181f ;  /* 0x0000181fff007424 */ /* 0x010fe200078e00ff */
[----:B------:R-:W-:Y:S02]  /*d4e0*/  MOV R2, 0xd500 ;  /* 0x0000d50000027802 */ /* 0x000fe40000000f00 */
[----:B--23--:R-:W-:Y:S05]  /*d4f0*/  CALL.REL.NOINC `($__internal_1_$__cuda_sm70_shflsync_idx_p) ;  /* 0x00000c7000007944 */ /* 0x00cfea0003c00000 */
[----:B------:R-:W-:Y:S01]  /*d500*/  MOV R10, R0 ;  /* 0x00000000000a7202 */ /* 0x000fe20000000f00 */
[----:B------:R-:W-:Y:S05]  /*d510*/  BRA `(.L_x_118) ;  /* 0xffffc7b000007947 */ /* 0x000fea000383ffff */
.L_x_60:
[----:B------:R-:W-:Y:S01]  /*d520*/  IMAD.MOV.U32 R5, RZ, RZ, R13 ;  /* 0x000000ffff057224 */ /* 0x000fe200078e000d */
[----:B------:R-:W-:Y:S01]  /*d530*/  MOV R3, 0x2 ;  /* 0x0000000200037802 */ /* 0x000fe20000000f00 */
[----:B----4-:R-:W-:Y:S01]  /*d540*/  IMAD.MOV.U32 R0, RZ, RZ, 0x181f ;  /* 0x0000181fff007424 */ /* 0x010fe200078e00ff */
[----:B------:R-:W-:Y:S02]  /*d550*/  MOV R2, 0xd570 ;  /* 0x0000d57000027802 */ /* 0x000fe40000000f00 */
[----:B-123--:R-:W-:Y:S05]  /*d560*/  CALL.REL.NOINC `($__internal_1_$__cuda_sm70_shflsync_idx_p) ;  /* 0x00000c0000007944 */ /* 0x00efea0003c00000 */
[----:B------:R-:W-:Y:S05]  /*d570*/  BRA `(.L_x_119) ;  /* 0xffffc77000007947 */ /* 0x000fea000383ffff */
.L_x_63:
[----:B------:R-:W-:Y:S01]  /*d580*/  IMAD.MOV.U32 R5, RZ, RZ, R12 ;  /* 0x000000ffff057224 */ /* 0x000fe200078e000c */
[----:B-1----:R-:W-:Y:S01]  /*d590*/  MOV R3, 0x3 ;  /* 0x0000000300037802 */ /* 0x002fe20000000f00 */
        /* <DEDUP_REMOVED lines=10> */
.L_x_65:
[----:B------:R-:W-:Y:S01]  /*d640*/  IMAD.MOV.U32 R5, RZ, RZ, R27 ;  /* 0x000000ffff057224 */ /* 0x000fe200078e001b */
[----:B------:R-:W-:Y:S01]  /*d650*/  MOV R3, RZ ;  /* 0x000000ff00037202 */ /* 0x000fe20000000f00 */
[----:B------:R-:W-:Y:S01]  /*d660*/  IMAD.MOV.U32 R0, RZ, RZ, 0x1c1f ;  /* 0x00001c1fff007424 */ /* 0x000fe200078e00ff */
[----:B------:R-:W-:Y:S02]  /*d670*/  MOV R2, 0xd690 ;  /* 0x0000d69000027802 */ /* 0x000fe40000000f00 */
[----:B-1----:R-:W-:Y:S05]  /*d680*/  CALL.REL.NOINC `($__internal_1_$__cuda_sm70_shflsync_idx_p) ;  /* 0x00000ae000007944 */ /* 0x002fea0003c00000 */
[----:B------:R-:W-:Y:S01]  /*d690*/  MOV R4, R0 ;  /* 0x0000000000047202 */ /* 0x000fe20000000f00 */
[----:B------:R-:W-:Y:S05]  /*d6a0*/  BRA `(.L_x_121) ;  /* 0xffffcac000007947 */ /* 0x000fea000383ffff */
.L_x_66:
[----:B------:R-:W-:Y:S01]  /*d6b0*/  IMAD.MOV.U32 R5, RZ, RZ, R28 ;  /* 0x000000ffff057224 */ /* 0x000fe200078e001c */
[----:B------:R-:W-:Y:S01]  /*d6c0*/  MOV R3, RZ ;  /* 0x000000ff00037202 */ /* 0x000fe20000000f00 */
[----:B------:R-:W-:Y:S01]  /*d6d0*/  IMAD.MOV.U32 R0, RZ, RZ, 0x1c1f ;  /* 0x00001c1fff007424 */ /* 0x000fe200078e00ff */
[----:B------:R-:W-:Y:S02]  /*d6e0*/  MOV R2, 0xd700 ;  /* 0x0000d70000027802 */ /* 0x000fe40000000f00 */
[----:B-123--:R-:W-:Y:S05]  /*d6f0*/  CALL.REL.NOINC `($__internal_1_$__cuda_sm70_shflsync_idx_p) ;  /* 0x00000a7000007944 */ /* 0x00efea0003c00000 */
[----:B------:R-:W-:Y:S05]  /*d700*/  BRA `(.L_x_122) ;  /* 0xffffca8000007947 */ /* 0x000fea000383ffff */
.L_x_69:
[----:B------:R-:W-:Y:S01]  /*d710*/  IMAD.MOV.U32 R5, RZ, RZ, R27 ;  /* 0x000000ffff057224 */ /* 0x000fe200078e001b */
[----:B--2---:R-:W-:Y:S01]  /*d720*/  MOV R3, 0x1 ;  /* 0x0000000100037802 */ /* 0x004fe20000000f00 */
[----:B------:R-:W-:Y:S01]  /*d730*/  IMAD.MOV.U32 R0, RZ, RZ, 0x1c1f ;  /* 0x00001c1fff007424 */ /* 0x000fe200078e00ff */
[----:B------:R-:W-:-:S02]  /*d740*/  MOV R2, 0xd760 ;  /* 0x0000d76000027802 */ /* 0x000fc40000000f00 */
[----:B---34-:R-:W-:Y:S05]  /*d750*/  CALL.REL.NOINC `($__internal_1_$__cuda_sm70_shflsync_idx_p) ;  /* 0x00000a1000007944 */ /* 0x018fea0003c00000 */
[----:B------:R-:W-:Y:S01]  /*d760*/  IMAD.MOV.U32 R4, RZ, RZ, R0 ;  /* 0x000000ffff047224 */ /* 0x000fe200078e0000 */
[----:B------:R-:W-:Y:S01]  /*d770*/  MOV R3, 0x1 ;  /* 0x0000000100037802 */ /* 0x000fe20000000f00 */
[----:B------:R-:W-:Y:S01]  /*d780*/  IMAD.MOV.U32 R5, RZ, RZ, R28 ;  /* 0x000000ffff057224 */ /* 0x000fe200078e001c */
[----:B------:R-:W-:-:S02]  /*d790*/  MOV R0, 0x1c1f ;  /* 0x00001c1f00007802 */ /* 0x000fc40000000f00 */
[----:B------:R-:W-:Y:S02]  /*d7a0*/  MOV R2, 0xd7c0 ;  /* 0x0000d7c000027802 */ /* 0x000fe40000000f00 */
[----:B------:R-:W-:Y:S05]  /*d7b0*/  CALL.REL.NOINC `($__internal_1_$__cuda_sm70_shflsync_idx_p) ;  /* 0x000009b000007944 */ /* 0x000fea0003c00000 */
[----:B------:R-:W-:Y:S05]  /*d7c0*/  BRA `(.L_x_123) ;  /* 0xffffd38000007947 */ /* 0x000fea000383ffff */
.L_x_73:
[----:B------:R-:W-:Y:S01]  /*d7d0*/  IMAD.MOV.U32 R5, RZ, RZ, R9 ;  /* 0x000000ffff057224 */ /* 0x000fe200078e0009 */
[----:B------:R-:W-:Y:S01]  /*d7e0*/  MOV R3, RZ ;  /* 0x000000ff00037202 */ /* 0x000fe20000000f00 */
[----:B------:R-:W-:Y:S01]  /*d7f0*/  IMAD.MOV.U32 R0, RZ, RZ, 0x181f ;  /* 0x0000181fff007424 */ /* 0x000fe200078e00ff */
[----:B------:R-:W-:Y:S02]  /*d800*/  MOV R2, 0xd820 ;  /* 0x0000d82000027802 */ /* 0x000fe40000000f00 */
[----:B------:R-:W-:Y:S05]  /*d810*/  CALL.REL.NOINC `($__internal_1_$__cuda_sm70_shflsync_idx_p) ;  /* 0x0000095000007944 */ /* 0x000fea0003c00000 */
[----:B------:R-:W-:Y:S01]  /*d820*/  MOV R8, R0 ;  /* 0x0000000000087202 */ /* 0x000fe20000000f00 */
[----:B------:R-:W-:Y:S05]  /*d830*/  BRA `(.L_x_124) ;  /* 0xffffe1f000007947 */ /* 0x000fea000383ffff */
.L_x_74:
[----:B------:R-:W-:Y:S01]  /*d840*/  IMAD.MOV.U32 R5, RZ, RZ, R12 ;  /* 0x000000ffff057224 */ /* 0x000fe200078e000c */
[----:B------:R-:W-:Y:S01]  /*d850*/  MOV R3, RZ ;  /* 0x000000ff00037202 */ /* 0x000fe20000000f00 */
[----:B------:R-:W-:Y:S01]  /*d860*/  IMAD.MOV.U32 R0, RZ, RZ, 0x181f ;  /* 0x0000181fff007424 */ /* 0x000fe200078e00ff */
[----:B------:R-:W-:Y:S02]  /*d870*/  MOV R2, 0xd890 ;  /* 0x0000d89000027802 */ /* 0x000fe40000000f00 */
[----:B-12---:R-:W-:Y:S05]  /*d880*/  CALL.REL.NOINC `($__internal_1_$__cuda_sm70_shflsync_idx_p) ;  /* 0x000008e000007944 */ /* 0x006fea0003c00000 */
[----:B------:R-:W-:Y:S05]  /*d890*/  BRA `(.L_x_125) ;  /* 0xffffe1b000007947 */ /* 0x000fea000383ffff */
.L_x_77:
        /* <DEDUP_REMOVED lines=12> */
.L_x_80:
[----:B-1----:R-:W-:Y:S01]  /*d960*/  IMAD.MOV.U32 R5, RZ, RZ, R9 ;  /* 0x000000ffff057224 */ /* 0x002fe200078e0009 */
[----:B------:R-:W-:Y:S01]  /*d970*/  MOV R3, 0x2 ;  /* 0x0000000200037802 */ /* 0x000fe20000000f00 */
[----:B----4-:R-:W-:Y:S01]  /*d980*/  IMAD.MOV.U32 R0, RZ, RZ, 0x181f ;  /* 0x0000181fff007424 */ /* 0x010fe200078e00ff */
[----:B------:R-:W-:Y:S02]  /*d990*/  MOV R2, 0xd9b0 ;  /* 0x0000d9b000027802 */ /* 0x000fe40000000f00 */
[----:B--23--:R-:W-:Y:S05]  /*d9a0*/  CALL.REL.NOINC `($__internal_1_$__cuda_sm70_shflsync_idx_p) ;  /* 0x000007c000007944 */ /* 0x00cfea0003c00000 */
[----:B------:R-:W-:Y:S01]  /*d9b0*/  MOV R8, R0 ;  /* 0x0000000000087202 */ /* 0x000fe20000000f00 */
[----:B------:R-:W-:Y:S05]  /*d9c0*/  BRA `(.L_x_127) ;  /* 0xffffe31000007947 */ /* 0x000fea000383ffff */
.L_x_81:
[----:B------:R-:W-:Y:S01]  /*d9d0*/  IMAD.MOV.U32 R5, RZ, RZ, R12 ;  /* 0x000000ffff057224 */ /* 0x000fe200078e000c */
[----:B------:R-:W-:Y:S01]  /*d9e0*/  MOV R3, 0x2 ;  /* 0x0000000200037802 */ /* 0x000fe20000000f00 */
[----:B----4-:R-:W-:Y:S01]  /*d9f0*/  IMAD.MOV.U32 R0, RZ, RZ, 0x181f ;  /* 0x0000181fff007424 */ /* 0x010fe200078e00ff */
[----:B------:R-:W-:Y:S02]  /*da00*/  MOV R2, 0xda20 ;  /* 0x0000da2000027802 */ /* 0x000fe40000000f00 */
[----:B-123--:R-:W-:Y:S05]  /*da10*/  CALL.REL.NOINC `($__internal_1_$__cuda_sm70_shflsync_idx_p) ;  /* 0x0000075000007944 */ /* 0x00efea0003c00000 */
[----:B------:R-:W-:Y:S05]  /*da20*/  BRA `(.L_x_128) ;  /* 0xffffe2d000007947 */ /* 0x000fea000383ffff */
.L_x_84:
        /* <DEDUP_REMOVED lines=12> */
.L_x_86:
[----:B------:R-:W-:Y:S01]  /*daf0*/  IMAD.MOV.U32 R5, RZ, RZ, R78 ;  /* 0x000000ffff057224 */ /* 0x000fe200078e004e */
[----:B------:R-:W-:Y:S01]  /*db00*/  MOV R3, RZ ;  /* 0x000000ff00037202 */ /* 0x000fe20000000f00 */
[----:B------:R-:W-:Y:S01]  /*db10*/  IMAD.MOV.U32 R0, RZ, RZ, 0x1f ;  /* 0x0000001fff007424 */ /* 0x000fe200078e00ff */
[----:B------:R-:W-:Y:S02]  /*db20*/  MOV R2, 0xdb40 ;  /* 0x0000db4000027802 */ /* 0x000fe40000000f00 */
[----:B-1----:R-:W-:Y:S05]  /*db30*/  CALL.REL.NOINC `($__internal_1_$__cuda_sm70_shflsync_idx_p) ;  /* 0x0000063000007944 */ /* 0x002fea0003c00000 */
[----:B------:R-:W-:Y:S01]  /*db40*/  MOV R9, R0 ;  /* 0x0000000000097202 */ /* 0x000fe20000000f00 */
[----:B------:R-:W-:Y:S05]  /*db50*/  BRA `(.L_x_130) ;  /* 0xffffe4d000007947 */ /* 0x000fea000383ffff */
.L_x_87:
[----:B------:R-:W-:Y:S01]  /*db60*/  IMAD.MOV.U32 R5, RZ, RZ, R78 ;  /* 0x000000ffff057224 */ /* 0x000fe200078e004e */
[----:B------:R-:W-:Y:S01]  /*db70*/  MOV R3, 0x1 ;  /* 0x0000000100037802 */ /* 0x000fe20000000f00 */
[----:B------:R-:W-:Y:S01]  /*db80*/  IMAD.MOV.U32 R0, RZ, RZ, 0x1f ;  /* 0x0000001fff007424 */ /* 0x000fe200078e00ff */
[----:B------:R-:W-:Y:S02]  /*db90*/  MOV R2, 0xdbb0 ;  /* 0x0000dbb000027802 */ /* 0x000fe40000000f00 */
[----:B-123--:R-:W-:Y:S05]  /*dba0*/  CALL.REL.NOINC `($__internal_1_$__cuda_sm70_shflsync_idx_p) ;  /* 0x000005c000007944 */ /* 0x00efea0003c00000 */
[----:B------:R-:W-:Y:S01]  /*dbb0*/  MOV R8, R0 ;  /* 0x0000000000087202 */ /* 0x000fe20000000f00 */
[----:B------:R-:W-:Y:S05]  /*dbc0*/  BRA `(.L_x_131) ;  /* 0xffffe48000007947 */ /* 0x000fea000383ffff */
.L_x_88:
[----:B------:R-:W-:Y:S02]  /*dbd0*/  MOV R2, 0x1 ;  /* 0x0000000100027802 */ /* 0x000fe40000000f00 */
[----:B------:R-:W-:-:S02]  /*dbe0*/  MOV R3, 0xdc00 ;  /* 0x0000dc0000037802 */ /* 0x000fc40000000f00 */
[----:B--234-:R-:W-:Y:S05]  /*dbf0*/  CALL.REL.NOINC `($__internal_2_$__cuda_sm70_shflsync_up_p) ;  /* 0x000005c000007944 */ /* 0x01cfea0003c00000 */
[----:B------:R-:W-:Y:S05]  /*dc00*/  BRA `(.L_x_132) ;  /* 0xffffe56000007947 */ /* 0x000fea000383ffff */
.L_x_89:
[----:B------:R-:W-:Y:S02]  /*dc10*/  MOV R2, 0x2 ;  /* 0x0000000200027802 */ /* 0x000fe40000000f00 */
[----:B------:R-:W-:-:S02]  /*dc20*/  MOV R3, 0xdc40 ;  /* 0x0000dc4000037802 */ /* 0x000fc40000000f00 */
[----:B--23--:R-:W-:Y:S05]  /*dc30*/  CALL.REL.NOINC `($__internal_2_$__cuda_sm70_shflsync_up_p) ;  /* 0x0000058000007944 */ /* 0x00cfea0003c00000 */
        /* <DEDUP_REMOVED lines=23> */
.L_x_93:
[----:B------:R-:W-:Y:S02]  /*ddb0*/  MOV R2, 0x1 ;  /* 0x0000000100027802 */ /* 0x000fe40000000f00 */
[----:B------:R-:W-:Y:S02]  /*ddc0*/  MOV R3, 0xdde0 ;  /* 0x0000dde000037802 */ /* 0x000fe40000000f00 */
[----:B------:R-:W-:Y:S05]  /*ddd0*/  CALL.REL.NOINC `($__internal_2_$__cuda_sm70_shflsync_up_p) ;  /* 0x000003e000007944 */ /* 0x000fea0003c00000 */
[----:B------:R-:W-:Y:S01]  /*dde0*/  MOV R2, R4 ;  /* 0x0000000400027202 */ /* 0x000fe20000000f00 */
[----:B------:R-:W-:Y:S05]  /*ddf0*/  BRA `(.L_x_134) ;  /* 0xffffe5c000007947 */ /* 0x000fea000383ffff */
.L_x_94:
[----:B------:R-:W-:Y:S02]  /*de00*/  MOV R2, 0x2 ;  /* 0x0000000200027802 */ /* 0x000fe40000000f00 */
[----:B------:R-:W-:Y:S02]  /*de10*/  MOV R3, 0xde30 ;  /* 0x0000de3000037802 */ /* 0x000fe40000000f00 */
        /* <DEDUP_REMOVED lines=24> */
.L_x_96:
[----:B------:R-:W-:Y:S02]  /*dfa0*/  SEL R0, RZ, 0x1, P0 ;  /* 0x00000001ff007807 */ /* 0x000fe40000000000 */
[----:B------:R-:W-:Y:S02]  /*dfb0*/  MOV R2, 0xdfd0 ;  /* 0x0000dfd000027802 */ /* 0x000fe40000000f00 */
[----:B-1----:R-:W-:Y:S05]  /*dfc0*/  CALL.REL.NOINC `($__internal_3_$__cuda_sm70_votesync_ballot) ;  /* 0x0000026000007944 */ /* 0x002fea0003c00000 */
[----:B------:R-:W-:Y:S01]  /*dfd0*/  MOV R11, R0 ;  /* 0x00000000000b7202 */ /* 0x000fe20000000f00 */
[----:B------:R-:W-:Y:S05]  /*dfe0*/  BRA `(.L_x_136) ;  /* 0xffffe56000007947 */ /* 0x000fea000383ffff */
.L_x_97:
[----:B------:R-:W-:Y:S01]  /*dff0*/  IMAD.MOV.U32 R5, RZ, RZ, R6 ;  /* 0x000000ffff057224 */ /* 0x000fe200078e0006 */
[----:B---3--:R-:W-:Y:S01]  /*e000*/  MOV R3, R10 ;  /* 0x0000000a00037202 */ /* 0x008fe20000000f00 */
[----:B------:R-:W-:Y:S01]  /*e010*/  IMAD.MOV.U32 R0, RZ, RZ, 0x1f ;  /* 0x0000001fff007424 */ /* 0x000fe200078e00ff */
[----:B------:R-:W-:Y:S02]  /*e020*/  MOV R2, 0xe040 ;  /* 0x0000e04000027802 */ /* 0x000fe40000000f00 */
[----:B-12---:R-:W-:Y:S05]  /*e030*/  CALL.REL.NOINC `($__internal_1_$__cuda_sm70_shflsync_idx_p) ;  /* 0x0000013000007944 */ /* 0x006fea0003c00000 */
[----:B------:R-:W-:Y:S01]  /*e040*/  IMAD.MOV.U32 R8, RZ, RZ, R0 ;  /* 0x000000ffff087224 */ /* 0x000fe200078e0000 */
[----:B------:R-:W-:Y:S01]  /*e050*/  MOV R3, R10 ;  /* 0x0000000a00037202 */ /* 0x000fe20000000f00 */
[----:B------:R-:W-:Y:S01]  /*e060*/  IMAD.MOV.U32 R5, RZ, RZ, R7 ;  /* 0x000000ffff057224 */ /* 0x000fe200078e0007 */
[----:B------:R-:W-:Y:S02]  /*e070*/  MOV R0, 0x1f ;  /* 0x0000001f00007802 */ /* 0x000fe40000000f00 */
[----:B------:R-:W-:-:S02]  /*e080*/  MOV R2, 0xe0a0 ;  /* 0x0000e0a000027802 */ /* 0x000fc40000000f00 */
[----:B------:R-:W-:Y:S05]  /*e090*/  CALL.REL.NOINC `($__internal_1_$__cuda_sm70_shflsync_idx_p) ;  /* 0x000000d000007944 */ /* 0x000fea0003c00000 */
[----:B------:R-:W-:Y:S01]  /*e0a0*/  MOV R7, R0 ;  /* 0x0000000000077202 */ /* 0x000fe20000000f00 */
[----:B------:R-:W-:Y:S05]  /*e0b0*/  BRA `(.L_x_137) ;  /* 0xffffe4d000007947 */ /* 0x000fea000383ffff */
.L_x_100:
[----:B------:R-:W-:Y:S01]  /*e0c0*/  IMAD.MOV.U32 R5, RZ, RZ, R4 ;  /* 0x000000ffff057224 */ /* 0x000fe200078e0004 */
[----:B------:R-:W-:-:S02]  /*e0d0*/  MOV R0, 0x1f ;  /* 0x0000001f00007802 */ /* 0x000fc40000000f00 */
[----:B------:R-:W-:Y:S02]  /*e0e0*/  MOV R2, 0xe100 ;  /* 0x0000e10000027802 */ /* 0x000fe40000000f00 */
[----:B-1234-:R-:W-:Y:S05]  /*e0f0*/  CALL.REL.NOINC `($__internal_1_$__cuda_sm70_shflsync_idx_p) ;  /* 0x0000007000007944 */ /* 0x01efea0003c00000 */
[----:B------:R-:W-:Y:S01]  /*e100*/  MOV R13, R0 ;  /* 0x00000000000d7202 */ /* 0x000fe20000000f00 */
[----:B------:R-:W-:Y:S05]  /*e110*/  BRA `(.L_x_99) ;  /* 0xffffe4d000007947 */ /* 0x000fea000383ffff */
        .weak           $__internal_0_$__cuda_sm70_shflsync_bfly_p
        .type           $__internal_0_$__cuda_sm70_shflsync_bfly_p,@function
        .size           $__internal_0_$__cuda_sm70_shflsync_bfly_p,($__internal_1_$__cuda_sm70_shflsync_idx_p - $__internal_0_$__cuda_sm70_shflsync_bfly_p)
$__internal_0_$__cuda_sm70_shflsync_bfly_p:
[----:B------:R-:W-:Y:S04]  /*e120*/  WARPSYNC R6 ;  /* 0x0000000600007348 */ /* 0x000fe80003800000 */
[----:B------:R1:W2:Y:S02]  /*e130*/  SHFL.BFLY PT, R5, R2, R5, R7 ;  /* 0x0c00000502057389 */ /* 0x0002a400000e0007 */
[----:B-1----:R-:W-:Y:S02]  /*e140*/  MOV R2, R3 ;  /* 0x0000000300027202 */ /* 0x002fe40000000f00 */
[----:B------:R-:W-:-:S04]  /*e150*/  MOV R3, 0x0 ;  /* 0x0000000000037802 */ /* 0x000fc80000000f00 */
[----:B--2---:R-:W-:Y:S05]  /*e160*/  RET.REL.NODEC R2 `(_ZN7cutlass13device_kernelIN5flash19enable_sm80_to_sm89INS1_16FlashAttnFwdSm80INS1_25CollectiveMainloopFwdSm80ILi8ELi1ELb0EN4cute5tupleIJNS5_1CILi128EEENS7_ILi64EEENS7_ILi192EEEEEELi192ENS_10bfloat16_tEfNS_4arch4Sm80ELb0ELb0ELb1ELb1ELb0ELb0ELb1ELb1EEENS1_21CollectiveEpilogueFwdINS6_IJS8_SA_S9_EEENS6_IJNS7_ILi1EEESI_SI_EEESC_SE_Li256ELb1ELb1ELb1ELb0EEENS1_36VarlenDynamicPersistentTileSchedulerILi128ELi64ELi256ELi256ELb1ELb1ELb0ELb0ELb1ELb1EEEEEEEEEvNT_6ParamsE) ;  /* 0xffff1e9002007950 */ /* 0x004fea0003c3ffff */
        .weak           $__internal_1_$__cuda_sm70_shflsync_idx_p
        .type           $__internal_1_$__cuda_sm70_shflsync_idx_p,@function
        .size           $__internal_1_$__cuda_sm70_shflsync_idx_p,($__internal_2_$__cuda_sm70_shflsync_up_p - $__internal_1_$__cuda_sm70_shflsync_idx_p)
$__internal_1_$__cuda_sm70_shflsync_idx_p:
[----:B------:R-:W-:-:S04]  /*e170*/  MOV R79, 0xffffffff ;  /* 0xffffffff004f7802 */ /* 0x000fc80000000f00 */
[----:B------:R-:W-:Y:S04]  /*e180*/  WARPSYNC R79 ;  /* 0x0000004f00007348 */ /* 0x000fe80003800000 */
[----:B------:R1:W2:Y:S02]  /*e190*/  SHFL.IDX PT, R0, R5, R3, R0 ;  /* 0x0000000305007389 */ /* 0x0002a400000e0000 */
[----:B-1----:R-:W-:-:S04]  /*e1a0*/  MOV R3, 0x0 ;  /* 0x0000000000037802 */ /* 0x002fc80000000f00 */
[----:B--2---:R-:W-:Y:S05]  /*e1b0*/  RET.REL.NODEC R2 `(_ZN7cutlass13device_kernelIN5flash19enable_sm80_to_sm89INS1_16FlashAttnFwdSm80INS1_25CollectiveMainloopFwdSm80ILi8ELi1ELb0EN4cute5tupleIJNS5_1CILi128EEENS7_ILi64EEENS7_ILi192EEEEEELi192ENS_10bfloat16_tEfNS_4arch4Sm80ELb0ELb0ELb1ELb1ELb0ELb0ELb1ELb1EEENS1_21CollectiveEpilogueFwdINS6_IJS8_SA_S9_EEENS6_IJNS7_ILi1EEESI_SI_EEESC_SE_Li256ELb1ELb1ELb1ELb0EEENS1_36VarlenDynamicPersistentTileSchedulerILi128ELi64ELi256ELi256ELb1ELb1ELb0ELb0ELb1ELb1EEEEEEEEEvNT_6ParamsE) ;  /* 0xffff1e4002007950 */ /* 0x004fea0003c3ffff */
        .weak           $__internal_2_$__cuda_sm70_shflsync_up_p
        .type           $__internal_2_$__cuda_sm70_shflsync_up_p,@function
        .size           $__internal_2_$__cuda_sm70_shflsync_up_p,($__internal_3_$__cuda_sm70_votesync_ballot - $__internal_2_$__cuda_sm70_shflsync_up_p)
$__internal_2_$__cuda_sm70_shflsync_up_p:
[----:B------:R-:W-:Y:S02]  /*e1c0*/  IMAD.MOV.U32 R4, RZ, RZ, RZ ;  /* 0x000000ffff047224 */ /* 0x000fe400078e00ff */
[----:B------:R-:W-:-:S04]  /*e1d0*/  IMAD.MOV.U32 R10, RZ, RZ, -0x1 ;  /* 0xffffffffff0a7424 */ /* 0x000fc800078e00ff */
[----:B------:R-:W-:Y:S04]  /*e1e0*/  WARPSYNC R10 ;  /* 0x0000000a00007348 */ /* 0x000fe80003800000 */
[----:B------:R1:W2:Y:S02]  /*e1f0*/  SHFL.UP PT, R4, R0, R2, R4 ;  /* 0x0400000200047389 */ /* 0x0002a400000e0004 */
[----:B-1----:R-:W-:Y:S02]  /*e200*/  MOV R2, R3 ;  /* 0x0000000300027202 */ /* 0x002fe40000000f00 */
[----:B------:R-:W-:-:S04]  /*e210*/  MOV R3, 0x0 ;  /* 0x0000000000037802 */ /* 0x000fc80000000f00 */
[----:B--2---:R-:W-:Y:S05]  /*e220*/  RET.REL.NODEC R2 `(_ZN7cutlass13device_kernelIN5flash19enable_sm80_to_sm89INS1_16FlashAttnFwdSm80INS1_25CollectiveMainloopFwdSm80ILi8ELi1ELb0EN4cute5tupleIJNS5_1CILi128EEENS7_ILi64EEENS7_ILi192EEEEEELi192ENS_10bfloat16_tEfNS_4arch4Sm80ELb0ELb0ELb1ELb1ELb0ELb0ELb1ELb1EEENS1_21CollectiveEpilogueFwdINS6_IJS8_SA_S9_EEENS6_IJNS7_ILi1EEESI_SI_EEESC_SE_Li256ELb1ELb1ELb1ELb0EEENS1_36VarlenDynamicPersistentTileSchedulerILi128ELi64ELi256ELi256ELb1ELb1ELb0ELb0ELb1ELb1EEEEEEEEEvNT_6ParamsE) ;  /* 0xffff1dd002007950 */ /* 0x004fea0003c3ffff */
        .weak           $__internal_3_$__cuda_sm70_votesync_ballot
        .type           $__internal_3_$__cuda_sm70_votesync_ballot,@function
        .size           $__internal_3_$__cuda_sm70_votesync_ballot,(.L_x_4920 - $__internal_3_$__cuda_sm70_votesync_ballot)
$__internal_3_$__cuda_sm70_votesync_ballot:
[----:B------:R-:W-:Y:S01]  /*e230*/  ISETP.NE.U32.AND P0, PT, R0, 0x1, PT ;  /* 0x000000010000780c */ /* 0x000fe20003f05070 */
[----:B------:R-:W-:-:S04]  /*e240*/  IMAD.MOV.U32 R3, RZ, RZ, -0x1 ;  /* 0xffffffffff037424 */ /* 0x000fc800078e00ff */
[----:B------:R-:W-:Y:S08]  /*e250*/  WARPSYNC R3 ;  /* 0x0000000300007348 */ /* 0x000ff00003800000 */
[----:B------:R-:W-:-:S04]  /*e260*/  VOTE.ANY R0, PT, !P0 ;  /* 0x0000000000007806 */ /* 0x000fc800040e0100 */
[----:B------:R-:W-:Y:S01]  /*e270*/  LOP3.LUT R0, R0, R3, RZ, 0xc0, !PT ;  /* 0x0000000300007212 */ /* 0x000fe200078ec0ff */
[----:B------:R-:W-:-:S04]  /*e280*/  IMAD.MOV.U32 R3, RZ, RZ, 0x0 ;  /* 0x00000000ff037424 */ /* 0x000fc800078e00ff */
[----:B------:R-:W-:Y:S05]  /*e290*/  RET.REL.NODEC R2 `(_ZN7cutlass13device_kernelIN5flash19enable_sm80_to_sm89INS1_16FlashAttnFwdSm80INS1_25CollectiveMainloopFwdSm80ILi8ELi1ELb0EN4cute5tupleIJNS5_1CILi128EEENS7_ILi64EEENS7_ILi192EEEEEELi192ENS_10bfloat16_tEfNS_4arch4Sm80ELb0ELb0ELb1ELb1ELb0ELb0ELb1ELb1EEENS1_21CollectiveEpilogueFwdINS6_IJS8_SA_S9_EEENS6_IJNS7_ILi1EEESI_SI_EEESC_SE_Li256ELb1ELb1ELb1ELb0EEENS1_36VarlenDynamicPersistentTileSchedulerILi128ELi64ELi256ELi256ELb1ELb1ELb0ELb0ELb1ELb1EEEEEEEEEvNT_6ParamsE) ;  /* 0xffff1d6002007950 */ /* 0x000fea0003c3ffff */
.L_x_138:
        /* <DEDUP_REMOVED lines=14> */
.L_x_4920:


//--------------------- .text._ZN7cutlass13device_kernelIN5flash19enable_sm80_to_sm89INS1_16FlashAttnFwdSm80INS1_25CollectiveMainloopFwdSm80ILi8ELi1ELb0EN4cute5tupleIJNS5_1CILi128EEENS7_ILi64EEENS7_ILi192EEEEEELi192ENS_10bfloat16_tEfNS_4arch4Sm80ELb0ELb0ELb1ELb1ELb0ELb1ELb1ELb1EEENS1_21CollectiveEpilogueFwdINS6_IJS8_SA_S9_EEENS6_IJNS7_ILi1EEESI_SI_EEESC_SE_Li256ELb1ELb1ELb1ELb0EEENS1_36VarlenDynamicPersistentTileSchedulerILi128ELi64ELi256ELi256ELb1ELb1ELb0ELb0ELb1ELb1EEEEEEEEEvNT_6ParamsE --------------------------
	.section	.text._ZN7cutlass13device_kernelIN5flash19enable_sm80_to_sm89INS1_16FlashAttnFwdSm80INS1_25CollectiveMainloopFwdSm80ILi8ELi1ELb0EN4cute5tupleIJNS5_1CILi128EEENS7_ILi64EEENS7_ILi192EEEEEELi192ENS_10bfloat16_tEfNS_4arch4Sm80ELb0ELb0ELb1ELb1ELb0ELb1ELb1ELb1EEENS1_21CollectiveEpilogueFwdINS6_IJS8_SA_S9_EEENS6_IJNS7_ILi1EEESI_SI_EEESC_SE_Li256ELb1ELb1ELb1ELb0EEENS1_36VarlenDynamicPersistentTileSchedulerILi128ELi64ELi256ELi256ELb1ELb1ELb0ELb0ELb1ELb1EEEEEEEEEvNT_6ParamsE,"ax",@progbits
	.sectioninfo	@"SHI_REGISTERS=255"
	.align	128
.text._ZN7cutlass13device_kernelIN5flash19enable_sm80_to_sm89INS1_16FlashAttnFwdSm80INS1_25CollectiveMainloopFwdSm80ILi8ELi1ELb0EN4cute5tupleIJNS5_1CILi128EEENS7_ILi64EEENS7_ILi192EEEEEELi192ENS_10bfloat16_tEfNS_4arch4Sm80ELb0ELb0ELb1ELb1ELb0ELb1ELb1ELb1EEENS1_21CollectiveEpilogueFwdINS6_IJS8_SA_S9_EEENS6_IJNS7_ILi1EEESI_SI_EEESC_SE_Li256ELb1ELb1ELb1ELb0EEENS1_36VarlenDynamicPersistentTileSchedulerILi128ELi64ELi256ELi256ELb1ELb1ELb0ELb0ELb1ELb1EEEEEEEEEvNT_6ParamsE:
        .type           _ZN7cutlass13device_kernelIN5flash19enable_sm80_to_sm89INS1_16FlashAttnFwdSm80INS1_25CollectiveMainloopFwdSm80ILi8ELi1ELb0EN4cute5tupleIJNS5_1CILi128EEENS7_ILi64EEENS7_ILi192EEEEEELi192ENS_10bfloat16_tEfNS_4arch4Sm80ELb0ELb0ELb1ELb1ELb0ELb1ELb1ELb1EEENS1_21CollectiveEpilogueFwdINS6_IJS8_SA_S9_EEENS6_IJNS7_ILi1EEESI_SI_EEESC_SE_Li256ELb1ELb1ELb1ELb0EEENS1_36VarlenDynamicPersistentTileSchedulerILi128ELi64ELi256ELi256ELb1ELb1ELb0ELb0ELb1ELb1EEEEEEEEEvNT_6ParamsE,@function
        .size           _ZN7cutlass13device_kernelIN5flash19enable_sm80_to_sm89INS1_16FlashAttnFwdSm80INS1_25CollectiveMainloopFwdSm80ILi8ELi1ELb0EN4cute5tupleIJNS5_1CILi128EEENS7_ILi64EEENS7_ILi192EEEEEELi192ENS_10bfloat16_tEfNS_4arch4Sm80ELb0ELb0ELb1ELb1ELb0ELb1ELb1ELb1EEENS1_21CollectiveEpilogueFwdINS6_IJS8_SA_S9_EEENS6_IJNS7_ILi1EEESI_SI_EEESC_SE_Li256ELb1ELb1ELb1ELb0EEENS1_36VarlenDynamicPersistentTileSchedulerILi128ELi64ELi256ELi256ELb1ELb1ELb0ELb0ELb1ELb1EEEEEEEEEvNT_6ParamsE,(.L_x_4925 - _ZN7cutlass13device_kernelIN5flash19enable_sm80_to_sm89INS1_16FlashAttnFwdSm80INS1_25CollectiveMainloopFwdSm80ILi8ELi1ELb0EN4cute5tupleIJNS5_1CILi128EEENS7_ILi64EEENS7_ILi192EEEEEELi192ENS_10bfloat16_tEfNS_4arch4Sm80ELb0ELb0ELb1ELb1ELb0ELb1ELb1ELb1EEENS1_21CollectiveEpilogueFwdINS6_IJS8_SA_S9_EEENS6_IJNS7_ILi1EEESI_SI_EEESC_SE_Li256ELb1ELb1ELb1ELb0EEENS1_36VarlenDynamicPersistentTileSchedulerILi128ELi64ELi256ELi256ELb1ELb1ELb0ELb0ELb1ELb1EEEEEEEEEvNT_6ParamsE)
        .other          _ZN7cutlass13device_kernelIN5flash19enable_sm80_to_sm89INS1_16FlashAttnFwdSm80INS1_25CollectiveMainloopFwdSm80ILi8ELi1ELb0EN4cute5tupleIJNS5_1CILi128EEENS7_ILi64EEENS7_ILi192EEEEEELi192ENS_10bfloat16_tEfNS_4arch4Sm80ELb0ELb0ELb1ELb1ELb0ELb1ELb1ELb1EEENS1_21CollectiveEpilogueFwdINS6_IJS8_SA_S9_EEENS6_IJNS7_ILi1EEESI_SI_EEESC_SE_Li256ELb1ELb1ELb1ELb0EEENS1_36VarlenDynamicPersistentTileSchedulerILi128ELi64ELi256ELi256ELb1ELb1ELb0ELb0ELb1ELb1EEEEEEEEEvNT_6ParamsE,@"STO_CUDA_ENTRY STV_DEFAULT"
_ZN7cutlass13device_kernelIN5flash19enable_sm80_to_sm89INS1_16FlashAttnFwdSm80INS1_25CollectiveMainloopFwdSm80ILi8ELi1ELb0EN4cute5tupleIJNS5_1CILi128EEENS7_ILi64EEENS7_ILi192EEEEEELi192ENS_10bfloat16_tEfNS_4arch4Sm80ELb0ELb0ELb1ELb1ELb0ELb1ELb1ELb1EEENS1_21CollectiveEpilogueFwdINS6_IJS8_SA_S9_EEENS6_IJNS7_ILi1EEESI_SI_EEESC_SE_Li256ELb1ELb1ELb1ELb0EEENS1_36VarlenDynamicPersistentTileSchedulerILi128ELi64ELi256ELi256ELb1ELb1ELb0ELb0ELb1ELb1EEEEEEEEEvNT_6ParamsE:
        /* <DEDUP_REMOVED lines=13> */
[----:B------:R-:W-:-:S02]  /*00d0*/  IMAD.MOV.U32 R8, RZ, RZ, RZ ;  /* 0x000000ffff087224 */ /* 0x000fc400078e00ff */
[----:B------:R-:W-:Y:S01]  /*00e0*/  IMAD.MOV.U32 R7, RZ, RZ, RZ ;  /* 0x000000ffff077224 */ /* 0x000fe200078e00ff */
        /* <DEDUP_REMOVED lines=13> */
[----:B------:R-:W-:Y:S02]  /*01c0*/  ISETP.GE.U32.AND P1, PT, R15, 0x10, PT ;  /* 0x000000100f00780c */ /* 0x000fe40003f26070 */
[----:B------:R-:W-:Y:S01]  /*01d0*/  MOV R10, RZ ;  /* 0x000000ff000a7202 */ /* 0x000fe20000000f00 */
[----:B---3--:R-:W-:-:S05]  /*01e0*/  IMAD R4, R8, R7, RZ ;  /* 0x0000000708047224 */ /* 0x008fca00078e02ff */
[----:B------:R-:W3:Y:S02]  /*01f0*/  SHFL.UP PT, R0, R4, 0x1, RZ ;  /* 0x0420000004007989 */ /* 0x000ee400000e00ff */
[----:B---3--:R-:W-:-:S05]  /*0200*/  SEL R0, R0, RZ, P5 ;  /* 0x000000ff00007207 */ /* 0x008fca0002800000 */
[----:B------:R-:W-:-:S05]  /*0210*/  IMAD.IADD R4, R4, 0x1, R0 ;  /* 0x0000000104047824 */ /* 0x000fca00078e0200 */
[----:B------:R-:W3:Y:S02]  /*0220*/  SHFL.UP PT, R0, R4, 0x2, RZ ;  /* 0x0440000004007989 */ /* 0x000ee400000e00ff */
[----:B---3--:R-:W-:-:S04]  /*0230*/  SEL R0, R0, RZ, P4 ;  /* 0x000000ff00007207 */ /* 0x008fc80002000000 */
[----:B------:R-:W-:-:S05]  /*0240*/  IADD3 R4, R4, R0, RZ ;  /* 0x0000000004047210 */ /* 0x000fca0007ffe0ff */
        /* <DEDUP_REMOVED lines=16> */
.L_x_144:
        /* <DEDUP_REMOVED lines=17> */
.L_x_300:
        /* <DEDUP_REMOVED lines=16> */
.L_x_301:
[----:B---3--:R-:W-:-:S05]  /*0560*/  IMAD R0, R0, c[0x0][0x538], RZ ;  /* 0x00014e0000007a24 */ /* 0x008fca00078e02ff */
[----:B------:R-:W-:-:S04]  /*0570*/  IADD3 R6, R0, R6, RZ ;  /* 0x0000000600067210 */ /* 0x000fc80007ffe0ff */
[----:B------:R-:W-:-:S13]  /*0580*/  ISETP.GT.AND P0, PT, R6, UR4, PT ;  /* 0x0000000406007c0c */ /* 0x000fda000bf04270 */
[----:B-12---:R-:W-:Y:S05]  /*0590*/  @!P0 BRA `(.L_x_144) ;  /* 0xfffffdb000008947 */ /* 0x006fea000383ffff */
.L_x_140:
[----:B------:R-:W-:-:S05]  /*05a0*/  IADD3 R13, -R0, R6, RZ ;  /* 0x00000006000d7210 */ /* 0x000fca0007ffe1ff */
[----:B------:R-:W-:-:S05]  /*05b0*/  IMAD R0, R4, c[0x0][0x538], R13 ;  /* 0x00014e0004007a24 */ /* 0x000fca00078e020d */
[----:B------:R-:W-:Y:S01]  /*05c0*/  ISETP.GT.AND P0, PT, R0, UR4, PT ;  /* 0x0000000400007c0c */ /* 0x000fe2000bf04270 */
[----:B------:R-:W-:-:S12]  /*05d0*/  BRA.DIV ~URZ, `(.L_x_145) ;  /* 0x000178727f007947 */ /* 0x000fd8000b800000 */
[----:B------:R-:W-:-:S04]  /*05e0*/  VOTE.ANY R5, PT, !P0 ;  /* 0x0000000000057806 */ /* 0x000fc800040e0100 */
.L_x_302:
[----:B------:R1:W3:Y:S01]  /*05f0*/  POPC R14, R5 ;  /* 0x00000005000e7309 */ /* 0x0002e20000000000 */
[----:B------:R-:W-:Y:S05]  /*0600*/  BRA.DIV ~URZ, `(.L_x_146) ;  /* 0x000178927f007947 */ /* 0x000fea000b800000 */
[----:B---3--:R3:W4:Y:S01]  /*0610*/  SHFL.IDX PT, R12, R8, R14, 0x1f ;  /* 0x00001f0e080c7589 */ /* 0x00872200000e0000 */
[----:B------:R-:W-:-:S03]  /*0620*/  MOV R6, RZ ;  /* 0x000000ff00067202 */ /* 0x000fc60000000f00 */
[----:B------:R3:W1:Y:S04]  /*0630*/  SHFL.IDX PT, R11, R7, R14, 0x1f ;  /* 0x00001f0e070b7589 */ /* 0x00066800000e0000 */
.L_x_303:
[----:B------:R-:W-:Y:S01]  /*0640*/  ISETP.NE.AND P0, PT, R5, RZ, PT ;  /* 0x000000ff0500720c */ /* 0x000fe20003f05270 */
[----:B------:R-:W-:-:S12]  /*0650*/  BSSY B0, `(.L_x_147) ;  /* 0x0000005000007945 */ /* 0x000fd80003800000 */
[----:B------:R-:W-:Y:S05]  /*0660*/  @!P0 BRA `(.L_x_148) ;  /* 0x0000003000008947 */ /* 0x000fea0003800000 */
[----:B------:R-:W-:Y:S01]  /*0670*/  IADD3 R3, R14, -0x1, RZ ;  /* 0xffffffff0e037810 */ /* 0x000fe20007ffe0ff */
[----:B------:R-:W-:Y:S05]  /*0680*/  BRA.DIV ~URZ, `(.L_x_149) ;  /* 0x000178f27f007947 */ /* 0x000fea000b800000 */
[----:B------:R3:W4:Y:S02]  /*0690*/  SHFL.IDX PT, R6, R4, R3, 0x1f ;  /* 0x00001f0304067589 */ /* 0x00072400000e0000 */
.L_x_148:
[----:B------:R-:W-:Y:S05]  /*06a0*/  BSYNC B0 ;  /* 0x0000000000007941 */ /* 0x000fea0003800000 */
.L_x_147:
[----:B----4-:R-:W-:Y:S01]  /*06b0*/  IABS R0, R12 ;  /* 0x0000000c00007213 */ /* 0x010fe20000000000 */
[----:B--2---:R-:W-:Y:S02]  /*06c0*/  IMAD R244, R6, c[0x0][0x538], R13 ;  /* 0x00014e0006f47a24 */ /* 0x004fe400078e020d */
[----:B------:R-:W-:Y:S02]  /*06d0*/  IMAD.IADD R247, R14, 0x1, R10 ;  /* 0x000000010ef77824 */ /* 0x000fe400078e020a */
[----:B-1----:R-:W-:Y:S01]  /*06e0*/  IMAD.MOV.U32 R5, RZ, RZ, R0 ;  /* 0x000000ffff057224 */ /* 0x002fe200078e0000 */
[----:B------:R-:W-:Y:S02]  /*06f0*/  IABS R0, R11 ;  /* 0x0000000b00007213 */ /* 0x000fe40000000000 */
[----:B------:R-:W-:Y:S01]  /*0700*/  IADD3 R245, -R244, UR4, RZ ;  /* 0x00000004f4f57c10 */ /* 0x000fe2000fffe1ff */
[----:B------:R-:W1:Y:S02]  /*0710*/  I2F.RP R2, R5 ;  /* 0x0000000500027306 */ /* 0x000e640000209400 */
[----:B---3--:R-:W-:Y:S01]  /*0720*/  IMAD.MOV.U32 R7, RZ, RZ, R0 ;  /* 0x000000ffff077224 */ /* 0x008fe200078e0000 */
[----:B------:R-:W-:-:S02]  /*0730*/  IABS R6, R245 ;  /* 0x000000f500067213 */ /* 0x000fc40000000000 */
[----:B------:R-:W-:-:S03]  /*0740*/  IABS R0, R12 ;  /* 0x0000000c00007213 */ /* 0x000fc60000000000 */
[----:B------:R-:W-:Y:S01]  /*0750*/  I2F.RP R8, R7 ;  /* 0x0000000700087306 */ /* 0x000fe20000209400 */
[----:B------:R-:W-:-:S07]  /*0760*/  IADD3 R0, RZ, -R0, RZ ;  /* 0x80000000ff007210 */ /* 0x000fce0007ffe0ff */
[----:B-1----:R-:W1:Y:S02]  /*0770*/  MUFU.RCP R2, R2 ;  /* 0x0000000200027308 */ /* 0x002e640000001000 */
[----:B-1----:R-:W-:-:S06]  /*0780*/  IADD3 R2, R2, 0xffffffe, RZ ;  /* 0x0ffffffe02027810 */ /* 0x002fcc0007ffe0ff */
[----:B------:R-:W1:Y:S02]  /*0790*/  F2I.FTZ.U32.TRUNC.NTZ R3, R2 ;  /* 0x0000000200037305 */ /* 0x000e64000021f000 */
        /* <DEDUP_REMOVED lines=8> */
[----:B------:R-:W-:Y:S02]  /*0820*/  ISETP.GT.U32.AND P0, PT, R5, R0, PT ;  /* 0x000000000500720c */ /* 0x000fe40003f04070 */
[----:B-1----:R-:W-:-:S11]  /*0830*/  IADD3 R3, R3, 0xffffffe, RZ ;  /* 0x0ffffffe03037810 */ /* 0x002fd60007ffe0ff */
[----:B------:R-:W-:Y:S01]  /*0840*/  @!P0 IMAD.IADD R0, R0, 0x1, -R5 ;  /* 0x0000000100008824 */ /* 0x000fe200078e0a05 */
[----:B------:R-:W-:Y:S02]  /*0850*/  @!P0 IADD3 R2, R2, 0x1, RZ ;  /* 0x0000000102028810 */ /* 0x000fe40007ffe0ff */
[----:B------:R-:W-:Y:S01]  /*0860*/  ISETP.NE.AND P0, PT, R12, RZ, PT ;  /* 0x000000ff0c00720c */ /* 0x000fe20003f05270 */
[----:B------:R-:W1:Y:S01]  /*0870*/  F2I.FTZ.U32.TRUNC.NTZ R3, R3 ;  /* 0x0000000300037305 */ /* 0x000e62000021f000 */
[----:B------:R-:W-:Y:S02]  /*0880*/  ISETP.GE.U32.AND P2, PT, R0, R5, PT ;  /* 0x000000050000720c */ /* 0x000fe40003f46070 */
[----:B------:R-:W-:-:S04]  /*0890*/  LOP3.LUT R0, R245, R12, RZ, 0x3c, !PT ;  /* 0x0000000cf5007212 */ /* 0x000fc800078e3cff */
[----:B------:R-:W-:-:S07]  /*08a0*/  ISETP.GE.AND P1, PT, R0, RZ, PT ;  /* 0x000000ff0000720c */ /* 0x000fce0003f26270 */
[----:B------:R-:W-:Y:S02]  /*08b0*/  @P2 IADD3 R2, R2, 0x1, RZ ;  /* 0x0000000102022810 */ /* 0x000fe40007ffe0ff */
[----:B-1----:R-:W-:-:S03]  /*08c0*/  IADD3 R0, RZ, -R3, RZ ;  /* 0x80000003ff007210 */ /* 0x002fc60007ffe0ff */
[----:B------:R-:W-:Y:S02]  /*08d0*/  IMAD.MOV.U32 R4, RZ, RZ, R2 ;  /* 0x000000ffff047224 */ /* 0x000fe400078e0002 */
[----:B------:R-:W-:Y:S01]  /*08e0*/  IMAD.MOV.U32 R2, RZ, RZ, R0 ;  /* 0x000000ffff027224 */ /* 0x000fe200078e0000 */
[----:B------:R-:W-:Y:S01]  /*08f0*/  IABS R0, R11 ;  /* 0x0000000b00007213 */ /* 0x000fe20000000000 */
[----:B------:R-:W-:Y:S01]  /*0900*/  @!P1 IMAD.MOV R4, RZ, RZ, -R4 ;  /* 0x000000ffff049224 */ /* 0x000fe200078e0a04 */
[----:B------:R-:W-:Y:S01]  /*0910*/  @!P0 LOP3.LUT R4, RZ, R12, RZ, 0x33, !PT ;  /* 0x0000000cff048212 */ /* 0x000fe200078e33ff */
[----:B------:R-:W-:Y:S01]  /*0920*/  IMAD R5, R2, R7, RZ ;  /* 0x0000000702057224 */ /* 0x000fe200078e02ff */
[----:B------:R-:W-:Y:S01]  /*0930*/  MOV R2, RZ ;  /* 0x000000ff00027202 */ /* 0x000fe20000000f00 */
[----:B------:R-:W-:Y:S01]  /*0940*/  IMAD.MOV R6, RZ, RZ, -R0 ;  /* 0x000000ffff067224 */ /* 0x000fe200078e0a00 */
[----:B------:R-:W-:-:S03]  /*0950*/  IABS R8, R4 ;  /* 0x0000000400087213 */ /* 0x000fc60000000000 */
        /* <DEDUP_REMOVED lines=22> */
.L_x_141:
[----:B--2---:R-:W-:Y:S01]  /*0ac0*/  IMAD.MOV.U32 R245, RZ, RZ, RZ ;  /* 0x000000fffff57224 */ /* 0x004fe200078e00ff */
[----:B------:R-:W-:Y:S01]  /*0ad0*/  MOV R246, RZ ;  /* 0x000000ff00f67202 */ /* 0x000fe20000000f00 */
[----:B------:R-:W-:Y:S01]  /*0ae0*/  IMAD.U32 R244, RZ, RZ, UR4 ;  /* 0x00000004fff47e24 */ /* 0x000fe2000f8e00ff */
[----:B------:R-:W-:Y:S02]  /*0af0*/  MOV R247, c[0x0][0x53c] ;  /* 0x00014f0000f77a02 */ /* 0x000fe40000000f00 */
.L_x_150:
[----:B------:R-:W-:Y:S01]  /*0b00*/  ISETP.NE.AND P0, PT, R15, RZ, PT ;  /* 0x000000ff0f00720c */ /* 0x000fe20003f05270 */
[----:B------:R-:W-:-:S12]  /*0b10*/  WARPSYNC 0xffffffff ;  /* 0xffffffff00007948 */ /* 0x000fd80003800000 */
[----:B------:R1:W-:Y:S04]  /*0b20*/  @!P0 STS.128 [0x18100], R244 ;  /* 0x018100f4ff008388 */ /* 0x0003e80000000c00 */
[----:B------:R-:W-:Y:S06]  /*0b30*/  BAR.ARV 0x5, 0x100 ;  /* 0x0144000000007b1d */ /* 0x000fec0000002000 */
.L_x_139:
[----:B-12---:R-:W-:-:S13]  /*0b40*/  ISETP.GE.AND P0, PT, R247, c[0x0][0x53c], PT ;  /* 0x00014f00f7007a0c */ /* 0x006fda0003f06270 */
[----:B------:R-:W-:Y:S05]  /*0b50*/  @P0 EXIT ;  /* 0x000000000000094d */ /* 0x000fea0003800000 */
[----:B------:R-:W1:Y:S02]  /*0b60*/  S2R R12, SR_TID.X ;  /* 0x00000000000c7919 */ /* 0x000e640000002100 */
[----:B-1----:R-:W-:-:S04]  /*0b70*/  SHF.R.S32.HI R10, RZ, 0x1f, R12 ;  /* 0x0000001fff0a7819 */ /* 0x002fc8000001140c */
[CC--:B------:R-:W-:Y:S02]  /*0b80*/  LEA.HI R9, R10.reuse, R12.reuse, RZ, 0x3 ;  /* 0x0000000c0a097211 */ /* 0x0c0fe400078f18ff */
[----:B------:R-:W-:Y:S02]  /*0b90*/  LEA.HI R2, R10, R12, RZ, 0x4 ;  /* 0x0000000c0a027211 */ /* 0x000fe400078f20ff */
[----:B------:R-:W-:Y:S02]  /*0ba0*/  LOP3.LUT R4, R9, 0xfffffff8, RZ, 0xc0, !PT ;  /* 0xfffffff809047812 */ /* 0x000fe400078ec0ff */
[----:B------:R-:W-:Y:S02]  /*0bb0*/  SHF.R.S32.HI R21, RZ, 0x3, R9 ;  /* 0x00000003ff157819 */ /* 0x000fe40000011409 */
[----:B------:R-:W-:Y:S01]  /*0bc0*/  SHF.R.S32.HI R3, RZ, 0x4, R2 ;  /* 0x00000004ff037819 */ /* 0x000fe20000011402 */
[----:B------:R-:W-:Y:S01]  /*0bd0*/  IMAD.IADD R11, R12, 0x1, -R4 ;  /* 0x000000010c0b7824 */ /* 0x000fe200078e0a04 */
[C---:B------:R-:W-:Y:S01]  /*0be0*/  LOP3.LUT R0, R2.reuse, 0xfffffff0, RZ, 0xc0, !PT ;  /* 0xfffffff002007812 */ /* 0x040fe200078ec0ff */
[----:B------:R-:W-:Y:S01]  /*0bf0*/  IMAD.SHL.U32 R5, R21, 0x40, RZ ;  /* 0x0000004015057824 */ /* 0x000fe200078e00ff */
[----:B------:R-:W-:Y:S01]  /*0c00*/  LEA.HI R4, R2, R3, RZ, 0x1 ;  /* 0x0000000302047211 */ /* 0x000fe200078f08ff */
[----:B------:R-:W-:-:S02]  /*0c10*/  IMAD.SHL.U32 R232, R11, 0x8, RZ ;  /* 0x000000080be87824 */ /* 0x000fc400078e00ff */
[----:B------:R-:W-:Y:S01]  /*0c20*/  IMAD.IADD R2, R12, 0x1, -R0 ;  /* 0x000000010c027824 */ /* 0x000fe200078e0a00 */
[----:B------:R-:W-:Y:S01]  /*0c30*/  LOP3.LUT R0, R5, 0x1c0, RZ, 0xc0, !PT ;  /* 0x000001c005007812 */ /* 0x000fe200078ec0ff */
[----:B------:R-:W-:Y:S01]  /*0c40*/  IMAD.SHL.U32 R7, R11, 0x40, RZ ;  /* 0x000000400b077824 */ /* 0x000fe200078e00ff */
[----:B------:R-:W-:Y:S02]  /*0c50*/  LOP3.LUT R4, R4, 0xfffffffe, RZ, 0xc0, !PT ;  /* 0xfffffffe04047812 */ /* 0x000fe400078ec0ff */
[----:B------:R-:W-:Y:S02]  /*0c60*/  SHF.R.S32.HI R8, RZ, 0x1f, R2 ;  /* 0x0000001fff087819 */ /* 0x000fe40000011402 */
[----:B------:R-:W-:Y:S01]  /*0c70*/  LOP3.LUT R6, R0, 0x38, R232, 0xf8, !PT ;  /* 0x0000003800067812 */ /* 0x000fe200078ef8e8 */
[----:B------:R-:W-:Y:S01]  /*0c80*/  IMAD.IADD R15, R3, 0x1, -R4 ;  /* 0x00000001030f7824 */ /* 0x000fe200078e0a04 */
[----:B------:R-:W-:Y:S02]  /*0c90*/  SHF.R.U32.HI R5, RZ, 0x3, R0 ;  /* 0x00000003ff057819 */ /* 0x000fe40000011600 */
[----:B------:R-:W-:-:S02]  /*0ca0*/  LEA.HI R16, R8, R2, RZ, 0x3 ;  /* 0x0000000208107211 */ /* 0x000fc400078f18ff */
[----:B------:R-:W-:Y:S02]  /*0cb0*/  LOP3.LUT R6, R6, R5, RZ, 0x3c, !PT ;  /* 0x0000000506067212 */ /* 0x000fe400078e3cff */
[----:B------:R-:W-:Y:S02]  /*0cc0*/  LOP3.LUT R0, R7, 0x1c0, RZ, 0xc0, !PT ;  /* 0x000001c007007812 */ /* 0x000fe400078ec0ff */
[----:B------:R-:W-:Y:S02]  /*0cd0*/  LOP3.LUT R5, R16, 0xfffffff8, RZ, 0xc0, !PT ;  /* 0xfffffff810057812 */ /* 0x000fe400078ec0ff */
[-C--:B------:R-:W-:Y:S02]  /*0ce0*/  LEA.HI R3, R10, R12.reuse, RZ, 0x6 ;  /* 0x0000000c0a037211 */ /* 0x080fe400078f30ff */
[----:B------:R-:W-:Y:S01]  /*0cf0*/  LOP3.LUT R4, R0, 0x8, R9, 0xf8, !PT ;  /* 0x0000000800047812 */ /* 0x000fe200078ef809 */
[----:B------:R-:W-:Y:S01]  /*0d00*/  IMAD.IADD R7, R2, 0x1, -R5 ;  /* 0x0000000102077824 */ /* 0x000fe200078e0a05 */
[----:B------:R-:W-:Y:S01]  /*0d10*/  SHF.R.U32.HI R0, RZ, 0x3, R0 ;  /* 0x00000003ff007819 */ /* 0x000fe20000011600 */
[----:B------:R-:W-:Y:S01]  /*0d20*/  IMAD.SHL.U32 R3, R3, 0x8, RZ ;  /* 0x0000000803037824 */ /* 0x000fe200078e00ff */
[----:B------:R-:W-:-:S02]  /*0d30*/  LEA.HI R5, R10, R12, RZ, 0x2 ;  /* 0x0000000c0a057211 */ /* 0x000fc400078f10ff */
[----:B------:R-:W-:Y:S02]  /*0d40*/  LOP3.LUT R17, R4, R0, RZ, 0x3c, !PT ;  /* 0x0000000004117212 */ /* 0x000fe400078e3cff */
[----:B------:R-:W-:Y:S02]  /*0d50*/  LEA.HI R2, R10, R12, RZ, 0x5 ;  /* 0x0000000c0a027211 */ /* 0x000fe400078f28ff */
[--C-:B------:R-:W-:Y:S02]  /*0d60*/  SHF.R.S32.HI R229, RZ, 0x2, R5.reuse ;  /* 0x00000002ffe57819 */ /* 0x100fe40000011405 */
[----:B------:R-:W-:Y:S02]  /*0d70*/  SHF.R.S32.HI R0, RZ, 0x1f, R5 ;  /* 0x0000001fff007819 */ /* 0x000fe40000011405 */
[----:B------:R-:W-:Y:S02]  /*0d80*/  LOP3.LUT R203, R6, 0x7ffffe00, R3, 0xf8, !PT ;  /* 0x7ffffe0006cb7812 */ /* 0x000fe400078ef803 */
[----:B------:R-:W-:-:S02]  /*0d90*/  SHF.R.S32.HI R6, RZ, 0x5, R2 ;  /* 0x00000005ff067819 */ /* 0x000fc40000011402 */
[----:B------:R-:W-:Y:S01]  /*0da0*/  SHF.R.S32.HI R3, RZ, 0x1f, R2 ;  /* 0x0000001fff037819 */ /* 0x000fe20000011402 */
[----:B------:R-:W-:Y:S01]  /*0db0*/  IMAD.SHL.U32 R203, R203, 0x2, RZ ;  /* 0x00000002cbcb7824 */ /* 0x000fe200078e00ff */
[----:B------:R-:W-:Y:S01]  /*0dc0*/  LEA.HI R0, R0, R229, RZ, 0x3 ;  /* 0x000000e500007211 */ /* 0x000fe200078f18ff */
[----:B------:R-:W-:Y:S01]  /*0dd0*/  IMAD.SHL.U32 R14, R6, 0x400, RZ ;  /* 0x00000400060e7824 */ /* 0x000fe200078e00ff */
[----:B------:R-:W-:Y:S02]  /*0de0*/  LOP3.LUT R2, R2, 0xffffffe0, RZ, 0xc0, !PT ;  /* 0xffffffe002027812 */ /* 0x000fe400078ec0ff */
[----:B------:R-:W-:Y:S02]  /*0df0*/  LOP3.LUT R4, R5, 0xfffffffc, RZ, 0xc0, !PT ;  /* 0xfffffffc05047812 */ /* 0x000fe400078ec0ff */
[----:B------:R-:W-:Y:S01]  /*0e00*/  LEA.HI R3, R3, R6, RZ, 0x3 ;  /* 0x0000000603037211 */ /* 0x000fe200078f18ff */
[----:B------:R-:W-:Y:S01]  /*0e10*/  IMAD.IADD R5, R12, 0x1, -R2 ;  /* 0x000000010c057824 */ /* 0x000fe200078e0a02 */
[----:B------:R-:W-:Y:S01]  /*0e20*/  LOP3.LUT R0, R0, 0xfffffff8, RZ, 0xc0, !PT ;  /* 0xfffffff800007812 */ /* 0x000fe200078ec0ff */
[----:B------:R-:W-:Y:S01]  /*0e30*/  IMAD.IADD R22, R12, 0x1, -R4 ;  /* 0x000000010c167824 */ /* 0x000fe200078e0a04 */
[----:B------:R-:W-:-:S02]  /*0e40*/  LOP3.LUT R2, R3, 0xffffff8, RZ, 0xc0, !PT ;  /* 0x0ffffff803027812 */ /* 0x000fc400078ec0ff */
[----:B------:R-:W-:Y:S01]  /*0e50*/  SHF.R.S32.HI R4, RZ, 0x1f, R5 ;  /* 0x0000001fff047819 */ /* 0x000fe20000011405 */
[C---:B------:R-:W-:Y:S01]  /*0e60*/  IMAD.IADD R3, R229.reuse, 0x1, -R0 ;  /* 0x00000001e5037824 */ /* 0x040fe200078e0a00 */
[----:B------:R-:W-:Y:S01]  /*0e70*/  IADD3 R18, R229, 0x40, RZ ;  /* 0x00000040e5127810 */ /* 0x000fe20007ffe0ff */
[----:B------:R-:W-:Y:S01]  /*0e80*/  IMAD.SHL.U32 R106, R22, 0x4, RZ ;  /* 0x00000004166a7824 */ /* 0x000fe200078e00ff */
[----:B------:R-:W-:Y:S01]  /*0e90*/  LEA.HI R0, R4, R5, RZ, 0x2 ;  /* 0x0000000504007211 */ /* 0x000fe200078f10ff */
[----:B------:R-:W-:Y:S01]  /*0ea0*/  IMAD.IADD R8, R6, 0x1, -R2 ;  /* 0x0000000106087824 */ /* 0x000fe200078e0a02 */
[----:B------:R-:W-:Y:S01]  /*0eb0*/  LOP3.LUT R9, R3, 0x1, RZ, 0xc0, !PT ;  /* 0x0000000103097812 */ /* 0x000fe200078ec0ff */
[----:B------:R-:W-:Y:S01]  /*0ec0*/  IMAD.SHL.U32 R100, R22, 0x8, RZ ;  /* 0x0000000816647824 */ /* 0x000fe200078e00ff */
[----:B------:R-:W-:Y:S02]  /*0ed0*/  IADD3 R140, R106, 0x20, RZ ;  /* 0x000000206a8c7810 */ /* 0x000fe40007ffe0ff */
[----:B------:R-:W-:-:S02]  /*0ee0*/  ISETP.NE.U32.AND P0, PT, R9, 0x1, PT ;  /* 0x000000010900780c */ /* 0x000fc40003f05070 */
[C---:B------:R-:W-:Y:S01]  /*0ef0*/  IADD3 R105, R106.reuse, 0x40, RZ ;  /* 0x000000406a697810 */ /* 0x040fe20007ffe0ff */
[C---:B------:R-:W-:Y:S01]  /*0f00*/  IMAD.IADD R2, R106.reuse, 0x1, R140 ;  /* 0x000000016a027824 */ /* 0x040fe200078e028c */
[C---:B------:R-:W-:Y:S01]  /*0f10*/  R2P PR, R3.reuse, 0x6 ;  /* 0x0000000603007804 */ /* 0x040fe20000000000 */
[----:B------:R-:W-:Y:S01]  /*0f20*/  IMAD.SHL.U32 R3, R3, 0x40, RZ ;  /* 0x0000004003037824 */ /* 0x000fe200078e00ff */
[----:B------:R-:W-:Y:S01]  /*0f30*/  SHF.R.S32.HI R4, RZ, 0x2, R0 ;  /* 0x00000002ff047819 */ /* 0x000fe20000011400 */
[----:B------:R-:W-:Y:S01]  /*0f40*/  IMAD.IADD R0, R106, 0x1, R105 ;  /* 0x000000016a007824 */ /* 0x000fe200078e0269 */
[----:B------:R-:W-:Y:S02]  /*0f50*/  SHF.R.S32.HI R5, RZ, 0x1f, R2 ;  /* 0x0000001fff057819 */ /* 0x000fe40000011402 */
[----:B------:R-:W-:Y:S01]  /*0f60*/  LOP3.LUT R20, R3, 0x1c0, RZ, 0xc0, !PT ;  /* 0x000001c003147812 */ /* 0x000fe200078ec0ff */
[----:B------:R-:W-:Y:S01]  /*0f70*/  IMAD R9, R8, 0x10, R4 ;  /* 0x0000001008097824 */ /* 0x000fe200078e0204 */
[----:B------:R-:W-:Y:S01]  /*0f80*/  SHF.R.S32.HI R4, RZ, 0x1f, R0 ;  /* 0x0000001fff047819 */ /* 0x000fe20000011400 */
[----:B------:R-:W-:Y:S01]  /*0f90*/  IMAD.SHL.U32 R3, R15, 0x8, RZ ;  /* 0x000000080f037824 */ /* 0x000fe200078e00ff */
[----:B------:R-:W-:-:S02]  /*0fa0*/  LEA.HI R8, R5, R2, RZ, 0x3 ;  /* 0x0000000205087211 */ /* 0x000fc400078f18ff */
[----:B------:R-:W-:Y:S01]  /*0fb0*/  LEA.HI R13, R5, R2, RZ, 0x6 ;  /* 0x00000002050d7211 */ /* 0x000fe200078f30ff */
[----:B------:R-:W-:Y:S01]  /*0fc0*/  IMAD.SHL.U32 R2, R7, 0x40, RZ ;  /* 0x0000004007027824 */ /* 0x000fe200078e00ff */
[----:B------:R-:W-:Y:S01]  /*0fd0*/  SHF.R.U32.HI R19, RZ, 0x3, R20 ;  /* 0x00000003ff137819 */ /* 0x000fe20000011614 */
[----:B------:R1:W-:Y:S01]  /*0fe0*/  STL [R1+0x50], R9 ;  /* 0x0000500901007387 */ /* 0x0003e20000100800 */
[CC--:B------:R-:W-:Y:S02]  /*0ff0*/  LEA.HI R10, R4.reuse, R0.reuse, RZ, 0x3 ;  /* 0x00000000040a7211 */ /* 0x0c0fe400078f18ff */
[----:B------:R-:W-:Y:S01]  /*1000*/  LEA.HI R12, R4, R0, RZ, 0x6 ;  /* 0x00000000040c7211 */ /* 0x000fe200078f30ff */
[----:B------:R-:W-:Y:S01]  /*1010*/  IMAD R0, R15, 0x200, R17 ;  /* 0x000002000f007824 */ /* 0x000fe200078e0211 */
[----:B------:R-:W-:Y:S01]  /*1020*/  LOP3.LUT R4, R19, R20, RZ, 0xfc, !PT ;  /* 0x0000001413047212 */ /* 0x000fe200078efcff */
[----:B------:R-:W-:Y:S01]  /*1030*/  STL [R1+0x4], R20 ;  /* 0x0000041401007387 */ /* 0x000fe20000100800 */
[----:B------:R-:W-:-:S02]  /*1040*/  LOP3.LUT P6, RZ, R7, 0x2, RZ, 0xc0, !PT ;  /* 0x0000000207ff7812 */ /* 0x000fc400078cc0ff */
[----:B------:R-:W-:Y:S01]  /*1050*/  LOP3.LUT P5, RZ, R7, 0x4, RZ, 0xc0, !PT ;  /* 0x0000000407ff7812 */ /* 0x000fe200078ac0ff */
[----:B------:R-:W-:Y:S01]  /*1060*/  STL [R1+0x8], R19 ;  /* 0x0000081301007387 */ /* 0x000fe20000100800 */
[----:B------:R-:W-:Y:S02]  /*1070*/  LOP3.LUT R2, R2, 0x1c0, RZ, 0xc0, !PT ;  /* 0x000001c002027812 */ /* 0x000fe400078ec0ff */
[----:B------:R-:W-:Y:S02]  /*1080*/  SHF.R.S32.HI R7, RZ, 0x1f, R18 ;  /* 0x0000001fff077819 */ /* 0x000fe40000011412 */
[----:B------:R-:W-:Y:S02]  /*1090*/  LOP3.LUT R5, R2, 0x8, R3, 0xf8, !PT ;  /* 0x0000000802057812 */ /* 0x000fe400078ef803 */
[----:B------:R-:W-:Y:S01]  /*10a0*/  SHF.R.U32.HI R3, RZ, 0x3, R2 ;  /* 0x00000003ff037819 */ /* 0x000fe20000011602 */
[----:B------:R-:W-:Y:S01]  /*10b0*/  IMAD.SHL.U32 R2, R18, 0x40, RZ ;  /* 0x0000004012027824 */ /* 0x000fe200078e00ff */
[----:B------:R-:W-:-:S02]  /*10c0*/  LOP3.LUT P4, RZ, R11, 0x2, RZ, 0xc0, !PT ;  /* 0x000000020bff7812 */ /* 0x000fc4000788c0ff */
[----:B------:R-:W-:Y:S02]  /*10d0*/  LOP3.LUT P3, RZ, R11, 0x4, RZ, 0xc0, !PT ;  /* 0x000000040bff7812 */ /* 0x000fe4000786c0ff */
[----:B------:R-:W-:Y:S01]  /*10e0*/  LOP3.LUT R24, R2, 0x1c0, RZ, 0xc0, !PT ;  /* 0x000001c002187812 */ /* 0x000fe200078ec0ff */
[----:B------:R-:W-:Y:S01]  /*10f0*/  IMAD.SHL.U32 R2, R16, 0x40, RZ ;  /* 0x0000004010027824 */ /* 0x000fe200078e00ff */
[----:B------:R-:W-:Y:S01]  /*1100*/  LEA R180, R0, 0x6100, 0x1 ;  /* 0x0000610000b47811 */ /* 0x000fe200078e08ff */
[----:B-1----:R-:W-:Y:S01]  /*1110*/  IMAD R9, R22, 0x2, R14 ;  /* 0x0000000216097824 */ /* 0x002fe200078e020e */
[----:B------:R-:W-:Y:S02]  /*1120*/  SHF.R.U32.HI R15, RZ, 0x3, R24 ;  /* 0x00000003ff0f7819 */ /* 0x000fe40000011618 */
[----:B------:R-:W-:Y:S01]  /*1130*/  IADD3 R191, R180, 0x20, RZ ;  /* 0x00000020b4bf7810 */ /* 0x000fe20007ffe0ff */
[----:B------:R-:W-:Y:S01]  /*1140*/  IMAD.IADD R17, R9, 0x1, R4 ;  /* 0x0000000109117824 */ /* 0x000fe200078e0204 */
[----:B------:R-:W-:Y:S01]  /*1150*/  LEA.HI R4, R7, R18, RZ, 0x3 ;  /* 0x0000001207047211 */ /* 0x000fe200078f18ff */
[----:B------:R-:W-:Y:S01]  /*1160*/  IMAD.SHL.U32 R18, R6, 0x200, RZ ;  /* 0x0000020006127824 */ /* 0x000fe200078e00ff */
[----:B------:R-:W-:-:S02]  /*1170*/  LOP3.LUT R9, R5, R3, RZ, 0x3c, !PT ;  /* 0x0000000305097212 */ /* 0x000fc400078e3cff */
[--C-:B------:R-:W-:Y:S01]  /*1180*/  LOP3.LUT R6, R24, 0x38, R8.reuse, 0xf8, !PT ;  /* 0x0000003818067812 */ /* 0x100fe200078ef808 */
[----:B------:R-:W-:Y:S01]  /*1190*/  IMAD.SHL.U32 R3, R4, 0x40, RZ ;  /* 0x0000004004037824 */ /* 0x000fe200078e00ff */
[----:B------:R-:W-:Y:S02]  /*11a0*/  LOP3.LUT R4, R20, 0x38, R8, 0xf8, !PT ;  /* 0x0000003814047812 */ /* 0x000fe400078ef808 */
[----:B------:R-:W-:Y:S01]  /*11b0*/  LOP3.LUT R5, R2, 0xfffffe00, RZ, 0xc0, !PT ;  /* 0xfffffe0002057812 */ /* 0x000fe200078ec0ff */
[----:B------:R-:W-:Y:S01]  /*11c0*/  IMAD.SHL.U32 R2, R12, 0x80, RZ ;  /* 0x000000800c027824 */ /* 0x000fe200078e00ff */
[----:B------:R-:W-:Y:S01]  /*11d0*/  LOP3.LUT R23, R3, 0xfffffe00, RZ, 0xc0, !PT ;  /* 0xfffffe0003177812 */ /* 0x000fe200078ec0ff */
[----:B------:R-:W-:Y:S01]  /*11e0*/  IMAD.SHL.U32 R3, R13, 0x80, RZ ;  /* 0x000000800d037824 */ /* 0x000fe200078e00ff */
[--C-:B------:R-:W-:Y:S02]  /*11f0*/  LOP3.LUT R7, R20, 0x38, R10.reuse, 0xf8, !PT ;  /* 0x0000003814077812 */ /* 0x100fe400078ef80a */
[----:B------:R-:W-:Y:S01]  /*1200*/  LOP3.LUT R10, R24, 0x38, R10, 0xf8, !PT ;  /* 0x00000038180a7812 */ /* 0x000fe200078ef80a */
[----:B------:R-:W-:Y:S01]  /*1210*/  STL [R1+0x38], R23 ;  /* 0x0000381701007387 */ /* 0x000fe20000100800 */
[----:B------:R-:W-:-:S02]  /*1220*/  LOP3.LUT R3, R3, 0xffffe000, RZ, 0xc0, !PT ;  /* 0xffffe00003037812 */ /* 0x000fc400078ec0ff */
[----:B------:R-:W-:Y:S02]  /*1230*/  LOP3.LUT R8, R4, R19, RZ, 0x3c, !PT ;  /* 0x0000001304087212 */ /* 0x000fe400078e3cff */
[-C--:B------:R-:W-:Y:S02]  /*1240*/  LOP3.LUT R6, R6, R15.reuse, RZ, 0x3c, !PT ;  /* 0x0000000f06067212 */ /* 0x080fe400078e3cff */
[----:B------:R-:W-:Y:S02]  /*1250*/  LOP3.LUT R4, R10, R15, RZ, 0x3c, !PT ;  /* 0x0000000f0a047212 */ /* 0x000fe400078e3cff */
[----:B------:R-:W-:Y:S02]  /*1260*/  LOP3.LUT R2, R2, 0xffffe000, RZ, 0xc0, !PT ;  /* 0xffffe00002027812 */ /* 0x000fe400078ec0ff */
[-C--:B------:R-:W-:Y:S02]  /*1270*/  IADD3 R15, R8, R3.reuse, R18 ;  /* 0x00000003080f7210 */ /* 0x080fe40007ffe012 */
[----:B------:R-:W-:Y:S01]  /*1280*/  IADD3 R13, R6, R3, R23 ;  /* 0x00000003060d7210 */ /* 0x000fe20007ffe017 */
[----:B------:R-:W-:Y:S01]  /*1290*/  IMAD R3, R11, 0x20, R21 ;  /* 0x000000200b037824 */ /* 0x000fe200078e0215 */
[----:B------:R-:W-:Y:S01]  /*12a0*/  IADD3 R10, R4, R2, R23 ;  /* 0x00000002040a7210 */ /* 0x000fe20007ffe017 */
[----:B------:R-:W-:Y:S01]  /*12b0*/  IMAD.MOV.U32 R6, RZ, RZ, 0x40 ;  /* 0x00000040ff067424 */ /* 0x000fe200078e00ff */
[----:B------:R-:W-:-:S02]  /*12c0*/  IADD3 R4, R9, R5, R14 ;  /* 0x0000000509047210 */ /* 0x000fc40007ffe00e */
[----:B------:R-:W-:Y:S01]  /*12d0*/  LOP3.LUT R5, R9, R5, RZ, 0xfc, !PT ;  /* 0x0000000509057212 */ /* 0x000fe200078efcff */
[----:B------:R1:W-:Y:S01]  /*12e0*/  STL [R1+0x3c], R3 ;  /* 0x00003c0301007387 */ /* 0x0003e20000100800 */
[----:B------:R-:W-:Y:S01]  /*12f0*/  LOP3.LUT R7, R7, R19, RZ, 0x3c, !PT ;  /* 0x0000001307077212 */ /* 0x000fe200078e3cff */
[----:B------:R-:W-:Y:S01]  /*1300*/  IMAD.MOV.U32 R9, RZ, RZ, 0x20 ;  /* 0x00000020ff097424 */ /* 0x000fe200078e00ff */
[----:B------:R-:W-:Y:S02]  /*1310*/  LEA R13, R13, 0xc100, 0x1 ;  /* 0x0000c1000d0d7811 */ /* 0x000fe400078e08ff */
[----:B------:R-:W-:Y:S02]  /*1320*/  IADD3 R12, R7, R2, R18 ;  /* 0x00000002070c7210 */ /* 0x000fe40007ffe012 */
[----:B------:R-:W-:Y:S02]  /*1330*/  SEL R8, R9, 0xffffffe0, !P1 ;  /* 0xffffffe009087807 */ /* 0x000fe40004800000 */
[----:B------:R-:W-:-:S02]  /*1340*/  SEL R2, R6, 0xffffffc0, !P3 ;  /* 0xffffffc006027807 */ /* 0x000fc40005800000 */
[C---:B------:R-:W-:Y:S02]  /*1350*/  SEL R7, R6.reuse, 0xffffffc0, !P2 ;  /* 0xffffffc006077807 */ /* 0x040fe40005000000 */
[----:B------:R-:W-:Y:S01]  /*1360*/  SEL R0, R6, 0xffffffc0, !P5 ;  /* 0xffffffc006007807 */ /* 0x000fe20006800000 */
[----:B------:R-:W-:Y:S01]  /*1370*/  IMAD.IADD R186, R180, 0x1, R2 ;  /* 0x00000001b4ba7824 */ /* 0x000fe200078e0202 */
[----:B------:R-:W-:Y:S02]  /*1380*/  LEA R11, R12, 0xc100, 0x1 ;  /* 0x0000c1000c0b7811 */ /* 0x000fe400078e08ff */
[----:B------:R-:W-:Y:S02]  /*1390*/  LEA R6, R17, 0x80, 0x1 ;  /* 0x0000008011067811 */ /* 0x000fe400078e08ff */
[----:B------:R-:W-:Y:S02]  /*13a0*/  @P4 IADD3 R191, R180, -0x20, RZ ;  /* 0xffffffe0b4bf4810 */ /* 0x000fe40007ffe0ff */
[----:B------:R-:W-:-:S02]  /*13b0*/  LEA R10, R10, 0xc100, 0x1 ;  /* 0x0000c1000a0a7811 */ /* 0x000fc400078e08ff */
[----:B------:R-:W-:Y:S01]  /*13c0*/  LEA R187, R4, 0xc100, 0x1 ;  /* 0x0000c10004bb7811 */ /* 0x000fe200078e08ff */
[----:B------:R-:W-:Y:S01]  /*13d0*/  IMAD.IADD R183, R2, 0x1, R191 ;  /* 0x0000000102b77824 */ /* 0x000fe200078e02bf */
[----:B-1----:R-:W-:Y:S01]  /*13e0*/  LOP3.LUT R3, R20, 0x18, R100, 0xf8, !PT ;  /* 0x0000001814037812 */ /* 0x002fe200078ef864 */
[----:B------:R-:W-:Y:S01]  /*13f0*/  IMAD.IADD R2, R6, 0x1, R7 ;  /* 0x0000000106027824 */ /* 0x000fe200078e0207 */
[----:B------:R-:W-:Y:S01]  /*1400*/  LEA R181, R5, 0x100, 0x1 ;  /* 0x0000010005b57811 */ /* 0x000fe200078e08ff */
[----:B------:R-:W-:Y:S01]  /*1410*/  IMAD.IADD R190, R187, 0x1, R0 ;  /* 0x00000001bbbe7824 */ /* 0x000fe200078e0200 */
[----:B------:R-:W-:Y:S02]  /*1420*/  LOP3.LUT R213, R18, R3, R19, 0xf6, !PT ;  /* 0x0000000312d57212 */ /* 0x000fe400078ef613 */
[----:B------:R-:W-:Y:S01]  /*1430*/  SEL R3, R9, 0xffffffe0, !P6 ;  /* 0xffffffe009037807 */ /* 0x000fe20007000000 */
[----:B------:R-:W-:Y:S01]  /*1440*/  IMAD.IADD R185, R0, 0x1, R181 ;  /* 0x0000000100b97824 */ /* 0x000fe200078e02b5 */
[----:B------:R-:W-:-:S02]  /*1450*/  LEA R9, R15, 0xc100, 0x1 ;  /* 0x0000c1000f097811 */ /* 0x000fc400078e08ff */
[----:B------:R-:W-:Y:S01]  /*1460*/  LEA R213, R213, 0x100, 0x1 ;  /* 0x00000100d5d57811 */ /* 0x000fe200078e08ff */
[----:B------:R-:W-:Y:S01]  /*1470*/  IMAD.IADD R188, R187, 0x1, R3 ;  /* 0x00000001bbbc7824 */ /* 0x000fe200078e0203 */
[----:B------:R-:W-:Y:S01]  /*1480*/  SHF.R.S32.HI R101, RZ, 0x1f, R100 ;  /* 0x0000001fff657819 */ /* 0x000fe20000011464 */
[----:B------:R1:W-:Y:S01]  /*1490*/  STL [R1+0x4c], R9 ;  /* 0x00004c0901007387 */ /* 0x0003e20000100800 */
[----:B------:R-:W-:Y:S01]  /*14a0*/  IMAD.IADD R182, R3, 0x1, R181 ;  /* 0x0000000103b67824 */ /* 0x000fe200078e02b5 */
[----:B------:R-:W-:Y:S01]  /*14b0*/  IADD3 R143, R106, 0x10, RZ ;  /* 0x000000106a8f7810 */ /* 0x000fe20007ffe0ff */
[----:B------:R-:W-:Y:S01]  /*14c0*/  IMAD.IADD R189, R188, 0x1, R0 ;  /* 0x00000001bcbd7824 */ /* 0x000fe200078e0200 */
[----:B------:R-:W-:Y:S01]  /*14d0*/  STL [R1+0x48], R13 ;  /* 0x0000480d01007387 */ /* 0x000fe20000100800 */
[----:B------:R-:W-:Y:S01]  /*14e0*/  IMAD.IADD R184, R0, 0x1, R182 ;  /* 0x0000000100b87824 */ /* 0x000fe200078e02b6 */
[C---:B------:R-:W-:Y:S01]  /*14f0*/  IADD3 R142, R106.reuse, 0x30, RZ ;  /* 0x000000306a8e7810 */ /* 0x040fe20007ffe0ff */
[----:B------:R-:W-:Y:S01]  /*1500*/  IMAD.IADD R214, R213, 0x1, R7 ;  /* 0x00000001d5d67824 */ /* 0x000fe200078e0207 */
[----:B------:R2:W-:Y:S01]  /*1510*/  STL [R1+0x44], R11 ;  /* 0x0000440b01007387 */ /* 0x0005e20000100800 */
[----:B------:R-:W-:-:S02]  /*1520*/  IADD3 R141, R106, 0x50, RZ ;  /* 0x000000506a8d7810 */ /* 0x000fc40007ffe0ff */
[C---:B------:R-:W-:Y:S01]  /*1530*/  IADD3 R231, R232.reuse, 0x40, RZ ;  /* 0x00000040e8e77810 */ /* 0x040fe20007ffe0ff */
[----:B------:R-:W-:Y:S01]  /*1540*/  STL [R1+0x40], R10 ;  /* 0x0000400a01007387 */ /* 0x000fe20000100800 */
[----:B------:R-:W-:Y:S02]  /*1550*/  IADD3 R230, R232, 0x80, RZ ;  /* 0x00000080e8e67810 */ /* 0x000fe40007ffe0ff */
[C---:B------:R-:W-:Y:S02]  /*1560*/  IADD3 R202, R191.reuse, 0x800, RZ ;  /* 0x00000800bfca7810 */ /* 0x040fe40007ffe0ff */
[C---:B------:R-:W-:Y:S02]  /*1570*/  IADD3 R201, R191.reuse, 0x1000, RZ ;  /* 0x00001000bfc97810 */ /* 0x040fe40007ffe0ff */
[C---:B------:R-:W-:Y:S02]  /*1580*/  IADD3 R200, R191.reuse, 0x1800, RZ ;  /* 0x00001800bfc87810 */ /* 0x040fe40007ffe0ff */
[----:B------:R-:W-:-:S02]  /*1590*/  IADD3 R199, R191, 0x2000, RZ ;  /* 0x00002000bfc77810 */ /* 0x000fc40007ffe0ff */
[C---:B------:R-:W-:Y:S02]  /*15a0*/  IADD3 R198, R191.reuse, 0x2800, RZ ;  /* 0x00002800bfc67810 */ /* 0x040fe40007ffe0ff */
[C---:B-1----:R-:W-:Y:S02]  /*15b0*/  IADD3 R9, R6.reuse, -0x10, RZ ;  /* 0xfffffff006097810 */ /* 0x042fe40007ffe0ff */
[C---:B------:R-:W-:Y:S02]  /*15c0*/  @P0 IADD3 R9, R6.reuse, 0x10, RZ ;  /* 0x0000001006090810 */ /* 0x040fe40007ffe0ff */
[C---:B------:R-:W-:Y:S02]  /*15d0*/  IADD3 R197, R191.reuse, 0x3000, RZ ;  /* 0x00003000bfc57810 */ /* 0x040fe40007ffe0ff */
[----:B------:R-:W-:Y:S01]  /*15e0*/  IADD3 R196, R191, 0x3800, RZ ;  /* 0x00003800bfc47810 */ /* 0x000fe20007ffe0ff */
[----:B------:R-:W-:Y:S01]  /*15f0*/  IMAD.IADD R3, R7, 0x1, R9 ;  /* 0x0000000107037824 */ /* 0x000fe200078e0209 */
[C---:B------:R-:W-:Y:S01]  /*1600*/  IADD3 R195, R191.reuse, 0x4000, RZ ;  /* 0x00004000bfc37810 */ /* 0x040fe20007ffe0ff */
[----:B--2---:R-:W-:Y:S01]  /*1610*/  IMAD.IADD R11, R6, 0x1, R8 ;  /* 0x00000001060b7824 */ /* 0x004fe200078e0208 */
[----:B------:R-:W-:-:S02]  /*1620*/  IADD3 R194, R191, 0x4800, RZ ;  /* 0x00004800bfc27810 */ /* 0x000fc40007ffe0ff */
[C---:B------:R-:W-:Y:S02]  /*1630*/  IADD3 R193, R191.reuse, 0x5000, RZ ;  /* 0x00005000bfc17810 */ /* 0x040fe40007ffe0ff */
[----:B------:R-:W-:Y:S01]  /*1640*/  STL [R1+0x24], R11 ;  /* 0x0000240b01007387 */ /* 0x000fe20000100800 */
[----:B------:R-:W-:-:S03]  /*1650*/  IADD3 R192, R191, 0x5800, RZ ;  /* 0x00005800bfc07810 */ /* 0x000fc60007ffe0ff */
[----:B------:R1:W-:Y:S04]  /*1660*/  STL [R1+0x34], R2 ;  /* 0x0000340201007387 */ /* 0x0003e80000100800 */
[----:B------:R-:W-:Y:S01]  /*1670*/  STL [R1+0x1c], R9 ;  /* 0x00001c0901007387 */ /* 0x000fe20000100800 */
[----:B-1----:R-:W-:-:S05]  /*1680*/  IMAD.IADD R2, R7, 0x1, R11 ;  /* 0x0000000107027824 */ /* 0x002fca00078e020b */
[----:B------:R1:W-:Y:S02]  /*1690*/  STL [R1+0x30], R2 ;  /* 0x0000300201007387 */ /* 0x0003e40000100800 */
[----:B-1----:R-:W-:-:S04]  /*16a0*/  IMAD.IADD R2, R8, 0x1, R9 ;  /* 0x0000000108027824 */ /* 0x002fc800078e0209 */
[----:B------:R-:W-:Y:S01]  /*16b0*/  IMAD.IADD R0, R7, 0x1, R2 ;  /* 0x0000000107007824 */ /* 0x000fe200078e0202 */
[----:B------:R1:W-:Y:S04]  /*16c0*/  STL [R1+0x20], R2 ;  /* 0x0000200201007387 */ /* 0x0003e80000100800 */
[----:B------:R1:W-:Y:S04]  /*16d0*/  STL [R1+0x2c], R3 ;  /* 0x00002c0301007387 */ /* 0x0003e80000100800 */
[----:B------:R1:W-:Y:S02]  /*16e0*/  STL [R1+0x28], R0 ;  /* 0x0000280001007387 */ /* 0x0003e40000100800 */
.L_x_299:
[----:B------:R-:W-:-:S04]  /*16f0*/  IMAD.MOV.U32 R12, RZ, RZ, 0x4 ;  /* 0x00000004ff0c7424 */ /* 0x000fc800078e00ff */
[----:B-1----:R-:W-:-:S05]  /*1700*/  IMAD.WIDE R2, R247, R12, c[0x0][0x588] ;  /* 0x00016200f7027625 */ /* 0x002fca00078e020c */
[----:B------:R-:W2:Y:S01]  /*1710*/  LDG.E R235, [R2.64] ;  /* 0x0000000602eb7981 */ /* 0x000ea2000c1e1900 */
[----:B------:R-:W-:Y:S01]  /*1720*/  ISETP.NE.U32.AND P4, PT, RZ, c[0x0][0x360], PT ;  /* 0x0000d800ff007a0c */ /* 0x000fe20003f85070 */
[----:B------:R-:W-:Y:S01]  /*1730*/  IMAD.MOV.U32 R138, RZ, RZ, RZ ;  /* 0x000000ffff8a7224 */ /* 0x000fe200078e00ff */
[----:B------:R-:W-:Y:S02]  /*1740*/  ISETP.NE.U32.AND P0, PT, RZ, c[0x0][0x370], PT ;  /* 0x0000dc00ff007a0c */ /* 0x000fe40003f05070 */
[----:B------:R-:W-:Y:S02]  /*1750*/  ISETP.NE.AND.EX P4, PT, RZ, c[0x0][0x364], PT, P4 ;  /* 0x0000d900ff007a0c */ /* 0x000fe40003f85340 */
[----:B------:R-:W-:Y:S02]  /*1760*/  ISETP.NE.AND.EX P2, PT, RZ, c[0x0][0x374], PT, P0 ;  /* 0x0000dd00ff007a0c */ /* 0x000fe40003f45300 */
[----:B------:R-:W-:Y:S02]  /*1770*/  ISETP.NE.U32.AND P3, PT, RZ, c[0x0][0x348], PT ;  /* 0x0000d200ff007a0c */ /* 0x000fe40003f65070 */
[----:B------:R-:W-:-:S02]  /*1780*/  ISETP.NE.U32.AND P5, PT, RZ, c[0x0][0x358], PT ;  /* 0x0000d600ff007a0c */ /* 0x000fc40003fa5070 */
[----:B------:R-:W-:Y:S02]  /*1790*/  ISETP.NE.AND.EX P3, PT, RZ, c[0x0][0x34c], PT, P3 ;  /* 0x0000d300ff007a0c */ /* 0x000fe40003f65330 */
[----:B------:R-:W-:Y:S01]  /*17a0*/  ISETP.NE.AND.EX P5, PT, RZ, c[0x0][0x35c], PT, P5 ;  /* 0x0000d700ff007a0c */ /* 0x000fe20003fa5350 */
[----:B------:R-:W-:Y:S02]  /*17b0*/  IMAD.MOV.U32 R174, RZ, RZ, RZ ;  /* 0x000000ffffae7224 */ /* 0x000fe400078e00ff */
[----:B------:R-:W-:Y:S02]  /*17c0*/  IMAD.MOV.U32 R137, RZ, RZ, RZ ;  /* 0x000000ffff897224 */ /* 0x000fe400078e00ff */
[----:B------:R-:W-:Y:S01]  /*17d0*/  IMAD.MOV.U32 R11, RZ, RZ, RZ ;  /* 0x000000ffff0b7224 */ /* 0x000fe200078e00ff */
[----:B--2---:R-:W-:Y:S02]  /*17e0*/  SHF.R.S32.HI R135, RZ, 0x1f, R235 ;  /* 0x0000001fff877819 */ /* 0x004fe400000114eb */
[----:B------:R-:W-:-:S02]  /*17f0*/  @P4 LEA R2, P0, R235, c[0x0][0x360], 0x2 ;  /* 0x0000d800eb024a11 */ /* 0x000fc400078010ff */
[C---:B------:R-:W-:Y:S02]  /*1800*/  @P2 LEA R4, P1, R235.reuse, c[0x0][0x370], 0x2 ;  /* 0x0000dc00eb042a11 */ /* 0x040fe400078210ff */
[C-C-:B------:R-:W-:Y:S02]  /*1810*/  @P4 LEA.HI.X R3, R235.reuse, c[0x0][0x364], R135.reuse, 0x2, P0 ;  /* 0x0000d900eb034a11 */ /* 0x140fe400000f1487 */
[----:B------:R-:W-:Y:S02]  /*1820*/  ISETP.NE.U32.AND P0, PT, RZ, c[0x0][0x350], PT ;  /* 0x0000d400ff007a0c */ /* 0x000fe40003f05070 */
[----:B------:R-:W-:Y:S01]  /*1830*/  @P2 LEA.HI.X R5, R235, c[0x0][0x374], R135, 0x2, P1 ;  /* 0x0000dd00eb052a11 */ /* 0x000fe200008f1487 */
[----:B------:R1:W5:Y:S01]  /*1840*/  @P4 LDG.E R175, [R2.64] ;  /* 0x0000000602af4981 */ /* 0x000362000c1e1900 */
[----:B------:R-:W-:-:S03]  /*1850*/  ISETP.NE.AND.EX P6, PT, RZ, c[0x0][0x354], PT, P0 ;  /* 0x0000d500ff007a0c */ /* 0x000fc60003fc5300 */
[----:B------:R2:W5:Y:S01]  /*1860*/  @P2 LDG.E R138, [R4.64] ;  /* 0x00000006048a2981 */ /* 0x000562000c1e1900 */
[----:B------:R-:W-:-:S04]  /*1870*/  LEA R6, P2, R235, c[0x0][0x348], 0x2 ;  /* 0x0000d200eb067a11 */ /* 0x000fc800078410ff */
[----:B------:R-:W-:-:S05]  /*1880*/  LEA.HI.X R7, R235, c[0x0][0x34c], R135, 0x2, P2 ;  /* 0x0000d300eb077a11 */ /* 0x000fca00010f1487 */
[----:B------:R3:W5:Y:S01]  /*1890*/  @P3 LDG.E R174, [R6.64] ;  /* 0x0000000606ae3981 */ /* 0x000762000c1e1900 */
[C---:B-1----:R-:W-:Y:S02]  /*18a0*/  LEA R2, P0, R235.reuse, c[0x0][0x358], 0x2 ;  /* 0x0000d600eb027a11 */ /* 0x042fe400078010ff */
[C---:B--2---:R-:W-:Y:S02]  /*18b0*/  LEA R4, P1, R235.reuse, c[0x0][0x350], 0x2 ;  /* 0x0000d400eb047a11 */ /* 0x044fe400078210ff */
[C-C-:B------:R-:W-:Y:S02]  /*18c0*/  LEA.HI.X R3, R235.reuse, c[0x0][0x35c], R135.reuse, 0x2, P0 ;  /* 0x0000d700eb037a11 */ /* 0x140fe400000f1487 */
[----:B------:R-:W-:-:S03]  /*18d0*/  LEA.HI.X R5, R235, c[0x0][0x354], R135, 0x2, P1 ;  /* 0x0000d500eb057a11 */ /* 0x000fc600008f1487 */
[----:B------:R3:W5:Y:S04]  /*18e0*/  @P5 LDG.E R11, [R2.64] ;  /* 0x00000006020b5981 */ /* 0x000768000c1e1900 */
[----:B------:R3:W5:Y:S01]  /*18f0*/  @P6 LDG.E R137, [R4.64] ;  /* 0x0000000604896981 */ /* 0x000762000c1e1900 */
[----:B------:R-:W-:-:S05]  /*1900*/  LOP3.LUT R15, R246, 0xffff, RZ, 0xc0, !PT ;  /* 0x0000fffff60f7812 */ /* 0x000fca00078ec0ff */
[----:B------:R3:W-:Y:S01]  /*1910*/  STL [R1], R15 ;  /* 0x0000000f01007387 */ /* 0x0007e20000100800 */
[----:B------:R-:W-:Y:S01]  /*1920*/  YIELD ;  /* 0x0000000000007946 */ /* 0x000fe20003800000 */
[----:B------:R-:W-:Y:S05]  /*1930*/  @P4 BRA `(.L_x_151) ;  /* 0x0000005000004947 */ /* 0x000fea0003800000 */
[----:B-----5:R-:W-:Y:S01]  /*1940*/  MOV R175, c[0x0][0x168] ;  /* 0x00005a0000af7a02 */ /* 0x020fe20000000f00 */
[----:B------:R-:W-:Y:S05]  /*1950*/  @!P3 BRA `(.L_x_151) ;  /* 0x000000300000b947 */ /* 0x000fea0003800000 */
[----:B------:R-:W2:Y:S04]  /*1960*/  LDG.E R8, [R6.64] ;  /* 0x0000000606087981 */ /* 0x000ea8000c1e1900 */
[----:B------:R-:W2:Y:S02]  /*1970*/  LDG.E R0, [R6.64+0x4] ;  /* 0x0000040606007981 */ /* 0x000ea4000c1e1900 */
[----:B--2---:R-:W-:Y:S02]  /*1980*/  IADD3 R175, -R8, R0, RZ ;  /* 0x0000000008af7210 */ /* 0x004fe40007ffe1ff */
.L_x_151:
[----:B------:R-:W-:-:S04]  /*1990*/  ISETP.NE.U32.AND P0, PT, RZ, c[0x0][0x368], PT ;  /* 0x0000da00ff007a0c */ /* 0x000fc80003f05070 */
[----:B------:R-:W-:-:S13]  /*19a0*/  ISETP.NE.AND.EX P0, PT, RZ, c[0x0][0x36c], PT, P0 ;  /* 0x0000db00ff007a0c */ /* 0x000fda0003f05300 */
[----:B------:R-:W-:Y:S05]  /*19b0*/  @!P0 BRA `(.L_x_152) ;  /* 0x0000004000008947 */ /* 0x000fea0003800000 */
[----:B---3--:R-:W-:-:S04]  /*19c0*/  LEA R6, P0, R235, c[0x0][0x368], 0x2 ;  /* 0x0000da00eb067a11 */ /* 0x008fc800078010ff */
[----:B------:R-:W-:-:S05]  /*19d0*/  LEA.HI.X R7, R235, c[0x0][0x36c], R135, 0x2, P0 ;  /* 0x0000db00eb077a11 */ /* 0x000fca00000f1487 */
[----:B------:R1:W5:Y:S01]  /*19e0*/  LDG.E R6, [R6.64] ;  /* 0x0000000606067981 */ /* 0x000362000c1e1900 */
[----:B------:R-:W-:Y:S05]  /*19f0*/  BRA `(.L_x_153) ;  /* 0x0000005000007947 */ /* 0x000fea0003800000 */
.L_x_152:
[----:B---3--:R-:W-:Y:S01]  /*1a00*/  MOV R6, c[0x0][0x1d0] ;  /* 0x0000740000067a02 */ /* 0x008fe20000000f00 */
[----:B------:R-:W-:Y:S05]  /*1a10*/  @!P6 BRA `(.L_x_153) ;  /* 0x000000300000e947 */ /* 0x000fea0003800000 */
[----:B------:R-:W2:Y:S04]  /*1a20*/  LDG.E R6, [R4.64] ;  /* 0x0000000604067981 */ /* 0x000ea8000c1e1900 */
[----:B------:R-:W2:Y:S02]  /*1a30*/  LDG.E R0, [R4.64+0x4] ;  /* 0x0000040604007981 */ /* 0x000ea4000c1e1900 */
[----:B--2---:R-:W-:Y:S02]  /*1a40*/  IADD3 R6, -R6, R0, RZ ;  /* 0x0000000006067210 */ /* 0x004fe40007ffe1ff */
.L_x_153:
[----:B------:R2:W3:Y:S04]  /*1a50*/  @P5 LDG.E R5, [R2.64] ;  /* 0x0000000602055981 */ /* 0x0004e8000c1e1900 */
[----:B------:R2:W3:Y:S01]  /*1a60*/  @P5 LDG.E R4, [R2.64+0x4] ;  /* 0x0000040602045981 */ /* 0x0004e2000c1e1900 */
[----:B------:R-:W-:Y:S01]  /*1a70*/  ISETP.NE.U32.AND P0, PT, RZ, c[0x0][0x378], PT ;  /* 0x0000de00ff007a0c */ /* 0x000fe20003f05070 */
[----:B-----5:R-:W-:-:S03]  /*1a80*/  IMAD.MOV.U32 R134, RZ, RZ, R6 ;  /* 0x000000ffff867224 */ /* 0x020fc600078e0006 */
[----:B------:R-:W-:Y:S02]  /*1a90*/  ISETP.NE.AND.EX P1, PT, RZ, c[0x0][0x37c], PT, P0 ;  /* 0x0000df00ff007a0c */ /* 0x000fe40003f25300 */
[----:B------:R-:W-:-:S04]  /*1aa0*/  LOP3.LUT R0, R246, 0xff000000, RZ, 0xc0, !PT ;  /* 0xff000000f6007812 */ /* 0x000fc800078ec0ff */
[----:B------:R-:W-:-:S07]  /*1ab0*/  SHF.R.U32.HI R0, RZ, 0x8, R0 ;  /* 0x00000008ff007819 */ /* 0x000fce0000011600 */
[----:B--2---:R-:W-:-:S04]  /*1ac0*/  @P1 LEA R2, P0, R235, c[0x0][0x378], 0x2 ;  /* 0x0000de00eb021a11 */ /* 0x004fc800078010ff */
[----:B------:R-:W-:-:S05]  /*1ad0*/  @P1 LEA.HI.X R3, R235, c[0x0][0x37c], R135, 0x2, P0 ;  /* 0x0000df00eb031a11 */ /* 0x000fca00000f1487 */
[----:B------:R2:W5:Y:S01]  /*1ae0*/  @P1 LDG.E R134, [R2.64] ;  /* 0x0000000602861981 */ /* 0x000562000c1e1900 */
[----:B------:R-:W-:Y:S01]  /*1af0*/  IMAD.MOV.U32 R78, RZ, RZ, c[0x0][0x228] ;  /* 0x00008a00ff4e7624 */ /* 0x000fe200078e00ff */
[----:B------:R-:W-:Y:S01]  /*1b00*/  BSSY B0, `(.L_x_154) ;  /* 0x000002f000007945 */ /* 0x000fe20003800000 */
[----:B-1----:R-:W-:Y:S01]  /*1b10*/  IMAD.IADD R7, R6, 0x1, -R138 ;  /* 0x0000000106077824 */ /* 0x002fe200078e0a8a */
[----:B--2---:R-:W-:-:S04]  /*1b20*/  LOP3.LUT R2, R246, 0xff0000, RZ, 0xc0, !PT ;  /* 0x00ff0000f6027812 */ /* 0x004fc800078ec0ff */
[----:B------:R-:W-:-:S04]  /*1b30*/  LEA.HI R3, R2, R0, RZ, 0x10 ;  /* 0x0000000002037211 */ /* 0x000fc800078f80ff */
[----:B------:R-:W-:Y:S02]  /*1b40*/  SHF.R.U32.HI R8, RZ, 0x10, R3 ;  /* 0x00000010ff087819 */ /* 0x000fe40000011603 */
[----:B------:R-:W-:Y:S02]  /*1b50*/  LOP3.LUT R13, R3, 0xff, RZ, 0xc0, !PT ;  /* 0x000000ff030d7812 */ /* 0x000fe400078ec0ff */
[C---:B------:R-:W-:Y:S01]  /*1b60*/  ISETP.NE.AND P1, PT, R8.reuse, RZ, PT ;  /* 0x000000ff0800720c */ /* 0x040fe20003f25270 */
[----:B------:R1:W-:Y:S03]  /*1b70*/  STL [R1+0x14], R8 ;  /* 0x0000140801007387 */ /* 0x0003e60000100800 */
[----:B------:R-:W-:Y:S01]  /*1b80*/  SEL R133, R8, c[0x0][0x338], P1 ;  /* 0x0000ce0008857a07 */ /* 0x000fe20000800000 */
[----:B------:R1:W-:Y:S01]  /*1b90*/  STL [R1+0x18], R13 ;  /* 0x0000180d01007387 */ /* 0x0003e20000100800 */
[----:B---3--:R-:W-:-:S04]  /*1ba0*/  @P5 IMAD.IADD R78, R4, 0x1, -R5 ;  /* 0x00000001044e5824 */ /* 0x008fc800078e0a05 */
[----:B------:R-:W-:-:S05]  /*1bb0*/  IMAD.IADD R176, R7, 0x1, R78 ;  /* 0x0000000107b07824 */ /* 0x000fca00078e024e */
[C---:B------:R-:W-:Y:S02]  /*1bc0*/  ISETP.GE.AND P0, PT, R176.reuse, 0x1, PT ;  /* 0x00000001b000780c */ /* 0x040fe40003f06270 */
[----:B------:R-:W-:-:S04]  /*1bd0*/  IADD3 R0, R176, 0x3f, RZ ;  /* 0x0000003fb0007810 */ /* 0x000fc80007ffe0ff */
[----:B------:R-:W-:-:S04]  /*1be0*/  SHF.R.S32.HI R2, RZ, 0x1f, R0 ;  /* 0x0000001fff027819 */ /* 0x000fc80000011400 */
[----:B------:R-:W-:Y:S01]  /*1bf0*/  LEA.HI R2, R2, R0, RZ, 0x6 ;  /* 0x0000000002027211 */ /* 0x000fe200078f30ff */
[----:B------:R-:W-:-:S03]  /*1c00*/  IMAD.MOV.U32 R0, RZ, RZ, RZ ;  /* 0x000000ffff007224 */ /* 0x000fc600078e00ff */
[----:B------:R-:W-:Y:S01]  /*1c10*/  SHF.R.S32.HI R136, RZ, 0x6, R2 ;  /* 0x00000006ff887819 */ /* 0x000fe20000011402 */
[----:B------:R-:W-:Y:S05]  /*1c20*/  @!P0 BRA `(.L_x_155) ;  /* 0x000001c000008947 */ /* 0x000fea0003800000 */
[----:B-1----:R-:W-:Y:S01]  /*1c30*/  IABS R2, R133 ;  /* 0x0000008500027213 */ /* 0x002fe20000000000 */
[----:B------:R-:W-:Y:S01]  /*1c40*/  IMAD.MOV.U32 R4, RZ, RZ, RZ ;  /* 0x000000ffff047224 */ /* 0x000fe200078e00ff */
[----:B------:R-:W-:Y:S02]  /*1c50*/  IADD3 R8, R136, -0x1, R133 ;  /* 0xffffffff88087810 */ /* 0x000fe40007ffe085 */
[----:B------:R-:W1:Y:S02]  /*1c60*/  I2F.RP R0, R2 ;  /* 0x0000000200007306 */ /* 0x000e640000209400 */
[----:B------:R-:W-:-:S06]  /*1c70*/  IABS R10, R8 ;  /* 0x00000008000a7213 */ /* 0x000fcc0000000000 */
[----:B-1----:R-:W1:Y:S02]  /*1c80*/  MUFU.RCP R0, R0 ;  /* 0x0000000000007308 */ /* 0x002e640000001000 */
[----:B-1----:R-:W-:-:S06]  /*1c90*/  IADD3 R0, R0, 0xffffffe, RZ ;  /* 0x0ffffffe00007810 */ /* 0x002fcc0007ffe0ff */
[----:B------:R-:W1:Y:S02]  /*1ca0*/  F2I.FTZ.U32.TRUNC.NTZ R5, R0 ;  /* 0x0000000000057305 */ /* 0x000e64000021f000 */
[----:B-1----:R-:W-:-:S04]  /*1cb0*/  IMAD.MOV R0, RZ, RZ, -R5 ;  /* 0x000000ffff007224 */ /* 0x002fc800078e0a05 */
[----:B------:R-:W-:Y:S01]  /*1cc0*/  IMAD.MOV.U32 R3, RZ, RZ, R0 ;  /* 0x000000ffff037224 */ /* 0x000fe200078e0000 */
[----:B------:R-:W-:-:S03]  /*1cd0*/  IABS R0, R133 ;  /* 0x0000008500007213 */ /* 0x000fc60000000000 */
[----:B------:R-:W-:Y:S02]  /*1ce0*/  IMAD R3, R3, R2, RZ ;  /* 0x0000000203037224 */ /* 0x000fe400078e02ff */
        /* <DEDUP_REMOVED lines=16> */
.L_x_155:
[----:B-1----:R-:W-:Y:S05]  /*1df0*/  BSYNC B0 ;  /* 0x0000000000007941 */ /* 0x002fea0003800000 */
.L_x_154:
[----:B------:R-:W-:-:S04]  /*1e00*/  IMAD R2, R13, R0, RZ ;  /* 0x000000000d027224 */ /* 0x000fc800078e02ff */
[C---:B------:R-:W-:Y:S02]  /*1e10*/  IMAD.IADD R0, R2.reuse, 0x1, R0 ;  /* 0x0000000102007824 */ /* 0x040fe400078e0200 */
[----:B------:R-:W-:-:S03]  /*1e20*/  IMAD R3, R2, 0x40, -R7 ;  /* 0x0000004002037824 */ /* 0x000fc600078e0a07 */
[----:B------:R-:W-:Y:S02]  /*1e30*/  IMNMX R0, R136, R0, PT ;  /* 0x0000000088007217 */ /* 0x000fe40003800200 */
[----:B------:R-:W-:-:S03]  /*1e40*/  IMNMX R3, RZ, R3, !PT ;  /* 0x00000003ff037217 */ /* 0x000fc60007800200 */
[----:B------:R-:W-:Y:S01]  /*1e50*/  IMAD R0, R0, 0x40, -R7 ;  /* 0x0000004000007824 */ /* 0x000fe200078e0a07 */
[----:B------:R-:W-:-:S04]  /*1e60*/  SHF.R.U32.HI R128, RZ, 0x6, R3 ;  /* 0x00000006ff807819 */ /* 0x000fc80000011603 */
[----:B------:R-:W-:-:S04]  /*1e70*/  IMNMX R0, R0, R78, PT ;  /* 0x0000004e00007217 */ /* 0x000fc80003800200 */
[----:B------:R-:W-:-:S13]  /*1e80*/  ISETP.GT.AND P0, PT, R0, R3, PT ;  /* 0x000000030000720c */ /* 0x000fda0003f04270 */
[----:B------:R-:W-:Y:S01]  /*1e90*/  @P0 IADD3 R2, R0, 0x3f, RZ ;  /* 0x0000003f00020810 */ /* 0x000fe20007ffe0ff */
[----:B------:R-:W-:-:S03]  /*1ea0*/  IMAD.MOV.U32 R0, RZ, RZ, R128 ;  /* 0x000000ffff007224 */ /* 0x000fc600078e0080 */
[----:B------:R-:W-:-:S04]  /*1eb0*/  @P0 SHF.R.S32.HI R3, RZ, 0x1f, R2 ;  /* 0x0000001fff030819 */ /* 0x000fc80000011402 */
[----:B------:R-:W-:-:S04]  /*1ec0*/  @P0 LEA.HI R2, R3, R2, RZ, 0x6 ;  /* 0x0000000203020211 */ /* 0x000fc800078f30ff */
[----:B------:R-:W-:-:S04]  /*1ed0*/  @P0 SHF.R.S32.HI R0, RZ, 0x6, R2 ;  /* 0x00000006ff000819 */ /* 0x000fc80000011402 */
[----:B------:R-:W-:-:S13]  /*1ee0*/  ISETP.GT.AND P0, PT, R0, R128, PT ;  /* 0x000000800000720c */ /* 0x000fda0003f04270 */
[----:B------:R-:W-:Y:S05]  /*1ef0*/  @!P0 BRA `(.L_x_156) ;  /* 0x00004f2000008947 */ /* 0x000fea0003800000 */
[----:B------:R-:W-:Y:S01]  /*1f00*/  ISETP.NE.U32.AND P0, PT, RZ, c[0x0][0x340], PT ;  /* 0x0000d000ff007a0c */ /* 0x000fe20003f05070 */
[----:B------:R-:W1:Y:S03]  /*1f10*/  S2R R4, SR_TID.X ;  /* 0x0000000000047919 */ /* 0x000e660000002100 */
[----:B------:R-:W-:-:S13]  /*1f20*/  ISETP.NE.AND.EX P2, PT, RZ, c[0x0][0x344], PT, P0 ;  /* 0x0000d100ff007a0c */ /* 0x000fda0003f45300 */
[----:B------:R-:W-:-:S05]  /*1f30*/  @P2 IMAD.WIDE R2, R235, R12, c[0x0][0x340] ;  /* 0x0000d000eb022625 */ /* 0x000fca00078e020c */
[----:B------:R2:W3:Y:S01]  /*1f40*/  @P2 LDG.E R10, [R2.64] ;  /* 0x00000006020a2981 */ /* 0x0004e2000c1e1900 */
[----:B-1----:R-:W-:-:S04]  /*1f50*/  SHF.R.S32.HI R5, RZ, 0x1f, R4 ;  /* 0x0000001fff057819 */ /* 0x002fc80000011404 */
[----:B------:R-:W-:-:S04]  /*1f60*/  LEA.HI R5, R5, R4, RZ, 0x3 ;  /* 0x0000000405057211 */ /* 0x000fc800078f18ff */
[----:B------:R-:W-:-:S04]  /*1f70*/  SHF.R.S32.HI R5, RZ, 0x3, R5 ;  /* 0x00000003ff057819 */ /* 0x000fc80000011405 */
[----:B------:R-:W-:Y:S02]  /*1f80*/  IADD3 R127, P0, R5, R11, RZ ;  /* 0x0000000b057f7210 */ /* 0x000fe40007f1e0ff */
[----:B------:R-:W-:Y:S02]  /*1f90*/  SHF.R.S32.HI R233, RZ, 0x1f, R232 ;  /* 0x0000001fffe97819 */ /* 0x000fe400000114e8 */
[----:B--2---:R-:W-:-:S04]  /*1fa0*/  SHF.R.S32.HI R2, RZ, 0x1f, R5 ;  /* 0x0000001fff027819 */ /* 0x004fc80000011405 */
[----:B------:R-:W-:Y:S01]  /*1fb0*/  LEA.HI.X.SX32 R130, R11, R2, 0x1, P0 ;  /* 0x000000020b827211 */ /* 0x000fe200000f0eff */
[----:B------:R-:W-:-:S04]  /*1fc0*/  IMAD.WIDE.U32 R2, R127, c[0x0][0x238], R232 ;  /* 0x00008e007f027a25 */ /* 0x000fc800078e00e8 */
[----:B------:R-:W-:-:S04]  /*1fd0*/  IMAD R4, R130, c[0x0][0x238], RZ ;  /* 0x00008e0082047a24 */ /* 0x000fc800078e02ff */
[----:B------:R-:W-:Y:S01]  /*1fe0*/  IMAD R4, R127, c[0x0][0x23c], R4 ;  /* 0x00008f007f047a24 */ /* 0x000fe200078e0204 */
[----:B------:R-:W-:-:S03]  /*1ff0*/  IADD3 R60, R0, -0x1, RZ ;  /* 0xffffffff003c7810 */ /* 0x000fc60007ffe0ff */
[----:B------:R-:W-:Y:S01]  /*2000*/  IMAD.IADD R3, R3, 0x1, R4 ;  /* 0x0000000103037824 */ /* 0x000fe200078e0204 */
[----:B------:R-:W-:Y:S01]  /*2010*/  SEL R11, R135, RZ, !P5 ;  /* 0x000000ff870b7207 */ /* 0x000fe20006800000 */
[----:B------:R-:W-:Y:S02]  /*2020*/  IMAD.IADD R104, R78, 0x1, -R5 ;  /* 0x000000014e687824 */ /* 0x000fe400078e0a05 */
[----:B------:R-:W-:Y:S01]  /*2030*/  IMAD.WIDE.U32 R2, R15, c[0x0][0x240], R2 ;  /* 0x000090000f027a25 */ /* 0x000fe200078e0002 */
[----:B------:R-:W-:-:S03]  /*2040*/  SEL R13, R235, RZ, !P5 ;  /* 0x000000ffeb0d7207 */ /* 0x000fc60006800000 */
[----:B------:R-:W-:Y:S02]  /*2050*/  IMAD.MOV.U32 R14, RZ, RZ, c[0x0][0x238] ;  /* 0x00008e00ff0e7624 */ /* 0x000fe400078e00ff */
[----:B------:R-:W-:Y:S02]  /*2060*/  IMAD.MOV.U32 R145, RZ, RZ, 0x6 ;  /* 0x00000006ff917424 */ /* 0x000fe400078e00ff */
[----:B------:R-:W-:Y:S02]  /*2070*/  IMAD R3, R15, c[0x0][0x244], R3 ;  /* 0x000091000f037a24 */ /* 0x000fe400078e0203 */
[----:B------:R-:W-:Y:S02]  /*2080*/  IMAD R4, R11, c[0x0][0x248], RZ ;  /* 0x000092000b047a24 */ /* 0x000fe400078e02ff */
[----:B------:R-:W-:Y:S01]  /*2090*/  IMAD R0, R60, -0x40, R104 ;  /* 0xffffffc03c007824 */ /* 0x000fe200078e0268 */
[----:B------:R-:W-:Y:S01]  /*20a0*/  SHF.L.U64.HI R147, R14, R145, c[0x0][0x23c] ;  /* 0x00008f000e937619 */ /* 0x000fe20000010291 */
[----:B------:R-:W-:-:S02]  /*20b0*/  IMAD R4, R13, c[0x0][0x24c], R4 ;  /* 0x000093000d047a24 */ /* 0x000fc400078e0204 */
[----:B------:R-:W-:Y:S01]  /*20c0*/  IMAD.WIDE.U32 R96, R13, c[0x0][0x248], R2 ;  /* 0x000092000d607a25 */ /* 0x000fe200078e0002 */
[----:B------:R-:W-:Y:S02]  /*20d0*/  ISETP.GE.AND P1, PT, R0, 0x1, PT ;  /* 0x000000010000780c */ /* 0x000fe40003f26270 */
[----:B------:R-:W-:Y:S01]  /*20e0*/  SHF.L.U32 R151, R14, 0x6, RZ ;  /* 0x000000060e977819 */ /* 0x000fe200000006ff */
[----:B------:R-:W-:Y:S01]  /*20f0*/  IMAD R2, R147, R60, RZ ;  /* 0x0000003c93027224 */ /* 0x000fe200078e02ff */
[----:B------:R-:W-:Y:S01]  /*2100*/  SHF.R.S32.HI R3, RZ, 0x1f, R60 ;  /* 0x0000001fff037819 */ /* 0x000fe2000001143c */
[----:B------:R-:W-:Y:S02]  /*2110*/  IMAD.IADD R87, R97, 0x1, R4 ;  /* 0x0000000161577824 */ /* 0x000fe400078e0204 */
[----:B------:R-:W-:Y:S02]  /*2120*/  IMAD.MOV.U32 R86, RZ, RZ, R96 ;  /* 0x000000ffff567224 */ /* 0x000fe400078e0060 */
[----:B------:R-:W-:-:S02]  /*2130*/  IMAD R2, R3, R151, R2 ;  /* 0x0000009703027224 */ /* 0x000fc400078e0202 */
[----:B------:R-:W-:Y:S01]  /*2140*/  IMAD.WIDE.U32 R4, R60, R151, R86 ;  /* 0x000000973c047225 */ /* 0x000fe200078e0056 */
[----:B------:R-:W-:-:S03]  /*2150*/  ISETP.GE.AND P5, PT, R232, c[0x0][0x1d4], PT ;  /* 0x00007500e8007a0c */ /* 0x000fc60003fa6270 */
[----:B------:R-:W-:Y:S01]  /*2160*/  IMAD.IADD R8, R6, 0x1, R137 ;  /* 0x0000000106087824 */ /* 0x000fe200078e0289 */
[----:B------:R-:W-:Y:S02]  /*2170*/  IADD3 R9, R5, R2, RZ ;  /* 0x0000000205097210 */ /* 0x000fe40007ffe0ff */
[----:B------:R-:W-:Y:S02]  /*2180*/  @P1 LEA R2, P0, R4, c[0x0][0x220], 0x1 ;  /* 0x0000880004021a11 */ /* 0x000fe400078008ff */
[----:B------:R-:W-:Y:S02]  /*2190*/  ISETP.GE.AND P4, PT, R231, c[0x0][0x1d4], PT ;  /* 0x00007500e7007a0c */ /* 0x000fe40003f86270 */
[----:B------:R-:W-:Y:S02]  /*21a0*/  SHF.R.S32.HI R12, RZ, 0x1f, R8 ;  /* 0x0000001fff0c7819 */ /* 0x000fe40000011408 */
[----:B------:R-:W-:Y:S02]  /*21b0*/  ISETP.GE.AND P3, PT, R230, c[0x0][0x1d4], PT ;  /* 0x00007500e6007a0c */ /* 0x000fe40003f66270 */
[----:B------:R-:W-:-:S02]  /*21c0*/  @P1 LEA.HI.X R3, R4, c[0x0][0x224], R9, 0x1, P0 ;  /* 0x0000890004031a11 */ /* 0x000fc400000f0c09 */
[----:B------:R-:W-:Y:S01]  /*21d0*/  ISETP.GT.AND P0, PT, R0, 0x20, PT ;  /* 0x000000200000780c */ /* 0x000fe20003f04270 */
[----:B------:R-:W-:Y:S02]  /*21e0*/  IMAD R5, R12, c[0x0][0x1e0], RZ ;  /* 0x000078000c057a24 */ /* 0x000fe400078e02ff */
[----:B------:R-:W-:Y:S01]  /*21f0*/  IMAD.MOV.U32 R146, RZ, RZ, 0x5 ;  /* 0x00000005ff927424 */ /* 0x000fe200078e00ff */
[----:B------:R-:W-:Y:S01]  /*2200*/  @!PT LDS RZ, [RZ] ;  /* 0x00000000fffff984 */ /* 0x000fe20000000800 */
[----:B------:R-:W-:Y:S01]  /*2210*/  @!PT LDS RZ, [RZ] ;  /* 0x00000000fffff984 */ /* 0x000fe20000000800 */
[----:B------:R-:W-:Y:S01]  /*2220*/  @!PT LDS RZ, [RZ] ;  /* 0x00000000fffff984 */ /* 0x000fe20000000800 */
[----:B------:R1:W-:Y:S01]  /*2230*/  @P1 LDGSTS.E.BYPASS.LTC128B.128 [R203+0x6100], [R2.64], !P5 ;  /* 0x0610000002cb1fae */ /* 0x0003e2000e901d46 */
[----:B------:R-:W-:-:S03]  /*2240*/  IMAD.WIDE.U32 R6, R8, c[0x0][0x1e0], RZ ;  /* 0x0000780008067a25 */ /* 0x000fc600078e00ff */
[----:B------:R1:W-:Y:S01]  /*2250*/  @P1 LDGSTS.E.BYPASS.LTC128B.128 [R203+0x8100], [R2.64+0x80], !P4 ;  /* 0x0810008002cb1fae */ /* 0x0003e2000e101d46 */
[----:B------:R-:W-:Y:S02]  /*2260*/  IMAD R0, R8, c[0x0][0x1e4], R5 ;  /* 0x0000790008007a24 */ /* 0x000fe400078e0205 */
[C---:B------:R-:W-:Y:S01]  /*2270*/  IMAD.SHL.U32 R152, R14.reuse, 0x20, RZ ;  /* 0x000000200e987824 */ /* 0x040fe200078e00ff */
[----:B------:R1:W-:Y:S01]  /*2280*/  @P1 LDGSTS.E.BYPASS.LTC128B.128 [R203+0xa100], [R2.64+0x100], !P3 ;  /* 0x0a10010002cb1fae */ /* 0x0003e2000d901d46 */
[----:B------:R-:W-:Y:S01]  /*2290*/  IMAD.IADD R5, R7, 0x1, R0 ;  /* 0x0000000107057824 */ /* 0x000fe200078e0200 */
[----:B------:R-:W-:Y:S02]  /*22a0*/  SHF.L.U64.HI R146, R14, R146, c[0x0][0x23c] ;  /* 0x00008f000e927619 */ /* 0x000fe40000010292 */
[----:B------:R-:W-:Y:S02]  /*22b0*/  @P0 IADD3 R0, P1, R152, R4, RZ ;  /* 0x0000000498000210 */ /* 0x000fe40007f3e0ff */
[----:B------:R-:W-:-:S02]  /*22c0*/  MOV R4, R6 ;  /* 0x0000000600047202 */ /* 0x000fc40000000f00 */
[----:B------:R-:W-:-:S03]  /*22d0*/  SHF.R.S32.HI R6, RZ, 0x1f, R229 ;  /* 0x0000001fff067819 */ /* 0x000fc600000114e5 */
[----:B------:R-:W-:-:S04]  /*22e0*/  IMAD.WIDE.U32 R4, R15, c[0x0][0x1e8], R4 ;  /* 0x00007a000f047a25 */ /* 0x000fc800078e0004 */
[----:B-1----:R-:W-:Y:S01]  /*22f0*/  @P0 IMAD.X R3, R9, 0x1, R146, P1 ;  /* 0x0000000109030824 */ /* 0x002fe200008e0692 */
[----:B------:R-:W-:-:S04]  /*2300*/  @P0 LEA R2, P1, R0, c[0x0][0x220], 0x1 ;  /* 0x0000880000020a11 */ /* 0x000fc800078208ff */
[----:B------:R-:W-:Y:S01]  /*2310*/  @P0 LEA.HI.X R3, R0, c[0x0][0x224], R3, 0x1, P1 ;  /* 0x0000890000030a11 */ /* 0x000fe200008f0c03 */
[----:B------:R-:W-:-:S04]  /*2320*/  IMAD R5, R15, c[0x0][0x1ec], R5 ;  /* 0x00007b000f057a24 */ /* 0x000fc800078e0205 */
[----:B------:R1:W-:Y:S04]  /*2330*/  @P0 LDGSTS.E.BYPASS.LTC128B.128 [R203+0x7100], [R2.64], !P5 ;  /* 0x0710000002cb0fae */ /* 0x0003e8000e901d46 */
[----:B------:R1:W-:Y:S04]  /*2340*/  @P0 LDGSTS.E.BYPASS.LTC128B.128 [R203+0x9100], [R2.64+0x80], !P4 ;  /* 0x0910008002cb0fae */ /* 0x0003e8000e101d46 */
[----:B------:R1:W-:Y:S01]  /*2350*/  @P0 LDGSTS.E.BYPASS.LTC128B.128 [R203+0xb100], [R2.64+0x100], !P3 ;  /* 0x0b10010002cb0fae */ /* 0x0003e2000d901d46 */
[----:B------:R-:W-:Y:S01]  /*2360*/  IMAD.WIDE.U32 R154, R229, c[0x0][0x1e0], RZ ;  /* 0x00007800e59a7a25 */ /* 0x000fe200078e00ff */
[----:B------:R-:W-:-:S02]  /*2370*/  IADD3 R25, R100, 0x40, RZ ;  /* 0x0000004064197810 */ /* 0x000fc40007ffe0ff */
[C---:B------:R-:W-:Y:S01]  /*2380*/  IADD3 R24, R100.reuse, 0x20, RZ ;  /* 0x0000002064187810 */ /* 0x040fe20007ffe0ff */
[----:B------:R-:W-:Y:S01]  /*2390*/  IMAD.MOV.U32 R153, RZ, RZ, c[0x0][0x27c] ;  /* 0x00009f00ff997624 */ /* 0x000fe200078e00ff */
[----:B------:R-:W0:Y:S01]  /*23a0*/  LDGDEPBAR ;  /* 0x00000000000079af */ /* 0x000e220000000000 */
[----:B------:R-:W-:Y:S01]  /*23b0*/  WARPSYNC 0xffffffff ;  /* 0xffffffff00007948 */ /* 0x000fe20003800000 */
[----:B------:R-:W-:Y:S02]  /*23c0*/  ISETP.GE.AND P0, PT, R100, c[0x0][0x27c], PT ;  /* 0x00009f0064007a0c */ /* 0x000fe40003f06270 */
[----:B------:R-:W-:Y:S02]  /*23d0*/  ISETP.GE.AND P1, PT, R24, c[0x0][0x27c], PT ;  /* 0x00009f0018007a0c */ /* 0x000fe40003f26270 */
[----:B------:R-:W-:Y:S02]  /*23e0*/  SHF.R.S32.HI R107, RZ, 0x1f, R106 ;  /* 0x0000001fff6b7819 */ /* 0x000fe4000001146a */
[----:B-----5:R-:W-:-:S02]  /*23f0*/  SHF.R.S32.HI R29, RZ, 0x1f, R134 ;  /* 0x0000001fff1d7819 */ /* 0x020fc40000011486 */
[----:B---3--:R-:W-:Y:S02]  /*2400*/  @P2 SHF.R.S32.HI R0, RZ, 0x1f, R10 ;  /* 0x0000001fff002819 */ /* 0x008fe4000001140a */
[----:B------:R-:W-:Y:S01]  /*2410*/  @!P2 MOV R0, R135 ;  /* 0x000000870000a202 */ /* 0x000fe20000000f00 */
[----:B------:R-:W-:-:S03]  /*2420*/  @!P2 IMAD.MOV.U32 R10, RZ, RZ, R235 ;  /* 0x000000ffff0aa224 */ /* 0x000fc600078e00eb */
[----:B------:R-:W-:Y:S01]  /*2430*/  SEL R20, R0, RZ, !P6 ;  /* 0x000000ff00147207 */ /* 0x000fe20007000000 */
[----:B------:R-:W-:Y:S01]  /*2440*/  IMAD R0, R6, c[0x0][0x1e0], RZ ;  /* 0x0000780006007a24 */ /* 0x000fe200078e02ff */
[----:B------:R-:W-:-:S03]  /*2450*/  SEL R22, R10, RZ, !P6 ;  /* 0x000000ff0a167207 */ /* 0x000fc60007000000 */
[----:B-1----:R-:W-:Y:S02]  /*2460*/  IMAD R2, R20, c[0x0][0x1f0], RZ ;  /* 0x00007c0014027a24 */ /* 0x002fe400078e02ff */
[----:B------:R-:W-:Y:S02]  /*2470*/  IMAD R0, R229, c[0x0][0x1e4], R0 ;  /* 0x00007900e5007a24 */ /* 0x000fe400078e0200 */
[C---:B------:R-:W-:Y:S02]  /*2480*/  IMAD R2, R22.reuse, c[0x0][0x1f4], R2 ;  /* 0x00007d0016027a24 */ /* 0x040fe400078e0202 */
[----:B------:R-:W-:Y:S01]  /*2490*/  IMAD.WIDE.U32 R74, R22, c[0x0][0x1f0], R4 ;  /* 0x00007c00164a7a25 */ /* 0x000fe200078e0004 */
[----:B------:R-:W-:Y:S02]  /*24a0*/  ISETP.GE.AND P2, PT, R25, c[0x0][0x27c], PT ;  /* 0x00009f0019007a0c */ /* 0x000fe40003f46270 */
[----:B------:R-:W-:Y:S01]  /*24b0*/  IADD3 R129, R155, R0, RZ ;  /* 0x000000009b817210 */ /* 0x000fe20007ffe0ff */
[----:B------:R-:W-:-:S02]  /*24c0*/  IMAD.SHL.U32 R5, R153, 0x2, RZ ;  /* 0x0000000299057824 */ /* 0x000fc400078e00ff */
[----:B------:R-:W-:Y:S02]  /*24d0*/  IMAD.IADD R76, R75, 0x1, R2 ;  /* 0x000000014b4c7824 */ /* 0x000fe400078e0202 */
[----:B------:R-:W2:Y:S01]  /*24e0*/  LDL R34, [R1+0x4] ;  /* 0x0000040001227983 */ /* 0x000ea20000100800 */
[----:B------:R-:W-:Y:S01]  /*24f0*/  IMAD R0, R11, c[0x0][0x268], RZ ;  /* 0x00009a000b007a24 */ /* 0x000fe200078e02ff */
[----:B------:R-:W-:Y:S01]  /*2500*/  IADD3 R19, -R5, c[0x0][0x1d4], RZ ;  /* 0x0000750005137a10 */ /* 0x000fe20007ffe1ff */
[----:B------:R-:W-:Y:S01]  /*2510*/  IMAD.WIDE.U32 R2, R15, c[0x0][0x260], R232 ;  /* 0x000098000f027a25 */ /* 0x000fe200078e00e8 */
[----:B------:R-:W3:Y:S01]  /*2520*/  LDL R33, [R1+0x8] ;  /* 0x0000080001217983 */ /* 0x000ee20000100800 */
[----:B------:R-:W-:Y:S02]  /*2530*/  IADD3 R132, P6, R229, R8, RZ ;  /* 0x00000008e5847210 */ /* 0x000fe40007fde0ff */
[----:B------:R-:W-:Y:S01]  /*2540*/  IMAD R31, R13, c[0x0][0x26c], R0 ;  /* 0x00009b000d1f7a24 */ /* 0x000fe200078e0200 */
[----:B------:R-:W1:Y:S01]  /*2550*/  S2R R30, SR_TID.X ;  /* 0x00000000001e7919 */ /* 0x000e620000002100 */
[----:B------:R-:W-:Y:S01]  /*2560*/  IMAD R3, R15, c[0x0][0x264], R3 ;  /* 0x000099000f037a24 */ /* 0x000fe200078e0203 */
[CC--:B------:R-:W-:Y:S01]  /*2570*/  SEL R17, R5.reuse, R19.reuse, !P0 ;  /* 0x0000001305117207 */ /* 0x0c0fe20004000000 */
[----:B------:R-:W-:Y:S01]  /*2580*/  IMAD R0, R6, c[0x0][0x280], RZ ;  /* 0x0000a00006007a24 */ /* 0x000fe200078e02ff */
[CC--:B------:R-:W-:Y:S01]  /*2590*/  SEL R18, R5.reuse, R19.reuse, !P1 ;  /* 0x0000001305127207 */ /* 0x0c0fe20004800000 */
[----:B------:R-:W-:Y:S01]  /*25a0*/  IMAD.X R131, R12, 0x1, R6, P6 ;  /* 0x000000010c837824 */ /* 0x000fe200030e0606 */
[----:B------:R-:W-:Y:S01]  /*25b0*/  SEL R19, R5, R19, !P2 ;  /* 0x0000001305137207 */ /* 0x000fe20005000000 */
[----:B------:R-:W-:Y:S01]  /*25c0*/  IMAD.WIDE.U32 R80, R13, c[0x0][0x268], R2 ;  /* 0x00009a000d507a25 */ /* 0x000fe200078e0002 */
[----:B------:R-:W-:-:S03]  /*25d0*/  SEL R21, RZ, c[0x0][0x27c], !P0 ;  /* 0x00009f00ff157a07 */ /* 0x000fc60004000000 */
[----:B------:R-:W-:Y:S01]  /*25e0*/  IMAD R20, R20, c[0x0][0x218], RZ ;  /* 0x0000860014147a24 */ /* 0x000fe200078e02ff */
[----:B------:R-:W-:Y:S01]  /*25f0*/  ULDC.U8 UR4, c[0x0][0x298] ;  /* 0x0000a60000047ab9 */ /* 0x000fe20000000000 */
[----:B------:R-:W-:Y:S01]  /*2600*/  IMAD R8, R6, c[0x0][0x290], RZ ;  /* 0x0000a40006087a24 */ /* 0x000fe200078e02ff */
[----:B------:R-:W-:Y:S01]  /*2610*/  ISETP.GE.AND P6, PT, R153, 0x1, PT ;  /* 0x000000019900780c */ /* 0x000fe20003fc6270 */
[C---:B------:R-:W-:Y:S02]  /*2620*/  IMAD R0, R229.reuse, c[0x0][0x284], R0 ;  /* 0x0000a100e5007a24 */ /* 0x040fe400078e0200 */
[----:B------:R-:W-:-:S04]  /*2630*/  IMAD.WIDE.U32 R4, R229, c[0x0][0x280], R106 ;  /* 0x0000a000e5047a25 */ /* 0x000fc800078e006a */
[----:B------:R-:W-:-:S04]  /*2640*/  IMAD.WIDE.U32 R2, R15, c[0x0][0x210], R100 ;  /* 0x000084000f027a25 */ /* 0x000fc800078e0064 */
[----:B------:R-:W-:-:S04]  /*2650*/  IMAD.WIDE.U32 R12, R229, c[0x0][0x280], R100 ;  /* 0x0000a000e50c7a25 */ /* 0x000fc800078e0064 */
[----:B------:R-:W-:Y:S02]  /*2660*/  IMAD R16, R229, c[0x0][0x294], R8 ;  /* 0x0000a500e5107a24 */ /* 0x000fe400078e0208 */
[----:B------:R-:W-:Y:S02]  /*2670*/  IMAD.IADD R9, R5, 0x1, R0 ;  /* 0x0000000105097824 */ /* 0x000fe400078e0200 */
[----:B------:R-:W-:Y:S02]  /*2680*/  IMAD R11, R15, c[0x0][0x214], R3 ;  /* 0x000085000f0b7a24 */ /* 0x000fe400078e0203 */
[----:B------:R-:W-:Y:S02]  /*2690*/  IMAD.IADD R5, R0, 0x1, R13 ;  /* 0x0000000100057824 */ /* 0x000fe400078e020d */
[----:B------:R-:W-:Y:S02]  /*26a0*/  IMAD.MOV.U32 R8, RZ, RZ, R4 ;  /* 0x000000ffff087224 */ /* 0x000fe400078e0004 */
[----:B------:R-:W-:-:S04]  /*26b0*/  IMAD.WIDE.U32 R14, R229, c[0x0][0x290], R100 ;  /* 0x0000a400e50e7a25 */ /* 0x000fc800078e0064 */
[----:B------:R-:W-:Y:S02]  /*26c0*/  IMAD.IADD R0, R100, 0x1, R21 ;  /* 0x0000000164007824 */ /* 0x000fe400078e0215 */
[----:B------:R-:W-:Y:S01]  /*26d0*/  IMAD.MOV.U32 R4, RZ, RZ, R12 ;  /* 0x000000ffff047224 */ /* 0x000fe200078e000c */
[----:B------:R-:W-:Y:S01]  /*26e0*/  SEL R12, RZ, c[0x0][0x27c], !P1 ;  /* 0x00009f00ff0c7a07 */ /* 0x000fe20004800000 */
[----:B------:R-:W-:Y:S01]  /*26f0*/  IMAD.IADD R3, R16, 0x1, R15 ;  /* 0x0000000110037824 */ /* 0x000fe200078e020f */
[----:B------:R-:W-:Y:S01]  /*2700*/  SHF.R.S32.HI R13, RZ, 0x1f, R0 ;  /* 0x0000001fff0d7819 */ /* 0x000fe20000011400 */
[----:B------:R-:W-:Y:S01]  /*2710*/  IMAD.WIDE.U32 R6, R229, c[0x0][0x290], R106 ;  /* 0x0000a400e5067a25 */ /* 0x000fe200078e006a */
[----:B------:R-:W-:-:S03]  /*2720*/  SEL R15, RZ, c[0x0][0x27c], !P2 ;  /* 0x00009f00ff0f7a07 */ /* 0x000fc60005000000 */
[----:B------:R-:W-:Y:S02]  /*2730*/  IMAD.IADD R12, R24, 0x1, R12 ;  /* 0x00000001180c7824 */ /* 0x000fe400078e020c */
[----:B------:R-:W-:Y:S01]  /*2740*/  IMAD.MOV.U32 R10, RZ, RZ, R2 ;  /* 0x000000ffff0a7224 */ /* 0x000fe200078e0002 */
[CC--:B------:R-:W-:Y:S01]  /*2750*/  LEA.HI R23, R13.reuse, R0.reuse, RZ, 0x6 ;  /* 0x000000000d177211 */ /* 0x0c0fe200078f30ff */
[----:B------:R-:W-:Y:S01]  /*2760*/  IMAD.MOV.U32 R2, RZ, RZ, R14 ;  /* 0x000000ffff027224 */ /* 0x000fe200078e000e */
[----:B------:R-:W-:Y:S01]  /*2770*/  LEA.HI R14, R13, R0, RZ, 0x3 ;  /* 0x000000000d0e7211 */ /* 0x000fe200078f18ff */
[----:B------:R-:W-:Y:S01]  /*2780*/  IMAD.IADD R0, R25, 0x1, R15 ;  /* 0x0000000119007824 */ /* 0x000fe200078e020f */
[----:B------:R-:W-:Y:S01]  /*2790*/  SHF.R.S32.HI R15, RZ, 0x1f, R12 ;  /* 0x0000001fff0f7819 */ /* 0x000fe2000001140c */
[----:B------:R-:W-:Y:S01]  /*27a0*/  IMAD.IADD R7, R7, 0x1, R16 ;  /* 0x0000000107077824 */ /* 0x000fe200078e0210 */
[----:B------:R-:W-:Y:S02]  /*27b0*/  SHF.R.S32.HI R16, RZ, 0x1f, R17 ;  /* 0x0000001fff107819 */ /* 0x000fe40000011411 */
[----:B-1----:R-:W-:-:S02]  /*27c0*/  SHF.R.S32.HI R32, RZ, 0x1f, R30 ;  /* 0x0000001fff207819 */ /* 0x002fc4000001141e */
[CC--:B------:R-:W-:Y:S02]  /*27d0*/  LEA.HI R13, R15.reuse, R12.reuse, RZ, 0x3 ;  /* 0x0000000c0f0d7211 */ /* 0x0c0fe400078f18ff */
[----:B------:R-:W-:Y:S02]  /*27e0*/  LEA.HI R21, R15, R12, RZ, 0x6 ;  /* 0x0000000c0f157211 */ /* 0x000fe400078f30ff */
[----:B------:R-:W-:Y:S02]  /*27f0*/  LEA.HI R28, R16, R17, RZ, 0x4 ;  /* 0x00000011101c7211 */ /* 0x000fe400078f20ff */
[----:B------:R-:W-:Y:S02]  /*2800*/  SHF.R.S32.HI R15, RZ, 0x1f, R19 ;  /* 0x0000001fff0f7819 */ /* 0x000fe40000011413 */
[----:B------:R-:W-:Y:S02]  /*2810*/  SHF.R.S32.HI R16, RZ, 0x1f, R0 ;  /* 0x0000001fff107819 */ /* 0x000fe40000011400 */
[----:B------:R-:W-:-:S02]  /*2820*/  LEA.HI R32, R32, R30, RZ, 0x5 ;  /* 0x0000001e20207211 */ /* 0x000fc400078f28ff */
[----:B------:R-:W-:Y:S02]  /*2830*/  SHF.R.S32.HI R17, RZ, 0x1f, R18 ;  /* 0x0000001fff117819 */ /* 0x000fe40000011412 */
[----:B------:R-:W-:Y:S01]  /*2840*/  LEA.HI R19, R15, R19, RZ, 0x4 ;  /* 0x000000130f137211 */ /* 0x000fe200078f20ff */
[----:B------:R-:W-:Y:S01]  /*2850*/  IMAD.SHL.U32 R15, R23, 0x40, RZ ;  /* 0x00000040170f7824 */ /* 0x000fe200078e00ff */
[CC--:B------:R-:W-:Y:S02]  /*2860*/  LEA.HI R12, R16.reuse, R0.reuse, RZ, 0x3 ;  /* 0x00000000100c7211 */ /* 0x0c0fe400078f18ff */
[----:B------:R-:W-:Y:S01]  /*2870*/  LEA.HI R26, R16, R0, RZ, 0x6 ;  /* 0x00000000101a7211 */ /* 0x000fe200078f30ff */
[----:B------:R-:W-:Y:S01]  /*2880*/  IMAD.SHL.U32 R0, R21, 0x40, RZ ;  /* 0x0000004015007824 */ /* 0x000fe200078e00ff */
[----:B------:R-:W-:Y:S02]  /*2890*/  SHF.R.S32.HI R32, RZ, 0x5, R32 ;  /* 0x00000005ff207819 */ /* 0x000fe40000011420 */
[----:B------:R-:W-:-:S02]  /*28a0*/  LEA.HI R27, R17, R18, RZ, 0x4 ;  /* 0x00000012111b7211 */ /* 0x000fc400078f20ff */
[----:B------:R-:W-:Y:S01]  /*28b0*/  LOP3.LUT R18, R15, 0x7ffff000, RZ, 0xc0, !PT ;  /* 0x7ffff0000f127812 */ /* 0x000fe200078ec0ff */
[----:B------:R-:W-:Y:S01]  /*28c0*/  IMAD.SHL.U32 R32, R32, 0x200, RZ ;  /* 0x0000020020207824 */ /* 0x000fe200078e00ff */
[----:B------:R-:W-:Y:S01]  /*28d0*/  LOP3.LUT R15, R0, 0x7ffff000, RZ, 0xc0, !PT ;  /* 0x7ffff000000f7812 */ /* 0x000fe200078ec0ff */
[C---:B------:R-:W-:Y:S02]  /*28e0*/  IMAD R30, R22.reuse, c[0x0][0x21c], R20 ;  /* 0x00008700161e7a24 */ /* 0x040fe400078e0214 */
[----:B------:R-:W-:Y:S01]  /*28f0*/  IMAD.WIDE.U32 R98, R22, c[0x0][0x218], R10 ;  /* 0x0000860016627a25 */ /* 0x000fe200078e000a */
[----:B------:R-:W-:-:S04]  /*2900*/  SHF.R.S32.HI R10, RZ, 0x4, R27 ;  /* 0x00000004ff0a7819 */ /* 0x000fc8000001141b */
[----:B------:R-:W-:-:S05]  /*2910*/  LEA.HI.SX32 R10, R13, R10, 0x1d ;  /* 0x0000000a0d0a7211 */ /* 0x000fca00078feaff */
[----:B------:R-:W-:Y:S02]  /*2920*/  IMAD.SHL.U32 R79, R10, 0x8, RZ ;  /* 0x000000080a4f7824 */ /* 0x000fe400078e00ff */
[----:B------:R-:W-:Y:S02]  /*2930*/  IMAD.MOV.U32 R148, RZ, RZ, c[0x0][0x1e0] ;  /* 0x00007800ff947624 */ /* 0x000fe400078e00ff */
[----:B------:R-:W-:Y:S02]  /*2940*/  IMAD.MOV.U32 R149, RZ, RZ, c[0x0][0x280] ;  /* 0x0000a000ff957624 */ /* 0x000fe400078e00ff */
[----:B------:R-:W-:Y:S01]  /*2950*/  IMAD.MOV.U32 R150, RZ, RZ, c[0x0][0x290] ;  /* 0x0000a400ff967624 */ /* 0x000fe200078e00ff */
[----:B------:R-:W-:Y:S01]  /*2960*/  IADD3 R126, P1, P0, R74, R154, R100 ;  /* 0x0000009a4a7e7210 */ /* 0x000fe2000783e064 */
[----:B------:R-:W-:Y:S01]  /*2970*/  IMAD.WIDE.U32 R94, R134, c[0x0][0x280], R8 ;  /* 0x0000a000865e7a25 */ /* 0x000fe200078e0008 */
[----:B------:R-:W-:Y:S02]  /*2980*/  LOP3.LUT R103, R14, 0xfffffff8, RZ, 0xc0, !PT ;  /* 0xfffffff80e677812 */ /* 0x000fe400078ec0ff */
[----:B------:R-:W-:Y:S01]  /*2990*/  LOP3.LUT R102, R13, 0xfffffff8, RZ, 0xc0, !PT ;  /* 0xfffffff80d667812 */ /* 0x000fe200078ec0ff */
[----:B------:R-:W-:Y:S01]  /*29a0*/  IMAD.WIDE.U32 R92, R134, c[0x0][0x290], R6 ;  /* 0x0000a400865c7a25 */ /* 0x000fe200078e0006 */
[----:B------:R-:W-:-:S03]  /*29b0*/  LOP3.LUT R85, R12, 0xfffffff8, RZ, 0xc0, !PT ;  /* 0xfffffff80c557812 */ /* 0x000fc600078ec0ff */
[----:B------:R-:W-:Y:S01]  /*29c0*/  IMAD.WIDE.U32 R90, R134, c[0x0][0x280], R4 ;  /* 0x0000a000865a7a25 */ /* 0x000fe200078e0004 */
[----:B------:R-:W-:-:S03]  /*29d0*/  SHF.L.U64.HI R139, R148, R145, c[0x0][0x1e4] ;  /* 0x00007900948b7619 */ /* 0x000fc60000010291 */
[----:B------:R-:W-:Y:S01]  /*29e0*/  IMAD.WIDE.U32 R88, R134, c[0x0][0x290], R2 ;  /* 0x0000a40086587a25 */ /* 0x000fe200078e0002 */
[CC--:B------:R-:W-:Y:S02]  /*29f0*/  SHF.L.U64.HI R144, R149.reuse, R145.reuse, c[0x0][0x284] ;  /* 0x0000a10095907619 */ /* 0x0c0fe40000010291 */
[----:B------:R-:W-:Y:S01]  /*2a00*/  SHF.L.U64.HI R145, R150, R145, c[0x0][0x294] ;  /* 0x0000a50096917619 */ /* 0x000fe20000010291 */
[----:B------:R-:W-:Y:S01]  /*2a10*/  IMAD.SHL.U32 R148, R148, 0x40, RZ ;  /* 0x0000004094947824 */ /* 0x000fe200078e00ff */
[----:B------:R-:W-:Y:S01]  /*2a20*/  ISETP.NE.AND P6, PT, RZ, UR4, PT ;  /* 0x00000004ff007c0c */ /* 0x000fe2000bfc5270 */
[----:B------:R-:W-:Y:S01]  /*2a30*/  IMAD.SHL.U32 R149, R149, 0x40, RZ ;  /* 0x0000004095957824 */ /* 0x000fe200078e00ff */
[----:B------:R-:W-:Y:S01]  /*2a40*/  IADD3.X R125, R76, R129, R101, P1, P0 ;  /* 0x000000814c7d7210 */ /* 0x000fe20000fe0465 */
[----:B------:R-:W-:Y:S01]  /*2a50*/  IMAD.SHL.U32 R150, R150, 0x40, RZ ;  /* 0x0000004096967824 */ /* 0x000fe200078e00ff */
[----:B------:R-:W-:Y:S01]  /*2a60*/  SHF.R.S32.HI R118, RZ, 0x1f, R103 ;  /* 0x0000001fff767819 */ /* 0x000fe20000011467 */
[----:B------:R-:W-:Y:S01]  /*2a70*/  IMAD.IADD R84, R81, 0x1, R31 ;  /* 0x0000000151547824 */ /* 0x000fe200078e021f */
[----:B------:R-:W-:Y:S01]  /*2a80*/  SHF.R.S32.HI R117, RZ, 0x1f, R102 ;  /* 0x0000001fff757819 */ /* 0x000fe20000011466 */
[----:B------:R-:W-:Y:S01]  /*2a90*/  IMAD.IADD R124, R99, 0x1, R30 ;  /* 0x00000001637c7824 */ /* 0x000fe200078e021e */
[----:B------:R-:W-:-:S02]  /*2aa0*/  SHF.R.S32.HI R116, RZ, 0x1f, R85 ;  /* 0x0000001fff747819 */ /* 0x000fc40000011455 */
[----:B------:R-:W-:Y:S02]  /*2ab0*/  SHF.R.S32.HI R112, RZ, 0x1f, R79 ;  /* 0x0000001fff707819 */ /* 0x000fe4000001144f */
[C---:B--2---:R-:W-:Y:S02]  /*2ac0*/  LOP3.LUT R17, R34.reuse, 0x38, R13, 0xf8, !PT ;  /* 0x0000003822117812 */ /* 0x044fe400078ef80d */
[----:B------:R-:W-:Y:S02]  /*2ad0*/  LOP3.LUT R16, R34, 0x38, R14, 0xf8, !PT ;  /* 0x0000003822107812 */ /* 0x000fe400078ef80e */
[-C--:B---3--:R-:W-:Y:S02]  /*2ae0*/  LOP3.LUT R0, R17, R33.reuse, RZ, 0x3c, !PT ;  /* 0x0000002111007212 */ /* 0x088fe400078e3cff */
[----:B------:R-:W-:Y:S02]  /*2af0*/  LOP3.LUT R16, R16, R33, RZ, 0x3c, !PT ;  /* 0x0000002110107212 */ /* 0x000fe400078e3cff */
[----:B------:R-:W-:-:S02]  /*2b00*/  IADD3 R22, R0, R15, R32 ;  /* 0x0000000f00167210 */ /* 0x000fc40007ffe020 */
[----:B------:R-:W-:Y:S02]  /*2b10*/  SHF.R.S32.HI R0, RZ, 0x4, R28 ;  /* 0x00000004ff007819 */ /* 0x000fe4000001141c */
[----:B------:R-:W-:Y:S02]  /*2b20*/  SHF.R.S32.HI R15, RZ, 0x4, R19 ;  /* 0x00000004ff0f7819 */ /* 0x000fe40000011413 */
[----:B------:R-:W-:Y:S01]  /*2b30*/  IADD3 R23, R16, R18, R32 ;  /* 0x0000001210177210 */ /* 0x000fe20007ffe020 */
[----:B------:R-:W-:Y:S01]  /*2b40*/  IMAD.SHL.U32 R16, R26, 0x40, RZ ;  /* 0x000000401a107824 */ /* 0x000fe200078e00ff */
[----:B------:R-:W-:Y:S02]  /*2b50*/  LEA.HI.SX32 R11, R14, R0, 0x1d ;  /* 0x000000000e0b7211 */ /* 0x000fe400078feaff */
[----:B------:R-:W-:Y:S02]  /*2b60*/  LEA.HI.SX32 R0, R12, R15, 0x1d ;  /* 0x0000000f0c007211 */ /* 0x000fe400078feaff */
[----:B------:R-:W-:-:S02]  /*2b70*/  SHF.R.S32.HI R15, RZ, 0x1f, R11 ;  /* 0x0000001fff0f7819 */ /* 0x000fc4000001140b */
[----:B------:R-:W-:Y:S02]  /*2b80*/  SHF.R.S32.HI R17, RZ, 0x1f, R0 ;  /* 0x0000001fff117819 */ /* 0x000fe40000011400 */
[----:B------:R-:W-:Y:S01]  /*2b90*/  LOP3.LUT R21, R16, 0x7ffff000, RZ, 0xc0, !PT ;  /* 0x7ffff00010157812 */ /* 0x000fe200078ec0ff */
[----:B------:R-:W-:Y:S01]  /*2ba0*/  IMAD.SHL.U32 R82, R11, 0x8, RZ ;  /* 0x000000080b527824 */ /* 0x000fe200078e00ff */
[----:B------:R-:W-:Y:S01]  /*2bb0*/  SHF.R.S32.HI R16, RZ, 0x1f, R10 ;  /* 0x0000001fff107819 */ /* 0x000fe2000001140a */
[----:B------:R-:W-:Y:S01]  /*2bc0*/  IMAD.SHL.U32 R83, R0, 0x8, RZ ;  /* 0x0000000800537824 */ /* 0x000fe200078e00ff */
[----:B------:R-:W-:Y:S02]  /*2bd0*/  LEA.HI R18, R15, R11, RZ, 0x3 ;  /* 0x0000000b0f127211 */ /* 0x000fe400078f18ff */
[----:B------:R-:W-:Y:S02]  /*2be0*/  LEA.HI R11, R17, R0, RZ, 0x3 ;  /* 0x00000000110b7211 */ /* 0x000fe400078f18ff */
[----:B------:R-:W-:-:S02]  /*2bf0*/  LOP3.LUT R0, R34, 0x38, R79, 0xf8, !PT ;  /* 0x0000003822007812 */ /* 0x000fc400078ef84f */
[----:B------:R-:W-:Y:S02]  /*2c00*/  LEA.HI R16, R16, R10, RZ, 0x3 ;  /* 0x0000000a10107211 */ /* 0x000fe400078f18ff */
[----:B------:R-:W-:Y:S01]  /*2c10*/  LOP3.LUT R19, R34, 0x38, R12, 0xf8, !PT ;  /* 0x0000003822137812 */ /* 0x000fe200078ef80c */
[----:B------:R-:W-:Y:S01]  /*2c20*/  IMAD.SHL.U32 R18, R18, 0x200, RZ ;  /* 0x0000020012127824 */ /* 0x000fe200078e00ff */
[C---:B------:R-:W-:Y:S02]  /*2c30*/  LOP3.LUT R10, R34.reuse, 0x38, R82, 0xf8, !PT ;  /* 0x00000038220a7812 */ /* 0x040fe400078ef852 */
[----:B------:R-:W-:Y:S02]  /*2c40*/  LOP3.LUT R15, R34, 0x38, R83, 0xf8, !PT ;  /* 0x00000038220f7812 */ /* 0x000fe400078ef853 */
[-C--:B------:R-:W-:Y:S01]  /*2c50*/  LOP3.LUT R17, R0, R33.reuse, RZ, 0x3c, !PT ;  /* 0x0000002100117212 */ /* 0x080fe200078e3cff */
[----:B------:R-:W-:Y:S01]  /*2c60*/  IMAD.SHL.U32 R0, R11, 0x200, RZ ;  /* 0x000002000b007824 */ /* 0x000fe200078e00ff */
[-C--:B------:R-:W-:Y:S01]  /*2c70*/  LOP3.LUT R20, R19, R33.reuse, RZ, 0x3c, !PT ;  /* 0x0000002113147212 */ /* 0x080fe200078e3cff */
[----:B------:R-:W-:Y:S01]  /*2c80*/  IMAD.SHL.U32 R16, R16, 0x200, RZ ;  /* 0x0000020010107824 */ /* 0x000fe200078e00ff */
[----:B------:R-:W-:-:S02]  /*2c90*/  LOP3.LUT R19, R10, R33, RZ, 0x3c, !PT ;  /* 0x000000210a137212 */ /* 0x000fc400078e3cff */
[----:B------:R-:W-:Y:S02]  /*2ca0*/  LOP3.LUT R10, R15, R33, RZ, 0x3c, !PT ;  /* 0x000000210f0a7212 */ /* 0x000fe400078e3cff */
[----:B------:R-:W-:Y:S02]  /*2cb0*/  LOP3.LUT R15, R18, 0x7ffff000, RZ, 0xc0, !PT ;  /* 0x7ffff000120f7812 */ /* 0x000fe400078ec0ff */
[----:B------:R-:W-:Y:S02]  /*2cc0*/  LOP3.LUT R0, R0, 0x7ffff000, RZ, 0xc0, !PT ;  /* 0x7ffff00000007812 */ /* 0x000fe400078ec0ff */
[----:B------:R-:W-:Y:S02]  /*2cd0*/  LOP3.LUT R11, R16, 0x7ffff000, RZ, 0xc0, !PT ;  /* 0x7ffff000100b7812 */ /* 0x000fe400078ec0ff */
[--C-:B------:R-:W-:Y:S02]  /*2ce0*/  IADD3 R18, R19, R15, R32.reuse ;  /* 0x0000000f13127210 */ /* 0x100fe40007ffe020 */
[--C-:B------:R-:W-:Y:S01]  /*2cf0*/  IADD3 R15, R10, R0, R32.reuse ;  /* 0x000000000a0f7210 */ /* 0x100fe20007ffe020 */
[----:B------:R-:W-:Y:S01]  /*2d00*/  IMAD R0, R29, c[0x0][0x280], RZ ;  /* 0x0000a0001d007a24 */ /* 0x000fe200078e02ff */
[--C-:B------:R-:W-:Y:S01]  /*2d10*/  IADD3 R16, R17, R11, R32.reuse ;  /* 0x0000000b11107210 */ /* 0x100fe20007ffe020 */
[----:B------:R-:W-:Y:S01]  /*2d20*/  IMAD R11, R29, c[0x0][0x290], RZ ;  /* 0x0000a4001d0b7a24 */ /* 0x000fe200078e02ff */
[----:B------:R-:W-:Y:S01]  /*2d30*/  IADD3 R20, R20, R21, R32 ;  /* 0x0000001514147210 */ /* 0x000fe20007ffe020 */
[----:B------:R-:W-:-:S02]  /*2d40*/  IMAD R10, R134, c[0x0][0x284], R0 ;  /* 0x0000a100860a7a24 */ /* 0x000fc400078e0200 */
[----:B------:R-:W-:Y:S01]  /*2d50*/  IMAD R0, R134, c[0x0][0x294], R11 ;  /* 0x0000a50086007a24 */ /* 0x000fe200078e020b */
[----:B------:R-:W-:Y:S01]  /*2d60*/  SHF.R.S32.HI R113, RZ, 0x1f, R82 ;  /* 0x0000001fff717819 */ /* 0x000fe20000011452 */
[----:B------:R-:W-:Y:S01]  /*2d70*/  IMAD.IADD R123, R95, 0x1, R10 ;  /* 0x000000015f7b7824 */ /* 0x000fe200078e020a */
[----:B------:R-:W-:Y:S01]  /*2d80*/  SHF.R.S32.HI R111, RZ, 0x1f, R83 ;  /* 0x0000001fff6f7819 */ /* 0x000fe20000011453 */
[----:B------:R-:W-:Y:S02]  /*2d90*/  IMAD.IADD R121, R10, 0x1, R91 ;  /* 0x000000010a797824 */ /* 0x000fe400078e025b */
[----:B------:R-:W-:Y:S02]  /*2da0*/  IMAD.IADD R122, R93, 0x1, R0 ;  /* 0x000000015d7a7824 */ /* 0x000fe400078e0200 */
[----:B------:R-:W-:Y:S02]  /*2db0*/  IMAD.IADD R115, R0, 0x1, R89 ;  /* 0x0000000100737824 */ /* 0x000fe400078e0259 */
[----:B------:R-:W-:-:S02]  /*2dc0*/  IMAD.SHL.U32 R120, R23, 0x2, RZ ;  /* 0x0000000217787824 */ /* 0x000fc400078e00ff */
[----:B------:R-:W-:Y:S02]  /*2dd0*/  IMAD.SHL.U32 R119, R22, 0x2, RZ ;  /* 0x0000000216777824 */ /* 0x000fe400078e00ff */
[----:B------:R-:W-:Y:S02]  /*2de0*/  IMAD.SHL.U32 R114, R20, 0x2, RZ ;  /* 0x0000000214727824 */ /* 0x000fe400078e00ff */
[----:B------:R-:W-:Y:S02]  /*2df0*/  IMAD.SHL.U32 R110, R18, 0x2, RZ ;  /* 0x00000002126e7824 */ /* 0x000fe400078e00ff */
[----:B------:R-:W-:Y:S02]  /*2e00*/  IMAD.SHL.U32 R109, R16, 0x2, RZ ;  /* 0x00000002106d7824 */ /* 0x000fe400078e00ff */
[----:B------:R-:W-:Y:S01]  /*2e10*/  IMAD.SHL.U32 R108, R15, 0x2, RZ ;  /* 0x000000020f6c7824 */ /* 0x000fe200078e00ff */
[----:B------:R-:W-:Y:S06]  /*2e20*/  BAR.SYNC.DEFER_BLOCKING 0x0 ;  /* 0x0000000000007b1d */ /* 0x000fec0000010000 */
.L_x_181:
[-C--:B------:R-:W-:Y:S01]  /*2e30*/  IMAD R0, R139, R60.reuse, RZ ;  /* 0x0000003c8b007224 */ /* 0x080fe200078e02ff */
[----:B------:R-:W-:Y:S01]  /*2e40*/  SHF.R.S32.HI R77, RZ, 0x1f, R60 ;  /* 0x0000001fff4d7819 */ /* 0x000fe2000001143c */
[----:B------:R-:W-:Y:S01]  /*2e50*/  IMAD.WIDE.U32 R10, R148, R60, RZ ;  /* 0x0000003c940a7225 */ /* 0x000fe200078e00ff */
[----:B------:R-:W-:Y:S04]  /*2e60*/  DEPBAR.LE SB0, 0x0 ;  /* 0x000080000000791a */ /* 0x000fe80000000000 */
[----:B------:R-:W-:Y:S01]  /*2e70*/  WARPSYNC 0xffffffff ;  /* 0xffffffff00007948 */ /* 0x000fe20003800000 */
[----:B------:R-:W-:Y:S01]  /*2e80*/  BAR.SYNC.DEFER_BLOCKING 0x0 ;  /* 0x0000000000007b1d */ /* 0x000fe20000010000 */
[----:B------:R-:W-:Y:S01]  /*2e90*/  ISETP.GE.AND P2, PT, R153, 0x1, PT ;  /* 0x000000019900780c */ /* 0x000fe20003f46270 */
[----:B-1----:R-:W-:Y:S01]  /*2ea0*/  IMAD R2, R77, R148, R0 ;  /* 0x000000944d027224 */ /* 0x002fe200078e0200 */
[----:B------:R-:W-:Y:S03]  /*2eb0*/  IADD3 R0, P1, R126, R10, RZ ;  /* 0x0000000a7e007210 */ /* 0x000fe60007f3e0ff */
[----:B------:R-:W-:Y:S01]  /*2ec0*/  IMAD.IADD R12, R11, 0x1, R2 ;  /* 0x000000010b0c7824 */ /* 0x000fe200078e0202 */
[----:B------:R-:W-:Y:S03]  /*2ed0*/  LEA R50, P0, R0, c[0x0][0x1c8], 0x1 ;  /* 0x0000720000327a11 */ /* 0x000fe600078008ff */
[----:B------:R-:W-:Y:S05]  /*2ee0*/  IMAD.X R2, R12, 0x1, R125, P1 ;  /* 0x000000010c027824 */ /* 0x000fea00008e067d */
[----:B------:R-:W-:Y:S01]  /*2ef0*/  LEA.HI.X R51, R0, c[0x0][0x1cc], R2, 0x1, P0 ;  /* 0x0000730000337a11 */ /* 0x000fe200000f0c02 */
[----:B------:R-:W-:Y:S01]  /*2f00*/  BSSY B1, `(.L_x_157) ;  /* 0x0000389000017945 */ /* 0x000fe20003800000 */
[----:B------:R-:W-:-:S05]  /*2f10*/  @!P2 BRA `(.L_x_158) ;  /* 0x000036d00000a947 */ /* 0x000fca0003800000 */
[-C--:B------:R-:W-:Y:S02]  /*2f20*/  IMAD R2, R144, R60.reuse, RZ ;  /* 0x0000003c90027224 */ /* 0x080fe400078e02ff */
[-C--:B------:R-:W-:Y:S02]  /*2f30*/  IMAD R0, R145, R60.reuse, RZ ;  /* 0x0000003c91007224 */ /* 0x080fe400078e02ff */
[----:B------:R-:W-:Y:S02]  /*2f40*/  IMAD R4, R60, -0x40, R78 ;  /* 0xffffffc03c047824 */ /* 0x000fe400078e024e */
[-C--:B------:R-:W-:Y:S04]  /*2f50*/  IMAD.WIDE.U32 R8, R149, R60.reuse, RZ ;  /* 0x0000003c95087225 */ /* 0x080fe800078e00ff */
[----:B------:R-:W-:Y:S04]  /*2f60*/  IMAD.WIDE.U32 R14, R150, R60, RZ ;  /* 0x0000003c960e7225 */ /* 0x000fe800078e00ff */
[C---:B------:R-:W-:Y:S02]  /*2f70*/  IMAD R3, R77.reuse, R149, R2 ;  /* 0x000000954d037224 */ /* 0x040fe400078e0202 */
[----:B------:R-:W-:Y:S01]  /*2f80*/  IMAD R2, R77, R150, R0 ;  /* 0x000000964d027224 */ /* 0x000fe200078e0200 */
[----:B------:R-:W-:Y:S02]  /*2f90*/  IMNMX R0, R4, 0x40, PT ;  /* 0x0000004004007817 */ /* 0x000fe40003800200 */
[----:B------:R-:W-:Y:S02]  /*2fa0*/  IADD3 R26, R9, R3, RZ ;  /* 0x00000003091a7210 */ /* 0x000fe40007ffe0ff */
[----:B------:R-:W-:Y:S01]  /*2fb0*/  IADD3 R27, R15, R2, RZ ;  /* 0x000000020f1b7210 */ /* 0x000fe20007ffe0ff */
[----:B------:R-:W-:-:S05]  /*2fc0*/  @!P6 BRA `(.L_x_159) ;  /* 0x00001b500000e947 */ /* 0x000fca0003800000 */
[----:B------:R-:W-:Y:S01]  /*2fd0*/  ISETP.GE.AND P1, PT, R229, R0, PT ;  /* 0x00000000e500720c */ /* 0x000fe20003f26270 */
[----:B------:R-:W-:Y:S01]  /*2fe0*/  BSSY B0, `(.L_x_160) ;  /* 0x000003a000007945 */ /* 0x000fe20003800000 */
        /* <DEDUP_REMOVED lines=12> */
[----:B------:R-:W-:-:S05]  /*30b0*/  @P1 BRA `(.L_x_161) ;  /* 0x000002c000001947 */ /* 0x000fca0003800000 */
[----:B------:R-:W-:Y:S01]  /*30c0*/  IADD3 R0, P0, R94, R8, RZ ;  /* 0x000000085e007210 */ /* 0x000fe20007f1e0ff */
[----:B------:R-:W-:Y:S01]  /*30d0*/  CS2R R28, SRZ ;  /* 0x00000000001c7805 */ /* 0x000fe2000001ff00 */
[----:B------:R-:W-:Y:S01]  /*30e0*/  CS2R R6, SRZ ;  /* 0x0000000000067805 */ /* 0x000fe2000001ff00 */
[----:B------:R-:W-:Y:S01]  /*30f0*/  CS2R R34, SRZ ;  /* 0x0000000000227805 */ /* 0x000fe2000001ff00 */
[----:B------:R-:W-:Y:S01]  /*3100*/  CS2R R12, SRZ ;  /* 0x00000000000c7805 */ /* 0x000fe2000001ff00 */
[----:B------:R-:W-:Y:S01]  /*3110*/  IMAD.X R3, R26, 0x1, R123, P0 ;  /* 0x000000011a037824 */ /* 0x000fe200000e067b */
[----:B------:R-:W-:Y:S01]  /*3120*/  IADD3 R2, P0, R92, R14, RZ ;  /* 0x0000000e5c027210 */ /* 0x000fe20007f1e0ff */
[----:B------:R-:W-:Y:S01]  /*3130*/  CS2R R36, SRZ ;  /* 0x0000000000247805 */ /* 0x000fe2000001ff00 */
[----:B------:R-:W-:Y:S01]  /*3140*/  CS2R R16, SRZ ;  /* 0x0000000000107805 */ /* 0x000fe2000001ff00 */
[----:B------:R-:W-:Y:S01]  /*3150*/  CS2R R38, SRZ ;  /* 0x0000000000267805 */ /* 0x000fe2000001ff00 */
[----:B------:R-:W-:Y:S01]  /*3160*/  CS2R R18, SRZ ;  /* 0x0000000000127805 */ /* 0x000fe2000001ff00 */
[----:B------:R-:W-:Y:S01]  /*3170*/  IMAD.X R5, R27, 0x1, R122, P0 ;  /* 0x000000011b057824 */ /* 0x000fe200000e067a */
[C---:B------:R-:W-:Y:S01]  /*3180*/  LEA R8, P0, R0.reuse, c[0x0][0x270], 0x1 ;  /* 0x00009c0000087a11 */ /* 0x040fe200078008ff */
[----:B------:R-:W-:Y:S01]  /*3190*/  CS2R R40, SRZ ;  /* 0x0000000000287805 */ /* 0x000fe2000001ff00 */
[----:B------:R-:W-:Y:S01]  /*31a0*/  CS2R R20, SRZ ;  /* 0x0000000000147805 */ /* 0x000fe2000001ff00 */
[----:B------:R-:W-:Y:S01]  /*31b0*/  CS2R R42, SRZ ;  /* 0x00000000002a7805 */ /* 0x000fe2000001ff00 */
[----:B------:R-:W-:Y:S02]  /*31c0*/  LEA.HI.X R9, R0, c[0x0][0x274], R3, 0x1, P0 ;  /* 0x00009d0000097a11 */ /* 0x000fe400000f0c03 */
[C---:B------:R-:W-:Y:S04]  /*31d0*/  LEA R4, P0, R2.reuse, c[0x0][0x288], 0x1 ;  /* 0x0000a20002047a11 */ /* 0x040fe800078008ff */
[----:B------:R-:W-:Y:S02]  /*31e0*/  LEA.HI.X R5, R2, c[0x0][0x28c], R5, 0x1, P0 ;  /* 0x0000a30002057a11 */ /* 0x000fe400000f0c05 */
[----:B------:R-:W-:Y:S01]  /*31f0*/  ISETP.GE.AND P0, PT, R106, c[0x0][0x27c], PT ;  /* 0x00009f006a007a0c */ /* 0x000fe20003f06270 */
[----:B------:R-:W-:Y:S11]  /*3200*/  CS2R R2, SRZ ;  /* 0x0000000000027805 */ /* 0x000ff6000001ff00 */
[----:B------:R-:W-:Y:S01]  /*3210*/  @!UPT UIADD3 URZ, URZ, URZ, URZ ;  /* 0x0000003f3f3ff290 */ /* 0x000fe2000fffe03f */
[----:B------:R1:W5:Y:S04]  /*3220*/  @!P0 LDG.E.64 R2, [R8.64] ;  /* 0x0000000608028981 */ /* 0x000368000c1e1b00 */
[----:B------:R1:W5:Y:S01]  /*3230*/  @!P0 LDG.E.64 R28, [R4.64] ;  /* 0x00000006041c8981 */ /* 0x000362000c1e1b00 */
[----:B------:R-:W-:Y:S11]  /*3240*/  ISETP.GE.AND P0, PT, R143, c[0x0][0x27c], PT ;  /* 0x00009f008f007a0c */ /* 0x000ff60003f06270 */
[----:B------:R-:W-:Y:S02]  /*3250*/  @!UPT UIADD3 URZ, URZ, URZ, URZ ;  /* 0x0000003f3f3ff290 */ /* 0x000fe4000fffe03f */
[----:B------:R1:W5:Y:S04]  /*3260*/  @!P0 LDG.E.64 R6, [R8.64+0x20] ;  /* 0x0000200608068981 */ /* 0x000368000c1e1b00 */
[----:B------:R1:W5:Y:S01]  /*3270*/  @!P0 LDG.E.64 R34, [R4.64+0x20] ;  /* 0x0000200604228981 */ /* 0x000362000c1e1b00 */
        /* <DEDUP_REMOVED lines=15> */
[----:B------:R1:W5:Y:S02]  /*3370*/  @!P0 LDG.E.64 R42, [R4.64+0xa0] ;  /* 0x0000a006042a8981 */ /* 0x000364000c1e1b00 */
.L_x_161:
[----:B------:R-:W-:Y:S05]  /*3380*/  BSYNC B0 ;  /* 0x0000000000007941 */ /* 0x000fea0003800000 */
.L_x_160:
[----:B------:R-:W-:-:S05]  /*3390*/  @P1 BRA `(.L_x_162) ;  /* 0x000033f000001947 */ /* 0x000fca0003800000 */
[----:B-----5:R-:W-:Y:S01]  /*33a0*/  MOV R0, R19 ;  /* 0x0000001300007202 */ /* 0x020fe20000000f00 */
[----:B-1----:R-:W-:Y:S01]  /*33b0*/  IMAD.MOV.U32 R8, RZ, RZ, R20 ;  /* 0x000000ffff087224 */ /* 0x002fe200078e0014 */
[----:B------:R-:W-:Y:S01]  /*33c0*/  ISETP.GE.AND P0, PT, R100, c[0x0][0x1d4], PT ;  /* 0x0000750064007a0c */ /* 0x000fe20003f06270 */
[----:B------:R-:W-:Y:S01]  /*33d0*/  IMAD.MOV.U32 R5, RZ, RZ, R21 ;  /* 0x000000ffff057224 */ /* 0x000fe200078e0015 */
[----:B------:R-:W-:Y:S01]  /*33e0*/  BSSY B0, `(.L_x_163) ;  /* 0x0000054000007945 */ /* 0x000fe20003800000 */
[----:B------:R-:W-:Y:S03]  /*33f0*/  IMAD.MOV.U32 R4, RZ, RZ, R18 ;  /* 0x000000ffff047224 */ /* 0x000fe600078e0012 */
[----:B------:R-:W-:Y:S01]  /*3400*/  PRMT R27, R5, 0x5410, R8 ;  /* 0x00005410051b7816 */ /* 0x000fe20000000008 */
[----:B------:R-:W-:Y:S01]  /*3410*/  IMAD.MOV.U32 R8, RZ, RZ, R16 ;  /* 0x000000ffff087224 */ /* 0x000fe200078e0010 */
[----:B------:R-:W-:Y:S01]  /*3420*/  PRMT R26, R0, 0x5410, R4 ;  /* 0x00005410001a7816 */ /* 0x000fe20000000004 */
[----:B------:R-:W-:Y:S01]  /*3430*/  IMAD.MOV.U32 R5, RZ, RZ, R17 ;  /* 0x000000ffff057224 */ /* 0x000fe200078e0011 */
[----:B------:R-:W-:Y:S01]  /*3440*/  MOV R4, R12 ;  /* 0x0000000c00047202 */ /* 0x000fe20000000f00 */
        /* <DEDUP_REMOVED lines=11> */
[----:B------:R-:W-:Y:S02]  /*3500*/  MOV R8, R40 ;  /* 0x0000002800087202 */ /* 0x000fe40000000f00 */
[----:B------:R-:W-:Y:S02]  /*3510*/  MOV R0, R39 ;  /* 0x0000002700007202 */ /* 0x000fe40000000f00 */
[----:B------:R-:W-:Y:S01]  /*3520*/  PRMT R47, R8, 0x5410, R5 ;  /* 0x00005410082f7816 */ /* 0x000fe20000000005 */
[----:B------:R-:W-:Y:S01]  /*3530*/  IMAD.MOV.U32 R8, RZ, RZ, R36 ;  /* 0x000000ffff087224 */ /* 0x000fe200078e0024 */
[----:B------:R-:W-:Y:S01]  /*3540*/  PRMT R46, R4, 0x5410, R0 ;  /* 0x00005410042e7816 */ /* 0x000fe20000000000 */
[----:B------:R-:W-:Y:S01]  /*3550*/  IMAD.MOV.U32 R5, RZ, RZ, R37 ;  /* 0x000000ffff057224 */ /* 0x000fe200078e0025 */
[----:B------:R-:W-:Y:S01]  /*3560*/  MOV R4, R34 ;  /* 0x0000002200047202 */ /* 0x000fe20000000f00 */
[----:B------:R-:W-:Y:S03]  /*3570*/  IMAD.MOV.U32 R0, RZ, RZ, R35 ;  /* 0x000000ffff007224 */ /* 0x000fe600078e0023 */
[----:B------:R-:W-:Y:S02]  /*3580*/  PRMT R45, R8, 0x5410, R5 ;  /* 0x00005410082d7816 */ /* 0x000fe40000000005 */
[----:B------:R-:W-:Y:S01]  /*3590*/  PRMT R44, R4, 0x5410, R0 ;  /* 0x00005410042c7816 */ /* 0x000fe20000000000 */
[----:B------:R-:W-:-:S05]  /*35a0*/  @P0 BRA `(.L_x_164) ;  /* 0x0000037000000947 */ /* 0x000fca0003800000 */
[----:B------:R-:W-:Y:S01]  /*35b0*/  ISETP.GE.AND P0, PT, R106, c[0x0][0x27c], PT ;  /* 0x00009f006a007a0c */ /* 0x000fe20003f06270 */
[----:B------:R-:W1:Y:S01]  /*35c0*/  LDS.128 R8, [R213+0x6000] ;  /* 0x00600000d5087984 */ /* 0x000e620000000c00 */
[----:B------:R-:W-:Y:S01]  /*35d0*/  MOV R4, R2 ;  /* 0x0000000200047202 */ /* 0x000fe20000000f00 */
[----:B------:R-:W-:Y:S02]  /*35e0*/  IMAD.MOV.U32 R30, RZ, RZ, R28 ;  /* 0x000000ffff1e7224 */ /* 0x000fe400078e001c */
[--C-:B------:R-:W-:Y:S08]  /*35f0*/  IMAD.MOV.U32 R31, RZ, RZ, R29.reuse ;  /* 0x000000ffff1f7224 */ /* 0x100ff000078e001d */
[----:B------:R-:W-:Y:S02]  /*3600*/  @!P0 SHF.R.U64 R28, R28, 0x10, R29 ;  /* 0x000000101c1c8819 */ /* 0x000fe4000000121d */
[--C-:B------:R-:W-:Y:S01]  /*3610*/  @!P0 SHF.R.U64 R5, R2, 0x10, R3.reuse ;  /* 0x0000001002058819 */ /* 0x100fe20000001203 */
[----:B------:R-:W-:Y:S01]  /*3620*/  IMAD.MOV.U32 R2, RZ, RZ, R3 ;  /* 0x000000ffff027224 */ /* 0x000fe200078e0003 */
[----:B------:R-:W-:Y:S02]  /*3630*/  @!P0 SHF.R.U32.HI R14, RZ, 0x10, R29 ;  /* 0x00000010ff0e8819 */ /* 0x000fe4000001161d */
[----:B------:R-:W-:Y:S02]  /*3640*/  @!P0 SHF.R.U32.HI R0, RZ, 0x10, R3 ;  /* 0x00000010ff008819 */ /* 0x000fe40000011603 */
[----:B------:R-:W-:Y:S02]  /*3650*/  @!P0 PRMT R30, R30, 0x5410, R28 ;  /* 0x000054101e1e8816 */ /* 0x000fe4000000001c */
[----:B------:R-:W-:Y:S02]  /*3660*/  @!P0 PRMT R4, R4, 0x5410, R5 ;  /* 0x0000541004048816 */ /* 0x000fe40000000005 */
[----:B------:R-:W-:Y:S01]  /*3670*/  @!P0 PRMT R32, R31, 0x5410, R14 ;  /* 0x000054101f208816 */ /* 0x000fe2000000000e */
[----:B------:R-:W-:Y:S01]  /*3680*/  @!P0 IMAD.U32 R5, R30, 0x10000, RZ ;  /* 0x000100001e058824 */ /* 0x000fe200078e00ff */
[----:B------:R-:W-:Y:S02]  /*3690*/  @!P0 PRMT R14, R2, 0x5410, R0 ;  /* 0x00005410020e8816 */ /* 0x000fe40000000000 */
[----:B------:R-:W-:Y:S02]  /*36a0*/  @!P0 SHF.L.U32 R3, R4, 0x10, RZ ;  /* 0x0000001004038819 */ /* 0x000fe400000006ff */
[----:B------:R-:W-:Y:S02]  /*36b0*/  @!P0 LOP3.LUT R29, R30, 0xffff0000, RZ, 0xc0, !PT ;  /* 0xffff00001e1d8812 */ /* 0x000fe400078ec0ff */
[----:B------:R-:W-:Y:S01]  /*36c0*/  @!P0 LOP3.LUT R4, R4, 0xffff0000, RZ, 0xc0, !PT ;  /* 0xffff000004048812 */ /* 0x000fe200078ec0ff */
[C---:B-1----:R-:W-:Y:S01]  /*36d0*/  @!P0 IMAD.U32 R28, R8.reuse, 0x10000, RZ ;  /* 0x00010000081c8824 */ /* 0x042fe200078e00ff */
[----:B------:R-:W-:Y:S02]  /*36e0*/  @!P0 LOP3.LUT R0, R8, 0xffff0000, RZ, 0xc0, !PT ;  /* 0xffff000008008812 */ /* 0x000fe400078ec0ff */
[C---:B------:R-:W-:Y:S02]  /*36f0*/  @!P0 LOP3.LUT R2, R9.reuse, 0xffff0000, RZ, 0xc0, !PT ;  /* 0xffff000009028812 */ /* 0x040fe400078ec0ff */
[----:B------:R-:W-:Y:S01]  /*3700*/  @!P0 SHF.L.U32 R30, R9, 0x10, RZ ;  /* 0x00000010091e8819 */ /* 0x000fe200000006ff */
[C---:B------:R-:W-:Y:S02]  /*3710*/  @!P0 FMUL.FTZ R31, R0.reuse, R5 ;  /* 0x00000005001f8220 */ /* 0x040fe40000410000 */
[----:B------:R-:W-:Y:S02]  /*3720*/  @!P0 FMUL.FTZ R0, R0, R3 ;  /* 0x0000000300008220 */ /* 0x000fe40000410000 */
[----:B------:R-:W-:Y:S02]  /*3730*/  @!P0 FMUL.FTZ R33, R2, R29 ;  /* 0x0000001d02218220 */ /* 0x000fe40000410000 */
[----:B------:R-:W-:Y:S01]  /*3740*/  @!P0 FFMA.FTZ R54, R28, R3, -R31 ;  /* 0x000000031c368223 */ /* 0x000fe2000001081f */
[C---:B------:R-:W-:Y:S01]  /*3750*/  @!P0 LOP3.LUT R3, R10.reuse, 0xffff0000, RZ, 0xc0, !PT ;  /* 0xffff00000a038812 */ /* 0x040fe200078ec0ff */
[----:B------:R-:W-:Y:S01]  /*3760*/  @!P0 FFMA.FTZ R0, R5, R28, R0 ;  /* 0x0000001c05008223 */ /* 0x000fe20000010000 */
[----:B------:R-:W-:Y:S01]  /*3770*/  @!P0 SHF.L.U32 R31, R10, 0x10, RZ ;  /* 0x000000100a1f8819 */ /* 0x000fe200000006ff */
[C---:B------:R-:W-:Y:S01]  /*3780*/  @!P0 IMAD.U32 R28, R32.reuse, 0x10000, RZ ;  /* 0x00010000201c8824 */ /* 0x040fe200078e00ff */
[----:B------:R-:W-:Y:S01]  /*3790*/  @!P0 LOP3.LUT R32, R32, 0xffff0000, RZ, 0xc0, !PT ;  /* 0xffff000020208812 */ /* 0x000fe200078ec0ff */
[C---:B------:R-:W-:Y:S01]  /*37a0*/  @!P0 IMAD.U32 R5, R14.reuse, 0x10000, RZ ;  /* 0x000100000e058824 */ /* 0x040fe200078e00ff */
[----:B------:R-:W-:Y:S01]  /*37b0*/  @!P0 LOP3.LUT R14, R14, 0xffff0000, RZ, 0xc0, !PT ;  /* 0xffff00000e0e8812 */ /* 0x000fe200078ec0ff */
[-C--:B------:R-:W-:Y:S02]  /*37c0*/  @!P0 FMUL.FTZ R2, R2, R4.reuse ;  /* 0x0000000402028220 */ /* 0x080fe40000410000 */
[----:B------:R-:W-:Y:S01]  /*37d0*/  @!P0 FFMA.FTZ R53, R30, R4, -R33 ;  /* 0x000000041e358223 */ /* 0x000fe20000010821 */
[----:B------:R-:W-:Y:S01]  /*37e0*/  @!P0 LOP3.LUT R4, R11, 0xffff0000, RZ, 0xc0, !PT ;  /* 0xffff00000b048812 */ /* 0x000fe200078ec0ff */
[----:B------:R-:W-:Y:S01]  /*37f0*/  @!P0 FMUL.FTZ R49, R3, R28 ;  /* 0x0000001c03318220 */ /* 0x000fe20000410000 */
[----:B------:R-:W-:Y:S01]  /*3800*/  @!P0 SHF.L.U32 R33, R11, 0x10, RZ ;  /* 0x000000100b218819 */ /* 0x000fe200000006ff */
[----:B------:R-:W-:Y:S02]  /*3810*/  @!P0 FMUL.FTZ R3, R3, R5 ;  /* 0x0000000503038220 */ /* 0x000fe40000410000 */
[C---:B------:R-:W-:Y:S02]  /*3820*/  @!P0 FMUL.FTZ R52, R4.reuse, R32 ;  /* 0x0000002004348220 */ /* 0x040fe40000410000 */
[----:B------:R-:W-:Y:S02]  /*3830*/  @!P0 FMUL.FTZ R4, R4, R14 ;  /* 0x0000000e04048220 */ /* 0x000fe40000410000 */
[----:B------:R-:W-:Y:S02]  /*3840*/  @!P0 FFMA.FTZ R2, R29, R30, R2 ;  /* 0x0000001e1d028223 */ /* 0x000fe40000010002 */
[----:B------:R-:W-:Y:S02]  /*3850*/  @!P0 FFMA.FTZ R3, R28, R31, R3 ;  /* 0x0000001f1c038223 */ /* 0x000fe40000010003 */
[----:B------:R-:W-:Y:S01]  /*3860*/  @!P0 FFMA.FTZ R49, R31, R5, -R49 ;  /* 0x000000051f318223 */ /* 0x000fe20000010831 */
[----:B------:R-:W-:Y:S01]  /*3870*/  @!P0 F2FP.BF16.PACK_AB R5, R0, R54 ;  /* 0x000000360005823e */ /* 0x000fe200000010ff */
[----:B------:R-:W-:Y:S01]  /*3880*/  @!P0 FFMA.FTZ R52, R33, R14, -R52 ;  /* 0x0000000e21348223 */ /* 0x000fe20000010834 */
[----:B------:R-:W-:Y:S01]  /*3890*/  @!P0 F2FP.BF16.PACK_AB R2, R2, R53 ;  /* 0x000000350202823e */ /* 0x000fe200000010ff */
[----:B------:R-:W-:Y:S01]  /*38a0*/  @!P0 FFMA.FTZ R4, R32, R33, R4 ;  /* 0x0000002120048223 */ /* 0x000fe20000010004 */
[----:B------:R-:W-:Y:S01]  /*38b0*/  @!P0 F2FP.BF16.PACK_AB R3, R3, R49 ;  /* 0x000000310303823e */ /* 0x000fe200000010ff */
[----:B------:R-:W-:Y:S01]  /*38c0*/  @!P0 IMAD.MOV.U32 R8, RZ, RZ, R5 ;  /* 0x000000ffff088224 */ /* 0x000fe200078e0005 */
[----:B------:R-:W-:Y:S02]  /*38d0*/  @!P0 MOV R9, R2 ;  /* 0x0000000200098202 */ /* 0x000fe40000000f00 */
[----:B------:R-:W-:Y:S01]  /*38e0*/  @!P0 F2FP.BF16.PACK_AB R0, R4, R52 ;  /* 0x000000340400823e */ /* 0x000fe200000010ff */
[----:B------:R-:W-:Y:S03]  /*38f0*/  @!P0 IMAD.MOV.U32 R10, RZ, RZ, R3 ;  /* 0x000000ffff0a8224 */ /* 0x000fe600078e0003 */
[----:B------:R-:W-:Y:S05]  /*3900*/  @!P0 MOV R11, R0 ;  /* 0x00000000000b8202 */ /* 0x000fea0000000f00 */
[----:B------:R1:W-:Y:S02]  /*3910*/  STG.E.128 [R50.64], R8 ;  /* 0x0000000832007986 */ /* 0x0003e4000c101d06 */
.L_x_164:
[----:B------:R-:W-:Y:S05]  /*3920*/  BSYNC B0 ;  /* 0x0000000000007941 */ /* 0x000fea0003800000 */
.L_x_163:
[----:B------:R-:W-:Y:S01]  /*3930*/  ISETP.GE.AND P0, PT, R24, c[0x0][0x1d4], PT ;  /* 0x0000750018007a0c */ /* 0x000fe20003f06270 */
[----:B------:R-:W-:Y:S01]  /*3940*/  @!UPT UIADD3 URZ, URZ, URZ, URZ ;  /* 0x0000003f3f3ff290 */ /* 0x000fe2000fffe03f */
[----:B------:R-:W-:Y:S11]  /*3950*/  BSSY B0, `(.L_x_165) ;  /* 0x0000036000007945 */ /* 0x000ff60003800000 */
[----:B------:R-:W-:-:S05]  /*3960*/  @P0 BRA `(.L_x_166) ;  /* 0x0000034000000947 */ /* 0x000fca0003800000 */
[----:B------:R-:W-:Y:S01]  /*3970*/  ISETP.GE.AND P0, PT, R143, c[0x0][0x27c], PT ;  /* 0x00009f008f007a0c */ /* 0x000fe20003f06270 */
[----:B-1----:R-:W1:Y:S11]  /*3980*/  LDS.128 R8, [R214+0x6000] ;  /* 0x00600000d6087984 */ /* 0x002e760000000c00 */
[----:B------:R-:W-:Y:S01]  /*3990*/  @!UPT UIADD3 URZ, URZ, URZ, URZ ;  /* 0x0000003f3f3ff290 */ /* 0x000fe2000fffe03f */
[----:B------:R-:W-:Y:S02]  /*39a0*/  @!P0 SHF.R.U64 R3, R34, 0x10, R35 ;  /* 0x0000001022038819 */ /* 0x000fe40000001223 */
[----:B------:R-:W-:Y:S02]  /*39b0*/  @!P0 SHF.R.U64 R0, R6, 0x10, R7 ;  /* 0x0000001006008819 */ /* 0x000fe40000001207 */
[----:B------:R-:W-:Y:S02]  /*39c0*/  @!P0 SHF.R.U32.HI R5, RZ, 0x10, R35 ;  /* 0x00000010ff058819 */ /* 0x000fe40000011623 */
[----:B------:R-:W-:Y:S02]  /*39d0*/  @!P0 SHF.R.U32.HI R2, RZ, 0x10, R7 ;  /* 0x00000010ff028819 */ /* 0x000fe40000011607 */
[C---:B------:R-:W-:Y:S02]  /*39e0*/  @!P0 PRMT R4, R44.reuse, 0x5410, R3 ;  /* 0x000054102c048816 */ /* 0x040fe40000000003 */
[C---:B------:R-:W-:Y:S02]  /*39f0*/  @!P0 PRMT R0, R15.reuse, 0x5432, R0 ;  /* 0x000054320f008816 */ /* 0x040fe40000000000 */
[----:B------:R-:W-:Y:S01]  /*3a00*/  @!P0 PRMT R29, R44, 0x5432, R5 ;  /* 0x000054322c1d8816 */ /* 0x000fe20000000005 */
[----:B------:R-:W-:Y:S01]  /*3a10*/  @!P0 IMAD.U32 R7, R4, 0x10000, RZ ;  /* 0x0001000004078824 */ /* 0x000fe200078e00ff */
[----:B------:R-:W-:Y:S01]  /*3a20*/  @!P0 PRMT R5, R15, 0x5410, R2 ;  /* 0x000054100f058816 */ /* 0x000fe20000000002 */
[----:B------:R-:W-:Y:S01]  /*3a30*/  @!P0 IMAD.U32 R6, R0, 0x10000, RZ ;  /* 0x0001000000068824 */ /* 0x000fe200078e00ff */
[----:B------:R-:W-:Y:S02]  /*3a40*/  @!P0 LOP3.LUT R15, R4, 0xffff0000, RZ, 0xc0, !PT ;  /* 0xffff0000040f8812 */ /* 0x000fe400078ec0ff */
[----:B------:R-:W-:Y:S01]  /*3a50*/  @!P0 LOP3.LUT R4, R0, 0xffff0000, RZ, 0xc0, !PT ;  /* 0xffff000000048812 */ /* 0x000fe200078ec0ff */
[C---:B-1----:R-:W-:Y:S01]  /*3a60*/  @!P0 IMAD.U32 R28, R9.reuse, 0x10000, RZ ;  /* 0x00010000091c8824 */ /* 0x042fe200078e00ff */
[C---:B------:R-:W-:Y:S02]  /*3a70*/  @!P0 LOP3.LUT R2, R8.reuse, 0xffff0000, RZ, 0xc0, !PT ;  /* 0xffff000008028812 */ /* 0x040fe400078ec0ff */
[----:B------:R-:W-:Y:S02]  /*3a80*/  @!P0 LOP3.LUT R3, R9, 0xffff0000, RZ, 0xc0, !PT ;  /* 0xffff000009038812 */ /* 0x000fe400078ec0ff */
[----:B------:R-:W-:Y:S01]  /*3a90*/  @!P0 SHF.L.U32 R14, R8, 0x10, RZ ;  /* 0x00000010080e8819 */ /* 0x000fe200000006ff */
[C---:B------:R-:W-:Y:S02]  /*3aa0*/  @!P0 FMUL.FTZ R30, R2.reuse, R7 ;  /* 0x00000007021e8220 */ /* 0x040fe40000410000 */
[----:B------:R-:W-:Y:S02]  /*3ab0*/  @!P0 FMUL.FTZ R0, R2, R6 ;  /* 0x0000000602008220 */ /* 0x000fe40000410000 */
[C---:B------:R-:W-:Y:S02]  /*3ac0*/  @!P0 FMUL.FTZ R31, R3.reuse, R15 ;  /* 0x0000000f031f8220 */ /* 0x040fe40000410000 */
[----:B------:R-:W-:Y:S01]  /*3ad0*/  @!P0 FMUL.FTZ R2, R3, R4 ;  /* 0x0000000403028220 */ /* 0x000fe20000410000 */
[----:B------:R-:W-:Y:S01]  /*3ae0*/  @!P0 LOP3.LUT R3, R10, 0xffff0000, RZ, 0xc0, !PT ;  /* 0xffff00000a038812 */ /* 0x000fe200078ec0ff */
[----:B------:R-:W-:Y:S01]  /*3af0*/  @!P0 FFMA.FTZ R34, R14, R6, -R30 ;  /* 0x000000060e228223 */ /* 0x000fe2000001081e */
[----:B------:R-:W-:Y:S01]  /*3b00*/  @!P0 SHF.L.U32 R30, R11, 0x10, RZ ;  /* 0x000000100b1e8819 */ /* 0x000fe200000006ff */
[----:B------:R-:W-:Y:S01]  /*3b10*/  @!P0 FFMA.FTZ R0, R7, R14, R0 ;  /* 0x0000000e07008223 */ /* 0x000fe20000010000 */
[----:B------:R-:W-:Y:S01]  /*3b20*/  @!P0 SHF.L.U32 R14, R10, 0x10, RZ ;  /* 0x000000100a0e8819 */ /* 0x000fe200000006ff */
[C---:B------:R-:W-:Y:S01]  /*3b30*/  @!P0 IMAD.U32 R7, R29.reuse, 0x10000, RZ ;  /* 0x000100001d078824 */ /* 0x040fe200078e00ff */
[----:B------:R-:W-:Y:S01]  /*3b40*/  @!P0 LOP3.LUT R29, R29, 0xffff0000, RZ, 0xc0, !PT ;  /* 0xffff00001d1d8812 */ /* 0x000fe200078ec0ff */
[C---:B------:R-:W-:Y:S01]  /*3b50*/  @!P0 IMAD.U32 R6, R5.reuse, 0x10000, RZ ;  /* 0x0001000005068824 */ /* 0x040fe200078e00ff */
[----:B------:R-:W-:Y:S01]  /*3b60*/  @!P0 LOP3.LUT R5, R5, 0xffff0000, RZ, 0xc0, !PT ;  /* 0xffff000005058812 */ /* 0x000fe200078ec0ff */
[----:B------:R-:W-:Y:S01]  /*3b70*/  @!P0 FFMA.FTZ R33, R28, R4, -R31 ;  /* 0x000000041c218223 */ /* 0x000fe2000001081f */
[----:B------:R-:W-:Y:S01]  /*3b80*/  @!P0 LOP3.LUT R4, R11, 0xffff0000, RZ, 0xc0, !PT ;  /* 0xffff00000b048812 */ /* 0x000fe200078ec0ff */
[C---:B------:R-:W-:Y:S02]  /*3b90*/  @!P0 FMUL.FTZ R31, R3.reuse, R7 ;  /* 0x00000007031f8220 */ /* 0x040fe40000410000 */
        /* <DEDUP_REMOVED lines=10> */
[----:B------:R-:W-:Y:S02]  /*3c40*/  @!P0 F2FP.BF16.PACK_AB R3, R3, R31 ;  /* 0x0000001f0303823e */ /* 0x000fe400000010ff */
[----:B------:R-:W-:Y:S01]  /*3c50*/  @!P0 MOV R9, R2 ;  /* 0x0000000200098202 */ /* 0x000fe20000000f00 */
[----:B------:R-:W-:Y:S01]  /*3c60*/  @!P0 IMAD.MOV.U32 R8, RZ, RZ, R5 ;  /* 0x000000ffff088224 */ /* 0x000fe200078e0005 */
[----:B------:R-:W-:Y:S01]  /*3c70*/  @!P0 F2FP.BF16.PACK_AB R0, R4, R32 ;  /* 0x000000200400823e */ /* 0x000fe200000010ff */
[----:B------:R-:W-:Y:S03]  /*3c80*/  @!P0 IMAD.MOV.U32 R10, RZ, RZ, R3 ;  /* 0x000000ffff0a8224 */ /* 0x000fe600078e0003 */
[----:B------:R-:W-:Y:S05]  /*3c90*/  @!P0 MOV R11, R0 ;  /* 0x00000000000b8202 */ /* 0x000fea0000000f00 */
[----:B------:R1:W-:Y:S02]  /*3ca0*/  STG.E.128 [R50.64+0x40], R8 ;  /* 0x0000400832007986 */ /* 0x0003e4000c101d06 */
.L_x_166:
[----:B------:R-:W-:Y:S05]  /*3cb0*/  BSYNC B0 ;  /* 0x0000000000007941 */ /* 0x000fea0003800000 */
.L_x_165:
        /* <DEDUP_REMOVED lines=12> */
[----:B------:R-:W-:Y:S02]  /*3d80*/  @!P0 PRMT R0, R22, 0x5432, R0 ;  /* 0x0000543216008816 */ /* 0x000fe40000000000 */
        /* <DEDUP_REMOVED lines=28> */
[-C--:B------:R-:W-:Y:S02]  /*3f50*/  @!P0 FMUL.FTZ R4, R4, R5.reuse ;  /* 0x0000000504048220 */ /* 0x080fe40000410000 */
        /* <DEDUP_REMOVED lines=14> */
.L_x_168:
[----:B------:R-:W-:Y:S05]  /*4040*/  BSYNC B0 ;  /* 0x0000000000007941 */ /* 0x000fea0003800000 */
.L_x_167:
[----:B------:R-:W-:Y:S01]  /*4050*/  IADD3 R0, R100, 0x60, RZ ;  /* 0x0000006064007810 */ /* 0x000fe20007ffe0ff */
[----:B------:R-:W-:Y:S03]  /*4060*/  BSSY B0, `(.L_x_169) ;  /* 0x0000038000007945 */ /* 0x000fe60003800000 */
[----:B------:R-:W-:Y:S11]  /*4070*/  ISETP.GE.AND P0, PT, R0, c[0x0][0x1d4], PT ;  /* 0x0000750000007a0c */ /* 0x000ff60003f06270 */
[----:B------:R-:W-:Y:S02]  /*4080*/  @!UPT UIADD3 URZ, URZ, URZ, URZ ;  /* 0x0000003f3f3ff290 */ /* 0x000fe4000fffe03f */
        /* <DEDUP_REMOVED lines=53> */
.L_x_170:
[----:B------:R-:W-:Y:S05]  /*43e0*/  BSYNC B0 ;  /* 0x0000000000007941 */ /* 0x000fea0003800000 */
.L_x_169:
        /* <DEDUP_REMOVED lines=57> */
.L_x_172:
[----:B------:R-:W-:Y:S05]  /*4780*/  BSYNC B0 ;  /* 0x0000000000007941 */ /* 0x000fea0003800000 */
.L_x_171:
[----:B------:R-:W-:Y:S04]  /*4790*/  IADD3 R0, R100, 0xa0, RZ ;  /* 0x000000a064007810 */ /* 0x000fe80007ffe0ff */
        /* <DEDUP_REMOVED lines=54> */
[----:B------:R1:W-:Y:S01]  /*4b00*/  STG.E.128 [R50.64+0x140], R8 ;  /* 0x0001400832007986 */ /* 0x0003e2000c101d06 */
[----:B------:R-:W-:-:S05]  /*4b10*/  BRA `(.L_x_162) ;  /* 0x00001c7000007947 */ /* 0x000fca0003800000 */
.L_x_159:
        /* <DEDUP_REMOVED lines=37> */
[----:B------:R1:W5:Y:S04]  /*4d70*/  @!P0 LDG.E.128 R4, [R8.64] ;  /* 0x0000000608048981 */ /* 0x000368000c1e1d00 */
[----:B------:R1:W5:Y:S01]  /*4d80*/  @!P0 LDG.E.128 R32, [R2.64] ;  /* 0x0000000602208981 */ /* 0x000362000c1e1d00 */
[----:B------:R-:W-:Y:S11]  /*4d90*/  ISETP.GE.AND P0, PT, R24, c[0x0][0x27c], PT ;  /* 0x00009f0018007a0c */ /* 0x000ff60003f06270 */
[----:B------:R-:W-:Y:S02]  /*4da0*/  @!UPT UIADD3 URZ, URZ, URZ, URZ ;  /* 0x0000003f3f3ff290 */ /* 0x000fe4000fffe03f */
[----:B------:R1:W5:Y:S04]  /*4db0*/  @!P0 LDG.E.128 R16, [R8.64+0x40] ;  /* 0x0000400608108981 */ /* 0x000368000c1e1d00 */
[----:B------:R1:W5:Y:S01]  /*4dc0*/  @!P0 LDG.E.128 R48, [R2.64+0x40] ;  /* 0x0000400602308981 */ /* 0x000362000c1e1d00 */
[----:B------:R-:W-:Y:S11]  /*4dd0*/  ISETP.GE.AND P0, PT, R25, c[0x0][0x27c], PT ;  /* 0x00009f0019007a0c */ /* 0x000ff60003f06270 */
[----:B------:R-:W-:Y:S02]  /*4de0*/  @!UPT UIADD3 URZ, URZ, URZ, URZ ;  /* 0x0000003f3f3ff290 */ /* 0x000fe4000fffe03f */
[----:B------:R1:W5:Y:S04]  /*4df0*/  @!P0 LDG.E.128 R20, [R8.64+0x80] ;  /* 0x0000800608148981 */ /* 0x000368000c1e1d00 */
[----:B------:R1:W5:Y:S02]  /*4e00*/  @!P0 LDG.E.128 R52, [R2.64+0x80] ;  /* 0x0000800602348981 */ /* 0x000364000c1e1d00 */
.L_x_174:
[----:B------:R-:W-:Y:S05]  /*4e10*/  BSYNC B0 ;  /* 0x0000000000007941 */ /* 0x000fea0003800000 */
.L_x_173:
[----:B------:R-:W-:Y:S04]  /*4e20*/  IADD3 R67, P0, R154, R10, RZ ;  /* 0x0000000a9a437210 */ /* 0x000fe80007f1e0ff */
[----:B------:R-:W-:Y:S01]  /*4e30*/  IADD3.X R66, R12, R129, RZ, P0, !PT ;  /* 0x000000810c427210 */ /* 0x000fe200007fe4ff */
        /* <DEDUP_REMOVED lines=25> */
[----:B------:R-:W-:Y:S02]  /*4fd0*/  PRMT R57, R3, 0x5410, R8 ;  /* 0x0000541003397816 */ /* 0x000fe40000000008 */
[----:B------:R-:W-:Y:S01]  /*4fe0*/  PRMT R56, R2, 0x5410, R0 ;  /* 0x0000541002387816 */ /* 0x000fe20000000000 */
[----:B------:R-:W-:-:S05]  /*4ff0*/  @P0 BRA `(.L_x_176) ;  /* 0x0000077000000947 */ /* 0x000fca0003800000 */
[----:B------:R-:W-:Y:S01]  /*5000*/  ISETP.GE.AND P2, PT, R82, c[0x0][0x1d4], PT ;  /* 0x0000750052007a0c */ /* 0x000fe20003f46270 */
[----:B------:R-:W-:Y:S01]  /*5010*/  LDS.128 R12, [R110+0x6100] ;  /* 0x006100006e0c7984 */ /* 0x000fe20000000c00 */
[-C--:B------:R-:W-:Y:S01]  /*5020*/  IADD3 R0, P1, P0, R74, R67.reuse, R103 ;  /* 0x000000434a007210 */ /* 0x080fe2000783e067 */
[----:B------:R-:W-:Y:S01]  /*5030*/  IMAD.MOV.U32 R36, RZ, RZ, R32 ;  /* 0x000000ffff247224 */ /* 0x000fe200078e0020 */
[----:B------:R-:W-:Y:S01]  /*5040*/  MOV R30, R34 ;  /* 0x00000022001e7202 */ /* 0x000fe20000000f00 */
[----:B------:R-:W-:Y:S01]  /*5050*/  IMAD.MOV.U32 R9, RZ, RZ, R4 ;  /* 0x000000ffff097224 */ /* 0x000fe200078e0004 */
[-C--:B------:R-:W-:Y:S01]  /*5060*/  IADD3.X R3, R76, R66.reuse, R118, P1, P0 ;  /* 0x000000424c037210 */ /* 0x080fe20000fe0476 */
[----:B------:R-:W-:Y:S02]  /*5070*/  IMAD.MOV.U32 R38, RZ, RZ, R33 ;  /* 0x000000ffff267224 */ /* 0x000fe400078e0021 */
[----:B------:R-:W1:Y:S04]  /*5080*/  LDS.128 R44, [R120+0x6100] ;  /* 0x00610000782c7984 */ /* 0x000e680000000c00 */
[----:B------:R-:W-:Y:S04]  /*5090*/  @!P2 IADD3 R2, P1, P0, R74, R67, R82 ;  /* 0x000000434a02a210 */ /* 0x000fe8000783e052 */
[----:B------:R-:W-:Y:S02]  /*50a0*/  @!P2 IADD3.X R8, R76, R66, R113, P1, P0 ;  /* 0x000000424c08a210 */ /* 0x000fe40000fe0471 */
[C---:B------:R-:W-:Y:S04]  /*50b0*/  LEA R64, P0, R0.reuse, c[0x0][0x1c8], 0x1 ;  /* 0x0000720000407a11 */ /* 0x040fe800078008ff */
[----:B------:R-:W-:Y:S01]  /*50c0*/  LEA.HI.X R65, R0, c[0x0][0x1cc], R3, 0x1, P0 ;  /* 0x0000730000417a11 */ /* 0x000fe200000f0c03 */
[----:B------:R-:W-:Y:S01]  /*50d0*/  IMAD.MOV.U32 R3, RZ, RZ, R6 ;  /* 0x000000ffff037224 */ /* 0x000fe200078e0006 */
[C---:B------:R-:W-:Y:S04]  /*50e0*/  @!P2 LEA R62, P0, R2.reuse, c[0x0][0x1c8], 0x1 ;  /* 0x00007200023eaa11 */ /* 0x040fe800078008ff */
[----:B------:R-:W-:Y:S01]  /*50f0*/  @!P2 LEA.HI.X R63, R2, c[0x0][0x1cc], R8, 0x1, P0 ;  /* 0x00007300023faa11 */ /* 0x000fe200000f0c08 */
[----:B------:R-:W-:Y:S01]  /*5100*/  IMAD.MOV.U32 R8, RZ, RZ, R5 ;  /* 0x000000ffff087224 */ /* 0x000fe200078e0005 */
[----:B------:R-:W-:Y:S01]  /*5110*/  ISETP.GE.AND P0, PT, R100, c[0x0][0x27c], PT ;  /* 0x00009f0064007a0c */ /* 0x000fe20003f06270 */
[----:B------:R-:W-:Y:S11]  /*5120*/  IMAD.MOV.U32 R2, RZ, RZ, R7 ;  /* 0x000000ffff027224 */ /* 0x000ff600078e0007 */
[----:B------:R-:W-:Y:S01]  /*5130*/  @!UPT UIADD3 URZ, URZ, URZ, URZ ;  /* 0x0000003f3f3ff290 */ /* 0x000fe2000fffe03f */
[----:B------:R-:W-:Y:S02]  /*5140*/  @!P0 SHF.R.U64 R31, R34, 0x10, R35 ;  /* 0x00000010221f8819 */ /* 0x000fe40000001223 */
[----:B------:R-:W-:Y:S02]  /*5150*/  @!P0 SHF.R.U32.HI R0, RZ, 0x10, R7 ;  /* 0x00000010ff008819 */ /* 0x000fe40000011607 */
[----:B------:R-:W-:Y:S01]  /*5160*/  @!P0 SHF.R.U64 R37, R32, 0x10, R33 ;  /* 0x0000001020258819 */ /* 0x000fe20000001221 */
[----:B------:R-:W-:Y:S01]  /*5170*/  IMAD.MOV.U32 R32, RZ, RZ, R35 ;  /* 0x000000ffff207224 */ /* 0x000fe200078e0023 */
[----:B-1----:R-:W-:Y:S02]  /*5180*/  @!P0 LOP3.LUT R34, R45, 0xffff0000, RZ, 0xc0, !PT ;  /* 0xffff00002d228812 */ /* 0x002fe400078ec0ff */
[C---:B------:R-:W-:Y:S02]  /*5190*/  @!P0 SHF.L.U32 R40, R47.reuse, 0x10, RZ ;  /* 0x000000102f288819 */ /* 0x040fe400000006ff */
[----:B------:R-:W-:Y:S02]  /*51a0*/  @!P0 LOP3.LUT R42, R47, 0xffff0000, RZ, 0xc0, !PT ;  /* 0xffff00002f2a8812 */ /* 0x000fe400078ec0ff */
[----:B------:R-:W-:Y:S02]  /*51b0*/  @!P0 SHF.R.U64 R10, R4, 0x10, R5 ;  /* 0x00000010040a8819 */ /* 0x000fe40000001205 */
[----:B------:R-:W-:Y:S02]  /*51c0*/  @!P0 SHF.R.U32.HI R33, RZ, 0x10, R33 ;  /* 0x00000010ff218819 */ /* 0x000fe40000011621 */
[----:B------:R-:W-:Y:S02]  /*51d0*/  @!P0 SHF.R.U32.HI R29, RZ, 0x10, R35 ;  /* 0x00000010ff1d8819 */ /* 0x000fe40000011623 */
[----:B------:R-:W-:Y:S02]  /*51e0*/  @!P0 PRMT R35, R36, 0x5410, R37 ;  /* 0x0000541024238816 */ /* 0x000fe40000000025 */
[----:B------:R-:W-:Y:S02]  /*51f0*/  @!P0 SHF.L.U32 R36, R46, 0x10, RZ ;  /* 0x000000102e248819 */ /* 0x000fe400000006ff */
[----:B------:R-:W-:Y:S02]  /*5200*/  @!P0 PRMT R33, R38, 0x5410, R33 ;  /* 0x0000541026218816 */ /* 0x000fe40000000021 */
[----:B------:R-:W-:Y:S02]  /*5210*/  @!P0 LOP3.LUT R38, R46, 0xffff0000, RZ, 0xc0, !PT ;  /* 0xffff00002e268812 */ /* 0x000fe400078ec0ff */
[----:B------:R-:W-:Y:S01]  /*5220*/  @!P0 PRMT R41, R32, 0x5410, R29 ;  /* 0x0000541020298816 */ /* 0x000fe2000000001d */
[----:B------:R-:W-:Y:S01]  /*5230*/  @!P0 IMAD.U32 R32, R45, 0x10000, RZ ;  /* 0x000100002d208824 */ /* 0x000fe200078e00ff */
[----:B------:R-:W-:Y:S01]  /*5240*/  @!P0 PRMT R37, R30, 0x5410, R31 ;  /* 0x000054101e258816 */ /* 0x000fe2000000001f */
[C---:B------:R-:W-:Y:S01]  /*5250*/  @!P0 IMAD.U32 R31, R33.reuse, 0x10000, RZ ;  /* 0x00010000211f8824 */ /* 0x040fe200078e00ff */
[----:B------:R-:W-:Y:S02]  /*5260*/  @!P0 LOP3.LUT R33, R33, 0xffff0000, RZ, 0xc0, !PT ;  /* 0xffff000021218812 */ /* 0x000fe400078ec0ff */
[----:B------:R-:W-:Y:S02]  /*5270*/  @!P0 SHF.R.U32.HI R4, RZ, 0x10, R5 ;  /* 0x00000010ff048819 */ /* 0x000fe40000011605 */
[----:B------:R-:W-:Y:S02]  /*5280*/  @!P0 SHF.R.U64 R5, R6, 0x10, R7 ;  /* 0x0000001006058819 */ /* 0x000fe40000001207 */
[----:B------:R-:W-:Y:S02]  /*5290*/  @!P0 PRMT R7, R9, 0x5410, R10 ;  /* 0x0000541009078816 */ /* 0x000fe4000000000a */
[----:B------:R-:W-:Y:S02]  /*52a0*/  @!P0 SHF.L.U32 R9, R44, 0x10, RZ ;  /* 0x000000102c098819 */ /* 0x000fe400000006ff */
[----:B------:R-:W-:Y:S01]  /*52b0*/  @!P0 PRMT R10, R2, 0x5410, R0 ;  /* 0x00005410020a8816 */ /* 0x000fe20000000000 */
[----:B------:R-:W-:Y:S01]  /*52c0*/  @!P0 IMAD.U32 R0, R12, 0x10000, RZ ;  /* 0x000100000c008824 */ /* 0x000fe200078e00ff */
[----:B------:R-:W-:Y:S01]  /*52d0*/  @!P0 PRMT R6, R8, 0x5410, R4 ;  /* 0x0000541008068816 */ /* 0x000fe20000000004 */
[----:B------:R-:W-:Y:S01]  /*52e0*/  @!P0 IMAD.U32 R2, R7, 0x10000, RZ ;  /* 0x0001000007028824 */ /* 0x000fe200078e00ff */
[----:B------:R-:W-:Y:S01]  /*52f0*/  @!P0 PRMT R8, R3, 0x5410, R5 ;  /* 0x0000541003088816 */ /* 0x000fe20000000005 */
[----:B------:R-:W-:Y:S01]  /*5300*/  @!P0 IMAD.U32 R5, R35, 0x10000, RZ ;  /* 0x0001000023058824 */ /* 0x000fe200078e00ff */
[----:B------:R-:W-:Y:S01]  /*5310*/  @!P0 SHF.L.U32 R3, R13, 0x10, RZ ;  /* 0x000000100d038819 */ /* 0x000fe200000006ff */
[C---:B------:R-:W-:Y:S01]  /*5320*/  @!P0 IMAD.U32 R4, R6.reuse, 0x10000, RZ ;  /* 0x0001000006048824 */ /* 0x040fe200078e00ff */
[----:B------:R-:W-:Y:S01]  /*5330*/  @!P0 LOP3.LUT R6, R6, 0xffff0000, RZ, 0xc0, !PT ;  /* 0xffff000006068812 */ /* 0x000fe200078ec0ff */
[C---:B------:R-:W-:Y:S01]  /*5340*/  @!P0 FMUL.FTZ R29, R0.reuse, R5 ;  /* 0x00000005001d8220 */ /* 0x040fe20000410000 */
[----:B------:R-:W-:Y:S01]  /*5350*/  @!P0 LOP3.LUT R7, R7, 0xffff0000, RZ, 0xc0, !PT ;  /* 0xffff000007078812 */ /* 0x000fe200078ec0ff */
[-C--:B------:R-:W-:Y:S02]  /*5360*/  @!P0 FMUL.FTZ R0, R0, R2.reuse ;  /* 0x0000000200008220 */ /* 0x080fe40000410000 */
[----:B------:R-:W-:Y:S02]  /*5370*/  @!P0 FMUL.FTZ R30, R3, R31 ;  /* 0x0000001f031e8220 */ /* 0x000fe40000410000 */
[----:B------:R-:W-:Y:S01]  /*5380*/  @!P0 FFMA.FTZ R73, R9, R2, -R29 ;  /* 0x0000000209498223 */ /* 0x000fe2000001081d */
[----:B------:R-:W-:Y:S01]  /*5390*/  @!P0 LOP3.LUT R2, R13, 0xffff0000, RZ, 0xc0, !PT ;  /* 0xffff00000d028812 */ /* 0x000fe200078ec0ff */
[----:B------:R-:W-:Y:S01]  /*53a0*/  @!P0 FFMA.FTZ R0, R5, R9, R0 ;  /* 0x0000000905008223 */ /* 0x000fe20000010000 */
[----:B------:R-:W-:Y:S01]  /*53b0*/  @!P0 LOP3.LUT R5, R12, 0xffff0000, RZ, 0xc0, !PT ;  /* 0xffff00000c058812 */ /* 0x000fe200078ec0ff */
[-C--:B------:R-:W-:Y:S01]  /*53c0*/  @!P0 FFMA.FTZ R72, R32, R4.reuse, -R30 ;  /* 0x0000000420488223 */ /* 0x080fe2000001081e */
[----:B------:R-:W-:Y:S01]  /*53d0*/  @!P0 LOP3.LUT R30, R44, 0xffff0000, RZ, 0xc0, !PT ;  /* 0xffff00002c1e8812 */ /* 0x000fe200078ec0ff */
[C---:B------:R-:W-:Y:S01]  /*53e0*/  @!P0 FMUL.FTZ R9, R2.reuse, R33 ;  /* 0x0000002102098220 */ /* 0x040fe20000410000 */
[----:B------:R-:W-:Y:S01]  /*53f0*/  @!P0 LOP3.LUT R29, R35, 0xffff0000, RZ, 0xc0, !PT ;  /* 0xffff0000231d8812 */ /* 0x000fe200078ec0ff */
[----:B------:R-:W-:Y:S02]  /*5400*/  @!P0 FMUL.FTZ R3, R3, R4 ;  /* 0x0000000403038220 */ /* 0x000fe40000410000 */
[-C--:B------:R-:W-:Y:S02]  /*5410*/  @!P0 FMUL.FTZ R4, R2, R6.reuse ;  /* 0x0000000602048220 */ /* 0x080fe40000410000 */
[----:B------:R-:W-:Y:S02]  /*5420*/  @!P0 FMUL.FTZ R35, R5, R29 ;  /* 0x0000001d05238220 */ /* 0x000fe40000410000 */
[----:B------:R-:W-:Y:S01]  /*5430*/  @!P0 FFMA.FTZ R71, R34, R6, -R9 ;  /* 0x0000000622478223 */ /* 0x000fe20000010809 */
[----:B------:R-:W-:Y:S01]  /*5440*/  @!P0 LOP3.LUT R6, R14, 0xffff0000, RZ, 0xc0, !PT ;  /* 0xffff00000e068812 */ /* 0x000fe200078ec0ff */
[-C--:B------:R-:W-:Y:S02]  /*5450*/  @!P0 FFMA.FTZ R70, R30, R7.reuse, -R35 ;  /* 0x000000071e468223 */ /* 0x080fe40000010823 */
[C---:B------:R-:W-:Y:S01]  /*5460*/  @!P0 IMAD.U32 R35, R37.reuse, 0x10000, RZ ;  /* 0x0001000025238824 */ /* 0x040fe200078e00ff */
[----:B------:R-:W-:Y:S01]  /*5470*/  @!P0 LOP3.LUT R37, R37, 0xffff0000, RZ, 0xc0, !PT ;  /* 0xffff000025258812 */ /* 0x000fe200078ec0ff */
[----:B------:R-:W-:Y:S02]  /*5480*/  @!P0 FMUL.FTZ R2, R5, R7 ;  /* 0x0000000705028220 */ /* 0x000fe40000410000 */
[----:B------:R-:W-:Y:S02]  /*5490*/  @!P0 IMAD.U32 R5, R14, 0x10000, RZ ;  /* 0x000100000e058824 */ /* 0x000fe400078e00ff */
[C---:B------:R-:W-:Y:S01]  /*54a0*/  @!P0 IMAD.U32 R7, R8.reuse, 0x10000, RZ ;  /* 0x0001000008078824 */ /* 0x040fe200078e00ff */
[----:B------:R-:W-:Y:S01]  /*54b0*/  @!P0 LOP3.LUT R8, R8, 0xffff0000, RZ, 0xc0, !PT ;  /* 0xffff000008088812 */ /* 0x000fe200078ec0ff */
[C---:B------:R-:W-:Y:S02]  /*54c0*/  @!P0 FMUL.FTZ R39, R6.reuse, R37 ;  /* 0x0000002506278220 */ /* 0x040fe40000410000 */
[----:B------:R-:W-:Y:S02]  /*54d0*/  @!P0 FMUL.FTZ R9, R5, R35 ;  /* 0x0000002305098220 */ /* 0x000fe40000410000 */
[-C--:B------:R-:W-:Y:S02]  /*54e0*/  @!P0 FMUL.FTZ R6, R6, R8.reuse ;  /* 0x0000000806068220 */ /* 0x080fe40000410000 */
[----:B------:R-:W-:Y:S01]  /*54f0*/  @!P0 FFMA.FTZ R68, R38, R8, -R39 ;  /* 0x0000000826448223 */ /* 0x000fe20000010827 */
[----:B------:R-:W-:Y:S01]  /*5500*/  @!P0 LOP3.LUT R8, R15, 0xffff0000, RZ, 0xc0, !PT ;  /* 0xffff00000f088812 */ /* 0x000fe200078ec0ff */
[C---:B------:R-:W-:Y:S01]  /*5510*/  @!P0 IMAD.U32 R39, R41.reuse, 0x10000, RZ ;  /* 0x0001000029278824 */ /* 0x040fe200078e00ff */
[----:B------:R-:W-:Y:S01]  /*5520*/  @!P0 LOP3.LUT R41, R41, 0xffff0000, RZ, 0xc0, !PT ;  /* 0xffff000029298812 */ /* 0x000fe200078ec0ff */
[-C--:B------:R-:W-:Y:S02]  /*5530*/  @!P0 FMUL.FTZ R5, R5, R7.reuse ;  /* 0x0000000705058220 */ /* 0x080fe40000410000 */
[----:B------:R-:W-:Y:S02]  /*5540*/  @!P0 FFMA.FTZ R69, R36, R7, -R9 ;  /* 0x0000000724458223 */ /* 0x000fe40000010809 */
[----:B------:R-:W-:Y:S02]  /*5550*/  @!P0 IMAD.U32 R7, R15, 0x10000, RZ ;  /* 0x000100000f078824 */ /* 0x000fe400078e00ff */
[C---:B------:R-:W-:Y:S01]  /*5560*/  @!P0 IMAD.U32 R9, R10.reuse, 0x10000, RZ ;  /* 0x000100000a098824 */ /* 0x040fe200078e00ff */
[----:B------:R-:W-:Y:S01]  /*5570*/  @!P0 LOP3.LUT R10, R10, 0xffff0000, RZ, 0xc0, !PT ;  /* 0xffff00000a0a8812 */ /* 0x000fe200078ec0ff */
[----:B------:R-:W-:Y:S01]  /*5580*/  @!P0 FFMA.FTZ R2, R29, R30, R2 ;  /* 0x0000001e1d028223 */ /* 0x000fe20000010002 */
[----:B------:R-:W-:Y:S01]  /*5590*/  @!P0 F2FP.BF16.PACK_AB R29, R68, R69 ;  /* 0x00000045441d823e */ /* 0x000fe200000010ff */
[----:B------:R-:W-:Y:S02]  /*55a0*/  @!P0 FMUL.FTZ R43, R7, R39 ;  /* 0x00000027072b8220 */ /* 0x000fe40000410000 */
[----:B------:R-:W-:Y:S02]  /*55b0*/  @!P0 FMUL.FTZ R61, R8, R41 ;  /* 0x00000029083d8220 */ /* 0x000fe40000410000 */
[----:B------:R-:W-:Y:S02]  /*55c0*/  @!P0 FFMA.FTZ R3, R31, R32, R3 ;  /* 0x000000201f038223 */ /* 0x000fe40000010003 */
[----:B------:R-:W-:Y:S02]  /*55d0*/  @!P0 FFMA.FTZ R4, R33, R34, R4 ;  /* 0x0000002221048223 */ /* 0x000fe40000010004 */
[----:B------:R-:W-:Y:S02]  /*55e0*/  @!P0 FFMA.FTZ R43, R40, R9, -R43 ;  /* 0x00000009282b8223 */ /* 0x000fe4000001082b */
[----:B------:R-:W-:Y:S01]  /*55f0*/  @!P0 FFMA.FTZ R61, R42, R10, -R61 ;  /* 0x0000000a2a3d8223 */ /* 0x000fe2000001083d */
[----:B------:R-:W-:Y:S01]  /*5600*/  @!P0 F2FP.BF16.PACK_AB R3, R4, R3 ;  /* 0x000000030403823e */ /* 0x000fe200000010ff */
[----:B------:R-:W-:Y:S01]  /*5610*/  @!P0 FMUL.FTZ R7, R7, R9 ;  /* 0x0000000907078220 */ /* 0x000fe20000410000 */
[----:B------:R-:W-:Y:S01]  /*5620*/  @!P0 F2FP.BF16.PACK_AB R9, R70, R73 ;  /* 0x000000494609823e */ /* 0x000fe200000010ff */
[----:B------:R-:W-:Y:S01]  /*5630*/  @!P0 FFMA.FTZ R5, R35, R36, R5 ;  /* 0x0000002423058223 */ /* 0x000fe20000010005 */
[----:B------:R-:W-:Y:S01]  /*5640*/  @!P0 F2FP.BF16.PACK_AB R30, R61, R43 ;  /* 0x0000002b3d1e823e */ /* 0x000fe200000010ff */
[----:B------:R-:W-:Y:S01]  /*5650*/  @!P0 FMUL.FTZ R8, R8, R10 ;  /* 0x0000000a08088220 */ /* 0x000fe20000410000 */
[----:B------:R-:W-:Y:S01]  /*5660*/  @!P0 F2FP.BF16.PACK_AB R10, R71, R72 ;  /* 0x00000048470a823e */ /* 0x000fe200000010ff */
[----:B------:R-:W-:Y:S01]  /*5670*/  @!P0 FFMA.FTZ R6, R37, R38, R6 ;  /* 0x0000002625068223 */ /* 0x000fe20000010006 */
[----:B------:R-:W-:Y:S01]  /*5680*/  @!P0 MOV R44, R9 ;  /* 0x00000009002c8202 */ /* 0x000fe20000000f00 */
[----:B------:R-:W-:Y:S01]  /*5690*/  @!P0 FFMA.FTZ R7, R39, R40, R7 ;  /* 0x0000002827078223 */ /* 0x000fe20000010007 */
[----:B------:R-:W-:Y:S01]  /*56a0*/  @!P0 MOV R47, R30 ;  /* 0x0000001e002f8202 */ /* 0x000fe20000000f00 */
[----:B------:R-:W-:Y:S01]  /*56b0*/  @!P0 FFMA.FTZ R8, R41, R42, R8 ;  /* 0x0000002a29088223 */ /* 0x000fe20000010008 */
[----:B------:R-:W-:Y:S01]  /*56c0*/  @!P0 F2FP.BF16.PACK_AB R9, R2, R0 ;  /* 0x000000000209823e */ /* 0x000fe200000010ff */
[----:B------:R-:W-:Y:S01]  /*56d0*/  @!P0 IMAD.MOV.U32 R45, RZ, RZ, R10 ;  /* 0x000000ffff2d8224 */ /* 0x000fe200078e000a */
[----:B------:R-:W-:Y:S01]  /*56e0*/  @!P0 F2FP.BF16.PACK_AB R2, R6, R5 ;  /* 0x000000050602823e */ /* 0x000fe200000010ff */
[----:B------:R-:W-:Y:S01]  /*56f0*/  @!P0 IMAD.MOV.U32 R46, RZ, RZ, R29 ;  /* 0x000000ffff2e8224 */ /* 0x000fe200078e001d */
[----:B------:R-:W-:Y:S01]  /*5700*/  @!P0 F2FP.BF16.PACK_AB R0, R8, R7 ;  /* 0x000000070800823e */ /* 0x000fe200000010ff */
[----:B------:R-:W-:Y:S01]  /*5710*/  @!P0 IMAD.MOV.U32 R12, RZ, RZ, R9 ;  /* 0x000000ffff0c8224 */ /* 0x000fe200078e0009 */
[----:B------:R-:W-:Y:S01]  /*5720*/  @!P0 MOV R14, R2 ;  /* 0x00000002000e8202 */ /* 0x000fe20000000f00 */
[----:B------:R-:W-:Y:S01]  /*5730*/  @!P0 IMAD.MOV.U32 R13, RZ, RZ, R3 ;  /* 0x000000ffff0d8224 */ /* 0x000fe200078e0003 */
[----:B------:R1:W-:Y:S01]  /*5740*/  STG.E.128 [R64.64], R44 ;  /* 0x0000002c40007986 */ /* 0x0003e2000c101d06 */
[----:B------:R-:W-:Y:S07]  /*5750*/  @!P0 IMAD.MOV.U32 R15, RZ, RZ, R0 ;  /* 0x000000ffff0f8224 */ /* 0x000fee00078e0000 */
[----:B------:R1:W-:Y:S02]  /*5760*/  @!P2 STG.E.128 [R62.64], R12 ;  /* 0x0000000c3e00a986 */ /* 0x0003e4000c101d06 */
.L_x_176:
[----:B------:R-:W-:Y:S05]  /*5770*/  BSYNC B0 ;  /* 0x0000000000007941 */ /* 0x000fea0003800000 */
.L_x_175:
[----:B------:R-:W-:Y:S01]  /*5780*/  ISETP.GE.AND P0, PT, R24, c[0x0][0x1d4], PT ;  /* 0x0000750018007a0c */ /* 0x000fe20003f06270 */
[----:B------:R-:W-:Y:S01]  /*5790*/  @!UPT UIADD3 URZ, URZ, URZ, URZ ;  /* 0x0000003f3f3ff290 */ /* 0x000fe2000fffe03f */
[----:B------:R-:W-:Y:S11]  /*57a0*/  BSSY B0, `(.L_x_177) ;  /* 0x0000071000007945 */ /* 0x000ff60003800000 */
[----:B------:R-:W-:-:S05]  /*57b0*/  @P0 BRA `(.L_x_178) ;  /* 0x000006f000000947 */ /* 0x000fca0003800000 */
[----:B------:R-:W-:Y:S01]  /*57c0*/  ISETP.GE.AND P2, PT, R79, c[0x0][0x1d4], PT ;  /* 0x000075004f007a0c */ /* 0x000fe20003f46270 */
[----:B-1----:R-:W-:Y:S01]  /*57d0*/  LDS.128 R12, [R109+0x6100] ;  /* 0x006100006d0c7984 */ /* 0x002fe20000000c00 */
[-C--:B------:R-:W-:Y:S04]  /*57e0*/  IADD3 R0, P1, P0, R74, R67.reuse, R102 ;  /* 0x000000434a007210 */ /* 0x080fe8000783e066 */
[-C--:B------:R-:W-:Y:S03]  /*57f0*/  IADD3.X R3, R76, R66.reuse, R117, P1, P0 ;  /* 0x000000424c037210 */ /* 0x080fe60000fe0475 */
[----:B------:R-:W1:Y:S04]  /*5800*/  LDS.128 R40, [R119+0x6100] ;  /* 0x0061000077287984 */ /* 0x000e680000000c00 */
[----:B------:R-:W-:Y:S04]  /*5810*/  @!P2 IADD3 R2, P1, P0, R74, R67, R79 ;  /* 0x000000434a02a210 */ /* 0x000fe8000783e04f */
[----:B------:R-:W-:Y:S02]  /*5820*/  @!P2 IADD3.X R4, R76, R66, R112, P1, P0 ;  /* 0x000000424c04a210 */ /* 0x000fe40000fe0470 */
[C---:B------:R-:W-:Y:S04]  /*5830*/  LEA R46, P0, R0.reuse, c[0x0][0x1c8], 0x1 ;  /* 0x00007200002e7a11 */ /* 0x040fe800078008ff */
[----:B------:R-:W-:Y:S02]  /*5840*/  LEA.HI.X R47, R0, c[0x0][0x1cc], R3, 0x1, P0 ;  /* 0x00007300002f7a11 */ /* 0x000fe400000f0c03 */
[C---:B------:R-:W-:Y:S04]  /*5850*/  @!P2 LEA R44, P0, R2.reuse, c[0x0][0x1c8], 0x1 ;  /* 0x00007200022caa11 */ /* 0x040fe800078008ff */
[----:B------:R-:W-:Y:S02]  /*5860*/  @!P2 LEA.HI.X R45, R2, c[0x0][0x1cc], R4, 0x1, P0 ;  /* 0x00007300022daa11 */ /* 0x000fe400000f0c04 */
[----:B------:R-:W-:Y:S11]  /*5870*/  ISETP.GE.AND P0, PT, R24, c[0x0][0x27c], PT ;  /* 0x00009f0018007a0c */ /* 0x000ff60003f06270 */
[----:B------:R-:W-:Y:S02]  /*5880*/  @!UPT UIADD3 URZ, URZ, URZ, URZ ;  /* 0x0000003f3f3ff290 */ /* 0x000fe4000fffe03f */
[----:B------:R-:W-:Y:S02]  /*5890*/  @!P0 SHF.R.U32.HI R3, RZ, 0x10, R17 ;  /* 0x00000010ff038819 */ /* 0x000fe40000011611 */
[----:B------:R-:W-:Y:S02]  /*58a0*/  @!P0 SHF.R.U64 R2, R18, 0x10, R19 ;  /* 0x0000001012028819 */ /* 0x000fe40000001213 */
[----:B------:R-:W-:Y:S01]  /*58b0*/  @!P0 SHF.R.U64 R5, R48, 0x10, R49 ;  /* 0x0000001030058819 */ /* 0x000fe20000001231 */
[----:B-1----:R-:W-:Y:S01]  /*58c0*/  @!P0 IMAD.U32 R10, R40, 0x10000, RZ ;  /* 0x00010000280a8824 */ /* 0x002fe200078e00ff */
[C---:B------:R-:W-:Y:S01]  /*58d0*/  @!P0 LOP3.LUT R36, R43.reuse, 0xffff0000, RZ, 0xc0, !PT ;  /* 0xffff00002b248812 */ /* 0x040fe200078ec0ff */
[----:B------:R-:W-:Y:S01]  /*58e0*/  @!P0 IMAD.U32 R34, R43, 0x10000, RZ ;  /* 0x000100002b228824 */ /* 0x000fe200078e00ff */
[C---:B------:R-:W-:Y:S01]  /*58f0*/  @!P0 LOP3.LUT R32, R42.reuse, 0xffff0000, RZ, 0xc0, !PT ;  /* 0xffff00002a208812 */ /* 0x040fe200078ec0ff */
[----:B------:R-:W-:Y:S01]  /*5900*/  @!P0 IMAD.U32 R30, R42, 0x10000, RZ ;  /* 0x000100002a1e8824 */ /* 0x000fe200078e00ff */
[----:B------:R-:W-:Y:S01]  /*5910*/  @!P0 PRMT R9, R26, 0x5432, R2 ;  /* 0x000054321a098816 */ /* 0x000fe20000000002 */
[----:B------:R-:W-:Y:S01]  /*5920*/  @!P0 IMAD.U32 R2, R12, 0x10000, RZ ;  /* 0x000100000c028824 */ /* 0x000fe200078e00ff */
[----:B------:R-:W-:Y:S02]  /*5930*/  @!P0 SHF.R.U64 R0, R16, 0x10, R17 ;  /* 0x0000001010008819 */ /* 0x000fe40000001211 */
[----:B------:R-:W-:Y:S02]  /*5940*/  @!P0 PRMT R16, R56, 0x5410, R5 ;  /* 0x0000541038108816 */ /* 0x000fe40000000005 */
[C---:B------:R-:W-:Y:S02]  /*5950*/  @!P0 PRMT R5, R11.reuse, 0x5410, R3 ;  /* 0x000054100b058816 */ /* 0x040fe40000000003 */
[----:B------:R-:W-:Y:S02]  /*5960*/  @!P0 LOP3.LUT R3, R12, 0xffff0000, RZ, 0xc0, !PT ;  /* 0xffff00000c038812 */ /* 0x000fe400078ec0ff */
[----:B------:R-:W-:Y:S02]  /*5970*/  @!P0 SHF.R.U32.HI R8, RZ, 0x10, R51 ;  /* 0x00000010ff088819 */ /* 0x000fe40000011633 */
[----:B------:R-:W-:Y:S02]  /*5980*/  @!P0 SHF.R.U32.HI R6, RZ, 0x10, R49 ;  /* 0x00000010ff068819 */ /* 0x000fe40000011631 */
[----:B------:R-:W-:Y:S02]  /*5990*/  @!P0 SHF.R.U32.HI R4, RZ, 0x10, R19 ;  /* 0x00000010ff048819 */ /* 0x000fe40000011613 */
[----:B------:R-:W-:Y:S02]  /*59a0*/  @!P0 PRMT R0, R11, 0x5432, R0 ;  /* 0x000054320b008816 */ /* 0x000fe40000000000 */
[----:B------:R-:W-:Y:S02]  /*59b0*/  @!P0 LOP3.LUT R11, R16, 0xffff0000, RZ, 0xc0, !PT ;  /* 0xffff0000100b8812 */ /* 0x000fe400078ec0ff */
[----:B------:R-:W-:Y:S02]  /*59c0*/  @!P0 SHF.R.U64 R7, R50, 0x10, R51 ;  /* 0x0000001032078819 */ /* 0x000fe40000001233 */
[----:B------:R-:W-:Y:S01]  /*59d0*/  @!P0 PRMT R29, R57, 0x5410, R8 ;  /* 0x00005410391d8816 */ /* 0x000fe20000000008 */
[----:B------:R-:W-:Y:S01]  /*59e0*/  @!P0 IMAD.U32 R8, R16, 0x10000, RZ ;  /* 0x0001000010088824 */ /* 0x000fe200078e00ff */
[----:B------:R-:W-:Y:S01]  /*59f0*/  @!P0 LOP3.LUT R16, R40, 0xffff0000, RZ, 0xc0, !PT ;  /* 0xffff000028108812 */ /* 0x000fe200078ec0ff */
[----:B------:R-:W-:Y:S01]  /*5a00*/  @!P0 FMUL.FTZ R18, R3, R11 ;  /* 0x0000000b03128220 */ /* 0x000fe20000410000 */
[----:B------:R-:W-:Y:S01]  /*5a10*/  @!P0 PRMT R19, R56, 0x5432, R6 ;  /* 0x0000543238138816 */ /* 0x000fe20000000006 */
[----:B------:R-:W-:Y:S01]  /*5a20*/  @!P0 FMUL.FTZ R17, R2, R8 ;  /* 0x0000000802118220 */ /* 0x000fe20000410000 */
[----:B------:R-:W-:Y:S01]  /*5a30*/  @!P0 PRMT R6, R26, 0x5410, R4 ;  /* 0x000054101a068816 */ /* 0x000fe20000000004 */
[----:B------:R-:W-:Y:S01]  /*5a40*/  @!P0 IMAD.U32 R33, R29, 0x10000, RZ ;  /* 0x000100001d218824 */ /* 0x000fe200078e00ff */
[----:B------:R-:W-:Y:S02]  /*5a50*/  @!P0 LOP3.LUT R26, R41, 0xffff0000, RZ, 0xc0, !PT ;  /* 0xffff0000291a8812 */ /* 0x000fe400078ec0ff */
[C---:B------:R-:W-:Y:S02]  /*5a60*/  @!P0 LOP3.LUT R4, R0.reuse, 0xffff0000, RZ, 0xc0, !PT ;  /* 0xffff000000048812 */ /* 0x040fe400078ec0ff */
[----:B------:R-:W-:Y:S02]  /*5a70*/  @!P0 LOP3.LUT R35, R29, 0xffff0000, RZ, 0xc0, !PT ;  /* 0xffff00001d238812 */ /* 0x000fe400078ec0ff */
[----:B------:R-:W-:Y:S01]  /*5a80*/  @!P0 PRMT R31, R57, 0x5432, R7 ;  /* 0x00005432391f8816 */ /* 0x000fe20000000007 */
[----:B------:R-:W-:Y:S02]  /*5a90*/  @!P0 IMAD.U32 R7, R0, 0x10000, RZ ;  /* 0x0001000000078824 */ /* 0x000fe400078e00ff */
[-C--:B------:R-:W-:Y:S02]  /*5aa0*/  @!P0 FFMA.FTZ R51, R16, R4.reuse, -R18 ;  /* 0x0000000410338223 */ /* 0x080fe40000010812 */
[-C--:B------:R-:W-:Y:S02]  /*5ab0*/  @!P0 FMUL.FTZ R0, R2, R7.reuse ;  /* 0x0000000702008220 */ /* 0x080fe40000410000 */
[----:B------:R-:W-:Y:S01]  /*5ac0*/  @!P0 FFMA.FTZ R56, R10, R7, -R17 ;  /* 0x000000070a388223 */ /* 0x000fe20000010811 */
[----:B------:R-:W-:Y:S01]  /*5ad0*/  @!P0 SHF.L.U32 R17, R19, 0x10, RZ ;  /* 0x0000001013118819 */ /* 0x000fe200000006ff */
[----:B------:R-:W-:Y:S01]  /*5ae0*/  @!P0 FMUL.FTZ R2, R3, R4 ;  /* 0x0000000403028220 */ /* 0x000fe20000410000 */
[C---:B------:R-:W-:Y:S01]  /*5af0*/  @!P0 LOP3.LUT R4, R13.reuse, 0xffff0000, RZ, 0xc0, !PT ;  /* 0xffff00000d048812 */ /* 0x040fe200078ec0ff */
[----:B------:R-:W-:Y:S01]  /*5b00*/  @!P0 IMAD.U32 R3, R13, 0x10000, RZ ;  /* 0x000100000d038824 */ /* 0x000fe200078e00ff */
[----:B------:R-:W-:Y:S01]  /*5b10*/  @!P0 LOP3.LUT R19, R19, 0xffff0000, RZ, 0xc0, !PT ;  /* 0xffff000013138812 */ /* 0x000fe200078ec0ff */
[C---:B------:R-:W-:Y:S01]  /*5b20*/  @!P0 IMAD.U32 R7, R5.reuse, 0x10000, RZ ;  /* 0x0001000005078824 */ /* 0x040fe200078e00ff */
[----:B------:R-:W-:Y:S01]  /*5b30*/  @!P0 LOP3.LUT R5, R5, 0xffff0000, RZ, 0xc0, !PT ;  /* 0xffff000005058812 */ /* 0x000fe200078ec0ff */
[----:B------:R-:W-:Y:S02]  /*5b40*/  @!P0 FFMA.FTZ R0, R8, R10, R0 ;  /* 0x0000000a08008223 */ /* 0x000fe40000010000 */
[C---:B------:R-:W-:Y:S02]  /*5b50*/  @!P0 FMUL.FTZ R10, R4.reuse, R19 ;  /* 0x00000013040a8220 */ /* 0x040fe40000410000 */
[----:B------:R-:W-:Y:S02]  /*5b60*/  @!P0 IMAD.U32 R18, R41, 0x10000, RZ ;  /* 0x0001000029128824 */ /* 0x000fe400078e00ff */
[----:B------:R-:W-:Y:S02]  /*5b70*/  @!P0 FMUL.FTZ R8, R3, R17 ;  /* 0x0000001103088220 */ /* 0x000fe40000410000 */
[-C--:B------:R-:W-:Y:S02]  /*5b80*/  @!P0 FMUL.FTZ R4, R4, R5.reuse ;  /* 0x0000000504048220 */ /* 0x080fe40000410000 */
[----:B------:R-:W-:Y:S01]  /*5b90*/  @!P0 FFMA.FTZ R49, R26, R5, -R10 ;  /* 0x000000051a318223 */ /* 0x000fe2000001080a */
[----:B------:R-:W-:Y:S01]  /*5ba0*/  @!P0 LOP3.LUT R5, R15, 0xffff0000, RZ, 0xc0, !PT ;  /* 0xffff00000f058812 */ /* 0x000fe200078ec0ff */
[-C--:B------:R-:W-:Y:S02]  /*5bb0*/  @!P0 FMUL.FTZ R3, R3, R7.reuse ;  /* 0x0000000703038220 */ /* 0x080fe40000410000 */
[----:B------:R-:W-:Y:S01]  /*5bc0*/  @!P0 FFMA.FTZ R50, R18, R7, -R8 ;  /* 0x0000000712328223 */ /* 0x000fe20000010808 */
[C---:B------:R-:W-:Y:S01]  /*5bd0*/  @!P0 SHF.L.U32 R8, R6.reuse, 0x10, RZ ;  /* 0x0000001006088819 */ /* 0x040fe200000006ff */
[----:B------:R-:W-:Y:S01]  /*5be0*/  @!P0 IMAD.U32 R7, R15, 0x10000, RZ ;  /* 0x000100000f078824 */ /* 0x000fe200078e00ff */
[----:B------:R-:W-:Y:S01]  /*5bf0*/  @!P0 LOP3.LUT R6, R6, 0xffff0000, RZ, 0xc0, !PT ;  /* 0xffff000006068812 */ /* 0x000fe200078ec0ff */
[----:B------:R-:W-:Y:S02]  /*5c00*/  @!P0 FMUL.FTZ R29, R5, R35 ;  /* 0x00000023051d8220 */ /* 0x000fe40000410000 */
[C---:B------:R-:W-:Y:S02]  /*5c10*/  @!P0 FMUL.FTZ R10, R7.reuse, R33 ;  /* 0x00000021070a8220 */ /* 0x040fe40000410000 */
[-C--:B------:R-:W-:Y:S02]  /*5c20*/  @!P0 FMUL.FTZ R7, R7, R8.reuse ;  /* 0x0000000807078220 */ /* 0x080fe40000410000 */
[----:B------:R-:W-:Y:S02]  /*5c30*/  @!P0 FFMA.FTZ R48, R34, R8, -R10 ;  /* 0x0000000822308223 */ /* 0x000fe4000001080a */
[-C--:B------:R-:W-:Y:S02]  /*5c40*/  @!P0 FMUL.FTZ R8, R5, R6.reuse ;  /* 0x0000000605088220 */ /* 0x080fe40000410000 */
[----:B------:R-:W-:Y:S01]  /*5c50*/  @!P0 FFMA.FTZ R39, R36, R6, -R29 ;  /* 0x0000000624278223 */ /* 0x000fe2000001081d */
[C---:B------:R-:W-:Y:S01]  /*5c60*/  @!P0 LOP3.LUT R6, R14.reuse, 0xffff0000, RZ, 0xc0, !PT ;  /* 0xffff00000e068812 */ /* 0x040fe200078ec0ff */
[C---:B------:R-:W-:Y:S01]  /*5c70*/  @!P0 IMAD.U32 R29, R31.reuse, 0x10000, RZ ;  /* 0x000100001f1d8824 */ /* 0x040fe200078e00ff */
[----:B------:R-:W-:Y:S01]  /*5c80*/  @!P0 LOP3.LUT R31, R31, 0xffff0000, RZ, 0xc0, !PT ;  /* 0xffff00001f1f8812 */ /* 0x000fe200078ec0ff */
[----:B------:R-:W-:Y:S02]  /*5c90*/  @!P0 IMAD.U32 R5, R14, 0x10000, RZ ;  /* 0x000100000e058824 */ /* 0x000fe400078e00ff */
[C---:B------:R-:W-:Y:S01]  /*5ca0*/  @!P0 IMAD.U32 R10, R9.reuse, 0x10000, RZ ;  /* 0x00010000090a8824 */ /* 0x040fe200078e00ff */
[----:B------:R-:W-:Y:S01]  /*5cb0*/  @!P0 LOP3.LUT R9, R9, 0xffff0000, RZ, 0xc0, !PT ;  /* 0xffff000009098812 */ /* 0x000fe200078ec0ff */
[----:B------:R-:W-:Y:S02]  /*5cc0*/  @!P0 FMUL.FTZ R37, R5, R29 ;  /* 0x0000001d05258220 */ /* 0x000fe40000410000 */
[----:B------:R-:W-:Y:S02]  /*5cd0*/  @!P0 FMUL.FTZ R38, R6, R31 ;  /* 0x0000001f06268220 */ /* 0x000fe40000410000 */
[----:B------:R-:W-:Y:S01]  /*5ce0*/  @!P0 FFMA.FTZ R2, R11, R16, R2 ;  /* 0x000000100b028223 */ /* 0x000fe20000010002 */
[----:B------:R-:W-:Y:S01]  /*5cf0*/  @!P0 F2FP.BF16.PACK_AB R16, R39, R48 ;  /* 0x000000302710823e */ /* 0x000fe200000010ff */
[----:B------:R-:W-:Y:S02]  /*5d00*/  @!P0 FMUL.FTZ R5, R5, R10 ;  /* 0x0000000a05058220 */ /* 0x000fe40000410000 */
[----:B------:R-:W-:Y:S02]  /*5d10*/  @!P0 FFMA.FTZ R3, R17, R18, R3 ;  /* 0x0000001211038223 */ /* 0x000fe40000010003 */
[----:B------:R-:W-:Y:S01]  /*5d20*/  @!P0 FFMA.FTZ R37, R30, R10, -R37 ;  /* 0x0000000a1e258223 */ /* 0x000fe20000010825 */
[----:B------:R-:W-:Y:S01]  /*5d30*/  @!P0 F2FP.BF16.PACK_AB R10, R49, R50 ;  /* 0x00000032310a823e */ /* 0x000fe200000010ff */
[-C--:B------:R-:W-:Y:S02]  /*5d40*/  @!P0 FMUL.FTZ R6, R6, R9.reuse ;  /* 0x0000000906068220 */ /* 0x080fe40000410000 */
[----:B------:R-:W-:Y:S01]  /*5d50*/  @!P0 FFMA.FTZ R38, R32, R9, -R38 ;  /* 0x0000000920268223 */ /* 0x000fe20000010826 */
[----:B------:R-:W-:Y:S01]  /*5d60*/  @!P0 F2FP.BF16.PACK_AB R9, R51, R56 ;  /* 0x000000383309823e */ /* 0x000fe200000010ff */
[----:B------:R-:W-:Y:S02]  /*5d70*/  @!P0 FFMA.FTZ R4, R19, R26, R4 ;  /* 0x0000001a13048223 */ /* 0x000fe40000010004 */
[----:B------:R-:W-:Y:S01]  /*5d80*/  @!P0 FFMA.FTZ R5, R29, R30, R5 ;  /* 0x0000001e1d058223 */ /* 0x000fe20000010005 */
[----:B------:R-:W-:Y:S01]  /*5d90*/  @!P0 MOV R40, R9 ;  /* 0x0000000900288202 */ /* 0x000fe20000000f00 */
[----:B------:R-:W-:Y:S01]  /*5da0*/  @!P0 FFMA.FTZ R6, R31, R32, R6 ;  /* 0x000000201f068223 */ /* 0x000fe20000010006 */
[----:B------:R-:W-:Y:S01]  /*5db0*/  @!P0 F2FP.BF16.PACK_AB R11, R38, R37 ;  /* 0x00000025260b823e */ /* 0x000fe200000010ff */
[----:B------:R-:W-:Y:S01]  /*5dc0*/  @!P0 FFMA.FTZ R7, R33, R34, R7 ;  /* 0x0000002221078223 */ /* 0x000fe20000010007 */
[----:B------:R-:W-:Y:S01]  /*5dd0*/  @!P0 F2FP.BF16.PACK_AB R9, R2, R0 ;  /* 0x000000000209823e */ /* 0x000fe200000010ff */
        /* <DEDUP_REMOVED lines=8> */
[----:B------:R-:W-:Y:S02]  /*5e60*/  @!P0 IMAD.MOV.U32 R12, RZ, RZ, R9 ;  /* 0x000000ffff0c8224 */ /* 0x000fe400078e0009 */
[----:B------:R-:W-:Y:S01]  /*5e70*/  @!P0 IMAD.MOV.U32 R14, RZ, RZ, R2 ;  /* 0x000000ffff0e8224 */ /* 0x000fe200078e0002 */
[----:B------:R1:W-:Y:S01]  /*5e80*/  STG.E.128 [R46.64], R40 ;  /* 0x000000282e007986 */ /* 0x0003e2000c101d06 */
[----:B------:R-:W-:Y:S07]  /*5e90*/  @!P0 IMAD.MOV.U32 R15, RZ, RZ, R0 ;  /* 0x000000ffff0f8224 */ /* 0x000fee00078e0000 */
[----:B------:R1:W-:Y:S02]  /*5ea0*/  @!P2 STG.E.128 [R44.64], R12 ;  /* 0x0000000c2c00a986 */ /* 0x0003e4000c101d06 */
.L_x_178:
[----:B------:R-:W-:Y:S05]  /*5eb0*/  BSYNC B0 ;  /* 0x0000000000007941 */ /* 0x000fea0003800000 */
.L_x_177:
[----:B------:R-:W-:Y:S11]  /*5ec0*/  ISETP.GE.AND P0, PT, R25, c[0x0][0x1d4], PT ;  /* 0x0000750019007a0c */ /* 0x000ff60003f06270 */
[----:B------:R-:W-:Y:S02]  /*5ed0*/  @!UPT UIADD3 URZ, URZ, URZ, URZ ;  /* 0x0000003f3f3ff290 */ /* 0x000fe4000fffe03f */
[----:B------:R-:W-:-:S05]  /*5ee0*/  @P0 BRA `(.L_x_162) ;  /* 0x000008a000000947 */ /* 0x000fca0003800000 */
[----:B------:R-:W-:Y:S01]  /*5ef0*/  IADD3 R9, P1, P0, R74, R67, R85 ;  /* 0x000000434a097210 */ /* 0x000fe2000783e055 */
[----:B-1----:R-:W-:Y:S03]  /*5f00*/  LDS.128 R12, [R108+0x6100] ;  /* 0x006100006c0c7984 */ /* 0x002fe60000000c00 */
[----:B------:R-:W-:Y:S02]  /*5f10*/  IADD3.X R10, R76, R66, R116, P1, P0 ;  /* 0x000000424c0a7210 */ /* 0x000fe40000fe0474 */
[----:B------:R-:W-:Y:S02]  /*5f20*/  ISETP.GE.AND P0, PT, R25, c[0x0][0x27c], PT ;  /* 0x00009f0019007a0c */ /* 0x000fe40003f06270 */
[C---:B------:R-:W-:Y:S01]  /*5f30*/  LEA R44, P1, R9.reuse, c[0x0][0x1c8], 0x1 ;  /* 0x00007200092c7a11 */ /* 0x040fe200078208ff */
[----:B------:R-:W1:Y:S03]  /*5f40*/  LDS.128 R36, [R114+0x6100] ;  /* 0x0061000072247984 */ /* 0x000e660000000c00 */
[----:B------:R-:W-:Y:S02]  /*5f50*/  LEA.HI.X R45, R9, c[0x0][0x1cc], R10, 0x1, P1 ;  /* 0x00007300092d7a11 */ /* 0x000fe400008f0c0a */
[----:B------:R-:W-:Y:S05]  /*5f60*/  ISETP.GE.AND P1, PT, R83, c[0x0][0x1d4], PT ;  /* 0x0000750053007a0c */ /* 0x000fea0003f26270 */
[--C-:B------:R-:W-:Y:S02]  /*5f70*/  @!P0 SHF.R.U32.HI R2, RZ, 0x10, R21.reuse ;  /* 0x00000010ff028819 */ /* 0x100fe40000011615 */
[----:B------:R-:W-:Y:S02]  /*5f80*/  @!P0 SHF.R.U64 R0, R20, 0x10, R21 ;  /* 0x0000001014008819 */ /* 0x000fe40000001215 */
[C---:B------:R-:W-:Y:S02]  /*5f90*/  @!P0 PRMT R11, R27.reuse, 0x5410, R2 ;  /* 0x000054101b0b8816 */ /* 0x040fe40000000002 */
[--C-:B------:R-:W-:Y:S02]  /*5fa0*/  @!P0 SHF.R.U64 R4, R22, 0x10, R23.reuse ;  /* 0x0000001016048819 */ /* 0x100fe40000001217 */
[----:B------:R-:W-:Y:S02]  /*5fb0*/  @!P0 SHF.R.U32.HI R5, RZ, 0x10, R23 ;  /* 0x00000010ff058819 */ /* 0x000fe40000011617 */
[----:B------:R-:W-:Y:S01]  /*5fc0*/  @!P0 PRMT R2, R27, 0x5432, R0 ;  /* 0x000054321b028816 */ /* 0x000fe20000000000 */
[C---:B------:R-:W-:Y:S01]  /*5fd0*/  @!P0 IMAD.U32 R0, R11.reuse, 0x10000, RZ ;  /* 0x000100000b008824 */ /* 0x040fe200078e00ff */
[----:B------:R-:W-:Y:S02]  /*5fe0*/  @!P0 LOP3.LUT R11, R11, 0xffff0000, RZ, 0xc0, !PT ;  /* 0xffff00000b0b8812 */ /* 0x000fe400078ec0ff */
[----:B------:R-:W-:Y:S02]  /*5ff0*/  @!P0 SHF.R.U32.HI R7, RZ, 0x10, R55 ;  /* 0x00000010ff078819 */ /* 0x000fe40000011637 */
[----:B------:R-:W-:Y:S02]  /*6000*/  @!P0 PRMT R10, R28, 0x5410, R5 ;  /* 0x000054101c0a8816 */ /* 0x000fe40000000005 */
[----:B------:R-:W-:Y:S02]  /*6010*/  @!P0 LOP3.LUT R5, R2, 0xffff0000, RZ, 0xc0, !PT ;  /* 0xffff000002058812 */ /* 0x000fe400078ec0ff */
[----:B------:R-:W-:Y:S02]  /*6020*/  @!P0 PRMT R16, R59, 0x5410, R7 ;  /* 0x000054103b108816 */ /* 0x000fe40000000007 */
[----:B------:R-:W-:Y:S02]  /*6030*/  @!P0 SHF.R.U32.HI R3, RZ, 0x10, R53 ;  /* 0x00000010ff038819 */ /* 0x000fe40000011635 */
[C---:B------:R-:W-:Y:S02]  /*6040*/  @!P0 SHF.L.U32 R32, R16.reuse, 0x10, RZ ;  /* 0x0000001010208819 */ /* 0x040fe400000006ff */
[----:B------:R-:W-:Y:S02]  /*6050*/  @!P0 LOP3.LUT R34, R16, 0xffff0000, RZ, 0xc0, !PT ;  /* 0xffff000010228812 */ /* 0x000fe400078ec0ff */
[----:B------:R-:W-:Y:S01]  /*6060*/  @!P0 LOP3.LUT R16, R10, 0xffff0000, RZ, 0xc0, !PT ;  /* 0xffff00000a108812 */ /* 0x000fe200078ec0ff */
[C---:B-1----:R-:W-:Y:S01]  /*6070*/  @!P0 IMAD.U32 R23, R37.reuse, 0x10000, RZ ;  /* 0x0001000025178824 */ /* 0x042fe200078e00ff */
[----:B------:R-:W-:Y:S01]  /*6080*/  @!P0 SHF.L.U32 R19, R36, 0x10, RZ ;  /* 0x0000001024138819 */ /* 0x000fe200000006ff */
[----:B------:R-:W-:Y:S01]  /*6090*/  @!P0 IMAD.U32 R29, R38, 0x10000, RZ ;  /* 0x00010000261d8824 */ /* 0x000fe200078e00ff */
[----:B------:R-:W-:Y:S02]  /*60a0*/  @!P0 LOP3.LUT R21, R36, 0xffff0000, RZ, 0xc0, !PT ;  /* 0xffff000024158812 */ /* 0x000fe400078ec0ff */
[----:B------:R-:W-:Y:S02]  /*60b0*/  @!P0 LOP3.LUT R27, R37, 0xffff0000, RZ, 0xc0, !PT ;  /* 0xffff0000251b8812 */ /* 0x000fe400078ec0ff */
[----:B------:R-:W-:Y:S02]  /*60c0*/  @!P0 LOP3.LUT R31, R38, 0xffff0000, RZ, 0xc0, !PT ;  /* 0xffff0000261f8812 */ /* 0x000fe400078ec0ff */
[C---:B------:R-:W-:Y:S02]  /*60d0*/  @!P0 SHF.L.U32 R33, R39.reuse, 0x10, RZ ;  /* 0x0000001027218819 */ /* 0x040fe400000006ff */
[----:B------:R-:W-:Y:S02]  /*60e0*/  @!P0 LOP3.LUT R35, R39, 0xffff0000, RZ, 0xc0, !PT ;  /* 0xffff000027238812 */ /* 0x000fe400078ec0ff */
[----:B------:R-:W-:Y:S02]  /*60f0*/  @!P0 LOP3.LUT R9, R15, 0xffff0000, RZ, 0xc0, !PT ;  /* 0xffff00000f098812 */ /* 0x000fe400078ec0ff */
[----:B------:R-:W-:Y:S01]  /*6100*/  @!P0 PRMT R26, R58, 0x5410, R3 ;  /* 0x000054103a1a8816 */ /* 0x000fe20000000003 */
[----:B------:R-:W-:Y:S01]  /*6110*/  @!P0 IMAD.U32 R3, R13, 0x10000, RZ ;  /* 0x000100000d038824 */ /* 0x000fe200078e00ff */
[----:B------:R-:W-:Y:S01]  /*6120*/  @!P0 SHF.R.U64 R6, R52, 0x10, R53 ;  /* 0x0000001034068819 */ /* 0x000fe20000001235 */
[----:B------:R-:W-:Y:S01]  /*6130*/  @!P0 FMUL.FTZ R40, R9, R34 ;  /* 0x0000002209288220 */ /* 0x000fe20000410000 */
[----:B------:R-:W-:Y:S01]  /*6140*/  @!P0 SHF.R.U64 R8, R54, 0x10, R55 ;  /* 0x0000001036088819 */ /* 0x000fe20000001237 */
[----:B------:R-:W-:Y:S01]  /*6150*/  @!P0 IMAD.U32 R22, R26, 0x10000, RZ ;  /* 0x000100001a168824 */ /* 0x000fe200078e00ff */
[----:B------:R-:W-:Y:S01]  /*6160*/  @!P0 PRMT R6, R58, 0x5432, R6 ;  /* 0x000054323a068816 */ /* 0x000fe20000000006 */
[----:B------:R-:W-:Y:S01]  /*6170*/  @!P0 FFMA.FTZ R40, R35, R16, -R40 ;  /* 0x0000001023288223 */ /* 0x000fe20000010828 */
[----:B------:R-:W-:Y:S01]  /*6180*/  @!P0 PRMT R17, R59, 0x5432, R8 ;  /* 0x000054323b118816 */ /* 0x000fe20000000008 */
[C---:B------:R-:W-:Y:S01]  /*6190*/  @!P0 FMUL.FTZ R7, R3.reuse, R22 ;  /* 0x0000001603078220 */ /* 0x040fe20000410000 */
[----:B------:R-:W-:Y:S01]  /*61a0*/  @!P0 PRMT R8, R28, 0x5432, R4 ;  /* 0x000054321c088816 */ /* 0x000fe20000000004 */
[-C--:B------:R-:W-:Y:S01]  /*61b0*/  @!P0 FMUL.FTZ R3, R3, R0.reuse ;  /* 0x0000000003038220 */ /* 0x080fe20000410000 */
[----:B------:R-:W-:Y:S01]  /*61c0*/  @!P0 LOP3.LUT R30, R17, 0xffff0000, RZ, 0xc0, !PT ;  /* 0xffff0000111e8812 */ /* 0x000fe200078ec0ff */
[----:B------:R-:W-:Y:S01]  /*61d0*/  @!P0 FFMA.FTZ R51, R23, R0, -R7 ;  /* 0x0000000017338223 */ /* 0x000fe20000010807 */
[C---:B------:R-:W-:Y:S01]  /*61e0*/  @!P0 LOP3.LUT R4, R12.reuse, 0xffff0000, RZ, 0xc0, !PT ;  /* 0xffff00000c048812 */ /* 0x040fe200078ec0ff */
[----:B------:R-:W-:Y:S01]  /*61f0*/  @!P0 IMAD.U32 R0, R12, 0x10000, RZ ;  /* 0x000100000c008824 */ /* 0x000fe200078e00ff */
[C---:B------:R-:W-:Y:S01]  /*6200*/  @!P0 LOP3.LUT R20, R6.reuse, 0xffff0000, RZ, 0xc0, !PT ;  /* 0xffff000006148812 */ /* 0x040fe200078ec0ff */
[----:B------:R-:W-:Y:S01]  /*6210*/  @!P0 IMAD.U32 R18, R6, 0x10000, RZ ;  /* 0x0001000006128824 */ /* 0x000fe200078e00ff */
[----:B------:R-:W-:Y:S01]  /*6220*/  @!P0 LOP3.LUT R26, R26, 0xffff0000, RZ, 0xc0, !PT ;  /* 0xffff00001a1a8812 */ /* 0x000fe200078ec0ff */
[----:B------:R-:W-:Y:S02]  /*6230*/  @!P0 IMAD.U32 R6, R2, 0x10000, RZ ;  /* 0x0001000002068824 */ /* 0x000fe400078e00ff */
[----:B------:R-:W-:Y:S02]  /*6240*/  @!P0 FMUL.FTZ R2, R0, R18 ;  /* 0x0000001200028220 */ /* 0x000fe40000410000 */
[----:B------:R-:W-:Y:S02]  /*6250*/  @!P0 FMUL.FTZ R7, R4, R20 ;  /* 0x0000001404078220 */ /* 0x000fe40000410000 */
[-C--:B------:R-:W-:Y:S02]  /*6260*/  @!P0 FMUL.FTZ R0, R0, R6.reuse ;  /* 0x0000000600008220 */ /* 0x080fe40000410000 */
[----:B------:R-:W-:Y:S01]  /*6270*/  @!P0 FFMA.FTZ R50, R19, R6, -R2 ;  /* 0x0000000613328223 */ /* 0x000fe20000010802 */
[----:B------:R-:W-:Y:S01]  /*6280*/  @!P0 LOP3.LUT R6, R14, 0xffff0000, RZ, 0xc0, !PT ;  /* 0xffff00000e068812 */ /* 0x000fe200078ec0ff */
[-C--:B------:R-:W-:Y:S01]  /*6290*/  @!P0 FMUL.FTZ R2, R4, R5.reuse ;  /* 0x0000000504028220 */ /* 0x080fe20000410000 */
[----:B------:R-:W-:Y:S01]  /*62a0*/  @!P0 LOP3.LUT R4, R13, 0xffff0000, RZ, 0xc0, !PT ;  /* 0xffff00000d048812 */ /* 0x000fe200078ec0ff */
[----:B------:R-:W-:Y:S02]  /*62b0*/  @!P0 FFMA.FTZ R49, R21, R5, -R7 ;  /* 0x0000000515318223 */ /* 0x000fe40000010807 */
[----:B------:R-:W-:Y:S02]  /*62c0*/  @!P0 IMAD.U32 R5, R14, 0x10000, RZ ;  /* 0x000100000e058824 */ /* 0x000fe400078e00ff */
[----:B------:R-:W-:Y:S02]  /*62d0*/  @!P0 IMAD.U32 R28, R17, 0x10000, RZ ;  /* 0x00010000111c8824 */ /* 0x000fe400078e00ff */
[----:B------:R-:W-:Y:S02]  /*62e0*/  @!P0 IMAD.U32 R7, R15, 0x10000, RZ ;  /* 0x000100000f078824 */ /* 0x000fe400078e00ff */
[----:B------:R-:W-:Y:S02]  /*62f0*/  @!P0 IMAD.U32 R17, R10, 0x10000, RZ ;  /* 0x000100000a118824 */ /* 0x000fe400078e00ff */
[C---:B------:R-:W-:Y:S01]  /*6300*/  @!P0 IMAD.U32 R10, R8.reuse, 0x10000, RZ ;  /* 0x00010000080a8824 */ /* 0x040fe200078e00ff */
[----:B------:R-:W-:Y:S01]  /*6310*/  @!P0 LOP3.LUT R8, R8, 0xffff0000, RZ, 0xc0, !PT ;  /* 0xffff000008088812 */ /* 0x000fe200078ec0ff */
[----:B------:R-:W-:Y:S02]  /*6320*/  @!P0 FMUL.FTZ R46, R4, R26 ;  /* 0x0000001a042e8220 */ /* 0x000fe40000410000 */
[----:B------:R-:W-:Y:S02]  /*6330*/  @!P0 FMUL.FTZ R43, R5, R28 ;  /* 0x0000001c052b8220 */ /* 0x000fe40000410000 */
[----:B------:R-:W-:Y:S02]  /*6340*/  @!P0 FMUL.FTZ R42, R6, R30 ;  /* 0x0000001e062a8220 */ /* 0x000fe40000410000 */
[----:B------:R-:W-:Y:S02]  /*6350*/  @!P0 FMUL.FTZ R41, R7, R32 ;  /* 0x0000002007298220 */ /* 0x000fe40000410000 */
[----:B------:R-:W-:Y:S02]  /*6360*/  @!P0 FFMA.FTZ R47, R27, R11, -R46 ;  /* 0x0000000b1b2f8223 */ /* 0x000fe4000001082e */
[----:B------:R-:W-:Y:S02]  /*6370*/  @!P0 FFMA.FTZ R43, R29, R10, -R43 ;  /* 0x0000000a1d2b8223 */ /* 0x000fe4000001082b */
[----:B------:R-:W-:Y:S01]  /*6380*/  @!P0 FFMA.FTZ R46, R31, R8, -R42 ;  /* 0x000000081f2e8223 */ /* 0x000fe2000001082a */
[----:B------:R-:W-:Y:S01]  /*6390*/  @!P0 F2FP.BF16.PACK_AB R42, R47, R51 ;  /* 0x000000332f2a823e */ /* 0x000fe200000010ff */
[----:B------:R-:W-:Y:S01]  /*63a0*/  @!P0 FFMA.FTZ R48, R33, R17, -R41 ;  /* 0x0000001121308223 */ /* 0x000fe20000010829 */
[----:B------:R-:W-:Y:S01]  /*63b0*/  @!P0 F2FP.BF16.PACK_AB R41, R49, R50 ;  /* 0x000000323129823e */ /* 0x000fe200000010ff */
[----:B------:R-:W-:Y:S01]  /*63c0*/  @!P0 FMUL.FTZ R4, R4, R11 ;  /* 0x0000000b04048220 */ /* 0x000fe20000410000 */
[----:B------:R-:W-:Y:S01]  /*63d0*/  @!P0 F2FP.BF16.PACK_AB R11, R46, R43 ;  /* 0x0000002b2e0b823e */ /* 0x000fe200000010ff */
[----:B------:R-:W-:Y:S01]  /*63e0*/  @!P0 IMAD.MOV.U32 R37, RZ, RZ, R42 ;  /* 0x000000ffff258224 */ /* 0x000fe200078e002a */
[----:B------:R-:W-:Y:S01]  /*63f0*/  @!P0 F2FP.BF16.PACK_AB R40, R40, R48 ;  /* 0x000000302828823e */ /* 0x000fe200000010ff */
[----:B------:R-:W-:Y:S01]  /*6400*/  @!P0 FFMA.FTZ R0, R18, R19, R0 ;  /* 0x0000001312008223 */ /* 0x000fe20000010000 */
[----:B------:R-:W-:Y:S01]  /*6410*/  @!P0 MOV R36, R41 ;  /* 0x0000002900248202 */ /* 0x000fe20000000f00 */
[----:B------:R-:W-:Y:S01]  /*6420*/  @!P0 IMAD.MOV.U32 R38, RZ, RZ, R11 ;  /* 0x000000ffff268224 */ /* 0x000fe200078e000b */
[----:B------:R-:W-:Y:S01]  /*6430*/  @!P0 MOV R39, R40 ;  /* 0x0000002800278202 */ /* 0x000fe20000000f00 */
[----:B------:R-:W-:Y:S02]  /*6440*/  @!P0 FFMA.FTZ R2, R20, R21, R2 ;  /* 0x0000001514028223 */ /* 0x000fe40000010002 */
[----:B------:R-:W-:Y:S02]  /*6450*/  @!P0 FMUL.FTZ R5, R5, R10 ;  /* 0x0000000a05058220 */ /* 0x000fe40000410000 */
[----:B------:R-:W-:Y:S01]  /*6460*/  @!P0 FFMA.FTZ R3, R22, R23, R3 ;  /* 0x0000001716038223 */ /* 0x000fe20000010003 */
[----:B------:R1:W-:Y:S01]  /*6470*/  STG.E.128 [R44.64], R36 ;  /* 0x000000242c007986 */ /* 0x0003e2000c101d06 */
[----:B------:R-:W-:Y:S02]  /*6480*/  @!P0 FMUL.FTZ R6, R6, R8 ;  /* 0x0000000806068220 */ /* 0x000fe40000410000 */
[----:B------:R-:W-:Y:S02]  /*6490*/  @!P0 FFMA.FTZ R4, R26, R27, R4 ;  /* 0x0000001b1a048223 */ /* 0x000fe40000010004 */
[----:B------:R-:W-:Y:S02]  /*64a0*/  @!P0 FMUL.FTZ R7, R7, R17 ;  /* 0x0000001107078220 */ /* 0x000fe40000410000 */
[----:B------:R-:W-:Y:S01]  /*64b0*/  @!P0 FFMA.FTZ R5, R28, R29, R5 ;  /* 0x0000001d1c058223 */ /* 0x000fe20000010005 */
[----:B------:R-:W-:Y:S01]  /*64c0*/  @!P0 F2FP.BF16.PACK_AB R3, R4, R3 ;  /* 0x000000030403823e */ /* 0x000fe200000010ff */
[----:B------:R-:W-:Y:S01]  /*64d0*/  @!P0 FMUL.FTZ R8, R9, R16 ;  /* 0x0000001009088220 */ /* 0x000fe20000410000 */
[----:B------:R-:W-:Y:S01]  /*64e0*/  @!P0 F2FP.BF16.PACK_AB R9, R2, R0 ;  /* 0x000000000209823e */ /* 0x000fe200000010ff */
[----:B------:R-:W-:Y:S02]  /*64f0*/  @!P0 FFMA.FTZ R6, R30, R31, R6 ;  /* 0x0000001f1e068223 */ /* 0x000fe40000010006 */
[----:B------:R-:W-:Y:S02]  /*6500*/  @!P0 FFMA.FTZ R7, R32, R33, R7 ;  /* 0x0000002120078223 */ /* 0x000fe40000010007 */
[----:B------:R-:W-:Y:S01]  /*6510*/  @!P0 FFMA.FTZ R8, R34, R35, R8 ;  /* 0x0000002322088223 */ /* 0x000fe20000010008 */
[----:B------:R-:W-:Y:S01]  /*6520*/  @!P0 F2FP.BF16.PACK_AB R2, R6, R5 ;  /* 0x000000050602823e */ /* 0x000fe200000010ff */
[----:B------:R-:W-:Y:S02]  /*6530*/  @!P0 IMAD.MOV.U32 R12, RZ, RZ, R9 ;  /* 0x000000ffff0c8224 */ /* 0x000fe400078e0009 */
[----:B------:R-:W-:Y:S01]  /*6540*/  @!P0 IMAD.MOV.U32 R13, RZ, RZ, R3 ;  /* 0x000000ffff0d8224 */ /* 0x000fe200078e0003 */
[----:B------:R-:W-:Y:S02]  /*6550*/  @!P0 F2FP.BF16.PACK_AB R0, R8, R7 ;  /* 0x000000070800823e */ /* 0x000fe400000010ff */
[----:B------:R-:W-:Y:S03]  /*6560*/  @!P0 MOV R14, R2 ;  /* 0x00000002000e8202 */ /* 0x000fe60000000f00 */
[----:B------:R-:W-:Y:S01]  /*6570*/  @!P0 IMAD.MOV.U32 R15, RZ, RZ, R0 ;  /* 0x000000ffff0f8224 */ /* 0x000fe200078e0000 */
[----:B------:R-:W-:-:S05]  /*6580*/  @P1 BRA `(.L_x_162) ;  /* 0x0000020000001947 */ /* 0x000fca0003800000 */
[----:B------:R-:W-:Y:S04]  /*6590*/  IADD3 R0, P1, P0, R74, R67, R83 ;  /* 0x000000434a007210 */ /* 0x000fe8000783e053 */
[----:B------:R-:W-:Y:S02]  /*65a0*/  IADD3.X R3, R76, R66, R111, P1, P0 ;  /* 0x000000424c037210 */ /* 0x000fe40000fe046f */
[C---:B------:R-:W-:Y:S04]  /*65b0*/  LEA R2, P0, R0.reuse, c[0x0][0x1c8], 0x1 ;  /* 0x0000720000027a11 */ /* 0x040fe800078008ff */
[----:B------:R-:W-:Y:S05]  /*65c0*/  LEA.HI.X R3, R0, c[0x0][0x1cc], R3, 0x1, P0 ;  /* 0x0000730000037a11 */ /* 0x000fea00000f0c03 */
[----:B------:R2:W-:Y:S01]  /*65d0*/  STG.E.128 [R2.64], R12 ;  /* 0x0000000c02007986 */ /* 0x0005e2000c101d06 */
[----:B------:R-:W-:-:S05]  /*65e0*/  BRA `(.L_x_162) ;  /* 0x000001a000007947 */ /* 0x000fca0003800000 */
.L_x_158:
[----:B------:R-:W-:Y:S05]  /*65f0*/  IMAD R0, R60, -0x40, R78 ;  /* 0xffffffc03c007824 */ /* 0x000fea00078e024e */
[----:B------:R-:W-:Y:S04]  /*6600*/  IMNMX R0, R0, 0x40, PT ;  /* 0x0000004000007817 */ /* 0x000fe80003800200 */
[----:B------:R-:W-:Y:S11]  /*6610*/  ISETP.GE.AND P0, PT, R229, R0, PT ;  /* 0x00000000e500720c */ /* 0x000ff60003f06270 */
[----:B------:R-:W-:Y:S02]  /*6620*/  @!UPT UIADD3 URZ, URZ, URZ, URZ ;  /* 0x0000003f3f3ff290 */ /* 0x000fe4000fffe03f */
[----:B------:R-:W-:-:S05]  /*6630*/  @P0 BRA `(.L_x_162) ;  /* 0x0000015000000947 */ /* 0x000fca0003800000 */
[----:B------:R-:W-:Y:S02]  /*6640*/  ISETP.GE.AND P0, PT, R100, c[0x0][0x1d4], PT ;  /* 0x0000750064007a0c */ /* 0x000fe40003f06270 */
[----:B------:R-:W-:Y:S02]  /*6650*/  ISETP.GE.AND P1, PT, R24, c[0x0][0x1d4], PT ;  /* 0x0000750018007a0c */ /* 0x000fe40003f26270 */
[C---:B------:R-:W-:Y:S02]  /*6660*/  IADD3 R0, R100.reuse, 0x60, RZ ;  /* 0x0000006064007810 */ /* 0x040fe40007ffe0ff */
[----:B------:R-:W-:Y:S02]  /*6670*/  IADD3 R2, R100, 0x80, RZ ;  /* 0x0000008064027810 */ /* 0x000fe40007ffe0ff */
[----:B------:R-:W-:Y:S02]  /*6680*/  ISETP.GE.AND P2, PT, R0, c[0x0][0x1d4], PT ;  /* 0x0000750000007a0c */ /* 0x000fe40003f46270 */
[----:B------:R-:W-:Y:S03]  /*6690*/  IADD3 R0, R100, 0xa0, RZ ;  /* 0x000000a064007810 */ /* 0x000fe60007ffe0ff */
[----:B------:R-:W1:Y:S04]  /*66a0*/  @!P0 LDS.128 R8, [R213+0x6000] ;  /* 0x00600000d5088984 */ /* 0x000e680000000c00 */
[----:B------:R-:W2:Y:S04]  /*66b0*/  @!P1 LDS.128 R4, [R214+0x6000] ;  /* 0x00600000d6049984 */ /* 0x000ea80000000c00 */
[----:B-1----:R-:W-:Y:S01]  /*66c0*/  @!P0 STG.E.128 [R50.64], R8 ;  /* 0x0000000832008986 */ /* 0x002fe2000c101d06 */
[----:B------:R-:W-:Y:S03]  /*66d0*/  ISETP.GE.AND P0, PT, R25, c[0x0][0x1d4], PT ;  /* 0x0000750019007a0c */ /* 0x000fe60003f06270 */
[----:B--2---:R-:W-:Y:S01]  /*66e0*/  @!P1 STG.E.128 [R50.64+0x40], R4 ;  /* 0x0000400432009986 */ /* 0x004fe2000c101d06 */
[----:B------:R-:W-:Y:S03]  /*66f0*/  ISETP.GE.AND P1, PT, R2, c[0x0][0x1d4], PT ;  /* 0x0000750002007a0c */ /* 0x000fe60003f26270 */
[----:B------:R-:W1:Y:S06]  /*6700*/  @!P2 LDS.128 R4, [R214+0x8000] ;  /* 0x00800000d604a984 */ /* 0x000e6c0000000c00 */
[----:B------:R-:W2:Y:S04]  /*6710*/  @!P0 LDS.128 R8, [R213+0x8000] ;  /* 0x00800000d5088984 */ /* 0x000ea80000000c00 */
[----:B-1----:R-:W-:Y:S04]  /*6720*/  @!P2 STG.E.128 [R50.64+0xc0], R4 ;  /* 0x0000c0043200a986 */ /* 0x002fe8000c101d06 */
[----:B--2---:R-:W-:Y:S01]  /*6730*/  @!P0 STG.E.128 [R50.64+0x80], R8 ;  /* 0x0000800832008986 */ /* 0x004fe2000c101d06 */
[----:B------:R-:W-:Y:S03]  /*6740*/  ISETP.GE.AND P0, PT, R0, c[0x0][0x1d4], PT ;  /* 0x0000750000007a0c */ /* 0x000fe60003f06270 */
[----:B------:R-:W1:Y:S10]  /*6750*/  @!P1 LDS.128 R8, [R213+0xa000] ;  /* 0x00a00000d5089984 */ /* 0x000e740000000c00 */
[----:B------:R-:W2:Y:S04]  /*6760*/  @!P0 LDS.128 R4, [R214+0xa000] ;  /* 0x00a00000d6048984 */ /* 0x000ea80000000c00 */
[----:B-1----:R1:W-:Y:S04]  /*6770*/  @!P1 STG.E.128 [R50.64+0x100], R8 ;  /* 0x0001000832009986 */ /* 0x0023e8000c101d06 */
[----:B--2---:R1:W-:Y:S02]  /*6780*/  @!P0 STG.E.128 [R50.64+0x140], R4 ;  /* 0x0001400432008986 */ /* 0x0043e4000c101d06 */
.L_x_162:
[----:B------:R-:W-:Y:S05]  /*6790*/  BSYNC B1 ;  /* 0x0000000000017941 */ /* 0x000fea0003800000 */
.L_x_157:
[C---:B-1----:R-:W-:Y:S01]  /*67a0*/  IMAD.SHL.U32 R9, R60.reuse, 0x40, RZ ;  /* 0x000000403c097824 */ /* 0x042fe200078e00ff */
[----:B------:R-:W-:Y:S01]  /*67b0*/  SHF.L.U64.HI R8, R60, 0x6, R77 ;  /* 0x000000063c087819 */ /* 0x000fe2000001024d */
[----:B------:R-:W-:Y:S02]  /*67c0*/  BSSY B0, `(.L_x_179) ;  /* 0x000004b000007945 */ /* 0x000fe40003800000 */
[----:B--2--5:R-:W-:Y:S01]  /*67d0*/  IMAD.IADD R3, R104, 0x1, -R9 ;  /* 0x0000000168037824 */ /* 0x024fe200078e0a09 */
[----:B------:R-:W-:Y:S04]  /*67e0*/  IADD3 R0, P1, R9, R127, RZ ;  /* 0x0000007f09007210 */ /* 0x000fe80007f3e0ff */
[C---:B------:R-:W-:Y:S02]  /*67f0*/  ISETP.GE.AND P0, PT, R3.reuse, 0x21, PT ;  /* 0x000000210300780c */ /* 0x040fe40003f06270 */
[----:B------:R-:W-:Y:S11]  /*6800*/  IADD3.X R2, R8, R130, RZ, P1, !PT ;  /* 0x0000008208027210 */ /* 0x000ff60000ffe4ff */
[----:B------:R-:W-:Y:S05]  /*6810*/  @P0 IADD3 R4, P1, R0, 0x20, RZ ;  /* 0x0000002000040810 */ /* 0x000fea0007f3e0ff */
[----:B------:R-:W-:Y:S01]  /*6820*/  @P0 IMAD.X R10, RZ, RZ, R2, P1 ;  /* 0x000000ffff0a0224 */ /* 0x000fe200008e0602 */
[----:B------:R-:W-:Y:S11]  /*6830*/  ISETP.GE.AND P1, PT, R3, 0x1, PT ;  /* 0x000000010300780c */ /* 0x000ff60003f26270 */
[----:B------:R-:W-:Y:S02]  /*6840*/  @!UPT UIADD3 URZ, URZ, URZ, URZ ;  /* 0x0000003f3f3ff290 */ /* 0x000fe4000fffe03f */
[-C--:B------:R-:W-:Y:S01]  /*6850*/  @P1 MOV R3, R84.reuse ;  /* 0x0000005400031202 */ /* 0x080fe20000000f00 */
[----:B------:R-:W-:Y:S02]  /*6860*/  @P1 IMAD R5, R2, c[0x0][0x258], RZ ;  /* 0x0000960002051a24 */ /* 0x000fe400078e02ff */
[----:B------:R-:W-:Y:S04]  /*6870*/  @P1 IMAD.MOV.U32 R2, RZ, RZ, R80 ;  /* 0x000000ffff021224 */ /* 0x000fe800078e0050 */
[C---:B------:R-:W-:Y:S04]  /*6880*/  @P1 IMAD.WIDE.U32 R2, R0.reuse, c[0x0][0x258], R2 ;  /* 0x0000960000021a25 */ /* 0x040fe800078e0002 */
[----:B------:R-:W-:Y:S01]  /*6890*/  @P1 IMAD R0, R0, c[0x0][0x25c], R5 ;  /* 0x0000970000001a24 */ /* 0x000fe200078e0205 */
[C---:B------:R-:W-:Y:S03]  /*68a0*/  @P1 LEA R6, P2, R2.reuse, c[0x0][0x250], 0x1 ;  /* 0x0000940002061a11 */ /* 0x040fe600078408ff */
[----:B------:R-:W-:Y:S01]  /*68b0*/  @P1 IMAD.IADD R0, R3, 0x1, R0 ;  /* 0x0000000103001824 */ /* 0x000fe200078e0200 */
[----:B------:R-:W-:Y:S04]  /*68c0*/  @P0 MOV R3, R84 ;  /* 0x0000005400030202 */ /* 0x000fe80000000f00 */
[----:B------:R-:W-:Y:S01]  /*68d0*/  @P1 LEA.HI.X R7, R2, c[0x0][0x254], R0, 0x1, P2 ;  /* 0x0000950002071a11 */ /* 0x000fe200010f0c00 */
[----:B------:R-:W-:Y:S02]  /*68e0*/  @P0 IMAD R0, R10, c[0x0][0x258], RZ ;  /* 0x000096000a000a24 */ /* 0x000fe400078e02ff */
[----:B------:R-:W-:Y:S02]  /*68f0*/  @P0 IMAD.MOV.U32 R2, RZ, RZ, R80 ;  /* 0x000000ffff020224 */ /* 0x000fe400078e0050 */
[----:B------:R-:W-:Y:S01]  /*6900*/  @!PT LDS RZ, [RZ] ;  /* 0x00000000fffff984 */ /* 0x000fe20000000800 */
[----:B------:R-:W-:Y:S01]  /*6910*/  @!PT LDS RZ, [RZ] ;  /* 0x00000000fffff984 */ /* 0x000fe20000000800 */
[----:B------:R-:W-:Y:S01]  /*6920*/  @!PT LDS RZ, [RZ] ;  /* 0x00000000fffff984 */ /* 0x000fe20000000800 */
[----:B------:R1:W-:Y:S01]  /*6930*/  @P1 LDGSTS.E.BYPASS.LTC128B.128 [R203+0x100], [R6.64], !P5 ;  /* 0x0010000006cb1fae */ /* 0x0003e2000e901d46 */
[C---:B------:R-:W-:Y:S02]  /*6940*/  @P0 IMAD R0, R4.reuse, c[0x0][0x25c], R0 ;  /* 0x0000970004000a24 */ /* 0x040fe400078e0200 */
[----:B------:R-:W-:Y:S01]  /*6950*/  @P0 IMAD.WIDE.U32 R2, R4, c[0x0][0x258], R2 ;  /* 0x0000960004020a25 */ /* 0x000fe200078e0002 */
[----:B------:R1:W-:Y:S03]  /*6960*/  @P1 LDGSTS.E.BYPASS.LTC128B.128 [R203+0x2100], [R6.64+0x80], !P4 ;  /* 0x0210008006cb1fae */ /* 0x0003e6000e101d46 */
[----:B------:R-:W-:Y:S01]  /*6970*/  @P0 IMAD.IADD R0, R3, 0x1, R0 ;  /* 0x0000000103000824 */ /* 0x000fe200078e0200 */
[----:B------:R1:W-:Y:S01]  /*6980*/  @P1 LDGSTS.E.BYPASS.LTC128B.128 [R203+0x4100], [R6.64+0x100], !P3 ;  /* 0x0410010006cb1fae */ /* 0x0003e2000d901d46 */
[C---:B------:R-:W-:Y:S04]  /*6990*/  @P0 LEA R4, P2, R2.reuse, c[0x0][0x250], 0x1 ;  /* 0x0000940002040a11 */ /* 0x040fe800078408ff */
[----:B------:R-:W-:Y:S02]  /*69a0*/  @P0 LEA.HI.X R5, R2, c[0x0][0x254], R0, 0x1, P2 ;  /* 0x0000950002050a11 */ /* 0x000fe400010f0c00 */
[----:B------:R-:W-:Y:S03]  /*69b0*/  IADD3 R0, -R9, R78, RZ ;  /* 0x0000004e09007210 */ /* 0x000fe60007ffe1ff */
[----:B------:R1:W-:Y:S01]  /*69c0*/  @P0 LDGSTS.E.BYPASS.LTC128B.128 [R203+0x1100], [R4.64], !P5 ;  /* 0x0110000004cb0fae */ /* 0x0003e2000e901d46 */
[----:B------:R-:W-:Y:S03]  /*69d0*/  IMNMX R0, R0, 0x40, PT ;  /* 0x0000004000007817 */ /* 0x000fe60003800200 */
[----:B------:R1:W-:Y:S04]  /*69e0*/  @P0 LDGSTS.E.BYPASS.LTC128B.128 [R203+0x3100], [R4.64+0x80], !P4 ;  /* 0x0310008004cb0fae */ /* 0x0003e8000e101d46 */
[----:B------:R1:W-:Y:S01]  /*69f0*/  @P0 LDGSTS.E.BYPASS.LTC128B.128 [R203+0x5100], [R4.64+0x100], !P3 ;  /* 0x0510010004cb0fae */ /* 0x0003e2000d901d46 */
[----:B------:R-:W-:Y:S03]  /*6a00*/  ISETP.GE.AND P0, PT, R229, R0, PT ;  /* 0x00000000e500720c */ /* 0x000fe60003f06270 */
[----:B------:R-:W0:Y:S01]  /*6a10*/  LDGDEPBAR ;  /* 0x00000000000079af */ /* 0x000e220000000000 */
[----:B------:R-:W-:Y:S04]  /*6a20*/  DEPBAR.LE SB0, 0x0 ;  /* 0x000080000000791a */ /* 0x000fe80000000000 */
[----:B------:R-:W-:Y:S06]  /*6a30*/  BAR.SYNC.DEFER_BLOCKING 0x0 ;  /* 0x0000000000007b1d */ /* 0x000fec0000010000 */
[----:B------:R-:W-:-:S05]  /*6a40*/  @P0 BRA `(.L_x_180) ;  /* 0x0000022000000947 */ /* 0x000fca0003800000 */
[----:B-1----:R-:W-:Y:S01]  /*6a50*/  IADD3 R0, P0, R9, R132, RZ ;  /* 0x0000008409007210 */ /* 0x002fe20007f1e0ff */
[----:B------:R-:W-:Y:S01]  /*6a60*/  IMAD.MOV.U32 R4, RZ, RZ, R98 ;  /* 0x000000ffff047224 */ /* 0x000fe200078e0062 */
[C---:B------:R-:W-:Y:S01]  /*6a70*/  ISETP.GE.AND P1, PT, R100.reuse, c[0x0][0x1d4], PT ;  /* 0x0000750064007a0c */ /* 0x040fe20003f26270 */
[----:B------:R-:W-:Y:S01]  /*6a80*/  IMAD.MOV.U32 R5, RZ, RZ, R124 ;  /* 0x000000ffff057224 */ /* 0x000fe200078e007c */
[----:B------:R-:W-:Y:S01]  /*6a90*/  IADD3 R12, R100, 0x80, RZ ;  /* 0x00000080640c7810 */ /* 0x000fe20007ffe0ff */
[----:B------:R-:W-:Y:S02]  /*6aa0*/  IMAD.X R2, R8, 0x1, R131, P0 ;  /* 0x0000000108027824 */ /* 0x000fe400000e0683 */
[----:B------:R-:W-:Y:S04]  /*6ab0*/  IMAD.WIDE.U32 R4, R0, c[0x0][0x208], R4 ;  /* 0x0000820000047a25 */ /* 0x000fe800078e0004 */
[----:B------:R-:W-:Y:S04]  /*6ac0*/  IMAD R2, R2, c[0x0][0x208], RZ ;  /* 0x0000820002027a24 */ /* 0x000fe800078e02ff */
[----:B------:R-:W1:Y:S01]  /*6ad0*/  @!P1 LDS.128 R8, [R213] ;  /* 0x00000000d5089984 */ /* 0x000e620000000c00 */
[----:B------:R-:W-:Y:S01]  /*6ae0*/  IMAD R0, R0, c[0x0][0x20c], R2 ;  /* 0x0000830000007a24 */ /* 0x000fe200078e0202 */
[C---:B------:R-:W-:Y:S03]  /*6af0*/  LEA R2, P0, R4.reuse, c[0x0][0x1f8], 0x1 ;  /* 0x00007e0004027a11 */ /* 0x040fe600078008ff */
[----:B------:R-:W-:Y:S05]  /*6b00*/  IMAD.IADD R0, R5, 0x1, R0 ;  /* 0x0000000105007824 */ /* 0x000fea00078e0200 */
[----:B------:R-:W-:Y:S02]  /*6b10*/  LEA.HI.X R3, R4, c[0x0][0x1fc], R0, 0x1, P0 ;  /* 0x00007f0004037a11 */ /* 0x000fe400000f0c00 */
[----:B------:R-:W-:Y:S02]  /*6b20*/  ISETP.GE.AND P0, PT, R24, c[0x0][0x1d4], PT ;  /* 0x0000750018007a0c */ /* 0x000fe40003f06270 */
[----:B------:R-:W-:Y:S11]  /*6b30*/  IADD3 R0, R100, 0x60, RZ ;  /* 0x0000006064007810 */ /* 0x000ff60007ffe0ff */
[----:B------:R-:W2:Y:S04]  /*6b40*/  @!P0 LDS.128 R4, [R214] ;  /* 0x00000000d6048984 */ /* 0x000ea80000000c00 */
[----:B-1----:R-:W-:Y:S01]  /*6b50*/  @!P1 STG.E.128 [R2.64], R8 ;  /* 0x0000000802009986 */ /* 0x002fe2000c101d06 */
[----:B------:R-:W-:Y:S11]  /*6b60*/  ISETP.GE.AND P1, PT, R25, c[0x0][0x1d4], PT ;  /* 0x0000750019007a0c */ /* 0x000ff60003f26270 */
[----:B------:R-:W-:Y:S02]  /*6b70*/  @!UPT UIADD3 URZ, URZ, URZ, URZ ;  /* 0x0000003f3f3ff290 */ /* 0x000fe4000fffe03f */
[----:B------:R-:W1:Y:S04]  /*6b80*/  @!P1 LDS.128 R8, [R213+0x2000] ;  /* 0x00200000d5089984 */ /* 0x000e680000000c00 */
[----:B--2---:R-:W-:Y:S01]  /*6b90*/  @!P0 STG.E.128 [R2.64+0x40], R4 ;  /* 0x0000400402008986 */ /* 0x004fe2000c101d06 */
[----:B------:R-:W-:Y:S02]  /*6ba0*/  ISETP.GE.AND P0, PT, R0, c[0x0][0x1d4], PT ;  /* 0x0000750000007a0c */ /* 0x000fe40003f06270 */
[----:B------:R-:W-:Y:S11]  /*6bb0*/  IADD3 R0, R100, 0xa0, RZ ;  /* 0x000000a064007810 */ /* 0x000ff60007ffe0ff */
[----:B------:R-:W2:Y:S04]  /*6bc0*/  @!P0 LDS.128 R4, [R214+0x2000] ;  /* 0x00200000d6048984 */ /* 0x000ea80000000c00 */
[----:B-1----:R-:W-:Y:S01]  /*6bd0*/  @!P1 STG.E.128 [R2.64+0x80], R8 ;  /* 0x0000800802009986 */ /* 0x002fe2000c101d06 */
[----:B------:R-:W-:Y:S11]  /*6be0*/  ISETP.GE.AND P1, PT, R12, c[0x0][0x1d4], PT ;  /* 0x000075000c007a0c */ /* 0x000ff60003f26270 */
[----:B------:R-:W-:Y:S02]  /*6bf0*/  @!UPT UIADD3 URZ, URZ, URZ, URZ ;  /* 0x0000003f3f3ff290 */ /* 0x000fe4000fffe03f */
[----:B------:R-:W1:Y:S04]  /*6c00*/  @!P1 LDS.128 R8, [R213+0x4000] ;  /* 0x00400000d5089984 */ /* 0x000e680000000c00 */
[----:B--2---:R-:W-:Y:S01]  /*6c10*/  @!P0 STG.E.128 [R2.64+0xc0], R4 ;  /* 0x0000c00402008986 */ /* 0x004fe2000c101d06 */
[----:B------:R-:W-:Y:S11]  /*6c20*/  ISETP.GE.AND P0, PT, R0, c[0x0][0x1d4], PT ;  /* 0x0000750000007a0c */ /* 0x000ff60003f06270 */
[----:B------:R-:W-:Y:S02]  /*6c30*/  @!UPT UIADD3 URZ, URZ, URZ, URZ ;  /* 0x0000003f3f3ff290 */ /* 0x000fe4000fffe03f */
[----:B------:R-:W2:Y:S04]  /*6c40*/  @!P0 LDS.128 R4, [R214+0x4000] ;  /* 0x00400000d6048984 */ /* 0x000ea80000000c00 */
[----:B-1----:R1:W-:Y:S04]  /*6c50*/  @!P1 STG.E.128 [R2.64+0x100], R8 ;  /* 0x0001000802009986 */ /* 0x0023e8000c101d06 */
[----:B--2---:R1:W-:Y:S02]  /*6c60*/  @!P0 STG.E.128 [R2.64+0x140], R4 ;  /* 0x0001400402008986 */ /* 0x0043e4000c101d06 */
.L_x_180:
[----:B-1----:R-:W-:Y:S05]  /*6c70*/  BSYNC B0 ;  /* 0x0000000000007941 */ /* 0x002fea0003800000 */
.L_x_179:
[C---:B------:R-:W-:Y:S02]  /*6c80*/  ISETP.GT.AND P0, PT, R60.reuse, R128, PT ;  /* 0x000000803c00720c */ /* 0x040fe40003f04270 */
[----:B------:R-:W-:Y:S11]  /*6c90*/  IADD3 R60, R60, -0x1, RZ ;  /* 0xffffffff3c3c7810 */ /* 0x000ff60007ffe0ff */
[----:B------:R-:W-:Y:S01]  /*6ca0*/  @P0 SHF.R.S32.HI R4, RZ, 0x1f, R60 ;  /* 0x0000001fff040819 */ /* 0x000fe2000001143c */
[----:B------:R-:W-:Y:S02]  /*6cb0*/  @P0 IMAD R0, R147, R60, RZ ;  /* 0x0000003c93000224 */ /* 0x000fe400078e02ff */
[----:B------:R-:W-:Y:S02]  /*6cc0*/  @P0 IMAD.MOV.U32 R2, RZ, RZ, R96 ;  /* 0x000000ffff020224 */ /* 0x000fe400078e0060 */
[----:B------:R-:W-:Y:S02]  /*6cd0*/  @P0 IMAD.MOV.U32 R3, RZ, RZ, R87 ;  /* 0x000000ffff030224 */ /* 0x000fe400078e0057 */
[-C--:B------:R-:W-:Y:S02]  /*6ce0*/  @P0 IMAD R0, R4, R151.reuse, R0 ;  /* 0x0000009704000224 */ /* 0x080fe400078e0200 */
[----:B------:R-:W-:Y:S04]  /*6cf0*/  @P0 IMAD.WIDE.U32 R2, R60, R151, R2 ;  /* 0x000000973c020225 */ /* 0x000fe800078e0002 */
[----:B------:R-:W-:Y:S01]  /*6d00*/  @P0 IMAD.IADD R0, R3, 0x1, R0 ;  /* 0x0000000103000824 */ /* 0x000fe200078e0200 */
[C---:B------:R-:W-:Y:S04]  /*6d10*/  @P0 LEA R4, P1, R2.reuse, c[0x0][0x220], 0x1 ;  /* 0x0000880002040a11 */ /* 0x040fe800078208ff */
[----:B------:R-:W-:Y:S02]  /*6d20*/  @P0 LEA.HI.X R5, R2, c[0x0][0x224], R0, 0x1, P1 ;  /* 0x0000890002050a11 */ /* 0x000fe400008f0c00 */
[C---:B------:R-:W-:Y:S03]  /*6d30*/  @P0 LEA R2, P1, R152.reuse, R4, 0x1 ;  /* 0x0000000498020211 */ /* 0x040fe600078208ff */
[----:B------:R-:W-:Y:S01]  /*6d40*/  @!PT LDS RZ, [RZ] ;  /* 0x00000000fffff984 */ /* 0x000fe20000000800 */
[----:B------:R-:W-:Y:S01]  /*6d50*/  @!PT LDS RZ, [RZ] ;  /* 0x00000000fffff984 */ /* 0x000fe20000000800 */
[----:B------:R-:W-:Y:S01]  /*6d60*/  @!PT LDS RZ, [RZ] ;  /* 0x00000000fffff984 */ /* 0x000fe20000000800 */
[----:B------:R1:W-:Y:S01]  /*6d70*/  @P0 LDGSTS.E.BYPASS.LTC128B.128 [R203+0x6100], [R4.64], !P5 ;  /* 0x0610000004cb0fae */ /* 0x0003e2000e901d46 */
[----:B------:R-:W-:Y:S03]  /*6d80*/  @P0 LEA.HI.X R3, R152, R5, R146, 0x1, P1 ;  /* 0x0000000598030211 */ /* 0x000fe600008f0c92 */
[----:B------:R1:W-:Y:S04]  /*6d90*/  @P0 LDGSTS.E.BYPASS.LTC128B.128 [R203+0x8100], [R4.64+0x80], !P4 ;  /* 0x0810008004cb0fae */ /* 0x0003e8000e101d46 */
[----:B------:R1:W-:Y:S04]  /*6da0*/  @P0 LDGSTS.E.BYPASS.LTC128B.128 [R203+0xa100], [R4.64+0x100], !P3 ;  /* 0x0a10010004cb0fae */ /* 0x0003e8000d901d46 */
[----:B------:R1:W-:Y:S04]  /*6db0*/  @P0 LDGSTS.E.BYPASS.LTC128B.128 [R203+0x7100], [R2.64], !P5 ;  /* 0x0710000002cb0fae */ /* 0x0003e8000e901d46 */
[----:B------:R1:W-:Y:S04]  /*6dc0*/  @P0 LDGSTS.E.BYPASS.LTC128B.128 [R203+0x9100], [R2.64+0x80], !P4 ;  /* 0x0910008002cb0fae */ /* 0x0003e8000e101d46 */
[----:B------:R1:W-:Y:S04]  /*6dd0*/  @P0 LDGSTS.E.BYPASS.LTC128B.128 [R203+0xb100], [R2.64+0x100], !P3 ;  /* 0x0b10010002cb0fae */ /* 0x0003e8000d901d46 */
[----:B------:R-:W0:Y:S01]  /*6de0*/  LDGDEPBAR ;  /* 0x00000000000079af */ /* 0x000e220000000000 */
[----:B------:R-:W-:-:S05]  /*6df0*/  @P0 BRA `(.L_x_181) ;  /* 0xffffc03000000947 */ /* 0x000fca000383ffff */
[----:B------:R-:W-:Y:S01]  /*6e00*/  WARPSYNC 0xffffffff ;  /* 0xffffffff00007948 */ /* 0x000fe20003800000 */
[----:B------:R-:W-:Y:S06]  /*6e10*/  BAR.SYNC.DEFER_BLOCKING 0x0 ;  /* 0x0000000000007b1d */ /* 0x000fec0000010000 */
.L_x_156:
[----:B------:R-:W-:Y:S01]  /*6e20*/  ISETP.GE.AND P0, PT, R176, 0x1, PT ;  /* 0x00000001b000780c */ /* 0x000fe20003f06270 */
[----:B------:R-:W-:Y:S01]  /*6e30*/  BSSY B0, `(.L_x_182) ;  /* 0x0000020000007945 */ /* 0x000fe20003800000 */
[----:B------:R-:W-:Y:S01]  /*6e40*/  IMAD.IADD R9, R137, 0x1, R138 ;  /* 0x0000000189097824 */ /* 0x000fe200078e028a */
[----:B------:R-:W-:-:S10]  /*6e50*/  MOV R0, RZ ;  /* 0x000000ff00007202 */ /* 0x000fd40000000f00 */
        /* <DEDUP_REMOVED lines=29> */
.L_x_183:
[----:B------:R-:W-:Y:S05]  /*7030*/  BSYNC B0 ;  /* 0x0000000000007941 */ /* 0x000fea0003800000 */
.L_x_182:
[----:B-1----:R-:W2:Y:S01]  /*7040*/  LDL R2, [R1+0x18] ;  /* 0x0000180001027983 */ /* 0x002ea20000100800 */
        /* <DEDUP_REMOVED lines=48> */
[----:B--2---:R-:W-:-:S04]  /*7350*/  IMAD R246, R2, R0, RZ ;  /* 0x0000000002f67224 */ /* 0x004fc800078e02ff */
[--C-:B------:R-:W-:Y:S01]  /*7360*/  IMAD.IADD R2, R246, 0x1, R0.reuse ;  /* 0x00000001f6027824 */ /* 0x100fe200078e0200 */
[----:B------:R-:W-:-:S04]  /*7370*/  PRMT R0, RZ, 0x7610, R0 ;  /* 0x00007610ff007816 */ /* 0x000fc80000000000 */
[----:B------:R-:W-:Y:S02]  /*7380*/  IMNMX R23, R136, R2, PT ;  /* 0x0000000288177217 */ /* 0x000fe40003800200 */
[----:B------:R-:W-:Y:S02]  /*7390*/  CS2R R136, SRZ ;  /* 0x0000000000887805 */ /* 0x000fe4000001ff00 */
[----:B------:R-:W-:Y:S01]  /*73a0*/  ISETP.GT.AND P0, PT, R23, R246, PT ;  /* 0x000000f61700720c */ /* 0x000fe20003f04270 */
[----:B------:R1:W-:-:S12]  /*73b0*/  STL [R1+0x10], R23 ;  /* 0x0000101701007387 */ /* 0x0003d80000100800 */
[----:B------:R-:W-:Y:S05]  /*73c0*/  @!P0 BRA `(.L_x_184) ;  /* 0x0000c66000008947 */ /* 0x000fea0003800000 */
[----:B------:R-:W2:Y:S01]  /*73d0*/  LDL R12, [R1+0x3c] ;  /* 0x00003c00010c7983 */ /* 0x000ea20000100800 */
[----:B------:R-:W-:-:S03]  /*73e0*/  ISETP.NE.U32.AND P0, PT, RZ, c[0x0][0x340], PT ;  /* 0x0000d000ff007a0c */ /* 0x000fc60003f05070 */
[----:B------:R-:W3:Y:S01]  /*73f0*/  LDL.LU R15, [R1+0xc] ;  /* 0x00000c00010f7983 */ /* 0x000ee20000300800 */
[----:B------:R-:W-:-:S03]  /*7400*/  ISETP.NE.AND.EX P1, PT, RZ, c[0x0][0x344], PT, P0 ;  /* 0x0000d100ff007a0c */ /* 0x000fc60003f25300 */
[----:B------:R-:W4:Y:S04]  /*7410*/  LDL R24, [R1] ;  /* 0x0000000001187983 */ /* 0x000f280000100800 */
[----:B------:R-:W1:Y:S06]  /*7420*/  S2R R4, SR_TID.X ;  /* 0x0000000000047919 */ /* 0x000e6c0000002100 */
[----:B------:R-:W-:-:S04]  /*7430*/  @P1 IMAD.MOV.U32 R2, RZ, RZ, 0x4 ;  /* 0x00000004ff021424 */ /* 0x000fc800078e00ff */
[----:B------:R-:W-:-:S05]  /*7440*/  @P1 IMAD.WIDE R2, R235, R2, c[0x0][0x340] ;  /* 0x0000d000eb021625 */ /* 0x000fca00078e0202 */
[----:B------:R1:W4:Y:S01]  /*7450*/  @P1 LDG.E R13, [R2.64] ;  /* 0x00000006020d1981 */ /* 0x000322000c1e1900 */
[----:B------:R-:W-:Y:S01]  /*7460*/  SHF.R.S32.HI R0, RZ, 0x1f, R174 ;  /* 0x0000001fff007819 */ /* 0x000fe200000114ae */
[----:B------:R-:W-:Y:S01]  /*7470*/  IMAD.MOV.U32 R7, RZ, RZ, c[0x0][0x2c4] ;  /* 0x0000b100ff077624 */ /* 0x000fe200078e00ff */
[----:B------:R-:W-:Y:S02]  /*7480*/  SHF.R.S32.HI R5, RZ, 0x1f, R232 ;  /* 0x0000001fff057819 */ /* 0x000fe400000114e8 */
[----:B------:R-:W-:Y:S01]  /*7490*/  ISETP.GE.AND P4, PT, R231, c[0x0][0x1d4], PT ;  /* 0x00007500e7007a0c */ /* 0x000fe20003f86270 */
[----:B------:R-:W-:Y:S01]  /*74a0*/  IMAD R0, R0, c[0x0][0x178], RZ ;  /* 0x00005e0000007a24 */ /* 0x000fe200078e02ff */
[----:B------:R-:W-:Y:S02]  /*74b0*/  ISETP.NE.AND P2, PT, R7, 0x1, PT ;  /* 0x000000010700780c */ /* 0x000fe40003f45270 */
[----:B-1----:R-:W-:Y:S02]  /*74c0*/  SHF.R.S32.HI R22, RZ, 0x1f, R4 ;  /* 0x0000001fff167819 */ /* 0x002fe40000011404 */
[----:B------:R-:W-:-:S02]  /*74d0*/  SEL R14, RZ, 0xffffffff, P4 ;  /* 0xffffffffff0e7807 */ /* 0x000fc40002000000 */
[----:B------:R-:W-:Y:S01]  /*74e0*/  LEA.HI R22, R22, R4, RZ, 0x3 ;  /* 0x0000000416167211 */ /* 0x000fe200078f18ff */
[----:B------:R-:W-:Y:S01]  /*74f0*/  IMAD R4, R174, c[0x0][0x17c], R0 ;  /* 0x00005f00ae047a24 */ /* 0x000fe200078e0200 */
[----:B------:R-:W-:Y:S01]  /*7500*/  ISETP.GE.AND P3, PT, R232, c[0x0][0x1d4], PT ;  /* 0x00007500e8007a0c */ /* 0x000fe20003f66270 */
[----:B------:R-:W-:Y:S01]  /*7510*/  IMAD.SHL.U32 R19, R14, 0x2, RZ ;  /* 0x000000020e137824 */ /* 0x000fe200078e00ff */
[----:B------:R-:W-:Y:S02]  /*7520*/  SHF.R.S32.HI R22, RZ, 0x3, R22 ;  /* 0x00000003ff167819 */ /* 0x000fe40000011416 */
[----:B------:R-:W-:Y:S02]  /*7530*/  ISETP.GE.AND P6, PT, R230, c[0x0][0x1d4], PT ;  /* 0x00007500e6007a0c */ /* 0x000fe40003fc6270 */
[----:B------:R-:W-:Y:S02]  /*7540*/  SHF.R.S32.HI R6, RZ, 0x1f, R22 ;  /* 0x0000001fff067819 */ /* 0x000fe40000011416 */
[----:B------:R-:W-:Y:S01]  /*7550*/  IADD3 R0, P0, R22, R9, RZ ;  /* 0x0000000916007210 */ /* 0x000fe20007f1e0ff */
[----:B------:R-:W-:Y:S01]  /*7560*/  IMAD.WIDE.U32 R2, R174, c[0x0][0x178], RZ ;  /* 0x00005e00ae027a25 */ /* 0x000fe200078e00ff */
[----:B------:R-:W-:-:S02]  /*7570*/  ISETP.GE.AND P5, PT, R231, c[0x0][0x198], PT ;  /* 0x00006600e7007a0c */ /* 0x000fc40003fa6270 */
[----:B------:R-:W-:Y:S02]  /*7580*/  LEA.HI.X.SX32 R6, R9, R6, 0x1, P0 ;  /* 0x0000000609067211 */ /* 0x000fe400000f0eff */
[----:B------:R-:W-:Y:S02]  /*7590*/  ISETP.NE.U32.AND P0, PT, RZ, c[0x0][0x348], PT ;  /* 0x0000d200ff007a0c */ /* 0x000fe40003f05070 */
[----:B------:R-:W-:Y:S01]  /*75a0*/  IADD3 R3, R3, R4, RZ ;  /* 0x0000000403037210 */ /* 0x000fe20007ffe0ff */
[----:B------:R-:W-:Y:S01]  /*75b0*/  IMAD R9, R6, c[0x0][0x1e0], RZ ;  /* 0x0000780006097a24 */ /* 0x000fe200078e02ff */
[----:B------:R-:W-:Y:S01]  /*75c0*/  ISETP.NE.AND.EX P0, PT, RZ, c[0x0][0x34c], PT, P0 ;  /* 0x0000d300ff007a0c */ /* 0x000fe20003f05300 */
[----:B------:R-:W-:Y:S01]  /*75d0*/  IMAD.MOV.U32 R4, RZ, RZ, R232 ;  /* 0x000000ffff047224 */ /* 0x000fe200078e00e8 */
[----:B------:R-:W-:Y:S01]  /*75e0*/  IADD3 R102, R23, -0x1, RZ ;  /* 0xffffffff17667810 */ /* 0x000fe20007ffe0ff */
[----:B------:R-:W-:Y:S01]  /*75f0*/  IMAD R17, R0, c[0x0][0x1e4], R9 ;  /* 0x0000790000117a24 */ /* 0x000fe200078e0209 */
[----:B------:R-:W-:Y:S01]  /*7600*/  SEL R9, R135, RZ, !P0 ;  /* 0x000000ff87097207 */ /* 0x000fe20004000000 */
[----:B------:R-:W-:-:S02]  /*7610*/  IMAD R8, R6, c[0x0][0x208], RZ ;  /* 0x0000820006087a24 */ /* 0x000fc400078e02ff */
[----:B------:R-:W-:-:S04]  /*7620*/  IMAD.WIDE.U32 R6, R0, c[0x0][0x1e0], R4 ;  /* 0x0000780000067a25 */ /* 0x000fc800078e0004 */
[----:B------:R-:W-:Y:S02]  /*7630*/  IMAD R18, R9, c[0x0][0x1c0], RZ ;  /* 0x0000700009127a24 */ /* 0x000fe400078e02ff */
[----:B------:R-:W-:-:S04]  /*7640*/  IMAD.WIDE.U32 R10, R0, c[0x0][0x208], R4 ;  /* 0x00008200000a7a25 */ /* 0x000fc800078e0004 */
[----:B------:R-:W-:Y:S01]  /*7650*/  IMAD R16, R0, c[0x0][0x20c], R8 ;  /* 0x0000830000107a24 */ /* 0x000fe200078e0208 */
[----:B------:R-:W-:Y:S02]  /*7660*/  SEL R8, R235, RZ, !P0 ;  /* 0x000000ffeb087207 */ /* 0x000fe40004000000 */
[----:B------:R-:W-:-:S03]  /*7670*/  ISETP.NE.U32.AND P0, PT, RZ, c[0x0][0x350], PT ;  /* 0x0000d400ff007a0c */ /* 0x000fc60003f05070 */
[----:B------:R-:W-:Y:S01]  /*7680*/  IMAD R14, R8, c[0x0][0x1c4], R18 ;  /* 0x00007100080e7a24 */ /* 0x000fe200078e0212 */
[----:B------:R-:W-:Y:S01]  /*7690*/  ISETP.NE.AND.EX P0, PT, RZ, c[0x0][0x354], PT, P0 ;  /* 0x0000d500ff007a0c */ /* 0x000fe20003f05300 */
[----:B--2---:R-:W-:-:S04]  /*76a0*/  IMAD R12, R245, 0x80, R12 ;  /* 0x00000080f50c7824 */ /* 0x004fc800078e020c */
[----:B------:R-:W-:Y:S01]  /*76b0*/  @P2 IMAD.HI.U32 R9, R12, c[0x0][0x2c8], RZ ;  /* 0x0000b2000c092a27 */ /* 0x000fe200078e00ff */
[----:B------:R-:W-:Y:S02]  /*76c0*/  MOV R0, R12 ;  /* 0x0000000c00007202 */ /* 0x000fe40000000f00 */
[----:B---3--:R-:W-:Y:S01]  /*76d0*/  LOP3.LUT R15, R15, 0xfffffffe, RZ, 0xc0, !PT ;  /* 0xfffffffe0f0f7812 */ /* 0x008fe200078ec0ff */
[C---:B----4-:R-:W-:Y:S01]  /*76e0*/  IMAD.WIDE.U32 R2, R24.reuse, c[0x0][0x1b8], R2 ;  /* 0x00006e0018027a25 */ /* 0x050fe200078e0002 */
[----:B------:R-:W-:Y:S02]  /*76f0*/  @P2 SHF.R.U32.HI R0, RZ, c[0x0][0x2cc], R9 ;  /* 0x0000b300ff002a19 */ /* 0x000fe40000011609 */
[----:B------:R-:W-:Y:S01]  /*7700*/  @P4 LOP3.LUT R15, R15, 0x1, RZ, 0xfc, !PT ;  /* 0x000000010f0f4812 */ /* 0x000fe200078efcff */
[----:B------:R-:W-:Y:S01]  /*7710*/  IMAD R3, R24, c[0x0][0x1bc], R3 ;  /* 0x00006f0018037a24 */ /* 0x000fe200078e0203 */
[----:B------:R-:W-:Y:S01]  /*7720*/  ISETP.GE.AND P4, PT, R230, c[0x0][0x198], PT ;  /* 0x00006600e6007a0c */ /* 0x000fe20003f86270 */
[----:B------:R-:W-:Y:S01]  /*7730*/  IMAD.IADD R9, R7, 0x1, R17 ;  /* 0x0000000107097824 */ /* 0x000fe200078e0211 */
[----:B------:R-:W-:Y:S01]  /*7740*/  IADD3 R7, R11, R16, RZ ;  /* 0x000000100b077210 */ /* 0x000fe20007ffe0ff */
[----:B------:R-:W-:Y:S01]  /*7750*/  IMAD.WIDE.U32 R2, R8, c[0x0][0x1c0], R2 ;  /* 0x0000700008027a25 */ /* 0x000fe200078e0002 */
[----:B------:R-:W-:-:S02]  /*7760*/  SHF.R.S32.HI R11, RZ, 0x1f, R0 ;  /* 0x0000001fff0b7819 */ /* 0x000fc40000011400 */
[----:B------:R-:W-:Y:S01]  /*7770*/  LOP3.LUT R15, R15, 0xfffffffd, RZ, 0xc0, !PT ;  /* 0xfffffffd0f0f7812 */ /* 0x000fe200078ec0ff */
[----:B------:R-:W-:Y:S01]  /*7780*/  IMAD.MOV.U32 R8, RZ, RZ, R6 ;  /* 0x000000ffff087224 */ /* 0x000fe200078e0006 */
[----:B------:R-:W-:Y:S01]  /*7790*/  MOV R6, R10 ;  /* 0x0000000a00067202 */ /* 0x000fe20000000f00 */
[----:B------:R-:W-:Y:S01]  /*77a0*/  IMAD.IADD R3, R3, 0x1, R14 ;  /* 0x0000000103037824 */ /* 0x000fe200078e020e */
[----:B------:R-:W-:Y:S01]  /*77b0*/  @P3 LOP3.LUT R15, R15, 0x2, RZ, 0xfc, !PT ;  /* 0x000000020f0f3812 */ /* 0x000fe200078efcff */
[----:B------:R-:W-:Y:S01]  /*77c0*/  IMAD R10, R11, c[0x0][0x1b0], RZ ;  /* 0x00006c000b0a7a24 */ /* 0x000fe200078e02ff */
[----:B------:R-:W-:Y:S01]  /*77d0*/  SEL R14, RZ, 0x4, P6 ;  /* 0x00000004ff0e7807 */ /* 0x000fe20003000000 */
[----:B------:R-:W-:Y:S02]  /*77e0*/  IMAD.MOV R11, RZ, RZ, -R0 ;  /* 0x000000ffff0b7224 */ /* 0x000fe400078e0a00 */
[C---:B------:R-:W-:Y:S01]  /*77f0*/  IMAD R10, R0.reuse, c[0x0][0x1b4], R10 ;  /* 0x00006d00000a7a24 */ /* 0x040fe200078e020a */
[----:B------:R1:W-:Y:S01]  /*7800*/  STL [R1+0xc], R15 ;  /* 0x00000c0f01007387 */ /* 0x0003e20000100800 */
[----:B------:R-:W-:-:S04]  /*7810*/  IMAD.WIDE.U32 R2, R0, c[0x0][0x1b0], R2 ;  /* 0x00006c0000027a25 */ /* 0x000fc800078e0002 */
[----:B------:R-:W-:Y:S02]  /*7820*/  IMAD R0, R11, c[0x0][0x2c4], R12 ;  /* 0x0000b1000b007a24 */ /* 0x000fe400078e020c */
[----:B------:R-:W-:Y:S01]  /*7830*/  IMAD.IADD R3, R3, 0x1, R10 ;  /* 0x0000000103037824 */ /* 0x000fe200078e020a */
[----:B------:R-:W-:Y:S01]  /*7840*/  @P1 SHF.R.S32.HI R10, RZ, 0x1f, R13 ;  /* 0x0000001fff0a1819 */ /* 0x000fe2000001140d */
[----:B------:R-:W-:Y:S01]  /*7850*/  @!P1 IMAD.MOV.U32 R13, RZ, RZ, R235 ;  /* 0x000000ffff0d9224 */ /* 0x000fe200078e00eb */
[----:B------:R-:W-:Y:S01]  /*7860*/  SHF.R.S32.HI R11, RZ, 0x1f, R0 ;  /* 0x0000001fff0b7819 */ /* 0x000fe20000011400 */
[----:B------:R-:W-:Y:S01]  /*7870*/  IMAD.WIDE.U32 R6, R24, c[0x0][0x210], R6 ;  /* 0x0000840018067a25 */ /* 0x000fe200078e0006 */
[----:B------:R-:W-:Y:S02]  /*7880*/  @!P1 MOV R10, R135 ;  /* 0x00000087000a9202 */ /* 0x000fe40000000f00 */
[----:B------:R-:W-:Y:S01]  /*7890*/  ISETP.GE.AND P1, PT, R232, c[0x0][0x198], PT ;  /* 0x00006600e8007a0c */ /* 0x000fe20003f26270 */
[----:B------:R-:W-:Y:S01]  /*78a0*/  IMAD R11, R11, c[0x0][0x1a8], RZ ;  /* 0x00006a000b0b7a24 */ /* 0x000fe200078e02ff */
[----:B------:R-:W-:Y:S01]  /*78b0*/  SEL R10, R10, RZ, !P0 ;  /* 0x000000ff0a0a7207 */ /* 0x000fe20004000000 */
[----:B------:R-:W-:-:S04]  /*78c0*/  IMAD.WIDE.U32 R8, R24, c[0x0][0x1e8], R8 ;  /* 0x00007a0018087a25 */ /* 0x000fc800078e0008 */
[C---:B------:R-:W-:Y:S02]  /*78d0*/  IMAD R11, R0.reuse, c[0x0][0x1ac], R11 ;  /* 0x00006b00000b7a24 */ /* 0x040fe400078e020b */
[----:B------:R-:W-:Y:S01]  /*78e0*/  IMAD.WIDE.U32 R2, R0, c[0x0][0x1a8], R2 ;  /* 0x00006a0000027a25 */ /* 0x000fe200078e0002 */
[----:B------:R-:W-:Y:S02]  /*78f0*/  SEL R0, R13, RZ, !P0 ;  /* 0x000000ff0d007207 */ /* 0x000fe40004000000 */
[----:B-1----:R-:W-:Y:S01]  /*7900*/  SEL R15, RZ, 0x1, P3 ;  /* 0x00000001ff0f7807 */ /* 0x002fe20001800000 */
[----:B------:R-:W-:Y:S01]  /*7910*/  IMAD R7, R24, c[0x0][0x214], R7 ;  /* 0x0000850018077a24 */ /* 0x000fe200078e0207 */
[----:B------:R-:W-:Y:S01]  /*7920*/  LEA R13, P0, R2, c[0x0][0x160], 0x1 ;  /* 0x00005800020d7a11 */ /* 0x000fe200078008ff */
[----:B------:R-:W-:Y:S01]  /*7930*/  IMAD R9, R24, c[0x0][0x1ec], R9 ;  /* 0x00007b0018097a24 */ /* 0x000fe200078e0209 */
[----:B------:R-:W-:Y:S01]  /*7940*/  LOP3.LUT R15, R19, 0x2, R15, 0xe2, !PT ;  /* 0x00000002130f7812 */ /* 0x000fe200078ee20f */
[----:B------:R-:W-:-:S02]  /*7950*/  IMAD R12, R10, c[0x0][0x1f0], RZ ;  /* 0x00007c000a0c7a24 */ /* 0x000fc400078e02ff */
[----:B------:R-:W-:Y:S01]  /*7960*/  IMAD R10, R10, c[0x0][0x218], RZ ;  /* 0x000086000a0a7a24 */ /* 0x000fe200078e02ff */
[----:B------:R-:W-:Y:S01]  /*7970*/  LOP3.LUT R60, R15, R14, RZ, 0xfc, !PT ;  /* 0x0000000e0f3c7212 */ /* 0x000fe200078efcff */
[----:B------:R-:W-:-:S04]  /*7980*/  IMAD.WIDE.U32 R226, R0, c[0x0][0x218], R6 ;  /* 0x0000860000e27a25 */ /* 0x000fc800078e0006 */
[----:B------:R-:W-:-:S04]  /*7990*/  IMAD.WIDE.U32 R224, R0, c[0x0][0x1f0], R8 ;  /* 0x00007c0000e07a25 */ /* 0x000fc800078e0008 */
[C---:B------:R-:W-:Y:S02]  /*79a0*/  IMAD R6, R0.reuse, c[0x0][0x1f4], R12 ;  /* 0x00007d0000067a24 */ /* 0x040fe400078e020c */
[----:B------:R-:W-:Y:S01]  /*79b0*/  IMAD.IADD R3, R3, 0x1, R11 ;  /* 0x0000000103037824 */ /* 0x000fe200078e020b */
[----:B------:R-:W-:Y:S01]  /*79c0*/  LEA R11, R245, R22, 0x7 ;  /* 0x00000016f50b7211 */ /* 0x000fe200078e38ff */
[----:B------:R-:W-:Y:S02]  /*79d0*/  IMAD R0, R0, c[0x0][0x21c], R10 ;  /* 0x0000870000007a24 */ /* 0x000fe400078e020a */
[----:B------:R-:W-:Y:S01]  /*79e0*/  IMAD.IADD R223, R225, 0x1, R6 ;  /* 0x00000001e1df7824 */ /* 0x000fe200078e0206 */
[----:B------:R-:W-:Y:S02]  /*79f0*/  LEA.HI.X R12, R2, c[0x0][0x164], R3, 0x1, P0 ;  /* 0x00005900020c7a11 */ /* 0x000fe400000f0c03 */
[----:B------:R-:W-:Y:S01]  /*7a00*/  IADD3 R228, R227, R0, RZ ;  /* 0x00000000e3e47210 */ /* 0x000fe20007ffe0ff */
[----:B------:R-:W-:Y:S05]  /*7a10*/  BRA.DIV ~URZ, `(.L_x_185) ;  /* 0x000105c27f007947 */ /* 0x000fea000b800000 */
[----:B------:R1:W2:Y:S02]  /*7a20*/  SHFL.IDX PT, R10, R12, RZ, 0x181f ;  /* 0x00181fff0c0a7589 */ /* 0x0002a400000e0000 */
.L_x_304:
[----:B------:R-:W-:Y:S05]  /*7a30*/  BRA.DIV ~URZ, `(.L_x_186) ;  /* 0x000106127f007947 */ /* 0x000fea000b800000 */
[----:B------:R3:W4:Y:S02]  /*7a40*/  SHFL.IDX PT, R0, R13, RZ, 0x181f ;  /* 0x00181fff0d007589 */ /* 0x00072400000e0000 */
.L_x_305:
[----:B------:R-:W-:Y:S01]  /*7a50*/  IMAD R34, R175, c[0x0][0x2c4], RZ ;  /* 0x0000b100af227a24 */ /* 0x000fe200078e02ff */
[----:B------:R-:W-:Y:S01]  /*7a60*/  BSSY B0, `(.L_x_187) ;  /* 0x0000011000007945 */ /* 0x000fe20003800000 */
[----:B------:R-:W-:-:S02]  /*7a70*/  SHF.R.S32.HI R15, RZ, 0x1f, R230 ;  /* 0x0000001fff0f7819 */ /* 0x000fc400000114e6 */
[----:B------:R-:W-:Y:S02]  /*7a80*/  SHF.R.S32.HI R14, RZ, 0x1f, R231 ;  /* 0x0000001fff0e7819 */ /* 0x000fe400000114e7 */
[----:B------:R-:W-:-:S13]  /*7a90*/  ISETP.GE.AND P0, PT, R11, R34, PT ;  /* 0x000000220b00720c */ /* 0x000fda0003f06270 */
[----:B------:R-:W-:Y:S05]  /*7aa0*/  @P0 BRA `(.L_x_188) ;  /* 0x000000c000000947 */ /* 0x000fea0003800000 */
[----:B----4-:R-:W-:-:S04]  /*7ab0*/  LEA R8, P0, R232, R0, 0x1 ;  /* 0x00000000e8087211 */ /* 0x010fc800078008ff */
[----:B--2---:R-:W-:Y:S02]  /*7ac0*/  LEA.HI.X R9, R232, R10, R5, 0x1, P0 ;  /* 0x0000000ae8097211 */ /* 0x004fe400000f0c05 */
[----:B------:R-:W-:-:S03]  /*7ad0*/  LEA R6, P0, R231, R0, 0x1 ;  /* 0x00000000e7067211 */ /* 0x000fc600078008ff */
[----:B------:R-:W-:Y:S01]  /*7ae0*/  @!PT LDS RZ, [RZ] ;  /* 0x00000000fffff984 */ /* 0x000fe20000000800 */
[----:B------:R-:W-:Y:S01]  /*7af0*/  @!PT LDS RZ, [RZ] ;  /* 0x00000000fffff984 */ /* 0x000fe20000000800 */
[----:B------:R-:W-:Y:S01]  /*7b00*/  @!PT LDS RZ, [RZ] ;  /* 0x00000000fffff984 */ /* 0x000fe20000000800 */
[----:B------:R2:W-:Y:S01]  /*7b10*/  LDGSTS.E.BYPASS.LTC128B.128 [R203+0xc100], [R8.64], !P1 ;  /* 0x0c10000008cb7fae */ /* 0x0005e2000c901d46 */
[----:B------:R-:W-:Y:S02]  /*7b20*/  LEA.HI.X R7, R231, R10, R14, 0x1, P0 ;  /* 0x0000000ae7077211 */ /* 0x000fe400000f0c0e */
[----:B------:R-:W-:-:S03]  /*7b30*/  LEA R2, P0, R230, R0, 0x1 ;  /* 0x00000000e6027211 */ /* 0x000fc600078008ff */
[----:B------:R2:W-:Y:S01]  /*7b40*/  LDGSTS.E.BYPASS.LTC128B.128 [R203+0x10100], [R6.64], !P5 ;  /* 0x1010000006cb7fae */ /* 0x0005e2000e901d46 */
[----:B------:R-:W-:-:S05]  /*7b50*/  LEA.HI.X R3, R230, R10, R15, 0x1, P0 ;  /* 0x0000000ae6037211 */ /* 0x000fca00000f0c0f */
[----:B------:R2:W-:Y:S04]  /*7b60*/  LDGSTS.E.BYPASS.LTC128B.128 [R203+0x14100], [R2.64], !P4 ;  /* 0x1410000002cb7fae */ /* 0x0005e8000e101d46 */
.L_x_188:
[----:B------:R-:W-:Y:S05]  /*7b70*/  BSYNC B0 ;  /* 0x0000000000007941 */ /* 0x000fea0003800000 */
.L_x_187:
[----:B------:R-:W-:Y:S05]  /*7b80*/  BRA.DIV ~URZ, `(.L_x_189) ;  /* 0x000105227f007947 */ /* 0x000fea000b800000 */
[----:B--2---:R2:W1:Y:S04]  /*7b90*/  SHFL.IDX PT, R10, R12, 0x1, 0x181f ;  /* 0x00381f000c0a7f89 */ /* 0x00446800000e0000 */
[----:B----4-:R2:W4:Y:S02]  /*7ba0*/  SHFL.IDX PT, R0, R13, 0x1, 0x181f ;  /* 0x00381f000d007f89 */ /* 0x01052400000e0000 */
.L_x_306:
[----:B------:R-:W-:Y:S01]  /*7bb0*/  IADD3 R2, R11, 0x20, RZ ;  /* 0x000000200b027810 */ /* 0x000fe20007ffe0ff */
[----:B------:R-:W-:Y:S03]  /*7bc0*/  BSSY B0, `(.L_x_190) ;  /* 0x000000f000007945 */ /* 0x000fe60003800000 */
[----:B------:R-:W-:-:S13]  /*7bd0*/  ISETP.GE.AND P0, PT, R2, R34, PT ;  /* 0x000000220200720c */ /* 0x000fda0003f06270 */
[----:B------:R-:W-:Y:S05]  /*7be0*/  @P0 BRA `(.L_x_191) ;  /* 0x000000c000000947 */ /* 0x000fea0003800000 */
[----:B----4-:R-:W-:-:S04]  /*7bf0*/  LEA R8, P0, R232, R0, 0x1 ;  /* 0x00000000e8087211 */ /* 0x010fc800078008ff */
[----:B-1----:R-:W-:Y:S02]  /*7c00*/  LEA.HI.X R9, R232, R10, R5, 0x1, P0 ;  /* 0x0000000ae8097211 */ /* 0x002fe400000f0c05 */
        /* <DEDUP_REMOVED lines=10> */
.L_x_191:
[----:B------:R-:W-:Y:S05]  /*7cb0*/  BSYNC B0 ;  /* 0x0000000000007941 */ /* 0x000fea0003800000 */
.L_x_190:
[----:B------:R-:W-:Y:S05]  /*7cc0*/  BRA.DIV ~URZ, `(.L_x_192) ;  /* 0x000104a27f007947 */ /* 0x000fea000b800000 */
[----:B-1----:R1:W2:Y:S02]  /*7cd0*/  SHFL.IDX PT, R10, R12, 0x2, 0x181f ;  /* 0x00581f000c0a7f89 */ /* 0x0022a400000e0000 */
.L_x_307:
[----:B------:R-:W-:Y:S05]  /*7ce0*/  BRA.DIV ~URZ, `(.L_x_193) ;  /* 0x000104f27f007947 */ /* 0x000fea000b800000 */
[----:B----4-:R4:W1:Y:S02]  /*7cf0*/  SHFL.IDX PT, R0, R13, 0x2, 0x181f ;  /* 0x00581f000d007f89 */ /* 0x01086400000e0000 */
.L_x_308:
[----:B------:R-:W-:Y:S01]  /*7d00*/  IADD3 R2, R11, 0x40, RZ ;  /* 0x000000400b027810 */ /* 0x000fe20007ffe0ff */
[----:B------:R-:W-:Y:S03]  /*7d10*/  BSSY B0, `(.L_x_194) ;  /* 0x000000f000007945 */ /* 0x000fe60003800000 */
[----:B------:R-:W-:-:S13]  /*7d20*/  ISETP.GE.AND P0, PT, R2, R34, PT ;  /* 0x000000220200720c */ /* 0x000fda0003f06270 */
[----:B------:R-:W-:Y:S05]  /*7d30*/  @P0 BRA `(.L_x_195) ;  /* 0x000000c000000947 */ /* 0x000fea0003800000 */
[----:B-1----:R-:W-:-:S04]  /*7d40*/  LEA R8, P0, R232, R0, 0x1 ;  /* 0x00000000e8087211 */ /* 0x002fc800078008ff */
        /* <DEDUP_REMOVED lines=11> */
.L_x_195:
[----:B------:R-:W-:Y:S05]  /*7e00*/  BSYNC B0 ;  /* 0x0000000000007941 */ /* 0x000fea0003800000 */
.L_x_194:
[----:B------:R-:W-:Y:S05]  /*7e10*/  BRA.DIV ~URZ, `(.L_x_196) ;  /* 0x000104227f007947 */ /* 0x000fea000b800000 */
[----:B-1----:R1:W3:Y:S04]  /*7e20*/  SHFL.IDX PT, R7, R12, 0x3, 0x181f ;  /* 0x00781f000c077f89 */ /* 0x0022e800000e0000 */
[----:B------:R1:W4:Y:S02]  /*7e30*/  SHFL.IDX PT, R0, R13, 0x3, 0x181f ;  /* 0x00781f000d007f89 */ /* 0x00032400000e0000 */
.L_x_309:
[----:B----4-:R-:W4:Y:S01]  /*7e40*/  LDL R104, [R1+0xc] ;  /* 0x00000c0001687983 */ /* 0x010f220000100800 */
[----:B------:R-:W-:Y:S01]  /*7e50*/  IADD3 R2, R11, 0x60, RZ ;  /* 0x000000600b027810 */ /* 0x000fe20007ffe0ff */
[----:B--2---:R-:W-:Y:S01]  /*7e60*/  IMAD.MOV.U32 R10, RZ, RZ, 0x20 ;  /* 0x00000020ff0a7424 */ /* 0x004fe200078e00ff */
[----:B------:R-:W-:Y:S01]  /*7e70*/  SHF.R.S32.HI R58, RZ, 0x1f, R102 ;  /* 0x0000001fff3a7819 */ /* 0x000fe20000011466 */
[----:B------:R-:W2:Y:S01]  /*7e80*/  S2R R6, SR_TID.X ;  /* 0x0000000000067919 */ /* 0x000ea20000002100 */
[----:B------:R-:W-:Y:S01]  /*7e90*/  ISETP.GE.AND P2, PT, R2, R34, PT ;  /* 0x000000220200720c */ /* 0x000fe20003f46270 */
[----:B------:R-:W-:-:S12]  /*7ea0*/  IMAD R11, R10, c[0x0][0x1e4], RZ ;  /* 0x000079000a0b7a24 */ /* 0x000fd800078e02ff */
[----:B------:R-:W-:-:S04]  /*7eb0*/  @!P2 LEA R2, P0, R232, R0, 0x1 ;  /* 0x00000000e802a211 */ /* 0x000fc800078008ff */
[----:B---3--:R-:W-:Y:S01]  /*7ec0*/  @!P2 LEA.HI.X R3, R232, R7, R5, 0x1, P0 ;  /* 0x00000007e803a211 */ /* 0x008fe200000f0c05 */
[----:B------:R-:W-:Y:S01]  /*7ed0*/  IMAD.WIDE.U32 R4, R102, c[0x0][0x1e0], RZ ;  /* 0x0000780066047a25 */ /* 0x000fe200078e00ff */
[----:B------:R-:W-:-:S03]  /*7ee0*/  @!P2 LEA R8, P0, R231, R0, 0x1 ;  /* 0x00000000e708a211 */ /* 0x000fc600078008ff */
[----:B------:R-:W-:Y:S01]  /*7ef0*/  @!PT LDS RZ, [RZ] ;  /* 0x00000000fffff984 */ /* 0x000fe20000000800 */
[----:B------:R-:W-:Y:S01]  /*7f00*/  @!PT LDS RZ, [RZ] ;  /* 0x00000000fffff984 */ /* 0x000fe20000000800 */
[----:B------:R-:W-:Y:S01]  /*7f10*/  @!PT LDS RZ, [RZ] ;  /* 0x00000000fffff984 */ /* 0x000fe20000000800 */
[----:B------:R3:W-:Y:S01]  /*7f20*/  @!P2 LDGSTS.E.BYPASS.LTC128B.128 [R203+0xf100], [R2.64], !P1 ;  /* 0x0f10000002cbafae */ /* 0x0007e2000c901d46 */
[----:B--2---:R-:W-:Y:S02]  /*7f30*/  SHF.R.S32.HI R59, RZ, 0x1f, R6 ;  /* 0x0000001fff3b7819 */ /* 0x004fe40000011406 */
[-C--:B------:R-:W-:Y:S02]  /*7f40*/  @!P2 LEA.HI.X R9, R231, R7.reuse, R14, 0x1, P0 ;  /* 0x00000007e709a211 */ /* 0x080fe400000f0c0e */
[----:B------:R-:W-:Y:S02]  /*7f50*/  LEA.HI R59, R59, R6, RZ, 0x3 ;  /* 0x000000063b3b7211 */ /* 0x000fe400078f18ff */
[C---:B------:R-:W-:Y:S01]  /*7f60*/  @!P2 LEA R6, P0, R230.reuse, R0, 0x1 ;  /* 0x00000000e606a211 */ /* 0x040fe200078008ff */
[----:B------:R2:W-:Y:S01]  /*7f70*/  @!P2 LDGSTS.E.BYPASS.LTC128B.128 [R203+0x13100], [R8.64], !P5 ;  /* 0x1310000008cbafae */ /* 0x0005e2000e901d46 */
[----:B------:R-:W-:Y:S02]  /*7f80*/  SHF.R.S32.HI R59, RZ, 0x3, R59 ;  /* 0x00000003ff3b7819 */ /* 0x000fe4000001143b */
[----:B------:R-:W-:-:S02]  /*7f90*/  @!P2 LEA.HI.X R7, R230, R7, R15, 0x1, P0 ;  /* 0x00000007e607a211 */ /* 0x000fc400000f0c0f */
[----:B------:R-:W-:-:S03]  /*7fa0*/  LEA R0, P0, R4, R224, 0x6 ;  /* 0x000000e004007211 */ /* 0x000fc600078030ff */
[----:B------:R2:W-:Y:S04]  /*7fb0*/  @!P2 LDGSTS.E.BYPASS.LTC128B.128 [R203+0x17100], [R6.64], !P4 ;  /* 0x1710000006cbafae */ /* 0x0005e8000e101d46 */
[----:B------:R-:W0:Y:S01]  /*7fc0*/  LDGDEPBAR ;  /* 0x00000000000079af */ /* 0x000e220000000000 */
[----:B------:R-:W-:Y:S01]  /*7fd0*/  WARPSYNC 0xffffffff ;  /* 0xffffffff00007948 */ /* 0x000fe20003800000 */
[----:B---3--:R-:W-:Y:S02]  /*7fe0*/  IMAD R3, R58, c[0x0][0x1e0], RZ ;  /* 0x000078003a037a24 */ /* 0x008fe400078e02ff */
[----:B------:R-:W-:Y:S02]  /*7ff0*/  IMAD.IADD R2, R176, 0x1, -R59 ;  /* 0x00000001b0027824 */ /* 0x000fe400078e0a3b */
[----:B------:R-:W-:-:S02]  /*8000*/  IMAD R3, R102, c[0x0][0x1e4], R3 ;  /* 0x0000790066037a24 */ /* 0x000fc400078e0203 */
[----:B------:R-:W-:Y:S02]  /*8010*/  IMAD R2, R102, -0x40, R2 ;  /* 0xffffffc066027824 */ /* 0x000fe400078e0202 */
[----:B------:R-:W-:-:S05]  /*8020*/  IMAD.IADD R3, R5, 0x1, R3 ;  /* 0x0000000105037824 */ /* 0x000fca00078e0203 */
[----:B------:R-:W-:Y:S01]  /*8030*/  LEA.HI.X R3, R4, R223, R3, 0x6, P0 ;  /* 0x000000df04037211 */ /* 0x000fe200000f3403 */
[----:B------:R-:W-:Y:S01]  /*8040*/  IMAD.WIDE.U32 R4, R10, c[0x0][0x1e0], RZ ;  /* 0x000078000a047a25 */ /* 0x000fe200078e00ff */
[----:B------:R-:W-:Y:S01]  /*8050*/  BAR.SYNC.DEFER_BLOCKING 0x0 ;  /* 0x0000000000007b1d */ /* 0x000fe20000010000 */
[----:B------:R-:W-:-:S13]  /*8060*/  ISETP.GE.AND P0, PT, R2, 0x21, PT ;  /* 0x000000210200780c */ /* 0x000fda0003f06270 */
[----:B------:R-:W-:-:S04]  /*8070*/  @P0 IADD3 R10, P1, R0, R4, RZ ;  /* 0x00000004000a0210 */ /* 0x000fc80007f3e0ff */
[----:B------:R-:W-:Y:S02]  /*8080*/  @P0 IADD3.X R11, R3, R5, R11, P1, !PT ;  /* 0x00000005030b0210 */ /* 0x000fe40000ffe40b */
[----:B------:R-:W-:-:S13]  /*8090*/  ISETP.GE.AND P1, PT, R2, 0x1, PT ;  /* 0x000000010200780c */ /* 0x000fda0003f26270 */
[----:B------:R-:W-:-:S04]  /*80a0*/  @P1 LEA R4, P3, R0, c[0x0][0x1c8], 0x1 ;  /* 0x0000720000041a11 */ /* 0x000fc800078608ff */
[----:B------:R-:W-:Y:S02]  /*80b0*/  @P1 LEA.HI.X R5, R0, c[0x0][0x1cc], R3, 0x1, P3 ;  /* 0x0000730000051a11 */ /* 0x000fe400018f0c03 */
[----:B------:R-:W-:-:S04]  /*80c0*/  @P0 LEA R2, P3, R10, c[0x0][0x1c8], 0x1 ;  /* 0x000072000a020a11 */ /* 0x000fc800078608ff */
[----:B------:R-:W-:Y:S02]  /*80d0*/  @P0 LEA.HI.X R3, R10, c[0x0][0x1cc], R11, 0x1, P3 ;  /* 0x000073000a030a11 */ /* 0x000fe400018f0c0b */
[C---:B----4-:R-:W-:Y:S02]  /*80e0*/  LOP3.LUT P3, RZ, R104.reuse, 0x2, RZ, 0xc0, !PT ;  /* 0x0000000268ff7812 */ /* 0x050fe4000786c0ff */
[----:B------:R-:W-:-:S11]  /*80f0*/  LOP3.LUT P5, RZ, R104, 0x1, RZ, 0xc0, !PT ;  /* 0x0000000168ff7812 */ /* 0x000fd600078ac0ff */
        /* <DEDUP_REMOVED lines=8> */
[----:B------:R2:W-:Y:S01]  /*8180*/  @P0 LDGSTS.E.BYPASS.LTC128B.128 [R203+0xb100], [R2.64+0x100], !P6 ;  /* 0x0b10010002cb0fae */ /* 0x0005e2000f101d46 */
[----:B------:R-:W-:-:S03]  /*8190*/  ISETP.LT.AND P0, PT, RZ, c[0x0][0x27c], PT ;  /* 0x00009f00ff007a0c */ /* 0x000fc60003f01270 */
[----:B------:R-:W0:Y:S10]  /*81a0*/  LDGDEPBAR ;  /* 0x00000000000079af */ /* 0x000e340000000000 */
[----:B------:R-:W-:Y:S05]  /*81b0*/  @P0 BRA `(.L_x_197) ;  /* 0x0000002000000947 */ /* 0x000fea0003800000 */
[----:B------:R-:W-:-:S04]  /*81c0*/  DEPBAR.LE SB0, 0x1 ;  /* 0x000080400000791a */ /* 0x000fc80000000000 */
[----:B------:R-:W-:Y:S05]  /*81d0*/  BRA `(.L_x_198) ;  /* 0x0000588000007947 */ /* 0x000fea0003800000 */
.L_x_197:
[----:B-----5:R-:W-:Y:S01]  /*81e0*/  SHF.R.S32.HI R0, RZ, 0x1f, R134 ;  /* 0x0000001fff007819 */ /* 0x020fe20000011486 */
[----:B------:R-:W-:Y:S01]  /*81f0*/  ULDC.U8 UR4, c[0x0][0x298] ;  /* 0x0000a60000047ab9 */ /* 0x000fe20000000000 */
[----:B--2---:R-:W-:Y:S01]  /*8200*/  IMAD.WIDE.U32 R2, R134, c[0x0][0x280], RZ ;  /* 0x0000a00086027a25 */ /* 0x004fe200078e00ff */
[----:B------:R-:W-:Y:S01]  /*8210*/  ISETP.NE.AND P2, PT, RZ, UR4, PT ;  /* 0x00000004ff007c0c */ /* 0x000fe2000bf45270 */
[----:B------:R-:W-:Y:S02]  /*8220*/  BSSY B2, `(.L_x_198) ;  /* 0x0000583000027945 */ /* 0x000fe40003800000 */
[----:B------:R-:W-:Y:S01]  /*8230*/  IMAD R6, R0, c[0x0][0x280], RZ ;  /* 0x0000a00000067a24 */ /* 0x000fe200078e02ff */
[----:B------:R-:W-:Y:S01]  /*8240*/  LEA R7, P1, R2, c[0x0][0x270], 0x1 ;  /* 0x00009c0002077a11 */ /* 0x000fe200078208ff */
[----:B------:R-:W-:Y:S02]  /*8250*/  IMAD R0, R0, c[0x0][0x290], RZ ;  /* 0x0000a40000007a24 */ /* 0x000fe400078e02ff */
[----:B------:R-:W-:-:S02]  /*8260*/  IMAD R6, R134, c[0x0][0x284], R6 ;  /* 0x0000a10086067a24 */ /* 0x000fc400078e0206 */
[----:B------:R-:W-:-:S03]  /*8270*/  IMAD.WIDE.U32 R4, R134, c[0x0][0x290], RZ ;  /* 0x0000a40086047a25 */ /* 0x000fc600078e00ff */
[----:B------:R-:W-:Y:S01]  /*8280*/  IADD3 R3, R6, R3, RZ ;  /* 0x0000000306037210 */ /* 0x000fe20007ffe0ff */
[----:B------:R-:W-:Y:S01]  /*8290*/  IMAD R0, R134, c[0x0][0x294], R0 ;  /* 0x0000a50086007a24 */ /* 0x000fe200078e0200 */
[----:B------:R-:W-:Y:S02]  /*82a0*/  LEA R8, P0, R4, c[0x0][0x288], 0x1 ;  /* 0x0000a20004087a11 */ /* 0x000fe400078008ff */
[----:B------:R-:W-:Y:S02]  /*82b0*/  LEA R6, R245, R229, 0x7 ;  /* 0x000000e5f5067211 */ /* 0x000fe400078e38ff */
[----:B------:R-:W-:Y:S02]  /*82c0*/  IADD3 R5, R0, R5, RZ ;  /* 0x0000000500057210 */ /* 0x000fe40007ffe0ff */
[----:B------:R-:W-:Y:S02]  /*82d0*/  LEA.HI.X R0, R2, c[0x0][0x274], R3, 0x1, P1 ;  /* 0x00009d0002007a11 */ /* 0x000fe400008f0c03 */
[----:B------:R-:W-:Y:S01]  /*82e0*/  LEA.HI.X R2, R4, c[0x0][0x28c], R5, 0x1, P0 ;  /* 0x0000a30004027a11 */ /* 0x000fe200000f0c05 */
[----:B------:R-:W-:Y:S05]  /*82f0*/  @!P2 BRA `(.L_x_199) ;  /* 0x000029f00000a947 */ /* 0x000fea0003800000 */
[----:B------:R-:W-:Y:S01]  /*8300*/  ISETP.GE.AND P0, PT, R6, R34, PT ;  /* 0x000000220600720c */ /* 0x000fe20003f06270 */
[----:B------:R-:W2:Y:S01]  /*8310*/  SHFL.IDX PT, R3, R2, RZ, 0x1c1f ;  /* 0x001c1fff02037589 */ /* 0x000ea200000e0000 */
[----:B------:R-:W-:Y:S01]  /*8320*/  BSSY B0, `(.L_x_200) ;  /* 0x0000054000007945 */ /* 0x000fe20003800000 */
[----:B------:R-:W-:Y:S01]  /*8330*/  CS2R R28, SRZ ;  /* 0x00000000001c7805 */ /* 0x000fe2000001ff00 */
[----:B------:R-:W-:Y:S01]  /*8340*/  CS2R R26, SRZ ;  /* 0x00000000001a7805 */ /* 0x000fe2000001ff00 */
[----:B------:R-:W3:Y:S01]  /*8350*/  SHFL.IDX PT, R5, R0, RZ, 0x1c1f ;  /* 0x001c1fff00057589 */ /* 0x000ee200000e0000 */
[----:B------:R-:W-:Y:S01]  /*8360*/  CS2R R24, SRZ ;  /* 0x0000000000187805 */ /* 0x000fe2000001ff00 */
[----:B------:R-:W-:Y:S01]  /*8370*/  CS2R R22, SRZ ;  /* 0x0000000000167805 */ /* 0x000fe2000001ff00 */
[----:B------:R-:W-:Y:S01]  /*8380*/  CS2R R20, SRZ ;  /* 0x0000000000147805 */ /* 0x000fe2000001ff00 */
[----:B------:R4:W1:Y:S01]  /*8390*/  SHFL.IDX PT, R4, R7, RZ, 0x1c1f ;  /* 0x001c1fff07047589 */ /* 0x00086200000e0000 */
[----:B------:R-:W-:Y:S01]  /*83a0*/  CS2R R18, SRZ ;  /* 0x0000000000127805 */ /* 0x000fe2000001ff00 */
[----:B------:R-:W-:Y:S01]  /*83b0*/  CS2R R16, SRZ ;  /* 0x0000000000107805 */ /* 0x000fe2000001ff00 */
[----:B------:R-:W-:Y:S01]  /*83c0*/  CS2R R14, SRZ ;  /* 0x00000000000e7805 */ /* 0x000fe2000001ff00 */
[----:B------:R5:W1:Y:S02]  /*83d0*/  SHFL.IDX PT, R2, R8, RZ, 0x1c1f ;  /* 0x001c1fff08027589 */ /* 0x000a6400000e0000 */
[----:B-1----:R-:W-:Y:S01]  /*83e0*/  CS2R R12, SRZ ;  /* 0x00000000000c7805 */ /* 0x002fe2000001ff00 */
[----:B------:R-:W-:Y:S01]  /*83f0*/  CS2R R10, SRZ ;  /* 0x00000000000a7805 */ /* 0x000fe2000001ff00 */
[----:B----4-:R-:W-:Y:S01]  /*8400*/  CS2R R6, SRZ ;  /* 0x0000000000067805 */ /* 0x010fe2000001ff00 */
[----:B-----5:R-:W-:Y:S01]  /*8410*/  CS2R R8, SRZ ;  /* 0x0000000000087805 */ /* 0x020fe2000001ff00 */
[----:B------:R-:W-:Y:S05]  /*8420*/  @P0 BRA `(.L_x_201) ;  /* 0x0000043000000947 */ /* 0x000fea0003800000 */
[C---:B--23--:R-:W-:Y:S01]  /*8430*/  ISETP.GE.AND P1, PT, R140.reuse, c[0x0][0x27c], PT ;  /* 0x00009f008c007a0c */ /* 0x04cfe20003f26270 */
[----:B------:R-:W-:Y:S01]  /*8440*/  IMAD.SHL.U32 R0, R140, 0x2, RZ ;  /* 0x000000028c007824 */ /* 0x000fe200078e00ff */
[C---:B------:R-:W-:Y:S01]  /*8450*/  ISETP.GE.AND P0, PT, R142.reuse, c[0x0][0x27c], PT ;  /* 0x00009f008e007a0c */ /* 0x040fe20003f06270 */
[----:B------:R-:W-:Y:S01]  /*8460*/  IMAD.SHL.U32 R14, R142, 0x2, RZ ;  /* 0x000000028e0e7824 */ /* 0x000fe200078e00ff */
[----:B------:R-:W-:Y:S01]  /*8470*/  SHF.R.S32.HI R7, RZ, 0x1f, R140 ;  /* 0x0000001fff077819 */ /* 0x000fe2000001148c */
[----:B------:R-:W-:Y:S01]  /*8480*/  CS2R R22, SRZ ;  /* 0x0000000000167805 */ /* 0x000fe2000001ff00 */
[----:B------:R-:W-:-:S02]  /*8490*/  SHF.R.S32.HI R10, RZ, 0x1f, R142 ;  /* 0x0000001fff0a7819 */ /* 0x000fc4000001148e */
[----:B------:R-:W-:-:S05]  /*84a0*/  SHF.L.U64.HI R7, R140, 0x1, R7 ;  /* 0x000000018c077819 */ /* 0x000fca0000010207 */
[-C--:B------:R-:W-:Y:S02]  /*84b0*/  @!P1 IADD3 R8, P2, R4, R0.reuse, RZ ;  /* 0x0000000004089210 */ /* 0x080fe40007f5e0ff */
[----:B------:R-:W-:Y:S02]  /*84c0*/  @!P1 IADD3 R6, P3, R2, R0, RZ ;  /* 0x0000000002069210 */ /* 0x000fe40007f7e0ff */
[----:B------:R-:W-:Y:S01]  /*84d0*/  SHF.L.U64.HI R0, R142, 0x1, R10 ;  /* 0x000000018e007819 */ /* 0x000fe2000001020a */
[--C-:B------:R-:W-:Y:S01]  /*84e0*/  @!P1 IMAD.X R9, R5, 0x1, R7.reuse, P2 ;  /* 0x0000000105099824 */ /* 0x100fe200010e0607 */
[----:B------:R-:W-:Y:S01]  /*84f0*/  @!P0 IADD3 R12, P2, R4, R14, RZ ;  /* 0x0000000e040c8210 */ /* 0x000fe20007f5e0ff */
[----:B------:R-:W-:Y:S01]  /*8500*/  CS2R R10, SRZ ;  /* 0x00000000000a7805 */ /* 0x000fe2000001ff00 */
[----:B------:R-:W-:Y:S01]  /*8510*/  @!P1 IMAD.X R7, R3, 0x1, R7, P3 ;  /* 0x0000000103079824 */ /* 0x000fe200018e0607 */
[----:B------:R-:W-:Y:S01]  /*8520*/  CS2R R24, SRZ ;  /* 0x0000000000187805 */ /* 0x000fe2000001ff00 */
[----:B------:R-:W-:Y:S01]  /*8530*/  ISETP.GE.AND P3, PT, R105, c[0x0][0x27c], PT ;  /* 0x00009f0069007a0c */ /* 0x000fe20003f66270 */
[----:B------:R-:W-:Y:S01]  /*8540*/  @!P0 IMAD.X R13, R5, 0x1, R0, P2 ;  /* 0x00000001050d8824 */ /* 0x000fe200010e0600 */
[----:B------:R1:W5:Y:S04]  /*8550*/  @!P1 LD.E.64 R22, [R8.64] ;  /* 0x0000000608169980 */ /* 0x000368000c101b00 */
[----:B------:R2:W5:Y:S01]  /*8560*/  @!P1 LD.E.64 R10, [R6.64] ;  /* 0x00000006060a9980 */ /* 0x000562000c101b00 */
[----:B------:R-:W-:-:S03]  /*8570*/  ISETP.GE.AND P2, PT, R143, c[0x0][0x27c], PT ;  /* 0x00009f008f007a0c */ /* 0x000fc60003f46270 */
[----:B------:R3:W5:Y:S01]  /*8580*/  @!P0 LD.E.64 R24, [R12.64] ;  /* 0x000000060c188980 */ /* 0x000762000c101b00 */
[----:B--2---:R-:W-:Y:S01]  /*8590*/  @!P0 IADD3 R6, P1, R2, R14, RZ ;  /* 0x0000000e02068210 */ /* 0x004fe20007f3e0ff */
[----:B---3--:R-:W-:-:S04]  /*85a0*/  CS2R R12, SRZ ;  /* 0x00000000000c7805 */ /* 0x008fc8000001ff00 */
[----:B------:R-:W-:Y:S01]  /*85b0*/  @!P0 IMAD.X R7, R3, 0x1, R0, P1 ;  /* 0x0000000103078824 */ /* 0x000fe200008e0600 */
[----:B-1----:R-:W-:Y:S01]  /*85c0*/  SHF.R.S32.HI R8, RZ, 0x1f, R105 ;  /* 0x0000001fff087819 */ /* 0x002fe20000011469 */
[----:B------:R-:W-:-:S03]  /*85d0*/  IMAD.SHL.U32 R0, R105, 0x2, RZ ;  /* 0x0000000269007824 */ /* 0x000fc600078e00ff */
[----:B------:R1:W5:Y:S02]  /*85e0*/  @!P0 LD.E.64 R12, [R6.64] ;  /* 0x00000006060c8980 */ /* 0x000364000c101b00 */
[-C--:B------:R-:W-:Y:S02]  /*85f0*/  @!P3 IADD3 R16, P0, R2, R0.reuse, RZ ;  /* 0x000000000210b210 */ /* 0x080fe40007f1e0ff */
[----:B------:R-:W-:Y:S02]  /*8600*/  SHF.R.S32.HI R14, RZ, 0x1f, R143 ;  /* 0x0000001fff0e7819 */ /* 0x000fe4000001148f */
[----:B-1----:R-:W-:Y:S01]  /*8610*/  SHF.L.U64.HI R6, R105, 0x1, R8 ;  /* 0x0000000169067819 */ /* 0x002fe20000010208 */
[C---:B------:R-:W-:Y:S01]  /*8620*/  IMAD.SHL.U32 R7, R143.reuse, 0x2, RZ ;  /* 0x000000028f077824 */ /* 0x040fe200078e00ff */
[C---:B------:R-:W-:Y:S02]  /*8630*/  @!P3 IADD3 R8, P1, R4.reuse, R0, RZ ;  /* 0x000000000408b210 */ /* 0x040fe40007f3e0ff */
[----:B------:R-:W-:Y:S01]  /*8640*/  SHF.L.U64.HI R0, R143, 0x1, R14 ;  /* 0x000000018f007819 */ /* 0x000fe2000001020e */
[--C-:B------:R-:W-:Y:S01]  /*8650*/  @!P3 IMAD.X R17, R3, 0x1, R6.reuse, P0 ;  /* 0x000000010311b824 */ /* 0x100fe200000e0606 */
[----:B------:R-:W-:Y:S01]  /*8660*/  @!P2 IADD3 R28, P0, R4, R7, RZ ;  /* 0x00000007041ca210 */ /* 0x000fe20007f1e0ff */
[----:B------:R-:W-:Y:S01]  /*8670*/  @!P3 IMAD.X R9, R5, 0x1, R6, P1 ;  /* 0x000000010509b824 */ /* 0x000fe200008e0606 */
[----:B------:R-:W-:-:S03]  /*8680*/  ISETP.GE.AND P1, PT, R106, c[0x0][0x27c], PT ;  /* 0x00009f006a007a0c */ /* 0x000fc60003f26270 */
[----:B------:R-:W-:Y:S01]  /*8690*/  @!P2 IMAD.X R29, R5, 0x1, R0, P0 ;  /* 0x00000001051da824 */ /* 0x000fe200000e0600 */
[----:B------:R-:W-:-:S05]  /*86a0*/  @!P2 IADD3 R30, P0, R2, R7, RZ ;  /* 0x00000007021ea210 */ /* 0x000fca0007f1e0ff */
[----:B------:R-:W-:Y:S01]  /*86b0*/  @!P2 IMAD.X R31, R3, 0x1, R0, P0 ;  /* 0x00000001031fa824 */ /* 0x000fe200000e0600 */
[----:B------:R-:W-:Y:S01]  /*86c0*/  ISETP.GE.AND P0, PT, R141, c[0x0][0x27c], PT ;  /* 0x00009f008d007a0c */ /* 0x000fe20003f06270 */
[----:B------:R-:W-:Y:S01]  /*86d0*/  CS2R R18, SRZ ;  /* 0x0000000000127805 */ /* 0x000fe2000001ff00 */
[----:B------:R-:W-:Y:S01]  /*86e0*/  CS2R R6, SRZ ;  /* 0x0000000000067805 */ /* 0x000fe2000001ff00 */
[----:B------:R-:W-:Y:S01]  /*86f0*/  @!P1 IMAD.WIDE R20, R106, 0x2, R4 ;  /* 0x000000026a149825 */ /* 0x000fe200078e0204 */
[----:B------:R-:W-:-:S03]  /*8700*/  SHF.R.S32.HI R26, RZ, 0x1f, R141 ;  /* 0x0000001fff1a7819 */ /* 0x000fc6000001148d */
[----:B------:R-:W-:Y:S01]  /*8710*/  @!P1 IMAD.WIDE R14, R106, 0x2, R2 ;  /* 0x000000026a0e9825 */ /* 0x000fe200078e0202 */
[----:B------:R1:W5:Y:S03]  /*8720*/  @!P1 LD.E.64 R18, [R20.64] ;  /* 0x0000000614129980 */ /* 0x000366000c101b00 */
[C---:B------:R-:W-:Y:S01]  /*8730*/  IMAD.SHL.U32 R0, R141.reuse, 0x2, RZ ;  /* 0x000000028d007824 */ /* 0x040fe200078e00ff */
[----:B------:R2:W5:Y:S04]  /*8740*/  @!P1 LD.E.64 R6, [R14.64] ;  /* 0x000000060e069980 */ /* 0x000568000c101b00 */
[----:B------:R-:W-:Y:S02]  /*8750*/  @!P0 IADD3 R4, P1, R4, R0, RZ ;  /* 0x0000000004048210 */ /* 0x000fe40007f3e0ff */
[----:B--2---:R-:W-:-:S05]  /*8760*/  SHF.L.U64.HI R14, R141, 0x1, R26 ;  /* 0x000000018d0e7819 */ /* 0x004fca000001021a */
[----:B------:R-:W-:Y:S01]  /*8770*/  @!P0 IMAD.X R5, R5, 0x1, R14, P1 ;  /* 0x0000000105058824 */ /* 0x000fe200008e060e */
[----:B------:R-:W-:Y:S01]  /*8780*/  @!P0 IADD3 R2, P1, R2, R0, RZ ;  /* 0x0000000002028210 */ /* 0x000fe20007f3e0ff */
[----:B------:R-:W-:Y:S01]  /*8790*/  CS2R R26, SRZ ;  /* 0x00000000001a7805 */ /* 0x000fe2000001ff00 */
[----:B-1----:R-:W-:-:S03]  /*87a0*/  CS2R R20, SRZ ;  /* 0x0000000000147805 */ /* 0x002fc6000001ff00 */
[----:B------:R-:W-:Y:S02]  /*87b0*/  @!P0 IMAD.X R3, R3, 0x1, R14, P1 ;  /* 0x0000000103038824 */ /* 0x000fe400008e060e */
[----:B------:R-:W-:Y:S01]  /*87c0*/  CS2R R14, SRZ ;  /* 0x00000000000e7805 */ /* 0x000fe2000001ff00 */
[----:B------:R1:W5:Y:S04]  /*87d0*/  @!P3 LD.E.64 R26, [R8.64] ;  /* 0x00000006081ab980 */ /* 0x000368000c101b00 */
[----:B------:R2:W5:Y:S04]  /*87e0*/  @!P2 LD.E.64 R20, [R28.64] ;  /* 0x000000061c14a980 */ /* 0x000568000c101b00 */
[----:B------:R3:W5:Y:S01]  /*87f0*/  @!P3 LD.E.64 R14, [R16.64] ;  /* 0x00000006100eb980 */ /* 0x000762000c101b00 */
[----:B-1----:R-:W-:Y:S01]  /*8800*/  CS2R R8, SRZ ;  /* 0x0000000000087805 */ /* 0x002fe2000001ff00 */
[----:B--2---:R-:W-:-:S05]  /*8810*/  CS2R R28, SRZ ;  /* 0x00000000001c7805 */ /* 0x004fca000001ff00 */
[----:B------:R1:W5:Y:S01]  /*8820*/  @!P2 LD.E.64 R8, [R30.64] ;  /* 0x000000061e08a980 */ /* 0x000362000c101b00 */
[----:B---3--:R-:W-:-:S03]  /*8830*/  CS2R R16, SRZ ;  /* 0x0000000000107805 */ /* 0x008fc6000001ff00 */
[----:B------:R1:W5:Y:S04]  /*8840*/  @!P0 LD.E.64 R28, [R4.64] ;  /* 0x00000006041c8980 */ /* 0x000368000c101b00 */
[----:B------:R1:W5:Y:S02]  /*8850*/  @!P0 LD.E.64 R16, [R2.64] ;  /* 0x0000000602108980 */ /* 0x000364000c101b00 */
.L_x_201:
[----:B--23--:R-:W-:Y:S05]  /*8860*/  BSYNC B0 ;  /* 0x0000000000007941 */ /* 0x00cfea0003800000 */
.L_x_200:
[--C-:B-----5:R-:W-:Y:S01]  /*8870*/  IMAD.MOV.U32 R42, RZ, RZ, R25.reuse ;  /* 0x000000ffff2a7224 */ /* 0x120fe200078e0019 */
[----:B-1----:R-:W-:Y:S01]  /*8880*/  SHF.R.U32.HI R2, RZ, 0x10, R25 ;  /* 0x00000010ff027819 */ /* 0x002fe20000011619 */
[----:B------:R-:W-:Y:S01]  /*8890*/  IMAD.MOV.U32 R36, RZ, RZ, R28 ;  /* 0x000000ffff247224 */ /* 0x000fe200078e001c */
[--C-:B------:R-:W-:Y:S01]  /*88a0*/  SHF.R.U64 R33, R28, 0x10, R29.reuse ;  /* 0x000000101c217819 */ /* 0x100fe2000000121d */
[--C-:B------:R-:W-:Y:S01]  /*88b0*/  IMAD.MOV.U32 R35, RZ, RZ, R29.reuse ;  /* 0x000000ffff237224 */ /* 0x100fe200078e001d */
[----:B------:R-:W-:Y:S01]  /*88c0*/  SHF.R.U32.HI R28, RZ, 0x10, R29 ;  /* 0x00000010ff1c7819 */ /* 0x000fe2000001161d */
[----:B------:R-:W-:Y:S01]  /*88d0*/  IMAD.MOV.U32 R31, RZ, RZ, R6 ;  /* 0x000000ffff1f7224 */ /* 0x000fe200078e0006 */
[----:B------:R-:W-:Y:S01]  /*88e0*/  PRMT R42, R42, 0x5410, R2 ;  /* 0x000054102a2a7816 */ /* 0x000fe20000000002 */
[----:B------:R-:W-:Y:S01]  /*88f0*/  IMAD R2, R245, -0x80, R34 ;  /* 0xffffff80f5027824 */ /* 0x000fe200078e0222 */
[----:B------:R-:W-:Y:S01]  /*8900*/  SHF.R.U64 R29, R6, 0x10, R7 ;  /* 0x00000010061d7819 */ /* 0x000fe20000001207 */
[--C-:B------:R-:W-:Y:S01]  /*8910*/  IMAD.MOV.U32 R5, RZ, RZ, R17.reuse ;  /* 0x000000ffff057224 */ /* 0x100fe200078e0011 */
[--C-:B------:R-:W-:Y:S01]  /*8920*/  SHF.R.U64 R4, R16, 0x10, R17.reuse ;  /* 0x0000001010047819 */ /* 0x100fe20000001211 */
[----:B------:R-:W-:Y:S01]  /*8930*/  IMAD.MOV.U32 R51, RZ, RZ, R20 ;  /* 0x000000ffff337224 */ /* 0x000fe200078e0014 */
[----:B------:R-:W-:Y:S01]  /*8940*/  SHF.R.U32.HI R0, RZ, 0x10, R17 ;  /* 0x00000010ff007819 */ /* 0x000fe20000011611 */
[----:B------:R-:W-:Y:S01]  /*8950*/  IMAD.MOV.U32 R50, RZ, RZ, R21 ;  /* 0x000000ffff327224 */ /* 0x000fe200078e0015 */
[----:B------:R-:W-:Y:S01]  /*8960*/  PRMT R17, R31, 0x5410, R29 ;  /* 0x000054101f117816 */ /* 0x000fe2000000001d */
[----:B------:R-:W-:Y:S01]  /*8970*/  IMAD.MOV.U32 R46, RZ, RZ, R23 ;  /* 0x000000ffff2e7224 */ /* 0x000fe200078e0017 */
[----:B------:R-:W-:Y:S01]  /*8980*/  IMNMX R29, R2, 0x80, PT ;  /* 0x00000080021d7817 */ /* 0x000fe20003800200 */
[----:B------:R-:W-:Y:S01]  /*8990*/  IMAD.MOV.U32 R38, RZ, RZ, R26 ;  /* 0x000000ffff267224 */ /* 0x000fe200078e001a */
[----:B------:R-:W-:Y:S01]  /*89a0*/  SHF.R.U64 R49, R20, 0x10, R21 ;  /* 0x0000001014317819 */ /* 0x000fe20000001215 */
[----:B------:R-:W-:Y:S01]  /*89b0*/  IMAD.MOV.U32 R39, RZ, RZ, R27 ;  /* 0x000000ffff277224 */ /* 0x000fe200078e001b */
[----:B------:R-:W-:Y:S01]  /*89c0*/  ISETP.GE.AND P0, PT, R229, R29, PT ;  /* 0x0000001de500720c */ /* 0x000fe20003f06270 */
[----:B------:R-:W-:Y:S01]  /*89d0*/  IMAD.MOV.U32 R54, RZ, RZ, R18 ;  /* 0x000000ffff367224 */ /* 0x000fe200078e0012 */
[----:B------:R-:W-:Y:S01]  /*89e0*/  SHF.R.U32.HI R44, RZ, 0x10, R21 ;  /* 0x00000010ff2c7819 */ /* 0x000fe20000011615 */
[----:B------:R-:W-:Y:S01]  /*89f0*/  IMAD.MOV.U32 R53, RZ, RZ, R19 ;  /* 0x000000ffff357224 */ /* 0x000fe200078e0013 */
[--C-:B------:R-:W-:Y:S01]  /*8a00*/  SHF.R.U64 R45, R22, 0x10, R23.reuse ;  /* 0x00000010162d7819 */ /* 0x100fe20000001217 */
[----:B------:R-:W-:Y:S01]  /*8a10*/  IMAD.MOV.U32 R47, RZ, RZ, R22 ;  /* 0x000000ffff2f7224 */ /* 0x000fe200078e0016 */
[----:B------:R-:W-:Y:S01]  /*8a20*/  SHF.R.U32.HI R40, RZ, 0x10, R23 ;  /* 0x00000010ff287819 */ /* 0x000fe20000011617 */
[----:B------:R-:W-:Y:S01]  /*8a30*/  IMAD.MOV.U32 R43, RZ, RZ, R24 ;  /* 0x000000ffff2b7224 */ /* 0x000fe200078e0018 */
[----:B------:R-:W-:Y:S01]  /*8a40*/  SHF.R.U64 R41, R24, 0x10, R25 ;  /* 0x0000001018297819 */ /* 0x000fe20000001219 */
[----:B------:R-:W-:Y:S01]  /*8a50*/  IMAD.MOV.U32 R23, RZ, RZ, R10 ;  /* 0x000000ffff177224 */ /* 0x000fe200078e000a */
[----:B------:R-:W-:Y:S01]  /*8a60*/  SHF.R.U64 R37, R26, 0x10, R27 ;  /* 0x000000101a257819 */ /* 0x000fe2000000121b */
[----:B------:R-:W-:Y:S01]  /*8a70*/  IMAD.MOV.U32 R26, RZ, RZ, R9 ;  /* 0x000000ffff1a7224 */ /* 0x000fe200078e0009 */
[----:B------:R-:W-:Y:S01]  /*8a80*/  SHF.R.U32.HI R32, RZ, 0x10, R27 ;  /* 0x00000010ff207819 */ /* 0x000fe2000001161b */
[----:B------:R-:W-:Y:S01]  /*8a90*/  IMAD.MOV.U32 R27, RZ, RZ, R8 ;  /* 0x000000ffff1b7224 */ /* 0x000fe200078e0008 */
[----:B------:R-:W-:Y:S01]  /*8aa0*/  SHF.R.U64 R52, R18, 0x10, R19 ;  /* 0x0000001012347819 */ /* 0x000fe20000001213 */
        /* <DEDUP_REMOVED lines=9> */
[----:B------:R-:W-:Y:S01]  /*8b40*/  SHF.R.U32.HI R24, RZ, 0x10, R7 ;  /* 0x00000010ff187819 */ /* 0x000fe20000011607 */
[----:B------:R-:W-:Y:S01]  /*8b50*/  IMAD.MOV.U32 R9, RZ, RZ, R15 ;  /* 0x000000ffff097224 */ /* 0x000fe200078e000f */
[----:B------:R-:W-:Y:S01]  /*8b60*/  SHF.R.U32.HI R11, RZ, 0x10, R11 ;  /* 0x00000010ff0b7819 */ /* 0x000fe2000001160b */
[----:B------:R-:W-:Y:S01]  /*8b70*/  IMAD.MOV.U32 R6, RZ, RZ, R16 ;  /* 0x000000ffff067224 */ /* 0x000fe200078e0010 */
[----:B------:R-:W-:Y:S01]  /*8b80*/  SHF.R.U64 R12, R12, 0x10, R13 ;  /* 0x000000100c0c7819 */ /* 0x000fe2000000120d */
[----:B------:R-:W-:-:S04]  /*8b90*/  DEPBAR.LE SB0, 0x1 ;  /* 0x000080400000791a */ /* 0x000fc80000000000 */
[----:B------:R-:W-:Y:S01]  /*8ba0*/  SHF.R.U32.HI R7, RZ, 0x10, R13 ;  /* 0x00000010ff077819 */ /* 0x000fe2000001160d */
[----:B------:R-:W-:Y:S01]  /*8bb0*/  BSSY B1, `(.L_x_202) ;  /* 0x0000115000017945 */ /* 0x000fe20003800000 */
[--C-:B------:R-:W-:Y:S02]  /*8bc0*/  SHF.R.U64 R8, R14, 0x10, R15.reuse ;  /* 0x000000100e087819 */ /* 0x100fe4000000120f */
[----:B------:R-:W-:Y:S02]  /*8bd0*/  SHF.R.U32.HI R3, RZ, 0x10, R15 ;  /* 0x00000010ff037819 */ /* 0x000fe4000001160f */
[----:B------:R-:W-:Y:S02]  /*8be0*/  PRMT R35, R35, 0x5410, R28 ;  /* 0x0000541023237816 */ /* 0x000fe4000000001c */
[----:B------:R-:W-:Y:S02]  /*8bf0*/  PRMT R25, R27, 0x5410, R25 ;  /* 0x000054101b197816 */ /* 0x000fe40000000019 */
[----:B------:R-:W-:-:S02]  /*8c00*/  PRMT R20, R26, 0x5410, R20 ;  /* 0x000054101a147816 */ /* 0x000fc40000000014 */
[----:B------:R-:W-:Y:S02]  /*8c10*/  PRMT R21, R23, 0x5410, R21 ;  /* 0x0000541017157816 */ /* 0x000fe40000000015 */
[----:B------:R-:W-:Y:S02]  /*8c20*/  PRMT R52, R54, 0x5410, R52 ;  /* 0x0000541036347816 */ /* 0x000fe40000000034 */
[----:B------:R-:W-:Y:S02]  /*8c30*/  PRMT R48, R53, 0x5410, R48 ;  /* 0x0000541035307816 */ /* 0x000fe40000000030 */
        /* <DEDUP_REMOVED lines=15> */
[----:B------:R-:W-:Y:S01]  /*8d30*/  PRMT R28, R5, 0x5410, R0 ;  /* 0x00005410051c7816 */ /* 0x000fe20000000000 */
[----:B------:R-:W-:Y:S06]  /*8d40*/  BAR.SYNC.DEFER_BLOCKING 0x0 ;  /* 0x0000000000007b1d */ /* 0x000fec0000010000 */
[----:B------:R-:W-:Y:S05]  /*8d50*/  @P0 BRA `(.L_x_203) ;  /* 0x00000fa000000947 */ /* 0x000fea0003800000 */
[----:B------:R-:W-:Y:S01]  /*8d60*/  ISETP.GE.AND P0, PT, R106, c[0x0][0x27c], PT ;  /* 0x00009f006a007a0c */ /* 0x000fe20003f06270 */
[----:B------:R-:W-:-:S12]  /*8d70*/  BSSY B0, `(.L_x_204) ;  /* 0x0000028000007945 */ /* 0x000fd80003800000 */
[----:B------:R-:W-:Y:S05]  /*8d80*/  @P0 BRA `(.L_x_205) ;  /* 0x0000026000000947 */ /* 0x000fea0003800000 */
[----:B------:R-:W1:Y:S01]  /*8d90*/  LDS.128 R4, [R213+0xc000] ;  /* 0x00c00000d5047984 */ /* 0x000e620000000c00 */
[C---:B------:R-:W-:Y:S01]  /*8da0*/  SHF.L.U32 R3, R52.reuse, 0x10, RZ ;  /* 0x0000001034037819 */ /* 0x040fe200000006ff */
[----:B------:R-:W-:Y:S01]  /*8db0*/  IMAD.U32 R0, R17, 0x10000, RZ ;  /* 0x0001000011007824 */ /* 0x000fe200078e00ff */
[----:B------:R-:W-:Y:S02]  /*8dc0*/  LOP3.LUT R2, R52, 0xffff0000, RZ, 0xc0, !PT ;  /* 0xffff000034027812 */ /* 0x000fe400078ec0ff */
[C---:B-1----:R-:W-:Y:S01]  /*8dd0*/  SHF.L.U32 R9, R4.reuse, 0x10, RZ ;  /* 0x0000001004097819 */ /* 0x042fe200000006ff */
[----:B------:R-:W-:Y:S01]  /*8de0*/  IMAD.U32 R10, R7, 0x10000, RZ ;  /* 0x00010000070a7824 */ /* 0x000fe200078e00ff */
[----:B------:R-:W-:Y:S02]  /*8df0*/  LOP3.LUT R8, R4, 0xffff0000, RZ, 0xc0, !PT ;  /* 0xffff000004087812 */ /* 0x000fe400078ec0ff */
[C---:B------:R-:W-:Y:S02]  /*8e00*/  SHF.L.U32 R13, R5.reuse, 0x10, RZ ;  /* 0x00000010050d7819 */ /* 0x040fe400000006ff */
[----:B------:R-:W-:Y:S01]  /*8e10*/  LOP3.LUT R4, R5, 0xffff0000, RZ, 0xc0, !PT ;  /* 0xffff000005047812 */ /* 0x000fe200078ec0ff */
[CC--:B------:R-:W-:Y:S01]  /*8e20*/  FMUL.FTZ R15, R8.reuse, R0.reuse ;  /* 0x00000000080f7220 */ /* 0x0c0fe20000410000 */
[----:B------:R-:W-:Y:S01]  /*8e30*/  LOP3.LUT R5, R17, 0xffff0000, RZ, 0xc0, !PT ;  /* 0xffff000011057812 */ /* 0x000fe200078ec0ff */
[-C--:B------:R-:W-:Y:S01]  /*8e40*/  FMUL.FTZ R14, R8, R3.reuse ;  /* 0x00000003080e7220 */ /* 0x080fe20000410000 */
[C---:B------:R-:W-:Y:S01]  /*8e50*/  SHF.L.U32 R12, R6.reuse, 0x10, RZ ;  /* 0x00000010060c7819 */ /* 0x040fe200000006ff */
[----:B------:R-:W-:Y:S01]  /*8e60*/  FFMA.FTZ R16, R9, R3, -R15 ;  /* 0x0000000309107223 */ /* 0x000fe2000001080f */
[----:B------:R-:W-:Y:S01]  /*8e70*/  LOP3.LUT R11, R6, 0xffff0000, RZ, 0xc0, !PT ;  /* 0xffff0000060b7812 */ /* 0x000fe200078ec0ff */
[-C--:B------:R-:W-:Y:S01]  /*8e80*/  FMUL.FTZ R8, R4, R5.reuse ;  /* 0x0000000504087220 */ /* 0x080fe20000410000 */
[----:B------:R-:W-:Y:S01]  /*8e90*/  LOP3.LUT R6, R7, 0xffff0000, RZ, 0xc0, !PT ;  /* 0xffff000007067812 */ /* 0x000fe200078ec0ff */
[----:B------:R-:W-:Y:S01]  /*8ea0*/  FFMA.FTZ R15, R9, R0, R14 ;  /* 0x00000000090f7223 */ /* 0x000fe2000001000e */
[----:B------:R-:W-:Y:S01]  /*8eb0*/  LOP3.LUT R0, R24, 0xffff0000, RZ, 0xc0, !PT ;  /* 0xffff000018007812 */ /* 0x000fe200078ec0ff */
[-C--:B------:R-:W-:Y:S01]  /*8ec0*/  FMUL.FTZ R7, R4, R2.reuse ;  /* 0x0000000204077220 */ /* 0x080fe20000410000 */
[----:B------:R-:W-:Y:S01]  /*8ed0*/  SHF.L.U32 R4, R48, 0x10, RZ ;  /* 0x0000001030047819 */ /* 0x000fe200000006ff */
[C---:B------:R-:W-:Y:S01]  /*8ee0*/  FFMA.FTZ R14, R13.reuse, R2, -R8 ;  /* 0x000000020d0e7223 */ /* 0x040fe20000010808 */
[----:B------:R-:W-:Y:S01]  /*8ef0*/  SHF.L.U32 R2, R24, 0x10, RZ ;  /* 0x0000001018027819 */ /* 0x000fe200000006ff */
[----:B------:R-:W-:Y:S01]  /*8f00*/  FFMA.FTZ R9, R13, R5, R7 ;  /* 0x000000050d097223 */ /* 0x000fe20000010007 */
[----:B------:R-:W-:Y:S01]  /*8f10*/  LOP3.LUT R3, R48, 0xffff0000, RZ, 0xc0, !PT ;  /* 0xffff000030037812 */ /* 0x000fe200078ec0ff */
[----:B------:R-:W-:-:S02]  /*8f20*/  FMUL.FTZ R7, R6, R0 ;  /* 0x0000000006077220 */ /* 0x000fc40000410000 */
[C---:B------:R-:W-:Y:S02]  /*8f30*/  FMUL.FTZ R8, R11.reuse, R2 ;  /* 0x000000020b087220 */ /* 0x040fe40000410000 */
[-C--:B------:R-:W-:Y:S02]  /*8f40*/  FMUL.FTZ R5, R11, R4.reuse ;  /* 0x000000040b057220 */ /* 0x080fe40000410000 */
[-C--:B------:R-:W-:Y:S02]  /*8f50*/  FMUL.FTZ R6, R6, R3.reuse ;  /* 0x0000000306067220 */ /* 0x080fe40000410000 */
[C---:B------:R-:W-:Y:S01]  /*8f60*/  FFMA.FTZ R8, R12.reuse, R4, -R8 ;  /* 0x000000040c087223 */ /* 0x040fe20000010808 */
[----:B------:R-:W-:Y:S01]  /*8f70*/  F2FP.BF16.PACK_AB R4, R15, R16 ;  /* 0x000000100f04723e */ /* 0x000fe200000010ff */
[----:B------:R-:W-:Y:S01]  /*8f80*/  FFMA.FTZ R2, R12, R2, R5 ;  /* 0x000000020c027223 */ /* 0x000fe20000010005 */
[----:B------:R-:W-:Y:S01]  /*8f90*/  F2FP.BF16.PACK_AB R5, R9, R14 ;  /* 0x0000000e0905723e */ /* 0x000fe200000010ff */
[----:B------:R-:W-:-:S02]  /*8fa0*/  FFMA.FTZ R3, R10, R3, -R7 ;  /* 0x000000030a037223 */ /* 0x000fc40000010807 */
[----:B------:R-:W-:Y:S01]  /*8fb0*/  FFMA.FTZ R0, R10, R0, R6 ;  /* 0x000000000a007223 */ /* 0x000fe20000010006 */
[----:B------:R-:W-:-:S04]  /*8fc0*/  F2FP.BF16.PACK_AB R6, R2, R8 ;  /* 0x000000080206723e */ /* 0x000fc800000010ff */
[----:B------:R-:W-:-:S05]  /*8fd0*/  F2FP.BF16.PACK_AB R7, R0, R3 ;  /* 0x000000030007723e */ /* 0x000fca00000010ff */
[----:B------:R1:W-:Y:S02]  /*8fe0*/  STS.128 [R213+0xc000], R4 ;  /* 0x00c00004d5007388 */ /* 0x0003e40000000c00 */
.L_x_205:
[----:B------:R-:W-:Y:S05]  /*8ff0*/  BSYNC B0 ;  /* 0x0000000000007941 */ /* 0x000fea0003800000 */
.L_x_204:
[----:B------:R-:W-:Y:S01]  /*9000*/  ISETP.GE.AND P0, PT, R143, c[0x0][0x27c], PT ;  /* 0x00009f008f007a0c */ /* 0x000fe20003f06270 */
[----:B------:R-:W-:-:S12]  /*9010*/  BSSY B0, `(.L_x_206) ;  /* 0x0000028000007945 */ /* 0x000fd80003800000 */
[----:B------:R-:W-:Y:S05]  /*9020*/  @P0 BRA `(.L_x_207) ;  /* 0x0000026000000947 */ /* 0x000fea0003800000 */
[----:B-1----:R-:W1:Y:S01]  /*9030*/  LDS.128 R4, [R214+0xc000] ;  /* 0x00c00000d6047984 */ /* 0x002e620000000c00 */
[----:B------:R-:W-:Y:S01]  /*9040*/  SHF.L.U32 R3, R49, 0x10, RZ ;  /* 0x0000001031037819 */ /* 0x000fe200000006ff */
        /* <DEDUP_REMOVED lines=36> */
.L_x_207:
[----:B------:R-:W-:Y:S05]  /*9290*/  BSYNC B0 ;  /* 0x0000000000007941 */ /* 0x000fea0003800000 */
.L_x_206:
        /* <DEDUP_REMOVED lines=41> */
.L_x_209:
[----:B------:R-:W-:Y:S05]  /*9530*/  BSYNC B0 ;  /* 0x0000000000007941 */ /* 0x000fea0003800000 */
.L_x_208:
        /* <DEDUP_REMOVED lines=41> */
.L_x_211:
[----:B------:R-:W-:Y:S05]  /*97d0*/  BSYNC B0 ;  /* 0x0000000000007941 */ /* 0x000fea0003800000 */
.L_x_210:
        /* <DEDUP_REMOVED lines=41> */
.L_x_213:
[----:B------:R-:W-:Y:S05]  /*9a70*/  BSYNC B0 ;  /* 0x0000000000007941 */ /* 0x000fea0003800000 */
.L_x_212:
[----:B------:R-:W-:-:S13]  /*9a80*/  ISETP.GE.AND P0, PT, R141, c[0x0][0x27c], PT ;  /* 0x00009f008d007a0c */ /* 0x000fda0003f06270 */
        /* <DEDUP_REMOVED lines=39> */
.L_x_203:
[----:B------:R-:W-:Y:S05]  /*9d00*/  BSYNC B1 ;  /* 0x0000000000017941 */ /* 0x000fea0003800000 */
.L_x_202:
[----:B------:R-:W-:-:S04]  /*9d10*/  IADD3 R0, R229, 0x40, RZ ;  /* 0x00000040e5007810 */ /* 0x000fc80007ffe0ff */
[----:B------:R-:W-:-:S13]  /*9d20*/  ISETP.GE.AND P0, PT, R0, R29, PT ;  /* 0x0000001d0000720c */ /* 0x000fda0003f06270 */
[----:B------:R-:W-:Y:S05]  /*9d30*/  @P0 BRA `(.L_x_214) ;  /* 0x00003d1000000947 */ /* 0x000fea0003800000 */
[----:B------:R-:W-:Y:S01]  /*9d40*/  ISETP.GE.AND P0, PT, R106, c[0x0][0x27c], PT ;  /* 0x00009f006a007a0c */ /* 0x000fe20003f06270 */
[----:B------:R-:W-:-:S12]  /*9d50*/  BSSY B0, `(.L_x_215) ;  /* 0x0000028000007945 */ /* 0x000fd80003800000 */
[----:B------:R-:W-:Y:S05]  /*9d60*/  @P0 BRA `(.L_x_216) ;  /* 0x0000026000000947 */ /* 0x000fea0003800000 */
[----:B-1----:R-:W1:Y:S01]  /*9d70*/  LDS.128 R4, [R213+0xe000] ;  /* 0x00e00000d5047984 */ /* 0x002e620000000c00 */
        /* <DEDUP_REMOVED lines=8> */
[-C--:B------:R-:W-:Y:S01]  /*9e00*/  FMUL.FTZ R15, R0, R8.reuse ;  /* 0x00000008000f7220 */ /* 0x080fe20000410000 */
[----:B------:R-:W-:Y:S01]  /*9e10*/  LOP3.LUT R5, R17, 0xffff0000, RZ, 0xc0, !PT ;  /* 0xffff000011057812 */ /* 0x000fe200078ec0ff */
[C---:B------:R-:W-:Y:S01]  /*9e20*/  FMUL.FTZ R14, R3.reuse, R8 ;  /* 0x00000008030e7220 */ /* 0x040fe20000410000 */
[C---:B------:R-:W-:Y:S01]  /*9e30*/  SHF.L.U32 R12, R6.reuse, 0x10, RZ ;  /* 0x00000010060c7819 */ /* 0x040fe200000006ff */
[-C--:B------:R-:W-:Y:S01]  /*9e40*/  FFMA.FTZ R16, R3, R9.reuse, -R15 ;  /* 0x0000000903107223 */ /* 0x080fe2000001080f */
[----:B------:R-:W-:Y:S01]  /*9e50*/  LOP3.LUT R11, R6, 0xffff0000, RZ, 0xc0, !PT ;  /* 0xffff0000060b7812 */ /* 0x000fe200078ec0ff */
[-C--:B------:R-:W-:Y:S01]  /*9e60*/  FMUL.FTZ R8, R5, R4.reuse ;  /* 0x0000000405087220 */ /* 0x080fe20000410000 */
[----:B------:R-:W-:Y:S01]  /*9e70*/  LOP3.LUT R6, R7, 0xffff0000, RZ, 0xc0, !PT ;  /* 0xffff000007067812 */ /* 0x000fe200078ec0ff */
[----:B------:R-:W-:Y:S01]  /*9e80*/  FFMA.FTZ R15, R0, R9, R14 ;  /* 0x00000009000f7223 */ /* 0x000fe2000001000e */
[----:B------:R-:W-:Y:S01]  /*9e90*/  LOP3.LUT R0, R24, 0xffff0000, RZ, 0xc0, !PT ;  /* 0xffff000018007812 */ /* 0x000fe200078ec0ff */
[----:B------:R-:W-:Y:S01]  /*9ea0*/  FMUL.FTZ R7, R2, R4 ;  /* 0x0000000402077220 */ /* 0x000fe20000410000 */
[----:B------:R-:W-:Y:S01]  /*9eb0*/  SHF.L.U32 R4, R48, 0x10, RZ ;  /* 0x0000001030047819 */ /* 0x000fe200000006ff */
[-C--:B------:R-:W-:Y:S01]  /*9ec0*/  FFMA.FTZ R14, R2, R13.reuse, -R8 ;  /* 0x0000000d020e7223 */ /* 0x080fe20000010808 */
[----:B------:R-:W-:Y:S01]  /*9ed0*/  SHF.L.U32 R2, R24, 0x10, RZ ;  /* 0x0000001018027819 */ /* 0x000fe200000006ff */
[----:B------:R-:W-:Y:S01]  /*9ee0*/  FFMA.FTZ R9, R5, R13, R7 ;  /* 0x0000000d05097223 */ /* 0x000fe20000010007 */
[----:B------:R-:W-:Y:S01]  /*9ef0*/  LOP3.LUT R3, R48, 0xffff0000, RZ, 0xc0, !PT ;  /* 0xffff000030037812 */ /* 0x000fe200078ec0ff */
[----:B------:R-:W-:-:S02]  /*9f00*/  FMUL.FTZ R7, R0, R6 ;  /* 0x0000000600077220 */ /* 0x000fc40000410000 */
[-C--:B------:R-:W-:Y:S02]  /*9f10*/  FMUL.FTZ R8, R2, R11.reuse ;  /* 0x0000000b02087220 */ /* 0x080fe40000410000 */
[C---:B------:R-:W-:Y:S02]  /*9f20*/  FMUL.FTZ R5, R4.reuse, R11 ;  /* 0x0000000b04057220 */ /* 0x040fe40000410000 */
[----:B------:R-:W-:Y:S02]  /*9f30*/  FMUL.FTZ R6, R3, R6 ;  /* 0x0000000603067220 */ /* 0x000fe40000410000 */
[----:B------:R-:W-:Y:S01]  /*9f40*/  FFMA.FTZ R8, R4, R12, -R8 ;  /* 0x0000000c04087223 */ /* 0x000fe20000010808 */
        /* <DEDUP_REMOVED lines=8> */
.L_x_216:
[----:B------:R-:W-:Y:S05]  /*9fd0*/  BSYNC B0 ;  /* 0x0000000000007941 */ /* 0x000fea0003800000 */
.L_x_215:
        /* <DEDUP_REMOVED lines=41> */
.L_x_218:
[----:B------:R-:W-:Y:S05]  /*a270*/  BSYNC B0 ;  /* 0x0000000000007941 */ /* 0x000fea0003800000 */
.L_x_217:
        /* <DEDUP_REMOVED lines=41> */
.L_x_220:
[----:B------:R-:W-:Y:S05]  /*a510*/  BSYNC B0 ;  /* 0x0000000000007941 */ /* 0x000fea0003800000 */
.L_x_219:
        /* <DEDUP_REMOVED lines=41> */
.L_x_222:
[----:B------:R-:W-:Y:S05]  /*a7b0*/  BSYNC B0 ;  /* 0x0000000000007941 */ /* 0x000fea0003800000 */
.L_x_221:
        /* <DEDUP_REMOVED lines=41> */
.L_x_224:
[----:B------:R-:W-:Y:S05]  /*aa50*/  BSYNC B0 ;  /* 0x0000000000007941 */ /* 0x000fea0003800000 */
.L_x_223:
        /* <DEDUP_REMOVED lines=21> */
[C---:B------:R-:W-:Y:S01]  /*abb0*/  FMUL.FTZ R7, R2.reuse, R4 ;  /* 0x0000000402077220 */ /* 0x040fe20000410000 */
        /* <DEDUP_REMOVED lines=17> */
[----:B------:R1:W-:Y:S01]  /*acd0*/  STS.128 [R214+0x16000], R4 ;  /* 0x01600004d6007388 */ /* 0x0003e20000000c00 */
[----:B------:R-:W-:Y:S05]  /*ace0*/  BRA `(.L_x_214) ;  /* 0x00002d6000007947 */ /* 0x000fea0003800000 */
.L_x_199:
[----:B------:R-:W-:Y:S01]  /*acf0*/  ISETP.GE.AND P0, PT, R6, R34, PT ;  /* 0x000000220600720c */ /* 0x000fe20003f06270 */
[----:B------:R2:W3:Y:S01]  /*ad00*/  SHFL.IDX PT, R29, R0, RZ, 0x1c1f ;  /* 0x001c1fff001d7589 */ /* 0x0004e200000e0000 */
[C---:B------:R-:W-:Y:S01]  /*ad10*/  IMAD.IADD R4, R106.reuse, 0x1, R140 ;  /* 0x000000016a047824 */ /* 0x040fe200078e028c */
[----:B------:R-:W-:Y:S01]  /*ad20*/  BSSY B0, `(.L_x_225) ;  /* 0x000003b000007945 */ /* 0x000fe20003800000 */
[----:B------:R-:W-:Y:S01]  /*ad30*/  CS2R R26, SRZ ;  /* 0x00000000001a7805 */ /* 0x000fe2000001ff00 */
[----:B------:R4:W1:Y:S01]  /*ad40*/  SHFL.IDX PT, R28, R7, RZ, 0x1c1f ;  /* 0x001c1fff071c7589 */ /* 0x00086200000e0000 */
[----:B------:R-:W-:Y:S01]  /*ad50*/  CS2R R24, SRZ ;  /* 0x0000000000187805 */ /* 0x000fe2000001ff00 */
[----:B------:R-:W-:Y:S01]  /*ad60*/  CS2R R22, SRZ ;  /* 0x0000000000167805 */ /* 0x000fe2000001ff00 */
[----:B------:R-:W-:Y:S01]  /*ad70*/  CS2R R20, SRZ ;  /* 0x0000000000147805 */ /* 0x000fe2000001ff00 */
[----:B------:R-:W1:Y:S01]  /*ad80*/  SHFL.IDX PT, R3, R2, RZ, 0x1c1f ;  /* 0x001c1fff02037589 */ /* 0x000e6200000e0000 */
[----:B------:R-:W-:Y:S01]  /*ad90*/  CS2R R18, SRZ ;  /* 0x0000000000127805 */ /* 0x000fe2000001ff00 */
[----:B------:R-:W-:Y:S01]  /*ada0*/  CS2R R16, SRZ ;  /* 0x0000000000107805 */ /* 0x000fe2000001ff00 */
[----:B------:R-:W-:Y:S01]  /*adb0*/  CS2R R14, SRZ ;  /* 0x00000000000e7805 */ /* 0x000fe2000001ff00 */
[----:B------:R5:W1:Y:S02]  /*adc0*/  SHFL.IDX PT, R2, R8, RZ, 0x1c1f ;  /* 0x001c1fff08027589 */ /* 0x000a6400000e0000 */
[----:B-1----:R-:W-:Y:S01]  /*add0*/  CS2R R12, SRZ ;  /* 0x00000000000c7805 */ /* 0x002fe2000001ff00 */
[----:B------:R-:W-:Y:S01]  /*ade0*/  CS2R R10, SRZ ;  /* 0x00000000000a7805 */ /* 0x000fe2000001ff00 */
[----:B--2---:R-:W-:Y:S01]  /*adf0*/  IMAD.IADD R0, R106, 0x1, R105 ;  /* 0x000000016a007824 */ /* 0x004fe200078e0269 */
[----:B----4-:R-:W-:-:S04]  /*ae00*/  SHF.R.S32.HI R7, RZ, 0x1f, R4 ;  /* 0x0000001fff077819 */ /* 0x010fc80000011404 */
[----:B------:R-:W-:Y:S02]  /*ae10*/  SHF.R.S32.HI R5, RZ, 0x1f, R0 ;  /* 0x0000001fff057819 */ /* 0x000fe40000011400 */
[----:B------:R-:W-:Y:S02]  /*ae20*/  LEA.HI R30, R7, R4, RZ, 0x3 ;  /* 0x00000004071e7211 */ /* 0x000fe400078f18ff */
[----:B------:R-:W-:Y:S01]  /*ae30*/  LEA.HI R0, R5, R0, RZ, 0x3 ;  /* 0x0000000005007211 */ /* 0x000fe200078f18ff */
[----:B------:R-:W-:Y:S01]  /*ae40*/  CS2R R6, SRZ ;  /* 0x0000000000067805 */ /* 0x000fe2000001ff00 */
[----:B-----5:R-:W-:Y:S01]  /*ae50*/  CS2R R8, SRZ ;  /* 0x0000000000087805 */ /* 0x020fe2000001ff00 */
[----:B------:R-:W-:Y:S01]  /*ae60*/  CS2R R4, SRZ ;  /* 0x0000000000047805 */ /* 0x000fe2000001ff00 */
[----:B------:R-:W-:Y:S02]  /*ae70*/  SHF.R.S32.HI R56, RZ, 0x3, R30 ;  /* 0x00000003ff387819 */ /* 0x000fe4000001141e */
[----:B------:R-:W-:Y:S01]  /*ae80*/  SHF.R.S32.HI R57, RZ, 0x3, R0 ;  /* 0x00000003ff397819 */ /* 0x000fe20000011400 */
[----:B------:R-:W-:Y:S05]  /*ae90*/  @P0 BRA `(.L_x_226) ;  /* 0x0000023000000947 */ /* 0x000fea0003800000 */
[C---:B---3--:R-:W-:Y:S01]  /*aea0*/  ISETP.GE.AND P0, PT, R100.reuse, c[0x0][0x27c], PT ;  /* 0x00009f0064007a0c */ /* 0x048fe20003f06270 */
[----:B------:R-:W-:Y:S01]  /*aeb0*/  CS2R R22, SRZ ;  /* 0x0000000000167805 */ /* 0x000fe2000001ff00 */
[C---:B------:R-:W-:Y:S01]  /*aec0*/  IADD3 R5, R100.reuse, 0x20, RZ ;  /* 0x0000002064057810 */ /* 0x040fe20007ffe0ff */
[----:B------:R-:W-:Y:S01]  /*aed0*/  CS2R R20, SRZ ;  /* 0x0000000000147805 */ /* 0x000fe2000001ff00 */
[----:B------:R-:W-:Y:S01]  /*aee0*/  IADD3 R4, R100, 0x40, RZ ;  /* 0x0000004064047810 */ /* 0x000fe20007ffe0ff */
[----:B------:R-:W-:Y:S01]  /*aef0*/  CS2R R10, SRZ ;  /* 0x00000000000a7805 */ /* 0x000fe2000001ff00 */
[----:B------:R-:W-:Y:S01]  /*af00*/  ISETP.GE.AND P2, PT, R5, c[0x0][0x27c], PT ;  /* 0x00009f0005007a0c */ /* 0x000fe20003f46270 */
[----:B------:R-:W-:Y:S01]  /*af10*/  CS2R R8, SRZ ;  /* 0x0000000000087805 */ /* 0x000fe2000001ff00 */
[----:B------:R-:W-:Y:S01]  /*af20*/  ISETP.GE.AND P1, PT, R4, c[0x0][0x27c], PT ;  /* 0x00009f0004007a0c */ /* 0x000fe20003f26270 */
[----:B------:R-:W-:Y:S01]  /*af30*/  CS2R R26, SRZ ;  /* 0x00000000001a7805 */ /* 0x000fe2000001ff00 */
[----:B------:R-:W-:-:S03]  /*af40*/  CS2R R24, SRZ ;  /* 0x0000000000187805 */ /* 0x000fc6000001ff00 */
[C---:B------:R-:W-:Y:S01]  /*af50*/  @!P0 IMAD.SHL.U32 R0, R100.reuse, 0x2, RZ ;  /* 0x0000000264008824 */ /* 0x040fe200078e00ff */
[----:B------:R-:W-:-:S04]  /*af60*/  @!P0 SHF.L.U64.HI R5, R100, 0x1, R101 ;  /* 0x0000000164058819 */ /* 0x000fc80000010265 */
[----:B------:R-:W-:Y:S02]  /*af70*/  @!P0 IADD3 R32, P3, R28, R0, RZ ;  /* 0x000000001c208210 */ /* 0x000fe40007f7e0ff */
[----:B------:R-:W-:-:S03]  /*af80*/  @!P2 SHF.L.U32 R4, R56, 0x3, RZ ;  /* 0x000000033804a819 */ /* 0x000fc600000006ff */
[----:B------:R-:W-:Y:S01]  /*af90*/  @!P0 IMAD.X R33, R29, 0x1, R5, P3 ;  /* 0x000000011d218824 */ /* 0x000fe200018e0605 */
[----:B------:R-:W-:Y:S01]  /*afa0*/  @!P0 IADD3 R30, P3, R2, R0, RZ ;  /* 0x00000000021e8210 */ /* 0x000fe20007f7e0ff */
[----:B------:R-:W-:Y:S02]  /*afb0*/  @!P1 IMAD.SHL.U32 R0, R57, 0x8, RZ ;  /* 0x0000000839009824 */ /* 0x000fe400078e00ff */
[----:B------:R-:W-:Y:S01]  /*afc0*/  @!P2 IMAD.WIDE R14, R4, 0x2, R28 ;  /* 0x00000002040ea825 */ /* 0x000fe200078e021c */
[----:B------:R-:W-:-:S03]  /*afd0*/  @!P0 IADD3.X R31, R3, R5, RZ, P3, !PT ;  /* 0x00000005031f8210 */ /* 0x000fc60001ffe4ff */
[----:B------:R-:W-:Y:S01]  /*afe0*/  @!P2 IMAD.WIDE R12, R4, 0x2, R2 ;  /* 0x00000002040ca825 */ /* 0x000fe200078e0202 */
[----:B------:R1:W5:Y:S03]  /*aff0*/  @!P2 LD.E.128 R20, [R14.64] ;  /* 0x000000060e14a980 */ /* 0x000366000c101d00 */
[C---:B------:R-:W-:Y:S01]  /*b000*/  @!P1 IMAD.WIDE R6, R0.reuse, 0x2, R28 ;  /* 0x0000000200069825 */ /* 0x040fe200078e021c */
[----:B------:R2:W5:Y:S01]  /*b010*/  @!P2 LD.E.128 R8, [R12.64] ;  /* 0x000000060c08a980 */ /* 0x000562000c101d00 */
[----:B------:R-:W-:Y:S01]  /*b020*/  CS2R R18, SRZ ;  /* 0x0000000000127805 */ /* 0x000fe2000001ff00 */
[----:B------:R-:W-:Y:S01]  /*b030*/  CS2R R16, SRZ ;  /* 0x0000000000107805 */ /* 0x000fe2000001ff00 */
[----:B------:R-:W-:Y:S01]  /*b040*/  CS2R R4, SRZ ;  /* 0x0000000000047805 */ /* 0x000fe2000001ff00 */
[----:B------:R3:W5:Y:S01]  /*b050*/  @!P1 LD.E.128 R24, [R6.64] ;  /* 0x0000000606189980 */ /* 0x000762000c101d00 */
[----:B------:R-:W-:-:S03]  /*b060*/  @!P1 IMAD.WIDE R2, R0, 0x2, R2 ;  /* 0x0000000200029825 */ /* 0x000fc600078e0202 */
[----:B------:R4:W5:Y:S01]  /*b070*/  @!P0 LD.E.128 R16, [R32.64] ;  /* 0x0000000620108980 */ /* 0x000962000c101d00 */
[----:B-1----:R-:W-:Y:S01]  /*b080*/  CS2R R14, SRZ ;  /* 0x00000000000e7805 */ /* 0x002fe2000001ff00 */
[----:B--2---:R-:W-:Y:S01]  /*b090*/  CS2R R12, SRZ ;  /* 0x00000000000c7805 */ /* 0x004fe2000001ff00 */
[----:B---3--:R-:W-:-:S05]  /*b0a0*/  CS2R R6, SRZ ;  /* 0x0000000000067805 */ /* 0x008fca000001ff00 */
[----:B------:R4:W5:Y:S04]  /*b0b0*/  @!P1 LD.E.128 R12, [R2.64] ;  /* 0x00000006020c9980 */ /* 0x000968000c101d00 */
[----:B------:R4:W5:Y:S02]  /*b0c0*/  @!P0 LD.E.128 R4, [R30.64] ;  /* 0x000000061e048980 */ /* 0x000964000c101d00 */
.L_x_226:
[----:B---3--:R-:W-:Y:S05]  /*b0d0*/  BSYNC B0 ;  /* 0x0000000000007941 */ /* 0x008fea0003800000 */
.L_x_225:
[--C-:B-----5:R-:W-:Y:S01]  /*b0e0*/  IMAD.MOV.U32 R42, RZ, RZ, R23.reuse ;  /* 0x000000ffff2a7224 */ /* 0x120fe200078e0017 */
[----:B------:R-:W-:Y:S01]  /*b0f0*/  SHF.R.U32.HI R0, RZ, 0x10, R23 ;  /* 0x00000010ff007819 */ /* 0x000fe20000011617 */
[----:B------:R-:W-:Y:S01]  /*b100*/  IMAD.MOV.U32 R54, RZ, RZ, R16 ;  /* 0x000000ffff367224 */ /* 0x000fe200078e0010 */
[--C-:B------:R-:W-:Y:S01]  /*b110*/  SHF.R.U64 R52, R16, 0x10, R17.reuse ;  /* 0x0000001010347819 */ /* 0x100fe20000001211 */
[--C-:B------:R-:W-:Y:S01]  /*b120*/  IMAD.MOV.U32 R53, RZ, RZ, R17.reuse ;  /* 0x000000ffff357224 */ /* 0x100fe200078e0011 */
[----:B------:R-:W-:Y:S01]  /*b130*/  PRMT R42, R42, 0x5410, R0 ;  /* 0x000054102a2a7816 */ /* 0x000fe20000000000 */
[----:B------:R-:W-:Y:S01]  /*b140*/  IMAD R0, R245, -0x80, R34 ;  /* 0xffffff80f5007824 */ /* 0x000fe200078e0222 */
[----:B------:R-:W-:Y:S01]  /*b150*/  SHF.R.U32.HI R48, RZ, 0x10, R17 ;  /* 0x00000010ff307819 */ /* 0x000fe20000011611 */
[----:B------:R-:W-:Y:S01]  /*b160*/  IMAD.MOV.U32 R51, RZ, RZ, R18 ;  /* 0x000000ffff337224 */ /* 0x000fe200078e0012 */
[--C-:B------:R-:W-:Y:S01]  /*b170*/  SHF.R.U64 R49, R18, 0x10, R19.reuse ;  /* 0x0000001012317819 */ /* 0x100fe20000001213 */
[----:B------:R-:W-:Y:S01]  /*b180*/  IMAD.MOV.U32 R50, RZ, RZ, R19 ;  /* 0x000000ffff327224 */ /* 0x000fe200078e0013 */
[----:B------:R-:W-:Y:S01]  /*b190*/  IMNMX R55, R0, 0x80, PT ;  /* 0x0000008000377817 */ /* 0x000fe20003800200 */
[----:B------:R-:W-:Y:S01]  /*b1a0*/  IMAD.MOV.U32 R46, RZ, RZ, R21 ;  /* 0x000000ffff2e7224 */ /* 0x000fe200078e0015 */
[----:B------:R-:W-:Y:S01]  /*b1b0*/  SHF.R.U32.HI R44, RZ, 0x10, R19 ;  /* 0x00000010ff2c7819 */ /* 0x000fe20000011613 */
[----:B------:R-:W-:Y:S01]  /*b1c0*/  IMAD.MOV.U32 R43, RZ, RZ, R22 ;  /* 0x000000ffff2b7224 */ /* 0x000fe200078e0016 */
[----:B------:R-:W-:Y:S01]  /*b1d0*/  ISETP.GE.AND P0, PT, R229, R55, PT ;  /* 0x00000037e500720c */ /* 0x000fe20003f06270 */
[----:B------:R-:W-:Y:S01]  /*b1e0*/  IMAD.MOV.U32 R38, RZ, RZ, R24 ;  /* 0x000000ffff267224 */ /* 0x000fe200078e0018 */
[----:B------:R-:W-:Y:S01]  /*b1f0*/  SHF.R.U64 R45, R20, 0x10, R21 ;  /* 0x00000010142d7819 */ /* 0x000fe20000001215 */
[----:B------:R-:W-:Y:S01]  /*b200*/  IMAD.MOV.U32 R39, RZ, RZ, R25 ;  /* 0x000000ffff277224 */ /* 0x000fe200078e0019 */
[----:B------:R-:W-:Y:S01]  /*b210*/  SHF.R.U32.HI R40, RZ, 0x10, R21 ;  /* 0x00000010ff287819 */ /* 0x000fe20000011615 */
[----:B------:R-:W-:Y:S01]  /*b220*/  IMAD.MOV.U32 R35, RZ, RZ, R27 ;  /* 0x000000ffff237224 */ /* 0x000fe200078e001b */
[----:B------:R-:W-:Y:S01]  /*b230*/  SHF.R.U64 R41, R22, 0x10, R23 ;  /* 0x0000001016297819 */ /* 0x000fe20000001217 */
[----:B------:R-:W-:Y:S01]  /*b240*/  IMAD.MOV.U32 R47, RZ, RZ, R20 ;  /* 0x000000ffff2f7224 */ /* 0x000fe200078e0014 */
[--C-:B------:R-:W-:Y:S01]  /*b250*/  SHF.R.U64 R37, R24, 0x10, R25.reuse ;  /* 0x0000001018257819 */ /* 0x100fe20000001219 */
[----:B------:R-:W-:Y:S01]  /*b260*/  IMAD.MOV.U32 R36, RZ, RZ, R26 ;  /* 0x000000ffff247224 */ /* 0x000fe200078e001a */
[----:B----4-:R-:W-:Y:S01]  /*b270*/  SHF.R.U32.HI R32, RZ, 0x10, R25 ;  /* 0x00000010ff207819 */ /* 0x010fe20000011619 */
        /* <DEDUP_REMOVED lines=9> */
[--C-:B------:R-:W-:Y:S01]  /*b310*/  SHF.R.U64 R25, R6, 0x10, R7.reuse ;  /* 0x0000001006197819 */ /* 0x100fe20000001207 */
[----:B------:R-:W-:Y:S01]  /*b320*/  IMAD.MOV.U32 R26, RZ, RZ, R7 ;  /* 0x000000ffff1a7224 */ /* 0x000fe200078e0007 */
[--C-:B------:R-:W-:Y:S01]  /*b330*/  SHF.R.U64 R21, R8, 0x10, R9.reuse ;  /* 0x0000001008157819 */ /* 0x100fe20000001209 */
[----:B------:R-:W-:Y:S01]  /*b340*/  IMAD.MOV.U32 R23, RZ, RZ, R8 ;  /* 0x000000ffff177224 */ /* 0x000fe200078e0008 */
[----:B------:R-:W-:Y:S01]  /*b350*/  SHF.R.U32.HI R16, RZ, 0x10, R9 ;  /* 0x00000010ff107819 */ /* 0x000fe20000011609 */
[--C-:B------:R-:W-:Y:S01]  /*b360*/  IMAD.MOV.U32 R18, RZ, RZ, R11.reuse ;  /* 0x000000ffff127224 */ /* 0x100fe200078e000b */
[----:B------:R-:W-:Y:S01]  /*b370*/  SHF.R.U64 R17, R10, 0x10, R11 ;  /* 0x000000100a117819 */ /* 0x000fe2000000120b */
[----:B------:R-:W-:Y:S01]  /*b380*/  IMAD.MOV.U32 R10, RZ, RZ, R12 ;  /* 0x000000ffff0a7224 */ /* 0x000fe200078e000c */
[----:B------:R-:W-:Y:S01]  /*b390*/  SHF.R.U32.HI R20, RZ, 0x10, R7 ;  /* 0x00000010ff147819 */ /* 0x000fe20000011607 */
[----:B------:R-:W-:Y:S01]  /*b3a0*/  IMAD.MOV.U32 R9, RZ, RZ, R13 ;  /* 0x000000ffff097224 */ /* 0x000fe200078e000d */
[----:B------:R-:W-:Y:S01]  /*b3b0*/  SHF.R.U32.HI R7, RZ, 0x10, R11 ;  /* 0x00000010ff077819 */ /* 0x000fe2000001160b */
[----:B------:R-:W-:Y:S01]  /*b3c0*/  IMAD.MOV.U32 R6, RZ, RZ, R14 ;  /* 0x000000ffff067224 */ /* 0x000fe200078e000e */
[----:B------:R-:W-:Y:S01]  /*b3d0*/  SHF.R.U64 R8, R12, 0x10, R13 ;  /* 0x000000100c087819 */ /* 0x000fe2000000120d */
[----:B------:R-:W-:Y:S01]  /*b3e0*/  IMAD.MOV.U32 R5, RZ, RZ, R15 ;  /* 0x000000ffff057224 */ /* 0x000fe200078e000f */
[----:B------:R-:W-:Y:S01]  /*b3f0*/  SHF.R.U32.HI R3, RZ, 0x10, R13 ;  /* 0x00000010ff037819 */ /* 0x000fe2000001160d */
[----:B------:R-:W-:-:S04]  /*b400*/  DEPBAR.LE SB0, 0x1 ;  /* 0x000080400000791a */ /* 0x000fc80000000000 */
[--C-:B------:R-:W-:Y:S01]  /*b410*/  SHF.R.U64 R4, R14, 0x10, R15.reuse ;  /* 0x000000100e047819 */ /* 0x100fe2000000120f */
[----:B------:R-:W-:Y:S01]  /*b420*/  BSSY B1, `(.L_x_227) ;  /* 0x000013c000017945 */ /* 0x000fe20003800000 */
[----:B------:R-:W-:Y:S02]  /*b430*/  SHF.R.U32.HI R2, RZ, 0x10, R15 ;  /* 0x00000010ff027819 */ /* 0x000fe4000001160f */
        /* <DEDUP_REMOVED lines=25> */
[----:B------:R1:W5:Y:S04]  /*b5d0*/  LDL R63, [R1+0x4] ;  /* 0x00000400013f7983 */ /* 0x0003680000100800 */
[----:B------:R1:W5:Y:S04]  /*b5e0*/  LDL R62, [R1+0x8] ;  /* 0x00000800013e7983 */ /* 0x0003680000100800 */
[----:B------:R-:W2:Y:S01]  /*b5f0*/  S2R R65, SR_TID.X ;  /* 0x0000000000417919 */ /* 0x000ea20000002100 */
[----:B------:R-:W-:Y:S01]  /*b600*/  ISETP.GE.AND P0, PT, R100, c[0x0][0x27c], PT ;  /* 0x00009f0064007a0c */ /* 0x000fe20003f06270 */
[----:B------:R-:W-:Y:S01]  /*b610*/  BSSY B0, `(.L_x_229) ;  /* 0x0000064000007945 */ /* 0x000fe20003800000 */
[----:B--2---:R-:W-:-:S04]  /*b620*/  SHF.R.S32.HI R61, RZ, 0x1f, R65 ;  /* 0x0000001fff3d7819 */ /* 0x004fc80000011441 */
[----:B------:R-:W-:-:S04]  /*b630*/  LEA.HI R61, R61, R65, RZ, 0x5 ;  /* 0x000000413d3d7211 */ /* 0x000fc800078f28ff */
[----:B------:R-:W-:-:S05]  /*b640*/  SHF.R.S32.HI R61, RZ, 0x5, R61 ;  /* 0x00000005ff3d7819 */ /* 0x000fca000001143d */
[----:B------:R-:W-:Y:S01]  /*b650*/  IMAD.SHL.U32 R61, R61, 0x200, RZ ;  /* 0x000002003d3d7824 */ /* 0x000fe200078e00ff */
[----:B------:R-:W-:Y:S05]  /*b660*/  @P0 BRA `(.L_x_230) ;  /* 0x000005e000000947 */ /* 0x000fea0003800000 */
[----:B-1----:R-:W-:Y:S01]  /*b670*/  SHF.R.S32.HI R64, RZ, 0x1f, R65 ;  /* 0x0000001fff407819 */ /* 0x002fe20000011441 */
[----:B------:R-:W-:Y:S01]  /*b680*/  IMAD.MOV.U32 R3, RZ, RZ, c[0x0][0x27c] ;  /* 0x00009f00ff037624 */ /* 0x000fe200078e00ff */
[----:B-----5:R-:W-:Y:S02]  /*b690*/  LOP3.LUT R0, R63, 0x38, R100, 0xf8, !PT ;  /* 0x000000383f007812 */ /* 0x020fe400078ef864 */
[----:B------:R-:W-:Y:S02]  /*b6a0*/  LEA.HI R64, R64, R65, RZ, 0x2 ;  /* 0x0000004140407211 */ /* 0x000fe400078f10ff */
[----:B------:R-:W-:Y:S02]  /*b6b0*/  LOP3.LUT R0, R61, R0, R62, 0xf6, !PT ;  /* 0x000000003d007212 */ /* 0x000fe400078ef63e */
[----:B------:R-:W-:Y:S02]  /*b6c0*/  LOP3.LUT R64, R64, 0xfffffffc, RZ, 0xc0, !PT ;  /* 0xfffffffc40407812 */ /* 0x000fe400078ec0ff */
[----:B------:R-:W-:-:S03]  /*b6d0*/  LEA R24, R0, 0xc100, 0x1 ;  /* 0x0000c10000187811 */ /* 0x000fc600078e08ff */
[----:B------:R-:W-:Y:S02]  /*b6e0*/  IMAD.IADD R64, R65, 0x1, -R64 ;  /* 0x0000000141407824 */ /* 0x000fe400078e0a40 */
[----:B------:R-:W1:Y:S03]  /*b6f0*/  LDS.128 R8, [R24] ;  /* 0x0000000018087984 */ /* 0x000e660000000c00 */
[----:B------:R-:W-:-:S04]  /*b700*/  LEA.HI R3, R3, R64, RZ, 0x1d ;  /* 0x0000004003037211 */ /* 0x000fc800078fe8ff */
[----:B------:R-:W-:Y:S02]  /*b710*/  SHF.R.S32.HI R4, RZ, 0x1f, R3 ;  /* 0x0000001fff047819 */ /* 0x000fe40000011403 */
[----:B------:R-:W-:Y:S02]  /*b720*/  SHF.L.U32 R2, R3, 0x3, RZ ;  /* 0x0000000303027819 */ /* 0x000fe400000006ff */
[----:B------:R-:W-:Y:S02]  /*b730*/  LEA.HI R3, R4, R3, RZ, 0x3 ;  /* 0x0000000304037211 */ /* 0x000fe400078f18ff */
[----:B------:R-:W-:-:S03]  /*b740*/  LOP3.LUT R2, R63, 0x38, R2, 0xf8, !PT ;  /* 0x000000383f027812 */ /* 0x000fc600078ef802 */
[----:B------:R-:W-:Y:S01]  /*b750*/  IMAD.SHL.U32 R3, R3, 0x400, RZ ;  /* 0x0000040003037824 */ /* 0x000fe200078e00ff */
[----:B------:R-:W-:-:S04]  /*b760*/  LOP3.LUT R0, R2, R62, RZ, 0x3c, !PT ;  /* 0x0000003e02007212 */ /* 0x000fc800078e3cff */
[----:B------:R-:W-:-:S04]  /*b770*/  LOP3.LUT R2, R3, 0x7fffe000, RZ, 0xc0, !PT ;  /* 0x7fffe00003027812 */ /* 0x000fc800078ec0ff */
[----:B------:R-:W-:Y:S01]  /*b780*/  IADD3 R0, R0, R2, R61 ;  /* 0x0000000200007210 */ /* 0x000fe20007ffe03d */
[----:B------:R-:W-:-:S04]  /*b790*/  IMAD.U32 R2, R31, 0x10000, RZ ;  /* 0x000100001f027824 */ /* 0x000fc800078e00ff */
[----:B------:R-:W-:Y:S01]  /*b7a0*/  IMAD.SHL.U32 R23, R0, 0x2, RZ ;  /* 0x0000000200177824 */ /* 0x000fe200078e00ff */
[----:B------:R-:W-:-:S04]  /*b7b0*/  SHF.L.U32 R0, R52, 0x10, RZ ;  /* 0x0000001034007819 */ /* 0x000fc800000006ff */
[----:B------:R-:W2:Y:S01]  /*b7c0*/  LDS.128 R4, [R23+0xc100] ;  /* 0x00c1000017047984 */ /* 0x000ea20000000c00 */
[C---:B-1----:R-:W-:Y:S01]  /*b7d0*/  SHF.L.U32 R12, R8.reuse, 0x10, RZ ;  /* 0x00000010080c7819 */ /* 0x042fe200000006ff */
[C---:B------:R-:W-:Y:S01]  /*b7e0*/  IMAD.U32 R14, R9.reuse, 0x10000, RZ ;  /* 0x00010000090e7824 */ /* 0x040fe200078e00ff */
[----:B------:R-:W-:Y:S01]  /*b7f0*/  LOP3.LUT R13, R8, 0xffff0000, RZ, 0xc0, !PT ;  /* 0xffff0000080d7812 */ /* 0x000fe200078ec0ff */
[C---:B------:R-:W-:Y:S01]  /*b800*/  IMAD.U32 R15, R10.reuse, 0x10000, RZ ;  /* 0x000100000a0f7824 */ /* 0x040fe200078e00ff */
[----:B------:R-:W-:Y:S02]  /*b810*/  LOP3.LUT R22, R9, 0xffff0000, RZ, 0xc0, !PT ;  /* 0xffff000009167812 */ /* 0x000fe400078ec0ff */
[C---:B------:R-:W-:Y:S02]  /*b820*/  SHF.L.U32 R20, R11.reuse, 0x10, RZ ;  /* 0x000000100b147819 */ /* 0x040fe400000006ff */
[----:B------:R-:W-:Y:S02]  /*b830*/  LOP3.LUT R21, R11, 0xffff0000, RZ, 0xc0, !PT ;  /* 0xffff00000b157812 */ /* 0x000fe400078ec0ff */
[----:B------:R-:W-:Y:S01]  /*b840*/  LOP3.LUT R16, R10, 0xffff0000, RZ, 0xc0, !PT ;  /* 0xffff00000a107812 */ /* 0x000fe200078ec0ff */
[C---:B--2---:R-:W-:Y:S01]  /*b850*/  IMAD.U32 R3, R4.reuse, 0x10000, RZ ;  /* 0x0001000004037824 */ /* 0x044fe200078e00ff */
[----:B------:R-:W-:-:S02]  /*b860*/  LOP3.LUT R8, R4, 0xffff0000, RZ, 0xc0, !PT ;  /* 0xffff000004087812 */ /* 0x000fc400078ec0ff */
[----:B------:R-:W-:Y:S01]  /*b870*/  LOP3.LUT R4, R31, 0xffff0000, RZ, 0xc0, !PT ;  /* 0xffff00001f047812 */ /* 0x000fe200078ec0ff */
[----:B------:R-:W-:Y:S01]  /*b880*/  FMUL.FTZ R19, R3, R2 ;  /* 0x0000000203137220 */ /* 0x000fe20000410000 */
[C---:B------:R-:W-:Y:S02]  /*b890*/  SHF.L.U32 R9, R5.reuse, 0x10, RZ ;  /* 0x0000001005097819 */ /* 0x040fe400000006ff */
[----:B------:R-:W-:Y:S01]  /*b8a0*/  LOP3.LUT R18, R5, 0xffff0000, RZ, 0xc0, !PT ;  /* 0xffff000005127812 */ /* 0x000fe200078ec0ff */
[C---:B------:R-:W-:Y:S01]  /*b8b0*/  IMAD.U32 R5, R6.reuse, 0x10000, RZ ;  /* 0x0001000006057824 */ /* 0x040fe200078e00ff */
[----:B------:R-:W-:Y:S01]  /*b8c0*/  LOP3.LUT R11, R6, 0xffff0000, RZ, 0xc0, !PT ;  /* 0xffff0000060b7812 */ /* 0x000fe200078ec0ff */
[-C--:B------:R-:W-:Y:S01]  /*b8d0*/  FMUL.FTZ R6, R3, R0.reuse ;  /* 0x0000000003067220 */ /* 0x080fe20000410000 */
[C---:B------:R-:W-:Y:S01]  /*b8e0*/  SHF.L.U32 R10, R7.reuse, 0x10, RZ ;  /* 0x00000010070a7819 */ /* 0x040fe200000006ff */
[----:B------:R-:W-:Y:S01]  /*b8f0*/  FFMA.FTZ R30, R12, R0, -R19 ;  /* 0x000000000c1e7223 */ /* 0x000fe20000010813 */
[----:B------:R-:W-:Y:S01]  /*b900*/  LOP3.LUT R17, R7, 0xffff0000, RZ, 0xc0, !PT ;  /* 0xffff000007117812 */ /* 0x000fe200078ec0ff */
[----:B------:R-:W-:Y:S01]  /*b910*/  FMUL.FTZ R7, R8, R4 ;  /* 0x0000000408077220 */ /* 0x000fe20000410000 */
[----:B------:R-:W-:Y:S01]  /*b920*/  LOP3.LUT R3, R52, 0xffff0000, RZ, 0xc0, !PT ;  /* 0xffff000034037812 */ /* 0x000fe200078ec0ff */
[----:B------:R-:W-:-:S02]  /*b930*/  IMAD.U32 R0, R33, 0x10000, RZ ;  /* 0x0001000021007824 */ /* 0x000fc400078e00ff */
[----:B------:R-:W-:Y:S01]  /*b940*/  FFMA.FTZ R29, R12, R2, R6 ;  /* 0x000000020c1d7223 */ /* 0x000fe20000010006 */
[----:B------:R-:W-:Y:S01]  /*b950*/  SHF.L.U32 R2, R48, 0x10, RZ ;  /* 0x0000001030027819 */ /* 0x000fe200000006ff */
[-C--:B------:R-:W-:Y:S02]  /*b960*/  FFMA.FTZ R28, R13, R3.reuse, -R7 ;  /* 0x000000030d1c7223 */ /* 0x080fe40000010807 */
[C---:B------:R-:W-:Y:S02]  /*b970*/  FMUL.FTZ R7, R9.reuse, R0 ;  /* 0x0000000009077220 */ /* 0x040fe40000410000 */
[----:B------:R-:W-:Y:S02]  /*b980*/  FMUL.FTZ R8, R8, R3 ;  /* 0x0000000308087220 */ /* 0x000fe40000410000 */
[-C--:B------:R-:W-:Y:S02]  /*b990*/  FMUL.FTZ R3, R9, R2.reuse ;  /* 0x0000000209037220 */ /* 0x080fe40000410000 */
[----:B------:R-:W-:Y:S01]  /*b9a0*/  FFMA.FTZ R26, R14, R2, -R7 ;  /* 0x000000020e1a7223 */ /* 0x000fe20000010807 */
[----:B------:R-:W-:Y:S01]  /*b9b0*/  SHF.L.U32 R2, R49, 0x10, RZ ;  /* 0x0000001031027819 */ /* 0x000fe200000006ff */
[----:B------:R-:W-:-:S02]  /*b9c0*/  IMAD.U32 R6, R32, 0x10000, RZ ;  /* 0x0001000020067824 */ /* 0x000fc400078e00ff */
[----:B------:R-:W-:Y:S02]  /*b9d0*/  FFMA.FTZ R27, R13, R4, R8 ;  /* 0x000000040d1b7223 */ /* 0x000fe40000010008 */
[----:B------:R-:W-:Y:S01]  /*b9e0*/  FFMA.FTZ R25, R14, R0, R3 ;  /* 0x000000000e197223 */ /* 0x000fe20000010003 */
[----:B------:R-:W-:Y:S01]  /*b9f0*/  LOP3.LUT R3, R49, 0xffff0000, RZ, 0xc0, !PT ;  /* 0xffff000031037812 */ /* 0x000fe200078ec0ff */
[C---:B------:R-:W-:Y:S01]  /*ba00*/  FMUL.FTZ R4, R5.reuse, R6 ;  /* 0x0000000605047220 */ /* 0x040fe20000410000 */
[----:B------:R-:W-:Y:S01]  /*ba10*/  LOP3.LUT R0, R32, 0xffff0000, RZ, 0xc0, !PT ;  /* 0xffff000020007812 */ /* 0x000fe200078ec0ff */
[-C--:B------:R-:W-:Y:S02]  /*ba20*/  FMUL.FTZ R9, R5, R2.reuse ;  /* 0x0000000205097220 */ /* 0x080fe40000410000 */
[----:B------:R-:W-:Y:S02]  /*ba30*/  IMAD.U32 R5, R34, 0x10000, RZ ;  /* 0x0001000022057824 */ /* 0x000fe400078e00ff */
[----:B------:R-:W-:Y:S01]  /*ba40*/  FFMA.FTZ R19, R15, R2, -R4 ;  /* 0x000000020f137223 */ /* 0x000fe20000010804 */
[----:B------:R-:W-:Y:S01]  /*ba50*/  SHF.L.U32 R2, R44, 0x10, RZ ;  /* 0x000000102c027819 */ /* 0x000fe200000006ff */
[----:B------:R-:W-:-:S02]  /*ba60*/  FMUL.FTZ R7, R11, R3 ;  /* 0x000000030b077220 */ /* 0x000fc40000410000 */
[----:B------:R-:W-:Y:S02]  /*ba70*/  FMUL.FTZ R4, R10, R5 ;  /* 0x000000050a047220 */ /* 0x000fe40000410000 */
[----:B------:R-:W-:Y:S02]  /*ba80*/  FMUL.FTZ R8, R11, R0 ;  /* 0x000000000b087220 */ /* 0x000fe40000410000 */
[----:B------:R-:W-:Y:S02]  /*ba90*/  FFMA.FTZ R15, R15, R6, R9 ;  /* 0x000000060f0f7223 */ /* 0x000fe40000010009 */
[----:B------:R-:W-:Y:S01]  /*baa0*/  FFMA.FTZ R11, R16, R0, R7 ;  /* 0x00000000100b7223 */ /* 0x000fe20000010007 */
[----:B------:R-:W-:Y:S01]  /*bab0*/  LOP3.LUT R0, R34, 0xffff0000, RZ, 0xc0, !PT ;  /* 0xffff000022007812 */ /* 0x000fe200078ec0ff */
[-C--:B------:R-:W-:Y:S02]  /*bac0*/  FMUL.FTZ R6, R10, R2.reuse ;  /* 0x000000020a067220 */ /* 0x080fe40000410000 */
[----:B------:R-:W-:Y:S01]  /*bad0*/  FFMA.FTZ R13, R20, R2, -R4 ;  /* 0x00000002140d7223 */ /* 0x000fe20000010804 */
[----:B------:R-:W-:Y:S01]  /*bae0*/  LOP3.LUT R2, R33, 0xffff0000, RZ, 0xc0, !PT ;  /* 0xffff000021027812 */ /* 0x000fe200078ec0ff */
[----:B------:R-:W-:Y:S01]  /*baf0*/  FFMA.FTZ R14, R16, R3, -R8 ;  /* 0x00000003100e7223 */ /* 0x000fe20000010808 */
[----:B------:R-:W-:Y:S01]  /*bb00*/  LOP3.LUT R4, R48, 0xffff0000, RZ, 0xc0, !PT ;  /* 0xffff000030047812 */ /* 0x000fe200078ec0ff */
[----:B------:R-:W-:Y:S01]  /*bb10*/  FFMA.FTZ R12, R20, R5, R6 ;  /* 0x00000005140c7223 */ /* 0x000fe20000010006 */
[----:B------:R-:W-:Y:S01]  /*bb20*/  LOP3.LUT R3, R44, 0xffff0000, RZ, 0xc0, !PT ;  /* 0xffff00002c037812 */ /* 0x000fe200078ec0ff */
[----:B------:R-:W-:Y:S01]  /*bb30*/  FMUL.FTZ R8, R18, R2 ;  /* 0x0000000212087220 */ /* 0x000fe20000410000 */
[----:B------:R-:W-:Y:S01]  /*bb40*/  F2FP.BF16.PACK_AB R10, R14, R19 ;  /* 0x000000130e0a723e */ /* 0x000fe200000010ff */
[----:B------:R-:W-:-:S02]  /*bb50*/  FMUL.FTZ R6, R17, R0 ;  /* 0x0000000011067220 */ /* 0x000fc40000410000 */
[-C--:B------:R-:W-:Y:S02]  /*bb60*/  FMUL.FTZ R7, R18, R4.reuse ;  /* 0x0000000412077220 */ /* 0x080fe40000410000 */
[-C--:B------:R-:W-:Y:S02]  /*bb70*/  FMUL.FTZ R5, R17, R3.reuse ;  /* 0x0000000311057220 */ /* 0x080fe40000410000 */
[----:B------:R-:W-:Y:S01]  /*bb80*/  FFMA.FTZ R9, R22, R4, -R8 ;  /* 0x0000000416097223 */ /* 0x000fe20000010808 */
[----:B------:R-:W-:Y:S01]  /*bb90*/  F2FP.BF16.PACK_AB R8, R28, R30 ;  /* 0x0000001e1c08723e */ /* 0x000fe200000010ff */
[----:B------:R-:W-:Y:S01]  /*bba0*/  FFMA.FTZ R3, R21, R3, -R6 ;  /* 0x0000000315037223 */ /* 0x000fe20000010806 */
[----:B------:R-:W-:Y:S01]  /*bbb0*/  F2FP.BF16.PACK_AB R6, R11, R15 ;  /* 0x0000000f0b06723e */ /* 0x000fe200000010ff */
[----:B------:R-:W-:Y:S01]  /*bbc0*/  FFMA.FTZ R2, R22, R2, R7 ;  /* 0x0000000216027223 */ /* 0x000fe20000010007 */
[----:B------:R-:W-:Y:S01]  /*bbd0*/  F2FP.BF16.PACK_AB R9, R9, R26 ;  /* 0x0000001a0909723e */ /* 0x000fe200000010ff */
[----:B------:R-:W-:Y:S01]  /*bbe0*/  FFMA.FTZ R0, R21, R0, R5 ;  /* 0x0000000015007223 */ /* 0x000fe20000010005 */
[----:B------:R-:W-:-:S02]  /*bbf0*/  F2FP.BF16.PACK_AB R11, R3, R13 ;  /* 0x0000000d030b723e */ /* 0x000fc400000010ff */
[----:B------:R-:W-:Y:S02]  /*bc00*/  F2FP.BF16.PACK_AB R4, R27, R29 ;  /* 0x0000001d1b04723e */ /* 0x000fe400000010ff */
[----:B------:R-:W-:Y:S01]  /*bc10*/  F2FP.BF16.PACK_AB R5, R2, R25 ;  /* 0x000000190205723e */ /* 0x000fe200000010ff */
[----:B------:R1:W-:Y:S01]  /*bc20*/  STS.128 [R24], R8 ;  /* 0x0000000818007388 */ /* 0x0003e20000000c00 */
[----:B------:R-:W-:-:S05]  /*bc30*/  F2FP.BF16.PACK_AB R7, R0, R12 ;  /* 0x0000000c0007723e */ /* 0x000fca00000010ff */
[----:B------:R1:W-:Y:S02]  /*bc40*/  STS.128 [R23+0xc100], R4 ;  /* 0x00c1000417007388 */ /* 0x0003e40000000c00 */
.L_x_230:
[----:B-1----:R-:W-:Y:S05]  /*bc50*/  BSYNC B0 ;  /* 0x0000000000007941 */ /* 0x002fea0003800000 */
.L_x_229:
[----:B------:R-:W-:Y:S01]  /*bc60*/  IADD3 R0, R100, 0x20, RZ ;  /* 0x0000002064007810 */ /* 0x000fe20007ffe0ff */
[----:B------:R-:W-:Y:S03]  /*bc70*/  BSSY B0, `(.L_x_231) ;  /* 0x000005b000007945 */ /* 0x000fe60003800000 */
[----:B------:R-:W-:-:S13]  /*bc80*/  ISETP.GE.AND P0, PT, R0, c[0x0][0x27c], PT ;  /* 0x00009f0000007a0c */ /* 0x000fda0003f06270 */
[----:B------:R-:W-:Y:S05]  /*bc90*/  @P0 BRA `(.L_x_232) ;  /* 0x0000058000000947 */ /* 0x000fea0003800000 */
[----:B------:R-:W2:Y:S01]  /*bca0*/  LDL R30, [R1+0x4c] ;  /* 0x00004c00011e7983 */ /* 0x000ea20000100800 */
[----:B------:R-:W-:-:S04]  /*bcb0*/  MOV R0, c[0x0][0x27c] ;  /* 0x00009f0000007a02 */ /* 0x000fc80000000f00 */
[----:B------:R-:W-:-:S04]  /*bcc0*/  LEA.HI R0, R0, R56, RZ, 0x1d ;  /* 0x0000003800007211 */ /* 0x000fc800078fe8ff */
[----:B------:R-:W-:Y:S01]  /*bcd0*/  SHF.R.S32.HI R2, RZ, 0x1f, R0 ;  /* 0x0000001fff027819 */ /* 0x000fe20000011400 */
[----:B------:R-:W-:-:S03]  /*bce0*/  IMAD.SHL.U32 R3, R0, 0x8, RZ ;  /* 0x0000000800037824 */ /* 0x000fc600078e00ff */
[----:B------:R-:W-:Y:S02]  /*bcf0*/  LEA.HI R0, R2, R0, RZ, 0x3 ;  /* 0x0000000002007211 */ /* 0x000fe400078f18ff */
[----:B-----5:R-:W-:Y:S02]  /*bd00*/  LOP3.LUT R2, R63, 0x38, R3, 0xf8, !PT ;  /* 0x000000383f027812 */ /* 0x020fe400078ef803 */
[----:B------:R-:W-:Y:S02]  /*bd10*/  SHF.L.U32 R0, R0, 0xa, RZ ;  /* 0x0000000a00007819 */ /* 0x000fe400000006ff */
[----:B------:R-:W-:Y:S02]  /*bd20*/  LOP3.LUT R2, R2, R62, RZ, 0x3c, !PT ;  /* 0x0000003e02027212 */ /* 0x000fe400078e3cff */
[----:B------:R-:W-:-:S04]  /*bd30*/  LOP3.LUT R0, R0, 0x7fffe000, RZ, 0xc0, !PT ;  /* 0x7fffe00000007812 */ /* 0x000fc800078ec0ff */
[----:B------:R-:W-:Y:S02]  /*bd40*/  IADD3 R0, R2, R0, R61 ;  /* 0x0000000002007210 */ /* 0x000fe40007ffe03d */
[----:B------:R-:W-:-:S03]  /*bd50*/  SHF.L.U32 R2, R35, 0x10, RZ ;  /* 0x0000001023027819 */ /* 0x000fc600000006ff */
[----:B------:R-:W-:Y:S02]  /*bd60*/  IMAD.SHL.U32 R23, R0, 0x2, RZ ;  /* 0x0000000200177824 */ /* 0x000fe400078e00ff */
[----:B------:R-:W-:-:S03]  /*bd70*/  IMAD.U32 R0, R45, 0x10000, RZ ;  /* 0x000100002d007824 */ /* 0x000fc600078e00ff */
[----:B------:R-:W1:Y:S02]  /*bd80*/  LDS.128 R4, [R23+0xc100] ;  /* 0x00c1000017047984 */ /* 0x000e640000000c00 */
[----:B-1----:R-:W-:Y:S02]  /*bd90*/  SHF.L.U32 R3, R4, 0x10, RZ ;  /* 0x0000001004037819 */ /* 0x002fe400000006ff */
[----:B------:R-:W-:Y:S02]  /*bda0*/  LOP3.LUT R18, R5, 0xffff0000, RZ, 0xc0, !PT ;  /* 0xffff000005127812 */ /* 0x000fe400078ec0ff */
[----:B------:R-:W-:Y:S01]  /*bdb0*/  LOP3.LUT R17, R7, 0xffff0000, RZ, 0xc0, !PT ;  /* 0xffff000007117812 */ /* 0x000fe200078ec0ff */
[----:B------:R-:W-:Y:S01]  /*bdc0*/  FMUL.FTZ R19, R3, R2 ;  /* 0x0000000203137220 */ /* 0x000fe20000410000 */
[----:B--2---:R-:W1:Y:S02]  /*bdd0*/  LDS.128 R8, [R30] ;  /* 0x000000001e087984 */ /* 0x004e640000000c00 */
[C---:B-1----:R-:W-:Y:S01]  /*bde0*/  SHF.L.U32 R12, R8.reuse, 0x10, RZ ;  /* 0x00000010080c7819 */ /* 0x042fe200000006ff */
[----:B------:R-:W-:Y:S01]  /*bdf0*/  IMAD.U32 R14, R9, 0x10000, RZ ;  /* 0x00010000090e7824 */ /* 0x000fe200078e00ff */
[----:B------:R-:W-:Y:S01]  /*be00*/  LOP3.LUT R13, R8, 0xffff0000, RZ, 0xc0, !PT ;  /* 0xffff0000080d7812 */ /* 0x000fe200078ec0ff */
[----:B------:R-:W-:Y:S01]  /*be10*/  IMAD.U32 R20, R11, 0x10000, RZ ;  /* 0x000100000b147824 */ /* 0x000fe200078e00ff */
[----:B------:R-:W-:Y:S01]  /*be20*/  LOP3.LUT R8, R4, 0xffff0000, RZ, 0xc0, !PT ;  /* 0xffff000004087812 */ /* 0x000fe200078ec0ff */
[----:B------:R-:W-:Y:S01]  /*be30*/  FFMA.FTZ R29, R12, R0, -R19 ;  /* 0x000000000c1d7223 */ /* 0x000fe20000010813 */
[----:B------:R-:W-:Y:S01]  /*be40*/  LOP3.LUT R22, R9, 0xffff0000, RZ, 0xc0, !PT ;  /* 0xffff000009167812 */ /* 0x000fe200078ec0ff */
[----:B------:R-:W-:Y:S01]  /*be50*/  IMAD.U32 R9, R5, 0x10000, RZ ;  /* 0x0001000005097824 */ /* 0x000fe200078e00ff */
[----:B------:R-:W-:-:S02]  /*be60*/  LOP3.LUT R4, R35, 0xffff0000, RZ, 0xc0, !PT ;  /* 0xffff000023047812 */ /* 0x000fc400078ec0ff */
[----:B------:R-:W-:Y:S02]  /*be70*/  LOP3.LUT R21, R11, 0xffff0000, RZ, 0xc0, !PT ;  /* 0xffff00000b157812 */ /* 0x000fe400078ec0ff */
[C---:B------:R-:W-:Y:S02]  /*be80*/  SHF.L.U32 R5, R6.reuse, 0x10, RZ ;  /* 0x0000001006057819 */ /* 0x040fe400000006ff */
[----:B------:R-:W-:Y:S01]  /*be90*/  LOP3.LUT R11, R6, 0xffff0000, RZ, 0xc0, !PT ;  /* 0xffff0000060b7812 */ /* 0x000fe200078ec0ff */
[----:B------:R-:W-:Y:S01]  /*bea0*/  FMUL.FTZ R6, R3, R0 ;  /* 0x0000000003067220 */ /* 0x000fe20000410000 */
[C---:B------:R-:W-:Y:S02]  /*beb0*/  SHF.L.U32 R15, R10.reuse, 0x10, RZ ;  /* 0x000000100a0f7819 */ /* 0x040fe400000006ff */
[----:B------:R-:W-:Y:S01]  /*bec0*/  LOP3.LUT R16, R10, 0xffff0000, RZ, 0xc0, !PT ;  /* 0xffff00000a107812 */ /* 0x000fe200078ec0ff */
[----:B------:R-:W-:Y:S01]  /*bed0*/  IMAD.U32 R10, R7, 0x10000, RZ ;  /* 0x00010000070a7824 */ /* 0x000fe200078e00ff */
[----:B------:R-:W-:Y:S01]  /*bee0*/  LOP3.LUT R3, R45, 0xffff0000, RZ, 0xc0, !PT ;  /* 0xffff00002d037812 */ /* 0x000fe200078ec0ff */
[----:B------:R-:W-:Y:S01]  /*bef0*/  FMUL.FTZ R7, R8, R4 ;  /* 0x0000000408077220 */ /* 0x000fe20000410000 */
[----:B------:R-:W-:Y:S01]  /*bf00*/  SHF.L.U32 R0, R37, 0x10, RZ ;  /* 0x0000001025007819 */ /* 0x000fe200000006ff */
[----:B------:R-:W-:Y:S01]  /*bf10*/  FFMA.FTZ R28, R12, R2, R6 ;  /* 0x000000020c1c7223 */ /* 0x000fe20000010006 */
[----:B------:R-:W-:Y:S01]  /*bf20*/  SHF.L.U32 R6, R36, 0x10, RZ ;  /* 0x0000001024067819 */ /* 0x000fe200000006ff */
[----:B------:R-:W-:-:S02]  /*bf30*/  FFMA.FTZ R27, R13, R3, -R7 ;  /* 0x000000030d1b7223 */ /* 0x000fc40000010807 */
[----:B------:R-:W-:Y:S02]  /*bf40*/  IMAD.U32 R2, R40, 0x10000, RZ ;  /* 0x0001000028027824 */ /* 0x000fe400078e00ff */
[C---:B------:R-:W-:Y:S02]  /*bf50*/  FMUL.FTZ R7, R9.reuse, R0 ;  /* 0x0000000009077220 */ /* 0x040fe40000410000 */
[----:B------:R-:W-:Y:S02]  /*bf60*/  FMUL.FTZ R8, R8, R3 ;  /* 0x0000000308087220 */ /* 0x000fe40000410000 */
[-C--:B------:R-:W-:Y:S02]  /*bf70*/  FMUL.FTZ R3, R9, R2.reuse ;  /* 0x0000000209037220 */ /* 0x080fe40000410000 */
[----:B------:R-:W-:Y:S02]  /*bf80*/  FFMA.FTZ R25, R14, R2, -R7 ;  /* 0x000000020e197223 */ /* 0x000fe40000010807 */
[----:B------:R-:W-:-:S02]  /*bf90*/  IMAD.U32 R2, R41, 0x10000, RZ ;  /* 0x0001000029027824 */ /* 0x000fc400078e00ff */
[----:B------:R-:W-:Y:S02]  /*bfa0*/  FFMA.FTZ R26, R13, R4, R8 ;  /* 0x000000040d1a7223 */ /* 0x000fe40000010008 */
[----:B------:R-:W-:Y:S01]  /*bfb0*/  FFMA.FTZ R24, R14, R0, R3 ;  /* 0x000000000e187223 */ /* 0x000fe20000010003 */
[----:B------:R-:W-:Y:S01]  /*bfc0*/  LOP3.LUT R3, R41, 0xffff0000, RZ, 0xc0, !PT ;  /* 0xffff000029037812 */ /* 0x000fe200078ec0ff */
[C---:B------:R-:W-:Y:S01]  /*bfd0*/  FMUL.FTZ R4, R5.reuse, R6 ;  /* 0x0000000605047220 */ /* 0x040fe20000410000 */
[----:B------:R-:W-:Y:S01]  /*bfe0*/  LOP3.LUT R0, R36, 0xffff0000, RZ, 0xc0, !PT ;  /* 0xffff000024007812 */ /* 0x000fe200078ec0ff */
[-C--:B------:R-:W-:Y:S01]  /*bff0*/  FMUL.FTZ R9, R5, R2.reuse ;  /* 0x0000000205097220 */ /* 0x080fe20000410000 */
[----:B------:R-:W-:Y:S01]  /*c000*/  SHF.L.U32 R5, R38, 0x10, RZ ;  /* 0x0000001026057819 */ /* 0x000fe200000006ff */
        /* <DEDUP_REMOVED lines=19> */
[----:B------:R-:W-:Y:S02]  /*c140*/  FMUL.FTZ R5, R17, R3 ;  /* 0x0000000311057220 */ /* 0x000fe40000410000 */
[C---:B------:R-:W-:Y:S01]  /*c150*/  FFMA.FTZ R9, R22.reuse, R4, -R8 ;  /* 0x0000000416097223 */ /* 0x040fe20000010808 */
        /* <DEDUP_REMOVED lines=12> */
.L_x_232:
[----:B------:R-:W-:Y:S05]  /*c220*/  BSYNC B0 ;  /* 0x0000000000007941 */ /* 0x000fea0003800000 */
.L_x_231:
[----:B------:R-:W-:-:S04]  /*c230*/  IADD3 R0, R100, 0x40, RZ ;  /* 0x0000004064007810 */ /* 0x000fc80007ffe0ff */
[----:B------:R-:W-:-:S13]  /*c240*/  ISETP.GE.AND P0, PT, R0, c[0x0][0x27c], PT ;  /* 0x00009f0000007a0c */ /* 0x000fda0003f06270 */
[----:B------:R-:W-:Y:S05]  /*c250*/  @P0 BRA `(.L_x_228) ;  /* 0x0000058000000947 */ /* 0x000fea0003800000 */
[----:B-1----:R-:W2:Y:S01]  /*c260*/  LDL R30, [R1+0x44] ;  /* 0x00004400011e7983 */ /* 0x002ea20000100800 */
        /* <DEDUP_REMOVED lines=50> */
[----:B------:R-:W-:Y:S01]  /*c590*/  FMUL.FTZ R4, R5, R6 ;  /* 0x0000000605047220 */ /* 0x000fe20000410000 */
        /* <DEDUP_REMOVED lines=36> */
.L_x_228:
[----:B------:R-:W-:Y:S05]  /*c7e0*/  BSYNC B1 ;  /* 0x0000000000017941 */ /* 0x000fea0003800000 */
.L_x_227:
[----:B------:R-:W-:-:S04]  /*c7f0*/  IADD3 R0, R229, 0x40, RZ ;  /* 0x00000040e5007810 */ /* 0x000fc80007ffe0ff */
[----:B------:R-:W-:-:S13]  /*c800*/  ISETP.GE.AND P0, PT, R0, R55, PT ;  /* 0x000000370000720c */ /* 0x000fda0003f06270 */
[----:B------:R-:W-:Y:S05]  /*c810*/  @P0 BRA `(.L_x_214) ;  /* 0x0000123000000947 */ /* 0x000fea0003800000 */
[----:B------:R2:W5:Y:S01]  /*c820*/  LDL R61, [R1+0x38] ;  /* 0x00003800013d7983 */ /* 0x0005620000100800 */
[----:B------:R-:W-:Y:S01]  /*c830*/  ISETP.GE.AND P0, PT, R100, c[0x0][0x27c], PT ;  /* 0x00009f0064007a0c */ /* 0x000fe20003f06270 */
[----:B------:R-:W-:Y:S01]  /*c840*/  BSSY B0, `(.L_x_233) ;  /* 0x0000068000007945 */ /* 0x000fe20003800000 */
[C---:B-----5:R-:W-:Y:S02]  /*c850*/  IADD3 R62, R229.reuse, 0x40, RZ ;  /* 0x00000040e53e7810 */ /* 0x060fe40007ffe0ff */
[----:B------:R-:W-:-:S03]  /*c860*/  IADD3 R63, R229, 0x40, RZ ;  /* 0x00000040e53f7810 */ /* 0x000fc60007ffe0ff */
[----:B------:R-:W-:Y:S02]  /*c870*/  IMAD.SHL.U32 R62, R62, 0x40, RZ ;  /* 0x000000403e3e7824 */ /* 0x000fe400078e00ff */
[----:B------:R-:W-:-:S03]  /*c880*/  IMAD.SHL.U32 R63, R63, 0x40, RZ ;  /* 0x000000403f3f7824 */ /* 0x000fc600078e00ff */
[----:B------:R-:W-:Y:S02]  /*c890*/  LOP3.LUT R62, R62, 0x1c0, RZ, 0xc0, !PT ;  /* 0x000001c03e3e7812 */ /* 0x000fe400078ec0ff */
[----:B------:R-:W-:Y:S02]  /*c8a0*/  LOP3.LUT R63, R63, 0x1c0, RZ, 0xc0, !PT ;  /* 0x000001c03f3f7812 */ /* 0x000fe400078ec0ff */
[----:B------:R-:W-:Y:S01]  /*c8b0*/  SHF.R.U32.HI R62, RZ, 0x3, R62 ;  /* 0x00000003ff3e7819 */ /* 0x000fe2000001163e */
[----:B------:R-:W-:Y:S05]  /*c8c0*/  @P0 BRA `(.L_x_234) ;  /* 0x000005f000000947 */ /* 0x000fea0003800000 */
[----:B------:R-:W3:Y:S01]  /*c8d0*/  S2R R2, SR_TID.X ;  /* 0x0000000000027919 */ /* 0x000ee20000002100 */
[----:B------:R-:W-:Y:S01]  /*c8e0*/  IMAD.MOV.U32 R3, RZ, RZ, c[0x0][0x27c] ;  /* 0x00009f00ff037624 */ /* 0x000fe200078e00ff */
[----:B---3--:R-:W-:-:S04]  /*c8f0*/  SHF.R.S32.HI R0, RZ, 0x1f, R2 ;  /* 0x0000001fff007819 */ /* 0x008fc80000011402 */
[----:B------:R-:W-:-:S04]  /*c900*/  LEA.HI R0, R0, R2, RZ, 0x2 ;  /* 0x0000000200007211 */ /* 0x000fc800078f10ff */
[----:B------:R-:W-:-:S05]  /*c910*/  LOP3.LUT R0, R0, 0xfffffffc, RZ, 0xc0, !PT ;  /* 0xfffffffc00007812 */ /* 0x000fca00078ec0ff */
[----:B------:R-:W-:-:S05]  /*c920*/  IMAD.IADD R0, R2, 0x1, -R0 ;  /* 0x0000000102007824 */ /* 0x000fca00078e0a00 */
[----:B------:R-:W-:Y:S02]  /*c930*/  LEA.HI R3, R3, R0, RZ, 0x1d ;  /* 0x0000000003037211 */ /* 0x000fe400078fe8ff */
[----:B------:R-:W-:Y:S02]  /*c940*/  LOP3.LUT R0, R63, 0x38, R100, 0xf8, !PT ;  /* 0x000000383f007812 */ /* 0x000fe400078ef864 */
[----:B-1----:R-:W-:Y:S02]  /*c950*/  SHF.R.S32.HI R4, RZ, 0x1f, R3 ;  /* 0x0000001fff047819 */ /* 0x002fe40000011403 */
[----:B------:R-:W-:Y:S02]  /*c960*/  SHF.L.U32 R2, R3, 0x3, RZ ;  /* 0x0000000303027819 */ /* 0x000fe400000006ff */
[----:B------:R-:W-:Y:S02]  /*c970*/  LEA.HI R3, R4, R3, RZ, 0x3 ;  /* 0x0000000304037211 */ /* 0x000fe400078f18ff */
[----:B------:R-:W-:-:S02]  /*c980*/  LOP3.LUT R0, R61, R0, R62, 0xf6, !PT ;  /* 0x000000003d007212 */ /* 0x000fc400078ef63e */
[----:B------:R-:W-:Y:S01]  /*c990*/  LOP3.LUT R2, R63, 0x38, R2, 0xf8, !PT ;  /* 0x000000383f027812 */ /* 0x000fe200078ef802 */
[----:B------:R-:W-:Y:S01]  /*c9a0*/  IMAD.SHL.U32 R3, R3, 0x400, RZ ;  /* 0x0000040003037824 */ /* 0x000fe200078e00ff */
[----:B------:R-:W-:Y:S02]  /*c9b0*/  LEA R24, R0, 0xc100, 0x1 ;  /* 0x0000c10000187811 */ /* 0x000fe400078e08ff */
[----:B------:R-:W-:Y:S02]  /*c9c0*/  LOP3.LUT R2, R2, R62, RZ, 0x3c, !PT ;  /* 0x0000003e02027212 */ /* 0x000fe400078e3cff */
[----:B------:R-:W-:Y:S01]  /*c9d0*/  LOP3.LUT R0, R3, 0x7fffe000, RZ, 0xc0, !PT ;  /* 0x7fffe00003007812 */ /* 0x000fe200078ec0ff */
[----:B------:R-:W1:Y:S03]  /*c9e0*/  LDS.128 R8, [R24] ;  /* 0x0000000018087984 */ /* 0x000e660000000c00 */
[----:B------:R-:W-:Y:S01]  /*c9f0*/  IADD3 R0, R2, R0, R61 ;  /* 0x0000000002007210 */ /* 0x000fe20007ffe03d */
[----:B------:R-:W-:-:S04]  /*ca00*/  IMAD.U32 R2, R31, 0x10000, RZ ;  /* 0x000100001f027824 */ /* 0x000fc800078e00ff */
[----:B------:R-:W-:Y:S01]  /*ca10*/  IMAD.SHL.U32 R23, R0, 0x2, RZ ;  /* 0x0000000200177824 */ /* 0x000fe200078e00ff */
[----:B------:R-:W-:-:S04]  /*ca20*/  SHF.L.U32 R0, R52, 0x10, RZ ;  /* 0x0000001034007819 */ /* 0x000fc800000006ff */
[----:B------:R-:W3:Y:S01]  /*ca30*/  LDS.128 R4, [R23+0xc100] ;  /* 0x00c1000017047984 */ /* 0x000ee20000000c00 */
        /* <DEDUP_REMOVED lines=8> */
[C---:B---3--:R-:W-:Y:S01]  /*cac0*/  IMAD.U32 R3, R4.reuse, 0x10000, RZ ;  /* 0x0001000004037824 */ /* 0x048fe200078e00ff */
[----:B------:R-:W-:-:S02]  /*cad0*/  LOP3.LUT R8, R4, 0xffff0000, RZ, 0xc0, !PT ;  /* 0xffff000004087812 */ /* 0x000fc400078ec0ff */
[----:B------:R-:W-:Y:S01]  /*cae0*/  LOP3.LUT R4, R31, 0xffff0000, RZ, 0xc0, !PT ;  /* 0xffff00001f047812 */ /* 0x000fe200078ec0ff */
[-C--:B------:R-:W-:Y:S01]  /*caf0*/  FMUL.FTZ R19, R2, R3.reuse ;  /* 0x0000000302137220 */ /* 0x080fe20000410000 */
[C---:B------:R-:W-:Y:S02]  /*cb00*/  SHF.L.U32 R9, R5.reuse, 0x10, RZ ;  /* 0x0000001005097819 */ /* 0x040fe400000006ff */
[----:B------:R-:W-:Y:S01]  /*cb10*/  LOP3.LUT R18, R5, 0xffff0000, RZ, 0xc0, !PT ;  /* 0xffff000005127812 */ /* 0x000fe200078ec0ff */
[C---:B------:R-:W-:Y:S01]  /*cb20*/  IMAD.U32 R5, R6.reuse, 0x10000, RZ ;  /* 0x0001000006057824 */ /* 0x040fe200078e00ff */
[----:B------:R-:W-:Y:S01]  /*cb30*/  LOP3.LUT R11, R6, 0xffff0000, RZ, 0xc0, !PT ;  /* 0xffff0000060b7812 */ /* 0x000fe200078ec0ff */
[C---:B------:R-:W-:Y:S01]  /*cb40*/  FMUL.FTZ R6, R0.reuse, R3 ;  /* 0x0000000300067220 */ /* 0x040fe20000410000 */
        /* <DEDUP_REMOVED lines=8> */
[C---:B------:R-:W-:Y:S02]  /*cbd0*/  FFMA.FTZ R28, R3.reuse, R13, -R7 ;  /* 0x0000000d031c7223 */ /* 0x040fe40000010807 */
[-C--:B------:R-:W-:Y:S02]  /*cbe0*/  FMUL.FTZ R7, R0, R9.reuse ;  /* 0x0000000900077220 */ /* 0x080fe40000410000 */
[----:B------:R-:W-:Y:S02]  /*cbf0*/  FMUL.FTZ R8, R3, R8 ;  /* 0x0000000803087220 */ /* 0x000fe40000410000 */
[C---:B------:R-:W-:Y:S02]  /*cc00*/  FMUL.FTZ R3, R2.reuse, R9 ;  /* 0x0000000902037220 */ /* 0x040fe40000410000 */
[----:B------:R-:W-:Y:S01]  /*cc10*/  FFMA.FTZ R26, R2, R14, -R7 ;  /* 0x0000000e021a7223 */ /* 0x000fe20000010807 */
[----:B------:R-:W-:Y:S01]  /*cc20*/  SHF.L.U32 R2, R49, 0x10, RZ ;  /* 0x0000001031027819 */ /* 0x000fe200000006ff */
[----:B------:R-:W-:-:S02]  /*cc30*/  IMAD.U32 R6, R32, 0x10000, RZ ;  /* 0x0001000020067824 */ /* 0x000fc400078e00ff */
[----:B------:R-:W-:Y:S02]  /*cc40*/  FFMA.FTZ R27, R4, R13, R8 ;  /* 0x0000000d041b7223 */ /* 0x000fe40000010008 */
[----:B------:R-:W-:Y:S01]  /*cc50*/  FFMA.FTZ R25, R0, R14, R3 ;  /* 0x0000000e00197223 */ /* 0x000fe20000010003 */
[----:B------:R-:W-:Y:S01]  /*cc60*/  LOP3.LUT R3, R49, 0xffff0000, RZ, 0xc0, !PT ;  /* 0xffff000031037812 */ /* 0x000fe200078ec0ff */
[-C--:B------:R-:W-:Y:S01]  /*cc70*/  FMUL.FTZ R4, R6, R5.reuse ;  /* 0x0000000506047220 */ /* 0x080fe20000410000 */
[----:B------:R-:W-:Y:S01]  /*cc80*/  LOP3.LUT R0, R32, 0xffff0000, RZ, 0xc0, !PT ;  /* 0xffff000020007812 */ /* 0x000fe200078ec0ff */
[----:B------:R-:W-:Y:S02]  /*cc90*/  FMUL.FTZ R9, R2, R5 ;  /* 0x0000000502097220 */ /* 0x000fe40000410000 */
        /* <DEDUP_REMOVED lines=9> */
[C---:B------:R-:W-:Y:S02]  /*cd30*/  FMUL.FTZ R6, R2.reuse, R10 ;  /* 0x0000000a02067220 */ /* 0x040fe40000410000 */
        /* <DEDUP_REMOVED lines=9> */
[C---:B------:R-:W-:Y:S02]  /*cdd0*/  FMUL.FTZ R7, R4.reuse, R18 ;  /* 0x0000001204077220 */ /* 0x040fe40000410000 */
[C---:B------:R-:W-:Y:S02]  /*cde0*/  FMUL.FTZ R5, R3.reuse, R17 ;  /* 0x0000001103057220 */ /* 0x040fe40000410000 */
        /* <DEDUP_REMOVED lines=13> */
.L_x_234:
[----:B------:R-:W-:Y:S05]  /*cec0*/  BSYNC B0 ;  /* 0x0000000000007941 */ /* 0x000fea0003800000 */
.L_x_233:
[----:B------:R-:W-:Y:S01]  /*ced0*/  IADD3 R0, R100, 0x20, RZ ;  /* 0x0000002064007810 */ /* 0x000fe20007ffe0ff */
[----:B------:R-:W-:Y:S03]  /*cee0*/  BSSY B0, `(.L_x_235) ;  /* 0x000005b000007945 */ /* 0x000fe60003800000 */
[----:B------:R-:W-:-:S13]  /*cef0*/  ISETP.GE.AND P0, PT, R0, c[0x0][0x27c], PT ;  /* 0x00009f0000007a0c */ /* 0x000fda0003f06270 */
[----:B------:R-:W-:Y:S05]  /*cf00*/  @P0 BRA `(.L_x_236) ;  /* 0x0000058000000947 */ /* 0x000fea0003800000 */
[----:B-1----:R-:W3:Y:S01]  /*cf10*/  LDL R30, [R1+0x48] ;  /* 0x00004800011e7983 */ /* 0x002ee20000100800 */
[----:B------:R-:W-:-:S04]  /*cf20*/  MOV R0, c[0x0][0x27c] ;  /* 0x00009f0000007a02 */ /* 0x000fc80000000f00 */
[----:B------:R-:W-:-:S04]  /*cf30*/  LEA.HI R0, R0, R56, RZ, 0x1d ;  /* 0x0000003800007211 */ /* 0x000fc800078fe8ff */
[----:B------:R-:W-:Y:S01]  /*cf40*/  SHF.R.S32.HI R2, RZ, 0x1f, R0 ;  /* 0x0000001fff027819 */ /* 0x000fe20000011400 */
[----:B------:R-:W-:-:S03]  /*cf50*/  IMAD.SHL.U32 R3, R0, 0x8, RZ ;  /* 0x0000000800037824 */ /* 0x000fc600078e00ff */
[----:B------:R-:W-:Y:S02]  /*cf60*/  LEA.HI R0, R2, R0, RZ, 0x3 ;  /* 0x0000000002007211 */ /* 0x000fe400078f18ff */
[----:B------:R-:W-:Y:S02]  /*cf70*/  LOP3.LUT R2, R63, 0x38, R3, 0xf8, !PT ;  /* 0x000000383f027812 */ /* 0x000fe400078ef803 */
        /* <DEDUP_REMOVED lines=12> */
[----:B---3--:R-:W1:Y:S02]  /*d040*/  LDS.128 R8, [R30] ;  /* 0x000000001e087984 */ /* 0x008e640000000c00 */
        /* <DEDUP_REMOVED lines=23> */
[-C--:B------:R-:W-:Y:S02]  /*d1c0*/  FMUL.FTZ R7, R0, R9.reuse ;  /* 0x0000000900077220 */ /* 0x080fe40000410000 */
[----:B------:R-:W-:Y:S02]  /*d1d0*/  FMUL.FTZ R8, R3, R8 ;  /* 0x0000000803087220 */ /* 0x000fe40000410000 */
[C---:B------:R-:W-:Y:S02]  /*d1e0*/  FMUL.FTZ R3, R2.reuse, R9 ;  /* 0x0000000902037220 */ /* 0x040fe40000410000 */
[----:B------:R-:W-:Y:S02]  /*d1f0*/  FFMA.FTZ R25, R2, R14, -R7 ;  /* 0x0000000e02197223 */ /* 0x000fe40000010807 */
[----:B------:R-:W-:-:S02]  /*d200*/  IMAD.U32 R2, R41, 0x10000, RZ ;  /* 0x0001000029027824 */ /* 0x000fc400078e00ff */
[----:B------:R-:W-:Y:S02]  /*d210*/  FFMA.FTZ R26, R4, R13, R8 ;  /* 0x0000000d041a7223 */ /* 0x000fe40000010008 */
[----:B------:R-:W-:Y:S01]  /*d220*/  FFMA.FTZ R24, R0, R14, R3 ;  /* 0x0000000e00187223 */ /* 0x000fe20000010003 */
[----:B------:R-:W-:Y:S01]  /*d230*/  LOP3.LUT R3, R41, 0xffff0000, RZ, 0xc0, !PT ;  /* 0xffff000029037812 */ /* 0x000fe200078ec0ff */
[-C--:B------:R-:W-:Y:S01]  /*d240*/  FMUL.FTZ R4, R6, R5.reuse ;  /* 0x0000000506047220 */ /* 0x080fe20000410000 */
[----:B------:R-:W-:Y:S01]  /*d250*/  LOP3.LUT R0, R36, 0xffff0000, RZ, 0xc0, !PT ;  /* 0xffff000024007812 */ /* 0x000fe200078ec0ff */
[----:B------:R-:W-:Y:S01]  /*d260*/  FMUL.FTZ R9, R2, R5 ;  /* 0x0000000502097220 */ /* 0x000fe20000410000 */
        /* <DEDUP_REMOVED lines=20> */
[----:B------:R-:W-:Y:S02]  /*d3b0*/  FMUL.FTZ R5, R3, R17 ;  /* 0x0000001103057220 */ /* 0x000fe40000410000 */
[-C--:B------:R-:W-:Y:S01]  /*d3c0*/  FFMA.FTZ R9, R4, R22.reuse, -R8 ;  /* 0x0000001604097223 */ /* 0x080fe20000010808 */
        /* <DEDUP_REMOVED lines=12> */
.L_x_236:
[----:B------:R-:W-:Y:S05]  /*d490*/  BSYNC B0 ;  /* 0x0000000000007941 */ /* 0x000fea0003800000 */
.L_x_235:
[----:B------:R-:W-:-:S04]  /*d4a0*/  IADD3 R0, R100, 0x40, RZ ;  /* 0x0000004064007810 */ /* 0x000fc80007ffe0ff */
        /* <DEDUP_REMOVED lines=90> */
.L_x_214:
[----:B------:R-:W-:Y:S05]  /*da50*/  BSYNC B2 ;  /* 0x0000000000027941 */ /* 0x000fea0003800000 */
.L_x_198:
[----:B------:R-:W-:-:S04]  /*da60*/  DEPBAR.LE SB0, 0x0 ;  /* 0x000080000000791a */ /* 0x000fc80000000000 */
[----:B------:R-:W-:Y:S01]  /*da70*/  BAR.SYNC.DEFER_BLOCKING 0x0 ;  /* 0x0000000000007b1d */ /* 0x000fe20000010000 */
[----:B------:R-:W-:Y:S02]  /*da80*/  IMAD R0, R58, c[0x0][0x208], RZ ;  /* 0x000082003a007a24 */ /* 0x000fe400078e02ff */
[----:B--2---:R-:W-:-:S03]  /*da90*/  IMAD.WIDE.U32 R2, R102, c[0x0][0x208], RZ ;  /* 0x0000820066027a25 */ /* 0x004fc600078e00ff */
[----:B------:R2:W5:Y:S01]  /*daa0*/  LDL R126, [R1+0x10] ;  /* 0x00001000017e7983 */ /* 0x0005620000100800 */
[----:B-1----:R-:W-:Y:S01]  /*dab0*/  IMAD R4, R102, c[0x0][0x20c], R0 ;  /* 0x0000830066047a24 */ /* 0x002fe200078e0200 */
[----:B------:R-:W-:Y:S01]  /*dac0*/  LEA R0, P0, R2, R226, 0x6 ;  /* 0x000000e202007211 */ /* 0x000fe200078030ff */
[----:B------:R-:W-:-:S03]  /*dad0*/  IMAD R103, R102, -0x40, R176 ;  /* 0xffffffc066677824 */ /* 0x000fc600078e02b0 */
[----:B------:R-:W-:Y:S02]  /*dae0*/  IADD3 R3, R3, R4, RZ ;  /* 0x0000000403037210 */ /* 0x000fe40007ffe0ff */
[----:B------:R-:W-:Y:S02]  /*daf0*/  LOP3.LUT R4, R60, 0x1, RZ, 0xc0, !PT ;  /* 0x000000013c047812 */ /* 0x000fe400078ec0ff */
[----:B------:R-:W-:Y:S02]  /*db00*/  LEA.HI.X R3, R2, R228, R3, 0x6, P0 ;  /* 0x000000e402037211 */ /* 0x000fe400000f3403 */
[----:B------:R-:W-:Y:S02]  /*db10*/  LEA R2, P0, R0, c[0x0][0x1f8], 0x1 ;  /* 0x00007e0000027a11 */ /* 0x000fe400078008ff */
[----:B------:R-:W-:Y:S02]  /*db20*/  ISETP.NE.U32.AND P3, PT, R4, 0x1, PT ;  /* 0x000000010400780c */ /* 0x000fe40003f65070 */
[----:B------:R-:W-:Y:S01]  /*db30*/  LEA.HI.X R3, R0, c[0x0][0x1fc], R3, 0x1, P0 ;  /* 0x00007f0000037a11 */ /* 0x000fe200000f0c03 */
[----:B------:R-:W-:Y:S01]  /*db40*/  LDSM.16.M88.4 R8, [R187] ;  /* 0x00000000bb08783b */ /* 0x000fe20000000200 */
[----:B------:R-:W-:-:S02]  /*db50*/  IADD3 R0, -R59, R103, RZ ;  /* 0x000000673b007210 */ /* 0x000fc40007ffe1ff */
[----:B------:R-:W-:Y:S01]  /*db60*/  LOP3.LUT P1, RZ, R60, 0x2, RZ, 0xc0, !PT ;  /* 0x000000023cff7812 */ /* 0x000fe2000782c0ff */
[----:B------:R-:W1:Y:S01]  /*db70*/  LDSM.16.M88.4 R20, [R180] ;  /* 0x00000000b414783b */ /* 0x000e620000000200 */
[----:B------:R-:W-:-:S03]  /*db80*/  MOV R4, c[0x0][0x208] ;  /* 0x0000820000047a02 */ /* 0x000fc60000000f00 */
[----:B------:R-:W3:Y:S04]  /*db90*/  LDSM.16.M88.4 R32, [R180+0x800] ;  /* 0x00080000b420783b */ /* 0x000ee80000000200 */
[----:B------:R-:W4:Y:S01]  /*dba0*/  LDSM.16.M88.4 R24, [R180+0x1000] ;  /* 0x00100000b418783b */ /* 0x000f220000000200 */
[C---:B------:R-:W-:Y:S02]  /*dbb0*/  ISETP.LT.OR P4, PT, R0.reuse, 0x1, P3 ;  /* 0x000000010000780c */ /* 0x040fe40001f81670 */
[----:B------:R-:W-:Y:S01]  /*dbc0*/  ISETP.LT.OR P2, PT, R0, 0x1, !P1 ;  /* 0x000000010000780c */ /* 0x000fe20004f41670 */
[----:B------:R-:W2:Y:S01]  /*dbd0*/  LDSM.16.M88.4 R16, [R180+0x1800] ;  /* 0x00180000b410783b */ /* 0x000ea20000000200 */
[----:B------:R-:W-:Y:S02]  /*dbe0*/  MOV R5, c[0x0][0x20c] ;  /* 0x0000830000057a02 */ /* 0x000fe40000000f00 */
[C---:B------:R-:W-:Y:S01]  /*dbf0*/  LEA R12, P0, R4.reuse, R2, 0x6 ;  /* 0x00000002040c7211 */ /* 0x040fe200078030ff */
[----:B------:R-:W-:Y:S03]  /*dc00*/  LDSM.16.M88.4 R44, [R191] ;  /* 0x00000000bf2c783b */ /* 0x000fe60000000200 */
[----:B------:R-:W-:Y:S01]  /*dc10*/  LEA.HI.X R13, R4, R3, R5, 0x6, P0 ;  /* 0x00000003040d7211 */ /* 0x000fe200000f3405 */
[----:B------:R-:W-:Y:S01]  /*dc20*/  LDSM.16.M88.4 R56, [R202] ;  /* 0x00000000ca38783b */ /* 0x000fe20000000200 */
[----:B------:R-:W-:-:S03]  /*dc30*/  LOP3.LUT P0, RZ, R60, 0x4, RZ, 0xc0, !PT ;  /* 0x000000043cff7812 */ /* 0x000fc6000780c0ff */
[----:B------:R-:W2:Y:S04]  /*dc40*/  LDSM.16.M88.4 R4, [R188] ;  /* 0x00000000bc04783b */ /* 0x000ea80000000200 */
[----:B------:R-:W2:Y:S04]  /*dc50*/  LDSM.16.M88.4 R64, [R201] ;  /* 0x00000000c940783b */ /* 0x000ea80000000200 */
[----:B------:R-:W2:Y:S01]  /*dc60*/  LDSM.16.M88.4 R72, [R200] ;  /* 0x00000000c848783b */ /* 0x000ea20000000200 */
[----:B------:R-:W-:-:S03]  /*dc70*/  ISETP.LT.OR P3, PT, R0, 0x21, P3 ;  /* 0x000000210000780c */ /* 0x000fc60001f61670 */
[----:B------:R-:W-:Y:S01]  /*dc80*/  @!PT LDS RZ, [RZ] ;  /* 0x00000000fffff984 */ /* 0x000fe20000000800 */
[----:B------:R-:W-:Y:S01]  /*dc90*/  @!PT LDS RZ, [RZ] ;  /* 0x00000000fffff984 */ /* 0x000fe20000000800 */
[----:B------:R-:W-:Y:S01]  /*dca0*/  @!PT LDS RZ, [RZ] ;  /* 0x00000000fffff984 */ /* 0x000fe20000000800 */
[----:B------:R2:W-:Y:S01]  /*dcb0*/  LDGSTS.E.BYPASS.LTC128B.128 [R203+0x100], [R2.64], !P4 ;  /* 0x0010000002cb7fae */ /* 0x0005e2000e101d46 */
[----:B------:R-:W-:-:S03]  /*dcc0*/  ISETP.LT.OR P1, PT, R0, 0x21, !P1 ;  /* 0x000000210000780c */ /* 0x000fc60004f21670 */
[----:B------:R2:W-:Y:S01]  /*dcd0*/  LDGSTS.E.BYPASS.LTC128B.128 [R203+0x2100], [R2.64+0x80], !P2 ;  /* 0x0210008002cb7fae */ /* 0x0005e2000d101d46 */
[C---:B------:R-:W-:Y:S02]  /*dce0*/  ISETP.LT.OR P2, PT, R0.reuse, 0x1, !P0 ;  /* 0x000000010000780c */ /* 0x040fe40004741670 */
[----:B------:R-:W-:Y:S01]  /*dcf0*/  ISETP.LT.OR P0, PT, R0, 0x21, !P0 ;  /* 0x000000210000780c */ /* 0x000fe20004701670 */
[C---:B-1----:R-:W-:Y:S08]  /*dd00*/  HMMA.16816.F32.BF16 R28, R8.reuse, R20, RZ ;  /* 0x00000014081c723c */ /* 0x042ff000000418ff */
[C---:B---3--:R-:W-:Y:S02]  /*dd10*/  HMMA.16816.F32.BF16 R40, R8.reuse, R32, RZ ;  /* 0x000000200828723c */ /* 0x048fe400000418ff */
[----:B------:R1:W-:Y:S04]  /*dd20*/  LDGSTS.E.BYPASS.LTC128B.128 [R203+0x4100], [R2.64+0x100], !P2 ;  /* 0x0410010002cb7fae */ /* 0x0003e8000d101d46 */
[----:B------:R3:W-:Y:S02]  /*dd30*/  LDGSTS.E.BYPASS.LTC128B.128 [R203+0x1100], [R12.64], !P3 ;  /* 0x011000000ccb7fae */ /* 0x0007e4000d901d46 */
[C---:B------:R-:W-:Y:S02]  /*dd40*/  HMMA.16816.F32.BF16 R36, R8.reuse, R22, RZ ;  /* 0x000000160824723c */ /* 0x040fe400000418ff */
[----:B------:R3:W-:Y:S04]  /*dd50*/  LDGSTS.E.BYPASS.LTC128B.128 [R203+0x3100], [R12.64+0x80], !P1 ;  /* 0x031000800ccb7fae */ /* 0x0007e8000c901d46 */
[----:B------:R3:W-:Y:S02]  /*dd60*/  LDGSTS.E.BYPASS.LTC128B.128 [R203+0x5100], [R12.64+0x100], !P0 ;  /* 0x051001000ccb7fae */ /* 0x0007e4000c101d46 */
[C---:B----4-:R-:W-:Y:S02]  /*dd70*/  HMMA.16816.F32.BF16 R48, R8.reuse, R24, RZ ;  /* 0x000000180830723c */ /* 0x050fe400000418ff */
[----:B------:R-:W-:Y:S04]  /*dd80*/  LDSM.16.M88.4 R20, [R190] ;  /* 0x00000000be14783b */ /* 0x000fe80000000200 */
[----:B------:R-:W4:Y:S02]  /*dd90*/  LDSM.16.M88.4 R68, [R186] ;  /* 0x00000000ba44783b */ /* 0x000f240000000200 */
[C---:B------:R-:W-:Y:S02]  /*dda0*/  HMMA.16816.F32.BF16 R52, R8.reuse, R34, RZ ;  /* 0x000000220834723c */ /* 0x040fe400000418ff */
[----:B------:R-:W1:Y:S04]  /*ddb0*/  LDSM.16.M88.4 R76, [R186+0x800] ;  /* 0x00080000ba4c783b */ /* 0x000e680000000200 */
[----:B------:R-:W1:Y:S02]  /*ddc0*/  LDSM.16.M88.4 R84, [R186+0x1000] ;  /* 0x00100000ba54783b */ /* 0x000e640000000200 */
[C---:B------:R-:W-:Y:S02]  /*ddd0*/  HMMA.16816.F32.BF16 R24, R8.reuse, R26, RZ ;  /* 0x0000001a0818723c */ /* 0x040fe400000418ff */
[----:B------:R-:W-:Y:S04]  /*dde0*/  LDSM.16.M88.4 R80, [R183+0x800] ;  /* 0x00080000b750783b */ /* 0x000fe80000000200 */
[----:B------:R-:W-:Y:S02]  /*ddf0*/  LDSM.16.M88.4 R88, [R183+0x1000] ;  /* 0x00100000b758783b */ /* 0x000fe40000000200 */
[C---:B--2--5:R-:W-:Y:S02]  /*de00*/  HMMA.16816.F32.BF16 R60, R8.reuse, R16, RZ ;  /* 0x00000010083c723c */ /* 0x064fe400000418ff */
[----:B------:R-:W0:Y:S06]  /*de10*/  LDGDEPBAR ;  /* 0x00000000000079af */ /* 0x000e2c0000000000 */
[----:B---3--:R-:W-:Y:S01]  /*de20*/  HMMA.16816.F32.BF16 R12, R8, R18, RZ ;  /* 0x00000012080c723c */ /* 0x008fe200000418ff */
[----:B------:R-:W-:Y:S07]  /*de30*/  LDSM.16.M88.4 R16, [R189] ;  /* 0x00000000bd10783b */ /* 0x000fee0000000200 */
[C---:B------:R-:W-:Y:S08]  /*de40*/  HMMA.16816.F32.BF16 R8, R4.reuse, R44, R28 ;  /* 0x0000002c0408723c */ /* 0x040ff0000004181c */
[C---:B------:R-:W-:Y:S08]  /*de50*/  HMMA.16816.F32.BF16 R32, R4.reuse, R56, R40 ;  /* 0x000000380420723c */ /* 0x040ff00000041828 */
[C---:B------:R-:W-:Y:S08]  /*de60*/  HMMA.16816.F32.BF16 R28, R4.reuse, R46, R36 ;  /* 0x0000002e041c723c */ /* 0x040ff00000041824 */
[C---:B------:R-:W-:Y:S01]  /*de70*/  HMMA.16816.F32.BF16 R40, R4.reuse, R64, R48 ;  /* 0x000000400428723c */ /* 0x040fe20000041830 */
[----:B------:R-:W2:Y:S07]  /*de80*/  LDSM.16.M88.4 R48, [R186+0x1800] ;  /* 0x00180000ba30783b */ /* 0x000eae0000000200 */
[C---:B------:R-:W-:Y:S01]  /*de90*/  HMMA.16816.F32.BF16 R36, R4.reuse, R58, R52 ;  /* 0x0000003a0424723c */ /* 0x040fe20000041834 */
[----:B------:R-:W3:Y:S07]  /*dea0*/  LDSM.16.M88.4 R56, [R183] ;  /* 0x00000000b738783b */ /* 0x000eee0000000200 */
[C---:B------:R-:W-:Y:S01]  /*deb0*/  HMMA.16816.F32.BF16 R44, R4.reuse, R66, R24 ;  /* 0x00000042042c723c */ /* 0x040fe20000041818 */
[----:B------:R-:W-:Y:S07]  /*dec0*/  LDSM.16.M88.4 R64, [R199] ;  /* 0x00000000c740783b */ /* 0x000fee0000000200 */
[C---:B------:R-:W-:Y:S01]  /*ded0*/  HMMA.16816.F32.BF16 R52, R4.reuse, R72, R60 ;  /* 0x000000480434723c */ /* 0x040fe2000004183c */
[----:B------:R-:W2:Y:S07]  /*dee0*/  LDSM.16.M88.4 R60, [R183+0x1800] ;  /* 0x00180000b73c783b */ /* 0x000eae0000000200 */
[----:B------:R-:W-:Y:S01]  /*def0*/  HMMA.16816.F32.BF16 R24, R4, R74, R12 ;  /* 0x0000004a0418723c */ /* 0x000fe2000004180c */
[----:B------:R-:W-:Y:S04]  /*df00*/  LDSM.16.M88.4 R12, [R187+0x4000] ;  /* 0x00400000bb0c783b */ /* 0x000fe80000000200 */
[----:B------:R-:W-:Y:S03]  /*df10*/  LDSM.16.M88.4 R72, [R180+0x2800] ;  /* 0x00280000b448783b */ /* 0x000fe60000000200 */
[C---:B----4-:R-:W-:Y:S08]  /*df20*/  HMMA.16816.F32.BF16 R8, R20.reuse, R68, R8 ;  /* 0x000000441408723c */ /* 0x050ff00000041808 */
[C---:B------:R-:W-:Y:S01]  /*df30*/  HMMA.16816.F32.BF16 R4, R20.reuse, R70, R28 ;  /* 0x000000461404723c */ /* 0x040fe2000004181c */
[----:B------:R-:W4:Y:S07]  /*df40*/  LDSM.16.M88.4 R68, [R180+0x2000] ;  /* 0x00200000b444783b */ /* 0x000f2e0000000200 */
[C---:B-1----:R-:W-:Y:S08]  /*df50*/  HMMA.16816.F32.BF16 R32, R20.reuse, R76, R32 ;  /* 0x0000004c1420723c */ /* 0x042ff00000041820 */
[C---:B------:R-:W-:Y:S01]  /*df60*/  HMMA.16816.F32.BF16 R36, R20.reuse, R78, R36 ;  /* 0x0000004e1424723c */ /* 0x040fe20000041824 */
[----:B------:R-:W-:Y:S07]  /*df70*/  LDSM.16.M88.4 R76, [R198] ;  /* 0x00000000c64c783b */ /* 0x000fee0000000200 */
[C---:B------:R-:W-:Y:S08]  /*df80*/  HMMA.16816.F32.BF16 R44, R20.reuse, R86, R44 ;  /* 0x00000056142c723c */ /* 0x040ff0000004182c */
[C---:B--2---:R-:W-:Y:S08]  /*df90*/  HMMA.16816.F32.BF16 R52, R20.reuse, R48, R52 ;  /* 0x000000301434723c */ /* 0x044ff00000041834 */
[C---:B------:R-:W-:Y:S01]  /*dfa0*/  HMMA.16816.F32.BF16 R40, R20.reuse, R84, R40 ;  /* 0x000000541428723c */ /* 0x040fe20000041828 */
[----:B------:R-:W1:Y:S07]  /*dfb0*/  LDSM.16.M88.4 R84, [R180+0x3000] ;  /* 0x00300000b454783b */ /* 0x000e6e0000000200 */
[----:B------:R-:W-:Y:S08]  /*dfc0*/  HMMA.16816.F32.BF16 R28, R20, R50, R24 ;  /* 0x00000032141c723c */ /* 0x000ff00000041818 */
[C---:B---3--:R-:W-:Y:S01]  /*dfd0*/  HMMA.16816.F32.BF16 R24, R16.reuse, R56, R8 ;  /* 0x000000381018723c */ /* 0x048fe20000041808 */
[----:B------:R-:W-:Y:S07]  /*dfe0*/  LDSM.16.M88.4 R8, [R188+0x4000] ;  /* 0x00400000bc08783b */ /* 0x000fee0000000200 */
[C---:B------:R-:W-:Y:S01]  /*dff0*/  HMMA.16816.F32.BF16 R20, R16.reuse, R58, R4 ;  /* 0x0000003a1014723c */ /* 0x040fe20000041804 */
[----:B------:R-:W2:Y:S07]  /*e000*/  LDSM.16.M88.4 R56, [R180+0x3800] ;  /* 0x00380000b438783b */ /* 0x000eae0000000200 */
[C---:B------:R-:W-:Y:S08]  /*e010*/  HMMA.16816.F32.BF16 R4, R16.reuse, R80, R32 ;  /* 0x000000501004723c */ /* 0x040ff00000041820 */
[C---:B------:R-:W-:Y:S01]  /*e020*/  HMMA.16816.F32.BF16 R36, R16.reuse, R82, R36 ;  /* 0x000000521024723c */ /* 0x040fe20000041824 */
[----:B------:R-:W-:Y:S07]  /*e030*/  LDSM.16.M88.4 R80, [R186+0x2800] ;  /* 0x00280000ba50783b */ /* 0x000fee0000000200 */
[C---:B------:R-:W-:Y:S08]  /*e040*/  HMMA.16816.F32.BF16 R44, R16.reuse, R90, R44 ;  /* 0x0000005a102c723c */ /* 0x040ff0000004182c */
[C---:B------:R-:W-:Y:S08]  /*e050*/  HMMA.16816.F32.BF16 R52, R16.reuse, R60, R52 ;  /* 0x0000003c1034723c */ /* 0x040ff00000041834 */
[C---:B------:R-:W-:Y:S01]  /*e060*/  HMMA.16816.F32.BF16 R40, R16.reuse, R88, R40 ;  /* 0x000000581028723c */ /* 0x040fe20000041828 */
[----:B------:R-:W3:Y:S07]  /*e070*/  LDSM.16.M88.4 R88, [R197] ;  /* 0x00000000c558783b */ /* 0x000eee0000000200 */
[----:B------:R-:W-:Y:S01]  /*e080*/  HMMA.16816.F32.BF16 R32, R16, R62, R28 ;  /* 0x0000003e1020723c */ /* 0x000fe2000004181c */
[----:B------:R-:W2:Y:S07]  /*e090*/  LDSM.16.M88.4 R60, [R196] ;  /* 0x00000000c43c783b */ /* 0x000eae0000000200 */
[C---:B----4-:R-:W-:Y:S08]  /*e0a0*/  HMMA.16816.F32.BF16 R28, R12.reuse, R68, R24 ;  /* 0x000000440c1c723c */ /* 0x050ff00000041818 */
[C---:B------:R-:W-:Y:S01]  /*e0b0*/  HMMA.16816.F32.BF16 R24, R12.reuse, R70, R20 ;  /* 0x000000460c18723c */ /* 0x040fe20000041814 */
[----:B------:R-:W-:Y:S07]  /*e0c0*/  LDSM.16.M88.4 R68, [R183+0x2000] ;  /* 0x00200000b744783b */ /* 0x000fee0000000200 */
[C---:B------:R-:W-:Y:S01]  /*e0d0*/  HMMA.16816.F32.BF16 R20, R12.reuse, R72, R4 ;  /* 0x000000480c14723c */ /* 0x040fe20000041804 */
[----:B------:R-:W-:Y:S07]  /*e0e0*/  LDSM.16.M88.4 R4, [R190+0x4000] ;  /* 0x00400000be04783b */ /* 0x000fee0000000200 */
[C---:B------:R-:W-:Y:S01]  /*e0f0*/  HMMA.16816.F32.BF16 R16, R12.reuse, R74, R36 ;  /* 0x0000004a0c10723c */ /* 0x040fe20000041824 */
[----:B------:R-:W4:Y:S07]  /*e100*/  LDSM.16.M88.4 R72, [R186+0x2000] ;  /* 0x00200000ba48783b */ /* 0x000f2e0000000200 */
[C---:B-1----:R-:W-:Y:S08]  /*e110*/  HMMA.16816.F32.BF16 R48, R12.reuse, R86, R44 ;  /* 0x000000560c30723c */ /* 0x042ff0000004182c */
[C---:B--2---:R-:W-:Y:S08]  /*e120*/  HMMA.16816.F32.BF16 R44, R12.reuse, R56, R52 ;  /* 0x000000380c2c723c */ /* 0x044ff00000041834 */
[C---:B------:R-:W-:Y:S01]  /*e130*/  HMMA.16816.F32.BF16 R40, R12.reuse, R84, R40 ;  /* 0x000000540c28723c */ /* 0x040fe20000041828 */
[----:B------:R-:W1:Y:S07]  /*e140*/  LDSM.16.M88.4 R84, [R186+0x3000] ;  /* 0x00300000ba54783b */ /* 0x000e6e0000000200 */
[----:B------:R-:W-:Y:S08]  /*e150*/  HMMA.16816.F32.BF16 R36, R12, R58, R32 ;  /* 0x0000003a0c24723c */ /* 0x000ff00000041820 */
[C---:B------:R-:W-:Y:S08]  /*e160*/  HMMA.16816.F32.BF16 R32, R8.reuse, R64, R28 ;  /* 0x000000400820723c */ /* 0x040ff0000004181c */
[C---:B------:R-:W-:Y:S01]  /*e170*/  HMMA.16816.F32.BF16 R28, R8.reuse, R66, R24 ;  /* 0x00000042081c723c */ /* 0x040fe20000041818 */
[----:B------:R-:W2:Y:S07]  /*e180*/  LDSM.16.M88.4 R64, [R186+0x3800] ;  /* 0x00380000ba40783b */ /* 0x000eae0000000200 */
[C---:B------:R-:W-:Y:S01]  /*e190*/  HMMA.16816.F32.BF16 R24, R8.reuse, R76, R20 ;  /* 0x0000004c0818723c */ /* 0x040fe20000041814 */
[----:B------:R-:W1:Y:S07]  /*e1a0*/  LDSM.16.M88.4 R20, [R189+0x4000] ;  /* 0x00400000bd14783b */ /* 0x000e6e0000000200 */
[C---:B------:R-:W-:Y:S01]  /*e1b0*/  HMMA.16816.F32.BF16 R16, R8.reuse, R78, R16 ;  /* 0x0000004e0810723c */ /* 0x040fe20000041810 */
[----:B------:R-:W1:Y:S07]  /*e1c0*/  LDSM.16.M88.4 R76, [R183+0x2800] ;  /* 0x00280000b74c783b */ /* 0x000e6e0000000200 */
[C---:B---3--:R-:W-:Y:S08]  /*e1d0*/  HMMA.16816.F32.BF16 R56, R8.reuse, R90, R48 ;  /* 0x0000005a0838723c */ /* 0x048ff00000041830 */
[C---:B------:R-:W-:Y:S08]  /*e1e0*/  HMMA.16816.F32.BF16 R48, R8.reuse, R60, R44 ;  /* 0x0000003c0830723c */ /* 0x040ff0000004182c */
[C---:B------:R-:W-:Y:S01]  /*e1f0*/  HMMA.16816.F32.BF16 R12, R8.reuse, R88, R40 ;  /* 0x00000058080c723c */ /* 0x040fe20000041828 */
[----:B------:R-:W-:Y:S04]  /*e200*/  LDSM.16.M88.4 R40, [R183+0x3000] ;  /* 0x00300000b728783b */ /* 0x000fe80000000200 */
[----:B------:R-:W-:Y:S03]  /*e210*/  LDSM.16.M88.4 R88, [R183+0x3800] ;  /* 0x00380000b758783b */ /* 0x000fe60000000200 */
[----:B------:R-:W-:Y:S01]  /*e220*/  HMMA.16816.F32.BF16 R44, R8, R62, R36 ;  /* 0x0000003e082c723c */ /* 0x000fe20000041824 */
[----:B------:R-:W-:Y:S07]  /*e230*/  LDSM.16.M88.4 R60, [R180+0x4000] ;  /* 0x00400000b43c783b */ /* 0x000fee0000000200 */
[C---:B----4-:R-:W-:Y:S08]  /*e240*/  HMMA.16816.F32.BF16 R36, R4.reuse, R72, R32 ;  /* 0x000000480424723c */ /* 0x050ff00000041820 */
[C---:B------:R-:W-:Y:S01]  /*e250*/  HMMA.16816.F32.BF16 R52, R4.reuse, R82, R16 ;  /* 0x000000520434723c */ /* 0x040fe20000041810 */
[----:B------:R-:W3:Y:S07]  /*e260*/  LDSM.16.M88.4 R16, [R187+0x8000] ;  /* 0x00800000bb10783b */ /* 0x000eee0000000200 */
[C---:B------:R-:W-:Y:S01]  /*e270*/  HMMA.16816.F32.BF16 R28, R4.reuse, R74, R28 ;  /* 0x0000004a041c723c */ /* 0x040fe2000004181c */
[----:B------:R-:W-:Y:S07]  /*e280*/  LDSM.16.M88.4 R72, [R180+0x5800] ;  /* 0x00580000b448783b */ /* 0x000fee0000000200 */
[C---:B------:R-:W-:Y:S08]  /*e290*/  HMMA.16816.F32.BF16 R32, R4.reuse, R80, R24 ;  /* 0x000000500420723c */ /* 0x040ff00000041818 */
[C---:B-1----:R-:W-:Y:S01]  /*e2a0*/  HMMA.16816.F32.BF16 R24, R4.reuse, R84, R12 ;  /* 0x000000540418723c */ /* 0x042fe2000004180c */
[----:B------:R-:W-:Y:S07]  /*e2b0*/  LDSM.16.M88.4 R12, [R188+0x8000] ;  /* 0x00800000bc0c783b */ /* 0x000fee0000000200 */
[C---:B------:R-:W-:Y:S01]  /*e2c0*/  HMMA.16816.F32.BF16 R8, R4.reuse, R86, R56 ;  /* 0x000000560408723c */ /* 0x040fe20000041838 */
[----:B------:R-:W-:Y:S07]  /*e2d0*/  LDSM.16.M88.4 R56, [R183+0x4000] ;  /* 0x00400000b738783b */ /* 0x000fee0000000200 */
[C---:B--2---:R-:W-:Y:S08]  /*e2e0*/  HMMA.16816.F32.BF16 R48, R4.reuse, R64, R48 ;  /* 0x000000400430723c */ /* 0x044ff00000041830 */
[----:B------:R-:W-:Y:S01]  /*e2f0*/  HMMA.16816.F32.BF16 R96, R4, R66, R44 ;  /* 0x000000420460723c */ /* 0x000fe2000004182c */
[----:B------:R-:W-:Y:S04]  /*e300*/  LDSM.16.M88.4 R64, [R194] ;  /* 0x00000000c240783b */ /* 0x000fe80000000200 */
[----:B------:R-:W-:Y:S03]  /*e310*/  LDSM.16.M88.4 R44, [R180+0x5000] ;  /* 0x00500000b42c783b */ /* 0x000fe60000000200 */
[C---:B------:R-:W-:Y:S01]  /*e320*/  HMMA.16816.F32.BF16 R4, R20.reuse, R68, R36 ;  /* 0x000000441404723c */ /* 0x040fe20000041824 */
[----:B------:R-:W1:Y:S07]  /*e330*/  LDSM.16.M88.4 R36, [R195] ;  /* 0x00000000c324783b */ /* 0x000e6e0000000200 */
[C---:B------:R-:W-:Y:S08]  /*e340*/  HMMA.16816.F32.BF16 R28, R20.reuse, R70, R28 ;  /* 0x00000046141c723c */ /* 0x040ff0000004181c */
[----:B------:R-:W-:Y:S01]  /*e350*/  HMMA.16816.F32.BF16 R68, R20, R78, R52 ;  /* 0x0000004e1444723c */ /* 0x000fe20000041834 */
[----:B------:R-:W2:Y:S07]  /*e360*/  LDSM.16.M88.4 R52, [R180+0x4800] ;  /* 0x00480000b434783b */ /* 0x000eae0000000200 */
[----:B---3--:R-:W-:Y:S08]  /*e370*/  HMMA.16816.F32.BF16 R4, R16, R60, R4 ;  /* 0x0000003c1004723c */ /* 0x008ff00000041804 */
[C---:B------:R-:W-:Y:S01]  /*e380*/  HMMA.16816.F32.BF16 R80, R20.reuse, R42, R8 ;  /* 0x0000002a1450723c */ /* 0x040fe20000041808 */
[----:B------:R-:W-:Y:S07]  /*e390*/  LDSM.16.M88.4 R8, [R190+0x8000] ;  /* 0x00800000be08783b */ /* 0x000fee0000000200 */
[----:B------:R-:W-:Y:S01]  /*e3a0*/  HMMA.16816.F32.BF16 R92, R20, R88, R48 ;  /* 0x00000058145c723c */ /* 0x000fe20000041830 */
[----:B------:R-:W3:Y:S07]  /*e3b0*/  LDSM.16.M88.4 R48, [R186+0x4000] ;  /* 0x00400000ba30783b */ /* 0x000eee0000000200 */
[----:B------:R-:W-:Y:S01]  /*e3c0*/  HMMA.16816.F32.BF16 R28, R16, R62, R28 ;  /* 0x0000003e101c723c */ /* 0x000fe2000004181c */
[----:B------:R-:W-:Y:S07]  /*e3d0*/  LDSM.16.M88.4 R60, [R186+0x4800] ;  /* 0x00480000ba3c783b */ /* 0x000fee0000000200 */
[C---:B------:R-:W-:Y:S08]  /*e3e0*/  HMMA.16816.F32.BF16 R32, R20.reuse, R76, R32 ;  /* 0x0000004c1420723c */ /* 0x040ff00000041820 */
        /* <DEDUP_REMOVED lines=18> */
[----:B------:R-:W-:-:S07]  /*e510*/  FMUL.FTZ R0, R48, c[0x0][0x320] ;  /* 0x0000c80030007a20 */ /* 0x000fce0000410000 */
[----:B------:R-:W-:Y:S01]  /*e520*/  HMMA.16816.F32.BF16 R44, R16, R46, R80 ;  /* 0x0000002e102c723c */ /* 0x000fe20000041850 */
[----:B------:R4:W1:Y:S07]  /*e530*/  MUFU.TANH R82, R0 ;  /* 0x0000000000527308 */ /* 0x00086e0000002400 */
        /* <DEDUP_REMOVED lines=88> */
[----:B-1234-:R-:W-:Y:S01]  /*eac0*/  IADD3 R0, R126, -0x2, RZ ;  /* 0xfffffffe7e007810 */ /* 0x01efe20007ffe0ff */
[----:B------:R-:W-:Y:S01]  /*ead0*/  IMAD.MOV.U32 R6, RZ, RZ, c[0x0][0x1e4] ;  /* 0x00007900ff067624 */ /* 0x000fe200078e00ff */
[----:B------:R-:W-:Y:S02]  /*eae0*/  LOP3.LUT P4, RZ, R104, 0x2, RZ, 0xc0, !PT ;  /* 0x0000000268ff7812 */ /* 0x000fe4000788c0ff */
        /* <DEDUP_REMOVED lines=21> */
.L_x_238:
[----:B--234-:R-:W-:Y:S05]  /*ec40*/  BSYNC B0 ;  /* 0x0000000000007941 */ /* 0x01cfea0003800000 */
.L_x_237:
[----:B-1----:R-:W1:Y:S04]  /*ec50*/  S2R R0, SR_TID.X ;  /* 0x0000000000007919 */ /* 0x002e680000002100 */
[----:B------:R-:W-:Y:S04]  /*ec60*/  LDSM.16.MT88.4 R36, [R182+0x2000] ;  /* 0x00200000b624783b */ /* 0x000fe80000004200 */
[----:B------:R-:W-:Y:S04]  /*ec70*/  LDSM.16.MT88.4 R32, [R185+0x2000] ;  /* 0x00200000b920783b */ /* 0x000fe80000004200 */
[----:B------:R-:W0:Y:S01]  /*ec80*/  LDGDEPBAR ;  /* 0x00000000000079af */ /* 0x000e220000000000 */
[----:B-1----:R-:W-:-:S04]  /*ec90*/  SHF.R.S32.HI R2, RZ, 0x1f, R0 ;  /* 0x0000001fff027819 */ /* 0x002fc80000011400 */
[----:B------:R-:W-:-:S04]  /*eca0*/  LEA.HI R2, R2, R0, RZ, 0x5 ;  /* 0x0000000002027211 */ /* 0x000fc800078f28ff */
[----:B------:R-:W-:-:S05]  /*ecb0*/  LOP3.LUT R2, R2, 0xffffffe0, RZ, 0xc0, !PT ;  /* 0xffffffe002027812 */ /* 0x000fca00078ec0ff */
[----:B------:R-:W-:-:S05]  /*ecc0*/  IMAD.IADD R2, R0, 0x1, -R2 ;  /* 0x0000000100027824 */ /* 0x000fca00078e0a02 */
[----:B------:R-:W-:-:S04]  /*ecd0*/  SHF.R.S32.HI R0, RZ, 0x1f, R2 ;  /* 0x0000001fff007819 */ /* 0x000fc80000011402 */
[----:B------:R-:W-:-:S04]  /*ece0*/  LEA.HI R0, R0, R2, RZ, 0x2 ;  /* 0x0000000200007211 */ /* 0x000fc800078f10ff */
[----:B------:R-:W-:-:S05]  /*ecf0*/  LOP3.LUT R0, R0, 0x7ffffffc, RZ, 0xc0, !PT ;  /* 0x7ffffffc00007812 */ /* 0x000fca00078ec0ff */
[----:B------:R-:W-:-:S04]  /*ed00*/  IMAD.IADD R0, R2, 0x1, -R0 ;  /* 0x0000000102007824 */ /* 0x000fc800078e0a00 */
[----:B------:R-:W-:-:S04]  /*ed10*/  IMAD.SHL.U32 R0, R0, 0x2, RZ ;  /* 0x0000000200007824 */ /* 0x000fc800078e00ff */
[----:B------:R-:W-:-:S05]  /*ed20*/  IMAD.IADD R0, R103, 0x1, -R0 ;  /* 0x0000000167007824 */ /* 0x000fca00078e0a00 */
[C---:B------:R-:W-:Y:S02]  /*ed30*/  ISETP.GT.AND P4, PT, R0.reuse, RZ, PT ;  /* 0x000000ff0000720c */ /* 0x040fe40003f84270 */
[C---:B------:R-:W-:Y:S02]  /*ed40*/  ISETP.GT.AND P3, PT, R0.reuse, 0x1, PT ;  /* 0x000000010000780c */ /* 0x040fe40003f64270 */
[----:B------:R-:W-:Y:S02]  /*ed50*/  ISETP.GT.AND P2, PT, R0, 0x8, PT ;  /* 0x000000080000780c */ /* 0x000fe40003f44270 */
[----:B------:R-:W-:Y:S02]  /*ed60*/  FSEL R6, R82, -INF , P4 ;  /* 0xff80000052067808 */ /* 0x000fe40002000000 */
[----:B------:R-:W-:Y:S02]  /*ed70*/  FSEL R7, R81, -INF , P3 ;  /* 0xff80000051077808 */ /* 0x000fe40001800000 */
[----:B------:R-:W-:-:S02]  /*ed80*/  ISETP.GT.AND P1, PT, R0, 0x9, PT ;  /* 0x000000090000780c */ /* 0x000fc40003f24270 */
[----:B------:R-:W-:Y:S02]  /*ed90*/  FSEL R9, R72, -INF , P2 ;  /* 0xff80000048097808 */ /* 0x000fe40001000000 */
[----:B------:R-:W-:Y:S02]  /*eda0*/  FMNMX.FTZ R2, R6, R7, !PT ;  /* 0x0000000706027209 */ /* 0x000fe40007810000 */
[C---:B------:R-:W-:Y:S02]  /*edb0*/  ISETP.GT.AND P0, PT, R0.reuse, 0x10, PT ;  /* 0x000000100000780c */ /* 0x040fe40003f04270 */
[----:B------:R-:W-:Y:S02]  /*edc0*/  FSEL R10, R69, -INF , P1 ;  /* 0xff800000450a7808 */ /* 0x000fe40000800000 */
[----:B------:R-:W-:Y:S02]  /*edd0*/  FMNMX.FTZ R2, R9, R2, !PT ;  /* 0x0000000209027209 */ /* 0x000fe40007810000 */
[----:B------:R-:W-:-:S02]  /*ede0*/  ISETP.GT.AND P6, PT, R0, 0x11, PT ;  /* 0x000000110000780c */ /* 0x000fc40003fc4270 */
[----:B------:R-:W-:Y:S02]  /*edf0*/  FSEL R45, R55, -INF , P0 ;  /* 0xff800000372d7808 */ /* 0x000fe40000000000 */
[----:B------:R-:W-:Y:S02]  /*ee00*/  FMNMX.FTZ R2, R10, R2, !PT ;  /* 0x000000020a027209 */ /* 0x000fe40007810000 */
[----:B------:R-:W-:Y:S02]  /*ee10*/  FSEL R13, R68, -INF , P2 ;  /* 0xff800000440d7808 */ /* 0x000fe40001000000 */
[----:B------:R-:W-:Y:S02]  /*ee20*/  FSEL R44, R54, -INF , P6 ;  /* 0xff800000362c7808 */ /* 0x000fe40003000000 */
[----:B------:R-:W-:Y:S02]  /*ee30*/  FMNMX.FTZ R2, R45, R2, !PT ;  /* 0x000000022d027209 */ /* 0x000fe40007810000 */
[----:B------:R-:W-:-:S02]  /*ee40*/  ISETP.GT.AND P2, PT, R0, 0x18, PT ;  /* 0x000000180000780c */ /* 0x000fc40003f44270 */
[----:B------:R-:W-:Y:S02]  /*ee50*/  FSEL R20, R56, -INF , P1 ;  /* 0xff80000038147808 */ /* 0x000fe40000800000 */
[----:B------:R-:W-:Y:S02]  /*ee60*/  FSEL R11, R80, -INF , P4 ;  /* 0xff800000500b7808 */ /* 0x000fe40002000000 */
[----:B------:R-:W-:Y:S02]  /*ee70*/  FSEL R12, R73, -INF , P3 ;  /* 0xff800000490c7808 */ /* 0x000fe40001800000 */
[----:B------:R-:W-:Y:S02]  /*ee80*/  ISETP.GT.AND P1, PT, R0, 0x19, PT ;  /* 0x000000190000780c */ /* 0x000fe40003f24270 */
[----:B------:R-:W-:Y:S02]  /*ee90*/  FSEL R47, R43, -INF , P2 ;  /* 0xff8000002b2f7808 */ /* 0x000fe40001000000 */
[----:B------:R-:W-:-:S02]  /*eea0*/  FMNMX.FTZ R2, R44, R2, !PT ;  /* 0x000000022c027209 */ /* 0x000fc40007810000 */
[----:B------:R-:W-:Y:S02]  /*eeb0*/  FSEL R48, R53, -INF , P0 ;  /* 0xff80000035307808 */ /* 0x000fe40000000000 */
[----:B------:R-:W-:Y:S02]  /*eec0*/  FSEL R46, R42, -INF , P1 ;  /* 0xff8000002a2e7808 */ /* 0x000fe40000800000 */
[----:B------:R-:W-:Y:S02]  /*eed0*/  ISETP.GT.AND P0, PT, R0, 0x20, PT ;  /* 0x000000200000780c */ /* 0x000fe40003f04270 */
[----:B------:R-:W-:Y:S02]  /*eee0*/  FMNMX.FTZ R3, R11, R12, !PT ;  /* 0x0000000c0b037209 */ /* 0x000fe40007810000 */
[----:B------:R-:W-:Y:S02]  /*eef0*/  FMNMX.FTZ R2, R47, R2, !PT ;  /* 0x000000022f027209 */ /* 0x000fe40007810000 */
[----:B------:R-:W-:-:S02]  /*ef00*/  FSEL R51, R52, -INF , P6 ;  /* 0xff80000034337808 */ /* 0x000fc40003000000 */
[----:B------:R-:W-:Y:S02]  /*ef10*/  FSEL R103, R29, -INF , P0 ;  /* 0xff8000001d677808 */ /* 0x000fe40000000000 */
[----:B------:R-:W-:Y:S02]  /*ef20*/  ISETP.GT.AND P6, PT, R0, 0x21, PT ;  /* 0x000000210000780c */ /* 0x000fe40003fc4270 */
[----:B------:R-:W-:Y:S02]  /*ef30*/  FMNMX.FTZ R3, R13, R3, !PT ;  /* 0x000000030d037209 */ /* 0x000fe40007810000 */
[----:B------:R-:W-:Y:S02]  /*ef40*/  FMNMX.FTZ R2, R46, R2, !PT ;  /* 0x000000022e027209 */ /* 0x000fe40007810000 */
[----:B------:R-:W-:Y:S02]  /*ef50*/  ISETP.GT.AND P5, PT, R0, 0x28, PT ;  /* 0x000000280000780c */ /* 0x000fe40003fa4270 */
[----:B------:R-:W-:-:S02]  /*ef60*/  FSEL R104, R28, -INF , P6 ;  /* 0xff8000001c687808 */ /* 0x000fc40003000000 */
[----:B------:R-:W-:Y:S02]  /*ef70*/  FMNMX.FTZ R3, R20, R3, !PT ;  /* 0x0000000314037209 */ /* 0x000fe40007810000 */
[----:B------:R-:W-:Y:S02]  /*ef80*/  FMNMX.FTZ R2, R103, R2, !PT ;  /* 0x0000000267027209 */ /* 0x000fe40007810000 */
[----:B------:R-:W-:Y:S02]  /*ef90*/  ISETP.GT.AND P4, PT, R0, 0x29, PT ;  /* 0x000000290000780c */ /* 0x000fe40003f84270 */
[----:B------:R-:W-:Y:S02]  /*efa0*/  FSEL R120, R25, -INF , P5 ;  /* 0xff80000019787808 */ /* 0x000fe40002800000 */
[----:B------:R-:W-:Y:S02]  /*efb0*/  FMNMX.FTZ R3, R48, R3, !PT ;  /* 0x0000000330037209 */ /* 0x000fe40007810000 */
[----:B------:R-:W-:-:S02]  /*efc0*/  FMNMX.FTZ R2, R104, R2, !PT ;  /* 0x0000000268027209 */ /* 0x000fc40007810000 */
[----:B------:R-:W-:Y:S02]  /*efd0*/  ISETP.GT.AND P3, PT, R0, 0x30, PT ;  /* 0x000000300000780c */ /* 0x000fe40003f64270 */
[----:B------:R-:W-:Y:S02]  /*efe0*/  FSEL R49, R41, -INF , P2 ;  /* 0xff80000029317808 */ /* 0x000fe40001000000 */
[----:B------:R-:W-:Y:S02]  /*eff0*/  FSEL R121, R24, -INF , P4 ;  /* 0xff80000018797808 */ /* 0x000fe40002000000 */
[----:B------:R-:W-:Y:S02]  /*f000*/  FMNMX.FTZ R3, R51, R3, !PT ;  /* 0x0000000333037209 */ /* 0x000fe40007810000 */
[----:B------:R-:W-:Y:S02]  /*f010*/  FMNMX.FTZ R2, R120, R2, !PT ;  /* 0x0000000278027209 */ /* 0x000fe40007810000 */
[----:B------:R-:W-:-:S02]  /*f020*/  ISETP.GT.AND P2, PT, R0, 0x31, PT ;  /* 0x000000310000780c */ /* 0x000fc40003f44270 */
[----:B------:R-:W-:Y:S02]  /*f030*/  FSEL R50, R40, -INF , P1 ;  /* 0xff80000028327808 */ /* 0x000fe40000800000 */
[----:B------:R-:W-:Y:S01]  /*f040*/  FSEL R236, R17, -INF , P3 ;  /* 0xff80000011ec7808 */ /* 0x000fe20001800000 */
[----:B------:R-:W-:Y:S01]  /*f050*/  LDSM.16.MT88.4 R40, [R184+0x2000] ;  /* 0x00200000b828783b */ /* 0x000fe20000004200 */
[----:B------:R-:W-:Y:S02]  /*f060*/  FMNMX.FTZ R3, R49, R3, !PT ;  /* 0x0000000331037209 */ /* 0x000fe40007810000 */
[----:B------:R-:W-:Y:S02]  /*f070*/  FMNMX.FTZ R2, R121, R2, !PT ;  /* 0x0000000279027209 */ /* 0x000fe40007810000 */
[----:B------:R-:W-:Y:S02]  /*f080*/  FSEL R123, R30, -INF , P0 ;  /* 0xff8000001e7b7808 */ /* 0x000fe40000000000 */
[----:B------:R-:W-:-:S02]  /*f090*/  ISETP.GT.AND P1, PT, R0, 0x38, PT ;  /* 0x000000380000780c */ /* 0x000fc40003f24270 */
[----:B------:R-:W-:Y:S02]  /*f0a0*/  ISETP.GT.AND P0, PT, R0, 0x39, PT ;  /* 0x000000390000780c */ /* 0x000fe40003f04270 */
[----:B------:R-:W-:Y:S02]  /*f0b0*/  FSEL R237, R16, -INF , P2 ;  /* 0xff80000010ed7808 */ /* 0x000fe40001000000 */
[----:B------:R-:W-:Y:S02]  /*f0c0*/  FMNMX.FTZ R3, R50, R3, !PT ;  /* 0x0000000332037209 */ /* 0x000fe40007810000 */
[----:B------:R-:W-:Y:S02]  /*f0d0*/  FMNMX.FTZ R0, R236, R2, !PT ;  /* 0x00000002ec007209 */ /* 0x000fe40007810000 */
[----:B------:R-:W-:Y:S02]  /*f0e0*/  FSEL R124, R27, -INF , P6 ;  /* 0xff8000001b7c7808 */ /* 0x000fe40003000000 */
[----:B------:R-:W-:-:S02]  /*f0f0*/  FSEL R238, R14, -INF , P1 ;  /* 0xff8000000eee7808 */ /* 0x000fc40000800000 */
[----:B------:R-:W-:Y:S02]  /*f100*/  FMNMX.FTZ R2, R123, R3, !PT ;  /* 0x000000037b027209 */ /* 0x000fe40007810000 */
[----:B------:R-:W-:Y:S02]  /*f110*/  FMNMX.FTZ R0, R237, R0, !PT ;  /* 0x00000000ed007209 */ /* 0x000fe40007810000 */
[----:B------:R-:W-:Y:S02]  /*f120*/  FSEL R122, R26, -INF , P5 ;  /* 0xff8000001a7a7808 */ /* 0x000fe40002800000 */
[----:B------:R-:W-:Y:S01]  /*f130*/  FSEL R239, R8, -INF , P0 ;  /* 0xff80000008ef7808 */ /* 0x000fe20000000000 */
[----:B------:R-:W-:Y:S01]  /*f140*/  LDSM.16.MT88.4 R24, [R181] ;  /* 0x00000000b518783b */ /* 0x000fe20000004200 */
[----:B------:R-:W-:Y:S02]  /*f150*/  FMNMX.FTZ R2, R124, R2, !PT ;  /* 0x000000027c027209 */ /* 0x000fe40007810000 */
[----:B------:R-:W-:-:S02]  /*f160*/  FMNMX.FTZ R0, R238, R0, !PT ;  /* 0x00000000ee007209 */ /* 0x000fc40007810000 */
[----:B------:R-:W-:Y:S02]  /*f170*/  FSEL R125, R22, -INF , P4 ;  /* 0xff800000167d7808 */ /* 0x000fe40002000000 */
[----:B------:R-:W-:Y:S02]  /*f180*/  FMNMX.FTZ R2, R122, R2, !PT ;  /* 0x000000027a027209 */ /* 0x000fe40007810000 */
[----:B------:R-:W-:Y:S02]  /*f190*/  FMNMX.FTZ R0, R239, R0, !PT ;  /* 0x00000000ef007209 */ /* 0x000fe40007810000 */
[----:B------:R-:W-:Y:S02]  /*f1a0*/  FSEL R240, R21, -INF , P3 ;  /* 0xff80000015f07808 */ /* 0x000fe40001800000 */
[----:B------:R-:W-:Y:S01]  /*f1b0*/  FMNMX.FTZ R2, R125, R2, !PT ;  /* 0x000000027d027209 */ /* 0x000fe20007810000 */
[----:B------:R-:W1:Y:S01]  /*f1c0*/  SHFL.BFLY PT, R4, R0, 0x2, 0x1f ;  /* 0x0c401f0000047f89 */ /* 0x000e6200000e0000 */
[----:B------:R-:W-:-:S02]  /*f1d0*/  FSEL R241, R19, -INF , P2 ;  /* 0xff80000013f17808 */ /* 0x000fc40001000000 */
[----:B------:R-:W-:Y:S02]  /*f1e0*/  FMNMX.FTZ R2, R240, R2, !PT ;  /* 0x00000002f0027209 */ /* 0x000fe40007810000 */
[----:B------:R-:W-:Y:S02]  /*f1f0*/  FSEL R242, R18, -INF , P1 ;  /* 0xff80000012f27808 */ /* 0x000fe40000800000 */
[----:B------:R-:W-:Y:S01]  /*f200*/  FMNMX.FTZ R2, R241, R2, !PT ;  /* 0x00000002f1027209 */ /* 0x000fe20007810000 */
[----:B------:R-:W-:Y:S01]  /*f210*/  LDSM.16.MT88.4 R16, [R182] ;  /* 0x00000000b610783b */ /* 0x000fe20000004200 */
[----:B------:R-:W-:Y:S02]  /*f220*/  FSEL R243, R15, -INF , P0 ;  /* 0xff8000000ff37808 */ /* 0x000fe40000000000 */
[----:B------:R-:W-:-:S04]  /*f230*/  FMNMX.FTZ R2, R242, R2, !PT ;  /* 0x00000002f2027209 */ /* 0x000fc80007810000 */
        /* <DEDUP_REMOVED lines=11> */
[----:B------:R1:W3:Y:S01]  /*f2f0*/  MUFU.EX2 R23, R0 ;  /* 0x0000000000177308 */ /* 0x0002e20000000800 */
[----:B--2---:R-:W-:Y:S01]  /*f300*/  FMNMX.FTZ R8, R3, R5, !PT ;  /* 0x0000000503087209 */ /* 0x004fe20007810000 */
[----:B------:R-:W-:-:S03]  /*f310*/  FFMA.FTZ R3, R9, c[0x0][0x2d0], -R2 ;  /* 0x0000b40009037a23 */ /* 0x000fc60000010802 */
[----:B------:R-:W-:-:S03]  /*f320*/  FSETP.NEU.FTZ.AND P0, PT, R8, -INF , PT ;  /* 0xff8000000800780b */ /* 0x000fc60003f1d000 */
[----:B------:R2:W-:Y:S01]  /*f330*/  MUFU.EX2 R219, R3 ;  /* 0x0000000300db7308 */ /* 0x0005e20000000800 */
[----:B-1----:R-:W-:-:S07]  /*f340*/  FFMA.FTZ R0, R7, c[0x0][0x2d0], -R2 ;  /* 0x0000b40007007a23 */ /* 0x002fce0000010802 */
[----:B------:R1:W4:Y:S01]  /*f350*/  MUFU.EX2 R31, R0 ;  /* 0x00000000001f7308 */ /* 0x0003220000000800 */
[----:B--2---:R-:W-:Y:S02]  /*f360*/  FFMA.FTZ R3, R10, c[0x0][0x2d0], -R2 ;  /* 0x0000b4000a037a23 */ /* 0x004fe40000010802 */
[----:B---3--:R-:W-:-:S05]  /*f370*/  IMAD.MOV.U32 R10, RZ, RZ, R23 ;  /* 0x000000ffff0a7224 */ /* 0x008fca00078e0017 */
[----:B------:R-:W2:Y:S01]  /*f380*/  MUFU.EX2 R217, R3 ;  /* 0x0000000300d97308 */ /* 0x000ea20000000800 */
[----:B-1----:R-:W-:Y:S02]  /*f390*/  FMUL.FTZ R0, R8, c[0x0][0x2d0] ;  /* 0x0000b40008007a20 */ /* 0x002fe40000410000 */
[----:B----4-:R-:W-:Y:S02]  /*f3a0*/  IMAD.MOV.U32 R9, RZ, RZ, R31 ;  /* 0x000000ffff097224 */ /* 0x010fe400078e001f */
[----:B------:R-:W-:Y:S01]  /*f3b0*/  LDSM.16.MT88.4 R28, [R181+0x2000] ;  /* 0x00200000b51c783b */ /* 0x000fe20000004200 */
[----:B------:R-:W-:Y:S02]  /*f3c0*/  FSEL R0, R0, RZ, P0 ;  /* 0x000000ff00007208 */ /* 0x000fe40000000000 */
[----:B------:R-:W-:Y:S02]  /*f3d0*/  F2FP.BF16.PACK_AB R4, R9, R10 ;  /* 0x0000000a0904723e */ /* 0x000fe400000010ff */
[----:B--2---:R-:W-:Y:S01]  /*f3e0*/  F2FP.BF16.PACK_AB R6, R217, R219 ;  /* 0x000000dbd906723e */ /* 0x004fe200000010ff */
[----:B------:R-:W-:-:S04]  /*f3f0*/  FFMA.FTZ R3, R11, c[0x0][0x2d0], -R0 ;  /* 0x0000b4000b037a23 */ /* 0x000fc80000010800 */
[----:B------:R1:W-:Y:S02]  /*f400*/  MUFU.EX2 R220, R3 ;  /* 0x0000000300dc7308 */ /* 0x0003e40000000800 */
[----:B-1----:R-:W-:-:S06]  /*f410*/  FFMA.FTZ R3, R12, c[0x0][0x2d0], -R0 ;  /* 0x0000b4000c037a23 */ /* 0x002fcc0000010800 */
[----:B------:R1:W2:Y:S02]  /*f420*/  MUFU.EX2 R11, R3 ;  /* 0x00000003000b7308 */ /* 0x0002a40000000800 */
[--C-:B-1----:R-:W-:Y:S01]  /*f430*/  FFMA.FTZ R3, R13, c[0x0][0x2d0], -R0.reuse ;  /* 0x0000b4000d037a23 */ /* 0x102fe20000010800 */
[----:B--2---:R-:W-:Y:S01]  /*f440*/  F2FP.BF16.PACK_AB R5, R11, R220 ;  /* 0x000000dc0b05723e */ /* 0x004fe200000010ff */
[----:B------:R-:W1:Y:S04]  /*f450*/  LDSM.16.MT88.4 R12, [R185] ;  /* 0x00000000b90c783b */ /* 0x000e680000004200 */
[----:B------:R2:W-:Y:S02]  /*f460*/  MUFU.EX2 R218, R3 ;  /* 0x0000000300da7308 */ /* 0x0005e40000000800 */
[----:B--2---:R-:W-:-:S02]  /*f470*/  FFMA.FTZ R3, R20, c[0x0][0x2d0], -R0 ;  /* 0x0000b40014037a23 */ /* 0x004fc40000010800 */
[----:B------:R-:W-:Y:S04]  /*f480*/  LDSM.16.MT88.4 R20, [R184] ;  /* 0x00000000b814783b */ /* 0x000fe80000004200 */
[----:B------:R-:W2:Y:S02]  /*f490*/  MUFU.EX2 R216, R3 ;  /* 0x0000000300d87308 */ /* 0x000ea40000000800 */
[----:B--2---:R-:W-:Y:S01]  /*f4a0*/  F2FP.BF16.PACK_AB R7, R216, R218 ;  /* 0x000000dad807723e */ /* 0x004fe200000010ff */
[----:B------:R-:W-:-:S05]  /*f4b0*/  FFMA.FTZ R3, R45, c[0x0][0x2d0], -R2 ;  /* 0x0000b4002d037a23 */ /* 0x000fca0000010802 */
[----:B------:R2:W-:Y:S01]  /*f4c0*/  MUFU.EX2 R215, R3 ;  /* 0x0000000300d77308 */ /* 0x0005e20000000800 */
[C---:B-1----:R-:W-:Y:S08]  /*f4d0*/  HMMA.16816.F32.BF16 R96, R4.reuse, R12, RZ ;  /* 0x0000000c0460723c */ /* 0x042ff000000418ff */
[----:B------:R-:W-:Y:S01]  /*f4e0*/  HMMA.16816.F32.BF16 R68, R4, R14, RZ ;  /* 0x0000000e0444723c */ /* 0x000fe200000418ff */
[----:B------:R-:W1:Y:S01]  /*f4f0*/  LDSM.16.MT88.4 R12, [R181+0x4000] ;  /* 0x00400000b50c783b */ /* 0x000e620000004200 */
[----:B--2---:R-:W-:-:S06]  /*f500*/  FFMA.FTZ R3, R44, c[0x0][0x2d0], -R2 ;  /* 0x0000b4002c037a23 */ /* 0x004fcc0000010802 */
[C---:B------:R-:W-:Y:S01]  /*f510*/  HMMA.16816.F32.BF16 R88, R4.reuse, R36, RZ ;  /* 0x000000240458723c */ /* 0x040fe200000418ff */
[----:B------:R2:W3:Y:S07]  /*f520*/  MUFU.EX2 R212, R3 ;  /* 0x0000000300d47308 */ /* 0x0004ee0000000800 */
[C---:B------:R-:W-:Y:S08]  /*f530*/  HMMA.16816.F32.BF16 R56, R4.reuse, R38, RZ ;  /* 0x000000260438723c */ /* 0x040ff000000418ff */
[----:B------:R-:W-:Y:S01]  /*f540*/  HMMA.16816.F32.BF16 R84, R4, R32, RZ ;  /* 0x000000200454723c */ /* 0x000fe200000418ff */
[----:B--2---:R-:W-:-:S04]  /*f550*/  FFMA.FTZ R3, R47, c[0x0][0x2d0], -R2 ;  /* 0x0000b4002f037a23 */ /* 0x004fc80000010802 */
[----:B------:R2:W-:Y:S03]  /*f560*/  MUFU.EX2 R252, R3 ;  /* 0x0000000300fc7308 */ /* 0x0005e60000000800 */
[C---:B------:R-:W-:Y:S01]  /*f570*/  HMMA.16816.F32.BF16 R36, R4.reuse, R34, RZ ;  /* 0x000000220424723c */ /* 0x040fe200000418ff */
[----:B------:R-:W4:Y:S07]  /*f580*/  LDSM.16.MT88.4 R32, [R184+0x4000] ;  /* 0x00400000b820783b */ /* 0x000f2e0000004200 */
[----:B------:R-:W-:Y:S01]  /*f590*/  HMMA.16816.F32.BF16 R112, R4, R24, RZ ;  /* 0x000000180470723c */ /* 0x000fe200000418ff */
[----:B--2---:R-:W-:-:S07]  /*f5a0*/  FFMA.FTZ R3, R46, c[0x0][0x2d0], -R2 ;  /* 0x0000b4002e037a23 */ /* 0x004fce0000010802 */
[C---:B------:R-:W-:Y:S01]  /*f5b0*/  HMMA.16816.F32.BF16 R76, R4.reuse, R26, RZ ;  /* 0x0000001a044c723c */ /* 0x040fe200000418ff */
[----:B------:R-:W-:Y:S01]  /*f5c0*/  LDSM.16.MT88.4 R24, [R185+0x4000] ;  /* 0x00400000b918783b */ /* 0x000fe20000004200 */
[----:B------:R2:W5:Y:S06]  /*f5d0*/  MUFU.EX2 R127, R3 ;  /* 0x00000003007f7308 */ /* 0x00056c0000000800 */
[C---:B------:R-:W-:Y:S08]  /*f5e0*/  HMMA.16816.F32.BF16 R108, R4.reuse, R16, RZ ;  /* 0x00000010046c723c */ /* 0x040ff000000418ff */
[----:B------:R-:W-:Y:S01]  /*f5f0*/  HMMA.16816.F32.BF16 R72, R4, R18, RZ ;  /* 0x000000120448723c */ /* 0x000fe200000418ff */
[----:B------:R-:W3:Y:S01]  /*f600*/  LDSM.16.MT88.4 R16, [R182+0x4000] ;  /* 0x00400000b610783b */ /* 0x000ee20000004200 */
[----:B--2---:R-:W-:-:S04]  /*f610*/  FFMA.FTZ R3, R48, c[0x0][0x2d0], -R0 ;  /* 0x0000b40030037a23 */ /* 0x004fc80000010800 */
[----:B------:R2:W-:Y:S02]  /*f620*/  MUFU.EX2 R249, R3 ;  /* 0x0000000300f97308 */ /* 0x0005e40000000800 */
[C---:B-1----:R-:W-:Y:S08]  /*f630*/  HMMA.16816.F32.BF16 R116, R4.reuse, R12, RZ ;  /* 0x0000000c0474723c */ /* 0x042ff000000418ff */
[----:B------:R-:W-:Y:S01]  /*f640*/  HMMA.16816.F32.BF16 R44, R4, R14, RZ ;  /* 0x0000000e042c723c */ /* 0x000fe200000418ff */
[----:B------:R-:W1:Y:S01]  /*f650*/  LDSM.16.MT88.4 R12, [R182+0x800] ;  /* 0x00080000b60c783b */ /* 0x000e620000004200 */
[----:B--2---:R-:W-:-:S06]  /*f660*/  FFMA.FTZ R3, R51, c[0x0][0x2d0], -R0 ;  /* 0x0000b40033037a23 */ /* 0x004fcc0000010800 */
[C---:B------:R-:W-:Y:S01]  /*f670*/  HMMA.16816.F32.BF16 R52, R4.reuse, R20, RZ ;  /* 0x000000140434723c */ /* 0x040fe200000418ff */
[----:B------:R2:W1:Y:S07]  /*f680*/  MUFU.EX2 R251, R3 ;  /* 0x0000000300fb7308 */ /* 0x00046e0000000800 */
[C---:B------:R-:W-:Y:S01]  /*f690*/  HMMA.16816.F32.BF16 R64, R4.reuse, R22, RZ ;  /* 0x000000160440723c */ /* 0x040fe200000418ff */
[----:B------:R-:W1:Y:S07]  /*f6a0*/  LDSM.16.MT88.4 R20, [R181+0x800] ;  /* 0x00080000b514783b */ /* 0x000e6e0000004200 */
[----:B------:R-:W-:Y:S01]  /*f6b0*/  HMMA.16816.F32.BF16 R80, R4, R40, RZ ;  /* 0x000000280450723c */ /* 0x000fe200000418ff */
[----:B--2---:R-:W-:-:S04]  /*f6c0*/  FFMA.FTZ R3, R49, c[0x0][0x2d0], -R0 ;  /* 0x0000b40031037a23 */ /* 0x004fc80000010800 */
[----:B------:R2:W-:Y:S03]  /*f6d0*/  MUFU.EX2 R248, R3 ;  /* 0x0000000300f87308 */ /* 0x0005e60000000800 */
[C---:B----4-:R-:W-:Y:S08]  /*f6e0*/  HMMA.16816.F32.BF16 R148, R4.reuse, R32, RZ ;  /* 0x000000200494723c */ /* 0x050ff000000418ff */
[----:B------:R-:W-:Y:S01]  /*f6f0*/  HMMA.16816.F32.BF16 R92, R4, R28, RZ ;  /* 0x0000001c045c723c */ /* 0x000fe200000418ff */
[----:B--2---:R-:W-:-:S07]  /*f700*/  FFMA.FTZ R3, R50, c[0x0][0x2d0], -R0 ;  /* 0x0000b40032037a23 */ /* 0x004fce0000010800 */
[C---:B------:R-:W-:Y:S01]  /*f710*/  HMMA.16816.F32.BF16 R60, R4.reuse, R30, RZ ;  /* 0x0000001e043c723c */ /* 0x040fe200000418ff */
[----:B------:R-:W-:Y:S01]  /*f720*/  LDSM.16.MT88.4 R28, [R184+0x800] ;  /* 0x00080000b81c783b */ /* 0x000fe20000004200 */
[----:B------:R2:W4:Y:S06]  /*f730*/  MUFU.EX2 R250, R3 ;  /* 0x0000000300fa7308 */ /* 0x00052c0000000800 */
[C---:B------:R-:W-:Y:S08]  /*f740*/  HMMA.16816.F32.BF16 R40, R4.reuse, R42, RZ ;  /* 0x0000002a0428723c */ /* 0x040ff000000418ff */
[----:B---3--:R-:W-:Y:S01]  /*f750*/  HMMA.16816.F32.BF16 R128, R4, R16, RZ ;  /* 0x000000100480723c */ /* 0x008fe200000418ff */
[----:B--2---:R-:W-:-:S04]  /*f760*/  FFMA.FTZ R3, R103, c[0x0][0x2d0], -R2 ;  /* 0x0000b40067037a23 */ /* 0x004fc80000010802 */
[----:B------:R2:W-:Y:S03]  /*f770*/  MUFU.EX2 R234, R3 ;  /* 0x0000000300ea7308 */ /* 0x0005e60000000800 */
[C---:B------:R-:W-:Y:S01]  /*f780*/  HMMA.16816.F32.BF16 R132, R4.reuse, R18, RZ ;  /* 0x000000120484723c */ /* 0x040fe200000418ff */
[----:B------:R-:W-:Y:S07]  /*f790*/  LDSM.16.MT88.4 R16, [R181+0x2800] ;  /* 0x00280000b510783b */ /* 0x000fee0000004200 */
[----:B------:R-:W-:Y:S01]  /*f7a0*/  HMMA.16816.F32.BF16 R136, R4, R24, RZ ;  /* 0x000000180488723c */ /* 0x000fe200000418ff */
[----:B--2---:R-:W-:-:S07]  /*f7b0*/  FFMA.FTZ R3, R104, c[0x0][0x2d0], -R2 ;  /* 0x0000b40068037a23 */ /* 0x004fce0000010802 */
[C---:B------:R-:W-:Y:S01]  /*f7c0*/  HMMA.16816.F32.BF16 R144, R4.reuse, R26, RZ ;  /* 0x0000001a0490723c */ /* 0x040fe200000418ff */
[----:B------:R-:W2:Y:S01]  /*f7d0*/  LDSM.16.MT88.4 R24, [R185+0x800] ;  /* 0x00080000b918783b */ /* 0x000ea20000004200 */
[----:B------:R3:W1:Y:S06]  /*f7e0*/  MUFU.EX2 R222, R3 ;  /* 0x0000000300de7308 */ /* 0x00066c0000000800 */
[----:B------:R-:W-:Y:S07]  /*f7f0*/  HMMA.16816.F32.BF16 R32, R4, R34, RZ ;  /* 0x000000220420723c */ /* 0x000fee00000418ff */
[----:B------:R-:W-:-:S02]  /*f800*/  F2FP.BF16.PACK_AB R4, R212, R215 ;  /* 0x000000d7d404723e */ /* 0x000fc400000010ff */
[----:B-----5:R-:W-:Y:S01]  /*f810*/  F2FP.BF16.PACK_AB R6, R127, R252 ;  /* 0x000000fc7f06723e */ /* 0x020fe200000010ff */
[----:B---3--:R-:W-:Y:S01]  /*f820*/  FFMA.FTZ R3, R120, c[0x0][0x2d0], -R2 ;  /* 0x0000b40078037a23 */ /* 0x008fe20000010802 */
[----:B-1----:R-:W-:Y:S01]  /*f830*/  F2FP.BF16.PACK_AB R5, R251, R249 ;  /* 0x000000f9fb05723e */ /* 0x002fe200000010ff */
[----:B------:R-:W-:Y:S01]  /*f840*/  IMAD.MOV.U32 R120, RZ, RZ, R220 ;  /* 0x000000ffff787224 */ /* 0x000fe200078e00dc */
[----:B----4-:R-:W-:Y:S01]  /*f850*/  F2FP.BF16.PACK_AB R7, R250, R248 ;  /* 0x000000f8fa07723e */ /* 0x010fe200000010ff */
[----:B------:R1:W-:Y:S06]  /*f860*/  MUFU.EX2 R221, R3 ;  /* 0x0000000300dd7308 */ /* 0x0003ec0000000800 */
[C---:B------:R-:W-:Y:S08]  /*f870*/  HMMA.16816.F32.BF16 R176, R4.reuse, R12, R108 ;  /* 0x0000000c04b0723c */ /* 0x040ff0000004186c */
[----:B------:R-:W-:Y:S01]  /*f880*/  HMMA.16816.F32.BF16 R156, R4, R14, R72 ;  /* 0x0000000e049c723c */ /* 0x000fe20000041848 */
[----:B------:R-:W3:Y:S01]  /*f890*/  LDSM.16.MT88.4 R12, [R182+0x2800] ;  /* 0x00280000b60c783b */ /* 0x000ee20000004200 */
[----:B-1----:R-:W-:-:S02]  /*f8a0*/  FFMA.FTZ R3, R121, c[0x0][0x2d0], -R2 ;  /* 0x0000b40079037a23 */ /* 0x002fc40000010802 */
[----:B------:R-:W-:Y:S02]  /*f8b0*/  IMAD.MOV.U32 R121, RZ, RZ, R215 ;  /* 0x000000ffff797224 */ /* 0x000fe400078e00d7 */
[----:B------:R1:W4:Y:S02]  /*f8c0*/  MUFU.EX2 R220, R3 ;  /* 0x0000000300dc7308 */ /* 0x0003240000000800 */
[C---:B------:R-:W-:Y:S08]  /*f8d0*/  HMMA.16816.F32.BF16 R208, R4.reuse, R20, R112 ;  /* 0x0000001404d0723c */ /* 0x040ff00000041870 */
[----:B------:R-:W-:Y:S01]  /*f8e0*/  HMMA.16816.F32.BF16 R160, R4, R22, R76 ;  /* 0x0000001604a0723c */ /* 0x000fe2000004184c */
[----:B------:R-:W5:Y:S01]  /*f8f0*/  LDSM.16.MT88.4 R20, [R185+0x2800] ;  /* 0x00280000b914783b */ /* 0x000f620000004200 */
[----:B-1----:R-:W-:-:S06]  /*f900*/  FFMA.FTZ R3, R123, c[0x0][0x2d0], -R0 ;  /* 0x0000b4007b037a23 */ /* 0x002fcc0000010800 */
[C---:B--2---:R-:W-:Y:S01]  /*f910*/  HMMA.16816.F32.BF16 R172, R4.reuse, R24, R96 ;  /* 0x0000001804ac723c */ /* 0x044fe20000041860 */
[----:B------:R-:W-:Y:S01]  /*f920*/  IMAD.MOV.U32 R123, RZ, RZ, R212 ;  /* 0x000000ffff7b7224 */ /* 0x000fe200078e00d4 */
[----:B------:R1:W-:Y:S06]  /*f930*/  MUFU.EX2 R215, R3 ;  /* 0x0000000300d77308 */ /* 0x0003ec0000000800 */
[C---:B------:R-:W-:Y:S01]  /*f940*/  HMMA.16816.F32.BF16 R152, R4.reuse, R26, R68 ;  /* 0x0000001a0498723c */ /* 0x040fe20000041844 */
[----:B------:R-:W2:Y:S07]  /*f950*/  LDSM.16.MT88.4 R24, [R184+0x2800] ;  /* 0x00280000b818783b */ /* 0x000eae0000004200 */
[----:B------:R-:W-:Y:S01]  /*f960*/  HMMA.16816.F32.BF16 R164, R4, R16, R92 ;  /* 0x0000001004a4723c */ /* 0x000fe2000004185c */
[----:B-1----:R-:W-:-:S04]  /*f970*/  FFMA.FTZ R3, R124, c[0x0][0x2d0], -R0 ;  /* 0x0000b4007c037a23 */ /* 0x002fc80000010800 */
[----:B------:R1:W1:Y:S03]  /*f980*/  MUFU.EX2 R212, R3 ;  /* 0x0000000300d47308 */ /* 0x0002660000000800 */
[C---:B------:R-:W-:Y:S01]  /*f990*/  HMMA.16816.F32.BF16 R112, R4.reuse, R18, R60 ;  /* 0x000000120470723c */ /* 0x040fe2000004183c */
[----:B------:R-:W2:Y:S07]  /*f9a0*/  LDSM.16.MT88.4 R16, [R181+0x4800] ;  /* 0x00480000b510783b */ /* 0x000eae0000004200 */
[----:B---3--:R-:W-:Y:S01]  /*f9b0*/  HMMA.16816.F32.BF16 R108, R4, R12, R88 ;  /* 0x0000000c046c723c */ /* 0x008fe20000041858 */
[----:B-1----:R-:W-:-:S07]  /*f9c0*/  FFMA.FTZ R3, R122, c[0x0][0x2d0], -R0 ;  /* 0x0000b4007a037a23 */ /* 0x002fce0000010800 */
[C---:B------:R-:W-:Y:S01]  /*f9d0*/  HMMA.16816.F32.BF16 R96, R4.reuse, R14, R56 ;  /* 0x0000000e0460723c */ /* 0x040fe20000041838 */
[----:B------:R-:W1:Y:S01]  /*f9e0*/  LDSM.16.MT88.4 R12, [R182+0x4800] ;  /* 0x00480000b60c783b */ /* 0x000e620000004200 */
[----:B------:R3:W-:Y:S06]  /*f9f0*/  MUFU.EX2 R104, R3 ;  /* 0x0000000300687308 */ /* 0x0007ec0000000800 */
[C---:B-----5:R-:W-:Y:S08]  /*fa00*/  HMMA.16816.F32.BF16 R92, R4.reuse, R20, R84 ;  /* 0x00000014045c723c */ /* 0x060ff00000041854 */
[----:B------:R-:W-:Y:S01]  /*fa10*/  HMMA.16816.F32.BF16 R60, R4, R22, R36 ;  /* 0x00000016043c723c */ /* 0x000fe20000041824 */
[----:B------:R-:W5:Y:S01]  /*fa20*/  LDSM.16.MT88.4 R20, [R185+0x4800] ;  /* 0x00480000b914783b */ /* 0x000f620000004200 */
[----:B---3--:R-:W-:-:S04]  /*fa30*/  FFMA.FTZ R3, R125, c[0x0][0x2d0], -R0 ;  /* 0x0000b4007d037a23 */ /* 0x008fc80000010800 */
[----:B------:R3:W1:Y:S02]  /*fa40*/  MUFU.EX2 R103, R3 ;  /* 0x0000000300677308 */ /* 0x0006640000000800 */
[C---:B------:R-:W-:Y:S08]  /*fa50*/  HMMA.16816.F32.BF16 R168, R4.reuse, R28, R52 ;  /* 0x0000001c04a8723c */ /* 0x040ff00000041834 */
[----:B------:R-:W-:Y:S01]  /*fa60*/  HMMA.16816.F32.BF16 R204, R4, R30, R64 ;  /* 0x0000001e04cc723c */ /* 0x000fe20000041840 */
[----:B------:R-:W4:Y:S01]  /*fa70*/  LDSM.16.MT88.4 R28, [R184+0x4800] ;  /* 0x00480000b81c783b */ /* 0x000f220000004200 */
[----:B---3--:R-:W-:-:S06]  /*fa80*/  FFMA.FTZ R3, R236, c[0x0][0x2d0], -R2 ;  /* 0x0000b400ec037a23 */ /* 0x008fcc0000010802 */
[----:B--2---:R-:W-:Y:S01]  /*fa90*/  HMMA.16816.F32.BF16 R56, R4, R26, R40 ;  /* 0x0000001a0438723c */ /* 0x004fe20000041828 */
[----:B------:R-:W-:-:S07]  /*faa0*/  IMAD.MOV.U32 R236, RZ, RZ, R121 ;  /* 0x000000ffffec7224 */ /* 0x000fce00078e0079 */
[C---:B------:R-:W-:Y:S08]  /*fab0*/  HMMA.16816.F32.BF16 R52, R4.reuse, R18, R44 ;  /* 0x000000120434723c */ /* 0x040ff0000004182c */
[C---:B-1----:R-:W-:Y:S07]  /*fac0*/  HMMA.16816.F32.BF16 R44, R4.reuse, R12, R128 ;  /* 0x0000000c042c723c */ /* 0x042fee0000041880 */
[----:B------:R-:W-:Y:S01]  /*fad0*/  IMAD.MOV.U32 R131, RZ, RZ, R219 ;  /* 0x000000ffff837224 */ /* 0x000fe200078e00db */
[----:B------:R-:W-:Y:S01]  /*fae0*/  HMMA.16816.F32.BF16 R40, R4, R14, R132 ;  /* 0x0000000e0428723c */ /* 0x000fe20000041884 */
[----:B------:R-:W1:Y:S01]  /*faf0*/  LDSM.16.MT88.4 R12, [R181+0x1000] ;  /* 0x00100000b50c783b */ /* 0x000e620000004200 */
[----:B------:R-:W-:-:S02]  /*fb00*/  IMAD.MOV.U32 R130, RZ, RZ, R218 ;  /* 0x000000ffff827224 */ /* 0x000fc400078e00da */
[----:B------:R-:W-:Y:S02]  /*fb10*/  IMAD.MOV.U32 R129, RZ, RZ, R217 ;  /* 0x000000ffff817224 */ /* 0x000fe400078e00d9 */
[----:B------:R-:W-:Y:S02]  /*fb20*/  IMAD.MOV.U32 R128, RZ, RZ, R216 ;  /* 0x000000ffff807224 */ /* 0x000fe400078e00d8 */
[C---:B-----5:R-:W-:Y:S07]  /*fb30*/  HMMA.16816.F32.BF16 R36, R4.reuse, R20, R136 ;  /* 0x000000140424723c */ /* 0x060fee0000041888 */
[----:B------:R-:W-:Y:S01]  /*fb40*/  IMAD.MOV.U32 R139, RZ, RZ, R127 ;  /* 0x000000ffff8b7224 */ /* 0x000fe200078e007f */
[----:B------:R-:W-:Y:S01]  /*fb50*/  HMMA.16816.F32.BF16 R64, R4, R22, R144 ;  /* 0x000000160440723c */ /* 0x000fe20000041890 */
[----:B------:R-:W2:Y:S01]  /*fb60*/  LDSM.16.MT88.4 R20, [R182+0x1000] ;  /* 0x00100000b614783b */ /* 0x000ea20000004200 */
[----:B------:R-:W-:-:S06]  /*fb70*/  IMAD.MOV.U32 R138, RZ, RZ, R126 ;  /* 0x000000ffff8a7224 */ /* 0x000fcc00078e007e */
[C---:B------:R-:W-:Y:S01]  /*fb80*/  HMMA.16816.F32.BF16 R48, R4.reuse, R24, R80 ;  /* 0x000000180430723c */ /* 0x040fe20000041850 */
[----:B------:R-:W3:Y:S07]  /*fb90*/  LDSM.16.MT88.4 R24, [R185+0x1000] ;  /* 0x00100000b918783b */ /* 0x000eee0000004200 */
[C---:B------:R-:W-:Y:S01]  /*fba0*/  HMMA.16816.F32.BF16 R68, R4.reuse, R16, R116 ;  /* 0x000000100444723c */ /* 0x040fe20000041874 */
[----:B------:R-:W-:Y:S07]  /*fbb0*/  LDSM.16.MT88.4 R16, [R181+0x3000] ;  /* 0x00300000b510783b */ /* 0x000fee0000004200 */
[C---:B----4-:R-:W-:Y:S08]  /*fbc0*/  HMMA.16816.F32.BF16 R76, R4.reuse, R28, R148 ;  /* 0x0000001c044c723c */ /* 0x050ff00000041894 */
[----:B------:R-:W-:Y:S01]  /*fbd0*/  HMMA.16816.F32.BF16 R72, R4, R30, R32 ;  /* 0x0000001e0448723c */ /* 0x000fe20000041820 */
[----:B------:R-:W-:Y:S04]  /*fbe0*/  LDSM.16.MT88.4 R28, [R184+0x3000] ;  /* 0x00300000b81c783b */ /* 0x000fe80000004200 */
[----:B------:R-:W4:Y:S02]  /*fbf0*/  LDSM.16.MT88.4 R32, [R184+0x1000] ;  /* 0x00100000b820783b */ /* 0x000f240000004200 */
        /* <DEDUP_REMOVED lines=10> */
[C---:B---3--:R-:W-:Y:S08]  /*fca0*/  HMMA.16816.F32.BF16 R124, R4.reuse, R24, R172 ;  /* 0x00000018047c723c */ /* 0x048ff000000418ac */
[C---:B------:R-:W-:Y:S01]  /*fcb0*/  HMMA.16816.F32.BF16 R88, R4.reuse, R26, R152 ;  /* 0x0000001a0458723c */ /* 0x040fe20000041898 */
[----:B------:R-:W3:Y:S07]  /*fcc0*/  LDSM.16.MT88.4 R24, [R181+0x5000] ;  /* 0x00500000b518783b */ /* 0x000eee0000004200 */
[C---:B----4-:R-:W-:Y:S08]  /*fcd0*/  HMMA.16816.F32.BF16 R132, R4.reuse, R32, R168 ;  /* 0x000000200484723c */ /* 0x050ff000000418a8 */
[C---:B-1----:R-:W-:Y:S08]  /*fce0*/  HMMA.16816.F32.BF16 R208, R4.reuse, R12, R108 ;  /* 0x0000000c04d0723c */ /* 0x042ff0000004186c */
[C---:B------:R-:W-:Y:S01]  /*fcf0*/  HMMA.16816.F32.BF16 R176, R4.reuse, R14, R96 ;  /* 0x0000000e04b0723c */ /* 0x040fe20000041860 */
[----:B------:R-:W1:Y:S07]  /*fd00*/  LDSM.16.MT88.4 R12, [R182+0x5000] ;  /* 0x00500000b60c783b */ /* 0x000e6e0000004200 */
[C---:B--2---:R-:W-:Y:S08]  /*fd10*/  HMMA.16816.F32.BF16 R172, R4.reuse, R22, R60 ;  /* 0x0000001604ac723c */ /* 0x044ff0000004183c */
[C---:B------:R-:W-:Y:S01]  /*fd20*/  HMMA.16816.F32.BF16 R60, R4.reuse, R28, R48 ;  /* 0x0000001c043c723c */ /* 0x040fe20000041830 */
[----:B------:R2:W-:Y:S01]  /*fd30*/  MUFU.EX2 R28, R3 ;  /* 0x00000003001c7308 */ /* 0x0005e20000000800 */
[----:B------:R-:W-:Y:S05]  /*fd40*/  LDSM.16.MT88.4 R48, [R182+0x3800] ;  /* 0x00380000b630783b */ /* 0x000fea0000004200 */
[----:B------:R-:W-:Y:S01]  /*fd50*/  IMAD.MOV.U32 R29, RZ, RZ, R138 ;  /* 0x000000ffff1d7224 */ /* 0x000fe200078e008a */
[C---:B---3--:R-:W-:Y:S08]  /*fd60*/  HMMA.16816.F32.BF16 R68, R4.reuse, R24, R68 ;  /* 0x000000180444723c */ /* 0x048ff00000041844 */
[----:B------:R-:W-:Y:S01]  /*fd70*/  HMMA.16816.F32.BF16 R168, R4, R16, R164 ;  /* 0x0000001004a8723c */ /* 0x000fe200000418a4 */
[----:B--2---:R-:W-:-:S02]  /*fd80*/  FFMA.FTZ R3, R237, c[0x0][0x2d0], -R2 ;  /* 0x0000b400ed037a23 */ /* 0x004fc40000010802 */
[----:B------:R-:W-:Y:S02]  /*fd90*/  IMAD.MOV.U32 R237, RZ, RZ, R128 ;  /* 0x000000ffffed7224 */ /* 0x000fe400078e0080 */
[----:B------:R2:W3:Y:S03]  /*fda0*/  MUFU.EX2 R25, R3 ;  /* 0x0000000300197308 */ /* 0x0004e60000000800 */
[C---:B------:R-:W-:Y:S01]  /*fdb0*/  HMMA.16816.F32.BF16 R164, R4.reuse, R20, R92 ;  /* 0x0000001404a4723c */ /* 0x040fe2000004185c */
[----:B------:R-:W4:Y:S07]  /*fdc0*/  LDSM.16.MT88.4 R20, [R184+0x5000] ;  /* 0x00500000b814783b */ /* 0x000f2e0000004200 */
[----:B------:R-:W-:Y:S01]  /*fdd0*/  HMMA.16816.F32.BF16 R32, R4, R34, R204 ;  /* 0x000000220420723c */ /* 0x000fe200000418cc */
[--C-:B--2---:R-:W-:Y:S01]  /*fde0*/  FFMA.FTZ R3, R238, c[0x0][0x2d0], -R2.reuse ;  /* 0x0000b400ee037a23 */ /* 0x104fe20000010802 */
[----:B---3--:R-:W-:Y:S01]  /*fdf0*/  F2FP.BF16.PACK_AB R96, R25, R28 ;  /* 0x0000001c1960723e */ /* 0x008fe200000010ff */
[----:B------:R-:W-:-:S05]  /*fe00*/  FFMA.FTZ R2, R239, c[0x0][0x2d0], -R2 ;  /* 0x0000b400ef027a23 */ /* 0x000fca0000010802 */
[----:B------:R-:W-:Y:S01]  /*fe10*/  HMMA.16816.F32.BF16 R92, R4, R26, R52 ;  /* 0x0000001a045c723c */ /* 0x000fe20000041834 */
[----:B------:R-:W-:Y:S01]  /*fe20*/  IMAD.MOV.U32 R238, RZ, RZ, R131 ;  /* 0x000000ffffee7224 */ /* 0x000fe200078e0083 */
[----:B------:R2:W-:Y:S01]  /*fe30*/  MUFU.EX2 R24, R3 ;  /* 0x0000000300187308 */ /* 0x0005e20000000800 */
[----:B------:R-:W-:-:S04]  /*fe40*/  IMAD.MOV.U32 R239, RZ, RZ, R11 ;  /* 0x000000ffffef7224 */ /* 0x000fc800078e000b */
[----:B------:R-:W-:Y:S01]  /*fe50*/  IMAD.MOV.U32 R27, RZ, RZ, R129 ;  /* 0x000000ffff1b7224 */ /* 0x000fe200078e0081 */
[C---:B------:R-:W-:Y:S01]  /*fe60*/  HMMA.16816.F32.BF16 R204, R4.reuse, R18, R112 ;  /* 0x0000001204cc723c */ /* 0x040fe20000041870 */
[----:B------:R-:W-:Y:S01]  /*fe70*/  IMAD.MOV.U32 R26, RZ, RZ, R130 ;  /* 0x000000ffff1a7224 */ /* 0x000fe200078e0082 */
[----:B------:R-:W3:Y:S04]  /*fe80*/  LDSM.16.MT88.4 R16, [R185+0x5000] ;  /* 0x00500000b910783b */ /* 0x000ee80000004200 */
[----:B------:R-:W5:Y:S02]  /*fe90*/  LDSM.16.MT88.4 R112, [R181+0x1800] ;  /* 0x00180000b570783b */ /* 0x000f640000004200 */
[----:B-1----:R-:W-:Y:S01]  /*fea0*/  HMMA.16816.F32.BF16 R148, R4, R12, R44 ;  /* 0x0000000c0494723c */ /* 0x002fe2000004182c */
[----:B------:R1:W1:Y:S01]  /*feb0*/  MUFU.EX2 R13, R2 ;  /* 0x00000002000d7308 */ /* 0x0002620000000800 */
[----:B------:R-:W5:Y:S01]  /*fec0*/  LDSM.16.MT88.4 R128, [R185+0x1800] ;  /* 0x00180000b980783b */ /* 0x000f620000004200 */
[----:B--2---:R-:W-:-:S05]  /*fed0*/  IMAD.MOV.U32 R3, RZ, RZ, R120 ;  /* 0x000000ffff037224 */ /* 0x004fca00078e0078 */
[C---:B------:R-:W-:Y:S01]  /*fee0*/  HMMA.16816.F32.BF16 R144, R4.reuse, R14, R40 ;  /* 0x0000000e0490723c */ /* 0x040fe20000041828 */
[----:B------:R-:W-:Y:S06]  /*fef0*/  LDSM.16.MT88.4 R40, [R181+0x3800] ;  /* 0x00380000b528783b */ /* 0x000fec0000004200 */
[----:B------:R-:W-:Y:S01]  /*ff00*/  IMAD.MOV.U32 R15, RZ, RZ, R10 ;  /* 0x000000ffff0f7224 */ /* 0x000fe200078e000a */
[C---:B------:R-:W-:Y:S01]  /*ff10*/  HMMA.16816.F32.BF16 R160, R4.reuse, R30, R56 ;  /* 0x0000001e04a0723c */ /* 0x040fe20000041838 */
[----:B-1----:R-:W-:Y:S01]  /*ff20*/  FFMA.FTZ R2, R240, c[0x0][0x2d0], -R0 ;  /* 0x0000b400f0027a23 */ /* 0x002fe20000010800 */
[----:B------:R-:W-:Y:S01]  /*ff30*/  F2FP.BF16.PACK_AB R98, R13, R24 ;  /* 0x000000180d62723e */ /* 0x000fe200000010ff */
[----:B------:R-:W-:Y:S01]  /*ff40*/  IMAD.MOV.U32 R14, RZ, RZ, R9 ;  /* 0x000000ffff0e7224 */ /* 0x000fe200078e0009 */
[----:B------:R-:W-:Y:S01]  /*ff50*/  LDSM.16.MT88.4 R56, [R185+0x3800] ;  /* 0x00380000b938783b */ /* 0x000fe20000004200 */
[----:B------:R1:W-:Y:S02]  /*ff60*/  MUFU.EX2 R12, R2 ;  /* 0x00000002000c7308 */ /* 0x0003e40000000800 */
[----:B------:R-:W-:Y:S01]  /*ff70*/  IMAD.MOV.U32 R30, RZ, RZ, R123 ;  /* 0x000000ffff1e7224 */ /* 0x000fe200078e007b */
[----:B----4-:R-:W-:Y:S01]  /*ff80*/  HMMA.16816.F32.BF16 R156, R4, R20, R76 ;  /* 0x00000014049c723c */ /* 0x010fe2000004184c */
[----:B------:R-:W2:Y:S01]  /*ff90*/  LDSM.16.MT88.4 R120, [R182+0x1800] ;  /* 0x00180000b678783b */ /* 0x000ea20000004200 */
[----:B------:R-:W-:-:S03]  /*ffa0*/  IMAD.MOV.U32 R31, RZ, RZ, R139 ;  /* 0x000000ffff1f7224 */ /* 0x000fc600078e008b */
[----:B------:R-:W-:Y:S03]  /*ffb0*/  LDSM.16.MT88.4 R136, [R184+0x1800] ;  /* 0x00180000b888783b */ /* 0x000fe60000004200 */
[----:B------:R-:W-:Y:S01]  /*ffc0*/  HMMA.16816.F32.BF16 R20, R4, R22, R72 ;  /* 0x000000160414723c */ /* 0x000fe20000041848 */
[----:B------:R-:W4:Y:S01]  /*ffd0*/  LDSM.16.MT88.4 R72, [R181+0x5800] ;  /* 0x00580000b548783b */ /* 0x000f220000004200 */
[----:B-1----:R-:W-:-:S06]  /*ffe0*/  FFMA.FTZ R2, R241, c[0x0][0x2d0], -R0 ;  /* 0x0000b400f1027a23 */ /* 0x002fcc0000010800 */
[C---:B---3--:R-:W-:Y:S01]  /*fff0*/  HMMA.16816.F32.BF16 R152, R4.reuse, R16, R36 ;  /* 0x000000100498723c */ /* 0x048fe20000041824 */
[----:B------:R1:W3:Y:S07]  /*10000*/  MUFU.EX2 R11, R2 ;  /* 0x00000002000b7308 */ /* 0x0002ee0000000800 */
[----:B------:R-:W-:Y:S01]  /*10010*/  HMMA.16816.F32.BF16 R16, R4, R18, R64 ;  /* 0x000000120410723c */ /* 0x000fe20000041840 */
[----:B------:R-:W2:Y:S04]  /*10020*/  LDSM.16.MT88.4 R64, [R184+0x3800] ;  /* 0x00380000b840783b */ /* 0x000ea80000004200 */
[----:B------:R-:W-:Y:S01]  /*10030*/  LDSM.16.MT88.4 R4, [R184+0x5800] ;  /* 0x00580000b804783b */ /* 0x000fe20000004200 */
[--C-:B-1----:R-:W-:Y:S01]  /*10040*/  FFMA.FTZ R2, R242, c[0x0][0x2d0], -R0.reuse ;  /* 0x0000b400f2027a23 */ /* 0x102fe20000010800 */
[----:B---3--:R-:W-:Y:S01]  /*10050*/  F2FP.BF16.PACK_AB R97, R11, R12 ;  /* 0x0000000c0b61723e */ /* 0x008fe200000010ff */
[----:B------:R-:W-:-:S02]  /*10060*/  FFMA.FTZ R0, R243, c[0x0][0x2d0], -R0 ;  /* 0x0000b400f3007a23 */ /* 0x000fc40000010800 */
[----:B------:R1:W-:Y:S08]  /*10070*/  MUFU.EX2 R10, R2 ;  /* 0x00000002000a7308 */ /* 0x0003f00000000800 */
[----:B------:R3:W3:Y:S01]  /*10080*/  MUFU.EX2 R9, R0 ;  /* 0x0000000000097308 */ /* 0x0006e20000000800 */
[----:B-1----:R-:W-:-:S04]  /*10090*/  FADD.FTZ R2, R15, R14 ;  /* 0x0000000e0f027221 */ /* 0x002fc80000010000 */
[----:B------:R-:W-:Y:S02]  /*100a0*/  FADD.FTZ R2, R238, R2 ;  /* 0x00000002ee027221 */ /* 0x000fe40000010000 */
[----:B---3--:R-:W-:Y:S01]  /*100b0*/  FADD.FTZ R0, R3, R239 ;  /* 0x000000ef03007221 */ /* 0x008fe20000010000 */
[----:B------:R-:W-:Y:S01]  /*100c0*/  F2FP.BF16.PACK_AB R99, R9, R10 ;  /* 0x0000000a0963723e */ /* 0x000fe200000010ff */
[----:B------:R-:W-:Y:S02]  /*100d0*/  FADD.FTZ R2, R27, R2 ;  /* 0x000000021b027221 */ /* 0x000fe40000010000 */
[----:B------:R-:W-:Y:S02]  /*100e0*/  FADD.FTZ R0, R26, R0 ;  /* 0x000000001a007221 */ /* 0x000fe40000010000 */
[----:B------:R-:W-:Y:S02]  /*100f0*/  FADD.FTZ R2, R236, R2 ;  /* 0x00000002ec027221 */ /* 0x000fe40000010000 */
[----:B------:R-:W-:Y:S01]  /*10100*/  FADD.FTZ R0, R237, R0 ;  /* 0x00000000ed007221 */ /* 0x000fe20000010000 */
[----:B-----5:R-:W-:Y:S01]  /*10110*/  HMMA.16816.F32.BF16 R108, R96, R112, R216 ;  /* 0x00000070606c723c */ /* 0x020fe200000418d8 */
[----:B------:R-:W-:-:S02]  /*10120*/  FADD.FTZ R2, R30, R2 ;  /* 0x000000021e027221 */ /* 0x000fc40000010000 */
[----:B------:R-:W-:Y:S02]  /*10130*/  FADD.FTZ R0, R249, R0 ;  /* 0x00000000f9007221 */ /* 0x000fe40000010000 */
[----:B------:R-:W-:Y:S02]  /*10140*/  FADD.FTZ R2, R252, R2 ;  /* 0x00000002fc027221 */ /* 0x000fe40000010000 */
[----:B------:R-:W-:Y:S01]  /*10150*/  FADD.FTZ R0, R251, R0 ;  /* 0x00000000fb007221 */ /* 0x000fe20000010000 */
[----:B------:R-:W-:Y:S01]  /*10160*/  HMMA.16816.F32.BF16 R124, R96, R128, R124 ;  /* 0x00000080607c723c */ /* 0x000fe2000004187c */
[----:B------:R-:W-:Y:S02]  /*10170*/  FADD.FTZ R2, R31, R2 ;  /* 0x000000021f027221 */ /* 0x000fe40000010000 */
[----:B------:R-:W-:Y:S02]  /*10180*/  FADD.FTZ R0, R248, R0 ;  /* 0x00000000f8007221 */ /* 0x000fe40000010000 */
[----:B------:R-:W-:-:S02]  /*10190*/  FADD.FTZ R2, R234, R2 ;  /* 0x00000002ea027221 */ /* 0x000fc40000010000 */
[----:B------:R-:W-:Y:S01]  /*101a0*/  FADD.FTZ R0, R250, R0 ;  /* 0x00000000fa007221 */ /* 0x000fe20000010000 */
[C---:B------:R-:W-:Y:S01]  /*101b0*/  HMMA.16816.F32.BF16 R112, R96.reuse, R114, R80 ;  /* 0x000000726070723c */ /* 0x040fe20000041850 */
[----:B------:R-:W1:Y:S01]  /*101c0*/  LDSM.16.MT88.4 R80, [R182+0x5800] ;  /* 0x00580000b650783b */ /* 0x000e620000004200 */
[----:B------:R-:W-:Y:S02]  /*101d0*/  FADD.FTZ R2, R222, R2 ;  /* 0x00000002de027221 */ /* 0x000fe40000010000 */
[----:B------:R-:W-:Y:S02]  /*101e0*/  FADD.FTZ R0, R215, R0 ;  /* 0x00000000d7007221 */ /* 0x000fe40000010000 */
[----:B------:R-:W-:Y:S02]  /*101f0*/  FADD.FTZ R2, R221, R2 ;  /* 0x00000002dd027221 */ /* 0x000fe40000010000 */
[----:B------:R-:W-:Y:S01]  /*10200*/  HMMA.16816.F32.BF16 R128, R96, R130, R88 ;  /* 0x000000826080723c */ /* 0x000fe20000041858 */
[----:B------:R-:W3:Y:S01]  /*10210*/  LDSM.16.MT88.4 R88, [R185+0x5800] ;  /* 0x00580000b958783b */ /* 0x000ee20000004200 */
[----:B------:R-:W-:-:S02]  /*10220*/  FADD.FTZ R0, R212, R0 ;  /* 0x00000000d4007221 */ /* 0x000fc40000010000 */
[----:B------:R-:W-:Y:S02]  /*10230*/  FADD.FTZ R2, R220, R2 ;  /* 0x00000002dc027221 */ /* 0x000fe40000010000 */
[----:B------:R-:W-:Y:S02]  /*10240*/  FADD.FTZ R0, R104, R0 ;  /* 0x0000000068007221 */ /* 0x000fe40000010000 */
[----:B------:R-:W-:Y:S01]  /*10250*/  FADD.FTZ R3, R28, R2 ;  /* 0x000000021c037221 */ /* 0x000fe20000010000 */
[C---:B--2---:R-:W-:Y:S01]  /*10260*/  HMMA.16816.F32.BF16 R116, R96.reuse, R120, R116 ;  /* 0x000000786074723c */ /* 0x044fe20000041874 */
[----:B------:R-:W-:Y:S02]  /*10270*/  FADD.FTZ R0, R103, R0 ;  /* 0x0000000067007221 */ /* 0x000fe40000010000 */
[----:B------:R-:W-:Y:S02]  /*10280*/  FADD.FTZ R3, R25, R3 ;  /* 0x0000000319037221 */ /* 0x000fe40000010000 */
[----:B------:R-:W-:Y:S01]  /*10290*/  FADD.FTZ R2, R12, R0 ;  /* 0x000000000c027221 */ /* 0x000fe20000010000 */
[----:B------:R-:W-:Y:S01]  /*102a0*/  IADD3 R0, R29, -0x2, RZ ;  /* 0xfffffffe1d007810 */ /* 0x000fe20007ffe0ff */
[----:B------:R-:W-:Y:S01]  /*102b0*/  FADD.FTZ R3, R24, R3 ;  /* 0x0000000318037221 */ /* 0x000fe20000010000 */
[----:B------:R-:W-:Y:S01]  /*102c0*/  HMMA.16816.F32.BF16 R120, R96, R122, R84 ;  /* 0x0000007a6078723c */ /* 0x000fe20000041854 */
[----:B------:R-:W-:Y:S01]  /*102d0*/  FADD.FTZ R2, R11, R2 ;  /* 0x000000020b027221 */ /* 0x000fe20000010000 */
[----:B------:R-:W-:Y:S01]  /*102e0*/  ISETP.GE.AND P0, PT, R0, R246, PT ;  /* 0x000000f60000720c */ /* 0x000fe20003f06270 */
[----:B------:R-:W-:-:S02]  /*102f0*/  FADD.FTZ R221, R13, R3 ;  /* 0x000000030ddd7221 */ /* 0x000fc40000010000 */
[----:B------:R-:W-:-:S03]  /*10300*/  FADD.FTZ R2, R10, R2 ;  /* 0x000000020a027221 */ /* 0x000fc60000010000 */
[----:B----4-:R-:W-:Y:S01]  /*10310*/  HMMA.16816.F32.BF16 R68, R96, R72, R68 ;  /* 0x000000486044723c */ /* 0x010fe20000041844 */
[----:B------:R-:W-:-:S07]  /*10320*/  FADD.FTZ R222, R9, R2 ;  /* 0x0000000209de7221 */ /* 0x000fce0000010000 */
[C---:B------:R-:W-:Y:S08]  /*10330*/  HMMA.16816.F32.BF16 R132, R96.reuse, R136, R132 ;  /* 0x000000886084723c */ /* 0x040ff00000041884 */
[C---:B------:R-:W-:Y:S08]  /*10340*/  HMMA.16816.F32.BF16 R36, R96.reuse, R40, R168 ;  /* 0x000000286024723c */ /* 0x040ff000000418a8 */
[C---:B------:R-:W-:Y:S08]  /*10350*/  HMMA.16816.F32.BF16 R44, R96.reuse, R48, R208 ;  /* 0x00000030602c723c */ /* 0x040ff000000418d0 */
[C---:B------:R-:W-:Y:S08]  /*10360*/  HMMA.16816.F32.BF16 R52, R96.reuse, R56, R164 ;  /* 0x000000386034723c */ /* 0x040ff000000418a4 */
[C---:B------:R-:W-:Y:S08]  /*10370*/  HMMA.16816.F32.BF16 R60, R96.reuse, R64, R60 ;  /* 0x00000040603c723c */ /* 0x040ff0000004183c */
[C---:B------:R-:W-:Y:S08]  /*10380*/  HMMA.16816.F32.BF16 R72, R96.reuse, R74, R92 ;  /* 0x0000004a6048723c */ /* 0x040ff0000004185c */
[C---:B-1----:R-:W-:Y:S08]  /*10390*/  HMMA.16816.F32.BF16 R76, R96.reuse, R80, R148 ;  /* 0x00000050604c723c */ /* 0x042ff00000041894 */
[C---:B---3--:R-:W-:Y:S08]  /*103a0*/  HMMA.16816.F32.BF16 R84, R96.reuse, R88, R152 ;  /* 0x000000586054723c */ /* 0x048ff00000041898 */
        /* <DEDUP_REMOVED lines=14> */
.L_x_240:
        /* <DEDUP_REMOVED lines=9> */
[----:B------:R-:W-:Y:S01]  /*10520*/  IADD3.X R23, RZ, R228, RZ, P0, !PT ;  /* 0x000000e4ff177210 */ /* 0x000fe200007fe4ff */
[----:B------:R-:W-:Y:S01]  /*10530*/  IMAD R0, R204, c[0x0][0x20c], R0 ;  /* 0x00008300cc007a24 */ /* 0x000fe200078e0200 */
[C---:B------:R-:W-:Y:S02]  /*10540*/  IADD3 R3, P6, R2.reuse, R226, RZ ;  /* 0x000000e202037210 */ /* 0x040fe40007fde0ff */
[----:B------:R-:W-:Y:S02]  /*10550*/  IADD3 R12, P4, R2, R21, RZ ;  /* 0x00000015020c7210 */ /* 0x000fe40007f9e0ff */
[----:B------:R-:W-:Y:S02]  /*10560*/  IADD3 R0, R5, R0, RZ ;  /* 0x0000000005007210 */ /* 0x000fe40007ffe0ff */
[----:B------:R-:W-:Y:S02]  /*10570*/  LEA R172, P5, R3, c[0x0][0x1f8], 0x1 ;  /* 0x00007e0003ac7a11 */ /* 0x000fe400078a08ff */
[----:B------:R-:W-:Y:S02]  /*10580*/  SHF.L.U64.HI R0, R4, 0x6, R0 ;  /* 0x0000000604007819 */ /* 0x000fe40000010200 */
[----:B------:R-:W-:Y:S02]  /*10590*/  LEA R176, P3, R12, c[0x0][0x1f8], 0x1 ;  /* 0x00007e000cb07a11 */ /* 0x000fe400078608ff */
[-C--:B------:R-:W-:Y:S01]  /*105a0*/  IADD3.X R15, R0, R228.reuse, RZ, P6, !PT ;  /* 0x000000e4000f7210 */ /* 0x080fe200037fe4ff */
[----:B------:R-:W-:Y:S01]  /*105b0*/  LDSM.16.M88.4 R32, [R187] ;  /* 0x00000000bb20783b */ /* 0x000fe20000000200 */
[----:B------:R-:W-:Y:S02]  /*105c0*/  ISETP.GE.AND P6, PT, R231, c[0x0][0x1d4], PT ;  /* 0x00007500e7007a0c */ /* 0x000fe40003fc6270 */
[----:B------:R-:W-:Y:S02]  /*105d0*/  LEA.HI.X R173, R3, c[0x0][0x1fc], R15, 0x1, P5 ;  /* 0x00007f0003ad7a11 */ /* 0x000fe400028f0c0f */
[----:B------:R-:W-:Y:S02]  /*105e0*/  ISETP.GE.AND P5, PT, R232, c[0x0][0x1d4], PT ;  /* 0x00007500e8007a0c */ /* 0x000fe40003fa6270 */
[----:B------:R-:W-:Y:S01]  /*105f0*/  IADD3.X R28, R0, R23, RZ, P4, !PT ;  /* 0x00000017001c7210 */ /* 0x000fe200027fe4ff */
[----:B------:R-:W1:Y:S01]  /*10600*/  LDSM.16.M88.4 R8, [R180] ;  /* 0x00000000b408783b */ /* 0x000e620000000200 */
[----:B------:R-:W-:Y:S02]  /*10610*/  ISETP.GE.AND P4, PT, R230, c[0x0][0x1d4], PT ;  /* 0x00007500e6007a0c */ /* 0x000fe40003f86270 */
[----:B------:R-:W-:Y:S02]  /*10620*/  LEA.HI.X R177, R12, c[0x0][0x1fc], R28, 0x1, P3 ;  /* 0x00007f000cb17a11 */ /* 0x000fe400018f0c1c */
[----:B------:R-:W-:Y:S02]  /*10630*/  MOV R29, c[0x0][0x208] ;  /* 0x00008200001d7a02 */ /* 0x000fe40000000f00 */
[----:B------:R-:W-:Y:S01]  /*10640*/  IADD3.X R22, RZ, R228, RZ, P1, !PT ;  /* 0x000000e4ff167210 */ /* 0x000fe20000ffe4ff */
[----:B------:R-:W2:Y:S01]  /*10650*/  LDSM.16.M88.4 R16, [R180+0x800] ;  /* 0x00080000b410783b */ /* 0x000ea20000000200 */
[----:B------:R-:W-:Y:S02]  /*10660*/  IADD3 R13, P2, R2, R20, RZ ;  /* 0x00000014020d7210 */ /* 0x000fe40007f5e0ff */
[----:B------:R-:W-:Y:S02]  /*10670*/  LEA R2, P0, R29, R2, 0x5 ;  /* 0x000000021d027211 */ /* 0x000fe400078028ff */
[C---:B------:R-:W-:Y:S02]  /*10680*/  LEA R174, P1, R13.reuse, c[0x0][0x1f8], 0x1 ;  /* 0x00007e000dae7a11 */ /* 0x040fe400078208ff */
[----:B------:R-:W-:Y:S01]  /*10690*/  IADD3.X R14, R0, R22, RZ, P2, !PT ;  /* 0x00000016000e7210 */ /* 0x000fe200017fe4ff */
[----:B------:R-:W3:Y:S01]  /*106a0*/  LDSM.16.M88.4 R24, [R180+0x1000] ;  /* 0x00100000b418783b */ /* 0x000ee20000000200 */
[----:B------:R-:W-:Y:S02]  /*106b0*/  MOV R30, c[0x0][0x20c] ;  /* 0x00008300001e7a02 */ /* 0x000fe40000000f00 */
[----:B------:R-:W-:Y:S02]  /*106c0*/  LEA.HI.X R175, R13, c[0x0][0x1fc], R14, 0x1, P1 ;  /* 0x00007f000daf7a11 */ /* 0x000fe400008f0c0e */
[----:B------:R-:W-:Y:S02]  /*106d0*/  LEA.HI.X R0, R29, R0, R30, 0x5, P0 ;  /* 0x000000001d007211 */ /* 0x000fe400000f2c1e */
[C---:B------:R-:W-:Y:S01]  /*106e0*/  IADD3 R30, P1, R2.reuse, R21, RZ ;  /* 0x00000015021e7210 */ /* 0x040fe20007f3e0ff */
[----:B------:R-:W4:Y:S01]  /*106f0*/  LDSM.16.M88.4 R144, [R180+0x1800] ;  /* 0x00180000b490783b */ /* 0x000f220000000200 */
[C---:B------:R-:W-:Y:S02]  /*10700*/  IADD3 R3, P0, R2.reuse, R20, RZ ;  /* 0x0000001402037210 */ /* 0x040fe40007f1e0ff */
[----:B------:R-:W-:Y:S02]  /*10710*/  IADD3 R2, P2, R2, R226, RZ ;  /* 0x000000e202027210 */ /* 0x000fe40007f5e0ff */
[----:B------:R-:W-:Y:S02]  /*10720*/  IADD3.X R102, R0, R23, RZ, P1, !PT ;  /* 0x0000001700667210 */ /* 0x000fe40000ffe4ff */
[----:B------:R-:W-:Y:S01]  /*10730*/  LEA R28, P3, R2, c[0x0][0x1f8], 0x1 ;  /* 0x00007e00021c7a11 */ /* 0x000fe200078608ff */
[----:B------:R-:W-:Y:S01]  /*10740*/  LDSM.16.M88.4 R148, [R188] ;  /* 0x00000000bc94783b */ /* 0x000fe20000000200 */
[----:B------:R-:W-:Y:S02]  /*10750*/  LEA R170, P1, R30, c[0x0][0x1f8], 0x1 ;  /* 0x00007e001eaa7a11 */ /* 0x000fe400078208ff */
[----:B------:R-:W-:Y:S02]  /*10760*/  IADD3.X R31, R0, R22, RZ, P0, !PT ;  /* 0x00000016001f7210 */ /* 0x000fe400007fe4ff */
[C---:B------:R-:W-:Y:S02]  /*10770*/  LEA R168, P0, R3.reuse, c[0x0][0x1f8], 0x1 ;  /* 0x00007e0003a87a11 */ /* 0x040fe400078008ff */
[----:B------:R-:W-:Y:S01]  /*10780*/  LEA.HI.X R171, R30, c[0x0][0x1fc], R102, 0x1, P1 ;  /* 0x00007f001eab7a11 */ /* 0x000fe200008f0c66 */
[C---:B-1----:R-:W-:Y:S01]  /*10790*/  HMMA.16816.F32.BF16 R4, R32.reuse, R8, RZ ;  /* 0x000000082004723c */ /* 0x042fe200000418ff */
[----:B------:R-:W1:Y:S02]  /*107a0*/  LDSM.16.M88.4 R152, [R191] ;  /* 0x00000000bf98783b */ /* 0x000e640000000200 */
[----:B------:R-:W-:Y:S02]  /*107b0*/  LEA.HI.X R169, R3, c[0x0][0x1fc], R31, 0x1, P0 ;  /* 0x00007f0003a97a11 */ /* 0x000fe400000f0c1f */
[----:B------:R-:W-:Y:S02]  /*107c0*/  ISETP.GT.AND P0, PT, R204, R246, PT ;  /* 0x000000f6cc00720c */ /* 0x000fe40003f04270 */
[----:B------:R-:W-:Y:S01]  /*107d0*/  IADD3.X R0, R0, R228, RZ, P2, !PT ;  /* 0x000000e400007210 */ /* 0x000fe200017fe4ff */
[C---:B------:R-:W-:Y:S01]  /*107e0*/  HMMA.16816.F32.BF16 R8, R32.reuse, R10, RZ ;  /* 0x0000000a2008723c */ /* 0x040fe200000418ff */
[----:B------:R-:W5:Y:S03]  /*107f0*/  LDSM.16.M88.4 R156, [R202] ;  /* 0x00000000ca9c783b */ /* 0x000f660000000200 */
[----:B------:R-:W-:Y:S02]  /*10800*/  LEA.HI.X R29, R2, c[0x0][0x1fc], R0, 0x1, P3 ;  /* 0x00007f00021d7a11 */ /* 0x000fe400018f0c00 */
[----:B------:R-:W-:Y:S02]  /*10810*/  IADD3 R204, R204, -0x1, RZ ;  /* 0xffffffffcccc7810 */ /* 0x000fe40007ffe0ff */
[C---:B--2---:R-:W-:Y:S01]  /*10820*/  HMMA.16816.F32.BF16 R12, R32.reuse, R16, RZ ;  /* 0x00000010200c723c */ /* 0x044fe200000418ff */
[----:B------:R-:W2:Y:S07]  /*10830*/  LDSM.16.M88.4 R160, [R201] ;  /* 0x00000000c9a0783b */ /* 0x000eae0000000200 */
[C---:B------:R-:W-:Y:S01]  /*10840*/  HMMA.16816.F32.BF16 R16, R32.reuse, R18, RZ ;  /* 0x000000122010723c */ /* 0x040fe200000418ff */
[----:B------:R-:W1:Y:S07]  /*10850*/  LDSM.16.M88.4 R164, [R200] ;  /* 0x00000000c8a4783b */ /* 0x000e6e0000000200 */
[C---:B---3--:R-:W-:Y:S01]  /*10860*/  HMMA.16816.F32.BF16 R20, R32.reuse, R24, RZ ;  /* 0x000000182014723c */ /* 0x048fe200000418ff */
[----:B------:R-:W-:Y:S01]  /*10870*/  @!PT LDS RZ, [RZ] ;  /* 0x00000000fffff984 */ /* 0x000fe20000000800 */
[----:B------:R-:W-:Y:S01]  /*10880*/  @!PT LDS RZ, [RZ] ;  /* 0x00000000fffff984 */ /* 0x000fe20000000800 */
[----:B------:R-:W-:Y:S01]  /*10890*/  @!PT LDS RZ, [RZ] ;  /* 0x00000000fffff984 */ /* 0x000fe20000000800 */
[----:B------:R3:W-:Y:S07]  /*108a0*/  LDGSTS.E.BYPASS.LTC128B.128 [R203+0x100], [R172.64], !P5 ;  /* 0x00100000accb7fae */ /* 0x0007ee000e901d46 */
[C---:B------:R-:W-:Y:S01]  /*108b0*/  HMMA.16816.F32.BF16 R24, R32.reuse, R26, RZ ;  /* 0x0000001a2018723c */ /* 0x040fe200000418ff */
[----:B------:R1:W-:Y:S08]  /*108c0*/  LDGSTS.E.BYPASS.LTC128B.128 [R203+0x2100], [R176.64], !P6 ;  /* 0x02100000b0cb7fae */ /* 0x0003f0000f101d46 */
[----:B------:R3:W-:Y:S08]  /*108d0*/  LDGSTS.E.BYPASS.LTC128B.128 [R203+0x4100], [R174.64], !P4 ;  /* 0x04100000aecb7fae */ /* 0x0007f0000e101d46 */
[----:B------:R4:W-:Y:S08]  /*108e0*/  LDGSTS.E.BYPASS.LTC128B.128 [R203+0x1100], [R28.64], !P5 ;  /* 0x011000001ccb7fae */ /* 0x0009f0000e901d46 */
[----:B------:R1:W-:Y:S08]  /*108f0*/  LDGSTS.E.BYPASS.LTC128B.128 [R203+0x3100], [R170.64], !P6 ;  /* 0x03100000aacb7fae */ /* 0x0003f0000f101d46 */
[----:B------:R1:W-:Y:S08]  /*10900*/  LDGSTS.E.BYPASS.LTC128B.128 [R203+0x5100], [R168.64], !P4 ;  /* 0x05100000a8cb7fae */ /* 0x0003f0000e101d46 */
[----:B---3--:R-:W-:Y:S01]  /*10910*/  LDSM.16.M88.4 R172, [R186] ;  /* 0x00000000baac783b */ /* 0x008fe20000000200 */
[C---:B----4-:R-:W-:Y:S07]  /*10920*/  HMMA.16816.F32.BF16 R28, R32.reuse, R144, RZ ;  /* 0x00000090201c723c */ /* 0x050fee00000418ff */
[----:B------:R-:W0:Y:S01]  /*10930*/  LDGDEPBAR ;  /* 0x00000000000079af */ /* 0x000e220000000000 */
[----:B------:R-:W-:Y:S07]  /*10940*/  HMMA.16816.F32.BF16 R32, R32, R146, RZ ;  /* 0x000000922020723c */ /* 0x000fee00000418ff */
[----:B------:R-:W-:Y:S01]  /*10950*/  LDSM.16.M88.4 R144, [R186+0x800] ;  /* 0x00080000ba90783b */ /* 0x000fe20000000200 */
[C---:B-1----:R-:W-:Y:S07]  /*10960*/  HMMA.16816.F32.BF16 R4, R148.reuse, R152, R4 ;  /* 0x000000989404723c */ /* 0x042fee0000041804 */
[----:B------:R-:W1:Y:S01]  /*10970*/  LDSM.16.M88.4 R168, [R190] ;  /* 0x00000000bea8783b */ /* 0x000e620000000200 */
[C---:B------:R-:W-:Y:S07]  /*10980*/  HMMA.16816.F32.BF16 R8, R148.reuse, R154, R8 ;  /* 0x0000009a9408723c */ /* 0x040fee0000041808 */
[----:B------:R-:W3:Y:S01]  /*10990*/  LDSM.16.M88.4 R152, [R186+0x1000] ;  /* 0x00100000ba98783b */ /* 0x000ee20000000200 */
[C---:B-----5:R-:W-:Y:S07]  /*109a0*/  HMMA.16816.F32.BF16 R12, R148.reuse, R156, R12 ;  /* 0x0000009c940c723c */ /* 0x060fee000004180c */
[----:B------:R-:W-:Y:S01]  /*109b0*/  LDSM.16.M88.4 R176, [R183+0x1800] ;  /* 0x00180000b7b0783b */ /* 0x000fe20000000200 */
[C---:B------:R-:W-:Y:S07]  /*109c0*/  HMMA.16816.F32.BF16 R16, R148.reuse, R158, R16 ;  /* 0x0000009e9410723c */ /* 0x040fee0000041810 */
[----:B------:R-:W4:Y:S01]  /*109d0*/  LDSM.16.M88.4 R156, [R186+0x1800] ;  /* 0x00180000ba9c783b */ /* 0x000f220000000200 */
[C---:B--2---:R-:W-:Y:S08]  /*109e0*/  HMMA.16816.F32.BF16 R20, R148.reuse, R160, R20 ;  /* 0x000000a09414723c */ /* 0x044ff00000041814 */
[C---:B------:R-:W-:Y:S01]  /*109f0*/  HMMA.16816.F32.BF16 R24, R148.reuse, R162, R24 ;  /* 0x000000a29418723c */ /* 0x040fe20000041818 */
[----:B------:R-:W-:Y:S07]  /*10a00*/  LDSM.16.M88.4 R160, [R183] ;  /* 0x00000000b7a0783b */ /* 0x000fee0000000200 */
[C---:B------:R-:W-:Y:S08]  /*10a10*/  HMMA.16816.F32.BF16 R28, R148.reuse, R164, R28 ;  /* 0x000000a4941c723c */ /* 0x040ff0000004181c */
[----:B------:R-:W-:Y:S01]  /*10a20*/  HMMA.16816.F32.BF16 R32, R148, R166, R32 ;  /* 0x000000a69420723c */ /* 0x000fe20000041820 */
[----:B------:R-:W2:Y:S07]  /*10a30*/  LDSM.16.M88.4 R148, [R189] ;  /* 0x00000000bd94783b */ /* 0x000eae0000000200 */
[C---:B-1----:R-:W-:Y:S01]  /*10a40*/  HMMA.16816.F32.BF16 R4, R168.reuse, R172, R4 ;  /* 0x000000aca804723c */ /* 0x042fe20000041804 */
[----:B------:R-:W1:Y:S07]  /*10a50*/  LDSM.16.M88.4 R164, [R183+0x800] ;  /* 0x00080000b7a4783b */ /* 0x000e6e0000000200 */
[C---:B------:R-:W-:Y:S01]  /*10a60*/  HMMA.16816.F32.BF16 R8, R168.reuse, R174, R8 ;  /* 0x000000aea808723c */ /* 0x040fe20000041808 */
[----:B------:R-:W5:Y:S07]  /*10a70*/  LDSM.16.M88.4 R172, [R183+0x1000] ;  /* 0x00100000b7ac783b */ /* 0x000f6e0000000200 */
[C---:B------:R-:W-:Y:S08]  /*10a80*/  HMMA.16816.F32.BF16 R12, R168.reuse, R144, R12 ;  /* 0x00000090a80c723c */ /* 0x040ff0000004180c */
[C---:B------:R-:W-:Y:S01]  /*10a90*/  HMMA.16816.F32.BF16 R16, R168.reuse, R146, R16 ;  /* 0x00000092a810723c */ /* 0x040fe20000041810 */
[----:B------:R-:W-:Y:S07]  /*10aa0*/  LDSM.16.M88.4 R144, [R187+0x4000] ;  /* 0x00400000bb90783b */ /* 0x000fee0000000200 */
[C---:B---3--:R-:W-:Y:S08]  /*10ab0*/  HMMA.16816.F32.BF16 R20, R168.reuse, R152, R20 ;  /* 0x00000098a814723c */ /* 0x048ff00000041814 */
[C---:B------:R-:W-:Y:S01]  /*10ac0*/  HMMA.16816.F32.BF16 R24, R168.reuse, R154, R24 ;  /* 0x0000009aa818723c */ /* 0x040fe20000041818 */
[----:B------:R-:W3:Y:S07]  /*10ad0*/  LDSM.16.M88.4 R152, [R180+0x2000] ;  /* 0x00200000b498783b */ /* 0x000eee0000000200 */
[C---:B----4-:R-:W-:Y:S08]  /*10ae0*/  HMMA.16816.F32.BF16 R28, R168.reuse, R156, R28 ;  /* 0x0000009ca81c723c */ /* 0x050ff0000004181c */
[----:B------:R-:W-:Y:S01]  /*10af0*/  HMMA.16816.F32.BF16 R32, R168, R158, R32 ;  /* 0x0000009ea820723c */ /* 0x000fe20000041820 */
[----:B------:R-:W4:Y:S07]  /*10b00*/  LDSM.16.M88.4 R156, [R180+0x2800] ;  /* 0x00280000b49c783b */ /* 0x000f2e0000000200 */
[C---:B--2---:R-:W-:Y:S01]  /*10b10*/  HMMA.16816.F32.BF16 R4, R148.reuse, R160, R4 ;  /* 0x000000a09404723c */ /* 0x044fe20000041804 */
[----:B------:R-:W-:Y:S07]  /*10b20*/  LDSM.16.M88.4 R168, [R188+0x4000] ;  /* 0x00400000bca8783b */ /* 0x000fee0000000200 */
[C---:B------:R-:W-:Y:S01]  /*10b30*/  HMMA.16816.F32.BF16 R8, R148.reuse, R162, R8 ;  /* 0x000000a29408723c */ /* 0x040fe20000041808 */
[----:B------:R-:W2:Y:S07]  /*10b40*/  LDSM.16.M88.4 R160, [R180+0x3000] ;  /* 0x00300000b4a0783b */ /* 0x000eae0000000200 */
        /* <DEDUP_REMOVED lines=8> */
[----:B------:R-:W1:Y:S07]  /*10bd0*/  LDSM.16.M88.4 R148, [R198] ;  /* 0x00000000c694783b */ /* 0x000e6e0000000200 */
[C---:B---3--:R-:W-:Y:S01]  /*10be0*/  HMMA.16816.F32.BF16 R4, R144.reuse, R152, R4 ;  /* 0x000000989004723c */ /* 0x048fe20000041804 */
[----:B------:R-:W-:Y:S07]  /*10bf0*/  LDSM.16.M88.4 R176, [R196] ;  /* 0x00000000c4b0783b */ /* 0x000fee0000000200 */
[C---:B------:R-:W-:Y:S01]  /*10c00*/  HMMA.16816.F32.BF16 R8, R144.reuse, R154, R8 ;  /* 0x0000009a9008723c */ /* 0x040fe20000041808 */
[----:B------:R-:W3:Y:S07]  /*10c10*/  LDSM.16.M88.4 R152, [R197] ;  /* 0x00000000c598783b */ /* 0x000eee0000000200 */
[C---:B----4-:R-:W-:Y:S08]  /*10c20*/  HMMA.16816.F32.BF16 R12, R144.reuse, R156, R12 ;  /* 0x0000009c900c723c */ /* 0x050ff0000004180c */
[C---:B------:R-:W-:Y:S01]  /*10c30*/  HMMA.16816.F32.BF16 R16, R144.reuse, R158, R16 ;  /* 0x0000009e9010723c */ /* 0x040fe20000041810 */
[----:B------:R-:W-:Y:S07]  /*10c40*/  LDSM.16.M88.4 R156, [R186+0x2000] ;  /* 0x00200000ba9c783b */ /* 0x000fee0000000200 */
[C---:B--2---:R-:W-:Y:S08]  /*10c50*/  HMMA.16816.F32.BF16 R20, R144.reuse, R160, R20 ;  /* 0x000000a09014723c */ /* 0x044ff00000041814 */
[C---:B------:R-:W-:Y:S01]  /*10c60*/  HMMA.16816.F32.BF16 R24, R144.reuse, R162, R24 ;  /* 0x000000a29018723c */ /* 0x040fe20000041818 */
[----:B------:R-:W-:Y:S07]  /*10c70*/  LDSM.16.M88.4 R160, [R186+0x2800] ;  /* 0x00280000baa0783b */ /* 0x000fee0000000200 */
[C---:B-1----:R-:W-:Y:S08]  /*10c80*/  HMMA.16816.F32.BF16 R28, R144.reuse, R164, R28 ;  /* 0x000000a4901c723c */ /* 0x042ff0000004181c */
[----:B------:R-:W-:Y:S01]  /*10c90*/  HMMA.16816.F32.BF16 R32, R144, R166, R32 ;  /* 0x000000a69020723c */ /* 0x000fe20000041820 */
[----:B------:R-:W1:Y:S07]  /*10ca0*/  LDSM.16.M88.4 R144, [R190+0x4000] ;  /* 0x00400000be90783b */ /* 0x000e6e0000000200 */
[C---:B-----5:R-:W-:Y:S01]  /*10cb0*/  HMMA.16816.F32.BF16 R4, R168.reuse, R172, R4 ;  /* 0x000000aca804723c */ /* 0x060fe20000041804 */
[----:B------:R-:W2:Y:S07]  /*10cc0*/  LDSM.16.M88.4 R164, [R186+0x3000] ;  /* 0x00300000baa4783b */ /* 0x000eae0000000200 */
[C---:B------:R-:W-:Y:S01]  /*10cd0*/  HMMA.16816.F32.BF16 R8, R168.reuse, R174, R8 ;  /* 0x000000aea808723c */ /* 0x040fe20000041808 */
[----:B------:R-:W4:Y:S07]  /*10ce0*/  LDSM.16.M88.4 R172, [R186+0x3800] ;  /* 0x00380000baac783b */ /* 0x000f2e0000000200 */
[C---:B------:R-:W-:Y:S08]  /*10cf0*/  HMMA.16816.F32.BF16 R12, R168.reuse, R148, R12 ;  /* 0x00000094a80c723c */ /* 0x040ff0000004180c */
[C---:B------:R-:W-:Y:S01]  /*10d00*/  HMMA.16816.F32.BF16 R16, R168.reuse, R150, R16 ;  /* 0x00000096a810723c */ /* 0x040fe20000041810 */
[----:B------:R-:W-:Y:S07]  /*10d10*/  LDSM.16.M88.4 R148, [R189+0x4000] ;  /* 0x00400000bd94783b */ /* 0x000fee0000000200 */
[C---:B---3--:R-:W-:Y:S08]  /*10d20*/  HMMA.16816.F32.BF16 R20, R168.reuse, R152, R20 ;  /* 0x00000098a814723c */ /* 0x048ff00000041814 */
[C---:B------:R-:W-:Y:S01]  /*10d30*/  HMMA.16816.F32.BF16 R24, R168.reuse, R154, R24 ;  /* 0x0000009aa818723c */ /* 0x040fe20000041818 */
[----:B------:R-:W3:Y:S07]  /*10d40*/  LDSM.16.M88.4 R152, [R183+0x2000] ;  /* 0x00200000b798783b */ /* 0x000eee0000000200 */
[C---:B------:R-:W-:Y:S08]  /*10d50*/  HMMA.16816.F32.BF16 R28, R168.reuse, R176, R28 ;  /* 0x000000b0a81c723c */ /* 0x040ff0000004181c */
[----:B------:R-:W-:Y:S01]  /*10d60*/  HMMA.16816.F32.BF16 R32, R168, R178, R32 ;  /* 0x000000b2a820723c */ /* 0x000fe20000041820 */
[----:B------:R-:W5:Y:S07]  /*10d70*/  LDSM.16.M88.4 R168, [R183+0x2800] ;  /* 0x00280000b7a8783b */ /* 0x000f6e0000000200 */
[C---:B-1----:R-:W-:Y:S01]  /*10d80*/  HMMA.16816.F32.BF16 R4, R144.reuse, R156, R4 ;  /* 0x0000009c9004723c */ /* 0x042fe20000041804 */
[----:B------:R-:W-:Y:S07]  /*10d90*/  LDSM.16.M88.4 R176, [R180+0x4000] ;  /* 0x00400000b4b0783b */ /* 0x000fee0000000200 */
[C---:B------:R-:W-:Y:S01]  /*10da0*/  HMMA.16816.F32.BF16 R8, R144.reuse, R158, R8 ;  /* 0x0000009e9008723c */ /* 0x040fe20000041808 */
[----:B------:R-:W1:Y:S07]  /*10db0*/  LDSM.16.M88.4 R156, [R183+0x3000] ;  /* 0x00300000b79c783b */ /* 0x000e6e0000000200 */
[C---:B------:R-:W-:Y:S08]  /*10dc0*/  HMMA.16816.F32.BF16 R12, R144.reuse, R160, R12 ;  /* 0x000000a0900c723c */ /* 0x040ff0000004180c */
[C---:B------:R-:W-:Y:S01]  /*10dd0*/  HMMA.16816.F32.BF16 R16, R144.reuse, R162, R16 ;  /* 0x000000a29010723c */ /* 0x040fe20000041810 */
[----:B------:R-:W1:Y:S07]  /*10de0*/  LDSM.16.M88.4 R160, [R183+0x3800] ;  /* 0x00380000b7a0783b */ /* 0x000e6e0000000200 */
[C---:B--2---:R-:W-:Y:S08]  /*10df0*/  HMMA.16816.F32.BF16 R20, R144.reuse, R164, R20 ;  /* 0x000000a49014723c */ /* 0x044ff00000041814 */
[C---:B------:R-:W-:Y:S01]  /*10e00*/  HMMA.16816.F32.BF16 R24, R144.reuse, R166, R24 ;  /* 0x000000a69018723c */ /* 0x040fe20000041818 */
[----:B------:R-:W2:Y:S07]  /*10e10*/  LDSM.16.M88.4 R164, [R187+0x8000] ;  /* 0x00800000bba4783b */ /* 0x000eae0000000200 */
[C---:B----4-:R-:W-:Y:S08]  /*10e20*/  HMMA.16816.F32.BF16 R28, R144.reuse, R172, R28 ;  /* 0x000000ac901c723c */ /* 0x050ff0000004181c */
[----:B------:R-:W-:Y:S01]  /*10e30*/  HMMA.16816.F32.BF16 R32, R144, R174, R32 ;  /* 0x000000ae9020723c */ /* 0x000fe20000041820 */
[----:B------:R-:W4:Y:S07]  /*10e40*/  LDSM.16.M88.4 R144, [R180+0x4800] ;  /* 0x00480000b490783b */ /* 0x000f2e0000000200 */
[C---:B---3--:R-:W-:Y:S01]  /*10e50*/  HMMA.16816.F32.BF16 R4, R148.reuse, R152, R4 ;  /* 0x000000989404723c */ /* 0x048fe20000041804 */
[----:B------:R-:W-:Y:S07]  /*10e60*/  LDSM.16.M88.4 R172, [R193] ;  /* 0x00000000c1ac783b */ /* 0x000fee0000000200 */
[C---:B------:R-:W-:Y:S01]  /*10e70*/  HMMA.16816.F32.BF16 R8, R148.reuse, R154, R8 ;  /* 0x0000009a9408723c */ /* 0x040fe20000041808 */
[----:B------:R-:W3:Y:S07]  /*10e80*/  LDSM.16.M88.4 R152, [R180+0x5000] ;  /* 0x00500000b498783b */ /* 0x000eee0000000200 */
[C---:B-----5:R-:W-:Y:S08]  /*10e90*/  HMMA.16816.F32.BF16 R12, R148.reuse, R168, R12 ;  /* 0x000000a8940c723c */ /* 0x060ff0000004180c */
[C---:B------:R-:W-:Y:S01]  /*10ea0*/  HMMA.16816.F32.BF16 R16, R148.reuse, R170, R16 ;  /* 0x000000aa9410723c */ /* 0x040fe20000041810 */
[----:B------:R-:W5:Y:S07]  /*10eb0*/  LDSM.16.M88.4 R168, [R180+0x5800] ;  /* 0x00580000b4a8783b */ /* 0x000f6e0000000200 */
[C---:B-1----:R-:W-:Y:S08]  /*10ec0*/  HMMA.16816.F32.BF16 R20, R148.reuse, R156, R20 ;  /* 0x0000009c9414723c */ /* 0x042ff00000041814 */
[C---:B------:R-:W-:Y:S01]  /*10ed0*/  HMMA.16816.F32.BF16 R24, R148.reuse, R158, R24 ;  /* 0x0000009e9418723c */ /* 0x040fe20000041818 */
[----:B------:R-:W-:Y:S07]  /*10ee0*/  LDSM.16.M88.4 R156, [R195] ;  /* 0x00000000c39c783b */ /* 0x000fee0000000200 */
[C---:B------:R-:W-:Y:S08]  /*10ef0*/  HMMA.16816.F32.BF16 R28, R148.reuse, R160, R28 ;  /* 0x000000a0941c723c */ /* 0x040ff0000004181c */
[----:B------:R-:W-:Y:S01]  /*10f00*/  HMMA.16816.F32.BF16 R32, R148, R162, R32 ;  /* 0x000000a29420723c */ /* 0x000fe20000041820 */
[----:B------:R-:W1:Y:S07]  /*10f10*/  LDSM.16.M88.4 R148, [R188+0x8000] ;  /* 0x00800000bc94783b */ /* 0x000e6e0000000200 */
[C---:B--2---:R-:W-:Y:S01]  /*10f20*/  HMMA.16816.F32.BF16 R4, R164.reuse, R176, R4 ;  /* 0x000000b0a404723c */ /* 0x044fe20000041804 */
[----:B------:R-:W2:Y:S07]  /*10f30*/  LDSM.16.M88.4 R160, [R194] ;  /* 0x00000000c2a0783b */ /* 0x000eae0000000200 */
[C---:B------:R-:W-:Y:S01]  /*10f40*/  HMMA.16816.F32.BF16 R8, R164.reuse, R178, R8 ;  /* 0x000000b2a408723c */ /* 0x040fe20000041808 */
[----:B------:R-:W1:Y:S07]  /*10f50*/  LDSM.16.M88.4 R176, [R192] ;  /* 0x00000000c0b0783b */ /* 0x000e6e0000000200 */
[C---:B----4-:R-:W-:Y:S08]  /*10f60*/  HMMA.16816.F32.BF16 R12, R164.reuse, R144, R12 ;  /* 0x00000090a40c723c */ /* 0x050ff0000004180c */
[C---:B------:R-:W-:Y:S01]  /*10f70*/  HMMA.16816.F32.BF16 R16, R164.reuse, R146, R16 ;  /* 0x00000092a410723c */ /* 0x040fe20000041810 */
[----:B------:R-:W-:Y:S07]  /*10f80*/  LDSM.16.M88.4 R144, [R190+0x8000] ;  /* 0x00800000be90783b */ /* 0x000fee0000000200 */
[C---:B---3--:R-:W-:Y:S08]  /*10f90*/  HMMA.16816.F32.BF16 R20, R164.reuse, R152, R20 ;  /* 0x00000098a414723c */ /* 0x048ff00000041814 */
[C---:B------:R-:W-:Y:S01]  /*10fa0*/  HMMA.16816.F32.BF16 R24, R164.reuse, R154, R24 ;  /* 0x0000009aa418723c */ /* 0x040fe20000041818 */
[----:B------:R-:W3:Y:S07]  /*10fb0*/  LDSM.16.M88.4 R152, [R186+0x4000] ;  /* 0x00400000ba98783b */ /* 0x000eee0000000200 */
[C---:B-----5:R-:W-:Y:S08]  /*10fc0*/  HMMA.16816.F32.BF16 R28, R164.reuse, R168, R28 ;  /* 0x000000a8a41c723c */ /* 0x060ff0000004181c */
[----:B------:R-:W-:Y:S01]  /*10fd0*/  HMMA.16816.F32.BF16 R32, R164, R170, R32 ;  /* 0x000000aaa420723c */ /* 0x000fe20000041820 */
[----:B------:R-:W-:Y:S07]  /*10fe0*/  LDSM.16.M88.4 R164, [R186+0x5800] ;  /* 0x00580000baa4783b */ /* 0x000fee0000000200 */
[C---:B-1----:R-:W-:Y:S01]  /*10ff0*/  HMMA.16816.F32.BF16 R4, R148.reuse, R156, R4 ;  /* 0x0000009c9404723c */ /* 0x042fe20000041804 */
[----:B------:R-:W-:Y:S07]  /*11000*/  LDSM.16.M88.4 R168, [R189+0x8000] ;  /* 0x00800000bda8783b */ /* 0x000fee0000000200 */
[C---:B------:R-:W-:Y:S01]  /*11010*/  HMMA.16816.F32.BF16 R8, R148.reuse, R158, R8 ;  /* 0x0000009e9408723c */ /* 0x040fe20000041808 */
[----:B------:R-:W1:Y:S07]  /*11020*/  LDSM.16.M88.4 R156, [R186+0x4800] ;  /* 0x00480000ba9c783b */ /* 0x000e6e0000000200 */
[C---:B--2---:R-:W-:Y:S08]  /*11030*/  HMMA.16816.F32.BF16 R12, R148.reuse, R160, R12 ;  /* 0x000000a0940c723c */ /* 0x044ff0000004180c */
[C---:B------:R-:W-:Y:S01]  /*11040*/  HMMA.16816.F32.BF16 R16, R148.reuse, R162, R16 ;  /* 0x000000a29410723c */ /* 0x040fe20000041810 */
[----:B------:R-:W2:Y:S07]  /*11050*/  LDSM.16.M88.4 R160, [R186+0x5000] ;  /* 0x00500000baa0783b */ /* 0x000eae0000000200 */
[C---:B------:R-:W-:Y:S08]  /*11060*/  HMMA.16816.F32.BF16 R20, R148.reuse, R172, R20 ;  /* 0x000000ac9414723c */ /* 0x040ff00000041814 */
[C---:B------:R-:W-:Y:S01]  /*11070*/  HMMA.16816.F32.BF16 R24, R148.reuse, R174, R24 ;  /* 0x000000ae9418723c */ /* 0x040fe20000041818 */
[----:B------:R-:W4:Y:S07]  /*11080*/  LDSM.16.M88.4 R172, [R183+0x4000] ;  /* 0x00400000b7ac783b */ /* 0x000f2e0000000200 */
[C---:B------:R-:W-:Y:S08]  /*11090*/  HMMA.16816.F32.BF16 R28, R148.reuse, R176, R28 ;  /* 0x000000b0941c723c */ /* 0x040ff0000004181c */
[----:B------:R-:W-:Y:S08]  /*110a0*/  HMMA.16816.F32.BF16 R32, R148, R178, R32 ;  /* 0x000000b29420723c */ /* 0x000ff00000041820 */
[C---:B---3--:R-:W-:Y:S08]  /*110b0*/  HMMA.16816.F32.BF16 R4, R144.reuse, R152, R4 ;  /* 0x000000989004723c */ /* 0x048ff00000041804 */
[C---:B------:R-:W-:Y:S08]  /*110c0*/  HMMA.16816.F32.BF16 R8, R144.reuse, R154, R8 ;  /* 0x0000009a9008723c */ /* 0x040ff00000041808 */
[C---:B-1----:R-:W-:Y:S08]  /*110d0*/  HMMA.16816.F32.BF16 R12, R144.reuse, R156, R12 ;  /* 0x0000009c900c723c */ /* 0x042ff0000004180c */
[C---:B------:R-:W-:Y:S08]  /*110e0*/  HMMA.16816.F32.BF16 R16, R144.reuse, R158, R16 ;  /* 0x0000009e9010723c */ /* 0x040ff00000041810 */
[C---:B--2---:R-:W-:Y:S08]  /*110f0*/  HMMA.16816.F32.BF16 R20, R144.reuse, R160, R20 ;  /* 0x000000a09014723c */ /* 0x044ff00000041814 */
[C---:B------:R-:W-:Y:S08]  /*11100*/  HMMA.16816.F32.BF16 R24, R144.reuse, R162, R24 ;  /* 0x000000a29018723c */ /* 0x040ff00000041818 */
[C---:B------:R-:W-:Y:S08]  /*11110*/  HMMA.16816.F32.BF16 R28, R144.reuse, R164, R28 ;  /* 0x000000a4901c723c */ /* 0x040ff0000004181c */
[----:B------:R-:W-:Y:S01]  /*11120*/  HMMA.16816.F32.BF16 R32, R144, R166, R32 ;  /* 0x000000a69020723c */ /* 0x000fe20000041820 */
[----:B------:R-:W1:Y:S07]  /*11130*/  LDSM.16.M88.4 R144, [R183+0x4800] ;  /* 0x00480000b790783b */ /* 0x000e6e0000000200 */
[C---:B----4-:R-:W-:Y:S08]  /*11140*/  HMMA.16816.F32.BF16 R4, R168.reuse, R172, R4 ;  /* 0x000000aca804723c */ /* 0x050ff00000041804 */
[C---:B------:R-:W-:Y:S11]  /*11150*/  HMMA.16816.F32.BF16 R8, R168.reuse, R174, R8 ;  /* 0x000000aea808723c */ /* 0x040ff60000041808 */
[----:B------:R-:W-:Y:S05]  /*11160*/  @!UPT UIADD3 URZ, URZ, URZ, URZ ;  /* 0x0000003f3f3ff290 */ /* 0x000fea000fffe03f */
[----:B------:R-:W-:Y:S04]  /*11170*/  FMUL.FTZ R0, R4, c[0x0][0x320] ;  /* 0x0000c80004007a20 */ /* 0x000fe80000410000 */
[----:B------:R2:W-:Y:S04]  /*11180*/  MUFU.TANH R148, R0 ;  /* 0x0000000000947308 */ /* 0x0005e80000002400 */
[----:B------:R-:W-:Y:S01]  /*11190*/  FMUL.FTZ R3, R11, c[0x0][0x320] ;  /* 0x0000c8000b037a20 */ /* 0x000fe20000410000 */
[C---:B-1----:R-:W-:Y:S05]  /*111a0*/  HMMA.16816.F32.BF16 R12, R168.reuse, R144, R12 ;  /* 0x00000090a80c723c */ /* 0x042fea000004180c */
[----:B------:R-:W-:Y:S03]  /*111b0*/  MUFU.TANH R153, R3 ;  /* 0x0000000300997308 */ /* 0x000fe60000002400 */
[C---:B------:R-:W-:Y:S04]  /*111c0*/  HMMA.16816.F32.BF16 R16, R168.reuse, R146, R16 ;  /* 0x00000092a810723c */ /* 0x040fe80000041810 */
[----:B--2---:R-:W-:Y:S04]  /*111d0*/  FMUL.FTZ R0, R5, c[0x0][0x320] ;  /* 0x0000c80005007a20 */ /* 0x004fe80000410000 */
[----:B------:R1:W-:Y:S11]  /*111e0*/  MUFU.TANH R149, R0 ;  /* 0x0000000000957308 */ /* 0x0003f60000002400 */
[----:B------:R-:W-:Y:S05]  /*111f0*/  @!UPT UIADD3 URZ, URZ, URZ, URZ ;  /* 0x0000003f3f3ff290 */ /* 0x000fea000fffe03f */
[----:B------:R-:W-:Y:S04]  /*11200*/  FMUL.FTZ R2, R16, c[0x0][0x320] ;  /* 0x0000c80010027a20 */ /* 0x000fe80000410000 */
[----:B------:R-:W-:Y:S01]  /*11210*/  MUFU.TANH R159, R2 ;  /* 0x00000002009f7308 */ /* 0x000fe20000002400 */
[----:B-1----:R-:W-:Y:S09]  /*11220*/  FMUL.FTZ R0, R6, c[0x0][0x320] ;  /* 0x0000c80006007a20 */ /* 0x002ff20000410000 */
        /* <DEDUP_REMOVED lines=121> */
[----:B------:R-:W-:Y:S01]  /*119c0*/  @P0 IADD3 R14, P1, R224, 0x40, RZ ;  /* 0x00000040e00e0810 */ /* 0x000fe20007f3e0ff */
[----:B------:R-:W-:Y:S01]  /*119d0*/  MUFU.EX2 R179, R18 ;  /* 0x0000001200b37308 */ /* 0x000fe20000000800 */
[----:B-1----:R-:W-:Y:S01]  /*119e0*/  FMNMX.FTZ R3, R0, R3, !PT ;  /* 0x0000000300037209 */ /* 0x002fe20007810000 */
[----:B------:R-:W-:Y:S01]  /*119f0*/  FMUL.FTZ R0, R2, c[0x0][0x2d0] ;  /* 0x0000b40002007a20 */ /* 0x000fe20000410000 */
[----:B------:R-:W-:Y:S03]  /*11a00*/  @P0 IADD3 R11, P4, R5, R14, RZ ;  /* 0x0000000e050b0210 */ /* 0x000fe60007f9e0ff */
[----:B------:R-:W-:Y:S04]  /*11a10*/  FMUL.FTZ R103, R3, c[0x0][0x2d0] ;  /* 0x0000b40003677a20 */ /* 0x000fe80000410000 */
[----:B------:R1:W-:Y:S01]  /*11a20*/  MUFU.EX2 R205, R9 ;  /* 0x0000000900cd7308 */ /* 0x0003e20000000800 */
[-C--:B--2---:R-:W-:Y:S04]  /*11a30*/  @P0 IADD3.X R10, R4, R223.reuse, RZ, P2, !PT ;  /* 0x000000df040a0210 */ /* 0x084fe800017fe4ff */
[----:B------:R-:W-:Y:S02]  /*11a40*/  @P0 LEA.HI.X R17, R8, c[0x0][0x1cc], R10, 0x1, P3 ;  /* 0x0000730008110a11 */ /* 0x000fe400018f0c0a */
[----:B------:R-:W-:Y:S03]  /*11a50*/  @P0 IADD3 R8, P2, R224, 0x80, RZ ;  /* 0x00000080e0080810 */ /* 0x000fe60007f5e0ff */
[----:B------:R2:W3:Y:S01]  /*11a60*/  MUFU.EX2 R2, R0 ;  /* 0x0000000000027308 */ /* 0x0004e20000000800 */
[----:B------:R-:W-:Y:S01]  /*11a70*/  @P0 LEA R12, P3, R11, c[0x0][0x1c8], 0x1 ;  /* 0x000072000b0c0a11 */ /* 0x000fe200078608ff */
[----:B------:R3:W-:Y:S01]  /*11a80*/  @P0 LDGSTS.E.BYPASS.LTC128B.128 [R203+0x6100], [R16.64], !P5 ;  /* 0x0610000010cb0fae */ /* 0x0007e2000e901d46 */
[-C--:B------:R-:W-:Y:S02]  /*11a90*/  @P0 IADD3.X R15, RZ, R223.reuse, RZ, P2, !PT ;  /* 0x000000dfff0f0210 */ /* 0x080fe400017fe4ff */
[----:B------:R-:W-:Y:S02]  /*11aa0*/  @P0 IADD3 R5, P2, R5, R8, RZ ;  /* 0x0000000805050210 */ /* 0x000fe40007f5e0ff */
[----:B-1----:R-:W-:Y:S02]  /*11ab0*/  @P0 IADD3.X R9, RZ, R223, RZ, P1, !PT ;  /* 0x000000dfff090210 */ /* 0x002fe40000ffe4ff */
[----:B------:R-:W-:Y:S02]  /*11ac0*/  @P0 LEA R10, P1, R5, c[0x0][0x1c8], 0x1 ;  /* 0x00007200050a0a11 */ /* 0x000fe400078208ff */
[C---:B------:R-:W-:Y:S02]  /*11ad0*/  @P0 IADD3.X R13, R4.reuse, R9, RZ, P4, !PT ;  /* 0x00000009040d0210 */ /* 0x040fe400027fe4ff */
[----:B------:R-:W-:Y:S02]  /*11ae0*/  @P0 IADD3.X R4, R4, R15, RZ, P2, !PT ;  /* 0x0000000f04040210 */ /* 0x000fe400017fe4ff */
[----:B------:R-:W-:Y:S02]  /*11af0*/  @P0 LEA.HI.X R13, R11, c[0x0][0x1cc], R13, 0x1, P3 ;  /* 0x000073000b0d0a11 */ /* 0x000fe400018f0c0d */
[----:B------:R-:W-:Y:S01]  /*11b00*/  @P0 IADD3 R18, P2, R7, R14, RZ ;  /* 0x0000000e07120210 */ /* 0x000fe20007f5e0ff */
[----:B--2---:R-:W-:Y:S01]  /*11b10*/  FADD.FTZ R0, -R3, R104 ;  /* 0x0000006803007221 */ /* 0x004fe20000010100 */
[----:B------:R-:W-:Y:S01]  /*11b20*/  @P0 IADD3 R14, P3, R7, R224, RZ ;  /* 0x000000e0070e0210 */ /* 0x000fe20007f7e0ff */
[----:B------:R1:W-:Y:S01]  /*11b30*/  @P0 LDGSTS.E.BYPASS.LTC128B.128 [R203+0x8100], [R12.64], !P6 ;  /* 0x081000000ccb0fae */ /* 0x0003e2000f101d46 */
[----:B------:R-:W-:Y:S01]  /*11b40*/  @P0 LEA.HI.X R11, R5, c[0x0][0x1cc], R4, 0x1, P1 ;  /* 0x00007300050b0a11 */ /* 0x000fe200008f0c04 */
[--C-:B------:R-:W-:Y:S01]  /*11b50*/  FFMA.FTZ R4, R150, c[0x0][0x2d0], -R146.reuse ;  /* 0x0000b40096047a23 */ /* 0x100fe20000010892 */
[----:B------:R-:W-:Y:S01]  /*11b60*/  @P0 IADD3 R5, P1, R7, R8, RZ ;  /* 0x0000000807050210 */ /* 0x000fe20007f3e0ff */
[--C-:B------:R-:W-:Y:S01]  /*11b70*/  FFMA.FTZ R104, R147, c[0x0][0x2d0], -R146.reuse ;  /* 0x0000b40093687a23 */ /* 0x100fe20000010892 */
[----:B------:R-:W-:Y:S01]  /*11b80*/  @P0 LEA R8, P4, R14, c[0x0][0x1c8], 0x1 ;  /* 0x000072000e080a11 */ /* 0x000fe200078808ff */
[----:B------:R2:W-:Y:S01]  /*11b90*/  MUFU.EX2 R178, R4 ;  /* 0x0000000400b27308 */ /* 0x0005e20000000800 */
[----:B------:R-:W-:Y:S01]  /*11ba0*/  @P0 IADD3.X R7, R6, R223, RZ, P3, !PT ;  /* 0x000000df06070210 */ /* 0x000fe20001ffe4ff */
[----:B------:R-:W-:Y:S01]  /*11bb0*/  FMUL.FTZ R0, R0, c[0x0][0x2d0] ;  /* 0x0000b40000007a20 */ /* 0x000fe20000410000 */
[----:B------:R-:W-:Y:S01]  /*11bc0*/  ISETP.GE.AND P3, PT, R230, c[0x0][0x1d4], PT ;  /* 0x00007500e6007a0c */ /* 0x000fe20003f66270 */
[----:B---3--:R-:W-:Y:S01]  /*11bd0*/  FMUL.FTZ R16, R2, R120 ;  /* 0x0000007802107220 */ /* 0x008fe20000410000 */
[----:B------:R-:W-:Y:S01]  /*11be0*/  @P0 IADD3.X R19, R6, R9, RZ, P2, !PT ;  /* 0x0000000906130210 */ /* 0x000fe200017fe4ff */
[----:B------:R-:W-:Y:S01]  /*11bf0*/  FMUL.FTZ R17, R2, R121 ;  /* 0x0000007902117220 */ /* 0x000fe20000410000 */
[----:B------:R-:W-:Y:S01]  /*11c00*/  @P0 LEA.HI.X R9, R14, c[0x0][0x1cc], R7, 0x1, P4 ;  /* 0x000073000e090a11 */ /* 0x000fe200020f0c07 */
[----:B------:R-:W-:Y:S01]  /*11c10*/  FFMA.FTZ R14, R155, c[0x0][0x2d0], -R103 ;  /* 0x0000b4009b0e7a23 */ /* 0x000fe20000010867 */
[----:B------:R-:W-:Y:S01]  /*11c20*/  @P0 IADD3.X R15, R6, R15, RZ, P1, !PT ;  /* 0x0000000f060f0210 */ /* 0x000fe20000ffe4ff */
[----:B------:R3:W-:Y:S01]  /*11c30*/  MUFU.EX2 R177, R104 ;  /* 0x0000006800b17308 */ /* 0x0007e20000000800 */
[----:B------:R-:W-:Y:S01]  /*11c40*/  @P0 LEA R6, P2, R18, c[0x0][0x1c8], 0x1 ;  /* 0x0000720012060a11 */ /* 0x000fe200078408ff */
[C---:B------:R-:W-:Y:S02]  /*11c50*/  FMUL.FTZ R24, R2.reuse, R128 ;  /* 0x0000008002187220 */ /* 0x040fe40000410000 */
[----:B------:R-:W-:Y:S01]  /*11c60*/  FMUL.FTZ R25, R2, R129 ;  /* 0x0000008102197220 */ /* 0x000fe20000410000 */
[----:B------:R-:W-:Y:S01]  /*11c70*/  @P0 LEA.HI.X R7, R18, c[0x0][0x1cc], R19, 0x1, P2 ;  /* 0x0000730012070a11 */ /* 0x000fe200010f0c13 */
[----:B------:R4:W-:Y:S01]  /*11c80*/  @P0 LDGSTS.E.BYPASS.LTC128B.128 [R203+0xa100], [R10.64], !P3 ;  /* 0x0a1000000acb0fae */ /* 0x0009e2000d901d46 */
[C---:B------:R-:W-:Y:S02]  /*11c90*/  FMUL.FTZ R32, R2.reuse, R136 ;  /* 0x0000008802207220 */ /* 0x040fe40000410000 */
[C---:B------:R-:W-:Y:S01]  /*11ca0*/  FMUL.FTZ R33, R2.reuse, R137 ;  /* 0x0000008902217220 */ /* 0x040fe20000410000 */
[----:B------:R5:W-:Y:S01]  /*11cb0*/  MUFU.EX2 R169, R14 ;  /* 0x0000000e00a97308 */ /* 0x000be20000000800 */
[C---:B------:R-:W-:Y:S02]  /*11cc0*/  FMUL.FTZ R36, R2.reuse, R36 ;  /* 0x0000002402247220 */ /* 0x040fe40000410000 */
[C---:B------:R-:W-:Y:S01]  /*11cd0*/  FMUL.FTZ R37, R2.reuse, R37 ;  /* 0x0000002502257220 */ /* 0x040fe20000410000 */
[----:B------:R1:W-:Y:S01]  /*11ce0*/  @P0 LDGSTS.E.BYPASS.LTC128B.128 [R203+0x7100], [R8.64], !P5 ;  /* 0x0710000008cb0fae */ /* 0x0003e2000e901d46 */
[C---:B--2---:R-:W-:Y:S01]  /*11cf0*/  @P0 LEA R4, P1, R5.reuse, c[0x0][0x1c8], 0x1 ;  /* 0x0000720005040a11 */ /* 0x044fe200078208ff */
[C---:B------:R-:W-:Y:S02]  /*11d00*/  FMUL.FTZ R40, R2.reuse, R40 ;  /* 0x0000002802287220 */ /* 0x040fe40000410000 */
[C---:B------:R-:W-:Y:S01]  /*11d10*/  FMUL.FTZ R41, R2.reuse, R41 ;  /* 0x0000002902297220 */ /* 0x040fe20000410000 */
[----:B------:R-:W-:Y:S01]  /*11d20*/  @P0 LEA.HI.X R5, R5, c[0x0][0x1cc], R15, 0x1, P1 ;  /* 0x0000730005050a11 */ /* 0x000fe200008f0c0f */
[----:B------:R-:W4:Y:S01]  /*11d30*/  MUFU.EX2 R0, R0 ;  /* 0x0000000000007308 */ /* 0x000f220000000800 */
[C---:B------:R-:W-:Y:S01]  /*11d40*/  FMUL.FTZ R44, R2.reuse, R44 ;  /* 0x0000002c022c7220 */ /* 0x040fe20000410000 */
[----:B------:R2:W-:Y:S01]  /*11d50*/  @P0 LDGSTS.E.BYPASS.LTC128B.128 [R203+0x9100], [R6.64], !P6 ;  /* 0x0910000006cb0fae */ /* 0x0005e2000f101d46 */
[----:B------:R-:W-:Y:S02]  /*11d60*/  FMUL.FTZ R45, R2, R45 ;  /* 0x0000002d022d7220 */ /* 0x000fe40000410000 */
[--C-:B---3--:R-:W-:Y:S02]  /*11d70*/  FFMA.FTZ R104, R156, c[0x0][0x2d0], -R146.reuse ;  /* 0x0000b4009c687a23 */ /* 0x108fe40000010892 */
[C---:B------:R-:W-:Y:S02]  /*11d80*/  FMUL.FTZ R48, R2.reuse, R48 ;  /* 0x0000003002307220 */ /* 0x040fe40000410000 */
[C---:B------:R-:W-:Y:S01]  /*11d90*/  FMUL.FTZ R49, R2.reuse, R49 ;  /* 0x0000003102317220 */ /* 0x040fe20000410000 */
[----:B------:R3:W-:Y:S01]  /*11da0*/  @P0 LDGSTS.E.BYPASS.LTC128B.128 [R203+0xb100], [R4.64], !P3 ;  /* 0x0b10000004cb0fae */ /* 0x0007e2000d901d46 */
[----:B------:R3:W-:Y:S01]  /*11db0*/  MUFU.EX2 R176, R104 ;  /* 0x0000006800b07308 */ /* 0x0007e20000000800 */
[----:B------:R-:W-:Y:S02]  /*11dc0*/  FMUL.FTZ R52, R2, R52 ;  /* 0x0000003402347220 */ /* 0x000fe40000410000 */
[--C-:B-----5:R-:W-:Y:S02]  /*11dd0*/  FFMA.FTZ R14, R154, c[0x0][0x2d0], -R103.reuse ;  /* 0x0000b4009a0e7a23 */ /* 0x120fe40000010867 */
[C---:B------:R-:W-:Y:S02]  /*11de0*/  FMUL.FTZ R53, R2.reuse, R53 ;  /* 0x0000003502357220 */ /* 0x040fe40000410000 */
[----:B------:R-:W-:Y:S01]  /*11df0*/  LDSM.16.MT88.4 R20, [R182] ;  /* 0x00000000b614783b */ /* 0x000fe20000004200 */
[----:B------:R-:W-:Y:S02]  /*11e00*/  FMUL.FTZ R56, R2, R56 ;  /* 0x0000003802387220 */ /* 0x000fe40000410000 */
[----:B------:R5:W5:Y:S01]  /*11e10*/  MUFU.EX2 R168, R14 ;  /* 0x0000000e00a87308 */ /* 0x000b620000000800 */
[--C-:B-1----:R-:W-:Y:S02]  /*11e20*/  FFMA.FTZ R8, R152, c[0x0][0x2d0], -R103.reuse ;  /* 0x0000b40098087a23 */ /* 0x102fe40000010867 */
[----:B------:R-:W-:Y:S02]  /*11e30*/  FMUL.FTZ R9, R2, R113 ;  /* 0x0000007102097220 */ /* 0x000fe40000410000 */
[C---:B----4-:R-:W-:Y:S01]  /*11e40*/  FMUL.FTZ R10, R0.reuse, R114 ;  /* 0x00000072000a7220 */ /* 0x050fe20000410000 */
[----:B------:R-:W-:Y:S01]  /*11e50*/  LDSM.16.MT88.4 R28, [R185] ;  /* 0x00000000b91c783b */ /* 0x000fe20000004200 */
[C---:B------:R-:W-:Y:S02]  /*11e60*/  FMUL.FTZ R11, R0.reuse, R115 ;  /* 0x00000073000b7220 */ /* 0x040fe40000410000 */
[----:B--2---:R-:W-:Y:S01]  /*11e70*/  FMUL.FTZ R6, R0, R110 ;  /* 0x0000006e00067220 */ /* 0x004fe20000410000 */
[----:B------:R1:W-:Y:S01]  /*11e80*/  MUFU.EX2 R167, R8 ;  /* 0x0000000800a77308 */ /* 0x0003e20000000800 */
[----:B------:R-:W-:Y:S01]  /*11e90*/  F2FP.BF16.PACK_AB R110, R178, R179 ;  /* 0x000000b3b26e723e */ /* 0x000fe200000010ff */
[----:B------:R-:W-:Y:S02]  /*11ea0*/  FMUL.FTZ R7, R0, R111 ;  /* 0x0000006f00077220 */ /* 0x000fe40000410000 */
[--C-:B---3--:R-:W-:Y:S01]  /*11eb0*/  FFMA.FTZ R104, R157, c[0x0][0x2d0], -R103.reuse ;  /* 0x0000b4009d687a23 */ /* 0x108fe20000010867 */
[----:B------:R-:W-:Y:S01]  /*11ec0*/  LDSM.16.MT88.4 R148, [R184+0x3800] ;  /* 0x00380000b894783b */ /* 0x000fe20000004200 */
[--C-:B------:R-:W-:Y:S02]  /*11ed0*/  FFMA.FTZ R4, R153, c[0x0][0x2d0], -R103.reuse ;  /* 0x0000b40099047a23 */ /* 0x100fe40000010867 */
[----:B------:R-:W-:Y:S02]  /*11ee0*/  FMUL.FTZ R5, R2, R109 ;  /* 0x0000006d02057220 */ /* 0x000fe40000410000 */
[----:B------:R-:W2:Y:S01]  /*11ef0*/  MUFU.EX2 R166, R4 ;  /* 0x0000000400a67308 */ /* 0x000ea20000000800 */
[C---:B------:R-:W-:Y:S02]  /*11f00*/  FMUL.FTZ R18, R0.reuse, R122 ;  /* 0x0000007a00127220 */ /* 0x040fe40000410000 */
[----:B------:R-:W-:Y:S01]  /*11f10*/  FMUL.FTZ R19, R0, R123 ;  /* 0x0000007b00137220 */ /* 0x000fe20000410000 */
[----:B-----5:R-:W3:Y:S01]  /*11f20*/  LDSM.16.MT88.4 R12, [R181] ;  /* 0x00000000b50c783b */ /* 0x020ee20000004200 */
[----:B------:R-:W-:Y:S01]  /*11f30*/  F2FP.BF16.PACK_AB R109, R168, R169 ;  /* 0x000000a9a86d723e */ /* 0x000fe200000010ff */
[C---:B------:R-:W-:Y:S02]  /*11f40*/  FMUL.FTZ R26, R0.reuse, R130 ;  /* 0x00000082001a7220 */ /* 0x040fe40000410000 */
[C---:B------:R-:W-:Y:S02]  /*11f50*/  FMUL.FTZ R27, R0.reuse, R131 ;  /* 0x00000083001b7220 */ /* 0x040fe40000410000 */
[----:B------:R4:W-:Y:S01]  /*11f60*/  MUFU.EX2 R165, R104 ;  /* 0x0000006800a57308 */ /* 0x0009e20000000800 */
[C---:B------:R-:W-:Y:S01]  /*11f70*/  FMUL.FTZ R34, R0.reuse, R138 ;  /* 0x0000008a00227220 */ /* 0x040fe20000410000 */
[----:B------:R-:W-:Y:S01]  /*11f80*/  LDSM.16.MT88.4 R120, [R182+0x2000] ;  /* 0x00200000b678783b */ /* 0x000fe20000004200 */
[----:B------:R-:W-:Y:S02]  /*11f90*/  FMUL.FTZ R35, R0, R139 ;  /* 0x0000008b00237220 */ /* 0x000fe40000410000 */
[----:B-1----:R-:W-:Y:S02]  /*11fa0*/  FMUL.FTZ R8, R2, R112 ;  /* 0x0000007002087220 */ /* 0x002fe40000410000 */
[C---:B------:R-:W-:Y:S02]  /*11fb0*/  FMUL.FTZ R38, R0.reuse, R38 ;  /* 0x0000002600267220 */ /* 0x040fe40000410000 */
[C---:B------:R-:W-:Y:S01]  /*11fc0*/  FMUL.FTZ R39, R0.reuse, R39 ;  /* 0x0000002700277220 */ /* 0x040fe20000410000 */
[----:B------:R-:W1:Y:S01]  /*11fd0*/  LDSM.16.MT88.4 R112, [R184] ;  /* 0x00000000b870783b */ /* 0x000e620000004200 */
[C---:B------:R-:W-:Y:S02]  /*11fe0*/  FMUL.FTZ R42, R0.reuse, R42 ;  /* 0x0000002a002a7220 */ /* 0x040fe40000410000 */
[----:B------:R-:W-:Y:S01]  /*11ff0*/  FMUL.FTZ R43, R0, R43 ;  /* 0x0000002b002b7220 */ /* 0x000fe20000410000 */
[----:B--2---:R-:W-:Y:S01]  /*12000*/  F2FP.BF16.PACK_AB R111, R166, R167 ;  /* 0x000000a7a66f723e */ /* 0x004fe200000010ff */
[----:B------:R-:W-:Y:S01]  /*12010*/  FMUL.FTZ R4, R2, R108 ;  /* 0x0000006c02047220 */ /* 0x000fe20000410000 */
[----:B------:R-:W-:Y:S01]  /*12020*/  F2FP.BF16.PACK_AB R108, R205, R206 ;  /* 0x000000cecd6c723e */ /* 0x000fe200000010ff */
[C---:B------:R-:W-:Y:S01]  /*12030*/  FMUL.FTZ R46, R0.reuse, R46 ;  /* 0x0000002e002e7220 */ /* 0x040fe20000410000 */
[----:B------:R-:W-:Y:S01]  /*12040*/  LDSM.16.MT88.4 R128, [R184+0x800] ;  /* 0x00080000b880783b */ /* 0x000fe20000004200 */
[C---:B------:R-:W-:Y:S02]  /*12050*/  FMUL.FTZ R47, R0.reuse, R47 ;  /* 0x0000002f002f7220 */ /* 0x040fe40000410000 */
[C---:B------:R-:W-:Y:S02]  /*12060*/  FMUL.FTZ R50, R0.reuse, R50 ;  /* 0x0000003200327220 */ /* 0x040fe40000410000 */
[C---:B------:R-:W-:Y:S02]  /*12070*/  FMUL.FTZ R51, R0.reuse, R51 ;  /* 0x0000003300337220 */ /* 0x040fe40000410000 */
[C---:B------:R-:W-:Y:S01]  /*12080*/  FMUL.FTZ R54, R0.reuse, R54 ;  /* 0x0000003600367220 */ /* 0x040fe20000410000 */
[----:B------:R-:W-:Y:S01]  /*12090*/  LDSM.16.MT88.4 R136, [R182+0x2800] ;  /* 0x00280000b688783b */ /* 0x000fe20000004200 */
[----:B------:R-:W-:Y:S02]  /*120a0*/  FMUL.FTZ R55, R0, R55 ;  /* 0x0000003700377220 */ /* 0x000fe40000410000 */
[----:B------:R-:W-:Y:S02]  /*120b0*/  FMUL.FTZ R57, R2, R57 ;  /* 0x0000003902397220 */ /* 0x000fe40000410000 */
[C---:B------:R-:W-:Y:S02]  /*120c0*/  FMUL.FTZ R58, R0.reuse, R58 ;  /* 0x0000003a003a7220 */ /* 0x040fe40000410000 */
[----:B------:R-:W-:Y:S01]  /*120d0*/  FMUL.FTZ R59, R0, R59 ;  /* 0x0000003b003b7220 */ /* 0x000fe20000410000 */
[C---:B---3--:R-:W-:Y:S01]  /*120e0*/  HMMA.16816.F32.BF16 R4, R108.reuse, R12, R4 ;  /* 0x0000000c6c04723c */ /* 0x048fe20000041804 */
[----:B------:R-:W0:Y:S04]  /*120f0*/  LDGDEPBAR ;  /* 0x00000000000079af */ /* 0x000e280000000000 */
[C---:B------:R-:W-:Y:S02]  /*12100*/  FMUL.FTZ R60, R2.reuse, R60 ;  /* 0x0000003c023c7220 */ /* 0x040fe40000410000 */
[C---:B------:R-:W-:Y:S01]  /*12110*/  FMUL.FTZ R12, R2.reuse, R116 ;  /* 0x00000074020c7220 */ /* 0x040fe20000410000 */
[C---:B------:R-:W-:Y:S04]  /*12120*/  HMMA.16816.F32.BF16 R8, R108.reuse, R14, R8 ;  /* 0x0000000e6c08723c */ /* 0x040fe80000041808 */
[----:B------:R-:W-:Y:S02]  /*12130*/  FMUL.FTZ R13, R2, R117 ;  /* 0x00000075020d7220 */ /* 0x000fe40000410000 */
[--C-:B----4-:R-:W-:Y:S02]  /*12140*/  FFMA.FTZ R104, R158, c[0x0][0x2d0], -R103.reuse ;  /* 0x0000b4009e687a23 */ /* 0x110fe40000010867 */
[C---:B------:R-:W-:Y:S02]  /*12150*/  FMUL.FTZ R14, R0.reuse, R118 ;  /* 0x00000076000e7220 */ /* 0x040fe40000410000 */
[----:B------:R2:W3:Y:S02]  /*12160*/  MUFU.EX2 R163, R104 ;  /* 0x0000006800a37308 */ /* 0x0004e40000000800 */
[----:B------:R-:W-:Y:S02]  /*12170*/  FMUL.FTZ R15, R0, R119 ;  /* 0x00000077000f7220 */ /* 0x000fe40000410000 */
[----:B------:R-:W4:Y:S01]  /*12180*/  LDSM.16.MT88.4 R116, [R181+0x2000] ;  /* 0x00200000b574783b */ /* 0x000f220000004200 */
[----:B------:R-:W-:Y:S02]  /*12190*/  FMUL.FTZ R61, R2, R61 ;  /* 0x0000003d023d7220 */ /* 0x000fe40000410000 */
[C---:B------:R-:W-:Y:S02]  /*121a0*/  FMUL.FTZ R62, R0.reuse, R62 ;  /* 0x0000003e003e7220 */ /* 0x040fe40000410000 */
[C---:B------:R-:W-:Y:S03]  /*121b0*/  HMMA.16816.F32.BF16 R12, R108.reuse, R20, R12 ;  /* 0x000000146c0c723c */ /* 0x040fe6000004180c */
        /* <DEDUP_REMOVED lines=11> */
[C---:B------:R-:W-:Y:S03]  /*12270*/  HMMA.16816.F32.BF16 R20, R108.reuse, R28, R20 ;  /* 0x0000001c6c14723c */ /* 0x040fe60000041814 */
[C---:B------:R-:W-:Y:S02]  /*12280*/  FMUL.FTZ R68, R2.reuse, R68 ;  /* 0x0000004402447220 */ /* 0x040fe40000410000 */
[C---:B------:R-:W-:Y:S02]  /*12290*/  FMUL.FTZ R69, R2.reuse, R69 ;  /* 0x0000004502457220 */ /* 0x040fe40000410000 */
[C---:B------:R-:W-:Y:S01]  /*122a0*/  FMUL.FTZ R28, R2.reuse, R132 ;  /* 0x00000084021c7220 */ /* 0x040fe20000410000 */
[C---:B------:R-:W-:Y:S04]  /*122b0*/  HMMA.16816.F32.BF16 R24, R108.reuse, R30, R24 ;  /* 0x0000001e6c18723c */ /* 0x040fe80000041818 */
[----:B------:R-:W-:Y:S02]  /*122c0*/  FMUL.FTZ R29, R2, R133 ;  /* 0x00000085021d7220 */ /* 0x000fe40000410000 */
[--C-:B--2---:R-:W-:Y:S02]  /*122d0*/  FFMA.FTZ R104, R159, c[0x0][0x2d0], -R146.reuse ;  /* 0x0000b4009f687a23 */ /* 0x104fe40000010892 */
[C---:B------:R-:W-:Y:S02]  /*122e0*/  FMUL.FTZ R30, R0.reuse, R134 ;  /* 0x00000086001e7220 */ /* 0x040fe40000410000 */
[----:B------:R2:W-:Y:S02]  /*122f0*/  MUFU.EX2 R175, R104 ;  /* 0x0000006800af7308 */ /* 0x0005e40000000800 */
[C---:B------:R-:W-:Y:S02]  /*12300*/  FMUL.FTZ R31, R0.reuse, R135 ;  /* 0x00000087001f7220 */ /* 0x040fe40000410000 */
[----:B------:R-:W-:Y:S01]  /*12310*/  LDSM.16.MT88.4 R132, [R181+0x2800] ;  /* 0x00280000b584783b */ /* 0x000fe20000004200 */
[C---:B------:R-:W-:Y:S02]  /*12320*/  FMUL.FTZ R70, R0.reuse, R70 ;  /* 0x0000004600467220 */ /* 0x040fe40000410000 */
[----:B------:R-:W-:Y:S02]  /*12330*/  FMUL.FTZ R71, R0, R71 ;  /* 0x0000004700477220 */ /* 0x000fe40000410000 */
[C---:B-1----:R-:W-:Y:S03]  /*12340*/  HMMA.16816.F32.BF16 R28, R108.reuse, R112, R28 ;  /* 0x000000706c1c723c */ /* 0x042fe6000004181c */
[C---:B------:R-:W-:Y:S02]  /*12350*/  FMUL.FTZ R72, R2.reuse, R72 ;  /* 0x0000004802487220 */ /* 0x040fe40000410000 */
[----:B------:R-:W-:Y:S02]  /*12360*/  FMUL.FTZ R73, R2, R73 ;  /* 0x0000004902497220 */ /* 0x000fe40000410000 */
[C---:B------:R-:W-:Y:S01]  /*12370*/  FMUL.FTZ R74, R0.reuse, R74 ;  /* 0x0000004a004a7220 */ /* 0x040fe20000410000 */
[C---:B------:R-:W-:Y:S01]  /*12380*/  HMMA.16816.F32.BF16 R32, R108.reuse, R114, R32 ;  /* 0x000000726c20723c */ /* 0x040fe20000041820 */
[----:B------:R-:W1:Y:S03]  /*12390*/  LDSM.16.MT88.4 R112, [R185+0x2000] ;  /* 0x00200000b970783b */ /* 0x000e660000004200 */
[----:B------:R-:W-:Y:S02]  /*123a0*/  FMUL.FTZ R75, R0, R75 ;  /* 0x0000004b004b7220 */ /* 0x000fe40000410000 */
[C---:B------:R-:W-:Y:S02]  /*123b0*/  FMUL.FTZ R76, R2.reuse, R76 ;  /* 0x0000004c024c7220 */ /* 0x040fe40000410000 */
[C---:B----4-:R-:W-:Y:S04]  /*123c0*/  HMMA.16816.F32.BF16 R36, R108.reuse, R116, R36 ;  /* 0x000000746c24723c */ /* 0x050fe80000041824 */
[----:B------:R-:W-:Y:S02]  /*123d0*/  FMUL.FTZ R77, R2, R77 ;  /* 0x0000004d024d7220 */ /* 0x000fe40000410000 */
[----:B------:R-:W-:Y:S02]  /*123e0*/  FMUL.FTZ R78, R0, R78 ;  /* 0x0000004e004e7220 */ /* 0x000fe40000410000 */
[C---:B------:R-:W-:Y:S01]  /*123f0*/  HMMA.16816.F32.BF16 R40, R108.reuse, R118, R40 ;  /* 0x000000766c28723c */ /* 0x040fe20000041828 */
[----:B------:R-:W4:Y:S03]  /*12400*/  LDSM.16.MT88.4 R116, [R184+0x2000] ;  /* 0x00200000b874783b */ /* 0x000f260000004200 */
[----:B--2---:R-:W-:Y:S02]  /*12410*/  FFMA.FTZ R104, R160, c[0x0][0x2d0], -R146 ;  /* 0x0000b400a0687a23 */ /* 0x004fe40000010892 */
[----:B------:R-:W-:Y:S02]  /*12420*/  FMUL.FTZ R79, R0, R79 ;  /* 0x0000004f004f7220 */ /* 0x000fe40000410000 */
[C---:B------:R-:W-:Y:S01]  /*12430*/  HMMA.16816.F32.BF16 R44, R108.reuse, R120, R44 ;  /* 0x000000786c2c723c */ /* 0x040fe2000004182c */
[----:B------:R2:W5:Y:S03]  /*12440*/  MUFU.EX2 R174, R104 ;  /* 0x0000006800ae7308 */ /* 0x0005660000000800 */
[C---:B------:R-:W-:Y:S02]  /*12450*/  FMUL.FTZ R80, R2.reuse, R80 ;  /* 0x0000005002507220 */ /* 0x040fe40000410000 */
[----:B------:R-:W-:Y:S02]  /*12460*/  FMUL.FTZ R81, R2, R81 ;  /* 0x0000005102517220 */ /* 0x000fe40000410000 */
[C---:B------:R-:W-:Y:S01]  /*12470*/  HMMA.16816.F32.BF16 R48, R108.reuse, R122, R48 ;  /* 0x0000007a6c30723c */ /* 0x040fe20000041830 */
[----:B------:R-:W3:Y:S03]  /*12480*/  LDSM.16.MT88.4 R120, [R181+0x4000] ;  /* 0x00400000b578783b */ /* 0x000ee60000004200 */
[C---:B------:R-:W-:Y:S02]  /*12490*/  FMUL.FTZ R82, R0.reuse, R82 ;  /* 0x0000005200527220 */ /* 0x040fe40000410000 */
[----:B------:R-:W-:Y:S02]  /*124a0*/  FMUL.FTZ R83, R0, R83 ;  /* 0x0000005300537220 */ /* 0x000fe40000410000 */
[C---:B------:R-:W-:Y:S01]  /*124b0*/  FMUL.FTZ R84, R2.reuse, R84 ;  /* 0x0000005402547220 */ /* 0x040fe20000410000 */
[C---:B-1----:R-:W-:Y:S03]  /*124c0*/  HMMA.16816.F32.BF16 R52, R108.reuse, R112, R52 ;  /* 0x000000706c34723c */ /* 0x042fe60000041834 */
[----:B------:R-:W-:Y:S02]  /*124d0*/  FMUL.FTZ R85, R2, R85 ;  /* 0x0000005502557220 */ /* 0x000fe40000410000 */
[C---:B------:R-:W-:Y:S02]  /*124e0*/  FMUL.FTZ R86, R0.reuse, R86 ;  /* 0x0000005600567220 */ /* 0x040fe40000410000 */
[----:B------:R-:W-:Y:S01]  /*124f0*/  FMUL.FTZ R87, R0, R87 ;  /* 0x0000005700577220 */ /* 0x000fe20000410000 */
[C---:B------:R-:W-:Y:S01]  /*12500*/  HMMA.16816.F32.BF16 R56, R108.reuse, R114, R56 ;  /* 0x000000726c38723c */ /* 0x040fe20000041838 */
[----:B------:R-:W1:Y:S03]  /*12510*/  LDSM.16.MT88.4 R112, [R182+0x4000] ;  /* 0x00400000b670783b */ /* 0x000e660000004200 */
[--C-:B--2---:R-:W-:Y:S02]  /*12520*/  FFMA.FTZ R104, R161, c[0x0][0x2d0], -R103.reuse ;  /* 0x0000b400a1687a23 */ /* 0x104fe40000010867 */
[C---:B------:R-:W-:Y:S02]  /*12530*/  FMUL.FTZ R88, R2.reuse, R88 ;  /* 0x0000005802587220 */ /* 0x040fe40000410000 */
[C---:B----4-:R-:W-:Y:S01]  /*12540*/  HMMA.16816.F32.BF16 R60, R108.reuse, R116, R60 ;  /* 0x000000746c3c723c */ /* 0x050fe2000004183c */
[----:B------:R2:W-:Y:S03]  /*12550*/  MUFU.EX2 R161, R104 ;  /* 0x0000006800a17308 */ /* 0x0005e60000000800 */
[----:B------:R-:W-:Y:S02]  /*12560*/  FMUL.FTZ R89, R2, R89 ;  /* 0x0000005902597220 */ /* 0x000fe40000410000 */
[C---:B------:R-:W-:Y:S02]  /*12570*/  FMUL.FTZ R90, R0.reuse, R90 ;  /* 0x0000005a005a7220 */ /* 0x040fe40000410000 */
[C---:B------:R-:W-:Y:S01]  /*12580*/  HMMA.16816.F32.BF16 R64, R108.reuse, R118, R64 ;  /* 0x000000766c40723c */ /* 0x040fe20000041840 */
[----:B------:R-:W4:Y:S03]  /*12590*/  LDSM.16.MT88.4 R116, [R185+0x4000] ;  /* 0x00400000b974783b */ /* 0x000f260000004200 */
[----:B------:R-:W-:Y:S02]  /*125a0*/  FMUL.FTZ R91, R0, R91 ;  /* 0x0000005b005b7220 */ /* 0x000fe40000410000 */
[C---:B------:R-:W-:Y:S02]  /*125b0*/  FMUL.FTZ R92, R2.reuse, R92 ;  /* 0x0000005c025c7220 */ /* 0x040fe40000410000 */
[C---:B---3--:R-:W-:Y:S04]  /*125c0*/  HMMA.16816.F32.BF16 R68, R108.reuse, R120, R68 ;  /* 0x000000786c44723c */ /* 0x048fe80000041844 */
[----:B------:R-:W-:Y:S02]  /*125d0*/  FMUL.FTZ R93, R2, R93 ;  /* 0x0000005d025d7220 */ /* 0x000fe40000410000 */
[----:B------:R-:W-:Y:S02]  /*125e0*/  FMUL.FTZ R94, R0, R94 ;  /* 0x0000005e005e7220 */ /* 0x000fe40000410000 */
[C---:B------:R-:W-:Y:S01]  /*125f0*/  HMMA.16816.F32.BF16 R72, R108.reuse, R122, R72 ;  /* 0x0000007a6c48723c */ /* 0x040fe20000041848 */
[----:B------:R-:W3:Y:S03]  /*12600*/  LDSM.16.MT88.4 R120, [R184+0x4000] ;  /* 0x00400000b878783b */ /* 0x000ee60000004200 */
[----:B--2---:R-:W-:Y:S02]  /*12610*/  FFMA.FTZ R104, R162, c[0x0][0x2d0], -R103 ;  /* 0x0000b400a2687a23 */ /* 0x004fe40000010867 */
[----:B------:R-:W-:Y:S02]  /*12620*/  FMUL.FTZ R95, R0, R95 ;  /* 0x0000005f005f7220 */ /* 0x000fe40000410000 */
[----:B------:R2:W2:Y:S01]  /*12630*/  MUFU.EX2 R160, R104 ;  /* 0x0000006800a07308 */ /* 0x0004a20000000800 */
[C---:B-1----:R-:W-:Y:S03]  /*12640*/  HMMA.16816.F32.BF16 R76, R108.reuse, R112, R76 ;  /* 0x000000706c4c723c */ /* 0x042fe6000004184c */
[C---:B------:R-:W-:Y:S02]  /*12650*/  FMUL.FTZ R96, R2.reuse, R96 ;  /* 0x0000006002607220 */ /* 0x040fe40000410000 */
[----:B------:R-:W-:Y:S02]  /*12660*/  FMUL.FTZ R97, R2, R97 ;  /* 0x0000006102617220 */ /* 0x000fe40000410000 */
[C---:B------:R-:W-:Y:S01]  /*12670*/  FMUL.FTZ R98, R0.reuse, R98 ;  /* 0x0000006200627220 */ /* 0x040fe20000410000 */
[C---:B------:R-:W-:Y:S01]  /*12680*/  HMMA.16816.F32.BF16 R80, R108.reuse, R114, R80 ;  /* 0x000000726c50723c */ /* 0x040fe20000041850 */
[----:B------:R-:W1:Y:S03]  /*12690*/  LDSM.16.MT88.4 R112, [R181+0x800] ;  /* 0x00080000b570783b */ /* 0x000e660000004200 */
[----:B------:R-:W-:Y:S02]  /*126a0*/  FMUL.FTZ R99, R0, R99 ;  /* 0x0000006300637220 */ /* 0x000fe40000410000 */
[----:B------:R-:W-:Y:S02]  /*126b0*/  FFMA.FTZ R2, R2, R221, R206 ;  /* 0x000000dd02027223 */ /* 0x000fe400000100ce */
[C---:B----4-:R-:W-:Y:S04]  /*126c0*/  HMMA.16816.F32.BF16 R84, R108.reuse, R116, R84 ;  /* 0x000000746c54723c */ /* 0x050fe80000041854 */
[----:B------:R-:W-:Y:S02]  /*126d0*/  FFMA.FTZ R0, R0, R222, R169 ;  /* 0x000000de00007223 */ /* 0x000fe400000100a9 */
[----:B------:R-:W-:Y:S02]  /*126e0*/  FADD.FTZ R2, R205, R2 ;  /* 0x00000002cd027221 */ /* 0x000fe40000010000 */
[C---:B------:R-:W-:Y:S01]  /*126f0*/  HMMA.16816.F32.BF16 R88, R108.reuse, R118, R88 ;  /* 0x000000766c58723c */ /* 0x040fe20000041858 */
[----:B------:R-:W4:Y:S03]  /*12700*/  LDSM.16.MT88.4 R116, [R182+0x800] ;  /* 0x00080000b674783b */ /* 0x000f260000004200 */
[----:B--2---:R-:W-:Y:S02]  /*12710*/  FFMA.FTZ R104, R164, c[0x0][0x2d0], -R146 ;  /* 0x0000b400a4687a23 */ /* 0x004fe40000010892 */
[----:B------:R-:W-:Y:S02]  /*12720*/  FADD.FTZ R0, R168, R0 ;  /* 0x00000000a8007221 */ /* 0x000fe40000010000 */
[C---:B---3--:R-:W-:Y:S01]  /*12730*/  HMMA.16816.F32.BF16 R92, R108.reuse, R120, R92 ;  /* 0x000000786c5c723c */ /* 0x048fe2000004185c */
[----:B------:R2:W3:Y:S03]  /*12740*/  MUFU.EX2 R173, R104 ;  /* 0x0000006800ad7308 */ /* 0x0004e60000000800 */
[----:B------:R-:W-:Y:S02]  /*12750*/  FADD.FTZ R2, R179, R2 ;  /* 0x00000002b3027221 */ /* 0x000fe40000010000 */
[----:B------:R-:W-:Y:S02]  /*12760*/  FADD.FTZ R0, R167, R0 ;  /* 0x00000000a7007221 */ /* 0x000fe40000010000 */
[----:B------:R-:W-:Y:S01]  /*12770*/  HMMA.16816.F32.BF16 R96, R108, R122, R96 ;  /* 0x0000007a6c60723c */ /* 0x000fe20000041860 */
[----:B------:R-:W-:Y:S03]  /*12780*/  LDSM.16.MT88.4 R120, [R181+0x4800] ;  /* 0x00480000b578783b */ /* 0x000fe60000004200 */
[----:B------:R-:W-:Y:S02]  /*12790*/  FADD.FTZ R2, R178, R2 ;  /* 0x00000002b2027221 */ /* 0x000fe40000010000 */
[----:B------:R-:W-:Y:S01]  /*127a0*/  FADD.FTZ R0, R166, R0 ;  /* 0x00000000a6007221 */ /* 0x000fe20000010000 */
[----:B------:R-:W-:Y:S01]  /*127b0*/  F2FP.BF16.PACK_AB R108, R176, R177 ;  /* 0x000000b1b06c723e */ /* 0x000fe200000010ff */
[----:B------:R-:W-:Y:S01]  /*127c0*/  FADD.FTZ R2, R177, R2 ;  /* 0x00000002b1027221 */ /* 0x000fe20000010000 */
[----:B------:R-:W-:Y:S03]  /*127d0*/  F2FP.BF16.PACK_AB R109, R163, R165 ;  /* 0x000000a5a36d723e */ /* 0x000fe600000010ff */
[----:B-----5:R-:W-:Y:S01]  /*127e0*/  F2FP.BF16.PACK_AB R110, R174, R175 ;  /* 0x000000afae6e723e */ /* 0x020fe200000010ff */
[----:B------:R-:W-:Y:S01]  /*127f0*/  FADD.FTZ R0, R165, R0 ;  /* 0x00000000a5007221 */ /* 0x000fe20000010000 */
[----:B------:R-:W-:Y:S01]  /*12800*/  F2FP.BF16.PACK_AB R111, R160, R161 ;  /* 0x000000a1a06f723e */ /* 0x000fe200000010ff */
[----:B------:R-:W-:Y:S02]  /*12810*/  FADD.FTZ R2, R176, R2 ;  /* 0x00000002b0027221 */ /* 0x000fe40000010000 */
[----:B--2---:R-:W-:Y:S02]  /*12820*/  FFMA.FTZ R104, R172, c[0x0][0x2d0], -R146 ;  /* 0x0000b400ac687a23 */ /* 0x004fe40000010892 */
[----:B------:R-:W-:Y:S02]  /*12830*/  FADD.FTZ R0, R163, R0 ;  /* 0x00000000a3007221 */ /* 0x000fe40000010000 */
[C---:B-1----:R-:W-:Y:S01]  /*12840*/  HMMA.16816.F32.BF16 R4, R108.reuse, R112, R4 ;  /* 0x000000706c04723c */ /* 0x042fe20000041804 */
[----:B------:R1:W2:Y:S02]  /*12850*/  MUFU.EX2 R172, R104 ;  /* 0x0000006800ac7308 */ /* 0x0002a40000000800 */
[----:B------:R-:W-:Y:S02]  /*12860*/  FADD.FTZ R2, R175, R2 ;  /* 0x00000002af027221 */ /* 0x000fe40000010000 */
[----:B------:R-:W-:Y:S02]  /*12870*/  FADD.FTZ R0, R161, R0 ;  /* 0x00000000a1007221 */ /* 0x000fe40000010000 */
[----:B------:R-:W-:Y:S01]  /*12880*/  FADD.FTZ R2, R174, R2 ;  /* 0x00000002ae027221 */ /* 0x000fe20000010000 */
[C---:B------:R-:W-:Y:S01]  /*12890*/  HMMA.16816.F32.BF16 R8, R108.reuse, R114, R8 ;  /* 0x000000726c08723c */ /* 0x040fe20000041808 */
[----:B------:R-:W5:Y:S03]  /*128a0*/  LDSM.16.MT88.4 R112, [R185+0x2800] ;  /* 0x00280000b970783b */ /* 0x000f660000004200 */
[----:B------:R-:W-:Y:S02]  /*128b0*/  FADD.FTZ R0, R160, R0 ;  /* 0x00000000a0007221 */ /* 0x000fe40000010000 */
[----:B---3--:R-:W-:Y:S02]  /*128c0*/  FADD.FTZ R2, R173, R2 ;  /* 0x00000002ad027221 */ /* 0x008fe40000010000 */
[C---:B----4-:R-:W-:Y:S08]  /*128d0*/  HMMA.16816.F32.BF16 R12, R108.reuse, R116, R12 ;  /* 0x000000746c0c723c */ /* 0x050ff0000004180c */
[C---:B------:R-:W-:Y:S01]  /*128e0*/  HMMA.16816.F32.BF16 R16, R108.reuse, R118, R16 ;  /* 0x000000766c10723c */ /* 0x040fe20000041810 */
[----:B------:R-:W3:Y:S03]  /*128f0*/  LDSM.16.MT88.4 R116, [R184+0x2800] ;  /* 0x00280000b874783b */ /* 0x000ee60000004200 */
[--C-:B-1----:R-:W-:Y:S02]  /*12900*/  FFMA.FTZ R104, R207, c[0x0][0x2d0], -R103.reuse ;  /* 0x0000b400cf687a23 */ /* 0x102fe40000010867 */
[----:B--2---:R-:W-:Y:S02]  /*12910*/  FADD.FTZ R2, R172, R2 ;  /* 0x00000002ac027221 */ /* 0x004fe40000010000 */
[C---:B------:R-:W-:Y:S01]  /*12920*/  HMMA.16816.F32.BF16 R20, R108.reuse, R124, R20 ;  /* 0x0000007c6c14723c */ /* 0x040fe20000041814 */
[----:B------:R1:W2:Y:S07]  /*12930*/  MUFU.EX2 R157, R104 ;  /* 0x00000068009d7308 */ /* 0x0002ae0000000800 */
[C---:B------:R-:W-:Y:S01]  /*12940*/  HMMA.16816.F32.BF16 R24, R108.reuse, R126, R24 ;  /* 0x0000007e6c18723c */ /* 0x040fe20000041818 */
[----:B------:R-:W4:Y:S07]  /*12950*/  LDSM.16.MT88.4 R124, [R182+0x4800] ;  /* 0x00480000b67c783b */ /* 0x000f2e0000004200 */
[C---:B------:R-:W-:Y:S08]  /*12960*/  HMMA.16816.F32.BF16 R28, R108.reuse, R128, R28 ;  /* 0x000000806c1c723c */ /* 0x040ff0000004181c */
[C---:B------:R-:W-:Y:S01]  /*12970*/  HMMA.16816.F32.BF16 R32, R108.reuse, R130, R32 ;  /* 0x000000826c20723c */ /* 0x040fe20000041820 */
[----:B------:R-:W-:Y:S03]  /*12980*/  LDSM.16.MT88.4 R128, [R182+0x1000] ;  /* 0x00100000b680783b */ /* 0x000fe60000004200 */
[--C-:B-1----:R-:W-:Y:S02]  /*12990*/  FFMA.FTZ R104, R209, c[0x0][0x2d0], -R103.reuse ;  /* 0x0000b400d1687a23 */ /* 0x102fe40000010867 */
[----:B--2---:R-:W-:Y:S02]  /*129a0*/  FADD.FTZ R0, R157, R0 ;  /* 0x000000009d007221 */ /* 0x004fe40000010000 */
        /* <DEDUP_REMOVED lines=9> */
[C---:B-----5:R-:W-:Y:S01]  /*12a40*/  HMMA.16816.F32.BF16 R52, R108.reuse, R112, R52 ;  /* 0x000000706c34723c */ /* 0x060fe20000041834 */
[----:B------:R1:W2:Y:S07]  /*12a50*/  MUFU.EX2 R171, R104 ;  /* 0x0000006800ab7308 */ /* 0x0002ae0000000800 */
[C---:B------:R-:W-:Y:S01]  /*12a60*/  HMMA.16816.F32.BF16 R56, R108.reuse, R114, R56 ;  /* 0x000000726c38723c */ /* 0x040fe20000041838 */
[----:B------:R-:W5:Y:S07]  /*12a70*/  LDSM.16.MT88.4 R112, [R185+0x4800] ;  /* 0x00480000b970783b */ /* 0x000f6e0000004200 */
[C---:B---3--:R-:W-:Y:S08]  /*12a80*/  HMMA.16816.F32.BF16 R60, R108.reuse, R116, R60 ;  /* 0x000000746c3c723c */ /* 0x048ff0000004183c */
[C---:B------:R-:W-:Y:S01]  /*12a90*/  HMMA.16816.F32.BF16 R64, R108.reuse, R118, R64 ;  /* 0x000000766c40723c */ /* 0x040fe20000041840 */
[----:B------:R-:W3:Y:S03]  /*12aa0*/  LDSM.16.MT88.4 R116, [R184+0x4800] ;  /* 0x00480000b874783b */ /* 0x000ee60000004200 */
[----:B-1----:R-:W-:Y:S02]  /*12ab0*/  FFMA.FTZ R104, R210, c[0x0][0x2d0], -R146 ;  /* 0x0000b400d2687a23 */ /* 0x002fe40000010892 */
[----:B--2---:R-:W-:Y:S02]  /*12ac0*/  FADD.FTZ R2, R171, R2 ;  /* 0x00000002ab027221 */ /* 0x004fe40000010000 */
[C---:B------:R-:W-:Y:S01]  /*12ad0*/  HMMA.16816.F32.BF16 R68, R108.reuse, R120, R68 ;  /* 0x000000786c44723c */ /* 0x040fe20000041844 */
[----:B------:R1:W-:Y:S07]  /*12ae0*/  MUFU.EX2 R170, R104 ;  /* 0x0000006800aa7308 */ /* 0x0003ee0000000800 */
[C---:B------:R-:W-:Y:S01]  /*12af0*/  HMMA.16816.F32.BF16 R72, R108.reuse, R122, R72 ;  /* 0x0000007a6c48723c */ /* 0x040fe20000041848 */
[----:B------:R-:W2:Y:S07]  /*12b00*/  LDSM.16.MT88.4 R120, [R181+0x1000] ;  /* 0x00100000b578783b */ /* 0x000eae0000004200 */
[C---:B----4-:R-:W-:Y:S08]  /*12b10*/  HMMA.16816.F32.BF16 R76, R108.reuse, R124, R76 ;  /* 0x0000007c6c4c723c */ /* 0x050ff0000004184c */
[C---:B------:R-:W-:Y:S01]  /*12b20*/  HMMA.16816.F32.BF16 R80, R108.reuse, R126, R80 ;  /* 0x0000007e6c50723c */ /* 0x040fe20000041850 */
[----:B------:R-:W4:Y:S03]  /*12b30*/  LDSM.16.MT88.4 R124, [R181+0x3000] ;  /* 0x00300000b57c783b */ /* 0x000f260000004200 */
[--C-:B-1----:R-:W-:Y:S04]  /*12b40*/  FFMA.FTZ R104, R211, c[0x0][0x2d0], -R103.reuse ;  /* 0x0000b400d3687a23 */ /* 0x102fe80000010867 */
[C---:B-----5:R-:W-:Y:S01]  /*12b50*/  HMMA.16816.F32.BF16 R84, R108.reuse, R112, R84 ;  /* 0x000000706c54723c */ /* 0x060fe20000041854 */
[----:B------:R1:W5:Y:S07]  /*12b60*/  MUFU.EX2 R155, R104 ;  /* 0x00000068009b7308 */ /* 0x00036e0000000800 */
[C---:B------:R-:W-:Y:S01]  /*12b70*/  HMMA.16816.F32.BF16 R88, R108.reuse, R114, R88 ;  /* 0x000000726c58723c */ /* 0x040fe20000041858 */
[----:B------:R-:W2:Y:S07]  /*12b80*/  LDSM.16.MT88.4 R112, [R182+0x3000] ;  /* 0x00300000b670783b */ /* 0x000eae0000004200 */
[C---:B---3--:R-:W-:Y:S08]  /*12b90*/  HMMA.16816.F32.BF16 R92, R108.reuse, R116, R92 ;  /* 0x000000746c5c723c */ /* 0x048ff0000004185c */
[----:B------:R-:W-:Y:S01]  /*12ba0*/  HMMA.16816.F32.BF16 R96, R108, R118, R96 ;  /* 0x000000766c60723c */ /* 0x000fe20000041860 */
[----:B------:R-:W3:Y:S03]  /*12bb0*/  LDSM.16.MT88.4 R116, [R185+0x3000] ;  /* 0x00300000b974783b */ /* 0x000ee60000004200 */
[--C-:B-1----:R-:W-:Y:S02]  /*12bc0*/  FFMA.FTZ R104, R212, c[0x0][0x2d0], -R103.reuse ;  /* 0x0000b400d4687a23 */ /* 0x102fe40000010867 */
[----:B-----5:R-:W-:Y:S01]  /*12bd0*/  FADD.FTZ R0, R155, R0 ;  /* 0x000000009b007221 */ /* 0x020fe20000010000 */
[----:B------:R-:W-:Y:S01]  /*12be0*/  F2FP.BF16.PACK_AB R108, R172, R173 ;  /* 0x000000adac6c723e */ /* 0x000fe200000010ff */
[----:B------:R1:W5:Y:S01]  /*12bf0*/  MUFU.EX2 R154, R104 ;  /* 0x00000068009a7308 */ /* 0x0003620000000800 */
[----:B------:R-:W-:Y:S03]  /*12c00*/  F2FP.BF16.PACK_AB R109, R156, R157 ;  /* 0x0000009d9c6d723e */ /* 0x000fe600000010ff */
[----:B------:R-:W-:Y:S01]  /*12c10*/  F2FP.BF16.PACK_AB R110, R170, R171 ;  /* 0x000000abaa6e723e */ /* 0x000fe200000010ff */
[--C-:B-1----:R-:W-:Y:S01]  /*12c20*/  FFMA.FTZ R104, R215, c[0x0][0x2d0], -R146.reuse ;  /* 0x0000b400d7687a23 */ /* 0x102fe20000010892 */
[----:B-----5:R-:W-:Y:S04]  /*12c30*/  F2FP.BF16.PACK_AB R111, R154, R155 ;  /* 0x0000009b9a6f723e */ /* 0x020fe800000010ff */
[----:B------:R1:W-:Y:S03]  /*12c40*/  MUFU.EX2 R164, R104 ;  /* 0x0000006800a47308 */ /* 0x0003e60000000800 */
[C---:B--2---:R-:W-:Y:S08]  /*12c50*/  HMMA.16816.F32.BF16 R4, R108.reuse, R120, R4 ;  /* 0x000000786c04723c */ /* 0x044ff00000041804 */
[C---:B------:R-:W-:Y:S01]  /*12c60*/  HMMA.16816.F32.BF16 R8, R108.reuse, R122, R8 ;  /* 0x0000007a6c08723c */ /* 0x040fe20000041808 */
[----:B------:R-:W2:Y:S07]  /*12c70*/  LDSM.16.MT88.4 R120, [R184+0x3000] ;  /* 0x00300000b878783b */ /* 0x000eae0000004200 */
[C---:B------:R-:W-:Y:S04]  /*12c80*/  HMMA.16816.F32.BF16 R12, R108.reuse, R128, R12 ;  /* 0x000000806c0c723c */ /* 0x040fe8000004180c */
[--C-:B-1----:R-:W-:Y:S04]  /*12c90*/  FFMA.FTZ R104, R216, c[0x0][0x2d0], -R146.reuse ;  /* 0x0000b400d8687a23 */ /* 0x102fe80000010892 */
[C---:B------:R-:W-:Y:S01]  /*12ca0*/  HMMA.16816.F32.BF16 R16, R108.reuse, R130, R16 ;  /* 0x000000826c10723c */ /* 0x040fe20000041810 */
[----:B------:R1:W5:Y:S01]  /*12cb0*/  MUFU.EX2 R162, R104 ;  /* 0x0000006800a27308 */ /* 0x0003620000000800 */
[----:B------:R-:W-:Y:S06]  /*12cc0*/  LDSM.16.MT88.4 R128, [R185+0x5000] ;  /* 0x00500000b980783b */ /* 0x000fec0000004200 */
[C---:B------:R-:W-:Y:S08]  /*12cd0*/  HMMA.16816.F32.BF16 R20, R108.reuse, R132, R20 ;  /* 0x000000846c14723c */ /* 0x040ff00000041814 */
[C---:B------:R-:W-:Y:S01]  /*12ce0*/  HMMA.16816.F32.BF16 R24, R108.reuse, R134, R24 ;  /* 0x000000866c18723c */ /* 0x040fe20000041818 */
[----:B------:R-:W-:Y:S07]  /*12cf0*/  LDSM.16.MT88.4 R132, [R184+0x5000] ;  /* 0x00500000b884783b */ /* 0x000fee0000004200 */
[C---:B------:R-:W-:Y:S04]  /*12d00*/  HMMA.16816.F32.BF16 R28, R108.reuse, R136, R28 ;  /* 0x000000886c1c723c */ /* 0x040fe8000004181c */
[--C-:B-1----:R-:W-:Y:S04]  /*12d10*/  FFMA.FTZ R104, R217, c[0x0][0x2d0], -R103.reuse ;  /* 0x0000b400d9687a23 */ /* 0x102fe80000010867 */
[C---:B------:R-:W-:Y:S01]  /*12d20*/  HMMA.16816.F32.BF16 R32, R108.reuse, R138, R32 ;  /* 0x0000008a6c20723c */ /* 0x040fe20000041820 */
[----:B------:R1:W-:Y:S01]  /*12d30*/  MUFU.EX2 R153, R104 ;  /* 0x0000006800997308 */ /* 0x0003e20000000800 */
[----:B------:R-:W-:Y:S06]  /*12d40*/  LDSM.16.MT88.4 R136, [R184+0x1800] ;  /* 0x00180000b888783b */ /* 0x000fec0000004200 */
[C---:B----4-:R-:W-:Y:S08]  /*12d50*/  HMMA.16816.F32.BF16 R36, R108.reuse, R124, R36 ;  /* 0x0000007c6c24723c */ /* 0x050ff00000041824 */
[C---:B------:R-:W-:Y:S01]  /*12d60*/  HMMA.16816.F32.BF16 R40, R108.reuse, R126, R40 ;  /* 0x0000007e6c28723c */ /* 0x040fe20000041828 */
[----:B------:R-:W-:Y:S07]  /*12d70*/  LDSM.16.MT88.4 R124, [R182+0x5000] ;  /* 0x00500000b67c783b */ /* 0x000fee0000004200 */
[C---:B------:R-:W-:Y:S04]  /*12d80*/  HMMA.16816.F32.BF16 R44, R108.reuse, R112, R44 ;  /* 0x000000706c2c723c */ /* 0x040fe8000004182c */
[--C-:B-1----:R-:W-:Y:S04]  /*12d90*/  FFMA.FTZ R104, R218, c[0x0][0x2d0], -R103.reuse ;  /* 0x0000b400da687a23 */ /* 0x102fe80000010867 */
[C---:B------:R-:W-:Y:S01]  /*12da0*/  HMMA.16816.F32.BF16 R48, R108.reuse, R114, R48 ;  /* 0x000000726c30723c */ /* 0x040fe20000041830 */
[----:B------:R1:W4:Y:S01]  /*12db0*/  MUFU.EX2 R152, R104 ;  /* 0x0000006800987308 */ /* 0x0003220000000800 */
[----:B------:R-:W4:Y:S06]  /*12dc0*/  LDSM.16.MT88.4 R112, [R181+0x5000] ;  /* 0x00500000b570783b */ /* 0x000f2c0000004200 */
[C---:B---3--:R-:W-:Y:S08]  /*12dd0*/  HMMA.16816.F32.BF16 R52, R108.reuse, R116, R52 ;  /* 0x000000746c34723c */ /* 0x048ff00000041834 */
[C---:B------:R-:W-:Y:S01]  /*12de0*/  HMMA.16816.F32.BF16 R56, R108.reuse, R118, R56 ;  /* 0x000000766c38723c */ /* 0x040fe20000041838 */
[----:B------:R-:W3:Y:S07]  /*12df0*/  LDSM.16.MT88.4 R116, [R181+0x1800] ;  /* 0x00180000b574783b */ /* 0x000eee0000004200 */
[C---:B--2---:R-:W-:Y:S04]  /*12e00*/  HMMA.16816.F32.BF16 R60, R108.reuse, R120, R60 ;  /* 0x000000786c3c723c */ /* 0x044fe8000004183c */
[--C-:B-1----:R-:W-:Y:S04]  /*12e10*/  FFMA.FTZ R104, R219, c[0x0][0x2d0], -R146.reuse ;  /* 0x0000b400db687a23 */ /* 0x102fe80000010892 */
[C---:B------:R-:W-:Y:S01]  /*12e20*/  HMMA.16816.F32.BF16 R64, R108.reuse, R122, R64 ;  /* 0x0000007a6c40723c */ /* 0x040fe20000041840 */
[----:B------:R1:W-:Y:S01]  /*12e30*/  MUFU.EX2 R159, R104 ;  /* 0x00000068009f7308 */ /* 0x0003e20000000800 */
[----:B------:R-:W2:Y:S06]  /*12e40*/  LDSM.16.MT88.4 R120, [R182+0x1800] ;  /* 0x00180000b678783b */ /* 0x000eac0000004200 */
[C---:B----4-:R-:W-:Y:S08]  /*12e50*/  HMMA.16816.F32.BF16 R68, R108.reuse, R112, R68 ;  /* 0x000000706c44723c */ /* 0x050ff00000041844 */
[C---:B------:R-:W-:Y:S04]  /*12e60*/  HMMA.16816.F32.BF16 R72, R108.reuse, R114, R72 ;  /* 0x000000726c48723c */ /* 0x040fe80000041848 */
[----:B-1----:R-:W-:Y:S04]  /*12e70*/  FFMA.FTZ R104, R220, c[0x0][0x2d0], -R146 ;  /* 0x0000b400dc687a23 */ /* 0x002fe80000010892 */
[C---:B------:R-:W-:Y:S01]  /*12e80*/  HMMA.16816.F32.BF16 R76, R108.reuse, R124, R76 ;  /* 0x0000007c6c4c723c */ /* 0x040fe2000004184c */
[----:B------:R1:W4:Y:S07]  /*12e90*/  MUFU.EX2 R158, R104 ;  /* 0x00000068009e7308 */ /* 0x00032e0000000800 */
[C---:B------:R-:W-:Y:S08]  /*12ea0*/  HMMA.16816.F32.BF16 R80, R108.reuse, R126, R80 ;  /* 0x0000007e6c50723c */ /* 0x040ff00000041850 */
[C---:B------:R-:W-:Y:S08]  /*12eb0*/  HMMA.16816.F32.BF16 R84, R108.reuse, R128, R84 ;  /* 0x000000806c54723c */ /* 0x040ff00000041854 */
[C---:B------:R-:W-:Y:S01]  /*12ec0*/  HMMA.16816.F32.BF16 R88, R108.reuse, R130, R88 ;  /* 0x000000826c58723c */ /* 0x040fe20000041858 */
[----:B------:R-:W2:Y:S03]  /*12ed0*/  LDSM.16.MT88.4 R128, [R185+0x1800] ;  /* 0x00180000b980783b */ /* 0x000ea60000004200 */
[--C-:B-1----:R-:W-:Y:S01]  /*12ee0*/  FFMA.FTZ R104, R144, c[0x0][0x2d0], -R103.reuse ;  /* 0x0000b40090687a23 */ /* 0x102fe20000010867 */
[----:B-----5:R-:W-:Y:S01]  /*12ef0*/  F2FP.BF16.PACK_AB R144, R162, R164 ;  /* 0x000000a4a290723e */ /* 0x020fe200000010ff */
[----:B------:R-:W-:Y:S01]  /*12f00*/  FFMA.FTZ R103, R145, c[0x0][0x2d0], -R103 ;  /* 0x0000b40091677a23 */ /* 0x000fe20000010867 */
[----:B------:R-:W-:Y:S01]  /*12f10*/  F2FP.BF16.PACK_AB R145, R152, R153 ;  /* 0x000000999891723e */ /* 0x000fe200000010ff */
[C---:B------:R-:W-:Y:S02]  /*12f20*/  HMMA.16816.F32.BF16 R92, R108.reuse, R132, R92 ;  /* 0x000000846c5c723c */ /* 0x040fe4000004185c */
[----:B------:R-:W-:Y:S02]  /*12f30*/  MUFU.EX2 R104, R104 ;  /* 0x0000006800687308 */ /* 0x000fe40000000800 */
[----:B----4-:R-:W-:Y:S04]  /*12f40*/  F2FP.BF16.PACK_AB R146, R158, R159 ;  /* 0x0000009f9e92723e */ /* 0x010fe800000010ff */
[----:B------:R-:W-:Y:S04]  /*12f50*/  HMMA.16816.F32.BF16 R96, R108, R134, R96 ;  /* 0x000000866c60723c */ /* 0x000fe80000041860 */
[----:B------:R-:W1:Y:S02]  /*12f60*/  MUFU.EX2 R103, R103 ;  /* 0x0000006700677308 */ /* 0x000e640000000800 */
[----:B-1----:R-:W-:Y:S07]  /*12f70*/  F2FP.BF16.PACK_AB R147, R103, R104 ;  /* 0x000000686793723e */ /* 0x002fee00000010ff */
[C---:B---3--:R-:W-:Y:S01]  /*12f80*/  HMMA.16816.F32.BF16 R108, R144.reuse, R116, R4 ;  /* 0x00000074906c723c */ /* 0x048fe20000041804 */
[----:B------:R-:W1:Y:S07]  /*12f90*/  LDSM.16.MT88.4 R4, [R181+0x3800] ;  /* 0x00380000b504783b */ /* 0x000e6e0000004200 */
[C---:B------:R-:W-:Y:S01]  /*12fa0*/  HMMA.16816.F32.BF16 R112, R144.reuse, R118, R8 ;  /* 0x000000769070723c */ /* 0x040fe20000041808 */
[----:B------:R-:W3:Y:S07]  /*12fb0*/  LDSM.16.MT88.4 R8, [R182+0x3800] ;  /* 0x00380000b608783b */ /* 0x000eee0000004200 */
[C---:B--2---:R-:W-:Y:S01]  /*12fc0*/  HMMA.16816.F32.BF16 R116, R144.reuse, R120, R12 ;  /* 0x000000789074723c */ /* 0x044fe2000004180c */
[----:B------:R-:W2:Y:S07]  /*12fd0*/  LDSM.16.MT88.4 R12, [R185+0x3800] ;  /* 0x00380000b90c783b */ /* 0x000eae0000004200 */
[C---:B------:R-:W-:Y:S01]  /*12fe0*/  HMMA.16816.F32.BF16 R120, R144.reuse, R122, R16 ;  /* 0x0000007a9078723c */ /* 0x040fe20000041810 */
[----:B------:R-:W4:Y:S07]  /*12ff0*/  LDSM.16.MT88.4 R16, [R181+0x5800] ;  /* 0x00580000b510783b */ /* 0x000f2e0000004200 */
[C---:B------:R-:W-:Y:S01]  /*13000*/  HMMA.16816.F32.BF16 R124, R144.reuse, R128, R20 ;  /* 0x00000080907c723c */ /* 0x040fe20000041814 */
[----:B------:R-:W5:Y:S07]  /*13010*/  LDSM.16.MT88.4 R20, [R182+0x5800] ;  /* 0x00580000b614783b */ /* 0x000f6e0000004200 */
[C---:B------:R-:W-:Y:S08]  /*13020*/  HMMA.16816.F32.BF16 R128, R144.reuse, R130, R24 ;  /* 0x000000829080723c */ /* 0x040ff00000041818 */
[C---:B------:R-:W-:Y:S08]  /*13030*/  HMMA.16816.F32.BF16 R132, R144.reuse, R136, R28 ;  /* 0x000000889084723c */ /* 0x040ff0000004181c */
[C---:B------:R-:W-:Y:S08]  /*13040*/  HMMA.16816.F32.BF16 R136, R144.reuse, R138, R32 ;  /* 0x0000008a9088723c */ /* 0x040ff00000041820 */
[C---:B-1----:R-:W-:Y:S08]  /*13050*/  HMMA.16816.F32.BF16 R36, R144.reuse, R4, R36 ;  /* 0x000000049024723c */ /* 0x042ff00000041824 */
[C---:B------:R-:W-:Y:S01]  /*13060*/  HMMA.16816.F32.BF16 R40, R144.reuse, R6, R40 ;  /* 0x000000069028723c */ /* 0x040fe20000041828 */
[----:B------:R-:W1:Y:S07]  /*13070*/  LDSM.16.MT88.4 R4, [R185+0x5800] ;  /* 0x00580000b904783b */ /* 0x000e6e0000004200 */
[C---:B---3--:R-:W-:Y:S08]  /*13080*/  HMMA.16816.F32.BF16 R44, R144.reuse, R8, R44 ;  /* 0x00000008902c723c */ /* 0x048ff0000004182c */
[C---:B------:R-:W-:Y:S01]  /*13090*/  HMMA.16816.F32.BF16 R48, R144.reuse, R10, R48 ;  /* 0x0000000a9030723c */ /* 0x040fe20000041830 */
[----:B------:R-:W3:Y:S07]  /*130a0*/  LDSM.16.MT88.4 R8, [R184+0x5800] ;  /* 0x00580000b808783b */ /* 0x000eee0000004200 */
[C---:B--2---:R-:W-:Y:S08]  /*130b0*/  HMMA.16816.F32.BF16 R52, R144.reuse, R12, R52 ;  /* 0x0000000c9034723c */ /* 0x044ff00000041834 */
[C---:B------:R-:W-:Y:S08]  /*130c0*/  HMMA.16816.F32.BF16 R56, R144.reuse, R14, R56 ;  /* 0x0000000e9038723c */ /* 0x040ff00000041838 */
[C---:B------:R-:W-:Y:S08]  /*130d0*/  HMMA.16816.F32.BF16 R60, R144.reuse, R148, R60 ;  /* 0x00000094903c723c */ /* 0x040ff0000004183c */
[C---:B------:R-:W-:Y:S08]  /*130e0*/  HMMA.16816.F32.BF16 R64, R144.reuse, R150, R64 ;  /* 0x000000969040723c */ /* 0x040ff00000041840 */
[C---:B----4-:R-:W-:Y:S08]  /*130f0*/  HMMA.16816.F32.BF16 R68, R144.reuse, R16, R68 ;  /* 0x000000109044723c */ /* 0x050ff00000041844 */
[C---:B------:R-:W-:Y:S08]  /*13100*/  HMMA.16816.F32.BF16 R72, R144.reuse, R18, R72 ;  /* 0x000000129048723c */ /* 0x040ff00000041848 */
[C---:B-----5:R-:W-:Y:S08]  /*13110*/  HMMA.16816.F32.BF16 R76, R144.reuse, R20, R76 ;  /* 0x00000014904c723c */ /* 0x060ff0000004184c */
[C---:B------:R-:W-:Y:S08]  /*13120*/  HMMA.16816.F32.BF16 R80, R144.reuse, R22, R80 ;  /* 0x000000169050723c */ /* 0x040ff00000041850 */
[C---:B-1----:R-:W-:Y:S07]  /*13130*/  HMMA.16816.F32.BF16 R84, R144.reuse, R4, R84 ;  /* 0x000000049054723c */ /* 0x042fee0000041854 */
[----:B------:R-:W-:Y:S01]  /*13140*/  FADD.FTZ R4, R170, R2 ;  /* 0x00000002aa047221 */ /* 0x000fe20000010000 */
[C---:B------:R-:W-:Y:S04]  /*13150*/  HMMA.16816.F32.BF16 R88, R144.reuse, R6, R88 ;  /* 0x000000069058723c */ /* 0x040fe80000041858 */
[----:B------:R-:W-:Y:S02]  /*13160*/  FADD.FTZ R2, R154, R0 ;  /* 0x000000009a027221 */ /* 0x000fe40000010000 */
[----:B------:R-:W-:Y:S02]  /*13170*/  FADD.FTZ R0, R164, R4 ;  /* 0x00000004a4007221 */ /* 0x000fe40000010000 */
[C---:B---3--:R-:W-:Y:S04]  /*13180*/  HMMA.16816.F32.BF16 R92, R144.reuse, R8, R92 ;  /* 0x00000008905c723c */ /* 0x048fe8000004185c */
[----:B------:R-:W-:Y:S02]  /*13190*/  FADD.FTZ R2, R153, R2 ;  /* 0x0000000299027221 */ /* 0x000fe40000010000 */
[----:B------:R-:W-:Y:S01]  /*131a0*/  FADD.FTZ R0, R162, R0 ;  /* 0x00000000a2007221 */ /* 0x000fe20000010000 */
[-C--:B------:R-:W-:Y:S01]  /*131b0*/  MOV R8, R3.reuse ;  /* 0x0000000300087202 */ /* 0x080fe20000000f00 */
[----:B------:R-:W-:Y:S01]  /*131c0*/  FADD.FTZ R4, R152, R2 ;  /* 0x0000000298047221 */ /* 0x000fe20000010000 */
[----:B------:R-:W-:Y:S03]  /*131d0*/  HMMA.16816.F32.BF16 R96, R144, R10, R96 ;  /* 0x0000000a9060723c */ /* 0x000fe60000041860 */
[----:B------:R-:W-:Y:S02]  /*131e0*/  FADD.FTZ R2, R159, R0 ;  /* 0x000000009f027221 */ /* 0x000fe40000010000 */
[----:B------:R-:W-:Y:S01]  /*131f0*/  FADD.FTZ R0, R104, R4 ;  /* 0x0000000468007221 */ /* 0x000fe20000010000 */
[----:B------:R-:W-:Y:S01]  /*13200*/  MOV R104, R3 ;  /* 0x0000000300687202 */ /* 0x000fe20000000f00 */
[----:B------:R-:W-:Y:S02]  /*13210*/  FADD.FTZ R221, R158, R2 ;  /* 0x000000029edd7221 */ /* 0x000fe40000010000 */
[----:B------:R-:W-:Y:S03]  /*13220*/  FADD.FTZ R222, R103, R0 ;  /* 0x0000000067de7221 */ /* 0x000fe60000010000 */
[----:B------:R-:W-:Y:S01]  /*13230*/  MOV R103, R102 ;  /* 0x0000006600677202 */ /* 0x000fe20000000f00 */
[----:B------:R-:W-:-:S05]  /*13240*/  @P0 BRA `(.L_x_240) ;  /* 0xffffd24000000947 */ /* 0x000fca000383ffff */
.L_x_239:
[----:B------:R-:W-:Y:S01]  /*13250*/  @!UPT UIADD3 URZ, URZ, URZ, URZ ;  /* 0x0000003f3f3ff290 */ /* 0x000fe2000fffe03f */
        /* <DEDUP_REMOVED lines=8> */
.L_x_310:
        /* <DEDUP_REMOVED lines=117> */
.L_x_184:
[----:B------:R-:W2:Y:S01]  /*13a30*/  S2R R6, SR_TID.X ;  /* 0x0000000000067919 */ /* 0x000ea20000002100 */
[----:B------:R-:W-:Y:S01]  /*13a40*/  BSSY B0, `(.L_x_242) ;  /* 0x0000010000007945 */ /* 0x000fe20003800000 */
[----:B--2---:R-:W-:-:S13]  /*13a50*/  LOP3.LUT P0, RZ, R6, 0xff, RZ, 0xc0, !PT ;  /* 0x000000ff06ff7812 */ /* 0x004fda000780c0ff */
[----:B------:R-:W-:Y:S05]  /*13a60*/  @P0 BRA `(.L_x_243) ;  /* 0x000000d000000947 */ /* 0x000fea0003800000 */
[----:B------:R-:W2:Y:S01]  /*13a70*/  S2R R4, SR_LANEID ;  /* 0x0000000000047919 */ /* 0x000ea20000000000 */
[----:B------:R-:W-:Y:S01]  /*13a80*/  VOTEU.ANY UR4, UPT, PT ;  /* 0x0000000000047886 */ /* 0x000fe200038e0100 */
[----:B------:R-:W-:Y:S01]  /*13a90*/  IMAD.MOV.U32 R5, RZ, RZ, c[0x0][0x564] ;  /* 0x00015900ff057624 */ /* 0x000fe200078e00ff */
[----:B------:R-:W2:Y:S08]  /*13aa0*/  FLO.U32 R3, UR4 ;  /* 0x0000000400037d00 */ /* 0x000eb000080e0000 */
[----:B------:R-:W3:Y:S01]  /*13ab0*/  POPC R2, UR4 ;  /* 0x0000000400027d09 */ /* 0x000ee20008000000 */
[----:B--2---:R-:W-:Y:S01]  /*13ac0*/  ISETP.EQ.U32.AND P0, PT, R3, R4, PT ;  /* 0x000000040300720c */ /* 0x004fe20003f02070 */
[----:B------:R-:W-:-:S12]  /*13ad0*/  IMAD.MOV.U32 R4, RZ, RZ, c[0x0][0x560] ;  /* 0x00015800ff047624 */ /* 0x000fd800078e00ff */
[----:B---3--:R2:W3:Y:S04]  /*13ae0*/  @P0 ATOMG.E.ADD.STRONG.GPU PT, R2, [R4.64], R2 ;  /* 0x00000002040209a8 */ /* 0x0084e800081ee1c6 */
[----:B--2---:R-:W2:Y:S04]  /*13af0*/  S2R R4, SR_LTMASK ;  /* 0x0000000000047919 */ /* 0x004ea80000003900 */
[----:B---3--:R2:W3:Y:S02]  /*13b00*/  SHFL.IDX PT, R3, R2, R3, 0x1f ;  /* 0x00001f0302037589 */ /* 0x0084e400000e0000 */
[----:B--2---:R-:W-:-:S06]  /*13b10*/  LOP3.LUT R2, R4, UR4, RZ, 0xc0, !PT ;  /* 0x0000000404027c12 */ /* 0x004fcc000f8ec0ff */
[----:B------:R-:W3:Y:S02]  /*13b20*/  POPC R2, R2 ;  /* 0x0000000200027309 */ /* 0x000ee40000000000 */
[----:B---3--:R-:W-:-:S06]  /*13b30*/  IADD3 R244, R3, c[0x0][0xc], R2 ;  /* 0x0000030003f47a10 */ /* 0x008fcc0007ffe002 */
.L_x_243:
[----:B------:R-:W-:Y:S05]  /*13b40*/  BSYNC B0 ;  /* 0x0000000000007941 */ /* 0x000fea0003800000 */
.L_x_242:
[----:B------:R-:W-:Y:S01]  /*13b50*/  PRMT R0, R0, 0x9910, RZ ;  /* 0x0000991000007816 */ /* 0x000fe200000000ff */
[----:B------:R-:W-:Y:S01]  /*13b60*/  BSSY B1, `(.L_x_244) ;  /* 0x0000352000017945 */ /* 0x000fe20003800000 */
[----:B------:R-:W-:Y:S02]  /*13b70*/  IMAD.MOV.U32 R86, RZ, RZ, R244 ;  /* 0x000000ffff567224 */ /* 0x000fe400078e00f4 */
[----:B------:R-:W-:-:S13]  /*13b80*/  ISETP.NE.AND P0, PT, R0, RZ, PT ;  /* 0x000000ff0000720c */ /* 0x000fda0003f05270 */
[----:B------:R-:W-:Y:S05]  /*13b90*/  @!P0 BRA `(.L_x_245) ;  /* 0x0000284000008947 */ /* 0x000fea0003800000 */
[----:B------:R-:W2:Y:S04]  /*13ba0*/  LDL R3, [R1+0x4] ;  /* 0x0000040001037983 */ /* 0x000ea80000100800 */
[----:B------:R-:W2:Y:S04]  /*13bb0*/  LDL R2, [R1+0x8] ;  /* 0x0000080001027983 */ /* 0x000ea80000100800 */
[----:B------:R-:W3:Y:S01]  /*13bc0*/  LDL R13, [R1+0x1c] ;  /* 0x00001c00010d7983 */ /* 0x000ee20000100800 */
[----:B------:R-:W-:-:S03]  /*13bd0*/  SHF.R.S32.HI R11, RZ, 0x1f, R6 ;  /* 0x0000001fff0b7819 */ /* 0x000fc60000011406 */
[----:B------:R-:W4:Y:S01]  /*13be0*/  LDL R12, [R1+0x24] ;  /* 0x00002400010c7983 */ /* 0x000f220000100800 */
[----:B------:R-:W-:-:S03]  /*13bf0*/  LEA.HI R11, R11, R6, RZ, 0x2 ;  /* 0x000000060b0b7211 */ /* 0x000fc600078f10ff */
[----:B------:R-:W3:Y:S01]  /*13c00*/  LDL R8, [R1+0x20] ;  /* 0x0000200001087983 */ /* 0x000ee20000100800 */
[----:B------:R-:W-:Y:S02]  /*13c10*/  LOP3.LUT R11, R11, 0xfffffffc, RZ, 0xc0, !PT ;  /* 0xfffffffc0b0b7812 */ /* 0x000fe400078ec0ff */
[----:B------:R-:W-:Y:S01]  /*13c20*/  SHF.R.S32.HI R0, RZ, 0x1f, R6 ;  /* 0x0000001fff007819 */ /* 0x000fe20000011406 */
[----:B------:R-:W3:Y:S02]  /*13c30*/  LDL R10, [R1+0x34] ;  /* 0x00003400010a7983 */ /* 0x000ee40000100800 */
[----:B------:R-:W-:Y:S01]  /*13c40*/  IMAD.IADD R11, R6, 0x1, -R11 ;  /* 0x00000001060b7824 */ /* 0x000fe200078e0a0b */
[----:B------:R-:W-:Y:S01]  /*13c50*/  LEA.HI R0, R0, R6, RZ, 0x5 ;  /* 0x0000000600007211 */ /* 0x000fe200078f28ff */
[----:B------:R-:W3:Y:S04]  /*13c60*/  LDL R7, [R1+0x2c] ;  /* 0x00002c0001077983 */ /* 0x000ee80000100800 */
[----:B------:R-:W4:Y:S04]  /*13c70*/  LDL R6, [R1+0x30] ;  /* 0x0000300001067983 */ /* 0x000f280000100800 */
[----:B------:R-:W4:Y:S01]  /*13c80*/  LDL R9, [R1+0x28] ;  /* 0x0000280001097983 */ /* 0x000f220000100800 */
[----:B------:R-:W-:Y:S01]  /*13c90*/  WARPSYNC 0xffffffff ;  /* 0xffffffff00007948 */ /* 0x000fe20003800000 */
[----:B------:R-:W-:-:S05]  /*13ca0*/  SHF.R.S32.HI R0, RZ, 0x5, R0 ;  /* 0x00000005ff007819 */ /* 0x000fca0000011400 */
[----:B------:R-:W-:-:S04]  /*13cb0*/  IMAD.SHL.U32 R0, R0, 0x400, RZ ;  /* 0x0000040000007824 */ /* 0x000fc800078e00ff */
[----:B------:R-:W-:Y:S01]  /*13cc0*/  IMAD R0, R11, 0x2, R0 ;  /* 0x000000020b007824 */ /* 0x000fe200078e0200 */
[----:B------:R-:W-:Y:S02]  /*13cd0*/  F2FP.BF16.PACK_AB R4, R33, R32 ;  /* 0x000000202104723e */ /* 0x000fe400000010ff */
[----:B------:R-:W-:Y:S01]  /*13ce0*/  F2FP.BF16.PACK_AB R5, R123, R122 ;  /* 0x0000007a7b05723e */ /* 0x000fe200000010ff */
[----:B------:R-:W-:Y:S01]  /*13cf0*/  BAR.SYNC.DEFER_BLOCKING 0x1, 0x100 ;  /* 0x0044000000007b1d */ /* 0x000fe20000010000 */
[----:B------:R-:W-:-:S04]  /*13d00*/  ISETP.NE.U32.AND P0, PT, RZ, c[0x0][0x508], PT ;  /* 0x00014200ff007a0c */ /* 0x000fc80003f05070 */
[----:B------:R-:W-:Y:S02]  /*13d10*/  ISETP.NE.AND.EX P1, PT, RZ, c[0x0][0x50c], PT, P0 ;  /* 0x00014300ff007a0c */ /* 0x000fe40003f25300 */
[----:B------:R-:W-:-:S04]  /*13d20*/  ISETP.NE.U32.AND P2, PT, RZ, c[0x0][0x500], PT ;  /* 0x00014000ff007a0c */ /* 0x000fc80003f45070 */
[----:B------:R-:W-:Y:S02]  /*13d30*/  ISETP.NE.AND.EX P2, PT, RZ, c[0x0][0x504], PT, P2 ;  /* 0x00014100ff007a0c */ /* 0x000fe40003f45320 */
[----:B--2---:R-:W-:-:S05]  /*13d40*/  LOP3.LUT R2, R2, R3, RZ, 0xfc, !PT ;  /* 0x0000000302027212 */ /* 0x004fca00078efcff */
[----:B------:R-:W-:Y:S01]  /*13d50*/  IMAD.IADD R0, R0, 0x1, R2 ;  /* 0x0000000100007824 */ /* 0x000fe200078e0202 */
[----:B------:R-:W-:Y:S02]  /*13d60*/  F2FP.BF16.PACK_AB R2, R153, R152 ;  /* 0x000000989902723e */ /* 0x000fe400000010ff */
[----:B------:R-:W-:Y:S02]  /*13d70*/  F2FP.BF16.PACK_AB R3, R163, R162 ;  /* 0x000000a2a303723e */ /* 0x000fe400000010ff */
[----:B------:R-:W-:-:S05]  /*13d80*/  LEA R0, R0, 0x80, 0x1 ;  /* 0x0000008000007811 */ /* 0x000fca00078e08ff */
[----:B------:R2:W-:Y:S04]  /*13d90*/  STS [R0], R2 ;  /* 0x0000000200007388 */ /* 0x0005e80000000800 */
[----:B------:R1:W-:Y:S04]  /*13da0*/  STS [R0+0x400], R3 ;  /* 0x0004000300007388 */ /* 0x0003e80000000800 */
[----:B---3--:R3:W-:Y:S01]  /*13db0*/  STS [R13], R4 ;  /* 0x000000040d007388 */ /* 0x0087e20000000800 */
[----:B--2---:R-:W-:Y:S02]  /*13dc0*/  F2FP.BF16.PACK_AB R2, R161, R160 ;  /* 0x000000a0a102723e */ /* 0x004fe400000010ff */
[----:B-1----:R-:W-:-:S03]  /*13dd0*/  F2FP.BF16.PACK_AB R3, R35, R34 ;  /* 0x000000222303723e */ /* 0x002fc600000010ff */
        /* <DEDUP_REMOVED lines=60> */
[----:B--2---:R-:W-:-:S02]  /*141a0*/  F2FP.BF16.PACK_AB R4, R73, R72 ;  /* 0x000000484904723e */ /* 0x004fc400000010ff */
[----:B---3--:R-:W-:Y:S01]  /*141b0*/  F2FP.BF16.PACK_AB R5, R169, R168 ;  /* 0x000000a8a905723e */ /* 0x008fe200000010ff */
[----:B------:R1:W-:Y:S01]  /*141c0*/  STS [R13+0x8000], R2 ;  /* 0x008000020d007388 */ /* 0x0003e20000000800 */
[----:B----4-:R-:W-:-:S03]  /*141d0*/  F2FP.BF16.PACK_AB R0, R139, R138 ;  /* 0x0000008a8b00723e */ /* 0x010fc600000010ff */
[----:B------:R-:W-:Y:S01]  /*141e0*/  STS [R13+0x8400], R5 ;  /* 0x008400050d007388 */ /* 0x000fe20000000800 */
[----:B------:R-:W-:-:S03]  /*141f0*/  F2FP.BF16.PACK_AB R3, R77, R76 ;  /* 0x0000004c4d03723e */ /* 0x000fc600000010ff */
[----:B------:R-:W-:Y:S04]  /*14200*/  STS [R12+0x8000], R4 ;  /* 0x008000040c007388 */ /* 0x000fe80000000800 */
[----:B------:R2:W-:Y:S04]  /*14210*/  STS [R12+0x8400], R0 ;  /* 0x008400000c007388 */ /* 0x0005e80000000800 */
[----:B------:R3:W-:Y:S01]  /*14220*/  STS [R8+0x8000], R3 ;  /* 0x0080000308007388 */ /* 0x0007e20000000800 */
[----:B-1----:R-:W-:-:S05]  /*14230*/  F2FP.BF16.PACK_AB R2, R83, R82 ;  /* 0x000000525302723e */ /* 0x002fca00000010ff */
[----:B------:R1:W-:Y:S01]  /*14240*/  STS [R8+0x8400], R2 ;  /* 0x0084000208007388 */ /* 0x0003e20000000800 */
[----:B--2---:R-:W-:Y:S02]  /*14250*/  F2FP.BF16.PACK_AB R0, R159, R158 ;  /* 0x0000009e9f00723e */ /* 0x004fe400000010ff */
[----:B------:R-:W-:-:S03]  /*14260*/  F2FP.BF16.PACK_AB R4, R79, R78 ;  /* 0x0000004e4f04723e */ /* 0x000fc600000010ff */
[----:B------:R2:W-:Y:S01]  /*14270*/  STS [R10+0x8000], R0 ;  /* 0x008000000a007388 */ /* 0x0005e20000000800 */
[----:B---3--:R-:W-:-:S03]  /*14280*/  F2FP.BF16.PACK_AB R3, R75, R74 ;  /* 0x0000004a4b03723e */ /* 0x008fc600000010ff */
[----:B------:R-:W-:Y:S01]  /*14290*/  STS [R10+0x8400], R4 ;  /* 0x008400040a007388 */ /* 0x000fe20000000800 */
[----:B-1----:R-:W-:-:S03]  /*142a0*/  F2FP.BF16.PACK_AB R2, R81, R80 ;  /* 0x000000505102723e */ /* 0x002fc600000010ff */
[----:B------:R-:W3:Y:S01]  /*142b0*/  LDL.LU R8, [R1+0x14] ;  /* 0x0000140001087983 */ /* 0x000ee20000300800 */
[----:B--2---:R-:W-:-:S05]  /*142c0*/  F2FP.BF16.PACK_AB R0, R157, R156 ;  /* 0x0000009c9d00723e */ /* 0x004fca00000010ff */
[----:B------:R1:W-:Y:S04]  /*142d0*/  STS [R7+0x8000], R0 ;  /* 0x0080000007007388 */ /* 0x0003e80000000800 */
[----:B------:R-:W-:Y:S04]  /*142e0*/  STS [R7+0x8400], R3 ;  /* 0x0084000307007388 */ /* 0x000fe80000000800 */
[----:B------:R2:W-:Y:S01]  /*142f0*/  STS [R6+0x8000], R2 ;  /* 0x0080000206007388 */ /* 0x0005e20000000800 */
[----:B-1----:R-:W-:-:S05]  /*14300*/  F2FP.BF16.PACK_AB R0, R71, R70 ;  /* 0x000000464700723e */ /* 0x002fca00000010ff */
[----:B------:R1:W-:Y:S01]  /*14310*/  STS [R6+0x8400], R0 ;  /* 0x0084000006007388 */ /* 0x0003e20000000800 */
[----:B--2---:R-:W-:-:S05]  /*14320*/  F2FP.BF16.PACK_AB R2, R65, R64 ;  /* 0x000000404102723e */ /* 0x004fca00000010ff */
[----:B------:R2:W-:Y:S01]  /*14330*/  STS [R9+0x8000], R2 ;  /* 0x0080000209007388 */ /* 0x0005e20000000800 */
[----:B-1----:R-:W-:-:S05]  /*14340*/  F2FP.BF16.PACK_AB R0, R63, R62 ;  /* 0x0000003e3f00723e */ /* 0x002fca00000010ff */
[----:B------:R1:W-:Y:S01]  /*14350*/  STS [R9+0x8400], R0 ;  /* 0x0084000009007388 */ /* 0x0003e20000000800 */
[----:B------:R-:W-:Y:S01]  /*14360*/  SHF.R.S32.HI R3, RZ, 0x1f, R235 ;  /* 0x0000001fff037819 */ /* 0x000fe200000114eb */
[----:B------:R-:W-:Y:S02]  /*14370*/  IMAD.MOV.U32 R6, RZ, RZ, 0x4 ;  /* 0x00000004ff067424 */ /* 0x000fe400078e00ff */
[----:B------:R-:W-:Y:S01]  /*14380*/  BAR.SYNC.DEFER_BLOCKING 0x1, 0x100 ;  /* 0x0044000000007b1d */ /* 0x000fe20000010000 */
[C---:B------:R-:W-:Y:S01]  /*14390*/  @P1 LEA R4, P0, R235.reuse, c[0x0][0x508], 0x2 ;  /* 0x00014200eb041a11 */ /* 0x040fe200078010ff */
[----:B------:R-:W-:Y:S02]  /*143a0*/  IMAD.MOV.U32 R12, RZ, RZ, c[0x0][0x388] ;  /* 0x0000e200ff0c7624 */ /* 0x000fe400078e00ff */
[----:B--2---:R-:W-:Y:S01]  /*143b0*/  IMAD.MOV.U32 R2, RZ, RZ, RZ ;  /* 0x000000ffff027224 */ /* 0x004fe200078e00ff */
[C---:B------:R-:W-:Y:S01]  /*143c0*/  @P1 LEA.HI.X R5, R235.reuse, c[0x0][0x50c], R3, 0x2, P0 ;  /* 0x00014300eb051a11 */ /* 0x040fe200000f1403 */
[----:B------:R-:W-:-:S04]  /*143d0*/  IMAD.WIDE R6, R235, R6, c[0x0][0x500] ;  /* 0x00014000eb067625 */ /* 0x000fc800078e0206 */
[----:B------:R2:W5:Y:S04]  /*143e0*/  @P1 LDG.E R12, [R4.64] ;  /* 0x00000006040c1981 */ /* 0x000568000c1e1900 */
[----:B------:R2:W5:Y:S01]  /*143f0*/  @P2 LDG.E R2, [R6.64] ;  /* 0x0000000606022981 */ /* 0x000562000c1e1900 */
[----:B---3--:R-:W-:-:S04]  /*14400*/  ISETP.NE.AND P0, PT, R8, RZ, PT ;  /* 0x000000ff0800720c */ /* 0x008fc80003f05270 */
[----:B-1----:R-:W-:Y:S01]  /*14410*/  SEL R0, R8, c[0x0][0x3d4], P0 ;  /* 0x0000f50008007a07 */ /* 0x002fe20000000000 */
[----:B------:R-:W-:Y:S05]  /*14420*/  @P1 BRA `(.L_x_246) ;  /* 0x0000004000001947 */ /* 0x000fea0003800000 */
[----:B--2---:R-:W-:Y:S05]  /*14430*/  @!P2 BRA `(.L_x_246) ;  /* 0x000000300000a947 */ /* 0x004fea0003800000 */
[----:B-----5:R1:W2:Y:S04]  /*14440*/  LDG.E R12, [R6.64] ;  /* 0x00000006060c7981 */ /* 0x0202a8000c1e1900 */
[----:B-1----:R-:W2:Y:S02]  /*14450*/  LDG.E R6, [R6.64+0x4] ;  /* 0x0000040606067981 */ /* 0x002ea4000c1e1900 */
[----:B--2---:R-:W-:Y:S02]  /*14460*/  IADD3 R12, -R12, R6, RZ ;  /* 0x000000060c0c7210 */ /* 0x004fe40007ffe1ff */
.L_x_246:
[----:B--2---:R-:W2:Y:S04]  /*14470*/  LDL R23, [R1+0x50] ;  /* 0x0000500001177983 */ /* 0x004ea80000100800 */
[----:B------:R-:W3:Y:S04]  /*14480*/  LDL R22, [R1] ;  /* 0x0000000001167983 */ /* 0x000ee80000100800 */
[----:B------:R-:W4:Y:S01]  /*14490*/  LDL R13, [R1+0x18] ;  /* 0x00001800010d7983 */ /* 0x000f220000100800 */
[----:B------:R-:W-:Y:S01]  /*144a0*/  IMAD.MOV.U32 R10, RZ, RZ, 0x368 ;  /* 0x00000368ff0a7424 */ /* 0x000fe200078e00ff */
[----:B------:R-:W-:-:S04]  /*144b0*/  ISETP.GT.AND P2, PT, R0, 0x1, PT ;  /* 0x000000010000780c */ /* 0x000fc80003f44270 */
[----:B------:R-:W-:-:S04]  /*144c0*/  SEL R10, R10, 0x328, P2 ;  /* 0x000003280a0a7807 */ /* 0x000fc80001000000 */
[----:B------:R-:W1:Y:S08]  /*144d0*/  LDC.64 R8, c[0x0][R10+0x170] ;  /* 0x00005c000a087b82 */ /* 0x000e700000000a00 */
[----:B------:R1:W3:Y:S08]  /*144e0*/  LDC.64 R14, c[0x0][R10+0x168] ;  /* 0x00005a000a0e7b82 */ /* 0x0002f00000000a00 */
[----:B------:R1:W2:Y:S01]  /*144f0*/  LDC.64 R18, c[0x0][R10+0x178] ;  /* 0x00005e000a127b82 */ /* 0x0002a20000000a00 */
[----:B------:R-:W-:Y:S01]  /*14500*/  LEA.HI R0, R11, R11, RZ, 0x1 ;  /* 0x0000000b0b007211 */ /* 0x000fe200078f08ff */
[----:B------:R-:W-:-:S06]  /*14510*/  IMAD.MOV.U32 R4, RZ, RZ, c[0x0][0x4e8] ;  /* 0x00013a00ff047624 */ /* 0x000fcc00078e00ff */
[----:B------:R1:W2:Y:S01]  /*14520*/  LDC.64 R16, c[0x0][R10+0x160] ;  /* 0x000058000a107b82 */ /* 0x0002a20000000a00 */
[----:B------:R-:W-:Y:S02]  /*14530*/  ISETP.NE.U32.AND P0, PT, RZ, c[0x0][0x500], PT ;  /* 0x00014000ff007a0c */ /* 0x000fe40003f05070 */
[----:B------:R-:W-:Y:S02]  /*14540*/  LOP3.LUT R0, R0, 0x1ffffffe, RZ, 0xc0, !PT ;  /* 0x1ffffffe00007812 */ /* 0x000fe400078ec0ff */
[----:B------:R-:W-:Y:S02]  /*14550*/  ISETP.NE.AND.EX P0, PT, RZ, c[0x0][0x504], PT, P0 ;  /* 0x00014100ff007a0c */ /* 0x000fe40003f05300 */
[----:B------:R-:W-:Y:S01]  /*14560*/  ISETP.NE.AND P3, PT, R4, 0x1, PT ;  /* 0x000000010400780c */ /* 0x000fe20003f65270 */
[----:B------:R-:W-:Y:S01]  /*14570*/  IMAD.IADD R4, R11, 0x1, -R0 ;  /* 0x000000010b047824 */ /* 0x000fe200078e0a00 */
[----:B------:R-:W-:Y:S02]  /*14580*/  SEL R0, R235, RZ, !P0 ;  /* 0x000000ffeb007207 */ /* 0x000fe40004000000 */
[----:B------:R-:W-:-:S03]  /*14590*/  SEL R6, R3, RZ, !P0 ;  /* 0x000000ff03067207 */ /* 0x000fc60004000000 */
[----:B-1----:R-:W-:-:S04]  /*145a0*/  IMAD R5, R9, R0, RZ ;  /* 0x0000000009057224 */ /* 0x002fc800078e02ff */
[C---:B------:R-:W-:Y:S02]  /*145b0*/  IMAD R10, R8.reuse, R6, R5 ;  /* 0x00000006080a7224 */ /* 0x040fe400078e0205 */
[----:B------:R-:W-:Y:S01]  /*145c0*/  IMAD.WIDE.U32 R6, R8, R0, RZ ;  /* 0x0000000008067225 */ /* 0x000fe200078e00ff */
[----:B------:R-:W1:Y:S03]  /*145d0*/  S2R R24, SR_TID.X ;  /* 0x0000000000187919 */ /* 0x000e660000002100 */
[----:B--2---:R-:W-:-:S04]  /*145e0*/  IMAD R4, R4, 0x8, R23 ;  /* 0x0000000804047824 */ /* 0x004fc800078e0217 */
[----:B------:R-:W-:-:S04]  /*145f0*/  IMAD R3, R245, 0x80, R4 ;  /* 0x00000080f5037824 */ /* 0x000fc800078e0204 */
[----:B------:R-:W-:-:S04]  /*14600*/  @P3 IMAD.HI.U32 R5, R3, c[0x0][0x4ec], RZ ;  /* 0x00013b0003053a27 */ /* 0x000fc800078e00ff */
[----:B------:R-:W-:Y:S01]  /*14610*/  IMAD.MOV.U32 R4, RZ, RZ, R3 ;  /* 0x000000ffff047224 */ /* 0x000fe200078e0003 */
[----:B------:R-:W-:Y:S01]  /*14620*/  @P3 SHF.R.U32.HI R4, RZ, c[0x0][0x4f0], R5 ;  /* 0x00013c00ff043a19 */ /* 0x000fe20000011605 */
[----:B---3--:R-:W-:Y:S01]  /*14630*/  IMAD.WIDE.U32 R8, R14, R22, RZ ;  /* 0x000000160e087225 */ /* 0x008fe200078e00ff */
[----:B----4-:R-:W-:-:S03]  /*14640*/  SEL R5, R13, RZ, P2 ;  /* 0x000000ff0d057207 */ /* 0x010fc60001000000 */
[----:B------:R-:W-:Y:S01]  /*14650*/  IMAD R11, R15, R22, RZ ;  /* 0x000000160f0b7224 */ /* 0x000fe200078e02ff */
[----:B-----5:R-:W-:Y:S01]  /*14660*/  IADD3 R14, P1, P0, R6, R8, R2 ;  /* 0x00000008060e7210 */ /* 0x020fe2000783e002 */
[----:B------:R-:W-:Y:S01]  /*14670*/  IMAD.IADD R13, R7, 0x1, R10 ;  /* 0x00000001070d7824 */ /* 0x000fe200078e020a */
[----:B------:R-:W-:Y:S01]  /*14680*/  SHF.R.S32.HI R6, RZ, 0x1f, R2 ;  /* 0x0000001fff067819 */ /* 0x000fe20000011402 */
[----:B------:R-:W-:Y:S02]  /*14690*/  IMAD.IADD R7, R9, 0x1, R11 ;  /* 0x0000000109077824 */ /* 0x000fe400078e020b */
[-C--:B------:R-:W-:Y:S02]  /*146a0*/  IMAD R10, R19, R5.reuse, RZ ;  /* 0x00000005130a7224 */ /* 0x080fe400078e02ff */
[----:B------:R-:W-:Y:S01]  /*146b0*/  IMAD.WIDE.U32 R8, R18, R5, RZ ;  /* 0x0000000512087225 */ /* 0x000fe200078e00ff */
[----:B------:R-:W-:Y:S02]  /*146c0*/  IADD3.X R11, R13, R7, R6, P1, P0 ;  /* 0x000000070d0b7210 */ /* 0x000fe40000fe0406 */
[--C-:B------:R-:W-:Y:S01]  /*146d0*/  SHF.R.S32.HI R5, RZ, 0x1f, R4.reuse ;  /* 0x0000001fff057819 */ /* 0x100fe20000011404 */
[----:B------:R-:W-:Y:S01]  /*146e0*/  IMAD.MOV R7, RZ, RZ, -R4 ;  /* 0x000000ffff077224 */ /* 0x000fe200078e0a04 */
[----:B------:R-:W-:Y:S01]  /*146f0*/  IADD3 R8, P1, P0, R4, R14, R8 ;  /* 0x0000000e04087210 */ /* 0x000fe2000783e008 */
[----:B------:R-:W-:-:S02]  /*14700*/  IMAD.IADD R10, R9, 0x1, R10 ;  /* 0x00000001090a7824 */ /* 0x000fc400078e020a */
[----:B------:R-:W-:-:S03]  /*14710*/  IMAD R4, R7, c[0x0][0x4e8], R3 ;  /* 0x00013a0007047a24 */ /* 0x000fc600078e0203 */
[----:B------:R-:W-:Y:S01]  /*14720*/  IADD3.X R9, R5, R11, R10, P1, P0 ;  /* 0x0000000b05097210 */ /* 0x000fe20000fe040a */
[----:B------:R-:W-:Y:S01]  /*14730*/  IMAD R7, R17, R4, RZ ;  /* 0x0000000411077224 */ /* 0x000fe200078e02ff */
[----:B------:R-:W-:-:S03]  /*14740*/  SHF.R.S32.HI R10, RZ, 0x1f, R4 ;  /* 0x0000001fff0a7819 */ /* 0x000fc60000011404 */
[----:B------:R-:W-:-:S04]  /*14750*/  IMAD.WIDE.U32 R4, R16, R4, R8 ;  /* 0x0000000410047225 */ /* 0x000fc800078e0008 */
[----:B------:R-:W-:Y:S02]  /*14760*/  IMAD.MOV.U32 R8, RZ, RZ, c[0x0][0x4a8] ;  /* 0x00012a00ff087624 */ /* 0x000fe400078e00ff */
[----:B------:R-:W-:Y:S02]  /*14770*/  IMAD R7, R16, R10, R7 ;  /* 0x0000000a10077224 */ /* 0x000fe400078e0207 */
[----:B------:R-:W-:Y:S01]  /*14780*/  IMAD.MOV.U32 R9, RZ, RZ, c[0x0][0x4ac] ;  /* 0x00012b00ff097624 */ /* 0x000fe200078e00ff */
[----:B------:R-:W-:Y:S01]  /*14790*/  SEL R8, R8, c[0x0][0x450], P2 ;  /* 0x0001140008087a07 */ /* 0x000fe20001000000 */
[----:B------:R-:W-:Y:S01]  /*147a0*/  IMAD.IADD R7, R5, 0x1, R7 ;  /* 0x0000000105077824 */ /* 0x000fe200078e0207 */
[----:B-1----:R-:W-:Y:S02]  /*147b0*/  SHF.R.S32.HI R15, RZ, 0x1f, R24 ;  /* 0x0000001fff0f7819 */ /* 0x002fe40000011418 */
[----:B------:R-:W-:Y:S02]  /*147c0*/  SEL R9, R9, c[0x0][0x454], P2 ;  /* 0x0001150009097a07 */ /* 0x000fe40001000000 */
[----:B------:R-:W-:-:S02]  /*147d0*/  LEA R8, P0, R4, R8, 0x2 ;  /* 0x0000000804087211 */ /* 0x000fc400078010ff */
[----:B------:R-:W-:Y:S02]  /*147e0*/  LEA.HI R15, R15, R24, RZ, 0x5 ;  /* 0x000000180f0f7211 */ /* 0x000fe400078f28ff */
[----:B------:R-:W-:Y:S02]  /*147f0*/  LEA.HI.X R4, R4, R9, R7, 0x2, P0 ;  /* 0x0000000904047211 */ /* 0x000fe400000f1407 */
[----:B------:R-:W-:Y:S01]  /*14800*/  LOP3.LUT R15, R15, 0xffffffe0, RZ, 0xc0, !PT ;  /* 0xffffffe00f0f7812 */ /* 0x000fe200078ec0ff */
[----:B------:R-:W-:Y:S04]  /*14810*/  SHFL.IDX PT, R10, R8, RZ, 0x1c1f ;  /* 0x001c1fff080a7589 */ /* 0x000fe800000e0000 */
[----:B------:R-:W1:Y:S01]  /*14820*/  SHFL.IDX PT, R11, R4, RZ, 0x1c1f ;  /* 0x001c1fff040b7589 */ /* 0x000e6200000e0000 */
[----:B------:R-:W-:-:S03]  /*14830*/  IMAD.IADD R15, R24, 0x1, -R15 ;  /* 0x00000001180f7824 */ /* 0x000fc600078e0a0f */
[----:B------:R-:W-:Y:S01]  /*14840*/  SHFL.IDX PT, R8, R8, 0x1, 0x1c1f ;  /* 0x003c1f0008087f89 */ /* 0x000fe200000e0000 */
[----:B------:R-:W-:-:S03]  /*14850*/  IMAD R5, R245, 0x80, R23 ;  /* 0x00000080f5057824 */ /* 0x000fc600078e0217 */
        /* <DEDUP_REMOVED lines=9> */
[----:B------:R-:W-:Y:S02]  /*148f0*/  ISETP.GE.AND P0, PT, R5, R4, PT ;  /* 0x000000040500720c */ /* 0x000fe40003f06270 */
[----:B------:R-:W-:Y:S01]  /*14900*/  P2R R61, PR, RZ, 0x2 ;  /* 0x00000002ff3d7803 */ /* 0x000fe20000000000 */
        /* <DEDUP_REMOVED lines=15> */
[----:B------:R-:W-:Y:S01]  /*14a00*/  IMAD R7, R22, c[0x0][0x3ec], R7 ;  /* 0x0000fb0016077a24 */ /* 0x000fe200078e0207 */
[----:B------:R1:W1:Y:S03]  /*14a10*/  LDS.128 R44, [R203+0x6080] ;  /* 0x00608000cb2c7984 */ /* 0x0002660000000c00 */
[----:B------:R-:W-:Y:S01]  /*14a20*/  IMAD.WIDE.U32 R6, R0, c[0x0][0x3f0], R6 ;  /* 0x0000fc0000067a25 */ /* 0x000fe200078e0006 */
[----:B------:R1:W1:Y:S04]  /*14a30*/  LDS.128 R20, [R203+0x4080] ;  /* 0x00408000cb147984 */ /* 0x0002680000000c00 */
        /* <DEDUP_REMOVED lines=32> */
.L_x_311:
[----:B------:R-:W-:Y:S05]  /*14c40*/  BRA.DIV ~URZ, `(.L_x_249) ;  /* 0x000038927f007947 */ /* 0x000fea000b800000 */
[----:B------:R3:W4:Y:S02]  /*14c50*/  SHFL.IDX PT, R0, R12, RZ, 0x181f ;  /* 0x00181fff0c007589 */ /* 0x00072400000e0000 */
.L_x_312:
[----:B------:R-:W-:Y:S01]  /*14c60*/  ISETP.GE.AND P0, PT, R10, R4, PT ;  /* 0x000000040a00720c */ /* 0x000fe20003f06270 */
[----:B------:R-:W-:Y:S01]  /*14c70*/  BSSY B0, `(.L_x_250) ;  /* 0x0000011000007945 */ /* 0x000fe20003800000 */
[----:B------:R-:W-:Y:S02]  /*14c80*/  SHF.R.S32.HI R15, RZ, 0x1f, R230 ;  /* 0x0000001fff0f7819 */ /* 0x000fe400000114e6 */
[----:B------:R-:W-:Y:S02]  /*14c90*/  SHF.R.S32.HI R14, RZ, 0x1f, R231 ;  /* 0x0000001fff0e7819 */ /* 0x000fe400000114e7 */
[----:B------:R-:W-:-:S07]  /*14ca0*/  SHF.R.S32.HI R13, RZ, 0x1f, R232 ;  /* 0x0000001fff0d7819 */ /* 0x000fce00000114e8 */
[----:B------:R-:W-:Y:S05]  /*14cb0*/  @P0 BRA `(.L_x_251) ;  /* 0x000000c000000947 */ /* 0x000fea0003800000 */
[----:B------:R-:W-:Y:S02]  /*14cc0*/  ISETP.GE.AND P2, PT, R232, c[0x0][0x3c8], PT ;  /* 0x0000f200e8007a0c */ /* 0x000fe40003f46270 */
[----:B------:R-:W-:Y:S02]  /*14cd0*/  ISETP.GE.AND P1, PT, R231, c[0x0][0x3c8], PT ;  /* 0x0000f200e7007a0c */ /* 0x000fe40003f26270 */
[----:B------:R-:W-:-:S09]  /*14ce0*/  ISETP.GE.AND P0, PT, R230, c[0x0][0x3c8], PT ;  /* 0x0000f200e6007a0c */ /* 0x000fd20003f06270 */
[-C--:B----4-:R-:W-:Y:S02]  /*14cf0*/  @!P2 LEA R8, P5, R232, R0.reuse, 0x1 ;  /* 0x00000000e808a211 */ /* 0x090fe400078a08ff */
[CC--:B------:R-:W-:Y:S02]  /*14d00*/  @!P1 LEA R6, P4, R231.reuse, R0.reuse, 0x1 ;  /* 0x00000000e7069211 */ /* 0x0c0fe400078808ff */
[----:B------:R-:W-:Y:S02]  /*14d10*/  @!P0 LEA R2, P3, R230, R0, 0x1 ;  /* 0x00000000e6028211 */ /* 0x000fe400078608ff */
[-C--:B--2---:R-:W-:Y:S02]  /*14d20*/  @!P2 LEA.HI.X R9, R232, R5.reuse, R13, 0x1, P5 ;  /* 0x00000005e809a211 */ /* 0x084fe400028f0c0d */
[-C--:B------:R-:W-:Y:S02]  /*14d30*/  @!P1 LEA.HI.X R7, R231, R5.reuse, R14, 0x1, P4 ;  /* 0x00000005e7079211 */ /* 0x080fe400020f0c0e */
[----:B------:R-:W-:Y:S01]  /*14d40*/  @!P0 LEA.HI.X R3, R230, R5, R15, 0x1, P3 ;  /* 0x00000005e6038211 */ /* 0x000fe200018f0c0f */
[----:B------:R2:W-:Y:S04]  /*14d50*/  @!P2 ST.E.128 [R8.64], R24 ;  /* 0x000000180800a985 */ /* 0x0005e8000c101d06 */
[----:B------:R2:W-:Y:S04]  /*14d60*/  @!P1 ST.E.128 [R6.64], R20 ;  /* 0x0000001406009985 */ /* 0x0005e8000c101d06 */
[----:B------:R2:W-:Y:S02]  /*14d70*/  @!P0 ST.E.128 [R2.64], R16 ;  /* 0x0000001002008985 */ /* 0x0005e4000c101d06 */
.L_x_251:
[----:B------:R-:W-:Y:S05]  /*14d80*/  BSYNC B0 ;  /* 0x0000000000007941 */ /* 0x000fea0003800000 */
.L_x_250:
[----:B------:R-:W-:Y:S05]  /*14d90*/  BRA.DIV ~URZ, `(.L_x_252) ;  /* 0x000037a27f007947 */ /* 0x000fea000b800000 */
[----:B--2---:R2:W1:Y:S04]  /*14da0*/  SHFL.IDX PT, R5, R11, 0x1, 0x181f ;  /* 0x00381f000b057f89 */ /* 0x00446800000e0000 */
[----:B----4-:R2:W4:Y:S02]  /*14db0*/  SHFL.IDX PT, R0, R12, 0x1, 0x181f ;  /* 0x00381f000c007f89 */ /* 0x01052400000e0000 */
.L_x_313:
[----:B------:R-:W-:Y:S01]  /*14dc0*/  IADD3 R2, R10, 0x20, RZ ;  /* 0x000000200a027810 */ /* 0x000fe20007ffe0ff */
[----:B------:R-:W-:Y:S03]  /*14dd0*/  BSSY B0, `(.L_x_253) ;  /* 0x000000f000007945 */ /* 0x000fe60003800000 */
[----:B------:R-:W-:-:S13]  /*14de0*/  ISETP.GE.AND P0, PT, R2, R4, PT ;  /* 0x000000040200720c */ /* 0x000fda0003f06270 */
[----:B------:R-:W-:Y:S05]  /*14df0*/  @P0 BRA `(.L_x_254) ;  /* 0x000000c000000947 */ /* 0x000fea0003800000 */
[----:B------:R-:W-:Y:S02]  /*14e00*/  ISETP.GE.AND P2, PT, R232, c[0x0][0x3c8], PT ;  /* 0x0000f200e8007a0c */ /* 0x000fe40003f46270 */
[----:B------:R-:W-:Y:S02]  /*14e10*/  ISETP.GE.AND P1, PT, R231, c[0x0][0x3c8], PT ;  /* 0x0000f200e7007a0c */ /* 0x000fe40003f26270 */
[----:B------:R-:W-:-:S09]  /*14e20*/  ISETP.GE.AND P0, PT, R230, c[0x0][0x3c8], PT ;  /* 0x0000f200e6007a0c */ /* 0x000fd20003f06270 */
[-C--:B----4-:R-:W-:Y:S02]  /*14e30*/  @!P2 LEA R8, P5, R232, R0.reuse, 0x1 ;  /* 0x00000000e808a211 */ /* 0x090fe400078a08ff */
[CC--:B------:R-:W-:Y:S02]  /*14e40*/  @!P1 LEA R6, P4, R231.reuse, R0.reuse, 0x1 ;  /* 0x00000000e7069211 */ /* 0x0c0fe400078808ff */
[----:B------:R-:W-:Y:S02]  /*14e50*/  @!P0 LEA R2, P3, R230, R0, 0x1 ;  /* 0x00000000e6028211 */ /* 0x000fe400078608ff */
[-C--:B-1----:R-:W-:Y:S02]  /*14e60*/  @!P2 LEA.HI.X R9, R232, R5.reuse, R13, 0x1, P5 ;  /* 0x00000005e809a211 */ /* 0x082fe400028f0c0d */
[-C--:B------:R-:W-:Y:S02]  /*14e70*/  @!P1 LEA.HI.X R7, R231, R5.reuse, R14, 0x1, P4 ;  /* 0x00000005e7079211 */ /* 0x080fe400020f0c0e */
[----:B------:R-:W-:Y:S01]  /*14e80*/  @!P0 LEA.HI.X R3, R230, R5, R15, 0x1, P3 ;  /* 0x00000005e6038211 */ /* 0x000fe200018f0c0f */
[----:B------:R1:W-:Y:S04]  /*14e90*/  @!P2 ST.E.128 [R8.64], R36 ;  /* 0x000000240800a985 */ /* 0x0003e8000c101d06 */
[----:B------:R1:W-:Y:S04]  /*14ea0*/  @!P1 ST.E.128 [R6.64], R32 ;  /* 0x0000002006009985 */ /* 0x0003e8000c101d06 */
[----:B------:R1:W-:Y:S02]  /*14eb0*/  @!P0 ST.E.128 [R2.64], R28 ;  /* 0x0000001c02008985 */ /* 0x0003e4000c101d06 */
.L_x_254:
[----:B------:R-:W-:Y:S05]  /*14ec0*/  BSYNC B0 ;  /* 0x0000000000007941 */ /* 0x000fea0003800000 */
.L_x_253:
[----:B------:R-:W-:Y:S05]  /*14ed0*/  BRA.DIV ~URZ, `(.L_x_255) ;  /* 0x000037227f007947 */ /* 0x000fea000b800000 */
[----:B-1----:R1:W2:Y:S02]  /*14ee0*/  SHFL.IDX PT, R5, R11, 0x2, 0x181f ;  /* 0x00581f000b057f89 */ /* 0x0022a400000e0000 */
.L_x_314:
[----:B------:R-:W-:Y:S05]  /*14ef0*/  BRA.DIV ~URZ, `(.L_x_256) ;  /* 0x000037727f007947 */ /* 0x000fea000b800000 */
[----:B----4-:R4:W1:Y:S02]  /*14f00*/  SHFL.IDX PT, R0, R12, 0x2, 0x181f ;  /* 0x00581f000c007f89 */ /* 0x01086400000e0000 */
.L_x_315:
[----:B------:R-:W-:Y:S01]  /*14f10*/  IADD3 R2, R10, 0x40, RZ ;  /* 0x000000400a027810 */ /* 0x000fe20007ffe0ff */
[----:B------:R-:W-:Y:S03]  /*14f20*/  BSSY B0, `(.L_x_257) ;  /* 0x000000f000007945 */ /* 0x000fe60003800000 */
[----:B------:R-:W-:-:S13]  /*14f30*/  ISETP.GE.AND P0, PT, R2, R4, PT ;  /* 0x000000040200720c */ /* 0x000fda0003f06270 */
[----:B------:R-:W-:Y:S05]  /*14f40*/  @P0 BRA `(.L_x_258) ;  /* 0x000000c000000947 */ /* 0x000fea0003800000 */
[----:B------:R-:W-:Y:S02]  /*14f50*/  ISETP.GE.AND P2, PT, R232, c[0x0][0x3c8], PT ;  /* 0x0000f200e8007a0c */ /* 0x000fe40003f46270 */
[----:B------:R-:W-:Y:S02]  /*14f60*/  ISETP.GE.AND P1, PT, R231, c[0x0][0x3c8], PT ;  /* 0x0000f200e7007a0c */ /* 0x000fe40003f26270 */
[----:B------:R-:W-:-:S09]  /*14f70*/  ISETP.GE.AND P0, PT, R230, c[0x0][0x3c8], PT ;  /* 0x0000f200e6007a0c */ /* 0x000fd20003f06270 */
[-C--:B-1----:R-:W-:Y:S02]  /*14f80*/  @!P2 LEA R8, P5, R232, R0.reuse, 0x1 ;  /* 0x00000000e808a211 */ /* 0x082fe400078a08ff */
        /* <DEDUP_REMOVED lines=8> */
.L_x_258:
[----:B------:R-:W-:Y:S05]  /*15010*/  BSYNC B0 ;  /* 0x0000000000007941 */ /* 0x000fea0003800000 */
.L_x_257:
[----:B------:R-:W-:Y:S05]  /*15020*/  BRA.DIV ~URZ, `(.L_x_259) ;  /* 0x000036a27f007947 */ /* 0x000fea000b800000 */
[----:B-1----:R1:W3:Y:S04]  /*15030*/  SHFL.IDX PT, R6, R11, 0x3, 0x181f ;  /* 0x00781f000b067f89 */ /* 0x0022e800000e0000 */
[----:B------:R1:W4:Y:S02]  /*15040*/  SHFL.IDX PT, R0, R12, 0x3, 0x181f ;  /* 0x00781f000c007f89 */ /* 0x00032400000e0000 */
.L_x_316:
[----:B------:R-:W-:-:S04]  /*15050*/  IADD3 R2, R10, 0x60, RZ ;  /* 0x000000600a027810 */ /* 0x000fc80007ffe0ff */
[----:B------:R-:W-:-:S13]  /*15060*/  ISETP.GE.AND P0, PT, R2, R4, PT ;  /* 0x000000040200720c */ /* 0x000fda0003f06270 */
[----:B------:R-:W-:Y:S05]  /*15070*/  @P0 BRA `(.L_x_260) ;  /* 0x0000200000000947 */ /* 0x000fea0003800000 */
[----:B------:R-:W-:Y:S02]  /*15080*/  ISETP.GE.AND P1, PT, R232, c[0x0][0x3c8], PT ;  /* 0x0000f200e8007a0c */ /* 0x000fe40003f26270 */
[----:B------:R-:W-:-:S11]  /*15090*/  ISETP.GE.AND P0, PT, R231, c[0x0][0x3c8], PT ;  /* 0x0000f200e7007a0c */ /* 0x000fd60003f06270 */
[CC--:B----4-:R-:W-:Y:S02]  /*150a0*/  @!P1 LEA R4, P3, R232.reuse, R0.reuse, 0x1 ;  /* 0x00000000e8049211 */ /* 0x0d0fe400078608ff */
[C---:B------:R-:W-:Y:S02]  /*150b0*/  @!P0 LEA R2, P2, R231.reuse, R0, 0x1 ;  /* 0x00000000e7028211 */ /* 0x040fe400078408ff */
[-C--:B--23--:R-:W-:Y:S02]  /*150c0*/  @!P1 LEA.HI.X R5, R232, R6.reuse, R13, 0x1, P3 ;  /* 0x00000006e8059211 */ /* 0x08cfe400018f0c0d */
[----:B------:R-:W-:-:S03]  /*150d0*/  @!P0 LEA.HI.X R3, R231, R6, R14, 0x1, P2 ;  /* 0x00000006e7038211 */ /* 0x000fc600010f0c0e */
[----:B------:R2:W-:Y:S04]  /*150e0*/  @!P1 ST.E.128 [R4.64], R56 ;  /* 0x0000003804009985 */ /* 0x0005e8000c101d06 */
[----:B------:R2:W-:Y:S01]  /*150f0*/  @!P0 ST.E.128 [R2.64], R52 ;  /* 0x0000003402008985 */ /* 0x0005e2000c101d06 */
[----:B------:R-:W-:-:S13]  /*15100*/  ISETP.GE.AND P0, PT, R230, c[0x0][0x3c8], PT ;  /* 0x0000f200e6007a0c */ /* 0x000fda0003f06270 */
[----:B------:R-:W-:Y:S05]  /*15110*/  @P0 BRA `(.L_x_260) ;  /* 0x00001f6000000947 */ /* 0x000fea0003800000 */
[----:B--2---:R-:W-:-:S04]  /*15120*/  LEA R2, P0, R230, R0, 0x1 ;  /* 0x00000000e6027211 */ /* 0x004fc800078008ff */
[----:B------:R-:W-:-:S05]  /*15130*/  LEA.HI.X R3, R230, R6, R15, 0x1, P0 ;  /* 0x00000006e6037211 */ /* 0x000fca00000f0c0f */
[----:B------:R2:W-:Y:S01]  /*15140*/  ST.E.128 [R2.64], R60 ;  /* 0x0000003c02007985 */ /* 0x0005e2000c101d06 */
[----:B------:R-:W-:Y:S05]  /*15150*/  BRA `(.L_x_260) ;  /* 0x00001f2000007947 */ /* 0x000fea0003800000 */
.L_x_247:
[----:B-1----:R-:W2:Y:S04]  /*15160*/  LDL.LU R8, [R1] ;  /* 0x0000000001087983 */ /* 0x002ea80000300800 */
[----:B------:R-:W3:Y:S01]  /*15170*/  LDL.LU R7, [R1+0x18] ;  /* 0x0000180001077983 */ /* 0x000ee20000300800 */
[----:B------:R-:W-:Y:S02]  /*15180*/  IMAD R6, R6, c[0x0][0x408], RZ ;  /* 0x0001020006067a24 */ /* 0x000fe400078e02ff */
[----:B------:R-:W-:-:S04]  /*15190*/  IMAD.WIDE.U32 R4, R2, c[0x0][0x408], RZ ;  /* 0x0001020002047a25 */ /* 0x000fc800078e00ff */
[----:B------:R-:W-:Y:S02]  /*151a0*/  IMAD R2, R2, c[0x0][0x40c], R6 ;  /* 0x0001030002027a24 */ /* 0x000fe400078e0206 */
[----:B------:R-:W-:-:S03]  /*151b0*/  @P3 IMAD.HI.U32 R6, R3, c[0x0][0x4ec], RZ ;  /* 0x00013b0003063a27 */ /* 0x000fc600078e00ff */
[----:B------:R-:W-:Y:S02]  /*151c0*/  IADD3 R5, R5, R2, RZ ;  /* 0x0000000205057210 */ /* 0x000fe40007ffe0ff */
[----:B------:R-:W-:-:S05]  /*151d0*/  SHF.R.S32.HI R2, RZ, 0x1f, R0 ;  /* 0x0000001fff027819 */ /* 0x000fca0000011400 */
[----:B------:R-:W-:-:S04]  /*151e0*/  IMAD R2, R2, c[0x0][0x440], RZ ;  /* 0x0001100002027a24 */ /* 0x000fc800078e02ff */
[----:B------:R-:W-:Y:S02]  /*151f0*/  IMAD R2, R0, c[0x0][0x444], R2 ;  /* 0x0001110000027a24 */ /* 0x000fe400078e0202 */
[----:B--2---:R-:W-:-:S04]  /*15200*/  IMAD.WIDE.U32 R4, R8, c[0x0][0x438], R4 ;  /* 0x00010e0008047a25 */ /* 0x004fc800078e0004 */
[----:B------:R-:W-:-:S04]  /*15210*/  IMAD R5, R8, c[0x0][0x43c], R5 ;  /* 0x00010f0008057a24 */ /* 0x000fc800078e0205 */
[----:B------:R-:W-:Y:S01]  /*15220*/  IMAD.WIDE.U32 R4, R0, c[0x0][0x440], R4 ;  /* 0x0001100000047a25 */ /* 0x000fe200078e0004 */
[----:B------:R-:W-:Y:S02]  /*15230*/  MOV R0, R3 ;  /* 0x0000000300007202 */ /* 0x000fe40000000f00 */
[----:B------:R-:W-:Y:S02]  /*15240*/  @P3 SHF.R.U32.HI R0, RZ, c[0x0][0x4f0], R6 ;  /* 0x00013c00ff003a19 */ /* 0x000fe40000011606 */
[----:B------:R-:W-:Y:S02]  /*15250*/  IADD3 R5, R5, R2, RZ ;  /* 0x0000000205057210 */ /* 0x000fe40007ffe0ff */
[----:B------:R-:W-:Y:S02]  /*15260*/  SHF.R.S32.HI R2, RZ, 0x1f, R0 ;  /* 0x0000001fff027819 */ /* 0x000fe40000011400 */
[----:B------:R-:W-:Y:S01]  /*15270*/  IADD3 R6, -R0, RZ, RZ ;  /* 0x000000ff00067210 */ /* 0x000fe20007ffe1ff */
[----:B---3--:R-:W-:-:S04]  /*15280*/  IMAD.WIDE.U32 R4, R7, c[0x0][0x448], R4 ;  /* 0x0001120007047a25 */ /* 0x008fc800078e0004 */
[----:B------:R-:W-:Y:S02]  /*15290*/  IMAD R2, R2, c[0x0][0x430], RZ ;  /* 0x00010c0002027a24 */ /* 0x000fe400078e02ff */
[----:B------:R-:W-:Y:S02]  /*152a0*/  IMAD R5, R7, c[0x0][0x44c], R5 ;  /* 0x0001130007057a24 */ /* 0x000fe400078e0205 */
        /* <DEDUP_REMOVED lines=13> */
.L_x_317:
[----:B------:R-:W-:Y:S05]  /*15380*/  BRA.DIV ~URZ, `(.L_x_262) ;  /* 0x000034727f007947 */ /* 0x000fea000b800000 */
[----:B------:R3:W4:Y:S02]  /*15390*/  SHFL.IDX PT, R0, R39, RZ, 0x1c1f ;  /* 0x001c1fff27007589 */ /* 0x00072400000e0000 */
.L_x_318:
[----:B------:R-:W5:Y:S01]  /*153a0*/  S2R R3, SR_TID.X ;  /* 0x0000000000037919 */ /* 0x000f620000002100 */
[----:B------:R-:W-:Y:S01]  /*153b0*/  BSSY B0, `(.L_x_263) ;  /* 0x000009a000007945 */ /* 0x000fe20003800000 */
[----:B-----5:R-:W-:-:S04]  /*153c0*/  SHF.R.S32.HI R2, RZ, 0x1f, R3 ;  /* 0x0000001fff027819 */ /* 0x020fc80000011403 */
[----:B------:R-:W-:-:S04]  /*153d0*/  LEA.HI R2, R2, R3, RZ, 0x5 ;  /* 0x0000000302027211 */ /* 0x000fc800078f28ff */
[----:B------:R-:W-:-:S05]  /*153e0*/  LOP3.LUT R2, R2, 0xffffffe0, RZ, 0xc0, !PT ;  /* 0xffffffe002027812 */ /* 0x000fca00078ec0ff */
[----:B------:R-:W-:-:S05]  /*153f0*/  IMAD.IADD R2, R3, 0x1, -R2 ;  /* 0x0000000103027824 */ /* 0x000fca00078e0a02 */
[----:B------:R-:W-:-:S04]  /*15400*/  SHF.R.S32.HI R4, RZ, 0x1f, R2 ;  /* 0x0000001fff047819 */ /* 0x000fc80000011402 */
[----:B------:R-:W-:-:S04]  /*15410*/  LEA.HI R4, R4, R2, RZ, 0x2 ;  /* 0x0000000204047211 */ /* 0x000fc800078f10ff */
[----:B------:R-:W-:-:S05]  /*15420*/  LOP3.LUT R4, R4, 0x7ffffffc, RZ, 0xc0, !PT ;  /* 0x7ffffffc04047812 */ /* 0x000fca00078ec0ff */
[----:B------:R-:W-:-:S04]  /*15430*/  IMAD.IADD R4, R2, 0x1, -R4 ;  /* 0x0000000102047824 */ /* 0x000fc800078e0a04 */
[----:B------:R-:W-:-:S05]  /*15440*/  IMAD.SHL.U32 R4, R4, 0x2, RZ ;  /* 0x0000000204047824 */ /* 0x000fca00078e00ff */
[C---:B------:R-:W-:Y:S02]  /*15450*/  IADD3 R29, R4.reuse, 0x70, RZ ;  /* 0x00000070041d7810 */ /* 0x040fe40007ffe0ff */
[C---:B------:R-:W-:Y:S02]  /*15460*/  IADD3 R28, R4.reuse, 0x78, RZ ;  /* 0x00000078041c7810 */ /* 0x040fe40007ffe0ff */
[C---:B------:R-:W-:Y:S02]  /*15470*/  IADD3 R27, R4.reuse, 0x80, RZ ;  /* 0x00000080041b7810 */ /* 0x040fe40007ffe0ff */
[C---:B------:R-:W-:Y:S02]  /*15480*/  IADD3 R26, R4.reuse, 0x88, RZ ;  /* 0x00000088041a7810 */ /* 0x040fe40007ffe0ff */
[C---:B------:R-:W-:Y:S02]  /*15490*/  IADD3 R25, R4.reuse, 0x90, RZ ;  /* 0x0000009004197810 */ /* 0x040fe40007ffe0ff */
[----:B------:R-:W-:-:S02]  /*154a0*/  IADD3 R24, R4, 0x98, RZ ;  /* 0x0000009804187810 */ /* 0x000fc40007ffe0ff */
        /* <DEDUP_REMOVED lines=16> */
[----:B------:R-:W-:Y:S02]  /*155b0*/  IADD3 R6, R4, 0x58, RZ ;  /* 0x0000005804067810 */ /* 0x000fe40007ffe0ff */
        /* <DEDUP_REMOVED lines=22> */
[----:B------:R-:W-:Y:S01]  /*15720*/  SHF.R.S32.HI R37, RZ, 0x1f, R19 ;  /* 0x0000001fff257819 */ /* 0x000fe20000011413 */
[----:B------:R-:W-:Y:S05]  /*15730*/  @P0 BRA `(.L_x_264) ;  /* 0x0000061000000947 */ /* 0x000fea0003800000 */
[----:B------:R-:W-:Y:S02]  /*15740*/  ISETP.GE.AND P1, PT, R4, c[0x0][0x3c8], PT ;  /* 0x0000f20004007a0c */ /* 0x000fe40003f26270 */
[----:B------:R-:W-:Y:S02]  /*15750*/  ISETP.GE.AND P0, PT, R19, c[0x0][0x3c8], PT ;  /* 0x0000f20013007a0c */ /* 0x000fe40003f06270 */
[----:B------:R-:W-:-:S02]  /*15760*/  ISETP.GE.AND P3, PT, R18, c[0x0][0x3c8], PT ;  /* 0x0000f20012007a0c */ /* 0x000fc40003f66270 */
[----:B------:R-:W-:Y:S02]  /*15770*/  ISETP.GE.AND P4, PT, R17, c[0x0][0x3c8], PT ;  /* 0x0000f20011007a0c */ /* 0x000fe40003f86270 */
[----:B------:R-:W-:-:S05]  /*15780*/  ISETP.GE.AND P6, PT, R25, c[0x0][0x3c8], PT ;  /* 0x0000f20019007a0c */ /* 0x000fca0003fc6270 */
[----:B----4-:R-:W-:Y:S02]  /*15790*/  @!P1 IMAD.MOV.U32 R30, RZ, RZ, R0 ;  /* 0x000000ffff1e9224 */ /* 0x010fe400078e0000 */
[----:B--2---:R-:W-:Y:S01]  /*157a0*/  @!P1 IMAD.MOV.U32 R31, RZ, RZ, R5 ;  /* 0x000000ffff1f9224 */ /* 0x004fe200078e0005 */
[----:B------:R-:W-:-:S03]  /*157b0*/  @!P0 LEA R2, P2, R19, R0, 0x2 ;  /* 0x0000000013028211 */ /* 0x000fc600078410ff */
[----:B------:R-:W-:Y:S01]  /*157c0*/  @!P1 IMAD.WIDE R30, R4, 0x4, R30 ;  /* 0x00000004041e9825 */ /* 0x000fe200078e021e */
[----:B------:R-:W-:Y:S02]  /*157d0*/  @!P0 LEA.HI.X R3, R19, R5, R37, 0x2, P2 ;  /* 0x0000000513038211 */ /* 0x000fe400010f1425 */
[----:B------:R-:W-:Y:S02]  /*157e0*/  ISETP.GE.AND P2, PT, R16, c[0x0][0x3c8], PT ;  /* 0x0000f20010007a0c */ /* 0x000fe40003f46270 */
[----:B------:R2:W-:Y:S01]  /*157f0*/  @!P1 ST.E.64 [R30.64], R152 ;  /* 0x000000981e009985 */ /* 0x0005e2000c101b06 */
[----:B------:R-:W-:-:S03]  /*15800*/  ISETP.GE.AND P1, PT, R15, c[0x0][0x3c8], PT ;  /* 0x0000f2000f007a0c */ /* 0x000fc60003f26270 */
[----:B------:R4:W-:Y:S01]  /*15810*/  @!P0 ST.E.64 [R2.64], R32 ;  /* 0x0000002002008985 */ /* 0x0009e2000c101b06 */
[CC--:B--2---:R-:W-:Y:S02]  /*15820*/  @!P3 LEA R30, P5, R18.reuse, R0.reuse, 0x2 ;  /* 0x00000000121eb211 */ /* 0x0c4fe400078a10ff */
[C---:B----4-:R-:W-:Y:S02]  /*15830*/  @!P4 LEA R2, P0, R17.reuse, R0, 0x2 ;  /* 0x000000001102c211 */ /* 0x050fe400078010ff */
[-C--:B------:R-:W-:Y:S02]  /*15840*/  @!P3 LEA.HI.X R31, R18, R5.reuse, R38, 0x2, P5 ;  /* 0x00000005121fb211 */ /* 0x080fe400028f1426 */
[----:B------:R-:W-:-:S03]  /*15850*/  @!P4 LEA.HI.X R3, R17, R5, R41, 0x2, P0 ;  /* 0x000000051103c211 */ /* 0x000fc600000f1429 */
[----:B------:R2:W-:Y:S01]  /*15860*/  @!P3 ST.E.64 [R30.64], R34 ;  /* 0x000000221e00b985 */ /* 0x0005e2000c101b06 */
[----:B------:R-:W-:-:S03]  /*15870*/  ISETP.GE.AND P3, PT, R14, c[0x0][0x3c8], PT ;  /* 0x0000f2000e007a0c */ /* 0x000fc60003f66270 */
[----:B------:R4:W-:Y:S01]  /*15880*/  @!P4 ST.E.64 [R2.64], R102 ;  /* 0x000000660200c985 */ /* 0x0009e2000c101b06 */
[----:B------:R-:W-:Y:S02]  /*15890*/  ISETP.GE.AND P4, PT, R13, c[0x0][0x3c8], PT ;  /* 0x0000f2000d007a0c */ /* 0x000fe40003f86270 */
        /* <DEDUP_REMOVED lines=16> */
[-C--:B--2---:R-:W-:Y:S02]  /*159a0*/  @!P2 LEA R30, P5, R12, R0.reuse, 0x2 ;  /* 0x000000000c1ea211 */ /* 0x084fe400078a10ff */
[----:B----4-:R-:W-:Y:S02]  /*159b0*/  @!P1 LEA R2, P0, R10, R0, 0x2 ;  /* 0x000000000a029211 */ /* 0x010fe400078010ff */
        /* <DEDUP_REMOVED lines=23> */
[CC--:B----4-:R-:W-:Y:S02]  /*15b30*/  @!P4 LEA R2, P0, R28.reuse, R0.reuse, 0x2 ;  /* 0x000000001c02c211 */ /* 0x0d0fe400078010ff */
[-C--:B------:R-:W-:Y:S02]  /*15b40*/  @!P3 LEA.HI.X R31, R29, R5.reuse, R51, 0x2, P5 ;  /* 0x000000051d1fb211 */ /* 0x080fe400028f1433 */
[----:B------:R-:W-:Y:S02]  /*15b50*/  @!P4 LEA.HI.X R3, R28, R5, R52, 0x2, P0 ;  /* 0x000000051c03c211 */ /* 0x000fe400000f1434 */
[----:B------:R-:W-:Y:S01]  /*15b60*/  @!P2 LEA R32, P0, R27, R0, 0x2 ;  /* 0x000000001b20a211 */ /* 0x000fe200078010ff */
[----:B------:R2:W-:Y:S01]  /*15b70*/  @!P3 ST.E.64 [R30.64], R148 ;  /* 0x000000941e00b985 */ /* 0x0005e2000c101b06 */
[----:B------:R-:W-:-:S02]  /*15b80*/  ISETP.GE.AND P5, PT, R24, c[0x0][0x3c8], PT ;  /* 0x0000f20018007a0c */ /* 0x000fc40003fa6270 */
[----:B------:R-:W-:Y:S01]  /*15b90*/  @!P2 LEA.HI.X R33, R27, R5, R53, 0x2, P0 ;  /* 0x000000051b21a211 */ /* 0x000fe200000f1435 */
[----:B------:R4:W-:Y:S01]  /*15ba0*/  @!P4 ST.E.64 [R2.64], R150 ;  /* 0x000000960200c985 */ /* 0x0009e2000c101b06 */
[----:B------:R-:W-:-:S03]  /*15bb0*/  ISETP.GE.AND P4, PT, R23, c[0x0][0x3c8], PT ;  /* 0x0000f20017007a0c */ /* 0x000fc60003f86270 */
[----:B------:R-:W-:Y:S01]  /*15bc0*/  @!P2 ST.E.64 [R32.64], R154 ;  /* 0x0000009a2000a985 */ /* 0x000fe2000c101b06 */
[----:B------:R-:W-:Y:S02]  /*15bd0*/  ISETP.GE.AND P2, PT, R22, c[0x0][0x3c8], PT ;  /* 0x0000f20016007a0c */ /* 0x000fe40003f46270 */
[CC--:B--2---:R-:W-:Y:S02]  /*15be0*/  @!P6 LEA R30, P0, R25.reuse, R0.reuse, 0x2 ;  /* 0x00000000191ee211 */ /* 0x0c4fe400078010ff */
[C---:B----4-:R-:W-:Y:S02]  /*15bf0*/  @!P1 LEA R2, P3, R26.reuse, R0, 0x2 ;  /* 0x000000001a029211 */ /* 0x050fe400078610ff */
[-C--:B------:R-:W-:Y:S02]  /*15c00*/  @!P6 LEA.HI.X R31, R25, R5.reuse, R56, 0x2, P0 ;  /* 0x00000005191fe211 */ /* 0x080fe400000f1438 */
[----:B------:R-:W-:Y:S02]  /*15c10*/  @!P1 LEA.HI.X R3, R26, R5, R54, 0x2, P3 ;  /* 0x000000051a039211 */ /* 0x000fe400018f1436 */
[----:B------:R-:W-:-:S03]  /*15c20*/  ISETP.GE.AND P0, PT, R20, c[0x0][0x3c8], PT ;  /* 0x0000f20014007a0c */ /* 0x000fc60003f06270 */
[----:B------:R2:W-:Y:S01]  /*15c30*/  @!P1 ST.E.64 [R2.64], R68 ;  /* 0x0000004402009985 */ /* 0x0005e2000c101b06 */
[----:B------:R-:W-:-:S03]  /*15c40*/  ISETP.GE.AND P1, PT, R21, c[0x0][0x3c8], PT ;  /* 0x0000f20015007a0c */ /* 0x000fc60003f26270 */
[----:B------:R4:W-:Y:S01]  /*15c50*/  @!P6 ST.E.64 [R30.64], R72 ;  /* 0x000000481e00e985 */ /* 0x0009e2000c101b06 */
[----:B------:R-:W-:-:S04]  /*15c60*/  @!P4 LEA R34, P6, R23, R0, 0x2 ;  /* 0x000000001722c211 */ /* 0x000fc800078c10ff */
[----:B------:R-:W-:Y:S02]  /*15c70*/  @!P4 LEA.HI.X R35, R23, R5, R57, 0x2, P6 ;  /* 0x000000051723c211 */ /* 0x000fe400030f1439 */
[----:B--2---:R-:W-:-:S04]  /*15c80*/  @!P5 LEA R2, P3, R24, R0, 0x2 ;  /* 0x000000001802d211 */ /* 0x004fc800078610ff */
[----:B------:R-:W-:Y:S02]  /*15c90*/  @!P5 LEA.HI.X R3, R24, R5, R55, 0x2, P3 ;  /* 0x000000051803d211 */ /* 0x000fe400018f1437 */
[----:B------:R-:W-:-:S03]  /*15ca0*/  @!P2 LEA R32, P3, R22, R0, 0x2 ;  /* 0x000000001620a211 */ /* 0x000fc600078610ff */
[----:B------:R2:W-:Y:S01]  /*15cb0*/  @!P5 ST.E.64 [R2.64], R76 ;  /* 0x0000004c0200d985 */ /* 0x0005e2000c101b06 */
[C---:B----4-:R-:W-:Y:S02]  /*15cc0*/  @!P1 LEA R30, P5, R21.reuse, R0, 0x2 ;  /* 0x00000000151e9211 */ /* 0x050fe400078a10ff */
[-C--:B------:R-:W-:Y:S01]  /*15cd0*/  @!P2 LEA.HI.X R33, R22, R5.reuse, R58, 0x2, P3 ;  /* 0x000000051621a211 */ /* 0x080fe200018f143a */
[----:B------:R4:W-:Y:S01]  /*15ce0*/  @!P4 ST.E.64 [R34.64], R158 ;  /* 0x0000009e2200c985 */ /* 0x0009e2000c101b06 */
[----:B------:R-:W-:-:S03]  /*15cf0*/  @!P1 LEA.HI.X R31, R21, R5, R59, 0x2, P5 ;  /* 0x00000005151f9211 */ /* 0x000fc600028f143b */
[----:B------:R4:W-:Y:S04]  /*15d00*/  @!P2 ST.E.64 [R32.64], R156 ;  /* 0x0000009c2000a985 */ /* 0x0009e8000c101b06 */
[----:B------:R4:W-:Y:S01]  /*15d10*/  @!P1 ST.E.64 [R30.64], R80 ;  /* 0x000000501e009985 */ /* 0x0009e2000c101b06 */
[----:B--2---:R-:W-:-:S04]  /*15d20*/  @!P0 LEA R2, P3, R20, R0, 0x2 ;  /* 0x0000000014028211 */ /* 0x004fc800078610ff */
[----:B------:R-:W-:-:S05]  /*15d30*/  @!P0 LEA.HI.X R3, R20, R5, R60, 0x2, P3 ;  /* 0x0000000514038211 */ /* 0x000fca00018f143c */
[----:B------:R4:W-:Y:S04]  /*15d40*/  @!P0 ST.E.64 [R2.64], R64 ;  /* 0x0000004002008985 */ /* 0x0009e8000c101b06 */
.L_x_264:
[----:B------:R-:W-:Y:S05]  /*15d50*/  BSYNC B0 ;  /* 0x0000000000007941 */ /* 0x000fea0003800000 */
.L_x_263:
[----:B------:R-:W-:Y:S05]  /*15d60*/  BRA.DIV ~URZ, `(.L_x_265) ;  /* 0x00002af27f007947 */ /* 0x000fea000b800000 */
[----:B--2---:R2:W1:Y:S04]  /*15d70*/  SHFL.IDX PT, R5, R36, 0x1, 0x1c1f ;  /* 0x003c1f0024057f89 */ /* 0x00446800000e0000 */
[----:B----4-:R2:W4:Y:S02]  /*15d80*/  SHFL.IDX PT, R0, R39, 0x1, 0x1c1f ;  /* 0x003c1f0027007f89 */ /* 0x01052400000e0000 */
.L_x_319:
[----:B------:R-:W-:-:S13]  /*15d90*/  ISETP.NE.AND P0, PT, R61, RZ, PT ;  /* 0x000000ff3d00720c */ /* 0x000fda0003f05270 */
[----:B------:R-:W-:Y:S05]  /*15da0*/  @P0 BRA `(.L_x_260) ;  /* 0x000012d000000947 */ /* 0x000fea0003800000 */
[----:B------:R-:W-:Y:S02]  /*15db0*/  ISETP.GE.AND P3, PT, R19, c[0x0][0x3c8], PT ;  /* 0x0000f20013007a0c */ /* 0x000fe40003f66270 */
[----:B------:R-:W-:Y:S02]  /*15dc0*/  ISETP.GE.AND P2, PT, R18, c[0x0][0x3c8], PT ;  /* 0x0000f20012007a0c */ /* 0x000fe40003f46270 */
[----:B------:R-:W-:Y:S02]  /*15dd0*/  ISETP.GE.AND P1, PT, R17, c[0x0][0x3c8], PT ;  /* 0x0000f20011007a0c */ /* 0x000fe40003f26270 */
[----:B------:R-:W-:Y:S02]  /*15de0*/  ISETP.GE.AND P4, PT, R4, c[0x0][0x3c8], PT ;  /* 0x0000f20004007a0c */ /* 0x000fe40003f86270 */
[----:B------:R-:W-:-:S05]  /*15df0*/  ISETP.GE.AND P0, PT, R16, c[0x0][0x3c8], PT ;  /* 0x0000f20010007a0c */ /* 0x000fca0003f06270 */
[CC--:B----4-:R-:W-:Y:S02]  /*15e00*/  @!P3 LEA R32, P6, R19.reuse, R0.reuse, 0x2 ;  /* 0x000000001320b211 */ /* 0x0d0fe400078c10ff */
[CC--:B------:R-:W-:Y:S02]  /*15e10*/  @!P2 LEA R30, P5, R18.reuse, R0.reuse, 0x2 ;  /* 0x00000000121ea211 */ /* 0x0c0fe400078a10ff */
[-C--:B-1----:R-:W-:Y:S02]  /*15e20*/  @!P3 LEA.HI.X R33, R19, R5.reuse, R37, 0x2, P6 ;  /* 0x000000051321b211 */ /* 0x082fe400030f1425 */
[----:B------:R-:W-:Y:S01]  /*15e30*/  @!P2 LEA.HI.X R31, R18, R5, R38, 0x2, P5 ;  /* 0x00000005121fa211 */ /* 0x000fe200028f1426 */
[----:B------:R-:W-:Y:S01]  /*15e40*/  @!P4 IMAD.MOV.U32 R34, RZ, RZ, R0 ;  /* 0x000000ffff22c224 */ /* 0x000fe200078e0000 */
[-C--:B------:R-:W-:Y:S01]  /*15e50*/  @!P1 LEA R18, P6, R17, R0.reuse, 0x2 ;  /* 0x0000000011129211 */ /* 0x080fe200078c10ff */
[----:B------:R-:W-:Y:S01]  /*15e60*/  @!P4 IMAD.MOV.U32 R35, RZ, RZ, R5 ;  /* 0x000000ffff23c224 */ /* 0x000fe200078e0005 */
[----:B------:R-:W-:-:S02]  /*15e70*/  @!P0 LEA R2, P5, R16, R0, 0x2 ;  /* 0x0000000010028211 */ /* 0x000fc400078a10ff */
[-C--:B------:R-:W-:Y:S01]  /*15e80*/  @!P1 LEA.HI.X R19, R17, R5.reuse, R41, 0x2, P6 ;  /* 0x0000000511139211 */ /* 0x080fe200030f1429 */
[----:B------:R-:W-:Y:S01]  /*15e90*/  @!P4 IMAD.WIDE R34, R4, 0x4, R34 ;  /* 0x000000040422c825 */ /* 0x000fe200078e0222 */
[----:B------:R-:W-:Y:S02]  /*15ea0*/  ISETP.GE.AND P6, PT, R15, c[0x0][0x3c8], PT ;  /* 0x0000f2000f007a0c */ /* 0x000fe40003fc6270 */
[----:B------:R-:W-:Y:S02]  /*15eb0*/  @!P0 LEA.HI.X R3, R16, R5, R40, 0x2, P5 ;  /* 0x0000000510038211 */ /* 0x000fe400028f1428 */
[----:B------:R-:W-:Y:S01]  /*15ec0*/  ISETP.GE.AND P5, PT, R14, c[0x0][0x3c8], PT ;  /* 0x0000f2000e007a0c */ /* 0x000fe20003fa6270 */
[----:B------:R-:W-:Y:S01]  /*15ed0*/  @!P4 ST.E.64 [R34.64], R162 ;  /* 0x000000a22200c985 */ /* 0x000fe2000c101b06 */
[----:B------:R-:W-:-:S03]  /*15ee0*/  ISETP.GE.AND P4, PT, R13, c[0x0][0x3c8], PT ;  /* 0x0000f2000d007a0c */ /* 0x000fc60003f86270 */
[----:B------:R-:W-:Y:S01]  /*15ef0*/  @!P3 ST.E.64 [R32.64], R160 ;  /* 0x000000a02000b985 */ /* 0x000fe2000c101b06 */
[----:B------:R-:W-:-:S03]  /*15f00*/  ISETP.GE.AND P3, PT, R12, c[0x0][0x3c8], PT ;  /* 0x0000f2000c007a0c */ /* 0x000fc60003f66270 */
[----:B------:R1:W-:Y:S01]  /*15f10*/  @!P2 ST.E.64 [R30.64], R114 ;  /* 0x000000721e00a985 */ /* 0x0003e2000c101b06 */
[----:B------:R-:W-:-:S03]  /*15f20*/  ISETP.GE.AND P2, PT, R10, c[0x0][0x3c8], PT ;  /* 0x0000f2000a007a0c */ /* 0x000fc60003f46270 */
[----:B------:R4:W-:Y:S04]  /*15f30*/  @!P1 ST.E.64 [R18.64], R92 ;  /* 0x0000005c12009985 */ /* 0x0009e8000c101b06 */
[----:B------:R5:W-:Y:S01]  /*15f40*/  @!P0 ST.E.64 [R2.64], R84 ;  /* 0x0000005402008985 */ /* 0x000be2000c101b06 */
[CC--:B-1----:R-:W-:Y:S02]  /*15f50*/  @!P6 LEA R30, P0, R15.reuse, R0.reuse, 0x2 ;  /* 0x000000000f1ee211 */ /* 0x0c2fe400078010ff */
[-C--:B----4-:R-:W-:Y:S02]  /*15f60*/  @!P5 LEA R18, P1, R14, R0.reuse, 0x2 ;  /* 0x000000000e12d211 */ /* 0x090fe400078210ff */
[----:B------:R-:W-:Y:S02]  /*15f70*/  @!P6 LEA.HI.X R31, R15, R5, R42, 0x2, P0 ;  /* 0x000000050f1fe211 */ /* 0x000fe400000f142a */
[----:B------:R-:W-:-:S02]  /*15f80*/  @!P4 LEA R16, P0, R13, R0, 0x2 ;  /* 0x000000000d10c211 */ /* 0x000fc400078010ff */
[-C--:B------:R-:W-:Y:S01]  /*15f90*/  @!P5 LEA.HI.X R19, R14, R5.reuse, R44, 0x2, P1 ;  /* 0x000000050e13d211 */ /* 0x080fe200008f142c */
[----:B------:R-:W-:Y:S01]  /*15fa0*/  @!P6 ST.E.64 [R30.64], R170 ;  /* 0x000000aa1e00e985 */ /* 0x000fe2000c101b06 */
[----:B------:R-:W-:Y:S02]  /*15fb0*/  ISETP.GE.AND P1, PT, R7, c[0x0][0x3c8], PT ;  /* 0x0000f20007007a0c */ /* 0x000fe40003f26270 */
[-C--:B------:R-:W-:Y:S01]  /*15fc0*/  @!P4 LEA.HI.X R17, R13, R5.reuse, R43, 0x2, P0 ;  /* 0x000000050d11c211 */ /* 0x080fe200000f142b */
[----:B------:R-:W-:Y:S01]  /*15fd0*/  @!P5 ST.E.64 [R18.64], R164 ;  /* 0x000000a41200d985 */ /* 0x000fe2000c101b06 */
[----:B------:R-:W-:Y:S02]  /*15fe0*/  @!P3 LEA R14, P0, R12, R0, 0x2 ;  /* 0x000000000c0eb211 */ /* 0x000fe400078010ff */
[----:B------:R-:W-:Y:S01]  /*15ff0*/  ISETP.GE.AND P6, PT, R6, c[0x0][0x3c8], PT ;  /* 0x0000f20006007a0c */ /* 0x000fe20003fc6270 */
[----:B------:R-:W-:Y:S01]  /*16000*/  @!P4 ST.E.64 [R16.64], R126 ;  /* 0x0000007e1000c985 */ /* 0x000fe2000c101b06 */
[----:B------:R-:W-:-:S02]  /*16010*/  @!P3 LEA.HI.X R15, R12, R5, R45, 0x2, P0 ;  /* 0x000000050c0fb211 */ /* 0x000fc400000f142d */
[CC--:B------:R-:W-:Y:S02]  /*16020*/  @!P2 LEA R12, P0, R10.reuse, R0.reuse, 0x2 ;  /* 0x000000000a0ca211 */ /* 0x0c0fe400078010ff */
[----:B------:R-:W-:Y:S01]  /*16030*/  ISETP.GE.AND P5, PT, R11, c[0x0][0x3c8], PT ;  /* 0x0000f2000b007a0c */ /* 0x000fe20003fa6270 */
[----:B------:R1:W-:Y:S01]  /*16040*/  @!P3 ST.E.64 [R14.64], R118 ;  /* 0x000000760e00b985 */ /* 0x0003e2000c101b06 */
[-C--:B------:R-:W-:Y:S02]  /*16050*/  @!P2 LEA.HI.X R13, R10, R5.reuse, R46, 0x2, P0 ;  /* 0x000000050a0da211 */ /* 0x080fe400000f142e */
[C---:B-----5:R-:W-:Y:S02]  /*16060*/  @!P1 LEA R2, P0, R7.reuse, R0, 0x2 ;  /* 0x0000000007029211 */ /* 0x060fe400078010ff */
[----:B------:R-:W-:Y:S01]  /*16070*/  ISETP.GE.AND P4, PT, R8, c[0x0][0x3c8], PT ;  /* 0x0000f20008007a0c */ /* 0x000fe20003f86270 */
[----:B------:R4:W-:Y:S01]  /*16080*/  @!P2 ST.E.64 [R12.64], R96 ;  /* 0x000000600c00a985 */ /* 0x0009e2000c101b06 */
[----:B------:R-:W-:-:S02]  /*16090*/  @!P1 LEA.HI.X R3, R7, R5, R47, 0x2, P0 ;  /* 0x0000000507039211 */ /* 0x000fc400000f142f */
[----:B------:R-:W-:Y:S02]  /*160a0*/  ISETP.GE.AND P3, PT, R29, c[0x0][0x3c8], PT ;  /* 0x0000f2001d007a0c */ /* 0x000fe40003f66270 */
[----:B------:R-:W-:Y:S01]  /*160b0*/  ISETP.GE.AND P2, PT, R28, c[0x0][0x3c8], PT ;  /* 0x0000f2001c007a0c */ /* 0x000fe20003f46270 */
[----:B------:R5:W-:Y:S01]  /*160c0*/  @!P1 ST.E.64 [R2.64], R88 ;  /* 0x0000005802009985 */ /* 0x000be2000c101b06 */
[----:B-1----:R-:W-:-:S04]  /*160d0*/  @!P6 LEA R14, P0, R6, R0, 0x2 ;  /* 0x00000000060ee211 */ /* 0x002fc800078010ff */
[-C--:B------:R-:W-:Y:S02]  /*160e0*/  @!P6 LEA.HI.X R15, R6, R5.reuse, R48, 0x2, P0 ;  /* 0x00000005060fe211 */ /* 0x080fe400000f1430 */
[CC--:B----4-:R-:W-:Y:S02]  /*160f0*/  @!P5 LEA R12, P1, R11.reuse, R0.reuse, 0x2 ;  /* 0x000000000b0cd211 */ /* 0x0d0fe400078210ff */
[CC--:B------:R-:W-:Y:S01]  /*16100*/  @!P4 LEA R10, P0, R8.reuse, R0.reuse, 0x2 ;  /* 0x00000000080ac211 */ /* 0x0c0fe200078010ff */
[----:B------:R1:W-:Y:S01]  /*16110*/  @!P6 ST.E.64 [R14.64], R172 ;  /* 0x000000ac0e00e985 */ /* 0x0003e2000c101b06 */
[-C--:B------:R-:W-:Y:S02]  /*16120*/  @!P5 LEA.HI.X R13, R11, R5.reuse, R49, 0x2, P1 ;  /* 0x000000050b0dd211 */ /* 0x080fe400008f1431 */
[----:B------:R-:W-:Y:S02]  /*16130*/  ISETP.GE.AND P1, PT, R27, c[0x0][0x3c8], PT ;  /* 0x0000f2001b007a0c */ /* 0x000fe40003f26270 */
[----:B------:R-:W-:Y:S01]  /*16140*/  @!P4 LEA.HI.X R11, R8, R5, R50, 0x2, P0 ;  /* 0x00000005080bc211 */ /* 0x000fe200000f1432 */
[----:B------:R4:W-:Y:S01]  /*16150*/  @!P5 ST.E.64 [R12.64], R166 ;  /* 0x000000a60c00d985 */ /* 0x0009e2000c101b06 */
[----:B------:R-:W-:-:S02]  /*16160*/  @!P3 LEA R8, P0, R29, R0, 0x2 ;  /* 0x000000001d08b211 */ /* 0x000fc400078010ff */
[----:B------:R-:W-:Y:S01]  /*16170*/  ISETP.GE.AND P6, PT, R26, c[0x0][0x3c8], PT ;  /* 0x0000f2001a007a0c */ /* 0x000fe20003fc6270 */
[----:B------:R2:W-:Y:S01]  /*16180*/  @!P4 ST.E.64 [R10.64], R130 ;  /* 0x000000820a00c985 */ /* 0x0005e2000c101b06 */
[-C--:B------:R-:W-:Y:S02]  /*16190*/  @!P3 LEA.HI.X R9, R29, R5.reuse, R51, 0x2, P0 ;  /* 0x000000051d09b211 */ /* 0x080fe400000f1433 */
[CC--:B------:R-:W-:Y:S02]  /*161a0*/  @!P2 LEA R6, P0, R28.reuse, R0.reuse, 0x2 ;  /* 0x000000001c06a211 */ /* 0x0c0fe400078010ff */
[----:B------:R-:W-:Y:S01]  /*161b0*/  ISETP.GE.AND P5, PT, R25, c[0x0][0x3c8], PT ;  /* 0x0000f20019007a0c */ /* 0x000fe20003fa6270 */
[----:B------:R3:W-:Y:S01]  /*161c0*/  @!P3 ST.E.64 [R8.64], R122 ;  /* 0x0000007a0800b985 */ /* 0x0007e2000c101b06 */
[----:B------:R-:W-:Y:S02]  /*161d0*/  @!P2 LEA.HI.X R7, R28, R5, R52, 0x2, P0 ;  /* 0x000000051c07a211 */ /* 0x000fe400000f1434 */
[----:B-----5:R-:W-:-:S02]  /*161e0*/  @!P1 LEA R2, P0, R27, R0, 0x2 ;  /* 0x000000001b029211 */ /* 0x020fc400078010ff */
[----:B------:R-:W-:Y:S01]  /*161f0*/  ISETP.GE.AND P4, PT, R24, c[0x0][0x3c8], PT ;  /* 0x0000f20018007a0c */ /* 0x000fe20003f86270 */
[----:B------:R5:W-:Y:S01]  /*16200*/  @!P2 ST.E.64 [R6.64], R110 ;  /* 0x0000006e0600a985 */ /* 0x000be2000c101b06 */
[----:B------:R-:W-:Y:S02]  /*16210*/  @!P1 LEA.HI.X R3, R27, R5, R53, 0x2, P0 ;  /* 0x000000051b039211 */ /* 0x000fe400000f1435 */
[----:B------:R-:W-:Y:S02]  /*16220*/  ISETP.GE.AND P3, PT, R23, c[0x0][0x3c8], PT ;  /* 0x0000f20017007a0c */ /* 0x000fe40003f66270 */
[----:B------:R-:W-:Y:S01]  /*16230*/  ISETP.GE.AND P2, PT, R22, c[0x0][0x3c8], PT ;  /* 0x0000f20016007a0c */ /* 0x000fe20003f46270 */
[----:B------:R5:W-:Y:S01]  /*16240*/  @!P1 ST.E.64 [R2.64], R66 ;  /* 0x0000004202009985 */ /* 0x000be2000c101b06 */
[----:B-1----:R-:W-:-:S04]  /*16250*/  @!P6 LEA R14, P0, R26, R0, 0x2 ;  /* 0x000000001a0ee211 */ /* 0x002fc800078010ff */
[----:B------:R-:W-:Y:S02]  /*16260*/  @!P6 LEA.HI.X R15, R26, R5, R54, 0x2, P0 ;  /* 0x000000051a0fe211 */ /* 0x000fe400000f1436 */
[----:B----4-:R-:W-:-:S03]  /*16270*/  @!P5 LEA R12, P1, R25, R0, 0x2 ;  /* 0x00000000190cd211 */ /* 0x010fc600078210ff */
[----:B------:R1:W-:Y:S01]  /*16280*/  @!P6 ST.E.64 [R14.64], R168 ;  /* 0x000000a80e00e985 */ /* 0x0003e2000c101b06 */
[CC--:B--2---:R-:W-:Y:S02]  /*16290*/  @!P4 LEA R10, P0, R24.reuse, R0.reuse, 0x2 ;  /* 0x00000000180ac211 */ /* 0x0c4fe400078010ff */
[-C--:B------:R-:W-:Y:S02]  /*162a0*/  @!P5 LEA.HI.X R13, R25, R5.reuse, R56, 0x2, P1 ;  /* 0x00000005190dd211 */ /* 0x080fe400008f1438 */
[----:B------:R-:W-:Y:S02]  /*162b0*/  ISETP.GE.AND P1, PT, R21, c[0x0][0x3c8], PT ;  /* 0x0000f20015007a0c */ /* 0x000fe40003f26270 */
[----:B------:R-:W-:Y:S01]  /*162c0*/  @!P4 LEA.HI.X R11, R24, R5, R55, 0x2, P0 ;  /* 0x00000005180bc211 */ /* 0x000fe200000f1437 */
[----:B------:R1:W-:Y:S01]  /*162d0*/  @!P5 ST.E.64 [R12.64], R138 ;  /* 0x0000008a0c00d985 */ /* 0x0003e2000c101b06 */
[----:B---3--:R-:W-:-:S03]  /*162e0*/  @!P3 LEA R8, P0, R23, R0, 0x2 ;  /* 0x000000001708b211 */ /* 0x008fc600078010ff */
[----:B------:R1:W-:Y:S01]  /*162f0*/  @!P4 ST.E.64 [R10.64], R82 ;  /* 0x000000520a00c985 */ /* 0x0003e2000c101b06 */
[----:B------:R-:W-:Y:S02]  /*16300*/  @!P3 LEA.HI.X R9, R23, R5, R57, 0x2, P0 ;  /* 0x000000051709b211 */ /* 0x000fe400000f1439 */
[----:B-----5:R-:W-:-:S03]  /*16310*/  @!P2 LEA R6, P0, R22, R0, 0x2 ;  /* 0x000000001606a211 */ /* 0x020fc600078010ff */
[----:B------:R1:W-:Y:S01]  /*16320*/  @!P3 ST.E.64 [R8.64], R78 ;  /* 0x0000004e0800b985 */ /* 0x0003e2000c101b06 */
[----:B------:R-:W-:Y:S02]  /*16330*/  @!P2 LEA.HI.X R7, R22, R5, R58, 0x2, P0 ;  /* 0x000000051607a211 */ /* 0x000fe400000f143a */
[----:B------:R-:W-:-:S03]  /*16340*/  @!P1 LEA R2, P0, R21, R0, 0x2 ;  /* 0x0000000015029211 */ /* 0x000fc600078010ff */
[----:B------:R1:W-:Y:S01]  /*16350*/  @!P2 ST.E.64 [R6.64], R74 ;  /* 0x0000004a0600a985 */ /* 0x0003e2000c101b06 */
[----:B------:R-:W-:Y:S02]  /*16360*/  @!P1 LEA.HI.X R3, R21, R5, R59, 0x2, P0 ;  /* 0x0000000515039211 */ /* 0x000fe400000f143b */
[----:B------:R-:W-:-:S03]  /*16370*/  ISETP.GE.AND P0, PT, R20, c[0x0][0x3c8], PT ;  /* 0x0000f20014007a0c */ /* 0x000fc60003f06270 */
[----:B------:R1:W-:Y:S10]  /*16380*/  @!P1 ST.E.64 [R2.64], R70 ;  /* 0x0000004602009985 */ /* 0x0003f4000c101b06 */
[----:B------:R-:W-:Y:S05]  /*16390*/  @P0 BRA `(.L_x_260) ;  /* 0x00000ce000000947 */ /* 0x000fea0003800000 */
[----:B-1----:R-:W-:-:S04]  /*163a0*/  LEA R2, P0, R20, R0, 0x2 ;  /* 0x0000000014027211 */ /* 0x002fc800078010ff */
[----:B------:R-:W-:-:S05]  /*163b0*/  LEA.HI.X R3, R20, R5, R60, 0x2, P0 ;  /* 0x0000000514037211 */ /* 0x000fca00000f143c */
[----:B------:R1:W-:Y:S01]  /*163c0*/  ST.E.64 [R2.64], R62 ;  /* 0x0000003e02007985 */ /* 0x0003e2000c101b06 */
[----:B------:R-:W-:Y:S05]  /*163d0*/  BRA `(.L_x_260) ;  /* 0x00000ca000007947 */ /* 0x000fea0003800000 */
.L_x_245:
[----:B------:R-:W-:Y:S01]  /*163e0*/  ISETP.NE.U32.AND P0, PT, RZ, c[0x0][0x508], PT ;  /* 0x00014200ff007a0c */ /* 0x000fe20003f05070 */
[----:B------:R-:W2:Y:S01]  /*163f0*/  LDL.LU R7, [R1+0x14] ;  /* 0x0000140001077983 */ /* 0x000ea20000300800 */
[----:B------:R-:W-:Y:S01]  /*16400*/  ISETP.NE.U32.AND P2, PT, RZ, c[0x0][0x500], PT ;  /* 0x00014000ff007a0c */ /* 0x000fe20003f45070 */
[----:B------:R-:W-:Y:S01]  /*16410*/  IMAD.MOV.U32 R4, RZ, RZ, 0x4 ;  /* 0x00000004ff047424 */ /* 0x000fe200078e00ff */
[----:B------:R-:W-:Y:S01]  /*16420*/  ISETP.NE.AND.EX P1, PT, RZ, c[0x0][0x50c], PT, P0 ;  /* 0x00014300ff007a0c */ /* 0x000fe20003f25300 */
[----:B------:R-:W-:Y:S01]  /*16430*/  IMAD.MOV.U32 R0, RZ, RZ, RZ ;  /* 0x000000ffff007224 */ /* 0x000fe200078e00ff */
[----:B------:R-:W-:Y:S01]  /*16440*/  ISETP.NE.AND.EX P2, PT, RZ, c[0x0][0x504], PT, P2 ;  /* 0x00014100ff007a0c */ /* 0x000fe20003f45320 */
[----:B------:R-:W-:Y:S01]  /*16450*/  IMAD.MOV.U32 R17, RZ, RZ, c[0x0][0x388] ;  /* 0x0000e200ff117624 */ /* 0x000fe200078e00ff */
[----:B------:R-:W-:Y:S01]  /*16460*/  SHF.R.S32.HI R6, RZ, 0x1f, R235 ;  /* 0x0000001fff067819 */ /* 0x000fe200000114eb */
[----:B------:R-:W-:-:S08]  /*16470*/  IMAD.WIDE R4, R235, R4, c[0x0][0x500] ;  /* 0x00014000eb047625 */ /* 0x000fd000078e0204 */
[C---:B------:R-:W-:Y:S02]  /*16480*/  @P1 LEA R2, P0, R235.reuse, c[0x0][0x508], 0x2 ;  /* 0x00014200eb021a11 */ /* 0x040fe400078010ff */
[----:B------:R3:W5:Y:S02]  /*16490*/  @P2 LDG.E R0, [R4.64] ;  /* 0x0000000604002981 */ /* 0x000764000c1e1900 */
[----:B------:R-:W-:-:S05]  /*164a0*/  @P1 LEA.HI.X R3, R235, c[0x0][0x50c], R6, 0x2, P0 ;  /* 0x00014300eb031a11 */ /* 0x000fca00000f1406 */
[----:B------:R3:W5:Y:S01]  /*164b0*/  @P1 LDG.E R17, [R2.64] ;  /* 0x0000000602111981 */ /* 0x000762000c1e1900 */
[----:B--2---:R-:W-:-:S04]  /*164c0*/  ISETP.NE.AND P0, PT, R7, RZ, PT ;  /* 0x000000ff0700720c */ /* 0x004fc80003f05270 */
[----:B------:R-:W-:Y:S01]  /*164d0*/  SEL R16, R7, c[0x0][0x3d4], P0 ;  /* 0x0000f50007107a07 */ /* 0x000fe20000000000 */
[----:B------:R-:W-:Y:S05]  /*164e0*/  @P1 BRA `(.L_x_266) ;  /* 0x0000004000001947 */ /* 0x000fea0003800000 */
[----:B---3--:R-:W-:Y:S05]  /*164f0*/  @!P2 BRA `(.L_x_266) ;  /* 0x000000300000a947 */ /* 0x008fea0003800000 */
[----:B------:R2:W3:Y:S04]  /*16500*/  LDG.E R2, [R4.64] ;  /* 0x0000000604027981 */ /* 0x0004e8000c1e1900 */
[----:B--2---:R-:W3:Y:S02]  /*16510*/  LDG.E R4, [R4.64+0x4] ;  /* 0x0000040604047981 */ /* 0x004ee4000c1e1900 */
[----:B---3-5:R-:W-:Y:S02]  /*16520*/  IADD3 R17, -R2, R4, RZ ;  /* 0x0000000402117210 */ /* 0x028fe40007ffe1ff */
.L_x_266:
[----:B---3--:R-:W2:Y:S01]  /*16530*/  S2R R4, SR_TID.X ;  /* 0x0000000000047919 */ /* 0x008ea20000002100 */
[----:B------:R-:W-:Y:S01]  /*16540*/  BSSY B0, `(.L_x_267) ;  /* 0x0000037000007945 */ /* 0x000fe20003800000 */
[----:B------:R-:W-:Y:S02]  /*16550*/  SEL R3, R235, RZ, !P2 ;  /* 0x000000ffeb037207 */ /* 0x000fe40005000000 */
[----:B------:R-:W-:-:S02]  /*16560*/  SEL R20, R6, RZ, !P2 ;  /* 0x000000ff06147207 */ /* 0x000fc40005000000 */
[----:B-----5:R-:W-:Y:S02]  /*16570*/  SHF.R.S32.HI R13, RZ, 0x1f, R0 ;  /* 0x0000001fff0d7819 */ /* 0x020fe40000011400 */
[----:B--2---:R-:W-:-:S13]  /*16580*/  ISETP.GT.AND P0, PT, R4, 0x7f, PT ;  /* 0x0000007f0400780c */ /* 0x004fda0003f04270 */
[----:B------:R-:W-:Y:S05]  /*16590*/  @P0 BRA `(.L_x_268) ;  /* 0x0000031000000947 */ /* 0x000fea0003800000 */
[----:B------:R-:W-:Y:S01]  /*165a0*/  IMAD R2, R17, c[0x0][0x4e8], RZ ;  /* 0x00013a0011027a24 */ /* 0x000fe200078e02ff */
[----:B------:R-:W-:-:S04]  /*165b0*/  LEA R12, R245, R4, 0x7 ;  /* 0x00000004f50c7211 */ /* 0x000fc800078e38ff */
[----:B------:R-:W-:-:S13]  /*165c0*/  ISETP.GE.AND P0, PT, R12, R2, PT ;  /* 0x000000020c00720c */ /* 0x000fda0003f06270 */
[----:B------:R-:W-:Y:S05]  /*165d0*/  @P0 BRA `(.L_x_268) ;  /* 0x000002d000000947 */ /* 0x000fea0003800000 */
[----:B------:R-:W2:Y:S04]  /*165e0*/  LDL R4, [R1] ;  /* 0x0000000001047983 */ /* 0x000ea80000100800 */
[----:B------:R-:W3:Y:S01]  /*165f0*/  LDL.LU R21, [R1+0x18] ;  /* 0x0000180001157983 */ /* 0x000ee20000300800 */
[----:B------:R-:W-:Y:S01]  /*16600*/  IMAD.MOV.U32 R2, RZ, RZ, 0x368 ;  /* 0x00000368ff027424 */ /* 0x000fe200078e00ff */
[----:B------:R-:W-:-:S04]  /*16610*/  ISETP.GT.AND P2, PT, R16, 0x1, PT ;  /* 0x000000011000780c */ /* 0x000fc80003f44270 */
[----:B------:R-:W-:-:S04]  /*16620*/  SEL R2, R2, 0x328, P2 ;  /* 0x0000032802027807 */ /* 0x000fc80001000000 */
[----:B------:R4:W5:Y:S08]  /*16630*/  LDC.64 R8, c[0x0][R2+0x170] ;  /* 0x00005c0002087b82 */ /* 0x0009700000000a00 */
[----:B------:R4:W2:Y:S08]  /*16640*/  LDC.64 R6, c[0x0][R2+0x168] ;  /* 0x00005a0002067b82 */ /* 0x0008b00000000a00 */
[----:B------:R4:W1:Y:S08]  /*16650*/  LDC.64 R14, c[0x0][R2+0x178] ;  /* 0x00005e00020e7b82 */ /* 0x0008700000000a00 */
[----:B------:R4:W1:Y:S02]  /*16660*/  LDC.64 R10, c[0x0][R2+0x160] ;  /* 0x00005800020a7b82 */ /* 0x0008640000000a00 */
[----:B----4-:R-:W-:-:S02]  /*16670*/  IMAD.MOV.U32 R2, RZ, RZ, c[0x0][0x4e8] ;  /* 0x00013a00ff027624 */ /* 0x010fc400078e00ff */
[----:B-----5:R-:W-:-:S03]  /*16680*/  IMAD R9, R9, R3, RZ ;  /* 0x0000000309097224 */ /* 0x020fc600078e02ff */
[----:B------:R-:W-:Y:S01]  /*16690*/  ISETP.NE.AND P0, PT, R2, 0x1, PT ;  /* 0x000000010200780c */ /* 0x000fe20003f05270 */
[----:B------:R-:W-:Y:S01]  /*166a0*/  IMAD R9, R8, R20, R9 ;  /* 0x0000001408097224 */ /* 0x000fe200078e0209 */
[----:B------:R-:W-:-:S11]  /*166b0*/  MOV R2, R12 ;  /* 0x0000000c00027202 */ /* 0x000fd60000000f00 */
[----:B------:R-:W-:-:S05]  /*166c0*/  @P0 IMAD.HI.U32 R19, R12, c[0x0][0x4ec], RZ ;  /* 0x00013b000c130a27 */ /* 0x000fca00078e00ff */
[----:B------:R-:W-:Y:S01]  /*166d0*/  @P0 SHF.R.U32.HI R2, RZ, c[0x0][0x4f0], R19 ;  /* 0x00013c00ff020a19 */ /* 0x000fe20000011613 */
[-C--:B--2---:R-:W-:Y:S02]  /*166e0*/  IMAD R18, R7, R4.reuse, RZ ;  /* 0x0000000407127224 */ /* 0x084fe400078e02ff */
[----:B------:R-:W-:-:S04]  /*166f0*/  IMAD.WIDE.U32 R6, R6, R4, RZ ;  /* 0x0000000406067225 */ /* 0x000fc800078e00ff */
[----:B------:R-:W-:Y:S01]  /*16700*/  IMAD.WIDE.U32 R4, R8, R3, RZ ;  /* 0x0000000308047225 */ /* 0x000fe200078e00ff */
[----:B---3--:R-:W-:-:S03]  /*16710*/  SEL R8, R21, RZ, P2 ;  /* 0x000000ff15087207 */ /* 0x008fc60001000000 */
[----:B------:R-:W-:Y:S01]  /*16720*/  IMAD.IADD R18, R7, 0x1, R18 ;  /* 0x0000000107127824 */ /* 0x000fe200078e0212 */
[----:B------:R-:W-:Y:S01]  /*16730*/  IADD3 R19, P1, P0, R4, R6, R0 ;  /* 0x0000000604137210 */ /* 0x000fe2000783e000 */
[----:B------:R-:W-:Y:S01]  /*16740*/  IMAD.MOV R4, RZ, RZ, -R2 ;  /* 0x000000ffff047224 */ /* 0x000fe200078e0a02 */
[----:B------:R-:W-:Y:S01]  /*16750*/  IADD3 R5, R5, R9, RZ ;  /* 0x0000000905057210 */ /* 0x000fe20007ffe0ff */
[-C--:B-1----:R-:W-:Y:S02]  /*16760*/  IMAD R9, R15, R8.reuse, RZ ;  /* 0x000000080f097224 */ /* 0x082fe400078e02ff */
[----:B------:R-:W-:-:S04]  /*16770*/  IMAD.WIDE.U32 R6, R14, R8, RZ ;  /* 0x000000080e067225 */ /* 0x000fc800078e00ff */
[----:B------:R-:W-:Y:S01]  /*16780*/  IMAD R4, R4, c[0x0][0x4e8], R12 ;  /* 0x00013a0004047a24 */ /* 0x000fe200078e020c */
[----:B------:R-:W-:Y:S02]  /*16790*/  IADD3.X R12, R5, R18, R13, P1, P0 ;  /* 0x00000012050c7210 */ /* 0x000fe40000fe040d */
[----:B------:R-:W-:Y:S01]  /*167a0*/  IADD3 R7, R7, R9, RZ ;  /* 0x0000000907077210 */ /* 0x000fe20007ffe0ff */
[----:B------:R-:W-:Y:S01]  /*167b0*/  IMAD.MOV.U32 R9, RZ, RZ, c[0x0][0x4a8] ;  /* 0x00012a00ff097624 */ /* 0x000fe200078e00ff */
[----:B------:R-:W-:Y:S02]  /*167c0*/  IADD3 R6, P1, P0, R2, R19, R6 ;  /* 0x0000001302067210 */ /* 0x000fe4000783e006 */
[----:B------:R-:W-:Y:S01]  /*167d0*/  SHF.R.S32.HI R5, RZ, 0x1f, R2 ;  /* 0x0000001fff057819 */ /* 0x000fe20000011402 */
[----:B------:R-:W-:Y:S01]  /*167e0*/  IMAD R2, R11, R4, RZ ;  /* 0x000000040b027224 */ /* 0x000fe200078e02ff */
[----:B------:R-:W-:Y:S02]  /*167f0*/  SHF.R.S32.HI R8, RZ, 0x1f, R4 ;  /* 0x0000001fff087819 */ /* 0x000fe40000011404 */
[----:B------:R-:W-:-:S03]  /*16800*/  IADD3.X R7, R5, R12, R7, P1, P0 ;  /* 0x0000000c05077210 */ /* 0x000fc60000fe0407 */
        /* <DEDUP_REMOVED lines=10> */
.L_x_268:
[----:B------:R-:W-:Y:S05]  /*168b0*/  BSYNC B0 ;  /* 0x0000000000007941 */ /* 0x000fea0003800000 */
.L_x_267:
[----:B------:R-:W-:-:S13]  /*168c0*/  ISETP.GT.AND P0, PT, R16, 0x1, PT ;  /* 0x000000011000780c */ /* 0x000fda0003f04270 */
[----:B------:R-:W-:Y:S05]  /*168d0*/  @P0 BRA `(.L_x_260) ;  /* 0x000007a000000947 */ /* 0x000fea0003800000 */
[----:B-1----:R-:W2:Y:S04]  /*168e0*/  LDL.LU R2, [R1] ;  /* 0x0000000001027983 */ /* 0x002ea80000300800 */
[----:B------:R-:W3:Y:S01]  /*168f0*/  LDL R6, [R1+0x3c] ;  /* 0x00003c0001067983 */ /* 0x000ee20000100800 */
[----:B------:R-:W-:-:S03]  /*16900*/  MOV R4, c[0x0][0x4e8] ;  /* 0x00013a0000047a02 */ /* 0x000fc60000000f00 */
[----:B------:R-:W1:Y:S01]  /*16910*/  S2R R11, SR_TID.X ;  /* 0x00000000000b7919 */ /* 0x000e620000002100 */
[----:B------:R-:W-:Y:S01]  /*16920*/  ISETP.NE.AND P0, PT, R4, 0x1, PT ;  /* 0x000000010400780c */ /* 0x000fe20003f05270 */
[----:B------:R-:W-:Y:S01]  /*16930*/  IMAD.WIDE.U32 R4, R0, c[0x0][0x3a0], RZ ;  /* 0x0000e80000047a25 */ /* 0x000fe200078e00ff */
[----:B-1----:R-:W-:-:S04]  /*16940*/  SHF.R.S32.HI R10, RZ, 0x1f, R11 ;  /* 0x0000001fff0a7819 */ /* 0x002fc8000001140b */
[----:B------:R-:W-:-:S04]  /*16950*/  LEA.HI R10, R10, R11, RZ, 0x3 ;  /* 0x0000000b0a0a7211 */ /* 0x000fc800078f18ff */
[----:B------:R-:W-:-:S04]  /*16960*/  SHF.R.S32.HI R10, RZ, 0x3, R10 ;  /* 0x00000003ff0a7819 */ /* 0x000fc8000001140a */
[----:B------:R-:W-:Y:S02]  /*16970*/  LEA R12, R245, R10, 0x7 ;  /* 0x0000000af50c7211 */ /* 0x000fe400078e38ff */
[----:B--2---:R-:W-:Y:S01]  /*16980*/  MOV R8, R2 ;  /* 0x0000000200087202 */ /* 0x004fe20000000f00 */
[----:B------:R-:W-:-:S04]  /*16990*/  IMAD R2, R13, c[0x0][0x3a0], RZ ;  /* 0x0000e8000d027a24 */ /* 0x000fc800078e02ff */
[----:B------:R-:W-:Y:S01]  /*169a0*/  IMAD R0, R0, c[0x0][0x3a4], R2 ;  /* 0x0000e90000007a24 */ /* 0x000fe200078e0202 */
[----:B---3--:R-:W-:Y:S01]  /*169b0*/  LEA R2, R245, R6, 0x7 ;  /* 0x00000006f5027211 */ /* 0x008fe200078e38ff */
[----:B------:R-:W-:-:S03]  /*169c0*/  IMAD R6, R20, c[0x0][0x3f0], RZ ;  /* 0x0000fc0014067a24 */ /* 0x000fc600078e02ff */
[----:B------:R-:W-:Y:S01]  /*169d0*/  IADD3 R5, R5, R0, RZ ;  /* 0x0000000005057210 */ /* 0x000fe20007ffe0ff */
[----:B------:R-:W-:-:S04]  /*169e0*/  @P0 IMAD.HI.U32 R7, R2, c[0x0][0x4ec], RZ ;  /* 0x00013b0002070a27 */ /* 0x000fc800078e00ff */
[----:B------:R-:W-:-:S04]  /*169f0*/  IMAD.WIDE.U32 R4, R8, c[0x0][0x3e8], R4 ;  /* 0x0000fa0008047a25 */ /* 0x000fc800078e0004 */
[----:B------:R-:W-:Y:S01]  /*16a00*/  IMAD.MOV.U32 R0, RZ, RZ, R2 ;  /* 0x000000ffff007224 */ /* 0x000fe200078e0002 */
[----:B------:R-:W-:Y:S01]  /*16a10*/  @P0 SHF.R.U32.HI R0, RZ, c[0x0][0x4f0], R7 ;  /* 0x00013c00ff000a19 */ /* 0x000fe20000011607 */
[----:B------:R-:W-:Y:S02]  /*16a20*/  IMAD R5, R8, c[0x0][0x3ec], R5 ;  /* 0x0000fb0008057a24 */ /* 0x000fe400078e0205 */
[C---:B------:R-:W-:Y:S01]  /*16a30*/  IMAD R9, R3.reuse, c[0x0][0x3f4], R6 ;  /* 0x0000fd0003097a24 */ /* 0x040fe200078e0206 */
[----:B------:R-:W-:Y:S01]  /*16a40*/  SHF.R.S32.HI R8, RZ, 0x1f, R0 ;  /* 0x0000001fff087819 */ /* 0x000fe20000011400 */
[----:B------:R-:W-:Y:S01]  /*16a50*/  IMAD.WIDE.U32 R6, R3, c[0x0][0x3f0], R4 ;  /* 0x0000fc0003067a25 */ /* 0x000fe200078e0004 */
[----:B------:R-:W-:-:S03]  /*16a60*/  IADD3 R4, -R0, RZ, RZ ;  /* 0x000000ff00047210 */ /* 0x000fc60007ffe1ff */
[----:B------:R-:W-:Y:S01]  /*16a70*/  IMAD R5, R8, c[0x0][0x3e0], RZ ;  /* 0x0000f80008057a24 */ /* 0x000fe200078e02ff */
[----:B------:R-:W-:Y:S01]  /*16a80*/  IADD3 R3, R7, R9, RZ ;  /* 0x0000000907037210 */ /* 0x000fe20007ffe0ff */
[----:B------:R-:W-:Y:S02]  /*16a90*/  IMAD R4, R4, c[0x0][0x4e8], R2 ;  /* 0x00013a0004047a24 */ /* 0x000fe400078e0202 */
[----:B------:R-:W-:Y:S02]  /*16aa0*/  IMAD.MOV.U32 R2, RZ, RZ, R6 ;  /* 0x000000ffff027224 */ /* 0x000fe400078e0006 */
        /* <DEDUP_REMOVED lines=12> */
.L_x_320:
[----:B------:R-:W-:Y:S05]  /*16b70*/  BRA.DIV ~URZ, `(.L_x_270) ;  /* 0x00001e127f007947 */ /* 0x000fea000b800000 */
[----:B------:R3:W4:Y:S02]  /*16b80*/  SHFL.IDX PT, R0, R13, RZ, 0x181f ;  /* 0x00181fff0d007589 */ /* 0x00072400000e0000 */
.L_x_321:
[----:B------:R-:W-:Y:S01]  /*16b90*/  IMAD R11, R17, c[0x0][0x4e8], RZ ;  /* 0x00013a00110b7a24 */ /* 0x000fe200078e02ff */
[----:B------:R-:W-:Y:S01]  /*16ba0*/  BSSY B0, `(.L_x_271) ;  /* 0x0000012000007945 */ /* 0x000fe20003800000 */
[----:B------:R-:W-:Y:S02]  /*16bb0*/  SHF.R.S32.HI R16, RZ, 0x1f, R232 ;  /* 0x0000001fff107819 */ /* 0x000fe400000114e8 */
[----:B------:R-:W-:Y:S02]  /*16bc0*/  SHF.R.S32.HI R15, RZ, 0x1f, R231 ;  /* 0x0000001fff0f7819 */ /* 0x000fe400000114e7 */
[----:B------:R-:W-:Y:S02]  /*16bd0*/  ISETP.GE.AND P0, PT, R12, R11, PT ;  /* 0x0000000b0c00720c */ /* 0x000fe40003f06270 */
[----:B------:R-:W-:-:S11]  /*16be0*/  SHF.R.S32.HI R14, RZ, 0x1f, R230 ;  /* 0x0000001fff0e7819 */ /* 0x000fd600000114e6 */
        /* <DEDUP_REMOVED lines=10> */
[----:B------:R2:W-:Y:S04]  /*16c90*/  @!P2 ST.E.128 [R6.64], RZ ;  /* 0x000000ff0600a985 */ /* 0x0005e8000c101d06 */
[----:B------:R2:W-:Y:S04]  /*16ca0*/  @!P1 ST.E.128 [R4.64], RZ ;  /* 0x000000ff04009985 */ /* 0x0005e8000c101d06 */
[----:B------:R2:W-:Y:S02]  /*16cb0*/  @!P0 ST.E.128 [R2.64], RZ ;  /* 0x000000ff02008985 */ /* 0x0005e4000c101d06 */
.L_x_272:
[----:B------:R-:W-:Y:S05]  /*16cc0*/  BSYNC B0 ;  /* 0x0000000000007941 */ /* 0x000fea0003800000 */
.L_x_271:
[----:B------:R-:W-:Y:S05]  /*16cd0*/  BRA.DIV ~URZ, `(.L_x_273) ;  /* 0x00001d127f007947 */ /* 0x000fea000b800000 */
[----:B--2---:R2:W1:Y:S04]  /*16ce0*/  SHFL.IDX PT, R8, R10, 0x1, 0x181f ;  /* 0x00381f000a087f89 */ /* 0x00446800000e0000 */
[----:B----4-:R2:W4:Y:S02]  /*16cf0*/  SHFL.IDX PT, R0, R13, 0x1, 0x181f ;  /* 0x00381f000d007f89 */ /* 0x01052400000e0000 */
.L_x_322:
        /* <DEDUP_REMOVED lines=13> */
[----:B------:R1:W-:Y:S04]  /*16dd0*/  @!P2 ST.E.128 [R6.64], RZ ;  /* 0x000000ff0600a985 */ /* 0x0003e8000c101d06 */
[----:B------:R1:W-:Y:S04]  /*16de0*/  @!P1 ST.E.128 [R4.64], RZ ;  /* 0x000000ff04009985 */ /* 0x0003e8000c101d06 */
[----:B------:R1:W-:Y:S02]  /*16df0*/  @!P0 ST.E.128 [R2.64], RZ ;  /* 0x000000ff02008985 */ /* 0x0003e4000c101d06 */
.L_x_275:
[----:B------:R-:W-:Y:S05]  /*16e00*/  BSYNC B0 ;  /* 0x0000000000007941 */ /* 0x000fea0003800000 */
.L_x_274:
[----:B------:R-:W-:Y:S05]  /*16e10*/  BRA.DIV ~URZ, `(.L_x_276) ;  /* 0x00001c927f007947 */ /* 0x000fea000b800000 */
[----:B-1----:R1:W2:Y:S02]  /*16e20*/  SHFL.IDX PT, R8, R10, 0x2, 0x181f ;  /* 0x00581f000a087f89 */ /* 0x0022a400000e0000 */
.L_x_323:
[----:B------:R-:W-:Y:S05]  /*16e30*/  BRA.DIV ~URZ, `(.L_x_277) ;  /* 0x00001ce27f007947 */ /* 0x000fea000b800000 */
[----:B----4-:R4:W1:Y:S02]  /*16e40*/  SHFL.IDX PT, R0, R13, 0x2, 0x181f ;  /* 0x00581f000d007f89 */ /* 0x01086400000e0000 */
.L_x_324:
        /* <DEDUP_REMOVED lines=16> */
.L_x_279:
[----:B------:R-:W-:Y:S05]  /*16f50*/  BSYNC B0 ;  /* 0x0000000000007941 */ /* 0x000fea0003800000 */
.L_x_278:
[----:B------:R-:W-:Y:S05]  /*16f60*/  BRA.DIV ~URZ, `(.L_x_280) ;  /* 0x00001c127f007947 */ /* 0x000fea000b800000 */
[----:B--2---:R2:W3:Y:S04]  /*16f70*/  SHFL.IDX PT, R8, R10, 0x3, 0x181f ;  /* 0x00781f000a087f89 */ /* 0x0044e800000e0000 */
[----:B-1----:R2:W1:Y:S02]  /*16f80*/  SHFL.IDX PT, R0, R13, 0x3, 0x181f ;  /* 0x00781f000d007f89 */ /* 0x00246400000e0000 */
.L_x_325:
[----:B------:R-:W-:-:S04]  /*16f90*/  IADD3 R12, R12, 0x60, RZ ;  /* 0x000000600c0c7810 */ /* 0x000fc80007ffe0ff */
        /* <DEDUP_REMOVED lines=8> */
[-C--:B---3--:R-:W-:Y:S02]  /*17020*/  @!P2 LEA.HI.X R7, R232, R8.reuse, R16, 0x1, P5 ;  /* 0x00000008e807a211 */ /* 0x088fe400028f0c10 */
[-C--:B------:R-:W-:Y:S02]  /*17030*/  @!P1 LEA.HI.X R5, R231, R8.reuse, R15, 0x1, P4 ;  /* 0x00000008e7059211 */ /* 0x080fe400020f0c0f */
[----:B------:R-:W-:Y:S01]  /*17040*/  @!P0 LEA.HI.X R3, R230, R8, R14, 0x1, P3 ;  /* 0x00000008e6038211 */ /* 0x000fe200018f0c0e */
[----:B------:R1:W-:Y:S04]  /*17050*/  @!P2 ST.E.128 [R6.64], RZ ;  /* 0x000000ff0600a985 */ /* 0x0003e8000c101d06 */
[----:B------:R1:W-:Y:S04]  /*17060*/  @!P1 ST.E.128 [R4.64], RZ ;  /* 0x000000ff04009985 */ /* 0x0003e8000c101d06 */
[----:B------:R1:W-:Y:S02]  /*17070*/  @!P0 ST.E.128 [R2.64], RZ ;  /* 0x000000ff02008985 */ /* 0x0003e4000c101d06 */
.L_x_260:
[----:B------:R-:W-:Y:S05]  /*17080*/  BSYNC B1 ;  /* 0x0000000000017941 */ /* 0x000fea0003800000 */
.L_x_244:
[----:B-1--4-:R-:W4:Y:S02]  /*17090*/  LDL R0, [R1+0x54] ;  /* 0x0000540001007983 */ /* 0x012f240000100800 */
[----:B----4-:R-:W-:-:S13]  /*170a0*/  ISETP.NE.AND P0, PT, R0, RZ, PT ;  /* 0x000000ff0000720c */ /* 0x010fda0003f05270 */
[----:B------:R-:W-:Y:S01]  /*170b0*/  @P0 WARPSYNC 0xffffffff ;  /* 0xffffffff00000948 */ /* 0x000fe20003800000 */
[----:B------:R-:W-:Y:S06]  /*170c0*/  @P0 BAR.SYNC.DEFER_BLOCKING 0x5, 0x100 ;  /* 0x0144000000000b1d */ /* 0x000fec0000010000 */
[----:B------:R-:W1:Y:S04]  /*170d0*/  @P0 LDS.128 R244, [0x18100] ;  /* 0x01810000fff40984 */ /* 0x000e680000000c00 */
[----:B------:R-:W-:Y:S06]  /*170e0*/  @P0 BAR.ARV 0x4, 0x100 ;  /* 0x0104000000000b1d */ /* 0x000fec0000002000 */
[----:B------:R-:W-:Y:S05]  /*170f0*/  @P0 BRA `(.L_x_281) ;  /* 0x00000ad000000947 */ /* 0x000fea0003800000 */
[----:B------:R-:W4:Y:S01]  /*17100*/  S2R R0, SR_TID.X ;  /* 0x0000000000007919 */ /* 0x000f220000002100 */
[----:B------:R-:W-:Y:S01]  /*17110*/  IMAD.MOV.U32 R7, RZ, RZ, RZ ;  /* 0x000000ffff077224 */ /* 0x000fe200078e00ff */
[----:B--234-:R-:W-:-:S04]  /*17120*/  LOP3.LUT R13, R0, 0x1f, RZ, 0xc0, !PT ;  /* 0x0000001f000d7812 */ /* 0x01cfc800078ec0ff */
[----:B------:R-:W-:Y:S01]  /*17130*/  ISETP.NE.AND P6, PT, R13, 0x1f, PT ;  /* 0x0000001f0d00780c */ /* 0x000fe20003fc5270 */
[----:B------:R-:W-:Y:S10]  /*17140*/  BRA.DIV ~URZ, `(.L_x_282) ;  /* 0x00001af27f007947 */ /* 0x000ff4000b800000 */
[----:B------:R2:W3:Y:S02]  /*17150*/  SHFL.IDX PT, R10, R86, RZ, 0x1f ;  /* 0x00001fff560a7589 */ /* 0x0004e400000e0000 */
.L_x_326:
[----:B------:R-:W-:Y:S05]  /*17160*/  BRA.DIV ~URZ, `(.L_x_283) ;  /* 0x00001b427f007947 */ /* 0x000fea000b800000 */
[----:B------:R4:W2:Y:S02]  /*17170*/  SHFL.IDX PT, R8, R86, 0x1, 0x1f ;  /* 0x00201f0056087f89 */ /* 0x0008a400000e0000 */
.L_x_327:
[----:B-1----:R-:W-:Y:S02]  /*17180*/  IMAD.IADD R0, R247, 0x1, R13 ;  /* 0x00000001f7007824 */ /* 0x002fe400078e020d */
[----:B------:R-:W-:-:S03]  /*17190*/  IMAD.MOV.U32 R6, RZ, RZ, RZ ;  /* 0x000000ffff067224 */ /* 0x000fc600078e00ff */
[----:B------:R-:W-:-:S13]  /*171a0*/  ISETP.GE.OR P0, PT, R0, c[0x0][0x53c], !P6 ;  /* 0x00014f0000007a0c */ /* 0x000fda0007706670 */
[----:B------:R-:W-:Y:S01]  /*171b0*/  @!P0 MOV R2, 0x4 ;  /* 0x0000000400028802 */ /* 0x000fe20000000f00 */
[----:B------:R-:W-:-:S04]  /*171c0*/  @!P0 IMAD.MOV.U32 R4, RZ, RZ, 0x4 ;  /* 0x00000004ff048424 */ /* 0x000fc800078e00ff */
        /* <DEDUP_REMOVED lines=13> */
.L_x_328:
        /* <DEDUP_REMOVED lines=16> */
.L_x_329:
[----:B----4-:R-:W-:Y:S01]  /*173a0*/  IMAD R0, R0, c[0x0][0x538], RZ ;  /* 0x00014e0000007a24 */ /* 0x010fe200078e02ff */
[----:B------:R-:W-:Y:S04]  /*173b0*/  BSSY B1, `(.L_x_286) ;  /* 0x000007c000017945 */ /* 0x000fe80003800000 */
[----:B--2---:R-:W-:-:S04]  /*173c0*/  IADD3 R8, R0, R8, RZ ;  /* 0x0000000800087210 */ /* 0x004fc80007ffe0ff */
[----:B---3--:R-:W-:-:S13]  /*173d0*/  ISETP.GT.AND P0, PT, R8, R10, PT ;  /* 0x0000000a0800720c */ /* 0x008fda0003f04270 */
[----:B------:R-:W-:Y:S05]  /*173e0*/  @P0 BRA `(.L_x_287) ;  /* 0x0000024000000947 */ /* 0x000fea0003800000 */
.L_x_291:
[----:B------:R-:W-:-:S04]  /*173f0*/  IADD3 R0, R247, 0x1f, RZ ;  /* 0x0000001ff7007810 */ /* 0x000fc80007ffe0ff */
[----:B------:R-:W-:-:S13]  /*17400*/  ISETP.GE.AND P0, PT, R0, c[0x0][0x53c], PT ;  /* 0x00014f0000007a0c */ /* 0x000fda0003f06270 */
[----:B------:R-:W-:Y:S05]  /*17410*/  @P0 BRA `(.L_x_288) ;  /* 0x0000071000000947 */ /* 0x000fea0003800000 */
[----:B------:R-:W-:Y:S01]  /*17420*/  MOV R247, R0 ;  /* 0x0000000000f77202 */ /* 0x000fe20000000f00 */
[----:B------:R-:W-:-:S03]  /*17430*/  CS2R R6, SRZ ;  /* 0x0000000000067805 */ /* 0x000fc6000001ff00 */
[----:B------:R-:W-:-:S04]  /*17440*/  IADD3 R0, R247, R13, RZ ;  /* 0x0000000df7007210 */ /* 0x000fc80007ffe0ff */
[----:B------:R-:W-:-:S13]  /*17450*/  ISETP.GE.OR P0, PT, R0, c[0x0][0x53c], !P6 ;  /* 0x00014f0000007a0c */ /* 0x000fda0007706670 */
[----:B-1----:R-:W-:Y:S02]  /*17460*/  @!P0 MOV R4, 0x4 ;  /* 0x0000000400048802 */ /* 0x002fe40000000f00 */
[----:B------:R-:W-:-:S03]  /*17470*/  @!P0 MOV R2, 0x4 ;  /* 0x0000000400028802 */ /* 0x000fc60000000f00 */
[----:B------:R-:W-:-:S04]  /*17480*/  @!P0 IMAD.WIDE R4, R0, R4, c[0x0][0x580] ;  /* 0x0001600000048625 */ /* 0x000fc800078e0204 */
[----:B------:R-:W-:Y:S01]  /*17490*/  @!P0 IMAD.WIDE R2, R0, R2, c[0x0][0x578] ;  /* 0x00015e0000028625 */ /* 0x000fe200078e0202 */
[----:B------:R-:W2:Y:S04]  /*174a0*/  @!P0 LDG.E R6, [R4.64] ;  /* 0x0000000604068981 */ /* 0x000ea8000c1e1900 */
[----:B------:R-:W2:Y:S02]  /*174b0*/  @!P0 LDG.E R7, [R2.64] ;  /* 0x0000000602078981 */ /* 0x000ea4000c1e1900 */
[----:B--2---:R-:W-:Y:S01]  /*174c0*/  IMAD R0, R7, R6, RZ ;  /* 0x0000000607007224 */ /* 0x004fe200078e02ff */
[----:B------:R-:W-:Y:S05]  /*174d0*/  BRA.DIV ~URZ, `(.L_x_289) ;  /* 0x00001a727f007947 */ /* 0x000fea000b800000 */
[----:B------:R1:W2:Y:S02]  /*174e0*/  SHFL.UP PT, R2, R0, 0x1, RZ ;  /* 0x0420000000027989 */ /* 0x0002a400000e00ff */
.L_x_330:
        /* <DEDUP_REMOVED lines=16> */
.L_x_331:
[----:B--2---:R-:W-:-:S05]  /*175f0*/  IMAD R0, R0, c[0x0][0x538], RZ ;  /* 0x00014e0000007a24 */ /* 0x004fca00078e02ff */
[----:B------:R-:W-:-:S04]  /*17600*/  IADD3 R8, R0, R8, RZ ;  /* 0x0000000800087210 */ /* 0x000fc80007ffe0ff */
[----:B------:R-:W-:-:S13]  /*17610*/  ISETP.GT.AND P0, PT, R8, R10, PT ;  /* 0x0000000a0800720c */ /* 0x000fda0003f04270 */
[----:B-1----:R-:W-:Y:S05]  /*17620*/  @!P0 BRA `(.L_x_291) ;  /* 0xfffffdc000008947 */ /* 0x002fea000383ffff */
.L_x_287:
[----:B------:R-:W-:-:S05]  /*17630*/  IADD3 R8, -R0, R8, RZ ;  /* 0x0000000800087210 */ /* 0x000fca0007ffe1ff */
[----:B------:R-:W-:-:S05]  /*17640*/  IMAD R0, R4, c[0x0][0x538], R8 ;  /* 0x00014e0004007a24 */ /* 0x000fca00078e0208 */
[----:B------:R-:W-:Y:S01]  /*17650*/  ISETP.GT.AND P0, PT, R0, R10, PT ;  /* 0x0000000a0000720c */ /* 0x000fe20003f04270 */
[----:B------:R-:W-:-:S12]  /*17660*/  BRA.DIV ~URZ, `(.L_x_292) ;  /* 0x00001af27f007947 */ /* 0x000fd8000b800000 */
[----:B------:R-:W-:-:S04]  /*17670*/  VOTE.ANY R5, PT, !P0 ;  /* 0x0000000000057806 */ /* 0x000fc800040e0100 */
.L_x_332:
[----:B------:R2:W3:Y:S01]  /*17680*/  POPC R11, R5 ;  /* 0x00000005000b7309 */ /* 0x0004e20000000000 */
[----:B------:R-:W-:Y:S05]  /*17690*/  BRA.DIV ~URZ, `(.L_x_293) ;  /* 0x00001b127f007947 */ /* 0x000fea000b800000 */
[----:B---3--:R3:W4:Y:S04]  /*176a0*/  SHFL.IDX PT, R6, R6, R11, 0x1f ;  /* 0x00001f0b06067589 */ /* 0x00872800000e0000 */
[----:B------:R3:W1:Y:S02]  /*176b0*/  SHFL.IDX PT, R7, R7, R11, 0x1f ;  /* 0x00001f0b07077589 */ /* 0x00066400000e0000 */
.L_x_333:
[----:B------:R-:W-:Y:S01]  /*176c0*/  ISETP.NE.AND P0, PT, R5, RZ, PT ;  /* 0x000000ff0500720c */ /* 0x000fe20003f05270 */
[----:B------:R-:W-:-:S12]  /*176d0*/  BSSY B0, `(.L_x_294) ;  /* 0x0000005000007945 */ /* 0x000fd80003800000 */
[----:B------:R-:W-:Y:S05]  /*176e0*/  @!P0 BRA `(.L_x_295) ;  /* 0x0000003000008947 */ /* 0x000fea0003800000 */
[----:B------:R-:W-:Y:S01]  /*176f0*/  IADD3 R3, R11, -0x1, RZ ;  /* 0xffffffff0b037810 */ /* 0x000fe20007ffe0ff */
[----:B------:R-:W-:Y:S05]  /*17700*/  BRA.DIV ~URZ, `(.L_x_296) ;  /* 0x00001b727f007947 */ /* 0x000fea000b800000 */
[----:B------:R2:W3:Y:S02]  /*17710*/  SHFL.IDX PT, R12, R4, R3, 0x1f ;  /* 0x00001f03040c7589 */ /* 0x0004e400000e0000 */
.L_x_295:
[----:B------:R-:W-:Y:S05]  /*17720*/  BSYNC B0 ;  /* 0x0000000000007941 */ /* 0x000fea0003800000 */
.L_x_294:
[----:B----4-:R-:W-:Y:S01]  /*17730*/  IABS R2, R6 ;  /* 0x0000000600027213 */ /* 0x010fe20000000000 */
[----:B---3--:R-:W-:Y:S01]  /*17740*/  IMAD R244, R12, c[0x0][0x538], R8 ;  /* 0x00014e000cf47a24 */ /* 0x008fe200078e0208 */
[----:B-12---:R-:W-:Y:S01]  /*17750*/  IABS R3, R7 ;  /* 0x0000000700037213 */ /* 0x006fe20000000000 */
[----:B------:R-:W-:Y:S01]  /*17760*/  IMAD.IADD R247, R11, 0x1, R247 ;  /* 0x000000010bf77824 */ /* 0x000fe200078e02f7 */
[----:B------:R-:W1:Y:S01]  /*17770*/  I2F.RP R4, R2 ;  /* 0x0000000200047306 */ /* 0x000e620000209400 */
[----:B------:R-:W-:-:S05]  /*17780*/  IMAD.IADD R8, R10, 0x1, -R244 ;  /* 0x000000010a087824 */ /* 0x000fca00078e0af4 */
        /* <DEDUP_REMOVED lines=8> */
[----:B------:R-:W-:Y:S01]  /*17810*/  IMAD R9, R4, R2, RZ ;  /* 0x0000000204097224 */ /* 0x000fe200078e02ff */
[----:B------:R-:W-:Y:S01]  /*17820*/  MOV R4, RZ ;  /* 0x000000ff00047202 */ /* 0x000fe20000000f00 */
[----:B------:R-:W-:-:S04]  /*17830*/  IMAD.MOV R0, RZ, RZ, -R0 ;  /* 0x000000ffff007224 */ /* 0x000fc800078e0a00 */
[----:B------:R-:W-:-:S04]  /*17840*/  IMAD.HI.U32 R9, R5, R9, R4 ;  /* 0x0000000905097227 */ /* 0x000fc800078e0004 */
[----:B------:R-:W-:Y:S02]  /*17850*/  IMAD.MOV.U32 R4, RZ, RZ, R10 ;  /* 0x000000ffff047224 */ /* 0x000fe400078e000a */
[----:B------:R-:W-:Y:S02]  /*17860*/  IMAD.MOV.U32 R5, RZ, RZ, R0 ;  /* 0x000000ffff057224 */ /* 0x000fe400078e0000 */
[----:B------:R-:W-:-:S04]  /*17870*/  IMAD.HI.U32 R0, R9, R4, RZ ;  /* 0x0000000409007227 */ /* 0x000fc800078e00ff */
[----:B------:R-:W-:Y:S02]  /*17880*/  IMAD R4, R0, R5, R4 ;  /* 0x0000000500047224 */ /* 0x000fe400078e0204 */
[----:B------:R-:W1:Y:S03]  /*17890*/  MUFU.RCP R5, R12 ;  /* 0x0000000c00057308 */ /* 0x000e660000001000 */
[----:B------:R-:W-:Y:S02]  /*178a0*/  ISETP.GT.U32.AND P0, PT, R2, R4, PT ;  /* 0x000000040200720c */ /* 0x000fe40003f04070 */
[----:B-1----:R-:W-:-:S11]  /*178b0*/  IADD3 R5, R5, 0xffffffe, RZ ;  /* 0x0ffffffe05057810 */ /* 0x002fd60007ffe0ff */
[-C--:B------:R-:W-:Y:S02]  /*178c0*/  @!P0 IADD3 R4, R4, -R2.reuse, RZ ;  /* 0x8000000204048210 */ /* 0x080fe40007ffe0ff */
[----:B------:R-:W-:Y:S01]  /*178d0*/  @!P0 IADD3 R0, R0, 0x1, RZ ;  /* 0x0000000100008810 */ /* 0x000fe20007ffe0ff */
[----:B------:R-:W1:Y:S01]  /*178e0*/  F2I.FTZ.U32.TRUNC.NTZ R5, R5 ;  /* 0x0000000500057305 */ /* 0x000e62000021f000 */
[----:B------:R-:W-:Y:S02]  /*178f0*/  ISETP.GE.U32.AND P2, PT, R4, R2, PT ;  /* 0x000000020400720c */ /* 0x000fe40003f46070 */
[----:B------:R-:W-:Y:S02]  /*17900*/  LOP3.LUT R2, R8, R6, RZ, 0x3c, !PT ;  /* 0x0000000608027212 */ /* 0x000fe400078e3cff */
[----:B------:R-:W-:Y:S02]  /*17910*/  ISETP.NE.AND P0, PT, R6, RZ, PT ;  /* 0x000000ff0600720c */ /* 0x000fe40003f05270 */
[----:B------:R-:W-:-:S07]  /*17920*/  ISETP.GE.AND P1, PT, R2, RZ, PT ;  /* 0x000000ff0200720c */ /* 0x000fce0003f26270 */
[----:B------:R-:W-:Y:S01]  /*17930*/  @P2 IADD3 R0, R0, 0x1, RZ ;  /* 0x0000000100002810 */ /* 0x000fe20007ffe0ff */
[----:B-1----:R-:W-:-:S04]  /*17940*/  IMAD.MOV R2, RZ, RZ, -R5 ;  /* 0x000000ffff027224 */ /* 0x002fc800078e0a05 */
[----:B------:R-:W-:Y:S01]  /*17950*/  IMAD.MOV.U32 R4, RZ, RZ, R2 ;  /* 0x000000ffff047224 */ /* 0x000fe200078e0002 */
[----:B------:R-:W-:Y:S01]  /*17960*/  IABS R2, R7 ;  /* 0x0000000700027213 */ /* 0x000fe20000000000 */
[----:B------:R-:W-:Y:S01]  /*17970*/  @!P1 IMAD.MOV R0, RZ, RZ, -R0 ;  /* 0x000000ffff009224 */ /* 0x000fe200078e0a00 */
[----:B------:R-:W-:Y:S01]  /*17980*/  @!P0 LOP3.LUT R0, RZ, R6, RZ, 0x33, !PT ;  /* 0x00000006ff008212 */ /* 0x000fe200078e33ff */
[----:B------:R-:W-:Y:S01]  /*17990*/  IMAD R9, R4, R3, RZ ;  /* 0x0000000304097224 */ /* 0x000fe200078e02ff */
[----:B------:R-:W-:Y:S01]  /*179a0*/  IADD3 R10, RZ, -R2, RZ ;  /* 0x80000002ff0a7210 */ /* 0x000fe20007ffe0ff */
[----:B------:R-:W-:Y:S01]  /*179b0*/  IMAD.MOV.U32 R4, RZ, RZ, RZ ;  /* 0x000000ffff047224 */ /* 0x000fe200078e00ff */
[----:B------:R-:W-:Y:S01]  /*179c0*/  IABS R12, R0 ;  /* 0x00000000000c7213 */ /* 0x000fe20000000000 */
[----:B------:R-:W-:Y:S02]  /*179d0*/  IMAD R6, R0, R6, RZ ;  /* 0x0000000600067224 */ /* 0x000fe400078e02ff */
[----:B------:R-:W-:Y:S01]  /*179e0*/  IMAD.HI.U32 R2, R5, R9, R4 ;  /* 0x0000000905027227 */ /* 0x000fe200078e0004 */
[----:B------:R-:W-:-:S02]  /*179f0*/  MOV R5, R10 ;  /* 0x0000000a00057202 */ /* 0x000fc40000000f00 */
[----:B------:R-:W-:Y:S01]  /*17a00*/  IADD3 R245, R8, -R6, RZ ;  /* 0x8000000608f57210 */ /* 0x000fe20007ffe0ff */
[----:B------:R-:W-:-:S04]  /*17a10*/  IMAD.MOV.U32 R4, RZ, RZ, R12 ;  /* 0x000000ffff047224 */ /* 0x000fc800078e000c */
        /* <DEDUP_REMOVED lines=17> */
.L_x_288:
[----:B------:R-:W-:Y:S01]  /*17b30*/  IMAD.MOV.U32 R244, RZ, RZ, R10 ;  /* 0x000000fffff47224 */ /* 0x000fe200078e000a */
[----:B------:R-:W-:Y:S01]  /*17b40*/  MOV R246, RZ ;  /* 0x000000ff00f67202 */ /* 0x000fe20000000f00 */
[----:B------:R-:W-:Y:S01]  /*17b50*/  IMAD.MOV.U32 R245, RZ, RZ, RZ ;  /* 0x000000fffff57224 */ /* 0x000fe200078e00ff */
[----:B------:R-:W-:Y:S02]  /*17b60*/  MOV R247, c[0x0][0x53c] ;  /* 0x00014f0000f77a02 */ /* 0x000fe40000000f00 */
.L_x_297:
[----:B------:R-:W-:Y:S05]  /*17b70*/  BSYNC B1 ;  /* 0x0000000000017941 */ /* 0x000fea0003800000 */
.L_x_286:
[----:B------:R-:W-:Y:S01]  /*17b80*/  WARPSYNC 0xffffffff ;  /* 0xffffffff00007948 */ /* 0x000fe20003800000 */
[----:B------:R-:W-:Y:S01]  /*17b90*/  BAR.SYNC.DEFER_BLOCKING 0x4, 0x100 ;  /* 0x0104000000007b1d */ /* 0x000fe20000010000 */
[----:B------:R-:W-:-:S13]  /*17ba0*/  ISETP.NE.AND P0, PT, R13, RZ, PT ;  /* 0x000000ff0d00720c */ /* 0x000fda0003f05270 */
[----:B------:R2:W-:Y:S04]  /*17bb0*/  @!P0 STS.128 [0x18100], R244 ;  /* 0x018100f4ff008388 */ /* 0x0005e80000000c00 */
[----:B------:R-:W-:Y:S06]  /*17bc0*/  BAR.ARV 0x5, 0x100 ;  /* 0x0144000000007b1d */ /* 0x000fec0000002000 */
.L_x_281:
[----:B-1----:R-:W-:-:S13]  /*17bd0*/  ISETP.GE.AND P0, PT, R247, c[0x0][0x53c], PT ;  /* 0x00014f00f7007a0c */ /* 0x002fda0003f06270 */
[----:B--23--:R-:W-:Y:S01]  /*17be0*/  @P0 CALL.REL.NOINC `(.L_x_298) ;  /* 0x0000001000000944 */ /* 0x00cfe20003c00000 */
[----:B------:R-:W-:Y:S05]  /*17bf0*/  BRA `(.L_x_299) ;  /* 0xfffe9af000007947 */ /* 0x000fea000383ffff */
.L_x_298:
[----:B------:R-:W-:Y:S05]  /*17c00*/  EXIT ;  /* 0x000000000000794d */ /* 0x000fea0003800000 */
.L_x_142:
[----:B------:R-:W-:Y:S01]  /*17c10*/  IMAD.MOV.U32 R0, RZ, RZ, R4 ;  /* 0x000000ffff007224 */ /* 0x000fe200078e0004 */
[----:B------:R-:W-:Y:S02]  /*17c20*/  MOV R2, 0x1 ;  /* 0x0000000100027802 */ /* 0x000fe40000000f00 */
[----:B------:R-:W-:Y:S02]  /*17c30*/  MOV R3, 0x17c50 ;  /* 0x00017c5000037802 */ /* 0x000fe40000000f00 */
[----:B--2---:R-:W-:Y:S05]  /*17c40*/  CALL.REL.NOINC `($__internal_6_$__cuda_sm70_shflsync_up_p) ;  /* 0x0000173000007944 */ /* 0x004fea0003c00000 */
[----:B------:R-:W-:Y:S01]  /*17c50*/  MOV R0, R5 ;  /* 0x0000000500007202 */ /* 0x000fe20000000f00 */
[----:B------:R-:W-:Y:S05]  /*17c60*/  BRA `(.L_x_300) ;  /* 0xfffe87f000007947 */ /* 0x000fea000383ffff */
.L_x_143:
[----:B------:R-:W-:Y:S01]  /*17c70*/  IMAD.MOV.U32 R0, RZ, RZ, R4 ;  /* 0x000000ffff007224 */ /* 0x000fe200078e0004 */
[----:B------:R-:W-:Y:S02]  /*17c80*/  MOV R2, 0x2 ;  /* 0x0000000200027802 */ /* 0x000fe40000000f00 */
[----:B------:R-:W-:Y:S02]  /*17c90*/  MOV R3, 0x17cb0 ;  /* 0x00017cb000037802 */ /* 0x000fe40000000f00 */
[----:B--2---:R-:W-:Y:S05]  /*17ca0*/  CALL.REL.NOINC `($__internal_6_$__cuda_sm70_shflsync_up_p) ;  /* 0x000016d000007944 */ /* 0x004fea0003c00000 */
[----:B------:R-:W-:Y:S02]  /*17cb0*/  SEL R5, R5, RZ, P4 ;  /* 0x000000ff05057207 */ /* 0x000fe40002000000 */
[----:B------:R-:W-:Y:S02]  /*17cc0*/  MOV R2, 0x4 ;  /* 0x0000000400027802 */ /* 0x000fe40000000f00 */
[----:B------:R-:W-:Y:S01]  /*17cd0*/  MOV R3, 0x17d10 ;  /* 0x00017d1000037802 */ /* 0x000fe20000000f00 */
[----:B------:R-:W-:-:S04]  /*17ce0*/  IMAD.IADD R4, R4, 0x1, R5 ;  /* 0x0000000104047824 */ /* 0x000fc800078e0205 */
[----:B------:R-:W-:Y:S02]  /*17cf0*/  IMAD.MOV.U32 R0, RZ, RZ, R4 ;  /* 0x000000ffff007224 */ /* 0x000fe400078e0004 */
[----:B------:R-:W-:Y:S05]  /*17d00*/  CALL.REL.NOINC `($__internal_6_$__cuda_sm70_shflsync_up_p) ;  /* 0x0000167000007944 */ /* 0x000fea0003c00000 */
        /* <DEDUP_REMOVED lines=12> */
[----:B------:R-:W-:Y:S01]  /*17dd0*/  SEL R5, R5, RZ, P1 ;  /* 0x000000ff05057207 */ /* 0x000fe20000800000 */
[----:B------:R-:W-:Y:S01]  /*17de0*/  IMAD.MOV.U32 R3, RZ, RZ, 0x1f ;  /* 0x0000001fff037424 */ /* 0x000fe200078e00ff */
[----:B------:R-:W-:Y:S02]  /*17df0*/  MOV R0, 0x1f ;  /* 0x0000001f00007802 */ /* 0x000fe40000000f00 */
[----:B------:R-:W-:Y:S01]  /*17e00*/  MOV R2, 0x17e40 ;  /* 0x00017e4000027802 */ /* 0x000fe20000000f00 */
[----:B------:R-:W-:-:S04]  /*17e10*/  IMAD.IADD R4, R4, 0x1, R5 ;  /* 0x0000000104047824 */ /* 0x000fc800078e0205 */
[----:B------:R-:W-:Y:S02]  /*17e20*/  IMAD.MOV.U32 R9, RZ, RZ, R4 ;  /* 0x000000ffff097224 */ /* 0x000fe400078e0004 */
[----:B------:R-:W-:Y:S05]  /*17e30*/  CALL.REL.NOINC `($__internal_5_$__cuda_sm70_shflsync_idx_p) ;  /* 0x000014f000007944 */ /* 0x000fea0003c00000 */
[----:B------:R-:W-:Y:S05]  /*17e40*/  BRA `(.L_x_301) ;  /* 0xfffe871000007947 */ /* 0x000fea000383ffff */
.L_x_145:
[----:B------:R-:W-:Y:S02]  /*17e50*/  SEL R0, RZ, 0x1, P0 ;  /* 0x00000001ff007807 */ /* 0x000fe40000000000 */
[----:B------:R-:W-:Y:S02]  /*17e60*/  MOV R2, 0x17e80 ;  /* 0x00017e8000027802 */ /* 0x000fe40000000f00 */
[----:B--2---:R-:W-:Y:S05]  /*17e70*/  CALL.REL.NOINC `($__internal_7_$__cuda_sm70_votesync_ballot) ;  /* 0x0000157000007944 */ /* 0x004fea0003c00000 */
[----:B------:R-:W-:Y:S01]  /*17e80*/  MOV R5, R0 ;  /* 0x0000000000057202 */ /* 0x000fe20000000f00 */
[----:B------:R-:W-:Y:S05]  /*17e90*/  BRA `(.L_x_302) ;  /* 0xfffe875000007947 */ /* 0x000fea000383ffff */
.L_x_146:
[----:B------:R-:W-:Y:S01]  /*17ea0*/  IMAD.MOV.U32 R9, RZ, RZ, R8 ;  /* 0x000000ffff097224 */ /* 0x000fe200078e0008 */
[----:B---3--:R-:W-:Y:S01]  /*17eb0*/  MOV R3, R14 ;  /* 0x0000000e00037202 */ /* 0x008fe20000000f00 */
[----:B------:R-:W-:Y:S01]  /*17ec0*/  IMAD.MOV.U32 R0, RZ, RZ, 0x1f ;  /* 0x0000001fff007424 */ /* 0x000fe200078e00ff */
[----:B------:R-:W-:Y:S02]  /*17ed0*/  MOV R2, 0x17ef0 ;  /* 0x00017ef000027802 */ /* 0x000fe40000000f00 */
[----:B-12---:R-:W-:Y:S05]  /*17ee0*/  CALL.REL.NOINC `($__internal_5_$__cuda_sm70_shflsync_idx_p) ;  /* 0x0000144000007944 */ /* 0x006fea0003c00000 */
[----:B------:R-:W-:Y:S01]  /*17ef0*/  IMAD.MOV.U32 R12, RZ, RZ, R0 ;  /* 0x000000ffff0c7224 */ /* 0x000fe200078e0000 */
[----:B------:R-:W-:Y:S01]  /*17f00*/  MOV R9, R7 ;  /* 0x0000000700097202 */ /* 0x000fe20000000f00 */
[----:B------:R-:W-:Y:S01]  /*17f10*/  IMAD.MOV.U32 R6, RZ, RZ, RZ ;  /* 0x000000ffff067224 */ /* 0x000fe200078e00ff */
[----:B------:R-:W-:Y:S01]  /*17f20*/  MOV R3, R14 ;  /* 0x0000000e00037202 */ /* 0x000fe20000000f00 */
[----:B------:R-:W-:Y:S01]  /*17f30*/  IMAD.MOV.U32 R0, RZ, RZ, 0x1f ;  /* 0x0000001fff007424 */ /* 0x000fe200078e00ff */
[----:B------:R-:W-:-:S02]  /*17f40*/  MOV R2, 0x17f60 ;  /* 0x00017f6000027802 */ /* 0x000fc40000000f00 */
[----:B------:R-:W-:Y:S05]  /*17f50*/  CALL.REL.NOINC `($__internal_5_$__cuda_sm70_shflsync_idx_p) ;  /* 0x000013d000007944 */ /* 0x000fea0003c00000 */
[----:B------:R-:W-:Y:S01]  /*17f60*/  MOV R11, R0 ;  /* 0x00000000000b7202 */ /* 0x000fe20000000f00 */
[----:B------:R-:W-:Y:S05]  /*17f70*/  BRA `(.L_x_303) ;  /* 0xfffe86c000007947 */ /* 0x000fea000383ffff */
.L_x_149:
[----:B------:R-:W-:Y:S01]  /*17f80*/  IMAD.MOV.U32 R9, RZ, RZ, R4 ;  /* 0x000000ffff097224 */ /* 0x000fe200078e0004 */
[----:B------:R-:W-:-:S02]  /*17f90*/  MOV R0, 0x1f ;  /* 0x0000001f00007802 */ /* 0x000fc40000000f00 */
[----:B------:R-:W-:Y:S02]  /*17fa0*/  MOV R2, 0x17fc0 ;  /* 0x00017fc000027802 */ /* 0x000fe40000000f00 */
[----:B-1234-:R-:W-:Y:S05]  /*17fb0*/  CALL.REL.NOINC `($__internal_5_$__cuda_sm70_shflsync_idx_p) ;  /* 0x0000137000007944 */ /* 0x01efea0003c00000 */
[----:B------:R-:W-:Y:S01]  /*17fc0*/  MOV R6, R0 ;  /* 0x0000000000067202 */ /* 0x000fe20000000f00 */
[----:B------:R-:W-:Y:S05]  /*17fd0*/  BRA `(.L_x_148) ;  /* 0xfffe86c000007947 */ /* 0x000fea000383ffff */
.L_x_185:
[----:B------:R-:W-:Y:S01]  /*17fe0*/  IMAD.MOV.U32 R9, RZ, RZ, R12 ;  /* 0x000000ffff097224 */ /* 0x000fe200078e000c */
[----:B------:R-:W-:Y:S01]  /*17ff0*/  MOV R3, RZ ;  /* 0x000000ff00037202 */ /* 0x000fe20000000f00 */
[----:B------:R-:W-:Y:S01]  /*18000*/  IMAD.MOV.U32 R0, RZ, RZ, 0x181f ;  /* 0x0000181fff007424 */ /* 0x000fe200078e00ff */
[----:B------:R-:W-:Y:S02]  /*18010*/  MOV R2, 0x18030 ;  /* 0x0001803000027802 */ /* 0x000fe40000000f00 */
[----:B-----5:R-:W-:Y:S05]  /*18020*/  CALL.REL.NOINC `($__internal_5_$__cuda_sm70_shflsync_idx_p) ;  /* 0x0000130000007944 */ /* 0x020fea0003c00000 */
[----:B------:R-:W-:Y:S01]  /*18030*/  MOV R10, R0 ;  /* 0x00000000000a7202 */ /* 0x000fe20000000f00 */
[----:B------:R-:W-:Y:S05]  /*18040*/  BRA `(.L_x_304) ;  /* 0xfffef9e000007947 */ /* 0x000fea000383ffff */
.L_x_186:
[----:B------:R-:W-:Y:S01]  /*18050*/  IMAD.MOV.U32 R9, RZ, RZ, R13 ;  /* 0x000000ffff097224 */ /* 0x000fe200078e000d */
[----:B------:R-:W-:Y:S01]  /*18060*/  MOV R3, RZ ;  /* 0x000000ff00037202 */ /* 0x000fe20000000f00 */
[----:B------:R-:W-:Y:S01]  /*18070*/  IMAD.MOV.U32 R0, RZ, RZ, 0x181f ;  /* 0x0000181fff007424 */ /* 0x000fe200078e00ff */
[----:B------:R-:W-:Y:S02]  /*18080*/  MOV R2, 0x180a0 ;  /* 0x000180a000027802 */ /* 0x000fe40000000f00 */
[----:B-12--5:R-:W-:Y:S05]  /*18090*/  CALL.REL.NOINC `($__internal_5_$__cuda_sm70_shflsync_idx_p) ;  /* 0x0000129000007944 */ /* 0x026fea0003c00000 */
[----:B------:R-:W-:Y:S05]  /*180a0*/  BRA `(.L_x_305) ;  /* 0xfffef9a000007947 */ /* 0x000fea000383ffff */
.L_x_189:
[----:B--2---:R-:W-:Y:S01]  /*180b0*/  IMAD.MOV.U32 R9, RZ, RZ, R12 ;  /* 0x000000ffff097224 */ /* 0x004fe200078e000c */
[----:B------:R-:W-:Y:S01]  /*180c0*/  MOV R3, 0x1 ;  /* 0x0000000100037802 */ /* 0x000fe20000000f00 */
[----:B----4-:R-:W-:Y:S01]  /*180d0*/  IMAD.MOV.U32 R0, RZ, RZ, 0x181f ;  /* 0x0000181fff007424 */ /* 0x010fe200078e00ff */
[----:B------:R-:W-:-:S02]  /*180e0*/  MOV R2, 0x18100 ;  /* 0x0001810000027802 */ /* 0x000fc40000000f00 */
[----:B-1-3-5:R-:W-:Y:S05]  /*180f0*/  CALL.REL.NOINC `($__internal_5_$__cuda_sm70_shflsync_idx_p) ;  /* 0x0000123000007944 */ /* 0x02afea0003c00000 */
[----:B------:R-:W-:Y:S01]  /*18100*/  IMAD.MOV.U32 R10, RZ, RZ, R0 ;  /* 0x000000ffff0a7224 */ /* 0x000fe200078e0000 */
[----:B------:R-:W-:Y:S01]  /*18110*/  MOV R3, 0x1 ;  /* 0x0000000100037802 */ /* 0x000fe20000000f00 */
[----:B------:R-:W-:Y:S01]  /*18120*/  IMAD.MOV.U32 R9, RZ, RZ, R13 ;  /* 0x000000ffff097224 */ /* 0x000fe200078e000d */
[----:B------:R-:W-:-:S02]  /*18130*/  MOV R0, 0x181f ;  /* 0x0000181f00007802 */ /* 0x000fc40000000f00 */
[----:B------:R-:W-:Y:S02]  /*18140*/  MOV R2, 0x18160 ;  /* 0x0001816000027802 */ /* 0x000fe40000000f00 */
[----:B------:R-:W-:Y:S05]  /*18150*/  CALL.REL.NOINC `($__internal_5_$__cuda_sm70_shflsync_idx_p) ;  /* 0x000011d000007944 */ /* 0x000fea0003c00000 */
[----:B------:R-:W-:Y:S05]  /*18160*/  BRA `(.L_x_306) ;  /* 0xfffefa4000007947 */ /* 0x000fea000383ffff */
.L_x_192:
[----:B-1----:R-:W-:Y:S01]  /*18170*/  IMAD.MOV.U32 R9, RZ, RZ, R12 ;  /* 0x000000ffff097224 */ /* 0x002fe200078e000c */
[----:B------:R-:W-:Y:S01]  /*18180*/  MOV R3, 0x2 ;  /* 0x0000000200037802 */ /* 0x000fe20000000f00 */
[----:B----4-:R-:W-:Y:S01]  /*18190*/  IMAD.MOV.U32 R0, RZ, RZ, 0x181f ;  /* 0x0000181fff007424 */ /* 0x010fe200078e00ff */
[----:B------:R-:W-:Y:S02]  /*181a0*/  MOV R2, 0x181c0 ;  /* 0x000181c000027802 */ /* 0x000fe40000000f00 */
[----:B--23-5:R-:W-:Y:S05]  /*181b0*/  CALL.REL.NOINC `($__internal_5_$__cuda_sm70_shflsync_idx_p) ;  /* 0x0000117000007944 */ /* 0x02cfea0003c00000 */
[----:B------:R-:W-:Y:S01]  /*181c0*/  MOV R10, R0 ;  /* 0x00000000000a7202 */ /* 0x000fe20000000f00 */
[----:B------:R-:W-:Y:S05]  /*181d0*/  BRA `(.L_x_307) ;  /* 0xfffefb0000007947 */ /* 0x000fea000383ffff */
.L_x_193:
[----:B------:R-:W-:Y:S01]  /*181e0*/  IMAD.MOV.U32 R9, RZ, RZ, R13 ;  /* 0x000000ffff097224 */ /* 0x000fe200078e000d */
[----:B------:R-:W-:Y:S01]  /*181f0*/  MOV R3, 0x2 ;  /* 0x0000000200037802 */ /* 0x000fe20000000f00 */
[----:B----4-:R-:W-:Y:S01]  /*18200*/  IMAD.MOV.U32 R0, RZ, RZ, 0x181f ;  /* 0x0000181fff007424 */ /* 0x010fe200078e00ff */
[----:B------:R-:W-:Y:S02]  /*18210*/  MOV R2, 0x18230 ;  /* 0x0001823000027802 */ /* 0x000fe40000000f00 */
[----:B-123-5:R-:W-:Y:S05]  /*18220*/  CALL.REL.NOINC `($__internal_5_$__cuda_sm70_shflsync_idx_p) ;  /* 0x0000110000007944 */ /* 0x02efea0003c00000 */
[----:B------:R-:W-:Y:S05]  /*18230*/  BRA `(.L_x_308) ;  /* 0xfffefac000007947 */ /* 0x000fea000383ffff */
.L_x_196:
[----:B-1----:R-:W-:Y:S01]  /*18240*/  IMAD.MOV.U32 R9, RZ, RZ, R12 ;  /* 0x000000ffff097224 */ /* 0x002fe200078e000c */
[----:B------:R-:W-:Y:S01]  /*18250*/  MOV R3, 0x3 ;  /* 0x0000000300037802 */ /* 0x000fe20000000f00 */
[----:B------:R-:W-:Y:S01]  /*18260*/  IMAD.MOV.U32 R0, RZ, RZ, 0x181f ;  /* 0x0000181fff007424 */ /* 0x000fe200078e00ff */
[----:B------:R-:W-:-:S02]  /*18270*/  MOV R2, 0x18290 ;  /* 0x0001829000027802 */ /* 0x000fc40000000f00 */
[----:B--2345:R-:W-:Y:S05]  /*18280*/  CALL.REL.NOINC `($__internal_5_$__cuda_sm70_shflsync_idx_p) ;  /* 0x000010a000007944 */ /* 0x03cfea0003c00000 */
[----:B------:R-:W-:Y:S01]  /*18290*/  IMAD.MOV.U32 R7, RZ, RZ, R0 ;  /* 0x000000ffff077224 */ /* 0x000fe200078e0000 */
[----:B------:R-:W-:Y:S01]  /*182a0*/  MOV R3, 0x3 ;  /* 0x0000000300037802 */ /* 0x000fe20000000f00 */
[----:B------:R-:W-:Y:S01]  /*182b0*/  IMAD.MOV.U32 R9, RZ, RZ, R13 ;  /* 0x000000ffff097224 */ /* 0x000fe200078e000d */
[----:B------:R-:W-:-:S02]  /*182c0*/  MOV R0, 0x181f ;  /* 0x0000181f00007802 */ /* 0x000fc40000000f00 */
[----:B------:R-:W-:Y:S02]  /*182d0*/  MOV R2, 0x182f0 ;  /* 0x000182f000027802 */ /* 0x000fe40000000f00 */
[----:B------:R-:W-:Y:S05]  /*182e0*/  CALL.REL.NOINC `($__internal_5_$__cuda_sm70_shflsync_idx_p) ;  /* 0x0000104000007944 */ /* 0x000fea0003c00000 */
[----:B------:R-:W-:Y:S05]  /*182f0*/  BRA `(.L_x_309) ;  /* 0xfffefb4000007947 */ /* 0x000fea000383ffff */
.L_x_241:
[----:B------:R-:W-:Y:S01]  /*18300*/  IMAD.MOV.U32 R2, RZ, RZ, R221 ;  /* 0x000000ffff027224 */ /* 0x000fe200078e00dd */
[----:B------:R-:W-:Y:S01]  /*18310*/  MOV R7, 0x1f ;  /* 0x0000001f00077802 */ /* 0x000fe20000000f00 */
[----:B------:R-:W-:Y:S01]  /*18320*/  IMAD.MOV.U32 R5, RZ, RZ, 0x2 ;  /* 0x00000002ff057424 */ /* 0x000fe200078e00ff */
[----:B------:R-:W-:Y:S02]  /*18330*/  MOV R6, 0xffffffff ;  /* 0xffffffff00067802 */ /* 0x000fe40000000f00 */
[----:B------:R-:W-:Y:S02]  /*18340*/  MOV R3, 0x18360 ;  /* 0x0001836000037802 */ /* 0x000fe40000000f00 */
[----:B------:R-:W-:Y:S05]  /*18350*/  CALL.REL.NOINC `($__internal_4_$__cuda_sm70_shflsync_bfly_p) ;  /* 0x00000f8000007944 */ /* 0x000fea0003c00000 */
[----:B------:R-:W-:Y:S01]  /*18360*/  FADD.FTZ R0, R221, R5 ;  /* 0x00000005dd007221 */ /* 0x000fe20000010000 */
[----:B------:R-:W-:Y:S02]  /*18370*/  MOV R5, 0x1 ;  /* 0x0000000100057802 */ /* 0x000fe40000000f00 */
[----:B------:R-:W-:Y:S02]  /*18380*/  MOV R3, 0x183b0 ;  /* 0x000183b000037802 */ /* 0x000fe40000000f00 */
[----:B------:R-:W-:-:S02]  /*18390*/  MOV R2, R0 ;  /* 0x0000000000027202 */ /* 0x000fc40000000f00 */
[----:B------:R-:W-:Y:S05]  /*183a0*/  CALL.REL.NOINC `($__internal_4_$__cuda_sm70_shflsync_bfly_p) ;  /* 0x00000f3000007944 */ /* 0x000fea0003c00000 */
[----:B------:R-:W-:Y:S01]  /*183b0*/  FADD.FTZ R0, R0, R5 ;  /* 0x0000000500007221 */ /* 0x000fe20000010000 */
[----:B------:R-:W-:-:S02]  /*183c0*/  MOV R2, R222 ;  /* 0x000000de00027202 */ /* 0x000fc40000000f00 */
[----:B------:R-:W-:Y:S02]  /*183d0*/  MOV R5, 0x2 ;  /* 0x0000000200057802 */ /* 0x000fe40000000f00 */
[----:B------:R-:W-:Y:S02]  /*183e0*/  MOV R3, 0x18400 ;  /* 0x0001840000037802 */ /* 0x000fe40000000f00 */
[----:B------:R-:W-:Y:S05]  /*183f0*/  CALL.REL.NOINC `($__internal_4_$__cuda_sm70_shflsync_bfly_p) ;  /* 0x00000ee000007944 */ /* 0x000fea0003c00000 */
[----:B------:R-:W-:Y:S01]  /*18400*/  FADD.FTZ R4, R222, R5 ;  /* 0x00000005de047221 */ /* 0x000fe20000010000 */
[----:B------:R-:W-:Y:S02]  /*18410*/  MOV R5, 0x1 ;  /* 0x0000000100057802 */ /* 0x000fe40000000f00 */
[----:B------:R-:W-:Y:S02]  /*18420*/  MOV R3, 0x18450 ;  /* 0x0001845000037802 */ /* 0x000fe40000000f00 */
[----:B------:R-:W-:Y:S02]  /*18430*/  MOV R2, R4 ;  /* 0x0000000400027202 */ /* 0x000fe40000000f00 */
[----:B------:R-:W-:Y:S05]  /*18440*/  CALL.REL.NOINC `($__internal_4_$__cuda_sm70_shflsync_bfly_p) ;  /* 0x00000e9000007944 */ /* 0x000fea0003c00000 */
[----:B------:R-:W-:Y:S01]  /*18450*/  MOV R3, R5 ;  /* 0x0000000500037202 */ /* 0x000fe20000000f00 */
[----:B------:R-:W-:Y:S05]  /*18460*/  BRA `(.L_x_310) ;  /* 0xffffae7000007947 */ /* 0x000fea000383ffff */
.L_x_248:
[----:B-1-34-:R-:W-:Y:S01]  /*18470*/  IMAD.MOV.U32 R9, RZ, RZ, R11 ;  /* 0x000000ffff097224 */ /* 0x01afe200078e000b */
[----:B------:R-:W-:Y:S01]  /*18480*/  MOV R3, RZ ;  /* 0x000000ff00037202 */ /* 0x000fe20000000f00 */
[----:B------:R-:W-:Y:S01]  /*18490*/  IMAD.MOV.U32 R0, RZ, RZ, 0x181f ;  /* 0x0000181fff007424 */ /* 0x000fe200078e00ff */
[----:B------:R-:W-:-:S02]  /*184a0*/  MOV R2, 0x184c0 ;  /* 0x000184c000027802 */ /* 0x000fc40000000f00 */
[----:B------:R-:W-:Y:S05]  /*184b0*/  CALL.REL.NOINC `($__internal_5_$__cuda_sm70_shflsync_idx_p) ;  /* 0x00000e7000007944 */ /* 0x000fea0003c00000 */
[----:B------:R-:W-:Y:S01]  /*184c0*/  MOV R5, R0 ;  /* 0x0000000000057202 */ /* 0x000fe20000000f00 */
[----:B------:R-:W-:Y:S05]  /*184d0*/  BRA `(.L_x_311) ;  /* 0xffffc76000007947 */ /* 0x000fea000383ffff */
.L_x_249:
[----:B------:R-:W-:Y:S01]  /*184e0*/  IMAD.MOV.U32 R9, RZ, RZ, R12 ;  /* 0x000000ffff097224 */ /* 0x000fe200078e000c */
[----:B------:R-:W-:Y:S01]  /*184f0*/  MOV R3, RZ ;  /* 0x000000ff00037202 */ /* 0x000fe20000000f00 */
[----:B------:R-:W-:Y:S01]  /*18500*/  IMAD.MOV.U32 R0, RZ, RZ, 0x181f ;  /* 0x0000181fff007424 */ /* 0x000fe200078e00ff */
[----:B------:R-:W-:-:S02]  /*18510*/  MOV R2, 0x18530 ;  /* 0x0001853000027802 */ /* 0x000fc40000000f00 */
[----:B-12---:R-:W-:Y:S05]  /*18520*/  CALL.REL.NOINC `($__internal_5_$__cuda_sm70_shflsync_idx_p) ;  /* 0x00000e0000007944 */ /* 0x006fea0003c00000 */
[----:B------:R-:W-:Y:S05]  /*18530*/  BRA `(.L_x_312) ;  /* 0xffffc72000007947 */ /* 0x000fea000383ffff */
.L_x_252:
[----:B--2---:R-:W-:Y:S01]  /*18540*/  IMAD.MOV.U32 R9, RZ, RZ, R11 ;  /* 0x000000ffff097224 */ /* 0x004fe200078e000b */
[----:B------:R-:W-:Y:S01]  /*18550*/  MOV R3, 0x1 ;  /* 0x0000000100037802 */ /* 0x000fe20000000f00 */
[----:B----4-:R-:W-:Y:S01]  /*18560*/  IMAD.MOV.U32 R0, RZ, RZ, 0x181f ;  /* 0x0000181fff007424 */ /* 0x010fe200078e00ff */
[----:B------:R-:W-:-:S02]  /*18570*/  MOV R2, 0x18590 ;  /* 0x0001859000027802 */ /* 0x000fc40000000f00 */
[----:B-1-3--:R-:W-:Y:S05]  /*18580*/  CALL.REL.NOINC `($__internal_5_$__cuda_sm70_shflsync_idx_p) ;  /* 0x00000da000007944 */ /* 0x00afea0003c00000 */
[----:B------:R-:W-:Y:S01]  /*18590*/  IMAD.MOV.U32 R5, RZ, RZ, R0 ;  /* 0x000000ffff057224 */ /* 0x000fe200078e0000 */
[----:B------:R-:W-:Y:S01]  /*185a0*/  MOV R3, 0x1 ;  /* 0x0000000100037802 */ /* 0x000fe20000000f00 */
[----:B------:R-:W-:Y:S01]  /*185b0*/  IMAD.MOV.U32 R9, RZ, RZ, R12 ;  /* 0x000000ffff097224 */ /* 0x000fe200078e000c */
[----:B------:R-:W-:-:S02]  /*185c0*/  MOV R0, 0x181f ;  /* 0x0000181f00007802 */ /* 0x000fc40000000f00 */
[----:B------:R-:W-:Y:S02]  /*185d0*/  MOV R2, 0x185f0 ;  /* 0x000185f000027802 */ /* 0x000fe40000000f00 */
[----:B------:R-:W-:Y:S05]  /*185e0*/  CALL.REL.NOINC `($__internal_5_$__cuda_sm70_shflsync_idx_p) ;  /* 0x00000d4000007944 */ /* 0x000fea0003c00000 */
[----:B------:R-:W-:Y:S05]  /*185f0*/  BRA `(.L_x_313) ;  /* 0xffffc7c000007947 */ /* 0x000fea000383ffff */
.L_x_255:
[----:B-1----:R-:W-:Y:S01]  /*18600*/  IMAD.MOV.U32 R9, RZ, RZ, R11 ;  /* 0x000000ffff097224 */ /* 0x002fe200078e000b */
[----:B------:R-:W-:Y:S01]  /*18610*/  MOV R3, 0x2 ;  /* 0x0000000200037802 */ /* 0x000fe20000000f00 */
[----:B----4-:R-:W-:Y:S01]  /*18620*/  IMAD.MOV.U32 R0, RZ, RZ, 0x181f ;  /* 0x0000181fff007424 */ /* 0x010fe200078e00ff */
[----:B------:R-:W-:Y:S02]  /*18630*/  MOV R2, 0x18650 ;  /* 0x0001865000027802 */ /* 0x000fe40000000f00 */
[----:B--23--:R-:W-:Y:S05]  /*18640*/  CALL.REL.NOINC `($__internal_5_$__cuda_sm70_shflsync_idx_p) ;  /* 0x00000ce000007944 */ /* 0x00cfea0003c00000 */
[----:B------:R-:W-:Y:S01]  /*18650*/  MOV R5, R0 ;  /* 0x0000000000057202 */ /* 0x000fe20000000f00 */
[----:B------:R-:W-:Y:S05]  /*18660*/  BRA `(.L_x_314) ;  /* 0xffffc88000007947 */ /* 0x000fea000383ffff */
.L_x_256:
[----:B------:R-:W-:Y:S01]  /*18670*/  IMAD.MOV.U32 R9, RZ, RZ, R12 ;  /* 0x000000ffff097224 */ /* 0x000fe200078e000c */
[----:B------:R-:W-:Y:S01]  /*18680*/  MOV R3, 0x2 ;  /* 0x0000000200037802 */ /* 0x000fe20000000f00 */
[----:B----4-:R-:W-:Y:S01]  /*18690*/  IMAD.MOV.U32 R0, RZ, RZ, 0x181f ;  /* 0x0000181fff007424 */ /* 0x010fe200078e00ff */
[----:B------:R-:W-:Y:S02]  /*186a0*/  MOV R2, 0x186c0 ;  /* 0x000186c000027802 */ /* 0x000fe40000000f00 */
[----:B-123--:R-:W-:Y:S05]  /*186b0*/  CALL.REL.NOINC `($__internal_5_$__cuda_sm70_shflsync_idx_p) ;  /* 0x00000c7000007944 */ /* 0x00efea0003c00000 */
[----:B------:R-:W-:Y:S05]  /*186c0*/  BRA `(.L_x_315) ;  /* 0xffffc84000007947 */ /* 0x000fea000383ffff */
.L_x_259:
[----:B-1----:R-:W-:Y:S01]  /*186d0*/  IMAD.MOV.U32 R9, RZ, RZ, R11 ;  /* 0x000000ffff097224 */ /* 0x002fe200078e000b */
[----:B------:R-:W-:Y:S01]  /*186e0*/  MOV R3, 0x3 ;  /* 0x0000000300037802 */ /* 0x000fe20000000f00 */
[----:B------:R-:W-:Y:S01]  /*186f0*/  IMAD.MOV.U32 R0, RZ, RZ, 0x181f ;  /* 0x0000181fff007424 */ /* 0x000fe200078e00ff */
[----:B------:R-:W-:-:S02]  /*18700*/  MOV R2, 0x18720 ;  /* 0x0001872000027802 */ /* 0x000fc40000000f00 */
[----:B--234-:R-:W-:Y:S05]  /*18710*/  CALL.REL.NOINC `($__internal_5_$__cuda_sm70_shflsync_idx_p) ;  /* 0x00000c1000007944 */ /* 0x01cfea0003c00000 */
[----:B------:R-:W-:Y:S01]  /*18720*/  IMAD.MOV.U32 R6, RZ, RZ, R0 ;  /* 0x000000ffff067224 */ /* 0x000fe200078e0000 */
[----:B------:R-:W-:Y:S01]  /*18730*/  MOV R3, 0x3 ;  /* 0x0000000300037802 */ /* 0x000fe20000000f00 */
[----:B------:R-:W-:Y:S01]  /*18740*/  IMAD.MOV.U32 R9, RZ, RZ, R12 ;  /* 0x000000ffff097224 */ /* 0x000fe200078e000c */
[----:B------:R-:W-:-:S02]  /*18750*/  MOV R0, 0x181f ;  /* 0x0000181f00007802 */ /* 0x000fc40000000f00 */
[----:B------:R-:W-:Y:S02]  /*18760*/  MOV R2, 0x18780 ;  /* 0x0001878000027802 */ /* 0x000fe40000000f00 */
[----:B------:R-:W-:Y:S05]  /*18770*/  CALL.REL.NOINC `($__internal_5_$__cuda_sm70_shflsync_idx_p) ;  /* 0x00000bb000007944 */ /* 0x000fea0003c00000 */
[----:B------:R-:W-:Y:S05]  /*18780*/  BRA `(.L_x_316) ;  /* 0xffffc8c000007947 */ /* 0x000fea000383ffff */
.L_x_261:
[----:B------:R-:W-:Y:S01]  /*18790*/  IMAD.MOV.U32 R9, RZ, RZ, R36 ;  /* 0x000000ffff097224 */ /* 0x000fe200078e0024 */
[----:B------:R-:W-:Y:S01]  /*187a0*/  MOV R3, RZ ;  /* 0x000000ff00037202 */ /* 0x000fe20000000f00 */
[----:B------:R-:W-:Y:S01]  /*187b0*/  IMAD.MOV.U32 R0, RZ, RZ, 0x1c1f ;  /* 0x00001c1fff007424 */ /* 0x000fe200078e00ff */
[----:B------:R-:W-:Y:S02]  /*187c0*/  MOV R2, 0x187e0 ;  /* 0x000187e000027802 */ /* 0x000fe40000000f00 */
[----:B------:R-:W-:Y:S05]  /*187d0*/  CALL.REL.NOINC `($__internal_5_$__cuda_sm70_shflsync_idx_p) ;  /* 0x00000b5000007944 */ /* 0x000fea0003c00000 */
[----:B------:R-:W-:Y:S01]  /*187e0*/  MOV R5, R0 ;  /* 0x0000000000057202 */ /* 0x000fe20000000f00 */
[----:B------:R-:W-:Y:S05]  /*187f0*/  BRA `(.L_x_317) ;  /* 0xffffcb8000007947 */ /* 0x000fea000383ffff */
.L_x_262:
[----:B------:R-:W-:Y:S01]  /*18800*/  IMAD.MOV.U32 R9, RZ, RZ, R39 ;  /* 0x000000ffff097224 */ /* 0x000fe200078e0027 */
[----:B------:R-:W-:Y:S01]  /*18810*/  MOV R3, RZ ;  /* 0x000000ff00037202 */ /* 0x000fe20000000f00 */
[----:B------:R-:W-:Y:S01]  /*18820*/  IMAD.MOV.U32 R0, RZ, RZ, 0x1c1f ;  /* 0x00001c1fff007424 */ /* 0x000fe200078e00ff */
[----:B------:R-:W-:Y:S02]  /*18830*/  MOV R2, 0x18850 ;  /* 0x0001885000027802 */ /* 0x000fe40000000f00 */
[----:B-12---:R-:W-:Y:S05]  /*18840*/  CALL.REL.NOINC `($__internal_5_$__cuda_sm70_shflsync_idx_p) ;  /* 0x00000ae000007944 */ /* 0x006fea0003c00000 */
[----:B------:R-:W-:Y:S05]  /*18850*/  BRA `(.L_x_318) ;  /* 0xffffcb4000007947 */ /* 0x000fea000383ffff */
.L_x_265:
[----:B------:R-:W-:Y:S01]  /*18860*/  IMAD.MOV.U32 R9, RZ, RZ, R36 ;  /* 0x000000ffff097224 */ /* 0x000fe200078e0024 */
[----:B----4-:R-:W-:Y:S01]  /*18870*/  MOV R3, 0x1 ;  /* 0x0000000100037802 */ /* 0x010fe20000000f00 */
[----:B------:R-:W-:Y:S01]  /*18880*/  IMAD.MOV.U32 R0, RZ, RZ, 0x1c1f ;  /* 0x00001c1fff007424 */ /* 0x000fe200078e00ff */
[----:B------:R-:W-:-:S02]  /*18890*/  MOV R2, 0x188b0 ;  /* 0x000188b000027802 */ /* 0x000fc40000000f00 */
[----:B-123--:R-:W-:Y:S05]  /*188a0*/  CALL.REL.NOINC `($__internal_5_$__cuda_sm70_shflsync_idx_p) ;  /* 0x00000a8000007944 */ /* 0x00efea0003c00000 */
[----:B------:R-:W-:Y:S01]  /*188b0*/  IMAD.MOV.U32 R5, RZ, RZ, R0 ;  /* 0x000000ffff057224 */ /* 0x000fe200078e0000 */
[----:B------:R-:W-:Y:S01]  /*188c0*/  MOV R3, 0x1 ;  /* 0x0000000100037802 */ /* 0x000fe20000000f00 */
[----:B------:R-:W-:Y:S01]  /*188d0*/  IMAD.MOV.U32 R9, RZ, RZ, R39 ;  /* 0x000000ffff097224 */ /* 0x000fe200078e0027 */
[----:B------:R-:W-:-:S02]  /*188e0*/  MOV R0, 0x1c1f ;  /* 0x00001c1f00007802 */ /* 0x000fc40000000f00 */
[----:B------:R-:W-:Y:S02]  /*188f0*/  MOV R2, 0x18910 ;  /* 0x0001891000027802 */ /* 0x000fe40000000f00 */
[----:B------:R-:W-:Y:S05]  /*18900*/  CALL.REL.NOINC `($__internal_5_$__cuda_sm70_shflsync_idx_p) ;  /* 0x00000a2000007944 */ /* 0x000fea0003c00000 */
[----:B------:R-:W-:Y:S05]  /*18910*/  BRA `(.L_x_319) ;  /* 0xffffd47000007947 */ /* 0x000fea000383ffff */
.L_x_269:
[----:B------:R-:W-:Y:S01]  /*18920*/  IMAD.MOV.U32 R9, RZ, RZ, R10 ;  /* 0x000000ffff097224 */ /* 0x000fe200078e000a */
[----:B------:R-:W-:Y:S01]  /*18930*/  MOV R3, RZ ;  /* 0x000000ff00037202 */ /* 0x000fe20000000f00 */
[----:B------:R-:W-:Y:S01]  /*18940*/  IMAD.MOV.U32 R0, RZ, RZ, 0x181f ;  /* 0x0000181fff007424 */ /* 0x000fe200078e00ff */
[----:B------:R-:W-:Y:S02]  /*18950*/  MOV R2, 0x18970 ;  /* 0x0001897000027802 */ /* 0x000fe40000000f00 */
[----:B------:R-:W-:Y:S05]  /*18960*/  CALL.REL.NOINC `($__internal_5_$__cuda_sm70_shflsync_idx_p) ;  /* 0x000009c000007944 */ /* 0x000fea0003c00000 */
[----:B------:R-:W-:Y:S01]  /*18970*/  MOV R8, R0 ;  /* 0x0000000000087202 */ /* 0x000fe20000000f00 */
[----:B------:R-:W-:Y:S05]  /*18980*/  BRA `(.L_x_320) ;  /* 0xffffe1e000007947 */ /* 0x000fea000383ffff */
.L_x_270:
[----:B------:R-:W-:Y:S01]  /*18990*/  IMAD.MOV.U32 R9, RZ, RZ, R13 ;  /* 0x000000ffff097224 */ /* 0x000fe200078e000d */
[----:B------:R-:W-:Y:S01]  /*189a0*/  MOV R3, RZ ;  /* 0x000000ff00037202 */ /* 0x000fe20000000f00 */
[----:B------:R-:W-:Y:S01]  /*189b0*/  IMAD.MOV.U32 R0, RZ, RZ, 0x181f ;  /* 0x0000181fff007424 */ /* 0x000fe200078e00ff */
[----:B------:R-:W-:Y:S02]  /*189c0*/  MOV R2, 0x189e0 ;  /* 0x000189e000027802 */ /* 0x000fe40000000f00 */
[----:B-12---:R-:W-:Y:S05]  /*189d0*/  CALL.REL.NOINC `($__internal_5_$__cuda_sm70_shflsync_idx_p) ;  /* 0x0000095000007944 */ /* 0x006fea0003c00000 */
[----:B------:R-:W-:Y:S05]  /*189e0*/  BRA `(.L_x_321) ;  /* 0xffffe1a000007947 */ /* 0x000fea000383ffff */
.L_x_273:
[----:B------:R-:W-:Y:S01]  /*189f0*/  IMAD.MOV.U32 R9, RZ, RZ, R10 ;  /* 0x000000ffff097224 */ /* 0x000fe200078e000a */
[----:B--2---:R-:W-:Y:S01]  /*18a00*/  MOV R3, 0x1 ;  /* 0x0000000100037802 */ /* 0x004fe20000000f00 */
        /* <DEDUP_REMOVED lines=10> */
.L_x_276:
[----:B------:R-:W-:Y:S01]  /*18ab0*/  IMAD.MOV.U32 R9, RZ, RZ, R10 ;  /* 0x000000ffff097224 */ /* 0x000fe200078e000a */
[----:B-1----:R-:W-:Y:S01]  /*18ac0*/  MOV R3, 0x2 ;  /* 0x0000000200037802 */ /* 0x002fe20000000f00 */
[----:B----4-:R-:W-:Y:S01]  /*18ad0*/  IMAD.MOV.U32 R0, RZ, RZ, 0x181f ;  /* 0x0000181fff007424 */ /* 0x010fe200078e00ff */
[----:B------:R-:W-:Y:S02]  /*18ae0*/  MOV R2, 0x18b00 ;  /* 0x00018b0000027802 */ /* 0x000fe40000000f00 */
[----:B--23--:R-:W-:Y:S05]  /*18af0*/  CALL.REL.NOINC `($__internal_5_$__cuda_sm70_shflsync_idx_p) ;  /* 0x0000083000007944 */ /* 0x00cfea0003c00000 */
[----:B------:R-:W-:Y:S01]  /*18b00*/  MOV R8, R0 ;  /* 0x0000000000087202 */ /* 0x000fe20000000f00 */
[----:B------:R-:W-:Y:S05]  /*18b10*/  BRA `(.L_x_323) ;  /* 0xffffe31000007947 */ /* 0x000fea000383ffff */
.L_x_277:
[----:B------:R-:W-:Y:S01]  /*18b20*/  IMAD.MOV.U32 R9, RZ, RZ, R13 ;  /* 0x000000ffff097224 */ /* 0x000fe200078e000d */
[----:B------:R-:W-:Y:S01]  /*18b30*/  MOV R3, 0x2 ;  /* 0x0000000200037802 */ /* 0x000fe20000000f00 */
[----:B----4-:R-:W-:Y:S01]  /*18b40*/  IMAD.MOV.U32 R0, RZ, RZ, 0x181f ;  /* 0x0000181fff007424 */ /* 0x010fe200078e00ff */
[----:B------:R-:W-:Y:S02]  /*18b50*/  MOV R2, 0x18b70 ;  /* 0x00018b7000027802 */ /* 0x000fe40000000f00 */
[----:B-123--:R-:W-:Y:S05]  /*18b60*/  CALL.REL.NOINC `($__internal_5_$__cuda_sm70_shflsync_idx_p) ;  /* 0x000007c000007944 */ /* 0x00efea0003c00000 */
[----:B------:R-:W-:Y:S05]  /*18b70*/  BRA `(.L_x_324) ;  /* 0xffffe2d000007947 */ /* 0x000fea000383ffff */
.L_x_280:
[----:B------:R-:W-:Y:S01]  /*18b80*/  IMAD.MOV.U32 R9, RZ, RZ, R10 ;  /* 0x000000ffff097224 */ /* 0x000fe200078e000a */
[----:B-1----:R-:W-:Y:S01]  /*18b90*/  MOV R3, 0x3 ;  /* 0x0000000300037802 */ /* 0x002fe20000000f00 */
        /* <DEDUP_REMOVED lines=10> */
.L_x_282:
[----:B------:R-:W-:Y:S01]  /*18c40*/  IMAD.MOV.U32 R9, RZ, RZ, R86 ;  /* 0x000000ffff097224 */ /* 0x000fe200078e0056 */
[----:B------:R-:W-:Y:S01]  /*18c50*/  MOV R3, RZ ;  /* 0x000000ff00037202 */ /* 0x000fe20000000f00 */
[----:B------:R-:W-:Y:S01]  /*18c60*/  IMAD.MOV.U32 R0, RZ, RZ, 0x1f ;  /* 0x0000001fff007424 */ /* 0x000fe200078e00ff */
[----:B------:R-:W-:Y:S02]  /*18c70*/  MOV R2, 0x18c90 ;  /* 0x00018c9000027802 */ /* 0x000fe40000000f00 */
[----:B-1----:R-:W-:Y:S05]  /*18c80*/  CALL.REL.NOINC `($__internal_5_$__cuda_sm70_shflsync_idx_p) ;  /* 0x000006a000007944 */ /* 0x002fea0003c00000 */
[----:B------:R-:W-:Y:S01]  /*18c90*/  MOV R10, R0 ;  /* 0x00000000000a7202 */ /* 0x000fe20000000f00 */
[----:B------:R-:W-:Y:S05]  /*18ca0*/  BRA `(.L_x_326) ;  /* 0xffffe4b000007947 */ /* 0x000fea000383ffff */
.L_x_283:
[----:B------:R-:W-:Y:S01]  /*18cb0*/  IMAD.MOV.U32 R9, RZ, RZ, R86 ;  /* 0x000000ffff097224 */ /* 0x000fe200078e0056 */
[----:B------:R-:W-:Y:S01]  /*18cc0*/  MOV R3, 0x1 ;  /* 0x0000000100037802 */ /* 0x000fe20000000f00 */
[----:B------:R-:W-:Y:S01]  /*18cd0*/  IMAD.MOV.U32 R0, RZ, RZ, 0x1f ;  /* 0x0000001fff007424 */ /* 0x000fe200078e00ff */
[----:B------:R-:W-:Y:S02]  /*18ce0*/  MOV R2, 0x18d00 ;  /* 0x00018d0000027802 */ /* 0x000fe40000000f00 */
[----:B-123--:R-:W-:Y:S05]  /*18cf0*/  CALL.REL.NOINC `($__internal_5_$__cuda_sm70_shflsync_idx_p) ;  /* 0x0000063000007944 */ /* 0x00efea0003c00000 */
[----:B------:R-:W-:Y:S01]  /*18d00*/  MOV R8, R0 ;  /* 0x0000000000087202 */ /* 0x000fe20000000f00 */
[----:B------:R-:W-:Y:S05]  /*18d10*/  BRA `(.L_x_327) ;  /* 0xffffe46000007947 */ /* 0x000fea000383ffff */
.L_x_284:
[----:B------:R-:W-:Y:S01]  /*18d20*/  IMAD.MOV.U32 R0, RZ, RZ, R4 ;  /* 0x000000ffff007224 */ /* 0x000fe200078e0004 */
[----:B------:R-:W-:Y:S02]  /*18d30*/  MOV R2, 0x1 ;  /* 0x0000000100027802 */ /* 0x000fe40000000f00 */
[----:B------:R-:W-:-:S02]  /*18d40*/  MOV R3, 0x18d60 ;  /* 0x00018d6000037802 */ /* 0x000fc40000000f00 */
[----:B--234-:R-:W-:Y:S05]  /*18d50*/  CALL.REL.NOINC `($__internal_6_$__cuda_sm70_shflsync_up_p) ;  /* 0x0000062000007944 */ /* 0x01cfea0003c00000 */
[----:B------:R-:W-:Y:S05]  /*18d60*/  BRA `(.L_x_328) ;  /* 0xffffe53000007947 */ /* 0x000fea000383ffff */
.L_x_285:
[----:B------:R-:W-:Y:S01]  /*18d70*/  IMAD.MOV.U32 R0, RZ, RZ, R4 ;  /* 0x000000ffff007224 */ /* 0x000fe200078e0004 */
[----:B------:R-:W-:-:S02]  /*18d80*/  MOV R2, 0x2 ;  /* 0x0000000200027802 */ /* 0x000fc40000000f00 */
[----:B------:R-:W-:Y:S02]  /*18d90*/  MOV R3, 0x18db0 ;  /* 0x00018db000037802 */ /* 0x000fe40000000f00 */
[----:B--23--:R-:W-:Y:S05]  /*18da0*/  CALL.REL.NOINC `($__internal_6_$__cuda_sm70_shflsync_up_p) ;  /* 0x000005d000007944 */ /* 0x00cfea0003c00000 */
        /* <DEDUP_REMOVED lines=26> */
.L_x_289:
[----:B------:R-:W-:Y:S02]  /*18f50*/  MOV R2, 0x1 ;  /* 0x0000000100027802 */ /* 0x000fe40000000f00 */
[----:B------:R-:W-:Y:S02]  /*18f60*/  MOV R3, 0x18f80 ;  /* 0x00018f8000037802 */ /* 0x000fe40000000f00 */
[----:B------:R-:W-:Y:S05]  /*18f70*/  CALL.REL.NOINC `($__internal_6_$__cuda_sm70_shflsync_up_p) ;  /* 0x0000040000007944 */ /* 0x000fea0003c00000 */
[----:B------:R-:W-:Y:S01]  /*18f80*/  MOV R2, R5 ;  /* 0x0000000500027202 */ /* 0x000fe20000000f00 */
[----:B------:R-:W-:Y:S05]  /*18f90*/  BRA `(.L_x_330) ;  /* 0xffffe55000007947 */ /* 0x000fea000383ffff */
.L_x_290:
[----:B------:R-:W-:Y:S02]  /*18fa0*/  MOV R2, 0x2 ;  /* 0x0000000200027802 */ /* 0x000fe40000000f00 */
[----:B------:R-:W-:Y:S02]  /*18fb0*/  MOV R3, 0x18fd0 ;  /* 0x00018fd000037802 */ /* 0x000fe40000000f00 */
[----:B------:R-:W-:Y:S05]  /*18fc0*/  CALL.REL.NOINC `($__internal_6_$__cuda_sm70_shflsync_up_p) ;  /* 0x000003b000007944 */ /* 0x000fea0003c00000 */
[----:B------:R-:W-:Y:S01]  /*18fd0*/  SEL R5, R5, RZ, P1 ;  /* 0x000000ff05057207 */ /* 0x000fe20000800000 */
[----:B------:R-:W-:Y:S01]  /*18fe0*/  IMAD.MOV.U32 R2, RZ, RZ, 0x4 ;  /* 0x00000004ff027424 */ /* 0x000fe200078e00ff */
[----:B------:R-:W-:-:S03]  /*18ff0*/  MOV R3, 0x19020 ;  /* 0x0001902000037802 */ /* 0x000fc60000000f00 */
[----:B------:R-:W-:Y:S02]  /*19000*/  IMAD.IADD R0, R0, 0x1, R5 ;  /* 0x0000000100007824 */ /* 0x000fe400078e0205 */
        /* <DEDUP_REMOVED lines=21> */
.L_x_292:
[----:B------:R-:W-:Y:S02]  /*19160*/  SEL R0, RZ, 0x1, P0 ;  /* 0x00000001ff007807 */ /* 0x000fe40000000000 */
[----:B------:R-:W-:Y:S02]  /*19170*/  MOV R2, 0x19190 ;  /* 0x0001919000027802 */ /* 0x000fe40000000f00 */
[----:B-1----:R-:W-:Y:S05]  /*19180*/  CALL.REL.NOINC `($__internal_7_$__cuda_sm70_votesync_ballot) ;  /* 0x0000026000007944 */ /* 0x002fea0003c00000 */
[----:B------:R-:W-:Y:S01]  /*19190*/  MOV R5, R0 ;  /* 0x0000000000057202 */ /* 0x000fe20000000f00 */
[----:B------:R-:W-:Y:S05]  /*191a0*/  BRA `(.L_x_332) ;  /* 0xffffe4d000007947 */ /* 0x000fea000383ffff */
.L_x_293:
[----:B------:R-:W-:Y:S01]  /*191b0*/  IMAD.MOV.U32 R9, RZ, RZ, R6 ;  /* 0x000000ffff097224 */ /* 0x000fe200078e0006 */
[----:B---3--:R-:W-:Y:S01]  /*191c0*/  MOV R3, R11 ;  /* 0x0000000b00037202 */ /* 0x008fe20000000f00 */
[----:B------:R-:W-:Y:S01]  /*191d0*/  IMAD.MOV.U32 R0, RZ, RZ, 0x1f ;  /* 0x0000001fff007424 */ /* 0x000fe200078e00ff */
[----:B------:R-:W-:Y:S02]  /*191e0*/  MOV R2, 0x19200 ;  /* 0x0001920000027802 */ /* 0x000fe40000000f00 */
[----:B-12---:R-:W-:Y:S05]  /*191f0*/  CALL.REL.NOINC `($__internal_5_$__cuda_sm70_shflsync_idx_p) ;  /* 0x0000013000007944 */ /* 0x006fea0003c00000 */
[----:B------:R-:W-:Y:S01]  /*19200*/  IMAD.MOV.U32 R6, RZ, RZ, R0 ;  /* 0x000000ffff067224 */ /* 0x000fe200078e0000 */
[----:B------:R-:W-:Y:S01]  /*19210*/  MOV R3, R11 ;  /* 0x0000000b00037202 */ /* 0x000fe20000000f00 */
[----:B------:R-:W-:Y:S01]  /*19220*/  IMAD.MOV.U32 R9, RZ, RZ, R7 ;  /* 0x000000ffff097224 */ /* 0x000fe200078e0007 */
[----:B------:R-:W-:Y:S02]  /*19230*/  MOV R0, 0x1f ;  /* 0x0000001f00007802 */ /* 0x000fe40000000f00 */
[----:B------:R-:W-:-:S02]  /*19240*/  MOV R2, 0x19260 ;  /* 0x0001926000027802 */ /* 0x000fc40000000f00 */
[----:B------:R-:W-:Y:S05]  /*19250*/  CALL.REL.NOINC `($__internal_5_$__cuda_sm70_shflsync_idx_p) ;  /* 0x000000d000007944 */ /* 0x000fea0003c00000 */
[----:B------:R-:W-:Y:S01]  /*19260*/  MOV R7, R0 ;  /* 0x0000000000077202 */ /* 0x000fe20000000f00 */
[----:B------:R-:W-:Y:S05]  /*19270*/  BRA `(.L_x_333) ;  /* 0xffffe44000007947 */ /* 0x000fea000383ffff */
.L_x_296:
[----:B------:R-:W-:Y:S01]  /*19280*/  IMAD.MOV.U32 R9, RZ, RZ, R4 ;  /* 0x000000ffff097224 */ /* 0x000fe200078e0004 */
[----:B------:R-:W-:-:S02]  /*19290*/  MOV R0, 0x1f ;  /* 0x0000001f00007802 */ /* 0x000fc40000000f00 */
[----:B------:R-:W-:Y:S02]  /*192a0*/  MOV R2, 0x192c0 ;  /* 0x000192c000027802 */ /* 0x000fe40000000f00 */
[----:B-1234-:R-:W-:Y:S05]  /*192b0*/  CALL.REL.NOINC `($__internal_5_$__cuda_sm70_shflsync_idx_p) ;  /* 0x0000007000007944 */ /* 0x01efea0003c00000 */
[----:B------:R-:W-:Y:S01]  /*192c0*/  MOV R12, R0 ;  /* 0x00000000000c7202 */ /* 0x000fe20000000f00 */
[----:B------:R-:W-:Y:S05]  /*192d0*/  BRA `(.L_x_295) ;  /* 0xffffe44000007947 */ /* 0x000fea000383ffff */
        .weak           $__internal_4_$__cuda_sm70_shflsync_bfly_p
        .type           $__internal_4_$__cuda_sm70_shflsync_bfly_p,@function
        .size           $__internal_4_$__cuda_sm70_shflsync_bfly_p,($__internal_5_$__cuda_sm70_shflsync_idx_p - $__internal_4_$__cuda_sm70_shflsync_bfly_p)
$__internal_4_$__cuda_sm70_shflsync_bfly_p:
[----:B------:R-:W-:Y:S04]  /*192e0*/  WARPSYNC R6 ;  /* 0x0000000600007348 */ /* 0x000fe80003800000 */
[----:B------:R1:W2:Y:S02]  /*192f0*/  SHFL.BFLY PT, R5, R2, R5, R7 ;  /* 0x0c00000502057389 */ /* 0x0002a400000e0007 */
[----:B-1----:R-:W-:Y:S02]  /*19300*/  MOV R2, R3 ;  /* 0x0000000300027202 */ /* 0x002fe40000000f00 */
[----:B------:R-:W-:-:S04]  /*19310*/  MOV R3, 0x0 ;  /* 0x0000000000037802 */ /* 0x000fc80000000f00 */
[----:B--2---:R-:W-:Y:S05]  /*19320*/  RET.REL.NODEC R2 `(_ZN7cutlass13device_kernelIN5flash19enable_sm80_to_sm89INS1_16FlashAttnFwdSm80INS1_25CollectiveMainloopFwdSm80ILi8ELi1ELb0EN4cute5tupleIJNS5_1CILi128EEENS7_ILi64EEENS7_ILi192EEEEEELi192ENS_10bfloat16_tEfNS_4arch4Sm80ELb0ELb0ELb1ELb1ELb0ELb1ELb1ELb1EEENS1_21CollectiveEpilogueFwdINS6_IJS8_SA_S9_EEENS6_IJNS7_ILi1EEESI_SI_EEESC_SE_Li256ELb1ELb1ELb1ELb0EEENS1_36VarlenDynamicPersistentTileSchedulerILi128ELi64ELi256ELi256ELb1ELb1ELb0ELb0ELb1ELb1EEEEEEEEEvNT_6ParamsE) ;  /* 0xfffe6cd002007950 */ /* 0x004fea0003c3ffff */
        .weak           $__internal_5_$__cuda_sm70_shflsync_idx_p
        .type           $__internal_5_$__cuda_sm70_shflsync_idx_p,@function
        .size           $__internal_5_$__cuda_sm70_shflsync_idx_p,($__internal_6_$__cuda_sm70_shflsync_up_p - $__internal_5_$__cuda_sm70_shflsync_idx_p)
$__internal_5_$__cuda_sm70_shflsync_idx_p:
[----:B------:R-:W-:-:S04]  /*19330*/  MOV R87, 0xffffffff ;  /* 0xffffffff00577802 */ /* 0x000fc80000000f00 */
[----:B------:R-:W-:Y:S04]  /*19340*/  WARPSYNC R87 ;  /* 0x0000005700007348 */ /* 0x000fe80003800000 */
[----:B------:R1:W2:Y:S02]  /*19350*/  SHFL.IDX PT, R0, R9, R3, R0 ;  /* 0x0000000309007389 */ /* 0x0002a400000e0000 */
[----:B-1----:R-:W-:-:S04]  /*19360*/  MOV R3, 0x0 ;  /* 0x0000000000037802 */ /* 0x002fc80000000f00 */
[----:B--2---:R-:W-:Y:S05]  /*19370*/  RET.REL.NODEC R2 `(_ZN7cutlass13device_kernelIN5flash19enable_sm80_to_sm89INS1_16FlashAttnFwdSm80INS1_25CollectiveMainloopFwdSm80ILi8ELi1ELb0EN4cute5tupleIJNS5_1CILi128EEENS7_ILi64EEENS7_ILi192EEEEEELi192ENS_10bfloat16_tEfNS_4arch4Sm80ELb0ELb0ELb1ELb1ELb0ELb1ELb1ELb1EEENS1_21CollectiveEpilogueFwdINS6_IJS8_SA_S9_EEENS6_IJNS7_ILi1EEESI_SI_EEESC_SE_Li256ELb1ELb1ELb1ELb0EEENS1_36VarlenDynamicPersistentTileSchedulerILi128ELi64ELi256ELi256ELb1ELb1ELb0ELb0ELb1ELb1EEEEEEEEEvNT_6ParamsE) ;  /* 0xfffe6c8002007950 */ /* 0x004fea0003c3ffff */
        .weak           $__internal_6_$__cuda_sm70_shflsync_up_p
        .type           $__internal_6_$__cuda_sm70_shflsync_up_p,@function
        .size           $__internal_6_$__cuda_sm70_shflsync_up_p,($__internal_7_$__cuda_sm70_votesync_ballot - $__internal_6_$__cuda_sm70_shflsync_up_p)
$__internal_6_$__cuda_sm70_shflsync_up_p:
[----:B------:R-:W-:Y:S02]  /*19380*/  IMAD.MOV.U32 R5, RZ, RZ, RZ ;  /* 0x000000ffff057224 */ /* 0x000fe400078e00ff */
[----:B------:R-:W-:-:S04]  /*19390*/  IMAD.MOV.U32 R9, RZ, RZ, -0x1 ;  /* 0xffffffffff097424 */ /* 0x000fc800078e00ff */
[----:B------:R-:W-:Y:S04]  /*193a0*/  WARPSYNC R9 ;  /* 0x0000000900007348 */ /* 0x000fe80003800000 */
[----:B------:R1:W2:Y:S02]  /*193b0*/  SHFL.UP PT, R5, R0, R2, R5 ;  /* 0x0400000200057389 */ /* 0x0002a400000e0005 */
[----:B-1----:R-:W-:Y:S02]  /*193c0*/  MOV R2, R3 ;  /* 0x0000000300027202 */ /* 0x002fe40000000f00 */
[----:B------:R-:W-:-:S04]  /*193d0*/  MOV R3, 0x0 ;  /* 0x0000000000037802 */ /* 0x000fc80000000f00 */
[----:B--2---:R-:W-:Y:S05]  /*193e0*/  RET.REL.NODEC R2 `(_ZN7cutlass13device_kernelIN5flash19enable_sm80_to_sm89INS1_16FlashAttnFwdSm80INS1_25CollectiveMainloopFwdSm80ILi8ELi1ELb0EN4cute5tupleIJNS5_1CILi128EEENS7_ILi64EEENS7_ILi192EEEEEELi192ENS_10bfloat16_tEfNS_4arch4Sm80ELb0ELb0ELb1ELb1ELb0ELb1ELb1ELb1EEENS1_21CollectiveEpilogueFwdINS6_IJS8_SA_S9_EEENS6_IJNS7_ILi1EEESI_SI_EEESC_SE_Li256ELb1ELb1ELb1ELb0EEENS1_36VarlenDynamicPersistentTileSchedulerILi128ELi64ELi256ELi256ELb1ELb1ELb0ELb0ELb1ELb1EEEEEEEEEvNT_6ParamsE) ;  /* 0xfffe6c1002007950 */ /* 0x004fea0003c3ffff */
        .weak           $__internal_7_$__cuda_sm70_votesync_ballot
        .type           $__internal_7_$__cuda_sm70_votesync_ballot,@function
        .size           $__internal_7_$__cuda_sm70_votesync_ballot,(.L_x_4925 - $__internal_7_$__cuda_sm70_votesync_ballot)
$__internal_7_$__cuda_sm70_votesync_ballot:
[----:B------:R-:W-:Y:S01]  /*193f0*/  ISETP.NE.U32.AND P0, PT, R0, 0x1, PT ;  /* 0x000000010000780c */ /* 0x000fe20003f05070 */
[----:B------:R-:W-:-:S04]  /*19400*/  IMAD.MOV.U32 R3, RZ, RZ, -0x1 ;  /* 0xffffffffff037424 */ /* 0x000fc800078e00ff */
[----:B------:R-:W-:Y:S08]  /*19410*/  WARPSYNC R3 ;  /* 0x0000000300007348 */ /* 0x000ff00003800000 */
[----:B------:R-:W-:-:S04]  /*19420*/  VOTE.ANY R0, PT, !P0 ;  /* 0x0000000000007806 */ /* 0x000fc800040e0100 */
[----:B------:R-:W-:Y:S01]  /*19430*/  LOP3.LUT R0, R0, R3, RZ, 0xc0, !PT ;  /* 0x0000000300007212 */ /* 0x000fe200078ec0ff */
[----:B------:R-:W-:-:S04]  /*19440*/  IMAD.MOV.U32 R3, RZ, RZ, 0x0 ;  /* 0x00000000ff037424 */ /* 0x000fc800078e00ff */
[----:B------:R-:W-:Y:S05]  /*19450*/  RET.REL.NODEC R2 `(_ZN7cutlass13device_kernelIN5flash19enable_sm80_to_sm89INS1_16FlashAttnFwdSm80INS1_25CollectiveMainloopFwdSm80ILi8ELi1ELb0EN4cute5tupleIJNS5_1CILi128EEENS7_ILi64EEENS7_ILi192EEEEEELi192ENS_10bfloat16_tEfNS_4arch4Sm80ELb0ELb0ELb1ELb1ELb0ELb1ELb1ELb1EEENS1_21CollectiveEpilogueFwdINS6_IJS8_SA_S9_EEENS6_IJNS7_ILi1EEESI_SI_EEESC_SE_Li256ELb1ELb1ELb1ELb0EEENS1_36VarlenDynamicPersistentTileSchedulerILi128ELi64ELi256ELi256ELb1ELb1ELb0ELb0ELb1ELb1EEEEEEEEEvNT_6ParamsE) ;  /* 0xfffe6ba002007950 */ /* 0x000fea0003c3ffff */
.L_x_334:
        /* <DEDUP_REMOVED lines=10> */
.L_x_4925:


//--------------------- .text._ZN7cutlass13device_kernelIN5flash19enable_sm80_to_sm89INS1_16FlashAttnFwdSm80INS1_25CollectiveMainloopFwdSm80ILi8ELi1ELb0EN4cute5tupleIJNS5_1CILi128EEENS7_ILi64EEENS7_ILi192EEEEEELi192ENS_10bfloat16_tEfNS_4arch4Sm80ELb0ELb1ELb1ELb0ELb0ELb0ELb1ELb1EEENS1_21CollectiveEpilogueFwdINS6_IJS8_SA_S9_EEENS6_IJNS7_ILi1EEESI_SI_EEESC_SE_Li256ELb0ELb1ELb1ELb0EEENS1_19SingleTileSchedulerILb0ELb1ELb1ELi128EEEEEEEEEvNT_6ParamsE --------------------------
	.section	.text._ZN7cutlass13device_kernelIN5flash19enable_sm80_to_sm89INS1_16FlashAttnFwdSm80INS1_25CollectiveMainloopFwdSm80ILi8ELi1ELb0EN4cute5tupleIJNS5_1CILi128EEENS7_ILi64EEENS7_ILi192EEEEEELi192ENS_10bfloat16_tEfNS_4arch4Sm80ELb0ELb1ELb1ELb0ELb0ELb0ELb1ELb1EEENS1_21CollectiveEpilogueFwdINS6_IJS8_SA_S9_EEENS6_IJNS7_ILi1EEESI_SI_EEESC_SE_Li256ELb0ELb1ELb1ELb0EEENS1_19SingleTileSchedulerILb0ELb1ELb1ELi128EEEEEEEEEvNT_6ParamsE,"ax",@progbits
	.sectioninfo	@"SHI_REGISTERS=255"
	.align	128
.text._ZN7cutlass13device_kernelIN5flash19enable_sm80_to_sm89INS1_16FlashAttnFwdSm80INS1_25CollectiveMainloopFwdSm80ILi8ELi1ELb0EN4cute5tupleIJNS5_1CILi128EEENS7_ILi64EEENS7_ILi192EEEEEELi192ENS_10bfloat16_tEfNS_4arch4Sm80ELb0ELb1ELb1ELb0ELb0ELb0ELb1ELb1EEENS1_21CollectiveEpilogueFwdINS6_IJS8_SA_S9_EEENS6_IJNS7_ILi1EEESI_SI_EEESC_SE_Li256ELb0ELb1ELb1ELb0EEENS1_19SingleTileSchedulerILb0ELb1ELb1ELi128EEEEEEEEEvNT_6ParamsE:
        .type           _ZN7cutlass13device_kernelIN5flash19enable_sm80_to_sm89INS1_16FlashAttnFwdSm80INS1_25CollectiveMainloopFwdSm80ILi8ELi1ELb0EN4cute5tupleIJNS5_1CILi128EEENS7_ILi64EEENS7_ILi192EEEEEELi192ENS_10bfloat16_tEfNS_4arch4Sm80ELb0ELb1ELb1ELb0ELb0ELb0ELb1ELb1EEENS1_21CollectiveEpilogueFwdINS6_IJS8_SA_S9_EEENS6_IJNS7_ILi1EEESI_SI_EEESC_SE_Li256ELb0ELb1ELb1ELb0EEENS1_19SingleTileSchedulerILb0ELb1ELb1ELi128EEEEEEEEEvNT_6ParamsE,@function
        .size           _ZN7cutlass13device_kernelIN5flash19enable_sm80_to_sm89INS1_16FlashAttnFwdSm80INS1_25CollectiveMainloopFwdSm80ILi8ELi1ELb0EN4cute5tupleIJNS5_1CILi128EEENS7_ILi64EEENS7_ILi192EEEEEELi192ENS_10bfloat16_tEfNS_4arch4Sm80ELb0ELb1ELb1ELb0ELb0ELb0ELb1ELb1EEENS1_21CollectiveEpilogueFwdINS6_IJS8_SA_S9_EEENS6_IJNS7_ILi1EEESI_SI_EEESC_SE_Li256ELb0ELb1ELb1ELb0EEENS1_19SingleTileSchedulerILb0ELb1ELb1ELi128EEEEEEEEEvNT_6ParamsE,(.L_x_4930 - _ZN7cutlass13device_kernelIN5flash19enable_sm80_to_sm89INS1_16FlashAttnFwdSm80INS1_25CollectiveMainloopFwdSm80ILi8ELi1ELb0EN4cute5tupleIJNS5_1CILi128EEENS7_ILi64EEENS7_ILi192EEEEEELi192ENS_10bfloat16_tEfNS_4arch4Sm80ELb0ELb1ELb1ELb0ELb0ELb0ELb1ELb1EEENS1_21CollectiveEpilogueFwdINS6_IJS8_SA_S9_EEENS6_IJNS7_ILi1EEESI_SI_EEESC_SE_Li256ELb0ELb1ELb1ELb0EEENS1_19SingleTileSchedulerILb0ELb1ELb1ELi128EEEEEEEEEvNT_6ParamsE)
        .other          _ZN7cutlass13device_kernelIN5flash19enable_sm80_to_sm89INS1_16FlashAttnFwdSm80INS1_25CollectiveMainloopFwdSm80ILi8ELi1ELb0EN4cute5tupleIJNS5_1CILi128EEENS7_ILi64EEENS7_ILi192EEEEEELi192ENS_10bfloat16_tEfNS_4arch4Sm80ELb0ELb1ELb1ELb0ELb0ELb0ELb1ELb1EEENS1_21CollectiveEpilogueFwdINS6_IJS8_SA_S9_EEENS6_IJNS7_ILi1EEESI_SI_EEESC_SE_Li256ELb0ELb1ELb1ELb0EEENS1_19SingleTileSchedulerILb0ELb1ELb1ELi128EEEEEEEEEvNT_6ParamsE,@"STO_CUDA_ENTRY STV_DEFAULT"
_ZN7cutlass13device_kernelIN5flash19enable_sm80_to_sm89INS1_16FlashAttnFwdSm80INS1_25CollectiveMainloopFwdSm80ILi8ELi1ELb0EN4cute5tupleIJNS5_1CILi128EEENS7_ILi64EEENS7_ILi192EEEEEELi192ENS_10bfloat16_tEfNS_4arch4Sm80ELb0ELb1ELb1ELb0ELb0ELb0ELb1ELb1EEENS1_21CollectiveEpilogueFwdINS6_IJS8_SA_S9_EEENS6_IJNS7_ILi1EEESI_SI_EEESC_SE_Li256ELb0ELb1ELb1ELb0EEENS1_19SingleTileSchedulerILb0ELb1ELb1ELi128EEEEEEEEEvNT_6ParamsE:
[----:B------:R-:W-:Y:S02]  /*0000*/  MOV R1, c[0x0][0x28] ;  /* 0x00000a0000017a02 */ /* 0x000fe40000000f00 */
[----:B------:R-:W1:Y:S01]  /*0010*/  S2R R84, SR_TID.X ;  /* 0x0000000000547919 */ /* 0x000e620000002100 */
[----:B------:R-:W2:Y:S03]  /*0020*/  S2UR UR6, SR_CTAID.Y ;  /* 0x00000000000679c3 */ /* 0x000ea60000002600 */
        /* <DEDUP_REMOVED lines=14> */
.L_x_335:
[----:B---3--:R-:W-:Y:S02]  /*0110*/  ULDC.64 UR4, c[0x0][0x550] ;  /* 0x0001540000047ab9 */ /* 0x008fe40000000a00 */
[----:B------:R-:W-:Y:S02]  /*0120*/  UISETP.NE.AND UP0, UPT, UR4, 0x1, UPT ;  /* 0x000000010400788c */ /* 0x000fe4000bf05270 */
[----:B------:R-:W-:-:S02]  /*0130*/  UIMAD.WIDE.U32 UR8, UR6, UR5, URZ ;  /* 0x00000005060872a5 */ /* 0x000fc4000f8e003f */
[----:B------:R-:W-:Y:S02]  /*0140*/  ULDC UR4, c[0x0][0x558] ;  /* 0x0001560000047ab9 */ /* 0x000fe40000000800 */
[----:B------:R-:W-:-:S05]  /*0150*/  UMOV UR15, UR6 ;  /* 0x00000006000f7c82 */ /* 0x000fca0008000000 */
[----:B------:R-:W-:-:S03]  /*0160*/  @UP0 USHF.R.U32.HI UR15, URZ, UR4, UR9 ;  /* 0x000000043f0f0299 */ /* 0x000fc60008011609 */
.L_x_336:
[----:B------:R-:W-:Y:S01]  /*0170*/  ISETP.GE.AND P0, PT, R0, RZ, PT ;  /* 0x000000ff0000720c */ /* 0x000fe20003f06270 */
[----:B------:R-:W-:Y:S02]  /*0180*/  UIADD3 UR4, -UR15, URZ, URZ ;  /* 0x0000003f0f047290 */ /* 0x000fe4000fffe13f */
[----:B------:R-:W-:Y:S02]  /*0190*/  ULDC UR9, c[0x0][0x550] ;  /* 0x0001540000097ab9 */ /* 0x000fe40000000800 */
[----:B------:R-:W-:-:S08]  /*01a0*/  UIMAD UR9, UR4, UR9, UR6 ;  /* 0x00000009040972a4 */ /* 0x000fd0000f8e0206 */
[----:B------:R-:W-:Y:S05]  /*01b0*/  @!P0 EXIT ;  /* 0x000000000000894d */ /* 0x000fea0003800000 */
[----:B------:R-:W1:Y:S01]  /*01c0*/  S2UR UR18, SR_CTAID.X ;  /* 0x00000000001279c3 */ /* 0x000e620000002500 */
[----:B------:R-:W-:Y:S02]  /*01d0*/  ULDC UR4, c[0x0][0x2c4] ;  /* 0x0000b10000047ab9 */ /* 0x000fe40000000800 */
[----:B------:R-:W-:Y:S02]  /*01e0*/  UISETP.NE.AND UP2, UPT, UR4, 0x1, UPT ;  /* 0x000000010400788c */ /* 0x000fe4000bf45270 */
[----:B------:R-:W-:Y:S02]  /*01f0*/  UMOV UR8, 0x1 ;  /* 0x0000000100087882 */ /* 0x000fe40000000000 */
[----:B------:R-:W-:Y:S02]  /*0200*/  ULDC.64 UR4, c[0x0][0x328] ;  /* 0x0000ca0000047ab9 */ /* 0x000fe40000000a00 */
[----:B------:R-:W-:Y:S02]  /*0210*/  UISETP.LE.AND UP1, UPT, UR8, UR5, UPT ;  /* 0x000000050800728c */ /* 0x000fe4000bf23270 */
[----:B------:R-:W-:-:S02]  /*0220*/  ULDC.64 UR10, c[0x0][0x2c8] ;  /* 0x0000b200000a7ab9 */ /* 0x000fc40000000a00 */
[----:B------:R-:W-:Y:S02]  /*0230*/  ULDC UR6, c[0x0][0x168] ;  /* 0x00005a0000067ab9 */ /* 0x000fe40000000800 */
[----:B------:R-:W-:Y:S01]  /*0240*/  PLOP3.LUT P0, PT, PT, PT, UP1, 0x40, 0x0 ;  /* 0x000000000000781c */ /* 0x000fe20003f0e818 */
[----:B------:R-:W-:Y:S02]  /*0250*/  UIADD3 UR6, UR8, -UR6, URZ ;  /* 0x8000000608067290 */ /* 0x000fe4000fffe03f */
[----:B------:R-:W-:Y:S02]  /*0260*/  ULDC UR5, c[0x0][0x1d0] ;  /* 0x0000740000057ab9 */ /* 0x000fe40000000800 */
[----:B-1----:R-:W-:-:S04]  /*0270*/  USHF.L.U32 UR7, UR18, 0x7, URZ ;  /* 0x0000000712077899 */ /* 0x002fc8000800063f */
[----:B------:R-:W-:-:S04]  /*0280*/  @UP2 UIADD3 UR12, UR7, 0x7f, URZ ;  /* 0x0000007f070c2890 */ /* 0x000fc8000fffe03f */
[----:B------:R-:W-:Y:S02]  /*0290*/  UIMAD.WIDE.U32 UR12, UR12, UR10, URZ ;  /* 0x0000000a0c0c72a5 */ /* 0x000fe4000f8e003f */
[----:B------:R-:W-:Y:S02]  /*02a0*/  UIADD3 UR10, UR7, 0x7f, URZ ;  /* 0x0000007f070a7890 */ /* 0x000fe4000fffe03f */
[----:B------:R-:W-:-:S04]  /*02b0*/  @UP2 USHF.R.U32.HI UR10, URZ, UR11, UR13 ;  /* 0x0000000b3f0a2299 */ /* 0x000fc8000801160d */
[----:B------:R-:W-:-:S04]  /*02c0*/  UIADD3 UR5, UR10, UR5, UR6 ;  /* 0x000000050a057290 */ /* 0x000fc8000fffe006 */
[----:B------:R-:W-:Y:S01]  /*02d0*/  UIADD3 UR6, UR5, UR4, URZ ;  /* 0x0000000405067290 */ /* 0x000fe2000fffe03f */
[----:B------:R-:W-:Y:S05]  /*02e0*/  @P0 BRA `(.L_x_337) ;  /* 0x0000014000000947 */ /* 0x000fea0003800000 */
[----:B------:R-:W-:Y:S01]  /*02f0*/  ISETP.LT.AND P0, PT, RZ, UR5, PT ;  /* 0x00000005ff007c0c */ /* 0x000fe2000bf01270 */
[----:B------:R-:W-:-:S12]  /*0300*/  UIADD3 UR10, UR5, -0x1, URZ ;  /* 0xffffffff050a7890 */ /* 0x000fd8000fffe03f */
[----:B------:R-:W-:Y:S05]  /*0310*/  @P0 BRA `(.L_x_338) ;  /* 0x0000008000000947 */ /* 0x000fea0003800000 */
[----:B------:R-:W-:Y:S02]  /*0320*/  ULDC UR4, c[0x0][0x32c] ;  /* 0x0000cb0000047ab9 */ /* 0x000fe40000000800 */
[----:B------:R-:W-:Y:S02]  /*0330*/  UISETP.NE.AND UP0, UPT, UR8, UR4, UPT ;  /* 0x000000040800728c */ /* 0x000fe4000bf05270 */
[----:B------:R-:W-:-:S03]  /*0340*/  UIADD3 UR10, -UR5, URZ, URZ ;  /* 0x0000003f050a7290 */ /* 0x000fc6000fffe13f */
[----:B------:R-:W-:Y:S02]  /*0350*/  ULDC.64 UR4, c[0x0][0x330] ;  /* 0x0000cc0000047ab9 */ /* 0x000fe40000000a00 */
[----:B------:R-:W-:-:S04]  /*0360*/  UIMAD.WIDE.U32 UR12, UR10, UR4, URZ ;  /* 0x000000040a0c72a5 */ /* 0x000fc8000f8e003f */
[----:B------:R-:W-:-:S04]  /*0370*/  @UP0 USHF.R.U32.HI UR10, URZ, UR5, UR13 ;  /* 0x000000053f0a0299 */ /* 0x000fc8000801160d */
[----:B------:R-:W-:Y:S01]  /*0380*/  ULOP3.LUT UR10, URZ, UR10, URZ, 0x33, !UPT ;  /* 0x0000000a3f0a7292 */ /* 0x000fe2000f8e333f */
[----:B------:R-:W-:Y:S05]  /*0390*/  BRA `(.L_x_339) ;  /* 0x0000005000007947 */ /* 0x000fea0003800000 */
.L_x_338:
[----:B------:R-:W-:Y:S02]  /*03a0*/  ULDC UR4, c[0x0][0x32c] ;  /* 0x0000cb0000047ab9 */ /* 0x000fe40000000800 */
[----:B------:R-:W-:-:S03]  /*03b0*/  UISETP.NE.AND UP0, UPT, UR8, UR4, UPT ;  /* 0x000000040800728c */ /* 0x000fc6000bf05270 */
[----:B------:R-:W-:Y:S02]  /*03c0*/  ULDC.64 UR4, c[0x0][0x330] ;  /* 0x0000cc0000047ab9 */ /* 0x000fe40000000a00 */
[----:B------:R-:W-:-:S06]  /*03d0*/  UIMAD.WIDE.U32 UR12, UR10, UR4, URZ ;  /* 0x000000040a0c72a5 */ /* 0x000fcc000f8e003f */
[----:B------:R-:W-:Y:S02]  /*03e0*/  @UP0 USHF.R.U32.HI UR10, URZ, UR5, UR13 ;  /* 0x000000053f0a0299 */ /* 0x000fe4000801160d */
.L_x_339:
[----:B------:R-:W-:Y:S02]  /*03f0*/  ULDC UR4, c[0x0][0x32c] ;  /* 0x0000cb0000047ab9 */ /* 0x000fe40000000800 */
[----:B------:R-:W-:-:S04]  /*0400*/  UIMAD UR4, UR10, UR4, UR4 ;  /* 0x000000040a0472a4 */ /* 0x000fc8000f8e0204 */
[----:B------:R-:W-:-:S04]  /*0410*/  UISETP.LT.AND UP0, UPT, UR6, UR4, UPT ;  /* 0x000000040600728c */ /* 0x000fc8000bf01270 */
[----:B------:R-:W-:-:S03]  /*0420*/  USEL UR6, UR6, UR4, UP0 ;  /* 0x0000000406067287 */ /* 0x000fc60008000000 */
.L_x_337:
[----:B------:R-:W-:Y:S01]  /*0430*/  ULDC.64 UR4, c[0x0][0x2c8] ;  /* 0x0000b20000047ab9 */ /* 0x000fe20000000a00 */
[----:B------:R-:W-:Y:S01]  /*0440*/  PLOP3.LUT P0, PT, PT, PT, UP1, 0x40, 0x0 ;  /* 0x000000000000781c */ /* 0x000fe20003f0e818 */
[----:B------:R-:W-:Y:S02]  /*0450*/  UIMAD.WIDE.U32 UR12, UR7, UR4, URZ ;  /* 0x00000004070c72a5 */ /* 0x000fe4000f8e003f */
[----:B------:R-:W-:Y:S02]  /*0460*/  UMOV UR8, 0x3f ;  /* 0x0000003f00087882 */ /* 0x000fe40000000000 */
[----:B------:R-:W-:Y:S02]  /*0470*/  ULDC UR4, c[0x0][0x1d0] ;  /* 0x0000740000047ab9 */ /* 0x000fe40000000800 */
[----:B------:R-:W-:Y:S02]  /*0480*/  UIADD3 UR6, UR6, 0x3f, URZ ;  /* 0x0000003f06067890 */ /* 0x000fe4000fffe03f */
[----:B------:R-:W-:-:S02]  /*0490*/  UIADD3 UR8, UR8, UR4, URZ ;  /* 0x0000000408087290 */ /* 0x000fc4000fffe03f */
[----:B------:R-:W-:Y:S02]  /*04a0*/  UMOV UR10, UR7 ;  /* 0x00000007000a7c82 */ /* 0x000fe40008000000 */
[----:B------:R-:W-:Y:S02]  /*04b0*/  @UP2 USHF.R.U32.HI UR10, URZ, UR5, UR13 ;  /* 0x000000053f0a2299 */ /* 0x000fe4000801160d */
[----:B------:R-:W-:Y:S02]  /*04c0*/  USHF.R.S32.HI UR12, URZ, 0x1f, UR6 ;  /* 0x0000001f3f0c7899 */ /* 0x000fe40008011406 */
[----:B------:R-:W-:Y:S02]  /*04d0*/  USHF.R.S32.HI UR13, URZ, 0x1f, UR8 ;  /* 0x0000001f3f0d7899 */ /* 0x000fe40008011408 */
[----:B------:R-:W-:Y:S02]  /*04e0*/  ULEA.HI UR12, UR12, UR6, URZ, 0x6 ;  /* 0x000000060c0c7291 */ /* 0x000fe4000f8f303f */
[----:B------:R-:W-:-:S02]  /*04f0*/  ULEA.HI UR13, UR13, UR8, URZ, 0x6 ;  /* 0x000000080d0d7291 */ /* 0x000fc4000f8f303f */
[----:B------:R-:W-:Y:S02]  /*0500*/  ULDC UR11, c[0x0][0x168] ;  /* 0x00005a00000b7ab9 */ /* 0x000fe40000000800 */
[----:B------:R-:W-:Y:S02]  /*0510*/  UIADD3 UR6, UR4, -UR11, URZ ;  /* 0x8000000b04067290 */ /* 0x000fe4000fffe03f */
[----:B------:R-:W-:Y:S02]  /*0520*/  USHF.R.S32.HI UR12, URZ, 0x6, UR12 ;  /* 0x000000063f0c7899 */ /* 0x000fe4000801140c */
[----:B------:R-:W-:Y:S02]  /*0530*/  USHF.R.S32.HI UR13, URZ, 0x6, UR13 ;  /* 0x000000063f0d7899 */ /* 0x000fe4000801140d */
[----:B------:R-:W-:Y:S02]  /*0540*/  UIADD3 UR4, UR6, UR10, URZ ;  /* 0x0000000a06047290 */ /* 0x000fe4000fffe03f */
[----:B------:R-:W-:-:S02]  /*0550*/  UISETP.LT.AND UP0, UPT, UR13, UR12, UPT ;  /* 0x0000000c0d00728c */ /* 0x000fc4000bf01270 */
[----:B------:R-:W-:Y:S02]  /*0560*/  ULDC UR5, c[0x0][0x324] ;  /* 0x0000c90000057ab9 */ /* 0x000fe40000000800 */
[----:B------:R-:W-:Y:S02]  /*0570*/  UIADD3 UR8, UR4, -UR5, URZ ;  /* 0x8000000504087290 */ /* 0x000fe4000fffe03f */
[----:B------:R-:W-:Y:S01]  /*0580*/  USEL UR13, UR13, UR12, UP0 ;  /* 0x0000000c0d0d7287 */ /* 0x000fe20008000000 */
[----:B------:R-:W-:Y:S05]  /*0590*/  @P0 BRA `(.L_x_340) ;  /* 0x0000015000000947 */ /* 0x000fea0003800000 */
[----:B------:R-:W-:Y:S02]  /*05a0*/  UMOV UR10, UR4 ;  /* 0x00000004000a7c82 */ /* 0x000fe40008000000 */
[----:B------:R-:W-:-:S06]  /*05b0*/  UISETP.GT.AND UP0, UPT, UR10, -0x1, UPT ;  /* 0xffffffff0a00788c */ /* 0x000fcc000bf04270 */
[----:B------:R-:W-:-:S13]  /*05c0*/  PLOP3.LUT P0, PT, PT, PT, UP0, 0x80, 0x0 ;  /* 0x000000000000781c */ /* 0x000fda0003f0f008 */
[----:B------:R-:W-:Y:S05]  /*05d0*/  @P0 BRA `(.L_x_341) ;  /* 0x0000008000000947 */ /* 0x000fea0003800000 */
[----:B------:R-:W-:Y:S02]  /*05e0*/  ULDC UR4, c[0x0][0x32c] ;  /* 0x0000cb0000047ab9 */ /* 0x000fe40000000800 */
[----:B------:R-:W-:Y:S02]  /*05f0*/  UISETP.NE.AND UP0, UPT, UR4, 0x1, UPT ;  /* 0x000000010400788c */ /* 0x000fe4000bf05270 */
[----:B------:R-:W-:Y:S02]  /*0600*/  ULOP3.LUT UR10, URZ, UR10, URZ, 0x33, !UPT ;  /* 0x0000000a3f0a7292 */ /* 0x000fe4000f8e333f */
[----:B------:R-:W-:Y:S02]  /*0610*/  ULDC.64 UR4, c[0x0][0x330] ;  /* 0x0000cc0000047ab9 */ /* 0x000fe40000000a00 */
[----:B------:R-:W-:-:S05]  /*0620*/  UIMAD.WIDE.U32 UR16, UR10, UR4, URZ ;  /* 0x000000040a1072a5 */ /* 0x000fca000f8e003f */
[----:B------:R-:W-:-:S04]  /*0630*/  @UP0 USHF.R.U32.HI UR10, URZ, UR5, UR17 ;  /* 0x000000053f0a0299 */ /* 0x000fc80008011611 */
[----:B------:R-:W-:Y:S01]  /*0640*/  ULOP3.LUT UR10, URZ, UR10, URZ, 0x33, !UPT ;  /* 0x0000000a3f0a7292 */ /* 0x000fe2000f8e333f */
[----:B------:R-:W-:Y:S05]  /*0650*/  BRA `(.L_x_342) ;  /* 0x0000005000007947 */ /* 0x000fea0003800000 */
.L_x_341:
[----:B------:R-:W-:Y:S02]  /*0660*/  ULDC UR4, c[0x0][0x32c] ;  /* 0x0000cb0000047ab9 */ /* 0x000fe40000000800 */
[----:B------:R-:W-:-:S03]  /*0670*/  UISETP.NE.AND UP0, UPT, UR4, 0x1, UPT ;  /* 0x000000010400788c */ /* 0x000fc6000bf05270 */
[----:B------:R-:W-:Y:S02]  /*0680*/  ULDC.64 UR4, c[0x0][0x330] ;  /* 0x0000cc0000047ab9 */ /* 0x000fe40000000a00 */
[----:B------:R-:W-:-:S06]  /*0690*/  UIMAD.WIDE.U32 UR16, UR10, UR4, URZ ;  /* 0x000000040a1072a5 */ /* 0x000fcc000f8e003f */
[----:B------:R-:W-:Y:S02]  /*06a0*/  @UP0 USHF.R.U32.HI UR10, URZ, UR5, UR17 ;  /* 0x000000053f0a0299 */ /* 0x000fe40008011611 */
.L_x_342:
[----:B------:R-:W-:Y:S02]  /*06b0*/  ULDC UR4, c[0x0][0x32c] ;  /* 0x0000cb0000047ab9 */ /* 0x000fe40000000800 */
[----:B------:R-:W-:-:S04]  /*06c0*/  UIMAD UR4, UR10, UR4, URZ ;  /* 0x000000040a0472a4 */ /* 0x000fc8000f8e023f */
[----:B------:R-:W-:-:S04]  /*06d0*/  UISETP.LT.AND UP0, UPT, UR8, UR4, UPT ;  /* 0x000000040800728c */ /* 0x000fc8000bf01270 */
[----:B------:R-:W-:-:S04]  /*06e0*/  USEL UR8, UR8, UR4, !UP0 ;  /* 0x0000000408087287 */ /* 0x000fc8000c000000 */
.L_x_340:
[----:B------:R-:W-:Y:S02]  /*06f0*/  USHF.R.S32.HI UR4, URZ, 0x1f, UR8 ;  /* 0x0000001f3f047899 */ /* 0x000fe40008011408 */
[----:B------:R-:W-:Y:S02]  /*0700*/  ULDC UR5, c[0x0][0x338] ;  /* 0x0000ce0000057ab9 */ /* 0x000fe40000000800 */
[----:B------:R-:W-:Y:S02]  /*0710*/  ULEA.HI UR8, UR4, UR8, URZ, 0x6 ;  /* 0x0000000804087291 */ /* 0x000fe4000f8f303f */
[----:B------:R-:W-:Y:S02]  /*0720*/  USHF.R.U32.HI UR4, URZ, 0x10, UR9 ;  /* 0x000000103f047899 */ /* 0x000fe40008011609 */
[----:B------:R-:W-:Y:S02]  /*0730*/  USHF.R.S32.HI UR8, URZ, 0x6, UR8 ;  /* 0x000000063f087899 */ /* 0x000fe40008011408 */
[----:B------:R-:W-:-:S02]  /*0740*/  UISETP.NE.AND UP3, UPT, UR4, URZ, UPT ;  /* 0x0000003f0400728c */ /* 0x000fc4000bf65270 */
[----:B------:R-:W-:Y:S02]  /*0750*/  UISETP.LT.AND UP0, UPT, URZ, UR8, UPT ;  /* 0x000000083f00728c */ /* 0x000fe4000bf01270 */
[----:B------:R-:W-:Y:S02]  /*0760*/  USEL UR5, UR4, UR5, UP3 ;  /* 0x0000000504057287 */ /* 0x000fe40009800000 */
[----:B------:R-:W-:Y:S02]  /*0770*/  USEL UR8, URZ, UR8, !UP0 ;  /* 0x000000083f087287 */ /* 0x000fe4000c000000 */
[----:B------:R-:W-:Y:S02]  /*0780*/  UMOV UR4, URZ ;  /* 0x0000003f00047c82 */ /* 0x000fe40008000000 */
[----:B------:R-:W-:-:S06]  /*0790*/  UISETP.GT.AND UP0, UPT, UR13, UR8, UPT ;  /* 0x000000080d00728c */ /* 0x000fcc000bf04270 */
[----:B------:R-:W-:-:S13]  /*07a0*/  PLOP3.LUT P0, PT, PT, PT, UP0, 0x80, 0x0 ;  /* 0x000000000000781c */ /* 0x000fda0003f0f008 */
[----:B------:R-:W-:Y:S05]  /*07b0*/  @!P0 BRA `(.L_x_343) ;  /* 0x0000021000008947 */ /* 0x000fea0003800000 */
[----:B------:R-:W-:Y:S01]  /*07c0*/  IMAD.U32 R2, RZ, RZ, UR5 ;  /* 0x00000005ff027e24 */ /* 0x000fe2000f8e00ff */
[----:B------:R-:W-:Y:S02]  /*07d0*/  UIADD3 UR14, UR5, -0x1, UR13 ;  /* 0xffffffff050e7890 */ /* 0x000fe4000fffe00d */
[----:B------:R-:W-:Y:S02]  /*07e0*/  UMOV UR16, URZ ;  /* 0x0000003f00107c82 */ /* 0x000fe40008000000 */
[-C--:B------:R-:W-:Y:S01]  /*07f0*/  IABS R3, R2.reuse ;  /* 0x0000000200037213 */ /* 0x080fe20000000000 */
[----:B------:R-:W-:Y:S01]  /*0800*/  UIADD3 UR14, -UR8, UR14, URZ ;  /* 0x0000000e080e7290 */ /* 0x000fe2000fffe13f */
[----:B------:R-:W-:Y:S02]  /*0810*/  IABS R2, R2 ;  /* 0x0000000200027213 */ /* 0x000fe40000000000 */
[----:B------:R1:W2:Y:S03]  /*0820*/  R2UR UR12, R3 ;  /* 0x00000000030c73c2 */ /* 0x0002a600000e0000 */
[----:B------:R-:W-:Y:S01]  /*0830*/  IMAD.U32 R5, RZ, RZ, UR14 ;  /* 0x0000000eff057e24 */ /* 0x000fe2000f8e00ff */
[----:B------:R-:W-:Y:S01]  /*0840*/  ULOP3.LUT UR14, UR14, UR5, URZ, 0x3c, !UPT ;  /* 0x000000050e0e7292 */ /* 0x000fe2000f8e3c3f */
[----:B------:R-:W-:-:S04]  /*0850*/  IMAD.MOV R2, RZ, RZ, -R2 ;  /* 0x000000ffff027224 */ /* 0x000fc800078e0a02 */
[----:B------:R-:W3:Y:S01]  /*0860*/  R2UR UR10, R2 ;  /* 0x00000000020a73c2 */ /* 0x000ee200000e0000 */
[----:B-1----:R-:W-:Y:S01]  /*0870*/  IABS R3, R5 ;  /* 0x0000000500037213 */ /* 0x002fe20000000000 */
[----:B--2---:R-:W1:Y:S06]  /*0880*/  I2F.RP R6, UR12 ;  /* 0x0000000c00067d06 */ /* 0x004e6c0008209400 */
[----:B------:R-:W2:Y:S02]  /*0890*/  R2UR UR11, R3 ;  /* 0x00000000030b73c2 */ /* 0x000ea400000e0000 */
[----:B-1----:R-:W1:Y:S02]  /*08a0*/  MUFU.RCP R4, R6 ;  /* 0x0000000600047308 */ /* 0x002e640000001000 */
[----:B-1----:R-:W-:-:S06]  /*08b0*/  IADD3 R4, R4, 0xffffffe, RZ ;  /* 0x0ffffffe04047810 */ /* 0x002fcc0007ffe0ff */
[----:B------:R-:W1:Y:S02]  /*08c0*/  F2I.FTZ.U32.TRUNC.NTZ R4, R4 ;  /* 0x0000000400047305 */ /* 0x000e64000021f000 */
[----:B-1----:R-:W1:Y:S02]  /*08d0*/  R2UR UR17, R4 ;  /* 0x00000000041173c2 */ /* 0x002e6400000e0000 */
[----:B-1----:R-:W-:-:S04]  /*08e0*/  UIADD3 UR4, URZ, -UR17, URZ ;  /* 0x800000113f047290 */ /* 0x002fc8000fffe03f */
[----:B------:R-:W-:-:S04]  /*08f0*/  UIMAD UR4, UR4, UR12, URZ ;  /* 0x0000000c040472a4 */ /* 0x000fc8000f8e023f */
[----:B------:R-:W-:-:S04]  /*0900*/  UIMAD.WIDE.U32 UR16, UR17, UR4, UR16 ;  /* 0x00000004111072a5 */ /* 0x000fc8000f8e0010 */
[----:B--2---:R-:W-:-:S04]  /*0910*/  UIMAD.WIDE.U32 UR16, UR17, UR11, URZ ;  /* 0x0000000b111072a5 */ /* 0x004fc8000f8e003f */
[----:B---3--:R-:W-:-:S04]  /*0920*/  UIMAD UR10, UR17, UR10, UR11 ;  /* 0x0000000a110a72a4 */ /* 0x008fc8000f8e020b */
[----:B------:R-:W-:-:S11]  /*0930*/  UISETP.GT.U32.AND UP0, UPT, UR12, UR10, UPT ;  /* 0x0000000a0c00728c */ /* 0x000fd6000bf04070 */
[----:B------:R-:W-:Y:S02]  /*0940*/  @!UP0 UIADD3 UR10, UR10, -UR12, URZ ;  /* 0x8000000c0a0a8290 */ /* 0x000fe4000fffe03f */
[----:B------:R-:W-:Y:S02]  /*0950*/  @!UP0 UIADD3 UR17, UR17, 0x1, URZ ;  /* 0x0000000111118890 */ /* 0x000fe4000fffe03f */
[----:B------:R-:W-:Y:S02]  /*0960*/  UISETP.GE.U32.AND UP3, UPT, UR10, UR12, UPT ;  /* 0x0000000c0a00728c */ /* 0x000fe4000bf66070 */
[----:B------:R-:W-:-:S09]  /*0970*/  UISETP.GE.AND UP0, UPT, UR14, URZ, UPT ;  /* 0x0000003f0e00728c */ /* 0x000fd2000bf06270 */
[----:B------:R-:W-:Y:S02]  /*0980*/  @UP3 UIADD3 UR17, UR17, 0x1, URZ ;  /* 0x0000000111113890 */ /* 0x000fe4000fffe03f */
[----:B------:R-:W-:-:S05]  /*0990*/  UISETP.NE.AND UP3, UPT, UR5, URZ, UPT ;  /* 0x0000003f0500728c */ /* 0x000fca000bf65270 */
[----:B------:R-:W-:Y:S02]  /*09a0*/  UMOV UR4, UR17 ;  /* 0x0000001100047c82 */ /* 0x000fe40008000000 */
[----:B------:R-:W-:-:S04]  /*09b0*/  @!UP0 UIADD3 UR4, -UR4, URZ, URZ ;  /* 0x0000003f04048290 */ /* 0x000fc8000fffe13f */
[----:B------:R-:W-:Y:S02]  /*09c0*/  @!UP3 ULOP3.LUT UR4, URZ, UR5, URZ, 0x33, !UPT ;  /* 0x000000053f04b292 */ /* 0x000fe4000f8e333f */
.L_x_343:
[----:B------:R-:W-:Y:S01]  /*09d0*/  ULOP3.LUT UR9, UR9, 0xffff, URZ, 0xc0, !UPT ;  /* 0x0000ffff09097892 */ /* 0x000fe2000f8ec03f */
[----:B------:R-:W-:Y:S01]  /*09e0*/  PLOP3.LUT P2, PT, PT, PT, PT, 0x80, 0x0 ;  /* 0x000000000000781c */ /* 0x000fe20003f4f070 */
[----:B------:R-:W-:Y:S01]  /*09f0*/  ULDC.64 UR16, c[0x0][0x118] ;  /* 0x0000460000107ab9 */ /* 0x000fe20000000a00 */
[----:B------:R-:W-:Y:S01]  /*0a00*/  IMAD.MOV.U32 R7, RZ, RZ, RZ ;  /* 0x000000ffff077224 */ /* 0x000fe200078e00ff */
[----:B------:R-:W-:Y:S01]  /*0a10*/  UIMAD UR8, UR9, UR4, UR8 ;  /* 0x00000004090872a4 */ /* 0x000fe2000f8e0208 */
[----:B------:R-:W-:Y:S01]  /*0a20*/  IMAD.MOV.U32 R5, RZ, RZ, RZ ;  /* 0x000000ffff057224 */ /* 0x000fe200078e00ff */
        /* <DEDUP_REMOVED lines=55> */
[----:B------:R-:W-:-:S02]  /*0da0*/  USHF.R.S32.HI UR9, URZ, 0x1f, UR15 ;  /* 0x0000001f3f097899 */ /* 0x000fc4000801140f */
[----:B------:R-:W-:Y:S01]  /*0db0*/  ULDC.64 UR4, c[0x0][0x1b8] ;  /* 0x00006e0000047ab9 */ /* 0x000fe20000000a00 */
[----:B------:R-:W-:-:S13]  /*0dc0*/  ISETP.NE.AND.EX P2, PT, RZ, c[0x0][0x344], PT, P2 ;  /* 0x0000d100ff007a0c */ /* 0x000fda0003f45320 */
[----:B------:R-:W-:-:S04]  /*0dd0*/  @P2 IMAD.MOV.U32 R3, RZ, RZ, 0x4 ;  /* 0x00000004ff032424 */ /* 0x000fc800078e00ff */
[----:B------:R-:W-:-:S06]  /*0de0*/  @P2 IMAD.WIDE R18, R0, R3, c[0x0][0x340] ;  /* 0x0000d00000122625 */ /* 0x000fcc00078e0203 */
[----:B------:R-:W2:Y:S01]  /*0df0*/  @P2 LDG.E R18, [R18.64] ;  /* 0x0000001012122981 */ /* 0x000ea2000c1e1900 */
[----:B------:R-:W-:Y:S01]  /*0e00*/  SHF.R.S32.HI R87, RZ, 0x1f, R84 ;  /* 0x0000001fff577819 */ /* 0x000fe20000011454 */
[----:B------:R-:W-:Y:S01]  /*0e10*/  UIMAD UR10, UR9, UR4, URZ ;  /* 0x00000004090a72a4 */ /* 0x000fe2000f8e023f */
[----:B------:R-:W-:Y:S01]  /*0e20*/  PLOP3.LUT P1, PT, PT, PT, UP2, 0x80, 0x0 ;  /* 0x000000000000781c */ /* 0x000fe20003f2f028 */
[----:B------:R-:W-:Y:S01]  /*0e30*/  UIMAD.WIDE.U32 UR20, UR15, UR4, URZ ;  /* 0x000000040f1472a5 */ /* 0x000fe2000f8e003f */
[CC--:B------:R-:W-:Y:S01]  /*0e40*/  LEA.HI R3, R87.reuse, R84.reuse, RZ, 0x3 ;  /* 0x0000005457037211 */ /* 0x0c0fe200078f18ff */
[----:B------:R-:W-:Y:S01]  /*0e50*/  UIMAD UR5, UR15, UR5, UR10 ;  /* 0x000000050f0572a4 */ /* 0x000fe2000f8e020a */
[----:B------:R-:W-:Y:S01]  /*0e60*/  LEA.HI R205, R87, R84, RZ, 0x4 ;  /* 0x0000005457cd7211 */ /* 0x000fe200078f20ff */
[----:B------:R-:W-:Y:S01]  /*0e70*/  IMAD.U32 R210, RZ, RZ, UR15 ;  /* 0x0000000fffd27e24 */ /* 0x000fe2000f8e00ff */
[----:B------:R-:W-:Y:S01]  /*0e80*/  SHF.R.S32.HI R13, RZ, 0x3, R3 ;  /* 0x00000003ff0d7819 */ /* 0x000fe20000011403 */
[----:B------:R-:W-:Y:S01]  /*0e90*/  UIADD3 UR5, UR21, UR5, URZ ;  /* 0x0000000515057290 */ /* 0x000fe2000fffe03f */
[----:B------:R-:W-:Y:S01]  /*0ea0*/  LOP3.LUT R3, R3, 0xfffffff8, RZ, 0xc0, !PT ;  /* 0xfffffff803037812 */ /* 0x000fe200078ec0ff */
[----:B------:R-:W-:Y:S01]  /*0eb0*/  IMAD.U32 R17, RZ, RZ, UR21 ;  /* 0x00000015ff117e24 */ /* 0x000fe2000f8e00ff */
[----:B------:R-:W-:Y:S01]  /*0ec0*/  SHF.R.S32.HI R2, RZ, 0x4, R205 ;  /* 0x00000004ff027819 */ /* 0x000fe200000114cd */
[----:B------:R-:W-:Y:S01]  /*0ed0*/  IMAD.SHL.U32 R207, R13, 0x40, RZ ;  /* 0x000000400dcf7824 */ /* 0x000fe200078e00ff */
[----:B------:R-:W-:Y:S01]  /*0ee0*/  PLOP3.LUT P0, PT, PT, PT, UP2, 0x80, 0x0 ;  /* 0x000000000000781c */ /* 0x000fe20003f0f028 */
[----:B------:R-:W-:Y:S01]  /*0ef0*/  IMAD.IADD R24, R84, 0x1, -R3 ;  /* 0x0000000154187824 */ /* 0x000fe200078e0a03 */
[----:B------:R-:W-:Y:S01]  /*0f00*/  LOP3.LUT R9, R205, 0xfffffff0, RZ, 0xc0, !PT ;  /* 0xfffffff0cd097812 */ /* 0x000fe200078ec0ff */
[----:B------:R-:W-:Y:S01]  /*0f10*/  IMAD.U32 R16, RZ, RZ, UR20 ;  /* 0x00000014ff107e24 */ /* 0x000fe2000f8e00ff */
[----:B------:R-:W-:Y:S01]  /*0f20*/  LOP3.LUT R207, R207, 0x1c0, RZ, 0xc0, !PT ;  /* 0x000001c0cfcf7812 */ /* 0x000fe200078ec0ff */
[C---:B------:R-:W-:Y:S01]  /*0f30*/  IMAD R6, R24.reuse, 0x20, R13 ;  /* 0x0000002018067824 */ /* 0x040fe200078e020d */
[----:B------:R-:W-:Y:S01]  /*0f40*/  LEA.HI R205, R205, R2, RZ, 0x1 ;  /* 0x00000002cdcd7211 */ /* 0x000fe200078f08ff */
[----:B------:R-:W-:Y:S01]  /*0f50*/  IMAD.SHL.U32 R14, R24, 0x8, RZ ;  /* 0x00000008180e7824 */ /* 0x000fe200078e00ff */
[----:B------:R-:W-:Y:S01]  /*0f60*/  SHF.R.S32.HI R3, RZ, 0x1f, R0 ;  /* 0x0000001fff037819 */ /* 0x000fe20000011400 */
[----:B------:R-:W-:Y:S01]  /*0f70*/  IMAD.IADD R9, R84, 0x1, -R9 ;  /* 0x0000000154097824 */ /* 0x000fe200078e0a09 */
[----:B------:R-:W-:Y:S01]  /*0f80*/  IADD3 R6, R6, UR7, RZ ;  /* 0x0000000706067c10 */ /* 0x000fe2000fffe0ff */
[----:B------:R-:W-:Y:S01]  /*0f90*/  IMAD.U32 R17, RZ, RZ, UR5 ;  /* 0x00000005ff117e24 */ /* 0x000fe2000f8e00ff */
[----:B------:R-:W-:Y:S01]  /*0fa0*/  LOP3.LUT R4, R207, 0x38, R14, 0xf8, !PT ;  /* 0x00000038cf047812 */ /* 0x000fe200078ef80e */
[----:B------:R-:W-:Y:S01]  /*0fb0*/  ULDC.64 UR4, c[0x0][0x1e8] ;  /* 0x00007a0000047ab9 */ /* 0x000fe20000000a00 */
[----:B------:R-:W-:Y:S01]  /*0fc0*/  LOP3.LUT R205, R205, 0xfffffffe, RZ, 0xc0, !PT ;  /* 0xfffffffecdcd7812 */ /* 0x000fe200078ec0ff */
[----:B------:R-:W-:Y:S01]  /*0fd0*/  @P1 IMAD.HI.U32 R5, R6, c[0x0][0x2c8], RZ ;  /* 0x0000b20006051a27 */ /* 0x000fe200078e00ff */
[----:B------:R-:W-:Y:S01]  /*0fe0*/  SHF.R.U32.HI R207, RZ, 0x3, R207 ;  /* 0x00000003ffcf7819 */ /* 0x000fe200000116cf */
[----:B------:R-:W-:Y:S01]  /*0ff0*/  UIMAD UR4, UR9, UR4, URZ ;  /* 0x00000004090472a4 */ /* 0x000fe2000f8e023f */
[----:B------:R-:W-:Y:S01]  /*1000*/  SHF.R.S32.HI R8, RZ, 0x1f, R13 ;  /* 0x0000001fff087819 */ /* 0x000fe2000001140d */
[----:B------:R-:W-:Y:S01]  /*1010*/  IMAD.IADD R205, R2, 0x1, -R205 ;  /* 0x0000000102cd7824 */ /* 0x000fe200078e0acd */
[----:B------:R-:W-:Y:S01]  /*1020*/  LOP3.LUT R207, R4, R207, RZ, 0x3c, !PT ;  /* 0x000000cf04cf7212 */ /* 0x000fe200078e3cff */
[----:B------:R-:W-:Y:S01]  /*1030*/  IMAD.MOV.U32 R4, RZ, RZ, R6 ;  /* 0x000000ffff047224 */ /* 0x000fe200078e0006 */
[----:B------:R-:W-:Y:S01]  /*1040*/  SHF.R.S32.HI R2, RZ, 0x1f, R9 ;  /* 0x0000001fff027819 */ /* 0x000fe20000011409 */
[----:B------:R-:W-:Y:S01]  /*1050*/  IMAD.WIDE.U32 R16, R0, c[0x0][0x1c0], R16 ;  /* 0x0000700000107a25 */ /* 0x000fe200078e0010 */
[----:B------:R-:W-:Y:S01]  /*1060*/  @P0 SHF.R.U32.HI R4, RZ, c[0x0][0x2cc], R5 ;  /* 0x0000b300ff040a19 */ /* 0x000fe20000011605 */
[----:B------:R-:W-:Y:S01]  /*1070*/  UIMAD UR10, UR15, UR5, UR4 ;  /* 0x000000050f0a72a4 */ /* 0x000fe2000f8e0204 */
[----:B------:R-:W-:Y:S01]  /*1080*/  LEA.HI R7, R2, R9, RZ, 0x3 ;  /* 0x0000000902077211 */ /* 0x000fe200078f18ff */
[----:B------:R-:W-:Y:S01]  /*1090*/  IMAD R5, R3, c[0x0][0x1c0], RZ ;  /* 0x0000700003057a24 */ /* 0x000fe200078e02ff */
[----:B------:R-:W-:Y:S01]  /*10a0*/  IADD3 R10, R14, 0x80, RZ ;  /* 0x000000800e0a7810 */ /* 0x000fe20007ffe0ff */
[----:B------:R-:W-:Y:S01]  /*10b0*/  IMAD R20, R8, c[0x0][0x1e0], RZ ;  /* 0x0000780008147a24 */ /* 0x000fe200078e02ff */
[----:B------:R-:W-:Y:S01]  /*10c0*/  LOP3.LUT R2, R7, 0xfffffff8, RZ, 0xc0, !PT ;  /* 0xfffffff807027812 */ /* 0x000fe200078ec0ff */
[----:B------:R-:W-:Y:S01]  /*10d0*/  IMAD R22, R0, c[0x0][0x1c4], R5 ;  /* 0x0000710000167a24 */ /* 0x000fe200078e0205 */
[----:B------:R-:W-:Y:S01]  /*10e0*/  SHF.R.S32.HI R5, RZ, 0x1f, R4 ;  /* 0x0000001fff057819 */ /* 0x000fe20000011404 */
[----:B------:R-:W-:Y:S01]  /*10f0*/  IMAD R8, R8, c[0x0][0x208], RZ ;  /* 0x0000820008087a24 */ /* 0x000fe200078e02ff */
[----:B------:R-:W-:Y:S01]  /*1100*/  IADD3 R2, R9, -R2, RZ ;  /* 0x8000000209027210 */ /* 0x000fe20007ffe0ff */
[----:B------:R-:W-:Y:S01]  /*1110*/  IMAD.IADD R23, R17, 0x1, R22 ;  /* 0x0000000111177824 */ /* 0x000fe200078e0216 */
[----:B------:R-:W-:Y:S01]  /*1120*/  SHF.R.S32.HI R15, RZ, 0x1f, R14 ;  /* 0x0000001fff0f7819 */ /* 0x000fe2000001140e */
[----:B------:R-:W-:Y:S01]  /*1130*/  IMAD.MOV R17, RZ, RZ, -R4 ;  /* 0x000000ffff117224 */ /* 0x000fe200078e0a04 */
[----:B------:R-:W-:Y:S01]  /*1140*/  ISETP.GE.AND P1, PT, R10, c[0x0][0x1d4], PT ;  /* 0x000075000a007a0c */ /* 0x000fe20003f26270 */
[----:B------:R-:W-:Y:S01]  /*1150*/  IMAD.MOV.U32 R22, RZ, RZ, R16 ;  /* 0x000000ffff167224 */ /* 0x000fe200078e0010 */
[----:B------:R-:W-:Y:S01]  /*1160*/  ULDC.64 UR4, c[0x0][0x210] ;  /* 0x0000840000047ab9 */ /* 0x000fe20000000a00 */
[----:B------:R-:W-:Y:S01]  /*1170*/  IMAD R5, R5, c[0x0][0x1b0], RZ ;  /* 0x00006c0005057a24 */ /* 0x000fe200078e02ff */
[----:B------:R-:W-:Y:S01]  /*1180*/  MOV R208, UR15 ;  /* 0x0000000f00d07c02 */ /* 0x000fe20008000f00 */
[----:B------:R-:W-:Y:S01]  /*1190*/  IMAD R9, R13, c[0x0][0x20c], R8 ;  /* 0x000083000d097a24 */ /* 0x000fe200078e0208 */
[----:B------:R-:W-:Y:S01]  /*11a0*/  UIMAD UR4, UR9, UR4, URZ ;  /* 0x00000004090472a4 */ /* 0x000fe2000f8e023f */
[----:B------:R-:W-:Y:S01]  /*11b0*/  IMAD R8, R17, c[0x0][0x2c4], R6 ;  /* 0x0000b10011087a24 */ /* 0x000fe200078e0206 */
[----:B------:R-:W-:Y:S01]  /*11c0*/  LOP3.LUT P4, RZ, R2, 0x4, RZ, 0xc0, !PT ;  /* 0x0000000402ff7812 */ /* 0x000fe2000788c0ff */
[----:B------:R-:W-:Y:S01]  /*11d0*/  IMAD.WIDE.U32 R16, R4, c[0x0][0x1b0], R22 ;  /* 0x00006c0004107a25 */ /* 0x000fe200078e0016 */
[----:B------:R-:W-:Y:S01]  /*11e0*/  UIMAD UR4, UR15, UR5, UR4 ;  /* 0x000000050f0472a4 */ /* 0x000fe2000f8e0204 */
[----:B------:R-:W-:Y:S01]  /*11f0*/  LOP3.LUT P5, RZ, R2, 0x2, RZ, 0xc0, !PT ;  /* 0x0000000202ff7812 */ /* 0x000fe200078ac0ff */
[----:B------:R-:W-:Y:S01]  /*1200*/  BSSY B0, `(.L_x_345) ;  /* 0x000004f000007945 */ /* 0x000fe20003800000 */
[----:B------:R-:W-:Y:S01]  /*1210*/  IMAD R5, R4, c[0x0][0x1b4], R5 ;  /* 0x00006d0004057a24 */ /* 0x000fe200078e0205 */
[----:B------:R-:W-:Y:S01]  /*1220*/  ULDC UR5, c[0x0][0x2c4] ;  /* 0x0000b10000057ab9 */ /* 0x000fe20000000800 */
[----:B------:R-:W-:Y:S01]  /*1230*/  IMAD.WIDE.U32 R10, R13, c[0x0][0x208], R14 ;  /* 0x000082000d0a7a25 */ /* 0x000fe200078e000e */
[----:B------:R-:W-:-:S03]  /*1240*/  ISETP.GE.AND P3, PT, R14, c[0x0][0x1d4], PT ;  /* 0x000075000e007a0c */ /* 0x000fc60003f66270 */
[----:B------:R-:W-:Y:S01]  /*1250*/  IMAD.IADD R17, R17, 0x1, R5 ;  /* 0x0000000111117824 */ /* 0x000fe200078e0205 */
[----:B------:R-:W-:Y:S01]  /*1260*/  SHF.R.S32.HI R5, RZ, 0x1f, R8 ;  /* 0x0000001fff057819 */ /* 0x000fe20000011408 */
[----:B------:R-:W-:Y:S02]  /*1270*/  IMAD.IADD R11, R11, 0x1, R9 ;  /* 0x000000010b0b7824 */ /* 0x000fe400078e0209 */
[----:B------:R-:W-:Y:S02]  /*1280*/  IMAD.SHL.U32 R4, R2, 0x40, RZ ;  /* 0x0000004002047824 */ /* 0x000fe400078e00ff */
[----:B------:R-:W-:Y:S02]  /*1290*/  IMAD R5, R5, c[0x0][0x1a8], RZ ;  /* 0x00006a0005057a24 */ /* 0x000fe400078e02ff */
[----:B------:R-:W-:Y:S01]  /*12a0*/  IMAD.WIDE.U32 R208, R208, c[0x0][0x210], R10 ;  /* 0x00008400d0d07a25 */ /* 0x000fe200078e000a */
[----:B------:R-:W-:Y:S02]  /*12b0*/  LOP3.LUT R4, R4, 0x1c0, RZ, 0xc0, !PT ;  /* 0x000001c004047812 */ /* 0x000fe400078ec0ff */
[----:B------:R-:W-:Y:S01]  /*12c0*/  IADD3 R10, R13, UR7, RZ ;  /* 0x000000070d0a7c10 */ /* 0x000fe2000fffe0ff */
[C---:B------:R-:W-:Y:S01]  /*12d0*/  IMAD R5, R8.reuse, c[0x0][0x1ac], R5 ;  /* 0x00006b0008057a24 */ /* 0x040fe200078e0205 */
[----:B------:R-:W-:Y:S01]  /*12e0*/  IADD3 R209, R209, UR4, RZ ;  /* 0x00000004d1d17c10 */ /* 0x000fe2000fffe0ff */
[----:B------:R-:W-:Y:S01]  /*12f0*/  IMAD.WIDE.U32 R8, R8, c[0x0][0x1a8], R16 ;  /* 0x00006a0008087a25 */ /* 0x000fe200078e0010 */
[----:B------:R-:W-:-:S02]  /*1300*/  ULDC UR4, c[0x0][0x168] ;  /* 0x00005a0000047ab9 */ /* 0x000fc40000000800 */
[----:B------:R-:W-:Y:S01]  /*1310*/  UIMAD UR4, UR5, UR4, URZ ;  /* 0x00000004050472a4 */ /* 0x000fe2000f8e023f */
[C---:B------:R-:W-:Y:S01]  /*1320*/  IMAD R20, R13.reuse, c[0x0][0x1e4], R20 ;  /* 0x000079000d147a24 */ /* 0x040fe200078e0214 */
[----:B------:R-:W-:Y:S01]  /*1330*/  LEA R6, P0, R8, c[0x0][0x160], 0x1 ;  /* 0x0000580008067a11 */ /* 0x000fe200078008ff */
[----:B------:R-:W-:-:S04]  /*1340*/  IMAD.WIDE.U32 R26, R13, c[0x0][0x1e0], R14 ;  /* 0x000078000d1a7a25 */ /* 0x000fc800078e000e */
[----:B------:R-:W-:Y:S01]  /*1350*/  IMAD.SHL.U32 R11, R205, 0x8, RZ ;  /* 0x00000008cd0b7824 */ /* 0x000fe200078e00ff */
[----:B------:R1:W3:Y:S01]  /*1360*/  SHFL.IDX PT, R16, R6, RZ, 0x181f ;  /* 0x00181fff06107589 */ /* 0x0002e200000e0000 */
[----:B------:R-:W-:Y:S02]  /*1370*/  IMAD.IADD R5, R9, 0x1, R5 ;  /* 0x0000000109057824 */ /* 0x000fe400078e0205 */
[----:B------:R-:W-:Y:S01]  /*1380*/  IMAD.IADD R21, R27, 0x1, R20 ;  /* 0x000000011b157824 */ /* 0x000fe200078e0214 */
[----:B------:R-:W-:Y:S01]  /*1390*/  LOP3.LUT R11, R4, 0x8, R11, 0xf8, !PT ;  /* 0x00000008040b7812 */ /* 0x000fe200078ef80b */
[----:B------:R-:W-:Y:S01]  /*13a0*/  IMAD.MOV.U32 R20, RZ, RZ, R26 ;  /* 0x000000ffff147224 */ /* 0x000fe200078e001a */
[----:B------:R-:W-:Y:S01]  /*13b0*/  SHF.R.U32.HI R4, RZ, 0x3, R4 ;  /* 0x00000003ff047819 */ /* 0x000fe20000011604 */
[----:B------:R-:W-:Y:S01]  /*13c0*/  IMAD.MOV.U32 R2, RZ, RZ, 0x10 ;  /* 0x00000010ff027424 */ /* 0x000fe200078e00ff */
[----:B------:R-:W-:Y:S01]  /*13d0*/  LEA.HI.X R5, R8, c[0x0][0x164], R5, 0x1, P0 ;  /* 0x0000590008057a11 */ /* 0x000fe200000f0c05 */
[----:B------:R-:W-:Y:S01]  /*13e0*/  IMAD.WIDE.U32 R210, R210, c[0x0][0x1e8], R20 ;  /* 0x00007a00d2d27a25 */ /* 0x000fe200078e0014 */
[----:B------:R-:W-:-:S02]  /*13f0*/  ISETP.GE.AND P0, PT, R10, UR4, PT ;  /* 0x000000040a007c0c */ /* 0x000fc4000bf06270 */
[----:B------:R-:W-:Y:S01]  /*1400*/  LOP3.LUT R4, R11, R4, RZ, 0x3c, !PT ;  /* 0x000000040b047212 */ /* 0x000fe200078e3cff */
[----:B------:R-:W-:Y:S01]  /*1410*/  IMAD.SHL.U32 R9, R24, 0x8, RZ ;  /* 0x0000000818097824 */ /* 0x000fe200078e00ff */
[----:B------:R-:W-:Y:S01]  /*1420*/  IADD3 R11, R14, 0x40, RZ ;  /* 0x000000400e0b7810 */ /* 0x000fe20007ffe0ff */
[----:B------:R-:W-:Y:S01]  /*1430*/  IMAD.SHL.U32 R7, R7, 0x40, RZ ;  /* 0x0000004007077824 */ /* 0x000fe200078e00ff */
[----:B------:R-:W-:Y:S01]  /*1440*/  LEA.HI R8, R87, R84, RZ, 0x6 ;  /* 0x0000005457087211 */ /* 0x000fe200078f30ff */
[----:B------:R1:W4:Y:S01]  /*1450*/  SHFL.IDX PT, R17, R5, RZ, 0x181f ;  /* 0x00181fff05117589 */ /* 0x00032200000e0000 */
[----:B------:R-:W-:Y:S02]  /*1460*/  IADD3 R211, R211, UR10, RZ ;  /* 0x0000000ad3d37c10 */ /* 0x000fe4000fffe0ff */
[----:B------:R-:W-:Y:S01]  /*1470*/  SEL R2, R2, 0xfffffff0, !P5 ;  /* 0xfffffff002027807 */ /* 0x000fe20006800000 */
[----:B------:R-:W-:Y:S01]  /*1480*/  IMAD.SHL.U32 R8, R8, 0x8, RZ ;  /* 0x0000000808087824 */ /* 0x000fe200078e00ff */
[----:B------:R-:W-:-:S02]  /*1490*/  ISETP.GE.AND P5, PT, R11, c[0x0][0x198], PT ;  /* 0x000066000b007a0c */ /* 0x000fc40003fa6270 */
[----:B------:R-:W-:Y:S02]  /*14a0*/  ISETP.GE.AND P6, PT, R9, c[0x0][0x198], PT ;  /* 0x0000660009007a0c */ /* 0x000fe40003fc6270 */
[----:B------:R-:W-:Y:S02]  /*14b0*/  P2R R12, PR, RZ, 0x20 ;  /* 0x00000020ff0c7803 */ /* 0x000fe40000000000 */
[----:B------:R-:W-:Y:S02]  /*14c0*/  LOP3.LUT R207, R207, 0xfffffe00, R8, 0xf8, !PT ;  /* 0xfffffe00cfcf7812 */ /* 0x000fe400078ef808 */
[----:B------:R-:W-:Y:S02]  /*14d0*/  LOP3.LUT R4, R4, 0xfffffe00, R7, 0xf8, !PT ;  /* 0xfffffe0004047812 */ /* 0x000fe400078ef807 */
[----:B--2---:R-:W-:Y:S01]  /*14e0*/  @P2 SHF.R.S32.HI R19, RZ, 0x1f, R18 ;  /* 0x0000001fff132819 */ /* 0x004fe20000011412 */
[----:B------:R-:W-:Y:S01]  /*14f0*/  @!P2 IMAD.MOV.U32 R19, RZ, RZ, R3 ;  /* 0x000000ffff13a224 */ /* 0x000fe200078e0003 */
[----:B------:R-:W-:Y:S01]  /*1500*/  MOV R3, 0x20 ;  /* 0x0000002000037802 */ /* 0x000fe20000000f00 */
[----:B------:R-:W-:Y:S01]  /*1510*/  @!P2 IMAD.MOV.U32 R18, RZ, RZ, R0 ;  /* 0x000000ffff12a224 */ /* 0x000fe200078e0000 */
[----:B------:R-:W-:Y:S01]  /*1520*/  IADD3 R0, R9, 0x80, RZ ;  /* 0x0000008009007810 */ /* 0x000fe20007ffe0ff */
[----:B------:R-:W-:Y:S01]  /*1530*/  IMAD R217, R19, c[0x0][0x1f0], RZ ;  /* 0x00007c0013d97a24 */ /* 0x000fe200078e02ff */
[----:B------:R-:W-:Y:S01]  /*1540*/  SEL R3, R3, 0xffffffe0, !P4 ;  /* 0xffffffe003037807 */ /* 0x000fe20006000000 */
[----:B------:R-:W-:Y:S01]  /*1550*/  IMAD R215, R19, c[0x0][0x218], RZ ;  /* 0x0000860013d77a24 */ /* 0x000fe200078e02ff */
[----:B------:R-:W-:Y:S01]  /*1560*/  ISETP.GE.AND P2, PT, R11, c[0x0][0x1d4], PT ;  /* 0x000075000b007a0c */ /* 0x000fe20003f46270 */
[----:B------:R-:W-:Y:S01]  /*1570*/  IMAD R217, R18, c[0x0][0x1f4], R217 ;  /* 0x00007d0012d97a24 */ /* 0x000fe200078e02d9 */
[----:B------:R-:W-:Y:S01]  /*1580*/  ISETP.NE.AND P4, PT, R12, RZ, PT ;  /* 0x000000ff0c00720c */ /* 0x000fe20003f85270 */
[----:B------:R-:W-:Y:S01]  /*1590*/  IMAD R215, R18, c[0x0][0x21c], R215 ;  /* 0x0000870012d77a24 */ /* 0x000fe200078e02d7 */
[----:B------:R-:W-:Y:S01]  /*15a0*/  ISETP.GE.AND P5, PT, R0, c[0x0][0x198], PT ;  /* 0x0000660000007a0c */ /* 0x000fe20003fa6270 */
[----:B------:R-:W-:-:S04]  /*15b0*/  IMAD.WIDE.U32 R210, R18, c[0x0][0x1f0], R210 ;  /* 0x00007c0012d27a25 */ /* 0x000fc800078e00d2 */
[----:B------:R-:W-:-:S04]  /*15c0*/  IMAD.WIDE.U32 R208, R18, c[0x0][0x218], R208 ;  /* 0x0000860012d07a25 */ /* 0x000fc800078e00d0 */
[----:B------:R-:W-:Y:S02]  /*15d0*/  IMAD.IADD R217, R211, 0x1, R217 ;  /* 0x00000001d3d97824 */ /* 0x000fe400078e02d9 */
[----:B------:R-:W-:Y:S01]  /*15e0*/  IMAD.IADD R215, R209, 0x1, R215 ;  /* 0x00000001d1d77824 */ /* 0x000fe200078e02d7 */
[----:B------:R-:W-:Y:S05]  /*15f0*/  @P0 BRA `(.L_x_346) ;  /* 0x000000f000000947 */ /* 0x000fea0003800000 */
[----:B-1-34-:R-:W-:Y:S02]  /*1600*/  SHF.R.S32.HI R8, RZ, 0x1f, R11 ;  /* 0x0000001fff087819 */ /* 0x01afe4000001140b */
[----:B------:R-:W-:Y:S02]  /*1610*/  SHF.R.S32.HI R7, RZ, 0x1f, R0 ;  /* 0x0000001fff077819 */ /* 0x000fe40000011400 */
[----:B------:R-:W-:Y:S02]  /*1620*/  LEA.HI R8, R8, R11, RZ, 0x3 ;  /* 0x0000000b08087211 */ /* 0x000fe400078f18ff */
[----:B------:R-:W-:Y:S01]  /*1630*/  LEA.HI R7, R7, R0, RZ, 0x3 ;  /* 0x0000000007077211 */ /* 0x000fe200078f18ff */
[----:B------:R-:W-:Y:S01]  /*1640*/  IMAD.SHL.U32 R0, R207, 0x2, RZ ;  /* 0x00000002cf007824 */ /* 0x000fe200078e00ff */
[----:B------:R-:W-:-:S02]  /*1650*/  LEA R18, P0, R9, R16, 0x1 ;  /* 0x0000001009127211 */ /* 0x000fc400078008ff */
[----:B------:R-:W-:Y:S02]  /*1660*/  LOP3.LUT R8, R8, 0xfffffff8, RZ, 0xc0, !PT ;  /* 0xfffffff808087812 */ /* 0x000fe400078ec0ff */
[----:B------:R-:W-:Y:S02]  /*1670*/  LOP3.LUT R7, R7, 0xfffffff8, RZ, 0xc0, !PT ;  /* 0xfffffff807077812 */ /* 0x000fe400078ec0ff */
[----:B------:R-:W-:Y:S01]  /*1680*/  LEA.HI.X R19, R9, R17, R15, 0x1, P0 ;  /* 0x0000001109137211 */ /* 0x000fe200000f0c0f */
[----:B------:R-:W-:-:S04]  /*1690*/  IMAD.WIDE R20, R8, 0x2, R16 ;  /* 0x0000000208147825 */ /* 0x000fc800078e0210 */
[----:B------:R-:W-:Y:S01]  /*16a0*/  IMAD.WIDE R16, R7, 0x2, R16 ;  /* 0x0000000207107825 */ /* 0x000fe200078e0210 */
[----:B------:R-:W-:Y:S01]  /*16b0*/  @!PT LDS RZ, [RZ] ;  /* 0x00000000fffff984 */ /* 0x000fe20000000800 */
[----:B------:R1:W-:Y:S04]  /*16c0*/  LDGSTS.E.BYPASS.LTC128B.128 [R0+0xc100], [R18.64], !P6 ;  /* 0x0c10000012007fae */ /* 0x0003e8000f101d50 */
[----:B------:R1:W-:Y:S04]  /*16d0*/  LDGSTS.E.BYPASS.LTC128B.128 [R0+0x10100], [R20.64], !P4 ;  /* 0x1010000014007fae */ /* 0x0003e8000e101d50 */
[----:B------:R1:W-:Y:S02]  /*16e0*/  LDGSTS.E.BYPASS.LTC128B.128 [R0+0x14100], [R16.64], !P5 ;  /* 0x1410000010007fae */ /* 0x0003e4000e901d50 */
.L_x_346:
[----:B-1-34-:R-:W-:Y:S05]  /*16f0*/  BSYNC B0 ;  /* 0x0000000000007941 */ /* 0x01afea0003800000 */
.L_x_345:
[----:B------:R-:W-:Y:S01]  /*1700*/  IADD3 R0, R10, 0x20, RZ ;  /* 0x000000200a007810 */ /* 0x000fe20007ffe0ff */
[----:B------:R1:W2:Y:S01]  /*1710*/  SHFL.IDX PT, R17, R5, 0x1, 0x181f ;  /* 0x00381f0005117f89 */ /* 0x0002a200000e0000 */
[----:B------:R-:W-:Y:S02]  /*1720*/  BSSY B0, `(.L_x_347) ;  /* 0x0000014000007945 */ /* 0x000fe40003800000 */
[----:B------:R-:W-:Y:S01]  /*1730*/  ISETP.GE.AND P0, PT, R0, UR4, PT ;  /* 0x0000000400007c0c */ /* 0x000fe2000bf06270 */
[----:B------:R1:W3:-:S12]  /*1740*/  SHFL.IDX PT, R16, R6, 0x1, 0x181f ;  /* 0x00381f0006107f89 */ /* 0x0002d800000e0000 */
[----:B------:R-:W-:Y:S05]  /*1750*/  @P0 BRA `(.L_x_348) ;  /* 0x0000010000000947 */ /* 0x000fea0003800000 */
[----:B------:R-:W-:Y:S02]  /*1760*/  IADD3 R7, R9, 0x80, RZ ;  /* 0x0000008009077810 */ /* 0x000fe40007ffe0ff */
[----:B------:R-:W-:Y:S02]  /*1770*/  SHF.R.S32.HI R8, RZ, 0x1f, R11 ;  /* 0x0000001fff087819 */ /* 0x000fe4000001140b */
[----:B------:R-:W-:Y:S02]  /*1780*/  SHF.R.S32.HI R0, RZ, 0x1f, R7 ;  /* 0x0000001fff007819 */ /* 0x000fe40000011407 */
[----:B------:R-:W-:Y:S02]  /*1790*/  LEA.HI R8, R8, R11, RZ, 0x3 ;  /* 0x0000000b08087211 */ /* 0x000fe400078f18ff */
[----:B------:R-:W-:Y:S01]  /*17a0*/  LEA.HI R0, R0, R7, RZ, 0x3 ;  /* 0x0000000700007211 */ /* 0x000fe200078f18ff */
[----:B------:R-:W-:Y:S01]  /*17b0*/  IMAD.SHL.U32 R7, R207, 0x2, RZ ;  /* 0x00000002cf077824 */ /* 0x000fe200078e00ff */
[----:B---3--:R-:W-:-:S02]  /*17c0*/  LEA R18, P0, R9, R16, 0x1 ;  /* 0x0000001009127211 */ /* 0x008fc400078008ff */
[----:B------:R-:W-:Y:S02]  /*17d0*/  LOP3.LUT R8, R8, 0xfffffff8, RZ, 0xc0, !PT ;  /* 0xfffffff808087812 */ /* 0x000fe400078ec0ff */
[----:B------:R-:W-:Y:S02]  /*17e0*/  LOP3.LUT R0, R0, 0xfffffff8, RZ, 0xc0, !PT ;  /* 0xfffffff800007812 */ /* 0x000fe400078ec0ff */
[----:B--2---:R-:W-:Y:S01]  /*17f0*/  LEA.HI.X R19, R9, R17, R15, 0x1, P0 ;  /* 0x0000001109137211 */ /* 0x004fe200000f0c0f */
[----:B------:R-:W-:-:S04]  /*1800*/  IMAD.WIDE R20, R8, 0x2, R16 ;  /* 0x0000000208147825 */ /* 0x000fc800078e0210 */
[----:B------:R-:W-:Y:S01]  /*1810*/  IMAD.WIDE R16, R0, 0x2, R16 ;  /* 0x0000000200107825 */ /* 0x000fe200078e0210 */
[----:B------:R-:W-:Y:S01]  /*1820*/  @!PT LDS RZ, [RZ] ;  /* 0x00000000fffff984 */ /* 0x000fe20000000800 */
[----:B------:R2:W-:Y:S04]  /*1830*/  LDGSTS.E.BYPASS.LTC128B.128 [R7+0xd100], [R18.64], !P6 ;  /* 0x0d10000012077fae */ /* 0x0005e8000f101d50 */
[----:B------:R2:W-:Y:S04]  /*1840*/  LDGSTS.E.BYPASS.LTC128B.128 [R7+0x11100], [R20.64], !P4 ;  /* 0x1110000014077fae */ /* 0x0005e8000e101d50 */
[----:B------:R2:W-:Y:S02]  /*1850*/  LDGSTS.E.BYPASS.LTC128B.128 [R7+0x15100], [R16.64], !P5 ;  /* 0x1510000010077fae */ /* 0x0005e4000e901d50 */
.L_x_348:
[----:B------:R-:W-:Y:S05]  /*1860*/  BSYNC B0 ;  /* 0x0000000000007941 */ /* 0x000fea0003800000 */
.L_x_347:
[----:B------:R-:W-:Y:S01]  /*1870*/  IADD3 R0, R10, 0x40, RZ ;  /* 0x000000400a007810 */ /* 0x000fe20007ffe0ff */
[----:B--2---:R2:W4:Y:S01]  /*1880*/  SHFL.IDX PT, R17, R5, 0x2, 0x181f ;  /* 0x00581f0005117f89 */ /* 0x00452200000e0000 */
[----:B------:R-:W-:Y:S02]  /*1890*/  BSSY B0, `(.L_x_349) ;  /* 0x0000014000007945 */ /* 0x000fe40003800000 */
[----:B------:R-:W-:Y:S01]  /*18a0*/  ISETP.GE.AND P0, PT, R0, UR4, PT ;  /* 0x0000000400007c0c */ /* 0x000fe2000bf06270 */
[----:B---3--:R2:W3:-:S12]  /*18b0*/  SHFL.IDX PT, R16, R6, 0x2, 0x181f ;  /* 0x00581f0006107f89 */ /* 0x0084d800000e0000 */
        /* <DEDUP_REMOVED lines=10> */
[----:B----4-:R-:W-:Y:S01]  /*1960*/  LEA.HI.X R19, R9, R17, R15, 0x1, P0 ;  /* 0x0000001109137211 */ /* 0x010fe200000f0c0f */
[----:B------:R-:W-:-:S04]  /*1970*/  IMAD.WIDE R20, R8, 0x2, R16 ;  /* 0x0000000208147825 */ /* 0x000fc800078e0210 */
[----:B------:R-:W-:Y:S01]  /*1980*/  IMAD.WIDE R16, R0, 0x2, R16 ;  /* 0x0000000200107825 */ /* 0x000fe200078e0210 */
[----:B------:R-:W-:Y:S01]  /*1990*/  @!PT LDS RZ, [RZ] ;  /* 0x00000000fffff984 */ /* 0x000fe20000000800 */
[----:B------:R3:W-:Y:S04]  /*19a0*/  LDGSTS.E.BYPASS.LTC128B.128 [R7+0xe100], [R18.64], !P6 ;  /* 0x0e10000012077fae */ /* 0x0007e8000f101d50 */
[----:B------:R3:W-:Y:S04]  /*19b0*/  LDGSTS.E.BYPASS.LTC128B.128 [R7+0x12100], [R20.64], !P4 ;  /* 0x1210000014077fae */ /* 0x0007e8000e101d50 */
[----:B------:R3:W-:Y:S02]  /*19c0*/  LDGSTS.E.BYPASS.LTC128B.128 [R7+0x16100], [R16.64], !P5 ;  /* 0x1610000010077fae */ /* 0x0007e4000e901d50 */
.L_x_350:
[----:B------:R-:W-:Y:S05]  /*19d0*/  BSYNC B0 ;  /* 0x0000000000007941 */ /* 0x000fea0003800000 */
.L_x_349:
[----:B---3--:R3:W5:Y:S01]  /*19e0*/  SHFL.IDX PT, R16, R6, 0x3, 0x181f ;  /* 0x00781f0006107f89 */ /* 0x00876200000e0000 */
[----:B------:R-:W-:Y:S01]  /*19f0*/  IADD3 R10, R10, 0x60, RZ ;  /* 0x000000600a0a7810 */ /* 0x000fe20007ffe0ff */
[----:B------:R-:W-:Y:S01]  /*1a00*/  UIADD3 UR19, UR13, -0x1, URZ ;  /* 0xffffffff0d137890 */ /* 0x000fe2000fffe03f */
[----:B------:R-:W-:Y:S01]  /*1a10*/  IMAD.SHL.U32 R207, R207, 0x2, RZ ;  /* 0x00000002cfcf7824 */ /* 0x000fe200078e00ff */
[----:B----4-:R4:W1:Y:S01]  /*1a20*/  SHFL.IDX PT, R17, R5, 0x3, 0x181f ;  /* 0x00781f0005117f89 */ /* 0x01086200000e0000 */
[----:B------:R-:W-:Y:S01]  /*1a30*/  ISETP.GE.AND P4, PT, R10, UR4, PT ;  /* 0x000000040a007c0c */ /* 0x000fe2000bf86270 */
[----:B------:R-:W-:Y:S01]  /*1a40*/  USHF.L.U32 UR14, UR19, 0x6, URZ ;  /* 0x00000006130e7899 */ /* 0x000fe2000800063f */
[----:B------:R-:W-:Y:S01]  /*1a50*/  IMAD.MOV.U32 R216, RZ, RZ, R210 ;  /* 0x000000ffffd87224 */ /* 0x000fe200078e00d2 */
[----:B------:R-:W-:Y:S01]  /*1a60*/  ULDC.64 UR10, c[0x0][0x1e0] ;  /* 0x00007800000a7ab9 */ /* 0x000fe20000000a00 */
[----:B------:R-:W-:Y:S01]  /*1a70*/  LEA.HI R85, R87, R84, RZ, 0x5 ;  /* 0x0000005457557211 */ /* 0x000fe200078f28ff */
[----:B------:R-:W-:Y:S01]  /*1a80*/  UMOV UR9, 0x6 ;  /* 0x0000000600097882 */ /* 0x000fe20000000000 */
[----:B------:R-:W-:Y:S01]  /*1a90*/  SEL R21, RZ, 0x2, P2 ;  /* 0x00000002ff157807 */ /* 0x000fe20001000000 */
[----:B------:R-:W-:-:S02]  /*1aa0*/  USHF.L.U32 UR21, UR10, 0x6, URZ ;  /* 0x000000060a157899 */ /* 0x000fc4000800063f */
[----:B------:R-:W-:Y:S02]  /*1ab0*/  USHF.L.U64.HI UR20, UR10, UR9, UR11 ;  /* 0x000000090a147299 */ /* 0x000fe4000801020b */
[----:B------:R-:W-:Y:S02]  /*1ac0*/  USHF.R.S32.HI UR22, URZ, 0x1f, UR19 ;  /* 0x0000001f3f167899 */ /* 0x000fe40008011413 */
[----:B------:R-:W-:Y:S01]  /*1ad0*/  @!P4 SHF.R.S32.HI R8, RZ, 0x1f, R11 ;  /* 0x0000001fff08c819 */ /* 0x000fe2000001140b */
[----:B------:R-:W-:Y:S02]  /*1ae0*/  UIMAD UR5, UR20, UR19, URZ ;  /* 0x00000013140572a4 */ /* 0x000fe4000f8e023f */
[----:B------:R-:W-:Y:S01]  /*1af0*/  USHF.L.U32 UR12, UR10, 0x5, URZ ;  /* 0x000000050a0c7899 */ /* 0x000fe2000800063f */
[----:B------:R-:W-:Y:S01]  /*1b00*/  @!P4 LEA.HI R11, R8, R11, RZ, 0x3 ;  /* 0x0000000b080bc211 */ /* 0x000fe200078f18ff */
[----:B-123--:R-:W-:Y:S01]  /*1b10*/  IMAD.U32 R6, RZ, RZ, UR14 ;  /* 0x0000000eff067e24 */ /* 0x00efe2000f8e00ff */
[----:B-----5:R-:W-:Y:S01]  /*1b20*/  @!P4 LEA R14, P0, R9, R16, 0x1 ;  /* 0x00000010090ec211 */ /* 0x020fe200078008ff */
[----:B------:R-:W-:Y:S01]  /*1b30*/  UIMAD UR5, UR22, UR21, UR5 ;  /* 0x00000015160572a4 */ /* 0x000fe2000f8e0205 */
[----:B----4-:R-:W-:Y:S01]  /*1b40*/  @!P4 LOP3.LUT R5, R11, 0xfffffff8, RZ, 0xc0, !PT ;  /* 0xfffffff80b05c812 */ /* 0x010fe200078ec0ff */
[----:B------:R-:W-:Y:S01]  /*1b50*/  UMOV UR4, 0x5 ;  /* 0x0000000500047882 */ /* 0x000fe20000000000 */
[C---:B------:R-:W-:Y:S01]  /*1b60*/  @!P4 LEA.HI.X R15, R9.reuse, R17, R15, 0x1, P0 ;  /* 0x00000011090fc211 */ /* 0x040fe200000f0c0f */
[----:B------:R-:W-:Y:S01]  /*1b70*/  USHF.L.U64.HI UR11, UR10, UR4, UR11 ;  /* 0x000000040a0b7299 */ /* 0x000fe2000801020b */
[----:B------:R-:W-:Y:S01]  /*1b80*/  @!P4 IADD3 R9, R9, 0x80, RZ ;  /* 0x000000800909c810 */ /* 0x000fe20007ffe0ff */
[----:B------:R-:W-:Y:S01]  /*1b90*/  @!P4 IMAD.WIDE R10, R5, 0x2, R16 ;  /* 0x00000002050ac825 */ /* 0x000fe200078e0210 */
[----:B------:R-:W-:Y:S01]  /*1ba0*/  ISETP.NE.AND P0, PT, R12, RZ, PT ;  /* 0x000000ff0c00720c */ /* 0x000fe20003f05270 */
[----:B------:R-:W-:Y:S01]  /*1bb0*/  @!PT LDS RZ, [RZ] ;  /* 0x00000000fffff984 */ /* 0x000fe20000000800 */
[----:B------:R1:W-:Y:S01]  /*1bc0*/  @!P4 LDGSTS.E.BYPASS.LTC128B.128 [R207+0xf100], [R14.64], !P6 ;  /* 0x0f1000000ecfcfae */ /* 0x0003e2000f101d50 */
[----:B------:R-:W-:Y:S01]  /*1bd0*/  @!P4 SHF.R.S32.HI R0, RZ, 0x1f, R9 ;  /* 0x0000001fff00c819 */ /* 0x000fe20000011409 */
[----:B------:R-:W-:Y:S01]  /*1be0*/  IMAD.U32 R5, RZ, RZ, UR21 ;  /* 0x00000015ff057e24 */ /* 0x000fe2000f8e00ff */
[----:B------:R-:W-:Y:S01]  /*1bf0*/  IADD3 R7, -R6, c[0x0][0x1d0], -R13 ;  /* 0x0000740006077a10 */ /* 0x000fe20007ffe90d */
[----:B------:R-:W-:Y:S01]  /*1c00*/  UISETP.GT.AND UP0, UPT, UR19, UR8, UPT ;  /* 0x000000081300728c */ /* 0x000fe2000bf04270 */
[----:B------:R-:W-:-:S02]  /*1c10*/  @!P4 LEA.HI R0, R0, R9, RZ, 0x3 ;  /* 0x000000090000c211 */ /* 0x000fc400078f18ff */
[C---:B------:R-:W-:Y:S02]  /*1c20*/  ISETP.GE.AND P6, PT, R7.reuse, 0x1, PT ;  /* 0x000000010700780c */ /* 0x040fe40003fc6270 */
[----:B------:R-:W-:Y:S02]  /*1c30*/  @!P4 LOP3.LUT R9, R0, 0xfffffff8, RZ, 0xc0, !PT ;  /* 0xfffffff80009c812 */ /* 0x000fe400078ec0ff */
[----:B------:R-:W-:Y:S01]  /*1c40*/  SEL R12, RZ, 0x1, P3 ;  /* 0x00000001ff0c7807 */ /* 0x000fe20001800000 */
[----:B------:R2:W-:Y:S01]  /*1c50*/  @!P4 LDGSTS.E.BYPASS.LTC128B.128 [R207+0x13100], [R10.64], !P0 ;  /* 0x131000000acfcfae */ /* 0x0005e2000c101d50 */
[----:B------:R-:W-:Y:S01]  /*1c60*/  ISETP.GE.AND P0, PT, R7, 0x21, PT ;  /* 0x000000210700780c */ /* 0x000fe20003f06270 */
[----:B------:R-:W-:-:S04]  /*1c70*/  @!P4 IMAD.WIDE R16, R9, 0x2, R16 ;  /* 0x000000020910c825 */ /* 0x000fc800078e0210 */
[----:B------:R-:W-:Y:S01]  /*1c80*/  IMAD.WIDE.U32 R8, R5, UR19, R216 ;  /* 0x0000001305087c25 */ /* 0x000fe2000f8e00d8 */
[----:B------:R3:W-:Y:S04]  /*1c90*/  @!P4 LDGSTS.E.BYPASS.LTC128B.128 [R207+0x17100], [R16.64], !P5 ;  /* 0x1710000010cfcfae */ /* 0x0007e8000e901d50 */
[----:B------:R-:W0:Y:S01]  /*1ca0*/  LDGDEPBAR ;  /* 0x00000000000079af */ /* 0x000e220000000000 */
[----:B------:R-:W-:Y:S01]  /*1cb0*/  IADD3 R0, R9, UR5, RZ ;  /* 0x0000000509007c10 */ /* 0x000fe2000fffe0ff */
[----:B------:R-:W-:Y:S02]  /*1cc0*/  IMAD.SHL.U32 R9, R24, 0x40, RZ ;  /* 0x0000004018097824 */ /* 0x000fe400078e00ff */
[----:B------:R-:W-:Y:S01]  /*1cd0*/  BAR.SYNC.DEFER_BLOCKING 0x0 ;  /* 0x0000000000007b1d */ /* 0x000fe20000010000 */
[----:B------:R-:W-:-:S02]  /*1ce0*/  @P0 IADD3 R7, P4, R8, UR12, RZ ;  /* 0x0000000c08070c10 */ /* 0x000fc4000ff9e0ff */
[----:B------:R-:W-:-:S03]  /*1cf0*/  LOP3.LUT R9, R9, 0x1c0, RZ, 0xc0, !PT ;  /* 0x000001c009097812 */ /* 0x000fc600078ec0ff */
[----:B------:R-:W-:Y:S02]  /*1d00*/  ULDC.64 UR4, c[0x0][0x208] ;  /* 0x0000820000047ab9 */ /* 0x000fe40000000a00 */
[----:B------:R-:W-:Y:S02]  /*1d10*/  UIMAD UR10, UR22, UR4, URZ ;  /* 0x00000004160a72a4 */ /* 0x000fe4000f8e023f */
[----:B------:R-:W-:Y:S01]  /*1d20*/  UIMAD.WIDE.U32 UR24, UR19, UR4, URZ ;  /* 0x00000004131872a5 */ /* 0x000fe2000f8e003f */
[C---:B--2---:R-:W-:Y:S01]  /*1d30*/  @P6 LEA R10, P5, R8.reuse, c[0x0][0x1c8], 0x1 ;  /* 0x00007200080a6a11 */ /* 0x044fe200078a08ff */
[----:B------:R-:W-:Y:S02]  /*1d40*/  UIMAD UR10, UR19, UR5, UR10 ;  /* 0x00000005130a72a4 */ /* 0x000fe4000f8e020a */
[----:B------:R-:W-:Y:S01]  /*1d50*/  USHF.L.U64.HI UR9, UR4, UR9, UR5 ;  /* 0x0000000904097299 */ /* 0x000fe20008010205 */
[----:B------:R-:W-:Y:S01]  /*1d60*/  @P6 LEA.HI.X R11, R8, c[0x0][0x1cc], R0, 0x1, P5 ;  /* 0x00007300080b6a11 */ /* 0x000fe200028f0c00 */
[----:B------:R-:W-:Y:S01]  /*1d70*/  IMAD.SHL.U32 R8, R13, 0x8, RZ ;  /* 0x000000080d087824 */ /* 0x000fe200078e00ff */
[----:B------:R-:W-:Y:S01]  /*1d80*/  @P0 IADD3.X R0, R0, UR11, RZ, P4, !PT ;  /* 0x0000000b00000c10 */ /* 0x000fe2000a7fe4ff */
[----:B------:R-:W-:Y:S01]  /*1d90*/  UIADD3 UR10, UR25, UR10, URZ ;  /* 0x0000000a190a7290 */ /* 0x000fe2000fffe03f */
[----:B-1----:R-:W-:Y:S01]  /*1da0*/  @P0 LEA R14, P4, R7, c[0x0][0x1c8], 0x1 ;  /* 0x00007200070e0a11 */ /* 0x002fe200078808ff */
[----:B------:R-:W-:Y:S01]  /*1db0*/  @UP0 UIADD3 UR5, UR13, -0x2, URZ ;  /* 0xfffffffe0d050890 */ /* 0x000fe2000fffe03f */
[----:B------:R-:W-:Y:S01]  /*1dc0*/  LOP3.LUT R8, R9, 0x8, R8, 0xf8, !PT ;  /* 0x0000000809087812 */ /* 0x000fe200078ef808 */
[----:B------:R-:W-:Y:S01]  /*1dd0*/  UMOV UR19, 0x1 ;  /* 0x0000000100137882 */ /* 0x000fe20000000000 */
[----:B------:R-:W-:Y:S01]  /*1de0*/  @P0 LEA.HI.X R15, R7, c[0x0][0x1cc], R0, 0x1, P4 ;  /* 0x00007300070f0a11 */ /* 0x000fe200020f0c00 */
[----:B------:R-:W-:Y:S01]  /*1df0*/  @!PT LDS RZ, [RZ] ;  /* 0x00000000fffff984 */ /* 0x000fe20000000800 */
[----:B------:R-:W-:Y:S01]  /*1e00*/  @!PT LDS RZ, [RZ] ;  /* 0x00000000fffff984 */ /* 0x000fe20000000800 */
[----:B------:R-:W-:Y:S01]  /*1e10*/  @!PT LDS RZ, [RZ] ;  /* 0x00000000fffff984 */ /* 0x000fe20000000800 */
[----:B------:R1:W-:Y:S01]  /*1e20*/  @P6 LDGSTS.E.BYPASS.LTC128B.128 [R207+0x6100], [R10.64], !P3 ;  /* 0x061000000acf6fae */ /* 0x0003e2000d901d50 */
[----:B------:R-:W-:Y:S01]  /*1e30*/  SHF.R.U32.HI R9, RZ, 0x3, R9 ;  /* 0x00000003ff097819 */ /* 0x000fe20000011609 */
[----:B------:R-:W-:Y:S01]  /*1e40*/  IMAD.U32 R23, RZ, RZ, UR10 ;  /* 0x0000000aff177e24 */ /* 0x000fe2000f8e00ff */
[----:B------:R-:W-:Y:S01]  /*1e50*/  SHF.R.S32.HI R7, RZ, 0x5, R85 ;  /* 0x00000005ff077819 */ /* 0x000fe20000011455 */
[----:B------:R1:W-:Y:S01]  /*1e60*/  @P6 LDGSTS.E.BYPASS.LTC128B.128 [R207+0x8100], [R10.64+0x80], !P2 ;  /* 0x081000800acf6fae */ /* 0x0003e2000d101d50 */
[----:B------:R-:W-:Y:S01]  /*1e70*/  LOP3.LUT R8, R8, R9, RZ, 0x3c, !PT ;  /* 0x0000000908087212 */ /* 0x000fe200078e3cff */
[----:B------:R-:W-:Y:S01]  /*1e80*/  USHF.L.U32 UR10, UR4, 0x6, URZ ;  /* 0x00000006040a7899 */ /* 0x000fe2000800063f */
[----:B------:R-:W-:Y:S01]  /*1e90*/  SEL R0, RZ, 0x4, P1 ;  /* 0x00000004ff007807 */ /* 0x000fe20000800000 */
[----:B------:R1:W-:Y:S01]  /*1ea0*/  @P6 LDGSTS.E.BYPASS.LTC128B.128 [R207+0xa100], [R10.64+0x100], !P1 ;  /* 0x0a1001000acf6fae */ /* 0x0003e2000c901d50 */
[----:B------:R-:W-:Y:S01]  /*1eb0*/  IMAD R206, R7, 0x400, R4 ;  /* 0x0000040007ce7824 */ /* 0x000fe200078e0204 */
[----:B------:R-:W-:Y:S01]  /*1ec0*/  LOP3.LUT P4, RZ, R24, 0x2, RZ, 0xc0, !PT ;  /* 0x0000000218ff7812 */ /* 0x000fe2000788c0ff */
[----:B------:R-:W-:Y:S01]  /*1ed0*/  IMAD R205, R205, 0x200, R8 ;  /* 0x00000200cdcd7824 */ /* 0x000fe200078e0208 */
[----:B------:R2:W-:Y:S01]  /*1ee0*/  @P0 LDGSTS.E.BYPASS.LTC128B.128 [R207+0x7100], [R14.64], !P3 ;  /* 0x071000000ecf0fae */ /* 0x0005e2000d901d50 */
[----:B------:R-:W-:Y:S01]  /*1ef0*/  IMAD.SHL.U32 R206, R206, 0x2, RZ ;  /* 0x00000002cece7824 */ /* 0x000fe200078e00ff */
[----:B------:R-:W-:Y:S01]  /*1f00*/  IADD3 R12, R0, R21, R12 ;  /* 0x00000015000c7210 */ /* 0x000fe20007ffe00c */
[----:B------:R-:W-:Y:S01]  /*1f10*/  IMAD.SHL.U32 R205, R205, 0x2, RZ ;  /* 0x00000002cdcd7824 */ /* 0x000fe200078e00ff */
[----:B------:R2:W-:Y:S01]  /*1f20*/  @P0 LDGSTS.E.BYPASS.LTC128B.128 [R207+0x9100], [R14.64+0x80], !P2 ;  /* 0x091000800ecf0fae */ /* 0x0005e2000d101d50 */
[----:B------:R-:W-:Y:S01]  /*1f30*/  IADD3 R0, -R13, c[0x0][0x1d0], -R6 ;  /* 0x000074000d007a10 */ /* 0x000fe20007ffe906 */
[--C-:B------:R-:W-:Y:S01]  /*1f40*/  IMAD R202, R2, 0x2, R206.reuse ;  /* 0x0000000202ca7824 */ /* 0x100fe200078e02ce */
[----:B------:R-:W-:Y:S01]  /*1f50*/  LOP3.LUT P5, RZ, R12, 0x2, RZ, 0xc0, !PT ;  /* 0x000000020cff7812 */ /* 0x000fe200078ac0ff */
[----:B------:R2:W-:Y:S01]  /*1f60*/  @P0 LDGSTS.E.BYPASS.LTC128B.128 [R207+0xb100], [R14.64+0x100], !P1 ;  /* 0x0b1001000ecf0fae */ /* 0x0005e2000c901d50 */
[----:B------:R-:W-:Y:S01]  /*1f70*/  ISETP.LT.OR P6, PT, R0, 0x1, P3 ;  /* 0x000000010000780c */ /* 0x000fe20001fc1670 */
[----:B------:R-:W-:Y:S01]  /*1f80*/  IMAD R201, R3, 0x2, R206 ;  /* 0x0000000203c97824 */ /* 0x000fe200078e02ce */
[C---:B------:R-:W-:Y:S01]  /*1f90*/  IADD3 R20, R205.reuse, 0x6100, RZ ;  /* 0x00006100cd147810 */ /* 0x040fe20007ffe0ff */
[----:B------:R-:W0:Y:S01]  /*1fa0*/  LDGDEPBAR ;  /* 0x00000000000079af */ /* 0x000e220000000000 */
[----:B------:R-:W-:Y:S01]  /*1fb0*/  IADD3 R204, R205, 0x6120, RZ ;  /* 0x00006120cdcc7810 */ /* 0x000fe20007ffe0ff */
[----:B------:R-:W-:Y:S01]  /*1fc0*/  IMAD R199, R3, 0x2, R202 ;  /* 0x0000000203c77824 */ /* 0x000fe200078e02ca */
[----:B------:R-:W-:Y:S01]  /*1fd0*/  @P4 IADD3 R204, R20, -0x20, RZ ;  /* 0xffffffe014cc4810 */ /* 0x000fe20007ffe0ff */
[----:B------:R-:W-:Y:S01]  /*1fe0*/  @UP0 USHF.R.S32.HI UR4, URZ, 0x1f, UR5 ;  /* 0x0000001f3f040899 */ /* 0x000fe20008011405 */
[----:B------:R-:W-:-:S02]  /*1ff0*/  LOP3.LUT P4, RZ, R12, 0x4, RZ, 0xc0, !PT ;  /* 0x000000040cff7812 */ /* 0x000fc4000788c0ff */
[----:B------:R-:W-:Y:S02]  /*2000*/  LOP3.LUT R85, R85, 0xffffffe0, RZ, 0xc0, !PT ;  /* 0xffffffe055557812 */ /* 0x000fe400078ec0ff */
[C---:B------:R-:W-:Y:S02]  /*2010*/  IADD3 R195, R204.reuse, 0x800, RZ ;  /* 0x00000800ccc37810 */ /* 0x040fe40007ffe0ff */
[C---:B------:R-:W-:Y:S02]  /*2020*/  IADD3 R194, R204.reuse, 0x1000, RZ ;  /* 0x00001000ccc27810 */ /* 0x040fe40007ffe0ff */
[C---:B------:R-:W-:Y:S02]  /*2030*/  IADD3 R193, R204.reuse, 0x1800, RZ ;  /* 0x00001800ccc17810 */ /* 0x040fe40007ffe0ff */
[C---:B------:R-:W-:Y:S02]  /*2040*/  IADD3 R191, R204.reuse, 0x2000, RZ ;  /* 0x00002000ccbf7810 */ /* 0x040fe40007ffe0ff */
[----:B------:R-:W-:-:S02]  /*2050*/  IADD3 R190, R204, 0x2800, RZ ;  /* 0x00002800ccbe7810 */ /* 0x000fc40007ffe0ff */
[C---:B------:R-:W-:Y:S02]  /*2060*/  IADD3 R189, R204.reuse, 0x3000, RZ ;  /* 0x00003000ccbd7810 */ /* 0x040fe40007ffe0ff */
[----:B------:R-:W-:Y:S01]  /*2070*/  IADD3 R188, R204, 0x3800, RZ ;  /* 0x00003800ccbc7810 */ /* 0x000fe20007ffe0ff */
[----:B--2---:R-:W-:Y:S01]  /*2080*/  IMAD.U32 R14, RZ, RZ, UR24 ;  /* 0x00000018ff0e7e24 */ /* 0x004fe2000f8e00ff */
[----:B------:R-:W-:-:S04]  /*2090*/  DEPBAR.LE SB0, 0x1 ;  /* 0x000080400000791a */ /* 0x000fc80000000000 */
[----:B------:R-:W-:-:S04]  /*20a0*/  DEPBAR.LE SB0, 0x0 ;  /* 0x000080000000791a */ /* 0x000fc80000000000 */
[----:B------:R-:W-:Y:S01]  /*20b0*/  BAR.SYNC.DEFER_BLOCKING 0x0 ;  /* 0x0000000000007b1d */ /* 0x000fe20000010000 */
[----:B------:R-:W-:Y:S01]  /*20c0*/  IMAD.U32 R15, RZ, RZ, UR25 ;  /* 0x00000019ff0f7e24 */ /* 0x000fe2000f8e00ff */
[----:B------:R-:W-:Y:S02]  /*20d0*/  LEA R15, P0, R14, R208, 0x6 ;  /* 0x000000d00e0f7211 */ /* 0x000fe400078030ff */
[----:B------:R-:W-:Y:S02]  /*20e0*/  IADD3 R187, R204, 0x4000, RZ ;  /* 0x00004000ccbb7810 */ /* 0x000fe40007ffe0ff */
[----:B------:R-:W-:Y:S02]  /*20f0*/  LEA.HI.X R14, R14, R215, R23, 0x6, P0 ;  /* 0x000000d70e0e7211 */ /* 0x000fe400000f3417 */
[----:B------:R-:W-:Y:S02]  /*2100*/  LEA R26, P0, R15, c[0x0][0x1f8], 0x1 ;  /* 0x00007e000f1a7a11 */ /* 0x000fe400078008ff */
[----:B------:R-:W-:-:S02]  /*2110*/  IADD3 R186, R204, 0x4800, RZ ;  /* 0x00004800ccba7810 */ /* 0x000fc40007ffe0ff */
[----:B------:R-:W-:Y:S02]  /*2120*/  LEA.HI.X R27, R15, c[0x0][0x1fc], R14, 0x1, P0 ;  /* 0x00007f000f1b7a11 */ /* 0x000fe400000f0c0e */
[----:B------:R-:W-:Y:S02]  /*2130*/  IADD3 R80, P0, R26, UR10, RZ ;  /* 0x0000000a1a507c10 */ /* 0x000fe4000ff1e0ff */
[----:B------:R-:W-:Y:S02]  /*2140*/  IADD3 R185, R204, 0x5000, RZ ;  /* 0x00005000ccb97810 */ /* 0x000fe40007ffe0ff */
[----:B------:R-:W-:Y:S02]  /*2150*/  IADD3.X R81, R27, UR9, RZ, P0, !PT ;  /* 0x000000091b517c10 */ /* 0x000fe400087fe4ff */
[C---:B------:R-:W-:Y:S02]  /*2160*/  ISETP.LT.OR P0, PT, R0.reuse, 0x1, !P5 ;  /* 0x000000010000780c */ /* 0x040fe40006f01670 */
[----:B------:R-:W-:Y:S01]  /*2170*/  ISETP.LT.OR P5, PT, R0, 0x21, !P5 ;  /* 0x000000210000780c */ /* 0x000fe20006fa1670 */
[----:B------:R-:W-:Y:S01]  /*2180*/  LDSM.16.M88.4 R40, [R206+0xc100] ;  /* 0x00c10000ce28783b */ /* 0x000fe20000000200 */
[----:B------:R-:W-:-:S03]  /*2190*/  IADD3 R184, R204, 0x5800, RZ ;  /* 0x00005800ccb87810 */ /* 0x000fc60007ffe0ff */
[----:B------:R-:W2:Y:S04]  /*21a0*/  LDSM.16.M88.4 R72, [R205+0x7100] ;  /* 0x00710000cd48783b */ /* 0x000ea80000000200 */
[----:B---3--:R-:W3:Y:S04]  /*21b0*/  LDSM.16.M88.4 R16, [R205+0x6100] ;  /* 0x00610000cd10783b */ /* 0x008ee80000000200 */
[----:B-1----:R-:W1:Y:S04]  /*21c0*/  LDSM.16.M88.4 R8, [R205+0x6900] ;  /* 0x00690000cd08783b */ /* 0x002e680000000200 */
[----:B------:R-:W4:Y:S04]  /*21d0*/  LDSM.16.M88.4 R68, [R205+0x7900] ;  /* 0x00790000cd44783b */ /* 0x000f280000000200 */
[----:B------:R-:W-:Y:S04]  /*21e0*/  LDSM.16.M88.4 R52, [R202+0xc100] ;  /* 0x00c10000ca34783b */ /* 0x000fe80000000200 */
[----:B------:R-:W5:Y:S04]  /*21f0*/  LDSM.16.M88.4 R64, [R204] ;  /* 0x00000000cc40783b */ /* 0x000f680000000200 */
[----:B------:R-:W-:Y:S04]  /*2200*/  LDSM.16.M88.4 R60, [R204+0x800] ;  /* 0x00080000cc3c783b */ /* 0x000fe80000000200 */
[----:B------:R-:W1:Y:S04]  /*2210*/  LDSM.16.M88.4 R56, [R204+0x1000] ;  /* 0x00100000cc38783b */ /* 0x000e680000000200 */
[----:B------:R-:W1:Y:S04]  /*2220*/  LDSM.16.M88.4 R48, [R204+0x1800] ;  /* 0x00180000cc30783b */ /* 0x000e680000000200 */
[----:B------:R-:W-:Y:S01]  /*2230*/  @!PT LDS RZ, [RZ] ;  /* 0x00000000fffff984 */ /* 0x000fe20000000800 */
[----:B------:R-:W-:Y:S01]  /*2240*/  @!PT LDS RZ, [RZ] ;  /* 0x00000000fffff984 */ /* 0x000fe20000000800 */
[----:B------:R-:W-:Y:S01]  /*2250*/  @!PT LDS RZ, [RZ] ;  /* 0x00000000fffff984 */ /* 0x000fe20000000800 */
[----:B------:R1:W-:Y:S01]  /*2260*/  LDGSTS.E.BYPASS.LTC128B.128 [R207+0x100], [R26.64], !P6 ;  /* 0x001000001acf7fae */ /* 0x0003e2000f101d50 */
[----:B------:R-:W-:-:S02]  /*2270*/  ISETP.LT.OR P6, PT, R0, 0x1, !P4 ;  /* 0x000000010000780c */ /* 0x000fc400067c1670 */
[----:B------:R-:W-:Y:S01]  /*2280*/  ISETP.LT.OR P4, PT, R0, 0x21, !P4 ;  /* 0x000000210000780c */ /* 0x000fe20006781670 */
[----:B------:R1:W-:Y:S01]  /*2290*/  LDGSTS.E.BYPASS.LTC128B.128 [R207+0x2100], [R26.64+0x80], !P0 ;  /* 0x021000801acf7fae */ /* 0x0003e2000c101d50 */
[----:B------:R-:W-:Y:S01]  /*22a0*/  LOP3.LUT P0, RZ, R24, 0x4, RZ, 0xc0, !PT ;  /* 0x0000000418ff7812 */ /* 0x000fe2000780c0ff */
[C---:B--2---:R-:W-:Y:S08]  /*22b0*/  HMMA.16816.F32.BF16 R76, R40.reuse, R72, RZ ;  /* 0x00000048284c723c */ /* 0x044ff000000418ff */
[----:B------:R2:W-:Y:S01]  /*22c0*/  LDGSTS.E.BYPASS.LTC128B.128 [R207+0x4100], [R26.64+0x100], !P6 ;  /* 0x041001001acf7fae */ /* 0x0005e2000f101d50 */
[----:B------:R-:W-:Y:S01]  /*22d0*/  ISETP.LT.OR P6, PT, R0, 0x21, P3 ;  /* 0x000000210000780c */ /* 0x000fe20001fc1670 */
[----:B------:R-:W-:Y:S01]  /*22e0*/  IMAD.MOV.U32 R0, RZ, RZ, 0x40 ;  /* 0x00000040ff007424 */ /* 0x000fe200078e00ff */
[----:B---3--:R-:W-:Y:S04]  /*22f0*/  HMMA.16816.F32.BF16 R20, R40, R16, RZ ;  /* 0x000000102814723c */ /* 0x008fe800000418ff */
[----:B------:R-:W-:-:S04]  /*2300*/  SEL R0, R0, 0xffffffc0, !P0 ;  /* 0xffffffc000007807 */ /* 0x000fc80004000000 */
[----:B------:R-:W-:Y:S01]  /*2310*/  HMMA.16816.F32.BF16 R72, R40, R74, RZ ;  /* 0x0000004a2848723c */ /* 0x000fe200000418ff */
[----:B------:R-:W-:Y:S02]  /*2320*/  IMAD.IADD R200, R205, 0x1, R0 ;  /* 0x00000001cdc87824 */ /* 0x000fe400078e0200 */
[----:B------:R3:W-:Y:S01]  /*2330*/  LDGSTS.E.BYPASS.LTC128B.128 [R207+0x1100], [R80.64], !P6 ;  /* 0x0110000050cf7fae */ /* 0x0007e2000f101d50 */
[----:B------:R-:W-:-:S03]  /*2340*/  IMAD.IADD R192, R0, 0x1, R204 ;  /* 0x0000000100c07824 */ /* 0x000fc600078e02cc */
[----:B------:R3:W-:Y:S01]  /*2350*/  LDGSTS.E.BYPASS.LTC128B.128 [R207+0x3100], [R80.64+0x80], !P5 ;  /* 0x0310008050cf7fae */ /* 0x0007e2000e901d50 */
[----:B------:R-:W-:Y:S01]  /*2360*/  HMMA.16816.F32.BF16 R16, R40, R18, RZ ;  /* 0x000000122810723c */ /* 0x000fe200000418ff */
[----:B------:R-:W-:Y:S02]  /*2370*/  PLOP3.LUT P5, PT, PT, PT, UP0, 0x80, 0x0 ;  /* 0x000000000000781c */ /* 0x000fe40003faf008 */
[----:B------:R3:W-:Y:S01]  /*2380*/  LDGSTS.E.BYPASS.LTC128B.128 [R207+0x5100], [R80.64+0x100], !P4 ;  /* 0x0510010050cf7fae */ /* 0x0007e2000e101d50 */
[----:B------:R-:W-:-:S03]  /*2390*/  PLOP3.LUT P4, PT, PT, PT, UP2, 0x80, 0x0 ;  /* 0x000000000000781c */ /* 0x000fc60003f8f028 */
[----:B------:R-:W-:Y:S01]  /*23a0*/  LDSM.16.M88.4 R36, [R201+0xc100] ;  /* 0x00c10000c924783b */ /* 0x000fe20000000200 */
[C---:B-1----:R-:W-:Y:S03]  /*23b0*/  HMMA.16816.F32.BF16 R12, R40.reuse, R8, RZ ;  /* 0x00000008280c723c */ /* 0x042fe600000418ff */
[----:B------:R-:W1:Y:S04]  /*23c0*/  LDSM.16.M88.4 R32, [R200+0x6100] ;  /* 0x00610000c820783b */ /* 0x000e680000000200 */
[----:B--2---:R-:W2:Y:S01]  /*23d0*/  LDSM.16.M88.4 R24, [R200+0x7100] ;  /* 0x00710000c818783b */ /* 0x004ea20000000200 */
[C---:B------:R-:W-:Y:S03]  /*23e0*/  HMMA.16816.F32.BF16 R8, R40.reuse, R10, RZ ;  /* 0x0000000a2808723c */ /* 0x040fe600000418ff */
[----:B------:R-:W1:Y:S04]  /*23f0*/  LDSM.16.M88.4 R28, [R200+0x6900] ;  /* 0x00690000c81c783b */ /* 0x000e680000000200 */
[----:B------:R-:W0:Y:S01]  /*2400*/  LDGDEPBAR ;  /* 0x00000000000079af */ /* 0x000e220000000000 */
[C---:B----4-:R-:W-:Y:S03]  /*2410*/  HMMA.16816.F32.BF16 R44, R40.reuse, R68, RZ ;  /* 0x00000044282c723c */ /* 0x050fe600000418ff */
[----:B---3--:R-:W3:Y:S05]  /*2420*/  LDSM.16.M88.4 R80, [R200+0x7900] ;  /* 0x00790000c850783b */ /* 0x008eea0000000200 */
[----:B------:R-:W-:Y:S01]  /*2430*/  HMMA.16816.F32.BF16 R40, R40, R70, RZ ;  /* 0x000000462828723c */ /* 0x000fe200000418ff */
[----:B------:R-:W-:Y:S07]  /*2440*/  LDSM.16.M88.4 R68, [R199+0xc100] ;  /* 0x00c10000c744783b */ /* 0x000fee0000000200 */
[C---:B-----5:R-:W-:Y:S08]  /*2450*/  HMMA.16816.F32.BF16 R20, R52.reuse, R64, R20 ;  /* 0x000000403414723c */ /* 0x060ff00000041814 */
[C---:B------:R-:W-:Y:S08]  /*2460*/  HMMA.16816.F32.BF16 R76, R52.reuse, R56, R76 ;  /* 0x00000038344c723c */ /* 0x040ff0000004184c */
[C---:B------:R-:W-:Y:S01]  /*2470*/  HMMA.16816.F32.BF16 R72, R52.reuse, R58, R72 ;  /* 0x0000003a3448723c */ /* 0x040fe20000041848 */
[----:B------:R-:W-:Y:S07]  /*2480*/  LDSM.16.M88.4 R56, [R192+0x1000] ;  /* 0x00100000c038783b */ /* 0x000fee0000000200 */
[C---:B------:R-:W-:Y:S01]  /*2490*/  HMMA.16816.F32.BF16 R16, R52.reuse, R66, R16 ;  /* 0x000000423410723c */ /* 0x040fe20000041810 */
[----:B------:R-:W4:Y:S07]  /*24a0*/  LDSM.16.M88.4 R64, [R192] ;  /* 0x00000000c040783b */ /* 0x000f2e0000000200 */
[C---:B------:R-:W-:Y:S08]  /*24b0*/  HMMA.16816.F32.BF16 R12, R52.reuse, R60, R12 ;  /* 0x0000003c340c723c */ /* 0x040ff0000004180c */
[C---:B------:R-:W-:Y:S01]  /*24c0*/  HMMA.16816.F32.BF16 R8, R52.reuse, R62, R8 ;  /* 0x0000003e3408723c */ /* 0x040fe20000041808 */
[----:B------:R-:W5:Y:S07]  /*24d0*/  LDSM.16.M88.4 R60, [R192+0x800] ;  /* 0x00080000c03c783b */ /* 0x000f6e0000000200 */
[C---:B------:R-:W-:Y:S08]  /*24e0*/  HMMA.16816.F32.BF16 R44, R52.reuse, R48, R44 ;  /* 0x00000030342c723c */ /* 0x040ff0000004182c */
[----:B------:R-:W-:Y:S01]  /*24f0*/  HMMA.16816.F32.BF16 R40, R52, R50, R40 ;  /* 0x000000323428723c */ /* 0x000fe20000041828 */
[----:B------:R-:W3:Y:S04]  /*2500*/  LDSM.16.M88.4 R52, [R192+0x1800] ;  /* 0x00180000c034783b */ /* 0x000ee80000000200 */
[----:B------:R-:W-:Y:S03]  /*2510*/  LDSM.16.M88.4 R48, [R206+0x10100] ;  /* 0x01010000ce30783b */ /* 0x000fe60000000200 */
[C---:B-1----:R-:W-:Y:S08]  /*2520*/  HMMA.16816.F32.BF16 R20, R36.reuse, R32, R20 ;  /* 0x000000202414723c */ /* 0x042ff00000041814 */
[C---:B--2---:R-:W-:Y:S08]  /*2530*/  HMMA.16816.F32.BF16 R76, R36.reuse, R24, R76 ;  /* 0x00000018244c723c */ /* 0x044ff0000004184c */
[C---:B------:R-:W-:Y:S01]  /*2540*/  HMMA.16816.F32.BF16 R72, R36.reuse, R26, R72 ;  /* 0x0000001a2448723c */ /* 0x040fe20000041848 */
[----:B------:R-:W-:Y:S07]  /*2550*/  LDSM.16.M88.4 R24, [R205+0x9100] ;  /* 0x00910000cd18783b */ /* 0x000fee0000000200 */
[C---:B------:R-:W-:Y:S01]  /*2560*/  HMMA.16816.F32.BF16 R16, R36.reuse, R34, R16 ;  /* 0x000000222410723c */ /* 0x040fe20000041810 */
[----:B------:R-:W1:Y:S07]  /*2570*/  LDSM.16.M88.4 R32, [R205+0x8100] ;  /* 0x00810000cd20783b */ /* 0x000e6e0000000200 */
[C---:B------:R-:W-:Y:S08]  /*2580*/  HMMA.16816.F32.BF16 R12, R36.reuse, R28, R12 ;  /* 0x0000001c240c723c */ /* 0x040ff0000004180c */
[C---:B------:R-:W-:Y:S01]  /*2590*/  HMMA.16816.F32.BF16 R8, R36.reuse, R30, R8 ;  /* 0x0000001e2408723c */ /* 0x040fe20000041808 */
[----:B------:R-:W2:Y:S07]  /*25a0*/  LDSM.16.M88.4 R28, [R205+0x8900] ;  /* 0x00890000cd1c783b */ /* 0x000eae0000000200 */
[C---:B---3--:R-:W-:Y:S08]  /*25b0*/  HMMA.16816.F32.BF16 R44, R36.reuse, R80, R44 ;  /* 0x00000050242c723c */ /* 0x048ff0000004182c */
[----:B------:R-:W-:Y:S01]  /*25c0*/  HMMA.16816.F32.BF16 R40, R36, R82, R40 ;  /* 0x000000522428723c */ /* 0x000fe20000041828 */
[----:B------:R-:W3:Y:S04]  /*25d0*/  LDSM.16.M88.4 R80, [R205+0x9900] ;  /* 0x00990000cd50783b */ /* 0x000ee80000000200 */
[----:B------:R-:W-:Y:S03]  /*25e0*/  LDSM.16.M88.4 R36, [R204+0x2800] ;  /* 0x00280000cc24783b */ /* 0x000fe60000000200 */
[C---:B----4-:R-:W-:Y:S08]  /*25f0*/  HMMA.16816.F32.BF16 R20, R68.reuse, R64, R20 ;  /* 0x000000404414723c */ /* 0x050ff00000041814 */
[C---:B------:R-:W-:Y:S08]  /*2600*/  HMMA.16816.F32.BF16 R76, R68.reuse, R56, R76 ;  /* 0x00000038444c723c */ /* 0x040ff0000004184c */
[C---:B------:R-:W-:Y:S01]  /*2610*/  HMMA.16816.F32.BF16 R72, R68.reuse, R58, R72 ;  /* 0x0000003a4448723c */ /* 0x040fe20000041848 */
[----:B------:R-:W-:Y:S07]  /*2620*/  LDSM.16.M88.4 R56, [R204+0x3000] ;  /* 0x00300000cc38783b */ /* 0x000fee0000000200 */
[C---:B------:R-:W-:Y:S01]  /*2630*/  HMMA.16816.F32.BF16 R16, R68.reuse, R66, R16 ;  /* 0x000000424410723c */ /* 0x040fe20000041810 */
[----:B------:R-:W-:Y:S07]  /*2640*/  LDSM.16.M88.4 R64, [R202+0x10100] ;  /* 0x01010000ca40783b */ /* 0x000fee0000000200 */
[C---:B-----5:R-:W-:Y:S08]  /*2650*/  HMMA.16816.F32.BF16 R12, R68.reuse, R60, R12 ;  /* 0x0000003c440c723c */ /* 0x060ff0000004180c */
[C---:B------:R-:W-:Y:S01]  /*2660*/  HMMA.16816.F32.BF16 R8, R68.reuse, R62, R8 ;  /* 0x0000003e4408723c */ /* 0x040fe20000041808 */
[----:B------:R-:W4:Y:S07]  /*2670*/  LDSM.16.M88.4 R60, [R204+0x2000] ;  /* 0x00200000cc3c783b */ /* 0x000f2e0000000200 */
[C---:B------:R-:W-:Y:S08]  /*2680*/  HMMA.16816.F32.BF16 R44, R68.reuse, R52, R44 ;  /* 0x00000034442c723c */ /* 0x040ff0000004182c */
[----:B------:R-:W-:Y:S01]  /*2690*/  HMMA.16816.F32.BF16 R40, R68, R54, R40 ;  /* 0x000000364428723c */ /* 0x000fe20000041828 */
[----:B------:R-:W5:Y:S04]  /*26a0*/  LDSM.16.M88.4 R68, [R204+0x3800] ;  /* 0x00380000cc44783b */ /* 0x000f680000000200 */
[----:B------:R-:W-:Y:S03]  /*26b0*/  LDSM.16.M88.4 R52, [R201+0x10100] ;  /* 0x01010000c934783b */ /* 0x000fe60000000200 */
[C---:B-1----:R-:W-:Y:S08]  /*26c0*/  HMMA.16816.F32.BF16 R20, R48.reuse, R32, R20 ;  /* 0x000000203014723c */ /* 0x042ff00000041814 */
[C---:B------:R-:W-:Y:S08]  /*26d0*/  HMMA.16816.F32.BF16 R76, R48.reuse, R24, R76 ;  /* 0x00000018304c723c */ /* 0x040ff0000004184c */
[C---:B------:R-:W-:Y:S01]  /*26e0*/  HMMA.16816.F32.BF16 R72, R48.reuse, R26, R72 ;  /* 0x0000001a3048723c */ /* 0x040fe20000041848 */
[----:B------:R-:W-:Y:S07]  /*26f0*/  LDSM.16.M88.4 R24, [R200+0x9100] ;  /* 0x00910000c818783b */ /* 0x000fee0000000200 */
[C---:B------:R-:W-:Y:S01]  /*2700*/  HMMA.16816.F32.BF16 R16, R48.reuse, R34, R16 ;  /* 0x000000223010723c */ /* 0x040fe20000041810 */
[----:B------:R-:W1:Y:S07]  /*2710*/  LDSM.16.M88.4 R32, [R200+0x8100] ;  /* 0x00810000c820783b */ /* 0x000e6e0000000200 */
[C---:B--2---:R-:W-:Y:S08]  /*2720*/  HMMA.16816.F32.BF16 R12, R48.reuse, R28, R12 ;  /* 0x0000001c300c723c */ /* 0x044ff0000004180c */
        /* <DEDUP_REMOVED lines=11> */
[----:B------:R-:W4:Y:S07]  /*27e0*/  LDSM.16.M88.4 R60, [R199+0x10100] ;  /* 0x01010000c73c783b */ /* 0x000f2e0000000200 */
[C---:B------:R-:W-:Y:S08]  /*27f0*/  HMMA.16816.F32.BF16 R12, R64.reuse, R36, R12 ;  /* 0x00000024400c723c */ /* 0x040ff0000004180c */
[C---:B------:R-:W-:Y:S01]  /*2800*/  HMMA.16816.F32.BF16 R8, R64.reuse, R38, R8 ;  /* 0x000000264008723c */ /* 0x040fe20000041808 */
[----:B------:R-:W2:Y:S07]  /*2810*/  LDSM.16.M88.4 R36, [R192+0x2800] ;  /* 0x00280000c024783b */ /* 0x000eae0000000200 */
[C---:B-----5:R-:W-:Y:S08]  /*2820*/  HMMA.16816.F32.BF16 R44, R64.reuse, R68, R44 ;  /* 0x00000044402c723c */ /* 0x060ff0000004182c */
        /* <DEDUP_REMOVED lines=27> */
[----:B------:R-:W-:Y:S07]  /*29e0*/  LDSM.16.M88.4 R60, [R200+0xa900] ;  /* 0x00a90000c83c783b */ /* 0x000fee0000000200 */
[C---:B-1----:R-:W-:Y:S08]  /*29f0*/  HMMA.16816.F32.BF16 R20, R64.reuse, R32, R20 ;  /* 0x000000204014723c */ /* 0x042ff00000041814 */
[C---:B------:R-:W-:Y:S08]  /*2a00*/  HMMA.16816.F32.BF16 R76, R64.reuse, R24, R76 ;  /* 0x00000018404c723c */ /* 0x040ff0000004184c */
[C---:B------:R-:W-:Y:S01]  /*2a10*/  HMMA.16816.F32.BF16 R72, R64.reuse, R26, R72 ;  /* 0x0000001a4048723c */ /* 0x040fe20000041848 */
[----:B------:R-:W1:Y:S07]  /*2a20*/  LDSM.16.M88.4 R24, [R204+0x5800] ;  /* 0x00580000cc18783b */ /* 0x000e6e0000000200 */
[C---:B------:R-:W-:Y:S01]  /*2a30*/  HMMA.16816.F32.BF16 R16, R64.reuse, R34, R16 ;  /* 0x000000224010723c */ /* 0x040fe20000041810 */
[----:B------:R-:W-:Y:S07]  /*2a40*/  LDSM.16.M88.4 R32, [R201+0x14100] ;  /* 0x01410000c920783b */ /* 0x000fee0000000200 */
[C---:B--2---:R-:W-:Y:S08]  /*2a50*/  HMMA.16816.F32.BF16 R12, R64.reuse, R28, R12 ;  /* 0x0000001c400c723c */ /* 0x044ff0000004180c */
[C---:B------:R-:W-:Y:S01]  /*2a60*/  HMMA.16816.F32.BF16 R8, R64.reuse, R30, R8 ;  /* 0x0000001e4008723c */ /* 0x040fe20000041808 */
[----:B------:R-:W2:Y:S07]  /*2a70*/  LDSM.16.M88.4 R28, [R200+0xa100] ;  /* 0x00a10000c81c783b */ /* 0x000eae0000000200 */
[C---:B---3--:R-:W-:Y:S08]  /*2a80*/  HMMA.16816.F32.BF16 R44, R64.reuse, R80, R44 ;  /* 0x00000050402c723c */ /* 0x048ff0000004182c */
[----:B------:R-:W-:Y:S01]  /*2a90*/  HMMA.16816.F32.BF16 R40, R64, R82, R40 ;  /* 0x000000524028723c */ /* 0x000fe20000041828 */
[----:B------:R-:W-:Y:S07]  /*2aa0*/  LDSM.16.M88.4 R64, [R200+0xb900] ;  /* 0x00b90000c840783b */ /* 0x000fee0000000200 */
[C---:B----4-:R-:W-:Y:S08]  /*2ab0*/  HMMA.16816.F32.BF16 R20, R52.reuse, R48, R20 ;  /* 0x000000303414723c */ /* 0x050ff00000041814 */
[C---:B------:R-:W-:Y:S01]  /*2ac0*/  HMMA.16816.F32.BF16 R16, R52.reuse, R50, R16 ;  /* 0x000000323410723c */ /* 0x040fe20000041810 */
[----:B------:R-:W-:Y:S07]  /*2ad0*/  LDSM.16.M88.4 R48, [R192+0x4000] ;  /* 0x00400000c030783b */ /* 0x000fee0000000200 */
[C---:B------:R-:W-:Y:S08]  /*2ae0*/  HMMA.16816.F32.BF16 R76, R52.reuse, R56, R76 ;  /* 0x00000038344c723c */ /* 0x040ff0000004184c */
[C---:B------:R-:W-:Y:S01]  /*2af0*/  HMMA.16816.F32.BF16 R72, R52.reuse, R58, R72 ;  /* 0x0000003a3448723c */ /* 0x040fe20000041848 */
[----:B------:R-:W3:Y:S07]  /*2b00*/  LDSM.16.M88.4 R56, [R200+0xb100] ;  /* 0x00b10000c838783b */ /* 0x000eee0000000200 */
[C---:B------:R-:W-:Y:S08]  /*2b10*/  HMMA.16816.F32.BF16 R12, R52.reuse, R36, R12 ;  /* 0x00000024340c723c */ /* 0x040ff0000004180c */
[C---:B------:R-:W-:Y:S01]  /*2b20*/  HMMA.16816.F32.BF16 R8, R52.reuse, R38, R8 ;  /* 0x000000263408723c */ /* 0x040fe20000041808 */
[----:B------:R-:W4:Y:S07]  /*2b30*/  LDSM.16.M88.4 R36, [R199+0x14100] ;  /* 0x01410000c724783b */ /* 0x000f2e0000000200 */
[C---:B-1----:R-:W-:Y:S08]  /*2b40*/  HMMA.16816.F32.BF16 R44, R52.reuse, R24, R44 ;  /* 0x00000018342c723c */ /* 0x042ff0000004182c */
[----:B------:R-:W-:Y:S01]  /*2b50*/  HMMA.16816.F32.BF16 R40, R52, R26, R40 ;  /* 0x0000001a3428723c */ /* 0x000fe20000041828 */
[----:B------:R-:W1:Y:S07]  /*2b60*/  LDSM.16.M88.4 R24, [R192+0x4800] ;  /* 0x00480000c018783b */ /* 0x000e6e0000000200 */
[C---:B--2---:R-:W-:Y:S08]  /*2b70*/  HMMA.16816.F32.BF16 R20, R32.reuse, R28, R20 ;  /* 0x0000001c2014723c */ /* 0x044ff00000041814 */
[C---:B------:R-:W-:Y:S01]  /*2b80*/  HMMA.16816.F32.BF16 R16, R32.reuse, R30, R16 ;  /* 0x0000001e2010723c */ /* 0x040fe20000041810 */
[----:B------:R-:W2:Y:S07]  /*2b90*/  LDSM.16.M88.4 R28, [R192+0x5000] ;  /* 0x00500000c01c783b */ /* 0x000eae0000000200 */
[C---:B------:R-:W-:Y:S08]  /*2ba0*/  HMMA.16816.F32.BF16 R12, R32.reuse, R60, R12 ;  /* 0x0000003c200c723c */ /* 0x040ff0000004180c */
[C---:B------:R-:W-:Y:S08]  /*2bb0*/  HMMA.16816.F32.BF16 R8, R32.reuse, R62, R8 ;  /* 0x0000003e2008723c */ /* 0x040ff00000041808 */
[----:B---3--:R-:W-:Y:S08]  /*2bc0*/  HMMA.16816.F32.BF16 R76, R32, R56, R76 ;  /* 0x00000038204c723c */ /* 0x008ff0000004184c */
[----:B----4-:R-:W-:Y:S08]  /*2bd0*/  HMMA.16816.F32.BF16 R20, R36, R48, R20 ;  /* 0x000000302414723c */ /* 0x010ff00000041814 */
[----:B------:R-:W-:Y:S08]  /*2be0*/  HMMA.16816.F32.BF16 R72, R32, R58, R72 ;  /* 0x0000003a2048723c */ /* 0x000ff00000041848 */
[C---:B-1----:R-:W-:Y:S08]  /*2bf0*/  HMMA.16816.F32.BF16 R12, R36.reuse, R24, R12 ;  /* 0x00000018240c723c */ /* 0x042ff0000004180c */
[----:B------:R-:W-:Y:S01]  /*2c00*/  HMMA.16816.F32.BF16 R8, R36, R26, R8 ;  /* 0x0000001a2408723c */ /* 0x000fe20000041808 */
[----:B------:R-:W1:Y:S01]  /*2c10*/  LDSM.16.M88.4 R24, [R192+0x5800] ;  /* 0x00580000c018783b */ /* 0x000e620000000200 */
[----:B------:R-:W-:Y:S01]  /*2c20*/  FMUL.FTZ R0, R20, c[0x0][0x320] ;  /* 0x0000c80014007a20 */ /* 0x000fe20000410000 */
[----:B------:R-:W-:-:S04]  /*2c30*/  DEPBAR.LE SB0, 0x0 ;  /* 0x000080000000791a */ /* 0x000fc80000000000 */
[----:B------:R-:W-:Y:S01]  /*2c40*/  FMUL.FTZ R20, R22, c[0x0][0x320] ;  /* 0x0000c80016147a20 */ /* 0x000fe20000410000 */
[----:B--2---:R-:W-:Y:S01]  /*2c50*/  HMMA.16816.F32.BF16 R76, R36, R28, R76 ;  /* 0x0000001c244c723c */ /* 0x004fe2000004184c */
[----:B------:R-:W-:Y:S01]  /*2c60*/  IMAD.IADD R22, R84, 0x1, -R85 ;  /* 0x0000000154167824 */ /* 0x000fe200078e0a55 */
[----:B------:R-:W2:Y:S01]  /*2c70*/  MUFU.TANH R0, R0 ;  /* 0x0000000000007308 */ /* 0x000ea20000002400 */
[----:B------:R-:W-:-:S04]  /*2c80*/  FMUL.FTZ R21, R21, c[0x0][0x320] ;  /* 0x0000c80015157a20 */ /* 0x000fc80000410000 */
[----:B------:R-:W-:Y:S01]  /*2c90*/  SHF.R.S32.HI R28, RZ, 0x1f, R7 ;  /* 0x0000001fff1c7819 */ /* 0x000fe20000011407 */
[C---:B------:R-:W-:Y:S01]  /*2ca0*/  HMMA.16816.F32.BF16 R44, R32.reuse, R64, R44 ;  /* 0x00000040202c723c */ /* 0x040fe2000004182c */
[----:B------:R-:W-:Y:S01]  /*2cb0*/  LEA.HI R29, R87, R84, RZ, 0x2 ;  /* 0x00000054571d7211 */ /* 0x000fe200078f10ff */
[----:B------:R-:W-:Y:S01]  /*2cc0*/  FMUL.FTZ R12, R12, c[0x0][0x320] ;  /* 0x0000c8000c0c7a20 */ /* 0x000fe20000410000 */
[----:B------:R-:W-:Y:S01]  /*2cd0*/  LEA.HI R28, R28, R7, RZ, 0x3 ;  /* 0x000000071c1c7211 */ /* 0x000fe200078f18ff */
[----:B------:R-:W-:Y:S01]  /*2ce0*/  FMUL.FTZ R13, R13, c[0x0][0x320] ;  /* 0x0000c8000d0d7a20 */ /* 0x000fe20000410000 */
[----:B------:R-:W-:Y:S01]  /*2cf0*/  LOP3.LUT R29, R29, 0xfffffffc, RZ, 0xc0, !PT ;  /* 0xfffffffc1d1d7812 */ /* 0x000fe200078ec0ff */
[----:B------:R-:W3:Y:S01]  /*2d00*/  MUFU.TANH R21, R21 ;  /* 0x0000001500157308 */ /* 0x000ee20000002400 */
[----:B------:R-:W-:Y:S01]  /*2d10*/  LOP3.LUT R28, R28, 0xffffff8, RZ, 0xc0, !PT ;  /* 0x0ffffff81c1c7812 */ /* 0x000fe200078ec0ff */
[----:B------:R-:W-:Y:S01]  /*2d20*/  HMMA.16816.F32.BF16 R40, R32, R66, R40 ;  /* 0x000000422028723c */ /* 0x000fe20000041828 */
[----:B------:R-:W-:-:S02]  /*2d30*/  FMUL.FTZ R9, R9, c[0x0][0x320] ;  /* 0x0000c80009097a20 */ /* 0x000fc40000410000 */
[----:B------:R-:W-:Y:S01]  /*2d40*/  IMAD.IADD R84, R84, 0x1, -R29 ;  /* 0x0000000154547824 */ /* 0x000fe200078e0a1d */
[----:B------:R-:W-:Y:S02]  /*2d50*/  SHF.R.S32.HI R29, RZ, 0x1f, R22 ;  /* 0x0000001fff1d7819 */ /* 0x000fe40000011416 */
[----:B------:R-:W4:Y:S01]  /*2d60*/  MUFU.TANH R20, R20 ;  /* 0x0000001400147308 */ /* 0x000f220000002400 */
[----:B------:R-:W-:Y:S01]  /*2d70*/  @P5 IMAD.WIDE.U32 R32, R5, UR5, R216 ;  /* 0x0000000505205c25 */ /* 0x000fe2000f8e00d8 */
[----:B------:R-:W-:Y:S01]  /*2d80*/  @UP0 UIMAD UR5, UR20, UR5, URZ ;  /* 0x00000005140502a4 */ /* 0x000fe2000f8e023f */
[C---:B------:R-:W-:Y:S02]  /*2d90*/  HMMA.16816.F32.BF16 R72, R36.reuse, R30, R72 ;  /* 0x0000001e2448723c */ /* 0x040fe40000041848 */
[----:B------:R-:W-:Y:S01]  /*2da0*/  IMAD.IADD R5, R7, 0x1, -R28 ;  /* 0x0000000107057824 */ /* 0x000fe200078e0a1c */
[----:B------:R-:W-:Y:S01]  /*2db0*/  @UP0 UIMAD UR4, UR4, UR21, UR5 ;  /* 0x00000015040402a4 */ /* 0x000fe2000f8e0205 */
[----:B------:R-:W-:Y:S01]  /*2dc0*/  FMUL.FTZ R7, R8, c[0x0][0x320] ;  /* 0x0000c80008077a20 */ /* 0x000fe20000410000 */
[----:B------:R-:W-:Y:S01]  /*2dd0*/  LEA.HI R8, R29, R22, RZ, 0x2 ;  /* 0x000000161d087211 */ /* 0x000fe200078f10ff */
[----:B------:R-:W-:Y:S01]  /*2de0*/  FMUL.FTZ R76, R76, c[0x0][0x320] ;  /* 0x0000c8004c4c7a20 */ /* 0x000fe20000410000 */
[----:B------:R-:W-:Y:S01]  /*2df0*/  LEA.HI R31, R84, R84, RZ, 0x1 ;  /* 0x00000054541f7211 */ /* 0x000fe200078f08ff */
[----:B------:R-:W-:Y:S01]  /*2e00*/  HMMA.16816.F32.BF16 R16, R36, R50, R16 ;  /* 0x000000322410723c */ /* 0x000fe20000041810 */
[----:B------:R-:W-:Y:S01]  /*2e10*/  @P5 LEA R28, P0, R32, c[0x0][0x1c8], 0x1 ;  /* 0x00007200201c5a11 */ /* 0x000fe200078008ff */
[----:B------:R-:W-:Y:S01]  /*2e20*/  FMUL.FTZ R77, R77, c[0x0][0x320] ;  /* 0x0000c8004d4d7a20 */ /* 0x000fe20000410000 */
[----:B------:R-:W-:Y:S01]  /*2e30*/  LOP3.LUT R31, R31, 0x1ffffffe, RZ, 0xc0, !PT ;  /* 0x1ffffffe1f1f7812 */ /* 0x000fe200078ec0ff */
[----:B------:R-:W2:Y:S01]  /*2e40*/  MUFU.TANH R12, R12 ;  /* 0x0000000c000c7308 */ /* 0x000ea20000002400 */
[----:B------:R-:W-:-:S02]  /*2e50*/  LEA.HI.SX32 R30, R8, UR7, 0x1e ;  /* 0x00000007081e7c11 */ /* 0x000fc4000f8ff2ff */
[----:B------:R-:W-:Y:S01]  /*2e60*/  @P5 IADD3 R29, R33, UR4, RZ ;  /* 0x00000004211d5c10 */ /* 0x000fe2000fffe0ff */
[----:B------:R-:W-:Y:S01]  /*2e70*/  IMAD.IADD R31, R84, 0x1, -R31 ;  /* 0x00000001541f7824 */ /* 0x000fe200078e0a1f */
[C---:B-1----:R-:W-:Y:S01]  /*2e80*/  HMMA.16816.F32.BF16 R44, R36.reuse, R24, R44 ;  /* 0x00000018242c723c */ /* 0x042fe2000004182c */
[----:B------:R-:W-:Y:S01]  /*2e90*/  IMAD R30, R5, 0x10, R30 ;  /* 0x00000010051e7824 */ /* 0x000fe200078e021e */
[----:B------:R-:W-:Y:S01]  /*2ea0*/  @P5 LEA.HI.X R29, R32, c[0x0][0x1cc], R29, 0x1, P0 ;  /* 0x00007300201d5a11 */ /* 0x000fe200000f0c1d */
[----:B------:R1:W1:Y:S01]  /*2eb0*/  MUFU.TANH R5, R9 ;  /* 0x0000000900057308 */ /* 0x0002620000002400 */
[----:B------:R-:W-:Y:S01]  /*2ec0*/  PLOP3.LUT P0, PT, PT, PT, UP2, 0x80, 0x0 ;  /* 0x000000000000781c */ /* 0x000fe20003f0f028 */
[----:B------:R-:W-:Y:S01]  /*2ed0*/  IMAD R212, R31, 0x8, R30 ;  /* 0x000000081fd47824 */ /* 0x000fe200078e021e */
[----:B------:R-:W-:Y:S01]  /*2ee0*/  LOP3.LUT R213, R8, 0x7ffffffc, RZ, 0xc0, !PT ;  /* 0x7ffffffc08d57812 */ /* 0x000fe200078ec0ff */
[----:B------:R-:W-:Y:S01]  /*2ef0*/  BAR.SYNC.DEFER_BLOCKING 0x0 ;  /* 0x0000000000007b1d */ /* 0x000fe20000010000 */
[----:B------:R-:W-:Y:S01]  /*2f00*/  HMMA.16816.F32.BF16 R40, R36, R26, R40 ;  /* 0x0000001a2428723c */ /* 0x000fe20000041828 */
[----:B------:R-:W-:-:S02]  /*2f10*/  IMAD.MOV.U32 R8, RZ, RZ, R212 ;  /* 0x000000ffff087224 */ /* 0x000fc400078e00d4 */
[----:B------:R-:W-:Y:S02]  /*2f20*/  IMAD.IADD R213, R22, 0x1, -R213 ;  /* 0x0000000116d57824 */ /* 0x000fe400078e0ad5 */
[----:B------:R-:W-:Y:S01]  /*2f30*/  ULDC UR4, c[0x0][0x1d0] ;  /* 0x0000740000047ab9 */ /* 0x000fe20000000800 */
[----:B------:R-:W-:Y:S01]  /*2f40*/  IMAD.U32 R31, RZ, RZ, UR12 ;  /* 0x0000000cff1f7e24 */ /* 0x000fe2000f8e00ff */
[----:B------:R-:W-:Y:S01]  /*2f50*/  UIADD3 UR4, -UR14, UR4, UR19 ;  /* 0x000000040e047290 */ /* 0x000fe2000fffe113 */
[----:B------:R-:W-:Y:S01]  /*2f60*/  IMAD.SHL.U32 R213, R213, 0x2, RZ ;  /* 0x00000002d5d57824 */ /* 0x000fe200078e00ff */
[----:B------:R-:W2:Y:S01]  /*2f70*/  MUFU.TANH R13, R13 ;  /* 0x0000000d000d7308 */ /* 0x000ea20000002400 */
[----:B------:R-:W-:Y:S01]  /*2f80*/  FMUL.FTZ R17, R17, c[0x0][0x320] ;  /* 0x0000c80011117a20 */ /* 0x000fe20000410000 */
[----:B------:R-:W-:Y:S01]  /*2f90*/  @P5 LEA R24, P6, R31, R28, 0x1 ;  /* 0x0000001c1f185211 */ /* 0x000fe200078c08ff */
[----:B-1----:R-:W-:Y:S01]  /*2fa0*/  @P4 IMAD.HI.U32 R9, R212, c[0x0][0x2c8], RZ ;  /* 0x0000b200d4094a27 */ /* 0x002fe200078e00ff */
[----:B------:R-:W-:-:S02]  /*2fb0*/  ULDC UR14, c[0x0][0x324] ;  /* 0x0000c900000e7ab9 */ /* 0x000fc40000000800 */
[----:B------:R-:W-:Y:S01]  /*2fc0*/  ULOP3.LUT UR14, URZ, UR14, URZ, 0x33, !UPT ;  /* 0x0000000e3f0e7292 */ /* 0x000fe2000f8e333f */
[----:B------:R-:W-:Y:S01]  /*2fd0*/  IMAD.U32 R26, RZ, RZ, UR4 ;  /* 0x00000004ff1a7e24 */ /* 0x000fe2000f8e00ff */
[----:B------:R-:W-:Y:S01]  /*2fe0*/  @P0 SHF.R.U32.HI R8, RZ, c[0x0][0x2cc], R9 ;  /* 0x0000b300ff080a19 */ /* 0x000fe20000011609 */
[----:B------:R-:W-:Y:S01]  /*2ff0*/  FMUL.FTZ R16, R16, c[0x0][0x320] ;  /* 0x0000c80010107a20 */ /* 0x000fe20000410000 */
[----:B------:R-:W-:Y:S01]  /*3000*/  PLOP3.LUT P0, PT, PT, PT, UP1, 0x40, 0x0 ;  /* 0x000000000000781c */ /* 0x000fe20003f0e818 */
[----:B------:R-:W-:Y:S01]  /*3010*/  IMAD.U32 R30, RZ, RZ, UR12 ;  /* 0x0000000cff1e7e24 */ /* 0x000fe2000f8e00ff */
[----:B------:R-:W-:Y:S01]  /*3020*/  IADD3 R26, R26, -c[0x0][0x168], -R213 ;  /* 0x80005a001a1a7a10 */ /* 0x000fe20007ffe8d5 */
[----:B------:R-:W1:Y:S01]  /*3030*/  SHFL.IDX PT, R9, R8, RZ, 0x1c1f ;  /* 0x001c1fff08097589 */ /* 0x000e6200000e0000 */
[----:B------:R-:W-:Y:S01]  /*3040*/  IMAD.U32 R25, RZ, RZ, UR11 ;  /* 0x0000000bff197e24 */ /* 0x000fe2000f8e00ff */
[----:B------:R-:W1:Y:S01]  /*3050*/  MUFU.TANH R17, R17 ;  /* 0x0000001100117308 */ /* 0x000e620000002400 */
[----:B------:R-:W-:Y:S01]  /*3060*/  FMUL.FTZ R72, R72, c[0x0][0x320] ;  /* 0x0000c80048487a20 */ /* 0x000fe20000410000 */
[----:B------:R-:W-:Y:S01]  /*3070*/  @!PT LDS RZ, [RZ] ;  /* 0x00000000fffff984 */ /* 0x000fe20000000800 */
[----:B------:R-:W-:Y:S01]  /*3080*/  @!PT LDS RZ, [RZ] ;  /* 0x00000000fffff984 */ /* 0x000fe20000000800 */
[----:B------:R5:W-:Y:S01]  /*3090*/  @P5 LDGSTS.E.BYPASS.LTC128B.128 [R207+0x6100], [R28.64], !P3 ;  /* 0x061000001ccf5fae */ /* 0x000be2000d901d50 */
[----:B------:R-:W-:Y:S01]  /*30a0*/  FMUL.FTZ R73, R73, c[0x0][0x320] ;  /* 0x0000c80049497a20 */ /* 0x000fe20000410000 */
[----:B------:R-:W-:Y:S01]  /*30b0*/  @P5 LEA.HI.X R25, R30, R29, R25, 0x1, P6 ;  /* 0x0000001d1e195211 */ /* 0x000fe200030f0c19 */
[----:B------:R-:W-:Y:S01]  /*30c0*/  FMUL.FTZ R44, R44, c[0x0][0x320] ;  /* 0x0000c8002c2c7a20 */ /* 0x000fe20000410000 */
[----:B------:R-:W-:Y:S01]  /*30d0*/  IADD3 R27, R26, c[0x0][0x328], RZ ;  /* 0x0000ca001a1b7a10 */ /* 0x000fe20007ffe0ff */
[----:B------:R-:W-:Y:S01]  /*30e0*/  FMUL.FTZ R45, R45, c[0x0][0x320] ;  /* 0x0000c8002d2d7a20 */ /* 0x000fe20000410000 */
[----:B------:R-:W2:Y:S01]  /*30f0*/  MUFU.TANH R16, R16 ;  /* 0x0000001000107308 */ /* 0x000ea20000002400 */
[----:B------:R-:W-:Y:S01]  /*3100*/  FMUL.FTZ R40, R40, c[0x0][0x320] ;  /* 0x0000c80028287a20 */ /* 0x000fe20000410000 */
[----:B------:R5:W-:Y:S01]  /*3110*/  @P5 LDGSTS.E.BYPASS.LTC128B.128 [R207+0x8100], [R28.64+0x80], !P2 ;  /* 0x081000801ccf5fae */ /* 0x000be2000d101d50 */
[----:B------:R-:W-:Y:S01]  /*3120*/  FMUL.FTZ R41, R41, c[0x0][0x320] ;  /* 0x0000c80029297a20 */ /* 0x000fe20000410000 */
[----:B------:R-:W-:-:S02]  /*3130*/  IADD3 R26, R26, UR14, RZ ;  /* 0x0000000e1a1a7c10 */ /* 0x000fc4000fffe0ff */
[----:B------:R5:W-:Y:S02]  /*3140*/  @P5 LDGSTS.E.BYPASS.LTC128B.128 [R207+0xa100], [R28.64+0x100], !P1 ;  /* 0x0a1001001ccf5fae */ /* 0x000be4000c901d50 */
[----:B------:R-:W2:Y:S02]  /*3150*/  MUFU.TANH R7, R7 ;  /* 0x0000000700077308 */ /* 0x000ea40000002400 */
[----:B------:R2:W-:Y:S04]  /*3160*/  @P5 LDGSTS.E.BYPASS.LTC128B.128 [R207+0x7100], [R24.64], !P3 ;  /* 0x0710000018cf5fae */ /* 0x0005e8000d901d50 */
[----:B------:R2:W-:Y:S01]  /*3170*/  @P5 LDGSTS.E.BYPASS.LTC128B.128 [R207+0x9100], [R24.64+0x80], !P2 ;  /* 0x0910008018cf5fae */ /* 0x0005e2000d101d50 */
[--C-:B-1----:R-:W-:Y:S01]  /*3180*/  IMAD.IADD R22, R27, 0x1, R9.reuse ;  /* 0x000000011b167824 */ /* 0x102fe200078e0209 */
[----:B------:R1:W1:Y:S02]  /*3190*/  MUFU.TANH R155, R76 ;  /* 0x0000004c009b7308 */ /* 0x0002640000002400 */
[----:B------:R2:W-:Y:S04]  /*31a0*/  @P5 LDGSTS.E.BYPASS.LTC128B.128 [R207+0xb100], [R24.64+0x100], !P1 ;  /* 0x0b10010018cf5fae */ /* 0x0005e8000c901d50 */
[----:B------:R-:W0:Y:S02]  /*31b0*/  LDGDEPBAR ;  /* 0x00000000000079af */ /* 0x000e240000000000 */
[----:B------:R1:W1:Y:S08]  /*31c0*/  MUFU.TANH R163, R77 ;  /* 0x0000004d00a37308 */ /* 0x0002700000002400 */
[----:B------:R1:W1:Y:S01]  /*31d0*/  MUFU.TANH R161, R72 ;  /* 0x0000004800a17308 */ /* 0x0002620000002400 */
[----:B-----5:R-:W-:-:S07]  /*31e0*/  IMAD.IADD R28, R26, 0x1, R9 ;  /* 0x000000011a1c7824 */ /* 0x020fce00078e0209 */
[----:B------:R1:W1:Y:S01]  /*31f0*/  MUFU.TANH R157, R73 ;  /* 0x00000049009d7308 */ /* 0x0002620000002400 */
[----:B--2---:R-:W-:-:S07]  /*3200*/  IADD3 R25, -R213, c[0x0][0x1d0], -R6 ;  /* 0x00007400d5197a10 */ /* 0x004fce0007ffe906 */
[----:B------:R2:W1:Y:S01]  /*3210*/  MUFU.TANH R167, R44 ;  /* 0x0000002c00a77308 */ /* 0x0004620000002400 */
[----:B------:R-:W-:-:S07]  /*3220*/  IMNMX R29, R22, R25, PT ;  /* 0x00000019161d7217 */ /* 0x000fce0003800200 */
[----:B------:R2:W1:Y:S08]  /*3230*/  MUFU.TANH R165, R45 ;  /* 0x0000002d00a57308 */ /* 0x0004700000002400 */
[----:B------:R2:W1:Y:S08]  /*3240*/  MUFU.TANH R143, R40 ;  /* 0x00000028008f7308 */ /* 0x0004700000002400 */
[----:B------:R2:W1:Y:S01]  /*3250*/  MUFU.TANH R141, R41 ;  /* 0x00000029008d7308 */ /* 0x0004620000002400 */
[----:B------:R-:W-:Y:S05]  /*3260*/  @P0 BRA `(.L_x_351) ;  /* 0x0000018000000947 */ /* 0x000fea0003800000 */
[----:B---34-:R-:W-:Y:S01]  /*3270*/  IADD3 R9, R9, c[0x0][0x1d0], RZ ;  /* 0x0000740009097a10 */ /* 0x018fe20007ffe0ff */
[----:B------:R-:W-:Y:S03]  /*3280*/  BSSY B0, `(.L_x_352) ;  /* 0x0000011000007945 */ /* 0x000fe60003800000 */
[----:B------:R-:W-:-:S04]  /*3290*/  IADD3 R31, R9, -c[0x0][0x168], RZ ;  /* 0x80005a00091f7a10 */ /* 0x000fc80007ffe0ff */
[----:B------:R-:W-:-:S13]  /*32a0*/  ISETP.GT.AND P0, PT, R31, -0x1, PT ;  /* 0xffffffff1f00780c */ /* 0x000fda0003f04270 */
[----:B------:R-:W-:Y:S05]  /*32b0*/  @P0 BRA `(.L_x_353) ;  /* 0x0000008000000947 */ /* 0x000fea0003800000 */
[----:B------:R-:W-:Y:S01]  /*32c0*/  ULDC UR4, c[0x0][0x32c] ;  /* 0x0000cb0000047ab9 */ /* 0x000fe20000000800 */
[----:B------:R-:W-:Y:S01]  /*32d0*/  LOP3.LUT R22, RZ, R31, RZ, 0x33, !PT ;  /* 0x0000001fff167212 */ /* 0x000fe200078e33ff */
[----:B------:R-:W-:-:S06]  /*32e0*/  UISETP.NE.AND UP0, UPT, UR19, UR4, UPT ;  /* 0x000000041300728c */ /* 0x000fcc000bf05270 */
[----:B------:R-:W-:-:S13]  /*32f0*/  PLOP3.LUT P0, PT, PT, PT, UP0, 0x80, 0x0 ;  /* 0x000000000000781c */ /* 0x000fda0003f0f008 */
[----:B------:R-:W-:-:S05]  /*3300*/  @P0 IMAD.HI.U32 R9, R22, c[0x0][0x330], RZ ;  /* 0x0000cc0016090a27 */ /* 0x000fca00078e00ff */
[----:B------:R-:W-:-:S04]  /*3310*/  @P0 SHF.R.U32.HI R22, RZ, c[0x0][0x334], R9 ;  /* 0x0000cd00ff160a19 */ /* 0x000fc80000011609 */
[----:B------:R-:W-:Y:S01]  /*3320*/  LOP3.LUT R31, RZ, R22, RZ, 0x33, !PT ;  /* 0x00000016ff1f7212 */ /* 0x000fe200078e33ff */
[----:B------:R-:W-:Y:S05]  /*3330*/  BRA `(.L_x_354) ;  /* 0x0000005000007947 */ /* 0x000fea0003800000 */
.L_x_353:
[----:B------:R-:W-:Y:S02]  /*3340*/  ULDC UR4, c[0x0][0x32c] ;  /* 0x0000cb0000047ab9 */ /* 0x000fe40000000800 */
[----:B------:R-:W-:-:S06]  /*3350*/  UISETP.NE.AND UP0, UPT, UR19, UR4, UPT ;  /* 0x000000041300728c */ /* 0x000fcc000bf05270 */
[----:B------:R-:W-:-:S13]  /*3360*/  PLOP3.LUT P0, PT, PT, PT, UP0, 0x80, 0x0 ;  /* 0x000000000000781c */ /* 0x000fda0003f0f008 */
[----:B------:R-:W-:-:S05]  /*3370*/  @P0 IMAD.HI.U32 R9, R31, c[0x0][0x330], RZ ;  /* 0x0000cc001f090a27 */ /* 0x000fca00078e00ff */
[----:B------:R-:W-:Y:S02]  /*3380*/  @P0 SHF.R.U32.HI R31, RZ, c[0x0][0x334], R9 ;  /* 0x0000cd00ff1f0a19 */ /* 0x000fe40000011609 */
.L_x_354:
[----:B------:R-:W-:Y:S05]  /*3390*/  BSYNC B0 ;  /* 0x0000000000007941 */ /* 0x000fea0003800000 */
.L_x_352:
[----:B------:R-:W-:-:S04]  /*33a0*/  IMAD R22, R31, c[0x0][0x32c], -R6 ;  /* 0x0000cb001f167a24 */ /* 0x000fc800078e0a06 */
[----:B------:R-:W-:-:S05]  /*33b0*/  IMAD.IADD R9, R22, 0x1, -R213 ;  /* 0x0000000116097824 */ /* 0x000fca00078e0ad5 */
[----:B------:R-:W-:Y:S02]  /*33c0*/  IADD3 R22, R9, c[0x0][0x32c], RZ ;  /* 0x0000cb0009167a10 */ /* 0x000fe40007ffe0ff */
[----:B------:R-:W-:Y:S02]  /*33d0*/  IMNMX R28, R28, R9, !PT ;  /* 0x000000091c1c7217 */ /* 0x000fe40007800200 */
[----:B------:R-:W-:Y:S02]  /*33e0*/  IMNMX R29, R29, R22, PT ;  /* 0x000000161d1d7217 */ /* 0x000fe40003800200 */
.L_x_351:
[----:B---34-:R-:W-:Y:S01]  /*33f0*/  ISETP.LT.AND P0, PT, RZ, UR13, PT ;  /* 0x0000000dff007c0c */ /* 0x018fe2000bf01270 */
[----:B------:R-:W-:Y:S01]  /*3400*/  FMUL.FTZ R18, R18, c[0x0][0x320] ;  /* 0x0000c80012127a20 */ /* 0x000fe20000410000 */
[----:B------:R-:W3:Y:S01]  /*3410*/  SHFL.IDX PT, R8, R8, 0x1, 0x1c1f ;  /* 0x003c1f0008087f89 */ /* 0x000ee200000e0000 */
[----:B------:R-:W-:Y:S01]  /*3420*/  FMUL.FTZ R11, R11, c[0x0][0x320] ;  /* 0x0000c8000b0b7a20 */ /* 0x000fe20000410000 */
[C---:B------:R-:W-:Y:S01]  /*3430*/  ISETP.GT.AND P4, PT, R28.reuse, 0x1, P0 ;  /* 0x000000011c00780c */ /* 0x040fe20000784270 */
[----:B------:R4:W2:Y:S01]  /*3440*/  MUFU.TANH R24, R18 ;  /* 0x0000001200187308 */ /* 0x0008a20000002400 */
[C---:B------:R-:W-:Y:S01]  /*3450*/  ISETP.GT.AND P5, PT, R28.reuse, RZ, P0 ;  /* 0x000000ff1c00720c */ /* 0x040fe200007a4270 */
[----:B------:R-:W-:Y:S01]  /*3460*/  FMUL.FTZ R22, R19, c[0x0][0x320] ;  /* 0x0000c80013167a20 */ /* 0x000fe20000410000 */
[----:B------:R-:W-:Y:S01]  /*3470*/  ISETP.LT.OR P4, PT, R29, 0x2, P4 ;  /* 0x000000021d00780c */ /* 0x000fe20002781670 */
[----:B------:R-:W-:Y:S01]  /*3480*/  FMUL.FTZ R15, R15, c[0x0][0x320] ;  /* 0x0000c8000f0f7a20 */ /* 0x000fe20000410000 */
[----:B------:R-:W-:Y:S01]  /*3490*/  ISETP.LT.OR P5, PT, R29, 0x1, P5 ;  /* 0x000000011d00780c */ /* 0x000fe20002fa1670 */
[----:B------:R-:W-:Y:S01]  /*34a0*/  FMUL.FTZ R30, R23, c[0x0][0x320] ;  /* 0x0000c800171e7a20 */ /* 0x000fe20000410000 */
[----:B------:R-:W-:Y:S01]  /*34b0*/  FSEL R21, R21, -INF , !P4 ;  /* 0xff80000015157808 */ /* 0x000fe20006000000 */
[----:B------:R5:W1:Y:S01]  /*34c0*/  MUFU.TANH R19, R11 ;  /* 0x0000000b00137308 */ /* 0x000a620000002400 */
[----:B------:R-:W-:Y:S01]  /*34d0*/  ISETP.GT.AND P4, PT, R28, 0x10, P0 ;  /* 0x000000101c00780c */ /* 0x000fe20000784270 */
[----:B------:R-:W-:Y:S01]  /*34e0*/  FMUL.FTZ R10, R10, c[0x0][0x320] ;  /* 0x0000c8000a0a7a20 */ /* 0x000fe20000410000 */
[----:B------:R-:W-:Y:S01]  /*34f0*/  ISETP.GT.AND P6, PT, R28, 0x8, P0 ;  /* 0x000000081c00780c */ /* 0x000fe200007c4270 */
[----:B------:R-:W-:Y:S01]  /*3500*/  FMUL.FTZ R14, R14, c[0x0][0x320] ;  /* 0x0000c8000e0e7a20 */ /* 0x000fe20000410000 */
[C---:B------:R-:W-:Y:S01]  /*3510*/  ISETP.LT.OR P4, PT, R29.reuse, 0x11, P4 ;  /* 0x000000111d00780c */ /* 0x040fe20002781670 */
[----:B------:R-:W-:Y:S01]  /*3520*/  FMUL.FTZ R74, R74, c[0x0][0x320] ;  /* 0x0000c8004a4a7a20 */ /* 0x000fe20000410000 */
[----:B------:R-:W-:Y:S01]  /*3530*/  ISETP.LT.OR P6, PT, R29, 0x9, P6 ;  /* 0x000000091d00780c */ /* 0x000fe200037c1670 */
[----:B------:R1:W1:Y:S01]  /*3540*/  MUFU.TANH R23, R15 ;  /* 0x0000000f00177308 */ /* 0x0002620000002400 */
[----:B----4-:R-:W-:Y:S01]  /*3550*/  FSEL R18, R0, -INF , !P5 ;  /* 0xff80000000127808 */ /* 0x010fe20006800000 */
[----:B------:R-:W-:Y:S01]  /*3560*/  FMUL.FTZ R75, R75, c[0x0][0x320] ;  /* 0x0000c8004b4b7a20 */ /* 0x000fe20000410000 */
[----:B------:R-:W-:Y:S01]  /*3570*/  ISETP.GT.AND P5, PT, R28, 0x9, P0 ;  /* 0x000000091c00780c */ /* 0x000fe200007a4270 */
[----:B------:R-:W-:-:S02]  /*3580*/  FMUL.FTZ R46, R46, c[0x0][0x320] ;  /* 0x0000c8002e2e7a20 */ /* 0x000fc40000410000 */
[----:B------:R-:W-:Y:S01]  /*3590*/  FMUL.FTZ R47, R47, c[0x0][0x320] ;  /* 0x0000c8002f2f7a20 */ /* 0x000fe20000410000 */
[----:B------:R-:W-:Y:S01]  /*35a0*/  ISETP.LT.OR P5, PT, R29, 0xa, P5 ;  /* 0x0000000a1d00780c */ /* 0x000fe20002fa1670 */
[----:B------:R-:W-:Y:S01]  /*35b0*/  FMUL.FTZ R42, R42, c[0x0][0x320] ;  /* 0x0000c8002a2a7a20 */ /* 0x000fe20000410000 */
[----:B-----5:R-:W-:Y:S01]  /*35c0*/  FSEL R11, R12, -INF , !P4 ;  /* 0xff8000000c0b7808 */ /* 0x020fe20006000000 */
[----:B------:R-:W-:Y:S01]  /*35d0*/  FMUL.FTZ R43, R43, c[0x0][0x320] ;  /* 0x0000c8002b2b7a20 */ /* 0x000fe20000410000 */
[----:B------:R-:W-:Y:S01]  /*35e0*/  ISETP.GT.AND P4, PT, R28, 0x19, P0 ;  /* 0x000000191c00780c */ /* 0x000fe20000784270 */
[----:B------:R-:W-:Y:S01]  /*35f0*/  FMUL.FTZ R78, R78, c[0x0][0x320] ;  /* 0x0000c8004e4e7a20 */ /* 0x000fe20000410000 */
[----:B------:R-:W-:Y:S01]  /*3600*/  FSEL R17, R17, -INF , !P5 ;  /* 0xff80000011117808 */ /* 0x000fe20006800000 */
[----:B------:R-:W-:Y:S01]  /*3610*/  FMUL.FTZ R79, R79, c[0x0][0x320] ;  /* 0x0000c8004f4f7a20 */ /* 0x000fe20000410000 */
[----:B------:R-:W-:Y:S01]  /*3620*/  ISETP.LT.OR P4, PT, R29, 0x1a, P4 ;  /* 0x0000001a1d00780c */ /* 0x000fe20002781670 */
[----:B------:R-:W4:Y:S01]  /*3630*/  MUFU.TANH R22, R22 ;  /* 0x0000001600167308 */ /* 0x000f220000002400 */
[----:B-1----:R-:W-:Y:S01]  /*3640*/  FSEL R15, R16, -INF , !P6 ;  /* 0xff800000100f7808 */ /* 0x002fe20007000000 */
[----:B---3--:R-:W-:Y:S01]  /*3650*/  IMAD.IADD R0, R27, 0x1, R8 ;  /* 0x000000011b007824 */ /* 0x008fe200078e0208 */
[----:B------:R-:W-:-:S02]  /*3660*/  ISETP.GT.AND P6, PT, R28, 0x11, P0 ;  /* 0x000000111c00780c */ /* 0x000fc400007c4270 */
[C---:B------:R-:W-:Y:S02]  /*3670*/  ISETP.GT.AND P5, PT, R28.reuse, 0x18, P0 ;  /* 0x000000181c00780c */ /* 0x040fe400007a4270 */
[----:B------:R-:W-:Y:S01]  /*3680*/  FSEL R5, R5, -INF , !P4 ;  /* 0xff80000005057808 */ /* 0x000fe20006000000 */
[----:B------:R1:W3:Y:S01]  /*3690*/  MUFU.TANH R170, R74 ;  /* 0x0000004a00aa7308 */ /* 0x0002e20000002400 */
[----:B------:R-:W-:Y:S02]  /*36a0*/  ISETP.GT.AND P4, PT, R28, 0x28, P0 ;  /* 0x000000281c00780c */ /* 0x000fe40000784270 */
[C---:B------:R-:W-:Y:S02]  /*36b0*/  ISETP.LT.OR P6, PT, R29.reuse, 0x12, P6 ;  /* 0x000000121d00780c */ /* 0x040fe400037c1670 */
[C---:B------:R-:W-:Y:S02]  /*36c0*/  ISETP.LT.OR P5, PT, R29.reuse, 0x19, P5 ;  /* 0x000000191d00780c */ /* 0x040fe40002fa1670 */
[----:B------:R-:W-:Y:S01]  /*36d0*/  ISETP.LT.OR P4, PT, R29, 0x29, P4 ;  /* 0x000000291d00780c */ /* 0x000fe20002781670 */
[----:B------:R1:W1:Y:S01]  /*36e0*/  MUFU.TANH R164, R75 ;  /* 0x0000004b00a47308 */ /* 0x0002620000002400 */
[----:B------:R-:W-:-:S02]  /*36f0*/  FSEL R9, R13, -INF , !P6 ;  /* 0xff8000000d097808 */ /* 0x000fc40007000000 */
[----:B------:R-:W-:Y:S02]  /*3700*/  FSEL R7, R7, -INF , !P5 ;  /* 0xff80000007077808 */ /* 0x000fe40006800000 */
[C---:B------:R-:W-:Y:S02]  /*3710*/  ISETP.GT.AND P6, PT, R28.reuse, 0x20, P0 ;  /* 0x000000201c00780c */ /* 0x040fe400007c4270 */
[C---:B------:R-:W-:Y:S01]  /*3720*/  ISETP.GT.AND P5, PT, R28.reuse, 0x21, P0 ;  /* 0x000000211c00780c */ /* 0x040fe200007a4270 */
[----:B------:R-:W1:Y:S01]  /*3730*/  MUFU.TANH R10, R10 ;  /* 0x0000000a000a7308 */ /* 0x000e620000002400 */
[----:B------:R-:W-:Y:S02]  /*3740*/  FSEL R161, R161, -INF , !P4 ;  /* 0xff800000a1a17808 */ /* 0x000fe40006000000 */
[----:B------:R-:W-:Y:S02]  /*3750*/  ISETP.GT.AND P4, PT, R28, 0x31, P0 ;  /* 0x000000311c00780c */ /* 0x000fe40000784270 */
[----:B------:R-:W-:-:S02]  /*3760*/  ISETP.LT.OR P6, PT, R29, 0x21, P6 ;  /* 0x000000211d00780c */ /* 0x000fc400037c1670 */
[C---:B------:R-:W-:Y:S01]  /*3770*/  ISETP.LT.OR P5, PT, R29.reuse, 0x22, P5 ;  /* 0x000000221d00780c */ /* 0x040fe20002fa1670 */
[----:B------:R1:W1:Y:S01]  /*3780*/  MUFU.TANH R166, R46 ;  /* 0x0000002e00a67308 */ /* 0x0002620000002400 */
[----:B------:R-:W-:Y:S02]  /*3790*/  ISETP.LT.OR P4, PT, R29, 0x32, P4 ;  /* 0x000000321d00780c */ /* 0x000fe40002781670 */
[----:B------:R-:W-:Y:S02]  /*37a0*/  FSEL R155, R155, -INF , !P6 ;  /* 0xff8000009b9b7808 */ /* 0x000fe40007000000 */
[----:B------:R-:W-:Y:S02]  /*37b0*/  FSEL R163, R163, -INF , !P5 ;  /* 0xff800000a3a37808 */ /* 0x000fe40006800000 */
[C---:B------:R-:W-:Y:S01]  /*37c0*/  ISETP.GT.AND P6, PT, R28.reuse, 0x29, P0 ;  /* 0x000000291c00780c */ /* 0x040fe200007c4270 */
[----:B------:R1:W1:Y:S01]  /*37d0*/  MUFU.TANH R142, R47 ;  /* 0x0000002f008e7308 */ /* 0x0002620000002400 */
[----:B------:R-:W-:-:S02]  /*37e0*/  ISETP.GT.AND P5, PT, R28, 0x30, P0 ;  /* 0x000000301c00780c */ /* 0x000fc400007a4270 */
[----:B------:R-:W-:Y:S02]  /*37f0*/  FSEL R165, R165, -INF , !P4 ;  /* 0xff800000a5a57808 */ /* 0x000fe40006000000 */
[----:B------:R-:W-:Y:S02]  /*3800*/  PLOP3.LUT P4, PT, PT, PT, UP1, 0x40, 0x0 ;  /* 0x000000000000781c */ /* 0x000fe40003f8e818 */
[C---:B------:R-:W-:Y:S01]  /*3810*/  ISETP.LT.OR P6, PT, R29.reuse, 0x2a, P6 ;  /* 0x0000002a1d00780c */ /* 0x040fe200037c1670 */
[----:B------:R-:W1:Y:S01]  /*3820*/  MUFU.TANH R14, R14 ;  /* 0x0000000e000e7308 */ /* 0x000e620000002400 */
[----:B------:R-:W-:Y:S02]  /*3830*/  ISETP.LT.OR P5, PT, R29, 0x31, P5 ;  /* 0x000000311d00780c */ /* 0x000fe40002fa1670 */
[----:B------:R-:W-:Y:S02]  /*3840*/  FSEL R157, R157, -INF , !P6 ;  /* 0xff8000009d9d7808 */ /* 0x000fe40007000000 */
[----:B------:R-:W-:-:S02]  /*3850*/  FSEL R167, R167, -INF , !P5 ;  /* 0xff800000a7a77808 */ /* 0x000fc40006800000 */
[C---:B------:R-:W-:Y:S01]  /*3860*/  ISETP.GT.AND P6, PT, R28.reuse, 0x38, P0 ;  /* 0x000000381c00780c */ /* 0x040fe200007c4270 */
[----:B------:R1:W1:Y:S01]  /*3870*/  MUFU.TANH R140, R42 ;  /* 0x0000002a008c7308 */ /* 0x0002620000002400 */
[----:B------:R-:W-:Y:S02]  /*3880*/  ISETP.GT.AND P5, PT, R28, 0x39, P0 ;  /* 0x000000391c00780c */ /* 0x000fe400007a4270 */
[C---:B------:R-:W-:Y:S02]  /*3890*/  ISETP.LT.OR P6, PT, R29.reuse, 0x39, P6 ;  /* 0x000000391d00780c */ /* 0x040fe400037c1670 */
[----:B------:R-:W-:Y:S02]  /*38a0*/  ISETP.LT.OR P5, PT, R29, 0x3a, P5 ;  /* 0x0000003a1d00780c */ /* 0x000fe40002fa1670 */
[----:B------:R-:W-:Y:S01]  /*38b0*/  IMNMX R25, R0, R25, PT ;  /* 0x0000001900197217 */ /* 0x000fe20003800200 */
[----:B------:R1:W1:Y:S01]  /*38c0*/  MUFU.TANH R160, R43 ;  /* 0x0000002b00a07308 */ /* 0x0002620000002400 */
[----:B------:R-:W-:Y:S01]  /*38d0*/  IMAD.IADD R0, R26, 0x1, R8 ;  /* 0x000000011a007824 */ /* 0x000fe200078e0208 */
[----:B------:R-:W-:-:S02]  /*38e0*/  FSEL R143, R143, -INF , !P6 ;  /* 0xff8000008f8f7808 */ /* 0x000fc40007000000 */
[----:B------:R-:W-:-:S04]  /*38f0*/  FSEL R141, R141, -INF , !P5 ;  /* 0xff8000008d8d7808 */ /* 0x000fc80006800000 */
[----:B------:R1:W1:Y:S08]  /*3900*/  MUFU.TANH R172, R78 ;  /* 0x0000004e00ac7308 */ /* 0x0002700000002400 */
[----:B------:R-:W1:Y:S08]  /*3910*/  MUFU.TANH R30, R30 ;  /* 0x0000001e001e7308 */ /* 0x000e700000002400 */
[----:B------:R1:W1:Y:S01]  /*3920*/  MUFU.TANH R162, R79 ;  /* 0x0000004f00a27308 */ /* 0x0002620000002400 */
[----:B------:R-:W-:Y:S05]  /*3930*/  @P4 BRA `(.L_x_355) ;  /* 0x0000018000004947 */ /* 0x000fea0003800000 */
[----:B--234-:R-:W-:Y:S01]  /*3940*/  IADD3 R8, R8, c[0x0][0x1d0], RZ ;  /* 0x0000740008087a10 */ /* 0x01cfe20007ffe0ff */
        /* <DEDUP_REMOVED lines=12> */
.L_x_357:
[----:B------:R-:W-:Y:S02]  /*3a10*/  ULDC UR4, c[0x0][0x32c] ;  /* 0x0000cb0000047ab9 */ /* 0x000fe40000000800 */
[----:B------:R-:W-:-:S06]  /*3a20*/  UISETP.NE.AND UP0, UPT, UR19, UR4, UPT ;  /* 0x000000041300728c */ /* 0x000fcc000bf05270 */
[----:B------:R-:W-:-:S13]  /*3a30*/  PLOP3.LUT P4, PT, PT, PT, UP0, 0x80, 0x0 ;  /* 0x000000000000781c */ /* 0x000fda0003f8f008 */
[----:B------:R-:W-:-:S05]  /*3a40*/  @P4 IMAD.HI.U32 R8, R13, c[0x0][0x330], RZ ;  /* 0x0000cc000d084a27 */ /* 0x000fca00078e00ff */
[----:B------:R-:W-:Y:S02]  /*3a50*/  @P4 SHF.R.U32.HI R13, RZ, c[0x0][0x334], R8 ;  /* 0x0000cd00ff0d4a19 */ /* 0x000fe40000011608 */
.L_x_358:
[----:B------:R-:W-:Y:S05]  /*3a60*/  BSYNC B0 ;  /* 0x0000000000007941 */ /* 0x000fea0003800000 */
.L_x_356:
[----:B------:R-:W-:-:S04]  /*3a70*/  IMAD R6, R13, c[0x0][0x32c], -R6 ;  /* 0x0000cb000d067a24 */ /* 0x000fc800078e0a06 */
[----:B------:R-:W-:-:S05]  /*3a80*/  IMAD.IADD R13, R6, 0x1, -R213 ;  /* 0x00000001060d7824 */ /* 0x000fca00078e0ad5 */
[----:B------:R-:W-:Y:S02]  /*3a90*/  IADD3 R6, R13, c[0x0][0x32c], RZ ;  /* 0x0000cb000d067a10 */ /* 0x000fe40007ffe0ff */
[----:B------:R-:W-:Y:S02]  /*3aa0*/  IMNMX R0, R0, R13, !PT ;  /* 0x0000000d00007217 */ /* 0x000fe40007800200 */
[----:B------:R-:W-:Y:S02]  /*3ab0*/  IMNMX R25, R25, R6, PT ;  /* 0x0000000619197217 */ /* 0x000fe40003800200 */
.L_x_355:
[----:B--234-:R-:W-:Y:S01]  /*3ac0*/  FMNMX.FTZ R8, R18, R21, !PT ;  /* 0x0000001512087209 */ /* 0x01cfe20007810000 */
[----:B------:R-:W-:Y:S01]  /*3ad0*/  IMAD.SHL.U32 R203, R4, 0x2, RZ ;  /* 0x0000000204cb7824 */ /* 0x000fe200078e00ff */
[----:B------:R-:W-:Y:S01]  /*3ae0*/  ISETP.GT.AND P5, PT, R0, 0x9, P0 ;  /* 0x000000090000780c */ /* 0x000fe200007a4270 */
[----:B------:R-:W-:Y:S01]  /*3af0*/  @UP2 USHF.L.U32 UR18, UR18, 0x7, URZ ;  /* 0x0000000712122899 */ /* 0x000fe2000800063f */
[----:B------:R-:W-:Y:S01]  /*3b00*/  FMNMX.FTZ R8, R15, R8, !PT ;  /* 0x000000080f087209 */ /* 0x000fe20007810000 */
[--C-:B------:R-:W-:Y:S01]  /*3b10*/  IMAD R197, R3, 0x2, R203.reuse ;  /* 0x0000000203c57824 */ /* 0x100fe200078e02cb */
[----:B------:R-:W-:Y:S01]  /*3b20*/  ISETP.LT.OR P5, PT, R25, 0xa, P5 ;  /* 0x0000000a1900780c */ /* 0x000fe20002fa1670 */
[----:B-1----:R-:W-:Y:S01]  /*3b30*/  LDSM.16.MT88.4 R40, [R203+0x2100] ;  /* 0x00210000cb28783b */ /* 0x002fe20000004200 */
[----:B------:R-:W-:Y:S01]  /*3b40*/  FMNMX.FTZ R8, R17, R8, !PT ;  /* 0x0000000811087209 */ /* 0x000fe20007810000 */
[----:B------:R-:W-:Y:S01]  /*3b50*/  IMAD R198, R2, 0x2, R203 ;  /* 0x0000000202c67824 */ /* 0x000fe200078e02cb */
[----:B------:R-:W-:Y:S01]  /*3b60*/  FSEL R6, R22, -INF , !P5 ;  /* 0xff80000016067808 */ /* 0x000fe20006800000 */
[----:B------:R-:W-:Y:S01]  /*3b70*/  LDSM.16.MT88.4 R56, [R197+0x2100] ;  /* 0x00210000c538783b */ /* 0x000fe20000004200 */
[----:B------:R-:W-:Y:S01]  /*3b80*/  FMNMX.FTZ R8, R11, R8, !PT ;  /* 0x000000080b087209 */ /* 0x000fe20007810000 */
[----:B------:R-:W-:Y:S01]  /*3b90*/  IMAD R196, R3, 0x2, R198 ;  /* 0x0000000203c47824 */ /* 0x000fe200078e02c6 */
[C---:B------:R-:W-:Y:S01]  /*3ba0*/  ISETP.GT.AND P6, PT, R0.reuse, 0x1, P0 ;  /* 0x000000010000780c */ /* 0x040fe200007c4270 */
[----:B------:R-:W-:Y:S01]  /*3bb0*/  LDSM.16.MT88.4 R124, [R203+0x100] ;  /* 0x00010000cb7c783b */ /* 0x000fe20000004200 */
[C---:B------:R-:W-:Y:S01]  /*3bc0*/  ISETP.GT.AND P5, PT, R0.reuse, RZ, P0 ;  /* 0x000000ff0000720c */ /* 0x040fe200007a4270 */
[----:B------:R-:W-:Y:S01]  /*3bd0*/  ULDC.64 UR4, c[0x0][0x2c8] ;  /* 0x0000b20000047ab9 */ /* 0x000fe20000000a00 */
[----:B------:R-:W-:Y:S01]  /*3be0*/  FMNMX.FTZ R8, R9, R8, !PT ;  /* 0x0000000809087209 */ /* 0x000fe20007810000 */
[----:B------:R-:W-:Y:S01]  /*3bf0*/  LDSM.16.MT88.4 R116, [R198+0x100] ;  /* 0x00010000c674783b */ /* 0x000fe20000004200 */
[----:B------:R-:W-:Y:S01]  /*3c00*/  ISETP.GT.AND P4, PT, R0, 0x8, P0 ;  /* 0x000000080000780c */ /* 0x000fe20000784270 */
[----:B------:R-:W-:Y:S01]  /*3c10*/  UIMAD.WIDE.U32 UR20, UR18, UR4, URZ ;  /* 0x00000004121472a5 */ /* 0x000fe2000f8e003f */
[C---:B------:R-:W-:Y:S01]  /*3c20*/  ISETP.LT.OR P6, PT, R25.reuse, 0x2, P6 ;  /* 0x000000021900780c */ /* 0x040fe200037c1670 */
[----:B------:R-:W-:Y:S01]  /*3c30*/  LDSM.16.MT88.4 R108, [R197+0x100] ;  /* 0x00010000c56c783b */ /* 0x000fe20000004200 */
[----:B------:R-:W-:Y:S01]  /*3c40*/  ISETP.LT.OR P5, PT, R25, 0x1, P5 ;  /* 0x000000011900780c */ /* 0x000fe20002fa1670 */
[----:B------:R-:W-:Y:S01]  /*3c50*/  @UP2 USHF.R.U32.HI UR7, URZ, UR5, UR21 ;  /* 0x000000053f072299 */ /* 0x000fe20008011615 */
[----:B------:R-:W-:Y:S01]  /*3c60*/  FMNMX.FTZ R8, R7, R8, !PT ;  /* 0x0000000807087209 */ /* 0x000fe20007810000 */
[----:B------:R-:W-:Y:S01]  /*3c70*/  LDSM.16.MT88.4 R100, [R196+0x100] ;  /* 0x00010000c464783b */ /* 0x000fe20000004200 */
[----:B------:R-:W-:Y:S01]  /*3c80*/  ISETP.LT.OR P4, PT, R25, 0x9, P4 ;  /* 0x000000091900780c */ /* 0x000fe20002781670 */
[----:B------:R-:W-:Y:S01]  /*3c90*/  UIADD3 UR4, UR6, UR7, URZ ;  /* 0x0000000706047290 */ /* 0x000fe2000fffe03f */
[----:B------:R-:W-:Y:S01]  /*3ca0*/  FSEL R26, R30, -INF , !P6 ;  /* 0xff8000001e1a7808 */ /* 0x000fe20007000000 */
[----:B------:R-:W-:Y:S01]  /*3cb0*/  LDSM.16.MT88.4 R48, [R198+0x2100] ;  /* 0x00210000c630783b */ /* 0x000fe20000004200 */
[----:B------:R-:W-:Y:S01]  /*3cc0*/  FSEL R20, R20, -INF , !P5 ;  /* 0xff80000014147808 */ /* 0x000fe20006800000 */
[----:B------:R-:W-:Y:S01]  /*3cd0*/  ULDC UR6, c[0x0][0x328] ;  /* 0x0000ca0000067ab9 */ /* 0x000fe20000000800 */
[----:B------:R-:W-:Y:S01]  /*3ce0*/  ISETP.GT.AND P6, PT, R0, 0x10, P0 ;  /* 0x000000100000780c */ /* 0x000fe200007c4270 */
[----:B------:R-:W-:Y:S01]  /*3cf0*/  LDSM.16.MT88.4 R64, [R196+0x2100] ;  /* 0x00210000c440783b */ /* 0x000fe20000004200 */
[----:B------:R-:W-:Y:S01]  /*3d00*/  FMNMX.FTZ R22, R5, R8, !PT ;  /* 0x0000000805167209 */ /* 0x000fe20007810000 */
[----:B------:R-:W-:Y:S01]  /*3d10*/  UIADD3 UR13, UR13, -0x2, URZ ;  /* 0xfffffffe0d0d7890 */ /* 0x000fe2000fffe03f */
[----:B------:R-:W-:Y:S01]  /*3d20*/  FSEL R16, R24, -INF , !P4 ;  /* 0xff80000018107808 */ /* 0x000fe20006000000 */
[----:B------:R-:W-:Y:S01]  /*3d30*/  LDSM.16.MT88.4 R72, [R203+0x4100] ;  /* 0x00410000cb48783b */ /* 0x000fe20000004200 */
[----:B------:R-:W-:Y:S01]  /*3d40*/  FMNMX.FTZ R13, R20, R26, !PT ;  /* 0x0000001a140d7209 */ /* 0x000fe20007810000 */
[----:B------:R-:W-:Y:S01]  /*3d50*/  UIADD3 UR6, UR4, UR6, URZ ;  /* 0x0000000604067290 */ /* 0x000fe2000fffe03f */
[----:B------:R-:W-:Y:S01]  /*3d60*/  ISETP.LT.OR P6, PT, R25, 0x11, P6 ;  /* 0x000000111900780c */ /* 0x000fe200037c1670 */
[----:B------:R-:W-:Y:S01]  /*3d70*/  LDSM.16.MT88.4 R80, [R198+0x4100] ;  /* 0x00410000c650783b */ /* 0x000fe20000004200 */
[----:B------:R-:W-:-:S02]  /*3d80*/  FMNMX.FTZ R22, R155, R22, !PT ;  /* 0x000000169b167209 */ /* 0x000fc40007810000 */
[----:B------:R-:W-:Y:S01]  /*3d90*/  ISETP.GT.AND P4, PT, R0, 0x11, P0 ;  /* 0x000000110000780c */ /* 0x000fe20000784270 */
[----:B------:R-:W-:Y:S01]  /*3da0*/  LDSM.16.MT88.4 R88, [R197+0x4100] ;  /* 0x00410000c558783b */ /* 0x000fe20000004200 */
[----:B------:R-:W-:Y:S02]  /*3db0*/  FMNMX.FTZ R13, R16, R13, !PT ;  /* 0x0000000d100d7209 */ /* 0x000fe40007810000 */
[----:B------:R-:W-:Y:S01]  /*3dc0*/  FSEL R14, R14, -INF , !P6 ;  /* 0xff8000000e0e7808 */ /* 0x000fe20007000000 */
[----:B------:R-:W-:Y:S01]  /*3dd0*/  LDSM.16.MT88.4 R136, [R198+0x900] ;  /* 0x00090000c688783b */ /* 0x000fe20000004200 */
[----:B------:R-:W-:Y:S02]  /*3de0*/  FMNMX.FTZ R22, R163, R22, !PT ;  /* 0x00000016a3167209 */ /* 0x000fe40007810000 */
[----:B------:R-:W-:Y:S01]  /*3df0*/  ISETP.LT.OR P4, PT, R25, 0x12, P4 ;  /* 0x000000121900780c */ /* 0x000fe20002781670 */
[----:B------:R-:W-:Y:S01]  /*3e00*/  LDSM.16.MT88.4 R32, [R197+0x900] ;  /* 0x00090000c520783b */ /* 0x000fe20000004200 */
[----:B------:R-:W-:-:S02]  /*3e10*/  ISETP.GT.AND P6, PT, R0, 0x18, P0 ;  /* 0x000000180000780c */ /* 0x000fc400007c4270 */
[----:B------:R-:W-:Y:S01]  /*3e20*/  FMNMX.FTZ R13, R6, R13, !PT ;  /* 0x0000000d060d7209 */ /* 0x000fe20007810000 */
[----:B------:R-:W-:Y:S01]  /*3e30*/  LDSM.16.MT88.4 R28, [R196+0x900] ;  /* 0x00090000c41c783b */ /* 0x000fe20000004200 */
[----:B------:R-:W-:Y:S02]  /*3e40*/  FMNMX.FTZ R22, R161, R22, !PT ;  /* 0x00000016a1167209 */ /* 0x000fe40007810000 */
[----:B------:R-:W-:Y:S02]  /*3e50*/  FSEL R12, R23, -INF , !P4 ;  /* 0xff800000170c7808 */ /* 0x000fe40006000000 */
[----:B------:R-:W-:Y:S02]  /*3e60*/  ISETP.GT.AND P5, PT, R0, 0x19, P0 ;  /* 0x000000190000780c */ /* 0x000fe400007a4270 */
[----:B------:R-:W-:Y:S02]  /*3e70*/  ISETP.LT.OR P6, PT, R25, 0x19, P6 ;  /* 0x000000191900780c */ /* 0x000fe400037c1670 */
[----:B------:R-:W-:-:S02]  /*3e80*/  FMNMX.FTZ R13, R14, R13, !PT ;  /* 0x0000000d0e0d7209 */ /* 0x000fc40007810000 */
[----:B------:R-:W-:Y:S02]  /*3e90*/  FMNMX.FTZ R22, R157, R22, !PT ;  /* 0x000000169d167209 */ /* 0x000fe40007810000 */
[----:B------:R-:W-:Y:S02]  /*3ea0*/  ISETP.GT.AND P4, PT, R0, 0x20, P0 ;  /* 0x000000200000780c */ /* 0x000fe40000784270 */
[----:B------:R-:W-:Y:S02]  /*3eb0*/  ISETP.LT.OR P5, PT, R25, 0x1a, P5 ;  /* 0x0000001a1900780c */ /* 0x000fe40002fa1670 */
[----:B------:R-:W-:Y:S02]  /*3ec0*/  FSEL R10, R10, -INF , !P6 ;  /* 0xff8000000a0a7808 */ /* 0x000fe40007000000 */
[----:B------:R-:W-:Y:S02]  /*3ed0*/  FMNMX.FTZ R13, R12, R13, !PT ;  /* 0x0000000d0c0d7209 */ /* 0x000fe40007810000 */
[----:B------:R-:W-:-:S02]  /*3ee0*/  FMNMX.FTZ R22, R167, R22, !PT ;  /* 0x00000016a7167209 */ /* 0x000fc40007810000 */
[----:B------:R-:W-:Y:S02]  /*3ef0*/  ISETP.GT.AND P6, PT, R0, 0x21, P0 ;  /* 0x000000210000780c */ /* 0x000fe400007c4270 */
[----:B------:R-:W-:Y:S02]  /*3f00*/  FSEL R8, R19, -INF , !P5 ;  /* 0xff80000013087808 */ /* 0x000fe40006800000 */
[----:B------:R-:W-:Y:S02]  /*3f10*/  ISETP.LT.OR P4, PT, R25, 0x21, P4 ;  /* 0x000000211900780c */ /* 0x000fe40002781670 */
[----:B------:R-:W-:Y:S02]  /*3f20*/  FMNMX.FTZ R13, R10, R13, !PT ;  /* 0x0000000d0a0d7209 */ /* 0x000fe40007810000 */
[----:B------:R-:W-:Y:S02]  /*3f30*/  FMNMX.FTZ R22, R165, R22, !PT ;  /* 0x00000016a5167209 */ /* 0x000fe40007810000 */
[----:B------:R-:W-:-:S02]  /*3f40*/  ISETP.GT.AND P5, PT, R0, 0x28, P0 ;  /* 0x000000280000780c */ /* 0x000fc400007a4270 */
[----:B------:R-:W-:Y:S02]  /*3f50*/  ISETP.LT.OR P6, PT, R25, 0x22, P6 ;  /* 0x000000221900780c */ /* 0x000fe400037c1670 */
[----:B------:R-:W-:Y:S02]  /*3f60*/  FSEL R172, R172, -INF , !P4 ;  /* 0xff800000acac7808 */ /* 0x000fe40006000000 */
[----:B------:R-:W-:Y:S02]  /*3f70*/  FMNMX.FTZ R13, R8, R13, !PT ;  /* 0x0000000d080d7209 */ /* 0x000fe40007810000 */
[----:B------:R-:W-:Y:S02]  /*3f80*/  FMNMX.FTZ R22, R143, R22, !PT ;  /* 0x000000168f167209 */ /* 0x000fe40007810000 */
[----:B------:R-:W-:Y:S02]  /*3f90*/  ISETP.GT.AND P4, PT, R0, 0x29, P0 ;  /* 0x000000290000780c */ /* 0x000fe40000784270 */
[----:B------:R-:W-:-:S02]  /*3fa0*/  FSEL R162, R162, -INF , !P6 ;  /* 0xff800000a2a27808 */ /* 0x000fc40007000000 */
[----:B------:R-:W-:Y:S02]  /*3fb0*/  ISETP.LT.OR P5, PT, R25, 0x29, P5 ;  /* 0x000000291900780c */ /* 0x000fe40002fa1670 */
[----:B------:R-:W-:Y:S02]  /*3fc0*/  FMNMX.FTZ R19, R172, R13, !PT ;  /* 0x0000000dac137209 */ /* 0x000fe40007810000 */
[----:B------:R-:W-:Y:S02]  /*3fd0*/  FMNMX.FTZ R13, R141, R22, !PT ;  /* 0x000000168d0d7209 */ /* 0x000fe40007810000 */
[----:B------:R-:W-:Y:S02]  /*3fe0*/  ISETP.GT.AND P6, PT, R0, 0x30, P0 ;  /* 0x000000300000780c */ /* 0x000fe400007c4270 */
[----:B------:R-:W-:Y:S01]  /*3ff0*/  ISETP.LT.OR P4, PT, R25, 0x2a, P4 ;  /* 0x0000002a1900780c */ /* 0x000fe20002781670 */
[----:B------:R-:W1:Y:S01]  /*4000*/  SHFL.BFLY PT, R22, R13, 0x2, 0x1f ;  /* 0x0c401f000d167f89 */ /* 0x000e6200000e0000 */
[----:B------:R-:W-:-:S02]  /*4010*/  FSEL R170, R170, -INF , !P5 ;  /* 0xff800000aaaa7808 */ /* 0x000fc40006800000 */
[----:B------:R-:W-:Y:S02]  /*4020*/  FMNMX.FTZ R19, R162, R19, !PT ;  /* 0x00000013a2137209 */ /* 0x000fe40007810000 */
[----:B------:R-:W-:Y:S02]  /*4030*/  ISETP.GT.AND P5, PT, R0, 0x31, P0 ;  /* 0x000000310000780c */ /* 0x000fe400007a4270 */
[----:B------:R-:W-:Y:S02]  /*4040*/  ISETP.LT.OR P6, PT, R25, 0x31, P6 ;  /* 0x000000311900780c */ /* 0x000fe400037c1670 */
[----:B------:R-:W-:Y:S02]  /*4050*/  FSEL R164, R164, -INF , !P4 ;  /* 0xff800000a4a47808 */ /* 0x000fe40006000000 */
[----:B------:R-:W-:Y:S02]  /*4060*/  FMNMX.FTZ R19, R170, R19, !PT ;  /* 0x00000013aa137209 */ /* 0x000fe40007810000 */
[----:B------:R-:W-:-:S02]  /*4070*/  ISETP.GT.AND P4, PT, R0, 0x38, P0 ;  /* 0x000000380000780c */ /* 0x000fc40000784270 */
[C---:B------:R-:W-:Y:S02]  /*4080*/  ISETP.LT.OR P5, PT, R25.reuse, 0x32, P5 ;  /* 0x000000321900780c */ /* 0x040fe40002fa1670 */
[----:B------:R-:W-:Y:S02]  /*4090*/  FSEL R166, R166, -INF , !P6 ;  /* 0xff800000a6a67808 */ /* 0x000fe40007000000 */
[----:B------:R-:W-:Y:S02]  /*40a0*/  FMNMX.FTZ R19, R164, R19, !PT ;  /* 0x00000013a4137209 */ /* 0x000fe40007810000 */
[----:B------:R-:W-:Y:S02]  /*40b0*/  ISETP.GT.AND P0, PT, R0, 0x39, P0 ;  /* 0x000000390000780c */ /* 0x000fe40000704270 */
[----:B------:R-:W-:Y:S02]  /*40c0*/  ISETP.LT.OR P4, PT, R25, 0x39, P4 ;  /* 0x000000391900780c */ /* 0x000fe40002781670 */
[----:B------:R-:W-:-:S02]  /*40d0*/  FSEL R142, R142, -INF , !P5 ;  /* 0xff8000008e8e7808 */ /* 0x000fc40006800000 */
[----:B------:R-:W-:Y:S02]  /*40e0*/  FMNMX.FTZ R19, R166, R19, !PT ;  /* 0x00000013a6137209 */ /* 0x000fe40007810000 */
[----:B------:R-:W-:Y:S02]  /*40f0*/  ISETP.LT.OR P0, PT, R25, 0x3a, P0 ;  /* 0x0000003a1900780c */ /* 0x000fe40000701670 */
[----:B------:R-:W-:Y:S02]  /*4100*/  FSEL R140, R140, -INF , !P4 ;  /* 0xff8000008c8c7808 */ /* 0x000fe40006000000 */
[----:B------:R-:W-:Y:S02]  /*4110*/  FMNMX.FTZ R19, R142, R19, !PT ;  /* 0x000000138e137209 */ /* 0x000fe40007810000 */
[----:B------:R-:W-:Y:S02]  /*4120*/  FSEL R160, R160, -INF , !P0 ;  /* 0xff800000a0a07808 */ /* 0x000fe40004000000 */
[----:B------:R-:W-:-:S02]  /*4130*/  FMNMX.FTZ R19, R140, R19, !PT ;  /* 0x000000138c137209 */ /* 0x000fc40007810000 */
        /* <DEDUP_REMOVED lines=10> */
[--C-:B------:R-:W-:Y:S02]  /*41e0*/  FFMA.FTZ R154, R18, c[0x0][0x2d0], -R168.reuse ;  /* 0x0000b400129a7a23 */ /* 0x100fe400000108a8 */
[--C-:B------:R-:W-:Y:S02]  /*41f0*/  FFMA.FTZ R153, R21, c[0x0][0x2d0], -R168.reuse ;  /* 0x0000b40015997a23 */ /* 0x100fe400000108a8 */
[--C-:B------:R-:W-:Y:S02]  /*4200*/  FFMA.FTZ R152, R15, c[0x0][0x2d0], -R168.reuse ;  /* 0x0000b4000f987a23 */ /* 0x100fe400000108a8 */
[--C-:B------:R-:W-:Y:S01]  /*4210*/  FFMA.FTZ R147, R17, c[0x0][0x2d0], -R168.reuse ;  /* 0x0000b40011937a23 */ /* 0x100fe200000108a8 */
[----:B------:R-:W-:Y:S01]  /*4220*/  MUFU.EX2 R154, R154 ;  /* 0x0000009a009a7308 */ /* 0x000fe20000000800 */
[--C-:B------:R-:W-:Y:S02]  /*4230*/  FFMA.FTZ R145, R7, c[0x0][0x2d0], -R168.reuse ;  /* 0x0000b40007917a23 */ /* 0x100fe400000108a8 */
[----:B------:R-:W-:-:S02]  /*4240*/  FFMA.FTZ R134, R5, c[0x0][0x2d0], -R168 ;  /* 0x0000b40005867a23 */ /* 0x000fc400000108a8 */
[--C-:B------:R-:W-:Y:S02]  /*4250*/  FFMA.FTZ R151, R11, c[0x0][0x2d0], -R168.reuse ;  /* 0x0000b4000b977a23 */ /* 0x100fe400000108a8 */
[--C-:B------:R-:W-:Y:S01]  /*4260*/  FFMA.FTZ R146, R9, c[0x0][0x2d0], -R168.reuse ;  /* 0x0000b40009927a23 */ /* 0x100fe200000108a8 */
[----:B------:R-:W2:Y:S01]  /*4270*/  MUFU.EX2 R153, R153 ;  /* 0x0000009900997308 */ /* 0x000ea20000000800 */
[--C-:B------:R-:W-:Y:S01]  /*4280*/  FFMA.FTZ R158, R163, c[0x0][0x2d0], -R168.reuse ;  /* 0x0000b400a39e7a23 */ /* 0x100fe200000108a8 */
[----:B-1----:R-:W-:Y:S01]  /*4290*/  FMNMX.FTZ R132, R13, R132, !PT ;  /* 0x000000840d847209 */ /* 0x002fe20007810000 */
[--C-:B------:R-:W-:Y:S02]  /*42a0*/  FFMA.FTZ R156, R161, c[0x0][0x2d0], -R168.reuse ;  /* 0x0000b400a19c7a23 */ /* 0x100fe400000108a8 */
[--C-:B------:R-:W-:Y:S01]  /*42b0*/  FFMA.FTZ R155, R155, c[0x0][0x2d0], -R168.reuse ;  /* 0x0000b4009b9b7a23 */ /* 0x100fe200000108a8 */
[C---:B------:R-:W-:Y:S01]  /*42c0*/  FSETP.NEU.FTZ.AND P0, PT, R132.reuse, -INF , PT ;  /* 0xff8000008400780b */ /* 0x040fe20003f1d000 */
[----:B------:R-:W-:Y:S01]  /*42d0*/  FMUL.FTZ R159, R132, c[0x0][0x2d0] ;  /* 0x0000b400849f7a20 */ /* 0x000fe20000410000 */
[----:B------:R-:W-:Y:S01]  /*42e0*/  MUFU.EX2 R152, R152 ;  /* 0x0000009800987308 */ /* 0x000fe20000000800 */
[----:B------:R-:W-:-:S02]  /*42f0*/  FFMA.FTZ R157, R157, c[0x0][0x2d0], -R168 ;  /* 0x0000b4009d9d7a23 */ /* 0x000fc400000108a8 */
[--C-:B------:R-:W-:Y:S01]  /*4300*/  FFMA.FTZ R167, R167, c[0x0][0x2d0], -R168.reuse ;  /* 0x0000b400a7a77a23 */ /* 0x100fe200000108a8 */
[----:B------:R-:W-:Y:S01]  /*4310*/  FSEL R159, R159, RZ, P0 ;  /* 0x000000ff9f9f7208 */ /* 0x000fe20000000000 */
[----:B------:R-:W-:Y:S01]  /*4320*/  FFMA.FTZ R218, R141, c[0x0][0x2d0], -R168 ;  /* 0x0000b4008dda7a23 */ /* 0x000fe200000108a8 */
[----:B------:R-:W-:Y:S02]  /*4330*/  PLOP3.LUT P0, PT, PT, PT, UP1, 0x40, 0x0 ;  /* 0x000000000000781c */ /* 0x000fe40003f0e818 */
[----:B------:R-:W1:Y:S01]  /*4340*/  MUFU.EX2 R147, R147 ;  /* 0x0000009300937308 */ /* 0x000e620000000800 */
[--C-:B------:R-:W-:Y:S01]  /*4350*/  FFMA.FTZ R148, R20, c[0x0][0x2d0], -R159.reuse ;  /* 0x0000b40014947a23 */ /* 0x100fe2000001089f */
[----:B--2---:R-:W-:Y:S01]  /*4360*/  F2FP.BF16.PACK_AB R96, R153, R154 ;  /* 0x0000009a9960723e */ /* 0x004fe200000010ff */
[--C-:B------:R-:W-:Y:S01]  /*4370*/  FFMA.FTZ R149, R26, c[0x0][0x2d0], -R159.reuse ;  /* 0x0000b4001a957a23 */ /* 0x100fe2000001089f */
[----:B------:R-:W-:Y:S01]  /*4380*/  LDSM.16.MT88.4 R20, [R203+0x900] ;  /* 0x00090000cb14783b */ /* 0x000fe20000004200 */
[----:B------:R-:W-:-:S02]  /*4390*/  FFMA.FTZ R150, R16, c[0x0][0x2d0], -R159 ;  /* 0x0000b40010967a23 */ /* 0x000fc4000001089f */
[--C-:B------:R-:W-:Y:S01]  /*43a0*/  FFMA.FTZ R135, R6, c[0x0][0x2d0], -R159.reuse ;  /* 0x0000b40006877a23 */ /* 0x100fe2000001089f */
[----:B------:R-:W-:Y:S01]  /*43b0*/  MUFU.EX2 R148, R148 ;  /* 0x0000009400947308 */ /* 0x000fe20000000800 */
[----:B------:R-:W2:Y:S01]  /*43c0*/  LDSM.16.MT88.4 R4, [R196+0x4100] ;  /* 0x00410000c404783b */ /* 0x000ea20000004200 */
[--C-:B------:R-:W-:Y:S02]  /*43d0*/  FFMA.FTZ R3, R10, c[0x0][0x2d0], -R159.reuse ;  /* 0x0000b4000a037a23 */ /* 0x100fe4000001089f */
[--C-:B------:R-:W-:Y:S01]  /*43e0*/  FFMA.FTZ R2, R8, c[0x0][0x2d0], -R159.reuse ;  /* 0x0000b40008027a23 */ /* 0x100fe2000001089f */
[----:B------:R-:W-:Y:S01]  /*43f0*/  LDSM.16.MT88.4 R16, [R197+0x2900] ;  /* 0x00290000c510783b */ /* 0x000fe20000004200 */
[--C-:B------:R-:W-:Y:S02]  /*4400*/  FFMA.FTZ R144, R14, c[0x0][0x2d0], -R159.reuse ;  /* 0x0000b4000e907a23 */ /* 0x100fe4000001089f */
[----:B------:R-:W3:Y:S01]  /*4410*/  MUFU.EX2 R149, R149 ;  /* 0x0000009500957308 */ /* 0x000ee20000000800 */
[----:B------:R-:W4:Y:S01]  /*4420*/  LDSM.16.MT88.4 R8, [R203+0x2900] ;  /* 0x00290000cb08783b */ /* 0x000f220000004200 */
[----:B-1----:R-:W-:Y:S01]  /*4430*/  F2FP.BF16.PACK_AB R98, R147, R152 ;  /* 0x000000989362723e */ /* 0x002fe200000010ff */
[----:B------:R-:W-:-:S02]  /*4440*/  FFMA.FTZ R133, R12, c[0x0][0x2d0], -R159 ;  /* 0x0000b4000c857a23 */ /* 0x000fc4000001089f */
[----:B------:R-:W1:Y:S01]  /*4450*/  LDSM.16.MT88.4 R12, [R196+0x2900] ;  /* 0x00290000c40c783b */ /* 0x000e620000004200 */
[--C-:B------:R-:W-:Y:S02]  /*4460*/  FFMA.FTZ R161, R172, c[0x0][0x2d0], -R159.reuse ;  /* 0x0000b400aca17a23 */ /* 0x100fe4000001089f */
[----:B------:R-:W-:Y:S01]  /*4470*/  MUFU.EX2 R150, R150 ;  /* 0x0000009600967308 */ /* 0x000fe20000000800 */
[----:B------:R-:W-:Y:S01]  /*4480*/  LDSM.16.MT88.4 R24, [R198+0x2900] ;  /* 0x00290000c618783b */ /* 0x000fe20000004200 */
[--C-:B------:R-:W-:Y:S02]  /*4490*/  FFMA.FTZ R162, R162, c[0x0][0x2d0], -R159.reuse ;  /* 0x0000b400a2a27a23 */ /* 0x100fe4000001089f */
[--C-:B------:R-:W-:Y:S02]  /*44a0*/  FFMA.FTZ R163, R170, c[0x0][0x2d0], -R159.reuse ;  /* 0x0000b400aaa37a23 */ /* 0x100fe4000001089f */
[----:B------:R-:W-:Y:S02]  /*44b0*/  FFMA.FTZ R164, R164, c[0x0][0x2d0], -R159 ;  /* 0x0000b400a4a47a23 */ /* 0x000fe4000001089f */
[----:B------:R-:W5:Y:S01]  /*44c0*/  MUFU.EX2 R135, R135 ;  /* 0x0000008700877308 */ /* 0x000f620000000800 */
[----:B---3--:R-:W-:Y:S01]  /*44d0*/  F2FP.BF16.PACK_AB R97, R149, R148 ;  /* 0x000000949561723e */ /* 0x008fe200000010ff */
[----:B------:R-:W-:-:S02]  /*44e0*/  FFMA.FTZ R170, R165, c[0x0][0x2d0], -R168 ;  /* 0x0000b400a5aa7a23 */ /* 0x000fc400000108a8 */
[----:B------:R-:W-:Y:S02]  /*44f0*/  FFMA.FTZ R165, R143, c[0x0][0x2d0], -R168 ;  /* 0x0000b4008fa57a23 */ /* 0x000fe400000108a8 */
[--C-:B------:R-:W-:Y:S02]  /*4500*/  FFMA.FTZ R166, R166, c[0x0][0x2d0], -R159.reuse ;  /* 0x0000b400a6a67a23 */ /* 0x100fe4000001089f */
[----:B------:R-:W-:Y:S01]  /*4510*/  MUFU.EX2 R151, R151 ;  /* 0x0000009700977308 */ /* 0x000fe20000000800 */
[--C-:B------:R-:W-:Y:S02]  /*4520*/  FFMA.FTZ R169, R142, c[0x0][0x2d0], -R159.reuse ;  /* 0x0000b4008ea97a23 */ /* 0x100fe4000001089f */
[--C-:B------:R-:W-:Y:S02]  /*4530*/  FFMA.FTZ R168, R140, c[0x0][0x2d0], -R159.reuse ;  /* 0x0000b4008ca87a23 */ /* 0x100fe4000001089f */
[----:B------:R-:W-:Y:S01]  /*4540*/  FFMA.FTZ R219, R160, c[0x0][0x2d0], -R159 ;  /* 0x0000b400a0db7a23 */ /* 0x000fe2000001089f */
[----:B------:R-:W-:Y:S01]  /*4550*/  LDSM.16.MT88.4 R140, [R198+0x1900] ;  /* 0x00190000c68c783b */ /* 0x000fe20000004200 */
[----:B------:R-:W-:Y:S01]  /*4560*/  FADD.FTZ R153, R154, R153 ;  /* 0x000000999a997221 */ /* 0x000fe20000010000 */
[----:B-----5:R-:W-:Y:S01]  /*4570*/  F2FP.BF16.PACK_AB R99, R135, R150 ;  /* 0x000000968763723e */ /* 0x020fe200000010ff */
[----:B------:R-:W3:Y:S01]  /*4580*/  MUFU.EX2 R146, R146 ;  /* 0x0000009200927308 */ /* 0x000ee20000000800 */
[----:B------:R-:W-:-:S02]  /*4590*/  FADD.FTZ R149, R148, R149 ;  /* 0x0000009594957221 */ /* 0x000fc40000010000 */
[----:B------:R-:W-:Y:S02]  /*45a0*/  FADD.FTZ R152, R152, R153 ;  /* 0x0000009998987221 */ /* 0x000fe40000010000 */
[----:B------:R-:W-:Y:S01]  /*45b0*/  FADD.FTZ R150, R150, R149 ;  /* 0x0000009596967221 */ /* 0x000fe20000010000 */
[----:B------:R-:W-:Y:S01]  /*45c0*/  HMMA.16816.F32.BF16 R36, R96, R40, RZ ;  /* 0x000000286024723c */ /* 0x000fe200000418ff */
[----:B------:R-:W-:Y:S01]  /*45d0*/  FADD.FTZ R152, R147, R152 ;  /* 0x0000009893987221 */ /* 0x000fe20000010000 */
[----:B------:R-:W-:Y:S01]  /*45e0*/  MUFU.EX2 R145, R145 ;  /* 0x0000009100917308 */ /* 0x000fe20000000800 */
[----:B------:R-:W-:-:S05]  /*45f0*/  FADD.FTZ R135, R135, R150 ;  /* 0x0000009687877221 */ /* 0x000fca0000010000 */
[C---:B------:R-:W-:Y:S02]  /*4600*/  HMMA.16816.F32.BF16 R52, R96.reuse, R56, RZ ;  /* 0x000000386034723c */ /* 0x040fe400000418ff */
[----:B------:R-:W-:Y:S06]  /*4610*/  MUFU.EX2 R134, R134 ;  /* 0x0000008600867308 */ /* 0x000fec0000000800 */
[C---:B------:R-:W-:Y:S02]  /*4620*/  HMMA.16816.F32.BF16 R40, R96.reuse, R42, RZ ;  /* 0x0000002a6028723c */ /* 0x040fe400000418ff */
[----:B------:R-:W-:Y:S06]  /*4630*/  MUFU.EX2 R144, R144 ;  /* 0x0000009000907308 */ /* 0x000fec0000000800 */
[C---:B------:R-:W-:Y:S02]  /*4640*/  HMMA.16816.F32.BF16 R56, R96.reuse, R58, RZ ;  /* 0x0000003a6038723c */ /* 0x040fe400000418ff */
[----:B------:R-:W5:Y:S06]  /*4650*/  MUFU.EX2 R133, R133 ;  /* 0x0000008500857308 */ /* 0x000f6c0000000800 */
[C---:B------:R-:W-:Y:S02]  /*4660*/  HMMA.16816.F32.BF16 R128, R96.reuse, R124, RZ ;  /* 0x0000007c6080723c */ /* 0x040fe400000418ff */
[----:B------:R-:W-:Y:S06]  /*4670*/  MUFU.EX2 R3, R3 ;  /* 0x0000000300037308 */ /* 0x000fec0000000800 */
[C---:B------:R-:W-:Y:S02]  /*4680*/  HMMA.16816.F32.BF16 R120, R96.reuse, R116, RZ ;  /* 0x000000746078723c */ /* 0x040fe400000418ff */
[----:B------:R-:W1:Y:S06]  /*4690*/  MUFU.EX2 R2, R2 ;  /* 0x0000000200027308 */ /* 0x000e6c0000000800 */
        /* <DEDUP_REMOVED lines=32> */
[C---:B--2---:R-:W-:Y:S07]  /*48a0*/  HMMA.16816.F32.BF16 R92, R96.reuse, R4, RZ ;  /* 0x00000004605c723c */ /* 0x044fee00000418ff */
[----:B---3--:R-:W-:Y:S01]  /*48b0*/  F2FP.BF16.PACK_AB R4, R146, R151 ;  /* 0x000000979204723e */ /* 0x008fe200000010ff */
[----:B------:R-:W-:Y:S01]  /*48c0*/  HMMA.16816.F32.BF16 R96, R96, R6, RZ ;  /* 0x000000066060723c */ /* 0x000fe200000418ff */
[----:B-----5:R-:W-:Y:S01]  /*48d0*/  F2FP.BF16.PACK_AB R5, R133, R144 ;  /* 0x000000908505723e */ /* 0x020fe200000010ff */
[----:B------:R-:W-:-:S02]  /*48e0*/  FADD.FTZ R151, R151, R152 ;  /* 0x0000009897977221 */ /* 0x000fc40000010000 */
[----:B------:R-:W-:Y:S02]  /*48f0*/  FADD.FTZ R144, R144, R135 ;  /* 0x0000008790907221 */ /* 0x000fe40000010000 */
[----:B------:R-:W-:Y:S01]  /*4900*/  FADD.FTZ R146, R146, R151 ;  /* 0x0000009792927221 */ /* 0x000fe20000010000 */
[----:B------:R-:W-:Y:S01]  /*4910*/  F2FP.BF16.PACK_AB R6, R134, R145 ;  /* 0x000000918606723e */ /* 0x000fe200000010ff */
[----:B------:R-:W-:Y:S01]  /*4920*/  FADD.FTZ R144, R133, R144 ;  /* 0x0000009085907221 */ /* 0x000fe20000010000 */
[----:B-1----:R-:W-:Y:S01]  /*4930*/  F2FP.BF16.PACK_AB R7, R2, R3 ;  /* 0x000000030207723e */ /* 0x002fe200000010ff */
[----:B------:R-:W-:Y:S02]  /*4940*/  FADD.FTZ R145, R145, R146 ;  /* 0x0000009291917221 */ /* 0x000fe40000010000 */
[----:B------:R-:W-:Y:S02]  /*4950*/  FADD.FTZ R3, R3, R144 ;  /* 0x0000009003037221 */ /* 0x000fe40000010000 */
[----:B------:R-:W-:-:S02]  /*4960*/  FADD.FTZ R134, R134, R145 ;  /* 0x0000009186867221 */ /* 0x000fc40000010000 */
[----:B----4-:R-:W-:Y:S01]  /*4970*/  HMMA.16816.F32.BF16 R36, R4, R8, R36 ;  /* 0x000000080424723c */ /* 0x010fe20000041824 */
[----:B------:R-:W-:-:S07]  /*4980*/  FADD.FTZ R2, R2, R3 ;  /* 0x0000000302027221 */ /* 0x000fce0000010000 */
[C---:B------:R-:W-:Y:S01]  /*4990*/  HMMA.16816.F32.BF16 R40, R4.reuse, R10, R40 ;  /* 0x0000000a0428723c */ /* 0x040fe20000041828 */
[----:B------:R-:W1:Y:S07]  /*49a0*/  LDSM.16.MT88.4 R8, [R198+0x4900] ;  /* 0x00490000c608783b */ /* 0x000e6e0000004200 */
[C---:B------:R-:W-:Y:S08]  /*49b0*/  HMMA.16816.F32.BF16 R52, R4.reuse, R16, R52 ;  /* 0x000000100434723c */ /* 0x040ff00000041834 */
[C---:B------:R-:W-:Y:S01]  /*49c0*/  HMMA.16816.F32.BF16 R56, R4.reuse, R18, R56 ;  /* 0x000000120438723c */ /* 0x040fe20000041838 */
[----:B------:R-:W2:Y:S07]  /*49d0*/  LDSM.16.MT88.4 R16, [R197+0x4900] ;  /* 0x00490000c510783b */ /* 0x000eae0000004200 */
[C---:B------:R-:W-:Y:S08]  /*49e0*/  HMMA.16816.F32.BF16 R128, R4.reuse, R20, R128 ;  /* 0x000000140480723c */ /* 0x040ff00000041880 */
[C---:B------:R-:W-:Y:S01]  /*49f0*/  HMMA.16816.F32.BF16 R124, R4.reuse, R22, R124 ;  /* 0x00000016047c723c */ /* 0x040fe2000004187c */
[----:B------:R-:W3:Y:S07]  /*4a00*/  LDSM.16.MT88.4 R20, [R203+0x4900] ;  /* 0x00490000cb14783b */ /* 0x000eee0000004200 */
[C---:B------:R-:W-:Y:S08]  /*4a10*/  HMMA.16816.F32.BF16 R60, R4.reuse, R12, R60 ;  /* 0x0000000c043c723c */ /* 0x040ff0000004183c */
[C---:B------:R-:W-:Y:S01]  /*4a20*/  HMMA.16816.F32.BF16 R64, R4.reuse, R14, R64 ;  /* 0x0000000e0440723c */ /* 0x040fe20000041840 */
[----:B------:R-:W4:Y:S07]  /*4a30*/  LDSM.16.MT88.4 R12, [R196+0x4900] ;  /* 0x00490000c40c783b */ /* 0x000f2e0000004200 */
        /* <DEDUP_REMOVED lines=8> */
[----:B------:R-:W-:Y:S07]  /*4ac0*/  LDSM.16.MT88.4 R136, [R197+0x1900] ;  /* 0x00190000c588783b */ /* 0x000fee0000004200 */
        /* <DEDUP_REMOVED lines=9> */
[C---:B---3--:R-:W-:Y:S08]  /*4b60*/  HMMA.16816.F32.BF16 R68, R4.reuse, R20, R68 ;  /* 0x000000140444723c */ /* 0x048ff00000041844 */
[C---:B------:R-:W-:Y:S01]  /*4b70*/  HMMA.16816.F32.BF16 R72, R4.reuse, R22, R72 ;  /* 0x000000160448723c */ /* 0x040fe20000041848 */
[----:B------:R-:W-:Y:S07]  /*4b80*/  LDSM.16.MT88.4 R20, [R203+0x5100] ;  /* 0x00510000cb14783b */ /* 0x000fee0000004200 */
[C---:B----4-:R-:W-:Y:S08]  /*4b90*/  HMMA.16816.F32.BF16 R92, R4.reuse, R12, R92 ;  /* 0x0000000c045c723c */ /* 0x050ff0000004185c */
[----:B------:R-:W-:Y:S01]  /*4ba0*/  HMMA.16816.F32.BF16 R96, R4, R14, R96 ;  /* 0x0000000e0460723c */ /* 0x000fe20000041860 */
[----:B------:R-:W3:Y:S06]  /*4bb0*/  LDSM.16.MT88.4 R12, [R203+0x3100] ;  /* 0x00310000cb0c783b */ /* 0x000eec0000004200 */
[----:B------:R-:W-:Y:S01]  /*4bc0*/  F2FP.BF16.PACK_AB R4, R158, R155 ;  /* 0x0000009b9e04723e */ /* 0x000fe200000010ff */
[----:B------:R-:W-:Y:S01]  /*4bd0*/  FADD.FTZ R155, R155, R134 ;  /* 0x000000869b9b7221 */ /* 0x000fe20000010000 */
[----:B------:R-:W-:-:S02]  /*4be0*/  F2FP.BF16.PACK_AB R6, R157, R156 ;  /* 0x0000009c9d06723e */ /* 0x000fc400000010ff */
[----:B------:R-:W-:Y:S01]  /*4bf0*/  F2FP.BF16.PACK_AB R5, R162, R161 ;  /* 0x000000a1a205723e */ /* 0x000fe200000010ff */
[----:B------:R-:W-:Y:S01]  /*4c00*/  FADD.FTZ R161, R161, R2 ;  /* 0x00000002a1a17221 */ /* 0x000fe20000010000 */
[----:B------:R-:W-:Y:S01]  /*4c10*/  F2FP.BF16.PACK_AB R7, R164, R163 ;  /* 0x000000a3a407723e */ /* 0x000fe200000010ff */
[----:B------:R-:W-:Y:S02]  /*4c20*/  FADD.FTZ R155, R158, R155 ;  /* 0x0000009b9e9b7221 */ /* 0x000fe40000010000 */
[----:B------:R-:W-:Y:S02]  /*4c30*/  FADD.FTZ R162, R162, R161 ;  /* 0x000000a1a2a27221 */ /* 0x000fe40000010000 */
[----:B------:R-:W-:Y:S02]  /*4c40*/  FADD.FTZ R156, R156, R155 ;  /* 0x0000009b9c9c7221 */ /* 0x000fe40000010000 */
[----:B-1----:R-:W-:Y:S01]  /*4c50*/  HMMA.16816.F32.BF16 R128, R4, R8, R128 ;  /* 0x000000080480723c */ /* 0x002fe20000041880 */
[----:B------:R-:W-:-:S02]  /*4c60*/  FADD.FTZ R163, R163, R162 ;  /* 0x000000a2a3a37221 */ /* 0x000fc40000010000 */
[----:B------:R-:W-:Y:S02]  /*4c70*/  FADD.FTZ R156, R157, R156 ;  /* 0x0000009c9d9c7221 */ /* 0x000fe40000010000 */
[----:B------:R-:W-:-:S03]  /*4c80*/  FADD.FTZ R163, R164, R163 ;  /* 0x000000a3a4a37221 */ /* 0x000fc60000010000 */
        /* <DEDUP_REMOVED lines=8> */
[C---:B------:R-:W-:Y:S08]  /*4d10*/  HMMA.16816.F32.BF16 R68, R4.reuse, R20, R68 ;  /* 0x000000140444723c */ /* 0x040ff00000041844 */
        /* <DEDUP_REMOVED lines=9> */
[C---:B------:R-:W-:Y:S01]  /*4db0*/  HMMA.16816.F32.BF16 R72, R4.reuse, R22, R72 ;  /* 0x000000160448723c */ /* 0x040fe20000041848 */
[----:B------:R-:W-:Y:S07]  /*4dc0*/  LDSM.16.MT88.4 R20, [R196+0x3900] ;  /* 0x00390000c414783b */ /* 0x000fee0000004200 */
        /* <DEDUP_REMOVED lines=8> */
[----:B------:R-:W4:Y:S07]  /*4e50*/  LDSM.16.MT88.4 R32, [R196+0x1900] ;  /* 0x00190000c420783b */ /* 0x000f2e0000004200 */
[C---:B------:R-:W-:Y:S08]  /*4e60*/  HMMA.16816.F32.BF16 R104, R4.reuse, R28, R104 ;  /* 0x0000001c0468723c */ /* 0x040ff00000041868 */
[C---:B------:R-:W-:Y:S01]  /*4e70*/  HMMA.16816.F32.BF16 R100, R4.reuse, R30, R100 ;  /* 0x0000001e0464723c */ /* 0x040fe20000041864 */
[----:B------:R-:W5:Y:S07]  /*4e80*/  LDSM.16.MT88.4 R28, [R198+0x3900] ;  /* 0x00390000c61c783b */ /* 0x000f6e0000004200 */
[C---:B------:R-:W-:Y:S08]  /*4e90*/  HMMA.16816.F32.BF16 R44, R4.reuse, R24, R44 ;  /* 0x00000018042c723c */ /* 0x040ff0000004182c */
[----:B------:R-:W-:Y:S01]  /*4ea0*/  HMMA.16816.F32.BF16 R48, R4, R26, R48 ;  /* 0x0000001a0430723c */ /* 0x000fe20000041830 */
[----:B------:R-:W2:Y:S06]  /*4eb0*/  LDSM.16.MT88.4 R24, [R197+0x3900] ;  /* 0x00390000c518783b */ /* 0x000eac0000004200 */
        /* <DEDUP_REMOVED lines=9> */
[----:B---3--:R-:W-:Y:S01]  /*4f50*/  HMMA.16816.F32.BF16 R128, R4, R12, R128 ;  /* 0x0000000c0480723c */ /* 0x008fe20000041880 */
[----:B------:R-:W-:-:S02]  /*4f60*/  FADD.FTZ R168, R168, R169 ;  /* 0x000000a9a8a87221 */ /* 0x000fc40000010000 */
[----:B------:R-:W-:Y:S02]  /*4f70*/  FADD.FTZ R218, R218, R165 ;  /* 0x000000a5dada7221 */ /* 0x000fe40000010000 */
[----:B------:R-:W-:-:S03]  /*4f80*/  FADD.FTZ R219, R219, R168 ;  /* 0x000000a8dbdb7221 */ /* 0x000fc60000010000 */
[C---:B------:R-:W-:Y:S01]  /*4f90*/  HMMA.16816.F32.BF16 R124, R4.reuse, R14, R124 ;  /* 0x0000000e047c723c */ /* 0x040fe2000004187c */
[----:B------:R-:W3:Y:S07]  /*4fa0*/  LDSM.16.MT88.4 R12, [R198+0x5900] ;  /* 0x00590000c60c783b */ /* 0x000eee0000004200 */
[C---:B-1----:R-:W-:Y:S08]  /*4fb0*/  HMMA.16816.F32.BF16 R36, R4.reuse, R8, R36 ;  /* 0x000000080424723c */ /* 0x042ff00000041824 */
[C---:B------:R-:W-:Y:S01]  /*4fc0*/  HMMA.16816.F32.BF16 R40, R4.reuse, R10, R40 ;  /* 0x0000000a0428723c */ /* 0x040fe20000041828 */
[----:B------:R-:W1:Y:S07]  /*4fd0*/  LDSM.16.MT88.4 R8, [R197+0x5900] ;  /* 0x00590000c508783b */ /* 0x000e6e0000004200 */
[C---:B--2---:R-:W-:Y:S08]  /*4fe0*/  HMMA.16816.F32.BF16 R68, R4.reuse, R16, R68 ;  /* 0x000000100444723c */ /* 0x044ff00000041844 */
[C---:B------:R-:W-:Y:S01]  /*4ff0*/  HMMA.16816.F32.BF16 R72, R4.reuse, R18, R72 ;  /* 0x000000120448723c */ /* 0x040fe20000041848 */
[----:B------:R-:W2:Y:S07]  /*5000*/  LDSM.16.MT88.4 R16, [R196+0x5900] ;  /* 0x00590000c410783b */ /* 0x000eae0000004200 */
[C---:B------:R-:W-:Y:S08]  /*5010*/  HMMA.16816.F32.BF16 R120, R4.reuse, R140, R120 ;  /* 0x0000008c0478723c */ /* 0x040ff00000041878 */
[C---:B------:R-:W-:Y:S08]  /*5020*/  HMMA.16816.F32.BF16 R116, R4.reuse, R142, R116 ;  /* 0x0000008e0474723c */ /* 0x040ff00000041874 */
[C---:B------:R-:W-:Y:S08]  /*5030*/  HMMA.16816.F32.BF16 R112, R4.reuse, R136, R112 ;  /* 0x000000880470723c */ /* 0x040ff00000041870 */
[C---:B------:R-:W-:Y:S08]  /*5040*/  HMMA.16816.F32.BF16 R108, R4.reuse, R138, R108 ;  /* 0x0000008a046c723c */ /* 0x040ff0000004186c */
[C---:B----4-:R-:W-:Y:S08]  /*5050*/  HMMA.16816.F32.BF16 R104, R4.reuse, R32, R104 ;  /* 0x000000200468723c */ /* 0x050ff00000041868 */
[C---:B------:R-:W-:Y:S08]  /*5060*/  HMMA.16816.F32.BF16 R100, R4.reuse, R34, R100 ;  /* 0x000000220464723c */ /* 0x040ff00000041864 */
[C---:B-----5:R-:W-:Y:S08]  /*5070*/  HMMA.16816.F32.BF16 R44, R4.reuse, R28, R44 ;  /* 0x0000001c042c723c */ /* 0x060ff0000004182c */
[C---:B------:R-:W-:Y:S08]  /*5080*/  HMMA.16816.F32.BF16 R48, R4.reuse, R30, R48 ;  /* 0x0000001e0430723c */ /* 0x040ff00000041830 */
[C---:B------:R-:W-:Y:S08]  /*5090*/  HMMA.16816.F32.BF16 R52, R4.reuse, R24, R52 ;  /* 0x000000180434723c */ /* 0x040ff00000041834 */
[C---:B------:R-:W-:Y:S08]  /*50a0*/  HMMA.16816.F32.BF16 R56, R4.reuse, R26, R56 ;  /* 0x0000001a0438723c */ /* 0x040ff00000041838 */
[C---:B------:R-:W-:Y:S08]  /*50b0*/  HMMA.16816.F32.BF16 R60, R4.reuse, R20, R60 ;  /* 0x00000014043c723c */ /* 0x040ff0000004183c */
[C---:B------:R-:W-:Y:S08]  /*50c0*/  HMMA.16816.F32.BF16 R64, R4.reuse, R22, R64 ;  /* 0x000000160440723c */ /* 0x040ff00000041840 */
[C---:B---3--:R-:W-:Y:S08]  /*50d0*/  HMMA.16816.F32.BF16 R76, R4.reuse, R12, R76 ;  /* 0x0000000c044c723c */ /* 0x048ff0000004184c */
[C---:B------:R-:W-:Y:S08]  /*50e0*/  HMMA.16816.F32.BF16 R80, R4.reuse, R14, R80 ;  /* 0x0000000e0450723c */ /* 0x040ff00000041850 */
[C---:B-1----:R-:W-:Y:S08]  /*50f0*/  HMMA.16816.F32.BF16 R84, R4.reuse, R8, R84 ;  /* 0x000000080454723c */ /* 0x042ff00000041854 */
[C---:B------:R-:W-:Y:S08]  /*5100*/  HMMA.16816.F32.BF16 R88, R4.reuse, R10, R88 ;  /* 0x0000000a0458723c */ /* 0x040ff00000041858 */
[C---:B--2---:R-:W-:Y:S08]  /*5110*/  HMMA.16816.F32.BF16 R92, R4.reuse, R16, R92 ;  /* 0x00000010045c723c */ /* 0x044ff0000004185c */
[----:B------:R-:W-:Y:S01]  /*5120*/  HMMA.16816.F32.BF16 R96, R4, R18, R96 ;  /* 0x000000120460723c */ /* 0x000fe20000041860 */
[----:B------:R-:W-:Y:S07]  /*5130*/  @P0 BRA `(.L_x_359) ;  /* 0x0000014000000947 */ /* 0x000fee0003800000 */
        /* <DEDUP_REMOVED lines=11> */
.L_x_360:
[----:B------:R-:W-:Y:S02]  /*51f0*/  ULDC UR4, c[0x0][0x32c] ;  /* 0x0000cb0000047ab9 */ /* 0x000fe40000000800 */
[----:B------:R-:W-:-:S03]  /*5200*/  UISETP.NE.AND UP0, UPT, UR19, UR4, UPT ;  /* 0x000000041300728c */ /* 0x000fc6000bf05270 */
[----:B------:R-:W-:Y:S02]  /*5210*/  ULDC.64 UR4, c[0x0][0x330] ;  /* 0x0000cc0000047ab9 */ /* 0x000fe40000000a00 */
[----:B------:R-:W-:-:S06]  /*5220*/  UIMAD.WIDE.U32 UR18, UR7, UR4, URZ ;  /* 0x00000004071272a5 */ /* 0x000fcc000f8e003f */
[----:B------:R-:W-:Y:S02]  /*5230*/  @UP0 USHF.R.U32.HI UR7, URZ, UR5, UR19 ;  /* 0x000000053f070299 */ /* 0x000fe40008011613 */
.L_x_361:
[----:B------:R-:W-:Y:S02]  /*5240*/  ULDC UR4, c[0x0][0x32c] ;  /* 0x0000cb0000047ab9 */ /* 0x000fe40000000800 */
[----:B------:R-:W-:-:S04]  /*5250*/  UIMAD UR4, UR7, UR4, UR4 ;  /* 0x00000004070472a4 */ /* 0x000fc8000f8e0204 */
[----:B------:R-:W-:-:S04]  /*5260*/  UISETP.LT.AND UP0, UPT, UR6, UR4, UPT ;  /* 0x000000040600728c */ /* 0x000fc8000bf01270 */
[----:B------:R-:W-:-:S04]  /*5270*/  USEL UR6, UR6, UR4, UP0 ;  /* 0x0000000406067287 */ /* 0x000fc80008000000 */
.L_x_359:
[----:B------:R-:W-:-:S04]  /*5280*/  USHF.R.S32.HI UR4, URZ, 0x1f, UR6 ;  /* 0x0000001f3f047899 */ /* 0x000fc80008011406 */
[----:B------:R-:W-:-:S04]  /*5290*/  ULEA.HI UR4, UR4, UR6, URZ, 0x6 ;  /* 0x0000000604047291 */ /* 0x000fc8000f8f303f */
[----:B------:R-:W-:-:S04]  /*52a0*/  USHF.R.S32.HI UR18, URZ, 0x6, UR4 ;  /* 0x000000063f127899 */ /* 0x000fc80008011404 */
[----:B------:R-:W-:-:S04]  /*52b0*/  UISETP.LT.AND UP0, UPT, UR8, UR18, UPT ;  /* 0x000000120800728c */ /* 0x000fc8000bf01270 */
[----:B------:R-:W-:-:S04]  /*52c0*/  USEL UR18, UR8, UR18, !UP0 ;  /* 0x0000001208127287 */ /* 0x000fc8000c000000 */
[----:B------:R-:W-:-:S06]  /*52d0*/  UISETP.GE.AND UP0, UPT, UR13, UR18, UPT ;  /* 0x000000120d00728c */ /* 0x000fcc000bf06270 */
[----:B------:R-:W-:-:S13]  /*52e0*/  PLOP3.LUT P0, PT, PT, PT, UP0, 0x80, 0x0 ;  /* 0x000000000000781c */ /* 0x000fda0003f0f008 */
[----:B------:R-:W-:Y:S05]  /*52f0*/  @!P0 BRA `(.L_x_362) ;  /* 0x0000391000008947 */ /* 0x000fea0003800000 */
[----:B------:R-:W-:Y:S01]  /*5300*/  PLOP3.LUT P4, PT, PT, PT, UP2, 0x80, 0x0 ;  /* 0x000000000000781c */ /* 0x000fe20003f8f028 */
[----:B------:R-:W-:Y:S01]  /*5310*/  IMAD.MOV.U32 R2, RZ, RZ, R132 ;  /* 0x000000ffff027224 */ /* 0x000fe200078e0084 */
[----:B------:R-:W-:Y:S01]  /*5320*/  PLOP3.LUT P0, PT, PT, PT, UP2, 0x80, 0x0 ;  /* 0x000000000000781c */ /* 0x000fe20003f0f028 */
[----:B------:R-:W-:Y:S01]  /*5330*/  IMAD.MOV.U32 R3, RZ, RZ, R0 ;  /* 0x000000ffff037224 */ /* 0x000fe200078e0000 */
[C---:B------:R-:W-:Y:S01]  /*5340*/  IADD3 R224, P6, R208.reuse, 0x40, RZ ;  /* 0x00000040d0e07810 */ /* 0x040fe20007fde0ff */
[----:B------:R-:W-:Y:S01]  /*5350*/  ULDC.64 UR6, c[0x0][0x208] ;  /* 0x0000820000067ab9 */ /* 0x000fe20000000a00 */
[----:B------:R-:W-:Y:S01]  /*5360*/  IADD3 R222, P5, R208, 0x80, RZ ;  /* 0x00000080d0de7810 */ /* 0x000fe20007fbe0ff */
[----:B------:R-:W-:Y:S02]  /*5370*/  ULDC.64 UR4, c[0x0][0x1e0] ;  /* 0x0000780000047ab9 */ /* 0x000fe40000000a00 */
[--C-:B------:R-:W-:Y:S01]  /*5380*/  IMAD.X R223, RZ, RZ, R215.reuse, P6 ;  /* 0x000000ffffdf7224 */ /* 0x100fe200030e06d7 */
[----:B------:R-:W-:Y:S01]  /*5390*/  IADD3 R182, P6, R210, 0x80, RZ ;  /* 0x00000080d2b67810 */ /* 0x000fe20007fde0ff */
[----:B------:R-:W-:-:S02]  /*53a0*/  IMAD.X R221, RZ, RZ, R215, P5 ;  /* 0x000000ffffdd7224 */ /* 0x000fc400028e06d7 */
[----:B------:R-:W-:Y:S01]  /*53b0*/  @P4 IMAD.HI.U32 R180, R212, c[0x0][0x2c8], RZ ;  /* 0x0000b200d4b44a27 */ /* 0x000fe200078e00ff */
[----:B------:R-:W-:-:S03]  /*53c0*/  IADD3 R220, P4, R210, 0x40, RZ ;  /* 0x00000040d2dc7810 */ /* 0x000fc60007f9e0ff */
[--C-:B------:R-:W-:Y:S01]  /*53d0*/  IMAD.X R181, RZ, RZ, R217.reuse, P6 ;  /* 0x000000ffffb57224 */ /* 0x100fe200030e06d9 */
[----:B------:R-:W-:Y:S01]  /*53e0*/  @P0 SHF.R.U32.HI R180, RZ, c[0x0][0x2cc], R180 ;  /* 0x0000b300ffb40a19 */ /* 0x000fe200000116b4 */
[----:B------:R-:W-:Y:S02]  /*53f0*/  IMAD.X R183, RZ, RZ, R217, P4 ;  /* 0x000000ffffb77224 */ /* 0x000fe400020e06d9 */
.L_x_371:
[----:B------:R-:W-:Y:S04]  /*5400*/  DEPBAR.LE SB0, 0x0 ;  /* 0x000080000000791a */ /* 0x000fe80000000000 */
[----:B------:R-:W-:Y:S01]  /*5410*/  BAR.SYNC.DEFER_BLOCKING 0x0 ;  /* 0x0000000000007b1d */ /* 0x000fe20000010000 */
[----:B------:R-:W-:Y:S06]  /*5420*/  UISETP.GT.AND UP3, UPT, UR8, UR13, UPT ;  /* 0x0000000d0800728c */ /* 0x000fec000bf64270 */
[----:B------:R-:W-:Y:S05]  /*5430*/  PLOP3.LUT P0, PT, PT, PT, UP3, 0x80, 0x0 ;  /* 0x000000000000781c */ /* 0x000fea0003f0f038 */
[----:B------:R-:W-:Y:S02]  /*5440*/  @!UP3 USHF.R.S32.HI UR19, URZ, 0x1f, UR13 ;  /* 0x0000001f3f13b899 */ /* 0x000fe4000801140d */
[----:B------:R-:W-:Y:S02]  /*5450*/  @!UP3 UIMAD.WIDE.U32 UR22, UR13, UR6, URZ ;  /* 0x000000060d16b2a5 */ /* 0x000fe4000f8e003f */
[----:B------:R-:W-:Y:S02]  /*5460*/  @!UP3 UIMAD UR19, UR19, UR6, URZ ;  /* 0x000000061313b2a4 */ /* 0x000fe4000f8e023f */
[----:B------:R-:W-:Y:S02]  /*5470*/  @!UP3 USHF.L.U32 UR20, UR22, 0x6, URZ ;  /* 0x000000061614b899 */ /* 0x000fe4000800063f */
[----:B------:R-:W-:Y:S01]  /*5480*/  @!UP3 UIMAD UR19, UR13, UR7, UR19 ;  /* 0x000000070d13b2a4 */ /* 0x000fe2000f8e0213 */
[----:B------:R-:W-:Y:S03]  /*5490*/  LDSM.16.M88.4 R132, [R206+0xc100] ;  /* 0x00c10000ce84783b */ /* 0x000fe60000000200 */
[----:B------:R-:W-:Y:S01]  /*54a0*/  @!UP3 UIADD3 UR19, UR23, UR19, URZ ;  /* 0x000000131713b290 */ /* 0x000fe2000fffe03f */
[----:B------:R-:W-:Y:S02]  /*54b0*/  @!P0 IADD3 R225, P6, R208, UR20, RZ ;  /* 0x00000014d0e18c10 */ /* 0x000fe4000ffde0ff */
[----:B------:R-:W-:Y:S01]  /*54c0*/  @!P0 IADD3 R227, P5, R224, UR20, RZ ;  /* 0x00000014e0e38c10 */ /* 0x000fe2000ffbe0ff */
[----:B------:R-:W-:Y:S01]  /*54d0*/  @!UP3 USHF.L.U64.HI UR19, UR22, 0x6, UR19 ;  /* 0x000000061613b899 */ /* 0x000fe20008010213 */
[----:B------:R-:W-:Y:S01]  /*54e0*/  @!P0 IADD3 R229, P4, R222, UR20, RZ ;  /* 0x00000014dee58c10 */ /* 0x000fe2000ff9e0ff */
[----:B------:R-:W1:Y:S01]  /*54f0*/  LDSM.16.M88.4 R136, [R205+0x6100] ;  /* 0x00610000cd88783b */ /* 0x000e620000000200 */
[----:B------:R-:W-:Y:S03]  /*5500*/  @!UP3 ULEA UR20, UP0, UR6, UR20, 0x5 ;  /* 0x000000140614b291 */ /* 0x000fe6000f80283f */
[----:B------:R-:W-:Y:S02]  /*5510*/  @!P0 IADD3.X R0, R215, UR19, RZ, P6, !PT ;  /* 0x00000013d7008c10 */ /* 0x000fe4000b7fe4ff */
[----:B------:R-:W-:Y:S01]  /*5520*/  @!P0 LEA R236, P6, R225, c[0x0][0x1f8], 0x1 ;  /* 0x00007e00e1ec8a11 */ /* 0x000fe200078c08ff */
[----:B------:R-:W2:Y:S01]  /*5530*/  LDSM.16.M88.4 R140, [R205+0x6900] ;  /* 0x00690000cd8c783b */ /* 0x000ea20000000200 */
[----:B------:R-:W-:Y:S02]  /*5540*/  @!P0 IADD3.X R226, R223, UR19, RZ, P5, !PT ;  /* 0x00000013dfe28c10 */ /* 0x000fe4000affe4ff */
[----:B------:R-:W-:Y:S02]  /*5550*/  @!P0 LEA.HI.X R237, R225, c[0x0][0x1fc], R0, 0x1, P6 ;  /* 0x00007f00e1ed8a11 */ /* 0x000fe400030f0c00 */
[----:B------:R-:W-:Y:S02]  /*5560*/  @!P0 LEA R234, P5, R227, c[0x0][0x1f8], 0x1 ;  /* 0x00007e00e3ea8a11 */ /* 0x000fe400078a08ff */
[----:B------:R-:W3:Y:S01]  /*5570*/  LDSM.16.M88.4 R144, [R205+0x7100] ;  /* 0x00710000cd90783b */ /* 0x000ee20000000200 */
[----:B------:R-:W-:Y:S01]  /*5580*/  @!P0 IADD3.X R228, R221, UR19, RZ, P4, !PT ;  /* 0x00000013dde48c10 */ /* 0x000fe2000a7fe4ff */
[----:B------:R-:W-:Y:S01]  /*5590*/  @!UP3 ULEA.HI.X UR19, UR6, UR19, UR7, 0x5, UP0 ;  /* 0x000000130613b291 */ /* 0x000fe200080f2c07 */
[----:B------:R-:W-:Y:S01]  /*55a0*/  @!P0 LEA.HI.X R235, R227, c[0x0][0x1fc], R226, 0x1, P5 ;  /* 0x00007f00e3eb8a11 */ /* 0x000fe200028f0ce2 */
[----:B------:R-:W-:Y:S01]  /*55b0*/  UISETP.GT.AND UP3, UPT, UR13, UR8, UPT ;  /* 0x000000080d00728c */ /* 0x000fe2000bf64270 */
[C---:B------:R-:W-:Y:S02]  /*55c0*/  @!P0 LEA R232, P4, R229.reuse, c[0x0][0x1f8], 0x1 ;  /* 0x00007e00e5e88a11 */ /* 0x040fe400078808ff */
[----:B------:R-:W4:Y:S01]  /*55d0*/  LDSM.16.M88.4 R148, [R205+0x7900] ;  /* 0x00790000cd94783b */ /* 0x000f220000000200 */
[----:B------:R-:W-:Y:S02]  /*55e0*/  @!P0 IADD3 R225, P6, R208, UR20, RZ ;  /* 0x00000014d0e18c10 */ /* 0x000fe4000ffde0ff */
[----:B------:R-:W-:Y:S02]  /*55f0*/  @!P0 LEA.HI.X R233, R229, c[0x0][0x1fc], R228, 0x1, P4 ;  /* 0x00007f00e5e98a11 */ /* 0x000fe400020f0ce4 */
[----:B------:R-:W-:Y:S02]  /*5600*/  @!P0 IADD3.X R0, R215, UR19, RZ, P6, !PT ;  /* 0x00000013d7008c10 */ /* 0x000fe4000b7fe4ff */
[----:B------:R-:W-:Y:S01]  /*5610*/  LDSM.16.M88.4 R152, [R202+0xc100] ;  /* 0x00c10000ca98783b */ /* 0x000fe20000000200 */
[C---:B------:R-:W-:Y:S02]  /*5620*/  @!P0 LEA R230, P6, R225.reuse, c[0x0][0x1f8], 0x1 ;  /* 0x00007e00e1e68a11 */ /* 0x040fe400078c08ff */
[----:B------:R-:W-:Y:S02]  /*5630*/  @!P0 IADD3 R238, P5, R224, UR20, RZ ;  /* 0x00000014e0ee8c10 */ /* 0x000fe4000ffbe0ff */
[----:B------:R-:W-:Y:S02]  /*5640*/  @!P0 LEA.HI.X R231, R225, c[0x0][0x1fc], R0, 0x1, P6 ;  /* 0x00007f00e1e78a11 */ /* 0x000fe400030f0c00 */
[----:B------:R-:W5:Y:S01]  /*5650*/  LDSM.16.M88.4 R156, [R204] ;  /* 0x00000000cc9c783b */ /* 0x000f620000000200 */
[----:B------:R-:W-:Y:S02]  /*5660*/  @!P0 IADD3.X R227, R223, UR19, RZ, P5, !PT ;  /* 0x00000013dfe38c10 */ /* 0x000fe4000affe4ff */
[C---:B------:R-:W-:Y:S01]  /*5670*/  @!P0 LEA R228, P5, R238.reuse, c[0x0][0x1f8], 0x1 ;  /* 0x00007e00eee48a11 */ /* 0x040fe200078a08ff */
[C---:B-1----:R-:W-:Y:S03]  /*5680*/  HMMA.16816.F32.BF16 R4, R132.reuse, R136, RZ ;  /* 0x000000888404723c */ /* 0x042fe600000418ff */
[----:B------:R-:W1:Y:S01]  /*5690*/  LDSM.16.M88.4 R160, [R195] ;  /* 0x00000000c3a0783b */ /* 0x000e620000000200 */
[----:B------:R-:W-:Y:S02]  /*56a0*/  @!P0 LEA.HI.X R229, R238, c[0x0][0x1fc], R227, 0x1, P5 ;  /* 0x00007f00eee58a11 */ /* 0x000fe400028f0ce3 */
[----:B------:R-:W-:Y:S01]  /*56b0*/  @!P0 IADD3 R240, P4, R222, UR20, RZ ;  /* 0x00000014def08c10 */ /* 0x000fe2000ff9e0ff */
[----:B------:R-:W-:Y:S01]  /*56c0*/  @UP3 UIADD3 UR20, UR13, -0x1, URZ ;  /* 0xffffffff0d143890 */ /* 0x000fe2000fffe03f */
[C---:B------:R-:W-:Y:S02]  /*56d0*/  HMMA.16816.F32.BF16 R8, R132.reuse, R138, RZ ;  /* 0x0000008a8408723c */ /* 0x040fe400000418ff */
[----:B------:R-:W1:Y:S01]  /*56e0*/  LDSM.16.M88.4 R164, [R194] ;  /* 0x00000000c2a4783b */ /* 0x000e620000000200 */
[----:B------:R-:W-:Y:S01]  /*56f0*/  @UP3 UIMAD.WIDE.U32 UR22, UR20, UR4, URZ ;  /* 0x00000004141632a5 */ /* 0x000fe2000f8e003f */
[----:B------:R-:W-:Y:S01]  /*5700*/  @!P0 IADD3.X R239, R221, UR19, RZ, P4, !PT ;  /* 0x00000013ddef8c10 */ /* 0x000fe2000a7fe4ff */
[----:B------:R-:W-:Y:S01]  /*5710*/  @UP3 USHF.R.S32.HI UR19, URZ, 0x1f, UR20 ;  /* 0x0000001f3f133899 */ /* 0x000fe20008011414 */
[C---:B------:R-:W-:Y:S02]  /*5720*/  @!P0 LEA R226, P4, R240.reuse, c[0x0][0x1f8], 0x1 ;  /* 0x00007e00f0e28a11 */ /* 0x040fe400078808ff */
[C---:B--2---:R-:W-:Y:S01]  /*5730*/  HMMA.16816.F32.BF16 R12, R132.reuse, R140, RZ ;  /* 0x0000008c840c723c */ /* 0x044fe200000418ff */
[----:B------:R-:W2:Y:S01]  /*5740*/  LDSM.16.M88.4 R168, [R193] ;  /* 0x00000000c1a8783b */ /* 0x000ea20000000200 */
[----:B------:R-:W-:Y:S02]  /*5750*/  @UP3 UIMAD UR19, UR19, UR4, URZ ;  /* 0x00000004131332a4 */ /* 0x000fe4000f8e023f */
[----:B------:R-:W-:Y:S02]  /*5760*/  @!P0 LEA.HI.X R227, R240, c[0x0][0x1fc], R239, 0x1, P4 ;  /* 0x00007f00f0e38a11 */ /* 0x000fe400020f0cef */
[----:B------:R-:W-:Y:S02]  /*5770*/  @UP3 UIMAD UR19, UR20, UR5, UR19 ;  /* 0x00000005141332a4 */ /* 0x000fe4000f8e0213 */
[C---:B------:R-:W-:Y:S01]  /*5780*/  HMMA.16816.F32.BF16 R16, R132.reuse, R142, RZ ;  /* 0x0000008e8410723c */ /* 0x040fe200000418ff */
[----:B------:R-:W-:Y:S01]  /*5790*/  @!PT LDS RZ, [RZ] ;  /* 0x00000000fffff984 */ /* 0x000fe20000000800 */
[----:B------:R-:W-:Y:S01]  /*57a0*/  @!PT LDS RZ, [RZ] ;  /* 0x00000000fffff984 */ /* 0x000fe20000000800 */
[----:B------:R-:W-:Y:S01]  /*57b0*/  @!PT LDS RZ, [RZ] ;  /* 0x00000000fffff984 */ /* 0x000fe20000000800 */
[----:B------:R1:W-:Y:S01]  /*57c0*/  @!P0 LDGSTS.E.BYPASS.LTC128B.128 [R207+0x100], [R236.64], !P3 ;  /* 0x00100000eccf8fae */ /* 0x0003e2000d901d50 */
[----:B------:R-:W-:Y:S02]  /*57d0*/  @UP3 USHF.L.U32 UR20, UR22, 0x6, URZ ;  /* 0x0000000616143899 */ /* 0x000fe4000800063f */
[----:B------:R-:W-:Y:S04]  /*57e0*/  @UP3 UIADD3 UR19, UR23, UR19, URZ ;  /* 0x0000001317133290 */ /* 0x000fe8000fffe03f */
[C---:B---3--:R-:W-:Y:S01]  /*57f0*/  HMMA.16816.F32.BF16 R20, R132.reuse, R144, RZ ;  /* 0x000000908414723c */ /* 0x048fe200000418ff */
[----:B------:R3:W-:Y:S01]  /*5800*/  @!P0 LDGSTS.E.BYPASS.LTC128B.128 [R207+0x2100], [R234.64], !P2 ;  /* 0x02100000eacf8fae */ /* 0x0007e2000d101d50 */
[----:B------:R-:W-:Y:S06]  /*5810*/  @UP3 USHF.L.U64.HI UR19, UR22, 0x6, UR19 ;  /* 0x0000000616133899 */ /* 0x000fec0008010213 */
[C---:B------:R-:W-:Y:S01]  /*5820*/  HMMA.16816.F32.BF16 R24, R132.reuse, R146, RZ ;  /* 0x000000928418723c */ /* 0x040fe200000418ff */
[----:B------:R1:W-:Y:S07]  /*5830*/  @!P0 LDGSTS.E.BYPASS.LTC128B.128 [R207+0x4100], [R232.64], !P1 ;  /* 0x04100000e8cf8fae */ /* 0x0003ee000c901d50 */
[C---:B----4-:R-:W-:Y:S01]  /*5840*/  HMMA.16816.F32.BF16 R28, R132.reuse, R148, RZ ;  /* 0x00000094841c723c */ /* 0x050fe200000418ff */
[----:B------:R4:W-:Y:S07]  /*5850*/  @!P0 LDGSTS.E.BYPASS.LTC128B.128 [R207+0x1100], [R230.64], !P3 ;  /* 0x01100000e6cf8fae */ /* 0x0009ee000d901d50 */
[----:B------:R-:W-:Y:S01]  /*5860*/  HMMA.16816.F32.BF16 R32, R132, R150, RZ ;  /* 0x000000968420723c */ /* 0x000fe200000418ff */
[----:B------:R2:W-:Y:S07]  /*5870*/  @!P0 LDGSTS.E.BYPASS.LTC128B.128 [R207+0x3100], [R228.64], !P2 ;  /* 0x03100000e4cf8fae */ /* 0x0005ee000d101d50 */
[C---:B-----5:R-:W-:Y:S01]  /*5880*/  HMMA.16816.F32.BF16 R4, R152.reuse, R156, R4 ;  /* 0x0000009c9804723c */ /* 0x060fe20000041804 */
[----:B------:R5:W-:Y:S01]  /*5890*/  @!P0 LDGSTS.E.BYPASS.LTC128B.128 [R207+0x5100], [R226.64], !P1 ;  /* 0x05100000e2cf8fae */ /* 0x000be2000c901d50 */
[----:B------:R-:W-:Y:S06]  /*58a0*/  PLOP3.LUT P0, PT, PT, PT, UP3, 0x80, 0x0 ;  /* 0x000000000000781c */ /* 0x000fec0003f0f038 */
[C---:B------:R-:W-:Y:S01]  /*58b0*/  HMMA.16816.F32.BF16 R8, R152.reuse, R158, R8 ;  /* 0x0000009e9808723c */ /* 0x040fe20000041808 */
[----:B------:R-:W-:Y:S06]  /*58c0*/  LDSM.16.M88.4 R172, [R201+0xc100] ;  /* 0x00c10000c9ac783b */ /* 0x000fec0000000200 */
[----:B------:R-:W-:Y:S01]  /*58d0*/  @P0 IADD3 R248, P4, R210, UR20, RZ ;  /* 0x00000014d2f80c10 */ /* 0x000fe2000ff9e0ff */
[C---:B-1----:R-:W-:Y:S01]  /*58e0*/  HMMA.16816.F32.BF16 R12, R152.reuse, R160, R12 ;  /* 0x000000a0980c723c */ /* 0x042fe2000004180c */
[----:B------:R-:W0:Y:S03]  /*58f0*/  LDGDEPBAR ;  /* 0x00000000000079af */ /* 0x000e260000000000 */
[----:B------:R-:W-:Y:S02]  /*5900*/  @P0 IADD3 R249, P5, R220, UR20, RZ ;  /* 0x00000014dcf90c10 */ /* 0x000fe4000ffbe0ff */
[----:B------:R-:W-:Y:S02]  /*5910*/  @P0 IADD3.X R251, R217, UR19, RZ, P4, !PT ;  /* 0x00000013d9fb0c10 */ /* 0x000fe4000a7fe4ff */
[C---:B------:R-:W-:Y:S01]  /*5920*/  HMMA.16816.F32.BF16 R16, R152.reuse, R162, R16 ;  /* 0x000000a29810723c */ /* 0x040fe20000041810 */
[----:B------:R-:W1:Y:S03]  /*5930*/  LDSM.16.M88.4 R176, [R200+0x6100] ;  /* 0x00610000c8b0783b */ /* 0x000e660000000200 */
[----:B------:R-:W-:Y:S04]  /*5940*/  @P0 IADD3.X R250, R183, UR19, RZ, P5, !PT ;  /* 0x00000013b7fa0c10 */ /* 0x000fe8000affe4ff */
[C---:B------:R-:W-:Y:S01]  /*5950*/  HMMA.16816.F32.BF16 R20, R152.reuse, R164, R20 ;  /* 0x000000a49814723c */ /* 0x040fe20000041814 */
[----:B------:R-:W3:Y:S07]  /*5960*/  LDSM.16.M88.4 R132, [R200+0x6900] ;  /* 0x00690000c884783b */ /* 0x000eee0000000200 */
[C---:B------:R-:W-:Y:S01]  /*5970*/  HMMA.16816.F32.BF16 R24, R152.reuse, R166, R24 ;  /* 0x000000a69818723c */ /* 0x040fe20000041818 */
[----:B------:R-:W3:Y:S07]  /*5980*/  LDSM.16.M88.4 R136, [R200+0x7100] ;  /* 0x00710000c888783b */ /* 0x000eee0000000200 */
[C---:B--2---:R-:W-:Y:S01]  /*5990*/  HMMA.16816.F32.BF16 R28, R152.reuse, R168, R28 ;  /* 0x000000a8981c723c */ /* 0x044fe2000004181c */
[----:B------:R-:W2:Y:S07]  /*59a0*/  LDSM.16.M88.4 R140, [R200+0x7900] ;  /* 0x00790000c88c783b */ /* 0x000eae0000000200 */
[----:B------:R-:W-:Y:S01]  /*59b0*/  HMMA.16816.F32.BF16 R32, R152, R170, R32 ;  /* 0x000000aa9820723c */ /* 0x000fe20000041820 */
[----:B------:R-:W-:Y:S07]  /*59c0*/  LDSM.16.M88.4 R144, [R199+0xc100] ;  /* 0x00c10000c790783b */ /* 0x000fee0000000200 */
[----:B------:R-:W2:Y:S01]  /*59d0*/  LDSM.16.M88.4 R148, [R192] ;  /* 0x00000000c094783b */ /* 0x000ea20000000200 */
[C---:B-1----:R-:W-:Y:S06]  /*59e0*/  HMMA.16816.F32.BF16 R4, R172.reuse, R176, R4 ;  /* 0x000000b0ac04723c */ /* 0x042fec0000041804 */
[----:B------:R-:W1:Y:S02]  /*59f0*/  LDSM.16.M88.4 R152, [R192+0x800] ;  /* 0x00080000c098783b */ /* 0x000e640000000200 */
[C---:B------:R-:W-:Y:S05]  /*5a00*/  HMMA.16816.F32.BF16 R8, R172.reuse, R178, R8 ;  /* 0x000000b2ac08723c */ /* 0x040fea0000041808 */
[----:B------:R-:W1:Y:S03]  /*5a10*/  LDSM.16.M88.4 R156, [R192+0x1000] ;  /* 0x00100000c09c783b */ /* 0x000e660000000200 */
[C---:B---3--:R-:W-:Y:S04]  /*5a20*/  HMMA.16816.F32.BF16 R12, R172.reuse, R132, R12 ;  /* 0x00000084ac0c723c */ /* 0x048fe8000004180c */
[----:B------:R-:W3:Y:S04]  /*5a30*/  LDSM.16.M88.4 R160, [R192+0x1800] ;  /* 0x00180000c0a0783b */ /* 0x000ee80000000200 */
[C---:B------:R-:W-:Y:S03]  /*5a40*/  HMMA.16816.F32.BF16 R16, R172.reuse, R134, R16 ;  /* 0x00000086ac10723c */ /* 0x040fe60000041810 */
[----:B------:R-:W-:Y:S05]  /*5a50*/  LDSM.16.M88.4 R164, [R206+0x10100] ;  /* 0x01010000cea4783b */ /* 0x000fea0000000200 */
[C---:B------:R-:W-:Y:S02]  /*5a60*/  HMMA.16816.F32.BF16 R20, R172.reuse, R136, R20 ;  /* 0x00000088ac14723c */ /* 0x040fe40000041814 */
[----:B------:R-:W1:Y:S06]  /*5a70*/  LDSM.16.M88.4 R168, [R205+0x8100] ;  /* 0x00810000cda8783b */ /* 0x000e6c0000000200 */
[C---:B------:R-:W-:Y:S01]  /*5a80*/  HMMA.16816.F32.BF16 R24, R172.reuse, R138, R24 ;  /* 0x0000008aac18723c */ /* 0x040fe20000041818 */
[----:B------:R-:W3:Y:S07]  /*5a90*/  LDSM.16.M88.4 R132, [R205+0x8900] ;  /* 0x00890000cd84783b */ /* 0x000eee0000000200 */
[C---:B--2---:R-:W-:Y:S01]  /*5aa0*/  HMMA.16816.F32.BF16 R28, R172.reuse, R140, R28 ;  /* 0x0000008cac1c723c */ /* 0x044fe2000004181c */
[----:B------:R-:W2:Y:S07]  /*5ab0*/  LDSM.16.M88.4 R136, [R205+0x9100] ;  /* 0x00910000cd88783b */ /* 0x000eae0000000200 */
[----:B------:R-:W-:Y:S01]  /*5ac0*/  HMMA.16816.F32.BF16 R32, R172, R142, R32 ;  /* 0x0000008eac20723c */ /* 0x000fe20000041820 */
[----:B------:R-:W2:Y:S07]  /*5ad0*/  LDSM.16.M88.4 R140, [R205+0x9900] ;  /* 0x00990000cd8c783b */ /* 0x000eae0000000200 */
[C---:B------:R-:W-:Y:S01]  /*5ae0*/  HMMA.16816.F32.BF16 R4, R144.reuse, R148, R4 ;  /* 0x000000949004723c */ /* 0x040fe20000041804 */
[----:B------:R-:W-:Y:S07]  /*5af0*/  LDSM.16.M88.4 R172, [R202+0x10100] ;  /* 0x01010000caac783b */ /* 0x000fee0000000200 */
[C---:B------:R-:W-:Y:S01]  /*5b00*/  HMMA.16816.F32.BF16 R8, R144.reuse, R150, R8 ;  /* 0x000000969008723c */ /* 0x040fe20000041808 */
[----:B------:R-:W2:Y:S07]  /*5b10*/  LDSM.16.M88.4 R176, [R191] ;  /* 0x00000000bfb0783b */ /* 0x000eae0000000200 */
[C---:B-1----:R-:W-:Y:S01]  /*5b20*/  HMMA.16816.F32.BF16 R12, R144.reuse, R152, R12 ;  /* 0x00000098900c723c */ /* 0x042fe2000004180c */
[----:B------:R-:W-:Y:S07]  /*5b30*/  LDSM.16.M88.4 R148, [R189] ;  /* 0x00000000bd94783b */ /* 0x000fee0000000200 */
[C---:B------:R-:W-:Y:S01]  /*5b40*/  HMMA.16816.F32.BF16 R16, R144.reuse, R154, R16 ;  /* 0x0000009a9010723c */ /* 0x040fe20000041810 */
[----:B------:R-:W-:Y:S07]  /*5b50*/  LDSM.16.M88.4 R152, [R188] ;  /* 0x00000000bc98783b */ /* 0x000fee0000000200 */
[C---:B------:R-:W-:Y:S08]  /*5b60*/  HMMA.16816.F32.BF16 R20, R144.reuse, R156, R20 ;  /* 0x0000009c9014723c */ /* 0x040ff00000041814 */
[C---:B------:R-:W-:Y:S01]  /*5b70*/  HMMA.16816.F32.BF16 R24, R144.reuse, R158, R24 ;  /* 0x0000009e9018723c */ /* 0x040fe20000041818 */
[----:B------:R-:W-:Y:S07]  /*5b80*/  LDSM.16.M88.4 R156, [R201+0x10100] ;  /* 0x01010000c99c783b */ /* 0x000fee0000000200 */
[C---:B---3--:R-:W-:Y:S08]  /*5b90*/  HMMA.16816.F32.BF16 R28, R144.reuse, R160, R28 ;  /* 0x000000a0901c723c */ /* 0x048ff0000004181c */
[----:B------:R-:W-:Y:S01]  /*5ba0*/  HMMA.16816.F32.BF16 R32, R144, R162, R32 ;  /* 0x000000a29020723c */ /* 0x000fe20000041820 */
[----:B------:R-:W1:Y:S07]  /*5bb0*/  LDSM.16.M88.4 R144, [R190] ;  /* 0x00000000be90783b */ /* 0x000e6e0000000200 */
[C---:B------:R-:W-:Y:S01]  /*5bc0*/  HMMA.16816.F32.BF16 R4, R164.reuse, R168, R4 ;  /* 0x000000a8a404723c */ /* 0x040fe20000041804 */
[----:B------:R-:W3:Y:S07]  /*5bd0*/  LDSM.16.M88.4 R160, [R200+0x8100] ;  /* 0x00810000c8a0783b */ /* 0x000eee0000000200 */
[C---:B------:R-:W-:Y:S01]  /*5be0*/  HMMA.16816.F32.BF16 R8, R164.reuse, R170, R8 ;  /* 0x000000aaa408723c */ /* 0x040fe20000041808 */
[----:B------:R-:W-:Y:S07]  /*5bf0*/  LDSM.16.M88.4 R168, [R192+0x2000] ;  /* 0x00200000c0a8783b */ /* 0x000fee0000000200 */
[C---:B------:R-:W-:Y:S08]  /*5c00*/  HMMA.16816.F32.BF16 R12, R164.reuse, R132, R12 ;  /* 0x00000084a40c723c */ /* 0x040ff0000004180c */
[C---:B------:R-:W-:Y:S01]  /*5c10*/  HMMA.16816.F32.BF16 R16, R164.reuse, R134, R16 ;  /* 0x00000086a410723c */ /* 0x040fe20000041810 */
[----:B------:R-:W1:Y:S07]  /*5c20*/  LDSM.16.M88.4 R132, [R200+0x8900] ;  /* 0x00890000c884783b */ /* 0x000e6e0000000200 */
[C---:B--2---:R-:W-:Y:S08]  /*5c30*/  HMMA.16816.F32.BF16 R20, R164.reuse, R136, R20 ;  /* 0x00000088a414723c */ /* 0x044ff00000041814 */
[C---:B------:R-:W-:Y:S01]  /*5c40*/  HMMA.16816.F32.BF16 R24, R164.reuse, R138, R24 ;  /* 0x0000008aa418723c */ /* 0x040fe20000041818 */
[----:B------:R-:W2:Y:S07]  /*5c50*/  LDSM.16.M88.4 R136, [R200+0x9100] ;  /* 0x00910000c888783b */ /* 0x000eae0000000200 */
[C---:B------:R-:W-:Y:S08]  /*5c60*/  HMMA.16816.F32.BF16 R28, R164.reuse, R140, R28 ;  /* 0x0000008ca41c723c */ /* 0x040ff0000004181c */
[----:B------:R-:W-:Y:S01]  /*5c70*/  HMMA.16816.F32.BF16 R32, R164, R142, R32 ;  /* 0x0000008ea420723c */ /* 0x000fe20000041820 */
[----:B------:R-:W2:Y:S07]  /*5c80*/  LDSM.16.M88.4 R140, [R200+0x9900] ;  /* 0x00990000c88c783b */ /* 0x000eae0000000200 */
[C---:B------:R-:W-:Y:S01]  /*5c90*/  HMMA.16816.F32.BF16 R4, R172.reuse, R176, R4 ;  /* 0x000000b0ac04723c */ /* 0x040fe20000041804 */
[----:B------:R-:W2:Y:S07]  /*5ca0*/  LDSM.16.M88.4 R164, [R199+0x10100] ;  /* 0x01010000c7a4783b */ /* 0x000eae0000000200 */
[C---:B------:R-:W-:Y:S01]  /*5cb0*/  HMMA.16816.F32.BF16 R8, R172.reuse, R178, R8 ;  /* 0x000000b2ac08723c */ /* 0x040fe20000041808 */
[----:B------:R-:W-:Y:S07]  /*5cc0*/  LDSM.16.M88.4 R176, [R205+0xa100] ;  /* 0x00a10000cdb0783b */ /* 0x000fee0000000200 */
[C---:B-1----:R-:W-:Y:S08]  /*5cd0*/  HMMA.16816.F32.BF16 R12, R172.reuse, R144, R12 ;  /* 0x00000090ac0c723c */ /* 0x042ff0000004180c */
[C---:B------:R-:W-:Y:S01]  /*5ce0*/  HMMA.16816.F32.BF16 R16, R172.reuse, R146, R16 ;  /* 0x00000092ac10723c */ /* 0x040fe20000041810 */
[----:B------:R-:W1:Y:S07]  /*5cf0*/  LDSM.16.M88.4 R144, [R192+0x2800] ;  /* 0x00280000c090783b */ /* 0x000e6e0000000200 */
[C---:B------:R-:W-:Y:S08]  /*5d00*/  HMMA.16816.F32.BF16 R20, R172.reuse, R148, R20 ;  /* 0x00000094ac14723c */ /* 0x040ff00000041814 */
[C---:B------:R-:W-:Y:S01]  /*5d10*/  HMMA.16816.F32.BF16 R24, R172.reuse, R150, R24 ;  /* 0x00000096ac18723c */ /* 0x040fe20000041818 */
[----:B------:R-:W1:Y:S07]  /*5d20*/  LDSM.16.M88.4 R148, [R192+0x3000] ;  /* 0x00300000c094783b */ /* 0x000e6e0000000200 */
[C---:B------:R-:W-:Y:S08]  /*5d30*/  HMMA.16816.F32.BF16 R28, R172.reuse, R152, R28 ;  /* 0x00000098ac1c723c */ /* 0x040ff0000004181c */
[----:B------:R-:W-:Y:S01]  /*5d40*/  HMMA.16816.F32.BF16 R32, R172, R154, R32 ;  /* 0x0000009aac20723c */ /* 0x000fe20000041820 */
[----:B------:R-:W1:Y:S07]  /*5d50*/  LDSM.16.M88.4 R152, [R192+0x3800] ;  /* 0x00380000c098783b */ /* 0x000e6e0000000200 */
[C---:B---3--:R-:W-:Y:S01]  /*5d60*/  HMMA.16816.F32.BF16 R4, R156.reuse, R160, R4 ;  /* 0x000000a09c04723c */ /* 0x048fe20000041804 */
[----:B------:R-:W3:Y:S07]  /*5d70*/  LDSM.16.M88.4 R172, [R206+0x14100] ;  /* 0x01410000ceac783b */ /* 0x000eee0000000200 */
[C---:B------:R-:W-:Y:S01]  /*5d80*/  HMMA.16816.F32.BF16 R8, R156.reuse, R162, R8 ;  /* 0x000000a29c08723c */ /* 0x040fe20000041808 */
[----:B------:R-:W-:Y:S07]  /*5d90*/  LDSM.16.M88.4 R160, [R187] ;  /* 0x00000000bba0783b */ /* 0x000fee0000000200 */
        /* <DEDUP_REMOVED lines=15> */
[----:B------:R-:W1:Y:S07]  /*5e90*/  LDSM.16.M88.4 R144, [R186] ;  /* 0x00000000ba90783b */ /* 0x000e6e0000000200 */
[C---:B------:R-:W-:Y:S08]  /*5ea0*/  HMMA.16816.F32.BF16 R20, R164.reuse, R148, R20 ;  /* 0x00000094a414723c */ /* 0x040ff00000041814 */
[C---:B------:R-:W-:Y:S01]  /*5eb0*/  HMMA.16816.F32.BF16 R24, R164.reuse, R150, R24 ;  /* 0x00000096a418723c */ /* 0x040fe20000041818 */
[----:B------:R-:W1:Y:S07]  /*5ec0*/  LDSM.16.M88.4 R148, [R185] ;  /* 0x00000000b994783b */ /* 0x000e6e0000000200 */
[C---:B------:R-:W-:Y:S08]  /*5ed0*/  HMMA.16816.F32.BF16 R28, R164.reuse, R152, R28 ;  /* 0x00000098a41c723c */ /* 0x040ff0000004181c */
[----:B------:R-:W-:Y:S01]  /*5ee0*/  HMMA.16816.F32.BF16 R32, R164, R154, R32 ;  /* 0x0000009aa420723c */ /* 0x000fe20000041820 */
[----:B------:R-:W1:Y:S07]  /*5ef0*/  LDSM.16.M88.4 R152, [R184] ;  /* 0x00000000b898783b */ /* 0x000e6e0000000200 */
[C---:B---3--:R-:W-:Y:S01]  /*5f00*/  HMMA.16816.F32.BF16 R4, R172.reuse, R176, R4 ;  /* 0x000000b0ac04723c */ /* 0x048fe20000041804 */
        /* <DEDUP_REMOVED lines=12> */
[----:B------:R-:W2:Y:S01]  /*5fd0*/  LDSM.16.M88.4 R172, [R199+0x14100] ;  /* 0x01410000c7ac783b */ /* 0x000ea20000000200 */
[C---:B------:R-:W-:Y:S08]  /*5fe0*/  HMMA.16816.F32.BF16 R4, R156.reuse, R160, R4 ;  /* 0x000000a09c04723c */ /* 0x040ff00000041804 */
[C---:B------:R-:W-:Y:S08]  /*5ff0*/  HMMA.16816.F32.BF16 R8, R156.reuse, R162, R8 ;  /* 0x000000a29c08723c */ /* 0x040ff00000041808 */
[C---:B-1----:R-:W-:Y:S08]  /*6000*/  HMMA.16816.F32.BF16 R12, R156.reuse, R144, R12 ;  /* 0x000000909c0c723c */ /* 0x042ff0000004180c */
[C---:B------:R-:W-:Y:S08]  /*6010*/  HMMA.16816.F32.BF16 R16, R156.reuse, R146, R16 ;  /* 0x000000929c10723c */ /* 0x040ff00000041810 */
[C---:B------:R-:W-:Y:S08]  /*6020*/  HMMA.16816.F32.BF16 R20, R156.reuse, R148, R20 ;  /* 0x000000949c14723c */ /* 0x040ff00000041814 */
[C---:B------:R-:W-:Y:S08]  /*6030*/  HMMA.16816.F32.BF16 R24, R156.reuse, R150, R24 ;  /* 0x000000969c18723c */ /* 0x040ff00000041818 */
[C---:B------:R-:W-:Y:S08]  /*6040*/  HMMA.16816.F32.BF16 R28, R156.reuse, R152, R28 ;  /* 0x000000989c1c723c */ /* 0x040ff0000004181c */
[----:B------:R-:W-:Y:S08]  /*6050*/  HMMA.16816.F32.BF16 R32, R156, R154, R32 ;  /* 0x0000009a9c20723c */ /* 0x000ff00000041820 */
[C---:B---3--:R-:W-:Y:S08]  /*6060*/  HMMA.16816.F32.BF16 R4, R164.reuse, R168, R4 ;  /* 0x000000a8a404723c */ /* 0x048ff00000041804 */
[C---:B------:R-:W-:Y:S08]  /*6070*/  HMMA.16816.F32.BF16 R8, R164.reuse, R170, R8 ;  /* 0x000000aaa408723c */ /* 0x040ff00000041808 */
[C---:B------:R-:W-:Y:S08]  /*6080*/  HMMA.16816.F32.BF16 R12, R164.reuse, R132, R12 ;  /* 0x00000084a40c723c */ /* 0x040ff0000004180c */
[C---:B------:R-:W-:Y:S01]  /*6090*/  HMMA.16816.F32.BF16 R16, R164.reuse, R134, R16 ;  /* 0x00000086a410723c */ /* 0x040fe20000041810 */
[----:B------:R-:W1:Y:S07]  /*60a0*/  LDSM.16.M88.4 R132, [R192+0x4800] ;  /* 0x00480000c084783b */ /* 0x000e6e0000000200 */
[C---:B--2---:R-:W-:Y:S08]  /*60b0*/  HMMA.16816.F32.BF16 R20, R164.reuse, R136, R20 ;  /* 0x00000088a414723c */ /* 0x044ff00000041814 */
[C---:B------:R-:W-:Y:S01]  /*60c0*/  HMMA.16816.F32.BF16 R24, R164.reuse, R138, R24 ;  /* 0x0000008aa418723c */ /* 0x040fe20000041818 */
[----:B------:R-:W2:Y:S07]  /*60d0*/  LDSM.16.M88.4 R136, [R192+0x5000] ;  /* 0x00500000c088783b */ /* 0x000eae0000000200 */
[C---:B------:R-:W-:Y:S08]  /*60e0*/  HMMA.16816.F32.BF16 R28, R164.reuse, R140, R28 ;  /* 0x0000008ca41c723c */ /* 0x040ff0000004181c */
[----:B------:R-:W-:Y:S08]  /*60f0*/  HMMA.16816.F32.BF16 R32, R164, R142, R32 ;  /* 0x0000008ea420723c */ /* 0x000ff00000041820 */
[C---:B------:R-:W-:Y:S08]  /*6100*/  HMMA.16816.F32.BF16 R4, R172.reuse, R176, R4 ;  /* 0x000000b0ac04723c */ /* 0x040ff00000041804 */
[C---:B------:R-:W-:Y:S08]  /*6110*/  HMMA.16816.F32.BF16 R8, R172.reuse, R178, R8 ;  /* 0x000000b2ac08723c */ /* 0x040ff00000041808 */
[C---:B-1----:R-:W-:Y:S08]  /*6120*/  HMMA.16816.F32.BF16 R12, R172.reuse, R132, R12 ;  /* 0x00000084ac0c723c */ /* 0x042ff0000004180c */
[C---:B------:R-:W-:Y:S01]  /*6130*/  HMMA.16816.F32.BF16 R16, R172.reuse, R134, R16 ;  /* 0x00000086ac10723c */ /* 0x040fe20000041810 */
[----:B------:R-:W1:Y:S01]  /*6140*/  LDSM.16.M88.4 R132, [R192+0x5800] ;  /* 0x00580000c084783b */ /* 0x000e620000000200 */
[----:B------:R-:W-:Y:S04]  /*6150*/  DEPBAR.LE SB0, 0x0 ;  /* 0x000080000000791a */ /* 0x000fe80000000000 */
[----:B-----5:R-:W-:Y:S02]  /*6160*/  FMUL.FTZ R227, R4, c[0x0][0x320] ;  /* 0x0000c80004e37a20 */ /* 0x020fe40000410000 */
[C---:B--2---:R-:W-:Y:S04]  /*6170*/  HMMA.16816.F32.BF16 R20, R172.reuse, R136, R20 ;  /* 0x00000088ac14723c */ /* 0x044fe80000041814 */
[----:B------:R-:W2:Y:S01]  /*6180*/  MUFU.TANH R227, R227 ;  /* 0x000000e300e37308 */ /* 0x000ea20000002400 */
[----:B------:R-:W-:Y:S01]  /*6190*/  BAR.SYNC.DEFER_BLOCKING 0x0 ;  /* 0x0000000000007b1d */ /* 0x000fe20000010000 */
[----:B------:R-:W-:Y:S02]  /*61a0*/  FMUL.FTZ R228, R11, c[0x0][0x320] ;  /* 0x0000c8000be47a20 */ /* 0x000fe40000410000 */
[C---:B------:R-:W-:Y:S04]  /*61b0*/  HMMA.16816.F32.BF16 R24, R172.reuse, R138, R24 ;  /* 0x0000008aac18723c */ /* 0x040fe80000041818 */
[----:B------:R-:W-:Y:S01]  /*61c0*/  FMUL.FTZ R232, R14, c[0x0][0x320] ;  /* 0x0000c8000ee87a20 */ /* 0x000fe20000410000 */
[----:B------:R-:W-:Y:S01]  /*61d0*/  @P0 LEA R14, P4, R249, c[0x0][0x1c8], 0x1 ;  /* 0x00007200f90e0a11 */ /* 0x000fe200078808ff */
[----:B------:R-:W3:Y:S01]  /*61e0*/  MUFU.TANH R228, R228 ;  /* 0x000000e400e47308 */ /* 0x000ee20000002400 */
[----:B----4-:R-:W-:Y:S02]  /*61f0*/  FMUL.FTZ R231, R15, c[0x0][0x320] ;  /* 0x0000c8000fe77a20 */ /* 0x010fe40000410000 */
[----:B------:R-:W-:Y:S03]  /*6200*/  @P0 LEA.HI.X R15, R249, c[0x0][0x1cc], R250, 0x1, P4 ;  /* 0x00007300f90f0a11 */ /* 0x000fe600020f0cfa */
[----:B------:R-:W-:Y:S02]  /*6210*/  FMUL.FTZ R235, R18, c[0x0][0x320] ;  /* 0x0000c80012eb7a20 */ /* 0x000fe40000410000 */
[----:B------:R-:W-:Y:S02]  /*6220*/  FMUL.FTZ R236, R13, c[0x0][0x320] ;  /* 0x0000c8000dec7a20 */ /* 0x000fe40000410000 */
[----:B------:R-:W4:Y:S01]  /*6230*/  MUFU.TANH R232, R232 ;  /* 0x000000e800e87308 */ /* 0x000f220000002400 */
[----:B------:R-:W-:Y:S01]  /*6240*/  FMUL.FTZ R240, R22, c[0x0][0x320] ;  /* 0x0000c80016f07a20 */ /* 0x000fe20000410000 */
[----:B------:R-:W-:Y:S01]  /*6250*/  @P0 LEA R22, P6, R248, c[0x0][0x1c8], 0x1 ;  /* 0x00007200f8160a11 */ /* 0x000fe200078c08ff */
[----:B------:R-:W-:Y:S02]  /*6260*/  FMUL.FTZ R239, R23, c[0x0][0x320] ;  /* 0x0000c80017ef7a20 */ /* 0x000fe40000410000 */
[----:B------:R-:W-:Y:S01]  /*6270*/  FMUL.FTZ R226, R10, c[0x0][0x320] ;  /* 0x0000c8000ae27a20 */ /* 0x000fe20000410000 */
[----:B------:R-:W-:Y:S01]  /*6280*/  @P0 LEA.HI.X R23, R248, c[0x0][0x1cc], R251, 0x1, P6 ;  /* 0x00007300f8170a11 */ /* 0x000fe200030f0cfb */
[----:B------:R-:W-:Y:S01]  /*6290*/  FMUL.FTZ R234, R19, c[0x0][0x320] ;  /* 0x0000c80013ea7a20 */ /* 0x000fe20000410000 */
[----:B------:R-:W-:Y:S01]  /*62a0*/  @P0 IADD3 R248, P5, R182, UR20, RZ ;  /* 0x00000014b6f80c10 */ /* 0x000fe2000ffbe0ff */
[C---:B-1----:R-:W-:Y:S01]  /*62b0*/  HMMA.16816.F32.BF16 R28, R172.reuse, R132, R28 ;  /* 0x00000084ac1c723c */ /* 0x042fe2000004181c */
[----:B------:R-:W1:Y:S01]  /*62c0*/  MUFU.TANH R236, R236 ;  /* 0x000000ec00ec7308 */ /* 0x000e620000002400 */
[----:B------:R-:W-:Y:S01]  /*62d0*/  @!PT LDS RZ, [RZ] ;  /* 0x00000000fffff984 */ /* 0x000fe20000000800 */
[----:B------:R-:W-:Y:S01]  /*62e0*/  @!PT LDS RZ, [RZ] ;  /* 0x00000000fffff984 */ /* 0x000fe20000000800 */
[----:B------:R-:W-:Y:S01]  /*62f0*/  @!PT LDS RZ, [RZ] ;  /* 0x00000000fffff984 */ /* 0x000fe20000000800 */
[----:B------:R1:W-:Y:S01]  /*6300*/  @P0 LDGSTS.E.BYPASS.LTC128B.128 [R207+0x6100], [R22.64], !P3 ;  /* 0x0610000016cf0fae */ /* 0x0003e2000d901d50 */
[----:B------:R-:W-:Y:S01]  /*6310*/  @P0 LEA R158, P4, R248, c[0x0][0x1c8], 0x1 ;  /* 0x00007200f89e0a11 */ /* 0x000fe200078808ff */
[----:B------:R-:W-:Y:S01]  /*6320*/  FMUL.FTZ R243, R26, c[0x0][0x320] ;  /* 0x0000c8001af37a20 */ /* 0x000fe20000410000 */
[----:B------:R-:W-:Y:S01]  /*6330*/  @P0 IADD3.X R251, R181, UR19, RZ, P5, !PT ;  /* 0x00000013b5fb0c10 */ /* 0x000fe2000affe4ff */
[----:B------:R-:W-:Y:S01]  /*6340*/  FMUL.FTZ R242, R27, c[0x0][0x320] ;  /* 0x0000c8001bf27a20 */ /* 0x000fe20000410000 */
[----:B------:R-:W-:Y:S01]  /*6350*/  @UP3 UIADD3 UR20, UP0, UR12, UR20, URZ ;  /* 0x000000140c143290 */ /* 0x000fe2000ff1e03f */
[----:B------:R-:W-:Y:S01]  /*6360*/  HMMA.16816.F32.BF16 R32, R172, R134, R32 ;  /* 0x00000086ac20723c */ /* 0x000fe20000041820 */
[----:B------:R5:W-:Y:S02]  /*6370*/  @P0 LDGSTS.E.BYPASS.LTC128B.128 [R207+0x8100], [R14.64], !P2 ;  /* 0x081000000ecf0fae */ /* 0x000be4000d101d50 */
[----:B------:R-:W1:Y:S01]  /*6380*/  MUFU.TANH R226, R226 ;  /* 0x000000e200e27308 */ /* 0x000e620000002400 */
[----:B------:R-:W-:Y:S01]  /*6390*/  @P0 LEA.HI.X R159, R248, c[0x0][0x1cc], R251, 0x1, P4 ;  /* 0x00007300f89f0a11 */ /* 0x000fe200020f0cfb */
[----:B------:R-:W-:Y:S01]  /*63a0*/  @UP3 UIADD3.X UR19, UR11, UR19, URZ, UP0, !UPT ;  /* 0x000000130b133290 */ /* 0x000fe200087fe43f */
[----:B------:R-:W-:Y:S01]  /*63b0*/  @P0 IADD3 R250, P6, R210, UR20, RZ ;  /* 0x00000014d2fa0c10 */ /* 0x000fe2000ffde0ff */
[----:B------:R-:W-:Y:S01]  /*63c0*/  IMAD.MOV.U32 R19, RZ, RZ, R212 ;  /* 0x000000ffff137224 */ /* 0x000fe200078e00d4 */
[----:B------:R-:W-:Y:S01]  /*63d0*/  @P0 IADD3 R18, P4, R182, UR20, RZ ;  /* 0x00000014b6120c10 */ /* 0x000fe2000ff9e0ff */
[----:B------:R1:W-:Y:S03]  /*63e0*/  @P0 LDGSTS.E.BYPASS.LTC128B.128 [R207+0xa100], [R158.64], !P1 ;  /* 0x0a1000009ecf0fae */ /* 0x0003e6000c901d50 */
[----:B------:R-:W-:Y:S01]  /*63f0*/  @P0 IADD3.X R251, R217, UR19, RZ, P6, !PT ;  /* 0x00000013d9fb0c10 */ /* 0x000fe2000b7fe4ff */
[----:B------:R-:W1:Y:S01]  /*6400*/  MUFU.TANH R231, R231 ;  /* 0x000000e700e77308 */ /* 0x000e620000002400 */
[----:B------:R-:W-:Y:S01]  /*6410*/  @P0 LEA R162, P6, R250, c[0x0][0x1c8], 0x1 ;  /* 0x00007200faa20a11 */ /* 0x000fe200078c08ff */
[----:B------:R-:W-:Y:S01]  /*6420*/  FMUL.FTZ R229, R5, c[0x0][0x320] ;  /* 0x0000c80005e57a20 */ /* 0x000fe20000410000 */
[----:B------:R-:W-:Y:S01]  /*6430*/  @P0 IADD3.X R13, R181, UR19, RZ, P4, !PT ;  /* 0x00000013b50d0c10 */ /* 0x000fe2000a7fe4ff */
[----:B------:R-:W-:Y:S01]  /*6440*/  FMUL.FTZ R249, R30, c[0x0][0x320] ;  /* 0x0000c8001ef97a20 */ /* 0x000fe20000410000 */
[----:B------:R-:W-:Y:S01]  /*6450*/  @P0 LEA R26, P4, R18, c[0x0][0x1c8], 0x1 ;  /* 0x00007200121a0a11 */ /* 0x000fe200078808ff */
[----:B------:R-:W-:Y:S01]  /*6460*/  FMUL.FTZ R248, R31, c[0x0][0x320] ;  /* 0x0000c8001ff87a20 */ /* 0x000fe20000410000 */
[----:B------:R-:W-:Y:S01]  /*6470*/  @P0 LEA.HI.X R163, R250, c[0x0][0x1cc], R251, 0x1, P6 ;  /* 0x00007300faa30a11 */ /* 0x000fe200030f0cfb */
[----:B------:R-:W-:Y:S01]  /*6480*/  FMUL.FTZ R0, R6, c[0x0][0x320] ;  /* 0x0000c80006007a20 */ /* 0x000fe20000410000 */
[----:B------:R-:W-:Y:S01]  /*6490*/  @P0 LEA.HI.X R27, R18, c[0x0][0x1cc], R13, 0x1, P4 ;  /* 0x00007300121b0a11 */ /* 0x000fe200020f0c0d */
[----:B------:R-:W1:Y:S01]  /*64a0*/  MUFU.TANH R229, R229 ;  /* 0x000000e500e57308 */ /* 0x000e620000002400 */
[----:B------:R-:W-:Y:S01]  /*64b0*/  @P0 IADD3 R11, P5, R220, UR20, RZ ;  /* 0x00000014dc0b0c10 */ /* 0x000fe2000ffbe0ff */
[----:B------:R1:W-:Y:S01]  /*64c0*/  @P0 LDGSTS.E.BYPASS.LTC128B.128 [R207+0x7100], [R162.64], !P3 ;  /* 0x07100000a2cf0fae */ /* 0x0003e2000d901d50 */
[----:B------:R-:W-:Y:S01]  /*64d0*/  FMUL.FTZ R250, R32, c[0x0][0x320] ;  /* 0x0000c80020fa7a20 */ /* 0x000fe20000410000 */
[----:B------:R-:W-:Y:S01]  /*64e0*/  PLOP3.LUT P4, PT, PT, PT, UP2, 0x80, 0x0 ;  /* 0x000000000000781c */ /* 0x000fe20003f8f028 */
[----:B------:R-:W-:Y:S01]  /*64f0*/  FMUL.FTZ R225, R7, c[0x0][0x320] ;  /* 0x0000c80007e17a20 */ /* 0x000fe20000410000 */
[----:B------:R-:W-:Y:S01]  /*6500*/  @P0 IADD3.X R10, R183, UR19, RZ, P5, !PT ;  /* 0x00000013b70a0c10 */ /* 0x000fe2000affe4ff */
[----:B------:R-:W-:Y:S01]  /*6510*/  USHF.L.U32 UR19, UR13, 0x6, URZ ;  /* 0x000000060d137899 */ /* 0x000fe2000800063f */
[----:B------:R-:W-:Y:S01]  /*6520*/  @P0 LEA R30, P5, R11, c[0x0][0x1c8], 0x1 ;  /* 0x000072000b1e0a11 */ /* 0x000fe200078a08ff */
[----:B------:R-:W-:Y:S01]  /*6530*/  FMUL.FTZ R230, R8, c[0x0][0x320] ;  /* 0x0000c80008e67a20 */ /* 0x000fe20000410000 */
[----:B------:R1:W1:Y:S01]  /*6540*/  MUFU.TANH R13, R250 ;  /* 0x000000fa000d7308 */ /* 0x0002620000002400 */
[----:B------:R-:W-:Y:S01]  /*6550*/  FMUL.FTZ R233, R9, c[0x0][0x320] ;  /* 0x0000c80009e97a20 */ /* 0x000fe20000410000 */
[----:B------:R-:W-:Y:S01]  /*6560*/  @P0 LEA.HI.X R31, R11, c[0x0][0x1cc], R10, 0x1, P5 ;  /* 0x000073000b1f0a11 */ /* 0x000fe200028f0c0a */
[----:B------:R-:W-:Y:S02]  /*6570*/  FMUL.FTZ R237, R12, c[0x0][0x320] ;  /* 0x0000c8000ced7a20 */ /* 0x000fe40000410000 */
[----:B------:R-:W-:Y:S02]  /*6580*/  FMUL.FTZ R238, R16, c[0x0][0x320] ;  /* 0x0000c80010ee7a20 */ /* 0x000fe40000410000 */
[----:B------:R2:W-:Y:S01]  /*6590*/  @P0 LDGSTS.E.BYPASS.LTC128B.128 [R207+0x9100], [R30.64], !P2 ;  /* 0x091000001ecf0fae */ /* 0x0005e2000d101d50 */
[----:B------:R-:W-:Y:S02]  /*65a0*/  @P4 IMAD.MOV.U32 R19, RZ, RZ, R180 ;  /* 0x000000ffff134224 */ /* 0x000fe400078e00b4 */
[----:B------:R-:W2:Y:S01]  /*65b0*/  MUFU.TANH R0, R0 ;  /* 0x0000000000007308 */ /* 0x000ea20000002400 */
[----:B------:R-:W-:Y:S02]  /*65c0*/  FMUL.FTZ R241, R17, c[0x0][0x320] ;  /* 0x0000c80011f17a20 */ /* 0x000fe40000410000 */
[----:B------:R-:W-:Y:S01]  /*65d0*/  FMUL.FTZ R245, R20, c[0x0][0x320] ;  /* 0x0000c80014f57a20 */ /* 0x000fe20000410000 */
[----:B------:R2:W-:Y:S01]  /*65e0*/  @P0 LDGSTS.E.BYPASS.LTC128B.128 [R207+0xb100], [R26.64], !P1 ;  /* 0x0b1000001acf0fae */ /* 0x0005e2000c901d50 */
[----:B------:R-:W-:Y:S01]  /*65f0*/  FMUL.FTZ R244, R21, c[0x0][0x320] ;  /* 0x0000c80015f47a20 */ /* 0x000fe20000410000 */
[----:B------:R-:W-:Y:S01]  /*6600*/  PLOP3.LUT P0, PT, PT, PT, UP1, 0x40, 0x0 ;  /* 0x000000000000781c */ /* 0x000fe20003f0e818 */
[----:B------:R-:W-:Y:S02]  /*6610*/  FMUL.FTZ R247, R24, c[0x0][0x320] ;  /* 0x0000c80018f77a20 */ /* 0x000fe40000410000 */
[----:B------:R-:W-:Y:S01]  /*6620*/  FMUL.FTZ R246, R25, c[0x0][0x320] ;  /* 0x0000c80019f67a20 */ /* 0x000fe20000410000 */
[----:B------:R-:W2:Y:S01]  /*6630*/  MUFU.TANH R225, R225 ;  /* 0x000000e100e17308 */ /* 0x000ea20000002400 */
[----:B------:R-:W0:Y:S01]  /*6640*/  LDGDEPBAR ;  /* 0x00000000000079af */ /* 0x000e220000000000 */
[----:B------:R-:W-:Y:S02]  /*6650*/  FMUL.FTZ R9, R28, c[0x0][0x320] ;  /* 0x0000c8001c097a20 */ /* 0x000fe40000410000 */
[----:B-1----:R-:W-:Y:S02]  /*6660*/  IMAD.U32 R250, RZ, RZ, UR19 ;  /* 0x00000013fffa7e24 */ /* 0x002fe4000f8e00ff */
[----:B------:R-:W-:Y:S02]  /*6670*/  FMUL.FTZ R252, R29, c[0x0][0x320] ;  /* 0x0000c8001dfc7a20 */ /* 0x000fe40000410000 */
[----:B------:R-:W-:Y:S01]  /*6680*/  FMUL.FTZ R11, R33, c[0x0][0x320] ;  /* 0x0000c800210b7a20 */ /* 0x000fe20000410000 */
[----:B------:R-:W1:Y:S01]  /*6690*/  SHFL.IDX PT, R10, R19, RZ, 0x1c1f ;  /* 0x001c1fff130a7589 */ /* 0x000e6200000e0000 */
[----:B------:R-:W2:Y:S01]  /*66a0*/  MUFU.TANH R230, R230 ;  /* 0x000000e600e67308 */ /* 0x000ea20000002400 */
[----:B------:R-:W-:Y:S01]  /*66b0*/  FMUL.FTZ R251, R34, c[0x0][0x320] ;  /* 0x0000c80022fb7a20 */ /* 0x000fe20000410000 */
[----:B-----5:R-:W-:Y:S01]  /*66c0*/  IADD3 R14, -R213, 0x1, -R250 ;  /* 0x00000001d50e7810 */ /* 0x020fe20007ffe9fa */
[----:B------:R-:W-:Y:S03]  /*66d0*/  FMUL.FTZ R35, R35, c[0x0][0x320] ;  /* 0x0000c80023237a20 */ /* 0x000fe60000410000 */
[----:B------:R-:W-:Y:S04]  /*66e0*/  IADD3 R14, R14, c[0x0][0x1d0], RZ ;  /* 0x000074000e0e7a10 */ /* 0x000fe80007ffe0ff */
[----:B------:R-:W2:Y:S01]  /*66f0*/  MUFU.TANH R233, R233 ;  /* 0x000000e900e97308 */ /* 0x000ea20000002400 */
[----:B------:R-:W-:Y:S04]  /*6700*/  IADD3 R14, R14, -c[0x0][0x168], RZ ;  /* 0x80005a000e0e7a10 */ /* 0x000fe80007ffe0ff */
[C---:B------:R-:W-:Y:S02]  /*6710*/  IADD3 R15, R14.reuse, c[0x0][0x328], RZ ;  /* 0x0000ca000e0f7a10 */ /* 0x040fe40007ffe0ff */
[----:B------:R-:W-:Y:S03]  /*6720*/  IADD3 R14, R14, UR14, RZ ;  /* 0x0000000e0e0e7c10 */ /* 0x000fe6000fffe0ff */
[----:B------:R-:W2:Y:S01]  /*6730*/  MUFU.TANH R237, R237 ;  /* 0x000000ed00ed7308 */ /* 0x000ea20000002400 */
[--C-:B-1----:R-:W-:Y:S02]  /*6740*/  IMAD.IADD R18, R15, 0x1, R10.reuse ;  /* 0x000000010f127824 */ /* 0x102fe400078e020a */
[----:B------:R-:W-:Y:S07]  /*6750*/  IMAD.IADD R17, R14, 0x1, R10 ;  /* 0x000000010e117824 */ /* 0x000fee00078e020a */
[----:B------:R-:W1:Y:S10]  /*6760*/  MUFU.TANH R238, R238 ;  /* 0x000000ee00ee7308 */ /* 0x000e740000002400 */
        /* <DEDUP_REMOVED lines=17> */
[----:B------:R1:W1:Y:S01]  /*6880*/  MUFU.TANH R250, R35 ;  /* 0x0000002300fa7308 */ /* 0x0002620000002400 */
[----:B------:R-:W-:-:S05]  /*6890*/  @P0 BRA `(.L_x_363) ;  /* 0x000001a000000947 */ /* 0x000fca0003800000 */
[----:B--234-:R-:W-:Y:S01]  /*68a0*/  IADD3 R5, R10, c[0x0][0x1d0], RZ ;  /* 0x000074000a057a10 */ /* 0x01cfe20007ffe0ff */
[----:B------:R-:W-:Y:S03]  /*68b0*/  BSSY B0, `(.L_x_364) ;  /* 0x0000012000007945 */ /* 0x000fe60003800000 */
[----:B------:R-:W-:Y:S04]  /*68c0*/  IADD3 R5, R5, -c[0x0][0x168], RZ ;  /* 0x80005a0005057a10 */ /* 0x000fe80007ffe0ff */
[----:B------:R-:W-:Y:S11]  /*68d0*/  ISETP.GT.AND P0, PT, R5, -0x1, PT ;  /* 0xffffffff0500780c */ /* 0x000ff60003f04270 */
[----:B------:R-:W-:Y:S02]  /*68e0*/  @!UPT UIADD3 URZ, URZ, URZ, URZ ;  /* 0x0000003f3f3ff290 */ /* 0x000fe4000fffe03f */
[----:B------:R-:W-:-:S05]  /*68f0*/  @P0 BRA `(.L_x_365) ;  /* 0x0000008000000947 */ /* 0x000fca0003800000 */
[----:B------:R-:W-:Y:S01]  /*6900*/  LOP3.LUT R5, RZ, R5, RZ, 0x33, !PT ;  /* 0x00000005ff057212 */ /* 0x000fe200078e33ff */
[----:B------:R-:W-:Y:S05]  /*6910*/  IMAD.MOV.U32 R4, RZ, RZ, c[0x0][0x32c] ;  /* 0x0000cb00ff047624 */ /* 0x000fea00078e00ff */
[----:B------:R-:W-:Y:S11]  /*6920*/  ISETP.NE.AND P0, PT, R4, 0x1, PT ;  /* 0x000000010400780c */ /* 0x000ff60003f05270 */
[----:B------:R-:W-:Y:S02]  /*6930*/  @!UPT UIADD3 URZ, URZ, URZ, URZ ;  /* 0x0000003f3f3ff290 */ /* 0x000fe4000fffe03f */
[----:B------:R-:W-:Y:S05]  /*6940*/  @P0 IMAD.HI.U32 R4, R5, c[0x0][0x330], RZ ;  /* 0x0000cc0005040a27 */ /* 0x000fea00078e00ff */
[----:B------:R-:W-:Y:S04]  /*6950*/  @P0 SHF.R.U32.HI R5, RZ, c[0x0][0x334], R4 ;  /* 0x0000cd00ff050a19 */ /* 0x000fe80000011604 */
[----:B------:R-:W-:Y:S01]  /*6960*/  LOP3.LUT R5, RZ, R5, RZ, 0x33, !PT ;  /* 0x00000005ff057212 */ /* 0x000fe200078e33ff */
[----:B------:R-:W-:-:S05]  /*6970*/  BRA `(.L_x_366) ;  /* 0x0000005000007947 */ /* 0x000fca0003800000 */
.L_x_365:
[----:B------:R-:W-:Y:S04]  /*6980*/  MOV R4, c[0x0][0x32c] ;  /* 0x0000cb0000047a02 */ /* 0x000fe80000000f00 */
[----:B------:R-:W-:Y:S11]  /*6990*/  ISETP.NE.AND P0, PT, R4, 0x1, PT ;  /* 0x000000010400780c */ /* 0x000ff60003f05270 */
[----:B------:R-:W-:Y:S02]  /*69a0*/  @!UPT UIADD3 URZ, URZ, URZ, URZ ;  /* 0x0000003f3f3ff290 */ /* 0x000fe4000fffe03f */
[----:B------:R-:W-:Y:S05]  /*69b0*/  @P0 IMAD.HI.U32 R4, R5, c[0x0][0x330], RZ ;  /* 0x0000cc0005040a27 */ /* 0x000fea00078e00ff */
[----:B------:R-:W-:Y:S02]  /*69c0*/  @P0 SHF.R.U32.HI R5, RZ, c[0x0][0x334], R4 ;  /* 0x0000cd00ff050a19 */ /* 0x000fe40000011604 */
.L_x_366:
[----:B------:R-:W-:Y:S05]  /*69d0*/  BSYNC B0 ;  /* 0x0000000000007941 */ /* 0x000fea0003800000 */
.L_x_364:
[----:B------:R-:W-:Y:S04]  /*69e0*/  IMAD.MOV.U32 R4, RZ, RZ, c[0x0][0x32c] ;  /* 0x0000cb00ff047624 */ /* 0x000fe800078e00ff */
[----:B------:R-:W-:Y:S04]  /*69f0*/  IMAD R4, R5, R4, -UR19 ;  /* 0x8000001305047e24 */ /* 0x000fe8000f8e0204 */
[----:B------:R-:W-:Y:S05]  /*6a00*/  IMAD.IADD R4, R4, 0x1, -R213 ;  /* 0x0000000104047824 */ /* 0x000fea00078e0ad5 */
[----:B------:R-:W-:Y:S02]  /*6a10*/  IADD3 R5, R4, c[0x0][0x32c], RZ ;  /* 0x0000cb0004057a10 */ /* 0x000fe40007ffe0ff */
[----:B------:R-:W-:Y:S02]  /*6a20*/  IMNMX R17, R17, R4, !PT ;  /* 0x0000000411117217 */ /* 0x000fe40007800200 */
[----:B------:R-:W-:Y:S02]  /*6a30*/  IMNMX R18, R18, R5, PT ;  /* 0x0000000512127217 */ /* 0x000fe40003800200 */
.L_x_363:
[----:B--234-:R-:W-:Y:S01]  /*6a40*/  UISETP.GT.AND UP0, UPT, UR13, -0x1, UPT ;  /* 0xffffffff0d00788c */ /* 0x01cfe2000bf04270 */
[----:B------:R-:W2:Y:S05]  /*6a50*/  SHFL.IDX PT, R7, R19, 0x1, 0x1c1f ;  /* 0x003c1f0013077f89 */ /* 0x000eaa00000e0000 */
[----:B------:R-:W-:Y:S04]  /*6a60*/  PLOP3.LUT P0, PT, PT, PT, UP0, 0x80, 0x0 ;  /* 0x000000000000781c */ /* 0x000fe80003f0f008 */
[C---:B------:R-:W-:Y:S02]  /*6a70*/  ISETP.GT.AND P4, PT, R17.reuse, 0x1, P0 ;  /* 0x000000011100780c */ /* 0x040fe40000784270 */
[----:B------:R-:W-:Y:S02]  /*6a80*/  ISETP.GT.AND P5, PT, R17, RZ, P0 ;  /* 0x000000ff1100720c */ /* 0x000fe400007a4270 */
[C---:B------:R-:W-:Y:S02]  /*6a90*/  ISETP.LT.OR P4, PT, R18.reuse, 0x2, P4 ;  /* 0x000000021200780c */ /* 0x040fe40002781670 */
[C---:B------:R-:W-:Y:S02]  /*6aa0*/  ISETP.LT.OR P5, PT, R18.reuse, 0x1, P5 ;  /* 0x000000011200780c */ /* 0x040fe40002fa1670 */
[----:B------:R-:W-:Y:S02]  /*6ab0*/  FSEL R8, R229, -INF , !P4 ;  /* 0xff800000e5087808 */ /* 0x000fe40006000000 */
[C---:B------:R-:W-:Y:S02]  /*6ac0*/  ISETP.GT.AND P4, PT, R17.reuse, 0x10, P0 ;  /* 0x000000101100780c */ /* 0x040fe40000784270 */
[----:B------:R-:W-:Y:S02]  /*6ad0*/  ISETP.GT.AND P6, PT, R17, 0x8, P0 ;  /* 0x000000081100780c */ /* 0x000fe400007c4270 */
[----:B------:R-:W-:Y:S01]  /*6ae0*/  ISETP.LT.OR P4, PT, R18, 0x11, P4 ;  /* 0x000000111200780c */ /* 0x000fe20002781670 */
[--C-:B--2---:R-:W-:Y:S01]  /*6af0*/  IMAD.IADD R4, R15, 0x1, R7.reuse ;  /* 0x000000010f047824 */ /* 0x104fe200078e0207 */
[----:B------:R-:W-:Y:S01]  /*6b00*/  FSEL R10, R227, -INF , !P5 ;  /* 0xff800000e30a7808 */ /* 0x000fe20006800000 */
[----:B------:R-:W-:Y:S01]  /*6b10*/  IMAD.IADD R5, R14, 0x1, R7 ;  /* 0x000000010e057824 */ /* 0x000fe200078e0207 */
[----:B------:R-:W-:Y:S02]  /*6b20*/  ISETP.GT.AND P5, PT, R17, 0x9, P0 ;  /* 0x000000091100780c */ /* 0x000fe400007a4270 */
[----:B------:R-:W-:Y:S02]  /*6b30*/  FSEL R164, R237, -INF , !P4 ;  /* 0xff800000eda47808 */ /* 0x000fe40006000000 */
[C---:B------:R-:W-:Y:S02]  /*6b40*/  ISETP.GT.AND P4, PT, R17.reuse, 0x19, P0 ;  /* 0x000000191100780c */ /* 0x040fe40000784270 */
[C---:B------:R-:W-:Y:S02]  /*6b50*/  ISETP.LT.OR P6, PT, R18.reuse, 0x9, P6 ;  /* 0x000000091200780c */ /* 0x040fe400037c1670 */
[C---:B------:R-:W-:Y:S02]  /*6b60*/  ISETP.LT.OR P5, PT, R18.reuse, 0xa, P5 ;  /* 0x0000000a1200780c */ /* 0x040fe40002fa1670 */
[----:B------:R-:W-:Y:S02]  /*6b70*/  ISETP.LT.OR P4, PT, R18, 0x1a, P4 ;  /* 0x0000001a1200780c */ /* 0x000fe40002781670 */
[----:B------:R-:W-:Y:S02]  /*6b80*/  FSEL R230, R230, -INF , !P6 ;  /* 0xff800000e6e67808 */ /* 0x000fe40007000000 */
[----:B------:R-:W-:Y:S02]  /*6b90*/  ISETP.GT.AND P6, PT, R17, 0x11, P0 ;  /* 0x000000111100780c */ /* 0x000fe400007c4270 */
[----:B------:R-:W-:Y:S02]  /*6ba0*/  FSEL R6, R233, -INF , !P5 ;  /* 0xff800000e9067808 */ /* 0x000fe40006800000 */
[----:B------:R-:W-:Y:S02]  /*6bb0*/  ISETP.GT.AND P5, PT, R17, 0x18, P0 ;  /* 0x000000181100780c */ /* 0x000fe400007a4270 */
[----:B-1----:R-:W-:Y:S02]  /*6bc0*/  FSEL R140, R241, -INF , !P4 ;  /* 0xff800000f18c7808 */ /* 0x002fe40006000000 */
[C---:B------:R-:W-:Y:S02]  /*6bd0*/  ISETP.GT.AND P4, PT, R17.reuse, 0x28, P0 ;  /* 0x000000281100780c */ /* 0x040fe40000784270 */
[C---:B------:R-:W-:Y:S02]  /*6be0*/  ISETP.LT.OR P6, PT, R18.reuse, 0x12, P6 ;  /* 0x000000121200780c */ /* 0x040fe400037c1670 */
[C---:B------:R-:W-:Y:S02]  /*6bf0*/  ISETP.LT.OR P5, PT, R18.reuse, 0x19, P5 ;  /* 0x000000191200780c */ /* 0x040fe40002fa1670 */
[----:B------:R-:W-:Y:S02]  /*6c00*/  ISETP.LT.OR P4, PT, R18, 0x29, P4 ;  /* 0x000000291200780c */ /* 0x000fe40002781670 */
[----:B------:R-:W-:Y:S02]  /*6c10*/  FSEL R162, R236, -INF , !P6 ;  /* 0xff800000eca27808 */ /* 0x000fe40007000000 */
[C---:B------:R-:W-:Y:S02]  /*6c20*/  ISETP.GT.AND P6, PT, R17.reuse, 0x20, P0 ;  /* 0x000000201100780c */ /* 0x040fe400007c4270 */
[----:B------:R-:W-:Y:S02]  /*6c30*/  FSEL R142, R238, -INF , !P5 ;  /* 0xff800000ee8e7808 */ /* 0x000fe40006800000 */
[----:B------:R-:W-:Y:S02]  /*6c40*/  ISETP.GT.AND P5, PT, R17, 0x21, P0 ;  /* 0x000000211100780c */ /* 0x000fe400007a4270 */
[----:B------:R-:W-:Y:S02]  /*6c50*/  FSEL R156, R247, -INF , !P4 ;  /* 0xff800000f79c7808 */ /* 0x000fe40006000000 */
[----:B------:R-:W-:Y:S02]  /*6c60*/  ISETP.GT.AND P4, PT, R17, 0x31, P0 ;  /* 0x000000311100780c */ /* 0x000fe40000784270 */
[C---:B------:R-:W-:Y:S02]  /*6c70*/  ISETP.LT.OR P6, PT, R18.reuse, 0x21, P6 ;  /* 0x000000211200780c */ /* 0x040fe400037c1670 */
[C---:B------:R-:W-:Y:S02]  /*6c80*/  ISETP.LT.OR P5, PT, R18.reuse, 0x22, P5 ;  /* 0x000000221200780c */ /* 0x040fe40002fa1670 */
[----:B------:R-:W-:Y:S02]  /*6c90*/  ISETP.LT.OR P4, PT, R18, 0x32, P4 ;  /* 0x000000321200780c */ /* 0x000fe40002781670 */
[----:B------:R-:W-:Y:S02]  /*6ca0*/  FSEL R160, R245, -INF , !P6 ;  /* 0xff800000f5a07808 */ /* 0x000fe40007000000 */
[C---:B------:R-:W-:Y:S02]  /*6cb0*/  ISETP.GT.AND P6, PT, R17.reuse, 0x29, P0 ;  /* 0x000000291100780c */ /* 0x040fe400007c4270 */
[----:B------:R-:W-:Y:S02]  /*6cc0*/  FSEL R158, R244, -INF , !P5 ;  /* 0xff800000f49e7808 */ /* 0x000fe40006800000 */
[C---:B------:R-:W-:Y:S02]  /*6cd0*/  ISETP.GT.AND P5, PT, R17.reuse, 0x30, P0 ;  /* 0x000000301100780c */ /* 0x040fe400007a4270 */
[----:B------:R-:W-:Y:S02]  /*6ce0*/  FSEL R150, R252, -INF , !P4 ;  /* 0xff800000fc967808 */ /* 0x000fe40006000000 */
[----:B------:R-:W-:Y:S02]  /*6cf0*/  PLOP3.LUT P4, PT, PT, PT, UP1, 0x40, 0x0 ;  /* 0x000000000000781c */ /* 0x000fe40003f8e818 */
[C---:B------:R-:W-:Y:S02]  /*6d00*/  ISETP.LT.OR P6, PT, R18.reuse, 0x2a, P6 ;  /* 0x0000002a1200780c */ /* 0x040fe400037c1670 */
[----:B------:R-:W-:Y:S02]  /*6d10*/  ISETP.LT.OR P5, PT, R18, 0x31, P5 ;  /* 0x000000311200780c */ /* 0x000fe40002fa1670 */
[----:B------:R-:W-:Y:S02]  /*6d20*/  FSEL R154, R246, -INF , !P6 ;  /* 0xff800000f69a7808 */ /* 0x000fe40007000000 */
[----:B------:R-:W-:Y:S02]  /*6d30*/  ISETP.GT.AND P6, PT, R17, 0x38, P0 ;  /* 0x000000381100780c */ /* 0x000fe400007c4270 */
[----:B------:R-:W-:Y:S02]  /*6d40*/  FSEL R152, R9, -INF , !P5 ;  /* 0xff80000009987808 */ /* 0x000fe40006800000 */
[----:B------:R-:W-:Y:S02]  /*6d50*/  ISETP.GT.AND P5, PT, R17, 0x39, P0 ;  /* 0x000000391100780c */ /* 0x000fe400007a4270 */
[C---:B------:R-:W-:Y:S02]  /*6d60*/  ISETP.LT.OR P6, PT, R18.reuse, 0x39, P6 ;  /* 0x000000391200780c */ /* 0x040fe400037c1670 */
[----:B------:R-:W-:Y:S02]  /*6d70*/  ISETP.LT.OR P5, PT, R18, 0x3a, P5 ;  /* 0x0000003a1200780c */ /* 0x000fe40002fa1670 */
[----:B------:R-:W-:Y:S02]  /*6d80*/  FSEL R148, R13, -INF , !P6 ;  /* 0xff8000000d947808 */ /* 0x000fe40007000000 */
[----:B------:R-:W-:Y:S01]  /*6d90*/  FSEL R146, R11, -INF , !P5 ;  /* 0xff8000000b927808 */ /* 0x000fe20006800000 */
[----:B------:R-:W-:-:S05]  /*6da0*/  @P4 BRA `(.L_x_367) ;  /* 0x000001a000004947 */ /* 0x000fca0003800000 */
[----:B------:R-:W-:Y:S01]  /*6db0*/  IADD3 R7, R7, c[0x0][0x1d0], RZ ;  /* 0x0000740007077a10 */ /* 0x000fe20007ffe0ff */
        /* <DEDUP_REMOVED lines=13> */
.L_x_369:
[----:B------:R-:W-:Y:S04]  /*6e90*/  MOV R7, c[0x0][0x32c] ;  /* 0x0000cb0000077a02 */ /* 0x000fe80000000f00 */
[----:B------:R-:W-:Y:S11]  /*6ea0*/  ISETP.NE.AND P4, PT, R7, 0x1, PT ;  /* 0x000000010700780c */ /* 0x000ff60003f85270 */
[----:B------:R-:W-:Y:S02]  /*6eb0*/  @!UPT UIADD3 URZ, URZ, URZ, URZ ;  /* 0x0000003f3f3ff290 */ /* 0x000fe4000fffe03f */
[----:B------:R-:W-:Y:S05]  /*6ec0*/  @P4 IMAD.HI.U32 R7, R12, c[0x0][0x330], RZ ;  /* 0x0000cc000c074a27 */ /* 0x000fea00078e00ff */
[----:B------:R-:W-:Y:S02]  /*6ed0*/  @P4 SHF.R.U32.HI R12, RZ, c[0x0][0x334], R7 ;  /* 0x0000cd00ff0c4a19 */ /* 0x000fe40000011607 */
.L_x_370:
[----:B------:R-:W-:Y:S05]  /*6ee0*/  BSYNC B0 ;  /* 0x0000000000007941 */ /* 0x000fea0003800000 */
.L_x_368:
[----:B------:R-:W-:Y:S04]  /*6ef0*/  IMAD.MOV.U32 R7, RZ, RZ, c[0x0][0x32c] ;  /* 0x0000cb00ff077624 */ /* 0x000fe800078e00ff */
[----:B------:R-:W-:Y:S04]  /*6f00*/  IMAD R12, R12, R7, -UR19 ;  /* 0x800000130c0c7e24 */ /* 0x000fe8000f8e0207 */
[----:B------:R-:W-:Y:S05]  /*6f10*/  IMAD.IADD R12, R12, 0x1, -R213 ;  /* 0x000000010c0c7824 */ /* 0x000fea00078e0ad5 */
[----:B------:R-:W-:Y:S02]  /*6f20*/  IADD3 R7, R12, c[0x0][0x32c], RZ ;  /* 0x0000cb000c077a10 */ /* 0x000fe40007ffe0ff */
[----:B------:R-:W-:Y:S02]  /*6f30*/  IMNMX R5, R5, R12, !PT ;  /* 0x0000000c05057217 */ /* 0x000fe40007800200 */
[----:B------:R-:W-:Y:S02]  /*6f40*/  IMNMX R4, R4, R7, PT ;  /* 0x0000000704047217 */ /* 0x000fe40003800200 */
.L_x_367:
[----:B------:R-:W-:Y:S01]  /*6f50*/  FMNMX.FTZ R7, R10, R3, !PT ;  /* 0x000000030a077209 */ /* 0x000fe20007810000 */
[----:B------:R-:W-:Y:S01]  /*6f60*/  LDSM.16.MT88.4 R20, [R198+0x100] ;  /* 0x00010000c614783b */ /* 0x000fe20000004200 */
[C---:B------:R-:W-:Y:S01]  /*6f70*/  ISETP.GT.AND P6, PT, R5.reuse, RZ, P0 ;  /* 0x000000ff0500720c */ /* 0x040fe200007c4270 */
[----:B------:R-:W-:Y:S01]  /*6f80*/  UISETP.GT.AND UP0, UPT, UR13, UR18, UPT ;  /* 0x000000120d00728c */ /* 0x000fe2000bf04270 */
[----:B------:R-:W-:Y:S01]  /*6f90*/  FMNMX.FTZ R7, R8, R7, !PT ;  /* 0x0000000708077209 */ /* 0x000fe20007810000 */
[----:B------:R-:W-:Y:S01]  /*6fa0*/  UIADD3 UR13, UR13, -0x1, URZ ;  /* 0xffffffff0d0d7890 */ /* 0x000fe2000fffe03f */
[----:B------:R-:W-:Y:S02]  /*6fb0*/  ISETP.LT.OR P6, PT, R4, 0x1, P6 ;  /* 0x000000010400780c */ /* 0x000fe400037c1670 */
[----:B------:R-:W-:Y:S01]  /*6fc0*/  FMNMX.FTZ R7, R230, R7, !PT ;  /* 0x00000007e6077209 */ /* 0x000fe20007810000 */
[----:B------:R-:W-:Y:S01]  /*6fd0*/  LDSM.16.MT88.4 R28, [R197+0x100] ;  /* 0x00010000c51c783b */ /* 0x000fe20000004200 */
[C---:B------:R-:W-:Y:S02]  /*6fe0*/  ISETP.GT.AND P5, PT, R5.reuse, 0x1, P0 ;  /* 0x000000010500780c */ /* 0x040fe400007a4270 */
[----:B------:R-:W-:Y:S02]  /*6ff0*/  FMNMX.FTZ R7, R6, R7, !PT ;  /* 0x0000000706077209 */ /* 0x000fe40007810000 */
[----:B------:R-:W-:Y:S02]  /*7000*/  FSEL R13, R0, -INF , !P6 ;  /* 0xff800000000d7808 */ /* 0x000fe40007000000 */
[----:B------:R-:W-:Y:S02]  /*7010*/  FMNMX.FTZ R7, R164, R7, !PT ;  /* 0x00000007a4077209 */ /* 0x000fe40007810000 */
[----:B------:R-:W-:Y:S02]  /*7020*/  ISETP.GT.AND P4, PT, R5, 0x8, P0 ;  /* 0x000000080500780c */ /* 0x000fe40000784270 */
[----:B------:R-:W-:Y:S02]  /*7030*/  FMNMX.FTZ R7, R162, R7, !PT ;  /* 0x00000007a2077209 */ /* 0x000fe40007810000 */
[----:B------:R-:W-:Y:S02]  /*7040*/  ISETP.LT.OR P5, PT, R4, 0x2, P5 ;  /* 0x000000020400780c */ /* 0x000fe40002fa1670 */
[----:B------:R-:W-:Y:S02]  /*7050*/  FMNMX.FTZ R7, R142, R7, !PT ;  /* 0x000000078e077209 */ /* 0x000fe40007810000 */
[----:B------:R-:W-:Y:S02]  /*7060*/  FMNMX.FTZ R0, R13, R2, !PT ;  /* 0x000000020d007209 */ /* 0x000fe40007810000 */
[----:B------:R-:W-:Y:S02]  /*7070*/  FMNMX.FTZ R7, R140, R7, !PT ;  /* 0x000000078c077209 */ /* 0x000fe40007810000 */
[----:B------:R-:W-:Y:S02]  /*7080*/  FSEL R225, R225, -INF , !P5 ;  /* 0xff800000e1e17808 */ /* 0x000fe40006800000 */
[----:B------:R-:W-:Y:S02]  /*7090*/  FMNMX.FTZ R7, R160, R7, !PT ;  /* 0x00000007a0077209 */ /* 0x000fe40007810000 */
[----:B------:R-:W-:Y:S02]  /*70a0*/  ISETP.GT.AND P6, PT, R5, 0x9, P0 ;  /* 0x000000090500780c */ /* 0x000fe400007c4270 */
[----:B------:R-:W-:Y:S02]  /*70b0*/  FMNMX.FTZ R7, R158, R7, !PT ;  /* 0x000000079e077209 */ /* 0x000fe40007810000 */
[----:B------:R-:W-:Y:S02]  /*70c0*/  ISETP.LT.OR P4, PT, R4, 0x9, P4 ;  /* 0x000000090400780c */ /* 0x000fe40002781670 */
[----:B------:R-:W-:Y:S02]  /*70d0*/  FMNMX.FTZ R7, R156, R7, !PT ;  /* 0x000000079c077209 */ /* 0x000fe40007810000 */
[----:B------:R-:W-:Y:S02]  /*70e0*/  FSEL R11, R226, -INF , !P4 ;  /* 0xff800000e20b7808 */ /* 0x000fe40006000000 */
[----:B------:R-:W-:Y:S02]  /*70f0*/  FMNMX.FTZ R0, R225, R0, !PT ;  /* 0x00000000e1007209 */ /* 0x000fe40007810000 */
[----:B------:R-:W-:Y:S02]  /*7100*/  ISETP.GT.AND P5, PT, R5, 0x10, P0 ;  /* 0x000000100500780c */ /* 0x000fe400007a4270 */
[----:B------:R-:W-:Y:S02]  /*7110*/  ISETP.LT.OR P6, PT, R4, 0xa, P6 ;  /* 0x0000000a0400780c */ /* 0x000fe400037c1670 */
[----:B------:R-:W-:Y:S02]  /*7120*/  FMNMX.FTZ R7, R154, R7, !PT ;  /* 0x000000079a077209 */ /* 0x000fe40007810000 */
[----:B------:R-:W-:Y:S02]  /*7130*/  FSEL R9, R228, -INF , !P6 ;  /* 0xff800000e4097808 */ /* 0x000fe40007000000 */
[----:B------:R-:W-:Y:S02]  /*7140*/  ISETP.LT.OR P5, PT, R4, 0x11, P5 ;  /* 0x000000110400780c */ /* 0x000fe40002fa1670 */
[----:B------:R-:W-:Y:S02]  /*7150*/  FMNMX.FTZ R0, R11, R0, !PT ;  /* 0x000000000b007209 */ /* 0x000fe40007810000 */
[----:B------:R-:W-:Y:S02]  /*7160*/  ISETP.GT.AND P4, PT, R5, 0x11, P0 ;  /* 0x000000110500780c */ /* 0x000fe40000784270 */
[----:B------:R-:W-:Y:S02]  /*7170*/  FMNMX.FTZ R7, R152, R7, !PT ;  /* 0x0000000798077209 */ /* 0x000fe40007810000 */
[----:B------:R-:W-:Y:S02]  /*7180*/  FSEL R163, R232, -INF , !P5 ;  /* 0xff800000e8a37808 */ /* 0x000fe40006800000 */
[----:B------:R-:W-:Y:S02]  /*7190*/  ISETP.LT.OR P4, PT, R4, 0x12, P4 ;  /* 0x000000120400780c */ /* 0x000fe40002781670 */
[----:B------:R-:W-:Y:S02]  /*71a0*/  FMNMX.FTZ R0, R9, R0, !PT ;  /* 0x0000000009007209 */ /* 0x000fe40007810000 */
[----:B------:R-:W-:Y:S02]  /*71b0*/  ISETP.GT.AND P6, PT, R5, 0x18, P0 ;  /* 0x000000180500780c */ /* 0x000fe400007c4270 */
[----:B------:R-:W-:Y:S02]  /*71c0*/  FMNMX.FTZ R15, R150, R7, !PT ;  /* 0x00000007960f7209 */ /* 0x000fe40007810000 */
[----:B------:R-:W-:Y:S02]  /*71d0*/  FSEL R161, R231, -INF , !P4 ;  /* 0xff800000e7a17808 */ /* 0x000fe40006000000 */
[----:B------:R-:W-:Y:S02]  /*71e0*/  FMNMX.FTZ R0, R163, R0, !PT ;  /* 0x00000000a3007209 */ /* 0x000fe40007810000 */
[----:B------:R-:W-:Y:S02]  /*71f0*/  ISETP.LT.OR P6, PT, R4, 0x19, P6 ;  /* 0x000000190400780c */ /* 0x000fe400037c1670 */
        /* <DEDUP_REMOVED lines=9> */
[----:B------:R-:W-:Y:S01]  /*7290*/  ISETP.LT.OR P4, PT, R4, 0x21, P4 ;  /* 0x000000210400780c */ /* 0x000fe20002781670 */
[----:B------:R-:W1:Y:S01]  /*72a0*/  SHFL.BFLY PT, R0, R7, 0x2, 0x1f ;  /* 0x0c401f0007007f89 */ /* 0x000e6200000e0000 */
[----:B------:R-:W-:Y:S02]  /*72b0*/  ISETP.GT.AND P6, PT, R5, 0x21, P0 ;  /* 0x000000210500780c */ /* 0x000fe400007c4270 */
[----:B------:R-:W-:Y:S02]  /*72c0*/  FSEL R159, R240, -INF , !P4 ;  /* 0xff800000f09f7808 */ /* 0x000fe40006000000 */
[----:B------:R-:W-:Y:S02]  /*72d0*/  FMNMX.FTZ R14, R141, R14, !PT ;  /* 0x0000000e8d0e7209 */ /* 0x000fe40007810000 */
[C---:B------:R-:W-:Y:S02]  /*72e0*/  ISETP.LT.OR P6, PT, R4.reuse, 0x22, P6 ;  /* 0x000000220400780c */ /* 0x040fe400037c1670 */
[----:B------:R-:W-:Y:S02]  /*72f0*/  ISETP.GT.AND P5, PT, R5, 0x28, P0 ;  /* 0x000000280500780c */ /* 0x000fe400007a4270 */
[----:B------:R-:W-:Y:S02]  /*7300*/  FSEL R157, R239, -INF , !P6 ;  /* 0xff800000ef9d7808 */ /* 0x000fe40007000000 */
[----:B------:R-:W-:Y:S02]  /*7310*/  FMNMX.FTZ R14, R159, R14, !PT ;  /* 0x0000000e9f0e7209 */ /* 0x000fe40007810000 */
[C---:B------:R-:W-:Y:S02]  /*7320*/  ISETP.LT.OR P5, PT, R4.reuse, 0x29, P5 ;  /* 0x000000290400780c */ /* 0x040fe40002fa1670 */
[----:B------:R-:W-:Y:S02]  /*7330*/  ISETP.GT.AND P4, PT, R5, 0x29, P0 ;  /* 0x000000290500780c */ /* 0x000fe40000784270 */
[----:B------:R-:W-:Y:S02]  /*7340*/  FSEL R155, R243, -INF , !P5 ;  /* 0xff800000f39b7808 */ /* 0x000fe40006800000 */
[----:B------:R-:W-:Y:S02]  /*7350*/  FMNMX.FTZ R14, R157, R14, !PT ;  /* 0x0000000e9d0e7209 */ /* 0x000fe40007810000 */
[----:B------:R-:W-:Y:S02]  /*7360*/  ISETP.LT.OR P4, PT, R4, 0x2a, P4 ;  /* 0x0000002a0400780c */ /* 0x000fe40002781670 */
        /* <DEDUP_REMOVED lines=13> */
[----:B-1----:R-:W-:Y:S02]  /*7440*/  FMNMX.FTZ R12, R7, R0, !PT ;  /* 0x00000000070c7209 */ /* 0x002fe40007810000 */
[----:B------:R-:W-:Y:S02]  /*7450*/  FSEL R145, R251, -INF , !P4 ;  /* 0xff800000fb917808 */ /* 0x000fe40006000000 */
[----:B------:R-:W-:Y:S01]  /*7460*/  FMNMX.FTZ R0, R147, R14, !PT ;  /* 0x0000000e93007209 */ /* 0x000fe20007810000 */
[----:B------:R-:W1:Y:S01]  /*7470*/  SHFL.BFLY PT, R15, R12, 0x1, 0x1f ;  /* 0x0c201f000c0f7f89 */ /* 0x000e6200000e0000 */
[----:B------:R-:W-:Y:S02]  /*7480*/  ISETP.LT.OR P0, PT, R4, 0x3a, P0 ;  /* 0x0000003a0400780c */ /* 0x000fe40000701670 */
[----:B------:R-:W-:Y:S02]  /*7490*/  FMNMX.FTZ R0, R145, R0, !PT ;  /* 0x0000000091007209 */ /* 0x000fe40007810000 */
[----:B------:R-:W-:Y:S04]  /*74a0*/  FSEL R133, R250, -INF , !P0 ;  /* 0xff800000fa857808 */ /* 0x000fe80004000000 */
[----:B------:R-:W-:Y:S05]  /*74b0*/  FMNMX.FTZ R7, R133, R0, !PT ;  /* 0x0000000085077209 */ /* 0x000fea0007810000 */
[----:B------:R-:W2:Y:S01]  /*74c0*/  SHFL.BFLY PT, R4, R7, 0x2, 0x1f ;  /* 0x0c401f0007047f89 */ /* 0x000ea200000e0000 */
[----:B-1----:R-:W-:Y:S04]  /*74d0*/  FMNMX.FTZ R0, R12, R15, !PT ;  /* 0x0000000f0c007209 */ /* 0x002fe80007810000 */
[C---:B------:R-:W-:Y:S01]  /*74e0*/  FSETP.NEU.FTZ.AND P0, PT, R0.reuse, -INF , PT ;  /* 0xff8000000000780b */ /* 0x040fe20003f1d000 */
[----:B------:R-:W-:Y:S05]  /*74f0*/  FMUL.FTZ R151, R0, c[0x0][0x2d0] ;  /* 0x0000b40000977a20 */ /* 0x000fea0000410000 */
[----:B------:R-:W-:Y:S02]  /*7500*/  FSEL R151, R151, RZ, P0 ;  /* 0x000000ff97977208 */ /* 0x000fe40000000000 */
[----:B--2---:R-:W-:Y:S03]  /*7510*/  FMNMX.FTZ R5, R7, R4, !PT ;  /* 0x0000000407057209 */ /* 0x004fe60007810000 */
[--C-:B------:R-:W-:Y:S01]  /*7520*/  FFMA.FTZ R168, R10, c[0x0][0x2d0], -R151.reuse ;  /* 0x0000b4000aa87a23 */ /* 0x100fe20000010897 */
[----:B------:R-:W-:Y:S01]  /*7530*/  FSEL R4, R0, RZ, P0 ;  /* 0x000000ff00047208 */ /* 0x000fe20000000000 */
[--C-:B------:R-:W-:Y:S01]  /*7540*/  FFMA.FTZ R135, R8, c[0x0][0x2d0], -R151.reuse ;  /* 0x0000b40008877a23 */ /* 0x100fe20000010897 */
[----:B------:R-:W1:Y:S01]  /*7550*/  SHFL.BFLY PT, R132, R5, 0x1, 0x1f ;  /* 0x0c201f0005847f89 */ /* 0x000e6200000e0000 */
[----:B------:R-:W-:Y:S02]  /*7560*/  FFMA.FTZ R134, R230, c[0x0][0x2d0], -R151 ;  /* 0x0000b400e6867a23 */ /* 0x000fe40000010897 */
[----:B------:R-:W-:Y:S01]  /*7570*/  MUFU.EX2 R168, R168 ;  /* 0x000000a800a87308 */ /* 0x000fe20000000800 */
[----:B------:R-:W-:Y:S02]  /*7580*/  FADD.FTZ R3, -R4, R3 ;  /* 0x0000000304037221 */ /* 0x000fe40000010100 */
[--C-:B------:R-:W-:Y:S02]  /*7590*/  FFMA.FTZ R169, R6, c[0x0][0x2d0], -R151.reuse ;  /* 0x0000b40006a97a23 */ /* 0x100fe40000010897 */
[----:B------:R-:W-:Y:S02]  /*75a0*/  FMUL.FTZ R6, R3, c[0x0][0x2d0] ;  /* 0x0000b40003067a20 */ /* 0x000fe40000410000 */
[--C-:B------:R-:W-:Y:S02]  /*75b0*/  FFMA.FTZ R174, R164, c[0x0][0x2d0], -R151.reuse ;  /* 0x0000b400a4ae7a23 */ /* 0x100fe40000010897 */
[----:B------:R-:W-:Y:S01]  /*75c0*/  LDSM.16.MT88.4 R164, [R203+0x5900] ;  /* 0x00590000cba4783b */ /* 0x000fe20000004200 */
[----:B------:R-:W2:Y:S01]  /*75d0*/  MUFU.EX2 R135, R135 ;  /* 0x0000008700877308 */ /* 0x000ea20000000800 */
[--C-:B------:R-:W-:Y:S02]  /*75e0*/  FFMA.FTZ R175, R162, c[0x0][0x2d0], -R151.reuse ;  /* 0x0000b400a2af7a23 */ /* 0x100fe40000010897 */
[--C-:B------:R-:W-:Y:S02]  /*75f0*/  FFMA.FTZ R176, R142, c[0x0][0x2d0], -R151.reuse ;  /* 0x0000b4008eb07a23 */ /* 0x100fe40000010897 */
[--C-:B------:R-:W-:Y:S02]  /*7600*/  FFMA.FTZ R177, R140, c[0x0][0x2d0], -R151.reuse ;  /* 0x0000b4008cb17a23 */ /* 0x100fe40000010897 */
[--C-:B------:R-:W-:Y:S02]  /*7610*/  FFMA.FTZ R227, R160, c[0x0][0x2d0], -R151.reuse ;  /* 0x0000b400a0e37a23 */ /* 0x100fe40000010897 */
[--C-:B------:R-:W-:Y:S01]  /*7620*/  FFMA.FTZ R228, R158, c[0x0][0x2d0], -R151.reuse ;  /* 0x0000b4009ee47a23 */ /* 0x100fe20000010897 */
[----:B------:R-:W-:Y:S01]  /*7630*/  MUFU.EX2 R134, R134 ;  /* 0x0000008600867308 */ /* 0x000fe20000000800 */
[--C-:B------:R-:W-:Y:S01]  /*7640*/  FFMA.FTZ R229, R156, c[0x0][0x2d0], -R151.reuse ;  /* 0x0000b4009ce57a23 */ /* 0x100fe20000010897 */
[----:B-1----:R-:W-:Y:S01]  /*7650*/  FMNMX.FTZ R132, R5, R132, !PT ;  /* 0x0000008405847209 */ /* 0x002fe20007810000 */
[--C-:B------:R-:W-:Y:S02]  /*7660*/  FFMA.FTZ R230, R154, c[0x0][0x2d0], -R151.reuse ;  /* 0x0000b4009ae67a23 */ /* 0x100fe40000010897 */
[--C-:B------:R-:W-:Y:S01]  /*7670*/  FFMA.FTZ R235, R152, c[0x0][0x2d0], -R151.reuse ;  /* 0x0000b40098eb7a23 */ /* 0x100fe20000010897 */
[C---:B------:R-:W-:Y:S01]  /*7680*/  FSETP.NEU.FTZ.AND P0, PT, R132.reuse, -INF , PT ;  /* 0xff8000008400780b */ /* 0x040fe20003f1d000 */
[----:B------:R-:W-:Y:S02]  /*7690*/  FMUL.FTZ R144, R132, c[0x0][0x2d0] ;  /* 0x0000b40084907a20 */ /* 0x000fe40000410000 */
[--C-:B------:R-:W-:Y:S01]  /*76a0*/  FFMA.FTZ R236, R150, c[0x0][0x2d0], -R151.reuse ;  /* 0x0000b40096ec7a23 */ /* 0x100fe20000010897 */
[----:B------:R-:W-:Y:S01]  /*76b0*/  FSEL R5, R132, RZ, P0 ;  /* 0x000000ff84057208 */ /* 0x000fe20000000000 */
[----:B------:R-:W1:Y:S01]  /*76c0*/  MUFU.EX2 R169, R169 ;  /* 0x000000a900a97308 */ /* 0x000e620000000800 */
[----:B------:R-:W-:Y:S01]  /*76d0*/  FSEL R144, R144, RZ, P0 ;  /* 0x000000ff90907208 */ /* 0x000fe20000000000 */
[--C-:B------:R-:W-:Y:S01]  /*76e0*/  FFMA.FTZ R237, R148, c[0x0][0x2d0], -R151.reuse ;  /* 0x0000b40094ed7a23 */ /* 0x100fe20000010897 */
[----:B--2---:R-:W-:Y:S01]  /*76f0*/  F2FP.BF16.PACK_AB R136, R135, R168 ;  /* 0x000000a88788723e */ /* 0x004fe200000010ff */
[----:B------:R-:W-:Y:S01]  /*7700*/  FADD.FTZ R5, -R5, R2 ;  /* 0x0000000205057221 */ /* 0x000fe20000010100 */
[----:B------:R-:W-:Y:S01]  /*7710*/  PLOP3.LUT P0, PT, PT, PT, UP0, 0x80, 0x0 ;  /* 0x000000000000781c */ /* 0x000fe20003f0f008 */
[--C-:B------:R-:W-:Y:S02]  /*7720*/  FFMA.FTZ R173, R13, c[0x0][0x2d0], -R144.reuse ;  /* 0x0000b4000dad7a23 */ /* 0x100fe40000010890 */
[----:B------:R-:W2:Y:S01]  /*7730*/  LDSM.16.MT88.4 R12, [R203+0x100] ;  /* 0x00010000cb0c783b */ /* 0x000ea20000004200 */
[--C-:B------:R-:W-:Y:S01]  /*7740*/  FFMA.FTZ R172, R225, c[0x0][0x2d0], -R144.reuse ;  /* 0x0000b400e1ac7a23 */ /* 0x100fe20000010890 */
[----:B------:R-:W3:Y:S01]  /*7750*/  MUFU.EX2 R3, R6 ;  /* 0x0000000600037308 */ /* 0x000ee20000000800 */
[--C-:B------:R-:W-:Y:S02]  /*7760*/  FFMA.FTZ R171, R11, c[0x0][0x2d0], -R144.reuse ;  /* 0x0000b4000bab7a23 */ /* 0x100fe40000010890 */
[--C-:B------:R-:W-:Y:S02]  /*7770*/  FFMA.FTZ R170, R9, c[0x0][0x2d0], -R144.reuse ;  /* 0x0000b40009aa7a23 */ /* 0x100fe40000010890 */
[----:B------:R-:W-:Y:S02]  /*7780*/  FMUL.FTZ R2, R5, c[0x0][0x2d0] ;  /* 0x0000b40005027a20 */ /* 0x000fe40000410000 */
[--C-:B------:R-:W-:Y:S02]  /*7790*/  FFMA.FTZ R178, R163, c[0x0][0x2d0], -R144.reuse ;  /* 0x0000b400a3b27a23 */ /* 0x100fe40000010890 */
[--C-:B------:R-:W-:Y:S01]  /*77a0*/  FFMA.FTZ R179, R161, c[0x0][0x2d0], -R144.reuse ;  /* 0x0000b400a1b37a23 */ /* 0x100fe20000010890 */
[----:B------:R-:W-:Y:S01]  /*77b0*/  MUFU.EX2 R173, R173 ;  /* 0x000000ad00ad7308 */ /* 0x000fe20000000800 */
[----:B------:R-:W-:Y:S01]  /*77c0*/  LDSM.16.MT88.4 R160, [R196+0x3900] ;  /* 0x00390000c4a0783b */ /* 0x000fe20000004200 */
[--C-:B------:R-:W-:Y:S01]  /*77d0*/  FFMA.FTZ R225, R143, c[0x0][0x2d0], -R144.reuse ;  /* 0x0000b4008fe17a23 */ /* 0x100fe20000010890 */
[----:B-1----:R-:W-:Y:S01]  /*77e0*/  F2FP.BF16.PACK_AB R138, R169, R134 ;  /* 0x00000086a98a723e */ /* 0x002fe200000010ff */
[--C-:B------:R-:W-:Y:S02]  /*77f0*/  FFMA.FTZ R226, R141, c[0x0][0x2d0], -R144.reuse ;  /* 0x0000b4008de27a23 */ /* 0x100fe40000010890 */
[--C-:B------:R-:W-:Y:S03]  /*7800*/  FFMA.FTZ R231, R159, c[0x0][0x2d0], -R144.reuse ;  /* 0x0000b4009fe77a23 */ /* 0x100fe60000010890 */
[----:B------:R-:W-:Y:S01]  /*7810*/  LDSM.16.MT88.4 R140, [R197+0x2900] ;  /* 0x00290000c58c783b */ /* 0x000fe20000004200 */
[----:B------:R-:W1:Y:S01]  /*7820*/  MUFU.EX2 R172, R172 ;  /* 0x000000ac00ac7308 */ /* 0x000e620000000800 */
[--C-:B------:R-:W-:Y:S02]  /*7830*/  FFMA.FTZ R232, R157, c[0x0][0x2d0], -R144.reuse ;  /* 0x0000b4009de87a23 */ /* 0x100fe40000010890 */
[--C-:B------:R-:W-:Y:S02]  /*7840*/  FFMA.FTZ R233, R155, c[0x0][0x2d0], -R144.reuse ;  /* 0x0000b4009be97a23 */ /* 0x100fe40000010890 */
[C---:B---3--:R-:W-:Y:S02]  /*7850*/  FMUL.FTZ R4, R3.reuse, R128 ;  /* 0x0000008003047220 */ /* 0x048fe40000410000 */
[C---:B------:R-:W-:Y:S01]  /*7860*/  FMUL.FTZ R5, R3.reuse, R129 ;  /* 0x0000008103057220 */ /* 0x040fe20000410000 */
[----:B------:R-:W-:Y:S01]  /*7870*/  LDSM.16.MT88.4 R156, [R197+0x3900] ;  /* 0x00390000c59c783b */ /* 0x000fe20000004200 */
[C---:B------:R-:W-:Y:S01]  /*7880*/  FMUL.FTZ R8, R3.reuse, R124 ;  /* 0x0000007c03087220 */ /* 0x040fe20000410000 */
[----:B------:R-:W-:Y:S01]  /*7890*/  MUFU.EX2 R171, R171 ;  /* 0x000000ab00ab7308 */ /* 0x000fe20000000800 */
[C---:B------:R-:W-:Y:S02]  /*78a0*/  FMUL.FTZ R9, R3.reuse, R125 ;  /* 0x0000007d03097220 */ /* 0x040fe40000410000 */
[C---:B------:R-:W-:Y:S02]  /*78b0*/  FMUL.FTZ R16, R3.reuse, R116 ;  /* 0x0000007403107220 */ /* 0x040fe40000410000 */
[C---:B------:R-:W-:Y:S02]  /*78c0*/  FMUL.FTZ R17, R3.reuse, R117 ;  /* 0x0000007503117220 */ /* 0x040fe40000410000 */
[C---:B------:R-:W-:Y:S02]  /*78d0*/  FMUL.FTZ R24, R3.reuse, R108 ;  /* 0x0000006c03187220 */ /* 0x040fe40000410000 */
[C---:B------:R-:W-:Y:S01]  /*78e0*/  FMUL.FTZ R25, R3.reuse, R109 ;  /* 0x0000006d03197220 */ /* 0x040fe20000410000 */
[----:B------:R-:W3:Y:S01]  /*78f0*/  MUFU.EX2 R170, R170 ;  /* 0x000000aa00aa7308 */ /* 0x000ee20000000800 */
[C---:B------:R-:W-:Y:S02]  /*7900*/  FMUL.FTZ R32, R3.reuse, R100 ;  /* 0x0000006403207220 */ /* 0x040fe40000410000 */
[----:B------:R-:W-:Y:S01]  /*7910*/  FMUL.FTZ R33, R3, R101 ;  /* 0x0000006503217220 */ /* 0x000fe20000410000 */
[----:B-1----:R-:W-:Y:S01]  /*7920*/  F2FP.BF16.PACK_AB R137, R172, R173 ;  /* 0x000000adac89723e */ /* 0x002fe200000010ff */
[--C-:B------:R-:W-:Y:S02]  /*7930*/  FFMA.FTZ R234, R153, c[0x0][0x2d0], -R144.reuse ;  /* 0x0000b40099ea7a23 */ /* 0x100fe40000010890 */
[----:B------:R-:W-:Y:S01]  /*7940*/  LDSM.16.MT88.4 R152, [R198+0x3900] ;  /* 0x00390000c698783b */ /* 0x000fe20000004200 */
[--C-:B------:R-:W-:Y:S02]  /*7950*/  FFMA.FTZ R239, R149, c[0x0][0x2d0], -R144.reuse ;  /* 0x0000b40095ef7a23 */ /* 0x100fe40000010890 */
[----:B------:R-:W1:Y:S01]  /*7960*/  MUFU.EX2 R2, R2 ;  /* 0x0000000200027308 */ /* 0x000e620000000800 */
[--C-:B------:R-:W-:Y:S02]  /*7970*/  FFMA.FTZ R240, R147, c[0x0][0x2d0], -R144.reuse ;  /* 0x0000b40093f07a23 */ /* 0x100fe40000010890 */
[--C-:B------:R-:W-:Y:S02]  /*7980*/  FFMA.FTZ R241, R145, c[0x0][0x2d0], -R144.reuse ;  /* 0x0000b40091f17a23 */ /* 0x100fe40000010890 */
[----:B------:R-:W-:Y:S02]  /*7990*/  FFMA.FTZ R151, R146, c[0x0][0x2d0], -R151 ;  /* 0x0000b40092977a23 */ /* 0x000fe40000010897 */
[----:B------:R-:W-:Y:S02]  /*79a0*/  FFMA.FTZ R144, R133, c[0x0][0x2d0], -R144 ;  /* 0x0000b40085907a23 */ /* 0x000fe40000010890 */
[C---:B------:R-:W-:Y:S01]  /*79b0*/  FMUL.FTZ R36, R3.reuse, R36 ;  /* 0x0000002403247220 */ /* 0x040fe20000410000 */
[----:B------:R-:W-:Y:S01]  /*79c0*/  MUFU.EX2 R238, R151 ;  /* 0x0000009700ee7308 */ /* 0x000fe20000000800 */
[C---:B------:R-:W-:Y:S02]  /*79d0*/  FMUL.FTZ R37, R3.reuse, R37 ;  /* 0x0000002503257220 */ /* 0x040fe40000410000 */
[C---:B------:R-:W-:Y:S01]  /*79e0*/  FMUL.FTZ R40, R3.reuse, R40 ;  /* 0x0000002803287220 */ /* 0x040fe20000410000 */
[----:B---3--:R-:W-:Y:S01]  /*79f0*/  F2FP.BF16.PACK_AB R139, R170, R171 ;  /* 0x000000abaa8b723e */ /* 0x008fe200000010ff */
[C---:B------:R-:W-:Y:S02]  /*7a00*/  FMUL.FTZ R41, R3.reuse, R41 ;  /* 0x0000002903297220 */ /* 0x040fe40000410000 */
[C---:B------:R-:W-:Y:S02]  /*7a10*/  FMUL.FTZ R44, R3.reuse, R44 ;  /* 0x0000002c032c7220 */ /* 0x040fe40000410000 */
[C---:B------:R-:W-:Y:S01]  /*7a20*/  FMUL.FTZ R45, R3.reuse, R45 ;  /* 0x0000002d032d7220 */ /* 0x040fe20000410000 */
[----:B------:R3:W-:Y:S01]  /*7a30*/  MUFU.EX2 R242, R144 ;  /* 0x0000009000f27308 */ /* 0x0007e20000000800 */
[C---:B------:R-:W-:Y:S02]  /*7a40*/  FMUL.FTZ R48, R3.reuse, R48 ;  /* 0x0000003003307220 */ /* 0x040fe40000410000 */
[C---:B------:R-:W-:Y:S02]  /*7a50*/  FMUL.FTZ R49, R3.reuse, R49 ;  /* 0x0000003103317220 */ /* 0x040fe40000410000 */
[C---:B-1----:R-:W-:Y:S02]  /*7a60*/  FMUL.FTZ R6, R2.reuse, R130 ;  /* 0x0000008202067220 */ /* 0x042fe40000410000 */
[C---:B------:R-:W-:Y:S02]  /*7a70*/  FMUL.FTZ R7, R2.reuse, R131 ;  /* 0x0000008302077220 */ /* 0x040fe40000410000 */
[----:B------:R-:W-:Y:S01]  /*7a80*/  LDSM.16.MT88.4 R128, [R198+0x2900] ;  /* 0x00290000c680783b */ /* 0x000fe20000004200 */
[C---:B------:R-:W-:Y:S01]  /*7a90*/  FMUL.FTZ R10, R2.reuse, R126 ;  /* 0x0000007e020a7220 */ /* 0x040fe20000410000 */
[----:B------:R-:W-:Y:S01]  /*7aa0*/  MUFU.EX2 R174, R174 ;  /* 0x000000ae00ae7308 */ /* 0x000fe20000000800 */
[C---:B------:R-:W-:Y:S02]  /*7ab0*/  FMUL.FTZ R11, R2.reuse, R127 ;  /* 0x0000007f020b7220 */ /* 0x040fe40000410000 */
[C---:B--2---:R-:W-:Y:S03]  /*7ac0*/  HMMA.16816.F32.BF16 R4, R136.reuse, R12, R4 ;  /* 0x0000000c8804723c */ /* 0x044fe60000041804 */
[----:B------:R-:W-:Y:S02]  /*7ad0*/  LDSM.16.MT88.4 R124, [R203+0x2900] ;  /* 0x00290000cb7c783b */ /* 0x000fe40000004200 */
[C---:B------:R-:W-:Y:S02]  /*7ae0*/  FMUL.FTZ R18, R2.reuse, R118 ;  /* 0x0000007602127220 */ /* 0x040fe40000410000 */
[C---:B------:R-:W-:Y:S01]  /*7af0*/  FMUL.FTZ R12, R3.reuse, R120 ;  /* 0x00000078030c7220 */ /* 0x040fe20000410000 */
[C---:B------:R-:W-:Y:S01]  /*7b00*/  HMMA.16816.F32.BF16 R8, R136.reuse, R14, R8 ;  /* 0x0000000e8808723c */ /* 0x040fe20000041808 */
[----:B------:R-:W1:Y:S02]  /*7b10*/  MUFU.EX2 R175, R175 ;  /* 0x000000af00af7308 */ /* 0x000e640000000800 */
[----:B---3--:R-:W-:Y:S01]  /*7b20*/  LDSM.16.MT88.4 R144, [R196+0x1900] ;  /* 0x00190000c490783b */ /* 0x008fe20000004200 */
[C---:B------:R-:W-:Y:S02]  /*7b30*/  FMUL.FTZ R13, R3.reuse, R121 ;  /* 0x00000079030d7220 */ /* 0x040fe40000410000 */
[C---:B------:R-:W-:Y:S02]  /*7b40*/  FMUL.FTZ R19, R2.reuse, R119 ;  /* 0x0000007702137220 */ /* 0x040fe40000410000 */
[C---:B------:R-:W-:Y:S03]  /*7b50*/  FMUL.FTZ R14, R2.reuse, R122 ;  /* 0x0000007a020e7220 */ /* 0x040fe60000410000 */
[----:B------:R-:W-:Y:S01]  /*7b60*/  LDSM.16.MT88.4 R116, [R198+0x900] ;  /* 0x00090000c674783b */ /* 0x000fe20000004200 */
[C---:B------:R-:W-:Y:S01]  /*7b70*/  FMUL.FTZ R15, R2.reuse, R123 ;  /* 0x0000007b020f7220 */ /* 0x040fe20000410000 */
[----:B------:R-:W-:Y:S01]  /*7b80*/  MUFU.EX2 R176, R176 ;  /* 0x000000b000b07308 */ /* 0x000fe20000000800 */
[C---:B------:R-:W-:Y:S02]  /*7b90*/  FMUL.FTZ R26, R2.reuse, R110 ;  /* 0x0000006e021a7220 */ /* 0x040fe40000410000 */
[C---:B------:R-:W-:Y:S02]  /*7ba0*/  FMUL.FTZ R27, R2.reuse, R111 ;  /* 0x0000006f021b7220 */ /* 0x040fe40000410000 */
[C---:B------:R-:W-:Y:S01]  /*7bb0*/  FMUL.FTZ R34, R2.reuse, R102 ;  /* 0x0000006602227220 */ /* 0x040fe20000410000 */
[C---:B------:R-:W-:Y:S01]  /*7bc0*/  HMMA.16816.F32.BF16 R12, R136.reuse, R20, R12 ;  /* 0x00000014880c723c */ /* 0x040fe2000004180c */
[----:B------:R-:W2:Y:S02]  /*7bd0*/  LDSM.16.MT88.4 R120, [R196+0x100] ;  /* 0x00010000c478783b */ /* 0x000ea40000004200 */
[C---:B------:R-:W-:Y:S01]  /*7be0*/  FMUL.FTZ R35, R2.reuse, R103 ;  /* 0x0000006702237220 */ /* 0x040fe20000410000 */
[----:B------:R-:W-:Y:S01]  /*7bf0*/  MUFU.EX2 R177, R177 ;  /* 0x000000b100b17308 */ /* 0x000fe20000000800 */
[C---:B------:R-:W-:Y:S02]  /*7c00*/  FMUL.FTZ R38, R2.reuse, R38 ;  /* 0x0000002602267220 */ /* 0x040fe40000410000 */
[C---:B------:R-:W-:Y:S01]  /*7c10*/  FMUL.FTZ R20, R3.reuse, R112 ;  /* 0x0000007003147220 */ /* 0x040fe20000410000 */
[C---:B------:R-:W-:Y:S01]  /*7c20*/  HMMA.16816.F32.BF16 R16, R136.reuse, R22, R16 ;  /* 0x000000168810723c */ /* 0x040fe20000041810 */
[----:B------:R-:W-:Y:S03]  /*7c30*/  LDSM.16.MT88.4 R100, [R197+0x2100] ;  /* 0x00210000c564783b */ /* 0x000fe60000004200 */
[C---:B------:R-:W-:Y:S02]  /*7c40*/  FMUL.FTZ R21, R3.reuse, R113 ;  /* 0x0000007103157220 */ /* 0x040fe40000410000 */
[C---:B------:R-:W-:Y:S01]  /*7c50*/  FMUL.FTZ R39, R2.reuse, R39 ;  /* 0x0000002702277220 */ /* 0x040fe20000410000 */
[----:B------:R-:W-:Y:S01]  /*7c60*/  MUFU.EX2 R178, R178 ;  /* 0x000000b200b27308 */ /* 0x000fe20000000800 */
[C---:B------:R-:W-:Y:S01]  /*7c70*/  FMUL.FTZ R22, R2.reuse, R114 ;  /* 0x0000007202167220 */ /* 0x040fe20000410000 */
[----:B------:R-:W-:Y:S03]  /*7c80*/  LDSM.16.MT88.4 R108, [R196+0x2100] ;  /* 0x00210000c46c783b */ /* 0x000fe60000004200 */
[C---:B------:R-:W-:Y:S02]  /*7c90*/  FMUL.FTZ R23, R2.reuse, R115 ;  /* 0x0000007302177220 */ /* 0x040fe40000410000 */
[C---:B------:R-:W-:Y:S02]  /*7ca0*/  FMUL.FTZ R42, R2.reuse, R42 ;  /* 0x0000002a022a7220 */ /* 0x040fe40000410000 */
[C---:B------:R-:W-:Y:S01]  /*7cb0*/  FMUL.FTZ R43, R2.reuse, R43 ;  /* 0x0000002b022b7220 */ /* 0x040fe20000410000 */
[----:B------:R-:W3:Y:S01]  /*7cc0*/  LDSM.16.MT88.4 R112, [R203+0x2100] ;  /* 0x00210000cb70783b */ /* 0x000ee20000004200 */
[C---:B------:R-:W-:Y:S01]  /*7cd0*/  FMUL.FTZ R46, R2.reuse, R46 ;  /* 0x0000002e022e7220 */ /* 0x040fe20000410000 */
[C---:B------:R-:W-:Y:S01]  /*7ce0*/  HMMA.16816.F32.BF16 R20, R136.reuse, R28, R20 ;  /* 0x0000001c8814723c */ /* 0x040fe20000041814 */
[----:B------:R-:W4:Y:S02]  /*7cf0*/  MUFU.EX2 R179, R179 ;  /* 0x000000b300b37308 */ /* 0x000f240000000800 */
[C---:B------:R-:W-:Y:S02]  /*7d00*/  FMUL.FTZ R47, R2.reuse, R47 ;  /* 0x0000002f022f7220 */ /* 0x040fe40000410000 */
[C---:B------:R-:W-:Y:S01]  /*7d10*/  FMUL.FTZ R50, R2.reuse, R50 ;  /* 0x0000003202327220 */ /* 0x040fe20000410000 */
[----:B------:R-:W-:Y:S01]  /*7d20*/  LDSM.16.MT88.4 R148, [R203+0x3900] ;  /* 0x00390000cb94783b */ /* 0x000fe20000004200 */
[C---:B------:R-:W-:Y:S01]  /*7d30*/  FMUL.FTZ R28, R3.reuse, R104 ;  /* 0x00000068031c7220 */ /* 0x040fe20000410000 */
[C---:B------:R-:W-:Y:S03]  /*7d40*/  HMMA.16816.F32.BF16 R24, R136.reuse, R30, R24 ;  /* 0x0000001e8818723c */ /* 0x040fe60000041818 */
[----:B------:R-:W-:Y:S01]  /*7d50*/  MUFU.EX2 R225, R225 ;  /* 0x000000e100e17308 */ /* 0x000fe20000000800 */
[C---:B------:R-:W-:Y:S02]  /*7d60*/  FMUL.FTZ R29, R3.reuse, R105 ;  /* 0x00000069031d7220 */ /* 0x040fe40000410000 */
[C---:B------:R-:W-:Y:S02]  /*7d70*/  FMUL.FTZ R51, R2.reuse, R51 ;  /* 0x0000003302337220 */ /* 0x040fe40000410000 */
[C---:B------:R-:W-:Y:S04]  /*7d80*/  FMUL.FTZ R30, R2.reuse, R106 ;  /* 0x0000006a021e7220 */ /* 0x040fe80000410000 */
[C---:B------:R-:W-:Y:S01]  /*7d90*/  FMUL.FTZ R31, R2.reuse, R107 ;  /* 0x0000006b021f7220 */ /* 0x040fe20000410000 */
[----:B------:R-:W5:Y:S01]  /*7da0*/  MUFU.EX2 R226, R226 ;  /* 0x000000e200e27308 */ /* 0x000f620000000800 */
[----:B------:R-:W1:Y:S01]  /*7db0*/  LDSM.16.MT88.4 R104, [R198+0x2100] ;  /* 0x00210000c668783b */ /* 0x000e620000004200 */
[C---:B------:R-:W-:Y:S02]  /*7dc0*/  FMUL.FTZ R52, R3.reuse, R52 ;  /* 0x0000003403347220 */ /* 0x040fe40000410000 */
[C---:B------:R-:W-:Y:S02]  /*7dd0*/  FMUL.FTZ R53, R3.reuse, R53 ;  /* 0x0000003503357220 */ /* 0x040fe40000410000 */
[C---:B--2---:R-:W-:Y:S03]  /*7de0*/  HMMA.16816.F32.BF16 R28, R136.reuse, R120, R28 ;  /* 0x00000078881c723c */ /* 0x044fe6000004181c */
        /* <DEDUP_REMOVED lines=8> */
[----:B------:R-:W2:Y:S01]  /*7e70*/  MUFU.EX2 R228, R228 ;  /* 0x000000e400e47308 */ /* 0x000ea20000000800 */
[C---:B---3--:R-:W-:Y:S04]  /*7e80*/  HMMA.16816.F32.BF16 R36, R136.reuse, R112, R36 ;  /* 0x000000708824723c */ /* 0x048fe80000041824 */
[C---:B------:R-:W-:Y:S02]  /*7e90*/  FMUL.FTZ R59, R2.reuse, R59 ;  /* 0x0000003b023b7220 */ /* 0x040fe40000410000 */
[C---:B------:R-:W-:Y:S02]  /*7ea0*/  FMUL.FTZ R60, R3.reuse, R60 ;  /* 0x0000003c033c7220 */ /* 0x040fe40000410000 */
[C---:B------:R-:W-:Y:S01]  /*7eb0*/  HMMA.16816.F32.BF16 R40, R136.reuse, R114, R40 ;  /* 0x000000728828723c */ /* 0x040fe20000041828 */
[----:B------:R-:W-:Y:S01]  /*7ec0*/  LDSM.16.MT88.4 R112, [R203+0x900] ;  /* 0x00090000cb70783b */ /* 0x000fe20000004200 */
[----:B------:R-:W-:Y:S02]  /*7ed0*/  MUFU.EX2 R229, R229 ;  /* 0x000000e500e57308 */ /* 0x000fe40000000800 */
[C---:B------:R-:W-:Y:S02]  /*7ee0*/  FMUL.FTZ R61, R3.reuse, R61 ;  /* 0x0000003d033d7220 */ /* 0x040fe40000410000 */
[C---:B------:R-:W-:Y:S02]  /*7ef0*/  FMUL.FTZ R62, R2.reuse, R62 ;  /* 0x0000003e023e7220 */ /* 0x040fe40000410000 */
[C---:B------:R-:W-:Y:S01]  /*7f00*/  FMUL.FTZ R63, R2.reuse, R63 ;  /* 0x0000003f023f7220 */ /* 0x040fe20000410000 */
[C---:B-1----:R-:W-:Y:S03]  /*7f10*/  HMMA.16816.F32.BF16 R44, R136.reuse, R104, R44 ;  /* 0x00000068882c723c */ /* 0x042fe6000004182c */
[----:B------:R-:W1:Y:S01]  /*7f20*/  MUFU.EX2 R230, R230 ;  /* 0x000000e600e67308 */ /* 0x000e620000000800 */
[C---:B------:R-:W-:Y:S02]  /*7f30*/  FMUL.FTZ R64, R3.reuse, R64 ;  /* 0x0000004003407220 */ /* 0x040fe40000410000 */
[C---:B------:R-:W-:Y:S02]  /*7f40*/  FMUL.FTZ R65, R3.reuse, R65 ;  /* 0x0000004103417220 */ /* 0x040fe40000410000 */
[C---:B------:R-:W-:Y:S01]  /*7f50*/  FMUL.FTZ R66, R2.reuse, R66 ;  /* 0x0000004202427220 */ /* 0x040fe20000410000 */
[C---:B------:R-:W-:Y:S01]  /*7f60*/  HMMA.16816.F32.BF16 R48, R136.reuse, R106, R48 ;  /* 0x0000006a8830723c */ /* 0x040fe20000041830 */
[----:B------:R-:W3:Y:S03]  /*7f70*/  LDSM.16.MT88.4 R104, [R203+0x4100] ;  /* 0x00410000cb68783b */ /* 0x000ee60000004200 */
[----:B------:R-:W-:Y:S01]  /*7f80*/  MUFU.EX2 R231, R231 ;  /* 0x000000e700e77308 */ /* 0x000fe20000000800 */
[C---:B------:R-:W-:Y:S02]  /*7f90*/  FMUL.FTZ R67, R2.reuse, R67 ;  /* 0x0000004302437220 */ /* 0x040fe40000410000 */
[C---:B------:R-:W-:Y:S01]  /*7fa0*/  FMUL.FTZ R68, R3.reuse, R68 ;  /* 0x0000004403447220 */ /* 0x040fe20000410000 */
[C---:B------:R-:W-:Y:S04]  /*7fb0*/  HMMA.16816.F32.BF16 R52, R136.reuse, R100, R52 ;  /* 0x000000648834723c */ /* 0x040fe80000041834 */
[C---:B------:R-:W-:Y:S02]  /*7fc0*/  FMUL.FTZ R69, R3.reuse, R69 ;  /* 0x0000004503457220 */ /* 0x040fe40000410000 */
[----:B------:R-:W1:Y:S01]  /*7fd0*/  MUFU.EX2 R232, R232 ;  /* 0x000000e800e87308 */ /* 0x000e620000000800 */
[C---:B------:R-:W-:Y:S01]  /*7fe0*/  FMUL.FTZ R70, R2.reuse, R70 ;  /* 0x0000004602467220 */ /* 0x040fe20000410000 */
[C---:B------:R-:W-:Y:S01]  /*7ff0*/  HMMA.16816.F32.BF16 R56, R136.reuse, R102, R56 ;  /* 0x000000668838723c */ /* 0x040fe20000041838 */
[----:B------:R-:W1:Y:S03]  /*8000*/  LDSM.16.MT88.4 R100, [R198+0x4100] ;  /* 0x00410000c664783b */ /* 0x000e660000004200 */
[C---:B------:R-:W-:Y:S02]  /*8010*/  FMUL.FTZ R71, R2.reuse, R71 ;  /* 0x0000004702477220 */ /* 0x040fe40000410000 */
[C---:B------:R-:W-:Y:S02]  /*8020*/  FMUL.FTZ R72, R3.reuse, R72 ;  /* 0x0000004803487220 */ /* 0x040fe40000410000 */
[----:B------:R-:W-:Y:S01]  /*8030*/  MUFU.EX2 R233, R233 ;  /* 0x000000e900e97308 */ /* 0x000fe20000000800 */
[C---:B------:R-:W-:Y:S03]  /*8040*/  HMMA.16816.F32.BF16 R60, R136.reuse, R108, R60 ;  /* 0x0000006c883c723c */ /* 0x040fe6000004183c */
[C---:B------:R-:W-:Y:S02]  /*8050*/  FMUL.FTZ R73, R3.reuse, R73 ;  /* 0x0000004903497220 */ /* 0x040fe40000410000 */
[C---:B------:R-:W-:Y:S03]  /*8060*/  FMUL.FTZ R74, R2.reuse, R74 ;  /* 0x0000004a024a7220 */ /* 0x040fe60000410000 */
[C---:B------:R-:W-:Y:S01]  /*8070*/  HMMA.16816.F32.BF16 R64, R136.reuse, R110, R64 ;  /* 0x0000006e8840723c */ /* 0x040fe20000041840 */
[----:B------:R-:W2:Y:S01]  /*8080*/  LDSM.16.MT88.4 R108, [R197+0x4100] ;  /* 0x00410000c56c783b */ /* 0x000ea20000004200 */
[----:B------:R-:W2:Y:S02]  /*8090*/  MUFU.EX2 R234, R234 ;  /* 0x000000ea00ea7308 */ /* 0x000ea40000000800 */
[C---:B------:R-:W-:Y:S02]  /*80a0*/  FMUL.FTZ R75, R2.reuse, R75 ;  /* 0x0000004b024b7220 */ /* 0x040fe40000410000 */
[C---:B------:R-:W-:Y:S02]  /*80b0*/  FMUL.FTZ R76, R3.reuse, R76 ;  /* 0x0000004c034c7220 */ /* 0x040fe40000410000 */
[C---:B------:R-:W-:Y:S01]  /*80c0*/  FMUL.FTZ R77, R3.reuse, R77 ;  /* 0x0000004d034d7220 */ /* 0x040fe20000410000 */
[C---:B---3--:R-:W-:Y:S03]  /*80d0*/  HMMA.16816.F32.BF16 R68, R136.reuse, R104, R68 ;  /* 0x000000688844723c */ /* 0x048fe60000041844 */
[C---:B------:R-:W-:Y:S01]  /*80e0*/  FMUL.FTZ R78, R2.reuse, R78 ;  /* 0x0000004e024e7220 */ /* 0x040fe20000410000 */
[----:B------:R-:W-:Y:S01]  /*80f0*/  MUFU.EX2 R235, R235 ;  /* 0x000000eb00eb7308 */ /* 0x000fe20000000800 */
[C---:B------:R-:W-:Y:S02]  /*8100*/  FMUL.FTZ R79, R2.reuse, R79 ;  /* 0x0000004f024f7220 */ /* 0x040fe40000410000 */
[C---:B------:R-:W-:Y:S01]  /*8110*/  FMUL.FTZ R80, R3.reuse, R80 ;  /* 0x0000005003507220 */ /* 0x040fe20000410000 */
[C---:B------:R-:W-:Y:S01]  /*8120*/  HMMA.16816.F32.BF16 R72, R136.reuse, R106, R72 ;  /* 0x0000006a8848723c */ /* 0x040fe20000041848 */
[----:B------:R-:W3:Y:S03]  /*8130*/  LDSM.16.MT88.4 R104, [R196+0x4100] ;  /* 0x00410000c468783b */ /* 0x000ee60000004200 */
[C---:B------:R-:W-:Y:S02]  /*8140*/  FMUL.FTZ R81, R3.reuse, R81 ;  /* 0x0000005103517220 */ /* 0x040fe40000410000 */
[C---:B------:R-:W-:Y:S01]  /*8150*/  FMUL.FTZ R82, R2.reuse, R82 ;  /* 0x0000005202527220 */ /* 0x040fe20000410000 */
[----:B------:R-:W2:Y:S01]  /*8160*/  MUFU.EX2 R236, R236 ;  /* 0x000000ec00ec7308 */ /* 0x000ea20000000800 */
[C---:B-1----:R-:W-:Y:S04]  /*8170*/  HMMA.16816.F32.BF16 R76, R136.reuse, R100, R76 ;  /* 0x00000064884c723c */ /* 0x042fe8000004184c */
[C---:B------:R-:W-:Y:S02]  /*8180*/  FMUL.FTZ R83, R2.reuse, R83 ;  /* 0x0000005302537220 */ /* 0x040fe40000410000 */
[----:B------:R-:W-:Y:S01]  /*8190*/  FMUL.FTZ R84, R3, R84 ;  /* 0x0000005403547220 */ /* 0x000fe20000410000 */
[----:B------:R-:W-:Y:S01]  /*81a0*/  F2FP.BF16.PACK_AB R100, R175, R174 ;  /* 0x000000aeaf64723e */ /* 0x000fe200000010ff */
[----:B------:R-:W-:Y:S01]  /*81b0*/  FMUL.FTZ R85, R3, R85 ;  /* 0x0000005503557220 */ /* 0x000fe20000410000 */
[----:B----4-:R-:W-:Y:S01]  /*81c0*/  F2FP.BF16.PACK_AB R101, R179, R178 ;  /* 0x000000b2b365723e */ /* 0x010fe200000010ff */
[----:B------:R-:W-:Y:S01]  /*81d0*/  MUFU.EX2 R237, R237 ;  /* 0x000000ed00ed7308 */ /* 0x000fe20000000800 */
[C---:B------:R-:W-:Y:S03]  /*81e0*/  HMMA.16816.F32.BF16 R80, R136.reuse, R102, R80 ;  /* 0x000000668850723c */ /* 0x040fe60000041850 */
[C---:B------:R-:W-:Y:S02]  /*81f0*/  FMUL.FTZ R86, R2.reuse, R86 ;  /* 0x0000005602567220 */ /* 0x040fe40000410000 */
[C---:B------:R-:W-:Y:S02]  /*8200*/  FMUL.FTZ R87, R2.reuse, R87 ;  /* 0x0000005702577220 */ /* 0x040fe40000410000 */
[----:B------:R-:W-:Y:S01]  /*8210*/  FMUL.FTZ R88, R3, R88 ;  /* 0x0000005803587220 */ /* 0x000fe20000410000 */
[----:B------:R-:W-:Y:S01]  /*8220*/  F2FP.BF16.PACK_AB R102, R177, R176 ;  /* 0x000000b0b166723e */ /* 0x000fe200000010ff */
[C---:B------:R-:W-:Y:S01]  /*8230*/  FMUL.FTZ R89, R3.reuse, R89 ;  /* 0x0000005903597220 */ /* 0x040fe20000410000 */
[----:B------:R-:W-:Y:S02]  /*8240*/  MUFU.EX2 R239, R239 ;  /* 0x000000ef00ef7308 */ /* 0x000fe40000000800 */
[C---:B--2---:R-:W-:Y:S03]  /*8250*/  HMMA.16816.F32.BF16 R84, R136.reuse, R108, R84 ;  /* 0x0000006c8854723c */ /* 0x044fe60000041854 */
[----:B------:R-:W-:Y:S01]  /*8260*/  FMUL.FTZ R90, R2, R90 ;  /* 0x0000005a025a7220 */ /* 0x000fe20000410000 */
[----:B-----5:R-:W-:Y:S01]  /*8270*/  F2FP.BF16.PACK_AB R103, R226, R225 ;  /* 0x000000e1e267723e */ /* 0x020fe200000010ff */
[C---:B------:R-:W-:Y:S02]  /*8280*/  FMUL.FTZ R91, R2.reuse, R91 ;  /* 0x0000005b025b7220 */ /* 0x040fe40000410000 */
[C---:B------:R-:W-:Y:S01]  /*8290*/  FMUL.FTZ R92, R3.reuse, R92 ;  /* 0x0000005c035c7220 */ /* 0x040fe20000410000 */
[----:B------:R-:W1:Y:S01]  /*82a0*/  MUFU.EX2 R240, R240 ;  /* 0x000000f000f07308 */ /* 0x000e620000000800 */
[C---:B------:R-:W-:Y:S03]  /*82b0*/  FMUL.FTZ R93, R3.reuse, R93 ;  /* 0x0000005d035d7220 */ /* 0x040fe60000410000 */
[C---:B------:R-:W-:Y:S01]  /*82c0*/  HMMA.16816.F32.BF16 R88, R136.reuse, R110, R88 ;  /* 0x0000006e8858723c */ /* 0x040fe20000041858 */
[----:B------:R-:W2:Y:S02]  /*82d0*/  LDSM.16.MT88.4 R108, [R197+0x900] ;  /* 0x00090000c56c783b */ /* 0x000ea40000004200 */
[C---:B------:R-:W-:Y:S02]  /*82e0*/  FMUL.FTZ R94, R2.reuse, R94 ;  /* 0x0000005e025e7220 */ /* 0x040fe40000410000 */
[C---:B------:R-:W-:Y:S01]  /*82f0*/  FMUL.FTZ R95, R2.reuse, R95 ;  /* 0x0000005f025f7220 */ /* 0x040fe20000410000 */
[----:B------:R-:W4:Y:S01]  /*8300*/  MUFU.EX2 R241, R241 ;  /* 0x000000f100f17308 */ /* 0x000f220000000800 */
[C---:B------:R-:W-:Y:S02]  /*8310*/  FMUL.FTZ R96, R3.reuse, R96 ;  /* 0x0000006003607220 */ /* 0x040fe40000410000 */
[C---:B------:R-:W-:Y:S03]  /*8320*/  FMUL.FTZ R97, R3.reuse, R97 ;  /* 0x0000006103617220 */ /* 0x040fe60000410000 */
[C---:B---3--:R-:W-:Y:S03]  /*8330*/  HMMA.16816.F32.BF16 R92, R136.reuse, R104, R92 ;  /* 0x00000068885c723c */ /* 0x048fe6000004185c */
[C---:B------:R-:W-:Y:S02]  /*8340*/  FMUL.FTZ R98, R2.reuse, R98 ;  /* 0x0000006202627220 */ /* 0x040fe40000410000 */
[C---:B------:R-:W-:Y:S02]  /*8350*/  FMUL.FTZ R99, R2.reuse, R99 ;  /* 0x0000006302637220 */ /* 0x040fe40000410000 */
[----:B------:R-:W-:Y:S01]  /*8360*/  FFMA.FTZ R168, R3, R218, R168 ;  /* 0x000000da03a87223 */ /* 0x000fe200000100a8 */
[----:B------:R-:W-:Y:S01]  /*8370*/  MOV R3, R0 ;  /* 0x0000000000037202 */ /* 0x000fe20000000f00 */
[----:B------:R-:W-:Y:S03]  /*8380*/  FFMA.FTZ R173, R2, R219, R173 ;  /* 0x000000db02ad7223 */ /* 0x000fe600000100ad */
[----:B------:R-:W-:Y:S01]  /*8390*/  HMMA.16816.F32.BF16 R96, R136, R106, R96 ;  /* 0x0000006a8860723c */ /* 0x000fe20000041860 */
[----:B------:R-:W3:Y:S02]  /*83a0*/  LDSM.16.MT88.4 R104, [R196+0x2900] ;  /* 0x00290000c468783b */ /* 0x000ee40000004200 */
[----:B------:R-:W-:Y:S02]  /*83b0*/  FADD.FTZ R135, R135, R168 ;  /* 0x000000a887877221 */ /* 0x000fe40000010000 */
[----:B------:R-:W-:Y:S02]  /*83c0*/  FADD.FTZ R172, R172, R173 ;  /* 0x000000adacac7221 */ /* 0x000fe40000010000 */
[----:B------:R-:W-:Y:S01]  /*83d0*/  FADD.FTZ R134, R134, R135 ;  /* 0x0000008786867221 */ /* 0x000fe20000010000 */
[C---:B------:R-:W-:Y:S01]  /*83e0*/  HMMA.16816.F32.BF16 R4, R100.reuse, R112, R4 ;  /* 0x000000706404723c */ /* 0x040fe20000041804 */
[----:B------:R-:W-:Y:S04]  /*83f0*/  LDSM.16.MT88.4 R136, [R197+0x3100] ;  /* 0x00310000c588783b */ /* 0x000fe80000004200 */
[----:B------:R-:W-:Y:S03]  /*8400*/  FADD.FTZ R169, R169, R134 ;  /* 0x00000086a9a97221 */ /* 0x000fe60000010000 */
[C---:B------:R-:W-:Y:S01]  /*8410*/  HMMA.16816.F32.BF16 R8, R100.reuse, R114, R8 ;  /* 0x000000726408723c */ /* 0x040fe20000041808 */
[----:B------:R-:W-:Y:S03]  /*8420*/  LDSM.16.MT88.4 R112, [R198+0x4900] ;  /* 0x00490000c670783b */ /* 0x000fe60000004200 */
[----:B------:R-:W-:Y:S04]  /*8430*/  FADD.FTZ R174, R174, R169 ;  /* 0x000000a9aeae7221 */ /* 0x000fe80000010000 */
[C---:B------:R-:W-:Y:S04]  /*8440*/  HMMA.16816.F32.BF16 R12, R100.reuse, R116, R12 ;  /* 0x00000074640c723c */ /* 0x040fe8000004180c */
[----:B------:R-:W-:Y:S04]  /*8450*/  FADD.FTZ R175, R175, R174 ;  /* 0x000000aeafaf7221 */ /* 0x000fe80000010000 */
[C---:B------:R-:W-:Y:S01]  /*8460*/  HMMA.16816.F32.BF16 R16, R100.reuse, R118, R16 ;  /* 0x000000766410723c */ /* 0x040fe20000041810 */
[----:B------:R-:W-:Y:S03]  /*8470*/  LDSM.16.MT88.4 R116, [R197+0x4900] ;  /* 0x00490000c574783b */ /* 0x000fe60000004200 */
[----:B------:R-:W-:Y:S04]  /*8480*/  FADD.FTZ R176, R176, R175 ;  /* 0x000000afb0b07221 */ /* 0x000fe80000010000 */
[C---:B--2---:R-:W-:Y:S04]  /*8490*/  HMMA.16816.F32.BF16 R20, R100.reuse, R108, R20 ;  /* 0x0000006c6414723c */ /* 0x044fe80000041814 */
[----:B------:R-:W-:Y:S04]  /*84a0*/  FADD.FTZ R176, R177, R176 ;  /* 0x000000b0b1b07221 */ /* 0x000fe80000010000 */
        /* <DEDUP_REMOVED lines=16> */
[----:B------:R-:W3:Y:S07]  /*85b0*/  LDSM.16.MT88.4 R104, [R196+0x4900] ;  /* 0x00490000c468783b */ /* 0x000eee0000004200 */
[C---:B--2---:R-:W-:Y:S08]  /*85c0*/  HMMA.16816.F32.BF16 R68, R100.reuse, R108, R68 ;  /* 0x0000006c6444723c */ /* 0x044ff00000041844 */
[C---:B------:R-:W-:Y:S01]  /*85d0*/  HMMA.16816.F32.BF16 R72, R100.reuse, R110, R72 ;  /* 0x0000006e6448723c */ /* 0x040fe20000041848 */
[----:B------:R-:W2:Y:S07]  /*85e0*/  LDSM.16.MT88.4 R108, [R203+0x1100] ;  /* 0x00110000cb6c783b */ /* 0x000eae0000004200 */
[C---:B------:R-:W-:Y:S08]  /*85f0*/  HMMA.16816.F32.BF16 R76, R100.reuse, R112, R76 ;  /* 0x00000070644c723c */ /* 0x040ff0000004184c */
[C---:B------:R-:W-:Y:S01]  /*8600*/  HMMA.16816.F32.BF16 R80, R100.reuse, R114, R80 ;  /* 0x000000726450723c */ /* 0x040fe20000041850 */
[----:B------:R-:W5:Y:S07]  /*8610*/  LDSM.16.MT88.4 R112, [R197+0x1100] ;  /* 0x00110000c570783b */ /* 0x000f6e0000004200 */
[C---:B------:R-:W-:Y:S08]  /*8620*/  HMMA.16816.F32.BF16 R84, R100.reuse, R116, R84 ;  /* 0x000000746454723c */ /* 0x040ff00000041854 */
[C---:B------:R-:W-:Y:S01]  /*8630*/  HMMA.16816.F32.BF16 R88, R100.reuse, R118, R88 ;  /* 0x000000766458723c */ /* 0x040fe20000041858 */
[----:B------:R-:W1:Y:S07]  /*8640*/  LDSM.16.MT88.4 R116, [R203+0x3100] ;  /* 0x00310000cb74783b */ /* 0x000e6e0000004200 */
[C---:B---3--:R-:W-:Y:S08]  /*8650*/  HMMA.16816.F32.BF16 R92, R100.reuse, R104, R92 ;  /* 0x00000068645c723c */ /* 0x048ff0000004185c */
[----:B------:R-:W-:Y:S01]  /*8660*/  HMMA.16816.F32.BF16 R96, R100, R106, R96 ;  /* 0x0000006a6460723c */ /* 0x000fe20000041860 */
[----:B------:R-:W3:Y:S06]  /*8670*/  LDSM.16.MT88.4 R104, [R196+0x3100] ;  /* 0x00310000c468783b */ /* 0x000eec0000004200 */
[----:B------:R-:W-:Y:S01]  /*8680*/  F2FP.BF16.PACK_AB R100, R228, R227 ;  /* 0x000000e3e464723e */ /* 0x000fe200000010ff */
[----:B------:R-:W-:Y:S01]  /*8690*/  FADD.FTZ R227, R227, R176 ;  /* 0x000000b0e3e37221 */ /* 0x000fe20000010000 */
[----:B------:R-:W-:Y:S03]  /*86a0*/  F2FP.BF16.PACK_AB R102, R230, R229 ;  /* 0x000000e5e666723e */ /* 0x000fe600000010ff */
[----:B------:R-:W-:Y:S01]  /*86b0*/  F2FP.BF16.PACK_AB R101, R232, R231 ;  /* 0x000000e7e865723e */ /* 0x000fe200000010ff */
[----:B------:R-:W-:Y:S01]  /*86c0*/  FADD.FTZ R228, R228, R227 ;  /* 0x000000e3e4e47221 */ /* 0x000fe20000010000 */
[----:B------:R-:W-:Y:S03]  /*86d0*/  F2FP.BF16.PACK_AB R103, R234, R233 ;  /* 0x000000e9ea67723e */ /* 0x000fe600000010ff */
[----:B------:R-:W-:Y:S04]  /*86e0*/  FADD.FTZ R229, R229, R228 ;  /* 0x000000e4e5e57221 */ /* 0x000fe80000010000 */
[C---:B--2---:R-:W-:Y:S03]  /*86f0*/  HMMA.16816.F32.BF16 R4, R100.reuse, R108, R4 ;  /* 0x0000006c6404723c */ /* 0x044fe60000041804 */
[----:B------:R-:W-:Y:S05]  /*8700*/  FADD.FTZ R230, R230, R229 ;  /* 0x000000e5e6e67221 */ /* 0x000fea0000010000 */
[C---:B------:R-:W-:Y:S01]  /*8710*/  HMMA.16816.F32.BF16 R8, R100.reuse, R110, R8 ;  /* 0x0000006e6408723c */ /* 0x040fe20000041808 */
[----:B------:R-:W2:Y:S07]  /*8720*/  LDSM.16.MT88.4 R108, [R203+0x5100] ;  /* 0x00510000cb6c783b */ /* 0x000eae0000004200 */
[C---:B------:R-:W-:Y:S08]  /*8730*/  HMMA.16816.F32.BF16 R12, R100.reuse, R120, R12 ;  /* 0x00000078640c723c */ /* 0x040ff0000004180c */
[C---:B------:R-:W-:Y:S08]  /*8740*/  HMMA.16816.F32.BF16 R16, R100.reuse, R122, R16 ;  /* 0x0000007a6410723c */ /* 0x040ff00000041810 */
[C---:B-----5:R-:W-:Y:S08]  /*8750*/  HMMA.16816.F32.BF16 R20, R100.reuse, R112, R20 ;  /* 0x000000706414723c */ /* 0x060ff00000041814 */
[C---:B------:R-:W-:Y:S01]  /*8760*/  HMMA.16816.F32.BF16 R24, R100.reuse, R114, R24 ;  /* 0x000000726418723c */ /* 0x040fe20000041818 */
[----:B------:R-:W5:Y:S07]  /*8770*/  LDSM.16.MT88.4 R112, [R198+0x5100] ;  /* 0x00510000c670783b */ /* 0x000f6e0000004200 */
[C---:B------:R-:W-:Y:S08]  /*8780*/  HMMA.16816.F32.BF16 R28, R100.reuse, R124, R28 ;  /* 0x0000007c641c723c */ /* 0x040ff0000004181c */
[C---:B------:R-:W-:Y:S01]  /*8790*/  HMMA.16816.F32.BF16 R32, R100.reuse, R126, R32 ;  /* 0x0000007e6420723c */ /* 0x040fe20000041820 */
[----:B------:R-:W-:Y:S07]  /*87a0*/  LDSM.16.MT88.4 R124, [R203+0x1900] ;  /* 0x00190000cb7c783b */ /* 0x000fee0000004200 */
[C---:B-1----:R-:W-:Y:S08]  /*87b0*/  HMMA.16816.F32.BF16 R36, R100.reuse, R116, R36 ;  /* 0x000000746424723c */ /* 0x042ff00000041824 */
[C---:B------:R-:W-:Y:S01]  /*87c0*/  HMMA.16816.F32.BF16 R40, R100.reuse, R118, R40 ;  /* 0x000000766428723c */ /* 0x040fe20000041828 */
[----:B------:R-:W1:Y:S07]  /*87d0*/  LDSM.16.MT88.4 R116, [R197+0x5100] ;  /* 0x00510000c574783b */ /* 0x000e6e0000004200 */
[C---:B------:R-:W-:Y:S08]  /*87e0*/  HMMA.16816.F32.BF16 R44, R100.reuse, R128, R44 ;  /* 0x00000080642c723c */ /* 0x040ff0000004182c */
[C---:B------:R-:W-:Y:S08]  /*87f0*/  HMMA.16816.F32.BF16 R48, R100.reuse, R130, R48 ;  /* 0x000000826430723c */ /* 0x040ff00000041830 */
[C---:B------:R-:W-:Y:S07]  /*8800*/  HMMA.16816.F32.BF16 R52, R100.reuse, R136, R52 ;  /* 0x000000886434723c */ /* 0x040fee0000041834 */
[----:B------:R-:W-:Y:S01]  /*8810*/  F2FP.BF16.PACK_AB R136, R236, R235 ;  /* 0x000000ebec88723e */ /* 0x000fe200000010ff */
[C---:B------:R-:W-:Y:S04]  /*8820*/  HMMA.16816.F32.BF16 R56, R100.reuse, R138, R56 ;  /* 0x0000008a6438723c */ /* 0x040fe80000041838 */
[----:B------:R-:W-:Y:S01]  /*8830*/  F2FP.BF16.PACK_AB R137, R240, R239 ;  /* 0x000000eff089723e */ /* 0x000fe200000010ff */
[----:B------:R-:W-:Y:S02]  /*8840*/  FADD.FTZ R235, R235, R230 ;  /* 0x000000e6ebeb7221 */ /* 0x000fe40000010000 */
[----:B------:R-:W-:Y:S01]  /*8850*/  F2FP.BF16.PACK_AB R138, R238, R237 ;  /* 0x000000edee8a723e */ /* 0x000fe200000010ff */
[C---:B---3--:R-:W-:Y:S04]  /*8860*/  HMMA.16816.F32.BF16 R60, R100.reuse, R104, R60 ;  /* 0x00000068643c723c */ /* 0x048fe8000004183c */
[----:B----4-:R-:W-:Y:S01]  /*8870*/  F2FP.BF16.PACK_AB R139, R242, R241 ;  /* 0x000000f1f28b723e */ /* 0x010fe200000010ff */
[----:B------:R-:W-:Y:S03]  /*8880*/  FADD.FTZ R236, R236, R235 ;  /* 0x000000ebecec7221 */ /* 0x000fe60000010000 */
[C---:B------:R-:W-:Y:S01]  /*8890*/  HMMA.16816.F32.BF16 R64, R100.reuse, R106, R64 ;  /* 0x0000006a6440723c */ /* 0x040fe20000041840 */
[----:B------:R-:W3:Y:S03]  /*88a0*/  LDSM.16.MT88.4 R104, [R196+0x5100] ;  /* 0x00510000c468783b */ /* 0x000ee60000004200 */
[----:B------:R-:W-:Y:S04]  /*88b0*/  FADD.FTZ R237, R237, R236 ;  /* 0x000000eceded7221 */ /* 0x000fe80000010000 */
[C---:B--2---:R-:W-:Y:S04]  /*88c0*/  HMMA.16816.F32.BF16 R68, R100.reuse, R108, R68 ;  /* 0x0000006c6444723c */ /* 0x044fe80000041844 */
[----:B------:R-:W-:Y:S04]  /*88d0*/  FADD.FTZ R218, R238, R237 ;  /* 0x000000edeeda7221 */ /* 0x000fe80000010000 */
[C---:B------:R-:W-:Y:S01]  /*88e0*/  HMMA.16816.F32.BF16 R72, R100.reuse, R110, R72 ;  /* 0x0000006e6448723c */ /* 0x040fe20000041848 */
[----:B------:R-:W2:Y:S07]  /*88f0*/  LDSM.16.MT88.4 R108, [R198+0x1900] ;  /* 0x00190000c66c783b */ /* 0x000eae0000004200 */
[C---:B-----5:R-:W-:Y:S08]  /*8900*/  HMMA.16816.F32.BF16 R76, R100.reuse, R112, R76 ;  /* 0x00000070644c723c */ /* 0x060ff0000004184c */
[C---:B------:R-:W-:Y:S08]  /*8910*/  HMMA.16816.F32.BF16 R80, R100.reuse, R114, R80 ;  /* 0x000000726450723c */ /* 0x040ff00000041850 */
[C---:B-1----:R-:W-:Y:S08]  /*8920*/  HMMA.16816.F32.BF16 R84, R100.reuse, R116, R84 ;  /* 0x000000746454723c */ /* 0x042ff00000041854 */
[C---:B------:R-:W-:Y:S08]  /*8930*/  HMMA.16816.F32.BF16 R88, R100.reuse, R118, R88 ;  /* 0x000000766458723c */ /* 0x040ff00000041858 */
[C---:B---3--:R-:W-:Y:S08]  /*8940*/  HMMA.16816.F32.BF16 R92, R100.reuse, R104, R92 ;  /* 0x00000068645c723c */ /* 0x048ff0000004185c */
[----:B------:R-:W-:Y:S08]  /*8950*/  HMMA.16816.F32.BF16 R96, R100, R106, R96 ;  /* 0x0000006a6460723c */ /* 0x000ff00000041860 */
[C---:B------:R-:W-:Y:S01]  /*8960*/  HMMA.16816.F32.BF16 R128, R136.reuse, R124, R4 ;  /* 0x0000007c8880723c */ /* 0x040fe20000041804 */
[----:B------:R-:W1:Y:S07]  /*8970*/  LDSM.16.MT88.4 R4, [R198+0x5900] ;  /* 0x00590000c604783b */ /* 0x000e6e0000004200 */
[C---:B------:R-:W-:Y:S01]  /*8980*/  HMMA.16816.F32.BF16 R124, R136.reuse, R126, R8 ;  /* 0x0000007e887c723c */ /* 0x040fe20000041808 */
[----:B------:R-:W3:Y:S07]  /*8990*/  LDSM.16.MT88.4 R8, [R197+0x5900] ;  /* 0x00590000c508783b */ /* 0x000eee0000004200 */
[C---:B--2---:R-:W-:Y:S01]  /*89a0*/  HMMA.16816.F32.BF16 R120, R136.reuse, R108, R12 ;  /* 0x0000006c8878723c */ /* 0x044fe2000004180c */
[----:B------:R-:W2:Y:S07]  /*89b0*/  LDSM.16.MT88.4 R12, [R196+0x5900] ;  /* 0x00590000c40c783b */ /* 0x000eae0000004200 */
        /* <DEDUP_REMOVED lines=15> */
[C---:B-1----:R-:W-:Y:S07]  /*8ab0*/  HMMA.16816.F32.BF16 R76, R136.reuse, R4, R76 ;  /* 0x00000004884c723c */ /* 0x042fee000004184c */
[----:B------:R-:W-:Y:S01]  /*8ac0*/  FADD.FTZ R5, R171, R172 ;  /* 0x000000acab057221 */ /* 0x000fe20000010000 */
[C---:B------:R-:W-:Y:S04]  /*8ad0*/  HMMA.16816.F32.BF16 R80, R136.reuse, R6, R80 ;  /* 0x000000068850723c */ /* 0x040fe80000041850 */
[----:B------:R-:W-:Y:S04]  /*8ae0*/  FADD.FTZ R5, R170, R5 ;  /* 0x00000005aa057221 */ /* 0x000fe80000010000 */
[C---:B---3--:R-:W-:Y:S04]  /*8af0*/  HMMA.16816.F32.BF16 R84, R136.reuse, R8, R84 ;  /* 0x000000088854723c */ /* 0x048fe80000041854 */
[----:B------:R-:W-:Y:S04]  /*8b00*/  FADD.FTZ R2, R178, R5 ;  /* 0x00000005b2027221 */ /* 0x000fe80000010000 */
[C---:B------:R-:W-:Y:S04]  /*8b10*/  HMMA.16816.F32.BF16 R88, R136.reuse, R10, R88 ;  /* 0x0000000a8858723c */ /* 0x040fe80000041858 */
[----:B------:R-:W-:Y:S04]  /*8b20*/  FADD.FTZ R2, R179, R2 ;  /* 0x00000002b3027221 */ /* 0x000fe80000010000 */
[----:B------:R-:W-:Y:S01]  /*8b30*/  FADD.FTZ R225, R225, R2 ;  /* 0x00000002e1e17221 */ /* 0x000fe20000010000 */
[----:B------:R-:W-:Y:S01]  /*8b40*/  MOV R2, R132 ;  /* 0x0000008400027202 */ /* 0x000fe20000000f00 */
[C---:B--2---:R-:W-:Y:S03]  /*8b50*/  HMMA.16816.F32.BF16 R92, R136.reuse, R12, R92 ;  /* 0x0000000c885c723c */ /* 0x044fe6000004185c */
[----:B------:R-:W-:Y:S04]  /*8b60*/  FADD.FTZ R226, R226, R225 ;  /* 0x000000e1e2e27221 */ /* 0x000fe80000010000 */
[----:B------:R-:W-:Y:S01]  /*8b70*/  FADD.FTZ R231, R231, R226 ;  /* 0x000000e2e7e77221 */ /* 0x000fe20000010000 */
[----:B------:R-:W-:Y:S04]  /*8b80*/  HMMA.16816.F32.BF16 R96, R136, R14, R96 ;  /* 0x0000000e8860723c */ /* 0x000fe80000041860 */
[----:B------:R-:W-:Y:S04]  /*8b90*/  FADD.FTZ R232, R232, R231 ;  /* 0x000000e7e8e87221 */ /* 0x000fe80000010000 */
[----:B------:R-:W-:Y:S04]  /*8ba0*/  FADD.FTZ R233, R233, R232 ;  /* 0x000000e8e9e97221 */ /* 0x000fe80000010000 */
[----:B------:R-:W-:Y:S04]  /*8bb0*/  FADD.FTZ R234, R234, R233 ;  /* 0x000000e9eaea7221 */ /* 0x000fe80000010000 */
[----:B------:R-:W-:Y:S04]  /*8bc0*/  FADD.FTZ R239, R239, R234 ;  /* 0x000000eaefef7221 */ /* 0x000fe80000010000 */
[----:B------:R-:W-:Y:S04]  /*8bd0*/  FADD.FTZ R240, R240, R239 ;  /* 0x000000eff0f07221 */ /* 0x000fe80000010000 */
[----:B------:R-:W-:Y:S04]  /*8be0*/  FADD.FTZ R219, R241, R240 ;  /* 0x000000f0f1db7221 */ /* 0x000fe80000010000 */
[----:B------:R-:W-:Y:S01]  /*8bf0*/  FADD.FTZ R219, R242, R219 ;  /* 0x000000dbf2db7221 */ /* 0x000fe20000010000 */
[----:B------:R-:W-:-:S05]  /*8c00*/  @P0 BRA `(.L_x_371) ;  /* 0xffffc7f000000947 */ /* 0x000fca000383ffff */
.L_x_362:
[----:B------:R-:W1:Y:S01]  /*8c10*/  S2UR UR7, SR_CTAID.X ;  /* 0x00000000000779c3 */ /* 0x000e620000002500 */
[----:B------:R-:W-:Y:S01]  /*8c20*/  ULDC.64 UR4, c[0x0][0x2c8] ;  /* 0x0000b20000047ab9 */ /* 0x000fe20000000a00 */
[----:B------:R-:W-:Y:S01]  /*8c30*/  PLOP3.LUT P0, PT, PT, PT, UP1, 0x40, 0x0 ;  /* 0x000000000000781c */ /* 0x000fe20003f0e818 */
[----:B------:R-:W-:-:S02]  /*8c40*/  UMOV UR6, 0x1 ;  /* 0x0000000100067882 */ /* 0x000fc40000000000 */
[----:B-1----:R-:W-:-:S04]  /*8c50*/  ULEA UR7, UR7, 0x7f, 0x7 ;  /* 0x0000007f07077891 */ /* 0x002fc8000f8e383f */
[----:B------:R-:W-:-:S03]  /*8c60*/  UIMAD.WIDE.U32 UR18, UR7, UR4, URZ ;  /* 0x00000004071272a5 */ /* 0x000fc6000f8e003f */
[----:B------:R-:W-:Y:S02]  /*8c70*/  ULDC UR4, c[0x0][0x168] ;  /* 0x00005a0000047ab9 */ /* 0x000fe40000000800 */
[----:B------:R-:W-:Y:S02]  /*8c80*/  UIADD3 UR4, UR6, -UR4, URZ ;  /* 0x8000000406047290 */ /* 0x000fe4000fffe03f */
[----:B------:R-:W-:Y:S02]  /*8c90*/  @UP2 USHF.R.U32.HI UR7, URZ, UR5, UR19 ;  /* 0x000000053f072299 */ /* 0x000fe40008011613 */
[----:B------:R-:W-:Y:S02]  /*8ca0*/  ULDC UR6, c[0x0][0x324] ;  /* 0x0000c90000067ab9 */ /* 0x000fe40000000800 */
[----:B------:R-:W-:Y:S02]  /*8cb0*/  ULDC UR5, c[0x0][0x1d0] ;  /* 0x0000740000057ab9 */ /* 0x000fe40000000800 */
[----:B------:R-:W-:-:S04]  /*8cc0*/  UIADD3 UR7, UR7, UR5, UR4 ;  /* 0x0000000507077290 */ /* 0x000fc8000fffe004 */
[----:B------:R-:W-:Y:S01]  /*8cd0*/  UIADD3 UR6, UR7, -UR6, URZ ;  /* 0x8000000607067290 */ /* 0x000fe2000fffe03f */
[----:B------:R-:W-:Y:S05]  /*8ce0*/  @P0 BRA `(.L_x_372) ;  /* 0x0000014000000947 */ /* 0x000fea0003800000 */
        /* <DEDUP_REMOVED lines=11> */
.L_x_373:
[----:B------:R-:W-:Y:S02]  /*8da0*/  ULDC UR4, c[0x0][0x32c] ;  /* 0x0000cb0000047ab9 */ /* 0x000fe40000000800 */
[----:B------:R-:W-:-:S03]  /*8db0*/  UISETP.NE.AND UP0, UPT, UR4, 0x1, UPT ;  /* 0x000000010400788c */ /* 0x000fc6000bf05270 */
[----:B------:R-:W-:Y:S02]  /*8dc0*/  ULDC.64 UR4, c[0x0][0x330] ;  /* 0x0000cc0000047ab9 */ /* 0x000fe40000000a00 */
[----:B------:R-:W-:-:S06]  /*8dd0*/  UIMAD.WIDE.U32 UR18, UR7, UR4, URZ ;  /* 0x00000004071272a5 */ /* 0x000fcc000f8e003f */
[----:B------:R-:W-:Y:S02]  /*8de0*/  @UP0 USHF.R.U32.HI UR7, URZ, UR5, UR19 ;  /* 0x000000053f070299 */ /* 0x000fe40008011613 */
.L_x_374:
[----:B------:R-:W-:Y:S02]  /*8df0*/  ULDC UR4, c[0x0][0x32c] ;  /* 0x0000cb0000047ab9 */ /* 0x000fe40000000800 */
[----:B------:R-:W-:-:S04]  /*8e00*/  UIMAD UR4, UR7, UR4, URZ ;  /* 0x00000004070472a4 */ /* 0x000fc8000f8e023f */
[----:B------:R-:W-:-:S04]  /*8e10*/  UISETP.LT.AND UP0, UPT, UR6, UR4, UPT ;  /* 0x000000040600728c */ /* 0x000fc8000bf01270 */
[----:B------:R-:W-:-:S04]  /*8e20*/  USEL UR6, UR6, UR4, !UP0 ;  /* 0x0000000406067287 */ /* 0x000fc8000c000000 */
.L_x_372:
[----:B------:R-:W-:-:S04]  /*8e30*/  UIADD3 UR6, UR6, 0x3f, URZ ;  /* 0x0000003f06067890 */ /* 0x000fc8000fffe03f */
        /* <DEDUP_REMOVED lines=8> */
[----:B------:R-:W-:Y:S01]  /*8ec0*/  IADD3 R227, P6, R208, 0x40, RZ ;  /* 0x00000040d0e37810 */ /* 0x000fe20007fde0ff */
[----:B------:R-:W-:Y:S01]  /*8ed0*/  IMAD.MOV.U32 R135, RZ, RZ, R132 ;  /* 0x000000ffff877224 */ /* 0x000fe200078e0084 */
[----:B------:R-:W-:Y:S01]  /*8ee0*/  IADD3 R223, P4, R210, 0x40, RZ ;  /* 0x00000040d2df7810 */ /* 0x000fe20007f9e0ff */
[----:B------:R-:W-:Y:S01]  /*8ef0*/  IMAD.MOV.U32 R3, RZ, RZ, R0 ;  /* 0x000000ffff037224 */ /* 0x000fe200078e0000 */
[----:B------:R-:W-:Y:S01]  /*8f00*/  IADD3 R225, P5, R208, 0x80, RZ ;  /* 0x00000080d0e17810 */ /* 0x000fe20007fbe0ff */
[----:B------:R-:W-:Y:S01]  /*8f10*/  IMAD.X R226, RZ, RZ, R215, P6 ;  /* 0x000000ffffe27224 */ /* 0x000fe200030e06d7 */
[----:B------:R-:W-:Y:S01]  /*8f20*/  IADD3 R221, P0, R210, 0x80, RZ ;  /* 0x00000080d2dd7810 */ /* 0x000fe20007f1e0ff */
[----:B------:R-:W-:Y:S01]  /*8f30*/  IMAD.X R222, RZ, RZ, R217, P4 ;  /* 0x000000ffffde7224 */ /* 0x000fe200020e06d9 */
[----:B------:R-:W-:Y:S01]  /*8f40*/  IADD3.X R224, RZ, R215, RZ, P5, !PT ;  /* 0x000000d7ffe07210 */ /* 0x000fe20002ffe4ff */
[----:B------:R-:W-:Y:S01]  /*8f50*/  UMOV UR19, UR13 ;  /* 0x0000000d00137c82 */ /* 0x000fe20008000000 */
[----:B------:R-:W-:Y:S01]  /*8f60*/  IADD3.X R220, RZ, R217, RZ, P0, !PT ;  /* 0x000000d9ffdc7210 */ /* 0x000fe200007fe4ff */
[----:B------:R-:W-:-:S02]  /*8f70*/  ULDC.64 UR6, c[0x0][0x208] ;  /* 0x0000820000067ab9 */ /* 0x000fc40000000a00 */
[----:B------:R-:W-:Y:S02]  /*8f80*/  ULDC.64 UR4, c[0x0][0x1e0] ;  /* 0x0000780000047ab9 */ /* 0x000fe40000000a00 */
.L_x_376:
        /* <DEDUP_REMOVED lines=15> */
[----:B------:R-:W-:Y:S01]  /*9080*/  @!UP3 ULEA UR20, UP0, UR6, UR20, 0x5 ;  /* 0x000000140614b291 */ /* 0x000fe2000f80283f */
[----:B------:R-:W1:Y:S03]  /*9090*/  LDSM.16.M88.4 R8, [R205+0x6100] ;  /* 0x00610000cd08783b */ /* 0x000e660000000200 */
[----:B------:R-:W-:Y:S02]  /*90a0*/  @!P0 IADD3.X R0, R215, UR13, RZ, P6, !PT ;  /* 0x0000000dd7008c10 */ /* 0x000fe4000b7fe4ff */
[----:B------:R-:W-:Y:S02]  /*90b0*/  @!P0 LEA R22, P6, R5, c[0x0][0x1f8], 0x1 ;  /* 0x00007e0005168a11 */ /* 0x000fe400078c08ff */
[----:B------:R-:W-:Y:S01]  /*90c0*/  @!P0 IADD3.X R2, R226, UR13, RZ, P5, !PT ;  /* 0x0000000de2028c10 */ /* 0x000fe2000affe4ff */
[----:B------:R-:W2:Y:S01]  /*90d0*/  LDSM.16.M88.4 R16, [R205+0x6900] ;  /* 0x00690000cd10783b */ /* 0x000ea20000000200 */
[----:B------:R-:W-:Y:S02]  /*90e0*/  @!P0 LEA R20, P5, R7, c[0x0][0x1f8], 0x1 ;  /* 0x00007e0007148a11 */ /* 0x000fe400078a08ff */
[----:B------:R-:W-:Y:S01]  /*90f0*/  @!P0 IADD3.X R4, R224, UR13, RZ, P4, !PT ;  /* 0x0000000de0048c10 */ /* 0x000fe2000a7fe4ff */
[----:B------:R-:W-:Y:S01]  /*9100*/  @!UP3 ULEA.HI.X UR13, UR6, UR13, UR7, 0x5, UP0 ;  /* 0x0000000d060db291 */ /* 0x000fe200080f2c07 */
[----:B------:R-:W-:Y:S01]  /*9110*/  @!P0 LEA R28, P4, R13, c[0x0][0x1f8], 0x1 ;  /* 0x00007e000d1c8a11 */ /* 0x000fe200078808ff */
[----:B------:R-:W-:Y:S01]  /*9120*/  UISETP.GT.AND UP3, UPT, UR19, UR8, UPT ;  /* 0x000000081300728c */ /* 0x000fe2000bf64270 */
[----:B------:R-:W-:Y:S01]  /*9130*/  @!P0 LEA.HI.X R23, R5, c[0x0][0x1fc], R0, 0x1, P6 ;  /* 0x00007f0005178a11 */ /* 0x000fe200030f0c00 */
[----:B------:R-:W3:Y:S01]  /*9140*/  LDSM.16.M88.4 R24, [R205+0x7100] ;  /* 0x00710000cd18783b */ /* 0x000ee20000000200 */
[----:B------:R-:W-:Y:S02]  /*9150*/  @!P0 LEA.HI.X R21, R7, c[0x0][0x1fc], R2, 0x1, P5 ;  /* 0x00007f0007158a11 */ /* 0x000fe400028f0c02 */
[----:B------:R-:W-:Y:S02]  /*9160*/  @!P0 LEA.HI.X R29, R13, c[0x0][0x1fc], R4, 0x1, P4 ;  /* 0x00007f000d1d8a11 */ /* 0x000fe400020f0c04 */
[----:B------:R-:W-:Y:S02]  /*9170*/  @!P0 IADD3 R5, P6, R208, UR20, RZ ;  /* 0x00000014d0058c10 */ /* 0x000fe4000ffde0ff */
[----:B------:R-:W-:Y:S01]  /*9180*/  @!P0 IADD3 R7, P5, R227, UR20, RZ ;  /* 0x00000014e3078c10 */ /* 0x000fe2000ffbe0ff */
[----:B------:R-:W4:Y:S01]  /*9190*/  LDSM.16.M88.4 R136, [R205+0x7900] ;  /* 0x00790000cd88783b */ /* 0x000f220000000200 */
[----:B------:R-:W-:Y:S02]  /*91a0*/  @!P0 IADD3 R13, P4, R225, UR20, RZ ;  /* 0x00000014e10d8c10 */ /* 0x000fe4000ff9e0ff */
[----:B------:R-:W-:Y:S02]  /*91b0*/  @!P0 IADD3.X R0, R215, UR13, RZ, P6, !PT ;  /* 0x0000000dd7008c10 */ /* 0x000fe4000b7fe4ff */
[----:B------:R-:W-:Y:S02]  /*91c0*/  @!P0 LEA R170, P6, R5, c[0x0][0x1f8], 0x1 ;  /* 0x00007e0005aa8a11 */ /* 0x000fe400078c08ff */
[----:B------:R-:W-:Y:S01]  /*91d0*/  @!P0 IADD3.X R2, R226, UR13, RZ, P5, !PT ;  /* 0x0000000de2028c10 */ /* 0x000fe2000affe4ff */
[----:B------:R-:W-:Y:S01]  /*91e0*/  LDSM.16.M88.4 R140, [R202+0xc100] ;  /* 0x00c10000ca8c783b */ /* 0x000fe20000000200 */
[----:B------:R-:W-:Y:S02]  /*91f0*/  @!P0 LEA R168, P5, R7, c[0x0][0x1f8], 0x1 ;  /* 0x00007e0007a88a11 */ /* 0x000fe400078a08ff */
[----:B------:R-:W-:Y:S01]  /*9200*/  @!P0 IADD3.X R4, R224, UR13, RZ, P4, !PT ;  /* 0x0000000de0048c10 */ /* 0x000fe2000a7fe4ff */
[----:B------:R-:W-:Y:S01]  /*9210*/  UIADD3 UR13, UR19, -0x1, URZ ;  /* 0xffffffff130d7890 */ /* 0x000fe2000fffe03f */
[----:B------:R-:W-:Y:S02]  /*9220*/  @!P0 LEA R132, P4, R13, c[0x0][0x1f8], 0x1 ;  /* 0x00007e000d848a11 */ /* 0x000fe400078808ff */
[----:B------:R-:W-:Y:S01]  /*9230*/  @!P0 LEA.HI.X R171, R5, c[0x0][0x1fc], R0, 0x1, P6 ;  /* 0x00007f0005ab8a11 */ /* 0x000fe200030f0c00 */
[----:B------:R-:W5:Y:S01]  /*9240*/  LDSM.16.M88.4 R144, [R204] ;  /* 0x00000000cc90783b */ /* 0x000f620000000200 */
[----:B------:R-:W-:Y:S01]  /*9250*/  @!P0 LEA.HI.X R169, R7, c[0x0][0x1fc], R2, 0x1, P5 ;  /* 0x00007f0007a98a11 */ /* 0x000fe200028f0c02 */
[----:B------:R-:W-:Y:S01]  /*9260*/  @UP3 UIMAD.WIDE.U32 UR22, UR13, UR4, URZ ;  /* 0x000000040d1632a5 */ /* 0x000fe2000f8e003f */
[----:B------:R-:W-:Y:S01]  /*9270*/  @!P0 LEA.HI.X R133, R13, c[0x0][0x1fc], R4, 0x1, P4 ;  /* 0x00007f000d858a11 */ /* 0x000fe200020f0c04 */
[----:B------:R-:W-:Y:S01]  /*9280*/  @UP3 USHF.R.S32.HI UR20, URZ, 0x1f, UR13 ;  /* 0x0000001f3f143899 */ /* 0x000fe2000801140d */
[C---:B-1----:R-:W-:Y:S01]  /*9290*/  HMMA.16816.F32.BF16 R4, R32.reuse, R8, RZ ;  /* 0x000000082004723c */ /* 0x042fe200000418ff */
[----:B------:R-:W-:Y:S02]  /*92a0*/  @UP3 USHF.L.U32 UR21, UR22, 0x6, URZ ;  /* 0x0000000616153899 */ /* 0x000fe4000800063f */
[----:B------:R-:W1:Y:S01]  /*92b0*/  LDSM.16.M88.4 R148, [R195] ;  /* 0x00000000c394783b */ /* 0x000e620000000200 */
[----:B------:R-:W-:Y:S04]  /*92c0*/  @UP3 UIMAD UR20, UR20, UR4, URZ ;  /* 0x00000004141432a4 */ /* 0x000fe8000f8e023f */
[C---:B------:R-:W-:Y:S01]  /*92d0*/  HMMA.16816.F32.BF16 R8, R32.reuse, R10, RZ ;  /* 0x0000000a2008723c */ /* 0x040fe200000418ff */
[----:B------:R-:W-:Y:S02]  /*92e0*/  @UP3 UIMAD UR20, UR13, UR5, UR20 ;  /* 0x000000050d1432a4 */ /* 0x000fe4000f8e0214 */
[----:B------:R-:W1:Y:S02]  /*92f0*/  LDSM.16.M88.4 R152, [R194] ;  /* 0x00000000c298783b */ /* 0x000e640000000200 */
[----:B------:R-:W-:Y:S03]  /*9300*/  @UP3 UIADD3 UR20, UR23, UR20, URZ ;  /* 0x0000001417143290 */ /* 0x000fe6000fffe03f */
[C---:B--2---:R-:W-:Y:S01]  /*9310*/  HMMA.16816.F32.BF16 R12, R32.reuse, R16, RZ ;  /* 0x00000010200c723c */ /* 0x044fe200000418ff */
[----:B------:R-:W-:Y:S02]  /*9320*/  @UP3 USHF.L.U64.HI UR20, UR22, 0x6, UR20 ;  /* 0x0000000616143899 */ /* 0x000fe40008010214 */
[----:B------:R-:W2:Y:S05]  /*9330*/  LDSM.16.M88.4 R156, [R193] ;  /* 0x00000000c19c783b */ /* 0x000eaa0000000200 */
[C---:B------:R-:W-:Y:S03]  /*9340*/  HMMA.16816.F32.BF16 R16, R32.reuse, R18, RZ ;  /* 0x000000122010723c */ /* 0x040fe600000418ff */
[----:B------:R-:W-:Y:S01]  /*9350*/  @!PT LDS RZ, [RZ] ;  /* 0x00000000fffff984 */ /* 0x000fe20000000800 */
[----:B------:R-:W-:Y:S01]  /*9360*/  @!PT LDS RZ, [RZ] ;  /* 0x00000000fffff984 */ /* 0x000fe20000000800 */
[----:B------:R-:W-:Y:S01]  /*9370*/  @!PT LDS RZ, [RZ] ;  /* 0x00000000fffff984 */ /* 0x000fe20000000800 */
[----:B------:R3:W-:Y:S08]  /*9380*/  @!P0 LDGSTS.E.BYPASS.LTC128B.128 [R207+0x100], [R22.64], !P3 ;  /* 0x0010000016cf8fae */ /* 0x0007f0000d901d50 */
[----:B------:R3:W-:Y:S08]  /*9390*/  @!P0 LDGSTS.E.BYPASS.LTC128B.128 [R207+0x2100], [R20.64], !P2 ;  /* 0x0210000014cf8fae */ /* 0x0007f0000d101d50 */
[----:B------:R4:W-:Y:S08]  /*93a0*/  @!P0 LDGSTS.E.BYPASS.LTC128B.128 [R207+0x4100], [R28.64], !P1 ;  /* 0x041000001ccf8fae */ /* 0x0009f0000c901d50 */
[----:B------:R1:W-:Y:S08]  /*93b0*/  @!P0 LDGSTS.E.BYPASS.LTC128B.128 [R207+0x1100], [R170.64], !P3 ;  /* 0x01100000aacf8fae */ /* 0x0003f0000d901d50 */
[----:B------:R1:W-:Y:S01]  /*93c0*/  @!P0 LDGSTS.E.BYPASS.LTC128B.128 [R207+0x3100], [R168.64], !P2 ;  /* 0x03100000a8cf8fae */ /* 0x0003e2000d101d50 */
[C---:B---3--:R-:W-:Y:S07]  /*93d0*/  HMMA.16816.F32.BF16 R20, R32.reuse, R24, RZ ;  /* 0x000000182014723c */ /* 0x048fee00000418ff */
[----:B------:R3:W-:Y:S01]  /*93e0*/  @!P0 LDGSTS.E.BYPASS.LTC128B.128 [R207+0x5100], [R132.64], !P1 ;  /* 0x0510000084cf8fae */ /* 0x0007e2000c901d50 */
[----:B------:R-:W-:Y:S01]  /*93f0*/  PLOP3.LUT P0, PT, PT, PT, UP3, 0x80, 0x0 ;  /* 0x000000000000781c */ /* 0x000fe20003f0f038 */
[C---:B------:R-:W-:Y:S06]  /*9400*/  HMMA.16816.F32.BF16 R24, R32.reuse, R26, RZ ;  /* 0x0000001a2018723c */ /* 0x040fec00000418ff */
[----:B------:R-:W-:Y:S02]  /*9410*/  LDSM.16.M88.4 R160, [R201+0xc100] ;  /* 0x00c10000c9a0783b */ /* 0x000fe40000000200 */
[C---:B----4-:R-:W-:Y:S06]  /*9420*/  HMMA.16816.F32.BF16 R28, R32.reuse, R136, RZ ;  /* 0x00000088201c723c */ /* 0x050fec00000418ff */
[----:B------:R-:W0:Y:S02]  /*9430*/  LDGDEPBAR ;  /* 0x00000000000079af */ /* 0x000e240000000000 */
[----:B------:R-:W-:Y:S06]  /*9440*/  HMMA.16816.F32.BF16 R32, R32, R138, RZ ;  /* 0x0000008a2020723c */ /* 0x000fec00000418ff */
[----:B------:R-:W4:Y:S02]  /*9450*/  LDSM.16.M88.4 R164, [R200+0x6100] ;  /* 0x00610000c8a4783b */ /* 0x000f240000000200 */
[C---:B-----5:R-:W-:Y:S06]  /*9460*/  HMMA.16816.F32.BF16 R4, R140.reuse, R144, R4 ;  /* 0x000000908c04723c */ /* 0x060fec0000041804 */
[----:B------:R-:W5:Y:S02]  /*9470*/  LDSM.16.M88.4 R136, [R200+0x6900] ;  /* 0x00690000c888783b */ /* 0x000f640000000200 */
[C---:B------:R-:W-:Y:S06]  /*9480*/  HMMA.16816.F32.BF16 R8, R140.reuse, R146, R8 ;  /* 0x000000928c08723c */ /* 0x040fec0000041808 */
[----:B-1----:R-:W1:Y:S02]  /*9490*/  LDSM.16.M88.4 R168, [R200+0x7100] ;  /* 0x00710000c8a8783b */ /* 0x002e640000000200 */
[C---:B------:R-:W-:Y:S06]  /*94a0*/  HMMA.16816.F32.BF16 R12, R140.reuse, R148, R12 ;  /* 0x000000948c0c723c */ /* 0x040fec000004180c */
[----:B------:R-:W1:Y:S02]  /*94b0*/  LDSM.16.M88.4 R172, [R200+0x7900] ;  /* 0x00790000c8ac783b */ /* 0x000e640000000200 */
[C---:B------:R-:W-:Y:S06]  /*94c0*/  HMMA.16816.F32.BF16 R16, R140.reuse, R150, R16 ;  /* 0x000000968c10723c */ /* 0x040fec0000041810 */
[----:B------:R-:W-:Y:S02]  /*94d0*/  LDSM.16.M88.4 R176, [R199+0xc100] ;  /* 0x00c10000c7b0783b */ /* 0x000fe40000000200 */
[C---:B------:R-:W-:Y:S06]  /*94e0*/  HMMA.16816.F32.BF16 R20, R140.reuse, R152, R20 ;  /* 0x000000988c14723c */ /* 0x040fec0000041814 */
[----:B------:R-:W1:Y:S02]  /*94f0*/  LDSM.16.M88.4 R180, [R192] ;  /* 0x00000000c0b4783b */ /* 0x000e640000000200 */
[C---:B------:R-:W-:Y:S06]  /*9500*/  HMMA.16816.F32.BF16 R24, R140.reuse, R154, R24 ;  /* 0x0000009a8c18723c */ /* 0x040fec0000041818 */
[----:B------:R-:W-:Y:S02]  /*9510*/  LDSM.16.M88.4 R144, [R192+0x1000] ;  /* 0x00100000c090783b */ /* 0x000fe40000000200 */
[C---:B--2---:R-:W-:Y:S06]  /*9520*/  HMMA.16816.F32.BF16 R28, R140.reuse, R156, R28 ;  /* 0x0000009c8c1c723c */ /* 0x044fec000004181c */
[----:B------:R-:W-:Y:S02]  /*9530*/  LDSM.16.M88.4 R148, [R192+0x1800] ;  /* 0x00180000c094783b */ /* 0x000fe40000000200 */
[----:B------:R-:W-:Y:S06]  /*9540*/  HMMA.16816.F32.BF16 R32, R140, R158, R32 ;  /* 0x0000009e8c20723c */ /* 0x000fec0000041820 */
[----:B------:R-:W2:Y:S02]  /*9550*/  LDSM.16.M88.4 R140, [R192+0x800] ;  /* 0x00080000c08c783b */ /* 0x000ea40000000200 */
[C---:B----4-:R-:W-:Y:S06]  /*9560*/  HMMA.16816.F32.BF16 R4, R160.reuse, R164, R4 ;  /* 0x000000a4a004723c */ /* 0x050fec0000041804 */
[----:B------:R-:W-:Y:S02]  /*9570*/  LDSM.16.M88.4 R152, [R206+0x10100] ;  /* 0x01010000ce98783b */ /* 0x000fe40000000200 */
[C---:B------:R-:W-:Y:S06]  /*9580*/  HMMA.16816.F32.BF16 R8, R160.reuse, R166, R8 ;  /* 0x000000a6a008723c */ /* 0x040fec0000041808 */
[----:B------:R-:W4:Y:S02]  /*9590*/  LDSM.16.M88.4 R156, [R205+0x8100] ;  /* 0x00810000cd9c783b */ /* 0x000f240000000200 */
[C---:B-----5:R-:W-:Y:S06]  /*95a0*/  HMMA.16816.F32.BF16 R12, R160.reuse, R136, R12 ;  /* 0x00000088a00c723c */ /* 0x060fec000004180c */
[----:B------:R-:W-:Y:S02]  /*95b0*/  LDSM.16.M88.4 R164, [R205+0x9900] ;  /* 0x00990000cda4783b */ /* 0x000fe40000000200 */
[C---:B------:R-:W-:Y:S06]  /*95c0*/  HMMA.16816.F32.BF16 R16, R160.reuse, R138, R16 ;  /* 0x0000008aa010723c */ /* 0x040fec0000041810 */
[----:B------:R-:W5:Y:S02]  /*95d0*/  LDSM.16.M88.4 R136, [R205+0x8900] ;  /* 0x00890000cd88783b */ /* 0x000f640000000200 */
[C---:B-1----:R-:W-:Y:S08]  /*95e0*/  HMMA.16816.F32.BF16 R20, R160.reuse, R168, R20 ;  /* 0x000000a8a014723c */ /* 0x042ff00000041814 */
[C---:B------:R-:W-:Y:S01]  /*95f0*/  HMMA.16816.F32.BF16 R24, R160.reuse, R170, R24 ;  /* 0x000000aaa018723c */ /* 0x040fe20000041818 */
[----:B------:R-:W-:Y:S07]  /*9600*/  LDSM.16.M88.4 R168, [R202+0x10100] ;  /* 0x01010000caa8783b */ /* 0x000fee0000000200 */
[C---:B------:R-:W-:Y:S08]  /*9610*/  HMMA.16816.F32.BF16 R28, R160.reuse, R172, R28 ;  /* 0x000000aca01c723c */ /* 0x040ff0000004181c */
[----:B------:R-:W-:Y:S01]  /*9620*/  HMMA.16816.F32.BF16 R32, R160, R174, R32 ;  /* 0x000000aea020723c */ /* 0x000fe20000041820 */
[----:B------:R-:W1:Y:S07]  /*9630*/  LDSM.16.M88.4 R160, [R205+0x9100] ;  /* 0x00910000cda0783b */ /* 0x000e6e0000000200 */
[C---:B------:R-:W-:Y:S01]  /*9640*/  HMMA.16816.F32.BF16 R4, R176.reuse, R180, R4 ;  /* 0x000000b4b004723c */ /* 0x040fe20000041804 */
[----:B------:R-:W1:Y:S07]  /*9650*/  LDSM.16.M88.4 R172, [R191] ;  /* 0x00000000bfac783b */ /* 0x000e6e0000000200 */
[C---:B------:R-:W-:Y:S01]  /*9660*/  HMMA.16816.F32.BF16 R8, R176.reuse, R182, R8 ;  /* 0x000000b6b008723c */ /* 0x040fe20000041808 */
[----:B------:R-:W-:Y:S07]  /*9670*/  LDSM.16.M88.4 R180, [R200+0x8100] ;  /* 0x00810000c8b4783b */ /* 0x000fee0000000200 */
[C---:B--2---:R-:W-:Y:S08]  /*9680*/  HMMA.16816.F32.BF16 R12, R176.reuse, R140, R12 ;  /* 0x0000008cb00c723c */ /* 0x044ff0000004180c */
[C---:B------:R-:W-:Y:S01]  /*9690*/  HMMA.16816.F32.BF16 R16, R176.reuse, R142, R16 ;  /* 0x0000008eb010723c */ /* 0x040fe20000041810 */
[----:B------:R-:W2:Y:S07]  /*96a0*/  LDSM.16.M88.4 R140, [R190] ;  /* 0x00000000be8c783b */ /* 0x000eae0000000200 */
[C---:B------:R-:W-:Y:S08]  /*96b0*/  HMMA.16816.F32.BF16 R20, R176.reuse, R144, R20 ;  /* 0x00000090b014723c */ /* 0x040ff00000041814 */
[C---:B------:R-:W-:Y:S01]  /*96c0*/  HMMA.16816.F32.BF16 R24, R176.reuse, R146, R24 ;  /* 0x00000092b018723c */ /* 0x040fe20000041818 */
[----:B------:R-:W1:Y:S07]  /*96d0*/  LDSM.16.M88.4 R144, [R189] ;  /* 0x00000000bd90783b */ /* 0x000e6e0000000200 */
[C---:B------:R-:W-:Y:S08]  /*96e0*/  HMMA.16816.F32.BF16 R28, R176.reuse, R148, R28 ;  /* 0x00000094b01c723c */ /* 0x040ff0000004181c */
[----:B------:R-:W-:Y:S01]  /*96f0*/  HMMA.16816.F32.BF16 R32, R176, R150, R32 ;  /* 0x00000096b020723c */ /* 0x000fe20000041820 */
[----:B------:R-:W2:Y:S07]  /*9700*/  LDSM.16.M88.4 R148, [R188] ;  /* 0x00000000bc94783b */ /* 0x000eae0000000200 */
[C---:B----4-:R-:W-:Y:S01]  /*9710*/  HMMA.16816.F32.BF16 R4, R152.reuse, R156, R4 ;  /* 0x0000009c9804723c */ /* 0x050fe20000041804 */
[----:B------:R-:W4:Y:S07]  /*9720*/  LDSM.16.M88.4 R176, [R201+0x10100] ;  /* 0x01010000c9b0783b */ /* 0x000f2e0000000200 */
[C---:B------:R-:W-:Y:S01]  /*9730*/  HMMA.16816.F32.BF16 R8, R152.reuse, R158, R8 ;  /* 0x0000009e9808723c */ /* 0x040fe20000041808 */
[----:B------:R-:W-:Y:S07]  /*9740*/  LDSM.16.M88.4 R156, [R200+0x9900] ;  /* 0x00990000c89c783b */ /* 0x000fee0000000200 */
[C---:B-----5:R-:W-:Y:S08]  /*9750*/  HMMA.16816.F32.BF16 R12, R152.reuse, R136, R12 ;  /* 0x00000088980c723c */ /* 0x060ff0000004180c */
[C---:B------:R-:W-:Y:S01]  /*9760*/  HMMA.16816.F32.BF16 R16, R152.reuse, R138, R16 ;  /* 0x0000008a9810723c */ /* 0x040fe20000041810 */
[----:B------:R-:W5:Y:S07]  /*9770*/  LDSM.16.M88.4 R136, [R200+0x8900] ;  /* 0x00890000c888783b */ /* 0x000f6e0000000200 */
[C---:B-1----:R-:W-:Y:S08]  /*9780*/  HMMA.16816.F32.BF16 R20, R152.reuse, R160, R20 ;  /* 0x000000a09814723c */ /* 0x042ff00000041814 */
[C---:B------:R-:W-:Y:S01]  /*9790*/  HMMA.16816.F32.BF16 R24, R152.reuse, R162, R24 ;  /* 0x000000a29818723c */ /* 0x040fe20000041818 */
[----:B------:R-:W-:Y:S07]  /*97a0*/  LDSM.16.M88.4 R160, [R199+0x10100] ;  /* 0x01010000c7a0783b */ /* 0x000fee0000000200 */
[C---:B------:R-:W-:Y:S08]  /*97b0*/  HMMA.16816.F32.BF16 R28, R152.reuse, R164, R28 ;  /* 0x000000a4981c723c */ /* 0x040ff0000004181c */
[----:B------:R-:W-:Y:S01]  /*97c0*/  HMMA.16816.F32.BF16 R32, R152, R166, R32 ;  /* 0x000000a69820723c */ /* 0x000fe20000041820 */
[----:B------:R-:W1:Y:S07]  /*97d0*/  LDSM.16.M88.4 R152, [R200+0x9100] ;  /* 0x00910000c898783b */ /* 0x000e6e0000000200 */
[C---:B------:R-:W-:Y:S01]  /*97e0*/  HMMA.16816.F32.BF16 R4, R168.reuse, R172, R4 ;  /* 0x000000aca804723c */ /* 0x040fe20000041804 */
[----:B------:R-:W1:Y:S07]  /*97f0*/  LDSM.16.M88.4 R164, [R192+0x2000] ;  /* 0x00200000c0a4783b */ /* 0x000e6e0000000200 */
[C---:B------:R-:W-:Y:S01]  /*9800*/  HMMA.16816.F32.BF16 R8, R168.reuse, R174, R8 ;  /* 0x000000aea808723c */ /* 0x040fe20000041808 */
[----:B------:R-:W-:Y:S07]  /*9810*/  LDSM.16.M88.4 R172, [R205+0xa100] ;  /* 0x00a10000cdac783b */ /* 0x000fee0000000200 */
[C---:B--2---:R-:W-:Y:S08]  /*9820*/  HMMA.16816.F32.BF16 R12, R168.reuse, R140, R12 ;  /* 0x0000008ca80c723c */ /* 0x044ff0000004180c */
[C---:B------:R-:W-:Y:S01]  /*9830*/  HMMA.16816.F32.BF16 R16, R168.reuse, R142, R16 ;  /* 0x0000008ea810723c */ /* 0x040fe20000041810 */
[----:B------:R-:W2:Y:S07]  /*9840*/  LDSM.16.M88.4 R140, [R192+0x2800] ;  /* 0x00280000c08c783b */ /* 0x000eae0000000200 */
[C---:B------:R-:W-:Y:S08]  /*9850*/  HMMA.16816.F32.BF16 R20, R168.reuse, R144, R20 ;  /* 0x00000090a814723c */ /* 0x040ff00000041814 */
[C---:B------:R-:W-:Y:S01]  /*9860*/  HMMA.16816.F32.BF16 R24, R168.reuse, R146, R24 ;  /* 0x00000092a818723c */ /* 0x040fe20000041818 */
[----:B------:R-:W1:Y:S07]  /*9870*/  LDSM.16.M88.4 R144, [R192+0x3000] ;  /* 0x00300000c090783b */ /* 0x000e6e0000000200 */
[C---:B------:R-:W-:Y:S08]  /*9880*/  HMMA.16816.F32.BF16 R28, R168.reuse, R148, R28 ;  /* 0x00000094a81c723c */ /* 0x040ff0000004181c */
[----:B------:R-:W-:Y:S01]  /*9890*/  HMMA.16816.F32.BF16 R32, R168, R150, R32 ;  /* 0x00000096a820723c */ /* 0x000fe20000041820 */
[----:B------:R-:W2:Y:S07]  /*98a0*/  LDSM.16.M88.4 R148, [R192+0x3800] ;  /* 0x00380000c094783b */ /* 0x000eae0000000200 */
[C---:B----4-:R-:W-:Y:S01]  /*98b0*/  HMMA.16816.F32.BF16 R4, R176.reuse, R180, R4 ;  /* 0x000000b4b004723c */ /* 0x050fe20000041804 */
[----:B------:R-:W4:Y:S07]  /*98c0*/  LDSM.16.M88.4 R168, [R206+0x14100] ;  /* 0x01410000cea8783b */ /* 0x000f2e0000000200 */
[C---:B------:R-:W-:Y:S01]  /*98d0*/  HMMA.16816.F32.BF16 R8, R176.reuse, R182, R8 ;  /* 0x000000b6b008723c */ /* 0x040fe20000041808 */
[----:B------:R-:W-:Y:S07]  /*98e0*/  LDSM.16.M88.4 R180, [R187] ;  /* 0x00000000bbb4783b */ /* 0x000fee0000000200 */
[C---:B-----5:R-:W-:Y:S08]  /*98f0*/  HMMA.16816.F32.BF16 R12, R176.reuse, R136, R12 ;  /* 0x00000088b00c723c */ /* 0x060ff0000004180c */
[C---:B------:R-:W-:Y:S01]  /*9900*/  HMMA.16816.F32.BF16 R16, R176.reuse, R138, R16 ;  /* 0x0000008ab010723c */ /* 0x040fe20000041810 */
[----:B------:R-:W5:Y:S07]  /*9910*/  LDSM.16.M88.4 R136, [R205+0xa900] ;  /* 0x00a90000cd88783b */ /* 0x000f6e0000000200 */
[C---:B-1----:R-:W-:Y:S08]  /*9920*/  HMMA.16816.F32.BF16 R20, R176.reuse, R152, R20 ;  /* 0x00000098b014723c */ /* 0x042ff00000041814 */
[C---:B------:R-:W-:Y:S01]  /*9930*/  HMMA.16816.F32.BF16 R24, R176.reuse, R154, R24 ;  /* 0x0000009ab018723c */ /* 0x040fe20000041818 */
[----:B------:R-:W1:Y:S07]  /*9940*/  LDSM.16.M88.4 R152, [R205+0xb100] ;  /* 0x00b10000cd98783b */ /* 0x000e6e0000000200 */
        /* <DEDUP_REMOVED lines=31> */
[C---:B------:R-:W-:Y:S08]  /*9b40*/  HMMA.16816.F32.BF16 R8, R176.reuse, R182, R8 ;  /* 0x000000b6b008723c */ /* 0x040ff00000041808 */
[C---:B--2---:R-:W-:Y:S08]  /*9b50*/  HMMA.16816.F32.BF16 R12, R176.reuse, R140, R12 ;  /* 0x0000008cb00c723c */ /* 0x044ff0000004180c */
[C---:B------:R-:W-:Y:S08]  /*9b60*/  HMMA.16816.F32.BF16 R16, R176.reuse, R142, R16 ;  /* 0x0000008eb010723c */ /* 0x040ff00000041810 */
[C---:B------:R-:W-:Y:S08]  /*9b70*/  HMMA.16816.F32.BF16 R20, R176.reuse, R144, R20 ;  /* 0x00000090b014723c */ /* 0x040ff00000041814 */
[C---:B------:R-:W-:Y:S08]  /*9b80*/  HMMA.16816.F32.BF16 R24, R176.reuse, R146, R24 ;  /* 0x00000092b018723c */ /* 0x040ff00000041818 */
[C---:B------:R-:W-:Y:S08]  /*9b90*/  HMMA.16816.F32.BF16 R28, R176.reuse, R148, R28 ;  /* 0x00000094b01c723c */ /* 0x040ff0000004181c */
[----:B------:R-:W-:Y:S08]  /*9ba0*/  HMMA.16816.F32.BF16 R32, R176, R150, R32 ;  /* 0x00000096b020723c */ /* 0x000ff00000041820 */
[C---:B----4-:R-:W-:Y:S08]  /*9bb0*/  HMMA.16816.F32.BF16 R4, R160.reuse, R164, R4 ;  /* 0x000000a4a004723c */ /* 0x050ff00000041804 */
[C---:B------:R-:W-:Y:S08]  /*9bc0*/  HMMA.16816.F32.BF16 R8, R160.reuse, R166, R8 ;  /* 0x000000a6a008723c */ /* 0x040ff00000041808 */
[C---:B-----5:R-:W-:Y:S08]  /*9bd0*/  HMMA.16816.F32.BF16 R12, R160.reuse, R136, R12 ;  /* 0x00000088a00c723c */ /* 0x060ff0000004180c */
[C---:B------:R-:W-:Y:S01]  /*9be0*/  HMMA.16816.F32.BF16 R16, R160.reuse, R138, R16 ;  /* 0x0000008aa010723c */ /* 0x040fe20000041810 */
[----:B------:R-:W2:Y:S07]  /*9bf0*/  LDSM.16.M88.4 R136, [R192+0x4800] ;  /* 0x00480000c088783b */ /* 0x000eae0000000200 */
[C---:B-1----:R-:W-:Y:S08]  /*9c00*/  HMMA.16816.F32.BF16 R20, R160.reuse, R152, R20 ;  /* 0x00000098a014723c */ /* 0x042ff00000041814 */
[C---:B------:R-:W-:Y:S08]  /*9c10*/  HMMA.16816.F32.BF16 R24, R160.reuse, R154, R24 ;  /* 0x0000009aa018723c */ /* 0x040ff00000041818 */
[C---:B------:R-:W-:Y:S08]  /*9c20*/  HMMA.16816.F32.BF16 R28, R160.reuse, R156, R28 ;  /* 0x0000009ca01c723c */ /* 0x040ff0000004181c */
[----:B------:R-:W-:Y:S08]  /*9c30*/  HMMA.16816.F32.BF16 R32, R160, R158, R32 ;  /* 0x0000009ea020723c */ /* 0x000ff00000041820 */
[C---:B------:R-:W-:Y:S08]  /*9c40*/  HMMA.16816.F32.BF16 R4, R168.reuse, R172, R4 ;  /* 0x000000aca804723c */ /* 0x040ff00000041804 */
[C---:B------:R-:W-:Y:S08]  /*9c50*/  HMMA.16816.F32.BF16 R8, R168.reuse, R174, R8 ;  /* 0x000000aea808723c */ /* 0x040ff00000041808 */
[C---:B--2---:R-:W-:Y:S08]  /*9c60*/  HMMA.16816.F32.BF16 R12, R168.reuse, R136, R12 ;  /* 0x00000088a80c723c */ /* 0x044ff0000004180c */
[C---:B------:R-:W-:Y:S04]  /*9c70*/  HMMA.16816.F32.BF16 R16, R168.reuse, R138, R16 ;  /* 0x0000008aa810723c */ /* 0x040fe80000041810 */
[----:B------:R-:W-:Y:S02]  /*9c80*/  FMUL.FTZ R230, R4, c[0x0][0x320] ;  /* 0x0000c80004e67a20 */ /* 0x000fe40000410000 */
[----:B------:R-:W-:Y:S02]  /*9c90*/  FMUL.FTZ R172, R5, c[0x0][0x320] ;  /* 0x0000c80005ac7a20 */ /* 0x000fe40000410000 */
[----:B------:R-:W-:Y:S02]  /*9ca0*/  FMUL.FTZ R9, R9, c[0x0][0x320] ;  /* 0x0000c80009097a20 */ /* 0x000fe40000410000 */
[----:B------:R-:W1:Y:S02]  /*9cb0*/  MUFU.TANH R230, R230 ;  /* 0x000000e600e67308 */ /* 0x000e640000002400 */
[----:B------:R-:W-:Y:S02]  /*9cc0*/  FMUL.FTZ R10, R10, c[0x0][0x320] ;  /* 0x0000c8000a0a7a20 */ /* 0x000fe40000410000 */
[----:B------:R-:W-:Y:S02]  /*9cd0*/  FMUL.FTZ R11, R11, c[0x0][0x320] ;  /* 0x0000c8000b0b7a20 */ /* 0x000fe40000410000 */
[----:B------:R-:W-:Y:S02]  /*9ce0*/  FMUL.FTZ R174, R6, c[0x0][0x320] ;  /* 0x0000c80006ae7a20 */ /* 0x000fe40000410000 */
[----:B------:R-:W-:Y:S02]  /*9cf0*/  FMUL.FTZ R228, R7, c[0x0][0x320] ;  /* 0x0000c80007e47a20 */ /* 0x000fe40000410000 */
[----:B------:R-:W-:Y:S01]  /*9d00*/  MUFU.TANH R238, R9 ;  /* 0x0000000900ee7308 */ /* 0x000fe20000002400 */
[----:B------:R-:W2:Y:S01]  /*9d10*/  LDSM.16.M88.4 R4, [R192+0x5000] ;  /* 0x00500000c004783b */ /* 0x000ea20000000200 */
[----:B------:R-:W-:Y:S02]  /*9d20*/  FMUL.FTZ R234, R8, c[0x0][0x320] ;  /* 0x0000c80008ea7a20 */ /* 0x000fe40000410000 */
[----:B------:R-:W-:Y:S02]  /*9d30*/  FMUL.FTZ R182, R12, c[0x0][0x320] ;  /* 0x0000c8000cb67a20 */ /* 0x000fe40000410000 */
[----:B------:R-:W-:Y:S02]  /*9d40*/  FMUL.FTZ R13, R13, c[0x0][0x320] ;  /* 0x0000c8000d0d7a20 */ /* 0x000fe40000410000 */
[----:B------:R-:W-:Y:S02]  /*9d50*/  FMUL.FTZ R14, R14, c[0x0][0x320] ;  /* 0x0000c8000e0e7a20 */ /* 0x000fe40000410000 */
[----:B------:R-:W-:Y:S01]  /*9d60*/  MUFU.TANH R236, R10 ;  /* 0x0000000a00ec7308 */ /* 0x000fe20000002400 */
[----:B------:R-:W-:Y:S02]  /*9d70*/  FMUL.FTZ R15, R15, c[0x0][0x320] ;  /* 0x0000c8000f0f7a20 */ /* 0x000fe40000410000 */
[----:B------:R-:W-:Y:S02]  /*9d80*/  FMUL.FTZ R16, R16, c[0x0][0x320] ;  /* 0x0000c80010107a20 */ /* 0x000fe40000410000 */
[----:B------:R-:W-:Y:S02]  /*9d90*/  FMUL.FTZ R17, R17, c[0x0][0x320] ;  /* 0x0000c80011117a20 */ /* 0x000fe40000410000 */
[----:B------:R-:W-:Y:S02]  /*9da0*/  FMUL.FTZ R18, R18, c[0x0][0x320] ;  /* 0x0000c80012127a20 */ /* 0x000fe40000410000 */
[----:B------:R-:W-:Y:S01]  /*9db0*/  FMUL.FTZ R19, R19, c[0x0][0x320] ;  /* 0x0000c80013137a20 */ /* 0x000fe20000410000 */
[----:B------:R4:W-:Y:S10]  /*9dc0*/  MUFU.TANH R232, R11 ;  /* 0x0000000b00e87308 */ /* 0x0009f40000002400 */
[----:B------:R-:W-:Y:S10]  /*9dd0*/  MUFU.TANH R176, R13 ;  /* 0x0000000d00b07308 */ /* 0x000ff40000002400 */
[----:B------:R-:W-:Y:S01]  /*9de0*/  MUFU.TANH R142, R14 ;  /* 0x0000000e008e7308 */ /* 0x000fe20000002400 */
[C---:B--2---:R-:W-:Y:S01]  /*9df0*/  HMMA.16816.F32.BF16 R20, R168.reuse, R4, R20 ;  /* 0x00000004a814723c */ /* 0x044fe20000041814 */
[----:B----4-:R-:W2:Y:S01]  /*9e00*/  LDSM.16.M88.4 R8, [R192+0x5800] ;  /* 0x00580000c008783b */ /* 0x010ea20000000200 */
[----:B------:R-:W-:Y:S06]  /*9e10*/  DEPBAR.LE SB0, 0x0 ;  /* 0x000080000000791a */ /* 0x000fec0000000000 */
[C---:B------:R-:W-:Y:S01]  /*9e20*/  HMMA.16816.F32.BF16 R24, R168.reuse, R6, R24 ;  /* 0x00000006a818723c */ /* 0x040fe20000041818 */
[----:B------:R-:W4:Y:S01]  /*9e30*/  MUFU.TANH R172, R172 ;  /* 0x000000ac00ac7308 */ /* 0x000f220000002400 */
[----:B------:R-:W-:Y:S03]  /*9e40*/  BAR.SYNC.DEFER_BLOCKING 0x0 ;  /* 0x0000000000007b1d */ /* 0x000fe60000010000 */
[----:B-1----:R-:W-:Y:S11]  /*9e50*/  FMNMX.FTZ R5, R230, R3, !PT ;  /* 0x00000003e6057209 */ /* 0x002ff60007810000 */
[----:B------:R-:W-:Y:S02]  /*9e60*/  FMUL.FTZ R20, R20, c[0x0][0x320] ;  /* 0x0000c80014147a20 */ /* 0x000fe40000410000 */
[----:B------:R-:W-:Y:S02]  /*9e70*/  FMUL.FTZ R21, R21, c[0x0][0x320] ;  /* 0x0000c80015157a20 */ /* 0x000fe40000410000 */
[----:B------:R-:W-:Y:S02]  /*9e80*/  FMUL.FTZ R22, R22, c[0x0][0x320] ;  /* 0x0000c80016167a20 */ /* 0x000fe40000410000 */
[----:B------:R-:W-:Y:S02]  /*9e90*/  FMUL.FTZ R23, R23, c[0x0][0x320] ;  /* 0x0000c80017177a20 */ /* 0x000fe40000410000 */
[----:B------:R-:W-:Y:S01]  /*9ea0*/  FMUL.FTZ R24, R24, c[0x0][0x320] ;  /* 0x0000c80018187a20 */ /* 0x000fe20000410000 */
[----:B----4-:R-:W-:Y:S01]  /*9eb0*/  FMNMX.FTZ R5, R172, R5, !PT ;  /* 0x00000005ac057209 */ /* 0x010fe20007810000 */
[----:B------:R-:W-:Y:S01]  /*9ec0*/  FMUL.FTZ R25, R25, c[0x0][0x320] ;  /* 0x0000c80019197a20 */ /* 0x000fe20000410000 */
[----:B------:R-:W1:Y:S01]  /*9ed0*/  MUFU.TANH R174, R174 ;  /* 0x000000ae00ae7308 */ /* 0x000e620000002400 */
[----:B------:R-:W-:Y:S02]  /*9ee0*/  FMUL.FTZ R26, R26, c[0x0][0x320] ;  /* 0x0000c8001a1a7a20 */ /* 0x000fe40000410000 */
[----:B------:R-:W-:Y:S01]  /*9ef0*/  FMUL.FTZ R27, R27, c[0x0][0x320] ;  /* 0x0000c8001b1b7a20 */ /* 0x000fe20000410000 */
[C---:B--2---:R-:W-:Y:S06]  /*9f00*/  HMMA.16816.F32.BF16 R28, R168.reuse, R8, R28 ;  /* 0x00000008a81c723c */ /* 0x044fec000004181c */
[----:B------:R-:W2:Y:S02]  /*9f10*/  MUFU.TANH R228, R228 ;  /* 0x000000e400e47308 */ /* 0x000ea40000002400 */
[----:B------:R-:W-:Y:S08]  /*9f20*/  HMMA.16816.F32.BF16 R32, R168, R10, R32 ;  /* 0x0000000aa820723c */ /* 0x000ff00000041820 */
[----:B------:R-:W4:Y:S01]  /*9f30*/  MUFU.TANH R234, R234 ;  /* 0x000000ea00ea7308 */ /* 0x000f220000002400 */
[----:B-1----:R-:W-:Y:S09]  /*9f40*/  FMNMX.FTZ R9, R174, R135, !PT ;  /* 0x00000087ae097209 */ /* 0x002ff20007810000 */
[----:B------:R-:W1:Y:S01]  /*9f50*/  MUFU.TANH R182, R182 ;  /* 0x000000b600b67308 */ /* 0x000e620000002400 */
[----:B------:R-:W-:Y:S01]  /*9f60*/  FMUL.FTZ R28, R28, c[0x0][0x320] ;  /* 0x0000c8001c1c7a20 */ /* 0x000fe20000410000 */
[----:B--2---:R-:W-:Y:S01]  /*9f70*/  FMNMX.FTZ R9, R228, R9, !PT ;  /* 0x00000009e4097209 */ /* 0x004fe20007810000 */
[----:B------:R-:W-:Y:S02]  /*9f80*/  FMUL.FTZ R30, R30, c[0x0][0x320] ;  /* 0x0000c8001e1e7a20 */ /* 0x000fe40000410000 */
[----:B------:R-:W-:Y:S01]  /*9f90*/  FMUL.FTZ R29, R29, c[0x0][0x320] ;  /* 0x0000c8001d1d7a20 */ /* 0x000fe20000410000 */
[----:B------:R-:W-:Y:S01]  /*9fa0*/  FMNMX.FTZ R9, R236, R9, !PT ;  /* 0x00000009ec097209 */ /* 0x000fe20007810000 */
[----:B------:R-:W-:Y:S03]  /*9fb0*/  FMUL.FTZ R31, R31, c[0x0][0x320] ;  /* 0x0000c8001f1f7a20 */ /* 0x000fe60000410000 */
[----:B------:R-:W2:Y:S01]  /*9fc0*/  MUFU.TANH R140, R15 ;  /* 0x0000000f008c7308 */ /* 0x000ea20000002400 */
[----:B------:R-:W-:Y:S01]  /*9fd0*/  FMUL.FTZ R32, R32, c[0x0][0x320] ;  /* 0x0000c80020207a20 */ /* 0x000fe20000410000 */
[----:B------:R-:W-:Y:S01]  /*9fe0*/  FMNMX.FTZ R9, R232, R9, !PT ;  /* 0x00000009e8097209 */ /* 0x000fe20007810000 */
[----:B------:R-:W-:Y:S01]  /*9ff0*/  FMUL.FTZ R33, R33, c[0x0][0x320] ;  /* 0x0000c80021217a20 */ /* 0x000fe20000410000 */
[----:B----4-:R-:W-:Y:S01]  /*a000*/  FMNMX.FTZ R5, R234, R5, !PT ;  /* 0x00000005ea057209 */ /* 0x010fe20007810000 */
[----:B------:R-:W-:Y:S01]  /*a010*/  FMUL.FTZ R34, R34, c[0x0][0x320] ;  /* 0x0000c80022227a20 */ /* 0x000fe20000410000 */
[----:B------:R-:W-:Y:S01]  /*a020*/  FMNMX.FTZ R9, R142, R9, !PT ;  /* 0x000000098e097209 */ /* 0x000fe20007810000 */
[----:B------:R-:W-:Y:S01]  /*a030*/  FMUL.FTZ R35, R35, c[0x0][0x320] ;  /* 0x0000c80023237a20 */ /* 0x000fe20000410000 */
[----:B------:R-:W-:Y:S02]  /*a040*/  FMNMX.FTZ R5, R238, R5, !PT ;  /* 0x00000005ee057209 */ /* 0x000fe40007810000 */
[----:B------:R-:W4:Y:S02]  /*a050*/  MUFU.TANH R180, R16 ;  /* 0x0000001000b47308 */ /* 0x000f240000002400 */
[----:B-1----:R-:W-:Y:S04]  /*a060*/  FMNMX.FTZ R5, R182, R5, !PT ;  /* 0x00000005b6057209 */ /* 0x002fe80007810000 */
[----:B------:R-:W-:Y:S04]  /*a070*/  FMNMX.FTZ R5, R176, R5, !PT ;  /* 0x00000005b0057209 */ /* 0x000fe80007810000 */
[----:B------:R-:W1:Y:S01]  /*a080*/  MUFU.TANH R138, R18 ;  /* 0x00000012008a7308 */ /* 0x000e620000002400 */
[----:B--2---:R-:W-:Y:S09]  /*a090*/  FMNMX.FTZ R9, R140, R9, !PT ;  /* 0x000000098c097209 */ /* 0x004ff20007810000 */
[----:B------:R-:W2:Y:S01]  /*a0a0*/  MUFU.TANH R178, R17 ;  /* 0x0000001100b27308 */ /* 0x000ea20000002400 */
[----:B----4-:R-:W-:Y:S09]  /*a0b0*/  FMNMX.FTZ R5, R180, R5, !PT ;  /* 0x00000005b4057209 */ /* 0x010ff20007810000 */
[----:B------:R-:W4:Y:S01]  /*a0c0*/  MUFU.TANH R136, R19 ;  /* 0x0000001300887308 */ /* 0x000f220000002400 */
[----:B-1----:R-:W-:Y:S09]  /*a0d0*/  FMNMX.FTZ R9, R138, R9, !PT ;  /* 0x000000098a097209 */ /* 0x002ff20007810000 */
        /* <DEDUP_REMOVED lines=30> */
[----:B---3--:R-:W1:Y:S01]  /*a2c0*/  MUFU.TANH R133, R35 ;  /* 0x0000002300857308 */ /* 0x008e620000002400 */
[----:B--2---:R-:W-:Y:S02]  /*a2d0*/  FMNMX.FTZ R4, R147, R0, !PT ;  /* 0x0000000093047209 */ /* 0x004fe40007810000 */
[----:B----4-:R-:W-:Y:S03]  /*a2e0*/  FMNMX.FTZ R0, R134, R9, !PT ;  /* 0x0000000986007209 */ /* 0x010fe60007810000 */
[----:B------:R-:W2:Y:S01]  /*a2f0*/  SHFL.BFLY PT, R9, R4, 0x2, 0x1f ;  /* 0x0c401f0004097f89 */ /* 0x000ea200000e0000 */
[----:B-1----:R-:W-:Y:S07]  /*a300*/  FMNMX.FTZ R7, R133, R0, !PT ;  /* 0x0000000085077209 */ /* 0x002fee0007810000 */
[----:B------:R-:W1:Y:S01]  /*a310*/  SHFL.BFLY PT, R0, R7, 0x2, 0x1f ;  /* 0x0c401f0007007f89 */ /* 0x000e6200000e0000 */
[----:B--2---:R-:W-:Y:S07]  /*a320*/  FMNMX.FTZ R11, R4, R9, !PT ;  /* 0x00000009040b7209 */ /* 0x004fee0007810000 */
[----:B------:R-:W2:Y:S01]  /*a330*/  SHFL.BFLY PT, R2, R11, 0x1, 0x1f ;  /* 0x0c201f000b027f89 */ /* 0x000ea200000e0000 */
[----:B-1----:R-:W-:Y:S07]  /*a340*/  FMNMX.FTZ R5, R7, R0, !PT ;  /* 0x0000000007057209 */ /* 0x002fee0007810000 */
[----:B------:R-:W1:Y:S01]  /*a350*/  SHFL.BFLY PT, R132, R5, 0x1, 0x1f ;  /* 0x0c201f0005847f89 */ /* 0x000e6200000e0000 */
[----:B--2---:R-:W-:Y:S05]  /*a360*/  FMNMX.FTZ R0, R11, R2, !PT ;  /* 0x000000020b007209 */ /* 0x004fea0007810000 */
[C---:B------:R-:W-:Y:S02]  /*a370*/  FADD.FTZ R2, -R0.reuse, R3 ;  /* 0x0000000300027221 */ /* 0x040fe40000010100 */
[----:B------:R-:W-:Y:S02]  /*a380*/  FMUL.FTZ R151, R0, c[0x0][0x2d0] ;  /* 0x0000b40000977a20 */ /* 0x000fe40000410000 */
[----:B------:R-:W-:Y:S02]  /*a390*/  FMUL.FTZ R3, R2, c[0x0][0x2d0] ;  /* 0x0000b40002037a20 */ /* 0x000fe40000410000 */
[--C-:B------:R-:W-:Y:S01]  /*a3a0*/  FFMA.FTZ R173, R230, c[0x0][0x2d0], -R151.reuse ;  /* 0x0000b400e6ad7a23 */ /* 0x100fe20000010897 */
[----:B-1----:R-:W-:Y:S01]  /*a3b0*/  FMNMX.FTZ R132, R5, R132, !PT ;  /* 0x0000008405847209 */ /* 0x002fe20007810000 */
[--C-:B------:R-:W-:Y:S01]  /*a3c0*/  FFMA.FTZ R172, R172, c[0x0][0x2d0], -R151.reuse ;  /* 0x0000b400acac7a23 */ /* 0x100fe20000010897 */
[----:B------:R-:W-:Y:S01]  /*a3d0*/  @P0 IADD3 R5, P5, R223, UR21, RZ ;  /* 0x00000015df050c10 */ /* 0x000fe2000ffbe0ff */
[----:B------:R-:W-:Y:S01]  /*a3e0*/  FFMA.FTZ R171, R234, c[0x0][0x2d0], -R151 ;  /* 0x0000b400eaab7a23 */ /* 0x000fe20000010897 */
[----:B------:R-:W1:Y:S01]  /*a3f0*/  MUFU.EX2 R3, R3 ;  /* 0x0000000300037308 */ /* 0x000e620000000800 */
[----:B------:R-:W-:Y:S01]  /*a400*/  FADD.FTZ R4, -R132, R135 ;  /* 0x0000008784047221 */ /* 0x000fe20000010100 */
[----:B------:R-:W-:Y:S01]  /*a410*/  @P0 IADD3.X R6, R222, UR20, RZ, P5, !PT ;  /* 0x00000014de060c10 */ /* 0x000fe2000affe4ff */
[----:B------:R-:W-:Y:S02]  /*a420*/  FMUL.FTZ R145, R132, c[0x0][0x2d0] ;  /* 0x0000b40084917a20 */ /* 0x000fe40000410000 */
[----:B------:R-:W-:Y:S01]  /*a430*/  FMUL.FTZ R2, R4, c[0x0][0x2d0] ;  /* 0x0000b40004027a20 */ /* 0x000fe20000410000 */
[----:B------:R-:W-:Y:S01]  /*a440*/  @P0 IADD3 R4, P4, R210, UR21, RZ ;  /* 0x00000015d2040c10 */ /* 0x000fe2000ff9e0ff */
[----:B------:R-:W-:Y:S02]  /*a450*/  FFMA.FTZ R170, R238, c[0x0][0x2d0], -R151 ;  /* 0x0000b400eeaa7a23 */ /* 0x000fe40000010897 */
[--C-:B------:R-:W-:Y:S01]  /*a460*/  FFMA.FTZ R174, R174, c[0x0][0x2d0], -R145.reuse ;  /* 0x0000b400aeae7a23 */ /* 0x100fe20000010891 */
[----:B------:R-:W-:Y:S01]  /*a470*/  @P0 LEA R10, P6, R4, c[0x0][0x1c8], 0x1 ;  /* 0x00007200040a0a11 */ /* 0x000fe200078c08ff */
[--C-:B------:R-:W-:Y:S01]  /*a480*/  FFMA.FTZ R169, R228, c[0x0][0x2d0], -R145.reuse ;  /* 0x0000b400e4a97a23 */ /* 0x100fe20000010891 */
[----:B------:R-:W-:Y:S01]  /*a490*/  @P0 IADD3.X R7, R217, UR20, RZ, P4, !PT ;  /* 0x00000014d9070c10 */ /* 0x000fe2000a7fe4ff */
[--C-:B------:R-:W-:Y:S01]  /*a4a0*/  FFMA.FTZ R168, R236, c[0x0][0x2d0], -R145.reuse ;  /* 0x0000b400eca87a23 */ /* 0x100fe20000010891 */
[C---:B------:R-:W-:Y:S01]  /*a4b0*/  @P0 LEA R18, P4, R5.reuse, c[0x0][0x1c8], 0x1 ;  /* 0x0000720005120a11 */ /* 0x040fe200078808ff */
[----:B------:R-:W-:Y:S01]  /*a4c0*/  FFMA.FTZ R135, R232, c[0x0][0x2d0], -R145 ;  /* 0x0000b400e8877a23 */ /* 0x000fe20000010891 */
[----:B------:R-:W-:Y:S01]  /*a4d0*/  @P0 LEA.HI.X R11, R4, c[0x0][0x1cc], R7, 0x1, P6 ;  /* 0x00007300040b0a11 */ /* 0x000fe200030f0c07 */
[----:B------:R-:W2:Y:S01]  /*a4e0*/  MUFU.EX2 R2, R2 ;  /* 0x0000000200027308 */ /* 0x000ea20000000800 */
[----:B------:R-:W-:Y:S01]  /*a4f0*/  @P0 LEA.HI.X R19, R5, c[0x0][0x1cc], R6, 0x1, P4 ;  /* 0x0000730005130a11 */ /* 0x000fe200020f0c06 */
[--C-:B------:R-:W-:Y:S01]  /*a500*/  FFMA.FTZ R179, R142, c[0x0][0x2d0], -R145.reuse ;  /* 0x0000b4008eb37a23 */ /* 0x100fe20000010891 */
[----:B------:R-:W-:Y:S01]  /*a510*/  @P0 IADD3 R4, P5, R221, UR21, RZ ;  /* 0x00000015dd040c10 */ /* 0x000fe2000ffbe0ff */
[----:B------:R3:W-:Y:S01]  /*a520*/  @P0 LDGSTS.E.BYPASS.LTC128B.128 [R207+0x6100], [R10.64], !P3 ;  /* 0x061000000acf0fae */ /* 0x0007e2000d901d50 */
[----:B------:R-:W-:Y:S01]  /*a530*/  @UP3 UIADD3 UR21, UP0, UR12, UR21, URZ ;  /* 0x000000150c153290 */ /* 0x000fe2000ff1e03f */
[----:B------:R-:W-:Y:S01]  /*a540*/  FFMA.FTZ R181, R138, c[0x0][0x2d0], -R145 ;  /* 0x0000b4008ab57a23 */ /* 0x000fe20000010891 */
[----:B------:R-:W-:Y:S01]  /*a550*/  @P0 LEA R16, P4, R4, c[0x0][0x1c8], 0x1 ;  /* 0x0000720004100a11 */ /* 0x000fe200078808ff */
[C---:B-1----:R-:W-:Y:S01]  /*a560*/  FMUL.FTZ R32, R3.reuse, R100 ;  /* 0x0000006403207220 */ /* 0x042fe20000410000 */
[----:B------:R-:W-:Y:S01]  /*a570*/  @P0 IADD3.X R5, R220, UR20, RZ, P5, !PT ;  /* 0x00000014dc050c10 */ /* 0x000fe2000affe4ff */
[----:B------:R-:W-:Y:S01]  /*a580*/  @UP3 UIADD3.X UR20, UR11, UR20, URZ, UP0, !UPT ;  /* 0x000000140b143290 */ /* 0x000fe200087fe43f */
[----:B------:R-:W-:Y:S01]  /*a590*/  MUFU.EX2 R173, R173 ;  /* 0x000000ad00ad7308 */ /* 0x000fe20000000800 */
[----:B------:R1:W-:Y:S01]  /*a5a0*/  @P0 LDGSTS.E.BYPASS.LTC128B.128 [R207+0x8100], [R18.64], !P2 ;  /* 0x0810000012cf0fae */ /* 0x0003e2000d101d50 */
[----:B------:R-:W-:Y:S01]  /*a5b0*/  @P0 LEA.HI.X R17, R4, c[0x0][0x1cc], R5, 0x1, P4 ;  /* 0x0000730004110a11 */ /* 0x000fe200020f0c05 */
[----:B------:R-:W-:Y:S01]  /*a5c0*/  FMUL.FTZ R33, R3, R101 ;  /* 0x0000006503217220 */ /* 0x000fe20000410000 */
[----:B------:R-:W-:Y:S01]  /*a5d0*/  @P0 IADD3 R4, P6, R210, UR21, RZ ;  /* 0x00000015d2040c10 */ /* 0x000fe2000ffde0ff */
[--C-:B------:R-:W-:Y:S01]  /*a5e0*/  FFMA.FTZ R183, R166, c[0x0][0x2d0], -R151.reuse ;  /* 0x0000b400a6b77a23 */ /* 0x100fe20000010897 */
[----:B------:R-:W-:Y:S01]  /*a5f0*/  @P0 IADD3 R5, P5, R223, UR21, RZ ;  /* 0x00000015df050c10 */ /* 0x000fe2000ffbe0ff */
[----:B------:R-:W-:Y:S01]  /*a600*/  FFMA.FTZ R228, R162, c[0x0][0x2d0], -R151 ;  /* 0x0000b400a2e47a23 */ /* 0x000fe20000010897 */
[----:B------:R-:W-:Y:S01]  /*a610*/  @P0 IADD3.X R7, R217, UR20, RZ, P6, !PT ;  /* 0x00000014d9070c10 */ /* 0x000fe2000b7fe4ff */
[----:B------:R4:W-:Y:S01]  /*a620*/  @P0 LDGSTS.E.BYPASS.LTC128B.128 [R207+0xa100], [R16.64], !P1 ;  /* 0x0a10000010cf0fae */ /* 0x0009e2000c901d50 */
[----:B------:R-:W-:Y:S01]  /*a630*/  @P0 LEA R28, P6, R4, c[0x0][0x1c8], 0x1 ;  /* 0x00007200041c0a11 */ /* 0x000fe200078c08ff */
[----:B------:R-:W5:Y:S01]  /*a640*/  MUFU.EX2 R172, R172 ;  /* 0x000000ac00ac7308 */ /* 0x000f620000000800 */
[----:B------:R-:W-:Y:S01]  /*a650*/  @P0 IADD3.X R8, R222, UR20, RZ, P5, !PT ;  /* 0x00000014de080c10 */ /* 0x000fe2000affe4ff */
[----:B--2---:R-:W-:Y:S01]  /*a660*/  FMUL.FTZ R34, R2, R102 ;  /* 0x0000006602227220 */ /* 0x004fe20000410000 */
[----:B------:R-:W-:Y:S01]  /*a670*/  @P0 LEA.HI.X R29, R4, c[0x0][0x1cc], R7, 0x1, P6 ;  /* 0x00007300041d0a11 */ /* 0x000fe200030f0c07 */
[----:B------:R-:W-:Y:S01]  /*a680*/  FMUL.FTZ R4, R3, R128 ;  /* 0x0000008003047220 */ /* 0x000fe20000410000 */
[----:B------:R-:W-:Y:S01]  /*a690*/  @P0 LEA R26, P5, R5, c[0x0][0x1c8], 0x1 ;  /* 0x00007200051a0a11 */ /* 0x000fe200078a08ff */
[----:B------:R-:W-:Y:S01]  /*a6a0*/  FMUL.FTZ R7, R2, R131 ;  /* 0x0000008302077220 */ /* 0x000fe20000410000 */
[----:B------:R-:W-:Y:S01]  /*a6b0*/  @P0 IADD3 R6, P4, R221, UR21, RZ ;  /* 0x00000015dd060c10 */ /* 0x000fe2000ff9e0ff */
[----:B------:R2:W-:Y:S01]  /*a6c0*/  @P0 LDGSTS.E.BYPASS.LTC128B.128 [R207+0x7100], [R28.64], !P3 ;  /* 0x071000001ccf0fae */ /* 0x0005e2000d901d50 */
[----:B------:R-:W-:Y:S01]  /*a6d0*/  @P0 LEA.HI.X R27, R5, c[0x0][0x1cc], R8, 0x1, P5 ;  /* 0x00007300051b0a11 */ /* 0x000fe200028f0c08 */
[----:B------:R-:W-:Y:S01]  /*a6e0*/  MUFU.EX2 R171, R171 ;  /* 0x000000ab00ab7308 */ /* 0x000fe20000000800 */
[----:B------:R-:W-:Y:S01]  /*a6f0*/  @P0 IADD3.X R9, R220, UR20, RZ, P4, !PT ;  /* 0x00000014dc090c10 */ /* 0x000fe2000a7fe4ff */
[C---:B------:R-:W-:Y:S01]  /*a700*/  FMUL.FTZ R5, R3.reuse, R129 ;  /* 0x0000008103057220 */ /* 0x040fe20000410000 */
[C---:B------:R-:W-:Y:S01]  /*a710*/  @P0 LEA R24, P4, R6.reuse, c[0x0][0x1c8], 0x1 ;  /* 0x0000720006180a11 */ /* 0x040fe200078808ff */
[C---:B------:R-:W-:Y:S01]  /*a720*/  FMUL.FTZ R8, R3.reuse, R124 ;  /* 0x0000007c03087220 */ /* 0x040fe20000410000 */
[----:B------:R-:W-:Y:S01]  /*a730*/  UISETP.GT.AND UP0, UPT, UR19, UR18, UPT ;  /* 0x000000121300728c */ /* 0x000fe2000bf04270 */
[----:B------:R2:W-:Y:S01]  /*a740*/  @P0 LDGSTS.E.BYPASS.LTC128B.128 [R207+0x9100], [R26.64], !P2 ;  /* 0x091000001acf0fae */ /* 0x0005e2000d101d50 */
[----:B------:R-:W-:Y:S01]  /*a750*/  @P0 LEA.HI.X R25, R6, c[0x0][0x1cc], R9, 0x1, P4 ;  /* 0x0000730006190a11 */ /* 0x000fe200020f0c09 */
[C---:B------:R-:W-:Y:S01]  /*a760*/  FMUL.FTZ R6, R2.reuse, R130 ;  /* 0x0000008202067220 */ /* 0x040fe20000410000 */
[----:B------:R-:W-:Y:S01]  /*a770*/  UMOV UR19, UR13 ;  /* 0x0000000d00137c82 */ /* 0x000fe20008000000 */
[----:B------:R-:W2:Y:S01]  /*a780*/  MUFU.EX2 R170, R170 ;  /* 0x000000aa00aa7308 */ /* 0x000ea20000000800 */
[C---:B------:R-:W-:Y:S02]  /*a790*/  FMUL.FTZ R9, R3.reuse, R125 ;  /* 0x0000007d03097220 */ /* 0x040fe40000410000 */
[----:B---3--:R-:W-:Y:S01]  /*a7a0*/  FMUL.FTZ R10, R2, R126 ;  /* 0x0000007e020a7220 */ /* 0x008fe20000410000 */
[----:B------:R3:W-:Y:S01]  /*a7b0*/  @P0 LDGSTS.E.BYPASS.LTC128B.128 [R207+0xb100], [R24.64], !P1 ;  /* 0x0b10000018cf0fae */ /* 0x0007e2000c901d50 */
[----:B-----5:R-:W-:Y:S01]  /*a7c0*/  F2FP.BF16.PACK_AB R128, R172, R173 ;  /* 0x000000adac80723e */ /* 0x020fe200000010ff */
[C---:B------:R-:W-:Y:S01]  /*a7d0*/  FMUL.FTZ R11, R2.reuse, R127 ;  /* 0x0000007f020b7220 */ /* 0x040fe20000410000 */
[----:B------:R-:W-:Y:S01]  /*a7e0*/  PLOP3.LUT P0, PT, PT, PT, UP0, 0x80, 0x0 ;  /* 0x000000000000781c */ /* 0x000fe20003f0f008 */
[C---:B----4-:R-:W-:Y:S02]  /*a7f0*/  FMUL.FTZ R16, R3.reuse, R116 ;  /* 0x0000007403107220 */ /* 0x050fe40000410000 */
[----:B------:R-:W-:Y:S01]  /*a800*/  MUFU.EX2 R174, R174 ;  /* 0x000000ae00ae7308 */ /* 0x000fe20000000800 */
[C---:B------:R-:W-:Y:S01]  /*a810*/  FMUL.FTZ R17, R3.reuse, R117 ;  /* 0x0000007503117220 */ /* 0x040fe20000410000 */
[----:B------:R-:W4:Y:S01]  /*a820*/  LDSM.16.MT88.4 R12, [R203+0x100] ;  /* 0x00010000cb0c783b */ /* 0x000f220000004200 */
[C---:B-1----:R-:W-:Y:S02]  /*a830*/  FMUL.FTZ R18, R2.reuse, R118 ;  /* 0x0000007602127220 */ /* 0x042fe40000410000 */
[C---:B------:R-:W-:Y:S02]  /*a840*/  FMUL.FTZ R19, R2.reuse, R119 ;  /* 0x0000007702137220 */ /* 0x040fe40000410000 */
[----:B------:R-:W-:Y:S02]  /*a850*/  FMUL.FTZ R35, R2, R103 ;  /* 0x0000006702237220 */ /* 0x000fe40000410000 */
[--C-:B------:R-:W-:Y:S01]  /*a860*/  FFMA.FTZ R229, R164, c[0x0][0x2d0], -R151.reuse ;  /* 0x0000b400a4e57a23 */ /* 0x100fe20000010897 */
[----:B------:R-:W1:Y:S01]  /*a870*/  MUFU.EX2 R169, R169 ;  /* 0x000000a900a97308 */ /* 0x000e620000000800 */
[----:B------:R-:W5:Y:S01]  /*a880*/  LDSM.16.MT88.4 R20, [R198+0x100] ;  /* 0x00010000c614783b */ /* 0x000f620000004200 */
[----:B------:R-:W-:Y:S01]  /*a890*/  FFMA.FTZ R230, R160, c[0x0][0x2d0], -R151 ;  /* 0x0000b400a0e67a23 */ /* 0x000fe20000010897 */
[----:B--2---:R-:W-:Y:S01]  /*a8a0*/  F2FP.BF16.PACK_AB R130, R170, R171 ;  /* 0x000000abaa82723e */ /* 0x004fe200000010ff */
[C---:B------:R-:W-:Y:S02]  /*a8b0*/  FMUL.FTZ R26, R2.reuse, R110 ;  /* 0x0000006e021a7220 */ /* 0x040fe40000410000 */
[----:B------:R-:W-:Y:S03]  /*a8c0*/  FMUL.FTZ R27, R2, R111 ;  /* 0x0000006f021b7220 */ /* 0x000fe60000410000 */
[----:B------:R-:W2:Y:S01]  /*a8d0*/  LDSM.16.MT88.4 R28, [R197+0x100] ;  /* 0x00010000c51c783b */ /* 0x000ea20000004200 */
[----:B------:R-:W-:Y:S01]  /*a8e0*/  MUFU.EX2 R168, R168 ;  /* 0x000000a800a87308 */ /* 0x000fe20000000800 */
[C---:B---3--:R-:W-:Y:S02]  /*a8f0*/  FMUL.FTZ R24, R3.reuse, R108 ;  /* 0x0000006c03187220 */ /* 0x048fe40000410000 */
[----:B------:R-:W-:Y:S02]  /*a900*/  FMUL.FTZ R25, R3, R109 ;  /* 0x0000006d03197220 */ /* 0x000fe40000410000 */
[--C-:B------:R-:W-:Y:S02]  /*a910*/  FFMA.FTZ R231, R156, c[0x0][0x2d0], -R145.reuse ;  /* 0x0000b4009ce77a23 */ /* 0x100fe40000010891 */
[----:B------:R-:W-:Y:S01]  /*a920*/  LDSM.16.MT88.4 R100, [R197+0x2100] ;  /* 0x00210000c564783b */ /* 0x000fe20000004200 */
[--C-:B------:R-:W-:Y:S02]  /*a930*/  FFMA.FTZ R232, R154, c[0x0][0x2d0], -R145.reuse ;  /* 0x0000b4009ae87a23 */ /* 0x100fe40000010891 */
[----:B------:R-:W3:Y:S01]  /*a940*/  MUFU.EX2 R135, R135 ;  /* 0x0000008700877308 */ /* 0x000ee20000000800 */
[--C-:B------:R-:W-:Y:S02]  /*a950*/  FFMA.FTZ R233, R158, c[0x0][0x2d0], -R145.reuse ;  /* 0x0000b4009ee97a23 */ /* 0x100fe40000010891 */
[----:B------:R-:W-:Y:S01]  /*a960*/  FFMA.FTZ R234, R152, c[0x0][0x2d0], -R145 ;  /* 0x0000b40098ea7a23 */ /* 0x000fe20000010891 */
[----:B-1----:R-:W-:Y:S01]  /*a970*/  F2FP.BF16.PACK_AB R129, R169, R174 ;  /* 0x000000aea981723e */ /* 0x002fe200000010ff */
[----:B------:R-:W-:Y:S01]  /*a980*/  LDSM.16.MT88.4 R108, [R196+0x2100] ;  /* 0x00210000c46c783b */ /* 0x000fe20000004200 */
[--C-:B------:R-:W-:Y:S02]  /*a990*/  FFMA.FTZ R235, R150, c[0x0][0x2d0], -R151.reuse ;  /* 0x0000b40096eb7a23 */ /* 0x100fe40000010897 */
[--C-:B------:R-:W-:Y:S02]  /*a9a0*/  FFMA.FTZ R236, R149, c[0x0][0x2d0], -R151.reuse ;  /* 0x0000b40095ec7a23 */ /* 0x100fe40000010897 */
[----:B------:R-:W-:Y:S01]  /*a9b0*/  FFMA.FTZ R237, R148, c[0x0][0x2d0], -R151 ;  /* 0x0000b40094ed7a23 */ /* 0x000fe20000010897 */
[----:B------:R-:W-:Y:S01]  /*a9c0*/  MUFU.EX2 R179, R179 ;  /* 0x000000b300b37308 */ /* 0x000fe20000000800 */
[--C-:B------:R-:W-:Y:S01]  /*a9d0*/  FFMA.FTZ R239, R146, c[0x0][0x2d0], -R145.reuse ;  /* 0x0000b40092ef7a23 */ /* 0x100fe20000010891 */
[----:B------:R-:W-:Y:S01]  /*a9e0*/  LDSM.16.MT88.4 R116, [R198+0x900] ;  /* 0x00090000c674783b */ /* 0x000fe20000004200 */
[----:B------:R-:W-:Y:S02]  /*a9f0*/  FFMA.FTZ R240, R144, c[0x0][0x2d0], -R145 ;  /* 0x0000b40090f07a23 */ /* 0x000fe40000010891 */
[C---:B------:R-:W-:Y:S02]  /*aa00*/  FMUL.FTZ R36, R3.reuse, R36 ;  /* 0x0000002403247220 */ /* 0x040fe40000410000 */
[----:B------:R-:W-:Y:S02]  /*aa10*/  FMUL.FTZ R37, R3, R37 ;  /* 0x0000002503257220 */ /* 0x000fe40000410000 */
[C---:B------:R-:W-:Y:S01]  /*aa20*/  FMUL.FTZ R38, R2.reuse, R38 ;  /* 0x0000002602267220 */ /* 0x040fe20000410000 */
[----:B------:R-:W-:Y:S01]  /*aa30*/  LDSM.16.MT88.4 R124, [R203+0x2900] ;  /* 0x00290000cb7c783b */ /* 0x000fe20000004200 */
[C---:B------:R-:W-:Y:S01]  /*aa40*/  FMUL.FTZ R39, R2.reuse, R39 ;  /* 0x0000002702277220 */ /* 0x040fe20000410000 */
[----:B------:R-:W-:Y:S01]  /*aa50*/  MUFU.EX2 R181, R181 ;  /* 0x000000b500b57308 */ /* 0x000fe20000000800 */
[----:B---3--:R-:W-:Y:S01]  /*aa60*/  F2FP.BF16.PACK_AB R131, R135, R168 ;  /* 0x000000a88783723e */ /* 0x008fe200000010ff */
[C---:B------:R-:W-:Y:S02]  /*aa70*/  FMUL.FTZ R40, R3.reuse, R40 ;  /* 0x0000002803287220 */ /* 0x040fe40000410000 */
[C---:B------:R-:W-:Y:S02]  /*aa80*/  FMUL.FTZ R41, R3.reuse, R41 ;  /* 0x0000002903297220 */ /* 0x040fe40000410000 */
[----:B------:R-:W-:Y:S01]  /*aa90*/  LDSM.16.MT88.4 R152, [R198+0x3900] ;  /* 0x00390000c698783b */ /* 0x000fe20000004200 */
[C---:B------:R-:W-:Y:S01]  /*aaa0*/  FMUL.FTZ R42, R2.reuse, R42 ;  /* 0x0000002a022a7220 */ /* 0x040fe20000410000 */
[C---:B----4-:R-:W-:Y:S02]  /*aab0*/  HMMA.16816.F32.BF16 R4, R128.reuse, R12, R4 ;  /* 0x0000000c8004723c */ /* 0x050fe40000041804 */
[----:B------:R-:W-:Y:S03]  /*aac0*/  MUFU.EX2 R183, R183 ;  /* 0x000000b700b77308 */ /* 0x000fe60000000800 */
[C---:B------:R-:W-:Y:S01]  /*aad0*/  FMUL.FTZ R43, R2.reuse, R43 ;  /* 0x0000002b022b7220 */ /* 0x040fe20000410000 */
[----:B------:R-:W-:Y:S01]  /*aae0*/  LDSM.16.MT88.4 R156, [R197+0x3900] ;  /* 0x00390000c59c783b */ /* 0x000fe20000004200 */
[C---:B------:R-:W-:Y:S01]  /*aaf0*/  FMUL.FTZ R12, R3.reuse, R120 ;  /* 0x00000078030c7220 */ /* 0x040fe20000410000 */
[C---:B------:R-:W-:Y:S04]  /*ab00*/  HMMA.16816.F32.BF16 R8, R128.reuse, R14, R8 ;  /* 0x0000000e8008723c */ /* 0x040fe80000041808 */
[C---:B------:R-:W-:Y:S01]  /*ab10*/  FMUL.FTZ R13, R3.reuse, R121 ;  /* 0x00000079030d7220 */ /* 0x040fe20000410000 */
[----:B------:R-:W-:Y:S01]  /*ab20*/  MUFU.EX2 R228, R228 ;  /* 0x000000e400e47308 */ /* 0x000fe20000000800 */
[----:B------:R-:W-:Y:S01]  /*ab30*/  LDSM.16.MT88.4 R160, [R196+0x3900] ;  /* 0x00390000c4a0783b */ /* 0x000fe20000004200 */
[C---:B------:R-:W-:Y:S02]  /*ab40*/  FMUL.FTZ R14, R2.reuse, R122 ;  /* 0x0000007a020e7220 */ /* 0x040fe40000410000 */
[C---:B------:R-:W-:Y:S03]  /*ab50*/  FMUL.FTZ R15, R2.reuse, R123 ;  /* 0x0000007b020f7220 */ /* 0x040fe60000410000 */
[C---:B------:R-:W-:Y:S02]  /*ab60*/  FMUL.FTZ R44, R3.reuse, R44 ;  /* 0x0000002c032c7220 */ /* 0x040fe40000410000 */
[----:B------:R-:W1:Y:S01]  /*ab70*/  LDSM.16.MT88.4 R120, [R196+0x100] ;  /* 0x00010000c478783b */ /* 0x000e620000004200 */
[C---:B------:R-:W-:Y:S01]  /*ab80*/  FMUL.FTZ R45, R3.reuse, R45 ;  /* 0x0000002d032d7220 */ /* 0x040fe20000410000 */
[C---:B-----5:R-:W-:Y:S01]  /*ab90*/  HMMA.16816.F32.BF16 R12, R128.reuse, R20, R12 ;  /* 0x00000014800c723c */ /* 0x060fe2000004180c */
[----:B------:R-:W-:Y:S02]  /*aba0*/  MUFU.EX2 R229, R229 ;  /* 0x000000e500e57308 */ /* 0x000fe40000000800 */
[C---:B------:R-:W-:Y:S02]  /*abb0*/  FMUL.FTZ R46, R2.reuse, R46 ;  /* 0x0000002e022e7220 */ /* 0x040fe40000410000 */
[C---:B------:R-:W-:Y:S01]  /*abc0*/  FMUL.FTZ R47, R2.reuse, R47 ;  /* 0x0000002f022f7220 */ /* 0x040fe20000410000 */
[----:B------:R-:W-:Y:S01]  /*abd0*/  LDSM.16.MT88.4 R164, [R203+0x5900] ;  /* 0x00590000cba4783b */ /* 0x000fe20000004200 */
[C---:B------:R-:W-:Y:S01]  /*abe0*/  FMUL.FTZ R20, R3.reuse, R112 ;  /* 0x0000007003147220 */ /* 0x040fe20000410000 */
[C---:B------:R-:W-:Y:S03]  /*abf0*/  HMMA.16816.F32.BF16 R16, R128.reuse, R22, R16 ;  /* 0x000000168010723c */ /* 0x040fe60000041810 */
[----:B------:R-:W-:Y:S01]  /*ac00*/  MUFU.EX2 R230, R230 ;  /* 0x000000e600e67308 */ /* 0x000fe20000000800 */
[C---:B------:R-:W-:Y:S02]  /*ac10*/  FMUL.FTZ R21, R3.reuse, R113 ;  /* 0x0000007103157220 */ /* 0x040fe40000410000 */
[----:B------:R-:W0:Y:S01]  /*ac20*/  LDGDEPBAR ;  /* 0x00000000000079af */ /* 0x000e220000000000 */
[C---:B------:R-:W-:Y:S02]  /*ac30*/  FMUL.FTZ R22, R2.reuse, R114 ;  /* 0x0000007202167220 */ /* 0x040fe40000410000 */
[C---:B------:R-:W-:Y:S03]  /*ac40*/  FMUL.FTZ R23, R2.reuse, R115 ;  /* 0x0000007302177220 */ /* 0x040fe60000410000 */
[C---:B------:R-:W-:Y:S01]  /*ac50*/  FMUL.FTZ R48, R3.reuse, R48 ;  /* 0x0000003003307220 */ /* 0x040fe20000410000 */
[----:B------:R-:W-:Y:S01]  /*ac60*/  MUFU.EX2 R231, R231 ;  /* 0x000000e700e77308 */ /* 0x000fe20000000800 */
[----:B------:R-:W3:Y:S01]  /*ac70*/  LDSM.16.MT88.4 R112, [R203+0x2100] ;  /* 0x00210000cb70783b */ /* 0x000ee20000004200 */
[C---:B------:R-:W-:Y:S01]  /*ac80*/  FMUL.FTZ R49, R3.reuse, R49 ;  /* 0x0000003103317220 */ /* 0x040fe20000410000 */
[C---:B--2---:R-:W-:Y:S03]  /*ac90*/  HMMA.16816.F32.BF16 R20, R128.reuse, R28, R20 ;  /* 0x0000001c8014723c */ /* 0x044fe60000041814 */
[C---:B------:R-:W-:Y:S02]  /*aca0*/  FMUL.FTZ R50, R2.reuse, R50 ;  /* 0x0000003202327220 */ /* 0x040fe40000410000 */
[C---:B------:R-:W-:Y:S02]  /*acb0*/  FMUL.FTZ R51, R2.reuse, R51 ;  /* 0x0000003302337220 */ /* 0x040fe40000410000 */
[C---:B------:R-:W-:Y:S01]  /*acc0*/  FMUL.FTZ R28, R3.reuse, R104 ;  /* 0x00000068031c7220 */ /* 0x040fe20000410000 */
[C---:B------:R-:W-:Y:S01]  /*acd0*/  HMMA.16816.F32.BF16 R24, R128.reuse, R30, R24 ;  /* 0x0000001e8018723c */ /* 0x040fe20000041818 */
[----:B------:R-:W-:Y:S03]  /*ace0*/  MUFU.EX2 R232, R232 ;  /* 0x000000e800e87308 */ /* 0x000fe60000000800 */
[C---:B------:R-:W-:Y:S02]  /*acf0*/  FMUL.FTZ R29, R3.reuse, R105 ;  /* 0x00000069031d7220 */ /* 0x040fe40000410000 */
[C---:B------:R-:W-:Y:S02]  /*ad00*/  FMUL.FTZ R52, R3.reuse, R52 ;  /* 0x0000003403347220 */ /* 0x040fe40000410000 */
[C---:B------:R-:W-:Y:S03]  /*ad10*/  FMUL.FTZ R30, R2.reuse, R106 ;  /* 0x0000006a021e7220 */ /* 0x040fe60000410000 */
[----:B------:R-:W-:Y:S01]  /*ad20*/  MUFU.EX2 R233, R233 ;  /* 0x000000e900e97308 */ /* 0x000fe20000000800 */
[C---:B------:R-:W-:Y:S02]  /*ad30*/  FMUL.FTZ R31, R2.reuse, R107 ;  /* 0x0000006b021f7220 */ /* 0x040fe40000410000 */
[----:B------:R-:W2:Y:S01]  /*ad40*/  LDSM.16.MT88.4 R104, [R198+0x2100] ;  /* 0x00210000c668783b */ /* 0x000ea20000004200 */
[C---:B------:R-:W-:Y:S02]  /*ad50*/  FMUL.FTZ R53, R3.reuse, R53 ;  /* 0x0000003503357220 */ /* 0x040fe40000410000 */
[C---:B------:R-:W-:Y:S02]  /*ad60*/  FMUL.FTZ R54, R2.reuse, R54 ;  /* 0x0000003602367220 */ /* 0x040fe40000410000 */
[C---:B-1----:R-:W-:Y:S02]  /*ad70*/  HMMA.16816.F32.BF16 R28, R128.reuse, R120, R28 ;  /* 0x00000078801c723c */ /* 0x042fe4000004181c */
[----:B------:R-:W-:Y:S01]  /*ad80*/  MUFU.EX2 R234, R234 ;  /* 0x000000ea00ea7308 */ /* 0x000fe20000000800 */
[C---:B------:R-:W-:Y:S02]  /*ad90*/  FMUL.FTZ R55, R2.reuse, R55 ;  /* 0x0000003702377220 */ /* 0x040fe40000410000 */
[C---:B------:R-:W-:Y:S02]  /*ada0*/  FMUL.FTZ R56, R3.reuse, R56 ;  /* 0x0000003803387220 */ /* 0x040fe40000410000 */
[C---:B------:R-:W-:Y:S01]  /*adb0*/  FMUL.FTZ R57, R3.reuse, R57 ;  /* 0x0000003903397220 */ /* 0x040fe20000410000 */
[C---:B------:R-:W-:Y:S01]  /*adc0*/  HMMA.16816.F32.BF16 R32, R128.reuse, R122, R32 ;  /* 0x0000007a8020723c */ /* 0x040fe20000041820 */
[----:B------:R-:W-:Y:S03]  /*add0*/  LDSM.16.MT88.4 R120, [R196+0x900] ;  /* 0x00090000c478783b */ /* 0x000fe60000004200 */
[C---:B------:R-:W-:Y:S01]  /*ade0*/  FMUL.FTZ R58, R2.reuse, R58 ;  /* 0x0000003a023a7220 */ /* 0x040fe20000410000 */
[----:B------:R-:W-:Y:S01]  /*adf0*/  MUFU.EX2 R235, R235 ;  /* 0x000000eb00eb7308 */ /* 0x000fe20000000800 */
[C---:B------:R-:W-:Y:S02]  /*ae00*/  FMUL.FTZ R59, R2.reuse, R59 ;  /* 0x0000003b023b7220 */ /* 0x040fe40000410000 */
[C---:B---3--:R-:W-:Y:S04]  /*ae10*/  HMMA.16816.F32.BF16 R36, R128.reuse, R112, R36 ;  /* 0x000000708024723c */ /* 0x048fe80000041824 */
[C---:B------:R-:W-:Y:S02]  /*ae20*/  FMUL.FTZ R60, R3.reuse, R60 ;  /* 0x0000003c033c7220 */ /* 0x040fe40000410000 */
[C---:B------:R-:W-:Y:S01]  /*ae30*/  FMUL.FTZ R61, R3.reuse, R61 ;  /* 0x0000003d033d7220 */ /* 0x040fe20000410000 */
[----:B------:R-:W-:Y:S01]  /*ae40*/  MUFU.EX2 R236, R236 ;  /* 0x000000ec00ec7308 */ /* 0x000fe20000000800 */
[C---:B------:R-:W-:Y:S01]  /*ae50*/  HMMA.16816.F32.BF16 R40, R128.reuse, R114, R40 ;  /* 0x000000728028723c */ /* 0x040fe20000041828 */
[----:B------:R-:W-:Y:S03]  /*ae60*/  LDSM.16.MT88.4 R112, [R203+0x900] ;  /* 0x00090000cb70783b */ /* 0x000fe60000004200 */
[C---:B------:R-:W-:Y:S02]  /*ae70*/  FMUL.FTZ R62, R2.reuse, R62 ;  /* 0x0000003e023e7220 */ /* 0x040fe40000410000 */
[C---:B------:R-:W-:Y:S02]  /*ae80*/  FMUL.FTZ R63, R2.reuse, R63 ;  /* 0x0000003f023f7220 */ /* 0x040fe40000410000 */
[C---:B------:R-:W-:Y:S01]  /*ae90*/  FMUL.FTZ R64, R3.reuse, R64 ;  /* 0x0000004003407220 */ /* 0x040fe20000410000 */
[----:B------:R-:W-:Y:S01]  /*aea0*/  MUFU.EX2 R237, R237 ;  /* 0x000000ed00ed7308 */ /* 0x000fe20000000800 */
[C---:B--2---:R-:W-:Y:S03]  /*aeb0*/  HMMA.16816.F32.BF16 R44, R128.reuse, R104, R44 ;  /* 0x00000068802c723c */ /* 0x044fe6000004182c */
[C---:B------:R-:W-:Y:S02]  /*aec0*/  FMUL.FTZ R65, R3.reuse, R65 ;  /* 0x0000004103417220 */ /* 0x040fe40000410000 */
[C---:B------:R-:W-:Y:S02]  /*aed0*/  FMUL.FTZ R66, R2.reuse, R66 ;  /* 0x0000004202427220 */ /* 0x040fe40000410000 */
[C---:B------:R-:W-:Y:S01]  /*aee0*/  FMUL.FTZ R67, R2.reuse, R67 ;  /* 0x0000004302437220 */ /* 0x040fe20000410000 */
[C---:B------:R-:W-:Y:S01]  /*aef0*/  HMMA.16816.F32.BF16 R48, R128.reuse, R106, R48 ;  /* 0x0000006a8030723c */ /* 0x040fe20000041830 */
[----:B------:R-:W1:Y:S01]  /*af00*/  LDSM.16.MT88.4 R104, [R203+0x4100] ;  /* 0x00410000cb68783b */ /* 0x000e620000004200 */
[----:B------:R-:W-:Y:S02]  /*af10*/  MUFU.EX2 R239, R239 ;  /* 0x000000ef00ef7308 */ /* 0x000fe40000000800 */
[C---:B------:R-:W-:Y:S02]  /*af20*/  FMUL.FTZ R68, R3.reuse, R68 ;  /* 0x0000004403447220 */ /* 0x040fe40000410000 */
[C---:B------:R-:W-:Y:S02]  /*af30*/  FMUL.FTZ R69, R3.reuse, R69 ;  /* 0x0000004503457220 */ /* 0x040fe40000410000 */
[C---:B------:R-:W-:Y:S04]  /*af40*/  HMMA.16816.F32.BF16 R52, R128.reuse, R100, R52 ;  /* 0x000000648034723c */ /* 0x040fe80000041834 */
[C---:B------:R-:W-:Y:S01]  /*af50*/  FMUL.FTZ R70, R2.reuse, R70 ;  /* 0x0000004602467220 */ /* 0x040fe20000410000 */
[----:B------:R-:W-:Y:S01]  /*af60*/  MUFU.EX2 R240, R240 ;  /* 0x000000f000f07308 */ /* 0x000fe20000000800 */
[C---:B------:R-:W-:Y:S02]  /*af70*/  FMUL.FTZ R71, R2.reuse, R71 ;  /* 0x0000004702477220 */ /* 0x040fe40000410000 */
[C---:B------:R-:W-:Y:S01]  /*af80*/  HMMA.16816.F32.BF16 R56, R128.reuse, R102, R56 ;  /* 0x000000668038723c */ /* 0x040fe20000041838 */
[----:B------:R-:W2:Y:S03]  /*af90*/  LDSM.16.MT88.4 R100, [R198+0x4100] ;  /* 0x00410000c664783b */ /* 0x000ea60000004200 */
[C---:B------:R-:W-:Y:S02]  /*afa0*/  FMUL.FTZ R72, R3.reuse, R72 ;  /* 0x0000004803487220 */ /* 0x040fe40000410000 */
[C---:B------:R-:W-:Y:S02]  /*afb0*/  FMUL.FTZ R73, R3.reuse, R73 ;  /* 0x0000004903497220 */ /* 0x040fe40000410000 */
[C---:B------:R-:W-:Y:S04]  /*afc0*/  HMMA.16816.F32.BF16 R60, R128.reuse, R108, R60 ;  /* 0x0000006c803c723c */ /* 0x040fe8000004183c */
[C---:B------:R-:W-:Y:S02]  /*afd0*/  FMUL.FTZ R74, R2.reuse, R74 ;  /* 0x0000004a024a7220 */ /* 0x040fe40000410000 */
[C---:B------:R-:W-:Y:S02]  /*afe0*/  FMUL.FTZ R75, R2.reuse, R75 ;  /* 0x0000004b024b7220 */ /* 0x040fe40000410000 */
[C---:B------:R-:W-:Y:S01]  /*aff0*/  HMMA.16816.F32.BF16 R64, R128.reuse, R110, R64 ;  /* 0x0000006e8040723c */ /* 0x040fe20000041840 */
[----:B------:R-:W3:Y:S03]  /*b000*/  LDSM.16.MT88.4 R108, [R197+0x4100] ;  /* 0x00410000c56c783b */ /* 0x000ee60000004200 */
[C---:B------:R-:W-:Y:S02]  /*b010*/  FMUL.FTZ R76, R3.reuse, R76 ;  /* 0x0000004c034c7220 */ /* 0x040fe40000410000 */
[C---:B------:R-:W-:Y:S02]  /*b020*/  FMUL.FTZ R77, R3.reuse, R77 ;  /* 0x0000004d034d7220 */ /* 0x040fe40000410000 */
[C---:B------:R-:W-:Y:S01]  /*b030*/  FMUL.FTZ R78, R2.reuse, R78 ;  /* 0x0000004e024e7220 */ /* 0x040fe20000410000 */
[C---:B-1----:R-:W-:Y:S03]  /*b040*/  HMMA.16816.F32.BF16 R68, R128.reuse, R104, R68 ;  /* 0x000000688044723c */ /* 0x042fe60000041844 */
[C---:B------:R-:W-:Y:S02]  /*b050*/  FMUL.FTZ R79, R2.reuse, R79 ;  /* 0x0000004f024f7220 */ /* 0x040fe40000410000 */
[C---:B------:R-:W-:Y:S02]  /*b060*/  FMUL.FTZ R80, R3.reuse, R80 ;  /* 0x0000005003507220 */ /* 0x040fe40000410000 */
[C---:B------:R-:W-:Y:S01]  /*b070*/  FMUL.FTZ R81, R3.reuse, R81 ;  /* 0x0000005103517220 */ /* 0x040fe20000410000 */
[C---:B------:R-:W-:Y:S01]  /*b080*/  HMMA.16816.F32.BF16 R72, R128.reuse, R106, R72 ;  /* 0x0000006a8048723c */ /* 0x040fe20000041848 */
[----:B------:R-:W1:Y:S03]  /*b090*/  LDSM.16.MT88.4 R104, [R196+0x4100] ;  /* 0x00410000c468783b */ /* 0x000e660000004200 */
[C---:B------:R-:W-:Y:S02]  /*b0a0*/  FMUL.FTZ R82, R2.reuse, R82 ;  /* 0x0000005202527220 */ /* 0x040fe40000410000 */
[C---:B------:R-:W-:Y:S02]  /*b0b0*/  FMUL.FTZ R83, R2.reuse, R83 ;  /* 0x0000005302537220 */ /* 0x040fe40000410000 */
[C---:B--2---:R-:W-:Y:S04]  /*b0c0*/  HMMA.16816.F32.BF16 R76, R128.reuse, R100, R76 ;  /* 0x00000064804c723c */ /* 0x044fe8000004184c */
[C---:B------:R-:W-:Y:S02]  /*b0d0*/  FMUL.FTZ R84, R3.reuse, R84 ;  /* 0x0000005403547220 */ /* 0x040fe40000410000 */
[C---:B------:R-:W-:Y:S02]  /*b0e0*/  FMUL.FTZ R85, R3.reuse, R85 ;  /* 0x0000005503557220 */ /* 0x040fe40000410000 */
[C---:B------:R-:W-:Y:S04]  /*b0f0*/  HMMA.16816.F32.BF16 R80, R128.reuse, R102, R80 ;  /* 0x000000668050723c */ /* 0x040fe80000041850 */
[C---:B------:R-:W-:Y:S02]  /*b100*/  FMUL.FTZ R86, R2.reuse, R86 ;  /* 0x0000005602567220 */ /* 0x040fe40000410000 */
[----:B------:R-:W-:Y:S02]  /*b110*/  FMUL.FTZ R87, R2, R87 ;  /* 0x0000005702577220 */ /* 0x000fe40000410000 */
[----:B------:R-:W-:Y:S04]  /*b120*/  FFMA.FTZ R175, R182, c[0x0][0x2d0], -R151 ;  /* 0x0000b400b6af7a23 */ /* 0x000fe80000010897 */
[----:B------:R-:W-:Y:S01]  /*b130*/  FFMA.FTZ R182, R136, c[0x0][0x2d0], -R145 ;  /* 0x0000b40088b67a23 */ /* 0x000fe20000010891 */
[C---:B---3--:R-:W-:Y:S01]  /*b140*/  HMMA.16816.F32.BF16 R84, R128.reuse, R108, R84 ;  /* 0x0000006c8054723c */ /* 0x048fe20000041854 */
[----:B------:R-:W-:Y:S01]  /*b150*/  MUFU.EX2 R175, R175 ;  /* 0x000000af00af7308 */ /* 0x000fe20000000800 */
[----:B------:R-:W-:Y:S01]  /*b160*/  LDSM.16.MT88.4 R136, [R198+0x2900] ;  /* 0x00290000c688783b */ /* 0x000fe20000004200 */
[--C-:B------:R-:W-:Y:S02]  /*b170*/  FFMA.FTZ R176, R176, c[0x0][0x2d0], -R151.reuse ;  /* 0x0000b400b0b07a23 */ /* 0x100fe40000010897 */
[----:B------:R-:W-:Y:S02]  /*b180*/  FFMA.FTZ R177, R180, c[0x0][0x2d0], -R151 ;  /* 0x0000b400b4b17a23 */ /* 0x000fe40000010897 */
[----:B------:R-:W-:Y:S02]  /*b190*/  FFMA.FTZ R180, R140, c[0x0][0x2d0], -R145 ;  /* 0x0000b4008cb47a23 */ /* 0x000fe40000010891 */
[--C-:B------:R-:W-:Y:S01]  /*b1a0*/  FFMA.FTZ R178, R178, c[0x0][0x2d0], -R151.reuse ;  /* 0x0000b400b2b27a23 */ /* 0x100fe20000010897 */
[----:B------:R-:W-:Y:S01]  /*b1b0*/  LDSM.16.MT88.4 R140, [R197+0x2900] ;  /* 0x00290000c58c783b */ /* 0x000fe20000004200 */
[----:B------:R-:W2:Y:S01]  /*b1c0*/  MUFU.EX2 R176, R176 ;  /* 0x000000b000b07308 */ /* 0x000ea20000000800 */
[C---:B------:R-:W-:Y:S02]  /*b1d0*/  FMUL.FTZ R88, R3.reuse, R88 ;  /* 0x0000005803587220 */ /* 0x040fe40000410000 */
[----:B------:R-:W-:Y:S02]  /*b1e0*/  FMUL.FTZ R89, R3, R89 ;  /* 0x0000005903597220 */ /* 0x000fe40000410000 */
[C---:B------:R-:W-:Y:S02]  /*b1f0*/  FMUL.FTZ R90, R2.reuse, R90 ;  /* 0x0000005a025a7220 */ /* 0x040fe40000410000 */
[C---:B------:R-:W-:Y:S02]  /*b200*/  FMUL.FTZ R91, R2.reuse, R91 ;  /* 0x0000005b025b7220 */ /* 0x040fe40000410000 */
[----:B------:R-:W-:Y:S01]  /*b210*/  FFMA.FTZ R151, R147, c[0x0][0x2d0], -R151 ;  /* 0x0000b40093977a23 */ /* 0x000fe20000010897 */
[----:B------:R-:W-:Y:S01]  /*b220*/  MUFU.EX2 R177, R177 ;  /* 0x000000b100b17308 */ /* 0x000fe20000000800 */
[C---:B------:R-:W-:Y:S02]  /*b230*/  FMUL.FTZ R92, R3.reuse, R92 ;  /* 0x0000005c035c7220 */ /* 0x040fe40000410000 */
[C---:B------:R-:W-:Y:S01]  /*b240*/  FMUL.FTZ R93, R3.reuse, R93 ;  /* 0x0000005d035d7220 */ /* 0x040fe20000410000 */
[C---:B------:R-:W-:Y:S01]  /*b250*/  HMMA.16816.F32.BF16 R88, R128.reuse, R110, R88 ;  /* 0x0000006e8058723c */ /* 0x040fe20000041858 */
[----:B------:R-:W3:Y:S02]  /*b260*/  LDSM.16.MT88.4 R108, [R197+0x900] ;  /* 0x00090000c56c783b */ /* 0x000ee40000004200 */
[C---:B------:R-:W-:Y:S02]  /*b270*/  FMUL.FTZ R94, R2.reuse, R94 ;  /* 0x0000005e025e7220 */ /* 0x040fe40000410000 */
[C---:B------:R-:W-:Y:S01]  /*b280*/  FMUL.FTZ R95, R2.reuse, R95 ;  /* 0x0000005f025f7220 */ /* 0x040fe20000410000 */
[----:B------:R-:W4:Y:S01]  /*b290*/  MUFU.EX2 R178, R178 ;  /* 0x000000b200b27308 */ /* 0x000f220000000800 */
[C---:B------:R-:W-:Y:S02]  /*b2a0*/  FMUL.FTZ R96, R3.reuse, R96 ;  /* 0x0000006003607220 */ /* 0x040fe40000410000 */
[----:B------:R-:W-:Y:S03]  /*b2b0*/  FMUL.FTZ R97, R3, R97 ;  /* 0x0000006103617220 */ /* 0x000fe60000410000 */
[C---:B-1----:R-:W-:Y:S03]  /*b2c0*/  HMMA.16816.F32.BF16 R92, R128.reuse, R104, R92 ;  /* 0x00000068805c723c */ /* 0x042fe6000004185c */
[C---:B------:R-:W-:Y:S01]  /*b2d0*/  FMUL.FTZ R98, R2.reuse, R98 ;  /* 0x0000006202627220 */ /* 0x040fe20000410000 */
[----:B------:R-:W1:Y:S01]  /*b2e0*/  MUFU.EX2 R180, R180 ;  /* 0x000000b400b47308 */ /* 0x000e620000000800 */
[----:B------:R-:W-:Y:S01]  /*b2f0*/  FMUL.FTZ R99, R2, R99 ;  /* 0x0000006302637220 */ /* 0x000fe20000410000 */
[----:B--2---:R-:W-:Y:S01]  /*b300*/  F2FP.BF16.PACK_AB R100, R176, R175 ;  /* 0x000000afb064723e */ /* 0x004fe200000010ff */
[--C-:B------:R-:W-:Y:S02]  /*b310*/  FFMA.FTZ R134, R134, c[0x0][0x2d0], -R145.reuse ;  /* 0x0000b40086867a23 */ /* 0x100fe40000010891 */
[----:B------:R-:W-:Y:S03]  /*b320*/  FFMA.FTZ R145, R133, c[0x0][0x2d0], -R145 ;  /* 0x0000b40085917a23 */ /* 0x000fe60000010891 */
[----:B------:R-:W-:Y:S01]  /*b330*/  HMMA.16816.F32.BF16 R96, R128, R106, R96 ;  /* 0x0000006a8060723c */ /* 0x000fe20000041860 */
[----:B------:R-:W2:Y:S01]  /*b340*/  LDSM.16.MT88.4 R104, [R196+0x2900] ;  /* 0x00290000c468783b */ /* 0x000ea20000004200 */
[----:B------:R-:W5:Y:S01]  /*b350*/  MUFU.EX2 R182, R182 ;  /* 0x000000b600b67308 */ /* 0x000f620000000800 */
[----:B------:R-:W-:Y:S01]  /*b360*/  FFMA.FTZ R173, R3, R218, R173 ;  /* 0x000000da03ad7223 */ /* 0x000fe200000100ad */
[----:B------:R-:W-:Y:S01]  /*b370*/  MOV R3, R0 ;  /* 0x0000000000037202 */ /* 0x000fe20000000f00 */
[----:B------:R-:W-:Y:S01]  /*b380*/  FFMA.FTZ R174, R2, R219, R174 ;  /* 0x000000db02ae7223 */ /* 0x000fe200000100ae */
[----:B----4-:R-:W-:Y:S01]  /*b390*/  F2FP.BF16.PACK_AB R102, R178, R177 ;  /* 0x000000b1b266723e */ /* 0x010fe200000010ff */
[----:B------:R-:W-:Y:S02]  /*b3a0*/  FADD.FTZ R172, R172, R173 ;  /* 0x000000adacac7221 */ /* 0x000fe40000010000 */
[----:B------:R-:W-:Y:S03]  /*b3b0*/  LDSM.16.MT88.4 R128, [R198+0x3100] ;  /* 0x00310000c680783b */ /* 0x000fe60000004200 */
[----:B------:R4:W2:Y:S01]  /*b3c0*/  MUFU.EX2 R238, R151 ;  /* 0x0000009700ee7308 */ /* 0x0008a20000000800 */
[----:B------:R-:W-:Y:S02]  /*b3d0*/  FADD.FTZ R169, R169, R174 ;  /* 0x000000aea9a97221 */ /* 0x000fe40000010000 */
[----:B------:R-:W-:Y:S01]  /*b3e0*/  FADD.FTZ R171, R171, R172 ;  /* 0x000000acabab7221 */ /* 0x000fe20000010000 */
[----:B-1----:R-:W-:Y:S01]  /*b3f0*/  F2FP.BF16.PACK_AB R101, R180, R179 ;  /* 0x000000b3b465723e */ /* 0x002fe200000010ff */
[----:B------:R-:W-:Y:S02]  /*b400*/  FADD.FTZ R168, R168, R169 ;  /* 0x000000a9a8a87221 */ /* 0x000fe40000010000 */
[----:B------:R-:W-:Y:S02]  /*b410*/  FADD.FTZ R170, R170, R171 ;  /* 0x000000abaaaa7221 */ /* 0x000fe40000010000 */
[----:B------:R-:W-:Y:S01]  /*b420*/  FADD.FTZ R168, R135, R168 ;  /* 0x000000a887a87221 */ /* 0x000fe20000010000 */
[----:B------:R1:W-:Y:S01]  /*b430*/  MUFU.EX2 R133, R145 ;  /* 0x0000009100857308 */ /* 0x0003e20000000800 */
[----:B------:R-:W-:Y:S01]  /*b440*/  MOV R135, R132 ;  /* 0x0000008400877202 */ /* 0x000fe20000000f00 */
[----:B------:R-:W-:Y:S01]  /*b450*/  FADD.FTZ R175, R175, R170 ;  /* 0x000000aaafaf7221 */ /* 0x000fe20000010000 */
[----:B-----5:R-:W-:Y:S01]  /*b460*/  F2FP.BF16.PACK_AB R103, R182, R181 ;  /* 0x000000b5b667723e */ /* 0x020fe200000010ff */
[----:B------:R-:W-:Y:S02]  /*b470*/  FADD.FTZ R179, R179, R168 ;  /* 0x000000a8b3b37221 */ /* 0x000fe40000010000 */
[----:B------:R-:W-:Y:S02]  /*b480*/  FADD.FTZ R176, R176, R175 ;  /* 0x000000afb0b07221 */ /* 0x000fe40000010000 */
[----:B------:R-:W-:Y:S02]  /*b490*/  FADD.FTZ R180, R180, R179 ;  /* 0x000000b3b4b47221 */ /* 0x000fe40000010000 */
[----:B------:R-:W5:Y:S01]  /*b4a0*/  MUFU.EX2 R134, R134 ;  /* 0x0000008600867308 */ /* 0x000f620000000800 */
[C---:B------:R-:W-:Y:S01]  /*b4b0*/  HMMA.16816.F32.BF16 R4, R100.reuse, R112, R4 ;  /* 0x000000706404723c */ /* 0x040fe20000041804 */
[----:B----4-:R-:W-:Y:S04]  /*b4c0*/  LDSM.16.MT88.4 R148, [R203+0x3900] ;  /* 0x00390000cb94783b */ /* 0x010fe80000004200 */
[----:B------:R-:W-:Y:S02]  /*b4d0*/  FADD.FTZ R177, R177, R176 ;  /* 0x000000b0b1b17221 */ /* 0x000fe40000010000 */
[----:B------:R-:W-:Y:S01]  /*b4e0*/  FADD.FTZ R181, R181, R180 ;  /* 0x000000b4b5b57221 */ /* 0x000fe20000010000 */
[C---:B------:R-:W-:Y:S01]  /*b4f0*/  HMMA.16816.F32.BF16 R8, R100.reuse, R114, R8 ;  /* 0x000000726408723c */ /* 0x040fe20000041808 */
[----:B------:R-:W-:Y:S03]  /*b500*/  LDSM.16.MT88.4 R112, [R198+0x4900] ;  /* 0x00490000c670783b */ /* 0x000fe60000004200 */
[----:B------:R-:W-:Y:S02]  /*b510*/  FADD.FTZ R178, R178, R177 ;  /* 0x000000b1b2b27221 */ /* 0x000fe40000010000 */
[----:B------:R-:W-:Y:S02]  /*b520*/  FADD.FTZ R182, R182, R181 ;  /* 0x000000b5b6b67221 */ /* 0x000fe40000010000 */
[C---:B------:R-:W-:Y:S01]  /*b530*/  HMMA.16816.F32.BF16 R12, R100.reuse, R116, R12 ;  /* 0x00000074640c723c */ /* 0x040fe2000004180c */
[----:B-1----:R-:W-:Y:S07]  /*b540*/  LDSM.16.MT88.4 R144, [R196+0x1900] ;  /* 0x00190000c490783b */ /* 0x002fee0000004200 */
[C---:B------:R-:W-:Y:S01]  /*b550*/  HMMA.16816.F32.BF16 R16, R100.reuse, R118, R16 ;  /* 0x000000766410723c */ /* 0x040fe20000041810 */
[----:B------:R-:W-:Y:S07]  /*b560*/  LDSM.16.MT88.4 R116, [R197+0x4900] ;  /* 0x00490000c574783b */ /* 0x000fee0000004200 */
[C---:B---3--:R-:W-:Y:S08]  /*b570*/  HMMA.16816.F32.BF16 R20, R100.reuse, R108, R20 ;  /* 0x0000006c6414723c */ /* 0x048ff00000041814 */
[C---:B------:R-:W-:Y:S01]  /*b580*/  HMMA.16816.F32.BF16 R24, R100.reuse, R110, R24 ;  /* 0x0000006e6418723c */ /* 0x040fe20000041818 */
[----:B------:R-:W1:Y:S07]  /*b590*/  LDSM.16.MT88.4 R108, [R203+0x4900] ;  /* 0x00490000cb6c783b */ /* 0x000e6e0000004200 */
        /* <DEDUP_REMOVED lines=12> */
[C---:B--2---:R-:W-:Y:S08]  /*b660*/  HMMA.16816.F32.BF16 R60, R100.reuse, R104, R60 ;  /* 0x00000068643c723c */ /* 0x044ff0000004183c */
[C---:B------:R-:W-:Y:S01]  /*b670*/  HMMA.16816.F32.BF16 R64, R100.reuse, R106, R64 ;  /* 0x0000006a6440723c */ /* 0x040fe20000041840 */
[----:B------:R-:W2:Y:S07]  /*b680*/  LDSM.16.MT88.4 R104, [R196+0x4900] ;  /* 0x00490000c468783b */ /* 0x000eae0000004200 */
[C---:B-1----:R-:W-:Y:S08]  /*b690*/  HMMA.16816.F32.BF16 R68, R100.reuse, R108, R68 ;  /* 0x0000006c6444723c */ /* 0x042ff00000041844 */
[C---:B------:R-:W-:Y:S01]  /*b6a0*/  HMMA.16816.F32.BF16 R72, R100.reuse, R110, R72 ;  /* 0x0000006e6448723c */ /* 0x040fe20000041848 */
[----:B------:R-:W1:Y:S07]  /*b6b0*/  LDSM.16.MT88.4 R108, [R203+0x1100] ;  /* 0x00110000cb6c783b */ /* 0x000e6e0000004200 */
[C---:B------:R-:W-:Y:S08]  /*b6c0*/  HMMA.16816.F32.BF16 R76, R100.reuse, R112, R76 ;  /* 0x00000070644c723c */ /* 0x040ff0000004184c */
[C---:B------:R-:W-:Y:S01]  /*b6d0*/  HMMA.16816.F32.BF16 R80, R100.reuse, R114, R80 ;  /* 0x000000726450723c */ /* 0x040fe20000041850 */
[----:B------:R-:W3:Y:S07]  /*b6e0*/  LDSM.16.MT88.4 R112, [R197+0x1100] ;  /* 0x00110000c570783b */ /* 0x000eee0000004200 */
[C---:B------:R-:W-:Y:S08]  /*b6f0*/  HMMA.16816.F32.BF16 R84, R100.reuse, R116, R84 ;  /* 0x000000746454723c */ /* 0x040ff00000041854 */
[C---:B------:R-:W-:Y:S01]  /*b700*/  HMMA.16816.F32.BF16 R88, R100.reuse, R118, R88 ;  /* 0x000000766458723c */ /* 0x040fe20000041858 */
[----:B------:R-:W4:Y:S07]  /*b710*/  LDSM.16.MT88.4 R116, [R203+0x3100] ;  /* 0x00310000cb74783b */ /* 0x000f2e0000004200 */
[C---:B--2---:R-:W-:Y:S08]  /*b720*/  HMMA.16816.F32.BF16 R92, R100.reuse, R104, R92 ;  /* 0x00000068645c723c */ /* 0x044ff0000004185c */
[----:B------:R-:W-:Y:S01]  /*b730*/  HMMA.16816.F32.BF16 R96, R100, R106, R96 ;  /* 0x0000006a6460723c */ /* 0x000fe20000041860 */
[----:B------:R-:W2:Y:S06]  /*b740*/  LDSM.16.MT88.4 R104, [R196+0x3100] ;  /* 0x00310000c468783b */ /* 0x000eac0000004200 */
[----:B------:R-:W-:Y:S01]  /*b750*/  F2FP.BF16.PACK_AB R100, R228, R183 ;  /* 0x000000b7e464723e */ /* 0x000fe200000010ff */
[----:B------:R-:W-:Y:S01]  /*b760*/  FADD.FTZ R183, R183, R178 ;  /* 0x000000b2b7b77221 */ /* 0x000fe20000010000 */
[----:B------:R-:W-:Y:S03]  /*b770*/  F2FP.BF16.PACK_AB R102, R230, R229 ;  /* 0x000000e5e666723e */ /* 0x000fe600000010ff */
[----:B------:R-:W-:Y:S01]  /*b780*/  F2FP.BF16.PACK_AB R101, R232, R231 ;  /* 0x000000e7e865723e */ /* 0x000fe200000010ff */
[----:B------:R-:W-:Y:S01]  /*b790*/  FADD.FTZ R231, R231, R182 ;  /* 0x000000b6e7e77221 */ /* 0x000fe20000010000 */
[----:B------:R-:W-:Y:S01]  /*b7a0*/  F2FP.BF16.PACK_AB R103, R234, R233 ;  /* 0x000000e9ea67723e */ /* 0x000fe200000010ff */
[----:B------:R-:W-:Y:S02]  /*b7b0*/  FADD.FTZ R228, R228, R183 ;  /* 0x000000b7e4e47221 */ /* 0x000fe40000010000 */
[----:B------:R-:W-:Y:S02]  /*b7c0*/  FADD.FTZ R232, R232, R231 ;  /* 0x000000e7e8e87221 */ /* 0x000fe40000010000 */
[----:B------:R-:W-:Y:S02]  /*b7d0*/  FADD.FTZ R229, R229, R228 ;  /* 0x000000e4e5e57221 */ /* 0x000fe40000010000 */
[C---:B-1----:R-:W-:Y:S03]  /*b7e0*/  HMMA.16816.F32.BF16 R4, R100.reuse, R108, R4 ;  /* 0x0000006c6404723c */ /* 0x042fe60000041804 */
[----:B------:R-:W-:Y:S02]  /*b7f0*/  FADD.FTZ R233, R233, R232 ;  /* 0x000000e8e9e97221 */ /* 0x000fe40000010000 */
[----:B------:R-:W-:Y:S02]  /*b800*/  FADD.FTZ R230, R230, R229 ;  /* 0x000000e5e6e67221 */ /* 0x000fe40000010000 */
[----:B------:R-:W-:Y:S01]  /*b810*/  FADD.FTZ R234, R234, R233 ;  /* 0x000000e9eaea7221 */ /* 0x000fe20000010000 */
[C---:B------:R-:W-:Y:S01]  /*b820*/  HMMA.16816.F32.BF16 R8, R100.reuse, R110, R8 ;  /* 0x0000006e6408723c */ /* 0x040fe20000041808 */
[----:B------:R-:W1:Y:S07]  /*b830*/  LDSM.16.MT88.4 R108, [R203+0x5100] ;  /* 0x00510000cb6c783b */ /* 0x000e6e0000004200 */
[C---:B------:R-:W-:Y:S08]  /*b840*/  HMMA.16816.F32.BF16 R12, R100.reuse, R120, R12 ;  /* 0x00000078640c723c */ /* 0x040ff0000004180c */
[C---:B------:R-:W-:Y:S08]  /*b850*/  HMMA.16816.F32.BF16 R16, R100.reuse, R122, R16 ;  /* 0x0000007a6410723c */ /* 0x040ff00000041810 */
[C---:B---3--:R-:W-:Y:S08]  /*b860*/  HMMA.16816.F32.BF16 R20, R100.reuse, R112, R20 ;  /* 0x000000706414723c */ /* 0x048ff00000041814 */
[C---:B------:R-:W-:Y:S01]  /*b870*/  HMMA.16816.F32.BF16 R24, R100.reuse, R114, R24 ;  /* 0x000000726418723c */ /* 0x040fe20000041818 */
[----:B------:R-:W3:Y:S07]  /*b880*/  LDSM.16.MT88.4 R112, [R198+0x5100] ;  /* 0x00510000c670783b */ /* 0x000eee0000004200 */
[C---:B------:R-:W-:Y:S08]  /*b890*/  HMMA.16816.F32.BF16 R28, R100.reuse, R124, R28 ;  /* 0x0000007c641c723c */ /* 0x040ff0000004181c */
[C---:B------:R-:W-:Y:S01]  /*b8a0*/  HMMA.16816.F32.BF16 R32, R100.reuse, R126, R32 ;  /* 0x0000007e6420723c */ /* 0x040fe20000041820 */
[----:B------:R-:W-:Y:S07]  /*b8b0*/  LDSM.16.MT88.4 R124, [R203+0x1900] ;  /* 0x00190000cb7c783b */ /* 0x000fee0000004200 */
[C---:B----4-:R-:W-:Y:S08]  /*b8c0*/  HMMA.16816.F32.BF16 R36, R100.reuse, R116, R36 ;  /* 0x000000746424723c */ /* 0x050ff00000041824 */
[C---:B------:R-:W-:Y:S01]  /*b8d0*/  HMMA.16816.F32.BF16 R40, R100.reuse, R118, R40 ;  /* 0x000000766428723c */ /* 0x040fe20000041828 */
[----:B------:R-:W4:Y:S07]  /*b8e0*/  LDSM.16.MT88.4 R116, [R197+0x5100] ;  /* 0x00510000c574783b */ /* 0x000f2e0000004200 */
        /* <DEDUP_REMOVED lines=8> */
[C---:B--2---:R-:W-:Y:S04]  /*b970*/  HMMA.16816.F32.BF16 R60, R100.reuse, R104, R60 ;  /* 0x00000068643c723c */ /* 0x044fe8000004183c */
[----:B-----5:R-:W-:Y:S01]  /*b980*/  F2FP.BF16.PACK_AB R139, R133, R134 ;  /* 0x00000086858b723e */ /* 0x020fe200000010ff */
[----:B------:R-:W-:Y:S02]  /*b990*/  FADD.FTZ R239, R239, R234 ;  /* 0x000000eaefef7221 */ /* 0x000fe40000010000 */
[----:B------:R-:W-:Y:S01]  /*b9a0*/  FADD.FTZ R236, R236, R235 ;  /* 0x000000ebecec7221 */ /* 0x000fe20000010000 */
[C---:B------:R-:W-:Y:S01]  /*b9b0*/  HMMA.16816.F32.BF16 R64, R100.reuse, R106, R64 ;  /* 0x0000006a6440723c */ /* 0x040fe20000041840 */
[----:B------:R-:W2:Y:S03]  /*b9c0*/  LDSM.16.MT88.4 R104, [R196+0x5100] ;  /* 0x00510000c468783b */ /* 0x000ea60000004200 */
[----:B------:R-:W-:Y:S02]  /*b9d0*/  FADD.FTZ R239, R240, R239 ;  /* 0x000000eff0ef7221 */ /* 0x000fe40000010000 */
[----:B------:R-:W-:Y:S02]  /*b9e0*/  FADD.FTZ R237, R237, R236 ;  /* 0x000000eceded7221 */ /* 0x000fe40000010000 */
[C---:B-1----:R-:W-:Y:S04]  /*b9f0*/  HMMA.16816.F32.BF16 R68, R100.reuse, R108, R68 ;  /* 0x0000006c6444723c */ /* 0x042fe80000041844 */
[----:B------:R-:W-:Y:S02]  /*ba00*/  FADD.FTZ R134, R134, R239 ;  /* 0x000000ef86867221 */ /* 0x000fe40000010000 */
[----:B------:R-:W-:Y:S02]  /*ba10*/  FADD.FTZ R218, R238, R237 ;  /* 0x000000edeeda7221 */ /* 0x000fe40000010000 */
[C---:B------:R-:W-:Y:S01]  /*ba20*/  HMMA.16816.F32.BF16 R72, R100.reuse, R110, R72 ;  /* 0x0000006e6448723c */ /* 0x040fe20000041848 */
[----:B------:R-:W1:Y:S03]  /*ba30*/  LDSM.16.MT88.4 R108, [R198+0x1900] ;  /* 0x00190000c66c783b */ /* 0x000e660000004200 */
[----:B------:R-:W-:Y:S04]  /*ba40*/  FADD.FTZ R219, R133, R134 ;  /* 0x0000008685db7221 */ /* 0x000fe80000010000 */
[C---:B---3--:R-:W-:Y:S08]  /*ba50*/  HMMA.16816.F32.BF16 R76, R100.reuse, R112, R76 ;  /* 0x00000070644c723c */ /* 0x048ff0000004184c */
[C---:B------:R-:W-:Y:S08]  /*ba60*/  HMMA.16816.F32.BF16 R80, R100.reuse, R114, R80 ;  /* 0x000000726450723c */ /* 0x040ff00000041850 */
[C---:B----4-:R-:W-:Y:S08]  /*ba70*/  HMMA.16816.F32.BF16 R84, R100.reuse, R116, R84 ;  /* 0x000000746454723c */ /* 0x050ff00000041854 */
[C---:B------:R-:W-:Y:S08]  /*ba80*/  HMMA.16816.F32.BF16 R88, R100.reuse, R118, R88 ;  /* 0x000000766458723c */ /* 0x040ff00000041858 */
[C---:B--2---:R-:W-:Y:S08]  /*ba90*/  HMMA.16816.F32.BF16 R92, R100.reuse, R104, R92 ;  /* 0x00000068645c723c */ /* 0x044ff0000004185c */
[----:B------:R-:W-:Y:S08]  /*baa0*/  HMMA.16816.F32.BF16 R96, R100, R106, R96 ;  /* 0x0000006a6460723c */ /* 0x000ff00000041860 */
[C---:B------:R-:W-:Y:S01]  /*bab0*/  HMMA.16816.F32.BF16 R128, R136.reuse, R124, R4 ;  /* 0x0000007c8880723c */ /* 0x040fe20000041804 */
[----:B------:R-:W2:Y:S07]  /*bac0*/  LDSM.16.MT88.4 R4, [R198+0x5900] ;  /* 0x00590000c604783b */ /* 0x000eae0000004200 */
[C---:B------:R-:W-:Y:S01]  /*bad0*/  HMMA.16816.F32.BF16 R124, R136.reuse, R126, R8 ;  /* 0x0000007e887c723c */ /* 0x040fe20000041808 */
[----:B------:R-:W3:Y:S07]  /*bae0*/  LDSM.16.MT88.4 R8, [R197+0x5900] ;  /* 0x00590000c508783b */ /* 0x000eee0000004200 */
[C---:B-1----:R-:W-:Y:S01]  /*baf0*/  HMMA.16816.F32.BF16 R120, R136.reuse, R108, R12 ;  /* 0x0000006c8878723c */ /* 0x042fe2000004180c */
[----:B------:R-:W1:Y:S07]  /*bb00*/  LDSM.16.MT88.4 R12, [R196+0x5900] ;  /* 0x00590000c40c783b */ /* 0x000e6e0000004200 */
        /* <DEDUP_REMOVED lines=15> */
[C---:B--2---:R-:W-:Y:S08]  /*bc00*/  HMMA.16816.F32.BF16 R76, R136.reuse, R4, R76 ;  /* 0x00000004884c723c */ /* 0x044ff0000004184c */
[C---:B------:R-:W-:Y:S08]  /*bc10*/  HMMA.16816.F32.BF16 R80, R136.reuse, R6, R80 ;  /* 0x000000068850723c */ /* 0x040ff00000041850 */
[C---:B---3--:R-:W-:Y:S08]  /*bc20*/  HMMA.16816.F32.BF16 R84, R136.reuse, R8, R84 ;  /* 0x000000088854723c */ /* 0x048ff00000041854 */
[C---:B------:R-:W-:Y:S08]  /*bc30*/  HMMA.16816.F32.BF16 R88, R136.reuse, R10, R88 ;  /* 0x0000000a8858723c */ /* 0x040ff00000041858 */
[C---:B-1----:R-:W-:Y:S08]  /*bc40*/  HMMA.16816.F32.BF16 R92, R136.reuse, R12, R92 ;  /* 0x0000000c885c723c */ /* 0x042ff0000004185c */
[----:B------:R-:W-:Y:S01]  /*bc50*/  HMMA.16816.F32.BF16 R96, R136, R14, R96 ;  /* 0x0000000e8860723c */ /* 0x000fe20000041860 */
[----:B------:R-:W-:-:S07]  /*bc60*/  @P0 BRA `(.L_x_376) ;  /* 0xffffd32000000947 */ /* 0x000fce000383ffff */
.L_x_375:
[----:B------:R-:W-:-:S06]  /*bc70*/  UISETP.GE.AND UP0, UPT, UR13, UR8, UPT ;  /* 0x000000080d00728c */ /* 0x000fcc000bf06270 */
[----:B------:R-:W-:-:S13]  /*bc80*/  PLOP3.LUT P0, PT, PT, PT, UP0, 0x80, 0x0 ;  /* 0x000000000000781c */ /* 0x000fda0003f0f008 */
[----:B------:R-:W-:Y:S05]  /*bc90*/  @!P0 BRA `(.L_x_377) ;  /* 0x000038f000008947 */ /* 0x000fea0003800000 */
[----:B------:R-:W-:Y:S01]  /*bca0*/  IADD3 R220, P5, R208, 0x80, RZ ;  /* 0x00000080d0dc7810 */ /* 0x000fe20007fbe0ff */
[----:B------:R-:W-:Y:S01]  /*bcb0*/  ULDC.64 UR4, c[0x0][0x208] ;  /* 0x0000820000047ab9 */ /* 0x000fe20000000a00 */
[----:B------:R-:W-:Y:S01]  /*bcc0*/  IADD3 R181, P0, R210, 0x80, RZ ;  /* 0x00000080d2b57810 */ /* 0x000fe20007f1e0ff */
[----:B------:R-:W-:Y:S01]  /*bcd0*/  IMAD.MOV.U32 R2, RZ, RZ, R132 ;  /* 0x000000ffff027224 */ /* 0x000fe200078e0084 */
[----:B------:R-:W-:Y:S01]  /*bce0*/  IADD3 R222, P6, R208, 0x40, RZ ;  /* 0x00000040d0de7810 */ /* 0x000fe20007fde0ff */
[----:B------:R-:W-:Y:S01]  /*bcf0*/  IMAD.MOV.U32 R3, RZ, RZ, R0 ;  /* 0x000000ffff037224 */ /* 0x000fe200078e0000 */
[----:B------:R-:W-:Y:S01]  /*bd00*/  IADD3 R183, P4, R210, 0x40, RZ ;  /* 0x00000040d2b77810 */ /* 0x000fe20007f9e0ff */
[----:B------:R-:W-:Y:S01]  /*bd10*/  IMAD.X R221, RZ, RZ, R215, P5 ;  /* 0x000000ffffdd7224 */ /* 0x000fe200028e06d7 */
[----:B------:R-:W-:Y:S01]  /*bd20*/  IADD3.X R223, RZ, R215, RZ, P6, !PT ;  /* 0x000000d7ffdf7210 */ /* 0x000fe200037fe4ff */
[----:B------:R-:W-:Y:S01]  /*bd30*/  IMAD.X R180, RZ, RZ, R217, P0 ;  /* 0x000000ffffb47224 */ /* 0x000fe200000e06d9 */
[----:B------:R-:W-:Y:S01]  /*bd40*/  IADD3.X R182, RZ, R217, RZ, P4, !PT ;  /* 0x000000d9ffb67210 */ /* 0x000fe200027fe4ff */
[----:B------:R-:W-:Y:S01]  /*bd50*/  USHF.L.U64.HI UR19, UR4, 0x5, UR5 ;  /* 0x0000000504137899 */ /* 0x000fe20008010205 */
[----:B------:R-:W-:Y:S01]  /*bd60*/  MOV R214, R208 ;  /* 0x000000d000d67202 */ /* 0x000fe20000000f00 */
[----:B------:R-:W-:-:S03]  /*bd70*/  USHF.L.U32 UR18, UR4, 0x5, URZ ;  /* 0x0000000504127899 */ /* 0x000fc6000800063f */
[----:B------:R-:W-:Y:S02]  /*bd80*/  ULDC.64 UR4, c[0x0][0x1e0] ;  /* 0x0000780000047ab9 */ /* 0x000fe40000000a00 */
.L_x_386:
[----:B------:R-:W-:Y:S04]  /*bd90*/  DEPBAR.LE SB0, 0x0 ;  /* 0x000080000000791a */ /* 0x000fe80000000000 */
[----:B------:R-:W-:Y:S01]  /*bda0*/  BAR.SYNC.DEFER_BLOCKING 0x0 ;  /* 0x0000000000007b1d */ /* 0x000fe20000010000 */
[----:B------:R-:W-:Y:S01]  /*bdb0*/  USHF.R.S32.HI UR7, URZ, 0x1f, UR13 ;  /* 0x0000001f3f077899 */ /* 0x000fe2000801140d */
[----:B------:R-:W-:Y:S01]  /*bdc0*/  IMAD.U32 R13, RZ, RZ, UR13 ;  /* 0x0000000dff0d7e24 */ /* 0x000fe2000f8e00ff */
[----:B------:R-:W-:Y:S01]  /*bdd0*/  UIMAD UR6, UR9, UR13, URZ ;  /* 0x0000000d090672a4 */ /* 0x000fe2000f8e023f */
[----:B------:R-:W-:Y:S01]  /*bde0*/  IMAD.U32 R7, RZ, RZ, UR13 ;  /* 0x0000000dff077e24 */ /* 0x000fe2000f8e00ff */
[----:B------:R-:W-:Y:S01]  /*bdf0*/  UIMAD.WIDE.U32 UR20, UR13, UR10, UR18 ;  /* 0x0000000a0d1472a5 */ /* 0x000fe2000f8e0012 */
[----:B------:R-:W-:Y:S01]  /*be00*/  IMAD.WIDE.U32 R12, R13, UR10, R214 ;  /* 0x0000000a0d0c7c25 */ /* 0x000fe2000f8e00d6 */
[----:B------:R-:W-:Y:S02]  /*be10*/  UIMAD UR6, UR7, UR10, UR6 ;  /* 0x0000000a070672a4 */ /* 0x000fe4000f8e0206 */
[----:B------:R-:W-:Y:S01]  /*be20*/  UISETP.GT.AND UP3, UPT, UR13, UR8, UPT ;  /* 0x000000080d00728c */ /* 0x000fe2000bf64270 */
[----:B------:R-:W-:Y:S01]  /*be30*/  IMAD.WIDE.U32 R6, R7, UR10, R222 ;  /* 0x0000000a07067c25 */ /* 0x000fe2000f8e00de */
[----:B------:R-:W-:Y:S01]  /*be40*/  LEA R22, P4, R12, c[0x0][0x1f8], 0x1 ;  /* 0x00007e000c167a11 */ /* 0x000fe200078808ff */
[----:B------:R-:W-:Y:S01]  /*be50*/  UIADD3 UR7, UR6, UR21, URZ ;  /* 0x0000001506077290 */ /* 0x000fe2000fffe03f */
[----:B------:R-:W-:Y:S01]  /*be60*/  IADD3 R0, R13, UR6, RZ ;  /* 0x000000060d007c10 */ /* 0x000fe2000fffe0ff */
[----:B------:R-:W-:Y:S01]  /*be70*/  IMAD.U32 R15, RZ, RZ, UR13 ;  /* 0x0000000dff0f7e24 */ /* 0x000fe2000f8e00ff */
[----:B------:R-:W-:Y:S02]  /*be80*/  LEA R20, P0, R6, c[0x0][0x1f8], 0x1 ;  /* 0x00007e0006147a11 */ /* 0x000fe400078008ff */
[----:B------:R-:W-:Y:S01]  /*be90*/  LEA.HI.X R23, R12, c[0x0][0x1fc], R0, 0x1, P4 ;  /* 0x00007f000c177a11 */ /* 0x000fe200020f0c00 */
[----:B------:R-:W-:Y:S01]  /*bea0*/  IMAD.WIDE.U32 R14, R15, UR10, R220 ;  /* 0x0000000a0f0e7c25 */ /* 0x000fe2000f8e00dc */
[----:B------:R-:W-:Y:S02]  /*beb0*/  IADD3 R4, R7, UR6, RZ ;  /* 0x0000000607047c10 */ /* 0x000fe4000fffe0ff */
[----:B------:R-:W-:Y:S02]  /*bec0*/  IADD3 R5, P5, R208, UR20, RZ ;  /* 0x00000014d0057c10 */ /* 0x000fe4000ffbe0ff */
[----:B------:R-:W-:Y:S01]  /*bed0*/  IADD3 R7, P4, R222, UR20, RZ ;  /* 0x00000014de077c10 */ /* 0x000fe2000ff9e0ff */
[----:B------:R-:W-:Y:S01]  /*bee0*/  LDSM.16.M88.4 R32, [R206+0xc100] ;  /* 0x00c10000ce20783b */ /* 0x000fe20000000200 */
[----:B------:R-:W-:Y:S02]  /*bef0*/  LEA.HI.X R21, R6, c[0x0][0x1fc], R4, 0x1, P0 ;  /* 0x00007f0006157a11 */ /* 0x000fe400000f0c04 */
[----:B------:R-:W-:Y:S02]  /*bf00*/  IADD3.X R4, R215, UR7, RZ, P5, !PT ;  /* 0x00000007d7047c10 */ /* 0x000fe4000affe4ff */
[----:B------:R-:W-:Y:S02]  /*bf10*/  LEA R168, P5, R5, c[0x0][0x1f8], 0x1 ;  /* 0x00007e0005a87a11 */ /* 0x000fe400078a08ff */
[----:B------:R-:W1:Y:S01]  /*bf20*/  LDSM.16.M88.4 R8, [R205+0x6100] ;  /* 0x00610000cd08783b */ /* 0x000e620000000200 */
[----:B------:R-:W-:Y:S02]  /*bf30*/  IADD3.X R6, R223, UR7, RZ, P4, !PT ;  /* 0x00000007df067c10 */ /* 0x000fe4000a7fe4ff */
[----:B------:R-:W-:Y:S02]  /*bf40*/  LEA R166, P4, R7, c[0x0][0x1f8], 0x1 ;  /* 0x00007e0007a67a11 */ /* 0x000fe400078808ff */
[----:B------:R-:W-:Y:S02]  /*bf50*/  LEA.HI.X R169, R5, c[0x0][0x1fc], R4, 0x1, P5 ;  /* 0x00007f0005a97a11 */ /* 0x000fe400028f0c04 */
[----:B------:R-:W2:Y:S01]  /*bf60*/  LDSM.16.M88.4 R16, [R205+0x6900] ;  /* 0x00690000cd10783b */ /* 0x000ea20000000200 */
[----:B------:R-:W-:Y:S02]  /*bf70*/  LEA.HI.X R167, R7, c[0x0][0x1fc], R6, 0x1, P4 ;  /* 0x00007f0007a77a11 */ /* 0x000fe400020f0c06 */
[----:B------:R-:W-:Y:S02]  /*bf80*/  LEA R28, P6, R14, c[0x0][0x1f8], 0x1 ;  /* 0x00007e000e1c7a11 */ /* 0x000fe400078c08ff */
[----:B------:R-:W-:Y:S02]  /*bf90*/  IADD3 R13, P0, R220, UR20, RZ ;  /* 0x00000014dc0d7c10 */ /* 0x000fe4000ff1e0ff */
[----:B------:R-:W3:Y:S01]  /*bfa0*/  LDSM.16.M88.4 R24, [R205+0x7100] ;  /* 0x00710000cd18783b */ /* 0x000ee20000000200 */
[----:B------:R-:W-:Y:S02]  /*bfb0*/  IADD3 R0, R15, UR6, RZ ;  /* 0x000000060f007c10 */ /* 0x000fe4000fffe0ff */
[----:B------:R-:W-:Y:S01]  /*bfc0*/  IADD3.X R12, R221, UR7, RZ, P0, !PT ;  /* 0x00000007dd0c7c10 */ /* 0x000fe200087fe4ff */
[----:B------:R-:W-:Y:S01]  /*bfd0*/  @UP3 UIADD3 UR7, UR13, -0x1, URZ ;  /* 0xffffffff0d073890 */ /* 0x000fe2000fffe03f */
[C---:B------:R-:W-:Y:S02]  /*bfe0*/  LEA R164, P0, R13.reuse, c[0x0][0x1f8], 0x1 ;  /* 0x00007e000da47a11 */ /* 0x040fe400078008ff */
[----:B------:R-:W4:Y:S01]  /*bff0*/  LDSM.16.M88.4 R132, [R205+0x7900] ;  /* 0x00790000cd84783b */ /* 0x000f220000000200 */
[----:B------:R-:W-:Y:S01]  /*c000*/  LEA.HI.X R29, R14, c[0x0][0x1fc], R0, 0x1, P6 ;  /* 0x00007f000e1d7a11 */ /* 0x000fe200030f0c00 */
[----:B------:R-:W-:Y:S01]  /*c010*/  @UP3 USHF.R.S32.HI UR6, URZ, 0x1f, UR7 ;  /* 0x0000001f3f063899 */ /* 0x000fe20008011407 */
[----:B------:R-:W-:Y:S01]  /*c020*/  LEA.HI.X R165, R13, c[0x0][0x1fc], R12, 0x1, P0 ;  /* 0x00007f000da57a11 */ /* 0x000fe200000f0c0c */
[----:B------:R-:W-:Y:S01]  /*c030*/  @UP3 UIMAD.WIDE.U32 UR20, UR7, UR4, URZ ;  /* 0x00000004071432a5 */ /* 0x000fe2000f8e003f */
[----:B------:R-:W-:Y:S01]  /*c040*/  PLOP3.LUT P0, PT, PT, PT, UP3, 0x80, 0x0 ;  /* 0x000000000000781c */ /* 0x000fe20003f0f038 */
[----:B------:R-:W-:Y:S01]  /*c050*/  @UP3 UIMAD UR6, UR6, UR4, URZ ;  /* 0x00000004060632a4 */ /* 0x000fe2000f8e023f */
[----:B------:R-:W-:Y:S01]  /*c060*/  LDSM.16.M88.4 R136, [R202+0xc100] ;  /* 0x00c10000ca88783b */ /* 0x000fe20000000200 */
[----:B------:R-:W-:Y:S02]  /*c070*/  PLOP3.LUT P5, PT, PT, PT, UP2, 0x80, 0x0 ;  /* 0x000000000000781c */ /* 0x000fe40003faf028 */
[----:B------:R-:W-:Y:S01]  /*c080*/  PLOP3.LUT P4, PT, PT, PT, UP2, 0x80, 0x0 ;  /* 0x000000000000781c */ /* 0x000fe20003f8f028 */
[----:B------:R-:W-:Y:S02]  /*c090*/  @UP3 UIMAD UR6, UR7, UR5, UR6 ;  /* 0x00000005070632a4 */ /* 0x000fe4000f8e0206 */
[----:B------:R-:W-:Y:S01]  /*c0a0*/  @UP3 USHF.L.U32 UR7, UR20, 0x6, URZ ;  /* 0x0000000614073899 */ /* 0x000fe2000800063f */
[----:B------:R-:W5:Y:S01]  /*c0b0*/  LDSM.16.M88.4 R140, [R204] ;  /* 0x00000000cc8c783b */ /* 0x000f620000000200 */
[----:B------:R-:W-:Y:S01]  /*c0c0*/  @UP3 UIADD3 UR6, UR21, UR6, URZ ;  /* 0x0000000615063290 */ /* 0x000fe2000fffe03f */
[C---:B-1----:R-:W-:Y:S03]  /*c0d0*/  HMMA.16816.F32.BF16 R4, R32.reuse, R8, RZ ;  /* 0x000000082004723c */ /* 0x042fe600000418ff */
[----:B------:R-:W-:Y:S02]  /*c0e0*/  @UP3 USHF.L.U64.HI UR6, UR20, 0x6, UR6 ;  /* 0x0000000614063899 */ /* 0x000fe40008010206 */
[----:B------:R-:W1:Y:S03]  /*c0f0*/  LDSM.16.M88.4 R144, [R195] ;  /* 0x00000000c390783b */ /* 0x000e660000000200 */
[C---:B------:R-:W-:Y:S04]  /*c100*/  HMMA.16816.F32.BF16 R8, R32.reuse, R10, RZ ;  /* 0x0000000a2008723c */ /* 0x040fe800000418ff */
[----:B------:R-:W1:Y:S04]  /*c110*/  LDSM.16.M88.4 R148, [R194] ;  /* 0x00000000c294783b */ /* 0x000e680000000200 */
[C---:B--2---:R-:W-:Y:S03]  /*c120*/  HMMA.16816.F32.BF16 R12, R32.reuse, R16, RZ ;  /* 0x00000010200c723c */ /* 0x044fe600000418ff */
[----:B------:R-:W2:Y:S05]  /*c130*/  LDSM.16.M88.4 R152, [R193] ;  /* 0x00000000c198783b */ /* 0x000eaa0000000200 */
[C---:B------:R-:W-:Y:S02]  /*c140*/  HMMA.16816.F32.BF16 R16, R32.reuse, R18, RZ ;  /* 0x000000122010723c */ /* 0x040fe400000418ff */
[----:B------:R-:W-:Y:S01]  /*c150*/  @!PT LDS RZ, [RZ] ;  /* 0x00000000fffff984 */ /* 0x000fe20000000800 */
[----:B------:R-:W-:Y:S01]  /*c160*/  @!PT LDS RZ, [RZ] ;  /* 0x00000000fffff984 */ /* 0x000fe20000000800 */
[----:B------:R-:W-:Y:S01]  /*c170*/  @!PT LDS RZ, [RZ] ;  /* 0x00000000fffff984 */ /* 0x000fe20000000800 */
[----:B------:R3:W-:Y:S07]  /*c180*/  LDGSTS.E.BYPASS.LTC128B.128 [R207+0x100], [R22.64], !P3 ;  /* 0x0010000016cf7fae */ /* 0x0007ee000d901d50 */
[----:B------:R3:W-:Y:S07]  /*c190*/  LDGSTS.E.BYPASS.LTC128B.128 [R207+0x2100], [R20.64], !P2 ;  /* 0x0210000014cf7fae */ /* 0x0007ee000d101d50 */
[----:B------:R4:W-:Y:S07]  /*c1a0*/  LDGSTS.E.BYPASS.LTC128B.128 [R207+0x4100], [R28.64], !P1 ;  /* 0x041000001ccf7fae */ /* 0x0009ee000c901d50 */
[----:B------:R1:W-:Y:S07]  /*c1b0*/  LDGSTS.E.BYPASS.LTC128B.128 [R207+0x1100], [R168.64], !P3 ;  /* 0x01100000a8cf7fae */ /* 0x0003ee000d901d50 */
[----:B------:R1:W-:Y:S01]  /*c1c0*/  LDGSTS.E.BYPASS.LTC128B.128 [R207+0x3100], [R166.64], !P2 ;  /* 0x03100000a6cf7fae */ /* 0x0003e2000d101d50 */
[C---:B---3--:R-:W-:Y:S06]  /*c1d0*/  HMMA.16816.F32.BF16 R20, R32.reuse, R24, RZ ;  /* 0x000000182014723c */ /* 0x048fec00000418ff */
[----:B------:R1:W-:Y:S02]  /*c1e0*/  LDGSTS.E.BYPASS.LTC128B.128 [R207+0x5100], [R164.64], !P1 ;  /* 0x05100000a4cf7fae */ /* 0x0003e4000c901d50 */
[C---:B------:R-:W-:Y:S05]  /*c1f0*/  HMMA.16816.F32.BF16 R24, R32.reuse, R26, RZ ;  /* 0x0000001a2018723c */ /* 0x040fea00000418ff */
[----:B------:R-:W-:Y:S03]  /*c200*/  LDSM.16.M88.4 R156, [R201+0xc100] ;  /* 0x00c10000c99c783b */ /* 0x000fe60000000200 */
[C---:B----4-:R-:W-:Y:S04]  /*c210*/  HMMA.16816.F32.BF16 R28, R32.reuse, R132, RZ ;  /* 0x00000084201c723c */ /* 0x050fe800000418ff */
[----:B------:R-:W0:Y:S04]  /*c220*/  LDGDEPBAR ;  /* 0x00000000000079af */ /* 0x000e280000000000 */
[----:B------:R-:W-:Y:S03]  /*c230*/  HMMA.16816.F32.BF16 R32, R32, R134, RZ ;  /* 0x000000862020723c */ /* 0x000fe600000418ff */
[----:B------:R-:W3:Y:S05]  /*c240*/  LDSM.16.M88.4 R160, [R200+0x6100] ;  /* 0x00610000c8a0783b */ /* 0x000eea0000000200 */
[C---:B-----5:R-:W-:Y:S02]  /*c250*/  HMMA.16816.F32.BF16 R4, R136.reuse, R140, R4 ;  /* 0x0000008c8804723c */ /* 0x060fe40000041804 */
[----:B------:R-:W4:Y:S06]  /*c260*/  LDSM.16.M88.4 R132, [R200+0x6900] ;  /* 0x00690000c884783b */ /* 0x000f2c0000000200 */
[C---:B------:R-:W-:Y:S01]  /*c270*/  HMMA.16816.F32.BF16 R8, R136.reuse, R142, R8 ;  /* 0x0000008e8808723c */ /* 0x040fe20000041808 */
[----:B-1----:R-:W1:Y:S07]  /*c280*/  LDSM.16.M88.4 R164, [R200+0x7100] ;  /* 0x00710000c8a4783b */ /* 0x002e6e0000000200 */
[C---:B------:R-:W-:Y:S01]  /*c290*/  HMMA.16816.F32.BF16 R12, R136.reuse, R144, R12 ;  /* 0x00000090880c723c */ /* 0x040fe2000004180c */
[----:B------:R-:W5:Y:S07]  /*c2a0*/  LDSM.16.M88.4 R168, [R200+0x7900] ;  /* 0x00790000c8a8783b */ /* 0x000f6e0000000200 */
[C---:B------:R-:W-:Y:S01]  /*c2b0*/  HMMA.16816.F32.BF16 R16, R136.reuse, R146, R16 ;  /* 0x000000928810723c */ /* 0x040fe20000041810 */
[----:B------:R-:W-:Y:S07]  /*c2c0*/  LDSM.16.M88.4 R172, [R199+0xc100] ;  /* 0x00c10000c7ac783b */ /* 0x000fee0000000200 */
[C---:B------:R-:W-:Y:S01]  /*c2d0*/  HMMA.16816.F32.BF16 R20, R136.reuse, R148, R20 ;  /* 0x000000948814723c */ /* 0x040fe20000041814 */
[----:B------:R-:W1:Y:S07]  /*c2e0*/  LDSM.16.M88.4 R176, [R192] ;  /* 0x00000000c0b0783b */ /* 0x000e6e0000000200 */
[C---:B------:R-:W-:Y:S01]  /*c2f0*/  HMMA.16816.F32.BF16 R24, R136.reuse, R150, R24 ;  /* 0x000000968818723c */ /* 0x040fe20000041818 */
[----:B------:R-:W-:Y:S07]  /*c300*/  LDSM.16.M88.4 R140, [R192+0x1000] ;  /* 0x00100000c08c783b */ /* 0x000fee0000000200 */
[C---:B--2---:R-:W-:Y:S01]  /*c310*/  HMMA.16816.F32.BF16 R28, R136.reuse, R152, R28 ;  /* 0x00000098881c723c */ /* 0x044fe2000004181c */
[----:B------:R-:W-:Y:S07]  /*c320*/  LDSM.16.M88.4 R144, [R192+0x1800] ;  /* 0x00180000c090783b */ /* 0x000fee0000000200 */
[----:B------:R-:W-:Y:S01]  /*c330*/  HMMA.16816.F32.BF16 R32, R136, R154, R32 ;  /* 0x0000009a8820723c */ /* 0x000fe20000041820 */
[----:B------:R-:W2:Y:S07]  /*c340*/  LDSM.16.M88.4 R136, [R192+0x800] ;  /* 0x00080000c088783b */ /* 0x000eae0000000200 */
[C---:B---3--:R-:W-:Y:S01]  /*c350*/  HMMA.16816.F32.BF16 R4, R156.reuse, R160, R4 ;  /* 0x000000a09c04723c */ /* 0x048fe20000041804 */
[----:B------:R-:W-:Y:S07]  /*c360*/  LDSM.16.M88.4 R148, [R206+0x10100] ;  /* 0x01010000ce94783b */ /* 0x000fee0000000200 */
[C---:B------:R-:W-:Y:S01]  /*c370*/  HMMA.16816.F32.BF16 R8, R156.reuse, R162, R8 ;  /* 0x000000a29c08723c */ /* 0x040fe20000041808 */
[----:B------:R-:W3:Y:S07]  /*c380*/  LDSM.16.M88.4 R152, [R205+0x8100] ;  /* 0x00810000cd98783b */ /* 0x000eee0000000200 */
[C---:B----4-:R-:W-:Y:S01]  /*c390*/  HMMA.16816.F32.BF16 R12, R156.reuse, R132, R12 ;  /* 0x000000849c0c723c */ /* 0x050fe2000004180c */
[----:B------:R-:W-:Y:S07]  /*c3a0*/  LDSM.16.M88.4 R160, [R205+0x9900] ;  /* 0x00990000cda0783b */ /* 0x000fee0000000200 */
[C---:B------:R-:W-:Y:S01]  /*c3b0*/  HMMA.16816.F32.BF16 R16, R156.reuse, R134, R16 ;  /* 0x000000869c10723c */ /* 0x040fe20000041810 */
[----:B------:R-:W4:Y:S07]  /*c3c0*/  LDSM.16.M88.4 R132, [R205+0x8900] ;  /* 0x00890000cd84783b */ /* 0x000f2e0000000200 */
[C---:B-1----:R-:W-:Y:S08]  /*c3d0*/  HMMA.16816.F32.BF16 R20, R156.reuse, R164, R20 ;  /* 0x000000a49c14723c */ /* 0x042ff00000041814 */
[C---:B------:R-:W-:Y:S01]  /*c3e0*/  HMMA.16816.F32.BF16 R24, R156.reuse, R166, R24 ;  /* 0x000000a69c18723c */ /* 0x040fe20000041818 */
[----:B------:R-:W-:Y:S07]  /*c3f0*/  LDSM.16.M88.4 R164, [R202+0x10100] ;  /* 0x01010000caa4783b */ /* 0x000fee0000000200 */
[C---:B-----5:R-:W-:Y:S08]  /*c400*/  HMMA.16816.F32.BF16 R28, R156.reuse, R168, R28 ;  /* 0x000000a89c1c723c */ /* 0x060ff0000004181c */
[----:B------:R-:W-:Y:S01]  /*c410*/  HMMA.16816.F32.BF16 R32, R156, R170, R32 ;  /* 0x000000aa9c20723c */ /* 0x000fe20000041820 */
[----:B------:R-:W1:Y:S07]  /*c420*/  LDSM.16.M88.4 R156, [R205+0x9100] ;  /* 0x00910000cd9c783b */ /* 0x000e6e0000000200 */
[C---:B------:R-:W-:Y:S01]  /*c430*/  HMMA.16816.F32.BF16 R4, R172.reuse, R176, R4 ;  /* 0x000000b0ac04723c */ /* 0x040fe20000041804 */
[----:B------:R-:W5:Y:S07]  /*c440*/  LDSM.16.M88.4 R168, [R191] ;  /* 0x00000000bfa8783b */ /* 0x000f6e0000000200 */
        /* <DEDUP_REMOVED lines=11> */
[C---:B---3--:R-:W-:Y:S01]  /*c500*/  HMMA.16816.F32.BF16 R4, R148.reuse, R152, R4 ;  /* 0x000000989404723c */ /* 0x048fe20000041804 */
[----:B------:R-:W3:Y:S07]  /*c510*/  LDSM.16.M88.4 R172, [R201+0x10100] ;  /* 0x01010000c9ac783b */ /* 0x000eee0000000200 */
[C---:B------:R-:W-:Y:S01]  /*c520*/  HMMA.16816.F32.BF16 R8, R148.reuse, R154, R8 ;  /* 0x0000009a9408723c */ /* 0x040fe20000041808 */
[----:B------:R-:W-:Y:S07]  /*c530*/  LDSM.16.M88.4 R152, [R200+0x9900] ;  /* 0x00990000c898783b */ /* 0x000fee0000000200 */
[C---:B----4-:R-:W-:Y:S08]  /*c540*/  HMMA.16816.F32.BF16 R12, R148.reuse, R132, R12 ;  /* 0x00000084940c723c */ /* 0x050ff0000004180c */
[C---:B------:R-:W-:Y:S01]  /*c550*/  HMMA.16816.F32.BF16 R16, R148.reuse, R134, R16 ;  /* 0x000000869410723c */ /* 0x040fe20000041810 */
[----:B------:R-:W4:Y:S07]  /*c560*/  LDSM.16.M88.4 R132, [R200+0x8900] ;  /* 0x00890000c884783b */ /* 0x000f2e0000000200 */
[C---:B-1----:R-:W-:Y:S08]  /*c570*/  HMMA.16816.F32.BF16 R20, R148.reuse, R156, R20 ;  /* 0x0000009c9414723c */ /* 0x042ff00000041814 */
[C---:B------:R-:W-:Y:S01]  /*c580*/  HMMA.16816.F32.BF16 R24, R148.reuse, R158, R24 ;  /* 0x0000009e9418723c */ /* 0x040fe20000041818 */
[----:B------:R-:W-:Y:S07]  /*c590*/  LDSM.16.M88.4 R156, [R199+0x10100] ;  /* 0x01010000c79c783b */ /* 0x000fee0000000200 */
[C---:B------:R-:W-:Y:S08]  /*c5a0*/  HMMA.16816.F32.BF16 R28, R148.reuse, R160, R28 ;  /* 0x000000a0941c723c */ /* 0x040ff0000004181c */
[----:B------:R-:W-:Y:S01]  /*c5b0*/  HMMA.16816.F32.BF16 R32, R148, R162, R32 ;  /* 0x000000a29420723c */ /* 0x000fe20000041820 */
[----:B------:R-:W1:Y:S07]  /*c5c0*/  LDSM.16.M88.4 R148, [R200+0x9100] ;  /* 0x00910000c894783b */ /* 0x000e6e0000000200 */
[C---:B-----5:R-:W-:Y:S01]  /*c5d0*/  HMMA.16816.F32.BF16 R4, R164.reuse, R168, R4 ;  /* 0x000000a8a404723c */ /* 0x060fe20000041804 */
[----:B------:R-:W5:Y:S07]  /*c5e0*/  LDSM.16.M88.4 R160, [R192+0x2000] ;  /* 0x00200000c0a0783b */ /* 0x000f6e0000000200 */
        /* <DEDUP_REMOVED lines=11> */
[C---:B---3--:R-:W-:Y:S01]  /*c6a0*/  HMMA.16816.F32.BF16 R4, R172.reuse, R176, R4 ;  /* 0x000000b0ac04723c */ /* 0x048fe20000041804 */
[----:B------:R-:W3:Y:S07]  /*c6b0*/  LDSM.16.M88.4 R164, [R206+0x14100] ;  /* 0x01410000cea4783b */ /* 0x000eee0000000200 */
[C---:B------:R-:W-:Y:S01]  /*c6c0*/  HMMA.16816.F32.BF16 R8, R172.reuse, R178, R8 ;  /* 0x000000b2ac08723c */ /* 0x040fe20000041808 */
[----:B------:R-:W-:Y:S07]  /*c6d0*/  LDSM.16.M88.4 R176, [R187] ;  /* 0x00000000bbb0783b */ /* 0x000fee0000000200 */
[C---:B----4-:R-:W-:Y:S08]  /*c6e0*/  HMMA.16816.F32.BF16 R12, R172.reuse, R132, R12 ;  /* 0x00000084ac0c723c */ /* 0x050ff0000004180c */
[C---:B------:R-:W-:Y:S01]  /*c6f0*/  HMMA.16816.F32.BF16 R16, R172.reuse, R134, R16 ;  /* 0x00000086ac10723c */ /* 0x040fe20000041810 */
[----:B------:R-:W4:Y:S07]  /*c700*/  LDSM.16.M88.4 R132, [R205+0xa900] ;  /* 0x00a90000cd84783b */ /* 0x000f2e0000000200 */
[C---:B-1----:R-:W-:Y:S08]  /*c710*/  HMMA.16816.F32.BF16 R20, R172.reuse, R148, R20 ;  /* 0x00000094ac14723c */ /* 0x042ff00000041814 */
[C---:B------:R-:W-:Y:S01]  /*c720*/  HMMA.16816.F32.BF16 R24, R172.reuse, R150, R24 ;  /* 0x00000096ac18723c */ /* 0x040fe20000041818 */
[----:B------:R-:W1:Y:S07]  /*c730*/  LDSM.16.M88.4 R148, [R205+0xb100] ;  /* 0x00b10000cd94783b */ /* 0x000e6e0000000200 */
        /* <DEDUP_REMOVED lines=29> */
[----:B------:R-:W1:Y:S01]  /*c910*/  LDSM.16.M88.4 R164, [R199+0x14100] ;  /* 0x01410000c7a4783b */ /* 0x000e620000000200 */
[C---:B-----5:R-:W-:Y:S08]  /*c920*/  HMMA.16816.F32.BF16 R4, R172.reuse, R176, R4 ;  /* 0x000000b0ac04723c */ /* 0x060ff00000041804 */
[C---:B------:R-:W-:Y:S08]  /*c930*/  HMMA.16816.F32.BF16 R8, R172.reuse, R178, R8 ;  /* 0x000000b2ac08723c */ /* 0x040ff00000041808 */
[C---:B--2---:R-:W-:Y:S08]  /*c940*/  HMMA.16816.F32.BF16 R12, R172.reuse, R136, R12 ;  /* 0x00000088ac0c723c */ /* 0x044ff0000004180c */
[C---:B------:R-:W-:Y:S08]  /*c950*/  HMMA.16816.F32.BF16 R16, R172.reuse, R138, R16 ;  /* 0x0000008aac10723c */ /* 0x040ff00000041810 */
[C---:B------:R-:W-:Y:S08]  /*c960*/  HMMA.16816.F32.BF16 R20, R172.reuse, R140, R20 ;  /* 0x0000008cac14723c */ /* 0x040ff00000041814 */
[C---:B------:R-:W-:Y:S08]  /*c970*/  HMMA.16816.F32.BF16 R24, R172.reuse, R142, R24 ;  /* 0x0000008eac18723c */ /* 0x040ff00000041818 */
[C---:B------:R-:W-:Y:S08]  /*c980*/  HMMA.16816.F32.BF16 R28, R172.reuse, R144, R28 ;  /* 0x00000090ac1c723c */ /* 0x040ff0000004181c */
[----:B------:R-:W-:Y:S08]  /*c990*/  HMMA.16816.F32.BF16 R32, R172, R146, R32 ;  /* 0x00000092ac20723c */ /* 0x000ff00000041820 */
[C---:B---3--:R-:W-:Y:S08]  /*c9a0*/  HMMA.16816.F32.BF16 R4, R156.reuse, R160, R4 ;  /* 0x000000a09c04723c */ /* 0x048ff00000041804 */
[C---:B------:R-:W-:Y:S08]  /*c9b0*/  HMMA.16816.F32.BF16 R8, R156.reuse, R162, R8 ;  /* 0x000000a29c08723c */ /* 0x040ff00000041808 */
[C---:B----4-:R-:W-:Y:S08]  /*c9c0*/  HMMA.16816.F32.BF16 R12, R156.reuse, R132, R12 ;  /* 0x000000849c0c723c */ /* 0x050ff0000004180c */
        /* <DEDUP_REMOVED lines=9> */
[----:B------:R-:W-:Y:S01]  /*ca60*/  FMUL.FTZ R137, R4, c[0x0][0x320] ;  /* 0x0000c80004897a20 */ /* 0x000fe20000410000 */
[C---:B------:R-:W-:Y:S03]  /*ca70*/  HMMA.16816.F32.BF16 R16, R164.reuse, R134, R16 ;  /* 0x00000086a410723c */ /* 0x040fe60000041810 */
[----:B------:R-:W-:Y:S02]  /*ca80*/  FMUL.FTZ R138, R5, c[0x0][0x320] ;  /* 0x0000c800058a7a20 */ /* 0x000fe40000410000 */
[----:B------:R-:W1:Y:S01]  /*ca90*/  MUFU.TANH R137, R137 ;  /* 0x0000008900897308 */ /* 0x000e620000002400 */
[----:B------:R-:W-:Y:S02]  /*caa0*/  FMUL.FTZ R0, R6, c[0x0][0x320] ;  /* 0x0000c80006007a20 */ /* 0x000fe40000410000 */
[----:B------:R-:W-:Y:S02]  /*cab0*/  FMUL.FTZ R136, R7, c[0x0][0x320] ;  /* 0x0000c80007887a20 */ /* 0x000fe40000410000 */
[----:B------:R-:W2:Y:S02]  /*cac0*/  LDSM.16.M88.4 R4, [R192+0x5000] ;  /* 0x00500000c004783b */ /* 0x000ea40000000200 */
[----:B------:R-:W-:Y:S02]  /*cad0*/  FMUL.FTZ R9, R9, c[0x0][0x320] ;  /* 0x0000c80009097a20 */ /* 0x000fe40000410000 */
[----:B------:R-:W-:Y:S01]  /*cae0*/  FMUL.FTZ R10, R10, c[0x0][0x320] ;  /* 0x0000c8000a0a7a20 */ /* 0x000fe20000410000 */
[----:B------:R-:W3:Y:S01]  /*caf0*/  MUFU.TANH R138, R138 ;  /* 0x0000008a008a7308 */ /* 0x000ee20000002400 */
[----:B------:R-:W-:Y:S02]  /*cb00*/  FMUL.FTZ R11, R11, c[0x0][0x320] ;  /* 0x0000c8000b0b7a20 */ /* 0x000fe40000410000 */
[----:B------:R-:W-:Y:S02]  /*cb10*/  FMUL.FTZ R139, R8, c[0x0][0x320] ;  /* 0x0000c800088b7a20 */ /* 0x000fe40000410000 */
[----:B------:R-:W-:Y:S02]  /*cb20*/  FMUL.FTZ R8, R12, c[0x0][0x320] ;  /* 0x0000c8000c087a20 */ /* 0x000fe40000410000 */
[----:B------:R-:W-:Y:S02]  /*cb30*/  FMUL.FTZ R14, R14, c[0x0][0x320] ;  /* 0x0000c8000e0e7a20 */ /* 0x000fe40000410000 */
[----:B------:R-:W-:Y:S01]  /*cb40*/  FMUL.FTZ R15, R15, c[0x0][0x320] ;  /* 0x0000c8000f0f7a20 */ /* 0x000fe20000410000 */
[----:B------:R-:W4:Y:S01]  /*cb50*/  MUFU.TANH R140, R9 ;  /* 0x00000009008c7308 */ /* 0x000f220000002400 */
[----:B------:R-:W-:Y:S02]  /*cb60*/  FMUL.FTZ R142, R16, c[0x0][0x320] ;  /* 0x0000c800108e7a20 */ /* 0x000fe40000410000 */
[----:B------:R-:W-:Y:S02]  /*cb70*/  FMUL.FTZ R18, R18, c[0x0][0x320] ;  /* 0x0000c80012127a20 */ /* 0x000fe40000410000 */
[----:B------:R-:W-:Y:S02]  /*cb80*/  FMUL.FTZ R19, R19, c[0x0][0x320] ;  /* 0x0000c80013137a20 */ /* 0x000fe40000410000 */
[----:B------:R-:W-:Y:S02]  /*cb90*/  FMUL.FTZ R162, R13, c[0x0][0x320] ;  /* 0x0000c8000da27a20 */ /* 0x000fe40000410000 */
[----:B------:R-:W-:Y:S01]  /*cba0*/  FMUL.FTZ R13, R17, c[0x0][0x320] ;  /* 0x0000c800110d7a20 */ /* 0x000fe20000410000 */
[----:B------:R-:W1:Y:S10]  /*cbb0*/  MUFU.TANH R132, R10 ;  /* 0x0000000a00847308 */ /* 0x000e740000002400 */
[----:B------:R-:W1:Y:S01]  /*cbc0*/  MUFU.TANH R133, R11 ;  /* 0x0000000b00857308 */ /* 0x000e620000002400 */
[C---:B--2---:R-:W-:Y:S09]  /*cbd0*/  HMMA.16816.F32.BF16 R20, R164.reuse, R4, R20 ;  /* 0x00000004a414723c */ /* 0x044ff20000041814 */
[----:B------:R2:W1:Y:S03]  /*cbe0*/  MUFU.TANH R12, R8 ;  /* 0x00000008000c7308 */ /* 0x0004660000002400 */
[----:B------:R-:W-:Y:S01]  /*cbf0*/  @P5 IMAD.HI.U32 R4, R212, c[0x0][0x2c8], RZ ;  /* 0x0000b200d4045a27 */ /* 0x000fe200078e00ff */
[C---:B------:R-:W-:Y:S03]  /*cc00*/  HMMA.16816.F32.BF16 R24, R164.reuse, R6, R24 ;  /* 0x00000006a418723c */ /* 0x040fe60000041818 */
[----:B------:R-:W-:Y:S01]  /*cc10*/  IMAD.MOV.U32 R5, RZ, RZ, R212 ;  /* 0x000000ffff057224 */ /* 0x000fe200078e00d4 */
[----:B------:R-:W-:Y:S02]  /*cc20*/  @P4 SHF.R.U32.HI R5, RZ, c[0x0][0x2cc], R4 ;  /* 0x0000b300ff054a19 */ /* 0x000fe40000011604 */
[----:B------:R5:W1:Y:S01]  /*cc30*/  MUFU.TANH R163, R14 ;  /* 0x0000000e00a37308 */ /* 0x000a620000002400 */
[----:B------:R-:W-:Y:S05]  /*cc40*/  @P0 IADD3 R4, P4, R210, UR7, RZ ;  /* 0x00000007d2040c10 */ /* 0x000fea000ff9e0ff */
[----:B------:R-:W-:Y:S02]  /*cc50*/  @P0 LEA R16, P6, R4, c[0x0][0x1c8], 0x1 ;  /* 0x0000720004100a11 */ /* 0x000fe400078c08ff */
[----:B------:R-:W-:Y:S01]  /*cc60*/  @P0 IADD3 R6, P5, R183, UR7, RZ ;  /* 0x00000007b7060c10 */ /* 0x000fe2000ffbe0ff */
[----:B------:R-:W-:Y:S01]  /*cc70*/  FMUL.FTZ R22, R22, c[0x0][0x320] ;  /* 0x0000c80016167a20 */ /* 0x000fe20000410000 */
[----:B------:R1:W1:Y:S01]  /*cc80*/  MUFU.TANH R161, R15 ;  /* 0x0000000f00a17308 */ /* 0x0002620000002400 */
[----:B------:R-:W-:Y:S01]  /*cc90*/  FMUL.FTZ R23, R23, c[0x0][0x320] ;  /* 0x0000c80017177a20 */ /* 0x000fe20000410000 */
[----:B------:R-:W-:Y:S01]  /*cca0*/  @P0 IADD3.X R7, R182, UR6, RZ, P5, !PT ;  /* 0x00000006b6070c10 */ /* 0x000fe2000affe4ff */
[----:B------:R-:W-:Y:S01]  /*ccb0*/  FMUL.FTZ R160, R20, c[0x0][0x320] ;  /* 0x0000c80014a07a20 */ /* 0x000fe20000410000 */
[----:B--2---:R-:W2:Y:S01]  /*ccc0*/  LDSM.16.M88.4 R8, [R192+0x5800] ;  /* 0x00580000c008783b */ /* 0x004ea20000000200 */
[----:B------:R-:W-:Y:S04]  /*ccd0*/  DEPBAR.LE SB0, 0x0 ;  /* 0x000080000000791a */ /* 0x000fe80000000000 */
[----:B------:R-:W-:Y:S01]  /*cce0*/  FMUL.FTZ R25, R25, c[0x0][0x320] ;  /* 0x0000c80019197a20 */ /* 0x000fe20000410000 */
[----:B------:R1:W1:Y:S01]  /*ccf0*/  MUFU.TANH R159, R22 ;  /* 0x00000016009f7308 */ /* 0x0002620000002400 */
[----:B------:R-:W-:Y:S01]  /*cd00*/  BAR.SYNC.DEFER_BLOCKING 0x0 ;  /* 0x0000000000007b1d */ /* 0x000fe20000010000 */
[----:B------:R-:W-:Y:S02]  /*cd10*/  FMUL.FTZ R156, R24, c[0x0][0x320] ;  /* 0x0000c800189c7a20 */ /* 0x000fe40000410000 */
[----:B------:R-:W-:Y:S02]  /*cd20*/  FMUL.FTZ R158, R21, c[0x0][0x320] ;  /* 0x0000c800159e7a20 */ /* 0x000fe40000410000 */
[----:B------:R-:W-:Y:S02]  /*cd30*/  FMUL.FTZ R26, R26, c[0x0][0x320] ;  /* 0x0000c8001a1a7a20 */ /* 0x000fe40000410000 */
[----:B------:R-:W-:Y:S02]  /*cd40*/  FMUL.FTZ R27, R27, c[0x0][0x320] ;  /* 0x0000c8001b1b7a20 */ /* 0x000fe40000410000 */
[----:B------:R1:W1:Y:S10]  /*cd50*/  MUFU.TANH R157, R23 ;  /* 0x00000017009d7308 */ /* 0x0002740000002400 */
[----:B------:R1:W1:Y:S10]  /*cd60*/  MUFU.TANH R154, R25 ;  /* 0x00000019009a7308 */ /* 0x0002740000002400 */
[----:B------:R1:W1:Y:S01]  /*cd70*/  MUFU.TANH R143, R18 ;  /* 0x00000012008f7308 */ /* 0x0002620000002400 */
[C---:B--2---:R-:W-:Y:S09]  /*cd80*/  HMMA.16816.F32.BF16 R28, R164.reuse, R8, R28 ;  /* 0x00000008a41c723c */ /* 0x044ff2000004181c */
[----:B------:R2:W2:Y:S03]  /*cd90*/  MUFU.TANH R141, R19 ;  /* 0x00000013008d7308 */ /* 0x0004a60000002400 */
[----:B------:R-:W-:Y:S01]  /*cda0*/  @P0 IADD3.X R9, R217, UR6, RZ, P4, !PT ;  /* 0x00000006d9090c10 */ /* 0x000fe2000a7fe4ff */
[----:B------:R-:W-:Y:S03]  /*cdb0*/  HMMA.16816.F32.BF16 R32, R164, R10, R32 ;  /* 0x0000000aa420723c */ /* 0x000fe60000041820 */
[----:B------:R-:W-:Y:S02]  /*cdc0*/  @P0 LEA.HI.X R17, R4, c[0x0][0x1cc], R9, 0x1, P6 ;  /* 0x0000730004110a11 */ /* 0x000fe400030f0c09 */
[C---:B-----5:R-:W-:Y:S01]  /*cdd0*/  @P0 LEA R14, P4, R6.reuse, c[0x0][0x1c8], 0x1 ;  /* 0x00007200060e0a11 */ /* 0x060fe200078808ff */
[----:B------:R-:W2:Y:S02]  /*cde0*/  MUFU.TANH R0, R0 ;  /* 0x0000000000007308 */ /* 0x000ea40000002400 */
[----:B------:R-:W-:Y:S01]  /*cdf0*/  @!PT LDS RZ, [RZ] ;  /* 0x00000000fffff984 */ /* 0x000fe20000000800 */
[----:B------:R-:W-:Y:S01]  /*ce00*/  @!PT LDS RZ, [RZ] ;  /* 0x00000000fffff984 */ /* 0x000fe20000000800 */
[----:B------:R-:W-:Y:S01]  /*ce10*/  @!PT LDS RZ, [RZ] ;  /* 0x00000000fffff984 */ /* 0x000fe20000000800 */
[----:B------:R2:W-:Y:S01]  /*ce20*/  @P0 LDGSTS.E.BYPASS.LTC128B.128 [R207+0x6100], [R16.64], !P3 ;  /* 0x0610000010cf0fae */ /* 0x0005e2000d901d50 */
[----:B-1----:R-:W-:Y:S03]  /*ce30*/  @P0 LEA.HI.X R15, R6, c[0x0][0x1cc], R7, 0x1, P4 ;  /* 0x00007300060f0a11 */ /* 0x002fe600020f0c07 */
[----:B------:R-:W-:Y:S01]  /*ce40*/  @P0 IADD3 R4, P5, R181, UR7, RZ ;  /* 0x00000007b5040c10 */ /* 0x000fe2000ffbe0ff */
[----:B------:R-:W-:Y:S01]  /*ce50*/  @UP3 UIADD3 UR7, UP0, UR12, UR7, URZ ;  /* 0x000000070c073290 */ /* 0x000fe2000ff1e03f */
[----:B------:R-:W-:Y:S01]  /*ce60*/  FMUL.FTZ R28, R28, c[0x0][0x320] ;  /* 0x0000c8001c1c7a20 */ /* 0x000fe20000410000 */
[----:B------:R1:W-:Y:S01]  /*ce70*/  @P0 LDGSTS.E.BYPASS.LTC128B.128 [R207+0x8100], [R14.64], !P2 ;  /* 0x081000000ecf0fae */ /* 0x0003e2000d101d50 */
[----:B------:R-:W1:Y:S01]  /*ce80*/  MUFU.TANH R136, R136 ;  /* 0x0000008800887308 */ /* 0x000e620000002400 */
[----:B------:R-:W-:Y:S01]  /*ce90*/  @P0 LEA R22, P4, R4, c[0x0][0x1c8], 0x1 ;  /* 0x0000720004160a11 */ /* 0x000fe200078808ff */
[----:B------:R-:W-:Y:S01]  /*cea0*/  FMUL.FTZ R29, R29, c[0x0][0x320] ;  /* 0x0000c8001d1d7a20 */ /* 0x000fe20000410000 */
[----:B------:R-:W-:Y:S01]  /*ceb0*/  @P0 IADD3.X R7, R180, UR6, RZ, P5, !PT ;  /* 0x00000006b4070c10 */ /* 0x000fe2000affe4ff */
[----:B------:R-:W-:Y:S01]  /*cec0*/  @UP3 UIADD3.X UR6, UR11, UR6, URZ, UP0, !UPT ;  /* 0x000000060b063290 */ /* 0x000fe200087fe43f */
[----:B------:R-:W-:Y:S01]  /*ced0*/  @P0 IADD3 R9, P6, R210, UR7, RZ ;  /* 0x00000007d2090c10 */ /* 0x000fe2000ffde0ff */
[----:B------:R-:W-:Y:S01]  /*cee0*/  FMUL.FTZ R30, R30, c[0x0][0x320] ;  /* 0x0000c8001e1e7a20 */ /* 0x000fe20000410000 */
[----:B------:R-:W-:Y:S01]  /*cef0*/  @P0 LEA.HI.X R23, R4, c[0x0][0x1cc], R7, 0x1, P4 ;  /* 0x0000730004170a11 */ /* 0x000fe200020f0c07 */
[----:B------:R-:W-:Y:S01]  /*cf00*/  FMUL.FTZ R31, R31, c[0x0][0x320] ;  /* 0x0000c8001f1f7a20 */ /* 0x000fe20000410000 */
[----:B------:R-:W-:Y:S01]  /*cf10*/  @P0 IADD3 R7, P5, R183, UR7, RZ ;  /* 0x00000007b7070c10 */ /* 0x000fe2000ffbe0ff */
[----:B------:R-:W1:Y:S01]  /*cf20*/  MUFU.TANH R139, R139 ;  /* 0x0000008b008b7308 */ /* 0x000e620000002400 */
[----:B------:R-:W-:Y:S01]  /*cf30*/  @P0 IADD3.X R8, R217, UR6, RZ, P6, !PT ;  /* 0x00000006d9080c10 */ /* 0x000fe2000b7fe4ff */
[----:B------:R1:W-:Y:S01]  /*cf40*/  @P0 LDGSTS.E.BYPASS.LTC128B.128 [R207+0xa100], [R22.64], !P1 ;  /* 0x0a10000016cf0fae */ /* 0x0003e2000c901d50 */
[----:B------:R-:W-:Y:S01]  /*cf50*/  @P0 LEA R24, P6, R9, c[0x0][0x1c8], 0x1 ;  /* 0x0000720009180a11 */ /* 0x000fe200078c08ff */
[----:B------:R-:W-:Y:S01]  /*cf60*/  FMUL.FTZ R32, R32, c[0x0][0x320] ;  /* 0x0000c80020207a20 */ /* 0x000fe20000410000 */
[----:B------:R-:W-:Y:S01]  /*cf70*/  @P0 IADD3.X R4, R182, UR6, RZ, P5, !PT ;  /* 0x00000006b6040c10 */ /* 0x000fe2000affe4ff */
[----:B------:R-:W-:Y:S01]  /*cf80*/  FMUL.FTZ R33, R33, c[0x0][0x320] ;  /* 0x0000c80021217a20 */ /* 0x000fe20000410000 */
[----:B------:R-:W-:Y:S01]  /*cf90*/  @P0 LEA.HI.X R25, R9, c[0x0][0x1cc], R8, 0x1, P6 ;  /* 0x0000730009190a11 */ /* 0x000fe200030f0c08 */
[----:B------:R-:W-:Y:S01]  /*cfa0*/  FMUL.FTZ R34, R34, c[0x0][0x320] ;  /* 0x0000c80022227a20 */ /* 0x000fe20000410000 */
[----:B------:R-:W-:Y:S01]  /*cfb0*/  @P0 LEA R18, P5, R7, c[0x0][0x1c8], 0x1 ;  /* 0x0000720007120a11 */ /* 0x000fe200078a08ff */
[----:B------:R-:W1:Y:S01]  /*cfc0*/  MUFU.TANH R162, R162 ;  /* 0x000000a200a27308 */ /* 0x000e620000002400 */
[----:B------:R-:W-:Y:S01]  /*cfd0*/  @P0 IADD3 R6, P4, R181, UR7, RZ ;  /* 0x00000007b5060c10 */ /* 0x000fe2000ff9e0ff */
[----:B------:R1:W-:Y:S01]  /*cfe0*/  @P0 LDGSTS.E.BYPASS.LTC128B.128 [R207+0x7100], [R24.64], !P3 ;  /* 0x0710000018cf0fae */ /* 0x0003e2000d901d50 */
[----:B--2---:R-:W-:Y:S01]  /*cff0*/  @P0 LEA.HI.X R19, R7, c[0x0][0x1cc], R4, 0x1, P5 ;  /* 0x0000730007130a11 */ /* 0x004fe200028f0c04 */
[----:B------:R-:W-:Y:S01]  /*d000*/  FMUL.FTZ R35, R35, c[0x0][0x320] ;  /* 0x0000c80023237a20 */ /* 0x000fe20000410000 */
[----:B------:R-:W-:Y:S01]  /*d010*/  @P0 IADD3.X R11, R180, UR6, RZ, P4, !PT ;  /* 0x00000006b40b0c10 */ /* 0x000fe2000a7fe4ff */
[----:B------:R-:W-:Y:S01]  /*d020*/  USHF.L.U32 UR6, UR13, 0x6, URZ ;  /* 0x000000060d067899 */ /* 0x000fe2000800063f */
[C---:B------:R-:W-:Y:S02]  /*d030*/  @P0 LEA R20, P4, R6.reuse, c[0x0][0x1c8], 0x1 ;  /* 0x0000720006140a11 */ /* 0x040fe400078808ff */
[----:B------:R2:W-:Y:S01]  /*d040*/  @P0 LDGSTS.E.BYPASS.LTC128B.128 [R207+0x9100], [R18.64], !P2 ;  /* 0x0910000012cf0fae */ /* 0x0005e2000d101d50 */
[----:B------:R-:W1:Y:S01]  /*d050*/  MUFU.TANH R142, R142 ;  /* 0x0000008e008e7308 */ /* 0x000e620000002400 */
[----:B------:R-:W-:Y:S01]  /*d060*/  @P0 LEA.HI.X R21, R6, c[0x0][0x1cc], R11, 0x1, P4 ;  /* 0x0000730006150a11 */ /* 0x000fe200020f0c0b */
[----:B------:R-:W-:Y:S04]  /*d070*/  IMAD.U32 R4, RZ, RZ, UR6 ;  /* 0x00000006ff047e24 */ /* 0x000fe8000f8e00ff */
[----:B------:R2:W-:Y:S01]  /*d080*/  @P0 LDGSTS.E.BYPASS.LTC128B.128 [R207+0xb100], [R20.64], !P1 ;  /* 0x0b10000014cf0fae */ /* 0x0005e2000c901d50 */
[----:B------:R-:W-:Y:S02]  /*d090*/  IADD3 R7, -R213, 0x1, -R4 ;  /* 0x00000001d5077810 */ /* 0x000fe40007ffe904 */
[----:B------:R-:W-:Y:S01]  /*d0a0*/  PLOP3.LUT P0, PT, PT, PT, UP1, 0x40, 0x0 ;  /* 0x000000000000781c */ /* 0x000fe20003f0e818 */
[----:B------:R-:W1:Y:S01]  /*d0b0*/  MUFU.TANH R13, R13 ;  /* 0x0000000d000d7308 */ /* 0x000e620000002400 */
[----:B------:R-:W-:Y:S02]  /*d0c0*/  IADD3 R7, R7, c[0x0][0x1d0], RZ ;  /* 0x0000740007077a10 */ /* 0x000fe40007ffe0ff */
[----:B------:R-:W0:Y:S02]  /*d0d0*/  LDGDEPBAR ;  /* 0x00000000000079af */ /* 0x000e240000000000 */
[----:B------:R-:W-:Y:S04]  /*d0e0*/  IADD3 R7, R7, -c[0x0][0x168], RZ ;  /* 0x80005a0007077a10 */ /* 0x000fe80007ffe0ff */
[C---:B------:R-:W-:Y:S01]  /*d0f0*/  IADD3 R9, R7.reuse, c[0x0][0x328], RZ ;  /* 0x0000ca0007097a10 */ /* 0x040fe20007ffe0ff */
[----:B------:R-:W1:Y:S01]  /*d100*/  MUFU.TANH R160, R160 ;  /* 0x000000a000a07308 */ /* 0x000e620000002400 */
[----:B------:R-:W1:Y:S01]  /*d110*/  SHFL.IDX PT, R6, R5, RZ, 0x1c1f ;  /* 0x001c1fff05067589 */ /* 0x000e6200000e0000 */
[----:B------:R-:W-:Y:S08]  /*d120*/  IADD3 R7, R7, UR14, RZ ;  /* 0x0000000e07077c10 */ /* 0x000ff0000fffe0ff */
[----:B------:R-:W2:Y:S10]  /*d130*/  MUFU.TANH R158, R158 ;  /* 0x0000009e009e7308 */ /* 0x000eb40000002400 */
[----:B------:R-:W2:Y:S01]  /*d140*/  MUFU.TANH R156, R156 ;  /* 0x0000009c009c7308 */ /* 0x000ea20000002400 */
[--C-:B-1----:R-:W-:Y:S02]  /*d150*/  IMAD.IADD R14, R9, 0x1, R6.reuse ;  /* 0x00000001090e7824 */ /* 0x102fe400078e0206 */
[----:B------:R-:W-:Y:S07]  /*d160*/  IMAD.IADD R11, R7, 0x1, R6 ;  /* 0x00000001070b7824 */ /* 0x000fee00078e0206 */
[----:B------:R1:W1:Y:S10]  /*d170*/  MUFU.TANH R155, R26 ;  /* 0x0000001a009b7308 */ /* 0x0002740000002400 */
        /* <DEDUP_REMOVED lines=24> */
.L_x_380:
[----:B------:R-:W-:Y:S04]  /*d300*/  MOV R6, c[0x0][0x32c] ;  /* 0x0000cb0000067a02 */ /* 0x000fe80000000f00 */
[----:B------:R-:W-:Y:S11]  /*d310*/  ISETP.NE.AND P0, PT, R6, 0x1, PT ;  /* 0x000000010600780c */ /* 0x000ff60003f05270 */
[----:B------:R-:W-:Y:S02]  /*d320*/  @!UPT UIADD3 URZ, URZ, URZ, URZ ;  /* 0x0000003f3f3ff290 */ /* 0x000fe4000fffe03f */
[----:B------:R-:W-:Y:S05]  /*d330*/  @P0 IMAD.HI.U32 R6, R15, c[0x0][0x330], RZ ;  /* 0x0000cc000f060a27 */ /* 0x000fea00078e00ff */
[----:B------:R-:W-:Y:S02]  /*d340*/  @P0 SHF.R.U32.HI R15, RZ, c[0x0][0x334], R6 ;  /* 0x0000cd00ff0f0a19 */ /* 0x000fe40000011606 */
.L_x_381:
[----:B------:R-:W-:Y:S05]  /*d350*/  BSYNC B0 ;  /* 0x0000000000007941 */ /* 0x000fea0003800000 */
.L_x_379:
[----:B------:R-:W-:Y:S04]  /*d360*/  IMAD.MOV.U32 R6, RZ, RZ, c[0x0][0x32c] ;  /* 0x0000cb00ff067624 */ /* 0x000fe800078e00ff */
[----:B------:R-:W-:Y:S04]  /*d370*/  IMAD R6, R15, R6, -UR6 ;  /* 0x800000060f067e24 */ /* 0x000fe8000f8e0206 */
[----:B------:R-:W-:Y:S05]  /*d380*/  IMAD.IADD R6, R6, 0x1, -R213 ;  /* 0x0000000106067824 */ /* 0x000fea00078e0ad5 */
[----:B------:R-:W-:Y:S02]  /*d390*/  IADD3 R15, R6, c[0x0][0x32c], RZ ;  /* 0x0000cb00060f7a10 */ /* 0x000fe40007ffe0ff */
[----:B------:R-:W-:Y:S02]  /*d3a0*/  IMNMX R11, R11, R6, !PT ;  /* 0x000000060b0b7217 */ /* 0x000fe40007800200 */
[----:B------:R-:W-:Y:S02]  /*d3b0*/  IMNMX R14, R14, R15, PT ;  /* 0x0000000f0e0e7217 */ /* 0x000fe40003800200 */
.L_x_378:
[----:B--234-:R-:W-:Y:S06]  /*d3c0*/  UISETP.GT.AND UP0, UPT, UR13, -0x1, UPT ;  /* 0xffffffff0d00788c */ /* 0x01cfec000bf04270 */
[----:B------:R-:W-:Y:S04]  /*d3d0*/  PLOP3.LUT P0, PT, PT, PT, UP0, 0x80, 0x0 ;  /* 0x000000000000781c */ /* 0x000fe80003f0f008 */
[C---:B------:R-:W-:Y:S02]  /*d3e0*/  ISETP.GT.AND P4, PT, R11.reuse, 0x1, P0 ;  /* 0x000000010b00780c */ /* 0x040fe40000784270 */
[C---:B------:R-:W-:Y:S02]  /*d3f0*/  ISETP.GT.AND P5, PT, R11.reuse, RZ, P0 ;  /* 0x000000ff0b00720c */ /* 0x040fe400007a4270 */
[C---:B------:R-:W-:Y:S02]  /*d400*/  ISETP.LT.OR P4, PT, R14.reuse, 0x2, P4 ;  /* 0x000000020e00780c */ /* 0x040fe40002781670 */
[----:B------:R-:W-:Y:S02]  /*d410*/  ISETP.LT.OR P5, PT, R14, 0x1, P5 ;  /* 0x000000010e00780c */ /* 0x000fe40002fa1670 */
[----:B------:R-:W-:Y:S02]  /*d420*/  FSEL R138, R138, -INF , !P4 ;  /* 0xff8000008a8a7808 */ /* 0x000fe40006000000 */
[C---:B------:R-:W-:Y:S02]  /*d430*/  ISETP.GT.AND P4, PT, R11.reuse, 0x10, P0 ;  /* 0x000000100b00780c */ /* 0x040fe40000784270 */
[----:B------:R-:W-:Y:S02]  /*d440*/  ISETP.GT.AND P6, PT, R11, 0x8, P0 ;  /* 0x000000080b00780c */ /* 0x000fe400007c4270 */
[----:B------:R-:W-:Y:S02]  /*d450*/  ISETP.LT.OR P4, PT, R14, 0x11, P4 ;  /* 0x000000110e00780c */ /* 0x000fe40002781670 */
[----:B------:R-:W-:Y:S02]  /*d460*/  FSEL R10, R137, -INF , !P5 ;  /* 0xff800000890a7808 */ /* 0x000fe40006800000 */
[C---:B------:R-:W-:Y:S02]  /*d470*/  ISETP.GT.AND P5, PT, R11.reuse, 0x9, P0 ;  /* 0x000000090b00780c */ /* 0x040fe400007a4270 */
[----:B------:R-:W-:Y:S02]  /*d480*/  FSEL R164, R12, -INF , !P4 ;  /* 0xff8000000ca47808 */ /* 0x000fe40006000000 */
[----:B------:R-:W-:Y:S01]  /*d490*/  ISETP.GT.AND P4, PT, R11, 0x19, P0 ;  /* 0x000000190b00780c */ /* 0x000fe20000784270 */
[----:B------:R-:W2:Y:S01]  /*d4a0*/  SHFL.IDX PT, R12, R5, 0x1, 0x1c1f ;  /* 0x003c1f00050c7f89 */ /* 0x000ea200000e0000 */
        /* <DEDUP_REMOVED lines=11> */
[----:B------:R-:W-:Y:S01]  /*d560*/  ISETP.LT.OR P4, PT, R14, 0x29, P4 ;  /* 0x000000290e00780c */ /* 0x000fe20002781670 */
[--C-:B--2---:R-:W-:Y:S01]  /*d570*/  IMAD.IADD R5, R9, 0x1, R12.reuse ;  /* 0x0000000109057824 */ /* 0x104fe200078e020c */
[----:B------:R-:W-:Y:S01]  /*d580*/  FSEL R162, R162, -INF , !P6 ;  /* 0xff800000a2a27808 */ /* 0x000fe20007000000 */
[----:B------:R-:W-:Y:S01]  /*d590*/  IMAD.IADD R7, R7, 0x1, R12 ;  /* 0x0000000107077824 */ /* 0x000fe200078e020c */
[C---:B------:R-:W-:Y:S02]  /*d5a0*/  ISETP.GT.AND P6, PT, R11.reuse, 0x20, P0 ;  /* 0x000000200b00780c */ /* 0x040fe400007c4270 */
[----:B------:R-:W-:Y:S02]  /*d5b0*/  FSEL R142, R142, -INF , !P5 ;  /* 0xff8000008e8e7808 */ /* 0x000fe40006800000 */
[C---:B------:R-:W-:Y:S02]  /*d5c0*/  ISETP.GT.AND P5, PT, R11.reuse, 0x21, P0 ;  /* 0x000000210b00780c */ /* 0x040fe400007a4270 */
[----:B------:R-:W-:Y:S02]  /*d5d0*/  FSEL R156, R156, -INF , !P4 ;  /* 0xff8000009c9c7808 */ /* 0x000fe40006000000 */
[C---:B------:R-:W-:Y:S02]  /*d5e0*/  ISETP.GT.AND P4, PT, R11.reuse, 0x31, P0 ;  /* 0x000000310b00780c */ /* 0x040fe40000784270 */
[C---:B------:R-:W-:Y:S02]  /*d5f0*/  ISETP.LT.OR P6, PT, R14.reuse, 0x21, P6 ;  /* 0x000000210e00780c */ /* 0x040fe400037c1670 */
[C---:B------:R-:W-:Y:S02]  /*d600*/  ISETP.LT.OR P5, PT, R14.reuse, 0x22, P5 ;  /* 0x000000220e00780c */ /* 0x040fe40002fa1670 */
[----:B------:R-:W-:Y:S02]  /*d610*/  ISETP.LT.OR P4, PT, R14, 0x32, P4 ;  /* 0x000000320e00780c */ /* 0x000fe40002781670 */
[----:B------:R-:W-:Y:S02]  /*d620*/  FSEL R160, R160, -INF , !P6 ;  /* 0xff800000a0a07808 */ /* 0x000fe40007000000 */
[C---:B------:R-:W-:Y:S02]  /*d630*/  ISETP.GT.AND P6, PT, R11.reuse, 0x29, P0 ;  /* 0x000000290b00780c */ /* 0x040fe400007c4270 */
[----:B------:R-:W-:Y:S02]  /*d640*/  FSEL R158, R158, -INF , !P5 ;  /* 0xff8000009e9e7808 */ /* 0x000fe40006800000 */
[C---:B------:R-:W-:Y:S02]  /*d650*/  ISETP.GT.AND P5, PT, R11.reuse, 0x30, P0 ;  /* 0x000000300b00780c */ /* 0x040fe400007a4270 */
[----:B-1----:R-:W-:Y:S02]  /*d660*/  FSEL R150, R150, -INF , !P4 ;  /* 0xff80000096967808 */ /* 0x002fe40006000000 */
[----:B------:R-:W-:Y:S02]  /*d670*/  PLOP3.LUT P4, PT, PT, PT, UP1, 0x40, 0x0 ;  /* 0x000000000000781c */ /* 0x000fe40003f8e818 */
[C---:B------:R-:W-:Y:S02]  /*d680*/  ISETP.LT.OR P6, PT, R14.reuse, 0x2a, P6 ;  /* 0x0000002a0e00780c */ /* 0x040fe400037c1670 */
[----:B------:R-:W-:Y:S02]  /*d690*/  ISETP.LT.OR P5, PT, R14, 0x31, P5 ;  /* 0x000000310e00780c */ /* 0x000fe40002fa1670 */
[----:B------:R-:W-:Y:S02]  /*d6a0*/  FSEL R154, R154, -INF , !P6 ;  /* 0xff8000009a9a7808 */ /* 0x000fe40007000000 */
[C---:B------:R-:W-:Y:S02]  /*d6b0*/  ISETP.GT.AND P6, PT, R11.reuse, 0x38, P0 ;  /* 0x000000380b00780c */ /* 0x040fe400007c4270 */
        /* <DEDUP_REMOVED lines=21> */
.L_x_384:
[----:B------:R-:W-:Y:S04]  /*d810*/  MOV R9, c[0x0][0x32c] ;  /* 0x0000cb0000097a02 */ /* 0x000fe80000000f00 */
[----:B------:R-:W-:Y:S11]  /*d820*/  ISETP.NE.AND P4, PT, R9, 0x1, PT ;  /* 0x000000010900780c */ /* 0x000ff60003f85270 */
[----:B------:R-:W-:Y:S02]  /*d830*/  @!UPT UIADD3 URZ, URZ, URZ, URZ ;  /* 0x0000003f3f3ff290 */ /* 0x000fe4000fffe03f */
[----:B------:R-:W-:Y:S05]  /*d840*/  @P4 IMAD.HI.U32 R9, R12, c[0x0][0x330], RZ ;  /* 0x0000cc000c094a27 */ /* 0x000fea00078e00ff */
[----:B------:R-:W-:Y:S02]  /*d850*/  @P4 SHF.R.U32.HI R12, RZ, c[0x0][0x334], R9 ;  /* 0x0000cd00ff0c4a19 */ /* 0x000fe40000011609 */
.L_x_385:
[----:B------:R-:W-:Y:S05]  /*d860*/  BSYNC B0 ;  /* 0x0000000000007941 */ /* 0x000fea0003800000 */
.L_x_383:
[----:B------:R-:W-:Y:S04]  /*d870*/  IMAD.MOV.U32 R9, RZ, RZ, c[0x0][0x32c] ;  /* 0x0000cb00ff097624 */ /* 0x000fe800078e00ff */
[----:B------:R-:W-:Y:S04]  /*d880*/  IMAD R14, R12, R9, -UR6 ;  /* 0x800000060c0e7e24 */ /* 0x000fe8000f8e0209 */
[----:B------:R-:W-:Y:S05]  /*d890*/  IMAD.IADD R14, R14, 0x1, -R213 ;  /* 0x000000010e0e7824 */ /* 0x000fea00078e0ad5 */
[----:B------:R-:W-:Y:S02]  /*d8a0*/  IADD3 R12, R14, c[0x0][0x32c], RZ ;  /* 0x0000cb000e0c7a10 */ /* 0x000fe40007ffe0ff */
[----:B------:R-:W-:Y:S02]  /*d8b0*/  IMNMX R7, R7, R14, !PT ;  /* 0x0000000e07077217 */ /* 0x000fe40007800200 */
[----:B------:R-:W-:Y:S02]  /*d8c0*/  IMNMX R5, R5, R12, PT ;  /* 0x0000000c05057217 */ /* 0x000fe40003800200 */
.L_x_382:
[----:B------:R-:W-:Y:S01]  /*d8d0*/  FMNMX.FTZ R17, R10, R3, !PT ;  /* 0x000000030a117209 */ /* 0x000fe20007810000 */
[----:B------:R-:W-:Y:S01]  /*d8e0*/  LDSM.16.MT88.4 R20, [R198+0x100] ;  /* 0x00010000c614783b */ /* 0x000fe20000004200 */
[----:B------:R-:W-:Y:S01]  /*d8f0*/  ISETP.GT.AND P6, PT, R7, RZ, P0 ;  /* 0x000000ff0700720c */ /* 0x000fe200007c4270 */
[----:B------:R-:W-:Y:S01]  /*d900*/  UISETP.GT.AND UP0, UPT, UR13, UR8, UPT ;  /* 0x000000080d00728c */ /* 0x000fe2000bf04270 */
[----:B------:R-:W-:Y:S01]  /*d910*/  FMNMX.FTZ R17, R138, R17, !PT ;  /* 0x000000118a117209 */ /* 0x000fe20007810000 */
[----:B------:R-:W-:Y:S01]  /*d920*/  UIADD3 UR13, UR13, -0x1, URZ ;  /* 0xffffffff0d0d7890 */ /* 0x000fe2000fffe03f */
[----:B------:R-:W-:Y:S02]  /*d930*/  ISETP.LT.OR P6, PT, R5, 0x1, P6 ;  /* 0x000000010500780c */ /* 0x000fe400037c1670 */
[----:B------:R-:W-:Y:S01]  /*d940*/  FMNMX.FTZ R17, R8, R17, !PT ;  /* 0x0000001108117209 */ /* 0x000fe20007810000 */
[----:B------:R-:W-:Y:S01]  /*d950*/  LDSM.16.MT88.4 R28, [R197+0x100] ;  /* 0x00010000c51c783b */ /* 0x000fe20000004200 */
[----:B------:R-:W-:Y:S02]  /*d960*/  ISETP.GT.AND P5, PT, R7, 0x1, P0 ;  /* 0x000000010700780c */ /* 0x000fe400007a4270 */
[----:B------:R-:W-:Y:S02]  /*d970*/  FMNMX.FTZ R17, R6, R17, !PT ;  /* 0x0000001106117209 */ /* 0x000fe40007810000 */
[----:B------:R-:W-:Y:S02]  /*d980*/  FSEL R15, R0, -INF , !P6 ;  /* 0xff800000000f7808 */ /* 0x000fe40007000000 */
[----:B------:R-:W-:Y:S02]  /*d990*/  FMNMX.FTZ R17, R164, R17, !PT ;  /* 0x00000011a4117209 */ /* 0x000fe40007810000 */
[----:B------:R-:W-:Y:S02]  /*d9a0*/  ISETP.LT.OR P5, PT, R5, 0x2, P5 ;  /* 0x000000020500780c */ /* 0x000fe40002fa1670 */
[----:B------:R-:W-:Y:S02]  /*d9b0*/  FMNMX.FTZ R17, R162, R17, !PT ;  /* 0x00000011a2117209 */ /* 0x000fe40007810000 */
[----:B------:R-:W-:Y:S02]  /*d9c0*/  ISETP.GT.AND P4, PT, R7, 0x8, P0 ;  /* 0x000000080700780c */ /* 0x000fe40000784270 */
[----:B------:R-:W-:Y:S02]  /*d9d0*/  FMNMX.FTZ R17, R142, R17, !PT ;  /* 0x000000118e117209 */ /* 0x000fe40007810000 */
[----:B------:R-:W-:Y:S02]  /*d9e0*/  FSEL R13, R136, -INF , !P5 ;  /* 0xff800000880d7808 */ /* 0x000fe40006800000 */
[----:B------:R-:W-:Y:S02]  /*d9f0*/  FMNMX.FTZ R17, R140, R17, !PT ;  /* 0x000000118c117209 */ /* 0x000fe40007810000 */
[----:B------:R-:W-:Y:S02]  /*da00*/  FMNMX.FTZ R0, R15, R2, !PT ;  /* 0x000000020f007209 */ /* 0x000fe40007810000 */
[----:B------:R-:W-:Y:S02]  /*da10*/  FMNMX.FTZ R17, R160, R17, !PT ;  /* 0x00000011a0117209 */ /* 0x000fe40007810000 */
[----:B------:R-:W-:Y:S02]  /*da20*/  ISETP.GT.AND P6, PT, R7, 0x9, P0 ;  /* 0x000000090700780c */ /* 0x000fe400007c4270 */
[----:B------:R-:W-:Y:S02]  /*da30*/  FMNMX.FTZ R17, R158, R17, !PT ;  /* 0x000000119e117209 */ /* 0x000fe40007810000 */
[----:B------:R-:W-:Y:S02]  /*da40*/  ISETP.LT.OR P4, PT, R5, 0x9, P4 ;  /* 0x000000090500780c */ /* 0x000fe40002781670 */
[----:B------:R-:W-:Y:S02]  /*da50*/  FMNMX.FTZ R17, R156, R17, !PT ;  /* 0x000000119c117209 */ /* 0x000fe40007810000 */
[----:B------:R-:W-:Y:S02]  /*da60*/  FMNMX.FTZ R0, R13, R0, !PT ;  /* 0x000000000d007209 */ /* 0x000fe40007810000 */
[----:B------:R-:W-:Y:S02]  /*da70*/  FSEL R11, R132, -INF , !P4 ;  /* 0xff800000840b7808 */ /* 0x000fe40006000000 */
        /* <DEDUP_REMOVED lines=30> */
[----:B------:R-:W-:Y:S02]  /*dc60*/  ISETP.LT.OR P6, PT, R5, 0x22, P6 ;  /* 0x000000220500780c */ /* 0x000fe400037c1670 */
        /* <DEDUP_REMOVED lines=22> */
[----:B-1----:R-:W-:Y:S02]  /*ddd0*/  FMNMX.FTZ R17, R17, R0, !PT ;  /* 0x0000000011117209 */ /* 0x002fe40007810000 */
[----:B------:R-:W-:Y:S02]  /*dde0*/  FMNMX.FTZ R0, R147, R12, !PT ;  /* 0x0000000c93007209 */ /* 0x000fe40007810000 */
[----:B------:R-:W-:Y:S01]  /*ddf0*/  ISETP.LT.OR P0, PT, R5, 0x3a, P0 ;  /* 0x0000003a0500780c */ /* 0x000fe20000701670 */
[----:B------:R-:W1:Y:S01]  /*de00*/  SHFL.BFLY PT, R12, R17, 0x1, 0x1f ;  /* 0x0c201f00110c7f89 */ /* 0x000e6200000e0000 */
[----:B------:R-:W-:Y:S02]  /*de10*/  FMNMX.FTZ R0, R145, R0, !PT ;  /* 0x0000000091007209 */ /* 0x000fe40007810000 */
[----:B------:R-:W-:Y:S04]  /*de20*/  FSEL R133, R4, -INF , !P0 ;  /* 0xff80000004857808 */ /* 0x000fe80004000000 */
[----:B------:R-:W-:Y:S05]  /*de30*/  FMNMX.FTZ R7, R133, R0, !PT ;  /* 0x0000000085077209 */ /* 0x000fea0007810000 */
[----:B------:R-:W2:Y:S01]  /*de40*/  SHFL.BFLY PT, R4, R7, 0x2, 0x1f ;  /* 0x0c401f0007047f89 */ /* 0x000ea200000e0000 */
[----:B-1----:R-:W-:Y:S04]  /*de50*/  FMNMX.FTZ R0, R17, R12, !PT ;  /* 0x0000000c11007209 */ /* 0x002fe80007810000 */
[C---:B------:R-:W-:Y:S01]  /*de60*/  FSETP.NEU.FTZ.AND P0, PT, R0.reuse, -INF , PT ;  /* 0xff8000000000780b */ /* 0x040fe20003f1d000 */
[C---:B------:R-:W-:Y:S05]  /*de70*/  FMUL.FTZ R151, R0.reuse, c[0x0][0x2d0] ;  /* 0x0000b40000977a20 */ /* 0x040fea0000410000 */
[----:B------:R-:W-:Y:S02]  /*de80*/  FSEL R151, R151, RZ, P0 ;  /* 0x000000ff97977208 */ /* 0x000fe40000000000 */
[----:B--2---:R-:W-:Y:S02]  /*de90*/  FMNMX.FTZ R5, R7, R4, !PT ;  /* 0x0000000407057209 */ /* 0x004fe40007810000 */
[----:B------:R-:W-:Y:S01]  /*dea0*/  FSEL R4, R0, RZ, P0 ;  /* 0x000000ff00047208 */ /* 0x000fe20000000000 */
[--C-:B------:R-:W-:Y:S02]  /*deb0*/  FFMA.FTZ R168, R10, c[0x0][0x2d0], -R151.reuse ;  /* 0x0000b4000aa87a23 */ /* 0x100fe40000010897 */
[----:B------:R-:W1:Y:S01]  /*dec0*/  SHFL.BFLY PT, R132, R5, 0x1, 0x1f ;  /* 0x0c201f0005847f89 */ /* 0x000e6200000e0000 */
[----:B------:R-:W-:Y:S02]  /*ded0*/  FFMA.FTZ R135, R138, c[0x0][0x2d0], -R151 ;  /* 0x0000b4008a877a23 */ /* 0x000fe40000010897 */
[----:B------:R-:W-:Y:S01]  /*dee0*/  FADD.FTZ R3, -R4, R3 ;  /* 0x0000000304037221 */ /* 0x000fe20000010100 */
[----:B------:R-:W-:Y:S01]  /*def0*/  MUFU.EX2 R168, R168 ;  /* 0x000000a800a87308 */ /* 0x000fe20000000800 */
[--C-:B------:R-:W-:Y:S02]  /*df00*/  FFMA.FTZ R134, R8, c[0x0][0x2d0], -R151.reuse ;  /* 0x0000b40008867a23 */ /* 0x100fe40000010897 */
        /* <DEDUP_REMOVED lines=10> */
[----:B-1----:R-:W-:Y:S01]  /*dfb0*/  FMNMX.FTZ R132, R5, R132, !PT ;  /* 0x0000008405847209 */ /* 0x002fe20007810000 */
[----:B------:R-:W-:Y:S01]  /*dfc0*/  MUFU.EX2 R134, R134 ;  /* 0x0000008600867308 */ /* 0x000fe20000000800 */
[--C-:B------:R-:W-:Y:S02]  /*dfd0*/  FFMA.FTZ R228, R156, c[0x0][0x2d0], -R151.reuse ;  /* 0x0000b4009ce47a23 */ /* 0x100fe40000010897 */
[C---:B------:R-:W-:Y:S01]  /*dfe0*/  FSETP.NEU.FTZ.AND P0, PT, R132.reuse, -INF , PT ;  /* 0xff8000008400780b */ /* 0x040fe20003f1d000 */
[----:B------:R-:W-:Y:S02]  /*dff0*/  FMUL.FTZ R144, R132, c[0x0][0x2d0] ;  /* 0x0000b40084907a20 */ /* 0x000fe40000410000 */
[--C-:B------:R-:W-:Y:S01]  /*e000*/  FFMA.FTZ R229, R154, c[0x0][0x2d0], -R151.reuse ;  /* 0x0000b4009ae57a23 */ /* 0x100fe20000010897 */
[----:B------:R-:W-:Y:S01]  /*e010*/  FSEL R5, R132, RZ, P0 ;  /* 0x000000ff84057208 */ /* 0x000fe20000000000 */
[--C-:B------:R-:W-:Y:S01]  /*e020*/  FFMA.FTZ R234, R152, c[0x0][0x2d0], -R151.reuse ;  /* 0x0000b40098ea7a23 */ /* 0x100fe20000010897 */
[----:B------:R-:W-:Y:S01]  /*e030*/  FSEL R144, R144, RZ, P0 ;  /* 0x000000ff90907208 */ /* 0x000fe20000000000 */
[----:B------:R-:W1:Y:S01]  /*e040*/  MUFU.EX2 R169, R169 ;  /* 0x000000a900a97308 */ /* 0x000e620000000800 */
[--C-:B------:R-:W-:Y:S01]  /*e050*/  FFMA.FTZ R235, R150, c[0x0][0x2d0], -R151.reuse ;  /* 0x0000b40096eb7a23 */ /* 0x100fe20000010897 */
[----:B------:R-:W-:Y:S01]  /*e060*/  PLOP3.LUT P0, PT, PT, PT, UP0, 0x80, 0x0 ;  /* 0x000000000000781c */ /* 0x000fe20003f0f008 */
[----:B------:R-:W-:Y:S01]  /*e070*/  FADD.FTZ R5, -R5, R2 ;  /* 0x0000000205057221 */ /* 0x000fe20000010100 */
[----:B--2---:R-:W-:Y:S01]  /*e080*/  F2FP.BF16.PACK_AB R136, R135, R168 ;  /* 0x000000a88788723e */ /* 0x004fe200000010ff */
[--C-:B------:R-:W-:Y:S02]  /*e090*/  FFMA.FTZ R173, R15, c[0x0][0x2d0], -R144.reuse ;  /* 0x0000b4000fad7a23 */ /* 0x100fe40000010890 */
[--C-:B------:R-:W-:Y:S02]  /*e0a0*/  FFMA.FTZ R172, R13, c[0x0][0x2d0], -R144.reuse ;  /* 0x0000b4000dac7a23 */ /* 0x100fe40000010890 */
[----:B------:R-:W2:Y:S01]  /*e0b0*/  LDSM.16.MT88.4 R12, [R203+0x100] ;  /* 0x00010000cb0c783b */ /* 0x000ea20000004200 */
[--C-:B------:R-:W-:Y:S01]  /*e0c0*/  FFMA.FTZ R171, R11, c[0x0][0x2d0], -R144.reuse ;  /* 0x0000b4000bab7a23 */ /* 0x100fe20000010890 */
[----:B------:R-:W3:Y:S01]  /*e0d0*/  MUFU.EX2 R3, R6 ;  /* 0x0000000600037308 */ /* 0x000ee20000000800 */
[--C-:B------:R-:W-:Y:S02]  /*e0e0*/  FFMA.FTZ R170, R9, c[0x0][0x2d0], -R144.reuse ;  /* 0x0000b40009aa7a23 */ /* 0x100fe40000010890 */
[----:B------:R-:W-:Y:S02]  /*e0f0*/  FMUL.FTZ R2, R5, c[0x0][0x2d0] ;  /* 0x0000b40005027a20 */ /* 0x000fe40000410000 */
[--C-:B------:R-:W-:Y:S02]  /*e100*/  FFMA.FTZ R178, R163, c[0x0][0x2d0], -R144.reuse ;  /* 0x0000b400a3b27a23 */ /* 0x100fe40000010890 */
[--C-:B------:R-:W-:Y:S02]  /*e110*/  FFMA.FTZ R179, R161, c[0x0][0x2d0], -R144.reuse ;  /* 0x0000b400a1b37a23 */ /* 0x100fe40000010890 */
[----:B------:R-:W-:Y:S01]  /*e120*/  LDSM.16.MT88.4 R160, [R196+0x3900] ;  /* 0x00390000c4a0783b */ /* 0x000fe20000004200 */
[----:B------:R-:W-:Y:S01]  /*e130*/  MUFU.EX2 R173, R173 ;  /* 0x000000ad00ad7308 */ /* 0x000fe20000000800 */
[--C-:B------:R-:W-:Y:S01]  /*e140*/  FFMA.FTZ R224, R143, c[0x0][0x2d0], -R144.reuse ;  /* 0x0000b4008fe07a23 */ /* 0x100fe20000010890 */
[----:B-1----:R-:W-:Y:S01]  /*e150*/  F2FP.BF16.PACK_AB R138, R169, R134 ;  /* 0x00000086a98a723e */ /* 0x002fe200000010ff */
[--C-:B------:R-:W-:Y:S02]  /*e160*/  FFMA.FTZ R225, R141, c[0x0][0x2d0], -R144.reuse ;  /* 0x0000b4008de17a23 */ /* 0x100fe40000010890 */
[--C-:B------:R-:W-:Y:S02]  /*e170*/  FFMA.FTZ R230, R159, c[0x0][0x2d0], -R144.reuse ;  /* 0x0000b4009fe67a23 */ /* 0x100fe40000010890 */
[----:B------:R-:W-:Y:S01]  /*e180*/  LDSM.16.MT88.4 R140, [R197+0x2900] ;  /* 0x00290000c58c783b */ /* 0x000fe20000004200 */
[--C-:B------:R-:W-:Y:S02]  /*e190*/  FFMA.FTZ R231, R157, c[0x0][0x2d0], -R144.reuse ;  /* 0x0000b4009de77a23 */ /* 0x100fe40000010890 */
[----:B------:R-:W1:Y:S01]  /*e1a0*/  MUFU.EX2 R172, R172 ;  /* 0x000000ac00ac7308 */ /* 0x000e620000000800 */
[--C-:B------:R-:W-:Y:S02]  /*e1b0*/  FFMA.FTZ R232, R155, c[0x0][0x2d0], -R144.reuse ;  /* 0x0000b4009be87a23 */ /* 0x100fe40000010890 */
[--C-:B------:R-:W-:Y:S02]  /*e1c0*/  FFMA.FTZ R233, R153, c[0x0][0x2d0], -R144.reuse ;  /* 0x0000b40099e97a23 */ /* 0x100fe40000010890 */
[C---:B---3--:R-:W-:Y:S01]  /*e1d0*/  FMUL.FTZ R4, R3.reuse, R128 ;  /* 0x0000008003047220 */ /* 0x048fe20000410000 */
[----:B------:R-:W-:Y:S01]  /*e1e0*/  LDSM.16.MT88.4 R152, [R198+0x3900] ;  /* 0x00390000c698783b */ /* 0x000fe20000004200 */
[C---:B------:R-:W-:Y:S02]  /*e1f0*/  FMUL.FTZ R5, R3.reuse, R129 ;  /* 0x0000008103057220 */ /* 0x040fe40000410000 */
[C---:B------:R-:W-:Y:S01]  /*e200*/  FMUL.FTZ R8, R3.reuse, R124 ;  /* 0x0000007c03087220 */ /* 0x040fe20000410000 */
[----:B------:R-:W-:Y:S01]  /*e210*/  MUFU.EX2 R171, R171 ;  /* 0x000000ab00ab7308 */ /* 0x000fe20000000800 */
[C---:B------:R-:W-:Y:S02]  /*e220*/  FMUL.FTZ R9, R3.reuse, R125 ;  /* 0x0000007d03097220 */ /* 0x040fe40000410000 */
[C---:B------:R-:W-:Y:S01]  /*e230*/  FMUL.FTZ R16, R3.reuse, R116 ;  /* 0x0000007403107220 */ /* 0x040fe20000410000 */
[----:B------:R-:W-:Y:S01]  /*e240*/  LDSM.16.MT88.4 R156, [R197+0x3900] ;  /* 0x00390000c59c783b */ /* 0x000fe20000004200 */
        /* <DEDUP_REMOVED lines=8> */
[--C-:B------:R-:W-:Y:S02]  /*e2d0*/  FFMA.FTZ R238, R149, c[0x0][0x2d0], -R144.reuse ;  /* 0x0000b40095ee7a23 */ /* 0x100fe40000010890 */
[--C-:B------:R-:W-:Y:S01]  /*e2e0*/  FFMA.FTZ R239, R147, c[0x0][0x2d0], -R144.reuse ;  /* 0x0000b40093ef7a23 */ /* 0x100fe20000010890 */
[----:B------:R-:W1:Y:S01]  /*e2f0*/  MUFU.EX2 R2, R2 ;  /* 0x0000000200027308 */ /* 0x000e620000000800 */
[--C-:B------:R-:W-:Y:S02]  /*e300*/  FFMA.FTZ R240, R145, c[0x0][0x2d0], -R144.reuse ;  /* 0x0000b40091f07a23 */ /* 0x100fe40000010890 */
[----:B------:R-:W-:Y:S02]  /*e310*/  FFMA.FTZ R151, R146, c[0x0][0x2d0], -R151 ;  /* 0x0000b40092977a23 */ /* 0x000fe40000010897 */
[----:B------:R-:W-:Y:S02]  /*e320*/  FFMA.FTZ R144, R133, c[0x0][0x2d0], -R144 ;  /* 0x0000b40085907a23 */ /* 0x000fe40000010890 */
[C---:B------:R-:W-:Y:S02]  /*e330*/  FMUL.FTZ R36, R3.reuse, R36 ;  /* 0x0000002403247220 */ /* 0x040fe40000410000 */
        /* <DEDUP_REMOVED lines=123> */
[----:B------:R-:W3:Y:S01]  /*eaf0*/  MUFU.EX2 R235, R235 ;  /* 0x000000eb00eb7308 */ /* 0x000ee20000000800 */
[C---:B-1----:R-:W-:Y:S04]  /*eb00*/  HMMA.16816.F32.BF16 R76, R136.reuse, R100, R76 ;  /* 0x00000064884c723c */ /* 0x042fe8000004184c */
[C---:B------:R-:W-:Y:S02]  /*eb10*/  FMUL.FTZ R84, R3.reuse, R84 ;  /* 0x0000005403547220 */ /* 0x040fe40000410000 */
[----:B------:R-:W-:Y:S01]  /*eb20*/  FMUL.FTZ R85, R3, R85 ;  /* 0x0000005503557220 */ /* 0x000fe20000410000 */
[----:B------:R-:W-:Y:S01]  /*eb30*/  F2FP.BF16.PACK_AB R100, R175, R174 ;  /* 0x000000aeaf64723e */ /* 0x000fe200000010ff */
[C---:B------:R-:W-:Y:S01]  /*eb40*/  HMMA.16816.F32.BF16 R80, R136.reuse, R102, R80 ;  /* 0x000000668850723c */ /* 0x040fe20000041850 */
[----:B------:R-:W-:Y:S03]  /*eb50*/  MUFU.EX2 R236, R236 ;  /* 0x000000ec00ec7308 */ /* 0x000fe60000000800 */
[C---:B------:R-:W-:Y:S01]  /*eb60*/  FMUL.FTZ R86, R2.reuse, R86 ;  /* 0x0000005602567220 */ /* 0x040fe20000410000 */
[----:B----4-:R-:W-:Y:S01]  /*eb70*/  F2FP.BF16.PACK_AB R101, R179, R178 ;  /* 0x000000b2b365723e */ /* 0x010fe200000010ff */
[C---:B------:R-:W-:Y:S01]  /*eb80*/  FMUL.FTZ R87, R2.reuse, R87 ;  /* 0x0000005702577220 */ /* 0x040fe20000410000 */
[----:B------:R-:W-:Y:S01]  /*eb90*/  F2FP.BF16.PACK_AB R102, R177, R176 ;  /* 0x000000b0b166723e */ /* 0x000fe200000010ff */
[----:B------:R-:W-:Y:S01]  /*eba0*/  FMUL.FTZ R88, R3, R88 ;  /* 0x0000005803587220 */ /* 0x000fe20000410000 */
[----:B-----5:R-:W-:Y:S02]  /*ebb0*/  F2FP.BF16.PACK_AB R103, R225, R224 ;  /* 0x000000e0e167723e */ /* 0x020fe400000010ff */
[----:B------:R-:W-:Y:S01]  /*ebc0*/  MUFU.EX2 R238, R238 ;  /* 0x000000ee00ee7308 */ /* 0x000fe20000000800 */
[C---:B------:R-:W-:Y:S01]  /*ebd0*/  FMUL.FTZ R89, R3.reuse, R89 ;  /* 0x0000005903597220 */ /* 0x040fe20000410000 */
[C---:B--2---:R-:W-:Y:S03]  /*ebe0*/  HMMA.16816.F32.BF16 R84, R136.reuse, R108, R84 ;  /* 0x0000006c8854723c */ /* 0x044fe60000041854 */
[C---:B------:R-:W-:Y:S02]  /*ebf0*/  FMUL.FTZ R90, R2.reuse, R90 ;  /* 0x0000005a025a7220 */ /* 0x040fe40000410000 */
        /* <DEDUP_REMOVED lines=19> */
[----:B------:R-:W-:Y:S01]  /*ed30*/  FADD.FTZ R135, R135, R168 ;  /* 0x000000a887877221 */ /* 0x000fe20000010000 */
[----:B------:R-:W-:Y:S01]  /*ed40*/  MOV R2, R132 ;  /* 0x0000008400027202 */ /* 0x000fe20000000f00 */
        /* <DEDUP_REMOVED lines=132> */
.L_x_377:
[----:B------:R-:W1:Y:S01]  /*f590*/  SHFL.BFLY PT, R3, R218, 0x2, 0x1f ;  /* 0x0c401f00da037f89 */ /* 0x000e6200000e0000 */
[----:B------:R-:W-:-:S02]  /*f5a0*/  MOV R7, RZ ;  /* 0x000000ff00077202 */ /* 0x000fc40000000f00 */
[----:B------:R-:W-:Y:S01]  /*f5b0*/  MOV R4, RZ ;  /* 0x000000ff00047202 */ /* 0x000fe20000000f00 */
[----:B------:R-:W2:Y:S01]  /*f5c0*/  SHFL.BFLY PT, R2, R219, 0x2, 0x1f ;  /* 0x0c401f00db027f89 */ /* 0x000ea200000e0000 */
[----:B------:R-:W-:Y:S01]  /*f5d0*/  PLOP3.LUT P2, PT, PT, PT, PT, 0x8, 0x0 ;  /* 0x000000000000781c */ /* 0x000fe20003f4e170 */
[----:B-1----:R-:W-:Y:S02]  /*f5e0*/  FADD.FTZ R3, R3, R218 ;  /* 0x000000da03037221 */ /* 0x002fe40000010000 */
[----:B--2---:R-:W-:-:S03]  /*f5f0*/  FADD.FTZ R2, R2, R219 ;  /* 0x000000db02027221 */ /* 0x004fc60000010000 */
[----:B------:R-:W1:Y:S04]  /*f600*/  SHFL.BFLY PT, R6, R3, 0x1, 0x1f ;  /* 0x0c201f0003067f89 */ /* 0x000e6800000e0000 */
[----:B------:R-:W2:Y:S01]  /*f610*/  SHFL.BFLY PT, R5, R2, 0x1, 0x1f ;  /* 0x0c201f0002057f89 */ /* 0x000ea200000e0000 */
[----:B-1----:R-:W-:Y:S02]  /*f620*/  FADD.FTZ R6, R3, R6 ;  /* 0x0000000603067221 */ /* 0x002fe40000010000 */
[----:B--2---:R-:W-:-:S03]  /*f630*/  FADD.FTZ R5, R5, R2 ;  /* 0x0000000205057221 */ /* 0x004fc60000010000 */
[----:B------:R-:W-:Y:S02]  /*f640*/  FSETP.NE.FTZ.AND P1, PT, R6, RZ, PT ;  /* 0x000000ff0600720b */ /* 0x000fe40003f35000 */
[----:B------:R-:W-:-:S11]  /*f650*/  FSETP.NE.FTZ.AND P0, PT, R5, RZ, PT ;  /* 0x000000ff0500720b */ /* 0x000fd60003f15000 */
[----:B------:R-:W1:Y:S01]  /*f660*/  @P1 MUFU.RCP R7, R6 ;  /* 0x0000000600071308 */ /* 0x000e620000001000 */
[----:B------:R-:W-:Y:S02]  /*f670*/  @P1 MOV R10, 0x3f317218 ;  /* 0x3f317218000a1802 */ /* 0x000fe40000000f00 */
[----:B------:R-:W-:-:S05]  /*f680*/  @P0 MOV R11, 0x3f317218 ;  /* 0x3f317218000b0802 */ /* 0x000fca0000000f00 */
[----:B------:R-:W2:Y:S01]  /*f690*/  @P1 MUFU.LG2 R6, R6 ;  /* 0x0000000600061308 */ /* 0x000ea20000000c00 */
[----:B------:R-:W-:-:S07]  /*f6a0*/  @P0 FMUL.FTZ R11, R11, c[0x0][0x2d0] ;  /* 0x0000b4000b0b0a20 */ /* 0x000fce0000410000 */
[----:B------:R-:W3:Y:S01]  /*f6b0*/  @P0 MUFU.LG2 R8, R5 ;  /* 0x0000000500080308 */ /* 0x000ee20000000c00 */
[C---:B-1----:R-:W-:Y:S02]  /*f6c0*/  FMUL.FTZ R128, R7.reuse, R128 ;  /* 0x0000008007807220 */ /* 0x042fe40000410000 */
[C---:B------:R-:W-:Y:S02]  /*f6d0*/  FMUL.FTZ R129, R7.reuse, R129 ;  /* 0x0000008107817220 */ /* 0x040fe40000410000 */
[C---:B------:R-:W-:Y:S02]  /*f6e0*/  FMUL.FTZ R124, R7.reuse, R124 ;  /* 0x0000007c077c7220 */ /* 0x040fe40000410000 */
[----:B------:R-:W-:Y:S01]  /*f6f0*/  FMUL.FTZ R125, R7, R125 ;  /* 0x0000007d077d7220 */ /* 0x000fe20000410000 */
[----:B------:R1:W4:Y:S01]  /*f700*/  @P0 MUFU.RCP R4, R5 ;  /* 0x0000000500040308 */ /* 0x0003220000001000 */
[----:B--2---:R-:W-:Y:S02]  /*f710*/  @P1 FMUL.FTZ R9, R6, 0.69314718246459960938 ;  /* 0x3f31721806091820 */ /* 0x004fe40000410000 */
[----:B------:R-:W-:-:S02]  /*f720*/  @P1 FMUL.FTZ R6, R10, c[0x0][0x2d0] ;  /* 0x0000b4000a061a20 */ /* 0x000fc40000410000 */
[C---:B------:R-:W-:Y:S02]  /*f730*/  FMUL.FTZ R120, R7.reuse, R120 ;  /* 0x0000007807787220 */ /* 0x040fe40000410000 */
[C---:B------:R-:W-:Y:S02]  /*f740*/  FMUL.FTZ R121, R7.reuse, R121 ;  /* 0x0000007907797220 */ /* 0x040fe40000410000 */
[----:B---3--:R-:W-:Y:S02]  /*f750*/  @P0 FMUL.FTZ R8, R8, 0.69314718246459960938 ;  /* 0x3f31721808080820 */ /* 0x008fe40000410000 */
[C---:B------:R-:W-:Y:S02]  /*f760*/  FMUL.FTZ R116, R7.reuse, R116 ;  /* 0x0000007407747220 */ /* 0x040fe40000410000 */
[C---:B------:R-:W-:Y:S02]  /*f770*/  FMUL.FTZ R117, R7.reuse, R117 ;  /* 0x0000007507757220 */ /* 0x040fe40000410000 */
[C---:B------:R-:W-:Y:S01]  /*f780*/  FMUL.FTZ R112, R7.reuse, R112 ;  /* 0x0000007007707220 */ /* 0x040fe20000410000 */
[----:B-1----:R-:W-:Y:S01]  /*f790*/  MOV R5, 0xff800000 ;  /* 0xff80000000057802 */ /* 0x002fe20000000f00 */
        /* <DEDUP_REMOVED lines=38> */
[----:B------:R-:W-:Y:S01]  /*fa00*/  FMUL.FTZ R97, R7, R97 ;  /* 0x0000006107617220 */ /* 0x000fe20000410000 */
[----:B------:R-:W-:Y:S01]  /*fa10*/  MOV R7, 0xff800000 ;  /* 0xff80000000077802 */ /* 0x000fe20000000f00 */
[C---:B----4-:R-:W-:Y:S02]  /*fa20*/  FMUL.FTZ R130, R4.reuse, R130 ;  /* 0x0000008204827220 */ /* 0x050fe40000410000 */
        /* <DEDUP_REMOVED lines=49> */
.L_x_344:
[----:B------:R-:W-:Y:S05]  /*fd40*/  @P2 BRA `(.L_x_387) ;  /* 0x0000197000002947 */ /* 0x000fea0003800000 */
[----:B------:R-:W1:Y:S01]  /*fd50*/  S2R R9, SR_CTAID.Y ;  /* 0x0000000000097919 */ /* 0x000e620000002600 */
[----:B------:R-:W-:Y:S01]  /*fd60*/  IMAD R8, RZ, RZ, -UR15 ;  /* 0x8000000fff087e24 */ /* 0x000fe2000f8e02ff */
[----:B------:R-:W-:Y:S01]  /*fd70*/  USHF.R.S32.HI UR6, URZ, 0x1f, UR15 ;  /* 0x0000001f3f067899 */ /* 0x000fe2000801140f */
[----:B------:R-:W-:Y:S01]  /*fd80*/  BSSY B0, `(.L_x_388) ;  /* 0x0000101000007945 */ /* 0x000fe20003800000 */
[----:B------:R-:W2:Y:S01]  /*fd90*/  S2R R4, SR_TID.X ;  /* 0x0000000000047919 */ /* 0x000ea20000002100 */
[----:B------:R-:W-:-:S02]  /*fda0*/  ULDC.64 UR4, c[0x0][0x4d0] ;  /* 0x0001340000047ab9 */ /* 0x000fc40000000a00 */
[----:B------:R-:W-:Y:S01]  /*fdb0*/  UIMAD UR7, UR6, UR4, URZ ;  /* 0x00000004060772a4 */ /* 0x000fe2000f8e023f */
[----:B------:R-:W3:Y:S01]  /*fdc0*/  S2R R11, SR_CTAID.Z ;  /* 0x00000000000b7919 */ /* 0x000ee20000002700 */
[----:B------:R-:W-:Y:S02]  /*fdd0*/  UIMAD.WIDE.U32 UR8, UR15, UR4, URZ ;  /* 0x000000040f0872a5 */ /* 0x000fe4000f8e003f */
[----:B------:R-:W-:Y:S01]  /*fde0*/  UIMAD UR7, UR15, UR5, UR7 ;  /* 0x000000050f0772a4 */ /* 0x000fe2000f8e0207 */
[----:B------:R-:W4:Y:S02]  /*fdf0*/  S2R R12, SR_CTAID.X ;  /* 0x00000000000c7919 */ /* 0x000f240000002500 */
[----:B------:R-:W-:Y:S01]  /*fe00*/  ULDC.64 UR4, c[0x0][0x438] ;  /* 0x00010e0000047ab9 */ /* 0x000fe20000000a00 */
[----:B------:R-:W-:Y:S01]  /*fe10*/  MOV R19, UR9 ;  /* 0x0000000900137c02 */ /* 0x000fe20008000f00 */
[----:B------:R-:W-:Y:S01]  /*fe20*/  UIMAD.WIDE.U32 UR10, UR15, UR4, URZ ;  /* 0x000000040f0a72a5 */ /* 0x000fe2000f8e003f */
[----:B------:R-:W-:Y:S01]  /*fe30*/  IMAD.U32 R18, RZ, RZ, UR8 ;  /* 0x00000008ff127e24 */ /* 0x000fe2000f8e00ff */
[----:B------:R-:W-:-:S02]  /*fe40*/  UIMAD UR4, UR6, UR4, URZ ;  /* 0x00000004060472a4 */ /* 0x000fc4000f8e023f */
[----:B------:R-:W-:Y:S02]  /*fe50*/  UIADD3 UR7, UR9, UR7, URZ ;  /* 0x0000000709077290 */ /* 0x000fe4000fffe03f */
[----:B------:R-:W-:Y:S01]  /*fe60*/  UIMAD UR4, UR15, UR5, UR4 ;  /* 0x000000050f0472a4 */ /* 0x000fe2000f8e0204 */
[----:B------:R-:W-:Y:S01]  /*fe70*/  MOV R16, UR10 ;  /* 0x0000000a00107c02 */ /* 0x000fe20008000f00 */
[----:B-1----:R-:W-:Y:S02]  /*fe80*/  IMAD R8, R8, c[0x0][0x550], R9 ;  /* 0x0001540008087a24 */ /* 0x002fe400078e0209 */
[----:B------:R-:W-:Y:S01]  /*fe90*/  UIADD3 UR4, UR11, UR4, URZ ;  /* 0x000000040b047290 */ /* 0x000fe2000fffe03f */
[----:B------:R-:W-:Y:S01]  /*fea0*/  IMAD.U32 R17, RZ, RZ, UR11 ;  /* 0x0000000bff117e24 */ /* 0x000fe2000f8e00ff */
[----:B--2---:R-:W-:Y:S01]  /*feb0*/  SHF.R.S32.HI R9, RZ, 0x1f, R4 ;  /* 0x0000001fff097819 */ /* 0x004fe20000011404 */
[----:B------:R-:W-:-:S03]  /*fec0*/  IMAD.U32 R19, RZ, RZ, UR7 ;  /* 0x00000007ff137e24 */ /* 0x000fc6000f8e00ff */
[CC--:B------:R-:W-:Y:S01]  /*fed0*/  LEA.HI R0, R9.reuse, R4.reuse, RZ, 0x5 ;  /* 0x0000000409007211 */ /* 0x0c0fe200078f28ff */
[----:B------:R-:W-:Y:S01]  /*fee0*/  IMAD.U32 R17, RZ, RZ, UR4 ;  /* 0x00000004ff117e24 */ /* 0x000fe2000f8e00ff */
[-C--:B------:R-:W-:Y:S01]  /*fef0*/  LEA.HI R9, R9, R4.reuse, RZ, 0x2 ;  /* 0x0000000409097211 */ /* 0x080fe200078f10ff */
[C---:B---3--:R-:W-:Y:S01]  /*ff00*/  IMAD.WIDE.U32 R18, R11.reuse, c[0x0][0x4d8], R18 ;  /* 0x000136000b127a25 */ /* 0x048fe200078e0012 */
[----:B------:R-:W-:Y:S02]  /*ff10*/  LOP3.LUT R13, R0, 0xffffffe0, RZ, 0xc0, !PT ;  /* 0xffffffe0000d7812 */ /* 0x000fe400078ec0ff */
[----:B------:R-:W-:Y:S01]  /*ff20*/  SHF.R.S32.HI R15, RZ, 0x5, R0 ;  /* 0x00000005ff0f7819 */ /* 0x000fe20000011400 */
[----:B------:R-:W-:Y:S01]  /*ff30*/  IMAD.WIDE.U32 R16, R11, c[0x0][0x440], R16 ;  /* 0x000110000b107a25 */ /* 0x000fe200078e0010 */
[----:B------:R-:W-:Y:S02]  /*ff40*/  SHF.R.S32.HI R0, RZ, 0x1f, R0 ;  /* 0x0000001fff007819 */ /* 0x000fe40000011400 */
[----:B------:R-:W-:Y:S01]  /*ff50*/  LOP3.LUT R9, R9, 0xfffffffc, RZ, 0xc0, !PT ;  /* 0xfffffffc09097812 */ /* 0x000fe200078ec0ff */
[----:B------:R-:W-:Y:S01]  /*ff60*/  IMAD.IADD R6, R4, 0x1, -R13 ;  /* 0x0000000104067824 */ /* 0x000fe200078e0a0d */
[----:B------:R-:W-:Y:S01]  /*ff70*/  LEA.HI R0, R0, R15, RZ, 0x3 ;  /* 0x0000000f00007211 */ /* 0x000fe200078f18ff */
[----:B------:R-:W-:Y:S01]  /*ff80*/  IMAD.MOV.U32 R20, RZ, RZ, R18 ;  /* 0x000000ffff147224 */ /* 0x000fe200078e0012 */
[----:B------:R-:W-:-:S02]  /*ff90*/  IADD3 R9, -R9, R4, RZ ;  /* 0x0000000409097210 */ /* 0x000fc40007ffe1ff */
[----:B------:R-:W-:Y:S02]  /*ffa0*/  LOP3.LUT R0, R0, 0xffffff8, RZ, 0xc0, !PT ;  /* 0x0ffffff800007812 */ /* 0x000fe400078ec0ff */
[----:B------:R-:W-:Y:S02]  /*ffb0*/  SHF.R.S32.HI R13, RZ, 0x1f, R6 ;  /* 0x0000001fff0d7819 */ /* 0x000fe40000011406 */
[----:B------:R-:W-:Y:S01]  /*ffc0*/  SHF.R.S32.HI R10, RZ, 0x1f, R11 ;  /* 0x0000001fff0a7819 */ /* 0x000fe2000001140b */
[----:B------:R-:W-:Y:S01]  /*ffd0*/  IMAD.IADD R15, R15, 0x1, -R0 ;  /* 0x000000010f0f7824 */ /* 0x000fe200078e0a00 */
[----:B------:R-:W-:Y:S02]  /*ffe0*/  LEA.HI R0, R9, R9, RZ, 0x1 ;  /* 0x0000000909007211 */ /* 0x000fe400078f08ff */
[----:B------:R-:W-:Y:S01]  /*fff0*/  LEA.HI R4, R13, R6, RZ, 0x2 ;  /* 0x000000060d047211 */ /* 0x000fe200078f10ff */
[----:B------:R-:W-:Y:S01]  /*10000*/  IMAD.MOV.U32 R13, RZ, RZ, c[0x0][0x4e8] ;  /* 0x00013a00ff0d7624 */ /* 0x000fe200078e00ff */
[----:B------:R-:W-:-:S02]  /*10010*/  LOP3.LUT R0, R0, 0x1ffffffe, RZ, 0xc0, !PT ;  /* 0x1ffffffe00007812 */ /* 0x000fc400078ec0ff */
[----:B------:R-:W-:Y:S02]  /*10020*/  SHF.R.S32.HI R14, RZ, 0x2, R4 ;  /* 0x00000002ff0e7819 */ /* 0x000fe40000011404 */
[----:B------:R-:W-:Y:S01]  /*10030*/  IADD3 R0, R9, -R0, RZ ;  /* 0x8000000009007210 */ /* 0x000fe20007ffe0ff */
[----:B------:R-:W-:Y:S01]  /*10040*/  BAR.SYNC.DEFER_BLOCKING 0x1, 0x100 ;  /* 0x0044000000007b1d */ /* 0x000fe20000010000 */
[----:B------:R-:W-:Y:S01]  /*10050*/  ISETP.NE.AND P1, PT, R13, 0x1, PT ;  /* 0x000000010d00780c */ /* 0x000fe20003f25270 */
[----:B------:R-:W-:Y:S01]  /*10060*/  IMAD R15, R15, 0x10, R14 ;  /* 0x000000100f0f7824 */ /* 0x000fe200078e020e */
[----:B------:R-:W-:Y:S01]  /*10070*/  MOV R22, R16 ;  /* 0x0000001000167202 */ /* 0x000fe20000000f00 */
[----:B------:R-:W-:Y:S02]  /*10080*/  IMAD R14, R10, c[0x0][0x4d8], RZ ;  /* 0x000136000a0e7a24 */ /* 0x000fe400078e02ff */
[----:B------:R-:W-:Y:S01]  /*10090*/  IMAD R9, R0, 0x8, R15 ;  /* 0x0000000800097824 */ /* 0x000fe200078e020f */
[----:B------:R-:W-:Y:S01]  /*100a0*/  SHF.R.S32.HI R0, RZ, 0x1f, R8 ;  /* 0x0000001fff007819 */ /* 0x000fe20000011408 */
[----:B------:R-:W-:-:S02]  /*100b0*/  IMAD R10, R10, c[0x0][0x440], RZ ;  /* 0x000110000a0a7a24 */ /* 0x000fc400078e02ff */
[C---:B------:R-:W-:Y:S01]  /*100c0*/  IMAD R14, R11.reuse, c[0x0][0x4dc], R14 ;  /* 0x000137000b0e7a24 */ /* 0x040fe200078e020e */
[C---:B----4-:R-:W-:Y:S01]  /*100d0*/  LEA R9, R12.reuse, R9, 0x7 ;  /* 0x000000090c097211 */ /* 0x050fe200078e38ff */
[----:B------:R-:W-:Y:S01]  /*100e0*/  IMAD R10, R11, c[0x0][0x444], R10 ;  /* 0x000111000b0a7a24 */ /* 0x000fe200078e020a */
[----:B------:R-:W-:Y:S01]  /*100f0*/  LEA R12, R12, R15, 0x7 ;  /* 0x0000000f0c0c7211 */ /* 0x000fe200078e38ff */
[----:B------:R-:W-:Y:S01]  /*10100*/  IMAD.IADD R21, R19, 0x1, R14 ;  /* 0x0000000113157824 */ /* 0x000fe200078e020e */
[----:B------:R-:W-:Y:S01]  /*10110*/  MOV R11, R9 ;  /* 0x00000009000b7202 */ /* 0x000fe20000000f00 */
[----:B------:R-:W-:Y:S02]  /*10120*/  IMAD.IADD R23, R17, 0x1, R10 ;  /* 0x0000000111177824 */ /* 0x000fe400078e020a */
[----:B------:R-:W-:-:S04]  /*10130*/  @P1 IMAD.HI.U32 R10, R9, c[0x0][0x4ec], RZ ;  /* 0x00013b00090a1a27 */ /* 0x000fc800078e00ff */
[C---:B------:R-:W-:Y:S01]  /*10140*/  IMAD R17, R0.reuse, c[0x0][0x4e0], RZ ;  /* 0x0001380000117a24 */ /* 0x040fe200078e02ff */
[----:B------:R-:W-:Y:S01]  /*10150*/  @P1 SHF.R.U32.HI R11, RZ, c[0x0][0x4f0], R10 ;  /* 0x00013c00ff0b1a19 */ /* 0x000fe2000001160a */
[----:B------:R-:W-:Y:S01]  /*10160*/  IMAD R19, R0, c[0x0][0x448], RZ ;  /* 0x0001120000137a24 */ /* 0x000fe200078e02ff */
[----:B------:R-:W-:Y:S01]  /*10170*/  MOV R10, R9 ;  /* 0x00000009000a7202 */ /* 0x000fe20000000f00 */
[C---:B------:R-:W-:Y:S01]  /*10180*/  IMAD R17, R8.reuse, c[0x0][0x4e4], R17 ;  /* 0x0001390008117a24 */ /* 0x040fe200078e0211 */
[--C-:B------:R-:W-:Y:S01]  /*10190*/  SHF.R.S32.HI R14, RZ, 0x1f, R11.reuse ;  /* 0x0000001fff0e7819 */ /* 0x100fe2000001140b */
[----:B------:R-:W-:Y:S02]  /*101a0*/  IMAD.MOV R0, RZ, RZ, -R11 ;  /* 0x000000ffff007224 */ /* 0x000fe400078e0a0b */
[C---:B------:R-:W-:Y:S02]  /*101b0*/  IMAD R19, R8.reuse, c[0x0][0x44c], R19 ;  /* 0x0001130008137a24 */ /* 0x040fe400078e0213 */
[----:B------:R-:W-:-:S04]  /*101c0*/  IMAD.WIDE.U32 R22, R8, c[0x0][0x448], R22 ;  /* 0x0001120008167a25 */ /* 0x000fc800078e0016 */
[----:B------:R-:W-:-:S04]  /*101d0*/  IMAD.WIDE.U32 R20, R8, c[0x0][0x4e0], R20 ;  /* 0x0001380008147a25 */ /* 0x000fc800078e0014 */
[----:B------:R-:W-:Y:S01]  /*101e0*/  @P1 IMAD.HI.U32 R8, R9, c[0x0][0x4ec], RZ ;  /* 0x00013b0009081a27 */ /* 0x000fe200078e00ff */
[----:B------:R-:W-:-:S03]  /*101f0*/  IADD3 R16, P0, R11, R20, RZ ;  /* 0x000000140b107210 */ /* 0x000fc60007f1e0ff */
[----:B------:R-:W-:Y:S01]  /*10200*/  IMAD R0, R0, c[0x0][0x4e8], R9 ;  /* 0x00013a0000007a24 */ /* 0x000fe200078e0209 */
[----:B------:R-:W-:Y:S01]  /*10210*/  @P1 SHF.R.U32.HI R10, RZ, c[0x0][0x4f0], R8 ;  /* 0x00013c00ff0a1a19 */ /* 0x000fe20000011608 */
[----:B------:R-:W-:Y:S01]  /*10220*/  IMAD.IADD R23, R23, 0x1, R19 ;  /* 0x0000000117177824 */ /* 0x000fe200078e0213 */
[----:B------:R-:W-:Y:S01]  /*10230*/  IADD3.X R17, R14, R21, R17, P0, !PT ;  /* 0x000000150e117210 */ /* 0x000fe200007fe411 */
[----:B------:R-:W-:Y:S01]  /*10240*/  IMAD R13, R13, c[0x0][0x388], RZ ;  /* 0x0000e2000d0d7a24 */ /* 0x000fe200078e02ff */
[----:B------:R-:W-:Y:S01]  /*10250*/  SHF.R.S32.HI R8, RZ, 0x1f, R0 ;  /* 0x0000001fff087819 */ /* 0x000fe20000011400 */
[C---:B------:R-:W-:Y:S01]  /*10260*/  IMAD.WIDE.U32 R22, R10.reuse, c[0x0][0x430], R22 ;  /* 0x00010c000a167a25 */ /* 0x040fe200078e0016 */
[----:B------:R-:W-:Y:S02]  /*10270*/  IADD3 R14, -R10, RZ, RZ ;  /* 0x000000ff0a0e7210 */ /* 0x000fe40007ffe1ff */
[----:B------:R-:W-:Y:S01]  /*10280*/  LOP3.LUT P1, RZ, R6, 0x3, RZ, 0xc0, !PT ;  /* 0x0000000306ff7812 */ /* 0x000fe2000782c0ff */
[----:B------:R-:W-:Y:S01]  /*10290*/  IMAD R11, R8, c[0x0][0x4c8], RZ ;  /* 0x00013200080b7a24 */ /* 0x000fe200078e02ff */
[----:B------:R-:W-:Y:S01]  /*102a0*/  SHF.R.S32.HI R8, RZ, 0x1f, R10 ;  /* 0x0000001fff087819 */ /* 0x000fe2000001140a */
[----:B------:R-:W-:Y:S01]  /*102b0*/  IMAD.WIDE.U32 R16, R0, c[0x0][0x4c8], R16 ;  /* 0x0001320000107a25 */ /* 0x000fe200078e0010 */
[----:B------:R-:W-:-:S03]  /*102c0*/  ISETP.GE.OR P2, PT, R12, R13, P1 ;  /* 0x0000000d0c00720c */ /* 0x000fc60000f46670 */
[----:B------:R-:W-:Y:S01]  /*102d0*/  IMAD R11, R0, c[0x0][0x4cc], R11 ;  /* 0x00013300000b7a24 */ /* 0x000fe200078e020b */
[----:B------:R-:W-:Y:S01]  /*102e0*/  LEA R0, P0, R16, c[0x0][0x4a8], 0x2 ;  /* 0x00012a0010007a11 */ /* 0x000fe200078010ff */
[----:B------:R-:W-:Y:S02]  /*102f0*/  IMAD R14, R14, c[0x0][0x4e8], R9 ;  /* 0x00013a000e0e7a24 */ /* 0x000fe400078e0209 */
[----:B------:R-:W-:Y:S02]  /*10300*/  IMAD.IADD R11, R17, 0x1, R11 ;  /* 0x00000001110b7824 */ /* 0x000fe400078e020b */
[----:B------:R-:W-:Y:S01]  /*10310*/  IMAD R9, R8, c[0x0][0x430], RZ ;  /* 0x00010c0008097a24 */ /* 0x000fe200078e02ff */
[----:B------:R-:W-:Y:S01]  /*10320*/  SHFL.IDX PT, R18, R0, 0x1, 0x1c1f ;  /* 0x003c1f0000127f89 */ /* 0x000fe200000e0000 */
[----:B------:R-:W-:Y:S02]  /*10330*/  SHF.R.S32.HI R8, RZ, 0x1f, R14 ;  /* 0x0000001fff087819 */ /* 0x000fe4000001140e */
[----:B------:R-:W-:Y:S01]  /*10340*/  LEA.HI.X R11, R16, c[0x0][0x4ac], R11, 0x2, P0 ;  /* 0x00012b00100b7a11 */ /* 0x000fe200000f140b */
[----:B------:R-:W-:Y:S01]  /*10350*/  IMAD R9, R10, c[0x0][0x434], R9 ;  /* 0x00010d000a097a24 */ /* 0x000fe200078e0209 */
[----:B------:R-:W-:Y:S03]  /*10360*/  SHFL.IDX PT, R16, R0, RZ, 0x1c1f ;  /* 0x001c1fff00107589 */ /* 0x000fe600000e0000 */
[----:B------:R-:W-:Y:S01]  /*10370*/  IMAD.IADD R23, R23, 0x1, R9 ;  /* 0x0000000117177824 */ /* 0x000fe200078e0209 */
[----:B------:R-:W1:Y:S01]  /*10380*/  SHFL.IDX PT, R17, R11, RZ, 0x1c1f ;  /* 0x001c1fff0b117589 */ /* 0x000e6200000e0000 */
[----:B------:R-:W-:Y:S01]  /*10390*/  IMAD R9, R8, c[0x0][0x428], RZ ;  /* 0x00010a0008097a24 */ /* 0x000fe200078e02ff */
[----:B------:R-:W-:-:S02]  /*103a0*/  IADD3 R8, R12, 0x8, RZ ;  /* 0x000000080c087810 */ /* 0x000fc40007ffe0ff */
[----:B------:R2:W3:Y:S01]  /*103b0*/  SHFL.IDX PT, R19, R11, 0x1, 0x1c1f ;  /* 0x003c1f000b137f89 */ /* 0x0004e200000e0000 */
[----:B------:R-:W-:Y:S01]  /*103c0*/  IMAD R9, R14, c[0x0][0x42c], R9 ;  /* 0x00010b000e097a24 */ /* 0x000fe200078e0209 */
[----:B------:R-:W-:Y:S01]  /*103d0*/  ISETP.GE.OR P1, PT, R8, R13, P1 ;  /* 0x0000000d0800720c */ /* 0x000fe20000f26670 */
[----:B------:R-:W-:-:S05]  /*103e0*/  IMAD.WIDE.U32 R14, R14, c[0x0][0x428], R22 ;  /* 0x00010a000e0e7a25 */ /* 0x000fca00078e0016 */
[----:B------:R-:W-:Y:S02]  /*103f0*/  IADD3 R10, R15, R9, RZ ;  /* 0x000000090f0a7210 */ /* 0x000fe40007ffe0ff */
[----:B------:R-:W-:-:S04]  /*10400*/  LEA R9, P0, R14, c[0x0][0x400], 0x2 ;  /* 0x000100000e097a11 */ /* 0x000fc800078010ff */
[----:B------:R-:W-:Y:S02]  /*10410*/  LEA.HI.X R10, R14, c[0x0][0x404], R10, 0x2, P0 ;  /* 0x000101000e0a7a11 */ /* 0x000fe400000f140a */
[----:B------:R4:W4:Y:S01]  /*10420*/  SHFL.IDX PT, R14, R9, RZ, 0x1c1f ;  /* 0x001c1fff090e7589 */ /* 0x00092200000e0000 */
[----:B------:R-:W-:-:S03]  /*10430*/  ISETP.GE.AND P0, PT, R8, R13, PT ;  /* 0x0000000d0800720c */ /* 0x000fc60003f06270 */
[----:B-1----:R1:W-:Y:S01]  /*10440*/  @!P2 ST.E [R16.64], R5 ;  /* 0x000000051000a985 */ /* 0x0023e2000c101910 */
[----:B--2---:R-:W-:-:S03]  /*10450*/  LOP3.LUT R11, R4, 0x7ffffffc, RZ, 0xc0, !PT ;  /* 0x7ffffffc040b7812 */ /* 0x004fc600078ec0ff */
[----:B---3--:R1:W-:Y:S01]  /*10460*/  @!P1 ST.E [R18.64], R7 ;  /* 0x0000000712009985 */ /* 0x0083e2000c101910 */
[----:B------:R-:W-:Y:S01]  /*10470*/  ISETP.GE.AND P1, PT, R12, R13, PT ;  /* 0x0000000d0c00720c */ /* 0x000fe20003f26270 */
[----:B------:R-:W-:Y:S02]  /*10480*/  IMAD.IADD R11, R6, 0x1, -R11 ;  /* 0x00000001060b7824 */ /* 0x000fe400078e0a0b */
[----:B------:R1:W2:Y:S03]  /*10490*/  SHFL.IDX PT, R15, R10, RZ, 0x1c1f ;  /* 0x001c1fff0a0f7589 */ /* 0x0002a600000e0000 */
[----:B------:R-:W-:-:S07]  /*104a0*/  SHF.L.U32 R11, R11, 0x1, RZ ;  /* 0x000000010b0b7819 */ /* 0x000fce00000006ff */
[----:B------:R-:W-:Y:S05]  /*104b0*/  @P1 BRA `(.L_x_389) ;  /* 0x000008d000001947 */ /* 0x000fea0003800000 */
[C---:B------:R-:W-:Y:S02]  /*104c0*/  ISETP.GE.AND P1, PT, R11.reuse, c[0x0][0x3c8], PT ;  /* 0x0000f2000b007a0c */ /* 0x040fe40003f26270 */
[C---:B-1----:R-:W-:Y:S02]  /*104d0*/  IADD3 R7, R11.reuse, 0x8, RZ ;  /* 0x000000080b077810 */ /* 0x042fe40007ffe0ff */
[C---:B------:R-:W-:Y:S02]  /*104e0*/  IADD3 R6, R11.reuse, 0x10, RZ ;  /* 0x000000100b067810 */ /* 0x040fe40007ffe0ff */
[----:B------:R-:W-:Y:S02]  /*104f0*/  IADD3 R5, R11, 0x18, RZ ;  /* 0x000000180b057810 */ /* 0x000fe40007ffe0ff */
[----:B------:R-:W-:Y:S02]  /*10500*/  ISETP.GE.AND P5, PT, R7, c[0x0][0x3c8], PT ;  /* 0x0000f20007007a0c */ /* 0x000fe40003fa6270 */
[----:B------:R-:W-:-:S02]  /*10510*/  ISETP.GE.AND P4, PT, R6, c[0x0][0x3c8], PT ;  /* 0x0000f20006007a0c */ /* 0x000fc40003f86270 */
[C---:B------:R-:W-:Y:S01]  /*10520*/  IADD3 R4, R11.reuse, 0x20, RZ ;  /* 0x000000200b047810 */ /* 0x040fe20007ffe0ff */
[----:B--2-4-:R-:W-:Y:S01]  /*10530*/  @!P1 IMAD.WIDE R12, R11, 0x4, R14 ;  /* 0x000000040b0c9825 */ /* 0x014fe200078e020e */
[----:B------:R-:W-:Y:S02]  /*10540*/  ISETP.GE.AND P3, PT, R5, c[0x0][0x3c8], PT ;  /* 0x0000f20005007a0c */ /* 0x000fe40003f66270 */
[----:B------:R-:W-:Y:S02]  /*10550*/  ISETP.GE.AND P2, PT, R4, c[0x0][0x3c8], PT ;  /* 0x0000f20004007a0c */ /* 0x000fe40003f46270 */
[C---:B------:R-:W-:Y:S01]  /*10560*/  IADD3 R0, R11.reuse, 0x28, RZ ;  /* 0x000000280b007810 */ /* 0x040fe20007ffe0ff */
[----:B------:R1:W-:Y:S01]  /*10570*/  @!P1 ST.E.64 [R12.64], R128 ;  /* 0x000000800c009985 */ /* 0x0003e2000c101b10 */
[----:B------:R-:W-:Y:S02]  /*10580*/  IADD3 R8, R11, 0x30, RZ ;  /* 0x000000300b087810 */ /* 0x000fe40007ffe0ff */
[----:B------:R-:W-:-:S02]  /*10590*/  ISETP.GE.AND P6, PT, R0, c[0x0][0x3c8], PT ;  /* 0x0000f20000007a0c */ /* 0x000fc40003fc6270 */
[----:B------:R-:W-:Y:S02]  /*105a0*/  @!P5 LEA.HI R7, R7, R7, RZ, 0x1 ;  /* 0x000000070707d211 */ /* 0x000fe400078f08ff */
[----:B------:R-:W-:Y:S02]  /*105b0*/  ISETP.GE.AND P1, PT, R8, c[0x0][0x3c8], PT ;  /* 0x0000f20008007a0c */ /* 0x000fe40003f26270 */
[----:B------:R-:W-:Y:S02]  /*105c0*/  @!P4 LEA.HI R6, R6, R6, RZ, 0x1 ;  /* 0x000000060606c211 */ /* 0x000fe400078f08ff */
[----:B------:R-:W-:Y:S02]  /*105d0*/  @!P3 LEA.HI R5, R5, R5, RZ, 0x1 ;  /* 0x000000050505b211 */ /* 0x000fe400078f08ff */
[----:B------:R-:W-:Y:S02]  /*105e0*/  @!P5 LOP3.LUT R7, R7, 0xfffffffe, RZ, 0xc0, !PT ;  /* 0xfffffffe0707d812 */ /* 0x000fe400078ec0ff */
[----:B------:R-:W-:-:S02]  /*105f0*/  @!P4 LOP3.LUT R17, R6, 0xfffffffe, RZ, 0xc0, !PT ;  /* 0xfffffffe0611c812 */ /* 0x000fc400078ec0ff */
[----:B------:R-:W-:Y:S01]  /*10600*/  @!P2 LEA.HI R4, R4, R4, RZ, 0x1 ;  /* 0x000000040404a211 */ /* 0x000fe200078f08ff */
[--C-:B------:R-:W-:Y:S01]  /*10610*/  @!P5 IMAD.WIDE R6, R7, 0x4, R14.reuse ;  /* 0x000000040706d825 */ /* 0x100fe200078e020e */
[----:B------:R-:W-:Y:S02]  /*10620*/  @!P3 LOP3.LUT R5, R5, 0xfffffffe, RZ, 0xc0, !PT ;  /* 0xfffffffe0505b812 */ /* 0x000fe400078ec0ff */
[----:B------:R-:W-:Y:S02]  /*10630*/  @!P2 LOP3.LUT R19, R4, 0xfffffffe, RZ, 0xc0, !PT ;  /* 0xfffffffe0413a812 */ /* 0x000fe400078ec0ff */
[----:B------:R-:W-:Y:S01]  /*10640*/  @!P6 LEA.HI R0, R0, R0, RZ, 0x1 ;  /* 0x000000000000e211 */ /* 0x000fe200078f08ff */
[--C-:B------:R-:W-:Y:S01]  /*10650*/  @!P3 IMAD.WIDE R4, R5, 0x4, R14.reuse ;  /* 0x000000040504b825 */ /* 0x100fe200078e020e */
[----:B------:R-:W-:Y:S01]  /*10660*/  @!P1 LEA.HI R8, R8, R8, RZ, 0x1 ;  /* 0x0000000808089211 */ /* 0x000fe200078f08ff */
[----:B------:R2:W-:Y:S01]  /*10670*/  @!P5 ST.E.64 [R6.64], R124 ;  /* 0x0000007c0600d985 */ /* 0x0005e2000c101b10 */
[----:B------:R-:W-:Y:S01]  /*10680*/  IADD3 R21, R11, 0x38, RZ ;  /* 0x000000380b157810 */ /* 0x000fe20007ffe0ff */
[----:B-1----:R-:W-:Y:S01]  /*10690*/  @!P4 IMAD.WIDE R12, R17, 0x4, R14 ;  /* 0x00000004110cc825 */ /* 0x002fe200078e020e */
[----:B------:R-:W-:-:S02]  /*106a0*/  IADD3 R20, R11, 0x40, RZ ;  /* 0x000000400b147810 */ /* 0x000fc40007ffe0ff */
[----:B------:R-:W-:Y:S01]  /*106b0*/  ISETP.GE.AND P5, PT, R21, c[0x0][0x3c8], PT ;  /* 0x0000f20015007a0c */ /* 0x000fe20003fa6270 */
[----:B------:R-:W-:Y:S01]  /*106c0*/  @!P2 IMAD.WIDE R16, R19, 0x4, R14 ;  /* 0x000000041310a825 */ /* 0x000fe200078e020e */
[----:B------:R1:W-:Y:S01]  /*106d0*/  @!P4 ST.E.64 [R12.64], R120 ;  /* 0x000000780c00c985 */ /* 0x0003e2000c101b10 */
[C---:B------:R-:W-:Y:S02]  /*106e0*/  IADD3 R19, R11.reuse, 0x48, RZ ;  /* 0x000000480b137810 */ /* 0x040fe40007ffe0ff */
[----:B------:R-:W-:Y:S01]  /*106f0*/  IADD3 R18, R11, 0x50, RZ ;  /* 0x000000500b127810 */ /* 0x000fe20007ffe0ff */
[----:B------:R3:W-:Y:S01]  /*10700*/  @!P3 ST.E.64 [R4.64], R116 ;  /* 0x000000740400b985 */ /* 0x0007e2000c101b10 */
[----:B------:R-:W-:Y:S02]  /*10710*/  ISETP.GE.AND P4, PT, R20, c[0x0][0x3c8], PT ;  /* 0x0000f20014007a0c */ /* 0x000fe40003f86270 */
[----:B------:R-:W-:Y:S01]  /*10720*/  ISETP.GE.AND P3, PT, R19, c[0x0][0x3c8], PT ;  /* 0x0000f20013007a0c */ /* 0x000fe20003f66270 */
[----:B------:R4:W-:Y:S01]  /*10730*/  @!P2 ST.E.64 [R16.64], R112 ;  /* 0x000000701000a985 */ /* 0x0009e2000c101b10 */
[----:B------:R-:W-:-:S02]  /*10740*/  ISETP.GE.AND P2, PT, R18, c[0x0][0x3c8], PT ;  /* 0x0000f20012007a0c */ /* 0x000fc40003f46270 */
[----:B------:R-:W-:-:S04]  /*10750*/  @!P5 LEA.HI R21, R21, R21, RZ, 0x1 ;  /* 0x000000151515d211 */ /* 0x000fc800078f08ff */
[----:B------:R-:W-:-:S03]  /*10760*/  @!P5 LOP3.LUT R21, R21, 0xfffffffe, RZ, 0xc0, !PT ;  /* 0xfffffffe1515d812 */ /* 0x000fc600078ec0ff */
[----:B------:R-:W-:Y:S02]  /*10770*/  @!P4 LEA.HI R20, R20, R20, RZ, 0x1 ;  /* 0x000000141414c211 */ /* 0x000fe400078f08ff */
[----:B------:R-:W-:Y:S02]  /*10780*/  @!P3 LEA.HI R19, R19, R19, RZ, 0x1 ;  /* 0x000000131313b211 */ /* 0x000fe400078f08ff */
[----:B--2---:R-:W-:Y:S02]  /*10790*/  @!P6 LOP3.LUT R7, R0, 0xfffffffe, RZ, 0xc0, !PT ;  /* 0xfffffffe0007e812 */ /* 0x004fe400078ec0ff */
[----:B------:R-:W-:Y:S02]  /*107a0*/  IADD3 R0, R11, 0x58, RZ ;  /* 0x000000580b007810 */ /* 0x000fe40007ffe0ff */
[----:B------:R-:W-:Y:S01]  /*107b0*/  @!P2 LEA.HI R18, R18, R18, RZ, 0x1 ;  /* 0x000000121212a211 */ /* 0x000fe200078f08ff */
[----:B------:R-:W-:Y:S01]  /*107c0*/  @!P6 IMAD.WIDE R6, R7, 0x4, R14 ;  /* 0x000000040706e825 */ /* 0x000fe200078e020e */
[----:B------:R-:W-:-:S02]  /*107d0*/  @!P3 LOP3.LUT R19, R19, 0xfffffffe, RZ, 0xc0, !PT ;  /* 0xfffffffe1313b812 */ /* 0x000fc400078ec0ff */
[----:B-1----:R-:W-:Y:S02]  /*107e0*/  @!P4 LOP3.LUT R13, R20, 0xfffffffe, RZ, 0xc0, !PT ;  /* 0xfffffffe140dc812 */ /* 0x002fe400078ec0ff */
[----:B------:R1:W-:Y:S01]  /*107f0*/  @!P6 ST.E.64 [R6.64], R108 ;  /* 0x0000006c0600e985 */ /* 0x0003e2000c101b10 */
[----:B---3--:R-:W-:Y:S02]  /*10800*/  @!P1 LOP3.LUT R5, R8, 0xfffffffe, RZ, 0xc0, !PT ;  /* 0xfffffffe08059812 */ /* 0x008fe400078ec0ff */
[----:B------:R-:W-:Y:S01]  /*10810*/  IADD3 R8, R11, 0x60, RZ ;  /* 0x000000600b087810 */ /* 0x000fe20007ffe0ff */
[--C-:B------:R-:W-:Y:S01]  /*10820*/  @!P4 IMAD.WIDE R12, R13, 0x4, R14.reuse ;  /* 0x000000040d0cc825 */ /* 0x100fe200078e020e */
[----:B------:R-:W-:Y:S02]  /*10830*/  IADD3 R20, R11, 0x68, RZ ;  /* 0x000000680b147810 */ /* 0x000fe40007ffe0ff */
[----:B------:R-:W-:Y:S01]  /*10840*/  ISETP.GE.AND P6, PT, R8, c[0x0][0x3c8], PT ;  /* 0x0000f20008007a0c */ /* 0x000fe20003fc6270 */
[----:B------:R-:W-:-:S04]  /*10850*/  @!P1 IMAD.WIDE R4, R5, 0x4, R14 ;  /* 0x0000000405049825 */ /* 0x000fc800078e020e */
[----:B----4-:R-:W-:Y:S01]  /*10860*/  @!P3 IMAD.WIDE R16, R19, 0x4, R14 ;  /* 0x000000041310b825 */ /* 0x010fe200078e020e */
[----:B------:R2:W-:Y:S01]  /*10870*/  @!P1 ST.E.64 [R4.64], R104 ;  /* 0x0000006804009985 */ /* 0x0005e2000c101b10 */
[----:B------:R-:W-:Y:S02]  /*10880*/  ISETP.GE.AND P1, PT, R0, c[0x0][0x3c8], PT ;  /* 0x0000f20000007a0c */ /* 0x000fe40003f26270 */
[----:B------:R-:W-:-:S04]  /*10890*/  IADD3 R19, R11, 0x70, RZ ;  /* 0x000000700b137810 */ /* 0x000fc80007ffe0ff */
[----:B------:R-:W-:-:S07]  /*108a0*/  @!P6 LEA.HI R8, R8, R8, RZ, 0x1 ;  /* 0x000000080808e211 */ /* 0x000fce00078f08ff */
[----:B------:R-:W-:Y:S02]  /*108b0*/  @!P1 LEA.HI R0, R0, R0, RZ, 0x1 ;  /* 0x0000000000009211 */ /* 0x000fe400078f08ff */
[----:B-1----:R-:W-:Y:S02]  /*108c0*/  @!P2 LOP3.LUT R7, R18, 0xfffffffe, RZ, 0xc0, !PT ;  /* 0xfffffffe1207a812 */ /* 0x002fe400078ec0ff */
[----:B------:R-:W-:Y:S02]  /*108d0*/  @!P1 LOP3.LUT R23, R0, 0xfffffffe, RZ, 0xc0, !PT ;  /* 0xfffffffe00179812 */ /* 0x000fe400078ec0ff */
[----:B------:R-:W-:Y:S01]  /*108e0*/  IADD3 R18, R11, 0x78, RZ ;  /* 0x000000780b127810 */ /* 0x000fe20007ffe0ff */
[----:B------:R-:W-:Y:S01]  /*108f0*/  @!P2 IMAD.WIDE R6, R7, 0x4, R14 ;  /* 0x000000040706a825 */ /* 0x000fe200078e020e */
[----:B------:R-:W-:-:S03]  /*10900*/  IADD3 R0, R11, 0x88, RZ ;  /* 0x000000880b007810 */ /* 0x000fc60007ffe0ff */
[----:B--2---:R-:W-:Y:S01]  /*10910*/  @!P5 IMAD.WIDE R4, R21, 0x4, R14 ;  /* 0x000000041504d825 */ /* 0x004fe200078e020e */
[----:B------:R-:W-:-:S04]  /*10920*/  IADD3 R21, R11, 0x80, RZ ;  /* 0x000000800b157810 */ /* 0x000fc80007ffe0ff */
[----:B------:R1:W-:Y:S01]  /*10930*/  @!P5 ST.E.64 [R4.64], R100 ;  /* 0x000000640400d985 */ /* 0x0003e2000c101b10 */
[----:B------:R-:W-:-:S03]  /*10940*/  ISETP.GE.AND P5, PT, R20, c[0x0][0x3c8], PT ;  /* 0x0000f20014007a0c */ /* 0x000fc60003fa6270 */
[----:B------:R2:W-:Y:S01]  /*10950*/  @!P4 ST.E.64 [R12.64], R36 ;  /* 0x000000240c00c985 */ /* 0x0005e2000c101b10 */
[----:B------:R-:W-:-:S03]  /*10960*/  ISETP.GE.AND P4, PT, R19, c[0x0][0x3c8], PT ;  /* 0x0000f20013007a0c */ /* 0x000fc60003f86270 */
[----:B------:R-:W-:Y:S01]  /*10970*/  @!P3 ST.E.64 [R16.64], R40 ;  /* 0x000000281000b985 */ /* 0x000fe2000c101b10 */
[----:B------:R-:W-:-:S03]  /*10980*/  ISETP.GE.AND P3, PT, R18, c[0x0][0x3c8], PT ;  /* 0x0000f20012007a0c */ /* 0x000fc60003f66270 */
[----:B------:R3:W-:Y:S01]  /*10990*/  @!P2 ST.E.64 [R6.64], R44 ;  /* 0x0000002c0600a985 */ /* 0x0007e2000c101b10 */
[----:B------:R-:W-:Y:S02]  /*109a0*/  ISETP.GE.AND P2, PT, R21, c[0x0][0x3c8], PT ;  /* 0x0000f20015007a0c */ /* 0x000fe40003f46270 */
[----:B------:R-:W-:-:S03]  /*109b0*/  @!P5 LEA.HI R20, R20, R20, RZ, 0x1 ;  /* 0x000000141414d211 */ /* 0x000fc600078f08ff */
[----:B------:R-:W-:-:S04]  /*109c0*/  @!P4 LEA.HI R19, R19, R19, RZ, 0x1 ;  /* 0x000000131313c211 */ /* 0x000fc800078f08ff */
[----:B------:R-:W-:Y:S02]  /*109d0*/  @!P3 LEA.HI R18, R18, R18, RZ, 0x1 ;  /* 0x000000121212b211 */ /* 0x000fe400078f08ff */
[----:B------:R-:W-:Y:S02]  /*109e0*/  @!P4 LOP3.LUT R19, R19, 0xfffffffe, RZ, 0xc0, !PT ;  /* 0xfffffffe1313c812 */ /* 0x000fe400078ec0ff */
[----:B------:R-:W-:Y:S02]  /*109f0*/  @!P2 LEA.HI R21, R21, R21, RZ, 0x1 ;  /* 0x000000151515a211 */ /* 0x000fe400078f08ff */
[----:B-1----:R-:W-:Y:S02]  /*10a00*/  @!P6 LOP3.LUT R5, R8, 0xfffffffe, RZ, 0xc0, !PT ;  /* 0xfffffffe0805e812 */ /* 0x002fe400078ec0ff */
[----:B------:R-:W-:Y:S01]  /*10a10*/  @!P2 LOP3.LUT R21, R21, 0xfffffffe, RZ, 0xc0, !PT ;  /* 0xfffffffe1515a812 */ /* 0x000fe200078ec0ff */
[----:B--2---:R-:W-:Y:S01]  /*10a20*/  @!P1 IMAD.WIDE R12, R23, 0x4, R14 ;  /* 0x00000004170c9825 */ /* 0x004fe200078e020e */
[----:B------:R-:W-:-:S03]  /*10a30*/  IADD3 R8, R11, 0x98, RZ ;  /* 0x000000980b087810 */ /* 0x000fc60007ffe0ff */
[--C-:B------:R-:W-:Y:S01]  /*10a40*/  @!P6 IMAD.WIDE R4, R5, 0x4, R14.reuse ;  /* 0x000000040504e825 */ /* 0x100fe200078e020e */
[----:B------:R1:W-:Y:S01]  /*10a50*/  @!P1 ST.E.64 [R12.64], R48 ;  /* 0x000000300c009985 */ /* 0x0003e2000c101b10 */
[----:B------:R-:W-:Y:S02]  /*10a60*/  ISETP.GE.AND P1, PT, R0, c[0x0][0x3c8], PT ;  /* 0x0000f20000007a0c */ /* 0x000fe40003f26270 */
[----:B---3--:R-:W-:Y:S01]  /*10a70*/  @!P5 LOP3.LUT R7, R20, 0xfffffffe, RZ, 0xc0, !PT ;  /* 0xfffffffe1407d812 */ /* 0x008fe200078ec0ff */
[----:B------:R2:W-:Y:S01]  /*10a80*/  @!P6 ST.E.64 [R4.64], R52 ;  /* 0x000000340400e985 */ /* 0x0005e2000c101b10 */
[----:B------:R-:W-:Y:S01]  /*10a90*/  @!P4 IMAD.WIDE R16, R19, 0x4, R14 ;  /* 0x000000041310c825 */ /* 0x000fe200078e020e */
[----:B------:R-:W-:-:S03]  /*10aa0*/  IADD3 R20, R11, 0xa8, RZ ;  /* 0x000000a80b147810 */ /* 0x000fc60007ffe0ff */
[----:B------:R-:W-:-:S05]  /*10ab0*/  @!P5 IMAD.WIDE R6, R7, 0x4, R14 ;  /* 0x000000040706d825 */ /* 0x000fca00078e020e */
[----:B------:R-:W-:Y:S01]  /*10ac0*/  @!P1 LEA.HI R0, R0, R0, RZ, 0x1 ;  /* 0x0000000000009211 */ /* 0x000fe200078f08ff */
[----:B------:R3:W-:Y:S01]  /*10ad0*/  @!P5 ST.E.64 [R6.64], R56 ;  /* 0x000000380600d985 */ /* 0x0007e2000c101b10 */
[----:B------:R-:W-:-:S03]  /*10ae0*/  ISETP.GE.AND P5, PT, R8, c[0x0][0x3c8], PT ;  /* 0x0000f20008007a0c */ /* 0x000fc60003fa6270 */
[----:B------:R4:W-:Y:S01]  /*10af0*/  @!P4 ST.E.64 [R16.64], R60 ;  /* 0x0000003c1000c985 */ /* 0x0009e2000c101b10 */
[----:B-1----:R-:W-:Y:S01]  /*10b00*/  @!P3 LOP3.LUT R13, R18, 0xfffffffe, RZ, 0xc0, !PT ;  /* 0xfffffffe120db812 */ /* 0x002fe200078ec0ff */
[--C-:B------:R-:W-:Y:S01]  /*10b10*/  @!P2 IMAD.WIDE R18, R21, 0x4, R14.reuse ;  /* 0x000000041512a825 */ /* 0x100fe200078e020e */
[----:B------:R-:W-:Y:S02]  /*10b20*/  IADD3 R21, R11, 0xa0, RZ ;  /* 0x000000a00b157810 */ /* 0x000fe40007ffe0ff */
[----:B--2---:R-:W-:Y:S01]  /*10b30*/  @!P1 LOP3.LUT R5, R0, 0xfffffffe, RZ, 0xc0, !PT ;  /* 0xfffffffe00059812 */ /* 0x004fe200078ec0ff */
[--C-:B------:R-:W-:Y:S01]  /*10b40*/  @!P3 IMAD.WIDE R12, R13, 0x4, R14.reuse ;  /* 0x000000040d0cb825 */ /* 0x100fe200078e020e */
[----:B------:R-:W-:Y:S02]  /*10b50*/  IADD3 R0, R11, 0x90, RZ ;  /* 0x000000900b007810 */ /* 0x000fe40007ffe0ff */
[----:B------:R-:W-:Y:S01]  /*10b60*/  ISETP.GE.AND P4, PT, R21, c[0x0][0x3c8], PT ;  /* 0x0000f20015007a0c */ /* 0x000fe20003f86270 */
[----:B------:R-:W-:Y:S01]  /*10b70*/  @!P1 IMAD.WIDE R4, R5, 0x4, R14 ;  /* 0x0000000405049825 */ /* 0x000fe200078e020e */
[----:B------:R-:W-:Y:S01]  /*10b80*/  ISETP.GE.AND P6, PT, R0, c[0x0][0x3c8], PT ;  /* 0x0000f20000007a0c */ /* 0x000fe20003fc6270 */
[----:B------:R1:W-:Y:S01]  /*10b90*/  @!P3 ST.E.64 [R12.64], R64 ;  /* 0x000000400c00b985 */ /* 0x0003e2000c101b10 */
[----:B------:R-:W-:-:S02]  /*10ba0*/  ISETP.GE.AND P3, PT, R20, c[0x0][0x3c8], PT ;  /* 0x0000f20014007a0c */ /* 0x000fc40003f66270 */
[----:B------:R-:W-:Y:S01]  /*10bb0*/  @!P5 LEA.HI R8, R8, R8, RZ, 0x1 ;  /* 0x000000080808d211 */ /* 0x000fe200078f08ff */
[----:B------:R2:W-:Y:S01]  /*10bc0*/  @!P2 ST.E.64 [R18.64], R68 ;  /* 0x000000441200a985 */ /* 0x0005e2000c101b10 */
[C---:B---3--:R-:W-:Y:S02]  /*10bd0*/  IADD3 R7, R11.reuse, 0xb0, RZ ;  /* 0x000000b00b077810 */ /* 0x048fe40007ffe0ff */
[----:B------:R-:W-:Y:S01]  /*10be0*/  IADD3 R6, R11, 0xb8, RZ ;  /* 0x000000b80b067810 */ /* 0x000fe20007ffe0ff */
[----:B------:R3:W-:Y:S01]  /*10bf0*/  @!P1 ST.E.64 [R4.64], R72 ;  /* 0x0000004804009985 */ /* 0x0007e2000c101b10 */
[----:B------:R-:W-:Y:S02]  /*10c00*/  ISETP.GE.AND P2, PT, R7, c[0x0][0x3c8], PT ;  /* 0x0000f20007007a0c */ /* 0x000fe40003f46270 */
[----:B------:R-:W-:Y:S02]  /*10c10*/  ISETP.GE.AND P1, PT, R6, c[0x0][0x3c8], PT ;  /* 0x0000f20006007a0c */ /* 0x000fe40003f26270 */
[----:B------:R-:W-:-:S02]  /*10c20*/  @!P6 LEA.HI R0, R0, R0, RZ, 0x1 ;  /* 0x000000000000e211 */ /* 0x000fc400078f08ff */
[----:B------:R-:W-:Y:S02]  /*10c30*/  @!P4 LEA.HI R21, R21, R21, RZ, 0x1 ;  /* 0x000000151515c211 */ /* 0x000fe400078f08ff */
[----:B------:R-:W-:Y:S02]  /*10c40*/  @!P3 LEA.HI R20, R20, R20, RZ, 0x1 ;  /* 0x000000141414b211 */ /* 0x000fe400078f08ff */
[----:B------:R-:W-:Y:S02]  /*10c50*/  @!P4 LOP3.LUT R21, R21, 0xfffffffe, RZ, 0xc0, !PT ;  /* 0xfffffffe1515c812 */ /* 0x000fe400078ec0ff */
[----:B----4-:R-:W-:Y:S02]  /*10c60*/  @!P3 LOP3.LUT R17, R20, 0xfffffffe, RZ, 0xc0, !PT ;  /* 0xfffffffe1411b812 */ /* 0x010fe400078ec0ff */
[----:B------:R-:W-:Y:S01]  /*10c70*/  @!P2 LEA.HI R7, R7, R7, RZ, 0x1 ;  /* 0x000000070707a211 */ /* 0x000fe200078f08ff */
[----:B------:R-:W-:Y:S01]  /*10c80*/  @!P4 IMAD.WIDE R20, R21, 0x4, R14 ;  /* 0x000000041514c825 */ /* 0x000fe200078e020e */
[----:B------:R-:W-:-:S02]  /*10c90*/  @!P1 LEA.HI R6, R6, R6, RZ, 0x1 ;  /* 0x0000000606069211 */ /* 0x000fc400078f08ff */
[----:B------:R-:W-:Y:S01]  /*10ca0*/  @!P2 LOP3.LUT R7, R7, 0xfffffffe, RZ, 0xc0, !PT ;  /* 0xfffffffe0707a812 */ /* 0x000fe200078ec0ff */
[----:B------:R-:W-:Y:S01]  /*10cb0*/  @!P3 IMAD.WIDE R16, R17, 0x4, R14 ;  /* 0x000000041110b825 */ /* 0x000fe200078e020e */
[----:B-1----:R-:W-:Y:S02]  /*10cc0*/  @!P5 LOP3.LUT R13, R8, 0xfffffffe, RZ, 0xc0, !PT ;  /* 0xfffffffe080dd812 */ /* 0x002fe400078ec0ff */
[----:B--2---:R-:W-:-:S03]  /*10cd0*/  @!P1 LOP3.LUT R19, R6, 0xfffffffe, RZ, 0xc0, !PT ;  /* 0xfffffffe06139812 */ /* 0x004fc600078ec0ff */
[----:B------:R-:W-:Y:S01]  /*10ce0*/  @!P5 IMAD.WIDE R12, R13, 0x4, R14 ;  /* 0x000000040d0cd825 */ /* 0x000fe200078e020e */
[----:B---3--:R-:W-:-:S03]  /*10cf0*/  @!P6 LOP3.LUT R5, R0, 0xfffffffe, RZ, 0xc0, !PT ;  /* 0xfffffffe0005e812 */ /* 0x008fc600078ec0ff */
[----:B------:R-:W-:-:S04]  /*10d00*/  @!P2 IMAD.WIDE R6, R7, 0x4, R14 ;  /* 0x000000040706a825 */ /* 0x000fc800078e020e */
[----:B------:R-:W-:-:S04]  /*10d10*/  @!P6 IMAD.WIDE R4, R5, 0x4, R14 ;  /* 0x000000040504e825 */ /* 0x000fc800078e020e */
[----:B------:R-:W-:Y:S01]  /*10d20*/  @!P1 IMAD.WIDE R14, R19, 0x4, R14 ;  /* 0x00000004130e9825 */ /* 0x000fe200078e020e */
[----:B------:R1:W-:Y:S04]  /*10d30*/  @!P6 ST.E.64 [R4.64], R76 ;  /* 0x0000004c0400e985 */ /* 0x0003e8000c101b10 */
[----:B------:R1:W-:Y:S04]  /*10d40*/  @!P5 ST.E.64 [R12.64], R80 ;  /* 0x000000500c00d985 */ /* 0x0003e8000c101b10 */
[----:B------:R1:W-:Y:S04]  /*10d50*/  @!P4 ST.E.64 [R20.64], R2 ;  /* 0x000000021400c985 */ /* 0x0003e8000c101b10 */
[----:B------:R1:W-:Y:S04]  /*10d60*/  @!P3 ST.E.64 [R16.64], R88 ;  /* 0x000000581000b985 */ /* 0x0003e8000c101b10 */
[----:B------:R1:W-:Y:S04]  /*10d70*/  @!P2 ST.E.64 [R6.64], R92 ;  /* 0x0000005c0600a985 */ /* 0x0003e8000c101b10 */
[----:B------:R1:W-:Y:S02]  /*10d80*/  @!P1 ST.E.64 [R14.64], R96 ;  /* 0x000000600e009985 */ /* 0x0003e4000c101b10 */
.L_x_389:
[----:B------:R-:W-:Y:S05]  /*10d90*/  BSYNC B0 ;  /* 0x0000000000007941 */ /* 0x000fea0003800000 */
.L_x_388:
[----:B-1----:R1:W3:Y:S04]  /*10da0*/  SHFL.IDX PT, R5, R10, 0x1, 0x1c1f ;  /* 0x003c1f000a057f89 */ /* 0x0022e800000e0000 */
[----:B------:R1:W4:Y:S01]  /*10db0*/  SHFL.IDX PT, R4, R9, 0x1, 0x1c1f ;  /* 0x003c1f0009047f89 */ /* 0x00032200000e0000 */
[----:B------:R-:W-:Y:S05]  /*10dc0*/  @P0 EXIT ;  /* 0x000000000000094d */ /* 0x000fea0003800000 */
[C---:B------:R-:W-:Y:S02]  /*10dd0*/  IADD3 R3, R11.reuse, 0x8, RZ ;  /* 0x000000080b037810 */ /* 0x040fe40007ffe0ff */
[----:B------:R-:W-:-:S02]  /*10de0*/  ISETP.GE.AND P1, PT, R11, c[0x0][0x3c8], PT ;  /* 0x0000f2000b007a0c */ /* 0x000fc40003f26270 */
[----:B------:R-:W-:Y:S02]  /*10df0*/  ISETP.GE.AND P0, PT, R3, c[0x0][0x3c8], PT ;  /* 0x0000f20003007a0c */ /* 0x000fe40003f06270 */
[C---:B------:R-:W-:Y:S02]  /*10e00*/  IADD3 R2, R11.reuse, 0x10, RZ ;  /* 0x000000100b027810 */ /* 0x040fe40007ffe0ff */
[C---:B------:R-:W-:Y:S02]  /*10e10*/  IADD3 R0, R11.reuse, 0x18, RZ ;  /* 0x000000180b007810 */ /* 0x040fe40007ffe0ff */
[----:B------:R-:W-:Y:S02]  /*10e20*/  ISETP.GE.AND P6, PT, R2, c[0x0][0x3c8], PT ;  /* 0x0000f20002007a0c */ /* 0x000fe40003fc6270 */
[----:B------:R-:W-:Y:S02]  /*10e30*/  ISETP.GE.AND P5, PT, R0, c[0x0][0x3c8], PT ;  /* 0x0000f20000007a0c */ /* 0x000fe40003fa6270 */
[C---:B-1--4-:R-:W-:Y:S01]  /*10e40*/  IADD3 R9, R11.reuse, 0x20, RZ ;  /* 0x000000200b097810 */ /* 0x052fe20007ffe0ff */
[C---:B---3--:R-:W-:Y:S01]  /*10e50*/  @!P1 IMAD.WIDE R12, R11.reuse, 0x4, R4 ;  /* 0x000000040b0c9825 */ /* 0x048fe200078e0204 */
[----:B------:R-:W-:-:S02]  /*10e60*/  IADD3 R8, R11, 0x28, RZ ;  /* 0x000000280b087810 */ /* 0x000fc40007ffe0ff */
[----:B------:R-:W-:Y:S02]  /*10e70*/  @!P0 LEA.HI R3, R3, R3, RZ, 0x1 ;  /* 0x0000000303038211 */ /* 0x000fe400078f08ff */
[----:B------:R-:W-:Y:S01]  /*10e80*/  IADD3 R7, R11, 0x30, RZ ;  /* 0x000000300b077810 */ /* 0x000fe20007ffe0ff */
[----:B------:R1:W-:Y:S01]  /*10e90*/  @!P1 ST.E.64 [R12.64], R130 ;  /* 0x000000820c009985 */ /* 0x0003e2000c101b10 */
[----:B------:R-:W-:Y:S02]  /*10ea0*/  @!P0 LOP3.LUT R3, R3, 0xfffffffe, RZ, 0xc0, !PT ;  /* 0xfffffffe03038812 */ /* 0x000fe400078ec0ff */
[----:B------:R-:W-:Y:S02]  /*10eb0*/  IADD3 R6, R11, 0x38, RZ ;  /* 0x000000380b067810 */ /* 0x000fe40007ffe0ff */
[----:B------:R-:W-:Y:S01]  /*10ec0*/  ISETP.GE.AND P4, PT, R9, c[0x0][0x3c8], PT ;  /* 0x0000f20009007a0c */ /* 0x000fe20003f86270 */
[----:B--2---:R-:W-:Y:S01]  /*10ed0*/  @!P0 IMAD.WIDE R14, R3, 0x4, R4 ;  /* 0x00000004030e8825 */ /* 0x004fe200078e0204 */
[----:B------:R-:W-:-:S02]  /*10ee0*/  IADD3 R3, R11, 0x40, RZ ;  /* 0x000000400b037810 */ /* 0x000fc40007ffe0ff */
[----:B------:R-:W-:Y:S02]  /*10ef0*/  ISETP.GE.AND P3, PT, R8, c[0x0][0x3c8], PT ;  /* 0x0000f20008007a0c */ /* 0x000fe40003f66270 */
[----:B------:R-:W-:Y:S01]  /*10f00*/  ISETP.GE.AND P2, PT, R7, c[0x0][0x3c8], PT ;  /* 0x0000f20007007a0c */ /* 0x000fe20003f46270 */
[----:B------:R2:W-:Y:S01]  /*10f10*/  @!P0 ST.E.64 [R14.64], R126 ;  /* 0x0000007e0e008985 */ /* 0x0005e2000c101b10 */
[----:B------:R-:W-:Y:S02]  /*10f20*/  ISETP.GE.AND P1, PT, R6, c[0x0][0x3c8], PT ;  /* 0x0000f20006007a0c */ /* 0x000fe40003f26270 */
[----:B------:R-:W-:Y:S02]  /*10f30*/  @!P6 LEA.HI R2, R2, R2, RZ, 0x1 ;  /* 0x000000020202e211 */ /* 0x000fe400078f08ff */
[----:B------:R-:W-:Y:S02]  /*10f40*/  ISETP.GE.AND P0, PT, R3, c[0x0][0x3c8], PT ;  /* 0x0000f20003007a0c */ /* 0x000fe40003f06270 */
[----:B------:R-:W-:-:S02]  /*10f50*/  @!P5 LEA.HI R0, R0, R0, RZ, 0x1 ;  /* 0x000000000000d211 */ /* 0x000fc400078f08ff */
[----:B------:R-:W-:Y:S02]  /*10f60*/  @!P4 LEA.HI R9, R9, R9, RZ, 0x1 ;  /* 0x000000090909c211 */ /* 0x000fe400078f08ff */
[----:B------:R-:W-:Y:S02]  /*10f70*/  @!P3 LEA.HI R8, R8, R8, RZ, 0x1 ;  /* 0x000000080808b211 */ /* 0x000fe400078f08ff */
[----:B------:R-:W-:Y:S02]  /*10f80*/  @!P2 LEA.HI R7, R7, R7, RZ, 0x1 ;  /* 0x000000070707a211 */ /* 0x000fe400078f08ff */
[----:B------:R-:W-:Y:S02]  /*10f90*/  @!P1 LEA.HI R6, R6, R6, RZ, 0x1 ;  /* 0x0000000606069211 */ /* 0x000fe400078f08ff */
[----:B-1----:R-:W-:Y:S02]  /*10fa0*/  @!P6 LOP3.LUT R13, R2, 0xfffffffe, RZ, 0xc0, !PT ;  /* 0xfffffffe020de812 */ /* 0x002fe400078ec0ff */
[----:B------:R-:W-:-:S02]  /*10fb0*/  IADD3 R2, R11, 0x48, RZ ;  /* 0x000000480b027810 */ /* 0x000fc40007ffe0ff */
[----:B------:R-:W-:Y:S01]  /*10fc0*/  @!P0 LEA.HI R3, R3, R3, RZ, 0x1 ;  /* 0x0000000303038211 */ /* 0x000fe200078f08ff */
[--C-:B------:R-:W-:Y:S01]  /*10fd0*/  @!P6 IMAD.WIDE R12, R13, 0x4, R4.reuse ;  /* 0x000000040d0ce825 */ /* 0x100fe200078e0204 */
[----:B------:R-:W-:Y:S02]  /*10fe0*/  @!P4 LOP3.LUT R9, R9, 0xfffffffe, RZ, 0xc0, !PT ;  /* 0xfffffffe0909c812 */ /* 0x000fe400078ec0ff */
[----:B------:R-:W-:Y:S02]  /*10ff0*/  @!P3 LOP3.LUT R17, R8, 0xfffffffe, RZ, 0xc0, !PT ;  /* 0xfffffffe0811b812 */ /* 0x000fe400078ec0ff */
[----:B------:R1:W-:Y:S01]  /*11000*/  @!P6 ST.E.64 [R12.64], R122 ;  /* 0x0000007a0c00e985 */ /* 0x0003e2000c101b10 */
[----:B------:R-:W-:Y:S01]  /*11010*/  ISETP.GE.AND P6, PT, R2, c[0x0][0x3c8], PT ;  /* 0x0000f20002007a0c */ /* 0x000fe20003fc6270 */
[----:B------:R-:W-:Y:S01]  /*11020*/  @!P4 IMAD.WIDE R8, R9, 0x4, R4 ;  /* 0x000000040908c825 */ /* 0x000fe200078e0204 */
[----:B--2---:R-:W-:Y:S02]  /*11030*/  @!P5 LOP3.LUT R15, R0, 0xfffffffe, RZ, 0xc0, !PT ;  /* 0xfffffffe000fd812 */ /* 0x004fe400078ec0ff */
[----:B------:R-:W-:-:S02]  /*11040*/  IADD3 R0, R11, 0x50, RZ ;  /* 0x000000500b007810 */ /* 0x000fc40007ffe0ff */
[----:B------:R-:W-:Y:S01]  /*11050*/  @!P2 LOP3.LUT R7, R7, 0xfffffffe, RZ, 0xc0, !PT ;  /* 0xfffffffe0707a812 */ /* 0x000fe200078ec0ff */
[----:B------:R-:W-:Y:S01]  /*11060*/  @!P5 IMAD.WIDE R14, R15, 0x4, R4 ;  /* 0x000000040f0ed825 */ /* 0x000fe200078e0204 */
[----:B------:R-:W-:Y:S02]  /*11070*/  @!P0 LOP3.LUT R3, R3, 0xfffffffe, RZ, 0xc0, !PT ;  /* 0xfffffffe03038812 */ /* 0x000fe400078ec0ff */
[C---:B------:R-:W-:Y:S02]  /*11080*/  IADD3 R20, R11.reuse, 0x58, RZ ;  /* 0x000000580b147810 */ /* 0x040fe40007ffe0ff */
[----:B------:R2:W-:Y:S01]  /*11090*/  @!P5 ST.E.64 [R14.64], R118 ;  /* 0x000000760e00d985 */ /* 0x0005e2000c101b10 */
[----:B------:R-:W-:Y:S02]  /*110a0*/  ISETP.GE.AND P5, PT, R0, c[0x0][0x3c8], PT ;  /* 0x0000f20000007a0c */ /* 0x000fe40003fa6270 */
[C---:B------:R-:W-:Y:S01]  /*110b0*/  IADD3 R19, R11.reuse, 0x60, RZ ;  /* 0x000000600b137810 */ /* 0x040fe20007ffe0ff */
[----:B------:R3:W-:Y:S01]  /*110c0*/  @!P4 ST.E.64 [R8.64], R114 ;  /* 0x000000720800c985 */ /* 0x0007e2000c101b10 */
[----:B------:R-:W-:-:S02]  /*110d0*/  IADD3 R18, R11, 0x68, RZ ;  /* 0x000000680b127810 */ /* 0x000fc40007ffe0ff */
[----:B------:R-:W-:Y:S02]  /*110e0*/  IADD3 R10, R11, 0x70, RZ ;  /* 0x000000700b0a7810 */ /* 0x000fe40007ffe0ff */
[----:B------:R-:W-:Y:S02]  /*110f0*/  ISETP.GE.AND P4, PT, R20, c[0x0][0x3c8], PT ;  /* 0x0000f20014007a0c */ /* 0x000fe40003f86270 */
[----:B------:R-:W-:-:S03]  /*11100*/  @!P6 LEA.HI R2, R2, R2, RZ, 0x1 ;  /* 0x000000020202e211 */ /* 0x000fc600078f08ff */
[----:B------:R-:W-:Y:S02]  /*11110*/  @!P5 LEA.HI R0, R0, R0, RZ, 0x1 ;  /* 0x000000000000d211 */ /* 0x000fe400078f08ff */
[----:B-1----:R-:W-:Y:S01]  /*11120*/  @!P1 LOP3.LUT R13, R6, 0xfffffffe, RZ, 0xc0, !PT ;  /* 0xfffffffe060d9812 */ /* 0x002fe200078ec0ff */
[----:B------:R-:W-:-:S04]  /*11130*/  @!P2 IMAD.WIDE R6, R7, 0x4, R4 ;  /* 0x000000040706a825 */ /* 0x000fc800078e0204 */
[----:B------:R-:W-:Y:S01]  /*11140*/  @!P1 IMAD.WIDE R12, R13, 0x4, R4 ;  /* 0x000000040d0c9825 */ /* 0x000fe200078e0204 */
[----:B------:R-:W-:-:S03]  /*11150*/  @!P4 LEA.HI R20, R20, R20, RZ, 0x1 ;  /* 0x000000141414c211 */ /* 0x000fc600078f08ff */
[----:B--2---:R-:W-:-:S04]  /*11160*/  @!P3 IMAD.WIDE R14, R17, 0x4, R4 ;  /* 0x00000004110eb825 */ /* 0x004fc800078e0204 */
[----:B------:R-:W-:Y:S01]  /*11170*/  @!P0 IMAD.WIDE R16, R3, 0x4, R4 ;  /* 0x0000000403108825 */ /* 0x000fe200078e0204 */
[----:B------:R1:W-:Y:S01]  /*11180*/  @!P3 ST.E.64 [R14.64], R110 ;  /* 0x0000006e0e00b985 */ /* 0x0003e2000c101b10 */
[----:B------:R-:W-:Y:S02]  /*11190*/  IADD3 R3, R11, 0x78, RZ ;  /* 0x000000780b037810 */ /* 0x000fe40007ffe0ff */
[----:B------:R-:W-:Y:S01]  /*111a0*/  ISETP.GE.AND P3, PT, R19, c[0x0][0x3c8], PT ;  /* 0x0000f20013007a0c */ /* 0x000fe20003f66270 */
[----:B------:R2:W-:Y:S01]  /*111b0*/  @!P2 ST.E.64 [R6.64], R106 ;  /* 0x0000006a0600a985 */ /* 0x0005e2000c101b10 */
[----:B------:R-:W-:Y:S02]  /*111c0*/  ISETP.GE.AND P2, PT, R18, c[0x0][0x3c8], PT ;  /* 0x0000f20012007a0c */ /* 0x000fe40003f46270 */
[----:B---3--:R-:W-:Y:S01]  /*111d0*/  @!P5 LOP3.LUT R9, R0, 0xfffffffe, RZ, 0xc0, !PT ;  /* 0xfffffffe0009d812 */ /* 0x008fe200078ec0ff */
[----:B------:R3:W-:Y:S01]  /*111e0*/  @!P1 ST.E.64 [R12.64], R102 ;  /* 0x000000660c009985 */ /* 0x0007e2000c101b10 */
[----:B------:R-:W-:-:S02]  /*111f0*/  ISETP.GE.AND P1, PT, R10, c[0x0][0x3c8], PT ;  /* 0x0000f2000a007a0c */ /* 0x000fc40003f26270 */
[----:B------:R-:W-:Y:S01]  /*11200*/  IADD3 R0, R11, 0x88, RZ ;  /* 0x000000880b007810 */ /* 0x000fe20007ffe0ff */
[----:B------:R4:W-:Y:S01]  /*11210*/  @!P0 ST.E.64 [R16.64], R38 ;  /* 0x0000002610008985 */ /* 0x0009e2000c101b10 */
[----:B------:R-:W-:Y:S01]  /*11220*/  ISETP.GE.AND P0, PT, R3, c[0x0][0x3c8], PT ;  /* 0x0000f20003007a0c */ /* 0x000fe20003f06270 */
[----:B------:R-:W-:Y:S02]  /*11230*/  @!P5 IMAD.WIDE R8, R9, 0x4, R4 ;  /* 0x000000040908d825 */ /* 0x000fe400078e0204 */
[----:B------:R-:W-:Y:S02]  /*11240*/  @!P3 LEA.HI R19, R19, R19, RZ, 0x1 ;  /* 0x000000131313b211 */ /* 0x000fe400078f08ff */
[----:B------:R-:W-:Y:S02]  /*11250*/  @!P2 LEA.HI R18, R18, R18, RZ, 0x1 ;  /* 0x000000121212a211 */ /* 0x000fe400078f08ff */
[----:B------:R-:W-:Y:S02]  /*11260*/  @!P3 LOP3.LUT R19, R19, 0xfffffffe, RZ, 0xc0, !PT ;  /* 0xfffffffe1313b812 */ /* 0x000fe400078ec0ff */
[----:B------:R-:W-:-:S04]  /*11270*/  @!P1 LEA.HI R10, R10, R10, RZ, 0x1 ;  /* 0x0000000a0a0a9211 */ /* 0x000fc800078f08ff */
[----:B------:R-:W-:Y:S01]  /*11280*/  @!P0 LEA.HI R3, R3, R3, RZ, 0x1 ;  /* 0x0000000303038211 */ /* 0x000fe200078f08ff */
[----:B-1----:R-:W-:-:S03]  /*11290*/  @!P3 IMAD.WIDE R14, R19, 0x4, R4 ;  /* 0x00000004130eb825 */ /* 0x002fc600078e0204 */
[----:B------:R-:W-:Y:S02]  /*112a0*/  @!P0 LOP3.LUT R3, R3, 0xfffffffe, RZ, 0xc0, !PT ;  /* 0xfffffffe03038812 */ /* 0x000fe400078ec0ff */
[C---:B------:R-:W-:Y:S02]  /*112b0*/  IADD3 R19, R11.reuse, 0x98, RZ ;  /* 0x000000980b137810 */ /* 0x040fe40007ffe0ff */
[----:B--2---:R-:W-:Y:S02]  /*112c0*/  @!P6 LOP3.LUT R7, R2, 0xfffffffe, RZ, 0xc0, !PT ;  /* 0xfffffffe0207e812 */ /* 0x004fe400078ec0ff */
[----:B------:R-:W-:Y:S02]  /*112d0*/  IADD3 R2, R11, 0x80, RZ ;  /* 0x000000800b027810 */ /* 0x000fe40007ffe0ff */
[----:B---3--:R-:W-:Y:S01]  /*112e0*/  @!P4 LOP3.LUT R13, R20, 0xfffffffe, RZ, 0xc0, !PT ;  /* 0xfffffffe140dc812 */ /* 0x008fe200078ec0ff */
[----:B------:R-:W-:Y:S01]  /*112f0*/  @!P6 IMAD.WIDE R6, R7, 0x4, R4 ;  /* 0x000000040706e825 */ /* 0x000fe200078e0204 */
[----:B------:R-:W-:-:S03]  /*11300*/  IADD3 R20, R11, 0x90, RZ ;  /* 0x000000900b147810 */ /* 0x000fc60007ffe0ff */
[--C-:B------:R-:W-:Y:S01]  /*11310*/  @!P4 IMAD.WIDE R12, R13, 0x4, R4.reuse ;  /* 0x000000040d0cc825 */ /* 0x100fe200078e0204 */
[----:B------:R1:W-:Y:S01]  /*11320*/  @!P6 ST.E.64 [R6.64], R42 ;  /* 0x0000002a0600e985 */ /* 0x0003e2000c101b10 */
[----:B------:R-:W-:Y:S02]  /*11330*/  ISETP.GE.AND P6, PT, R2, c[0x0][0x3c8], PT ;  /* 0x0000f20002007a0c */ /* 0x000fe40003fc6270 */
[----:B----4-:R-:W-:Y:S01]  /*11340*/  @!P0 IMAD.WIDE R16, R3, 0x4, R4 ;  /* 0x0000000403108825 */ /* 0x010fe200078e0204 */
[----:B------:R2:W-:Y:S01]  /*11350*/  @!P5 ST.E.64 [R8.64], R46 ;  /* 0x0000002e0800d985 */ /* 0x0005e2000c101b10 */
[----:B------:R-:W-:Y:S02]  /*11360*/  ISETP.GE.AND P5, PT, R0, c[0x0][0x3c8], PT ;  /* 0x0000f20000007a0c */ /* 0x000fe40003fa6270 */
[----:B------:R-:W-:Y:S01]  /*11370*/  IADD3 R3, R11, 0xb0, RZ ;  /* 0x000000b00b037810 */ /* 0x000fe20007ffe0ff */
[----:B------:R3:W-:Y:S01]  /*11380*/  @!P4 ST.E.64 [R12.64], R50 ;  /* 0x000000320c00c985 */ /* 0x0007e2000c101b10 */
[----:B------:R-:W-:-:S03]  /*11390*/  ISETP.GE.AND P4, PT, R20, c[0x0][0x3c8], PT ;  /* 0x0000f20014007a0c */ /* 0x000fc60003f86270 */
[----:B------:R4:W-:Y:S01]  /*113a0*/  @!P3 ST.E.64 [R14.64], R54 ;  /* 0x000000360e00b985 */ /* 0x0009e2000c101b10 */
[----:B------:R-:W-:Y:S02]  /*113b0*/  ISETP.GE.AND P3, PT, R19, c[0x0][0x3c8], PT ;  /* 0x0000f20013007a0c */ /* 0x000fe40003f66270 */
[----:B------:R-:W-:-:S03]  /*113c0*/  @!P6 LEA.HI R2, R2, R2, RZ, 0x1 ;  /* 0x000000020202e211 */ /* 0x000fc600078f08ff */
[----:B------:R-:W-:-:S04]  /*113d0*/  @!P5 LEA.HI R0, R0, R0, RZ, 0x1 ;  /* 0x000000000000d211 */ /* 0x000fc800078f08ff */
[----:B------:R-:W-:-:S04]  /*113e0*/  @!P4 LEA.HI R20, R20, R20, RZ, 0x1 ;  /* 0x000000141414c211 */ /* 0x000fc800078f08ff */
[----:B------:R-:W-:Y:S02]  /*113f0*/  @!P3 LEA.HI R19, R19, R19, RZ, 0x1 ;  /* 0x000000131313b211 */ /* 0x000fe400078f08ff */
[----:B-1----:R-:W-:Y:S02]  /*11400*/  @!P2 LOP3.LUT R7, R18, 0xfffffffe, RZ, 0xc0, !PT ;  /* 0xfffffffe1207a812 */ /* 0x002fe400078ec0ff */
[----:B------:R-:W-:Y:S02]  /*11410*/  IADD3 R18, R11, 0xa0, RZ ;  /* 0x000000a00b127810 */ /* 0x000fe40007ffe0ff */
[----:B--2---:R-:W-:Y:S01]  /*11420*/  @!P1 LOP3.LUT R9, R10, 0xfffffffe, RZ, 0xc0, !PT ;  /* 0xfffffffe0a099812 */ /* 0x004fe200078ec0ff */
[--C-:B------:R-:W-:Y:S01]  /*11430*/  @!P2 IMAD.WIDE R6, R7, 0x4, R4.reuse ;  /* 0x000000040706a825 */ /* 0x100fe200078e0204 */
[----:B------:R-:W-:Y:S02]  /*11440*/  IADD3 R10, R11, 0xa8, RZ ;  /* 0x000000a80b0a7810 */ /* 0x000fe40007ffe0ff */
[----:B---3--:R-:W-:Y:S01]  /*11450*/  @!P4 LOP3.LUT R13, R20, 0xfffffffe, RZ, 0xc0, !PT ;  /* 0xfffffffe140dc812 */ /* 0x008fe200078ec0ff */
[----:B------:R-:W-:Y:S01]  /*11460*/  @!P1 IMAD.WIDE R8, R9, 0x4, R4 ;  /* 0x0000000409089825 */ /* 0x000fe200078e0204 */
[----:B------:R1:W-:Y:S01]  /*11470*/  @!P2 ST.E.64 [R6.64], R58 ;  /* 0x0000003a0600a985 */ /* 0x0003e2000c101b10 */
[----:B------:R-:W-:-:S02]  /*11480*/  ISETP.GE.AND P2, PT, R18, c[0x0][0x3c8], PT ;  /* 0x0000f20012007a0c */ /* 0x000fc40003f46270 */
[----:B------:R-:W-:Y:S01]  /*11490*/  @!P3 LOP3.LUT R19, R19, 0xfffffffe, RZ, 0xc0, !PT ;  /* 0xfffffffe1313b812 */ /* 0x000fe200078ec0ff */
[----:B------:R2:W-:Y:S01]  /*114a0*/  @!P1 ST.E.64 [R8.64], R62 ;  /* 0x0000003e08009985 */ /* 0x0005e2000c101b10 */
[----:B------:R-:W-:Y:S02]  /*114b0*/  ISETP.GE.AND P1, PT, R10, c[0x0][0x3c8], PT ;  /* 0x0000f2000a007a0c */ /* 0x000fe40003f26270 */
[----:B------:R-:W-:Y:S01]  /*114c0*/  IADD3 R11, R11, 0xb8, RZ ;  /* 0x000000b80b0b7810 */ /* 0x000fe20007ffe0ff */
[----:B------:R3:W-:Y:S01]  /*114d0*/  @!P0 ST.E.64 [R16.64], R66 ;  /* 0x0000004210008985 */ /* 0x0007e2000c101b10 */
[----:B------:R-:W-:-:S05]  /*114e0*/  ISETP.GE.AND P0, PT, R3, c[0x0][0x3c8], PT ;  /* 0x0000f20003007a0c */ /* 0x000fca0003f06270 */
[----:B------:R-:W-:-:S04]  /*114f0*/  @!P2 LEA.HI R18, R18, R18, RZ, 0x1 ;  /* 0x000000121212a211 */ /* 0x000fc800078f08ff */
[----:B------:R-:W-:Y:S02]  /*11500*/  @!P1 LEA.HI R10, R10, R10, RZ, 0x1 ;  /* 0x0000000a0a0a9211 */ /* 0x000fe400078f08ff */
[----:B----4-:R-:W-:Y:S02]  /*11510*/  @!P2 LOP3.LUT R15, R18, 0xfffffffe, RZ, 0xc0, !PT ;  /* 0xfffffffe120fa812 */ /* 0x010fe400078ec0ff */
[----:B------:R-:W-:-:S04]  /*11520*/  @!P0 LEA.HI R3, R3, R3, RZ, 0x1 ;  /* 0x0000000303038211 */ /* 0x000fc800078f08ff */
[----:B------:R-:W-:Y:S02]  /*11530*/  @!P0 LOP3.LUT R3, R3, 0xfffffffe, RZ, 0xc0, !PT ;  /* 0xfffffffe03038812 */ /* 0x000fe400078ec0ff */
[----:B-1----:R-:W-:-:S03]  /*11540*/  @!P6 LOP3.LUT R7, R2, 0xfffffffe, RZ, 0xc0, !PT ;  /* 0xfffffffe0207e812 */ /* 0x002fc600078ec0ff */
[----:B------:R-:W-:Y:S01]  /*11550*/  @!P0 IMAD.WIDE R2, R3, 0x4, R4 ;  /* 0x0000000403028825 */ /* 0x000fe200078e0204 */
[----:B--2---:R-:W-:-:S03]  /*11560*/  @!P5 LOP3.LUT R9, R0, 0xfffffffe, RZ, 0xc0, !PT ;  /* 0xfffffffe0009d812 */ /* 0x004fc600078ec0ff */
[----:B------:R-:W-:Y:S01]  /*11570*/  @!P6 IMAD.WIDE R6, R7, 0x4, R4 ;  /* 0x000000040706e825 */ /* 0x000fe200078e0204 */
[----:B---3--:R-:W-:-:S03]  /*11580*/  @!P1 LOP3.LUT R17, R10, 0xfffffffe, RZ, 0xc0, !PT ;  /* 0xfffffffe0a119812 */ /* 0x008fc600078ec0ff */
[--C-:B------:R-:W-:Y:S01]  /*11590*/  @!P5 IMAD.WIDE R8, R9, 0x4, R4.reuse ;  /* 0x000000040908d825 */ /* 0x100fe200078e0204 */
[----:B------:R1:W-:Y:S04]  /*115a0*/  @!P6 ST.E.64 [R6.64], R70 ;  /* 0x000000460600e985 */ /* 0x0003e8000c101b10 */
[----:B------:R2:W-:Y:S01]  /*115b0*/  @!P5 ST.E.64 [R8.64], R74 ;  /* 0x0000004a0800d985 */ /* 0x0005e2000c101b10 */
[----:B-1----:R-:W-:-:S04]  /*115c0*/  @!P4 IMAD.WIDE R6, R13, 0x4, R4 ;  /* 0x000000040d06c825 */ /* 0x002fc800078e0204 */
[--C-:B--2---:R-:W-:Y:S01]  /*115d0*/  @!P3 IMAD.WIDE R8, R19, 0x4, R4.reuse ;  /* 0x000000041308b825 */ /* 0x104fe200078e0204 */
[----:B------:R1:W-:Y:S03]  /*115e0*/  @!P4 ST.E.64 [R6.64], R78 ;  /* 0x0000004e0600c985 */ /* 0x0003e6000c101b10 */
[--C-:B------:R-:W-:Y:S01]  /*115f0*/  @!P2 IMAD.WIDE R12, R15, 0x4, R4.reuse ;  /* 0x000000040f0ca825 */ /* 0x100fe200078e0204 */
[----:B------:R1:W-:Y:S03]  /*11600*/  @!P3 ST.E.64 [R8.64], R82 ;  /* 0x000000520800b985 */ /* 0x0003e6000c101b10 */
[----:B------:R-:W-:Y:S01]  /*11610*/  @!P1 IMAD.WIDE R14, R17, 0x4, R4 ;  /* 0x00000004110e9825 */ /* 0x000fe200078e0204 */
[----:B------:R1:W-:Y:S04]  /*11620*/  @!P2 ST.E.64 [R12.64], R86 ;  /* 0x000000560c00a985 */ /* 0x0003e8000c101b10 */
[----:B------:R1:W-:Y:S04]  /*11630*/  @!P1 ST.E.64 [R14.64], R90 ;  /* 0x0000005a0e009985 */ /* 0x0003e8000c101b10 */
[----:B------:R1:W-:Y:S01]  /*11640*/  @!P0 ST.E.64 [R2.64], R94 ;  /* 0x0000005e02008985 */ /* 0x0003e2000c101b10 */
[----:B------:R-:W-:-:S13]  /*11650*/  ISETP.GE.AND P0, PT, R11, c[0x0][0x3c8], PT ;  /* 0x0000f2000b007a0c */ /* 0x000fda0003f06270 */
[----:B------:R-:W-:Y:S05]  /*11660*/  @P0 EXIT ;  /* 0x000000000000094d */ /* 0x000fea0003800000 */
[----:B-1----:R-:W-:-:S04]  /*11670*/  LEA.HI R3, R11, R11, RZ, 0x1 ;  /* 0x0000000b0b037211 */ /* 0x002fc800078f08ff */
[----:B------:R-:W-:-:S05]  /*11680*/  LOP3.LUT R3, R3, 0xfffffffe, RZ, 0xc0, !PT ;  /* 0xfffffffe03037812 */ /* 0x000fca00078ec0ff */
[----:B------:R-:W-:-:S05]  /*11690*/  IMAD.WIDE R4, R3, 0x4, R4 ;  /* 0x0000000403047825 */ /* 0x000fca00078e0204 */
[----:B------:R-:W-:Y:S01]  /*116a0*/  ST.E.64 [R4.64], R98 ;  /* 0x0000006204007985 */ /* 0x000fe2000c101b10 */
[----:B------:R-:W-:Y:S05]  /*116b0*/  EXIT ;  /* 0x000000000000794d */ /* 0x000fea0003800000 */
.L_x_387:
        /* <DEDUP_REMOVED lines=26> */
[----:B------:R-:W-:Y:S01]  /*11860*/  IMAD.WIDE.U32 R8, R5, c[0x0][0x4d8], R8 ;  /* 0x0001360005087a25 */ /* 0x000fe200078e0008 */
[----:B------:R-:W-:-:S03]  /*11870*/  IADD3 R4, -R6, RZ, RZ ;  /* 0x000000ff06047210 */ /* 0x000fc60007ffe1ff */
[----:B------:R-:W-:Y:S02]  /*11880*/  IMAD R0, R0, c[0x0][0x4d8], RZ ;  /* 0x0001360000007a24 */ /* 0x000fe400078e02ff */
[----:B--2---:R-:W-:Y:S02]  /*11890*/  IMAD R2, R2, c[0x0][0x550], R3 ;  /* 0x0001540002027a24 */ /* 0x004fe400078e0203 */
[----:B------:R-:W-:Y:S02]  /*118a0*/  IMAD R0, R5, c[0x0][0x4dc], R0 ;  /* 0x0001370005007a24 */ /* 0x000fe400078e0200 */
[----:B------:R-:W-:Y:S01]  /*118b0*/  IMAD R4, R4, c[0x0][0x4e8], R7 ;  /* 0x00013a0004047a24 */ /* 0x000fe200078e0207 */
[----:B------:R-:W-:Y:S01]  /*118c0*/  SHF.R.S32.HI R3, RZ, 0x1f, R2 ;  /* 0x0000001fff037819 */ /* 0x000fe20000011402 */
[----:B------:R-:W-:Y:S01]  /*118d0*/  IMAD.IADD R9, R0, 0x1, R9 ;  /* 0x0000000100097824 */ /* 0x000fe200078e0209 */
[----:B------:R-:W-:-:S03]  /*118e0*/  SHF.R.S32.HI R0, RZ, 0x1f, R6 ;  /* 0x0000001fff007819 */ /* 0x000fc60000011406 */
[----:B------:R-:W-:Y:S02]  /*118f0*/  IMAD R3, R3, c[0x0][0x4e0], RZ ;  /* 0x0001380003037a24 */ /* 0x000fe400078e02ff */
        /* <DEDUP_REMOVED lines=14> */
.L_x_390:
        /* <DEDUP_REMOVED lines=10> */
.L_x_4930:


//--------------------- .text._ZN7cutlass13device_kernelIN5flash19enable_sm80_to_sm89INS1_16FlashAttnFwdSm80INS1_25CollectiveMainloopFwdSm80ILi8ELi1ELb0EN4cute5tupleIJNS5_1CILi128EEENS7_ILi64EEENS7_ILi192EEEEEELi192ENS_10bfloat16_tEfNS_4arch4Sm80ELb0ELb1ELb1ELb1ELb0ELb0ELb1ELb1EEENS1_21CollectiveEpilogueFwdINS6_IJS8_SA_S9_EEENS6_IJNS7_ILi1EEESI_SI_EEESC_SE_Li256ELb1ELb1ELb1ELb0EEENS1_36VarlenDynamicPersistentTileSchedulerILi128ELi64ELi256ELi256ELb1ELb1ELb0ELb1ELb0ELb1EEEEEEEEEvNT_6ParamsE --------------------------
	.section	.text._ZN7cutlass13device_kernelIN5flash19enable_sm80_to_sm89INS1_16FlashAttnFwdSm80INS1_25CollectiveMainloopFwdSm80ILi8ELi1ELb0EN4cute5tupleIJNS5_1CILi128EEENS7_ILi64EEENS7_ILi192EEEEEELi192ENS_10bfloat16_tEfNS_4arch4Sm80ELb0ELb1ELb1ELb1ELb0ELb0ELb1ELb1EEENS1_21CollectiveEpilogueFwdINS6_IJS8_SA_S9_EEENS6_IJNS7_ILi1EEESI_SI_EEESC_SE_Li256ELb1ELb1ELb1ELb0EEENS1_36VarlenDynamicPersistentTileSchedulerILi128ELi64ELi256ELi256ELb1ELb1ELb0ELb1ELb0ELb1EEEEEEEEEvNT_6ParamsE,"ax",@progbits
	.sectioninfo	@"SHI_REGISTERS=255"
	.align	128
.text._ZN7cutlass13device_kernelIN5flash19enable_sm80_to_sm89INS1_16FlashAttnFwdSm80INS1_25CollectiveMainloopFwdSm80ILi8ELi1ELb0EN4cute5tupleIJNS5_1CILi128EEENS7_ILi64EEENS7_ILi192EEEEEELi192ENS_10bfloat16_tEfNS_4arch4Sm80ELb0ELb1ELb1ELb1ELb0ELb0ELb1ELb1EEENS1_21CollectiveEpilogueFwdINS6_IJS8_SA_S9_EEENS6_IJNS7_ILi1EEESI_SI_EEESC_SE_Li256ELb1ELb1ELb1ELb0EEENS1_36VarlenDynamicPersistentTileSchedulerILi128ELi64ELi256ELi256ELb1ELb1ELb0ELb1ELb0ELb1EEEEEEEEEvNT_6ParamsE:
        .type           _ZN7cutlass13device_kernelIN5flash19enable_sm80_to_sm89INS1_16FlashAttnFwdSm80INS1_25CollectiveMainloopFwdSm80ILi8ELi1ELb0EN4cute5tupleIJNS5_1CILi128EEENS7_ILi64EEENS7_ILi192EEEEEELi192ENS_10bfloat16_tEfNS_4arch4Sm80ELb0ELb1ELb1ELb1ELb0ELb0ELb1ELb1EEENS1_21CollectiveEpilogueFwdINS6_IJS8_SA_S9_EEENS6_IJNS7_ILi1EEESI_SI_EEESC_SE_Li256ELb1ELb1ELb1ELb0EEENS1_36VarlenDynamicPersistentTileSchedulerILi128ELi64ELi256ELi256ELb1ELb1ELb0ELb1ELb0ELb1EEEEEEEEEvNT_6ParamsE,@function
        .size           _ZN7cutlass13device_kernelIN5flash19enable_sm80_to_sm89INS1_16FlashAttnFwdSm80INS1_25CollectiveMainloopFwdSm80ILi8ELi1ELb0EN4cute5tupleIJNS5_1CILi128EEENS7_ILi64EEENS7_ILi192EEEEEELi192ENS_10bfloat16_tEfNS_4arch4Sm80ELb0ELb1ELb1ELb1ELb0ELb0ELb1ELb1EEENS1_21CollectiveEpilogueFwdINS6_IJS8_SA_S9_EEENS6_IJNS7_ILi1EEESI_SI_EEESC_SE_Li256ELb1ELb1ELb1ELb0EEENS1_36VarlenDynamicPersistentTileSchedulerILi128ELi64ELi256ELi256ELb1ELb1ELb0ELb1ELb0ELb1EEEEEEEEEvNT_6ParamsE,(.L_x_4931 - _ZN7cutlass13device_kernelIN5flash19enable_sm80_to_sm89INS1_16FlashAttnFwdSm80INS1_25CollectiveMainloopFwdSm80ILi8ELi1ELb0EN4cute5tupleIJNS5_1CILi128EEENS7_ILi64EEENS7_ILi192EEEEEELi192ENS_10bfloat16_tEfNS_4arch4Sm80ELb0ELb1ELb1ELb1ELb0ELb0ELb1ELb1EEENS1_21CollectiveEpilogueFwdINS6_IJS8_SA_S9_EEENS6_IJNS7_ILi1EEESI_SI_EEESC_SE_Li256ELb1ELb1ELb1ELb0EEENS1_36VarlenDynamicPersistentTileSchedulerILi128ELi64ELi256ELi256ELb1ELb1ELb0ELb1ELb0ELb1EEEEEEEEEvNT_6ParamsE)
        .other          _ZN7cutlass13device_kernelIN5flash19enable_sm80_to_sm89INS1_16FlashAttnFwdSm80INS1_25CollectiveMainloopFwdSm80ILi8ELi1ELb0EN4cute5tupleIJNS5_1CILi128EEENS7_ILi64EEENS7_ILi192EEEEEELi192ENS_10bfloat16_tEfNS_4arch4Sm80ELb0ELb1ELb1ELb1ELb0ELb0ELb1ELb1EEENS1_21CollectiveEpilogueFwdINS6_IJS8_SA_S9_EEENS6_IJNS7_ILi1EEESI_SI_EEESC_SE_Li256ELb1ELb1ELb1ELb0EEENS1_36VarlenDynamicPersistentTileSchedulerILi128ELi64ELi256ELi256ELb1ELb1ELb0ELb1ELb0ELb1EEEEEEEEEvNT_6ParamsE,@"STO_CUDA_ENTRY STV_DEFAULT"
_ZN7cutlass13device_kernelIN5flash19enable_sm80_to_sm89INS1_16FlashAttnFwdSm80INS1_25CollectiveMainloopFwdSm80ILi8ELi1ELb0EN4cute5tupleIJNS5_1CILi128EEENS7_ILi64EEENS7_ILi192EEEEEELi192ENS_10bfloat16_tEfNS_4arch4Sm80ELb0ELb1ELb1ELb1ELb0ELb0ELb1ELb1EEENS1_21CollectiveEpilogueFwdINS6_IJS8_SA_S9_EEENS6_IJNS7_ILi1EEESI_SI_EEESC_SE_Li256ELb1ELb1ELb1ELb0EEENS1_36VarlenDynamicPersistentTileSchedulerILi128ELi64ELi256ELi256ELb1ELb1ELb0ELb1ELb0ELb1EEEEEEEEEvNT_6ParamsE:
        /* <DEDUP_REMOVED lines=13> */
[----:B------:R-:W-:-:S03]  /*00d0*/  CS2R R8, SRZ ;  /* 0x0000000000087805 */ /* 0x000fc6000001ff00 */
        /* <DEDUP_REMOVED lines=10> */
[C---:B------:R-:W-:Y:S01]  /*0180*/  ISETP.GE.U32.AND P4, PT, R12.reuse, 0x2, PT ;  /* 0x000000020c00780c */ /* 0x040fe20003f86070 */
[----:B------:R-:W-:Y:S01]  /*0190*/  IMAD.MOV.U32 R6, RZ, RZ, RZ ;  /* 0x000000ffff067224 */ /* 0x000fe200078e00ff */
        /* <DEDUP_REMOVED lines=26> */
.L_x_396:
        /* <DEDUP_REMOVED lines=9> */
[----:B------:R-:W-:-:S04]  /*03d0*/  @!P0 IMAD.WIDE R4, R0, R2, c[0x0][0x580] ;  /* 0x0001600000048625 */ /* 0x000fc800078e0202 */
[----:B------:R-:W-:Y:S01]  /*03e0*/  @!P0 IMAD.WIDE R2, R0, R3, c[0x0][0x578] ;  /* 0x00015e0000028625 */ /* 0x000fe200078e0203 */
[----:B------:R-:W3:Y:S04]  /*03f0*/  @!P0 LDG.E R9, [R4.64] ;  /* 0x0000000604098981 */ /* 0x000ee8000c1e1900 */
[----:B------:R-:W3:Y:S02]  /*0400*/  @!P0 LDG.E R8, [R2.64] ;  /* 0x0000000602088981 */ /* 0x000ee4000c1e1900 */
[----:B---3--:R-:W-:Y:S01]  /*0410*/  IMAD R5, R9, R8, RZ ;  /* 0x0000000809057224 */ /* 0x008fe200078e02ff */
[----:B------:R-:W-:Y:S05]  /*0420*/  BRA.DIV ~URZ, `(.L_x_394) ;  /* 0x00014f827f007947 */ /* 0x000fea000b800000 */
[----:B------:R1:W3:Y:S02]  /*0430*/  SHFL.UP PT, R0, R5, 0x1, RZ ;  /* 0x0420000005007989 */ /* 0x0002e400000e00ff */
.L_x_535:
        /* <DEDUP_REMOVED lines=16> */
.L_x_536:
[----:B---3--:R-:W-:-:S05]  /*0540*/  IMAD R0, R0, c[0x0][0x538], RZ ;  /* 0x00014e0000007a24 */ /* 0x008fca00078e02ff */
[----:B------:R-:W-:-:S04]  /*0550*/  IADD3 R7, R0, R7, RZ ;  /* 0x0000000700077210 */ /* 0x000fc80007ffe0ff */
[----:B------:R-:W-:-:S13]  /*0560*/  ISETP.GT.AND P0, PT, R7, UR4, PT ;  /* 0x0000000407007c0c */ /* 0x000fda000bf04270 */
[----:B-12---:R-:W-:Y:S05]  /*0570*/  @!P0 BRA `(.L_x_396) ;  /* 0xfffffdc000008947 */ /* 0x006fea000383ffff */
.L_x_392:
[----:B------:R-:W-:-:S05]  /*0580*/  IADD3 R11, -R0, R7, RZ ;  /* 0x00000007000b7210 */ /* 0x000fca0007ffe1ff */
[----:B------:R-:W-:-:S05]  /*0590*/  IMAD R0, R4, c[0x0][0x538], R11 ;  /* 0x00014e0004007a24 */ /* 0x000fca00078e020b */
[----:B------:R-:W-:Y:S01]  /*05a0*/  ISETP.GT.AND P0, PT, R0, UR4, PT ;  /* 0x0000000400007c0c */ /* 0x000fe2000bf04270 */
[----:B------:R-:W-:-:S12]  /*05b0*/  BRA.DIV ~URZ, `(.L_x_397) ;  /* 0x000150027f007947 */ /* 0x000fd8000b800000 */
[----:B------:R-:W-:-:S04]  /*05c0*/  VOTE.ANY R10, PT, !P0 ;  /* 0x00000000000a7806 */ /* 0x000fc800040e0100 */
.L_x_537:
[----:B------:R-:W1:Y:S02]  /*05d0*/  POPC R7, R10 ;  /* 0x0000000a00077309 */ /* 0x000e640000000000 */
[----:B-12---:R-:W-:Y:S01]  /*05e0*/  IADD3 R235, R7, R6, RZ ;  /* 0x0000000607eb7210 */ /* 0x006fe20007ffe0ff */
[----:B------:R-:W-:Y:S05]  /*05f0*/  BRA.DIV ~URZ, `(.L_x_398) ;  /* 0x000150127f007947 */ /* 0x000fea000b800000 */
[----:B------:R1:W2:Y:S01]  /*0600*/  SHFL.IDX PT, R233, R9, R7, 0x1f ;  /* 0x00001f0709e97589 */ /* 0x0002a200000e0000 */
[----:B------:R-:W-:-:S03]  /*0610*/  MOV R6, RZ ;  /* 0x000000ff00067202 */ /* 0x000fc60000000f00 */
[----:B------:R1:W3:Y:S04]  /*0620*/  SHFL.IDX PT, R9, R8, R7, 0x1f ;  /* 0x00001f0708097589 */ /* 0x0002e800000e0000 */
.L_x_538:
[----:B------:R-:W-:Y:S01]  /*0630*/  ISETP.NE.AND P0, PT, R10, RZ, PT ;  /* 0x000000ff0a00720c */ /* 0x000fe20003f05270 */
[----:B------:R-:W-:-:S12]  /*0640*/  BSSY B0, `(.L_x_399) ;  /* 0x0000005000007945 */ /* 0x000fd80003800000 */
[----:B------:R-:W-:Y:S05]  /*0650*/  @!P0 BRA `(.L_x_400) ;  /* 0x0000003000008947 */ /* 0x000fea0003800000 */
[----:B------:R-:W-:Y:S01]  /*0660*/  IADD3 R3, R7, -0x1, RZ ;  /* 0xffffffff07037810 */ /* 0x000fe20007ffe0ff */
[----:B------:R-:W-:Y:S05]  /*0670*/  BRA.DIV ~URZ, `(.L_x_401) ;  /* 0x000150727f007947 */ /* 0x000fea000b800000 */
[----:B------:R4:W1:Y:S02]  /*0680*/  SHFL.IDX PT, R6, R4, R3, 0x1f ;  /* 0x00001f0304067589 */ /* 0x00086400000e0000 */
.L_x_400:
[----:B------:R-:W-:Y:S05]  /*0690*/  BSYNC B0 ;  /* 0x0000000000007941 */ /* 0x000fea0003800000 */
.L_x_399:
[----:B---3--:R-:W-:Y:S01]  /*06a0*/  ISETP.NE.AND P0, PT, R9, 0x1, PT ;  /* 0x000000010900780c */ /* 0x008fe20003f05270 */
[----:B-1----:R-:W-:Y:S01]  /*06b0*/  IMAD R232, R6, c[0x0][0x538], R11 ;  /* 0x00014e0006e87a24 */ /* 0x002fe200078e020b */
[----:B------:R-:W-:Y:S04]  /*06c0*/  BSSY B0, `(.L_x_402) ;  /* 0x0000085000007945 */ /* 0x000fe80003800000 */
[----:B------:R-:W-:-:S07]  /*06d0*/  IADD3 R11, -R232, UR4, RZ ;  /* 0x00000004e80b7c10 */ /* 0x000fce000fffe1ff */
[----:B------:R-:W-:Y:S05]  /*06e0*/  @!P0 BRA `(.L_x_403) ;  /* 0x000003e000008947 */ /* 0x000fea0003800000 */
[-C--:B--2---:R-:W-:Y:S02]  /*06f0*/  IABS R0, R233.reuse ;  /* 0x000000e900007213 */ /* 0x084fe40000000000 */
[----:B------:R-:W-:-:S03]  /*0700*/  IABS R6, R233 ;  /* 0x000000e900067213 */ /* 0x000fc60000000000 */
[----:B------:R-:W-:Y:S01]  /*0710*/  IMAD.MOV.U32 R5, RZ, RZ, R0 ;  /* 0x000000ffff057224 */ /* 0x000fe200078e0000 */
[----:B------:R-:W-:-:S03]  /*0720*/  IABS R0, R9 ;  /* 0x0000000900007213 */ /* 0x000fc60000000000 */
[----:B------:R-:W1:Y:S02]  /*0730*/  I2F.RP R2, R5 ;  /* 0x0000000500027306 */ /* 0x000e640000209400 */
[----:B------:R-:W-:Y:S01]  /*0740*/  IMAD.MOV.U32 R8, RZ, RZ, R0 ;  /* 0x000000ffff087224 */ /* 0x000fe200078e0000 */
[----:B------:R-:W-:-:S05]  /*0750*/  IABS R0, R11 ;  /* 0x0000000b00007213 */ /* 0x000fca0000000000 */
[----:B------:R-:W-:Y:S08]  /*0760*/  I2F.RP R7, R8 ;  /* 0x0000000800077306 */ /* 0x000ff00000209400 */
[----:B-1----:R-:W1:Y:S02]  /*0770*/  MUFU.RCP R2, R2 ;  /* 0x0000000200027308 */ /* 0x002e640000001000 */
[----:B-1----:R-:W-:-:S06]  /*0780*/  IADD3 R2, R2, 0xffffffe, RZ ;  /* 0x0ffffffe02027810 */ /* 0x002fcc0007ffe0ff */
[----:B----4-:R-:W1:Y:S02]  /*0790*/  F2I.FTZ.U32.TRUNC.NTZ R3, R2 ;  /* 0x0000000200037305 */ /* 0x010e64000021f000 */
[----:B-1----:R-:W-:-:S04]  /*07a0*/  IMAD.MOV R2, RZ, RZ, -R3 ;  /* 0x000000ffff027224 */ /* 0x002fc800078e0a03 */
[----:B------:R-:W-:Y:S02]  /*07b0*/  IMAD R4, R2, R5, RZ ;  /* 0x0000000502047224 */ /* 0x000fe400078e02ff */
[----:B------:R-:W-:-:S04]  /*07c0*/  IMAD.MOV.U32 R2, RZ, RZ, RZ ;  /* 0x000000ffff027224 */ /* 0x000fc800078e00ff */
[----:B------:R-:W-:Y:S01]  /*07d0*/  IMAD.HI.U32 R2, R3, R4, R2 ;  /* 0x0000000403027227 */ /* 0x000fe200078e0002 */
[----:B------:R-:W-:-:S03]  /*07e0*/  MOV R3, R0 ;  /* 0x0000000000037202 */ /* 0x000fc60000000f00 */
[----:B------:R-:W-:Y:S02]  /*07f0*/  IMAD.MOV R0, RZ, RZ, -R6 ;  /* 0x000000ffff007224 */ /* 0x000fe400078e0a06 */
        /* <DEDUP_REMOVED lines=28> */
[----:B------:R-:W-:-:S03]  /*09c0*/  IMAD.MOV R5, RZ, RZ, -R4 ;  /* 0x000000ffff057224 */ /* 0x000fc600078e0a04 */
        /* <DEDUP_REMOVED lines=10> */
[----:B------:R-:W-:-:S04]  /*0a70*/  IMAD.MOV R2, RZ, RZ, -R0 ;  /* 0x000000ffff027224 */ /* 0x000fc800078e0a00 */
[C---:B------:R-:W-:Y:S01]  /*0a80*/  IMAD R3, R9.reuse, R2, R4 ;  /* 0x0000000209037224 */ /* 0x040fe200078e0204 */
[----:B------:R-:W-:Y:S01]  /*0a90*/  LEA R2, R9, R0, 0x18 ;  /* 0x0000000009027211 */ /* 0x000fe200078ec0ff */
[----:B------:R-:W-:-:S04]  /*0aa0*/  IMAD R0, R233, R5, R11 ;  /* 0x00000005e9007224 */ /* 0x000fc800078e020b */
[----:B------:R-:W-:Y:S01]  /*0ab0*/  IMAD R234, R3, 0x10000, R2 ;  /* 0x0001000003ea7824 */ /* 0x000fe200078e0202 */
[----:B------:R-:W-:Y:S05]  /*0ac0*/  BRA `(.L_x_404) ;  /* 0x0000044000007947 */ /* 0x000fea0003800000 */
.L_x_403:
[----:B------:R-:W-:-:S04]  /*0ad0*/  IMAD.MOV.U32 R2, RZ, RZ, 0x4 ;  /* 0x00000004ff027424 */ /* 0x000fc800078e00ff */
[----:B----4-:R-:W-:-:S05]  /*0ae0*/  IMAD.WIDE R2, R235, R2, c[0x0][0x590] ;  /* 0x00016400eb027625 */ /* 0x010fca00078e0202 */
[----:B------:R-:W3:Y:S02]  /*0af0*/  LDG.E R7, [R2.64] ;  /* 0x0000000602077981 */ /* 0x000ee4000c1e1900 */
[----:B--23--:R-:W-:-:S05]  /*0b00*/  IMAD R9, R7, R233, RZ ;  /* 0x000000e907097224 */ /* 0x00cfca00078e02ff */
[-C--:B------:R-:W-:Y:S02]  /*0b10*/  IABS R0, R9.reuse ;  /* 0x0000000900007213 */ /* 0x080fe40000000000 */
[----:B------:R-:W-:-:S03]  /*0b20*/  IABS R8, R9 ;  /* 0x0000000900087213 */ /* 0x000fc60000000000 */
[----:B------:R-:W-:-:S04]  /*0b30*/  IMAD.MOV.U32 R6, RZ, RZ, R0 ;  /* 0x000000ffff067224 */ /* 0x000fc800078e0000 */
[----:B------:R-:W1:Y:S08]  /*0b40*/  I2F.RP R2, R6 ;  /* 0x0000000600027306 */ /* 0x000e700000209400 */
[----:B-1----:R-:W1:Y:S02]  /*0b50*/  MUFU.RCP R2, R2 ;  /* 0x0000000200027308 */ /* 0x002e640000001000 */
[----:B-1----:R-:W-:-:S06]  /*0b60*/  IADD3 R2, R2, 0xffffffe, RZ ;  /* 0x0ffffffe02027810 */ /* 0x002fcc0007ffe0ff */
[----:B------:R-:W1:Y:S02]  /*0b70*/  F2I.FTZ.U32.TRUNC.NTZ R3, R2 ;  /* 0x0000000200037305 */ /* 0x000e64000021f000 */
[----:B-1----:R-:W-:-:S04]  /*0b80*/  IMAD.MOV R0, RZ, RZ, -R3 ;  /* 0x000000ffff007224 */ /* 0x002fc800078e0a03 */
[----:B------:R-:W-:Y:S01]  /*0b90*/  IMAD.MOV.U32 R2, RZ, RZ, R0 ;  /* 0x000000ffff027224 */ /* 0x000fe200078e0000 */
[----:B------:R-:W-:-:S03]  /*0ba0*/  IABS R0, R11 ;  /* 0x0000000b00007213 */ /* 0x000fc60000000000 */
[----:B------:R-:W-:Y:S01]  /*0bb0*/  IMAD R4, R2, R6, RZ ;  /* 0x0000000602047224 */ /* 0x000fe200078e02ff */
[----:B------:R-:W-:Y:S01]  /*0bc0*/  MOV R5, R0 ;  /* 0x0000000000057202 */ /* 0x000fe20000000f00 */
[----:B------:R-:W-:-:S04]  /*0bd0*/  IMAD.MOV.U32 R2, RZ, RZ, RZ ;  /* 0x000000ffff027224 */ /* 0x000fc800078e00ff */
[----:B------:R-:W-:-:S04]  /*0be0*/  IMAD.HI.U32 R0, R3, R4, R2 ;  /* 0x0000000403007227 */ /* 0x000fc800078e0002 */
[----:B------:R-:W-:Y:S02]  /*0bf0*/  IMAD.MOV R2, RZ, RZ, -R8 ;  /* 0x000000ffff027224 */ /* 0x000fe400078e0a08 */
        /* <DEDUP_REMOVED lines=9> */
[----:B------:R-:W-:-:S04]  /*0c90*/  @P2 IADD3 R0, R0, 0x1, RZ ;  /* 0x0000000100002810 */ /* 0x000fc80007ffe0ff */
[----:B------:R-:W-:-:S05]  /*0ca0*/  MOV R4, R0 ;  /* 0x0000000000047202 */ /* 0x000fca0000000f00 */
[----:B------:R-:W-:Y:S01]  /*0cb0*/  @!P0 IMAD.MOV R4, RZ, RZ, -R4 ;  /* 0x000000ffff048224 */ /* 0x000fe200078e0a04 */
[----:B------:R-:W-:-:S05]  /*0cc0*/  @!P1 LOP3.LUT R4, RZ, R9, RZ, 0x33, !PT ;  /* 0x00000009ff049212 */ /* 0x000fca00078e33ff */
[----:B------:R-:W-:-:S05]  /*0cd0*/  IMAD R10, R7, R4, RZ ;  /* 0x00000004070a7224 */ /* 0x000fca00078e02ff */
[----:B------:R-:W-:-:S04]  /*0ce0*/  IADD3 R0, -R10, c[0x0][0x538], RZ ;  /* 0x00014e000a007a10 */ /* 0x000fc80007ffe1ff */
[----:B------:R-:W-:-:S04]  /*0cf0*/  IMNMX R6, R7, R0, PT ;  /* 0x0000000007067217 */ /* 0x000fc80003800200 */
[----:B------:R-:W-:-:S05]  /*0d00*/  IABS R0, R6 ;  /* 0x0000000600007213 */ /* 0x000fca0000000000 */
[----:B------:R-:W-:-:S04]  /*0d10*/  IMAD.MOV.U32 R5, RZ, RZ, R0 ;  /* 0x000000ffff057224 */ /* 0x000fc800078e0000 */
[----:B------:R-:W1:Y:S08]  /*0d20*/  I2F.RP R2, R5 ;  /* 0x0000000500027306 */ /* 0x000e700000209400 */
[----:B-1----:R-:W1:Y:S02]  /*0d30*/  MUFU.RCP R2, R2 ;  /* 0x0000000200027308 */ /* 0x002e640000001000 */
[----:B-1----:R-:W-:-:S06]  /*0d40*/  IADD3 R2, R2, 0xffffffe, RZ ;  /* 0x0ffffffe02027810 */ /* 0x002fcc0007ffe0ff */
[----:B------:R1:W2:Y:S02]  /*0d50*/  F2I.FTZ.U32.TRUNC.NTZ R3, R2 ;  /* 0x0000000200037305 */ /* 0x0002a4000021f000 */
[----:B-1----:R-:W-:Y:S01]  /*0d60*/  IMAD.MOV R2, RZ, RZ, -R4 ;  /* 0x000000ffff027224 */ /* 0x002fe200078e0a04 */
[----:B--2---:R-:W-:-:S03]  /*0d70*/  IADD3 R0, RZ, -R3, RZ ;  /* 0x80000003ff007210 */ /* 0x004fc60007ffe0ff */
[----:B------:R-:W-:Y:S01]  /*0d80*/  IMAD R8, R9, R2, R11 ;  /* 0x0000000209087224 */ /* 0x000fe200078e020b */
[----:B------:R-:W-:Y:S01]  /*0d90*/  IABS R9, R6 ;  /* 0x0000000600097213 */ /* 0x000fe20000000000 */
[----:B------:R-:W-:-:S03]  /*0da0*/  IMAD.MOV.U32 R2, RZ, RZ, R0 ;  /* 0x000000ffff027224 */ /* 0x000fc600078e0000 */
[----:B------:R-:W-:Y:S01]  /*0db0*/  IABS R0, R8 ;  /* 0x0000000800007213 */ /* 0x000fe20000000000 */
[----:B------:R-:W-:Y:S02]  /*0dc0*/  IMAD R7, R2, R5, RZ ;  /* 0x0000000502077224 */ /* 0x000fe400078e02ff */
[----:B------:R-:W-:Y:S02]  /*0dd0*/  IMAD.MOV.U32 R2, RZ, RZ, RZ ;  /* 0x000000ffff027224 */ /* 0x000fe400078e00ff */
[----:B------:R-:W-:Y:S01]  /*0de0*/  IMAD.MOV.U32 R4, RZ, RZ, R0 ;  /* 0x000000ffff047224 */ /* 0x000fe200078e0000 */
[----:B------:R-:W-:Y:S01]  /*0df0*/  IADD3 R0, RZ, -R9, RZ ;  /* 0x80000009ff007210 */ /* 0x000fe20007ffe0ff */
[----:B------:R-:W-:-:S04]  /*0e00*/  IMAD.HI.U32 R3, R3, R7, R2 ;  /* 0x0000000703037227 */ /* 0x000fc800078e0002 */
[----:B------:R-:W-:Y:S02]  /*0e10*/  IMAD.MOV.U32 R2, RZ, RZ, R0 ;  /* 0x000000ffff027224 */ /* 0x000fe400078e0000 */
[----:B------:R-:W-:Y:S01]  /*0e20*/  IMAD.HI.U32 R0, R3, R4, RZ ;  /* 0x0000000403007227 */ /* 0x000fe200078e00ff */
[----:B------:R-:W-:-:S03]  /*0e30*/  IADD3 R3, R10, 0x1000000, R8 ;  /* 0x010000000a037810 */ /* 0x000fc60007ffe008 */
[----:B------:R-:W-:-:S05]  /*0e40*/  IMAD R2, R0, R2, R4 ;  /* 0x0000000200027224 */ /* 0x000fca00078e0204 */
[----:B------:R-:W-:-:S13]  /*0e50*/  ISETP.GT.U32.AND P1, PT, R5, R2, PT ;  /* 0x000000020500720c */ /* 0x000fda0003f24070 */
[----:B------:R-:W-:Y:S01]  /*0e60*/  @!P1 IMAD.IADD R2, R2, 0x1, -R5 ;  /* 0x0000000102029824 */ /* 0x000fe200078e0a05 */
[----:B------:R-:W-:Y:S02]  /*0e70*/  @!P1 IADD3 R0, R0, 0x1, RZ ;  /* 0x0000000100009810 */ /* 0x000fe40007ffe0ff */
[----:B------:R-:W-:Y:S02]  /*0e80*/  ISETP.NE.AND P1, PT, R6, RZ, PT ;  /* 0x000000ff0600720c */ /* 0x000fe40003f25270 */
[----:B------:R-:W-:Y:S02]  /*0e90*/  ISETP.GE.U32.AND P2, PT, R2, R5, PT ;  /* 0x000000050200720c */ /* 0x000fe40003f46070 */
[----:B------:R-:W-:-:S04]  /*0ea0*/  LOP3.LUT R2, R8, R6, RZ, 0x3c, !PT ;  /* 0x0000000608027212 */ /* 0x000fc800078e3cff */
[----:B------:R-:W-:Y:S01]  /*0eb0*/  ISETP.GE.AND P0, PT, R2, RZ, PT ;  /* 0x000000ff0200720c */ /* 0x000fe20003f06270 */
[----:B------:R-:W-:-:S06]  /*0ec0*/  IMAD.MOV R2, RZ, RZ, -R6 ;  /* 0x000000ffff027224 */ /* 0x000fcc00078e0a06 */
[----:B------:R-:W-:-:S06]  /*0ed0*/  @P2 IADD3 R0, R0, 0x1, RZ ;  /* 0x0000000100002810 */ /* 0x000fcc0007ffe0ff */
[----:B------:R-:W-:Y:S02]  /*0ee0*/  @!P0 IADD3 R0, -R0, RZ, RZ ;  /* 0x000000ff00008210 */ /* 0x000fe40007ffe1ff */
[----:B------:R-:W-:-:S05]  /*0ef0*/  @!P1 LOP3.LUT R0, RZ, R6, RZ, 0x33, !PT ;  /* 0x00000006ff009212 */ /* 0x000fca00078e33ff */
[----:B------:R-:W-:Y:S02]  /*0f00*/  IMAD R234, R0, R2, R3 ;  /* 0x0000000200ea7224 */ /* 0x000fe400078e0203 */
.L_x_404:
[----:B------:R-:W-:Y:S05]  /*0f10*/  BSYNC B0 ;  /* 0x0000000000007941 */ /* 0x000fea0003800000 */
.L_x_402:
[----:B------:R-:W-:-:S04]  /*0f20*/  LOP3.LUT R0, RZ, R0, RZ, 0x33, !PT ;  /* 0x00000000ff007212 */ /* 0x000fc800078e33ff */
[----:B------:R-:W-:Y:S01]  /*0f30*/  IADD3 R233, R0, R233, RZ ;  /* 0x000000e900e97210 */ /* 0x000fe20007ffe0ff */
[----:B------:R-:W-:Y:S05]  /*0f40*/  BRA `(.L_x_405) ;  /* 0x0000004000007947 */ /* 0x000fea0003800000 */
.L_x_393:
[----:B--2---:R-:W-:Y:S01]  /*0f50*/  IMAD.MOV.U32 R233, RZ, RZ, RZ ;  /* 0x000000ffffe97224 */ /* 0x004fe200078e00ff */
[----:B------:R-:W-:Y:S01]  /*0f60*/  MOV R234, RZ ;  /* 0x000000ff00ea7202 */ /* 0x000fe20000000f00 */
[----:B------:R-:W-:Y:S01]  /*0f70*/  IMAD.U32 R232, RZ, RZ, UR4 ;  /* 0x00000004ffe87e24 */ /* 0x000fe2000f8e00ff */
[----:B------:R-:W-:Y:S02]  /*0f80*/  MOV R235, c[0x0][0x53c] ;  /* 0x00014f0000eb7a02 */ /* 0x000fe40000000f00 */
.L_x_405:
[----:B------:R-:W-:Y:S01]  /*0f90*/  ISETP.NE.AND P0, PT, R12, RZ, PT ;  /* 0x000000ff0c00720c */ /* 0x000fe20003f05270 */
[----:B------:R-:W-:-:S12]  /*0fa0*/  WARPSYNC 0xffffffff ;  /* 0xffffffff00007948 */ /* 0x000fd80003800000 */
[----:B------:R1:W-:Y:S04]  /*0fb0*/  @!P0 STS.128 [0x18100], R232 ;  /* 0x018100e8ff008388 */ /* 0x0003e80000000c00 */
[----:B------:R-:W-:Y:S06]  /*0fc0*/  BAR.ARV 0x5, 0x100 ;  /* 0x0144000000007b1d */ /* 0x000fec0000002000 */
.L_x_391:
        /* <DEDUP_REMOVED lines=33> */
[----:B------:R-:W-:Y:S02]  /*11e0*/  LOP3.LUT R4, R13, 0xfffffff8, RZ, 0xc0, !PT ;  /* 0xfffffff80d047812 */ /* 0x000fe400078ec0ff */
[----:B------:R-:W-:-:S02]  /*11f0*/  LEA.HI R6, R8, R16, RZ, 0x5 ;  /* 0x0000001008067211 */ /* 0x000fc400078f28ff */
[----:B------:R-:W-:Y:S01]  /*1200*/  LOP3.LUT R15, R3, R0, RZ, 0x3c, !PT ;  /* 0x00000000030f7212 */ /* 0x000fe200078e3cff */
[----:B------:R-:W-:Y:S01]  /*1210*/  IMAD.IADD R11, R2, 0x1, -R4 ;  /* 0x00000001020b7824 */ /* 0x000fe200078e0a04 */
[----:B------:R-:W-:Y:S02]  /*1220*/  LEA.HI R7, R8, R16, RZ, 0x6 ;  /* 0x0000001008077211 */ /* 0x000fe400078f30ff */
[----:B------:R-:W-:Y:S02]  /*1230*/  LOP3.LUT R0, R6, 0xffffffe0, RZ, 0xc0, !PT ;  /* 0xffffffe006007812 */ /* 0x000fe400078ec0ff */
[--C-:B------:R-:W-:Y:S01]  /*1240*/  SHF.R.S32.HI R8, RZ, 0x5, R6.reuse ;  /* 0x00000005ff087819 */ /* 0x100fe20000011406 */
[----:B------:R-:W-:Y:S01]  /*1250*/  IMAD.SHL.U32 R4, R7, 0x8, RZ ;  /* 0x0000000807047824 */ /* 0x000fe200078e00ff */
[----:B------:R-:W-:Y:S01]  /*1260*/  SHF.R.S32.HI R2, RZ, 0x1f, R6 ;  /* 0x0000001fff027819 */ /* 0x000fe20000011406 */
[----:B------:R-:W-:Y:S01]  /*1270*/  IMAD.IADD R17, R16, 0x1, -R0 ;  /* 0x0000000110117824 */ /* 0x000fe200078e0a00 */
[----:B------:R-:W-:-:S02]  /*1280*/  LOP3.LUT R3, R12, 0xfffffffc, RZ, 0xc0, !PT ;  /* 0xfffffffc0c037812 */ /* 0x000fc400078ec0ff */
[----:B------:R-:W-:Y:S01]  /*1290*/  LEA.HI R0, R2, R8, RZ, 0x3 ;  /* 0x0000000802007211 */ /* 0x000fe200078f18ff */
[----:B------:R-:W-:Y:S01]  /*12a0*/  IMAD.SHL.U32 R2, R11, 0x40, RZ ;  /* 0x000000400b027824 */ /* 0x000fe200078e00ff */
[----:B------:R-:W-:Y:S01]  /*12b0*/  LOP3.LUT R209, R5, 0x7ffffe00, R4, 0xf8, !PT ;  /* 0x7ffffe0005d17812 */ /* 0x000fe200078ef804 */
[----:B------:R-:W-:Y:S01]  /*12c0*/  IMAD.SHL.U32 R5, R14, 0x8, RZ ;  /* 0x000000080e057824 */ /* 0x000fe200078e00ff */
[----:B------:R-:W-:Y:S01]  /*12d0*/  SHF.R.S32.HI R12, RZ, 0x1f, R17 ;  /* 0x0000001fff0c7819 */ /* 0x000fe20000011411 */
[----:B------:R-:W-:Y:S01]  /*12e0*/  IMAD.IADD R7, R16, 0x1, -R3 ;  /* 0x0000000110077824 */ /* 0x000fe200078e0a03 */
[----:B------:R-:W-:Y:S01]  /*12f0*/  LOP3.LUT R2, R2, 0x1c0, RZ, 0xc0, !PT ;  /* 0x000001c002027812 */ /* 0x000fe200078ec0ff */
[----:B------:R-:W-:Y:S01]  /*1300*/  IMAD.SHL.U32 R209, R209, 0x2, RZ ;  /* 0x00000002d1d17824 */ /* 0x000fe200078e00ff */
[----:B------:R-:W-:Y:S02]  /*1310*/  LOP3.LUT R0, R0, 0xffffff8, RZ, 0xc0, !PT ;  /* 0x0ffffff800007812 */ /* 0x000fe400078ec0ff */
[----:B------:R-:W-:-:S02]  /*1320*/  LOP3.LUT R5, R2, 0x8, R5, 0xf8, !PT ;  /* 0x0000000802057812 */ /* 0x000fc400078ef805 */
[----:B------:R-:W-:Y:S01]  /*1330*/  SHF.R.U32.HI R2, RZ, 0x3, R2 ;  /* 0x00000003ff027819 */ /* 0x000fe20000011602 */
[----:B------:R-:W-:Y:S01]  /*1340*/  IMAD.IADD R3, R8, 0x1, -R0 ;  /* 0x0000000108037824 */ /* 0x000fe200078e0a00 */
[----:B------:R-:W-:Y:S02]  /*1350*/  LEA.HI R12, R12, R17, RZ, 0x2 ;  /* 0x000000110c0c7211 */ /* 0x000fe400078f10ff */
[----:B------:R-:W-:Y:S01]  /*1360*/  LOP3.LUT R6, R5, R2, RZ, 0x3c, !PT ;  /* 0x0000000205067212 */ /* 0x000fe200078e3cff */
[C---:B------:R-:W-:Y:S01]  /*1370*/  IMAD.SHL.U32 R2, R9.reuse, 0x40, RZ ;  /* 0x0000004009027824 */ /* 0x040fe200078e00ff */
[----:B------:R-:W-:Y:S02]  /*1380*/  SHF.R.S32.HI R0, RZ, 0x2, R12 ;  /* 0x00000002ff007819 */ /* 0x000fe4000001140c */
[----:B------:R-:W-:Y:S02]  /*1390*/  LOP3.LUT R4, R9, 0x1, RZ, 0xc0, !PT ;  /* 0x0000000109047812 */ /* 0x000fe400078ec0ff */
[----:B------:R-:W-:Y:S01]  /*13a0*/  LOP3.LUT R2, R2, 0x1c0, RZ, 0xc0, !PT ;  /* 0x000001c002027812 */ /* 0x000fe200078ec0ff */
[----:B------:R-:W-:Y:S01]  /*13b0*/  IMAD R16, R3, 0x10, R0 ;  /* 0x0000001003107824 */ /* 0x000fe200078e0200 */
[----:B------:R-:W-:Y:S01]  /*13c0*/  ISETP.NE.U32.AND P0, PT, R4, 0x1, PT ;  /* 0x000000010400780c */ /* 0x000fe20003f05070 */
[----:B------:R-:W-:Y:S01]  /*13d0*/  IMAD.SHL.U32 R4, R8, 0x400, RZ ;  /* 0x0000040008047824 */ /* 0x000fe200078e00ff */
[----:B------:R-:W-:Y:S01]  /*13e0*/  LEA.HI R2, R2, R2, RZ, 0x1d ;  /* 0x0000000202027211 */ /* 0x000fe200078fe8ff */
[----:B------:R-:W-:Y:S01]  /*13f0*/  IMAD.SHL.U32 R3, R13, 0x40, RZ ;  /* 0x000000400d037824 */ /* 0x000fe200078e00ff */
[C---:B------:R-:W-:Y:S01]  /*1400*/  LEA.HI R0, R7.reuse, R7, RZ, 0x1 ;  /* 0x0000000707007211 */ /* 0x040fe200078f08ff */
[----:B------:R-:W-:Y:S01]  /*1410*/  IMAD R5, R7, 0x2, R4 ;  /* 0x0000000207057824 */ /* 0x000fe200078e0204 */
[----:B------:R-:W-:Y:S01]  /*1420*/  STL [R1+0x3c], R16 ;  /* 0x00003c1001007387 */ /* 0x000fe20000100800 */
[----:B------:R-:W-:-:S02]  /*1430*/  IADD3 R238, R236, 0x40, RZ ;  /* 0x00000040ecee7810 */ /* 0x000fc40007ffe0ff */
[----:B------:R-:W-:Y:S01]  /*1440*/  LOP3.LUT R3, R3, 0xfffffe00, RZ, 0xc0, !PT ;  /* 0xfffffe0003037812 */ /* 0x000fe200078ec0ff */
[----:B------:R-:W-:Y:S01]  /*1450*/  IMAD.IADD R8, R5, 0x1, R2 ;  /* 0x0000000105087824 */ /* 0x000fe200078e0202 */
[----:B------:R-:W-:Y:S02]  /*1460*/  LOP3.LUT R0, R0, 0x1ffffffe, RZ, 0xc0, !PT ;  /* 0x1ffffffe00007812 */ /* 0x000fe400078ec0ff */
[CC--:B------:R-:W-:Y:S02]  /*1470*/  IADD3 R4, R6.reuse, R3.reuse, R4 ;  /* 0x0000000306047210 */ /* 0x0c0fe40007ffe004 */
[----:B------:R-:W-:Y:S01]  /*1480*/  LOP3.LUT R5, R6, R3, RZ, 0xfc, !PT ;  /* 0x0000000306057212 */ /* 0x000fe200078efcff */
[----:B------:R-:W-:Y:S01]  /*1490*/  IMAD R3, R10, 0x20, R18 ;  /* 0x000000200a037824 */ /* 0x000fe200078e0212 */
[----:B------:R-:W-:Y:S01]  /*14a0*/  R2P PR, R9, 0x6 ;  /* 0x0000000609007804 */ /* 0x000fe20000000000 */
[----:B------:R-:W-:Y:S01]  /*14b0*/  IMAD.IADD R240, R7, 0x1, -R0 ;  /* 0x0000000107f07824 */ /* 0x000fe200078e0a00 */
[----:B------:R-:W-:Y:S01]  /*14c0*/  IADD3 R239, R236, 0x80, RZ ;  /* 0x00000080ecef7810 */ /* 0x000fe20007ffe0ff */
[----:B------:R-:W-:Y:S01]  /*14d0*/  IMAD R0, R14, 0x200, R15 ;  /* 0x000002000e007824 */ /* 0x000fe200078e020f */
[----:B------:R1:W-:Y:S01]  /*14e0*/  STL [R1+0x34], R3 ;  /* 0x0000340301007387 */ /* 0x0003e20000100800 */
[----:B------:R-:W-:Y:S01]  /*14f0*/  LOP3.LUT P4, RZ, R10, 0x2, RZ, 0xc0, !PT ;  /* 0x000000020aff7812 */ /* 0x000fe2000788c0ff */
[----:B------:R-:W-:Y:S01]  /*1500*/  IMAD.MOV.U32 R9, RZ, RZ, 0x40 ;  /* 0x00000040ff097424 */ /* 0x000fe200078e00ff */
[----:B------:R-:W-:Y:S01]  /*1510*/  SHF.R.S32.HI R7, RZ, 0x1f, R238 ;  /* 0x0000001fff077819 */ /* 0x000fe200000114ee */
[----:B------:R-:W-:Y:S01]  /*1520*/  IMAD R240, R240, 0x8, R16 ;  /* 0x00000008f0f07824 */ /* 0x000fe200078e0210 */
[----:B------:R-:W-:-:S02]  /*1530*/  SHF.R.S32.HI R6, RZ, 0x1f, R239 ;  /* 0x0000001fff067819 */ /* 0x000fc400000114ef */
[C---:B------:R-:W-:Y:S01]  /*1540*/  LOP3.LUT P6, RZ, R11.reuse, 0x2, RZ, 0xc0, !PT ;  /* 0x000000020bff7812 */ /* 0x040fe200078cc0ff */
[----:B------:R2:W-:Y:S01]  /*1550*/  STL [R1+0x4], R7 ;  /* 0x0000040701007387 */ /* 0x0005e20000100800 */
[----:B------:R-:W-:Y:S01]  /*1560*/  LOP3.LUT P5, RZ, R11, 0x4, RZ, 0xc0, !PT ;  /* 0x000000040bff7812 */ /* 0x000fe200078ac0ff */
[----:B------:R-:W-:Y:S01]  /*1570*/  IMAD.MOV.U32 R11, RZ, RZ, 0x20 ;  /* 0x00000020ff0b7424 */ /* 0x000fe200078e00ff */
[----:B------:R-:W-:Y:S01]  /*1580*/  LOP3.LUT P3, RZ, R10, 0x4, RZ, 0xc0, !PT ;  /* 0x000000040aff7812 */ /* 0x000fe2000786c0ff */
[----:B------:R3:W-:Y:S01]  /*1590*/  STL [R1], R6 ;  /* 0x0000000601007387 */ /* 0x0007e20000100800 */
[----:B------:R-:W-:Y:S02]  /*15a0*/  LEA R184, R0, 0x6100, 0x1 ;  /* 0x0000610000b87811 */ /* 0x000fe400078e08ff */
[C---:B------:R-:W-:Y:S02]  /*15b0*/  SEL R2, R9.reuse, 0xffffffc0, !P3 ;  /* 0xffffffc009027807 */ /* 0x040fe40005800000 */
[----:B------:R-:W-:-:S02]  /*15c0*/  SEL R0, R9, 0xffffffc0, !P5 ;  /* 0xffffffc009007807 */ /* 0x000fc40006800000 */
[C---:B------:R-:W-:Y:S01]  /*15d0*/  IADD3 R195, R184.reuse, 0x20, RZ ;  /* 0x00000020b8c37810 */ /* 0x040fe20007ffe0ff */
[C---:B------:R-:W-:Y:S01]  /*15e0*/  IMAD.IADD R190, R184.reuse, 0x1, R2 ;  /* 0x00000001b8be7824 */ /* 0x040fe200078e0202 */
[----:B------:R-:W-:Y:S02]  /*15f0*/  @P4 IADD3 R195, R184, -0x20, RZ ;  /* 0xffffffe0b8c34810 */ /* 0x000fe40007ffe0ff */
[----:B------:R-:W-:Y:S02]  /*1600*/  LEA R191, R4, 0xc100, 0x1 ;  /* 0x0000c10004bf7811 */ /* 0x000fe400078e08ff */
[----:B-1----:R-:W-:Y:S01]  /*1610*/  LOP3.LUT R3, R12, 0x7ffffffc, RZ, 0xc0, !PT ;  /* 0x7ffffffc0c037812 */ /* 0x002fe200078ec0ff */
[----:B------:R-:W-:Y:S01]  /*1620*/  IMAD.IADD R187, R2, 0x1, R195 ;  /* 0x0000000102bb7824 */ /* 0x000fe200078e02c3 */
[----:B------:R-:W-:Y:S01]  /*1630*/  LEA R185, R5, 0x100, 0x1 ;  /* 0x0000010005b97811 */ /* 0x000fe200078e08ff */
[----:B------:R-:W-:Y:S01]  /*1640*/  IMAD.IADD R194, R191, 0x1, R0 ;  /* 0x00000001bfc27824 */ /* 0x000fe200078e0200 */
[----:B------:R-:W-:Y:S01]  /*1650*/  SHF.R.S32.HI R237, RZ, 0x1f, R236 ;  /* 0x0000001fffed7819 */ /* 0x000fe200000114ec */
[----:B------:R-:W-:Y:S01]  /*1660*/  IMAD.IADD R3, R17, 0x1, -R3 ;  /* 0x0000000111037824 */ /* 0x000fe200078e0a03 */
[----:B------:R-:W-:Y:S01]  /*1670*/  IADD3 R206, R195, 0x800, RZ ;  /* 0x00000800c3ce7810 */ /* 0x000fe20007ffe0ff */
[----:B------:R-:W-:Y:S01]  /*1680*/  IMAD.IADD R189, R0, 0x1, R185 ;  /* 0x0000000100bd7824 */ /* 0x000fe200078e02b9 */
[----:B--2---:R-:W-:Y:S01]  /*1690*/  SEL R7, R11, 0xffffffe0, !P1 ;  /* 0xffffffe00b077807 */ /* 0x004fe20004800000 */
[----:B------:R-:W-:Y:S01]  /*16a0*/  IMAD.SHL.U32 R227, R3, 0x2, RZ ;  /* 0x0000000203e37824 */ /* 0x000fe200078e00ff */
[----:B------:R-:W-:-:S02]  /*16b0*/  SEL R3, R11, 0xffffffe0, !P6 ;  /* 0xffffffe00b037807 */ /* 0x000fc40007000000 */
[----:B---3--:R-:W-:Y:S02]  /*16c0*/  SEL R6, R9, 0xffffffc0, !P2 ;  /* 0xffffffc009067807 */ /* 0x008fe40005000000 */
[----:B------:R-:W-:Y:S01]  /*16d0*/  IADD3 R10, R227, 0xa8, RZ ;  /* 0x000000a8e30a7810 */ /* 0x000fe20007ffe0ff */
[----:B------:R-:W-:Y:S01]  /*16e0*/  IMAD.IADD R192, R191, 0x1, R3 ;  /* 0x00000001bfc07824 */ /* 0x000fe200078e0203 */
[----:B------:R-:W-:Y:S01]  /*16f0*/  IADD3 R9, R227, 0xb8, RZ ;  /* 0x000000b8e3097810 */ /* 0x000fe20007ffe0ff */
[----:B------:R-:W-:Y:S01]  /*1700*/  IMAD.IADD R186, R3, 0x1, R185 ;  /* 0x0000000103ba7824 */ /* 0x000fe200078e02b9 */
[----:B------:R-:W-:Y:S01]  /*1710*/  LEA R10, R8, 0x80, 0x1 ;  /* 0x00000080080a7811 */ /* 0x000fe200078e08ff */
[----:B------:R-:W-:Y:S01]  /*1720*/  IMAD.IADD R193, R192, 0x1, R0 ;  /* 0x00000001c0c17824 */ /* 0x000fe200078e0200 */
[----:B------:R-:W-:Y:S01]  /*1730*/  IADD3 R11, R227, 0xb0, RZ ;  /* 0x000000b0e30b7810 */ /* 0x000fe20007ffe0ff */
[----:B------:R-:W-:Y:S01]  /*1740*/  IMAD.IADD R188, R0, 0x1, R186 ;  /* 0x0000000100bc7824 */ /* 0x000fe200078e02ba */
[----:B------:R-:W-:Y:S01]  /*1750*/  SHF.R.S32.HI R9, RZ, 0x1f, R9 ;  /* 0x0000001fff097819 */ /* 0x000fe20000011409 */
[C---:B------:R-:W-:Y:S01]  /*1760*/  IMAD.IADD R9, R10.reuse, 0x1, R7 ;  /* 0x000000010a097824 */ /* 0x040fe200078e0207 */
[----:B------:R-:W-:Y:S01]  /*1770*/  SHF.R.S32.HI R8, RZ, 0x1f, R11 ;  /* 0x0000001fff087819 */ /* 0x000fe2000001140b */
[C-C-:B------:R-:W-:Y:S01]  /*1780*/  IMAD.IADD R11, R10.reuse, 0x1, R6.reuse ;  /* 0x000000010a0b7824 */ /* 0x140fe200078e0206 */
[C---:B------:R-:W-:Y:S01]  /*1790*/  IADD3 R8, R10.reuse, -0x10, RZ ;  /* 0xfffffff00a087810 */ /* 0x040fe20007ffe0ff */
[----:B------:R-:W-:Y:S01]  /*17a0*/  IMAD.IADD R2, R9, 0x1, R6 ;  /* 0x0000000109027824 */ /* 0x000fe200078e0206 */
[----:B------:R-:W-:Y:S01]  /*17b0*/  @P0 IADD3 R8, R10, 0x10, RZ ;  /* 0x000000100a080810 */ /* 0x000fe20007ffe0ff */
[----:B------:R-:W-:Y:S01]  /*17c0*/  STL [R1+0x14], R10 ;  /* 0x0000140a01007387 */ /* 0x000fe20000100800 */
[----:B------:R-:W-:-:S02]  /*17d0*/  IADD3 R205, R195, 0x1000, RZ ;  /* 0x00001000c3cd7810 */ /* 0x000fc40007ffe0ff */
[C---:B------:R-:W-:Y:S01]  /*17e0*/  IADD3 R204, R195.reuse, 0x1800, RZ ;  /* 0x00001800c3cc7810 */ /* 0x040fe20007ffe0ff */
[----:B------:R-:W-:Y:S01]  /*17f0*/  STL [R1+0x30], R11 ;  /* 0x0000300b01007387 */ /* 0x000fe20000100800 */
[----:B------:R-:W-:Y:S01]  /*1800*/  IMAD.IADD R4, R6, 0x1, R8 ;  /* 0x0000000106047824 */ /* 0x000fe200078e0208 */
[C---:B------:R-:W-:Y:S02]  /*1810*/  IADD3 R203, R195.reuse, 0x2000, RZ ;  /* 0x00002000c3cb7810 */ /* 0x040fe40007ffe0ff */
[----:B------:R-:W-:Y:S01]  /*1820*/  STL [R1+0x20], R9 ;  /* 0x0000200901007387 */ /* 0x000fe20000100800 */
[C---:B------:R-:W-:Y:S02]  /*1830*/  IADD3 R202, R195.reuse, 0x2800, RZ ;  /* 0x00002800c3ca7810 */ /* 0x040fe40007ffe0ff */
[C---:B------:R-:W-:Y:S01]  /*1840*/  IADD3 R201, R195.reuse, 0x3000, RZ ;  /* 0x00003000c3c97810 */ /* 0x040fe20007ffe0ff */
[----:B------:R1:W-:Y:S01]  /*1850*/  STL [R1+0x2c], R2 ;  /* 0x00002c0201007387 */ /* 0x0003e20000100800 */
[----:B------:R-:W-:-:S02]  /*1860*/  IADD3 R200, R195, 0x3800, RZ ;  /* 0x00003800c3c87810 */ /* 0x000fc40007ffe0ff */
[C---:B------:R-:W-:Y:S01]  /*1870*/  IADD3 R199, R195.reuse, 0x4000, RZ ;  /* 0x00004000c3c77810 */ /* 0x040fe20007ffe0ff */
[----:B------:R-:W-:Y:S01]  /*1880*/  STL [R1+0x18], R8 ;  /* 0x0000180801007387 */ /* 0x000fe20000100800 */
[C---:B------:R-:W-:Y:S02]  /*1890*/  IADD3 R198, R195.reuse, 0x4800, RZ ;  /* 0x00004800c3c67810 */ /* 0x040fe40007ffe0ff */
[C---:B------:R-:W-:Y:S01]  /*18a0*/  IADD3 R197, R195.reuse, 0x5000, RZ ;  /* 0x00005000c3c57810 */ /* 0x040fe20007ffe0ff */
[----:B------:R-:W-:Y:S01]  /*18b0*/  STL [R1+0x28], R4 ;  /* 0x0000280401007387 */ /* 0x000fe20000100800 */
[----:B------:R-:W-:Y:S01]  /*18c0*/  IADD3 R196, R195, 0x5800, RZ ;  /* 0x00005800c3c47810 */ /* 0x000fe20007ffe0ff */
[----:B-1----:R-:W-:-:S05]  /*18d0*/  IMAD.IADD R2, R7, 0x1, R8 ;  /* 0x0000000107027824 */ /* 0x002fca00078e0208 */
[----:B------:R1:W-:Y:S02]  /*18e0*/  STL [R1+0x1c], R2 ;  /* 0x00001c0201007387 */ /* 0x0003e40000100800 */
[----:B-1----:R-:W-:-:S05]  /*18f0*/  IMAD.IADD R2, R2, 0x1, R6 ;  /* 0x0000000102027824 */ /* 0x002fca00078e0206 */
[----:B------:R1:W-:Y:S02]  /*1900*/  STL [R1+0x24], R2 ;  /* 0x0000240201007387 */ /* 0x0003e40000100800 */
.L_x_534:
[----:B------:R-:W-:Y:S01]  /*1910*/  ISETP.NE.U32.AND P2, PT, RZ, c[0x0][0x370], PT ;  /* 0x0000dc00ff007a0c */ /* 0x000fe20003f45070 */
[----:B------:R-:W-:Y:S01]  /*1920*/  IMAD.MOV.U32 R14, RZ, RZ, 0x4 ;  /* 0x00000004ff0e7424 */ /* 0x000fe200078e00ff */
[----:B------:R-:W-:Y:S01]  /*1930*/  ISETP.NE.U32.AND P1, PT, RZ, c[0x0][0x360], PT ;  /* 0x0000d800ff007a0c */ /* 0x000fe20003f25070 */
[----:B------:R-:W-:Y:S01]  /*1940*/  CS2R R4, SRZ ;  /* 0x0000000000047805 */ /* 0x000fe2000001ff00 */
[----:B------:R-:W-:Y:S01]  /*1950*/  ISETP.NE.AND.EX P2, PT, RZ, c[0x0][0x374], PT, P2 ;  /* 0x0000dd00ff007a0c */ /* 0x000fe20003f45320 */
[----:B------:R-:W-:Y:S01]  /*1960*/  IMAD.MOV.U32 R12, RZ, RZ, RZ ;  /* 0x000000ffff0c7224 */ /* 0x000fe200078e00ff */
[----:B------:R-:W-:Y:S01]  /*1970*/  ISETP.NE.AND.EX P1, PT, RZ, c[0x0][0x364], PT, P1 ;  /* 0x0000d900ff007a0c */ /* 0x000fe20003f25310 */
[CC--:B------:R-:W-:Y:S01]  /*1980*/  IMAD.WIDE R6, R235.reuse, R14.reuse, c[0x0][0x348] ;  /* 0x0000d200eb067625 */ /* 0x0c0fe200078e020e */
[----:B------:R-:W-:Y:S02]  /*1990*/  ISETP.NE.U32.AND P4, PT, RZ, c[0x0][0x348], PT ;  /* 0x0000d200ff007a0c */ /* 0x000fe40003f85070 */
[----:B------:R-:W-:Y:S01]  /*19a0*/  ISETP.NE.U32.AND P0, PT, RZ, c[0x0][0x350], PT ;  /* 0x0000d400ff007a0c */ /* 0x000fe20003f05070 */
[----:B-1----:R-:W-:Y:S01]  /*19b0*/  IMAD.WIDE R2, R235, R14, c[0x0][0x350] ;  /* 0x0000d400eb027625 */ /* 0x002fe200078e020e */
[----:B------:R-:W-:-:S02]  /*19c0*/  ISETP.NE.AND.EX P4, PT, RZ, c[0x0][0x34c], PT, P4 ;  /* 0x0000d300ff007a0c */ /* 0x000fc40003f85340 */
[----:B------:R-:W-:-:S03]  /*19d0*/  ISETP.NE.AND.EX P0, PT, RZ, c[0x0][0x354], PT, P0 ;  /* 0x0000d500ff007a0c */ /* 0x000fc60003f05300 */
[----:B------:R-:W-:-:S04]  /*19e0*/  @P2 IMAD.WIDE R10, R235, R14, c[0x0][0x370] ;  /* 0x0000dc00eb0a2625 */ /* 0x000fc800078e020e */
[----:B------:R-:W-:Y:S01]  /*19f0*/  @P1 IMAD.WIDE R8, R235, R14, c[0x0][0x360] ;  /* 0x0000d800eb081625 */ /* 0x000fe200078e020e */
[----:B------:R1:W5:Y:S04]  /*1a00*/  @P2 LDG.E R4, [R10.64] ;  /* 0x000000060a042981 */ /* 0x000368000c1e1900 */
[----:B------:R1:W5:Y:S04]  /*1a10*/  @P1 LDG.E R229, [R8.64] ;  /* 0x0000000608e51981 */ /* 0x000368000c1e1900 */
[----:B------:R1:W5:Y:S04]  /*1a20*/  @P4 LDG.E R12, [R6.64] ;  /* 0x00000006060c4981 */ /* 0x000368000c1e1900 */
[----:B------:R1:W5:Y:S01]  /*1a30*/  @P0 LDG.E R5, [R2.64] ;  /* 0x0000000602050981 */ /* 0x000362000c1e1900 */
[----:B------:R-:W-:Y:S01]  /*1a40*/  YIELD ;  /* 0x0000000000007946 */ /* 0x000fe20003800000 */
[----:B------:R-:W-:Y:S01]  /*1a50*/  LOP3.LUT R242, R234, 0xffff, RZ, 0xc0, !PT ;  /* 0x0000ffffeaf27812 */ /* 0x000fe200078ec0ff */
[----:B------:R-:W-:Y:S05]  /*1a60*/  @P1 BRA `(.L_x_406) ;  /* 0x0000005000001947 */ /* 0x000fea0003800000 */
[----:B-----5:R-:W-:Y:S01]  /*1a70*/  MOV R229, c[0x0][0x168] ;  /* 0x00005a0000e57a02 */ /* 0x020fe20000000f00 */
[----:B------:R-:W-:Y:S05]  /*1a80*/  @!P4 BRA `(.L_x_406) ;  /* 0x000000300000c947 */ /* 0x000fea0003800000 */
[----:B-1----:R-:W2:Y:S04]  /*1a90*/  LDG.E R8, [R6.64] ;  /* 0x0000000606087981 */ /* 0x002ea8000c1e1900 */
[----:B------:R-:W2:Y:S02]  /*1aa0*/  LDG.E R0, [R6.64+0x4] ;  /* 0x0000040606007981 */ /* 0x000ea4000c1e1900 */
[----:B--2---:R-:W-:-:S02]  /*1ab0*/  IADD3 R229, -R8, R0, RZ ;  /* 0x0000000008e57210 */ /* 0x004fc40007ffe1ff */
.L_x_406:
[----:B------:R-:W-:-:S04]  /*1ac0*/  ISETP.NE.U32.AND P1, PT, RZ, c[0x0][0x368], PT ;  /* 0x0000da00ff007a0c */ /* 0x000fc80003f25070 */
[----:B------:R-:W-:-:S13]  /*1ad0*/  ISETP.NE.AND.EX P1, PT, RZ, c[0x0][0x36c], PT, P1 ;  /* 0x0000db00ff007a0c */ /* 0x000fda0003f25310 */
[----:B------:R-:W-:Y:S05]  /*1ae0*/  @!P1 BRA `(.L_x_407) ;  /* 0x0000003000009947 */ /* 0x000fea0003800000 */
[----:B-1----:R-:W-:-:S05]  /*1af0*/  IMAD.WIDE R2, R235, R14, c[0x0][0x368] ;  /* 0x0000da00eb027625 */ /* 0x002fca00078e020e */
[----:B------:R1:W5:Y:S01]  /*1b00*/  LDG.E R0, [R2.64] ;  /* 0x0000000602007981 */ /* 0x000362000c1e1900 */
[----:B------:R-:W-:Y:S05]  /*1b10*/  BRA `(.L_x_408) ;  /* 0x0000005000007947 */ /* 0x000fea0003800000 */
.L_x_407:
[----:B------:R-:W-:Y:S01]  /*1b20*/  MOV R0, c[0x0][0x1d0] ;  /* 0x0000740000007a02 */ /* 0x000fe20000000f00 */
[----:B------:R-:W-:Y:S05]  /*1b30*/  @!P0 BRA `(.L_x_408) ;  /* 0x0000003000008947 */ /* 0x000fea0003800000 */
[----:B-1----:R-:W2:Y:S04]  /*1b40*/  LDG.E R6, [R2.64] ;  /* 0x0000000602067981 */ /* 0x002ea8000c1e1900 */
[----:B------:R-:W2:Y:S02]  /*1b50*/  LDG.E R0, [R2.64+0x4] ;  /* 0x0000040602007981 */ /* 0x000ea4000c1e1900 */
[----:B--2---:R-:W-:Y:S02]  /*1b60*/  IADD3 R0, -R6, R0, RZ ;  /* 0x0000000006007210 */ /* 0x004fe40007ffe1ff */
.L_x_408:
[----:B-1----:R-:W-:Y:S01]  /*1b70*/  IMAD.MOV.U32 R2, RZ, RZ, c[0x0][0x2c4] ;  /* 0x0000b100ff027624 */ /* 0x002fe200078e00ff */
[----:B-----5:R-:W-:Y:S01]  /*1b80*/  IADD3 R13, R5, R4, RZ ;  /* 0x00000004050d7210 */ /* 0x020fe20007ffe0ff */
[----:B------:R-:W-:-:S02]  /*1b90*/  IMAD.SHL.U32 R231, R233, 0x80, RZ ;  /* 0x00000080e9e77824 */ /* 0x000fc400078e00ff */
[----:B------:R-:W-:Y:S01]  /*1ba0*/  IMAD.MOV.U32 R8, RZ, RZ, c[0x0][0x32c] ;  /* 0x0000cb00ff087624 */ /* 0x000fe200078e00ff */
[----:B------:R-:W-:Y:S01]  /*1bb0*/  ISETP.NE.AND P2, PT, R2, 0x1, PT ;  /* 0x000000010200780c */ /* 0x000fe20003f45270 */
[----:B------:R-:W-:Y:S01]  /*1bc0*/  IMAD.IADD R228, R0, 0x1, -R4 ;  /* 0x0000000100e47824 */ /* 0x000fe200078e0a04 */
[----:B------:R-:W-:Y:S02]  /*1bd0*/  IADD3 R2, R231, 0x7f, RZ ;  /* 0x0000007fe7027810 */ /* 0x000fe40007ffe0ff */
[----:B------:R-:W-:Y:S02]  /*1be0*/  ISETP.GE.AND P1, PT, R8, 0x1, PT ;  /* 0x000000010800780c */ /* 0x000fe40003f26270 */
[----:B------:R-:W-:-:S07]  /*1bf0*/  MOV R0, R2 ;  /* 0x0000000200007202 */ /* 0x000fce0000000f00 */
[----:B------:R-:W-:Y:S01]  /*1c00*/  @P2 IMAD.HI.U32 R3, R2, c[0x0][0x2c8], RZ ;  /* 0x0000b20002032a27 */ /* 0x000fe200078e00ff */
[----:B------:R-:W-:-:S04]  /*1c10*/  IADD3 R2, R228, 0x1, -R229 ;  /* 0x00000001e4027810 */ /* 0x000fc80007ffe8e5 */
[----:B------:R-:W-:-:S05]  /*1c20*/  @P2 SHF.R.U32.HI R0, RZ, c[0x0][0x2cc], R3 ;  /* 0x0000b300ff002a19 */ /* 0x000fca0000011603 */
[----:B------:R-:W-:-:S05]  /*1c30*/  IMAD.IADD R0, R2, 0x1, R0 ;  /* 0x0000000102007824 */ /* 0x000fca00078e0200 */
[----:B------:R-:W-:Y:S01]  /*1c40*/  IADD3 R3, R0, c[0x0][0x328], RZ ;  /* 0x0000ca0000037a10 */ /* 0x000fe20007ffe0ff */
[----:B------:R-:W-:Y:S05]  /*1c50*/  @!P1 BRA `(.L_x_409) ;  /* 0x0000010000009947 */ /* 0x000fea0003800000 */
[C---:B------:R-:W-:Y:S01]  /*1c60*/  ISETP.GT.AND P3, PT, R0.reuse, RZ, PT ;  /* 0x000000ff0000720c */ /* 0x040fe20003f64270 */
[----:B------:R-:W-:Y:S01]  /*1c70*/  BSSY B0, `(.L_x_410) ;  /* 0x000000c000007945 */ /* 0x000fe20003800000 */
[----:B------:R-:W-:-:S11]  /*1c80*/  IADD3 R2, R0, -0x1, RZ ;  /* 0xffffffff00027810 */ /* 0x000fd60007ffe0ff */
[----:B------:R-:W-:Y:S05]  /*1c90*/  @P3 BRA `(.L_x_411) ;  /* 0x0000006000003947 */ /* 0x000fea0003800000 */
[----:B------:R-:W-:Y:S01]  /*1ca0*/  ISETP.NE.AND P3, PT, R8, 0x1, PT ;  /* 0x000000010800780c */ /* 0x000fe20003f65270 */
[----:B------:R-:W-:-:S12]  /*1cb0*/  IMAD.MOV R0, RZ, RZ, -R0 ;  /* 0x000000ffff007224 */ /* 0x000fd800078e0a00 */
[----:B------:R-:W-:-:S05]  /*1cc0*/  @P3 IMAD.HI.U32 R2, R0, c[0x0][0x330], RZ ;  /* 0x0000cc0000023a27 */ /* 0x000fca00078e00ff */
[----:B------:R-:W-:-:S04]  /*1cd0*/  @P3 SHF.R.U32.HI R0, RZ, c[0x0][0x334], R2 ;  /* 0x0000cd00ff003a19 */ /* 0x000fc80000011602 */
[----:B------:R-:W-:Y:S01]  /*1ce0*/  LOP3.LUT R2, RZ, R0, RZ, 0x33, !PT ;  /* 0x00000000ff027212 */ /* 0x000fe200078e33ff */
[----:B------:R-:W-:Y:S05]  /*1cf0*/  BRA `(.L_x_412) ;  /* 0x0000003000007947 */ /* 0x000fea0003800000 */
.L_x_411:
[----:B------:R-:W-:-:S13]  /*1d00*/  ISETP.NE.AND P3, PT, R8, 0x1, PT ;  /* 0x000000010800780c */ /* 0x000fda0003f65270 */
[----:B------:R-:W-:-:S05]  /*1d10*/  @P3 IMAD.HI.U32 R0, R2, c[0x0][0x330], RZ ;  /* 0x0000cc0002003a27 */ /* 0x000fca00078e00ff */
[----:B------:R-:W-:Y:S02]  /*1d20*/  @P3 SHF.R.U32.HI R2, RZ, c[0x0][0x334], R0 ;  /* 0x0000cd00ff023a19 */ /* 0x000fe40000011600 */
.L_x_412:
[----:B------:R-:W-:Y:S05]  /*1d30*/  BSYNC B0 ;  /* 0x0000000000007941 */ /* 0x000fea0003800000 */
.L_x_410:
[----:B------:R-:W-:-:S05]  /*1d40*/  IMAD R2, R2, R8, c[0x0][0x32c] ;  /* 0x0000cb0002027624 */ /* 0x000fca00078e0208 */
[----:B------:R-:W-:-:S04]  /*1d50*/  IMNMX R3, R3, R2, PT ;  /* 0x0000000203037217 */ /* 0x000fc80003800200 */
.L_x_409:
[----:B------:R-:W-:Y:S01]  /*1d60*/  IADD3 R3, R3, 0x3f, RZ ;  /* 0x0000003f03037810 */ /* 0x000fe20007ffe0ff */
[----:B------:R-:W-:Y:S01]  /*1d70*/  @P2 IMAD.HI.U32 R4, R231, c[0x0][0x2c8], RZ ;  /* 0x0000b200e7042a27 */ /* 0x000fe200078e00ff */
[C---:B------:R-:W-:Y:S02]  /*1d80*/  IADD3 R2, R228.reuse, 0x3f, RZ ;  /* 0x0000003fe4027810 */ /* 0x040fe40007ffe0ff */
[----:B------:R-:W-:Y:S01]  /*1d90*/  SHF.R.S32.HI R5, RZ, 0x1f, R3 ;  /* 0x0000001fff057819 */ /* 0x000fe20000011403 */
[----:B------:R-:W-:Y:S01]  /*1da0*/  IMAD.MOV.U32 R0, RZ, RZ, R231 ;  /* 0x000000ffff007224 */ /* 0x000fe200078e00e7 */
[----:B------:R-:W-:Y:S01]  /*1db0*/  SHF.R.S32.HI R6, RZ, 0x1f, R2 ;  /* 0x0000001fff067819 */ /* 0x000fe20000011402 */
[----:B------:R-:W-:Y:S01]  /*1dc0*/  IMAD.IADD R7, R228, 0x1, -R229 ;  /* 0x00000001e4077824 */ /* 0x000fe200078e0ae5 */
[----:B------:R-:W-:Y:S02]  /*1dd0*/  @P2 SHF.R.U32.HI R0, RZ, c[0x0][0x2cc], R4 ;  /* 0x0000b300ff002a19 */ /* 0x000fe40000011604 */
[----:B------:R-:W-:-:S02]  /*1de0*/  LEA.HI R3, R5, R3, RZ, 0x6 ;  /* 0x0000000305037211 */ /* 0x000fc400078f30ff */
[----:B------:R-:W-:Y:S01]  /*1df0*/  LEA.HI R2, R6, R2, RZ, 0x6 ;  /* 0x0000000206027211 */ /* 0x000fe200078f30ff */
[----:B------:R1:W-:Y:S01]  /*1e00*/  STL [R1+0x8], R7 ;  /* 0x0000080701007387 */ /* 0x0003e20000100800 */
[----:B------:R-:W-:Y:S01]  /*1e10*/  IMAD.IADD R0, R7, 0x1, R0 ;  /* 0x0000000107007824 */ /* 0x000fe200078e0200 */
[----:B------:R-:W-:Y:S02]  /*1e20*/  SHF.R.S32.HI R3, RZ, 0x6, R3 ;  /* 0x00000006ff037819 */ /* 0x000fe40000011403 */
[----:B-1----:R-:W-:Y:S02]  /*1e30*/  SHF.R.S32.HI R7, RZ, 0x6, R2 ;  /* 0x00000006ff077819 */ /* 0x002fe40000011402 */
[----:B------:R-:W-:Y:S02]  /*1e40*/  IADD3 R2, R0, -c[0x0][0x324], RZ ;  /* 0x8000c90000027a10 */ /* 0x000fe40007ffe0ff */
[----:B------:R-:W-:Y:S01]  /*1e50*/  IMNMX R7, R7, R3, PT ;  /* 0x0000000307077217 */ /* 0x000fe20003800200 */
[----:B------:R-:W-:Y:S05]  /*1e60*/  @!P1 BRA `(.L_x_413) ;  /* 0x000000f000009947 */ /* 0x000fea0003800000 */
[----:B------:R-:W-:Y:S01]  /*1e70*/  ISETP.GT.AND P3, PT, R0, -0x1, PT ;  /* 0xffffffff0000780c */ /* 0x000fe20003f64270 */
[----:B------:R-:W-:-:S12]  /*1e80*/  BSSY B0, `(.L_x_414) ;  /* 0x000000b000007945 */ /* 0x000fd80003800000 */
[----:B------:R-:W-:Y:S05]  /*1e90*/  @P3 BRA `(.L_x_415) ;  /* 0x0000006000003947 */ /* 0x000fea0003800000 */
[----:B------:R-:W-:Y:S02]  /*1ea0*/  ISETP.NE.AND P3, PT, R8, 0x1, PT ;  /* 0x000000010800780c */ /* 0x000fe40003f65270 */
[----:B------:R-:W-:-:S11]  /*1eb0*/  LOP3.LUT R0, RZ, R0, RZ, 0x33, !PT ;  /* 0x00000000ff007212 */ /* 0x000fd600078e33ff */
[----:B------:R-:W-:-:S05]  /*1ec0*/  @P3 IMAD.HI.U32 R3, R0, c[0x0][0x330], RZ ;  /* 0x0000cc0000033a27 */ /* 0x000fca00078e00ff */
[----:B------:R-:W-:-:S04]  /*1ed0*/  @P3 SHF.R.U32.HI R0, RZ, c[0x0][0x334], R3 ;  /* 0x0000cd00ff003a19 */ /* 0x000fc80000011603 */
[----:B------:R-:W-:Y:S01]  /*1ee0*/  LOP3.LUT R0, RZ, R0, RZ, 0x33, !PT ;  /* 0x00000000ff007212 */ /* 0x000fe200078e33ff */
[----:B------:R-:W-:Y:S05]  /*1ef0*/  BRA `(.L_x_416) ;  /* 0x0000003000007947 */ /* 0x000fea0003800000 */
.L_x_415:
[----:B------:R-:W-:-:S13]  /*1f00*/  ISETP.NE.AND P3, PT, R8, 0x1, PT ;  /* 0x000000010800780c */ /* 0x000fda0003f65270 */
[----:B------:R-:W-:-:S05]  /*1f10*/  @P3 IMAD.HI.U32 R3, R0, c[0x0][0x330], RZ ;  /* 0x0000cc0000033a27 */ /* 0x000fca00078e00ff */
[----:B------:R-:W-:Y:S02]  /*1f20*/  @P3 SHF.R.U32.HI R0, RZ, c[0x0][0x334], R3 ;  /* 0x0000cd00ff003a19 */ /* 0x000fe40000011603 */
.L_x_416:
[----:B------:R-:W-:Y:S05]  /*1f30*/  BSYNC B0 ;  /* 0x0000000000007941 */ /* 0x000fea0003800000 */
.L_x_414:
[----:B------:R-:W-:-:S05]  /*1f40*/  IMAD R0, R0, c[0x0][0x32c], RZ ;  /* 0x0000cb0000007a24 */ /* 0x000fca00078e02ff */
[----:B------:R-:W-:-:S04]  /*1f50*/  IMNMX R2, R2, R0, !PT ;  /* 0x0000000002027217 */ /* 0x000fc80007800200 */
.L_x_413:
[----:B------:R-:W-:Y:S01]  /*1f60*/  SHF.R.S32.HI R0, RZ, 0x1f, R2 ;  /* 0x0000001fff007819 */ /* 0x000fe20000011402 */
[----:B------:R-:W-:Y:S01]  /*1f70*/  BSSY B0, `(.L_x_417) ;  /* 0x000002e000007945 */ /* 0x000fe20003800000 */
[----:B------:R-:W-:Y:S02]  /*1f80*/  LOP3.LUT R3, R234, 0xff000000, RZ, 0xc0, !PT ;  /* 0xff000000ea037812 */ /* 0x000fe400078ec0ff */
[----:B------:R-:W-:Y:S02]  /*1f90*/  LEA.HI R0, R0, R2, RZ, 0x6 ;  /* 0x0000000200007211 */ /* 0x000fe400078f30ff */
[----:B------:R-:W-:Y:S02]  /*1fa0*/  LOP3.LUT R2, R234, 0xff0000, RZ, 0xc0, !PT ;  /* 0x00ff0000ea027812 */ /* 0x000fe400078ec0ff */
[----:B------:R-:W-:-:S04]  /*1fb0*/  SHF.R.S32.HI R0, RZ, 0x6, R0 ;  /* 0x00000006ff007819 */ /* 0x000fc80000011400 */
[----:B------:R-:W-:Y:S02]  /*1fc0*/  IMNMX R6, RZ, R0, !PT ;  /* 0x00000000ff067217 */ /* 0x000fe40007800200 */
[----:B------:R-:W-:Y:S02]  /*1fd0*/  SHF.R.U32.HI R0, RZ, 0x8, R3 ;  /* 0x00000008ff007819 */ /* 0x000fe40000011603 */
[----:B------:R-:W-:Y:S02]  /*1fe0*/  ISETP.GT.AND P3, PT, R7, R6, PT ;  /* 0x000000060700720c */ /* 0x000fe40003f64270 */
[----:B------:R-:W-:Y:S01]  /*1ff0*/  LEA.HI R0, R2, R0, RZ, 0x10 ;  /* 0x0000000002007211 */ /* 0x000fe200078f80ff */
[----:B------:R-:W-:-:S03]  /*2000*/  IMAD.MOV.U32 R2, RZ, RZ, RZ ;  /* 0x000000ffff027224 */ /* 0x000fc600078e00ff */
[----:B------:R-:W-:Y:S02]  /*2010*/  LOP3.LUT R15, R0, 0xff, RZ, 0xc0, !PT ;  /* 0x000000ff000f7812 */ /* 0x000fe400078ec0ff */
[----:B------:R-:W-:-:S03]  /*2020*/  SHF.R.U32.HI R5, RZ, 0x10, R0 ;  /* 0x00000010ff057819 */ /* 0x000fc60000011600 */
[----:B------:R1:W-:Y:S04]  /*2030*/  STL [R1+0x10], R15 ;  /* 0x0000100f01007387 */ /* 0x0003e80000100800 */
[----:B------:R1:W-:Y:S01]  /*2040*/  STL [R1+0xc], R5 ;  /* 0x00000c0501007387 */ /* 0x0003e20000100800 */
[----:B------:R-:W-:Y:S05]  /*2050*/  @!P3 BRA `(.L_x_418) ;  /* 0x000001f00000b947 */ /* 0x000fea0003800000 */
[----:B------:R-:W-:-:S04]  /*2060*/  ISETP.NE.AND P3, PT, R5, RZ, PT ;  /* 0x000000ff0500720c */ /* 0x000fc80003f65270 */
[----:B------:R-:W-:-:S04]  /*2070*/  SEL R0, R5, c[0x0][0x338], P3 ;  /* 0x0000ce0005007a07 */ /* 0x000fc80001800000 */
[----:B------:R-:W-:Y:S02]  /*2080*/  IABS R3, R0 ;  /* 0x0000000000037213 */ /* 0x000fe40000000000 */
[----:B------:R-:W-:Y:S02]  /*2090*/  IADD3 R4, R0, -0x1, R7 ;  /* 0xffffffff00047810 */ /* 0x000fe40007ffe007 */
[----:B------:R-:W2:Y:S03]  /*20a0*/  I2F.RP R2, R3 ;  /* 0x0000000300027306 */ /* 0x000ea60000209400 */
[----:B------:R-:W-:Y:S02]  /*20b0*/  IMAD.IADD R8, R4, 0x1, -R6 ;  /* 0x0000000104087824 */ /* 0x000fe400078e0a06 */
[----:B------:R-:W-:-:S03]  /*20c0*/  IMAD.MOV.U32 R4, RZ, RZ, RZ ;  /* 0x000000ffff047224 */ /* 0x000fc600078e00ff */
[----:B------:R-:W-:Y:S01]  /*20d0*/  IABS R11, R8 ;  /* 0x00000008000b7213 */ /* 0x000fe20000000000 */
[----:B--2---:R-:W2:Y:S02]  /*20e0*/  MUFU.RCP R2, R2 ;  /* 0x0000000200027308 */ /* 0x004ea40000001000 */
[----:B--2---:R-:W-:-:S06]  /*20f0*/  IADD3 R2, R2, 0xffffffe, RZ ;  /* 0x0ffffffe02027810 */ /* 0x004fcc0007ffe0ff */
[----:B-1----:R-:W1:Y:S02]  /*2100*/  F2I.FTZ.U32.TRUNC.NTZ R5, R2 ;  /* 0x0000000200057305 */ /* 0x002e64000021f000 */
        /* <DEDUP_REMOVED lines=20> */
.L_x_418:
[----:B------:R-:W-:Y:S05]  /*2250*/  BSYNC B0 ;  /* 0x0000000000007941 */ /* 0x000fea0003800000 */
.L_x_417:
[----:B------:R-:W-:Y:S01]  /*2260*/  IMAD R211, R15, R2, R6 ;  /* 0x000000020fd37224 */ /* 0x000fe200078e0206 */
        /* <DEDUP_REMOVED lines=54> */
[----:B------:R-:W2:Y:S01]  /*25d0*/  LDL R8, [R1+0x34] ;  /* 0x0000340001087983 */ /* 0x000ea20000100800 */
[----:B------:R-:W-:-:S04]  /*25e0*/  ISETP.NE.U32.AND P3, PT, RZ, c[0x0][0x340], PT ;  /* 0x0000d000ff007a0c */ /* 0x000fc80003f65070 */
[----:B------:R-:W-:-:S13]  /*25f0*/  ISETP.NE.AND.EX P3, PT, RZ, c[0x0][0x344], PT, P3 ;  /* 0x0000d100ff007a0c */ /* 0x000fda0003f65330 */
[----:B------:R-:W-:-:S05]  /*2600*/  @P3 IMAD.WIDE R2, R235, R14, c[0x0][0x340] ;  /* 0x0000d000eb023625 */ /* 0x000fca00078e020e */
[----:B-1----:R1:W3:Y:S01]  /*2610*/  @P3 LDG.E R15, [R2.64] ;  /* 0x00000006020f3981 */ /* 0x0022e2000c1e1900 */
[----:B------:R-:W-:Y:S02]  /*2620*/  SHF.R.S32.HI R0, RZ, 0x1f, R12 ;  /* 0x0000001fff007819 */ /* 0x000fe4000001140c */
[----:B------:R-:W-:Y:S01]  /*2630*/  SHF.R.S32.HI R14, RZ, 0x1f, R235 ;  /* 0x0000001fff0e7819 */ /* 0x000fe200000114eb */
[----:B------:R-:W4:Y:S01]  /*2640*/  S2R R9, SR_TID.X ;  /* 0x0000000000097919 */ /* 0x000f220000002100 */
[----:B------:R-:W-:Y:S01]  /*2650*/  SHF.R.S32.HI R10, RZ, 0x1f, R13 ;  /* 0x0000001fff0a7819 */ /* 0x000fe2000001140d */
[----:B------:R-:W-:Y:S01]  /*2660*/  IMAD R0, R0, c[0x0][0x178], RZ ;  /* 0x00005e0000007a24 */ /* 0x000fe200078e02ff */
[----:B------:R-:W-:Y:S02]  /*2670*/  SEL R7, R14, RZ, !P4 ;  /* 0x000000ff0e077207 */ /* 0x000fe40006000000 */
[----:B------:R-:W-:Y:S01]  /*2680*/  ISETP.GE.AND P6, PT, R236, c[0x0][0x198], PT ;  /* 0x00006600ec007a0c */ /* 0x000fe20003fc6270 */
[----:B------:R-:W-:Y:S01]  /*2690*/  IMAD R0, R12, c[0x0][0x17c], R0 ;  /* 0x00005f000c007a24 */ /* 0x000fe200078e0200 */
[----:B------:R-:W-:Y:S01]  /*26a0*/  LOP3.LUT R241, R241, 0xfffffffb, RZ, 0xc0, !PT ;  /* 0xfffffffbf1f17812 */ /* 0x000fe200078ec0ff */
[----:B------:R-:W-:Y:S01]  /*26b0*/  IMAD R7, R7, c[0x0][0x1c0], RZ ;  /* 0x0000700007077a24 */ /* 0x000fe200078e02ff */
[----:B------:R-:W-:-:S09]  /*26c0*/  IADD3 R88, R234, -0x1, RZ ;  /* 0xffffffffea587810 */ /* 0x000fd20007ffe0ff */
[----:B------:R-:W-:Y:S01]  /*26d0*/  @P6 LOP3.LUT R241, R241, 0x4, RZ, 0xfc, !PT ;  /* 0x00000004f1f16812 */ /* 0x000fe200078efcff */
[----:B-1----:R-:W-:-:S03]  /*26e0*/  IMAD.WIDE.U32 R2, R12, c[0x0][0x178], RZ ;  /* 0x00005e000c027a25 */ /* 0x002fc600078e00ff */
[----:B------:R-:W-:Y:S02]  /*26f0*/  LOP3.LUT R241, R241, 0xfffffffd, RZ, 0xc0, !PT ;  /* 0xfffffffdf1f17812 */ /* 0x000fe400078ec0ff */
[----:B----4-:R-:W-:Y:S01]  /*2700*/  SHF.R.S32.HI R18, RZ, 0x1f, R9 ;  /* 0x0000001fff127819 */ /* 0x010fe20000011409 */
[----:B------:R-:W-:Y:S01]  /*2710*/  IMAD.IADD R5, R3, 0x1, R0 ;  /* 0x0000000103057824 */ /* 0x000fe200078e0200 */
[----:B------:R-:W-:Y:S01]  /*2720*/  SEL R3, R235, RZ, !P4 ;  /* 0x000000ffeb037207 */ /* 0x000fe20006000000 */
[----:B------:R-:W-:Y:S01]  /*2730*/  IMAD.MOV.U32 R4, RZ, RZ, R2 ;  /* 0x000000ffff047224 */ /* 0x000fe200078e0002 */
[----:B------:R-:W-:Y:S02]  /*2740*/  LEA.HI R18, R18, R9, RZ, 0x3 ;  /* 0x0000000912127211 */ /* 0x000fe400078f18ff */
[----:B------:R-:W-:Y:S01]  /*2750*/  ISETP.GE.AND P4, PT, R238, c[0x0][0x1d4], PT ;  /* 0x00007500ee007a0c */ /* 0x000fe20003f86270 */
[----:B------:R-:W-:Y:S01]  /*2760*/  IMAD.WIDE.U32 R4, R242, c[0x0][0x1b8], R4 ;  /* 0x00006e00f2047a25 */ /* 0x000fe200078e0004 */
[----:B------:R-:W-:-:S03]  /*2770*/  SHF.R.S32.HI R18, RZ, 0x3, R18 ;  /* 0x00000003ff127819 */ /* 0x000fc60000011412 */
[----:B------:R-:W-:Y:S01]  /*2780*/  IMAD R5, R242, c[0x0][0x1bc], R5 ;  /* 0x00006f00f2057a24 */ /* 0x000fe200078e0205 */
[C---:B------:R-:W-:Y:S01]  /*2790*/  IADD3 R2, P5, R18.reuse, R13, RZ ;  /* 0x0000000d12027210 */ /* 0x040fe20007fbe0ff */
[C---:B------:R-:W-:Y:S02]  /*27a0*/  IMAD R11, R3.reuse, c[0x0][0x1c4], R7 ;  /* 0x00007100030b7a24 */ /* 0x040fe400078e0207 */
[----:B------:R-:W-:Y:S01]  /*27b0*/  IMAD.WIDE.U32 R4, R3, c[0x0][0x1c0], R4 ;  /* 0x0000700003047a25 */ /* 0x000fe200078e0004 */
[----:B------:R-:W-:Y:S02]  /*27c0*/  LEA.HI.X.SX32 R10, R18, R10, 0x1, P5 ;  /* 0x0000000a120a7211 */ /* 0x000fe400028f0eff */
[----:B------:R-:W-:Y:S01]  /*27d0*/  ISETP.GE.AND P5, PT, R236, c[0x0][0x1d4], PT ;  /* 0x00007500ec007a0c */ /* 0x000fe20003fa6270 */
[----:B------:R-:W-:-:S04]  /*27e0*/  IMAD.WIDE.U32 R12, R2, c[0x0][0x208], R236 ;  /* 0x00008200020c7a25 */ /* 0x000fc800078e00ec */
[C---:B------:R-:W-:Y:S02]  /*27f0*/  IMAD R7, R10.reuse, c[0x0][0x1e0], RZ ;  /* 0x000078000a077a24 */ /* 0x040fe400078e02ff */
[----:B------:R-:W-:Y:S02]  /*2800*/  IMAD R3, R10, c[0x0][0x208], RZ ;  /* 0x000082000a037a24 */ /* 0x000fe400078e02ff */
[C---:B------:R-:W-:Y:S02]  /*2810*/  IMAD R16, R2.reuse, c[0x0][0x1e4], R7 ;  /* 0x0000790002107a24 */ /* 0x040fe400078e0207 */
[----:B------:R-:W-:Y:S01]  /*2820*/  IMAD R17, R2, c[0x0][0x20c], R3 ;  /* 0x0000830002117a24 */ /* 0x000fe200078e0203 */
[----:B------:R-:W-:Y:S02]  /*2830*/  IADD3 R3, R5, R11, RZ ;  /* 0x0000000b05037210 */ /* 0x000fe40007ffe0ff */
[----:B--2---:R-:W-:-:S05]  /*2840*/  IADD3 R6, R8, R231, RZ ;  /* 0x000000e708067210 */ /* 0x004fca0007ffe0ff */
[----:B------:R-:W-:-:S04]  /*2850*/  @P2 IMAD.HI.U32 R8, R6, c[0x0][0x2c8], RZ ;  /* 0x0000b20006082a27 */ /* 0x000fc800078e00ff */
[----:B------:R-:W-:Y:S01]  /*2860*/  IMAD.MOV.U32 R0, RZ, RZ, R6 ;  /* 0x000000ffff007224 */ /* 0x000fe200078e0006 */
[----:B------:R-:W-:Y:S01]  /*2870*/  @P2 SHF.R.U32.HI R0, RZ, c[0x0][0x2cc], R8 ;  /* 0x0000b300ff002a19 */ /* 0x000fe20000011608 */
[----:B------:R-:W-:-:S03]  /*2880*/  IMAD.WIDE.U32 R8, R2, c[0x0][0x1e0], R236 ;  /* 0x0000780002087a25 */ /* 0x000fc600078e00ec */
[--C-:B------:R-:W-:Y:S01]  /*2890*/  SHF.R.S32.HI R2, RZ, 0x1f, R0.reuse ;  /* 0x0000001fff027819 */ /* 0x100fe20000011400 */
[----:B------:R-:W-:Y:S01]  /*28a0*/  IMAD.MOV R7, RZ, RZ, -R0 ;  /* 0x000000ffff077224 */ /* 0x000fe200078e0a00 */
[----:B------:R-:W-:-:S03]  /*28b0*/  IADD3 R9, R9, R16, RZ ;  /* 0x0000001009097210 */ /* 0x000fc60007ffe0ff */
[----:B------:R-:W-:Y:S01]  /*28c0*/  IMAD R10, R7, c[0x0][0x2c4], R6 ;  /* 0x0000b100070a7a24 */ /* 0x000fe200078e0206 */
[----:B------:R-:W-:Y:S01]  /*28d0*/  SEL R6, RZ, 0xffffffff, P4 ;  /* 0xffffffffff067807 */ /* 0x000fe20002000000 */
[----:B------:R-:W-:Y:S02]  /*28e0*/  IMAD R5, R2, c[0x0][0x1b0], RZ ;  /* 0x00006c0002057a24 */ /* 0x000fe400078e02ff */
[----:B------:R-:W-:Y:S01]  /*28f0*/  IMAD.MOV.U32 R2, RZ, RZ, R4 ;  /* 0x000000ffff027224 */ /* 0x000fe200078e0004 */
[----:B------:R-:W-:Y:S01]  /*2900*/  SEL R4, RZ, 0x1, P5 ;  /* 0x00000001ff047807 */ /* 0x000fe20002800000 */
[----:B------:R-:W-:Y:S02]  /*2910*/  IMAD.SHL.U32 R6, R6, 0x2, RZ ;  /* 0x0000000206067824 */ /* 0x000fe400078e00ff */
[C---:B------:R-:W-:Y:S02]  /*2920*/  IMAD R5, R0.reuse, c[0x0][0x1b4], R5 ;  /* 0x00006d0000057a24 */ /* 0x040fe400078e0205 */
[----:B------:R-:W-:Y:S01]  /*2930*/  IMAD.WIDE.U32 R2, R0, c[0x0][0x1b0], R2 ;  /* 0x00006c0000027a25 */ /* 0x000fe200078e0002 */
[----:B------:R-:W-:-:S02]  /*2940*/  SHF.R.S32.HI R0, RZ, 0x1f, R10 ;  /* 0x0000001fff007819 */ /* 0x000fc4000001140a */
[----:B------:R-:W-:Y:S01]  /*2950*/  LOP3.LUT R16, R6, 0x2, R4, 0xe2, !PT ;  /* 0x0000000206107812 */ /* 0x000fe200078ee204 */
[----:B------:R-:W-:Y:S01]  /*2960*/  IMAD.IADD R7, R13, 0x1, R17 ;  /* 0x000000010d077824 */ /* 0x000fe200078e0211 */
[----:B------:R-:W-:Y:S01]  /*2970*/  IADD3 R5, R3, R5, RZ ;  /* 0x0000000503057210 */ /* 0x000fe20007ffe0ff */
[----:B------:R-:W-:Y:S01]  /*2980*/  IMAD R0, R0, c[0x0][0x1a8], RZ ;  /* 0x00006a0000007a24 */ /* 0x000fe200078e02ff */
[----:B------:R-:W-:Y:S01]  /*2990*/  MOV R4, R2 ;  /* 0x0000000200047202 */ /* 0x000fe20000000f00 */
[----:B------:R-:W-:Y:S01]  /*29a0*/  IMAD.MOV.U32 R6, RZ, RZ, R12 ;  /* 0x000000ffff067224 */ /* 0x000fe200078e000c */
[----:B---3--:R-:W-:Y:S01]  /*29b0*/  @P3 SHF.R.S32.HI R3, RZ, 0x1f, R15 ;  /* 0x0000001fff033819 */ /* 0x008fe2000001140f */
[----:B------:R-:W-:Y:S02]  /*29c0*/  @!P3 IMAD.MOV.U32 R3, RZ, RZ, R14 ;  /* 0x000000ffff03b224 */ /* 0x000fe400078e000e */
[C---:B------:R-:W-:Y:S02]  /*29d0*/  IMAD R12, R10.reuse, c[0x0][0x1ac], R0 ;  /* 0x00006b000a0c7a24 */ /* 0x040fe400078e0200 */
[----:B------:R-:W-:Y:S01]  /*29e0*/  IMAD.WIDE.U32 R10, R10, c[0x0][0x1a8], R4 ;  /* 0x00006a000a0a7a25 */ /* 0x000fe200078e0004 */
[----:B------:R-:W-:-:S03]  /*29f0*/  SEL R0, R3, RZ, !P0 ;  /* 0x000000ff03007207 */ /* 0x000fc60004000000 */
[----:B------:R-:W-:Y:S01]  /*2a00*/  @P3 IMAD.MOV.U32 R2, RZ, RZ, R15 ;  /* 0x000000ffff023224 */ /* 0x000fe200078e000f */
[----:B------:R-:W-:Y:S01]  /*2a10*/  @!P3 MOV R2, R235 ;  /* 0x000000eb0002b202 */ /* 0x000fe20000000f00 */
[----:B------:R-:W-:Y:S01]  /*2a20*/  IMAD.WIDE.U32 R6, R242, c[0x0][0x210], R6 ;  /* 0x00008400f2067a25 */ /* 0x000fe200078e0006 */
[----:B------:R-:W-:-:S03]  /*2a30*/  ISETP.GE.AND P3, PT, R239, c[0x0][0x1d4], PT ;  /* 0x00007500ef007a0c */ /* 0x000fc60003f66270 */
[----:B------:R-:W-:Y:S01]  /*2a40*/  IMAD.WIDE.U32 R4, R242, c[0x0][0x1e8], R8 ;  /* 0x00007a00f2047a25 */ /* 0x000fe200078e0008 */
[----:B------:R-:W-:Y:S02]  /*2a50*/  SEL R8, R2, RZ, !P0 ;  /* 0x000000ff02087207 */ /* 0x000fe40004000000 */
[----:B------:R-:W-:Y:S01]  /*2a60*/  SEL R2, RZ, 0x4, P3 ;  /* 0x00000004ff027807 */ /* 0x000fe20001800000 */
[C---:B------:R-:W-:Y:S01]  /*2a70*/  IMAD R3, R242.reuse, c[0x0][0x214], R7 ;  /* 0x00008500f2037a24 */ /* 0x040fe200078e0207 */
[----:B------:R-:W-:Y:S01]  /*2a80*/  IADD3 R7, R11, R12, RZ ;  /* 0x0000000c0b077210 */ /* 0x000fe20007ffe0ff */
[----:B------:R-:W-:Y:S01]  /*2a90*/  IMAD R5, R242, c[0x0][0x1ec], R5 ;  /* 0x00007b00f2057a24 */ /* 0x000fe200078e0205 */
[----:B------:R-:W-:Y:S02]  /*2aa0*/  LEA R12, P0, R10, c[0x0][0x160], 0x1 ;  /* 0x000058000a0c7a11 */ /* 0x000fe400078008ff */
[----:B------:R-:W-:Y:S01]  /*2ab0*/  LOP3.LUT R14, R16, R2, RZ, 0xfc, !PT ;  /* 0x00000002100e7212 */ /* 0x000fe200078efcff */
[----:B------:R-:W-:Y:S01]  /*2ac0*/  IMAD.MOV.U32 R2, RZ, RZ, R6 ;  /* 0x000000ffff027224 */ /* 0x000fe200078e0006 */
[----:B------:R-:W-:Y:S01]  /*2ad0*/  LEA.HI.X R11, R10, c[0x0][0x164], R7, 0x1, P0 ;  /* 0x000059000a0b7a11 */ /* 0x000fe200000f0c07 */
[----:B------:R-:W-:Y:S01]  /*2ae0*/  IMAD R6, R0, c[0x0][0x1f0], RZ ;  /* 0x00007c0000067a24 */ /* 0x000fe200078e02ff */
[----:B------:R-:W-:Y:S01]  /*2af0*/  ISETP.GE.AND P0, PT, R238, c[0x0][0x198], PT ;  /* 0x00006600ee007a0c */ /* 0x000fe20003f06270 */
[----:B------:R-:W-:Y:S01]  /*2b00*/  IMAD R0, R0, c[0x0][0x218], RZ ;  /* 0x0000860000007a24 */ /* 0x000fe200078e02ff */
[----:B------:R-:W-:Y:S01]  /*2b10*/  IADD3 R9, R18, R231, RZ ;  /* 0x000000e712097210 */ /* 0x000fe20007ffe0ff */
[----:B------:R-:W-:-:S04]  /*2b20*/  IMAD.WIDE.U32 R214, R8, c[0x0][0x218], R2 ;  /* 0x0000860008d67a25 */ /* 0x000fc800078e0002 */
[C---:B------:R-:W-:Y:S02]  /*2b30*/  IMAD R0, R8.reuse, c[0x0][0x21c], R0 ;  /* 0x0000870008007a24 */ /* 0x040fe400078e0200 */
[----:B------:R-:W-:-:S03]  /*2b40*/  IMAD.WIDE.U32 R212, R8, c[0x0][0x1f0], R4 ;  /* 0x00007c0008d47a25 */ /* 0x000fc600078e0004 */
[----:B------:R-:W-:Y:S01]  /*2b50*/  IADD3 R217, R215, R0, RZ ;  /* 0x00000000d7d97210 */ /* 0x000fe20007ffe0ff */
[----:B------:R-:W-:Y:S01]  /*2b60*/  IMAD R2, R8, c[0x0][0x1f4], R6 ;  /* 0x00007d0008027a24 */ /* 0x000fe200078e0206 */
[----:B------:R-:W-:Y:S02]  /*2b70*/  @P0 LOP3.LUT R241, R241, 0x2, RZ, 0xfc, !PT ;  /* 0x00000002f1f10812 */ /* 0x000fe400078efcff */
[----:B------:R-:W-:Y:S01]  /*2b80*/  ISETP.GE.AND P0, PT, R239, c[0x0][0x198], PT ;  /* 0x00006600ef007a0c */ /* 0x000fe20003f06270 */
[----:B------:R-:W-:Y:S01]  /*2b90*/  IMAD.IADD R216, R213, 0x1, R2 ;  /* 0x00000001d5d87824 */ /* 0x000fe200078e0202 */
[----:B------:R-:W-:-:S11]  /*2ba0*/  LOP3.LUT R241, R241, 0xfffffffe, RZ, 0xc0, !PT ;  /* 0xfffffffef1f17812 */ /* 0x000fd600078ec0ff */
[----:B------:R-:W-:Y:S01]  /*2bb0*/  @P0 LOP3.LUT R241, R241, 0x1, RZ, 0xfc, !PT ;  /* 0x00000001f1f10812 */ /* 0x000fe200078efcff */
[----:B------:R-:W-:Y:S05]  /*2bc0*/  BRA.DIV ~URZ, `(.L_x_420) ;  /* 0x00012b827f007947 */ /* 0x000fea000b800000 */
[----:B------:R1:W2:Y:S02]  /*2bd0*/  SHFL.IDX PT, R8, R11, RZ, 0x181f ;  /* 0x00181fff0b087589 */ /* 0x0002a400000e0000 */
.L_x_539:
[----:B------:R-:W-:Y:S05]  /*2be0*/  BRA.DIV ~URZ, `(.L_x_421) ;  /* 0x00012bd27f007947 */ /* 0x000fea000b800000 */
[----:B------:R3:W4:Y:S02]  /*2bf0*/  SHFL.IDX PT, R0, R12, RZ, 0x181f ;  /* 0x00181fff0c007589 */ /* 0x00072400000e0000 */
.L_x_540:
[----:B------:R-:W-:Y:S01]  /*2c00*/  IMAD R10, R229, c[0x0][0x2c4], RZ ;  /* 0x0000b100e50a7a24 */ /* 0x000fe200078e02ff */
[----:B------:R-:W-:Y:S04]  /*2c10*/  BSSY B0, `(.L_x_422) ;  /* 0x0000016000007945 */ /* 0x000fe80003800000 */
[----:B------:R-:W-:-:S13]  /*2c20*/  ISETP.GE.AND P0, PT, R9, R10, PT ;  /* 0x0000000a0900720c */ /* 0x000fda0003f06270 */
[----:B------:R-:W-:Y:S05]  /*2c30*/  @P0 BRA `(.L_x_423) ;  /* 0x0000013000000947 */ /* 0x000fea0003800000 */
[----:B------:R-:W5:Y:S04]  /*2c40*/  LDL R2, [R1+0x4] ;  /* 0x0000040001027983 */ /* 0x000f680000100800 */
[----:B---3--:R-:W3:Y:S01]  /*2c50*/  LDL R15, [R1] ;  /* 0x00000000010f7983 */ /* 0x008ee20000100800 */
[C---:B----4-:R-:W-:Y:S02]  /*2c60*/  LEA R6, P0, R236.reuse, R0, 0x1 ;  /* 0x00000000ec067211 */ /* 0x050fe400078008ff */
[----:B------:R-:W-:Y:S02]  /*2c70*/  P2R R13, PR, RZ, 0x2 ;  /* 0x00000002ff0d7803 */ /* 0x000fe40000000000 */
[----:B--2---:R-:W-:Y:S02]  /*2c80*/  LEA.HI.X R7, R236, R8, R237, 0x1, P0 ;  /* 0x00000008ec077211 */ /* 0x004fe400000f0ced */
[----:B------:R-:W-:-:S02]  /*2c90*/  LEA R4, P0, R238, R0, 0x1 ;  /* 0x00000000ee047211 */ /* 0x000fc400078008ff */
[C---:B------:R-:W-:Y:S02]  /*2ca0*/  LOP3.LUT P1, RZ, R241.reuse, 0x4, RZ, 0xc0, !PT ;  /* 0x00000004f1ff7812 */ /* 0x040fe4000782c0ff */
[----:B------:R-:W-:-:S11]  /*2cb0*/  LOP3.LUT P6, RZ, R241, 0x1, RZ, 0xc0, !PT ;  /* 0x00000001f1ff7812 */ /* 0x000fd600078cc0ff */
[----:B------:R-:W-:Y:S01]  /*2cc0*/  @!PT LDS RZ, [RZ] ;  /* 0x00000000fffff984 */ /* 0x000fe20000000800 */
[----:B------:R-:W-:Y:S01]  /*2cd0*/  @!PT LDS RZ, [RZ] ;  /* 0x00000000fffff984 */ /* 0x000fe20000000800 */
[----:B------:R-:W-:Y:S01]  /*2ce0*/  @!PT LDS RZ, [RZ] ;  /* 0x00000000fffff984 */ /* 0x000fe20000000800 */
[----:B------:R2:W-:Y:S01]  /*2cf0*/  LDGSTS.E.BYPASS.LTC128B.128 [R209+0xc100], [R6.64], !P1 ;  /* 0x0c10000006d17fae */ /* 0x0005e2000c901d46 */
[----:B------:R-:W-:Y:S02]  /*2d00*/  ISETP.NE.AND P1, PT, R13, RZ, PT ;  /* 0x000000ff0d00720c */ /* 0x000fe40003f25270 */
[----:B-----5:R-:W-:Y:S02]  /*2d10*/  LEA.HI.X R5, R238, R8, R2, 0x1, P0 ;  /* 0x00000008ee057211 */ /* 0x020fe400000f0c02 */
[----:B------:R-:W-:-:S04]  /*2d20*/  LEA R2, P0, R239, R0, 0x1 ;  /* 0x00000000ef027211 */ /* 0x000fc800078008ff */
[----:B---3--:R-:W-:Y:S02]  /*2d30*/  LEA.HI.X R3, R239, R8, R15, 0x1, P0 ;  /* 0x00000008ef037211 */ /* 0x008fe400000f0c0f */
[----:B------:R-:W-:-:S13]  /*2d40*/  LOP3.LUT P0, RZ, R241, 0x2, RZ, 0xc0, !PT ;  /* 0x00000002f1ff7812 */ /* 0x000fda000780c0ff */
[----:B------:R2:W-:Y:S04]  /*2d50*/  LDGSTS.E.BYPASS.LTC128B.128 [R209+0x10100], [R4.64], !P0 ;  /* 0x1010000004d17fae */ /* 0x0005e8000c101d46 */
[----:B------:R2:W-:Y:S02]  /*2d60*/  LDGSTS.E.BYPASS.LTC128B.128 [R209+0x14100], [R2.64], !P6 ;  /* 0x1410000002d17fae */ /* 0x0005e4000f101d46 */
.L_x_423:
[----:B------:R-:W-:Y:S05]  /*2d70*/  BSYNC B0 ;  /* 0x0000000000007941 */ /* 0x000fea0003800000 */
.L_x_422:
[----:B------:R-:W-:Y:S05]  /*2d80*/  BRA.DIV ~URZ, `(.L_x_424) ;  /* 0x00012a927f007947 */ /* 0x000fea000b800000 */
[----:B--2---:R2:W1:Y:S04]  /*2d90*/  SHFL.IDX PT, R8, R11, 0x1, 0x181f ;  /* 0x00381f000b087f89 */ /* 0x00446800000e0000 */
[----:B----4-:R2:W4:Y:S02]  /*2da0*/  SHFL.IDX PT, R0, R12, 0x1, 0x181f ;  /* 0x00381f000c007f89 */ /* 0x01052400000e0000 */
.L_x_541:
[----:B------:R-:W-:Y:S01]  /*2db0*/  IADD3 R2, R9, 0x20, RZ ;  /* 0x0000002009027810 */ /* 0x000fe20007ffe0ff */
[----:B------:R-:W-:Y:S03]  /*2dc0*/  BSSY B0, `(.L_x_425) ;  /* 0x0000016000007945 */ /* 0x000fe60003800000 */
[----:B------:R-:W-:-:S13]  /*2dd0*/  ISETP.GE.AND P0, PT, R2, R10, PT ;  /* 0x0000000a0200720c */ /* 0x000fda0003f06270 */
[----:B------:R-:W-:Y:S05]  /*2de0*/  @P0 BRA `(.L_x_426) ;  /* 0x0000013000000947 */ /* 0x000fea0003800000 */
[----:B------:R-:W5:Y:S04]  /*2df0*/  LDL R3, [R1+0x4] ;  /* 0x0000040001037983 */ /* 0x000f680000100800 */
[----:B--2---:R-:W2:Y:S01]  /*2e00*/  LDL R15, [R1] ;  /* 0x00000000010f7983 */ /* 0x004ea20000100800 */
[C---:B----4-:R-:W-:Y:S02]  /*2e10*/  LEA R6, P0, R236.reuse, R0, 0x1 ;  /* 0x00000000ec067211 */ /* 0x050fe400078008ff */
[----:B------:R-:W-:Y:S02]  /*2e20*/  P2R R13, PR, RZ, 0x2 ;  /* 0x00000002ff0d7803 */ /* 0x000fe40000000000 */
[----:B-1----:R-:W-:Y:S02]  /*2e30*/  LEA.HI.X R7, R236, R8, R237, 0x1, P0 ;  /* 0x00000008ec077211 */ /* 0x002fe400000f0ced */
        /* <DEDUP_REMOVED lines=10> */
[----:B--2---:R-:W-:Y:S02]  /*2ee0*/  LEA.HI.X R3, R239, R8, R15, 0x1, P0 ;  /* 0x00000008ef037211 */ /* 0x004fe400000f0c0f */
[----:B------:R-:W-:-:S13]  /*2ef0*/  LOP3.LUT P0, RZ, R241, 0x2, RZ, 0xc0, !PT ;  /* 0x00000002f1ff7812 */ /* 0x000fda000780c0ff */
[----:B------:R1:W-:Y:S04]  /*2f00*/  LDGSTS.E.BYPASS.LTC128B.128 [R209+0x11100], [R4.64], !P0 ;  /* 0x1110000004d17fae */ /* 0x0003e8000c101d46 */
[----:B------:R1:W-:Y:S02]  /*2f10*/  LDGSTS.E.BYPASS.LTC128B.128 [R209+0x15100], [R2.64], !P6 ;  /* 0x1510000002d17fae */ /* 0x0003e4000f101d46 */
.L_x_426:
[----:B------:R-:W-:Y:S05]  /*2f20*/  BSYNC B0 ;  /* 0x0000000000007941 */ /* 0x000fea0003800000 */
.L_x_425:
[----:B------:R-:W-:Y:S05]  /*2f30*/  BRA.DIV ~URZ, `(.L_x_427) ;  /* 0x000129a27f007947 */ /* 0x000fea000b800000 */
[----:B-1----:R1:W2:Y:S02]  /*2f40*/  SHFL.IDX PT, R8, R11, 0x2, 0x181f ;  /* 0x00581f000b087f89 */ /* 0x0022a400000e0000 */
.L_x_542:
[----:B------:R-:W-:Y:S05]  /*2f50*/  BRA.DIV ~URZ, `(.L_x_428) ;  /* 0x000129f27f007947 */ /* 0x000fea000b800000 */
[----:B----4-:R4:W1:Y:S02]  /*2f60*/  SHFL.IDX PT, R0, R12, 0x2, 0x181f ;  /* 0x00581f000c007f89 */ /* 0x01086400000e0000 */
.L_x_543:
[----:B------:R-:W-:Y:S01]  /*2f70*/  IADD3 R2, R9, 0x40, RZ ;  /* 0x0000004009027810 */ /* 0x000fe20007ffe0ff */
[----:B------:R-:W-:Y:S03]  /*2f80*/  BSSY B0, `(.L_x_429) ;  /* 0x0000016000007945 */ /* 0x000fe60003800000 */
[----:B------:R-:W-:-:S13]  /*2f90*/  ISETP.GE.AND P0, PT, R2, R10, PT ;  /* 0x0000000a0200720c */ /* 0x000fda0003f06270 */
[----:B------:R-:W-:Y:S05]  /*2fa0*/  @P0 BRA `(.L_x_430) ;  /* 0x0000013000000947 */ /* 0x000fea0003800000 */
[----:B------:R-:W5:Y:S04]  /*2fb0*/  LDL R3, [R1+0x4] ;  /* 0x0000040001037983 */ /* 0x000f680000100800 */
[----:B---3--:R-:W3:Y:S01]  /*2fc0*/  LDL R15, [R1] ;  /* 0x00000000010f7983 */ /* 0x008ee20000100800 */
[C---:B-1----:R-:W-:Y:S02]  /*2fd0*/  LEA R6, P0, R236.reuse, R0, 0x1 ;  /* 0x00000000ec067211 */ /* 0x042fe400078008ff */
        /* <DEDUP_REMOVED lines=16> */
.L_x_430:
[----:B------:R-:W-:Y:S05]  /*30e0*/  BSYNC B0 ;  /* 0x0000000000007941 */ /* 0x000fea0003800000 */
.L_x_429:
[----:B------:R-:W-:Y:S05]  /*30f0*/  BRA.DIV ~URZ, `(.L_x_431) ;  /* 0x000128b27f007947 */ /* 0x000fea000b800000 */
[----:B--2---:R2:W3:Y:S04]  /*3100*/  SHFL.IDX PT, R8, R11, 0x3, 0x181f ;  /* 0x00781f000b087f89 */ /* 0x0044e800000e0000 */
[----:B-1----:R2:W1:Y:S02]  /*3110*/  SHFL.IDX PT, R0, R12, 0x3, 0x181f ;  /* 0x00781f000c007f89 */ /* 0x00246400000e0000 */
.L_x_544:
[----:B------:R-:W5:Y:S04]  /*3120*/  LDL R3, [R1+0x4] ;  /* 0x0000040001037983 */ /* 0x000f680000100800 */
[----:B--2---:R-:W2:Y:S01]  /*3130*/  LDL R11, [R1] ;  /* 0x00000000010b7983 */ /* 0x004ea20000100800 */
[----:B------:R-:W-:Y:S01]  /*3140*/  IADD3 R2, R9, 0x60, RZ ;  /* 0x0000006009027810 */ /* 0x000fe20007ffe0ff */
[----:B------:R-:W-:Y:S01]  /*3150*/  IMAD.SHL.U32 R89, R88, 0x40, RZ ;  /* 0x0000004058597824 */ /* 0x000fe200078e00ff */
[----:B------:R-:W-:Y:S01]  /*3160*/  P2R R15, PR, RZ, 0x2 ;  /* 0x00000002ff0f7803 */ /* 0x000fe20000000000 */
[----:B---34-:R-:W3:Y:S01]  /*3170*/  S2R R12, SR_TID.X ;  /* 0x00000000000c7919 */ /* 0x018ee20000002100 */
[----:B------:R-:W-:Y:S01]  /*3180*/  ISETP.GE.AND P6, PT, R2, R10, PT ;  /* 0x0000000a0200720c */ /* 0x000fe20003fc6270 */
[----:B------:R-:W-:Y:S01]  /*3190*/  IMAD.IADD R90, R228, 0x1, -R89 ;  /* 0x00000001e45a7824 */ /* 0x000fe200078e0a59 */
[----:B------:R-:W-:-:S02]  /*31a0*/  LOP3.LUT P1, RZ, R241, 0x2, RZ, 0xc0, !PT ;  /* 0x00000002f1ff7812 */ /* 0x000fc4000782c0ff */
[----:B------:R-:W-:Y:S02]  /*31b0*/  P2R R28, PR, RZ, 0x4 ;  /* 0x00000004ff1c7803 */ /* 0x000fe40000000000 */
[----:B------:R-:W-:-:S07]  /*31c0*/  LOP3.LUT P2, RZ, R241, 0x1, RZ, 0xc0, !PT ;  /* 0x00000001f1ff7812 */ /* 0x000fce000784c0ff */
[----:B-1----:R-:W-:-:S04]  /*31d0*/  @!P6 LEA R6, P0, R236, R0, 0x1 ;  /* 0x00000000ec06e211 */ /* 0x002fc800078008ff */
[----:B------:R-:W-:Y:S02]  /*31e0*/  @!P6 LEA.HI.X R7, R236, R8, R237, 0x1, P0 ;  /* 0x00000008ec07e211 */ /* 0x000fe400000f0ced */
[----:B------:R-:W-:-:S04]  /*31f0*/  @!P6 LEA R4, P0, R238, R0, 0x1 ;  /* 0x00000000ee04e211 */ /* 0x000fc800078008ff */
[----:B-----5:R-:W-:Y:S02]  /*3200*/  @!P6 LEA.HI.X R5, R238, R8, R3, 0x1, P0 ;  /* 0x00000008ee05e211 */ /* 0x020fe400000f0c03 */
[----:B------:R-:W-:-:S04]  /*3210*/  @!P6 LEA R2, P0, R239, R0, 0x1 ;  /* 0x00000000ef02e211 */ /* 0x000fc800078008ff */
[----:B--2---:R-:W-:Y:S02]  /*3220*/  @!P6 LEA.HI.X R3, R239, R8, R11, 0x1, P0 ;  /* 0x00000008ef03e211 */ /* 0x004fe400000f0c0b */
[----:B------:R-:W-:Y:S02]  /*3230*/  LOP3.LUT P0, RZ, R241, 0x4, RZ, 0xc0, !PT ;  /* 0x00000004f1ff7812 */ /* 0x000fe4000780c0ff */
[----:B---3--:R-:W-:-:S04]  /*3240*/  SHF.R.S32.HI R11, RZ, 0x1f, R12 ;  /* 0x0000001fff0b7819 */ /* 0x008fc8000001140c */
[----:B------:R-:W-:-:S04]  /*3250*/  LEA.HI R11, R11, R12, RZ, 0x3 ;  /* 0x0000000c0b0b7211 */ /* 0x000fc800078f18ff */
[----:B------:R-:W-:-:S03]  /*3260*/  SHF.R.S32.HI R11, RZ, 0x3, R11 ;  /* 0x00000003ff0b7819 */ /* 0x000fc6000001140b */
[----:B------:R-:W-:Y:S01]  /*3270*/  @!PT LDS RZ, [RZ] ;  /* 0x00000000fffff984 */ /* 0x000fe20000000800 */
[----:B------:R-:W-:Y:S01]  /*3280*/  @!PT LDS RZ, [RZ] ;  /* 0x00000000fffff984 */ /* 0x000fe20000000800 */
[----:B------:R-:W-:Y:S01]  /*3290*/  @!PT LDS RZ, [RZ] ;  /* 0x00000000fffff984 */ /* 0x000fe20000000800 */
[----:B------:R1:W-:Y:S04]  /*32a0*/  @!P6 LDGSTS.E.BYPASS.LTC128B.128 [R209+0xf100], [R6.64], !P0 ;  /* 0x0f10000006d1efae */ /* 0x0003e8000c101d46 */
[----:B------:R2:W-:Y:S04]  /*32b0*/  @!P6 LDGSTS.E.BYPASS.LTC128B.128 [R209+0x13100], [R4.64], !P1 ;  /* 0x1310000004d1efae */ /* 0x0005e8000c901d46 */
[----:B------:R3:W-:Y:S04]  /*32c0*/  @!P6 LDGSTS.E.BYPASS.LTC128B.128 [R209+0x17100], [R2.64], !P2 ;  /* 0x1710000002d1efae */ /* 0x0007e8000d101d46 */
[----:B------:R-:W0:Y:S01]  /*32d0*/  LDGDEPBAR ;  /* 0x00000000000079af */ /* 0x000e220000000000 */
[----:B------:R-:W-:Y:S01]  /*32e0*/  WARPSYNC 0xffffffff ;  /* 0xffffffff00007948 */ /* 0x000fe20003800000 */
[----:B------:R-:W-:Y:S02]  /*32f0*/  BSSY B0, `(.L_x_432) ;  /* 0x000013c000007945 */ /* 0x000fe40003800000 */
[----:B------:R-:W-:Y:S01]  /*3300*/  BAR.SYNC.DEFER_BLOCKING 0x0 ;  /* 0x0000000000007b1d */ /* 0x000fe20000010000 */
[----:B-1----:R-:W-:Y:S01]  /*3310*/  SHF.R.S32.HI R6, RZ, 0x1f, R88 ;  /* 0x0000001fff067819 */ /* 0x002fe20000011458 */
[----:B------:R-:W-:Y:S01]  /*3320*/  IMAD.MOV.U32 R7, RZ, RZ, 0x20 ;  /* 0x00000020ff077424 */ /* 0x000fe200078e00ff */
[----:B--2---:R-:W-:-:S03]  /*3330*/  IADD3 R5, -R89, R228, -R11 ;  /* 0x000000e459057210 */ /* 0x004fc60007ffe90b */
[----:B------:R-:W-:Y:S02]  /*3340*/  IMAD R0, R6, c[0x0][0x1e0], RZ ;  /* 0x0000780006007a24 */ /* 0x000fe400078e02ff */
[----:B------:R-:W-:Y:S01]  /*3350*/  IMAD.WIDE.U32 R8, R7, c[0x0][0x1e0], RZ ;  /* 0x0000780007087a25 */ /* 0x000fe200078e00ff */
[----:B------:R-:W-:-:S03]  /*3360*/  ISETP.GE.AND P0, PT, R5, 0x1, PT ;  /* 0x000000010500780c */ /* 0x000fc60003f06270 */
[----:B---3--:R-:W-:-:S04]  /*3370*/  IMAD.WIDE.U32 R2, R88, c[0x0][0x1e0], RZ ;  /* 0x0000780058027a25 */ /* 0x008fc800078e00ff */
[----:B------:R-:W-:Y:S01]  /*3380*/  IMAD R4, R88, c[0x0][0x1e4], R0 ;  /* 0x0000790058047a24 */ /* 0x000fe200078e0200 */
[----:B------:R-:W-:Y:S01]  /*3390*/  LEA R0, P6, R2, R212, 0x6 ;  /* 0x000000d402007211 */ /* 0x000fe200078c30ff */
[----:B------:R-:W-:Y:S02]  /*33a0*/  IMAD R6, R6, c[0x0][0x208], RZ ;  /* 0x0000820006067a24 */ /* 0x000fe400078e02ff */
[----:B------:R-:W-:Y:S02]  /*33b0*/  IMAD.IADD R3, R3, 0x1, R4 ;  /* 0x0000000103037824 */ /* 0x000fe400078e0204 */
[----:B------:R-:W-:-:S03]  /*33c0*/  IMAD R6, R88, c[0x0][0x20c], R6 ;  /* 0x0000830058067a24 */ /* 0x000fc600078e0206 */
[----:B------:R-:W-:Y:S02]  /*33d0*/  LEA.HI.X R4, R2, R216, R3, 0x6, P6 ;  /* 0x000000d802047211 */ /* 0x000fe400030f3403 */
[----:B------:R-:W-:-:S04]  /*33e0*/  @P0 LEA R2, P6, R0, c[0x0][0x1c8], 0x1 ;  /* 0x0000720000020a11 */ /* 0x000fc800078c08ff */
[----:B------:R-:W-:Y:S02]  /*33f0*/  @P0 LEA.HI.X R3, R0, c[0x0][0x1cc], R4, 0x1, P6 ;  /* 0x0000730000030a11 */ /* 0x000fe400030f0c04 */
[----:B------:R-:W-:-:S03]  /*3400*/  ISETP.GE.AND P6, PT, R5, 0x21, PT ;  /* 0x000000210500780c */ /* 0x000fc60003fc6270 */
[----:B------:R-:W-:Y:S01]  /*3410*/  @!PT LDS RZ, [RZ] ;  /* 0x00000000fffff984 */ /* 0x000fe20000000800 */
[----:B------:R-:W-:Y:S01]  /*3420*/  @!PT LDS RZ, [RZ] ;  /* 0x00000000fffff984 */ /* 0x000fe20000000800 */
[----:B------:R-:W-:Y:S01]  /*3430*/  @!PT LDS RZ, [RZ] ;  /* 0x00000000fffff984 */ /* 0x000fe20000000800 */
[----:B------:R1:W-:Y:S04]  /*3440*/  @P0 LDGSTS.E.BYPASS.LTC128B.128 [R209+0x6100], [R2.64], !P5 ;  /* 0x0610000002d10fae */ /* 0x0003e8000e901d46 */
[----:B------:R1:W-:Y:S04]  /*3450*/  @P0 LDGSTS.E.BYPASS.LTC128B.128 [R209+0x8100], [R2.64+0x80], !P4 ;  /* 0x0810008002d10fae */ /* 0x0003e8000e101d46 */
[----:B------:R1:W-:Y:S02]  /*3460*/  @P0 LDGSTS.E.BYPASS.LTC128B.128 [R209+0xa100], [R2.64+0x100], !P3 ;  /* 0x0a10010002d10fae */ /* 0x0003e4000d901d46 */
[----:B------:R-:W-:Y:S01]  /*3470*/  @P6 IADD3 R0, P0, R0, R8, RZ ;  /* 0x0000000800006210 */ /* 0x000fe20007f1e0ff */
[----:B-1----:R-:W-:-:S05]  /*3480*/  IMAD R3, R7, c[0x0][0x1e4], RZ ;  /* 0x0000790007037a24 */ /* 0x002fca00078e02ff */
[----:B------:R-:W-:Y:S01]  /*3490*/  @P6 IADD3.X R3, R4, R9, R3, P0, !PT ;  /* 0x0000000904036210 */ /* 0x000fe200007fe403 */
[----:B------:R-:W-:Y:S01]  /*34a0*/  IMAD.WIDE.U32 R4, R88, c[0x0][0x208], RZ ;  /* 0x0000820058047a25 */ /* 0x000fe200078e00ff */
[----:B------:R-:W-:-:S04]  /*34b0*/  @P6 LEA R2, P0, R0, c[0x0][0x1c8], 0x1 ;  /* 0x0000720000026a11 */ /* 0x000fc800078008ff */
[----:B------:R-:W-:Y:S02]  /*34c0*/  @P6 LEA.HI.X R3, R0, c[0x0][0x1cc], R3, 0x1, P0 ;  /* 0x0000730000036a11 */ /* 0x000fe400000f0c03 */
[----:B------:R-:W-:-:S03]  /*34d0*/  LEA R0, P0, R4, R214, 0x6 ;  /* 0x000000d604007211 */ /* 0x000fc600078030ff */
[----:B------:R1:W-:Y:S04]  /*34e0*/  @P6 LDGSTS.E.BYPASS.LTC128B.128 [R209+0x7100], [R2.64], !P5 ;  /* 0x0710000002d16fae */ /* 0x0003e8000e901d46 */
[----:B------:R1:W-:Y:S04]  /*34f0*/  @P6 LDGSTS.E.BYPASS.LTC128B.128 [R209+0x9100], [R2.64+0x80], !P4 ;  /* 0x0910008002d16fae */ /* 0x0003e8000e101d46 */
[----:B------:R1:W-:Y:S01]  /*3500*/  @P6 LDGSTS.E.BYPASS.LTC128B.128 [R209+0xb100], [R2.64+0x100], !P3 ;  /* 0x0b10010002d16fae */ /* 0x0003e2000d901d46 */
[----:B------:R-:W-:-:S03]  /*3510*/  LOP3.LUT P6, RZ, R14, 0x2, RZ, 0xc0, !PT ;  /* 0x000000020eff7812 */ /* 0x000fc600078cc0ff */
[----:B------:R-:W0:Y:S01]  /*3520*/  LDGDEPBAR ;  /* 0x00000000000079af */ /* 0x000e220000000000 */
[----:B-1----:R-:W-:Y:S01]  /*3530*/  IMAD.IADD R3, R5, 0x1, R6 ;  /* 0x0000000105037824 */ /* 0x002fe200078e0206 */
[----:B------:R-:W-:-:S04]  /*3540*/  DEPBAR.LE SB0, 0x1 ;  /* 0x000080400000791a */ /* 0x000fc80000000000 */
[----:B------:R-:W-:-:S04]  /*3550*/  DEPBAR.LE SB0, 0x0 ;  /* 0x000080000000791a */ /* 0x000fc80000000000 */
[----:B------:R-:W-:Y:S01]  /*3560*/  BAR.SYNC.DEFER_BLOCKING 0x0 ;  /* 0x0000000000007b1d */ /* 0x000fe20000010000 */
[----:B------:R-:W-:Y:S02]  /*3570*/  LOP3.LUT R5, R14, 0x1, RZ, 0xc0, !PT ;  /* 0x000000010e057812 */ /* 0x000fe400078ec0ff */
[----:B------:R-:W-:Y:S02]  /*3580*/  LEA.HI.X R3, R4, R217, R3, 0x6, P0 ;  /* 0x000000d904037211 */ /* 0x000fe400000f3403 */
[C---:B------:R-:W-:Y:S02]  /*3590*/  LEA R2, P0, R0.reuse, c[0x0][0x1f8], 0x1 ;  /* 0x00007e0000027a11 */ /* 0x040fe400078008ff */
[----:B------:R-:W-:Y:S02]  /*35a0*/  MOV R4, c[0x0][0x208] ;  /* 0x0000820000047a02 */ /* 0x000fe40000000f00 */
[----:B------:R-:W-:Y:S01]  /*35b0*/  ISETP.NE.U32.AND P1, PT, R5, 0x1, PT ;  /* 0x000000010500780c */ /* 0x000fe20003f25070 */
[----:B------:R-:W-:Y:S01]  /*35c0*/  IMAD.MOV.U32 R5, RZ, RZ, c[0x0][0x20c] ;  /* 0x00008300ff057624 */ /* 0x000fe200078e00ff */
[----:B------:R-:W-:-:S02]  /*35d0*/  LEA.HI.X R3, R0, c[0x0][0x1fc], R3, 0x1, P0 ;  /* 0x00007f0000037a11 */ /* 0x000fc400000f0c03 */
[C---:B------:R-:W-:Y:S02]  /*35e0*/  LEA R12, P0, R4.reuse, R2, 0x6 ;  /* 0x00000002040c7211 */ /* 0x040fe400078030ff */
[----:B------:R-:W-:Y:S02]  /*35f0*/  IADD3 R0, -R11, R90, RZ ;  /* 0x0000005a0b007210 */ /* 0x000fe40007ffe1ff */
[----:B------:R-:W-:Y:S02]  /*3600*/  LEA.HI.X R13, R4, R3, R5, 0x6, P0 ;  /* 0x00000003040d7211 */ /* 0x000fe400000f3405 */
[C---:B------:R-:W-:Y:S02]  /*3610*/  ISETP.LT.OR P0, PT, R0.reuse, 0x1, P1 ;  /* 0x000000010000780c */ /* 0x040fe40000f01670 */
[C---:B------:R-:W-:Y:S01]  /*3620*/  ISETP.LT.OR P1, PT, R0.reuse, 0x21, P1 ;  /* 0x000000210000780c */ /* 0x040fe20000f21670 */
[----:B------:R-:W-:Y:S04]  /*3630*/  LDSM.16.M88.4 R8, [R191] ;  /* 0x00000000bf08783b */ /* 0x000fe80000000200 */
[----:B------:R-:W1:Y:S04]  /*3640*/  LDSM.16.M88.4 R20, [R184] ;  /* 0x00000000b814783b */ /* 0x000e680000000200 */
[----:B------:R-:W2:Y:S04]  /*3650*/  LDSM.16.M88.4 R16, [R184+0x800] ;  /* 0x00080000b810783b */ /* 0x000ea80000000200 */
[----:B------:R-:W3:Y:S04]  /*3660*/  LDSM.16.M88.4 R24, [R184+0x1000] ;  /* 0x00100000b818783b */ /* 0x000ee80000000200 */
[----:B------:R-:W4:Y:S04]  /*3670*/  LDSM.16.M88.4 R32, [R184+0x1800] ;  /* 0x00180000b820783b */ /* 0x000f280000000200 */
[----:B------:R-:W-:Y:S04]  /*3680*/  LDSM.16.M88.4 R4, [R192] ;  /* 0x00000000c004783b */ /* 0x000fe80000000200 */
[----:B------:R-:W5:Y:S04]  /*3690*/  LDSM.16.M88.4 R48, [R195] ;  /* 0x00000000c330783b */ /* 0x000f680000000200 */
[----:B------:R-:W3:Y:S04]  /*36a0*/  LDSM.16.M88.4 R56, [R206] ;  /* 0x00000000ce38783b */ /* 0x000ee80000000200 */
[----:B------:R-:W4:Y:S04]  /*36b0*/  LDSM.16.M88.4 R60, [R205] ;  /* 0x00000000cd3c783b */ /* 0x000f280000000200 */
[----:B------:R-:W4:Y:S04]  /*36c0*/  LDSM.16.M88.4 R72, [R204] ;  /* 0x00000000cc48783b */ /* 0x000f280000000200 */
[----:B------:R-:W-:Y:S01]  /*36d0*/  @!PT LDS RZ, [RZ] ;  /* 0x00000000fffff984 */ /* 0x000fe20000000800 */
[----:B------:R-:W-:Y:S01]  /*36e0*/  @!PT LDS RZ, [RZ] ;  /* 0x00000000fffff984 */ /* 0x000fe20000000800 */
[----:B------:R-:W-:Y:S01]  /*36f0*/  @!PT LDS RZ, [RZ] ;  /* 0x00000000fffff984 */ /* 0x000fe20000000800 */
[----:B------:R3:W-:Y:S01]  /*3700*/  LDGSTS.E.BYPASS.LTC128B.128 [R209+0x100], [R2.64], !P0 ;  /* 0x0010000002d17fae */ /* 0x0007e2000c101d46 */
[----:B------:R-:W-:-:S02]  /*3710*/  ISETP.LT.OR P0, PT, R0, 0x1, !P6 ;  /* 0x000000010000780c */ /* 0x000fc40007701670 */
[----:B------:R-:W-:Y:S01]  /*3720*/  ISETP.LT.OR P6, PT, R0, 0x21, !P6 ;  /* 0x000000210000780c */ /* 0x000fe200077c1670 */
[C---:B-1----:R-:W-:Y:S08]  /*3730*/  HMMA.16816.F32.BF16 R36, R8.reuse, R22, RZ ;  /* 0x000000160824723c */ /* 0x042ff000000418ff */
[----:B--2---:R-:W-:Y:S02]  /*3740*/  HMMA.16816.F32.BF16 R40, R8, R16, RZ ;  /* 0x000000100828723c */ /* 0x004fe400000418ff */
[----:B------:R1:W-:Y:S01]  /*3750*/  LDGSTS.E.BYPASS.LTC128B.128 [R209+0x2100], [R2.64+0x80], !P0 ;  /* 0x0210008002d17fae */ /* 0x0003e2000c101d46 */
[----:B------:R-:W-:-:S04]  /*3760*/  LOP3.LUT P0, RZ, R14, 0x4, RZ, 0xc0, !PT ;  /* 0x000000040eff7812 */ /* 0x000fc8000780c0ff */
[C---:B------:R-:W-:Y:S01]  /*3770*/  ISETP.LT.OR P2, PT, R0.reuse, 0x1, !P0 ;  /* 0x000000010000780c */ /* 0x040fe20004741670 */
[----:B------:R-:W-:Y:S01]  /*3780*/  HMMA.16816.F32.BF16 R16, R8, R18, RZ ;  /* 0x000000120810723c */ /* 0x000fe200000418ff */
[----:B------:R-:W-:-:S07]  /*3790*/  ISETP.LT.OR P0, PT, R0, 0x21, !P0 ;  /* 0x000000210000780c */ /* 0x000fce0004701670 */
[----:B---3--:R-:W-:Y:S04]  /*37a0*/  HMMA.16816.F32.BF16 R44, R8, R24, RZ ;  /* 0x00000018082c723c */ /* 0x008fe800000418ff */
[----:B------:R1:W-:Y:S01]  /*37b0*/  LDGSTS.E.BYPASS.LTC128B.128 [R209+0x4100], [R2.64+0x100], !P2 ;  /* 0x0410010002d17fae */ /* 0x0003e2000d101d46 */
[----:B------:R-:W-:-:S03]  /*37c0*/  ISETP.NE.AND P2, PT, R28, RZ, PT ;  /* 0x000000ff1c00720c */ /* 0x000fc60003f45270 */
[----:B------:R-:W-:Y:S01]  /*37d0*/  HMMA.16816.F32.BF16 R28, R8, R20, RZ ;  /* 0x00000014081c723c */ /* 0x000fe200000418ff */
[----:B------:R2:W-:Y:S01]  /*37e0*/  LDGSTS.E.BYPASS.LTC128B.128 [R209+0x1100], [R12.64], !P1 ;  /* 0x011000000cd17fae */ /* 0x0005e2000c901d46 */
[----:B------:R-:W-:-:S03]  /*37f0*/  ISETP.NE.AND P1, PT, R15, RZ, PT ;  /* 0x000000ff0f00720c */ /* 0x000fc60003f25270 */
[----:B------:R2:W-:Y:S03]  /*3800*/  LDGSTS.E.BYPASS.LTC128B.128 [R209+0x3100], [R12.64+0x80], !P6 ;  /* 0x031000800cd17fae */ /* 0x0005e6000f101d46 */
[----:B------:R-:W-:Y:S01]  /*3810*/  HMMA.16816.F32.BF16 R24, R8, R26, RZ ;  /* 0x0000001a0818723c */ /* 0x000fe200000418ff */
[----:B------:R2:W-:Y:S01]  /*3820*/  LDGSTS.E.BYPASS.LTC128B.128 [R209+0x5100], [R12.64+0x100], !P0 ;  /* 0x051001000cd17fae */ /* 0x0005e2000c101d46 */
[----:B------:R-:W-:-:S03]  /*3830*/  ISETP.GT.AND P0, PT, R88, R211, PT ;  /* 0x000000d35800720c */ /* 0x000fc60003f04270 */
[----:B------:R-:W-:Y:S03]  /*3840*/  LDSM.16.M88.4 R20, [R194] ;  /* 0x00000000c214783b */ /* 0x000fe60000000200 */
[C---:B----4-:R-:W-:Y:S01]  /*3850*/  HMMA.16816.F32.BF16 R52, R8.reuse, R32, RZ ;  /* 0x000000200834723c */ /* 0x050fe200000418ff */
[----:B------:R-:W3:Y:S04]  /*3860*/  LDSM.16.M88.4 R64, [R190] ;  /* 0x00000000be40783b */ /* 0x000ee80000000200 */
[----:B------:R-:W4:Y:S04]  /*3870*/  LDSM.16.M88.4 R68, [R190+0x800] ;  /* 0x00080000be44783b */ /* 0x000f280000000200 */
[----:B------:R-:W1:Y:S04]  /*3880*/  LDSM.16.M88.4 R80, [R190+0x1000] ;  /* 0x00100000be50783b */ /* 0x000e680000000200 */
[----:B------:R-:W-:Y:S04]  /*3890*/  LDSM.16.M88.4 R76, [R187+0x800] ;  /* 0x00080000bb4c783b */ /* 0x000fe80000000200 */
[----:B------:R-:W-:Y:S01]  /*38a0*/  LDSM.16.M88.4 R92, [R187+0x1000] ;  /* 0x00100000bb5c783b */ /* 0x000fe20000000200 */
[----:B--2---:R-:W-:Y:S03]  /*38b0*/  HMMA.16816.F32.BF16 R12, R8, R34, RZ ;  /* 0x00000022080c723c */ /* 0x004fe600000418ff */
[----:B------:R-:W-:Y:S04]  /*38c0*/  LDSM.16.M88.4 R84, [R184+0x3000] ;  /* 0x00300000b854783b */ /* 0x000fe80000000200 */
[----:B------:R-:W0:Y:S01]  /*38d0*/  LDGDEPBAR ;  /* 0x00000000000079af */ /* 0x000e220000000000 */
[C---:B-----5:R-:W-:Y:S08]  /*38e0*/  HMMA.16816.F32.BF16 R8, R4.reuse, R48, R28 ;  /* 0x000000300408723c */ /* 0x060ff0000004181c */
[C---:B------:R-:W-:Y:S01]  /*38f0*/  HMMA.16816.F32.BF16 R28, R4.reuse, R50, R36 ;  /* 0x00000032041c723c */ /* 0x040fe20000041824 */
[----:B------:R-:W2:Y:S07]  /*3900*/  LDSM.16.M88.4 R48, [R190+0x1800] ;  /* 0x00180000be30783b */ /* 0x000eae0000000200 */
[C---:B------:R-:W-:Y:S08]  /*3910*/  HMMA.16816.F32.BF16 R32, R4.reuse, R56, R40 ;  /* 0x000000380420723c */ /* 0x040ff00000041828 */
[C---:B------:R-:W-:Y:S01]  /*3920*/  HMMA.16816.F32.BF16 R36, R4.reuse, R58, R16 ;  /* 0x0000003a0424723c */ /* 0x040fe20000041810 */
[----:B------:R-:W-:Y:S04]  /*3930*/  LDSM.16.M88.4 R16, [R193] ;  /* 0x00000000c110783b */ /* 0x000fe80000000200 */
[----:B------:R-:W5:Y:S03]  /*3940*/  LDSM.16.M88.4 R56, [R187] ;  /* 0x00000000bb38783b */ /* 0x000f660000000200 */
[C---:B------:R-:W-:Y:S08]  /*3950*/  HMMA.16816.F32.BF16 R40, R4.reuse, R60, R44 ;  /* 0x0000003c0428723c */ /* 0x040ff0000004182c */
[C---:B------:R-:W-:Y:S01]  /*3960*/  HMMA.16816.F32.BF16 R44, R4.reuse, R62, R24 ;  /* 0x0000003e042c723c */ /* 0x040fe20000041818 */
[----:B------:R-:W1:Y:S07]  /*3970*/  LDSM.16.M88.4 R60, [R187+0x1800] ;  /* 0x00180000bb3c783b */ /* 0x000e6e0000000200 */
[C---:B------:R-:W-:Y:S08]  /*3980*/  HMMA.16816.F32.BF16 R52, R4.reuse, R72, R52 ;  /* 0x000000480434723c */ /* 0x040ff00000041834 */
[----:B------:R-:W-:Y:S01]  /*3990*/  HMMA.16816.F32.BF16 R24, R4, R74, R12 ;  /* 0x0000004a0418723c */ /* 0x000fe2000004180c */
[----:B------:R-:W-:Y:S04]  /*39a0*/  LDSM.16.M88.4 R12, [R191+0x4000] ;  /* 0x00400000bf0c783b */ /* 0x000fe80000000200 */
[----:B------:R-:W-:Y:S03]  /*39b0*/  LDSM.16.M88.4 R72, [R184+0x2800] ;  /* 0x00280000b848783b */ /* 0x000fe60000000200 */
[C---:B---3--:R-:W-:Y:S08]  /*39c0*/  HMMA.16816.F32.BF16 R8, R20.reuse, R64, R8 ;  /* 0x000000401408723c */ /* 0x048ff00000041808 */
[C---:B------:R-:W-:Y:S01]  /*39d0*/  HMMA.16816.F32.BF16 R4, R20.reuse, R66, R28 ;  /* 0x000000421404723c */ /* 0x040fe2000004181c */
[----:B------:R-:W-:Y:S07]  /*39e0*/  LDSM.16.M88.4 R64, [R203] ;  /* 0x00000000cb40783b */ /* 0x000fee0000000200 */
[C---:B----4-:R-:W-:Y:S08]  /*39f0*/  HMMA.16816.F32.BF16 R32, R20.reuse, R68, R32 ;  /* 0x000000441420723c */ /* 0x050ff00000041820 */
[C---:B------:R-:W-:Y:S01]  /*3a00*/  HMMA.16816.F32.BF16 R36, R20.reuse, R70, R36 ;  /* 0x000000461424723c */ /* 0x040fe20000041824 */
[----:B------:R-:W3:Y:S07]  /*3a10*/  LDSM.16.M88.4 R68, [R184+0x2000] ;  /* 0x00200000b844783b */ /* 0x000eee0000000200 */
[C---:B-1----:R-:W-:Y:S08]  /*3a20*/  HMMA.16816.F32.BF16 R40, R20.reuse, R80, R40 ;  /* 0x000000501428723c */ /* 0x042ff00000041828 */
[C---:B------:R-:W-:Y:S01]  /*3a30*/  HMMA.16816.F32.BF16 R44, R20.reuse, R82, R44 ;  /* 0x00000052142c723c */ /* 0x040fe2000004182c */
[----:B------:R-:W-:Y:S07]  /*3a40*/  LDSM.16.M88.4 R80, [R190+0x2800] ;  /* 0x00280000be50783b */ /* 0x000fee0000000200 */
[C---:B--2---:R-:W-:Y:S08]  /*3a50*/  HMMA.16816.F32.BF16 R52, R20.reuse, R48, R52 ;  /* 0x000000301434723c */ /* 0x044ff00000041834 */
[----:B------:R-:W-:Y:S08]  /*3a60*/  HMMA.16816.F32.BF16 R28, R20, R50, R24 ;  /* 0x00000032141c723c */ /* 0x000ff00000041818 */
[C---:B-----5:R-:W-:Y:S01]  /*3a70*/  HMMA.16816.F32.BF16 R24, R16.reuse, R56, R8 ;  /* 0x000000381018723c */ /* 0x060fe20000041808 */
        /* <DEDUP_REMOVED lines=8> */
[----:B------:R-:W4:Y:S07]  /*3b00*/  LDSM.16.M88.4 R92, [R201] ;  /* 0x00000000c95c783b */ /* 0x000f2e0000000200 */
[C---:B------:R-:W-:Y:S08]  /*3b10*/  HMMA.16816.F32.BF16 R52, R16.reuse, R60, R52 ;  /* 0x0000003c1034723c */ /* 0x040ff00000041834 */
[----:B------:R-:W-:Y:S01]  /*3b20*/  HMMA.16816.F32.BF16 R32, R16, R62, R28 ;  /* 0x0000003e1020723c */ /* 0x000fe2000004181c */
[----:B------:R-:W5:Y:S07]  /*3b30*/  LDSM.16.M88.4 R60, [R200] ;  /* 0x00000000c83c783b */ /* 0x000f6e0000000200 */
[C---:B---3--:R-:W-:Y:S08]  /*3b40*/  HMMA.16816.F32.BF16 R28, R12.reuse, R68, R24 ;  /* 0x000000440c1c723c */ /* 0x048ff00000041818 */
[C---:B------:R-:W-:Y:S01]  /*3b50*/  HMMA.16816.F32.BF16 R24, R12.reuse, R70, R20 ;  /* 0x000000460c18723c */ /* 0x040fe20000041814 */
[----:B------:R-:W-:Y:S07]  /*3b60*/  LDSM.16.M88.4 R68, [R187+0x2000] ;  /* 0x00200000bb44783b */ /* 0x000fee0000000200 */
[C---:B------:R-:W-:Y:S01]  /*3b70*/  HMMA.16816.F32.BF16 R20, R12.reuse, R72, R4 ;  /* 0x000000480c14723c */ /* 0x040fe20000041804 */
[----:B------:R-:W-:Y:S07]  /*3b80*/  LDSM.16.M88.4 R4, [R194+0x4000] ;  /* 0x00400000c204783b */ /* 0x000fee0000000200 */
[C---:B------:R-:W-:Y:S01]  /*3b90*/  HMMA.16816.F32.BF16 R16, R12.reuse, R74, R36 ;  /* 0x0000004a0c10723c */ /* 0x040fe20000041824 */
[----:B------:R-:W3:Y:S07]  /*3ba0*/  LDSM.16.M88.4 R72, [R190+0x2000] ;  /* 0x00200000be48783b */ /* 0x000eee0000000200 */
        /* <DEDUP_REMOVED lines=12> */
[C---:B----4-:R-:W-:Y:S01]  /*3c70*/  HMMA.16816.F32.BF16 R12, R8.reuse, R92, R40 ;  /* 0x0000005c080c723c */ /* 0x050fe20000041828 */
[----:B------:R-:W-:Y:S07]  /*3c80*/  LDSM.16.M88.4 R40, [R187+0x3000] ;  /* 0x00300000bb28783b */ /* 0x000fee0000000200 */
[C---:B------:R-:W-:Y:S08]  /*3c90*/  HMMA.16816.F32.BF16 R56, R8.reuse, R94, R48 ;  /* 0x0000005e0838723c */ /* 0x040ff00000041830 */
[C---:B-----5:R-:W-:Y:S08]  /*3ca0*/  HMMA.16816.F32.BF16 R48, R8.reuse, R60, R44 ;  /* 0x0000003c0830723c */ /* 0x060ff0000004182c */
[----:B------:R-:W-:Y:S01]  /*3cb0*/  HMMA.16816.F32.BF16 R44, R8, R62, R36 ;  /* 0x0000003e082c723c */ /* 0x000fe20000041824 */
[----:B------:R-:W-:Y:S07]  /*3cc0*/  LDSM.16.M88.4 R60, [R184+0x4000] ;  /* 0x00400000b83c783b */ /* 0x000fee0000000200 */
[C---:B---3--:R-:W-:Y:S08]  /*3cd0*/  HMMA.16816.F32.BF16 R36, R4.reuse, R72, R32 ;  /* 0x000000480424723c */ /* 0x048ff00000041820 */
        /* <DEDUP_REMOVED lines=41> */
[----:B------:R-:W-:Y:S01]  /*3f70*/  HMMA.16816.F32.BF16 R32, R12, R66, R40 ;  /* 0x000000420c20723c */ /* 0x000fe20000041828 */
[----:B------:R-:W-:-:S07]  /*3f80*/  FMUL.FTZ R0, R48, c[0x0][0x320] ;  /* 0x0000c80030007a20 */ /* 0x000fce0000410000 */
[----:B------:R-:W-:Y:S01]  /*3f90*/  HMMA.16816.F32.BF16 R28, R4, R58, R28 ;  /* 0x0000003a041c723c */ /* 0x000fe2000004181c */
[----:B------:R-:W1:Y:S07]  /*3fa0*/  LDSM.16.M88.4 R56, [R190+0x5000] ;  /* 0x00500000be38783b */ /* 0x000e6e0000000200 */
[----:B------:R-:W-:Y:S08]  /*3fb0*/  HMMA.16816.F32.BF16 R36, R8, R60, R36 ;  /* 0x0000003c0824723c */ /* 0x000ff00000041824 */
[----:B------:R-:W-:Y:S01]  /*3fc0*/  HMMA.16816.F32.BF16 R44, R16, R46, R76 ;  /* 0x0000002e102c723c */ /* 0x000fe2000004184c */
[----:B------:R4:W1:Y:S07]  /*3fd0*/  MUFU.TANH R76, R0 ;  /* 0x00000000004c7308 */ /* 0x00086e0000002400 */
[----:B--2---:R-:W-:Y:S08]  /*3fe0*/  HMMA.16816.F32.BF16 R24, R12, R68, R20 ;  /* 0x000000440c18723c */ /* 0x004ff00000041814 */
[----:B------:R-:W-:Y:S01]  /*3ff0*/  HMMA.16816.F32.BF16 R20, R8, R62, R32 ;  /* 0x0000003e0814723c */ /* 0x000fe20000041820 */
[----:B----4-:R-:W-:Y:S01]  /*4000*/  FMUL.FTZ R0, R49, c[0x0][0x320] ;  /* 0x0000c80031007a20 */ /* 0x010fe20000410000 */
[----:B------:R-:W2:Y:S06]  /*4010*/  LDSM.16.M88.4 R60, [R196] ;  /* 0x00000000c43c783b */ /* 0x000eac0000000200 */
[----:B------:R-:W-:Y:S01]  /*4020*/  HMMA.16816.F32.BF16 R64, R16, R72, R92 ;  /* 0x000000481040723c */ /* 0x000fe2000004185c */
[----:B------:R4:W1:Y:S07]  /*4030*/  MUFU.TANH R72, R0 ;  /* 0x0000000000487308 */ /* 0x00086e0000002400 */
[----:B---3--:R-:W-:Y:S08]  /*4040*/  HMMA.16816.F32.BF16 R36, R4, R52, R36 ;  /* 0x000000340424723c */ /* 0x008ff00000041824 */
[----:B------:R-:W-:Y:S01]  /*4050*/  HMMA.16816.F32.BF16 R40, R12, R70, R44 ;  /* 0x000000460c28723c */ /* 0x000fe2000004182c */
[----:B----4-:R-:W-:Y:S01]  /*4060*/  FMUL.FTZ R0, R50, c[0x0][0x320] ;  /* 0x0000c80032007a20 */ /* 0x010fe20000410000 */
[----:B------:R-:W3:Y:S03]  /*4070*/  LDSM.16.M88.4 R44, [R190+0x5800] ;  /* 0x00580000be2c783b */ /* 0x000ee60000000200 */
[----:B------:R4:W2:Y:S03]  /*4080*/  MUFU.TANH R77, R0 ;  /* 0x00000000004d7308 */ /* 0x0008a60000002400 */
[----:B-1----:R-:W-:Y:S08]  /*4090*/  HMMA.16816.F32.BF16 R32, R8, R56, R24 ;  /* 0x000000380820723c */ /* 0x002ff00000041818 */
[----:B------:R-:W-:Y:S01]  /*40a0*/  HMMA.16816.F32.BF16 R24, R4, R54, R20 ;  /* 0x000000360418723c */ /* 0x000fe20000041814 */
[----:B----4-:R-:W-:-:S02]  /*40b0*/  FMUL.FTZ R0, R51, c[0x0][0x320] ;  /* 0x0000c80033007a20 */ /* 0x010fc40000410000 */
[----:B------:R-:W1:Y:S05]  /*40c0*/  LDSM.16.M88.4 R48, [R187+0x5000] ;  /* 0x00500000bb30783b */ /* 0x000e6a0000000200 */
[----:B------:R-:W-:Y:S01]  /*40d0*/  HMMA.16816.F32.BF16 R16, R16, R74, R84 ;  /* 0x0000004a1010723c */ /* 0x000fe20000041854 */
[----:B------:R4:W1:Y:S07]  /*40e0*/  MUFU.TANH R73, R0 ;  /* 0x0000000000497308 */ /* 0x00086e0000002400 */
[----:B--2---:R-:W-:Y:S01]  /*40f0*/  HMMA.16816.F32.BF16 R20, R12, R60, R64 ;  /* 0x0000003c0c14723c */ /* 0x004fe20000041840 */
[----:B----4-:R-:W-:-:S04]  /*4100*/  FMUL.FTZ R0, R28, c[0x0][0x320] ;  /* 0x0000c8001c007a20 */ /* 0x010fc80000410000 */
[----:B------:R2:W4:Y:S11]  /*4110*/  MUFU.TANH R69, R0 ;  /* 0x0000000000457308 */ /* 0x0005360000002400 */
[----:B------:R-:W-:Y:S08]  /*4120*/  HMMA.16816.F32.BF16 R12, R12, R62, R16 ;  /* 0x0000003e0c0c723c */ /* 0x000ff00000041810 */
[----:B---3--:R-:W-:Y:S01]  /*4130*/  HMMA.16816.F32.BF16 R16, R8, R44, R20 ;  /* 0x0000002c0810723c */ /* 0x008fe20000041814 */
[----:B--2---:R-:W-:-:S07]  /*4140*/  FMUL.FTZ R0, R29, c[0x0][0x320] ;  /* 0x0000c8001d007a20 */ /* 0x004fce0000410000 */
[----:B-1----:R-:W-:Y:S01]  /*4150*/  HMMA.16816.F32.BF16 R32, R4, R48, R32 ;  /* 0x000000300420723c */ /* 0x002fe20000041820 */
[----:B------:R1:W2:Y:S02]  /*4160*/  MUFU.TANH R68, R0 ;  /* 0x0000000000447308 */ /* 0x0002a40000002400 */
[----:B-1----:R-:W-:-:S06]  /*4170*/  FMUL.FTZ R0, R30, c[0x0][0x320] ;  /* 0x0000c8001e007a20 */ /* 0x002fcc0000410000 */
[----:B------:R1:W3:Y:S02]  /*4180*/  MUFU.TANH R70, R0 ;  /* 0x0000000000467308 */ /* 0x0002e40000002400 */
[----:B-1----:R-:W-:Y:S02]  /*4190*/  FMUL.FTZ R0, R31, c[0x0][0x320] ;  /* 0x0000c8001f007a20 */ /* 0x002fe40000410000 */
[C---:B------:R-:W-:Y:S04]  /*41a0*/  HMMA.16816.F32.BF16 R28, R8.reuse, R58, R40 ;  /* 0x0000003a081c723c */ /* 0x040fe80000041828 */
[----:B------:R1:W1:Y:S04]  /*41b0*/  MUFU.TANH R56, R0 ;  /* 0x0000000000387308 */ /* 0x0002680000002400 */
[----:B------:R-:W-:Y:S01]  /*41c0*/  HMMA.16816.F32.BF16 R8, R8, R46, R12 ;  /* 0x0000002e0808723c */ /* 0x000fe2000004180c */
[----:B-1----:R-:W-:-:S04]  /*41d0*/  FMUL.FTZ R0, R36, c[0x0][0x320] ;  /* 0x0000c80024007a20 */ /* 0x002fc80000410000 */
[----:B------:R1:W1:Y:S11]  /*41e0*/  MUFU.TANH R55, R0 ;  /* 0x0000000000377308 */ /* 0x0002760000002400 */
[----:B------:R-:W-:Y:S01]  /*41f0*/  HMMA.16816.F32.BF16 R20, R4, R50, R28 ;  /* 0x000000320414723c */ /* 0x000fe2000004181c */
[----:B-1----:R-:W-:-:S04]  /*4200*/  FMUL.FTZ R0, R37, c[0x0][0x320] ;  /* 0x0000c80025007a20 */ /* 0x002fc80000410000 */
[----:B------:R1:W1:Y:S02]  /*4210*/  MUFU.TANH R52, R0 ;  /* 0x0000000000347308 */ /* 0x0002640000002400 */
[----:B-1----:R-:W-:-:S06]  /*4220*/  FMUL.FTZ R0, R38, c[0x0][0x320] ;  /* 0x0000c80026007a20 */ /* 0x002fcc0000410000 */
[----:B------:R1:W1:Y:S02]  /*4230*/  MUFU.TANH R54, R0 ;  /* 0x0000000000367308 */ /* 0x0002640000002400 */
[----:B-1----:R-:W-:Y:S02]  /*4240*/  FMUL.FTZ R0, R39, c[0x0][0x320] ;  /* 0x0000c80027007a20 */ /* 0x002fe40000410000 */
[----:B------:R-:W1:Y:S01]  /*4250*/  LDSM.16.M88.4 R36, [R187+0x5800] ;  /* 0x00580000bb24783b */ /* 0x000e620000000200 */
[----:B------:R-:W-:-:S04]  /*4260*/  DEPBAR.LE SB0, 0x0 ;  /* 0x000080000000791a */ /* 0x000fc80000000000 */
[----:B------:R5:W1:Y:S02]  /*4270*/  MUFU.TANH R53, R0 ;  /* 0x0000000000357308 */ /* 0x000a640000002400 */
[----:B-----5:R-:W-:-:S06]  /*4280*/  FMUL.FTZ R0, R24, c[0x0][0x320] ;  /* 0x0000c80018007a20 */ /* 0x020fcc0000410000 */
[----:B------:R5:W2:Y:S01]  /*4290*/  MUFU.TANH R41, R0 ;  /* 0x0000000000297308 */ /* 0x000aa20000002400 */
[----:B-1----:R-:W-:Y:S01]  /*42a0*/  HMMA.16816.F32.BF16 R12, R4, R36, R16 ;  /* 0x00000024040c723c */ /* 0x002fe20000041810 */
[----:B-----5:R-:W-:-:S06]  /*42b0*/  FMUL.FTZ R0, R25, c[0x0][0x320] ;  /* 0x0000c80019007a20 */ /* 0x020fcc0000410000 */
        /* <DEDUP_REMOVED lines=38> */
[----:B------:R-:W-:Y:S06]  /*4520*/  BAR.SYNC.DEFER_BLOCKING 0x0 ;  /* 0x0000000000007b1d */ /* 0x000fec0000010000 */
[----:B------:R-:W-:Y:S05]  /*4530*/  @!P0 BRA `(.L_x_433) ;  /* 0x0000017000008947 */ /* 0x000fea0003800000 */
[----:B-1234-:R-:W-:Y:S01]  /*4540*/  IADD3 R0, R234, -0x2, RZ ;  /* 0xfffffffeea007810 */ /* 0x01efe20007ffe0ff */
        /* <DEDUP_REMOVED lines=22> */
.L_x_433:
[----:B--234-:R-:W-:Y:S05]  /*46b0*/  BSYNC B0 ;  /* 0x0000000000007941 */ /* 0x01cfea0003800000 */
.L_x_432:
[----:B-1----:R-:W-:Y:S01]  /*46c0*/  IMAD.IADD R0, R240, 0x1, R231 ;  /* 0x00000001f0007824 */ /* 0x002fe200078e02e7 */
[----:B------:R-:W-:Y:S01]  /*46d0*/  ULDC UR4, c[0x0][0x324] ;  /* 0x0000c90000047ab9 */ /* 0x000fe20000000800 */
[----:B------:R-:W-:Y:S01]  /*46e0*/  IMAD.IADD R7, R90, 0x1, -R227 ;  /* 0x000000015a077824 */ /* 0x000fe200078e0ae3 */
[----:B------:R-:W-:Y:S01]  /*46f0*/  ULOP3.LUT UR4, URZ, UR4, URZ, 0x33, !UPT ;  /* 0x000000043f047292 */ /* 0x000fe2000f8e333f */
[----:B------:R-:W-:Y:S01]  /*4700*/  @P2 IMAD.HI.U32 R2, R0, c[0x0][0x2c8], RZ ;  /* 0x0000b20000022a27 */ /* 0x000fe200078e00ff */
[----:B------:R-:W0:Y:S03]  /*4710*/  LDGDEPBAR ;  /* 0x00000000000079af */ /* 0x000e260000000000 */
[----:B------:R-:W-:Y:S01]  /*4720*/  IMAD.MOV.U32 R4, RZ, RZ, R0 ;  /* 0x000000ffff047224 */ /* 0x000fe200078e0000 */
[----:B------:R-:W-:-:S02]  /*4730*/  @P2 SHF.R.U32.HI R4, RZ, c[0x0][0x2cc], R2 ;  /* 0x0000b300ff042a19 */ /* 0x000fc40000011602 */
[----:B------:R-:W-:-:S03]  /*4740*/  IADD3 R0, R228, 0x1, -R89 ;  /* 0x00000001e4007810 */ /* 0x000fc60007ffe859 */
[----:B------:R-:W1:Y:S01]  /*4750*/  SHFL.IDX PT, R3, R4, RZ, 0x1c1f ;  /* 0x001c1fff04037589 */ /* 0x000e6200000e0000 */
[----:B------:R-:W-:-:S04]  /*4760*/  IADD3 R0, -R229, R0, -R227 ;  /* 0x00000000e5007210 */ /* 0x000fc80007ffe9e3 */
[C---:B------:R-:W-:Y:S02]  /*4770*/  IADD3 R5, R0.reuse, c[0x0][0x328], RZ ;  /* 0x0000ca0000057a10 */ /* 0x040fe40007ffe0ff */
[----:B------:R-:W-:-:S03]  /*4780*/  IADD3 R6, R0, UR4, RZ ;  /* 0x0000000400067c10 */ /* 0x000fc6000fffe0ff */
[--C-:B-1----:R-:W-:Y:S02]  /*4790*/  IMAD.IADD R2, R5, 0x1, R3.reuse ;  /* 0x0000000105027824 */ /* 0x102fe400078e0203 */
[----:B------:R-:W-:-:S03]  /*47a0*/  IMAD.IADD R0, R6, 0x1, R3 ;  /* 0x0000000106007824 */ /* 0x000fc600078e0203 */
[----:B------:R-:W-:Y:S01]  /*47b0*/  IMNMX R2, R7, R2, PT ;  /* 0x0000000207027217 */ /* 0x000fe20003800200 */
[----:B------:R-:W-:Y:S05]  /*47c0*/  @!P1 BRA `(.L_x_434) ;  /* 0x0000015000009947 */ /* 0x000fea0003800000 */
[----:B------:R-:W-:Y:S01]  /*47d0*/  IADD3 R3, -R229, R228, R3 ;  /* 0x000000e4e5037210 */ /* 0x000fe20007ffe103 */
[----:B------:R-:W-:Y:S03]  /*47e0*/  BSSY B0, `(.L_x_435) ;  /* 0x000000e000007945 */ /* 0x000fe60003800000 */
[----:B------:R-:W-:-:S13]  /*47f0*/  ISETP.GT.AND P0, PT, R3, -0x1, PT ;  /* 0xffffffff0300780c */ /* 0x000fda0003f04270 */
[----:B------:R-:W-:Y:S05]  /*4800*/  @P0 BRA `(.L_x_436) ;  /* 0x0000007000000947 */ /* 0x000fea0003800000 */
[----:B------:R-:W-:Y:S01]  /*4810*/  IMAD.MOV.U32 R8, RZ, RZ, c[0x0][0x32c] ;  /* 0x0000cb00ff087624 */ /* 0x000fe200078e00ff */
[----:B------:R-:W-:-:S04]  /*4820*/  LOP3.LUT R3, RZ, R3, RZ, 0x33, !PT ;  /* 0x00000003ff037212 */ /* 0x000fc800078e33ff */
[----:B------:R-:W-:-:S13]  /*4830*/  ISETP.NE.AND P0, PT, R8, 0x1, PT ;  /* 0x000000010800780c */ /* 0x000fda0003f05270 */
[----:B------:R-:W-:-:S05]  /*4840*/  @P0 IMAD.HI.U32 R8, R3, c[0x0][0x330], RZ ;  /* 0x0000cc0003080a27 */ /* 0x000fca00078e00ff */
[----:B------:R-:W-:-:S04]  /*4850*/  @P0 SHF.R.U32.HI R3, RZ, c[0x0][0x334], R8 ;  /* 0x0000cd00ff030a19 */ /* 0x000fc80000011608 */
[----:B------:R-:W-:Y:S01]  /*4860*/  LOP3.LUT R3, RZ, R3, RZ, 0x33, !PT ;  /* 0x00000003ff037212 */ /* 0x000fe200078e33ff */
[----:B------:R-:W-:Y:S05]  /*4870*/  BRA `(.L_x_437) ;  /* 0x0000004000007947 */ /* 0x000fea0003800000 */
.L_x_436:
[----:B------:R-:W-:-:S04]  /*4880*/  MOV R8, c[0x0][0x32c] ;  /* 0x0000cb0000087a02 */ /* 0x000fc80000000f00 */
[----:B------:R-:W-:-:S13]  /*4890*/  ISETP.NE.AND P0, PT, R8, 0x1, PT ;  /* 0x000000010800780c */ /* 0x000fda0003f05270 */
[----:B------:R-:W-:-:S05]  /*48a0*/  @P0 IMAD.HI.U32 R8, R3, c[0x0][0x330], RZ ;  /* 0x0000cc0003080a27 */ /* 0x000fca00078e00ff */
[----:B------:R-:W-:Y:S02]  /*48b0*/  @P0 SHF.R.U32.HI R3, RZ, c[0x0][0x334], R8 ;  /* 0x0000cd00ff030a19 */ /* 0x000fe40000011608 */
.L_x_437:
[----:B------:R-:W-:Y:S05]  /*48c0*/  BSYNC B0 ;  /* 0x0000000000007941 */ /* 0x000fea0003800000 */
.L_x_435:
[----:B------:R-:W-:-:S04]  /*48d0*/  IMAD R3, R3, c[0x0][0x32c], -R89 ;  /* 0x0000cb0003037a24 */ /* 0x000fc800078e0a59 */
[----:B------:R-:W-:-:S05]  /*48e0*/  IMAD.IADD R3, R3, 0x1, -R227 ;  /* 0x0000000103037824 */ /* 0x000fca00078e0ae3 */
[----:B------:R-:W-:Y:S02]  /*48f0*/  IADD3 R8, R3, c[0x0][0x32c], RZ ;  /* 0x0000cb0003087a10 */ /* 0x000fe40007ffe0ff */
[----:B------:R-:W-:Y:S02]  /*4900*/  IMNMX R0, R0, R3, !PT ;  /* 0x0000000300007217 */ /* 0x000fe40007800200 */
[----:B------:R-:W-:Y:S02]  /*4910*/  IMNMX R2, R2, R8, PT ;  /* 0x0000000802027217 */ /* 0x000fe40003800200 */
.L_x_434:
[----:B------:R-:W-:Y:S01]  /*4920*/  ISETP.GT.AND P6, PT, R234, RZ, PT ;  /* 0x000000ffea00720c */ /* 0x000fe20003fc4270 */
[----:B------:R-:W1:Y:S03]  /*4930*/  SHFL.IDX PT, R3, R4, 0x1, 0x1c1f ;  /* 0x003c1f0004037f89 */ /* 0x000e6600000e0000 */
[----:B------:R-:W-:-:S04]  /*4940*/  ISETP.GT.AND P0, PT, R0, RZ, P6 ;  /* 0x000000ff0000720c */ /* 0x000fc80003704270 */
[----:B------:R-:W-:-:S04]  /*4950*/  ISETP.LT.OR P0, PT, R2, 0x1, P0 ;  /* 0x000000010200780c */ /* 0x000fc80000701670 */
[----:B------:R-:W-:Y:S02]  /*4960*/  FSEL R8, R76, -INF , !P0 ;  /* 0xff8000004c087808 */ /* 0x000fe40004000000 */
[----:B------:R-:W-:-:S04]  /*4970*/  ISETP.GT.AND P0, PT, R0, 0x1, P6 ;  /* 0x000000010000780c */ /* 0x000fc80003704270 */
        /* <DEDUP_REMOVED lines=41> */
[----:B------:R-:W-:Y:S01]  /*4c10*/  ISETP.GT.AND P0, PT, R0, 0x39, P6 ;  /* 0x000000390000780c */ /* 0x000fe20003704270 */
[----:B-1----:R-:W-:-:S03]  /*4c20*/  IMAD.IADD R0, R6, 0x1, R3 ;  /* 0x0000000106007824 */ /* 0x002fc600078e0203 */
[----:B------:R-:W-:Y:S01]  /*4c30*/  ISETP.LT.OR P0, PT, R2, 0x3a, P0 ;  /* 0x0000003a0200780c */ /* 0x000fe20000701670 */
[----:B------:R-:W-:-:S03]  /*4c40*/  IMAD.IADD R2, R5, 0x1, R3 ;  /* 0x0000000105027824 */ /* 0x000fc600078e0203 */
[----:B------:R-:W-:Y:S02]  /*4c50*/  FSEL R220, R13, -INF , !P0 ;  /* 0xff8000000ddc7808 */ /* 0x000fe40004000000 */
        /* <DEDUP_REMOVED lines=13> */
.L_x_440:
[----:B------:R-:W-:-:S04]  /*4d30*/  MOV R4, c[0x0][0x32c] ;  /* 0x0000cb0000047a02 */ /* 0x000fc80000000f00 */
[----:B------:R-:W-:-:S13]  /*4d40*/  ISETP.NE.AND P0, PT, R4, 0x1, PT ;  /* 0x000000010400780c */ /* 0x000fda0003f05270 */
[----:B------:R-:W-:-:S05]  /*4d50*/  @P0 IMAD.HI.U32 R4, R3, c[0x0][0x330], RZ ;  /* 0x0000cc0003040a27 */ /* 0x000fca00078e00ff */
[----:B------:R-:W-:Y:S02]  /*4d60*/  @P0 SHF.R.U32.HI R3, RZ, c[0x0][0x334], R4 ;  /* 0x0000cd00ff030a19 */ /* 0x000fe40000011604 */
.L_x_441:
[----:B------:R-:W-:Y:S05]  /*4d70*/  BSYNC B0 ;  /* 0x0000000000007941 */ /* 0x000fea0003800000 */
.L_x_439:
[----:B------:R-:W-:-:S04]  /*4d80*/  IMAD R3, R3, c[0x0][0x32c], -R89 ;  /* 0x0000cb0003037a24 */ /* 0x000fc800078e0a59 */
[----:B------:R-:W-:-:S05]  /*4d90*/  IMAD.IADD R3, R3, 0x1, -R227 ;  /* 0x0000000103037824 */ /* 0x000fca00078e0ae3 */
[----:B------:R-:W-:Y:S02]  /*4da0*/  IADD3 R4, R3, c[0x0][0x32c], RZ ;  /* 0x0000cb0003047a10 */ /* 0x000fe40007ffe0ff */
[----:B------:R-:W-:Y:S02]  /*4db0*/  IMNMX R0, R0, R3, !PT ;  /* 0x0000000300007217 */ /* 0x000fe40007800200 */
[----:B------:R-:W-:Y:S02]  /*4dc0*/  IMNMX R2, R2, R4, PT ;  /* 0x0000000402027217 */ /* 0x000fe40003800200 */
.L_x_438:
[----:B------:R-:W-:Y:S01]  /*4dd0*/  ISETP.GT.AND P0, PT, R0, 0x1, P6 ;  /* 0x000000010000780c */ /* 0x000fe20003704270 */
[----:B------:R-:W-:Y:S01]  /*4de0*/  LDSM.16.MT88.4 R32, [R185] ;  /* 0x00000000b920783b */ /* 0x000fe20000004200 */
[----:B------:R-:W-:Y:S02]  /*4df0*/  FMNMX.FTZ R3, R8, R10, !PT ;  /* 0x0000000a08037209 */ /* 0x000fe40007810000 */
[----:B------:R-:W-:Y:S01]  /*4e00*/  ISETP.LT.OR P0, PT, R2, 0x2, P0 ;  /* 0x000000020200780c */ /* 0x000fe20000701670 */
[----:B------:R-:W-:Y:S01]  /*4e10*/  LDSM.16.MT88.4 R28, [R186] ;  /* 0x00000000ba1c783b */ /* 0x000fe20000004200 */
[----:B------:R-:W-:-:S02]  /*4e20*/  FMNMX.FTZ R3, R11, R3, !PT ;  /* 0x000000030b037209 */ /* 0x000fc40007810000 */
[----:B------:R-:W-:Y:S01]  /*4e30*/  FSEL R7, R73, -INF , !P0 ;  /* 0xff80000049077808 */ /* 0x000fe20004000000 */
[----:B------:R-:W-:Y:S01]  /*4e40*/  LDSM.16.MT88.4 R36, [R189+0x2000] ;  /* 0x00200000bd24783b */ /* 0x000fe20000004200 */
[----:B------:R-:W-:Y:S02]  /*4e50*/  ISETP.GT.AND P0, PT, R0, 0x8, P6 ;  /* 0x000000080000780c */ /* 0x000fe40003704270 */
[----:B------:R-:W-:Y:S02]  /*4e60*/  FMNMX.FTZ R3, R12, R3, !PT ;  /* 0x000000030c037209 */ /* 0x000fe40007810000 */
[----:B------:R-:W-:Y:S02]  /*4e70*/  ISETP.LT.OR P0, PT, R2, 0x9, P0 ;  /* 0x000000090200780c */ /* 0x000fe40000701670 */
[----:B------:R-:W-:Y:S02]  /*4e80*/  FMNMX.FTZ R3, R42, R3, !PT ;  /* 0x000000032a037209 */ /* 0x000fe40007810000 */
[----:B------:R-:W-:-:S02]  /*4e90*/  FSEL R9, R70, -INF , !P0 ;  /* 0xff80000046097808 */ /* 0x000fc40004000000 */
[----:B------:R-:W-:Y:S02]  /*4ea0*/  ISETP.GT.AND P0, PT, R0, 0x9, P6 ;  /* 0x000000090000780c */ /* 0x000fe40003704270 */
[----:B------:R-:W-:Y:S02]  /*4eb0*/  FMNMX.FTZ R3, R43, R3, !PT ;  /* 0x000000032b037209 */ /* 0x000fe40007810000 */
[----:B------:R-:W-:Y:S02]  /*4ec0*/  ISETP.LT.OR P0, PT, R2, 0xa, P0 ;  /* 0x0000000a0200780c */ /* 0x000fe40000701670 */
[----:B------:R-:W-:Y:S02]  /*4ed0*/  FMNMX.FTZ R3, R46, R3, !PT ;  /* 0x000000032e037209 */ /* 0x000fe40007810000 */
[----:B------:R-:W-:Y:S02]  /*4ee0*/  FSEL R13, R56, -INF , !P0 ;  /* 0xff800000380d7808 */ /* 0x000fe40004000000 */
[----:B------:R-:W-:-:S02]  /*4ef0*/  ISETP.GT.AND P0, PT, R0, 0x10, P6 ;  /* 0x000000100000780c */ /* 0x000fc40003704270 */
[----:B------:R-:W-:Y:S02]  /*4f00*/  FMNMX.FTZ R3, R47, R3, !PT ;  /* 0x000000032f037209 */ /* 0x000fe40007810000 */
[----:B------:R-:W-:Y:S02]  /*4f10*/  ISETP.LT.OR P0, PT, R2, 0x11, P0 ;  /* 0x000000110200780c */ /* 0x000fe40000701670 */
[----:B------:R-:W-:Y:S02]  /*4f20*/  FMNMX.FTZ R3, R103, R3, !PT ;  /* 0x0000000367037209 */ /* 0x000fe40007810000 */
[----:B------:R-:W-:Y:S02]  /*4f30*/  FSEL R40, R54, -INF , !P0 ;  /* 0xff80000036287808 */ /* 0x000fe40004000000 */
[----:B------:R-:W-:Y:S02]  /*4f40*/  ISETP.GT.AND P0, PT, R0, 0x11, P6 ;  /* 0x000000110000780c */ /* 0x000fe40003704270 */
[----:B------:R-:W-:-:S02]  /*4f50*/  FMNMX.FTZ R3, R130, R3, !PT ;  /* 0x0000000382037209 */ /* 0x000fc40007810000 */
[----:B------:R-:W-:Y:S02]  /*4f60*/  ISETP.LT.OR P0, PT, R2, 0x12, P0 ;  /* 0x000000120200780c */ /* 0x000fe40000701670 */
[----:B------:R-:W-:Y:S02]  /*4f70*/  FMNMX.FTZ R3, R131, R3, !PT ;  /* 0x0000000383037209 */ /* 0x000fe40007810000 */
[----:B------:R-:W-:Y:S02]  /*4f80*/  FSEL R41, R53, -INF , !P0 ;  /* 0xff80000035297808 */ /* 0x000fe40004000000 */
[----:B------:R-:W-:Y:S02]  /*4f90*/  ISETP.GT.AND P0, PT, R0, 0x18, P6 ;  /* 0x000000180000780c */ /* 0x000fe40003704270 */
[----:B------:R-:W-:Y:S02]  /*4fa0*/  FMNMX.FTZ R3, R136, R3, !PT ;  /* 0x0000000388037209 */ /* 0x000fe40007810000 */
[----:B------:R-:W-:-:S02]  /*4fb0*/  ISETP.LT.OR P0, PT, R2, 0x19, P0 ;  /* 0x000000190200780c */ /* 0x000fc40000701670 */
[----:B------:R-:W-:Y:S02]  /*4fc0*/  FMNMX.FTZ R3, R210, R3, !PT ;  /* 0x00000003d2037209 */ /* 0x000fe40007810000 */
[----:B------:R-:W-:Y:S02]  /*4fd0*/  FSEL R44, R48, -INF , !P0 ;  /* 0xff800000302c7808 */ /* 0x000fe40004000000 */
[----:B------:R-:W-:Y:S02]  /*4fe0*/  ISETP.GT.AND P0, PT, R0, 0x19, P6 ;  /* 0x000000190000780c */ /* 0x000fe40003704270 */
[----:B------:R-:W-:Y:S02]  /*4ff0*/  FMNMX.FTZ R3, R219, R3, !PT ;  /* 0x00000003db037209 */ /* 0x000fe40007810000 */
[----:B------:R-:W-:Y:S02]  /*5000*/  ISETP.LT.OR P0, PT, R2, 0x1a, P0 ;  /* 0x0000001a0200780c */ /* 0x000fe40000701670 */
[----:B------:R-:W-:-:S02]  /*5010*/  FMNMX.FTZ R3, R218, R3, !PT ;  /* 0x00000003da037209 */ /* 0x000fc40007810000 */
[----:B------:R-:W-:Y:S02]  /*5020*/  FSEL R45, R45, -INF , !P0 ;  /* 0xff8000002d2d7808 */ /* 0x000fe40004000000 */
[----:B------:R-:W-:Y:S02]  /*5030*/  ISETP.GT.AND P0, PT, R0, 0x20, P6 ;  /* 0x000000200000780c */ /* 0x000fe40003704270 */
[----:B------:R-:W-:Y:S02]  /*5040*/  FMNMX.FTZ R3, R220, R3, !PT ;  /* 0x00000003dc037209 */ /* 0x000fe40007810000 */
[----:B------:R-:W-:-:S03]  /*5050*/  ISETP.LT.OR P0, PT, R2, 0x21, P0 ;  /* 0x000000210200780c */ /* 0x000fc60000701670 */
[----:B------:R-:W1:Y:S01]  /*5060*/  SHFL.BFLY PT, R5, R3, 0x2, 0x1f ;  /* 0x0c401f0003057f89 */ /* 0x000e6200000e0000 */
[----:B------:R-:W-:Y:S02]  /*5070*/  FSEL R101, R27, -INF , !P0 ;  /* 0xff8000001b657808 */ /* 0x000fe40004000000 */
[----:B------:R-:W-:-:S04]  /*5080*/  ISETP.GT.AND P0, PT, R0, 0x21, P6 ;  /* 0x000000210000780c */ /* 0x000fc80003704270 */
[----:B------:R-:W-:-:S04]  /*5090*/  ISETP.LT.OR P0, PT, R2, 0x22, P0 ;  /* 0x000000220200780c */ /* 0x000fc80000701670 */
[----:B------:R-:W-:Y:S02]  /*50a0*/  FSEL R129, R26, -INF , !P0 ;  /* 0xff8000001a817808 */ /* 0x000fe40004000000 */
[----:B------:R-:W-:Y:S01]  /*50b0*/  ISETP.GT.AND P0, PT, R0, RZ, P6 ;  /* 0x000000ff0000720c */ /* 0x000fe20003704270 */
[----:B------:R-:W-:Y:S03]  /*50c0*/  LDSM.16.MT88.4 R24, [R189] ;  /* 0x00000000bd18783b */ /* 0x000fe60000004200 */
[----:B------:R-:W-:-:S04]  /*50d0*/  ISETP.LT.OR P0, PT, R2, 0x1, P0 ;  /* 0x000000010200780c */ /* 0x000fc80000701670 */
[----:B------:R-:W-:Y:S02]  /*50e0*/  FSEL R6, R77, -INF , !P0 ;  /* 0xff8000004d067808 */ /* 0x000fe40004000000 */
[----:B------:R-:W-:Y:S02]  /*50f0*/  ISETP.GT.AND P0, PT, R0, 0x28, P6 ;  /* 0x000000280000780c */ /* 0x000fe40003704270 */
[----:B------:R-:W-:Y:S02]  /*5100*/  FMNMX.FTZ R4, R6, R7, !PT ;  /* 0x0000000706047209 */ /* 0x000fe40007810000 */
[----:B------:R-:W-:Y:S02]  /*5110*/  ISETP.LT.OR P0, PT, R2, 0x29, P0 ;  /* 0x000000290200780c */ /* 0x000fe40000701670 */
[----:B------:R-:W-:Y:S02]  /*5120*/  FMNMX.FTZ R4, R9, R4, !PT ;  /* 0x0000000409047209 */ /* 0x000fe40007810000 */
[----:B------:R-:W-:-:S02]  /*5130*/  FSEL R128, R22, -INF , !P0 ;  /* 0xff80000016807808 */ /* 0x000fc40004000000 */
[----:B------:R-:W-:Y:S02]  /*5140*/  FMNMX.FTZ R4, R13, R4, !PT ;  /* 0x000000040d047209 */ /* 0x000fe40007810000 */
        /* <DEDUP_REMOVED lines=16> */
[----:B------:R-:W-:Y:S01]  /*5250*/  ISETP.GT.AND P0, PT, R0, 0x38, P6 ;  /* 0x000000380000780c */ /* 0x000fe20003704270 */
[----:B------:R-:W-:Y:S01]  /*5260*/  LDSM.16.MT88.4 R20, [R188] ;  /* 0x00000000bc14783b */ /* 0x000fe20000004200 */
[----:B------:R-:W-:-:S02]  /*5270*/  FMNMX.FTZ R4, R102, R4, !PT ;  /* 0x0000000466047209 */ /* 0x000fc40007810000 */
[----:B------:R-:W-:Y:S02]  /*5280*/  ISETP.GT.AND P6, PT, R0, 0x39, P6 ;  /* 0x000000390000780c */ /* 0x000fe400037c4270 */
[----:B------:R-:W-:Y:S02]  /*5290*/  ISETP.LT.OR P0, PT, R2, 0x39, P0 ;  /* 0x000000390200780c */ /* 0x000fe40000701670 */
[----:B------:R-:W-:Y:S02]  /*52a0*/  FMNMX.FTZ R0, R158, R4, !PT ;  /* 0x000000049e007209 */ /* 0x000fe40007810000 */
[----:B------:R-:W-:Y:S02]  /*52b0*/  ISETP.LT.OR P6, PT, R2, 0x3a, P6 ;  /* 0x0000003a0200780c */ /* 0x000fe400037c1670 */
[----:B------:R-:W-:Y:S02]  /*52c0*/  FSEL R159, R15, -INF , !P0 ;  /* 0xff8000000f9f7808 */ /* 0x000fe40004000000 */
[----:B------:R-:W-:-:S02]  /*52d0*/  FMNMX.FTZ R2, R207, R0, !PT ;  /* 0x00000000cf027209 */ /* 0x000fc40007810000 */
[----:B------:R-:W-:Y:S02]  /*52e0*/  FSEL R208, R14, -INF , !P6 ;  /* 0xff8000000ed07808 */ /* 0x000fe40007000000 */
        /* <DEDUP_REMOVED lines=12> */
[----:B------:R2:W3:Y:S01]  /*53b0*/  MUFU.EX2 R16, R0 ;  /* 0x0000000000107308 */ /* 0x0004e20000000800 */
[----:B-1----:R-:W-:Y:S01]  /*53c0*/  FMNMX.FTZ R8, R3, R4, !PT ;  /* 0x0000000403087209 */ /* 0x002fe20007810000 */
[--C-:B------:R-:W-:Y:S02]  /*53d0*/  FFMA.FTZ R3, R12, c[0x0][0x2d0], -R2.reuse ;  /* 0x0000b4000c037a23 */ /* 0x100fe40000010802 */
[----:B--2---:R-:W-:Y:S01]  /*53e0*/  FFMA.FTZ R0, R10, c[0x0][0x2d0], -R2 ;  /* 0x0000b4000a007a23 */ /* 0x004fe20000010802 */
[----:B------:R-:W-:-:S03]  /*53f0*/  FSETP.NEU.FTZ.AND P0, PT, R8, -INF , PT ;  /* 0xff8000000800780b */ /* 0x000fc60003f1d000 */
[----:B------:R-:W-:Y:S01]  /*5400*/  MUFU.EX2 R252, R3 ;  /* 0x0000000300fc7308 */ /* 0x000fe20000000800 */
[----:B---3--:R-:W-:Y:S02]  /*5410*/  IMAD.MOV.U32 R10, RZ, RZ, R16 ;  /* 0x000000ffff0a7224 */ /* 0x008fe400078e0010 */
[----:B------:R-:W-:Y:S05]  /*5420*/  LDSM.16.MT88.4 R16, [R185+0x2000] ;  /* 0x00200000b910783b */ /* 0x000fea0000004200 */
[----:B------:R1:W2:Y:S02]  /*5430*/  MUFU.EX2 R251, R0 ;  /* 0x0000000000fb7308 */ /* 0x0002a40000000800 */
[----:B-1----:R-:W-:Y:S01]  /*5440*/  FFMA.FTZ R0, R11, c[0x0][0x2d0], -R2 ;  /* 0x0000b4000b007a23 */ /* 0x002fe20000010802 */
[----:B--2---:R-:W-:-:S05]  /*5450*/  F2FP.BF16.PACK_AB R4, R251, R10 ;  /* 0x0000000afb04723e */ /* 0x004fca00000010ff */
[----:B------:R1:W2:Y:S02]  /*5460*/  MUFU.EX2 R137, R0 ;  /* 0x0000000000897308 */ /* 0x0002a40000000800 */
[----:B-1----:R-:W-:-:S05]  /*5470*/  FMUL.FTZ R0, R8, c[0x0][0x2d0] ;  /* 0x0000b40008007a20 */ /* 0x002fca0000410000 */
[----:B------:R-:W-:-:S05]  /*5480*/  FSEL R0, R0, RZ, P0 ;  /* 0x000000ff00007208 */ /* 0x000fca0000000000 */
[----:B------:R-:W-:Y:S01]  /*5490*/  FFMA.FTZ R3, R6, c[0x0][0x2d0], -R0 ;  /* 0x0000b40006037a23 */ /* 0x000fe20000010800 */
[----:B--2---:R-:W-:-:S03]  /*54a0*/  F2FP.BF16.PACK_AB R6, R252, R137 ;  /* 0x00000089fc06723e */ /* 0x004fc600000010ff */
        /* <DEDUP_REMOVED lines=16> */
[C---:B------:R-:W-:Y:S01]  /*55b0*/  HMMA.16816.F32.BF16 R108, R4.reuse, R24, RZ ;  /* 0x00000018046c723c */ /* 0x040fe200000418ff */
[----:B------:R2:W4:Y:S07]  /*55c0*/  MUFU.EX2 R248, R3 ;  /* 0x0000000300f87308 */ /* 0x00052e0000000800 */
[C---:B------:R-:W-:Y:S01]  /*55d0*/  HMMA.16816.F32.BF16 R116, R4.reuse, R26, RZ ;  /* 0x0000001a0474723c */ /* 0x040fe200000418ff */
[----:B------:R-:W5:Y:S07]  /*55e0*/  LDSM.16.MT88.4 R24, [R185+0x4000] ;  /* 0x00400000b918783b */ /* 0x000f6e0000004200 */
[----:B------:R-:W-:Y:S01]  /*55f0*/  HMMA.16816.F32.BF16 R104, R4, R20, RZ ;  /* 0x000000140468723c */ /* 0x000fe200000418ff */
[----:B--2---:R-:W-:-:S04]  /*5600*/  FFMA.FTZ R3, R46, c[0x0][0x2d0], -R2 ;  /* 0x0000b4002e037a23 */ /* 0x004fc80000010802 */
[----:B------:R2:W-:Y:S03]  /*5610*/  MUFU.EX2 R249, R3 ;  /* 0x0000000300f97308 */ /* 0x0005e60000000800 */
[C---:B------:R-:W-:Y:S01]  /*5620*/  HMMA.16816.F32.BF16 R96, R4.reuse, R22, RZ ;  /* 0x000000160460723c */ /* 0x040fe200000418ff */
[----:B------:R-:W4:Y:S07]  /*5630*/  LDSM.16.MT88.4 R20, [R186+0x4000] ;  /* 0x00400000ba14783b */ /* 0x000f2e0000004200 */
[----:B-1----:R-:W-:Y:S01]  /*5640*/  HMMA.16816.F32.BF16 R80, R4, R12, RZ ;  /* 0x0000000c0450723c */ /* 0x002fe200000418ff */
[----:B--2---:R-:W-:-:S07]  /*5650*/  FFMA.FTZ R3, R47, c[0x0][0x2d0], -R2 ;  /* 0x0000b4002f037a23 */ /* 0x004fce0000010802 */
[C---:B------:R-:W-:Y:S01]  /*5660*/  HMMA.16816.F32.BF16 R72, R4.reuse, R14, RZ ;  /* 0x0000000e0448723c */ /* 0x040fe200000418ff */
[----:B------:R-:W1:Y:S01]  /*5670*/  LDSM.16.MT88.4 R12, [R188+0x4000] ;  /* 0x00400000bc0c783b */ /* 0x000e620000004200 */
[----:B------:R2:W1:Y:S06]  /*5680*/  MUFU.EX2 R247, R3 ;  /* 0x0000000300f77308 */ /* 0x00046c0000000800 */
[C---:B------:R-:W-:Y:S08]  /*5690*/  HMMA.16816.F32.BF16 R84, R4.reuse, R16, RZ ;  /* 0x000000100454723c */ /* 0x040ff000000418ff */
[----:B------:R-:W-:Y:S01]  /*56a0*/  HMMA.16816.F32.BF16 R92, R4, R18, RZ ;  /* 0x00000012045c723c */ /* 0x000fe200000418ff */
[----:B------:R-:W1:Y:S01]  /*56b0*/  LDSM.16.MT88.4 R16, [R189+0x4000] ;  /* 0x00400000bd10783b */ /* 0x000e620000004200 */
[----:B--2---:R-:W-:-:S04]  /*56c0*/  FFMA.FTZ R3, R40, c[0x0][0x2d0], -R0 ;  /* 0x0000b40028037a23 */ /* 0x004fc80000010800 */
[----:B------:R2:W-:Y:S02]  /*56d0*/  MUFU.EX2 R224, R3 ;  /* 0x0000000300e07308 */ /* 0x0005e40000000800 */
[C---:B---3--:R-:W-:Y:S08]  /*56e0*/  HMMA.16816.F32.BF16 R56, R4.reuse, R32, RZ ;  /* 0x000000200438723c */ /* 0x048ff000000418ff */
[----:B------:R-:W-:Y:S01]  /*56f0*/  HMMA.16816.F32.BF16 R60, R4, R34, RZ ;  /* 0x00000022043c723c */ /* 0x000fe200000418ff */
[----:B------:R-:W3:Y:S01]  /*5700*/  LDSM.16.MT88.4 R32, [R186+0x800] ;  /* 0x00080000ba20783b */ /* 0x000ee20000004200 */
[----:B--2---:R-:W-:-:S06]  /*5710*/  FFMA.FTZ R3, R41, c[0x0][0x2d0], -R0 ;  /* 0x0000b40029037a23 */ /* 0x004fcc0000010800 */
[C---:B------:R-:W-:Y:S01]  /*5720*/  HMMA.16816.F32.BF16 R112, R4.reuse, R28, RZ ;  /* 0x0000001c0470723c */ /* 0x040fe200000418ff */
[----:B------:R2:W1:Y:S07]  /*5730*/  MUFU.EX2 R222, R3 ;  /* 0x0000000300de7308 */ /* 0x00046e0000000800 */
[C---:B------:R-:W-:Y:S01]  /*5740*/  HMMA.16816.F32.BF16 R120, R4.reuse, R30, RZ ;  /* 0x0000001e0478723c */ /* 0x040fe200000418ff */
[----:B------:R-:W3:Y:S07]  /*5750*/  LDSM.16.MT88.4 R28, [R185+0x800] ;  /* 0x00080000b91c783b */ /* 0x000eee0000004200 */
[----:B-----5:R-:W-:Y:S01]  /*5760*/  HMMA.16816.F32.BF16 R52, R4, R24, RZ ;  /* 0x000000180434723c */ /* 0x020fe200000418ff */
[----:B--2---:R-:W-:-:S04]  /*5770*/  FFMA.FTZ R3, R44, c[0x0][0x2d0], -R0 ;  /* 0x0000b4002c037a23 */ /* 0x004fc80000010800 */
[----:B------:R2:W-:Y:S03]  /*5780*/  MUFU.EX2 R223, R3 ;  /* 0x0000000300df7308 */ /* 0x0005e60000000800 */
[C---:B------:R-:W-:Y:S01]  /*5790*/  HMMA.16816.F32.BF16 R48, R4.reuse, R26, RZ ;  /* 0x0000001a0430723c */ /* 0x040fe200000418ff */
[----:B------:R-:W5:Y:S07]  /*57a0*/  LDSM.16.MT88.4 R24, [R188+0x800] ;  /* 0x00080000bc18783b */ /* 0x000f6e0000004200 */
[----:B----4-:R-:W-:Y:S01]  /*57b0*/  HMMA.16816.F32.BF16 R40, R4, R20, RZ ;  /* 0x000000140428723c */ /* 0x010fe200000418ff */
[----:B--2---:R-:W-:-:S07]  /*57c0*/  FFMA.FTZ R3, R45, c[0x0][0x2d0], -R0 ;  /* 0x0000b4002d037a23 */ /* 0x004fce0000010800 */
[C---:B------:R-:W-:Y:S01]  /*57d0*/  HMMA.16816.F32.BF16 R124, R4.reuse, R22, RZ ;  /* 0x00000016047c723c */ /* 0x040fe200000418ff */
[----:B------:R-:W2:Y:S01]  /*57e0*/  LDSM.16.MT88.4 R20, [R185+0x2800] ;  /* 0x00280000b914783b */ /* 0x000ea20000004200 */
[----:B------:R4:W2:Y:S06]  /*57f0*/  MUFU.EX2 R221, R3 ;  /* 0x0000000300dd7308 */ /* 0x0008ac0000000800 */
[C---:B-1----:R-:W-:Y:S08]  /*5800*/  HMMA.16816.F32.BF16 R148, R4.reuse, R12, RZ ;  /* 0x0000000c0494723c */ /* 0x042ff000000418ff */
[----:B------:R-:W-:Y:S01]  /*5810*/  HMMA.16816.F32.BF16 R144, R4, R14, RZ ;  /* 0x0000000e0490723c */ /* 0x000fe200000418ff */
[----:B------:R-:W1:Y:S01]  /*5820*/  LDSM.16.MT88.4 R12, [R189+0x2800] ;  /* 0x00280000bd0c783b */ /* 0x000e620000004200 */
[----:B----4-:R-:W-:-:S04]  /*5830*/  FFMA.FTZ R3, R103, c[0x0][0x2d0], -R2 ;  /* 0x0000b40067037a23 */ /* 0x010fc80000010802 */
[----:B------:R4:W-:Y:S02]  /*5840*/  MUFU.EX2 R246, R3 ;  /* 0x0000000300f67308 */ /* 0x0009e40000000800 */
[C---:B------:R-:W-:Y:S08]  /*5850*/  HMMA.16816.F32.BF16 R68, R4.reuse, R36, RZ ;  /* 0x000000240444723c */ /* 0x040ff000000418ff */
[----:B------:R-:W-:Y:S01]  /*5860*/  HMMA.16816.F32.BF16 R64, R4, R38, RZ ;  /* 0x000000260440723c */ /* 0x000fe200000418ff */
[----:B------:R-:W1:Y:S01]  /*5870*/  LDSM.16.MT88.4 R36, [R189+0x800] ;  /* 0x00080000bd24783b */ /* 0x000e620000004200 */
[----:B----4-:R-:W-:-:S06]  /*5880*/  FFMA.FTZ R3, R130, c[0x0][0x2d0], -R2 ;  /* 0x0000b40082037a23 */ /* 0x010fcc0000010802 */
[C---:B------:R-:W-:Y:S01]  /*5890*/  HMMA.16816.F32.BF16 R132, R4.reuse, R16, RZ ;  /* 0x000000100484723c */ /* 0x040fe200000418ff */
[----:B------:R4:W1:Y:S07]  /*58a0*/  MUFU.EX2 R245, R3 ;  /* 0x0000000300f57308 */ /* 0x00086e0000000800 */
[----:B------:R-:W-:Y:S01]  /*58b0*/  HMMA.16816.F32.BF16 R140, R4, R18, RZ ;  /* 0x00000012048c723c */ /* 0x000fe200000418ff */
[----:B------:R-:W1:Y:S06]  /*58c0*/  LDSM.16.MT88.4 R16, [R186+0x2800] ;  /* 0x00280000ba10783b */ /* 0x000e6c0000004200 */
[----:B------:R-:W-:-:S02]  /*58d0*/  F2FP.BF16.PACK_AB R4, R248, R250 ;  /* 0x000000faf804723e */ /* 0x000fc400000010ff */
[----:B------:R-:W-:Y:S01]  /*58e0*/  F2FP.BF16.PACK_AB R6, R247, R249 ;  /* 0x000000f9f706723e */ /* 0x000fe200000010ff */
[--C-:B----4-:R-:W-:Y:S01]  /*58f0*/  FFMA.FTZ R3, R131, c[0x0][0x2d0], -R2.reuse ;  /* 0x0000b40083037a23 */ /* 0x110fe20000010802 */
[----:B------:R-:W-:Y:S02]  /*5900*/  F2FP.BF16.PACK_AB R5, R222, R224 ;  /* 0x000000e0de05723e */ /* 0x000fe400000010ff */
[----:B--2---:R-:W-:Y:S01]  /*5910*/  F2FP.BF16.PACK_AB R7, R221, R223 ;  /* 0x000000dfdd07723e */ /* 0x004fe200000010ff */
[----:B------:R2:W-:Y:S06]  /*5920*/  MUFU.EX2 R244, R3 ;  /* 0x0000000300f47308 */ /* 0x0005ec0000000800 */
[C---:B---3--:R-:W-:Y:S08]  /*5930*/  HMMA.16816.F32.BF16 R112, R4.reuse, R32, R112 ;  /* 0x000000200470723c */ /* 0x048ff00000041870 */
[----:B------:R-:W-:Y:S01]  /*5940*/  HMMA.16816.F32.BF16 R176, R4, R34, R120 ;  /* 0x0000002204b0723c */ /* 0x000fe20000041878 */
[----:B------:R-:W3:Y:S01]  /*5950*/  LDSM.16.MT88.4 R32, [R185+0x4800] ;  /* 0x00480000b920783b */ /* 0x000ee20000004200 */
[----:B--2---:R-:W-:-:S04]  /*5960*/  FFMA.FTZ R3, R136, c[0x0][0x2d0], -R2 ;  /* 0x0000b40088037a23 */ /* 0x004fc80000010802 */
[----:B------:R2:W4:Y:S02]  /*5970*/  MUFU.EX2 R243, R3 ;  /* 0x0000000300f37308 */ /* 0x0005240000000800 */
[C---:B------:R-:W-:Y:S08]  /*5980*/  HMMA.16816.F32.BF16 R168, R4.reuse, R28, R88 ;  /* 0x0000001c04a8723c */ /* 0x040ff00000041858 */
[----:B------:R-:W-:Y:S01]  /*5990*/  HMMA.16816.F32.BF16 R164, R4, R30, R76 ;  /* 0x0000001e04a4723c */ /* 0x000fe2000004184c */
[----:B------:R-:W3:Y:S01]  /*59a0*/  LDSM.16.MT88.4 R28, [R188+0x2800] ;  /* 0x00280000bc1c783b */ /* 0x000ee20000004200 */
[----:B--2---:R-:W-:-:S06]  /*59b0*/  FFMA.FTZ R3, R101, c[0x0][0x2d0], -R0 ;  /* 0x0000b40065037a23 */ /* 0x004fcc0000010800 */
[C---:B-----5:R-:W-:Y:S01]  /*59c0*/  HMMA.16816.F32.BF16 R160, R4.reuse, R24, R104 ;  /* 0x0000001804a0723c */ /* 0x060fe20000041868 */
[----:B------:R2:W-:Y:S07]  /*59d0*/  MUFU.EX2 R157, R3 ;  /* 0x00000003009d7308 */ /* 0x0005ee0000000800 */
[C---:B------:R-:W-:Y:S01]  /*59e0*/  HMMA.16816.F32.BF16 R152, R4.reuse, R26, R96 ;  /* 0x0000001a0498723c */ /* 0x040fe20000041860 */
[----:B------:R-:W5:Y:S07]  /*59f0*/  LDSM.16.MT88.4 R24, [R186+0x4800] ;  /* 0x00480000ba18783b */ /* 0x000f6e0000004200 */
[----:B------:R-:W-:Y:S01]  /*5a00*/  HMMA.16816.F32.BF16 R120, R4, R20, R84 ;  /* 0x000000140478723c */ /* 0x000fe20000041854 */
[----:B--2---:R-:W-:-:S04]  /*5a10*/  FFMA.FTZ R3, R129, c[0x0][0x2d0], -R0 ;  /* 0x0000b40081037a23 */ /* 0x004fc80000010800 */
[----:B------:R2:W2:Y:S03]  /*5a20*/  MUFU.EX2 R156, R3 ;  /* 0x00000003009c7308 */ /* 0x0004a60000000800 */
[C---:B-1----:R-:W-:Y:S08]  /*5a30*/  HMMA.16816.F32.BF16 R88, R4.reuse, R12, R68 ;  /* 0x0000000c0458723c */ /* 0x042ff00000041844 */
[----:B------:R-:W-:Y:S01]  /*5a40*/  HMMA.16816.F32.BF16 R84, R4, R14, R64 ;  /* 0x0000000e0454723c */ /* 0x000fe20000041840 */
[----:B------:R-:W1:Y:S01]  /*5a50*/  LDSM.16.MT88.4 R12, [R188+0x4800] ;  /* 0x00480000bc0c783b */ /* 0x000e620000004200 */
[----:B--2---:R-:W-:-:S06]  /*5a60*/  FFMA.FTZ R3, R128, c[0x0][0x2d0], -R0 ;  /* 0x0000b40080037a23 */ /* 0x004fcc0000010800 */
[C---:B------:R-:W-:Y:S01]  /*5a70*/  HMMA.16816.F32.BF16 R180, R4.reuse, R36, R108 ;  /* 0x0000002404b4723c */ /* 0x040fe2000004186c */
[----:B------:R2:W-:Y:S07]  /*5a80*/  MUFU.EX2 R103, R3 ;  /* 0x0000000300677308 */ /* 0x0005ee0000000800 */
[C---:B------:R-:W-:Y:S08]  /*5a90*/  HMMA.16816.F32.BF16 R108, R4.reuse, R16, R80 ;  /* 0x00000010046c723c */ /* 0x040ff00000041850 */
[----:B------:R-:W-:Y:S01]  /*5aa0*/  HMMA.16816.F32.BF16 R96, R4, R18, R72 ;  /* 0x000000120460723c */ /* 0x000fe20000041848 */
[----:B------:R-:W1:Y:S01]  /*5ab0*/  LDSM.16.MT88.4 R16, [R189+0x4800] ;  /* 0x00480000bd10783b */ /* 0x000e620000004200 */
[----:B--2---:R-:W-:-:S04]  /*5ac0*/  FFMA.FTZ R3, R102, c[0x0][0x2d0], -R0 ;  /* 0x0000b40066037a23 */ /* 0x004fc80000010800 */
[----:B------:R2:W1:Y:S02]  /*5ad0*/  MUFU.EX2 R101, R3 ;  /* 0x0000000300657308 */ /* 0x0004640000000800 */
[C---:B------:R-:W-:Y:S01]  /*5ae0*/  HMMA.16816.F32.BF16 R172, R4.reuse, R38, R116 ;  /* 0x0000002604ac723c */ /* 0x040fe20000041874 */
[----:B------:R-:W-:Y:S07]  /*5af0*/  LDSM.16.MT88.4 R36, [R186+0x1000] ;  /* 0x00100000ba24783b */ /* 0x000fee0000004200 */
[----:B------:R-:W-:Y:S01]  /*5b00*/  HMMA.16816.F32.BF16 R116, R4, R22, R92 ;  /* 0x000000160474723c */ /* 0x000fe2000004185c */
[----:B------:R-:W4:Y:S01]  /*5b10*/  LDSM.16.MT88.4 R20, [R185+0x1000] ;  /* 0x00100000b914783b */ /* 0x000f220000004200 */
[----:B--2---:R-:W-:-:S06]  /*5b20*/  FFMA.FTZ R3, R210, c[0x0][0x2d0], -R2 ;  /* 0x0000b400d2037a23 */ /* 0x004fcc0000010802 */
[----:B---3--:R-:W-:Y:S01]  /*5b30*/  HMMA.16816.F32.BF16 R68, R4, R32, R52 ;  /* 0x000000200444723c */ /* 0x008fe20000041834 */
[----:B------:R-:W-:-:S07]  /*5b40*/  IMAD.MOV.U32 R210, RZ, RZ, R10 ;  /* 0x000000ffffd27224 */ /* 0x000fce00078e000a */
[C---:B------:R-:W-:Y:S01]  /*5b50*/  HMMA.16816.F32.BF16 R48, R4.reuse, R34, R48 ;  /* 0x000000220430723c */ /* 0x040fe20000041830 */
[----:B------:R-:W2:Y:S07]  /*5b60*/  LDSM.16.MT88.4 R32, [R189+0x1000] ;  /* 0x00100000bd20783b */ /* 0x000eae0000004200 */
[C---:B------:R-:W-:Y:S08]  /*5b70*/  HMMA.16816.F32.BF16 R76, R4.reuse, R28, R56 ;  /* 0x0000001c044c723c */ /* 0x040ff00000041838 */
[C---:B-----5:R-:W-:Y:S08]  /*5b80*/  HMMA.16816.F32.BF16 R56, R4.reuse, R24, R40 ;  /* 0x000000180438723c */ /* 0x060ff00000041828 */
[C---:B-1----:R-:W-:Y:S08]  /*5b90*/  HMMA.16816.F32.BF16 R52, R4.reuse, R12, R148 ;  /* 0x0000000c0434723c */ /* 0x042ff00000041894 */
[C---:B------:R-:W-:Y:S01]  /*5ba0*/  HMMA.16816.F32.BF16 R40, R4.reuse, R14, R144 ;  /* 0x0000000e0428723c */ /* 0x040fe20000041890 */
[----:B------:R-:W1:Y:S07]  /*5bb0*/  LDSM.16.MT88.4 R12, [R188+0x3000] ;  /* 0x00300000bc0c783b */ /* 0x000e6e0000004200 */
[C---:B------:R-:W-:Y:S01]  /*5bc0*/  HMMA.16816.F32.BF16 R72, R4.reuse, R30, R60 ;  /* 0x0000001e0448723c */ /* 0x040fe2000004183c */
[----:B------:R-:W3:Y:S07]  /*5bd0*/  LDSM.16.MT88.4 R28, [R188+0x1000] ;  /* 0x00100000bc1c783b */ /* 0x000eee0000004200 */
[C---:B------:R-:W-:Y:S01]  /*5be0*/  HMMA.16816.F32.BF16 R44, R4.reuse, R26, R124 ;  /* 0x0000001a042c723c */ /* 0x040fe2000004187c */
[----:B------:R-:W-:Y:S04]  /*5bf0*/  LDSM.16.MT88.4 R24, [R185+0x3000] ;  /* 0x00300000b918783b */ /* 0x000fe80000004200 */
[----:B------:R-:W-:Y:S03]  /*5c00*/  LDSM.16.MT88.4 R124, [R189+0x1800] ;  /* 0x00180000bd7c783b */ /* 0x000fe60000004200 */
[C---:B------:R-:W-:Y:S01]  /*5c10*/  HMMA.16816.F32.BF16 R60, R4.reuse, R16, R132 ;  /* 0x00000010043c723c */ /* 0x040fe20000041884 */
[----:B------:R-:W-:Y:S07]  /*5c20*/  LDSM.16.MT88.4 R132, [R188+0x1800] ;  /* 0x00180000bc84783b */ /* 0x000fee0000004200 */
[----:B------:R-:W-:Y:S01]  /*5c30*/  HMMA.16816.F32.BF16 R64, R4, R18, R140 ;  /* 0x000000120440723c */ /* 0x000fe2000004188c */
[----:B------:R-:W-:Y:S06]  /*5c40*/  LDSM.16.MT88.4 R16, [R189+0x3000] ;  /* 0x00300000bd10783b */ /* 0x000fec0000004200 */
[----:B------:R-:W-:-:S02]  /*5c50*/  F2FP.BF16.PACK_AB R4, R245, R246 ;  /* 0x000000f6f504723e */ /* 0x000fc400000010ff */
[----:B----4-:R-:W-:Y:S02]  /*5c60*/  F2FP.BF16.PACK_AB R6, R243, R244 ;  /* 0x000000f4f306723e */ /* 0x010fe400000010ff */
[----:B------:R-:W-:Y:S02]  /*5c70*/  F2FP.BF16.PACK_AB R5, R156, R157 ;  /* 0x0000009d9c05723e */ /* 0x000fe400000010ff */
[----:B------:R-:W-:-:S07]  /*5c80*/  F2FP.BF16.PACK_AB R7, R101, R103 ;  /* 0x000000676507723e */ /* 0x000fce00000010ff */
[C---:B------:R-:W-:Y:S08]  /*5c90*/  HMMA.16816.F32.BF16 R104, R4.reuse, R20, R168 ;  /* 0x000000140468723c */ /* 0x040ff000000418a8 */
[C---:B------:R-:W-:Y:S01]  /*5ca0*/  HMMA.16816.F32.BF16 R80, R4.reuse, R22, R164 ;  /* 0x000000160450723c */ /* 0x040fe200000418a4 */
[----:B------:R-:W4:Y:S07]  /*5cb0*/  LDSM.16.MT88.4 R20, [R186+0x3000] ;  /* 0x00300000ba14783b */ /* 0x000f2e0000004200 */
[C---:B------:R-:W-:Y:S08]  /*5cc0*/  HMMA.16816.F32.BF16 R112, R4.reuse, R36, R112 ;  /* 0x000000240470723c */ /* 0x040ff00000041870 */
[C---:B------:R-:W-:Y:S01]  /*5cd0*/  HMMA.16816.F32.BF16 R92, R4.reuse, R38, R176 ;  /* 0x00000026045c723c */ /* 0x040fe200000418b0 */
[----:B------:R-:W5:Y:S07]  /*5ce0*/  LDSM.16.MT88.4 R36, [R185+0x5000] ;  /* 0x00500000b924783b */ /* 0x000f6e0000004200 */
[C---:B--2---:R-:W-:Y:S01]  /*5cf0*/  HMMA.16816.F32.BF16 R176, R4.reuse, R32, R180 ;  /* 0x0000002004b0723c */ /* 0x044fe200000418b4 */
[----:B------:R2:W-:Y:S06]  /*5d00*/  MUFU.EX2 R182, R3 ;  /* 0x0000000300b67308 */ /* 0x0005ec0000000800 */
[----:B------:R-:W-:Y:S01]  /*5d10*/  IMAD.MOV.U32 R183, RZ, RZ, R137 ;  /* 0x000000ffffb77224 */ /* 0x000fe200078e0089 */
[C---:B------:R-:W-:Y:S08]  /*5d20*/  HMMA.16816.F32.BF16 R172, R4.reuse, R34, R172 ;  /* 0x0000002204ac723c */ /* 0x040ff000000418ac */
[C---:B-1----:R-:W-:Y:S01]  /*5d30*/  HMMA.16816.F32.BF16 R32, R4.reuse, R14, R72 ;  /* 0x0000000e0420723c */ /* 0x042fe20000041848 */
[--C-:B--2---:R-:W-:Y:S01]  /*5d40*/  FFMA.FTZ R3, R219, c[0x0][0x2d0], -R2.reuse ;  /* 0x0000b400db037a23 */ /* 0x104fe20000010802 */
[----:B------:R-:W-:Y:S03]  /*5d50*/  LDSM.16.MT88.4 R72, [R185+0x5800] ;  /* 0x00580000b948783b */ /* 0x000fe60000004200 */
[----:B------:R1:W2:Y:S03]  /*5d60*/  MUFU.EX2 R181, R3 ;  /* 0x0000000300b57308 */ /* 0x0002a60000000800 */
[C---:B---3--:R-:W-:Y:S08]  /*5d70*/  HMMA.16816.F32.BF16 R128, R4.reuse, R28, R160 ;  /* 0x0000001c0480723c */ /* 0x048ff000000418a0 */
[----:B----4-:R-:W-:Y:S01]  /*5d80*/  HMMA.16816.F32.BF16 R160, R4, R20, R108 ;  /* 0x0000001404a0723c */ /* 0x010fe2000004186c */
[----:B------:R-:W-:Y:S01]  /*5d90*/  LDSM.16.MT88.4 R108, [R185+0x1800] ;  /* 0x00180000b96c783b */ /* 0x000fe20000004200 */
[----:B-1----:R-:W-:-:S02]  /*5da0*/  FFMA.FTZ R3, R218, c[0x0][0x2d0], -R2 ;  /* 0x0000b400da037a23 */ /* 0x002fc40000010802 */
[----:B------:R-:W-:-:S04]  /*5db0*/  FFMA.FTZ R2, R220, c[0x0][0x2d0], -R2 ;  /* 0x0000b400dc027a23 */ /* 0x000fc80000010802 */
[C---:B------:R-:W-:Y:S01]  /*5dc0*/  HMMA.16816.F32.BF16 R148, R4.reuse, R22, R96 ;  /* 0x000000160494723c */ /* 0x040fe20000041860 */
[----:B------:R-:W-:Y:S06]  /*5dd0*/  MUFU.EX2 R180, R3 ;  /* 0x0000000300b47308 */ /* 0x000fec0000000800 */
[----:B--2---:R-:W-:Y:S01]  /*5de0*/  F2FP.BF16.PACK_AB R96, R181, R182 ;  /* 0x000000b6b560723e */ /* 0x004fe200000010ff */
[C---:B-----5:R-:W-:Y:S01]  /*5df0*/  HMMA.16816.F32.BF16 R68, R4.reuse, R36, R68 ;  /* 0x000000240444723c */ /* 0x060fe20000041844 */
[----:B------:R1:W2:Y:S07]  /*5e00*/  MUFU.EX2 R102, R2 ;  /* 0x0000000200667308 */ /* 0x0002ae0000000800 */
[C---:B------:R-:W-:Y:S01]  /*5e10*/  HMMA.16816.F32.BF16 R20, R4.reuse, R38, R48 ;  /* 0x000000260414723c */ /* 0x040fe20000041830 */
[----:B------:R-:W-:Y:S07]  /*5e20*/  LDSM.16.MT88.4 R48, [R186+0x3800] ;  /* 0x00380000ba30783b */ /* 0x000fee0000004200 */
[C---:B------:R-:W-:Y:S01]  /*5e30*/  HMMA.16816.F32.BF16 R168, R4.reuse, R30, R152 ;  /* 0x0000001e04a8723c */ /* 0x040fe20000041898 */
[--C-:B-1----:R-:W-:Y:S01]  /*5e40*/  FFMA.FTZ R2, R158, c[0x0][0x2d0], -R0.reuse ;  /* 0x0000b4009e027a23 */ /* 0x102fe20000010800 */
[----:B--2---:R-:W-:Y:S01]  /*5e50*/  F2FP.BF16.PACK_AB R98, R102, R180 ;  /* 0x000000b46662723e */ /* 0x004fe200000010ff */
[----:B------:R-:W1:Y:S02]  /*5e60*/  LDSM.16.MT88.4 R28, [R186+0x5000] ;  /* 0x00500000ba1c783b */ /* 0x000e640000004200 */
[----:B------:R2:W-:Y:S03]  /*5e70*/  MUFU.EX2 R3, R2 ;  /* 0x0000000200037308 */ /* 0x0005e60000000800 */
[C---:B------:R-:W-:Y:S01]  /*5e80*/  HMMA.16816.F32.BF16 R144, R4.reuse, R16, R88 ;  /* 0x000000100490723c */ /* 0x040fe20000041858 */
[----:B------:R-:W-:Y:S07]  /*5e90*/  LDSM.16.MT88.4 R88, [R189+0x5800] ;  /* 0x00580000bd58783b */ /* 0x000fee0000004200 */
[----:B------:R-:W-:Y:S01]  /*5ea0*/  HMMA.16816.F32.BF16 R140, R4, R18, R84 ;  /* 0x00000012048c723c */ /* 0x000fe20000041854 */
[----:B------:R-:W3:Y:S01]  /*5eb0*/  LDSM.16.MT88.4 R16, [R189+0x5000] ;  /* 0x00500000bd10783b */ /* 0x000ee20000004200 */
[----:B--2---:R-:W-:-:S06]  /*5ec0*/  FFMA.FTZ R2, R207, c[0x0][0x2d0], -R0 ;  /* 0x0000b400cf027a23 */ /* 0x004fcc0000010800 */
[C---:B------:R-:W-:Y:S01]  /*5ed0*/  HMMA.16816.F32.BF16 R136, R4.reuse, R12, R76 ;  /* 0x0000000c0488723c */ /* 0x040fe2000004184c */
[----:B------:R2:W4:Y:S01]  /*5ee0*/  MUFU.EX2 R11, R2 ;  /* 0x00000002000b7308 */ /* 0x0005220000000800 */
[----:B------:R-:W5:Y:S06]  /*5ef0*/  LDSM.16.MT88.4 R12, [R188+0x5000] ;  /* 0x00500000bc0c783b */ /* 0x000f6c0000004200 */
[C---:B------:R-:W-:Y:S08]  /*5f00*/  HMMA.16816.F32.BF16 R164, R4.reuse, R24, R120 ;  /* 0x0000001804a4723c */ /* 0x040ff00000041878 */
[C---:B------:R-:W-:Y:S01]  /*5f10*/  HMMA.16816.F32.BF16 R152, R4.reuse, R26, R116 ;  /* 0x0000001a0498723c */ /* 0x040fe20000041874 */
[--C-:B--2---:R-:W-:Y:S01]  /*5f20*/  FFMA.FTZ R2, R159, c[0x0][0x2d0], -R0.reuse ;  /* 0x0000b4009f027a23 */ /* 0x104fe20000010800 */
[----:B----4-:R-:W-:Y:S01]  /*5f30*/  F2FP.BF16.PACK_AB R97, R11, R3 ;  /* 0x000000030b61723e */ /* 0x010fe200000010ff */
[----:B------:R-:W-:Y:S01]  /*5f40*/  FFMA.FTZ R0, R208, c[0x0][0x2d0], -R0 ;  /* 0x0000b400d0007a23 */ /* 0x000fe20000010800 */
[----:B------:R-:W2:Y:S01]  /*5f50*/  LDSM.16.MT88.4 R116, [R186+0x1800] ;  /* 0x00180000ba74783b */ /* 0x000ea20000004200 */
[----:B------:R4:W-:Y:S03]  /*5f60*/  MUFU.EX2 R10, R2 ;  /* 0x00000002000a7308 */ /* 0x0009e60000000800 */
[C---:B-1----:R-:W-:Y:S01]  /*5f70*/  HMMA.16816.F32.BF16 R76, R4.reuse, R28, R56 ;  /* 0x0000001c044c723c */ /* 0x042fe20000041838 */
[----:B------:R-:W-:Y:S04]  /*5f80*/  LDSM.16.MT88.4 R56, [R189+0x3800] ;  /* 0x00380000bd38783b */ /* 0x000fe80000004200 */
[----:B------:R-:W1:Y:S03]  /*5f90*/  MUFU.EX2 R9, R0 ;  /* 0x0000000000097308 */ /* 0x000e660000000800 */
[----:B------:R-:W-:Y:S01]  /*5fa0*/  HMMA.16816.F32.BF16 R28, R4, R30, R44 ;  /* 0x0000001e041c723c */ /* 0x000fe2000004182c */
[----:B----4-:R-:W-:-:S07]  /*5fb0*/  FADD.FTZ R2, R210, R251 ;  /* 0x000000fbd2027221 */ /* 0x010fce0000010000 */
[----:B---3--:R-:W-:Y:S01]  /*5fc0*/  HMMA.16816.F32.BF16 R84, R4, R16, R60 ;  /* 0x000000100454723c */ /* 0x008fe2000004183c */
[----:B------:R-:W-:Y:S01]  /*5fd0*/  FADD.FTZ R2, R183, R2 ;  /* 0x00000002b7027221 */ /* 0x000fe20000010000 */
[----:B-1----:R-:W-:Y:S01]  /*5fe0*/  F2FP.BF16.PACK_AB R99, R9, R10 ;  /* 0x0000000a0963723e */ /* 0x002fe200000010ff */
[----:B------:R-:W-:-:S05]  /*5ff0*/  FADD.FTZ R0, R226, R225 ;  /* 0x000000e1e2007221 */ /* 0x000fca0000010000 */
[----:B-----5:R-:W-:Y:S08]  /*6000*/  HMMA.16816.F32.BF16 R24, R4, R12, R52 ;  /* 0x0000000c0418723c */ /* 0x020ff00000041834 */
[C---:B------:R-:W-:Y:S08]  /*6010*/  HMMA.16816.F32.BF16 R68, R96.reuse, R72, R68 ;  /* 0x000000486044723c */ /* 0x040ff00000041844 */
[----:B------:R-:W-:Y:S01]  /*6020*/  HMMA.16816.F32.BF16 R72, R96, R74, R20 ;  /* 0x0000004a6048723c */ /* 0x000fe20000041814 */
[----:B------:R-:W3:Y:S01]  /*6030*/  LDL.LU R20, [R1+0x8] ;  /* 0x0000080001147983 */ /* 0x000ee20000300800 */
[----:B------:R-:W-:-:S06]  /*6040*/  FADD.FTZ R0, R233, R0 ;  /* 0x00000000e9007221 */ /* 0x000fcc0000010000 */
[C---:B------:R-:W-:Y:S01]  /*6050*/  HMMA.16816.F32.BF16 R16, R4.reuse, R18, R64 ;  /* 0x000000120410723c */ /* 0x040fe20000041840 */
[----:B------:R-:W-:Y:S01]  /*6060*/  FADD.FTZ R2, R252, R2 ;  /* 0x00000002fc027221 */ /* 0x000fe20000010000 */
[----:B------:R-:W-:Y:S06]  /*6070*/  LDSM.16.MT88.4 R64, [R188+0x3800] ;  /* 0x00380000bc40783b */ /* 0x000fec0000004200 */
[----:B------:R-:W-:Y:S01]  /*6080*/  HMMA.16816.F32.BF16 R12, R4, R14, R40 ;  /* 0x0000000e040c723c */ /* 0x000fe20000041828 */
[----:B------:R-:W1:Y:S01]  /*6090*/  LDSM.16.MT88.4 R4, [R188+0x5800] ;  /* 0x00580000bc04783b */ /* 0x000e620000004200 */
[----:B------:R-:W-:-:S02]  /*60a0*/  FADD.FTZ R0, R230, R0 ;  /* 0x00000000e6007221 */ /* 0x000fc40000010000 */
[----:B------:R-:W-:Y:S01]  /*60b0*/  FADD.FTZ R2, R250, R2 ;  /* 0x00000002fa027221 */ /* 0x000fe20000010000 */
[----:B------:R-:W4:Y:S01]  /*60c0*/  LDSM.16.MT88.4 R40, [R185+0x3800] ;  /* 0x00380000b928783b */ /* 0x000f220000004200 */
[----:B------:R-:W-:Y:S02]  /*60d0*/  FADD.FTZ R0, R224, R0 ;  /* 0x00000000e0007221 */ /* 0x000fe40000010000 */
[----:B------:R-:W-:Y:S01]  /*60e0*/  HMMA.16816.F32.BF16 R104, R96, R108, R104 ;  /* 0x0000006c6068723c */ /* 0x000fe20000041868 */
[----:B------:R-:W-:Y:S02]  /*60f0*/  FADD.FTZ R2, R248, R2 ;  /* 0x00000002f8027221 */ /* 0x000fe40000010000 */
[----:B------:R-:W-:-:S05]  /*6100*/  FADD.FTZ R0, R222, R0 ;  /* 0x00000000de007221 */ /* 0x000fca0000010000 */
[C---:B------:R-:W-:Y:S01]  /*6110*/  HMMA.16816.F32.BF16 R108, R96.reuse, R110, R80 ;  /* 0x0000006e606c723c */ /* 0x040fe20000041850 */
[----:B------:R-:W5:Y:S01]  /*6120*/  LDSM.16.MT88.4 R80, [R186+0x5800] ;  /* 0x00580000ba50783b */ /* 0x000f620000004200 */
[----:B------:R-:W-:Y:S02]  /*6130*/  FADD.FTZ R2, R249, R2 ;  /* 0x00000002f9027221 */ /* 0x000fe40000010000 */
        /* <DEDUP_REMOVED lines=13> */
[----:B-1----:R-:W-:Y:S01]  /*6210*/  HMMA.16816.F32.BF16 R92, R96, R4, R24 ;  /* 0x00000004605c723c */ /* 0x002fe20000041818 */
[----:B------:R-:W-:-:S06]  /*6220*/  FADD.FTZ R2, R182, R2 ;  /* 0x00000002b6027221 */ /* 0x000fcc0000010000 */
[----:B------:R-:W-:Y:S01]  /*6230*/  @P2 IMAD.HI.U32 R5, R231, c[0x0][0x2c8], RZ ;  /* 0x0000b200e7052a27 */ /* 0x000fe200078e00ff */
[C---:B------:R-:W-:Y:S03]  /*6240*/  HMMA.16816.F32.BF16 R120, R96.reuse, R124, R176 ;  /* 0x0000007c6078723c */ /* 0x040fe600000418b0 */
[----:B------:R-:W-:Y:S02]  /*6250*/  FADD.FTZ R4, R3, R0 ;  /* 0x0000000003047221 */ /* 0x000fe40000010000 */
[----:B------:R-:W-:Y:S01]  /*6260*/  IMAD.MOV.U32 R0, RZ, RZ, R231 ;  /* 0x000000ffff007224 */ /* 0x000fe200078e00e7 */
[----:B------:R-:W-:Y:S01]  /*6270*/  @P2 SHF.R.U32.HI R0, RZ, c[0x0][0x2cc], R5 ;  /* 0x0000b300ff002a19 */ /* 0x000fe20000011605 */
[----:B------:R-:W-:Y:S01]  /*6280*/  FADD.FTZ R3, R181, R2 ;  /* 0x00000002b5037221 */ /* 0x000fe20000010000 */
[----:B------:R-:W-:Y:S01]  /*6290*/  HMMA.16816.F32.BF16 R128, R96, R132, R128 ;  /* 0x000000846080723c */ /* 0x000fe20000041880 */
[----:B------:R-:W-:-:S02]  /*62a0*/  FADD.FTZ R2, R11, R4 ;  /* 0x000000040b027221 */ /* 0x000fc40000010000 */
[----:B------:R-:W-:Y:S02]  /*62b0*/  FADD.FTZ R4, R180, R3 ;  /* 0x00000003b4047221 */ /* 0x000fe40000010000 */
[----:B------:R-:W-:-:S03]  /*62c0*/  FADD.FTZ R3, R10, R2 ;  /* 0x000000020a037221 */ /* 0x000fc60000010000 */
[----:B----4-:R-:W-:Y:S01]  /*62d0*/  HMMA.16816.F32.BF16 R36, R96, R40, R164 ;  /* 0x000000286024723c */ /* 0x010fe200000418a4 */
[----:B------:R-:W-:Y:S01]  /*62e0*/  FADD.FTZ R225, R102, R4 ;  /* 0x0000000466e17221 */ /* 0x000fe20000010000 */
[----:B------:R-:W-:Y:S01]  /*62f0*/  IADD3 R207, R234, -0x2, RZ ;  /* 0xfffffffeeacf7810 */ /* 0x000fe20007ffe0ff */
[----:B------:R-:W-:-:S05]  /*6300*/  FADD.FTZ R226, R9, R3 ;  /* 0x0000000309e27221 */ /* 0x000fca0000010000 */
[C---:B------:R-:W-:Y:S08]  /*6310*/  HMMA.16816.F32.BF16 R44, R96.reuse, R48, R160 ;  /* 0x00000030602c723c */ /* 0x040ff000000418a0 */
[C---:B------:R-:W-:Y:S08]  /*6320*/  HMMA.16816.F32.BF16 R52, R96.reuse, R56, R144 ;  /* 0x000000386034723c */ /* 0x040ff00000041890 */
[C---:B------:R-:W-:Y:S08]  /*6330*/  HMMA.16816.F32.BF16 R60, R96.reuse, R64, R136 ;  /* 0x00000040603c723c */ /* 0x040ff00000041888 */
[C---:B-----5:R-:W-:Y:S08]  /*6340*/  HMMA.16816.F32.BF16 R76, R96.reuse, R80, R76 ;  /* 0x00000050604c723c */ /* 0x060ff0000004184c */
        /* <DEDUP_REMOVED lines=10> */
[----:B---3--:R-:W-:-:S05]  /*63f0*/  IMAD.IADD R2, R20, 0x1, R0 ;  /* 0x0000000114027824 */ /* 0x008fca00078e0200 */
[----:B------:R-:W-:Y:S01]  /*6400*/  IADD3 R0, R2, c[0x0][0x328], RZ ;  /* 0x0000ca0002007a10 */ /* 0x000fe20007ffe0ff */
[----:B------:R-:W-:Y:S05]  /*6410*/  @!P1 BRA `(.L_x_442) ;  /* 0x0000011000009947 */ /* 0x000fea0003800000 */
[C---:B------:R-:W-:Y:S01]  /*6420*/  ISETP.GT.AND P0, PT, R2.reuse, RZ, PT ;  /* 0x000000ff0200720c */ /* 0x040fe20003f04270 */
[----:B------:R-:W-:Y:S01]  /*6430*/  BSSY B0, `(.L_x_443) ;  /* 0x000000d000007945 */ /* 0x000fe20003800000 */
[----:B------:R-:W-:Y:S01]  /*6440*/  IADD3 R3, R2, -0x1, RZ ;  /* 0xffffffff02037810 */ /* 0x000fe20007ffe0ff */
[----:B------:R-:W-:-:S10]  /*6450*/  IMAD.MOV.U32 R4, RZ, RZ, c[0x0][0x32c] ;  /* 0x0000cb00ff047624 */ /* 0x000fd400078e00ff */
[----:B------:R-:W-:Y:S05]  /*6460*/  @P0 BRA `(.L_x_444) ;  /* 0x0000006000000947 */ /* 0x000fea0003800000 */
[----:B------:R-:W-:Y:S01]  /*6470*/  ISETP.NE.AND P0, PT, R4, 0x1, PT ;  /* 0x000000010400780c */ /* 0x000fe20003f05270 */
[----:B------:R-:W-:-:S12]  /*6480*/  IMAD.MOV R2, RZ, RZ, -R2 ;  /* 0x000000ffff027224 */ /* 0x000fd800078e0a02 */
[----:B------:R-:W-:-:S05]  /*6490*/  @P0 IMAD.HI.U32 R3, R2, c[0x0][0x330], RZ ;  /* 0x0000cc0002030a27 */ /* 0x000fca00078e00ff */
[----:B------:R-:W-:-:S04]  /*64a0*/  @P0 SHF.R.U32.HI R2, RZ, c[0x0][0x334], R3 ;  /* 0x0000cd00ff020a19 */ /* 0x000fc80000011603 */
[----:B------:R-:W-:Y:S01]  /*64b0*/  LOP3.LUT R3, RZ, R2, RZ, 0x33, !PT ;  /* 0x00000002ff037212 */ /* 0x000fe200078e33ff */
[----:B------:R-:W-:Y:S05]  /*64c0*/  BRA `(.L_x_445) ;  /* 0x0000003000007947 */ /* 0x000fea0003800000 */
.L_x_444:
[----:B------:R-:W-:-:S13]  /*64d0*/  ISETP.NE.AND P0, PT, R4, 0x1, PT ;  /* 0x000000010400780c */ /* 0x000fda0003f05270 */
[----:B------:R-:W-:-:S05]  /*64e0*/  @P0 IMAD.HI.U32 R2, R3, c[0x0][0x330], RZ ;  /* 0x0000cc0003020a27 */ /* 0x000fca00078e00ff */
[----:B------:R-:W-:Y:S02]  /*64f0*/  @P0 SHF.R.U32.HI R3, RZ, c[0x0][0x334], R2 ;  /* 0x0000cd00ff030a19 */ /* 0x000fe40000011602 */
.L_x_445:
[----:B------:R-:W-:Y:S05]  /*6500*/  BSYNC B0 ;  /* 0x0000000000007941 */ /* 0x000fea0003800000 */
.L_x_443:
[----:B------:R-:W-:-:S05]  /*6510*/  IMAD R3, R3, R4, c[0x0][0x32c] ;  /* 0x0000cb0003037624 */ /* 0x000fca00078e0204 */
[----:B------:R-:W-:-:S04]  /*6520*/  IMNMX R0, R0, R3, PT ;  /* 0x0000000300007217 */ /* 0x000fc80003800200 */
.L_x_442:
[----:B------:R-:W-:-:S04]  /*6530*/  SHF.R.S32.HI R2, RZ, 0x1f, R0 ;  /* 0x0000001fff027819 */ /* 0x000fc80000011400 */
[----:B------:R-:W-:-:S04]  /*6540*/  LEA.HI R0, R2, R0, RZ, 0x6 ;  /* 0x0000000002007211 */ /* 0x000fc800078f30ff */
[----:B------:R-:W-:-:S04]  /*6550*/  SHF.R.S32.HI R0, RZ, 0x6, R0 ;  /* 0x00000006ff007819 */ /* 0x000fc80000011400 */
[----:B------:R-:W-:-:S04]  /*6560*/  IMNMX R222, R211, R0, !PT ;  /* 0x00000000d3de7217 */ /* 0x000fc80007800200 */
[----:B------:R-:W-:-:S13]  /*6570*/  ISETP.GE.AND P0, PT, R207, R222, PT ;  /* 0x000000decf00720c */ /* 0x000fda0003f06270 */
[----:B------:R-:W-:Y:S05]  /*6580*/  @!P0 BRA `(.L_x_446) ;  /* 0x0000389000008947 */ /* 0x000fea0003800000 */
[----:B------:R-:W-:Y:S02]  /*6590*/  MOV R102, R8 ;  /* 0x0000000800667202 */ /* 0x000fe40000000f00 */
[----:B------:R-:W-:Y:S02]  /*65a0*/  MOV R101, R100 ;  /* 0x0000006400657202 */ /* 0x000fe40000000f00 */
[----:B------:R-:W-:-:S04]  /*65b0*/  MOV R180, R207 ;  /* 0x000000cf00b47202 */ /* 0x000fc80000000f00 */
.L_x_455:
[----:B------:R-:W-:Y:S01]  /*65c0*/  ISETP.GT.AND P6, PT, R211, R180, PT ;  /* 0x000000b4d300720c */ /* 0x000fe20003fc4270 */
[----:B------:R-:W-:Y:S04]  /*65d0*/  DEPBAR.LE SB0, 0x0 ;  /* 0x000080000000791a */ /* 0x000fe80000000000 */
[----:B------:R-:W-:Y:S01]  /*65e0*/  WARPSYNC 0xffffffff ;  /* 0xffffffff00007948 */ /* 0x000fe20003800000 */
[----:B------:R-:W-:Y:S07]  /*65f0*/  BAR.SYNC.DEFER_BLOCKING 0x0 ;  /* 0x0000000000007b1d */ /* 0x000fee0000010000 */
[----:B------:R-:W-:Y:S01]  /*6600*/  @!P6 SHF.R.S32.HI R0, RZ, 0x1f, R180 ;  /* 0x0000001fff00e819 */ /* 0x000fe200000114b4 */
[----:B------:R-:W-:Y:S01]  /*6610*/  @!P6 IMAD.WIDE.U32 R2, R180, c[0x0][0x208], RZ ;  /* 0x00008200b402ea25 */ /* 0x000fe200078e00ff */
[----:B------:R-:W-:Y:S03]  /*6620*/  @!P6 IADD3 R12, P0, R214, 0x40, RZ ;  /* 0x00000040d60ce810 */ /* 0x000fe60007f1e0ff */
[----:B------:R-:W-:Y:S01]  /*6630*/  @!P6 IMAD R0, R0, c[0x0][0x208], RZ ;  /* 0x000082000000ea24 */ /* 0x000fe200078e02ff */
[----:B------:R-:W-:Y:S01]  /*6640*/  @!P6 IADD3.X R7, RZ, R217, RZ, P0, !PT ;  /* 0x000000d9ff07e210 */ /* 0x000fe200007fe4ff */
[----:B------:R-:W-:Y:S02]  /*6650*/  @!P6 IMAD.MOV.U32 R5, RZ, RZ, c[0x0][0x208] ;  /* 0x00008200ff05e624 */ /* 0x000fe400078e00ff */
[----:B------:R-:W-:Y:S04]  /*6660*/  @!P6 IMAD R0, R180, c[0x0][0x20c], R0 ;  /* 0x00008300b400ea24 */ /* 0x000fe800078e0200 */
[----:B------:R-:W-:Y:S02]  /*6670*/  @!P6 IMAD.IADD R3, R3, 0x1, R0 ;  /* 0x000000010303e824 */ /* 0x000fe400078e0200 */
[C---:B------:R-:W-:Y:S01]  /*6680*/  @!P6 IMAD.SHL.U32 R0, R2.reuse, 0x40, RZ ;  /* 0x000000400200e824 */ /* 0x040fe200078e00ff */
[----:B------:R-:W-:Y:S02]  /*6690*/  LDSM.16.M88.4 R32, [R191] ;  /* 0x00000000bf20783b */ /* 0x000fe40000000200 */
[----:B------:R-:W-:Y:S01]  /*66a0*/  @!P6 SHF.L.U64.HI R2, R2, 0x6, R3 ;  /* 0x000000060202e819 */ /* 0x000fe20000010203 */
[----:B------:R-:W-:Y:S01]  /*66b0*/  @!P6 IMAD.MOV.U32 R3, RZ, RZ, c[0x0][0x20c] ;  /* 0x00008300ff03e624 */ /* 0x000fe200078e00ff */
[C---:B------:R-:W-:Y:S01]  /*66c0*/  @!P6 LEA R4, P0, R5.reuse, R0, 0x5 ;  /* 0x000000000504e211 */ /* 0x040fe200078028ff */
[----:B------:R-:W-:Y:S02]  /*66d0*/  ULDC UR4, c[0x0][0x324] ;  /* 0x0000c90000047ab9 */ /* 0x000fe40000000800 */
[----:B------:R-:W-:Y:S01]  /*66e0*/  ULOP3.LUT UR4, URZ, UR4, URZ, 0x33, !UPT ;  /* 0x000000043f047292 */ /* 0x000fe2000f8e333f */
[----:B------:R-:W-:Y:S01]  /*66f0*/  @!P6 LEA.HI.X R3, R5, R2, R3, 0x5, P0 ;  /* 0x000000020503e211 */ /* 0x000fe200000f2c03 */
[----:B------:R-:W-:Y:S01]  /*6700*/  LDSM.16.M88.4 R16, [R184+0x800] ;  /* 0x00080000b810783b */ /* 0x000fe20000000200 */
[----:B------:R-:W-:Y:S05]  /*6710*/  @!P6 IADD3 R5, P0, R0, R214, RZ ;  /* 0x000000d60005e210 */ /* 0x000fea0007f1e0ff */
[----:B------:R-:W-:Y:S01]  /*6720*/  @!P6 IMAD.X R8, R2, 0x1, R217, P0 ;  /* 0x000000010208e824 */ /* 0x000fe200000e06d9 */
[----:B------:R-:W-:Y:S01]  /*6730*/  @!P6 IADD3 R6, P0, R0, R12, RZ ;  /* 0x0000000c0006e210 */ /* 0x000fe20007f1e0ff */
[----:B------:R-:W-:Y:S04]  /*6740*/  LDSM.16.M88.4 R24, [R184+0x1000] ;  /* 0x00100000b818783b */ /* 0x000fe80000000200 */
[----:B------:R-:W-:Y:S01]  /*6750*/  @!P6 IMAD.X R9, R2, 0x1, R7, P0 ;  /* 0x000000010209e824 */ /* 0x000fe200000e0607 */
[C---:B------:R-:W-:Y:S02]  /*6760*/  @!P6 LEA R28, P0, R5.reuse, c[0x0][0x1f8], 0x1 ;  /* 0x00007e00051cea11 */ /* 0x040fe400078008ff */
[----:B------:R-:W-:Y:S02]  /*6770*/  LDSM.16.M88.4 R136, [R184+0x1800] ;  /* 0x00180000b888783b */ /* 0x000fe40000000200 */
[----:B------:R-:W-:Y:S02]  /*6780*/  @!P6 LEA.HI.X R29, R5, c[0x0][0x1fc], R8, 0x1, P0 ;  /* 0x00007f00051dea11 */ /* 0x000fe400000f0c08 */
[C---:B------:R-:W-:Y:S03]  /*6790*/  @!P6 LEA R22, P0, R6.reuse, c[0x0][0x1f8], 0x1 ;  /* 0x00007e000616ea11 */ /* 0x040fe600078008ff */
[----:B------:R-:W-:Y:S01]  /*67a0*/  LDSM.16.M88.4 R140, [R192] ;  /* 0x00000000c08c783b */ /* 0x000fe20000000200 */
[----:B------:R-:W-:Y:S02]  /*67b0*/  @!P6 LEA.HI.X R23, R6, c[0x0][0x1fc], R9, 0x1, P0 ;  /* 0x00007f000617ea11 */ /* 0x000fe400000f0c09 */
[----:B------:R-:W-:Y:S04]  /*67c0*/  @!P6 IADD3 R6, P0, R214, 0x80, RZ ;  /* 0x00000080d606e810 */ /* 0x000fe80007f1e0ff */
[----:B------:R-:W1:Y:S01]  /*67d0*/  LDSM.16.M88.4 R8, [R184] ;  /* 0x00000000b808783b */ /* 0x000e620000000200 */
[----:B------:R-:W-:Y:S01]  /*67e0*/  @!P6 IMAD.X R5, RZ, RZ, R217, P0 ;  /* 0x000000ffff05e224 */ /* 0x000fe200000e06d9 */
[----:B------:R-:W-:Y:S04]  /*67f0*/  @!P6 IADD3 R0, P0, R0, R6, RZ ;  /* 0x000000060000e210 */ /* 0x000fe80007f1e0ff */
[----:B------:R-:W-:Y:S01]  /*6800*/  @!P6 IADD3.X R2, R2, R5, RZ, P0, !PT ;  /* 0x000000050202e210 */ /* 0x000fe200007fe4ff */
[----:B------:R-:W2:Y:S01]  /*6810*/  LDSM.16.M88.4 R144, [R195] ;  /* 0x00000000c390783b */ /* 0x000ea20000000200 */
[C---:B------:R-:W-:Y:S04]  /*6820*/  @!P6 LEA R20, P0, R0.reuse, c[0x0][0x1f8], 0x1 ;  /* 0x00007e000014ea11 */ /* 0x040fe800078008ff */
[----:B------:R-:W-:Y:S02]  /*6830*/  @!P6 LEA.HI.X R21, R0, c[0x0][0x1fc], R2, 0x1, P0 ;  /* 0x00007f000015ea11 */ /* 0x000fe400000f0c02 */
[----:B------:R-:W3:Y:S01]  /*6840*/  LDSM.16.M88.4 R148, [R206] ;  /* 0x00000000ce94783b */ /* 0x000ee20000000200 */
[C---:B------:R-:W-:Y:S05]  /*6850*/  @!P6 IADD3 R2, P0, R4.reuse, R12, RZ ;  /* 0x0000000c0402e210 */ /* 0x040fea0007f1e0ff */
[C---:B------:R-:W-:Y:S01]  /*6860*/  @!P6 IMAD.X R7, R3.reuse, 0x1, R7, P0 ;  /* 0x000000010307e824 */ /* 0x040fe200000e0607 */
[----:B------:R-:W4:Y:S01]  /*6870*/  LDSM.16.M88.4 R152, [R205] ;  /* 0x00000000cd98783b */ /* 0x000f220000000200 */
[C---:B------:R-:W-:Y:S05]  /*6880*/  @!P6 IADD3 R6, P0, R4.reuse, R6, RZ ;  /* 0x000000060406e210 */ /* 0x040fea0007f1e0ff */
[C---:B------:R-:W-:Y:S01]  /*6890*/  @!P6 IMAD.X R5, R3.reuse, 0x1, R5, P0 ;  /* 0x000000010305e824 */ /* 0x040fe200000e0605 */
[----:B------:R-:W5:Y:S01]  /*68a0*/  LDSM.16.M88.4 R156, [R204] ;  /* 0x00000000cc9c783b */ /* 0x000f620000000200 */
[----:B------:R-:W-:Y:S05]  /*68b0*/  @!P6 IADD3 R0, P0, R4, R214, RZ ;  /* 0x000000d60400e210 */ /* 0x000fea0007f1e0ff */
[----:B------:R-:W-:Y:S01]  /*68c0*/  @!P6 IMAD.X R3, R3, 0x1, R217, P0 ;  /* 0x000000010303e824 */ /* 0x000fe200000e06d9 */
[----:B------:R-:W-:Y:S01]  /*68d0*/  @!PT LDS RZ, [RZ] ;  /* 0x00000000fffff984 */ /* 0x000fe20000000800 */
[----:B------:R-:W-:Y:S01]  /*68e0*/  @!PT LDS RZ, [RZ] ;  /* 0x00000000fffff984 */ /* 0x000fe20000000800 */
[----:B------:R-:W-:Y:S01]  /*68f0*/  @!PT LDS RZ, [RZ] ;  /* 0x00000000fffff984 */ /* 0x000fe20000000800 */
[----:B------:R2:W-:Y:S01]  /*6900*/  @!P6 LDGSTS.E.BYPASS.LTC128B.128 [R209+0x100], [R28.64], !P5 ;  /* 0x001000001cd1efae */ /* 0x0005e2000e901d46 */
[C---:B------:R-:W-:Y:S04]  /*6910*/  @!P6 LEA R12, P0, R0.reuse, c[0x0][0x1f8], 0x1 ;  /* 0x00007e00000cea11 */ /* 0x040fe800078008ff */
[----:B------:R-:W-:Y:S02]  /*6920*/  @!P6 LEA.HI.X R13, R0, c[0x0][0x1fc], R3, 0x1, P0 ;  /* 0x00007f00000dea11 */ /* 0x000fe400000f0c03 */
[----:B------:R2:W-:Y:S01]  /*6930*/  @!P6 LDGSTS.E.BYPASS.LTC128B.128 [R209+0x2100], [R22.64], !P4 ;  /* 0x0210000016d1efae */ /* 0x0005e2000e101d46 */
[C---:B------:R-:W-:Y:S04]  /*6940*/  @!P6 LEA R14, P0, R2.reuse, c[0x0][0x1f8], 0x1 ;  /* 0x00007e00020eea11 */ /* 0x040fe800078008ff */
[----:B------:R-:W-:Y:S02]  /*6950*/  @!P6 LEA.HI.X R15, R2, c[0x0][0x1fc], R7, 0x1, P0 ;  /* 0x00007f00020fea11 */ /* 0x000fe400000f0c07 */
[----:B------:R2:W-:Y:S01]  /*6960*/  @!P6 LDGSTS.E.BYPASS.LTC128B.128 [R209+0x4100], [R20.64], !P3 ;  /* 0x0410000014d1efae */ /* 0x0005e2000d901d46 */
[C---:B------:R-:W-:Y:S04]  /*6970*/  @!P6 LEA R2, P0, R6.reuse, c[0x0][0x1f8], 0x1 ;  /* 0x00007e000602ea11 */ /* 0x040fe800078008ff */
[----:B------:R-:W-:Y:S02]  /*6980*/  @!P6 LEA.HI.X R3, R6, c[0x0][0x1fc], R5, 0x1, P0 ;  /* 0x00007f000603ea11 */ /* 0x000fe400000f0c05 */
[C---:B-1----:R-:W-:Y:S01]  /*6990*/  HMMA.16816.F32.BF16 R4, R32.reuse, R8, RZ ;  /* 0x000000082004723c */ /* 0x042fe200000418ff */
[----:B------:R1:W-:Y:S07]  /*69a0*/  @!P6 LDGSTS.E.BYPASS.LTC128B.128 [R209+0x1100], [R12.64], !P5 ;  /* 0x011000000cd1efae */ /* 0x0003ee000e901d46 */
[C---:B------:R-:W-:Y:S01]  /*69b0*/  HMMA.16816.F32.BF16 R8, R32.reuse, R10, RZ ;  /* 0x0000000a2008723c */ /* 0x040fe200000418ff */
[----:B------:R1:W-:Y:S07]  /*69c0*/  @!P6 LDGSTS.E.BYPASS.LTC128B.128 [R209+0x3100], [R14.64], !P4 ;  /* 0x031000000ed1efae */ /* 0x0003ee000e101d46 */
[----:B------:R2:W-:Y:S01]  /*69d0*/  @!P6 LDGSTS.E.BYPASS.LTC128B.128 [R209+0x5100], [R2.64], !P3 ;  /* 0x0510000002d1efae */ /* 0x0005e2000d901d46 */
[----:B------:R-:W-:Y:S06]  /*69e0*/  ISETP.GT.AND P6, PT, R180, R211, PT ;  /* 0x000000d3b400720c */ /* 0x000fec0003fc4270 */
[----:B------:R-:W-:Y:S07]  /*69f0*/  LDSM.16.M88.4 R160, [R194] ;  /* 0x00000000c2a0783b */ /* 0x000fee0000000200 */
[----:B------:R-:W0:Y:S01]  /*6a00*/  LDGDEPBAR ;  /* 0x00000000000079af */ /* 0x000e220000000000 */
[C---:B-1----:R-:W-:Y:S06]  /*6a10*/  HMMA.16816.F32.BF16 R12, R32.reuse, R16, RZ ;  /* 0x00000010200c723c */ /* 0x042fec00000418ff */
[----:B------:R-:W1:Y:S02]  /*6a20*/  LDSM.16.M88.4 R164, [R190] ;  /* 0x00000000bea4783b */ /* 0x000e640000000200 */
[C---:B------:R-:W-:Y:S05]  /*6a30*/  HMMA.16816.F32.BF16 R16, R32.reuse, R18, RZ ;  /* 0x000000122010723c */ /* 0x040fea00000418ff */
[----:B------:R-:W-:Y:S03]  /*6a40*/  LDSM.16.M88.4 R168, [R190+0x1000] ;  /* 0x00100000bea8783b */ /* 0x000fe60000000200 */
[C---:B--2---:R-:W-:Y:S04]  /*6a50*/  HMMA.16816.F32.BF16 R20, R32.reuse, R24, RZ ;  /* 0x000000182014723c */ /* 0x044fe800000418ff */
[----:B------:R-:W-:Y:S04]  /*6a60*/  LDSM.16.M88.4 R172, [R193] ;  /* 0x00000000c1ac783b */ /* 0x000fe80000000200 */
[C---:B------:R-:W-:Y:S03]  /*6a70*/  HMMA.16816.F32.BF16 R24, R32.reuse, R26, RZ ;  /* 0x0000001a2018723c */ /* 0x040fe600000418ff */
[----:B------:R-:W-:Y:S05]  /*6a80*/  LDSM.16.M88.4 R176, [R187] ;  /* 0x00000000bbb0783b */ /* 0x000fea0000000200 */
[C---:B------:R-:W-:Y:S08]  /*6a90*/  HMMA.16816.F32.BF16 R28, R32.reuse, R136, RZ ;  /* 0x00000088201c723c */ /* 0x040ff000000418ff */
[----:B------:R-:W-:Y:S01]  /*6aa0*/  HMMA.16816.F32.BF16 R32, R32, R138, RZ ;  /* 0x0000008a2020723c */ /* 0x000fe200000418ff */
[----:B------:R-:W2:Y:S07]  /*6ab0*/  LDSM.16.M88.4 R136, [R190+0x800] ;  /* 0x00080000be88783b */ /* 0x000eae0000000200 */
[C---:B------:R-:W-:Y:S08]  /*6ac0*/  HMMA.16816.F32.BF16 R4, R140.reuse, R144, R4 ;  /* 0x000000908c04723c */ /* 0x040ff00000041804 */
[C---:B------:R-:W-:Y:S01]  /*6ad0*/  HMMA.16816.F32.BF16 R8, R140.reuse, R146, R8 ;  /* 0x000000928c08723c */ /* 0x040fe20000041808 */
[----:B------:R-:W1:Y:S07]  /*6ae0*/  LDSM.16.M88.4 R144, [R190+0x1800] ;  /* 0x00180000be90783b */ /* 0x000e6e0000000200 */
[C---:B---3--:R-:W-:Y:S08]  /*6af0*/  HMMA.16816.F32.BF16 R12, R140.reuse, R148, R12 ;  /* 0x000000948c0c723c */ /* 0x048ff0000004180c */
[C---:B------:R-:W-:Y:S01]  /*6b00*/  HMMA.16816.F32.BF16 R16, R140.reuse, R150, R16 ;  /* 0x000000968c10723c */ /* 0x040fe20000041810 */
[----:B------:R-:W-:Y:S07]  /*6b10*/  LDSM.16.M88.4 R148, [R187+0x1000] ;  /* 0x00100000bb94783b */ /* 0x000fee0000000200 */
[C---:B----4-:R-:W-:Y:S08]  /*6b20*/  HMMA.16816.F32.BF16 R20, R140.reuse, R152, R20 ;  /* 0x000000988c14723c */ /* 0x050ff00000041814 */
[C---:B------:R-:W-:Y:S01]  /*6b30*/  HMMA.16816.F32.BF16 R24, R140.reuse, R154, R24 ;  /* 0x0000009a8c18723c */ /* 0x040fe20000041818 */
[----:B------:R-:W-:Y:S07]  /*6b40*/  LDSM.16.M88.4 R152, [R187+0x1800] ;  /* 0x00180000bb98783b */ /* 0x000fee0000000200 */
[C---:B-----5:R-:W-:Y:S08]  /*6b50*/  HMMA.16816.F32.BF16 R28, R140.reuse, R156, R28 ;  /* 0x0000009c8c1c723c */ /* 0x060ff0000004181c */
[----:B------:R-:W-:Y:S01]  /*6b60*/  HMMA.16816.F32.BF16 R32, R140, R158, R32 ;  /* 0x0000009e8c20723c */ /* 0x000fe20000041820 */
[----:B------:R-:W3:Y:S07]  /*6b70*/  LDSM.16.M88.4 R140, [R187+0x800] ;  /* 0x00080000bb8c783b */ /* 0x000eee0000000200 */
        /* <DEDUP_REMOVED lines=9> */
[----:B------:R-:W-:Y:S07]  /*6c10*/  LDSM.16.M88.4 R168, [R192+0x4000] ;  /* 0x00400000c0a8783b */ /* 0x000fee0000000200 */
[C---:B------:R-:W-:Y:S08]  /*6c20*/  HMMA.16816.F32.BF16 R28, R160.reuse, R144, R28 ;  /* 0x00000090a01c723c */ /* 0x040ff0000004181c */
[----:B------:R-:W-:Y:S01]  /*6c30*/  HMMA.16816.F32.BF16 R32, R160, R146, R32 ;  /* 0x00000092a020723c */ /* 0x000fe20000041820 */
[----:B------:R-:W4:Y:S07]  /*6c40*/  LDSM.16.M88.4 R144, [R184+0x3000] ;  /* 0x00300000b890783b */ /* 0x000f2e0000000200 */
[C---:B------:R-:W-:Y:S01]  /*6c50*/  HMMA.16816.F32.BF16 R4, R172.reuse, R176, R4 ;  /* 0x000000b0ac04723c */ /* 0x040fe20000041804 */
[----:B------:R-:W5:Y:S07]  /*6c60*/  LDSM.16.M88.4 R160, [R184+0x3800] ;  /* 0x00380000b8a0783b */ /* 0x000f6e0000000200 */
[C---:B------:R-:W-:Y:S01]  /*6c70*/  HMMA.16816.F32.BF16 R8, R172.reuse, R178, R8 ;  /* 0x000000b2ac08723c */ /* 0x040fe20000041808 */
[----:B------:R-:W1:Y:S07]  /*6c80*/  LDSM.16.M88.4 R176, [R203] ;  /* 0x00000000cbb0783b */ /* 0x000e6e0000000200 */
[C---:B---3--:R-:W-:Y:S08]  /*6c90*/  HMMA.16816.F32.BF16 R12, R172.reuse, R140, R12 ;  /* 0x0000008cac0c723c */ /* 0x048ff0000004180c */
[C---:B------:R-:W-:Y:S01]  /*6ca0*/  HMMA.16816.F32.BF16 R16, R172.reuse, R142, R16 ;  /* 0x0000008eac10723c */ /* 0x040fe20000041810 */
[----:B------:R-:W3:Y:S07]  /*6cb0*/  LDSM.16.M88.4 R140, [R202] ;  /* 0x00000000ca8c783b */ /* 0x000eee0000000200 */
[C---:B------:R-:W-:Y:S08]  /*6cc0*/  HMMA.16816.F32.BF16 R20, R172.reuse, R148, R20 ;  /* 0x00000094ac14723c */ /* 0x040ff00000041814 */
[C---:B------:R-:W-:Y:S01]  /*6cd0*/  HMMA.16816.F32.BF16 R24, R172.reuse, R150, R24 ;  /* 0x00000096ac18723c */ /* 0x040fe20000041818 */
[----:B------:R-:W3:Y:S07]  /*6ce0*/  LDSM.16.M88.4 R148, [R201] ;  /* 0x00000000c994783b */ /* 0x000eee0000000200 */
[C---:B------:R-:W-:Y:S08]  /*6cf0*/  HMMA.16816.F32.BF16 R28, R172.reuse, R152, R28 ;  /* 0x00000098ac1c723c */ /* 0x040ff0000004181c */
[----:B------:R-:W-:Y:S01]  /*6d00*/  HMMA.16816.F32.BF16 R32, R172, R154, R32 ;  /* 0x0000009aac20723c */ /* 0x000fe20000041820 */
[----:B------:R-:W3:Y:S07]  /*6d10*/  LDSM.16.M88.4 R152, [R200] ;  /* 0x00000000c898783b */ /* 0x000eee0000000200 */
[C---:B-1----:R-:W-:Y:S01]  /*6d20*/  HMMA.16816.F32.BF16 R4, R156.reuse, R164, R4 ;  /* 0x000000a49c04723c */ /* 0x042fe20000041804 */
[----:B------:R-:W-:Y:S07]  /*6d30*/  LDSM.16.M88.4 R172, [R190+0x2000] ;  /* 0x00200000beac783b */ /* 0x000fee0000000200 */
[C---:B------:R-:W-:Y:S01]  /*6d40*/  HMMA.16816.F32.BF16 R8, R156.reuse, R166, R8 ;  /* 0x000000a69c08723c */ /* 0x040fe20000041808 */
[----:B------:R-:W1:Y:S07]  /*6d50*/  LDSM.16.M88.4 R164, [R194+0x4000] ;  /* 0x00400000c2a4783b */ /* 0x000e6e0000000200 */
[C---:B--2---:R-:W-:Y:S08]  /*6d60*/  HMMA.16816.F32.BF16 R12, R156.reuse, R136, R12 ;  /* 0x000000889c0c723c */ /* 0x044ff0000004180c */
[C---:B------:R-:W-:Y:S01]  /*6d70*/  HMMA.16816.F32.BF16 R16, R156.reuse, R138, R16 ;  /* 0x0000008a9c10723c */ /* 0x040fe20000041810 */
[----:B------:R-:W2:Y:S07]  /*6d80*/  LDSM.16.M88.4 R136, [R190+0x2800] ;  /* 0x00280000be88783b */ /* 0x000eae0000000200 */
[C---:B----4-:R-:W-:Y:S08]  /*6d90*/  HMMA.16816.F32.BF16 R20, R156.reuse, R144, R20 ;  /* 0x000000909c14723c */ /* 0x050ff00000041814 */
[C---:B------:R-:W-:Y:S01]  /*6da0*/  HMMA.16816.F32.BF16 R24, R156.reuse, R146, R24 ;  /* 0x000000929c18723c */ /* 0x040fe20000041818 */
[----:B------:R-:W4:Y:S07]  /*6db0*/  LDSM.16.M88.4 R144, [R190+0x3000] ;  /* 0x00300000be90783b */ /* 0x000f2e0000000200 */
[C---:B-----5:R-:W-:Y:S08]  /*6dc0*/  HMMA.16816.F32.BF16 R28, R156.reuse, R160, R28 ;  /* 0x000000a09c1c723c */ /* 0x060ff0000004181c */
[----:B------:R-:W-:Y:S01]  /*6dd0*/  HMMA.16816.F32.BF16 R32, R156, R162, R32 ;  /* 0x000000a29c20723c */ /* 0x000fe20000041820 */
[----:B------:R-:W5:Y:S07]  /*6de0*/  LDSM.16.M88.4 R156, [R190+0x3800] ;  /* 0x00380000be9c783b */ /* 0x000f6e0000000200 */
[C---:B------:R-:W-:Y:S01]  /*6df0*/  HMMA.16816.F32.BF16 R4, R168.reuse, R176, R4 ;  /* 0x000000b0a804723c */ /* 0x040fe20000041804 */
[----:B------:R-:W-:Y:S07]  /*6e00*/  LDSM.16.M88.4 R160, [R193+0x4000] ;  /* 0x00400000c1a0783b */ /* 0x000fee0000000200 */
[C---:B------:R-:W-:Y:S01]  /*6e10*/  HMMA.16816.F32.BF16 R8, R168.reuse, R178, R8 ;  /* 0x000000b2a808723c */ /* 0x040fe20000041808 */
[----:B------:R-:W1:Y:S07]  /*6e20*/  LDSM.16.M88.4 R176, [R187+0x2000] ;  /* 0x00200000bbb0783b */ /* 0x000e6e0000000200 */
[C---:B---3--:R-:W-:Y:S08]  /*6e30*/  HMMA.16816.F32.BF16 R12, R168.reuse, R140, R12 ;  /* 0x0000008ca80c723c */ /* 0x048ff0000004180c */
[C---:B------:R-:W-:Y:S01]  /*6e40*/  HMMA.16816.F32.BF16 R16, R168.reuse, R142, R16 ;  /* 0x0000008ea810723c */ /* 0x040fe20000041810 */
[----:B------:R-:W3:Y:S07]  /*6e50*/  LDSM.16.M88.4 R140, [R187+0x2800] ;  /* 0x00280000bb8c783b */ /* 0x000eee0000000200 */
[C---:B------:R-:W-:Y:S08]  /*6e60*/  HMMA.16816.F32.BF16 R20, R168.reuse, R148, R20 ;  /* 0x00000094a814723c */ /* 0x040ff00000041814 */
[C---:B------:R-:W-:Y:S01]  /*6e70*/  HMMA.16816.F32.BF16 R24, R168.reuse, R150, R24 ;  /* 0x00000096a818723c */ /* 0x040fe20000041818 */
[----:B------:R-:W3:Y:S07]  /*6e80*/  LDSM.16.M88.4 R148, [R187+0x3000] ;  /* 0x00300000bb94783b */ /* 0x000eee0000000200 */
[C---:B------:R-:W-:Y:S08]  /*6e90*/  HMMA.16816.F32.BF16 R28, R168.reuse, R152, R28 ;  /* 0x00000098a81c723c */ /* 0x040ff0000004181c */
        /* <DEDUP_REMOVED lines=46> */
[C---:B------:R-:W-:Y:S08]  /*7180*/  HMMA.16816.F32.BF16 R16, R164.reuse, R142, R16 ;  /* 0x0000008ea410723c */ /* 0x040ff00000041810 */
[C---:B------:R-:W-:Y:S08]  /*7190*/  HMMA.16816.F32.BF16 R20, R164.reuse, R148, R20 ;  /* 0x00000094a414723c */ /* 0x040ff00000041814 */
[C---:B------:R-:W-:Y:S08]  /*71a0*/  HMMA.16816.F32.BF16 R24, R164.reuse, R150, R24 ;  /* 0x00000096a418723c */ /* 0x040ff00000041818 */
[C---:B------:R-:W-:Y:S08]  /*71b0*/  HMMA.16816.F32.BF16 R28, R164.reuse, R152, R28 ;  /* 0x00000098a41c723c */ /* 0x040ff0000004181c */
[----:B------:R-:W-:Y:S08]  /*71c0*/  HMMA.16816.F32.BF16 R32, R164, R154, R32 ;  /* 0x0000009aa420723c */ /* 0x000ff00000041820 */
[C---:B-1----:R-:W-:Y:S08]  /*71d0*/  HMMA.16816.F32.BF16 R4, R160.reuse, R172, R4 ;  /* 0x000000aca004723c */ /* 0x042ff00000041804 */
[C---:B------:R-:W-:Y:S08]  /*71e0*/  HMMA.16816.F32.BF16 R8, R160.reuse, R174, R8 ;  /* 0x000000aea008723c */ /* 0x040ff00000041808 */
[C---:B--2---:R-:W-:Y:S08]  /*71f0*/  HMMA.16816.F32.BF16 R12, R160.reuse, R136, R12 ;  /* 0x00000088a00c723c */ /* 0x044ff0000004180c */
[C---:B------:R-:W-:Y:S01]  /*7200*/  HMMA.16816.F32.BF16 R16, R160.reuse, R138, R16 ;  /* 0x0000008aa010723c */ /* 0x040fe20000041810 */
[----:B------:R-:W1:Y:S07]  /*7210*/  LDSM.16.M88.4 R136, [R187+0x4800] ;  /* 0x00480000bb88783b */ /* 0x000e6e0000000200 */
[C---:B----4-:R-:W-:Y:S08]  /*7220*/  HMMA.16816.F32.BF16 R20, R160.reuse, R144, R20 ;  /* 0x00000090a014723c */ /* 0x050ff00000041814 */
[C---:B------:R-:W-:Y:S08]  /*7230*/  HMMA.16816.F32.BF16 R24, R160.reuse, R146, R24 ;  /* 0x00000092a018723c */ /* 0x040ff00000041818 */
[C---:B-----5:R-:W-:Y:S08]  /*7240*/  HMMA.16816.F32.BF16 R28, R160.reuse, R156, R28 ;  /* 0x0000009ca01c723c */ /* 0x060ff0000004181c */
[----:B------:R-:W-:Y:S08]  /*7250*/  HMMA.16816.F32.BF16 R32, R160, R158, R32 ;  /* 0x0000009ea020723c */ /* 0x000ff00000041820 */
[C---:B------:R-:W-:Y:S08]  /*7260*/  HMMA.16816.F32.BF16 R4, R168.reuse, R176, R4 ;  /* 0x000000b0a804723c */ /* 0x040ff00000041804 */
[C---:B------:R-:W-:Y:S08]  /*7270*/  HMMA.16816.F32.BF16 R8, R168.reuse, R178, R8 ;  /* 0x000000b2a808723c */ /* 0x040ff00000041808 */
[C---:B-1----:R-:W-:Y:S08]  /*7280*/  HMMA.16816.F32.BF16 R12, R168.reuse, R136, R12 ;  /* 0x00000088a80c723c */ /* 0x042ff0000004180c */
[----:B------:R-:W-:Y:S01]  /*7290*/  FMUL.FTZ R0, R4, c[0x0][0x320] ;  /* 0x0000c80004007a20 */ /* 0x000fe20000410000 */
[C---:B------:R-:W-:Y:S03]  /*72a0*/  HMMA.16816.F32.BF16 R16, R168.reuse, R138, R16 ;  /* 0x0000008aa810723c */ /* 0x040fe60000041810 */
[----:B------:R1:W2:Y:S04]  /*72b0*/  MUFU.TANH R149, R0 ;  /* 0x0000000000957308 */ /* 0x0002a80000002400 */
[----:B------:R-:W-:Y:S06]  /*72c0*/  FMUL.FTZ R2, R8, c[0x0][0x320] ;  /* 0x0000c80008027a20 */ /* 0x000fec0000410000 */
[----:B------:R-:W3:Y:S01]  /*72d0*/  MUFU.TANH R143, R2 ;  /* 0x00000002008f7308 */ /* 0x000ee20000002400 */
[----:B-1----:R-:W-:Y:S09]  /*72e0*/  FMUL.FTZ R0, R5, c[0x0][0x320] ;  /* 0x0000c80005007a20 */ /* 0x002ff20000410000 */
[----:B------:R1:W4:Y:S02]  /*72f0*/  MUFU.TANH R147, R0 ;  /* 0x0000000000937308 */ /* 0x0003240000002400 */
[----:B-1----:R-:W-:Y:S08]  /*7300*/  FMUL.FTZ R0, R6, c[0x0][0x320] ;  /* 0x0000c80006007a20 */ /* 0x002ff00000410000 */
[----:B------:R1:W1:Y:S02]  /*7310*/  MUFU.TANH R153, R0 ;  /* 0x0000000000997308 */ /* 0x0002640000002400 */
[----:B-1----:R-:W-:Y:S02]  /*7320*/  FMUL.FTZ R0, R7, c[0x0][0x320] ;  /* 0x0000c80007007a20 */ /* 0x002fe40000410000 */
[----:B------:R-:W1:Y:S06]  /*7330*/  LDSM.16.M88.4 R4, [R187+0x5000] ;  /* 0x00500000bb04783b */ /* 0x000e6c0000000200 */
[----:B------:R5:W1:Y:S02]  /*7340*/  MUFU.TANH R152, R0 ;  /* 0x0000000000987308 */ /* 0x000a640000002400 */
[----:B-----5:R-:W-:Y:S08]  /*7350*/  FMUL.FTZ R0, R9, c[0x0][0x320] ;  /* 0x0000c80009007a20 */ /* 0x020ff00000410000 */
[----:B------:R5:W2:Y:S01]  /*7360*/  MUFU.TANH R142, R0 ;  /* 0x00000000008e7308 */ /* 0x000aa20000002400 */
[C---:B-1----:R-:W-:Y:S08]  /*7370*/  HMMA.16816.F32.BF16 R20, R168.reuse, R4, R20 ;  /* 0x00000004a814723c */ /* 0x042ff00000041814 */
[C---:B------:R-:W-:Y:S04]  /*7380*/  HMMA.16816.F32.BF16 R24, R168.reuse, R6, R24 ;  /* 0x00000006a818723c */ /* 0x040fe80000041818 */
[----:B-----5:R-:W-:Y:S04]  /*7390*/  FMUL.FTZ R0, R10, c[0x0][0x320] ;  /* 0x0000c8000a007a20 */ /* 0x020fe80000410000 */
[----:B------:R1:W1:Y:S08]  /*73a0*/  MUFU.TANH R151, R0 ;  /* 0x0000000000977308 */ /* 0x0002700000002400 */
[----:B------:R-:W-:Y:S02]  /*73b0*/  FMUL.FTZ R6, R22, c[0x0][0x320] ;  /* 0x0000c80016067a20 */ /* 0x000fe40000410000 */
[----:B------:R-:W-:Y:S02]  /*73c0*/  FMUL.FTZ R2, R20, c[0x0][0x320] ;  /* 0x0000c80014027a20 */ /* 0x000fe40000410000 */
[----:B------:R5:W2:Y:S01]  /*73d0*/  MUFU.TANH R139, R6 ;  /* 0x00000006008b7308 */ /* 0x000aa20000002400 */
[----:B------:R-:W-:Y:S03]  /*73e0*/  FMUL.FTZ R3, R21, c[0x0][0x320] ;  /* 0x0000c80015037a20 */ /* 0x000fe60000410000 */
[----:B------:R-:W-:Y:S06]  /*73f0*/  FMUL.FTZ R7, R24, c[0x0][0x320] ;  /* 0x0000c80018077a20 */ /* 0x000fec0000410000 */
[----:B------:R-:W2:Y:S01]  /*7400*/  MUFU.TANH R103, R2 ;  /* 0x0000000200677308 */ /* 0x000ea20000002400 */
[----:B-1----:R-:W-:Y:S02]  /*7410*/  FMUL.FTZ R0, R11, c[0x0][0x320] ;  /* 0x0000c8000b007a20 */ /* 0x002fe40000410000 */
[----:B------:R-:W1:Y:S01]  /*7420*/  LDSM.16.M88.4 R8, [R187+0x5800] ;  /* 0x00580000bb08783b */ /* 0x000e620000000200 */
[----:B------:R-:W-:Y:S06]  /*7430*/  DEPBAR.LE SB0, 0x0 ;  /* 0x000080000000791a */ /* 0x000fec0000000000 */
[----:B------:R2:W1:Y:S01]  /*7440*/  MUFU.TANH R150, R0 ;  /* 0x0000000000967308 */ /* 0x0004620000002400 */
[----:B------:R-:W-:Y:S01]  /*7450*/  BAR.SYNC.DEFER_BLOCKING 0x0 ;  /* 0x0000000000007b1d */ /* 0x000fe20000010000 */
[----:B-----5:R-:W-:Y:S08]  /*7460*/  FMUL.FTZ R6, R23, c[0x0][0x320] ;  /* 0x0000c80017067a20 */ /* 0x020ff00000410000 */
[----:B------:R5:W1:Y:S10]  /*7470*/  MUFU.TANH R100, R3 ;  /* 0x0000000300647308 */ /* 0x000a740000002400 */
[----:B------:R-:W3:Y:S01]  /*7480*/  MUFU.TANH R138, R6 ;  /* 0x00000006008a7308 */ /* 0x000ee20000002400 */
[----:B--2---:R-:W-:Y:S09]  /*7490*/  FMUL.FTZ R0, R12, c[0x0][0x320] ;  /* 0x0000c8000c007a20 */ /* 0x004ff20000410000 */
[----:B------:R2:W2:Y:S01]  /*74a0*/  MUFU.TANH R140, R0 ;  /* 0x00000000008c7308 */ /* 0x0004a20000002400 */
[----:B-----5:R-:W-:Y:S01]  /*74b0*/  @P6 MOV R3, c[0x0][0x1e0] ;  /* 0x0000780000036a02 */ /* 0x020fe20000000f00 */
[C---:B-1----:R-:W-:Y:S08]  /*74c0*/  HMMA.16816.F32.BF16 R28, R168.reuse, R8, R28 ;  /* 0x00000008a81c723c */ /* 0x042ff0000004181c */
[----:B------:R-:W1:Y:S01]  /*74d0*/  MUFU.TANH R23, R7 ;  /* 0x0000000700177308 */ /* 0x000e620000002400 */
[----:B------:R-:W-:Y:S01]  /*74e0*/  FMUL.FTZ R9, R26, c[0x0][0x320] ;  /* 0x0000c8001a097a20 */ /* 0x000fe20000410000 */
[----:B------:R-:W-:Y:S08]  /*74f0*/  HMMA.16816.F32.BF16 R32, R168, R10, R32 ;  /* 0x0000000aa820723c */ /* 0x000ff00000041820 */
[----:B------:R5:W1:Y:S01]  /*7500*/  MUFU.TANH R26, R9 ;  /* 0x00000009001a7308 */ /* 0x000a620000002400 */
[----:B--2---:R-:W-:Y:S09]  /*7510*/  FMUL.FTZ R0, R13, c[0x0][0x320] ;  /* 0x0000c8000d007a20 */ /* 0x004ff20000410000 */
[----:B------:R2:W1:Y:S01]  /*7520*/  MUFU.TANH R141, R0 ;  /* 0x00000000008d7308 */ /* 0x0004620000002400 */
[----:B-----5:R-:W-:Y:S09]  /*7530*/  FMUL.FTZ R9, R27, c[0x0][0x320] ;  /* 0x0000c8001b097a20 */ /* 0x020ff20000410000 */
[----:B------:R5:W1:Y:S01]  /*7540*/  MUFU.TANH R27, R9 ;  /* 0x00000009001b7308 */ /* 0x000a620000002400 */
[----:B--2---:R-:W-:Y:S09]  /*7550*/  FMUL.FTZ R0, R14, c[0x0][0x320] ;  /* 0x0000c8000e007a20 */ /* 0x004ff20000410000 */
[----:B------:R2:W1:Y:S01]  /*7560*/  MUFU.TANH R146, R0 ;  /* 0x0000000000927308 */ /* 0x0004620000002400 */
[----:B-----5:R-:W-:Y:S09]  /*7570*/  FMUL.FTZ R9, R28, c[0x0][0x320] ;  /* 0x0000c8001c097a20 */ /* 0x020ff20000410000 */
[----:B------:R-:W1:Y:S01]  /*7580*/  MUFU.TANH R21, R9 ;  /* 0x0000000900157308 */ /* 0x000e620000002400 */
[----:B--2---:R-:W-:Y:S09]  /*7590*/  FMUL.FTZ R0, R15, c[0x0][0x320] ;  /* 0x0000c8000f007a20 */ /* 0x004ff20000410000 */
[----:B------:R2:W1:Y:S02]  /*75a0*/  MUFU.TANH R148, R0 ;  /* 0x0000000000947308 */ /* 0x0004640000002400 */
[----:B--2---:R-:W-:Y:S08]  /*75b0*/  FMUL.FTZ R0, R16, c[0x0][0x320] ;  /* 0x0000c80010007a20 */ /* 0x004ff00000410000 */
[----:B------:R2:W1:Y:S02]  /*75c0*/  MUFU.TANH R137, R0 ;  /* 0x0000000000897308 */ /* 0x0004640000002400 */
[----:B--2---:R-:W-:Y:S08]  /*75d0*/  FMUL.FTZ R0, R17, c[0x0][0x320] ;  /* 0x0000c80011007a20 */ /* 0x004ff00000410000 */
[----:B------:R2:W1:Y:S02]  /*75e0*/  MUFU.TANH R136, R0 ;  /* 0x0000000000887308 */ /* 0x0004640000002400 */
[----:B--2---:R-:W-:Y:S08]  /*75f0*/  FMUL.FTZ R0, R18, c[0x0][0x320] ;  /* 0x0000c80012007a20 */ /* 0x004ff00000410000 */
[----:B------:R2:W1:Y:S02]  /*7600*/  MUFU.TANH R145, R0 ;  /* 0x0000000000917308 */ /* 0x0004640000002400 */
[----:B--2---:R-:W-:Y:S08]  /*7610*/  FMUL.FTZ R0, R19, c[0x0][0x320] ;  /* 0x0000c80013007a20 */ /* 0x004ff00000410000 */
[----:B------:R2:W1:Y:S02]  /*7620*/  MUFU.TANH R144, R0 ;  /* 0x0000000000907308 */ /* 0x0004640000002400 */
[----:B--2---:R-:W-:Y:S04]  /*7630*/  @P6 IADD3 R0, R180, -0x1, RZ ;  /* 0xffffffffb4006810 */ /* 0x004fe80007ffe0ff */
[----:B------:R-:W-:Y:S01]  /*7640*/  @P6 SHF.R.S32.HI R2, RZ, 0x1f, R0 ;  /* 0x0000001fff026819 */ /* 0x000fe20000011400 */
[----:B------:R-:W-:Y:S04]  /*7650*/  @P6 IMAD.WIDE.U32 R4, R0, c[0x0][0x1e0], RZ ;  /* 0x0000780000046a25 */ /* 0x000fe800078e00ff */
[----:B------:R-:W-:Y:S04]  /*7660*/  @P6 IMAD R2, R2, c[0x0][0x1e0], RZ ;  /* 0x0000780002026a24 */ /* 0x000fe800078e02ff */
[----:B------:R-:W-:Y:S04]  /*7670*/  @P6 IMAD R2, R0, c[0x0][0x1e4], R2 ;  /* 0x0000790000026a24 */ /* 0x000fe800078e0202 */
[----:B------:R-:W-:Y:S02]  /*7680*/  @P6 IMAD.IADD R0, R5, 0x1, R2 ;  /* 0x0000000105006824 */ /* 0x000fe400078e0202 */
[C---:B------:R-:W-:Y:S02]  /*7690*/  @P6 IMAD.SHL.U32 R2, R4.reuse, 0x40, RZ ;  /* 0x0000004004026824 */ /* 0x040fe400078e00ff */
[----:B------:R-:W-:Y:S01]  /*76a0*/  @P6 IMAD.MOV.U32 R5, RZ, RZ, c[0x0][0x1e4] ;  /* 0x00007900ff056624 */ /* 0x000fe200078e00ff */
[----:B------:R-:W-:Y:S02]  /*76b0*/  @P6 SHF.L.U64.HI R0, R4, 0x6, R0 ;  /* 0x0000000604006819 */ /* 0x000fe40000010200 */
[C---:B------:R-:W-:Y:S04]  /*76c0*/  @P6 LEA R4, P0, R3.reuse, R2, 0x5 ;  /* 0x0000000203046211 */ /* 0x040fe800078028ff */
[----:B------:R-:W-:Y:S02]  /*76d0*/  @P6 LEA.HI.X R3, R3, R0, R5, 0x5, P0 ;  /* 0x0000000003036211 */ /* 0x000fe400000f2c05 */
[----:B------:R-:W-:Y:S04]  /*76e0*/  @P6 IADD3 R5, P0, R2, R212, RZ ;  /* 0x000000d402056210 */ /* 0x000fe80007f1e0ff */
[----:B------:R-:W-:Y:S02]  /*76f0*/  @P6 IADD3.X R6, R0, R216, RZ, P0, !PT ;  /* 0x000000d800066210 */ /* 0x000fe400007fe4ff */
[C---:B------:R-:W-:Y:S04]  /*7700*/  @P6 LEA R16, P0, R5.reuse, c[0x0][0x1c8], 0x1 ;  /* 0x0000720005106a11 */ /* 0x040fe800078008ff */
[----:B------:R-:W-:Y:S01]  /*7710*/  @P6 LEA.HI.X R17, R5, c[0x0][0x1cc], R6, 0x1, P0 ;  /* 0x0000730005116a11 */ /* 0x000fe200000f0c06 */
[----:B------:R-:W-:Y:S01]  /*7720*/  FMUL.FTZ R5, R25, c[0x0][0x320] ;  /* 0x0000c80019057a20 */ /* 0x000fe20000410000 */
[----:B------:R-:W-:Y:S03]  /*7730*/  @P6 IADD3 R6, P0, R212, 0x40, RZ ;  /* 0x00000040d4066810 */ /* 0x000fe60007f1e0ff */
[----:B------:R2:W1:Y:S01]  /*7740*/  MUFU.TANH R22, R5 ;  /* 0x0000000500167308 */ /* 0x0004620000002400 */
[----:B------:R-:W-:Y:S01]  /*7750*/  @!PT LDS RZ, [RZ] ;  /* 0x00000000fffff984 */ /* 0x000fe20000000800 */
[----:B------:R-:W-:Y:S01]  /*7760*/  @!PT LDS RZ, [RZ] ;  /* 0x00000000fffff984 */ /* 0x000fe20000000800 */
[----:B------:R-:W-:Y:S01]  /*7770*/  @!PT LDS RZ, [RZ] ;  /* 0x00000000fffff984 */ /* 0x000fe20000000800 */
[----:B------:R1:W-:Y:S01]  /*7780*/  @P6 LDGSTS.E.BYPASS.LTC128B.128 [R209+0x6100], [R16.64], !P5 ;  /* 0x0610000010d16fae */ /* 0x0003e2000e901d46 */
[----:B------:R-:W-:Y:S01]  /*7790*/  @P6 IMAD.X R8, RZ, RZ, R216, P0 ;  /* 0x000000ffff086224 */ /* 0x000fe200000e06d8 */
[-C--:B--2---:R-:W-:Y:S05]  /*77a0*/  @P6 IADD3 R5, P0, R2, R6.reuse, RZ ;  /* 0x0000000602056210 */ /* 0x084fea0007f1e0ff */
[----:B------:R-:W-:Y:S01]  /*77b0*/  @P6 IMAD.X R7, R0, 0x1, R8, P0 ;  /* 0x0000000100076824 */ /* 0x000fe200000e0608 */
[C---:B------:R-:W-:Y:S04]  /*77c0*/  @P6 LEA R14, P0, R5.reuse, c[0x0][0x1c8], 0x1 ;  /* 0x00007200050e6a11 */ /* 0x040fe800078008ff */
[----:B------:R-:W-:Y:S02]  /*77d0*/  @P6 LEA.HI.X R15, R5, c[0x0][0x1cc], R7, 0x1, P0 ;  /* 0x00007300050f6a11 */ /* 0x000fe400000f0c07 */
[----:B------:R-:W-:Y:S03]  /*77e0*/  @P6 IADD3 R7, P0, R212, 0x80, RZ ;  /* 0x00000080d4076810 */ /* 0x000fe60007f1e0ff */
[----:B------:R2:W-:Y:S02]  /*77f0*/  @P6 LDGSTS.E.BYPASS.LTC128B.128 [R209+0x8100], [R14.64], !P4 ;  /* 0x081000000ed16fae */ /* 0x0005e4000e101d46 */
[----:B------:R-:W-:Y:S01]  /*7800*/  @P6 IMAD.X R5, RZ, RZ, R216, P0 ;  /* 0x000000ffff056224 */ /* 0x000fe200000e06d8 */
[----:B------:R-:W-:Y:S04]  /*7810*/  @P6 IADD3 R2, P0, R2, R7, RZ ;  /* 0x0000000702026210 */ /* 0x000fe80007f1e0ff */
[----:B------:R-:W-:Y:S02]  /*7820*/  @P6 IADD3.X R0, R0, R5, RZ, P0, !PT ;  /* 0x0000000500006210 */ /* 0x000fe400007fe4ff */
[C---:B------:R-:W-:Y:S04]  /*7830*/  @P6 LEA R12, P0, R2.reuse, c[0x0][0x1c8], 0x1 ;  /* 0x00007200020c6a11 */ /* 0x040fe800078008ff */
[----:B------:R-:W-:Y:S01]  /*7840*/  @P6 LEA.HI.X R13, R2, c[0x0][0x1cc], R0, 0x1, P0 ;  /* 0x00007300020d6a11 */ /* 0x000fe200000f0c00 */
[----:B------:R-:W-:Y:S01]  /*7850*/  FMUL.FTZ R0, R29, c[0x0][0x320] ;  /* 0x0000c8001d007a20 */ /* 0x000fe20000410000 */
[C---:B------:R-:W-:Y:S03]  /*7860*/  @P6 IADD3 R6, P0, R4.reuse, R6, RZ ;  /* 0x0000000604066210 */ /* 0x040fe60007f1e0ff */
[----:B------:R5:W1:Y:S01]  /*7870*/  MUFU.TANH R20, R0 ;  /* 0x0000000000147308 */ /* 0x000a620000002400 */
[----:B------:R1:W-:Y:S01]  /*7880*/  @P6 LDGSTS.E.BYPASS.LTC128B.128 [R209+0xa100], [R12.64], !P3 ;  /* 0x0a1000000cd16fae */ /* 0x0003e2000d901d46 */
[C---:B------:R-:W-:Y:S01]  /*7890*/  @P6 IMAD.X R9, R3.reuse, 0x1, R8, P0 ;  /* 0x0000000103096824 */ /* 0x040fe200000e0608 */
[----:B------:R-:W-:Y:S05]  /*78a0*/  @P6 IADD3 R7, P0, R4, R7, RZ ;  /* 0x0000000704076210 */ /* 0x000fea0007f1e0ff */
[----:B------:R-:W-:Y:S02]  /*78b0*/  @P6 IMAD.X R10, R3, 0x1, R5, P0 ;  /* 0x00000001030a6824 */ /* 0x000fe400000e0605 */
[----:B------:R-:W-:Y:S02]  /*78c0*/  IMAD.IADD R5, R240, 0x1, R231 ;  /* 0x00000001f0057824 */ /* 0x000fe400078e02e7 */
[----:B-----5:R-:W-:Y:S04]  /*78d0*/  FMUL.FTZ R0, R30, c[0x0][0x320] ;  /* 0x0000c8001e007a20 */ /* 0x020fe80000410000 */
[----:B------:R5:W1:Y:S02]  /*78e0*/  MUFU.TANH R25, R0 ;  /* 0x0000000000197308 */ /* 0x000a640000002400 */
[----:B-----5:R-:W-:Y:S01]  /*78f0*/  @P6 IADD3 R0, P0, R4, R212, RZ ;  /* 0x000000d404006210 */ /* 0x020fe20007f1e0ff */
[----:B------:R-:W-:Y:S03]  /*7900*/  FMUL.FTZ R4, R31, c[0x0][0x320] ;  /* 0x0000c8001f047a20 */ /* 0x000fe60000410000 */
[----:B------:R-:W-:Y:S04]  /*7910*/  @P6 IADD3.X R3, R3, R216, RZ, P0, !PT ;  /* 0x000000d803036210 */ /* 0x000fe800007fe4ff */
[----:B------:R5:W1:Y:S01]  /*7920*/  MUFU.TANH R24, R4 ;  /* 0x0000000400187308 */ /* 0x000a620000002400 */
[C---:B------:R-:W-:Y:S04]  /*7930*/  @P6 LEA R2, P0, R0.reuse, c[0x0][0x1c8], 0x1 ;  /* 0x0000720000026a11 */ /* 0x040fe800078008ff */
[----:B------:R-:W-:Y:S01]  /*7940*/  @P6 LEA.HI.X R3, R0, c[0x0][0x1cc], R3, 0x1, P0 ;  /* 0x0000730000036a11 */ /* 0x000fe200000f0c03 */
[----:B------:R-:W-:Y:S01]  /*7950*/  FMUL.FTZ R0, R32, c[0x0][0x320] ;  /* 0x0000c80020007a20 */ /* 0x000fe20000410000 */
[C---:B------:R-:W-:Y:S03]  /*7960*/  @P6 LEA R8, P0, R6.reuse, c[0x0][0x1c8], 0x1 ;  /* 0x0000720006086a11 */ /* 0x040fe600078008ff */
[----:B------:R1:W1:Y:S01]  /*7970*/  MUFU.TANH R19, R0 ;  /* 0x0000000000137308 */ /* 0x0002620000002400 */
[----:B------:R2:W-:Y:S01]  /*7980*/  @P6 LDGSTS.E.BYPASS.LTC128B.128 [R209+0x7100], [R2.64], !P5 ;  /* 0x0710000002d16fae */ /* 0x0005e2000e901d46 */
[----:B------:R-:W-:Y:S02]  /*7990*/  @P6 LEA.HI.X R9, R6, c[0x0][0x1cc], R9, 0x1, P0 ;  /* 0x0000730006096a11 */ /* 0x000fe400000f0c09 */
[C---:B------:R-:W-:Y:S04]  /*79a0*/  @P6 LEA R6, P0, R7.reuse, c[0x0][0x1c8], 0x1 ;  /* 0x0000720007066a11 */ /* 0x040fe800078008ff */
[----:B------:R3:W-:Y:S01]  /*79b0*/  @P6 LDGSTS.E.BYPASS.LTC128B.128 [R209+0x9100], [R8.64], !P4 ;  /* 0x0910000008d16fae */ /* 0x0007e2000e101d46 */
[----:B------:R-:W-:Y:S01]  /*79c0*/  @P6 LEA.HI.X R7, R7, c[0x0][0x1cc], R10, 0x1, P0 ;  /* 0x0000730007076a11 */ /* 0x000fe200000f0c0a */
[----:B-----5:R-:W-:Y:S05]  /*79d0*/  FMUL.FTZ R4, R33, c[0x0][0x320] ;  /* 0x0000c80021047a20 */ /* 0x020fea0000410000 */
[----:B------:R5:W-:Y:S01]  /*79e0*/  @P6 LDGSTS.E.BYPASS.LTC128B.128 [R209+0xb100], [R6.64], !P3 ;  /* 0x0b10000006d16fae */ /* 0x000be2000d901d46 */
[----:B------:R3:W3:Y:S06]  /*79f0*/  MUFU.TANH R18, R4 ;  /* 0x0000000400127308 */ /* 0x0006ec0000002400 */
[----:B------:R-:W0:Y:S01]  /*7a00*/  LDGDEPBAR ;  /* 0x00000000000079af */ /* 0x000e220000000000 */
[----:B-1----:R-:W-:Y:S05]  /*7a10*/  @P2 IMAD.HI.U32 R0, R5, c[0x0][0x2c8], RZ ;  /* 0x0000b20005002a27 */ /* 0x002fea00078e00ff */
[----:B------:R-:W-:Y:S01]  /*7a20*/  @P2 SHF.R.U32.HI R5, RZ, c[0x0][0x2cc], R0 ;  /* 0x0000b300ff052a19 */ /* 0x000fe20000011600 */
[----:B------:R-:W-:Y:S04]  /*7a30*/  FMUL.FTZ R0, R34, c[0x0][0x320] ;  /* 0x0000c80022007a20 */ /* 0x000fe80000410000 */
[----:B--2---:R1:W2:Y:S01]  /*7a40*/  MUFU.TANH R15, R0 ;  /* 0x00000000000f7308 */ /* 0x0042a20000002400 */
[----:B------:R-:W2:Y:S01]  /*7a50*/  SHFL.IDX PT, R3, R5, RZ, 0x1c1f ;  /* 0x001c1fff05037589 */ /* 0x000ea200000e0000 */
[----:B---3--:R-:W-:Y:S02]  /*7a60*/  IMAD.SHL.U32 R4, R180, 0x40, RZ ;  /* 0x00000040b4047824 */ /* 0x008fe400078e00ff */
[----:B-1----:R-:W-:Y:S06]  /*7a70*/  FMUL.FTZ R0, R35, c[0x0][0x320] ;  /* 0x0000c80023007a20 */ /* 0x002fec0000410000 */
[----:B------:R1:W3:Y:S02]  /*7a80*/  MUFU.TANH R14, R0 ;  /* 0x00000000000e7308 */ /* 0x0002e40000002400 */
[----:B-1----:R-:W-:Y:S04]  /*7a90*/  IADD3 R0, -R227, 0x1, -R4 ;  /* 0x00000001e3007810 */ /* 0x002fe80007ffe904 */
[----:B------:R-:W-:Y:S04]  /*7aa0*/  IADD3 R0, -R229, R0, R228 ;  /* 0x00000000e5007210 */ /* 0x000fe80007ffe1e4 */
[C---:B-----5:R-:W-:Y:S02]  /*7ab0*/  IADD3 R6, R0.reuse, UR4, RZ ;  /* 0x0000000400067c10 */ /* 0x060fe4000fffe0ff */
[----:B------:R-:W-:Y:S03]  /*7ac0*/  IADD3 R7, R0, c[0x0][0x328], RZ ;  /* 0x0000ca0000077a10 */ /* 0x000fe60007ffe0ff */
[----:B--2---:R-:W-:Y:S01]  /*7ad0*/  IMAD.IADD R0, R6, 0x1, R3 ;  /* 0x0000000106007824 */ /* 0x004fe200078e0203 */
[----:B------:R-:W-:Y:S01]  /*7ae0*/  IADD3 R2, R7, R3, RZ ;  /* 0x0000000307027210 */ /* 0x000fe20007ffe0ff */
[----:B------:R-:W-:-:S05]  /*7af0*/  @!P1 BRA `(.L_x_447) ;  /* 0x0000018000009947 */ /* 0x000fca0003800000 */
[----:B---34-:R-:W-:Y:S01]  /*7b00*/  IADD3 R3, -R229, R228, R3 ;  /* 0x000000e4e5037210 */ /* 0x018fe20007ffe103 */
[----:B------:R-:W-:Y:S03]  /*7b10*/  BSSY B0, `(.L_x_448) ;  /* 0x0000011000007945 */ /* 0x000fe60003800000 */
        /* <DEDUP_REMOVED lines=11> */
.L_x_449:
[----:B------:R-:W-:Y:S04]  /*7bd0*/  MOV R8, c[0x0][0x32c] ;  /* 0x0000cb0000087a02 */ /* 0x000fe80000000f00 */
[----:B------:R-:W-:Y:S11]  /*7be0*/  ISETP.NE.AND P0, PT, R8, 0x1, PT ;  /* 0x000000010800780c */ /* 0x000ff60003f05270 */
[----:B------:R-:W-:Y:S02]  /*7bf0*/  @!UPT UIADD3 URZ, URZ, URZ, URZ ;  /* 0x0000003f3f3ff290 */ /* 0x000fe4000fffe03f */
[----:B------:R-:W-:Y:S05]  /*7c00*/  @P0 IMAD.HI.U32 R8, R3, c[0x0][0x330], RZ ;  /* 0x0000cc0003080a27 */ /* 0x000fea00078e00ff */
[----:B------:R-:W-:Y:S02]  /*7c10*/  @P0 SHF.R.U32.HI R3, RZ, c[0x0][0x334], R8 ;  /* 0x0000cd00ff030a19 */ /* 0x000fe40000011608 */
.L_x_450:
[----:B------:R-:W-:Y:S05]  /*7c20*/  BSYNC B0 ;  /* 0x0000000000007941 */ /* 0x000fea0003800000 */
.L_x_448:
[----:B------:R-:W-:Y:S04]  /*7c30*/  IMAD R3, R3, c[0x0][0x32c], -R4 ;  /* 0x0000cb0003037a24 */ /* 0x000fe800078e0a04 */
[----:B------:R-:W-:Y:S05]  /*7c40*/  IMAD.IADD R3, R3, 0x1, -R227 ;  /* 0x0000000103037824 */ /* 0x000fea00078e0ae3 */
[----:B------:R-:W-:Y:S02]  /*7c50*/  IADD3 R8, R3, c[0x0][0x32c], RZ ;  /* 0x0000cb0003087a10 */ /* 0x000fe40007ffe0ff */
[----:B------:R-:W-:Y:S02]  /*7c60*/  IMNMX R0, R0, R3, !PT ;  /* 0x0000000300007217 */ /* 0x000fe40007800200 */
[----:B------:R-:W-:Y:S02]  /*7c70*/  IMNMX R2, R2, R8, PT ;  /* 0x0000000802027217 */ /* 0x000fe40003800200 */
.L_x_447:
[----:B---34-:R-:W-:Y:S01]  /*7c80*/  ISETP.GT.AND P6, PT, R180, -0x1, PT ;  /* 0xffffffffb400780c */ /* 0x018fe20003fc4270 */
[----:B------:R-:W1:Y:S03]  /*7c90*/  SHFL.IDX PT, R3, R5, 0x1, 0x1c1f ;  /* 0x003c1f0005037f89 */ /* 0x000e6600000e0000 */
[----:B------:R-:W-:Y:S04]  /*7ca0*/  ISETP.GT.AND P0, PT, R0, RZ, P6 ;  /* 0x000000ff0000720c */ /* 0x000fe80003704270 */
[----:B------:R-:W-:Y:S04]  /*7cb0*/  ISETP.LT.OR P0, PT, R2, 0x1, P0 ;  /* 0x000000010200780c */ /* 0x000fe80000701670 */
[----:B------:R-:W-:Y:S02]  /*7cc0*/  FSEL R8, R149, -INF , !P0 ;  /* 0xff80000095087808 */ /* 0x000fe40004000000 */
[----:B------:R-:W-:Y:S04]  /*7cd0*/  ISETP.GT.AND P0, PT, R0, 0x1, P6 ;  /* 0x000000010000780c */ /* 0x000fe80003704270 */
        /* <DEDUP_REMOVED lines=41> */
[----:B------:R-:W-:Y:S01]  /*7f70*/  ISETP.GT.AND P0, PT, R0, 0x39, P6 ;  /* 0x000000390000780c */ /* 0x000fe20003704270 */
[--C-:B-1----:R-:W-:Y:S03]  /*7f80*/  IMAD.IADD R0, R6, 0x1, R3.reuse ;  /* 0x0000000106007824 */ /* 0x102fe600078e0203 */
[----:B------:R-:W-:Y:S01]  /*7f90*/  ISETP.LT.OR P0, PT, R2, 0x3a, P0 ;  /* 0x0000003a0200780c */ /* 0x000fe20000701670 */
[----:B------:R-:W-:Y:S03]  /*7fa0*/  IMAD.IADD R2, R7, 0x1, R3 ;  /* 0x0000000107027824 */ /* 0x000fe600078e0203 */
[----:B------:R-:W-:Y:S01]  /*7fb0*/  FSEL R170, R18, -INF , !P0 ;  /* 0xff80000012aa7808 */ /* 0x000fe20004000000 */
[----:B------:R-:W-:-:S05]  /*7fc0*/  @!P1 BRA `(.L_x_451) ;  /* 0x0000018000009947 */ /* 0x000fca0003800000 */
[----:B------:R-:W-:Y:S01]  /*7fd0*/  IADD3 R3, -R229, R228, R3 ;  /* 0x000000e4e5037210 */ /* 0x000fe20007ffe103 */
        /* <DEDUP_REMOVED lines=12> */
.L_x_453:
[----:B------:R-:W-:Y:S04]  /*80a0*/  MOV R5, c[0x0][0x32c] ;  /* 0x0000cb0000057a02 */ /* 0x000fe80000000f00 */
[----:B------:R-:W-:Y:S11]  /*80b0*/  ISETP.NE.AND P0, PT, R5, 0x1, PT ;  /* 0x000000010500780c */ /* 0x000ff60003f05270 */
[----:B------:R-:W-:Y:S02]  /*80c0*/  @!UPT UIADD3 URZ, URZ, URZ, URZ ;  /* 0x0000003f3f3ff290 */ /* 0x000fe4000fffe03f */
[----:B------:R-:W-:Y:S05]  /*80d0*/  @P0 IMAD.HI.U32 R5, R3, c[0x0][0x330], RZ ;  /* 0x0000cc0003050a27 */ /* 0x000fea00078e00ff */
[----:B------:R-:W-:Y:S02]  /*80e0*/  @P0 SHF.R.U32.HI R3, RZ, c[0x0][0x334], R5 ;  /* 0x0000cd00ff030a19 */ /* 0x000fe40000011605 */
.L_x_454:
[----:B------:R-:W-:Y:S05]  /*80f0*/  BSYNC B0 ;  /* 0x0000000000007941 */ /* 0x000fea0003800000 */
.L_x_452:
[----:B------:R-:W-:Y:S04]  /*8100*/  IMAD R4, R3, c[0x0][0x32c], -R4 ;  /* 0x0000cb0003047a24 */ /* 0x000fe800078e0a04 */
[----:B------:R-:W-:Y:S05]  /*8110*/  IMAD.IADD R3, R4, 0x1, -R227 ;  /* 0x0000000104037824 */ /* 0x000fea00078e0ae3 */
[----:B------:R-:W-:Y:S02]  /*8120*/  IADD3 R4, R3, c[0x0][0x32c], RZ ;  /* 0x0000cb0003047a10 */ /* 0x000fe40007ffe0ff */
[----:B------:R-:W-:Y:S02]  /*8130*/  IMNMX R0, R0, R3, !PT ;  /* 0x0000000300007217 */ /* 0x000fe40007800200 */
[----:B------:R-:W-:Y:S02]  /*8140*/  IMNMX R2, R2, R4, PT ;  /* 0x0000000402027217 */ /* 0x000fe40003800200 */
.L_x_451:
[----:B------:R-:W-:Y:S01]  /*8150*/  ISETP.GT.AND P0, PT, R0, RZ, P6 ;  /* 0x000000ff0000720c */ /* 0x000fe20003704270 */
[----:B------:R-:W-:Y:S01]  /*8160*/  LDSM.16.MT88.4 R20, [R186] ;  /* 0x00000000ba14783b */ /* 0x000fe20000004200 */
[----:B------:R-:W-:Y:S02]  /*8170*/  FMNMX.FTZ R3, R8, R101, !PT ;  /* 0x0000006508037209 */ /* 0x000fe40007810000 */
[----:B------:R-:W-:Y:S02]  /*8180*/  ISETP.LT.OR P0, PT, R2, 0x1, P0 ;  /* 0x000000010200780c */ /* 0x000fe40000701670 */
[----:B------:R-:W-:Y:S02]  /*8190*/  FMNMX.FTZ R3, R10, R3, !PT ;  /* 0x000000030a037209 */ /* 0x000fe40007810000 */
[----:B------:R-:W-:Y:S01]  /*81a0*/  FSEL R4, R153, -INF , !P0 ;  /* 0xff80000099047808 */ /* 0x000fe20004000000 */
[----:B------:R-:W-:Y:S01]  /*81b0*/  LDSM.16.MT88.4 R28, [R189] ;  /* 0x00000000bd1c783b */ /* 0x000fe20000004200 */
[----:B------:R-:W-:Y:S02]  /*81c0*/  ISETP.GT.AND P0, PT, R0, 0x1, P6 ;  /* 0x000000010000780c */ /* 0x000fe40003704270 */
[----:B------:R-:W-:Y:S02]  /*81d0*/  FMNMX.FTZ R3, R9, R3, !PT ;  /* 0x0000000309037209 */ /* 0x000fe40007810000 */
[----:B------:R-:W-:Y:S02]  /*81e0*/  ISETP.LT.OR P0, PT, R2, 0x2, P0 ;  /* 0x000000020200780c */ /* 0x000fe40000701670 */
[----:B------:R-:W-:Y:S02]  /*81f0*/  FMNMX.FTZ R3, R11, R3, !PT ;  /* 0x000000030b037209 */ /* 0x000fe40007810000 */
[----:B------:R-:W-:Y:S02]  /*8200*/  FSEL R6, R152, -INF , !P0 ;  /* 0xff80000098067808 */ /* 0x000fe40004000000 */
        /* <DEDUP_REMOVED lines=43> */
[----:B------:R-:W-:Y:S01]  /*84c0*/  FMNMX.FTZ R12, R146, R12, !PT ;  /* 0x0000000c920c7209 */ /* 0x000fe20007810000 */
[----:B------:R-:W1:Y:S01]  /*84d0*/  SHFL.BFLY PT, R13, R3, 0x2, 0x1f ;  /* 0x0c401f00030d7f89 */ /* 0x000e6200000e0000 */
        /* <DEDUP_REMOVED lines=16> */
[C---:B------:R-:W-:Y:S02]  /*85e0*/  ISETP.GT.AND P0, PT, R0.reuse, 0x38, P6 ;  /* 0x000000380000780c */ /* 0x040fe40003704270 */
[----:B-1----:R-:W-:Y:S02]  /*85f0*/  FMNMX.FTZ R3, R3, R13, !PT ;  /* 0x0000000d03037209 */ /* 0x002fe40007810000 */
[----:B------:R-:W-:Y:S02]  /*8600*/  ISETP.GT.AND P6, PT, R0, 0x39, P6 ;  /* 0x000000390000780c */ /* 0x000fe400037c4270 */
[----:B------:R-:W-:Y:S02]  /*8610*/  FMNMX.FTZ R0, R153, R12, !PT ;  /* 0x0000000c99007209 */ /* 0x000fe40007810000 */
[C---:B------:R-:W-:Y:S01]  /*8620*/  ISETP.LT.OR P0, PT, R2.reuse, 0x39, P0 ;  /* 0x000000390200780c */ /* 0x040fe20000701670 */
[----:B------:R-:W1:Y:S01]  /*8630*/  SHFL.BFLY PT, R12, R3, 0x1, 0x1f ;  /* 0x0c201f00030c7f89 */ /* 0x000e6200000e0000 */
[----:B------:R-:W-:Y:S02]  /*8640*/  FMNMX.FTZ R0, R159, R0, !PT ;  /* 0x000000009f007209 */ /* 0x000fe40007810000 */
[----:B------:R-:W-:Y:S02]  /*8650*/  FSEL R158, R15, -INF , !P0 ;  /* 0xff8000000f9e7808 */ /* 0x000fe40004000000 */
[----:B------:R-:W-:Y:S02]  /*8660*/  ISETP.LT.OR P6, PT, R2, 0x3a, P6 ;  /* 0x0000003a0200780c */ /* 0x000fe400037c1670 */
[----:B------:R-:W-:Y:S02]  /*8670*/  FMNMX.FTZ R0, R158, R0, !PT ;  /* 0x000000009e007209 */ /* 0x000fe40007810000 */
[----:B------:R-:W-:Y:S04]  /*8680*/  FSEL R103, R14, -INF , !P6 ;  /* 0xff8000000e677808 */ /* 0x000fe80007000000 */
[----:B------:R-:W-:Y:S05]  /*8690*/  FMNMX.FTZ R0, R103, R0, !PT ;  /* 0x0000000067007209 */ /* 0x000fea0007810000 */
[----:B------:R-:W2:Y:S01]  /*86a0*/  SHFL.BFLY PT, R2, R0, 0x2, 0x1f ;  /* 0x0c401f0000027f89 */ /* 0x000ea200000e0000 */
[----:B-1----:R-:W-:Y:S07]  /*86b0*/  FMNMX.FTZ R100, R3, R12, !PT ;  /* 0x0000000c03647209 */ /* 0x002fee0007810000 */
[----:B------:R-:W-:Y:S01]  /*86c0*/  LDSM.16.MT88.4 R12, [R185] ;  /* 0x00000000b90c783b */ /* 0x000fe20000004200 */
[C---:B------:R-:W-:Y:S01]  /*86d0*/  FSETP.NEU.FTZ.AND P0, PT, R100.reuse, -INF , PT ;  /* 0xff8000006400780b */ /* 0x040fe20003f1d000 */
[----:B------:R-:W-:Y:S05]  /*86e0*/  FMUL.FTZ R3, R100, c[0x0][0x2d0] ;  /* 0x0000b40064037a20 */ /* 0x000fea0000410000 */
[----:B------:R-:W-:Y:S05]  /*86f0*/  FSEL R144, R3, RZ, P0 ;  /* 0x000000ff03907208 */ /* 0x000fea0000000000 */
[--C-:B------:R-:W-:Y:S01]  /*8700*/  FFMA.FTZ R11, R11, c[0x0][0x2d0], -R144.reuse ;  /* 0x0000b4000b0b7a23 */ /* 0x100fe20000010890 */
[----:B--2---:R-:W-:Y:S01]  /*8710*/  FMNMX.FTZ R2, R0, R2, !PT ;  /* 0x0000000200027209 */ /* 0x004fe20007810000 */
[--C-:B------:R-:W-:Y:S02]  /*8720*/  FFMA.FTZ R0, R8, c[0x0][0x2d0], -R144.reuse ;  /* 0x0000b40008007a23 */ /* 0x100fe40000010890 */
[----:B------:R-:W-:Y:S02]  /*8730*/  MUFU.EX2 R219, R11 ;  /* 0x0000000b00db7308 */ /* 0x000fe40000000800 */
[----:B------:R-:W1:Y:S08]  /*8740*/  SHFL.BFLY PT, R3, R2, 0x1, 0x1f ;  /* 0x0c201f0002037f89 */ /* 0x000e7000000e0000 */
[----:B------:R2:W-:Y:S01]  /*8750*/  MUFU.EX2 R218, R0 ;  /* 0x0000000000da7308 */ /* 0x0005e20000000800 */
[----:B-1----:R-:W-:Y:S05]  /*8760*/  FMNMX.FTZ R3, R2, R3, !PT ;  /* 0x0000000302037209 */ /* 0x002fea0007810000 */
[----:B------:R-:W-:Y:S02]  /*8770*/  FMUL.FTZ R8, R3, c[0x0][0x2d0] ;  /* 0x0000b40003087a20 */ /* 0x000fe40000410000 */
[--C-:B--2---:R-:W-:Y:S04]  /*8780*/  FFMA.FTZ R0, R10, c[0x0][0x2d0], -R144.reuse ;  /* 0x0000b4000a007a23 */ /* 0x104fe80000010890 */
[----:B------:R1:W2:Y:S02]  /*8790*/  MUFU.EX2 R221, R0 ;  /* 0x0000000000dd7308 */ /* 0x0002a40000000800 */
[----:B-1----:R-:W-:Y:S01]  /*87a0*/  FFMA.FTZ R0, R9, c[0x0][0x2d0], -R144 ;  /* 0x0000b40009007a23 */ /* 0x002fe20000010890 */
[----:B--2---:R-:W-:Y:S07]  /*87b0*/  F2FP.BF16.PACK_AB R136, R221, R218 ;  /* 0x000000dadd88723e */ /* 0x004fee00000010ff */
[----:B------:R1:W2:Y:S02]  /*87c0*/  MUFU.EX2 R220, R0 ;  /* 0x0000000000dc7308 */ /* 0x0002a40000000800 */
[----:B-1----:R-:W-:Y:S02]  /*87d0*/  FSEL R0, R100, RZ, P0 ;  /* 0x000000ff64007208 */ /* 0x002fe40000000000 */
[----:B------:R-:W-:Y:S02]  /*87e0*/  FSETP.NEU.FTZ.AND P0, PT, R3, -INF , PT ;  /* 0xff8000000300780b */ /* 0x000fe40003f1d000 */
[----:B--2---:R-:W-:Y:S01]  /*87f0*/  F2FP.BF16.PACK_AB R138, R219, R220 ;  /* 0x000000dcdb8a723e */ /* 0x004fe200000010ff */
[----:B------:R-:W-:Y:S01]  /*8800*/  FADD.FTZ R0, -R0, R101 ;  /* 0x0000006500007221 */ /* 0x000fe20000010100 */
[----:B------:R-:W-:Y:S03]  /*8810*/  FSEL R101, R8, RZ, P0 ;  /* 0x000000ff08657208 */ /* 0x000fe60000000000 */
[----:B------:R-:W-:Y:S02]  /*8820*/  FMUL.FTZ R0, R0, c[0x0][0x2d0] ;  /* 0x0000b40000007a20 */ /* 0x000fe40000410000 */
[--C-:B------:R-:W-:Y:S02]  /*8830*/  FFMA.FTZ R4, R4, c[0x0][0x2d0], -R101.reuse ;  /* 0x0000b40004047a23 */ /* 0x100fe40000010865 */
[----:B------:R1:W2:Y:S01]  /*8840*/  MUFU.EX2 R2, R0 ;  /* 0x0000000000027308 */ /* 0x0002a20000000800 */
[--C-:B------:R-:W-:Y:S09]  /*8850*/  FFMA.FTZ R7, R7, c[0x0][0x2d0], -R101.reuse ;  /* 0x0000b40007077a23 */ /* 0x100ff20000010865 */
[----:B------:R3:W-:Y:S10]  /*8860*/  MUFU.EX2 R175, R4 ;  /* 0x0000000400af7308 */ /* 0x0007f40000000800 */
[----:B------:R-:W-:Y:S01]  /*8870*/  MUFU.EX2 R172, R7 ;  /* 0x0000000700ac7308 */ /* 0x000fe20000000800 */
[--C-:B-1----:R-:W-:Y:S02]  /*8880*/  FFMA.FTZ R0, R6, c[0x0][0x2d0], -R101.reuse ;  /* 0x0000b40006007a23 */ /* 0x102fe40000010865 */
[C---:B--2---:R-:W-:Y:S02]  /*8890*/  FMUL.FTZ R8, R2.reuse, R108 ;  /* 0x0000006c02087220 */ /* 0x044fe40000410000 */
[C---:B------:R-:W-:Y:S05]  /*88a0*/  FMUL.FTZ R9, R2.reuse, R109 ;  /* 0x0000006d02097220 */ /* 0x040fea0000410000 */
[----:B------:R-:W1:Y:S01]  /*88b0*/  MUFU.EX2 R174, R0 ;  /* 0x0000000000ae7308 */ /* 0x000e620000000800 */
[C---:B------:R-:W-:Y:S02]  /*88c0*/  FMUL.FTZ R16, R2.reuse, R116 ;  /* 0x0000007402107220 */ /* 0x040fe40000410000 */
[C---:B------:R-:W-:Y:S02]  /*88d0*/  FMUL.FTZ R17, R2.reuse, R117 ;  /* 0x0000007502117220 */ /* 0x040fe40000410000 */
[C---:B---3--:R-:W-:Y:S02]  /*88e0*/  FMUL.FTZ R4, R2.reuse, R104 ;  /* 0x0000006802047220 */ /* 0x048fe40000410000 */
[C---:B------:R-:W-:Y:S02]  /*88f0*/  FMUL.FTZ R24, R2.reuse, R124 ;  /* 0x0000007c02187220 */ /* 0x040fe40000410000 */
[C---:B------:R-:W-:Y:S02]  /*8900*/  FMUL.FTZ R25, R2.reuse, R125 ;  /* 0x0000007d02197220 */ /* 0x040fe40000410000 */
[C---:B------:R-:W-:Y:S02]  /*8910*/  FMUL.FTZ R32, R2.reuse, R132 ;  /* 0x0000008402207220 */ /* 0x040fe40000410000 */
[C---:B------:R-:W-:Y:S02]  /*8920*/  FMUL.FTZ R33, R2.reuse, R133 ;  /* 0x0000008502217220 */ /* 0x040fe40000410000 */
[C---:B------:R-:W-:Y:S02]  /*8930*/  FMUL.FTZ R36, R2.reuse, R36 ;  /* 0x0000002402247220 */ /* 0x040fe40000410000 */
[C---:B------:R-:W-:Y:S02]  /*8940*/  FMUL.FTZ R37, R2.reuse, R37 ;  /* 0x0000002502257220 */ /* 0x040fe40000410000 */
[C---:B------:R-:W-:Y:S02]  /*8950*/  FMUL.FTZ R40, R2.reuse, R40 ;  /* 0x0000002802287220 */ /* 0x040fe40000410000 */
[C---:B------:R-:W-:Y:S02]  /*8960*/  FMUL.FTZ R41, R2.reuse, R41 ;  /* 0x0000002902297220 */ /* 0x040fe40000410000 */
[----:B------:R-:W-:Y:S01]  /*8970*/  FMUL.FTZ R44, R2, R44 ;  /* 0x0000002c022c7220 */ /* 0x000fe20000410000 */
[----:B-1----:R-:W-:Y:S01]  /*8980*/  F2FP.BF16.PACK_AB R137, R174, R175 ;  /* 0x000000afae89723e */ /* 0x002fe200000010ff */
[--C-:B------:R-:W-:Y:S02]  /*8990*/  FFMA.FTZ R0, R5, c[0x0][0x2d0], -R101.reuse ;  /* 0x0000b40005007a23 */ /* 0x100fe40000010865 */
[C---:B------:R-:W-:Y:S02]  /*89a0*/  FMUL.FTZ R5, R2.reuse, R105 ;  /* 0x0000006902057220 */ /* 0x040fe40000410000 */
[----:B------:R1:W2:Y:S01]  /*89b0*/  MUFU.EX2 R173, R0 ;  /* 0x0000000000ad7308 */ /* 0x0002a20000000800 */
        /* <DEDUP_REMOVED lines=11> */
[C---:B------:R-:W-:Y:S01]  /*8a70*/  FMUL.FTZ R68, R2.reuse, R68 ;  /* 0x0000004402447220 */ /* 0x040fe20000410000 */
[----:B-1----:R-:W-:Y:S01]  /*8a80*/  FSEL R0, R3, RZ, P0 ;  /* 0x000000ff03007208 */ /* 0x002fe20000000000 */
[----:B------:R-:W-:Y:S01]  /*8a90*/  FMUL.FTZ R69, R2, R69 ;  /* 0x0000004502457220 */ /* 0x000fe20000410000 */
[----:B--2---:R-:W-:Y:S01]  /*8aa0*/  F2FP.BF16.PACK_AB R139, R172, R173 ;  /* 0x000000adac8b723e */ /* 0x004fe200000010ff */
[----:B------:R-:W-:Y:S01]  /*8ab0*/  FMUL.FTZ R72, R2, R72 ;  /* 0x0000004802487220 */ /* 0x000fe20000410000 */
[----:B------:R-:W-:Y:S01]  /*8ac0*/  ISETP.GT.AND P0, PT, R180, R222, PT ;  /* 0x000000deb400720c */ /* 0x000fe20003f04270 */
[----:B------:R-:W-:Y:S02]  /*8ad0*/  FADD.FTZ R0, -R0, R102 ;  /* 0x0000006600007221 */ /* 0x000fe40000010100 */
[--C-:B------:R-:W-:Y:S02]  /*8ae0*/  FFMA.FTZ R102, R140, c[0x0][0x2d0], -R144.reuse ;  /* 0x0000b4008c667a23 */ /* 0x100fe40000010890 */
[----:B------:R-:W-:Y:S02]  /*8af0*/  FMUL.FTZ R0, R0, c[0x0][0x2d0] ;  /* 0x0000b40000007a20 */ /* 0x000fe40000410000 */
[----:B------:R1:W-:Y:S01]  /*8b00*/  MUFU.EX2 R210, R102 ;  /* 0x0000006600d27308 */ /* 0x0003e20000000800 */
[C---:B------:R-:W-:Y:S02]  /*8b10*/  FMUL.FTZ R73, R2.reuse, R73 ;  /* 0x0000004902497220 */ /* 0x040fe40000410000 */
[C---:B------:R-:W-:Y:S02]  /*8b20*/  FMUL.FTZ R76, R2.reuse, R76 ;  /* 0x0000004c024c7220 */ /* 0x040fe40000410000 */
[C---:B------:R-:W-:Y:S02]  /*8b30*/  FMUL.FTZ R77, R2.reuse, R77 ;  /* 0x0000004d024d7220 */ /* 0x040fe40000410000 */
[C---:B------:R-:W-:Y:S02]  /*8b40*/  FMUL.FTZ R80, R2.reuse, R80 ;  /* 0x0000005002507220 */ /* 0x040fe40000410000 */
[C---:B------:R-:W-:Y:S01]  /*8b50*/  FMUL.FTZ R81, R2.reuse, R81 ;  /* 0x0000005102517220 */ /* 0x040fe20000410000 */
[----:B------:R-:W2:Y:S01]  /*8b60*/  MUFU.EX2 R0, R0 ;  /* 0x0000000000007308 */ /* 0x000ea20000000800 */
[C---:B------:R-:W-:Y:S02]  /*8b70*/  FMUL.FTZ R84, R2.reuse, R84 ;  /* 0x0000005402547220 */ /* 0x040fe40000410000 */
[C---:B------:R-:W-:Y:S02]  /*8b80*/  FMUL.FTZ R85, R2.reuse, R85 ;  /* 0x0000005502557220 */ /* 0x040fe40000410000 */
[C---:B------:R-:W-:Y:S02]  /*8b90*/  FMUL.FTZ R88, R2.reuse, R88 ;  /* 0x0000005802587220 */ /* 0x040fe40000410000 */
[C---:B------:R-:W-:Y:S02]  /*8ba0*/  FMUL.FTZ R89, R2.reuse, R89 ;  /* 0x0000005902597220 */ /* 0x040fe40000410000 */
[C---:B------:R-:W-:Y:S02]  /*8bb0*/  FMUL.FTZ R92, R2.reuse, R92 ;  /* 0x0000005c025c7220 */ /* 0x040fe40000410000 */
[C---:B------:R-:W-:Y:S02]  /*8bc0*/  FMUL.FTZ R93, R2.reuse, R93 ;  /* 0x0000005d025d7220 */ /* 0x040fe40000410000 */
[C---:B------:R-:W-:Y:S02]  /*8bd0*/  FMUL.FTZ R96, R2.reuse, R96 ;  /* 0x0000006002607220 */ /* 0x040fe40000410000 */
[--C-:B-1----:R-:W-:Y:S02]  /*8be0*/  FFMA.FTZ R102, R141, c[0x0][0x2d0], -R144.reuse ;  /* 0x0000b4008d667a23 */ /* 0x102fe40000010890 */
[----:B------:R-:W-:Y:S02]  /*8bf0*/  FMUL.FTZ R97, R2, R97 ;  /* 0x0000006102617220 */ /* 0x000fe40000410000 */
[----:B------:R1:W3:Y:S01]  /*8c00*/  MUFU.EX2 R208, R102 ;  /* 0x0000006600d07308 */ /* 0x0002e20000000800 */
[C---:B--2---:R-:W-:Y:S02]  /*8c10*/  FMUL.FTZ R6, R0.reuse, R106 ;  /* 0x0000006a00067220 */ /* 0x044fe40000410000 */
[C---:B------:R-:W-:Y:S02]  /*8c20*/  FMUL.FTZ R7, R0.reuse, R107 ;  /* 0x0000006b00077220 */ /* 0x040fe40000410000 */
[----:B------:R-:W2:Y:S01]  /*8c30*/  LDSM.16.MT88.4 R104, [R188] ;  /* 0x00000000bc68783b */ /* 0x000ea20000004200 */
[C---:B------:R-:W-:Y:S02]  /*8c40*/  FMUL.FTZ R10, R0.reuse, R110 ;  /* 0x0000006e000a7220 */ /* 0x040fe40000410000 */
[C---:B------:R-:W-:Y:S02]  /*8c50*/  FMUL.FTZ R11, R0.reuse, R111 ;  /* 0x0000006f000b7220 */ /* 0x040fe40000410000 */
[C---:B------:R-:W-:Y:S03]  /*8c60*/  HMMA.16816.F32.BF16 R4, R136.reuse, R12, R4 ;  /* 0x0000000c8804723c */ /* 0x040fe60000041804 */
[----:B------:R-:W4:Y:S02]  /*8c70*/  LDSM.16.MT88.4 R108, [R185+0x2000] ;  /* 0x00200000b96c783b */ /* 0x000f240000004200 */
[----:B------:R-:W-:Y:S02]  /*8c80*/  FMUL.FTZ R18, R0, R118 ;  /* 0x0000007600127220 */ /* 0x000fe40000410000 */
[C---:B------:R-:W-:Y:S01]  /*8c90*/  FMUL.FTZ R12, R2.reuse, R112 ;  /* 0x00000070020c7220 */ /* 0x040fe20000410000 */
[C---:B------:R-:W-:Y:S04]  /*8ca0*/  HMMA.16816.F32.BF16 R8, R136.reuse, R14, R8 ;  /* 0x0000000e8808723c */ /* 0x040fe80000041808 */
[--C-:B-1----:R-:W-:Y:S02]  /*8cb0*/  FFMA.FTZ R102, R143, c[0x0][0x2d0], -R144.reuse ;  /* 0x0000b4008f667a23 */ /* 0x102fe40000010890 */
[----:B------:R-:W-:Y:S02]  /*8cc0*/  FMUL.FTZ R13, R2, R113 ;  /* 0x00000071020d7220 */ /* 0x000fe40000410000 */
[----:B------:R1:W-:Y:S01]  /*8cd0*/  MUFU.EX2 R207, R102 ;  /* 0x0000006600cf7308 */ /* 0x0003e20000000800 */
[C---:B------:R-:W-:Y:S03]  /*8ce0*/  FMUL.FTZ R14, R0.reuse, R114 ;  /* 0x00000072000e7220 */ /* 0x040fe60000410000 */
[C---:B------:R-:W-:Y:S02]  /*8cf0*/  FMUL.FTZ R15, R0.reuse, R115 ;  /* 0x00000073000f7220 */ /* 0x040fe40000410000 */
[----:B------:R-:W5:Y:S01]  /*8d00*/  LDSM.16.MT88.4 R112, [R186+0x2000] ;  /* 0x00200000ba70783b */ /* 0x000f620000004200 */
[C---:B------:R-:W-:Y:S02]  /*8d10*/  FMUL.FTZ R19, R0.reuse, R119 ;  /* 0x0000007700137220 */ /* 0x040fe40000410000 */
[C---:B------:R-:W-:Y:S02]  /*8d20*/  FMUL.FTZ R26, R0.reuse, R126 ;  /* 0x0000007e001a7220 */ /* 0x040fe40000410000 */
[C---:B------:R-:W-:Y:S03]  /*8d30*/  HMMA.16816.F32.BF16 R12, R136.reuse, R20, R12 ;  /* 0x00000014880c723c */ /* 0x040fe6000004180c */
[----:B------:R-:W-:Y:S01]  /*8d40*/  LDSM.16.MT88.4 R116, [R185+0x800] ;  /* 0x00080000b974783b */ /* 0x000fe20000004200 */
[C---:B------:R-:W-:Y:S02]  /*8d50*/  FMUL.FTZ R27, R0.reuse, R127 ;  /* 0x0000007f001b7220 */ /* 0x040fe40000410000 */
[----:B------:R-:W-:Y:S02]  /*8d60*/  FMUL.FTZ R34, R0, R134 ;  /* 0x0000008600227220 */ /* 0x000fe40000410000 */
[C---:B------:R-:W-:Y:S03]  /*8d70*/  HMMA.16816.F32.BF16 R16, R136.reuse, R22, R16 ;  /* 0x000000168810723c */ /* 0x040fe60000041810 */
[----:B------:R-:W-:Y:S01]  /*8d80*/  LDSM.16.MT88.4 R124, [R188+0x800] ;  /* 0x00080000bc7c783b */ /* 0x000fe20000004200 */
[C---:B------:R-:W-:Y:S02]  /*8d90*/  FMUL.FTZ R20, R2.reuse, R120 ;  /* 0x0000007802147220 */ /* 0x040fe40000410000 */
[----:B------:R-:W-:Y:S02]  /*8da0*/  FMUL.FTZ R21, R2, R121 ;  /* 0x0000007902157220 */ /* 0x000fe40000410000 */
[C---:B------:R-:W-:Y:S04]  /*8db0*/  FMUL.FTZ R22, R0.reuse, R122 ;  /* 0x0000007a00167220 */ /* 0x040fe80000410000 */
[C---:B------:R-:W-:Y:S02]  /*8dc0*/  FMUL.FTZ R23, R0.reuse, R123 ;  /* 0x0000007b00177220 */ /* 0x040fe40000410000 */
[--C-:B-1----:R-:W-:Y:S01]  /*8dd0*/  FFMA.FTZ R102, R147, c[0x0][0x2d0], -R144.reuse ;  /* 0x0000b40093667a23 */ /* 0x102fe20000010890 */
[----:B------:R-:W-:Y:S01]  /*8de0*/  LDSM.16.MT88.4 R120, [R186+0x800] ;  /* 0x00080000ba78783b */ /* 0x000fe20000004200 */
[C---:B------:R-:W-:Y:S02]  /*8df0*/  FMUL.FTZ R35, R0.reuse, R135 ;  /* 0x0000008700237220 */ /* 0x040fe40000410000 */
[----:B------:R1:W-:Y:S01]  /*8e00*/  MUFU.EX2 R183, R102 ;  /* 0x0000006600b77308 */ /* 0x0003e20000000800 */
[C---:B------:R-:W-:Y:S03]  /*8e10*/  HMMA.16816.F32.BF16 R20, R136.reuse, R28, R20 ;  /* 0x0000001c8814723c */ /* 0x040fe60000041814 */
[C---:B------:R-:W-:Y:S01]  /*8e20*/  FMUL.FTZ R38, R0.reuse, R38 ;  /* 0x0000002600267220 */ /* 0x040fe20000410000 */
[----:B------:R-:W-:Y:S01]  /*8e30*/  LDSM.16.MT88.4 R132, [R186+0x2800] ;  /* 0x00280000ba84783b */ /* 0x000fe20000004200 */
[----:B------:R-:W-:Y:S02]  /*8e40*/  FMUL.FTZ R39, R0, R39 ;  /* 0x0000002700277220 */ /* 0x000fe40000410000 */
[C---:B------:R-:W-:Y:S01]  /*8e50*/  FMUL.FTZ R28, R2.reuse, R128 ;  /* 0x00000080021c7220 */ /* 0x040fe20000410000 */
[C---:B------:R-:W-:Y:S04]  /*8e60*/  HMMA.16816.F32.BF16 R24, R136.reuse, R30, R24 ;  /* 0x0000001e8818723c */ /* 0x040fe80000041818 */
[----:B------:R-:W-:Y:S02]  /*8e70*/  FMUL.FTZ R29, R2, R129 ;  /* 0x00000081021d7220 */ /* 0x000fe40000410000 */
[C---:B------:R-:W-:Y:S02]  /*8e80*/  FMUL.FTZ R42, R0.reuse, R42 ;  /* 0x0000002a002a7220 */ /* 0x040fe40000410000 */
[C---:B------:R-:W-:Y:S04]  /*8e90*/  FMUL.FTZ R30, R0.reuse, R130 ;  /* 0x00000082001e7220 */ /* 0x040fe80000410000 */
[----:B------:R-:W-:Y:S02]  /*8ea0*/  FMUL.FTZ R31, R0, R131 ;  /* 0x00000083001f7220 */ /* 0x000fe40000410000 */
[----:B------:R-:W-:Y:S01]  /*8eb0*/  LDSM.16.MT88.4 R128, [R185+0x2800] ;  /* 0x00280000b980783b */ /* 0x000fe20000004200 */
[--C-:B-1----:R-:W-:Y:S02]  /*8ec0*/  FFMA.FTZ R102, R142, c[0x0][0x2d0], -R101.reuse ;  /* 0x0000b4008e667a23 */ /* 0x102fe40000010865 */
[C---:B------:R-:W-:Y:S02]  /*8ed0*/  FMUL.FTZ R43, R0.reuse, R43 ;  /* 0x0000002b002b7220 */ /* 0x040fe40000410000 */
[C---:B--2---:R-:W-:Y:S01]  /*8ee0*/  HMMA.16816.F32.BF16 R28, R136.reuse, R104, R28 ;  /* 0x00000068881c723c */ /* 0x044fe2000004181c */
[----:B------:R1:W-:Y:S02]  /*8ef0*/  MUFU.EX2 R169, R102 ;  /* 0x0000006600a97308 */ /* 0x0003e40000000800 */
[----:B------:R-:W-:Y:S01]  /*8f00*/  LDSM.16.MT88.4 R140, [R189+0x2800] ;  /* 0x00280000bd8c783b */ /* 0x000fe20000004200 */
[C---:B------:R-:W-:Y:S02]  /*8f10*/  FMUL.FTZ R46, R0.reuse, R46 ;  /* 0x0000002e002e7220 */ /* 0x040fe40000410000 */
[C---:B------:R-:W-:Y:S02]  /*8f20*/  FMUL.FTZ R47, R0.reuse, R47 ;  /* 0x0000002f002f7220 */ /* 0x040fe40000410000 */
[C---:B------:R-:W-:Y:S03]  /*8f30*/  HMMA.16816.F32.BF16 R32, R136.reuse, R106, R32 ;  /* 0x0000006a8820723c */ /* 0x040fe60000041820 */
[----:B------:R-:W2:Y:S01]  /*8f40*/  LDSM.16.MT88.4 R104, [R189+0x2000] ;  /* 0x00200000bd68783b */ /* 0x000ea20000004200 */
[C---:B------:R-:W-:Y:S02]  /*8f50*/  FMUL.FTZ R50, R0.reuse, R50 ;  /* 0x0000003200327220 */ /* 0x040fe40000410000 */
[C---:B------:R-:W-:Y:S02]  /*8f60*/  FMUL.FTZ R51, R0.reuse, R51 ;  /* 0x0000003300337220 */ /* 0x040fe40000410000 */
[C---:B----4-:R-:W-:Y:S04]  /*8f70*/  HMMA.16816.F32.BF16 R36, R136.reuse, R108, R36 ;  /* 0x0000006c8824723c */ /* 0x050fe80000041824 */
[C---:B------:R-:W-:Y:S02]  /*8f80*/  FMUL.FTZ R54, R0.reuse, R54 ;  /* 0x0000003600367220 */ /* 0x040fe40000410000 */
[----:B------:R-:W-:Y:S02]  /*8f90*/  FMUL.FTZ R55, R0, R55 ;  /* 0x0000003700377220 */ /* 0x000fe40000410000 */
[C---:B------:R-:W-:Y:S01]  /*8fa0*/  HMMA.16816.F32.BF16 R40, R136.reuse, R110, R40 ;  /* 0x0000006e8828723c */ /* 0x040fe20000041828 */
[----:B------:R-:W4:Y:S03]  /*8fb0*/  LDSM.16.MT88.4 R108, [R188+0x2000] ;  /* 0x00200000bc6c783b */ /* 0x000f260000004200 */
[--C-:B-1----:R-:W-:Y:S02]  /*8fc0*/  FFMA.FTZ R102, R146, c[0x0][0x2d0], -R101.reuse ;  /* 0x0000b40092667a23 */ /* 0x102fe40000010865 */
[C---:B------:R-:W-:Y:S02]  /*8fd0*/  FMUL.FTZ R58, R0.reuse, R58 ;  /* 0x0000003a003a7220 */ /* 0x040fe40000410000 */
[C---:B-----5:R-:W-:Y:S01]  /*8fe0*/  HMMA.16816.F32.BF16 R44, R136.reuse, R112, R44 ;  /* 0x00000070882c723c */ /* 0x060fe2000004182c */
[----:B------:R1:W5:Y:S03]  /*8ff0*/  MUFU.EX2 R168, R102 ;  /* 0x0000006600a87308 */ /* 0x0003660000000800 */
[C---:B------:R-:W-:Y:S02]  /*9000*/  FMUL.FTZ R59, R0.reuse, R59 ;  /* 0x0000003b003b7220 */ /* 0x040fe40000410000 */
[C---:B------:R-:W-:Y:S02]  /*9010*/  FMUL.FTZ R62, R0.reuse, R62 ;  /* 0x0000003e003e7220 */ /* 0x040fe40000410000 */
[C---:B------:R-:W-:Y:S01]  /*9020*/  HMMA.16816.F32.BF16 R48, R136.reuse, R114, R48 ;  /* 0x000000728830723c */ /* 0x040fe20000041830 */
[----:B------:R-:W3:Y:S03]  /*9030*/  LDSM.16.MT88.4 R112, [R185+0x4000] ;  /* 0x00400000b970783b */ /* 0x000ee60000004200 */
[C---:B------:R-:W-:Y:S02]  /*9040*/  FMUL.FTZ R63, R0.reuse, R63 ;  /* 0x0000003f003f7220 */ /* 0x040fe40000410000 */
[C---:B------:R-:W-:Y:S02]  /*9050*/  FMUL.FTZ R66, R0.reuse, R66 ;  /* 0x0000004200427220 */ /* 0x040fe40000410000 */
[C---:B------:R-:W-:Y:S01]  /*9060*/  FMUL.FTZ R67, R0.reuse, R67 ;  /* 0x0000004300437220 */ /* 0x040fe20000410000 */
[C---:B--2---:R-:W-:Y:S03]  /*9070*/  HMMA.16816.F32.BF16 R52, R136.reuse, R104, R52 ;  /* 0x000000688834723c */ /* 0x044fe60000041834 */
[C---:B------:R-:W-:Y:S02]  /*9080*/  FMUL.FTZ R70, R0.reuse, R70 ;  /* 0x0000004600467220 */ /* 0x040fe40000410000 */
[C---:B------:R-:W-:Y:S02]  /*9090*/  FMUL.FTZ R71, R0.reuse, R71 ;  /* 0x0000004700477220 */ /* 0x040fe40000410000 */
[--C-:B-1----:R-:W-:Y:S01]  /*90a0*/  FFMA.FTZ R102, R145, c[0x0][0x2d0], -R101.reuse ;  /* 0x0000b40091667a23 */ /* 0x102fe20000010865 */
[C---:B------:R-:W-:Y:S01]  /*90b0*/  HMMA.16816.F32.BF16 R56, R136.reuse, R106, R56 ;  /* 0x0000006a8838723c */ /* 0x040fe20000041838 */
[----:B------:R-:W1:Y:S02]  /*90c0*/  LDSM.16.MT88.4 R104, [R186+0x4000] ;  /* 0x00400000ba68783b */ /* 0x000e640000004200 */
[----:B------:R2:W-:Y:S01]  /*90d0*/  MUFU.EX2 R167, R102 ;  /* 0x0000006600a77308 */ /* 0x0005e20000000800 */
[C---:B------:R-:W-:Y:S02]  /*90e0*/  FMUL.FTZ R74, R0.reuse, R74 ;  /* 0x0000004a004a7220 */ /* 0x040fe40000410000 */
[C---:B------:R-:W-:Y:S02]  /*90f0*/  FMUL.FTZ R75, R0.reuse, R75 ;  /* 0x0000004b004b7220 */ /* 0x040fe40000410000 */
[C---:B----4-:R-:W-:Y:S04]  /*9100*/  HMMA.16816.F32.BF16 R60, R136.reuse, R108, R60 ;  /* 0x0000006c883c723c */ /* 0x050fe8000004183c */
[C---:B------:R-:W-:Y:S02]  /*9110*/  FMUL.FTZ R78, R0.reuse, R78 ;  /* 0x0000004e004e7220 */ /* 0x040fe40000410000 */
[C---:B------:R-:W-:Y:S02]  /*9120*/  FMUL.FTZ R79, R0.reuse, R79 ;  /* 0x0000004f004f7220 */ /* 0x040fe40000410000 */
[C---:B------:R-:W-:Y:S01]  /*9130*/  HMMA.16816.F32.BF16 R64, R136.reuse, R110, R64 ;  /* 0x0000006e8840723c */ /* 0x040fe20000041840 */
[----:B------:R-:W4:Y:S03]  /*9140*/  LDSM.16.MT88.4 R108, [R189+0x4000] ;  /* 0x00400000bd6c783b */ /* 0x000f260000004200 */
[C---:B------:R-:W-:Y:S02]  /*9150*/  FMUL.FTZ R82, R0.reuse, R82 ;  /* 0x0000005200527220 */ /* 0x040fe40000410000 */
[----:B------:R-:W-:Y:S02]  /*9160*/  FMUL.FTZ R83, R0, R83 ;  /* 0x0000005300537220 */ /* 0x000fe40000410000 */
[C---:B---3--:R-:W-:Y:S04]  /*9170*/  HMMA.16816.F32.BF16 R68, R136.reuse, R112, R68 ;  /* 0x000000708844723c */ /* 0x048fe80000041844 */
[--C-:B--2---:R-:W-:Y:S02]  /*9180*/  FFMA.FTZ R102, R148, c[0x0][0x2d0], -R101.reuse ;  /* 0x0000b40094667a23 */ /* 0x104fe40000010865 */
[C---:B------:R-:W-:Y:S02]  /*9190*/  FMUL.FTZ R86, R0.reuse, R86 ;  /* 0x0000005600567220 */ /* 0x040fe40000410000 */
[C---:B------:R-:W-:Y:S01]  /*91a0*/  HMMA.16816.F32.BF16 R72, R136.reuse, R114, R72 ;  /* 0x000000728848723c */ /* 0x040fe20000041848 */
[----:B------:R2:W3:Y:S01]  /*91b0*/  MUFU.EX2 R166, R102 ;  /* 0x0000006600a67308 */ /* 0x0004e20000000800 */
[----:B------:R-:W3:Y:S02]  /*91c0*/  LDSM.16.MT88.4 R112, [R188+0x4000] ;  /* 0x00400000bc70783b */ /* 0x000ee40000004200 */
[C---:B------:R-:W-:Y:S02]  /*91d0*/  FMUL.FTZ R87, R0.reuse, R87 ;  /* 0x0000005700577220 */ /* 0x040fe40000410000 */
[C---:B------:R-:W-:Y:S02]  /*91e0*/  FMUL.FTZ R90, R0.reuse, R90 ;  /* 0x0000005a005a7220 */ /* 0x040fe40000410000 */
[C---:B------:R-:W-:Y:S01]  /*91f0*/  FMUL.FTZ R91, R0.reuse, R91 ;  /* 0x0000005b005b7220 */ /* 0x040fe20000410000 */
[C---:B-1----:R-:W-:Y:S03]  /*9200*/  HMMA.16816.F32.BF16 R76, R136.reuse, R104, R76 ;  /* 0x00000068884c723c */ /* 0x042fe6000004184c */
[C---:B------:R-:W-:Y:S02]  /*9210*/  FMUL.FTZ R94, R0.reuse, R94 ;  /* 0x0000005e005e7220 */ /* 0x040fe40000410000 */
[----:B------:R-:W-:Y:S02]  /*9220*/  FMUL.FTZ R95, R0, R95 ;  /* 0x0000005f005f7220 */ /* 0x000fe40000410000 */
[----:B------:R-:W-:Y:S01]  /*9230*/  F2FP.BF16.PACK_AB R104, R208, R210 ;  /* 0x000000d2d068723e */ /* 0x000fe200000010ff */
[C---:B------:R-:W-:Y:S04]  /*9240*/  HMMA.16816.F32.BF16 R80, R136.reuse, R106, R80 ;  /* 0x0000006a8850723c */ /* 0x040fe80000041850 */
[----:B------:R-:W-:Y:S01]  /*9250*/  FMUL.FTZ R98, R0, R98 ;  /* 0x0000006200627220 */ /* 0x000fe20000410000 */
[----:B-----5:R-:W-:Y:S01]  /*9260*/  F2FP.BF16.PACK_AB R105, R168, R169 ;  /* 0x000000a9a869723e */ /* 0x020fe200000010ff */
[----:B------:R-:W-:Y:S01]  /*9270*/  FMUL.FTZ R99, R0, R99 ;  /* 0x0000006300637220 */ /* 0x000fe20000410000 */
[----:B------:R-:W-:Y:S01]  /*9280*/  F2FP.BF16.PACK_AB R106, R183, R207 ;  /* 0x000000cfb76a723e */ /* 0x000fe200000010ff */
[C---:B----4-:R-:W-:Y:S04]  /*9290*/  HMMA.16816.F32.BF16 R84, R136.reuse, R108, R84 ;  /* 0x0000006c8854723c */ /* 0x050fe80000041854 */
[--C-:B--2---:R-:W-:Y:S01]  /*92a0*/  FFMA.FTZ R102, R154, c[0x0][0x2d0], -R144.reuse ;  /* 0x0000b4009a667a23 */ /* 0x104fe20000010890 */
[----:B---3--:R-:W-:Y:S03]  /*92b0*/  F2FP.BF16.PACK_AB R107, R166, R167 ;  /* 0x000000a7a66b723e */ /* 0x008fe600000010ff */
[C---:B------:R-:W-:Y:S01]  /*92c0*/  HMMA.16816.F32.BF16 R88, R136.reuse, R110, R88 ;  /* 0x0000006e8858723c */ /* 0x040fe20000041858 */
[----:B------:R1:W-:Y:S01]  /*92d0*/  MUFU.EX2 R182, R102 ;  /* 0x0000006600b67308 */ /* 0x0003e20000000800 */
[----:B------:R-:W2:Y:S06]  /*92e0*/  LDSM.16.MT88.4 R108, [R189+0x800] ;  /* 0x00080000bd6c783b */ /* 0x000eac0000004200 */
[C---:B------:R-:W-:Y:S08]  /*92f0*/  HMMA.16816.F32.BF16 R92, R136.reuse, R112, R92 ;  /* 0x00000070885c723c */ /* 0x040ff0000004185c */
[----:B------:R-:W-:Y:S01]  /*9300*/  HMMA.16816.F32.BF16 R96, R136, R114, R96 ;  /* 0x000000728860723c */ /* 0x000fe20000041860 */
[----:B------:R-:W3:Y:S07]  /*9310*/  LDSM.16.MT88.4 R112, [R188+0x2800] ;  /* 0x00280000bc70783b */ /* 0x000eee0000004200 */
[C---:B------:R-:W-:Y:S01]  /*9320*/  HMMA.16816.F32.BF16 R4, R104.reuse, R116, R4 ;  /* 0x000000746804723c */ /* 0x040fe20000041804 */
[----:B------:R-:W-:Y:S04]  /*9330*/  LDSM.16.MT88.4 R136, [R189+0x3000] ;  /* 0x00300000bd88783b */ /* 0x000fe80000004200 */
[--C-:B-1----:R-:W-:Y:S03]  /*9340*/  FFMA.FTZ R102, R155, c[0x0][0x2d0], -R144.reuse ;  /* 0x0000b4009b667a23 */ /* 0x102fe60000010890 */
[C---:B------:R-:W-:Y:S01]  /*9350*/  HMMA.16816.F32.BF16 R8, R104.reuse, R118, R8 ;  /* 0x000000766808723c */ /* 0x040fe20000041808 */
[----:B------:R1:W4:Y:S01]  /*9360*/  MUFU.EX2 R181, R102 ;  /* 0x0000006600b57308 */ /* 0x0003220000000800 */
[----:B------:R-:W-:Y:S06]  /*9370*/  LDSM.16.MT88.4 R116, [R186+0x4800] ;  /* 0x00480000ba74783b */ /* 0x000fec0000004200 */
[C---:B------:R-:W-:Y:S08]  /*9380*/  HMMA.16816.F32.BF16 R12, R104.reuse, R120, R12 ;  /* 0x00000078680c723c */ /* 0x040ff0000004180c */
[C---:B------:R-:W-:Y:S01]  /*9390*/  HMMA.16816.F32.BF16 R16, R104.reuse, R122, R16 ;  /* 0x0000007a6810723c */ /* 0x040fe20000041810 */
[----:B------:R-:W-:Y:S07]  /*93a0*/  LDSM.16.MT88.4 R120, [R189+0x4800] ;  /* 0x00480000bd78783b */ /* 0x000fee0000004200 */
[C---:B--2---:R-:W-:Y:S04]  /*93b0*/  HMMA.16816.F32.BF16 R20, R104.reuse, R108, R20 ;  /* 0x0000006c6814723c */ /* 0x044fe80000041814 */
[--C-:B-1----:R-:W-:Y:S04]  /*93c0*/  FFMA.FTZ R102, R156, c[0x0][0x2d0], -R144.reuse ;  /* 0x0000b4009c667a23 */ /* 0x102fe80000010890 */
[C---:B------:R-:W-:Y:S01]  /*93d0*/  HMMA.16816.F32.BF16 R24, R104.reuse, R110, R24 ;  /* 0x0000006e6818723c */ /* 0x040fe20000041818 */
[----:B------:R1:W-:Y:S01]  /*93e0*/  MUFU.EX2 R179, R102 ;  /* 0x0000006600b37308 */ /* 0x0003e20000000800 */
[----:B------:R-:W2:Y:S06]  /*93f0*/  LDSM.16.MT88.4 R108, [R185+0x4800] ;  /* 0x00480000b96c783b */ /* 0x000eac0000004200 */
[C---:B------:R-:W-:Y:S08]  /*9400*/  HMMA.16816.F32.BF16 R28, R104.reuse, R124, R28 ;  /* 0x0000007c681c723c */ /* 0x040ff0000004181c */
[C---:B------:R-:W-:Y:S01]  /*9410*/  HMMA.16816.F32.BF16 R32, R104.reuse, R126, R32 ;  /* 0x0000007e6820723c */ /* 0x040fe20000041820 */
[----:B------:R-:W-:Y:S07]  /*9420*/  LDSM.16.MT88.4 R124, [R186+0x1000] ;  /* 0x00100000ba7c783b */ /* 0x000fee0000004200 */
        /* <DEDUP_REMOVED lines=13> */
[C---:B---3--:R-:W-:Y:S08]  /*9500*/  HMMA.16816.F32.BF16 R60, R104.reuse, R112, R60 ;  /* 0x00000070683c723c */ /* 0x048ff0000004183c */
[C---:B------:R-:W-:Y:S01]  /*9510*/  HMMA.16816.F32.BF16 R64, R104.reuse, R114, R64 ;  /* 0x000000726840723c */ /* 0x040fe20000041840 */
[----:B------:R-:W3:Y:S07]  /*9520*/  LDSM.16.MT88.4 R112, [R188+0x4800] ;  /* 0x00480000bc70783b */ /* 0x000eee0000004200 */
[C---:B--2---:R-:W-:Y:S04]  /*9530*/  HMMA.16816.F32.BF16 R68, R104.reuse, R108, R68 ;  /* 0x0000006c6844723c */ /* 0x044fe80000041844 */
[--C-:B-1----:R-:W-:Y:S04]  /*9540*/  FFMA.FTZ R102, R151, c[0x0][0x2d0], -R101.reuse ;  /* 0x0000b40097667a23 */ /* 0x102fe80000010865 */
[C---:B------:R-:W-:Y:S01]  /*9550*/  HMMA.16816.F32.BF16 R72, R104.reuse, R110, R72 ;  /* 0x0000006e6848723c */ /* 0x040fe20000041848 */
[----:B------:R1:W2:Y:S01]  /*9560*/  MUFU.EX2 R164, R102 ;  /* 0x0000006600a47308 */ /* 0x0002a20000000800 */
[----:B------:R-:W2:Y:S06]  /*9570*/  LDSM.16.MT88.4 R108, [R185+0x1000] ;  /* 0x00100000b96c783b */ /* 0x000eac0000004200 */
[C---:B------:R-:W-:Y:S08]  /*9580*/  HMMA.16816.F32.BF16 R76, R104.reuse, R116, R76 ;  /* 0x00000074684c723c */ /* 0x040ff0000004184c */
[C---:B------:R-:W-:Y:S01]  /*9590*/  HMMA.16816.F32.BF16 R80, R104.reuse, R118, R80 ;  /* 0x000000766850723c */ /* 0x040fe20000041850 */
[----:B------:R-:W2:Y:S07]  /*95a0*/  LDSM.16.MT88.4 R116, [R189+0x1000] ;  /* 0x00100000bd74783b */ /* 0x000eae0000004200 */
[C---:B------:R-:W-:Y:S04]  /*95b0*/  HMMA.16816.F32.BF16 R84, R104.reuse, R120, R84 ;  /* 0x000000786854723c */ /* 0x040fe80000041854 */
[--C-:B-1----:R-:W-:Y:S02]  /*95c0*/  FFMA.FTZ R102, R150, c[0x0][0x2d0], -R101.reuse ;  /* 0x0000b40096667a23 */ /* 0x102fe40000010865 */
[----:B------:R-:W-:Y:S02]  /*95d0*/  LDSM.16.MT88.4 R148, [R189+0x3800] ;  /* 0x00380000bd94783b */ /* 0x000fe40000004200 */
[C---:B------:R-:W-:Y:S01]  /*95e0*/  HMMA.16816.F32.BF16 R88, R104.reuse, R122, R88 ;  /* 0x0000007a6858723c */ /* 0x040fe20000041858 */
[----:B------:R1:W-:Y:S05]  /*95f0*/  MUFU.EX2 R163, R102 ;  /* 0x0000006600a37308 */ /* 0x0003ea0000000800 */
[----:B------:R-:W2:Y:S02]  /*9600*/  LDSM.16.MT88.4 R120, [R185+0x3000] ;  /* 0x00300000b978783b */ /* 0x000ea40000004200 */
[C---:B---3--:R-:W-:Y:S08]  /*9610*/  HMMA.16816.F32.BF16 R92, R104.reuse, R112, R92 ;  /* 0x00000070685c723c */ /* 0x048ff0000004185c */
[----:B------:R-:W-:Y:S01]  /*9620*/  HMMA.16816.F32.BF16 R96, R104, R114, R96 ;  /* 0x000000726860723c */ /* 0x000fe20000041860 */
[----:B------:R-:W-:Y:S06]  /*9630*/  LDSM.16.MT88.4 R112, [R185+0x5000] ;  /* 0x00500000b970783b */ /* 0x000fec0000004200 */
[----:B----4-:R-:W-:Y:S01]  /*9640*/  F2FP.BF16.PACK_AB R104, R181, R182 ;  /* 0x000000b6b568723e */ /* 0x010fe200000010ff */
[--C-:B-1----:R-:W-:Y:S01]  /*9650*/  FFMA.FTZ R102, R152, c[0x0][0x2d0], -R101.reuse ;  /* 0x0000b40098667a23 */ /* 0x102fe20000010865 */
[----:B-----5:R-:W-:Y:S03]  /*9660*/  F2FP.BF16.PACK_AB R106, R178, R179 ;  /* 0x000000b3b26a723e */ /* 0x020fe600000010ff */
[----:B------:R-:W1:Y:S01]  /*9670*/  MUFU.EX2 R162, R102 ;  /* 0x0000006600a27308 */ /* 0x000e620000000800 */
[----:B--2---:R-:W-:Y:S02]  /*9680*/  F2FP.BF16.PACK_AB R105, R164, R165 ;  /* 0x000000a5a469723e */ /* 0x004fe400000010ff */
[----:B-1----:R-:W-:Y:S01]  /*9690*/  F2FP.BF16.PACK_AB R107, R162, R163 ;  /* 0x000000a3a26b723e */ /* 0x002fe200000010ff */
[--C-:B------:R-:W-:Y:S06]  /*96a0*/  FFMA.FTZ R102, R160, c[0x0][0x2d0], -R144.reuse ;  /* 0x0000b400a0667a23 */ /* 0x100fec0000010890 */
[----:B------:R1:W-:Y:S01]  /*96b0*/  MUFU.EX2 R177, R102 ;  /* 0x0000006600b17308 */ /* 0x0003e20000000800 */
[C---:B------:R-:W-:Y:S08]  /*96c0*/  HMMA.16816.F32.BF16 R4, R104.reuse, R108, R4 ;  /* 0x0000006c6804723c */ /* 0x040ff00000041804 */
[C---:B------:R-:W-:Y:S01]  /*96d0*/  HMMA.16816.F32.BF16 R8, R104.reuse, R110, R8 ;  /* 0x0000006e6808723c */ /* 0x040fe20000041808 */
[----:B------:R-:W2:Y:S07]  /*96e0*/  LDSM.16.MT88.4 R108, [R188+0x3000] ;  /* 0x00300000bc6c783b */ /* 0x000eae0000004200 */
[C---:B------:R-:W-:Y:S04]  /*96f0*/  HMMA.16816.F32.BF16 R12, R104.reuse, R124, R12 ;  /* 0x0000007c680c723c */ /* 0x040fe8000004180c */
[--C-:B-1----:R-:W-:Y:S04]  /*9700*/  FFMA.FTZ R102, R161, c[0x0][0x2d0], -R144.reuse ;  /* 0x0000b400a1667a23 */ /* 0x102fe80000010890 */
[C---:B------:R-:W-:Y:S01]  /*9710*/  HMMA.16816.F32.BF16 R16, R104.reuse, R126, R16 ;  /* 0x0000007e6810723c */ /* 0x040fe20000041810 */
[----:B------:R-:W-:Y:S01]  /*9720*/  LDSM.16.MT88.4 R124, [R189+0x1800] ;  /* 0x00180000bd7c783b */ /* 0x000fe20000004200 */
[----:B------:R1:W3:Y:S06]  /*9730*/  MUFU.EX2 R176, R102 ;  /* 0x0000006600b07308 */ /* 0x0002ec0000000800 */
[C---:B------:R-:W-:Y:S08]  /*9740*/  HMMA.16816.F32.BF16 R20, R104.reuse, R116, R20 ;  /* 0x000000746814723c */ /* 0x040ff00000041814 */
[C---:B------:R-:W-:Y:S01]  /*9750*/  HMMA.16816.F32.BF16 R24, R104.reuse, R118, R24 ;  /* 0x000000766818723c */ /* 0x040fe20000041818 */
[----:B------:R-:W4:Y:S07]  /*9760*/  LDSM.16.MT88.4 R116, [R186+0x5000] ;  /* 0x00500000ba74783b */ /* 0x000f2e0000004200 */
[C---:B------:R-:W-:Y:S04]  /*9770*/  HMMA.16816.F32.BF16 R28, R104.reuse, R128, R28 ;  /* 0x00000080681c723c */ /* 0x040fe8000004181c */
[--C-:B-1----:R-:W-:Y:S02]  /*9780*/  FFMA.FTZ R102, R171, c[0x0][0x2d0], -R144.reuse ;  /* 0x0000b400ab667a23 */ /* 0x102fe40000010890 */
[----:B------:R-:W-:Y:S02]  /*9790*/  FFMA.FTZ R144, R170, c[0x0][0x2d0], -R144 ;  /* 0x0000b400aa907a23 */ /* 0x000fe40000010890 */
[C---:B------:R-:W-:Y:S01]  /*97a0*/  HMMA.16816.F32.BF16 R32, R104.reuse, R130, R32 ;  /* 0x000000826820723c */ /* 0x040fe20000041820 */
[----:B------:R1:W-:Y:S07]  /*97b0*/  MUFU.EX2 R171, R102 ;  /* 0x0000006600ab7308 */ /* 0x0003ee0000000800 */
[C---:B------:R-:W-:Y:S03]  /*97c0*/  HMMA.16816.F32.BF16 R36, R104.reuse, R120, R36 ;  /* 0x000000786824723c */ /* 0x040fe60000041824 */
[----:B------:R5:W2:Y:S05]  /*97d0*/  MUFU.EX2 R170, R144 ;  /* 0x0000009000aa7308 */ /* 0x000aaa0000000800 */
[C---:B------:R-:W-:Y:S01]  /*97e0*/  HMMA.16816.F32.BF16 R40, R104.reuse, R122, R40 ;  /* 0x0000007a6828723c */ /* 0x040fe20000041828 */
[----:B------:R-:W4:Y:S07]  /*97f0*/  LDSM.16.MT88.4 R120, [R189+0x5000] ;  /* 0x00500000bd78783b */ /* 0x000f2e0000004200 */
[C---:B------:R-:W-:Y:S04]  /*9800*/  HMMA.16816.F32.BF16 R44, R104.reuse, R132, R44 ;  /* 0x00000084682c723c */ /* 0x040fe8000004182c */
[--C-:B-1----:R-:W-:Y:S02]  /*9810*/  FFMA.FTZ R102, R153, c[0x0][0x2d0], -R101.reuse ;  /* 0x0000b40099667a23 */ /* 0x102fe40000010865 */
[----:B------:R-:W-:Y:S02]  /*9820*/  LDSM.16.MT88.4 R152, [R188+0x3800] ;  /* 0x00380000bc98783b */ /* 0x000fe40000004200 */
[C---:B------:R-:W-:Y:S01]  /*9830*/  HMMA.16816.F32.BF16 R48, R104.reuse, R134, R48 ;  /* 0x000000866830723c */ /* 0x040fe20000041830 */
[----:B------:R1:W-:Y:S05]  /*9840*/  MUFU.EX2 R161, R102 ;  /* 0x0000006600a17308 */ /* 0x0003ea0000000800 */
[----:B------:R-:W-:Y:S02]  /*9850*/  LDSM.16.MT88.4 R132, [R188+0x1800] ;  /* 0x00180000bc84783b */ /* 0x000fe40000004200 */
[C---:B------:R-:W-:Y:S06]  /*9860*/  HMMA.16816.F32.BF16 R52, R104.reuse, R136, R52 ;  /* 0x000000886834723c */ /* 0x040fec0000041834 */
[----:B-----5:R-:W-:Y:S01]  /*9870*/  LDSM.16.MT88.4 R144, [R186+0x3800] ;  /* 0x00380000ba90783b */ /* 0x020fe20000004200 */
[----:B---3--:R-:W-:Y:S01]  /*9880*/  F2FP.BF16.PACK_AB R136, R176, R177 ;  /* 0x000000b1b088723e */ /* 0x008fe200000010ff */
[C---:B------:R-:W-:Y:S07]  /*9890*/  HMMA.16816.F32.BF16 R56, R104.reuse, R138, R56 ;  /* 0x0000008a6838723c */ /* 0x040fee0000041838 */
[----:B--2---:R-:W-:Y:S01]  /*98a0*/  F2FP.BF16.PACK_AB R138, R170, R171 ;  /* 0x000000abaa8a723e */ /* 0x004fe200000010ff */
[C---:B------:R-:W-:Y:S04]  /*98b0*/  HMMA.16816.F32.BF16 R60, R104.reuse, R108, R60 ;  /* 0x0000006c683c723c */ /* 0x040fe8000004183c */
[--C-:B-1----:R-:W-:Y:S04]  /*98c0*/  FFMA.FTZ R102, R159, c[0x0][0x2d0], -R101.reuse ;  /* 0x0000b4009f667a23 */ /* 0x102fe80000010865 */
[C---:B------:R-:W-:Y:S01]  /*98d0*/  HMMA.16816.F32.BF16 R64, R104.reuse, R110, R64 ;  /* 0x0000006e6840723c */ /* 0x040fe20000041840 */
[----:B------:R-:W1:Y:S01]  /*98e0*/  LDSM.16.MT88.4 R108, [R188+0x5000] ;  /* 0x00500000bc6c783b */ /* 0x000e620000004200 */
[----:B------:R2:W3:Y:S06]  /*98f0*/  MUFU.EX2 R160, R102 ;  /* 0x0000006600a07308 */ /* 0x0004ec0000000800 */
[C---:B------:R-:W-:Y:S08]  /*9900*/  HMMA.16816.F32.BF16 R68, R104.reuse, R112, R68 ;  /* 0x000000706844723c */ /* 0x040ff00000041844 */
[C---:B------:R-:W-:Y:S01]  /*9910*/  HMMA.16816.F32.BF16 R72, R104.reuse, R114, R72 ;  /* 0x000000726848723c */ /* 0x040fe20000041848 */
[----:B------:R-:W5:Y:S07]  /*9920*/  LDSM.16.MT88.4 R112, [R185+0x1800] ;  /* 0x00180000b970783b */ /* 0x000f6e0000004200 */
[C---:B----4-:R-:W-:Y:S04]  /*9930*/  HMMA.16816.F32.BF16 R76, R104.reuse, R116, R76 ;  /* 0x00000074684c723c */ /* 0x050fe8000004184c */
[--C-:B--2---:R-:W-:Y:S01]  /*9940*/  FFMA.FTZ R102, R158, c[0x0][0x2d0], -R101.reuse ;  /* 0x0000b4009e667a23 */ /* 0x104fe20000010865 */
[----:B---3--:R-:W-:Y:S01]  /*9950*/  F2FP.BF16.PACK_AB R137, R160, R161 ;  /* 0x000000a1a089723e */ /* 0x008fe200000010ff */
[----:B------:R-:W-:Y:S01]  /*9960*/  LDSM.16.MT88.4 R156, [R185+0x5800] ;  /* 0x00580000b99c783b */ /* 0x000fe20000004200 */
[----:B------:R-:W-:Y:S01]  /*9970*/  FFMA.FTZ R101, R103, c[0x0][0x2d0], -R101 ;  /* 0x0000b40067657a23 */ /* 0x000fe20000010865 */
[C---:B------:R-:W-:Y:S02]  /*9980*/  HMMA.16816.F32.BF16 R80, R104.reuse, R118, R80 ;  /* 0x000000766850723c */ /* 0x040fe40000041850 */
[----:B------:R-:W-:Y:S04]  /*9990*/  MUFU.EX2 R102, R102 ;  /* 0x0000006600667308 */ /* 0x000fe80000000800 */
[----:B------:R-:W2:Y:S02]  /*99a0*/  LDSM.16.MT88.4 R116, [R186+0x1800] ;  /* 0x00180000ba74783b */ /* 0x000ea40000004200 */
[C---:B------:R-:W-:Y:S04]  /*99b0*/  HMMA.16816.F32.BF16 R84, R104.reuse, R120, R84 ;  /* 0x000000786854723c */ /* 0x040fe80000041854 */
[----:B------:R-:W3:Y:S04]  /*99c0*/  MUFU.EX2 R101, R101 ;  /* 0x0000006500657308 */ /* 0x000ee80000000800 */
[C---:B------:R-:W-:Y:S08]  /*99d0*/  HMMA.16816.F32.BF16 R88, R104.reuse, R122, R88 ;  /* 0x0000007a6858723c */ /* 0x040ff00000041858 */
[C---:B-1----:R-:W-:Y:S08]  /*99e0*/  HMMA.16816.F32.BF16 R92, R104.reuse, R108, R92 ;  /* 0x0000006c685c723c */ /* 0x042ff0000004185c */
[----:B------:R-:W-:Y:S04]  /*99f0*/  HMMA.16816.F32.BF16 R96, R104, R110, R96 ;  /* 0x0000006e6860723c */ /* 0x000fe80000041860 */
[----:B---3--:R-:W-:Y:S07]  /*9a00*/  F2FP.BF16.PACK_AB R139, R101, R102 ;  /* 0x00000066658b723e */ /* 0x008fee00000010ff */
[C---:B-----5:R-:W-:Y:S01]  /*9a10*/  HMMA.16816.F32.BF16 R104, R136.reuse, R112, R4 ;  /* 0x000000708868723c */ /* 0x060fe20000041804 */
[----:B------:R-:W1:Y:S07]  /*9a20*/  LDSM.16.MT88.4 R4, [R186+0x5800] ;  /* 0x00580000ba04783b */ /* 0x000e6e0000004200 */
[C---:B------:R-:W-:Y:S01]  /*9a30*/  HMMA.16816.F32.BF16 R108, R136.reuse, R114, R8 ;  /* 0x00000072886c723c */ /* 0x040fe20000041808 */
[----:B------:R-:W3:Y:S07]  /*9a40*/  LDSM.16.MT88.4 R8, [R189+0x5800] ;  /* 0x00580000bd08783b */ /* 0x000eee0000004200 */
[C---:B--2---:R-:W-:Y:S01]  /*9a50*/  HMMA.16816.F32.BF16 R112, R136.reuse, R116, R12 ;  /* 0x000000748870723c */ /* 0x044fe2000004180c */
[----:B------:R-:W2:Y:S07]  /*9a60*/  LDSM.16.MT88.4 R12, [R188+0x5800] ;  /* 0x00580000bc0c783b */ /* 0x000eae0000004200 */
[C---:B------:R-:W-:Y:S07]  /*9a70*/  HMMA.16816.F32.BF16 R116, R136.reuse, R118, R16 ;  /* 0x000000768874723c */ /* 0x040fee0000041810 */
[----:B------:R-:W-:Y:S01]  /*9a80*/  FFMA.FTZ R16, R2, R225, R218 ;  /* 0x000000e102107223 */ /* 0x000fe200000100da */
[C---:B------:R-:W-:Y:S04]  /*9a90*/  HMMA.16816.F32.BF16 R120, R136.reuse, R124, R20 ;  /* 0x0000007c8878723c */ /* 0x040fe80000041814 */
[----:B------:R-:W-:Y:S02]  /*9aa0*/  FFMA.FTZ R2, R0, R226, R175 ;  /* 0x000000e200027223 */ /* 0x000fe400000100af */
        /* <DEDUP_REMOVED lines=15> */
[----:B------:R-:W-:Y:S01]  /*9ba0*/  FADD.FTZ R0, R207, R0 ;  /* 0x00000000cf007221 */ /* 0x000fe20000010000 */
[----:B------:R-:W-:Y:S01]  /*9bb0*/  IADD3 R207, R180, -0x1, RZ ;  /* 0xffffffffb4cf7810 */ /* 0x000fe20007ffe0ff */
[C---:B------:R-:W-:Y:S04]  /*9bc0*/  HMMA.16816.F32.BF16 R44, R136.reuse, R144, R44 ;  /* 0x00000090882c723c */ /* 0x040fe8000004182c */
[----:B------:R-:W-:Y:S01]  /*9bd0*/  FADD.FTZ R2, R167, R2 ;  /* 0x00000002a7027221 */ /* 0x000fe20000010000 */
[----:B------:R-:W-:Y:S01]  /*9be0*/  MOV R180, R207 ;  /* 0x000000cf00b47202 */ /* 0x000fe20000000f00 */
        /* <DEDUP_REMOVED lines=13> */
[C---:B------:R-:W-:Y:S08]  /*9cc0*/  HMMA.16816.F32.BF16 R64, R136.reuse, R154, R64 ;  /* 0x0000009a8840723c */ /* 0x040ff00000041840 */
[C---:B------:R-:W-:Y:S08]  /*9cd0*/  HMMA.16816.F32.BF16 R68, R136.reuse, R156, R68 ;  /* 0x0000009c8844723c */ /* 0x040ff00000041844 */
        /* <DEDUP_REMOVED lines=10> */
[C---:B------:R-:W-:Y:S04]  /*9d80*/  HMMA.16816.F32.BF16 R88, R136.reuse, R10, R88 ;  /* 0x0000000a8858723c */ /* 0x040fe80000041858 */
[----:B------:R-:W-:Y:S02]  /*9d90*/  FADD.FTZ R2, R171, R2 ;  /* 0x00000002ab027221 */ /* 0x000fe40000010000 */
[----:B------:R-:W-:Y:S01]  /*9da0*/  FADD.FTZ R0, R102, R0 ;  /* 0x0000000066007221 */ /* 0x000fe20000010000 */
[----:B------:R-:W-:Y:S01]  /*9db0*/  MOV R102, R3 ;  /* 0x0000000300667202 */ /* 0x000fe20000000f00 */
[C---:B--2---:R-:W-:Y:S04]  /*9dc0*/  HMMA.16816.F32.BF16 R92, R136.reuse, R12, R92 ;  /* 0x0000000c885c723c */ /* 0x044fe8000004185c */
[----:B------:R-:W-:Y:S02]  /*9dd0*/  FADD.FTZ R225, R170, R2 ;  /* 0x00000002aae17221 */ /* 0x000fe40000010000 */
[----:B------:R-:W-:Y:S01]  /*9de0*/  FADD.FTZ R226, R101, R0 ;  /* 0x0000000065e27221 */ /* 0x000fe20000010000 */
[----:B------:R-:W-:Y:S01]  /*9df0*/  MOV R101, R100 ;  /* 0x0000006400657202 */ /* 0x000fe20000000f00 */
[----:B------:R-:W-:Y:S01]  /*9e00*/  HMMA.16816.F32.BF16 R96, R136, R14, R96 ;  /* 0x0000000e8860723c */ /* 0x000fe20000041860 */
[----:B------:R-:W-:-:S07]  /*9e10*/  @P0 BRA `(.L_x_455) ;  /* 0xffffc7a000000947 */ /* 0x000fce000383ffff */
.L_x_446:
[----:B------:R-:W-:Y:S02]  /*9e20*/  IADD3 R0, R231, 0x7f, RZ ;  /* 0x0000007fe7007810 */ /* 0x000fe40007ffe0ff */
[----:B------:R-:W-:-:S03]  /*9e30*/  IADD3 R2, R228, 0x1, -R229 ;  /* 0x00000001e4027810 */ /* 0x000fc60007ffe8e5 */
[----:B------:R-:W-:-:S05]  /*9e40*/  @P2 IMAD.HI.U32 R3, R0, c[0x0][0x2c8], RZ ;  /* 0x0000b20000032a27 */ /* 0x000fca00078e00ff */
[----:B------:R-:W-:-:S05]  /*9e50*/  @P2 SHF.R.U32.HI R0, RZ, c[0x0][0x2cc], R3 ;  /* 0x0000b300ff002a19 */ /* 0x000fca0000011603 */
[----:B------:R-:W-:-:S05]  /*9e60*/  IMAD.IADD R0, R2, 0x1, R0 ;  /* 0x0000000102007824 */ /* 0x000fca00078e0200 */
[----:B------:R-:W-:Y:S01]  /*9e70*/  IADD3 R2, R0, -c[0x0][0x324], RZ ;  /* 0x8000c90000027a10 */ /* 0x000fe20007ffe0ff */
[----:B------:R-:W-:Y:S05]  /*9e80*/  @!P1 BRA `(.L_x_456) ;  /* 0x0000011000009947 */ /* 0x000fea0003800000 */
[----:B------:R-:W-:Y:S01]  /*9e90*/  ISETP.GT.AND P0, PT, R0, -0x1, PT ;  /* 0xffffffff0000780c */ /* 0x000fe20003f04270 */
[----:B------:R-:W-:-:S12]  /*9ea0*/  BSSY B0, `(.L_x_457) ;  /* 0x000000d000007945 */ /* 0x000fd80003800000 */
        /* <DEDUP_REMOVED lines=8> */
.L_x_458:
[----:B------:R-:W-:-:S04]  /*9f30*/  MOV R3, c[0x0][0x32c] ;  /* 0x0000cb0000037a02 */ /* 0x000fc80000000f00 */
[----:B------:R-:W-:-:S13]  /*9f40*/  ISETP.NE.AND P0, PT, R3, 0x1, PT ;  /* 0x000000010300780c */ /* 0x000fda0003f05270 */
[----:B------:R-:W-:-:S05]  /*9f50*/  @P0 IMAD.HI.U32 R3, R0, c[0x0][0x330], RZ ;  /* 0x0000cc0000030a27 */ /* 0x000fca00078e00ff */
[----:B------:R-:W-:Y:S02]  /*9f60*/  @P0 SHF.R.U32.HI R0, RZ, c[0x0][0x334], R3 ;  /* 0x0000cd00ff000a19 */ /* 0x000fe40000011603 */
.L_x_459:
[----:B------:R-:W-:Y:S05]  /*9f70*/  BSYNC B0 ;  /* 0x0000000000007941 */ /* 0x000fea0003800000 */
.L_x_457:
[----:B------:R-:W-:-:S05]  /*9f80*/  IMAD R0, R0, c[0x0][0x32c], RZ ;  /* 0x0000cb0000007a24 */ /* 0x000fca00078e02ff */
[----:B------:R-:W-:-:S04]  /*9f90*/  IMNMX R2, R2, R0, !PT ;  /* 0x0000000002027217 */ /* 0x000fc80007800200 */
.L_x_456:
[----:B------:R-:W-:-:S04]  /*9fa0*/  IADD3 R2, R2, 0x3f, RZ ;  /* 0x0000003f02027810 */ /* 0x000fc80007ffe0ff */
        /* <DEDUP_REMOVED lines=9> */
.L_x_461:
[----:B------:R-:W-:Y:S01]  /*a040*/  ISETP.GT.AND P6, PT, R211, R180, PT ;  /* 0x000000b4d300720c */ /* 0x000fe20003fc4270 */
[----:B------:R-:W-:Y:S04]  /*a050*/  DEPBAR.LE SB0, 0x0 ;  /* 0x000080000000791a */ /* 0x000fe80000000000 */
[----:B------:R-:W-:Y:S01]  /*a060*/  WARPSYNC 0xffffffff ;  /* 0xffffffff00007948 */ /* 0x000fe20003800000 */
[----:B------:R-:W-:Y:S01]  /*a070*/  BAR.SYNC.DEFER_BLOCKING 0x0 ;  /* 0x0000000000007b1d */ /* 0x000fe20000010000 */
[C---:B------:R-:W-:Y:S06]  /*a080*/  IADD3 R207, R180.reuse, -0x1, RZ ;  /* 0xffffffffb4cf7810 */ /* 0x040fec0007ffe0ff */
[----:B------:R-:W-:Y:S01]  /*a090*/  @!P6 SHF.R.S32.HI R0, RZ, 0x1f, R180 ;  /* 0x0000001fff00e819 */ /* 0x000fe200000114b4 */
[----:B------:R-:W-:Y:S01]  /*a0a0*/  @!P6 IMAD.WIDE.U32 R2, R180, c[0x0][0x208], RZ ;  /* 0x00008200b402ea25 */ /* 0x000fe200078e00ff */
[----:B------:R-:W-:Y:S02]  /*a0b0*/  @!P6 IADD3 R12, P0, R214, 0x40, RZ ;  /* 0x00000040d60ce810 */ /* 0x000fe40007f1e0ff */
[----:B------:R-:W-:Y:S01]  /*a0c0*/  @!P6 MOV R5, c[0x0][0x208] ;  /* 0x000082000005ea02 */ /* 0x000fe20000000f00 */
[----:B------:R-:W-:Y:S01]  /*a0d0*/  @!P6 IMAD R0, R0, c[0x0][0x208], RZ ;  /* 0x000082000000ea24 */ /* 0x000fe200078e02ff */
[-C--:B------:R-:W-:Y:S03]  /*a0e0*/  @!P6 IADD3.X R7, RZ, R217.reuse, RZ, P0, !PT ;  /* 0x000000d9ff07e210 */ /* 0x080fe600007fe4ff */
[----:B------:R-:W-:Y:S05]  /*a0f0*/  @!P6 IMAD R0, R180, c[0x0][0x20c], R0 ;  /* 0x00008300b400ea24 */ /* 0x000fea00078e0200 */
[----:B------:R-:W-:Y:S02]  /*a100*/  @!P6 IADD3 R3, R3, R0, RZ ;  /* 0x000000000303e210 */ /* 0x000fe40007ffe0ff */
[C---:B------:R-:W-:Y:S01]  /*a110*/  @!P6 SHF.L.U32 R0, R2.reuse, 0x6, RZ ;  /* 0x000000060200e819 */ /* 0x040fe200000006ff */
[----:B------:R-:W-:Y:S01]  /*a120*/  LDSM.16.M88.4 R32, [R191] ;  /* 0x00000000bf20783b */ /* 0x000fe20000000200 */
[----:B------:R-:W-:Y:S02]  /*a130*/  @!P6 SHF.L.U64.HI R2, R2, 0x6, R3 ;  /* 0x000000060202e819 */ /* 0x000fe40000010203 */
[----:B------:R-:W-:Y:S02]  /*a140*/  @!P6 MOV R3, c[0x0][0x20c] ;  /* 0x000083000003ea02 */ /* 0x000fe40000000f00 */
[C---:B------:R-:W-:Y:S03]  /*a150*/  @!P6 LEA R4, P0, R5.reuse, R0, 0x5 ;  /* 0x000000000504e211 */ /* 0x040fe600078028ff */
[----:B------:R-:W-:Y:S01]  /*a160*/  LDSM.16.M88.4 R16, [R184+0x800] ;  /* 0x00080000b810783b */ /* 0x000fe20000000200 */
[----:B------:R-:W-:Y:S02]  /*a170*/  @!P6 LEA.HI.X R3, R5, R2, R3, 0x5, P0 ;  /* 0x000000020503e211 */ /* 0x000fe400000f2c03 */
[----:B------:R-:W-:Y:S04]  /*a180*/  @!P6 IADD3 R5, P0, R0, R214, RZ ;  /* 0x000000d60005e210 */ /* 0x000fe80007f1e0ff */
[----:B------:R-:W-:Y:S01]  /*a190*/  @!P6 IADD3.X R8, R2, R217, RZ, P0, !PT ;  /* 0x000000d90208e210 */ /* 0x000fe200007fe4ff */
[----:B------:R-:W-:Y:S01]  /*a1a0*/  LDSM.16.M88.4 R24, [R184+0x1000] ;  /* 0x00100000b818783b */ /* 0x000fe20000000200 */
[----:B------:R-:W-:Y:S04]  /*a1b0*/  @!P6 IADD3 R6, P0, R0, R12, RZ ;  /* 0x0000000c0006e210 */ /* 0x000fe80007f1e0ff */
[----:B------:R-:W-:Y:S02]  /*a1c0*/  @!P6 IADD3.X R9, R2, R7, RZ, P0, !PT ;  /* 0x000000070209e210 */ /* 0x000fe400007fe4ff */
[C---:B------:R-:W-:Y:S01]  /*a1d0*/  @!P6 LEA R28, P0, R5.reuse, c[0x0][0x1f8], 0x1 ;  /* 0x00007e00051cea11 */ /* 0x040fe200078008ff */
[----:B------:R-:W-:Y:S03]  /*a1e0*/  LDSM.16.M88.4 R136, [R184+0x1800] ;  /* 0x00180000b888783b */ /* 0x000fe60000000200 */
[----:B------:R-:W-:Y:S02]  /*a1f0*/  @!P6 LEA.HI.X R29, R5, c[0x0][0x1fc], R8, 0x1, P0 ;  /* 0x00007f00051dea11 */ /* 0x000fe400000f0c08 */
[C---:B------:R-:W-:Y:S03]  /*a200*/  @!P6 LEA R22, P0, R6.reuse, c[0x0][0x1f8], 0x1 ;  /* 0x00007e000616ea11 */ /* 0x040fe600078008ff */
[----:B------:R-:W-:Y:S01]  /*a210*/  LDSM.16.M88.4 R140, [R192] ;  /* 0x00000000c08c783b */ /* 0x000fe20000000200 */
[----:B------:R-:W-:Y:S02]  /*a220*/  @!P6 LEA.HI.X R23, R6, c[0x0][0x1fc], R9, 0x1, P0 ;  /* 0x00007f000617ea11 */ /* 0x000fe400000f0c09 */
[----:B------:R-:W-:Y:S04]  /*a230*/  @!P6 IADD3 R6, P0, R214, 0x80, RZ ;  /* 0x00000080d606e810 */ /* 0x000fe80007f1e0ff */
[----:B------:R-:W-:Y:S01]  /*a240*/  @!P6 IADD3.X R5, RZ, R217, RZ, P0, !PT ;  /* 0x000000d9ff05e210 */ /* 0x000fe200007fe4ff */
[----:B------:R-:W1:Y:S01]  /*a250*/  LDSM.16.M88.4 R8, [R184] ;  /* 0x00000000b808783b */ /* 0x000e620000000200 */
[----:B------:R-:W-:Y:S04]  /*a260*/  @!P6 IADD3 R0, P0, R0, R6, RZ ;  /* 0x000000060000e210 */ /* 0x000fe80007f1e0ff */
[----:B------:R-:W-:Y:S02]  /*a270*/  @!P6 IADD3.X R2, R2, R5, RZ, P0, !PT ;  /* 0x000000050202e210 */ /* 0x000fe400007fe4ff */
[C---:B------:R-:W-:Y:S01]  /*a280*/  @!P6 LEA R20, P0, R0.reuse, c[0x0][0x1f8], 0x1 ;  /* 0x00007e000014ea11 */ /* 0x040fe200078008ff */
[----:B------:R-:W2:Y:S03]  /*a290*/  LDSM.16.M88.4 R144, [R195] ;  /* 0x00000000c390783b */ /* 0x000ea60000000200 */
[----:B------:R-:W-:Y:S02]  /*a2a0*/  @!P6 LEA.HI.X R21, R0, c[0x0][0x1fc], R2, 0x1, P0 ;  /* 0x00007f000015ea11 */ /* 0x000fe400000f0c02 */
[C---:B------:R-:W-:Y:S03]  /*a2b0*/  @!P6 IADD3 R2, P0, R4.reuse, R12, RZ ;  /* 0x0000000c0402e210 */ /* 0x040fe60007f1e0ff */
[----:B------:R-:W3:Y:S01]  /*a2c0*/  LDSM.16.M88.4 R148, [R206] ;  /* 0x00000000ce94783b */ /* 0x000ee20000000200 */
[C---:B------:R-:W-:Y:S02]  /*a2d0*/  @!P6 IADD3.X R7, R3.reuse, R7, RZ, P0, !PT ;  /* 0x000000070307e210 */ /* 0x040fe400007fe4ff */
[C---:B------:R-:W-:Y:S04]  /*a2e0*/  @!P6 IADD3 R6, P0, R4.reuse, R6, RZ ;  /* 0x000000060406e210 */ /* 0x040fe80007f1e0ff */
[C---:B------:R-:W-:Y:S01]  /*a2f0*/  @!P6 IADD3.X R5, R3.reuse, R5, RZ, P0, !PT ;  /* 0x000000050305e210 */ /* 0x040fe200007fe4ff */
[----:B------:R-:W4:Y:S01]  /*a300*/  LDSM.16.M88.4 R152, [R205] ;  /* 0x00000000cd98783b */ /* 0x000f220000000200 */
[----:B------:R-:W-:Y:S04]  /*a310*/  @!P6 IADD3 R0, P0, R4, R214, RZ ;  /* 0x000000d60400e210 */ /* 0x000fe80007f1e0ff */
[----:B------:R-:W-:Y:S02]  /*a320*/  @!P6 IADD3.X R3, R3, R217, RZ, P0, !PT ;  /* 0x000000d90303e210 */ /* 0x000fe400007fe4ff */
[C---:B------:R-:W-:Y:S01]  /*a330*/  @!P6 LEA R12, P0, R0.reuse, c[0x0][0x1f8], 0x1 ;  /* 0x00007e00000cea11 */ /* 0x040fe200078008ff */
[----:B------:R-:W5:Y:S03]  /*a340*/  LDSM.16.M88.4 R156, [R204] ;  /* 0x00000000cc9c783b */ /* 0x000f660000000200 */
[----:B------:R-:W-:Y:S02]  /*a350*/  @!P6 LEA.HI.X R13, R0, c[0x0][0x1fc], R3, 0x1, P0 ;  /* 0x00007f00000dea11 */ /* 0x000fe400000f0c03 */
[C---:B------:R-:W-:Y:S03]  /*a360*/  @!P6 LEA R14, P0, R2.reuse, c[0x0][0x1f8], 0x1 ;  /* 0x00007e00020eea11 */ /* 0x040fe600078008ff */
[----:B------:R-:W-:Y:S01]  /*a370*/  @!PT LDS RZ, [RZ] ;  /* 0x00000000fffff984 */ /* 0x000fe20000000800 */
[----:B------:R-:W-:Y:S01]  /*a380*/  @!PT LDS RZ, [RZ] ;  /* 0x00000000fffff984 */ /* 0x000fe20000000800 */
[----:B------:R-:W-:Y:S01]  /*a390*/  @!PT LDS RZ, [RZ] ;  /* 0x00000000fffff984 */ /* 0x000fe20000000800 */
[----:B------:R2:W-:Y:S01]  /*a3a0*/  @!P6 LDGSTS.E.BYPASS.LTC128B.128 [R209+0x100], [R28.64], !P5 ;  /* 0x001000001cd1efae */ /* 0x0005e2000e901d46 */
[----:B------:R-:W-:Y:S02]  /*a3b0*/  @!P6 LEA.HI.X R15, R2, c[0x0][0x1fc], R7, 0x1, P0 ;  /* 0x00007f00020fea11 */ /* 0x000fe400000f0c07 */
[C---:B------:R-:W-:Y:S04]  /*a3c0*/  @!P6 LEA R2, P0, R6.reuse, c[0x0][0x1f8], 0x1 ;  /* 0x00007e000602ea11 */ /* 0x040fe800078008ff */
[----:B------:R-:W-:Y:S01]  /*a3d0*/  @!P6 LEA.HI.X R3, R6, c[0x0][0x1fc], R5, 0x1, P0 ;  /* 0x00007f000603ea11 */ /* 0x000fe200000f0c05 */
[----:B------:R2:W-:Y:S01]  /*a3e0*/  @!P6 LDGSTS.E.BYPASS.LTC128B.128 [R209+0x2100], [R22.64], !P4 ;  /* 0x0210000016d1efae */ /* 0x0005e2000e101d46 */
[C---:B-1----:R-:W-:Y:S07]  /*a3f0*/  HMMA.16816.F32.BF16 R4, R32.reuse, R8, RZ ;  /* 0x000000082004723c */ /* 0x042fee00000418ff */
[----:B------:R2:W-:Y:S01]  /*a400*/  @!P6 LDGSTS.E.BYPASS.LTC128B.128 [R209+0x4100], [R20.64], !P3 ;  /* 0x0410000014d1efae */ /* 0x0005e2000d901d46 */
[C---:B------:R-:W-:Y:S07]  /*a410*/  HMMA.16816.F32.BF16 R8, R32.reuse, R10, RZ ;  /* 0x0000000a2008723c */ /* 0x040fee00000418ff */
[----:B------:R1:W-:Y:S08]  /*a420*/  @!P6 LDGSTS.E.BYPASS.LTC128B.128 [R209+0x1100], [R12.64], !P5 ;  /* 0x011000000cd1efae */ /* 0x0003f0000e901d46 */
[----:B------:R1:W-:Y:S08]  /*a430*/  @!P6 LDGSTS.E.BYPASS.LTC128B.128 [R209+0x3100], [R14.64], !P4 ;  /* 0x031000000ed1efae */ /* 0x0003f0000e101d46 */
[----:B------:R2:W-:Y:S01]  /*a440*/  @!P6 LDGSTS.E.BYPASS.LTC128B.128 [R209+0x5100], [R2.64], !P3 ;  /* 0x0510000002d1efae */ /* 0x0005e2000d901d46 */
[----:B------:R-:W-:Y:S07]  /*a450*/  ISETP.GT.AND P6, PT, R180, R211, PT ;  /* 0x000000d3b400720c */ /* 0x000fee0003fc4270 */
[----:B------:R-:W-:Y:S08]  /*a460*/  LDSM.16.M88.4 R160, [R194] ;  /* 0x00000000c2a0783b */ /* 0x000ff00000000200 */
[----:B------:R-:W0:Y:S01]  /*a470*/  LDGDEPBAR ;  /* 0x00000000000079af */ /* 0x000e220000000000 */
[C---:B-1----:R-:W-:Y:S07]  /*a480*/  HMMA.16816.F32.BF16 R12, R32.reuse, R16, RZ ;  /* 0x00000010200c723c */ /* 0x042fee00000418ff */
[----:B------:R-:W1:Y:S01]  /*a490*/  LDSM.16.M88.4 R164, [R190] ;  /* 0x00000000bea4783b */ /* 0x000e620000000200 */
[C---:B------:R-:W-:Y:S07]  /*a4a0*/  HMMA.16816.F32.BF16 R16, R32.reuse, R18, RZ ;  /* 0x000000122010723c */ /* 0x040fee00000418ff */
[----:B------:R-:W-:Y:S01]  /*a4b0*/  LDSM.16.M88.4 R168, [R190+0x1000] ;  /* 0x00100000bea8783b */ /* 0x000fe20000000200 */
[C---:B--2---:R-:W-:Y:S07]  /*a4c0*/  HMMA.16816.F32.BF16 R20, R32.reuse, R24, RZ ;  /* 0x000000182014723c */ /* 0x044fee00000418ff */
[----:B------:R-:W-:Y:S01]  /*a4d0*/  LDSM.16.M88.4 R172, [R193] ;  /* 0x00000000c1ac783b */ /* 0x000fe20000000200 */
[C---:B------:R-:W-:Y:S07]  /*a4e0*/  HMMA.16816.F32.BF16 R24, R32.reuse, R26, RZ ;  /* 0x0000001a2018723c */ /* 0x040fee00000418ff */
[----:B------:R-:W-:Y:S01]  /*a4f0*/  LDSM.16.M88.4 R176, [R187] ;  /* 0x00000000bbb0783b */ /* 0x000fe20000000200 */
        /* <DEDUP_REMOVED lines=149> */
[----:B------:R-:W-:Y:S02]  /*ae50*/  @P6 IMAD R6, R6, c[0x0][0x1e0], RZ ;  /* 0x0000780006066a24 */ /* 0x000fe400078e02ff */
[----:B-1----:R-:W-:Y:S02]  /*ae60*/  FMUL.FTZ R0, R10, c[0x0][0x320] ;  /* 0x0000c8000a007a20 */ /* 0x002fe40000410000 */
[----:B------:R-:W1:Y:S01]  /*ae70*/  LDSM.16.M88.4 R8, [R187+0x5800] ;  /* 0x00580000bb08783b */ /* 0x000e620000000200 */
[----:B------:R-:W-:Y:S04]  /*ae80*/  DEPBAR.LE SB0, 0x0 ;  /* 0x000080000000791a */ /* 0x000fe80000000000 */
[----:B------:R3:W5:Y:S03]  /*ae90*/  MUFU.TANH R143, R0 ;  /* 0x00000000008f7308 */ /* 0x0007660000002400 */
[----:B------:R-:W-:Y:S01]  /*aea0*/  BAR.SYNC.DEFER_BLOCKING 0x0 ;  /* 0x0000000000007b1d */ /* 0x000fe20000010000 */
[----:B---3--:R-:W-:Y:S06]  /*aeb0*/  FMUL.FTZ R0, R12, c[0x0][0x320] ;  /* 0x0000c8000c007a20 */ /* 0x008fec0000410000 */
[----:B------:R3:W-:Y:S01]  /*aec0*/  MUFU.TANH R139, R0 ;  /* 0x00000000008b7308 */ /* 0x0007e20000002400 */
[C---:B-1----:R-:W-:Y:S08]  /*aed0*/  HMMA.16816.F32.BF16 R28, R168.reuse, R8, R28 ;  /* 0x00000008a81c723c */ /* 0x042ff0000004181c */
        /* <DEDUP_REMOVED lines=79> */
[----:B--2---:R-:W-:Y:S01]  /*b3d0*/  FMNMX.FTZ R8, R3, R4, !PT ;  /* 0x0000000403087209 */ /* 0x004fe20007810000 */
[C---:B------:R-:W-:Y:S06]  /*b3e0*/  @P6 IMAD.WIDE.U32 R4, R207.reuse, c[0x0][0x1e0], RZ ;  /* 0x00007800cf046a25 */ /* 0x040fec00078e00ff */
[----:B------:R-:W2:Y:S01]  /*b3f0*/  SHFL.BFLY PT, R10, R8, 0x1, 0x1f ;  /* 0x0c201f00080a7f89 */ /* 0x000ea200000e0000 */
[----:B------:R-:W-:Y:S01]  /*b400*/  @P6 IMAD R3, R207, c[0x0][0x1e4], R6 ;  /* 0x00007900cf036a24 */ /* 0x000fe200078e0206 */
[----:B------:R-:W-:Y:S02]  /*b410*/  @P6 MOV R6, c[0x0][0x1e0] ;  /* 0x0000780000066a02 */ /* 0x000fe40000000f00 */
[----:B-1----:R-:W-:Y:S02]  /*b420*/  FMNMX.FTZ R0, R0, R2, !PT ;  /* 0x0000000200007209 */ /* 0x002fe40007810000 */
[----:B------:R-:W-:Y:S02]  /*b430*/  @P6 IADD3 R2, R5, R3, RZ ;  /* 0x0000000305026210 */ /* 0x000fe40007ffe0ff */
[C---:B------:R-:W-:Y:S01]  /*b440*/  @P6 SHF.L.U32 R5, R4.reuse, 0x6, RZ ;  /* 0x0000000604056819 */ /* 0x040fe200000006ff */
[----:B------:R-:W1:Y:S01]  /*b450*/  SHFL.BFLY PT, R3, R0, 0x1, 0x1f ;  /* 0x0c201f0000037f89 */ /* 0x000e6200000e0000 */
[----:B------:R-:W-:Y:S02]  /*b460*/  @P6 SHF.L.U64.HI R4, R4, 0x6, R2 ;  /* 0x0000000604046819 */ /* 0x000fe40000010202 */
[----:B------:R-:W-:Y:S02]  /*b470*/  @P6 MOV R2, c[0x0][0x1e4] ;  /* 0x0000790000026a02 */ /* 0x000fe40000000f00 */
[C---:B------:R-:W-:Y:S04]  /*b480*/  @P6 LEA R7, P0, R6.reuse, R5, 0x5 ;  /* 0x0000000506076211 */ /* 0x040fe800078028ff */
[----:B------:R-:W-:Y:S02]  /*b490*/  @P6 LEA.HI.X R6, R6, R4, R2, 0x5, P0 ;  /* 0x0000000406066211 */ /* 0x000fe400000f2c02 */
[----:B------:R-:W-:Y:S02]  /*b4a0*/  @P6 IADD3 R2, P0, R5, R212, RZ ;  /* 0x000000d405026210 */ /* 0x000fe40007f1e0ff */
[----:B--2---:R-:W-:Y:S02]  /*b4b0*/  FMNMX.FTZ R100, R8, R10, !PT ;  /* 0x0000000a08647209 */ /* 0x004fe40007810000 */
[-C--:B------:R-:W-:Y:S02]  /*b4c0*/  @P6 IADD3.X R9, R4, R216.reuse, RZ, P0, !PT ;  /* 0x000000d804096210 */ /* 0x080fe400007fe4ff */
[----:B------:R-:W-:Y:S01]  /*b4d0*/  @P6 LEA R16, P0, R2, c[0x0][0x1c8], 0x1 ;  /* 0x0000720002106a11 */ /* 0x000fe200078008ff */
[----:B------:R-:W-:Y:S03]  /*b4e0*/  FMUL.FTZ R138, R100, c[0x0][0x2d0] ;  /* 0x0000b400648a7a20 */ /* 0x000fe60000410000 */
[----:B------:R-:W-:Y:S01]  /*b4f0*/  @P6 LEA.HI.X R17, R2, c[0x0][0x1cc], R9, 0x1, P0 ;  /* 0x0000730002116a11 */ /* 0x000fe200000f0c09 */
[--C-:B------:R-:W-:Y:S01]  /*b500*/  FFMA.FTZ R11, R141, c[0x0][0x2d0], -R138.reuse ;  /* 0x0000b4008d0b7a23 */ /* 0x100fe2000001088a */
[----:B------:R-:W-:Y:S01]  /*b510*/  @P6 IADD3 R13, P0, R212, 0x40, RZ ;  /* 0x00000040d40d6810 */ /* 0x000fe20007f1e0ff */
[----:B------:R-:W-:Y:S01]  /*b520*/  FADD.FTZ R2, -R100, R101 ;  /* 0x0000006564027221 */ /* 0x000fe20000010100 */
[----:B-1----:R-:W-:Y:S01]  /*b530*/  FMNMX.FTZ R3, R0, R3, !PT ;  /* 0x0000000300037209 */ /* 0x002fe20007810000 */
[----:B------:R1:W-:Y:S01]  /*b540*/  MUFU.EX2 R221, R11 ;  /* 0x0000000b00dd7308 */ /* 0x0003e20000000800 */
[----:B------:R-:W-:Y:S01]  /*b550*/  @P6 IADD3.X R12, RZ, R216, RZ, P0, !PT ;  /* 0x000000d8ff0c6210 */ /* 0x000fe200007fe4ff */
[----:B------:R2:W-:Y:S01]  /*b560*/  @P6 LDGSTS.E.BYPASS.LTC128B.128 [R209+0x6100], [R16.64], !P5 ;  /* 0x0610000010d16fae */ /* 0x0005e2000e901d46 */
[----:B------:R-:W-:Y:S01]  /*b570*/  @P6 IADD3 R8, P0, R5, R13, RZ ;  /* 0x0000000d05086210 */ /* 0x000fe20007f1e0ff */
[----:B------:R-:W-:Y:S02]  /*b580*/  FMUL.FTZ R101, R3, c[0x0][0x2d0] ;  /* 0x0000b40003657a20 */ /* 0x000fe40000410000 */
[----:B------:R-:W-:Y:S01]  /*b590*/  FMUL.FTZ R0, R2, c[0x0][0x2d0] ;  /* 0x0000b40002007a20 */ /* 0x000fe20000410000 */
[----:B------:R-:W-:Y:S01]  /*b5a0*/  @P6 IADD3.X R9, R4, R12, RZ, P0, !PT ;  /* 0x0000000c04096210 */ /* 0x000fe200007fe4ff */
[----:B------:R-:W-:Y:S01]  /*b5b0*/  FFMA.FTZ R18, R137, c[0x0][0x2d0], -R138 ;  /* 0x0000b40089127a23 */ /* 0x000fe2000001088a */
[C---:B------:R-:W-:Y:S01]  /*b5c0*/  @P6 LEA R14, P0, R8.reuse, c[0x0][0x1c8], 0x1 ;  /* 0x00007200080e6a11 */ /* 0x040fe200078008ff */
[----:B------:R3:W2:Y:S01]  /*b5d0*/  MUFU.EX2 R2, R0 ;  /* 0x0000000000027308 */ /* 0x0006a20000000800 */
[----:B------:R-:W-:Y:S02]  /*b5e0*/  FFMA.FTZ R103, R103, c[0x0][0x2d0], -R101 ;  /* 0x0000b40067677a23 */ /* 0x000fe40000010865 */
[----:B------:R-:W-:Y:S02]  /*b5f0*/  @P6 LEA.HI.X R15, R8, c[0x0][0x1cc], R9, 0x1, P0 ;  /* 0x00007300080f6a11 */ /* 0x000fe400000f0c09 */
[----:B------:R-:W-:Y:S03]  /*b600*/  @P6 IADD3 R9, P0, R212, 0x80, RZ ;  /* 0x00000080d4096810 */ /* 0x000fe60007f1e0ff */
[----:B------:R4:W-:Y:S01]  /*b610*/  @P6 LDGSTS.E.BYPASS.LTC128B.128 [R209+0x8100], [R14.64], !P4 ;  /* 0x081000000ed16fae */ /* 0x0009e2000e101d46 */
[----:B------:R-:W-:Y:S01]  /*b620*/  @P6 IADD3.X R8, RZ, R216, RZ, P0, !PT ;  /* 0x000000d8ff086210 */ /* 0x000fe200007fe4ff */
[----:B------:R-:W-:Y:S01]  /*b630*/  MUFU.EX2 R218, R18 ;  /* 0x0000001200da7308 */ /* 0x000fe20000000800 */
[----:B------:R-:W-:Y:S04]  /*b640*/  @P6 IADD3 R5, P0, R5, R9, RZ ;  /* 0x0000000905056210 */ /* 0x000fe80007f1e0ff */
[----:B------:R-:W-:Y:S02]  /*b650*/  @P6 IADD3.X R4, R4, R8, RZ, P0, !PT ;  /* 0x0000000804046210 */ /* 0x000fe400007fe4ff */
[C---:B------:R-:W-:Y:S03]  /*b660*/  @P6 LEA R10, P0, R5.reuse, c[0x0][0x1c8], 0x1 ;  /* 0x00007200050a6a11 */ /* 0x040fe600078008ff */
[----:B------:R-:W-:Y:S01]  /*b670*/  MUFU.EX2 R103, R103 ;  /* 0x0000006700677308 */ /* 0x000fe20000000800 */
[----:B-1----:R-:W-:Y:S01]  /*b680*/  @P6 LEA.HI.X R11, R5, c[0x0][0x1cc], R4, 0x1, P0 ;  /* 0x00007300050b6a11 */ /* 0x002fe200000f0c04 */
[----:B------:R-:W-:Y:S01]  /*b690*/  FFMA.FTZ R5, R142, c[0x0][0x2d0], -R138 ;  /* 0x0000b4008e057a23 */ /* 0x000fe2000001088a */
[----:B------:R-:W-:Y:S01]  /*b6a0*/  @P6 IADD3 R4, P0, R7, R13, RZ ;  /* 0x0000000d07046210 */ /* 0x000fe20007f1e0ff */
[----:B---3--:R-:W-:Y:S02]  /*b6b0*/  FADD.FTZ R0, -R3, R102 ;  /* 0x0000006603007221 */ /* 0x008fe40000010100 */
[----:B------:R1:W-:Y:S01]  /*b6c0*/  @P6 LDGSTS.E.BYPASS.LTC128B.128 [R209+0xa100], [R10.64], !P3 ;  /* 0x0a1000000ad16fae */ /* 0x0003e2000d901d46 */
[----:B------:R-:W-:Y:S01]  /*b6d0*/  @P6 IADD3.X R12, R6, R12, RZ, P0, !PT ;  /* 0x0000000c060c6210 */ /* 0x000fe200007fe4ff */
[--C-:B------:R-:W-:Y:S02]  /*b6e0*/  FFMA.FTZ R102, R139, c[0x0][0x2d0], -R138.reuse ;  /* 0x0000b4008b667a23 */ /* 0x100fe4000001088a */
[----:B------:R3:W-:Y:S01]  /*b6f0*/  MUFU.EX2 R220, R5 ;  /* 0x0000000500dc7308 */ /* 0x0007e20000000800 */
[----:B------:R-:W-:Y:S02]  /*b700*/  FMUL.FTZ R0, R0, c[0x0][0x2d0] ;  /* 0x0000b40000007a20 */ /* 0x000fe40000410000 */
[C---:B--2---:R-:W-:Y:S02]  /*b710*/  FMUL.FTZ R16, R2.reuse, R116 ;  /* 0x0000007402107220 */ /* 0x044fe40000410000 */
[C---:B------:R-:W-:Y:S02]  /*b720*/  FMUL.FTZ R17, R2.reuse, R117 ;  /* 0x0000007502117220 */ /* 0x040fe40000410000 */
[C---:B------:R-:W-:Y:S02]  /*b730*/  FMUL.FTZ R24, R2.reuse, R124 ;  /* 0x0000007c02187220 */ /* 0x040fe40000410000 */
[C---:B------:R-:W-:Y:S01]  /*b740*/  FMUL.FTZ R25, R2.reuse, R125 ;  /* 0x0000007d02197220 */ /* 0x040fe20000410000 */
[----:B------:R2:W-:Y:S01]  /*b750*/  MUFU.EX2 R210, R102 ;  /* 0x0000006600d27308 */ /* 0x0005e20000000800 */
[C---:B------:R-:W-:Y:S02]  /*b760*/  FMUL.FTZ R32, R2.reuse, R132 ;  /* 0x0000008402207220 */ /* 0x040fe40000410000 */
[C---:B------:R-:W-:Y:S02]  /*b770*/  FMUL.FTZ R33, R2.reuse, R133 ;  /* 0x0000008502217220 */ /* 0x040fe40000410000 */
[C---:B------:R-:W-:Y:S02]  /*b780*/  FMUL.FTZ R36, R2.reuse, R36 ;  /* 0x0000002402247220 */ /* 0x040fe40000410000 */
[C---:B------:R-:W-:Y:S02]  /*b790*/  FMUL.FTZ R37, R2.reuse, R37 ;  /* 0x0000002502257220 */ /* 0x040fe40000410000 */
[C---:B------:R-:W-:Y:S01]  /*b7a0*/  FMUL.FTZ R40, R2.reuse, R40 ;  /* 0x0000002802287220 */ /* 0x040fe20000410000 */
[----:B------:R-:W1:Y:S01]  /*b7b0*/  MUFU.EX2 R0, R0 ;  /* 0x0000000000007308 */ /* 0x000e620000000800 */
[C---:B------:R-:W-:Y:S02]  /*b7c0*/  FMUL.FTZ R41, R2.reuse, R41 ;  /* 0x0000002902297220 */ /* 0x040fe40000410000 */
[C---:B------:R-:W-:Y:S01]  /*b7d0*/  FMUL.FTZ R44, R2.reuse, R44 ;  /* 0x0000002c022c7220 */ /* 0x040fe20000410000 */
[C---:B---3--:R-:W-:Y:S01]  /*b7e0*/  @P6 IADD3 R5, P0, R7.reuse, R9, RZ ;  /* 0x0000000907056210 */ /* 0x048fe20007f1e0ff */
[C---:B------:R-:W-:Y:S02]  /*b7f0*/  FMUL.FTZ R45, R2.reuse, R45 ;  /* 0x0000002d022d7220 */ /* 0x040fe40000410000 */
[----:B------:R-:W-:Y:S01]  /*b800*/  FMUL.FTZ R48, R2, R48 ;  /* 0x0000003002307220 */ /* 0x000fe20000410000 */
[----:B------:R-:W-:Y:S01]  /*b810*/  @P6 IADD3.X R13, R6, R8, RZ, P0, !PT ;  /* 0x00000008060d6210 */ /* 0x000fe200007fe4ff */
[--C-:B------:R-:W-:Y:S01]  /*b820*/  FFMA.FTZ R8, R140, c[0x0][0x2d0], -R138.reuse ;  /* 0x0000b4008c087a23 */ /* 0x100fe2000001088a */
[----:B------:R-:W-:Y:S01]  /*b830*/  @P6 IADD3 R7, P0, R7, R212, RZ ;  /* 0x000000d407076210 */ /* 0x000fe20007f1e0ff */
[----:B------:R-:W-:Y:S02]  /*b840*/  FMUL.FTZ R49, R2, R49 ;  /* 0x0000003102317220 */ /* 0x000fe40000410000 */
[----:B------:R3:W5:Y:S01]  /*b850*/  MUFU.EX2 R219, R8 ;  /* 0x0000000800db7308 */ /* 0x0007620000000800 */
[----:B------:R-:W-:Y:S01]  /*b860*/  @P6 IADD3.X R6, R6, R216, RZ, P0, !PT ;  /* 0x000000d806066210 */ /* 0x000fe200007fe4ff */
[----:B--2---:R-:W-:Y:S02]  /*b870*/  FFMA.FTZ R102, R148, c[0x0][0x2d0], -R138 ;  /* 0x0000b40094667a23 */ /* 0x004fe4000001088a */
[C---:B------:R-:W-:Y:S02]  /*b880*/  FMUL.FTZ R52, R2.reuse, R52 ;  /* 0x0000003402347220 */ /* 0x040fe40000410000 */
[C---:B------:R-:W-:Y:S02]  /*b890*/  FMUL.FTZ R53, R2.reuse, R53 ;  /* 0x0000003502357220 */ /* 0x040fe40000410000 */
[----:B------:R-:W-:Y:S02]  /*b8a0*/  FMUL.FTZ R56, R2, R56 ;  /* 0x0000003802387220 */ /* 0x000fe40000410000 */
[----:B------:R2:W-:Y:S01]  /*b8b0*/  MUFU.EX2 R208, R102 ;  /* 0x0000006600d07308 */ /* 0x0005e20000000800 */
[C---:B-1----:R-:W-:Y:S02]  /*b8c0*/  FMUL.FTZ R10, R0.reuse, R110 ;  /* 0x0000006e000a7220 */ /* 0x042fe40000410000 */
[C---:B------:R-:W-:Y:S02]  /*b8d0*/  FMUL.FTZ R11, R0.reuse, R111 ;  /* 0x0000006f000b7220 */ /* 0x040fe40000410000 */
[C---:B------:R-:W-:Y:S02]  /*b8e0*/  FMUL.FTZ R18, R0.reuse, R118 ;  /* 0x0000007600127220 */ /* 0x040fe40000410000 */
[C---:B------:R-:W-:Y:S02]  /*b8f0*/  FMUL.FTZ R19, R0.reuse, R119 ;  /* 0x0000007700137220 */ /* 0x040fe40000410000 */
[C---:B------:R-:W-:Y:S02]  /*b900*/  FMUL.FTZ R26, R0.reuse, R126 ;  /* 0x0000007e001a7220 */ /* 0x040fe40000410000 */
[C---:B------:R-:W-:Y:S02]  /*b910*/  FMUL.FTZ R27, R0.reuse, R127 ;  /* 0x0000007f001b7220 */ /* 0x040fe40000410000 */
[C---:B------:R-:W-:Y:S01]  /*b920*/  FMUL.FTZ R34, R0.reuse, R134 ;  /* 0x0000008600227220 */ /* 0x040fe20000410000 */
[C---:B---3--:R-:W-:Y:S01]  /*b930*/  @P6 LEA R8, P0, R7.reuse, c[0x0][0x1c8], 0x1 ;  /* 0x0000720007086a11 */ /* 0x048fe200078008ff */
[C---:B------:R-:W-:Y:S02]  /*b940*/  FMUL.FTZ R35, R0.reuse, R135 ;  /* 0x0000008700237220 */ /* 0x040fe40000410000 */
[C---:B------:R-:W-:Y:S01]  /*b950*/  FMUL.FTZ R38, R0.reuse, R38 ;  /* 0x0000002600267220 */ /* 0x040fe20000410000 */
[----:B------:R-:W-:Y:S01]  /*b960*/  @P6 LEA.HI.X R9, R7, c[0x0][0x1cc], R6, 0x1, P0 ;  /* 0x0000730007096a11 */ /* 0x000fe200000f0c06 */
[----:B------:R-:W-:Y:S01]  /*b970*/  FMUL.FTZ R39, R0, R39 ;  /* 0x0000002700277220 */ /* 0x000fe20000410000 */
[----:B------:R-:W-:Y:S01]  /*b980*/  @P6 LEA R6, P0, R4, c[0x0][0x1c8], 0x1 ;  /* 0x0000720004066a11 */ /* 0x000fe200078008ff */
[----:B------:R-:W-:Y:S02]  /*b990*/  FMUL.FTZ R42, R0, R42 ;  /* 0x0000002a002a7220 */ /* 0x000fe40000410000 */
[----:B------:R1:W-:Y:S01]  /*b9a0*/  @P6 LDGSTS.E.BYPASS.LTC128B.128 [R209+0x7100], [R8.64], !P5 ;  /* 0x0710000008d16fae */ /* 0x0003e2000e901d46 */
[----:B------:R-:W-:Y:S01]  /*b9b0*/  @P6 LEA.HI.X R7, R4, c[0x0][0x1cc], R12, 0x1, P0 ;  /* 0x0000730004076a11 */ /* 0x000fe200000f0c0c */
[----:B------:R-:W-:Y:S01]  /*b9c0*/  FFMA.FTZ R12, R146, c[0x0][0x2d0], -R101 ;  /* 0x0000b400920c7a23 */ /* 0x000fe20000010865 */
[----:B------:R-:W-:Y:S01]  /*b9d0*/  @P6 LEA R4, P0, R5, c[0x0][0x1c8], 0x1 ;  /* 0x0000720005046a11 */ /* 0x000fe200078008ff */
[--C-:B--2---:R-:W-:Y:S02]  /*b9e0*/  FFMA.FTZ R102, R147, c[0x0][0x2d0], -R138.reuse ;  /* 0x0000b40093667a23 */ /* 0x104fe4000001088a */
[----:B------:R2:W-:Y:S01]  /*b9f0*/  MUFU.EX2 R176, R12 ;  /* 0x0000000c00b07308 */ /* 0x0005e20000000800 */
[----:B------:R-:W-:Y:S01]  /*ba00*/  @P6 LEA.HI.X R5, R5, c[0x0][0x1cc], R13, 0x1, P0 ;  /* 0x0000730005056a11 */ /* 0x000fe200000f0c0d */
[----:B------:R3:W-:Y:S01]  /*ba10*/  @P6 LDGSTS.E.BYPASS.LTC128B.128 [R209+0x9100], [R6.64], !P4 ;  /* 0x0910000006d16fae */ /* 0x0007e2000e101d46 */
[----:B------:R-:W-:Y:S01]  /*ba20*/  FMUL.FTZ R43, R0, R43 ;  /* 0x0000002b002b7220 */ /* 0x000fe20000410000 */
[----:B------:R-:W-:Y:S01]  /*ba30*/  ISETP.GT.AND P0, PT, R180, R230, PT ;  /* 0x000000e6b400720c */ /* 0x000fe20003f04270 */
[C---:B------:R-:W-:Y:S01]  /*ba40*/  FMUL.FTZ R46, R0.reuse, R46 ;  /* 0x0000002e002e7220 */ /* 0x040fe20000410000 */
[----:B------:R-:W-:Y:S01]  /*ba50*/  MOV R180, R207 ;  /* 0x000000cf00b47202 */ /* 0x000fe20000000f00 */
[C---:B------:R-:W-:Y:S02]  /*ba60*/  FMUL.FTZ R47, R0.reuse, R47 ;  /* 0x0000002f002f7220 */ /* 0x040fe40000410000 */
[C---:B------:R-:W-:Y:S01]  /*ba70*/  FMUL.FTZ R50, R0.reuse, R50 ;  /* 0x0000003200327220 */ /* 0x040fe20000410000 */
[----:B------:R4:W-:Y:S01]  /*ba80*/  @P6 LDGSTS.E.BYPASS.LTC128B.128 [R209+0xb100], [R4.64], !P3 ;  /* 0x0b10000004d16fae */ /* 0x0009e2000d901d46 */
[----:B------:R4:W-:Y:S01]  /*ba90*/  MUFU.EX2 R183, R102 ;  /* 0x0000006600b77308 */ /* 0x0009e20000000800 */
[C---:B------:R-:W-:Y:S02]  /*baa0*/  FMUL.FTZ R51, R0.reuse, R51 ;  /* 0x0000003300337220 */ /* 0x040fe40000410000 */
[C---:B------:R-:W-:Y:S02]  /*bab0*/  FMUL.FTZ R54, R0.reuse, R54 ;  /* 0x0000003600367220 */ /* 0x040fe40000410000 */
[----:B------:R-:W-:Y:S02]  /*bac0*/  FMUL.FTZ R55, R0, R55 ;  /* 0x0000003700377220 */ /* 0x000fe40000410000 */
[----:B------:R-:W-:Y:S01]  /*bad0*/  LDSM.16.MT88.4 R20, [R186] ;  /* 0x00000000ba14783b */ /* 0x000fe20000004200 */
[C---:B------:R-:W-:Y:S02]  /*bae0*/  FMUL.FTZ R57, R2.reuse, R57 ;  /* 0x0000003902397220 */ /* 0x040fe40000410000 */
[--C-:B-1----:R-:W-:Y:S02]  /*baf0*/  FFMA.FTZ R8, R143, c[0x0][0x2d0], -R101.reuse ;  /* 0x0000b4008f087a23 */ /* 0x102fe40000010865 */
[----:B------:R-:W-:Y:S02]  /*bb00*/  FMUL.FTZ R9, R2, R109 ;  /* 0x0000006d02097220 */ /* 0x000fe40000410000 */
[--C-:B--2---:R-:W-:Y:S01]  /*bb10*/  FFMA.FTZ R12, R145, c[0x0][0x2d0], -R101.reuse ;  /* 0x0000b400910c7a23 */ /* 0x104fe20000010865 */
[----:B------:R1:W-:Y:S01]  /*bb20*/  MUFU.EX2 R174, R8 ;  /* 0x0000000800ae7308 */ /* 0x0003e20000000800 */
[----:B------:R-:W-:Y:S01]  /*bb30*/  LDSM.16.MT88.4 R28, [R189] ;  /* 0x00000000bd1c783b */ /* 0x000fe20000004200 */
[C---:B------:R-:W-:Y:S02]  /*bb40*/  FMUL.FTZ R58, R0.reuse, R58 ;  /* 0x0000003a003a7220 */ /* 0x040fe40000410000 */
[----:B---3--:R-:W-:Y:S01]  /*bb50*/  FMUL.FTZ R6, R0, R106 ;  /* 0x0000006a00067220 */ /* 0x008fe20000410000 */
[----:B-----5:R-:W-:Y:S01]  /*bb60*/  F2FP.BF16.PACK_AB R106, R218, R219 ;  /* 0x000000dbda6a723e */ /* 0x020fe200000010ff */
[C---:B------:R-:W-:Y:S02]  /*bb70*/  FMUL.FTZ R7, R0.reuse, R107 ;  /* 0x0000006b00077220 */ /* 0x040fe40000410000 */
[----:B------:R-:W-:Y:S01]  /*bb80*/  FMUL.FTZ R59, R0, R59 ;  /* 0x0000003b003b7220 */ /* 0x000fe20000410000 */
[----:B------:R-:W-:Y:S01]  /*bb90*/  LDSM.16.MT88.4 R116, [R186+0x2000] ;  /* 0x00200000ba74783b */ /* 0x000fe20000004200 */
[----:B------:R2:W3:Y:S01]  /*bba0*/  MUFU.EX2 R175, R12 ;  /* 0x0000000c00af7308 */ /* 0x0004e20000000800 */
[--C-:B----4-:R-:W-:Y:S02]  /*bbb0*/  FFMA.FTZ R4, R144, c[0x0][0x2d0], -R101.reuse ;  /* 0x0000b40090047a23 */ /* 0x110fe40000010865 */
[C---:B------:R-:W-:Y:S02]  /*bbc0*/  FMUL.FTZ R5, R2.reuse, R105 ;  /* 0x0000006902057220 */ /* 0x040fe40000410000 */
[--C-:B------:R-:W-:Y:S02]  /*bbd0*/  FFMA.FTZ R102, R149, c[0x0][0x2d0], -R138.reuse ;  /* 0x0000b40095667a23 */ /* 0x100fe4000001088a */
[----:B------:R-:W-:Y:S01]  /*bbe0*/  LDSM.16.MT88.4 R124, [R188+0x800] ;  /* 0x00080000bc7c783b */ /* 0x000fe20000004200 */
[C---:B------:R-:W-:Y:S02]  /*bbf0*/  FMUL.FTZ R60, R2.reuse, R60 ;  /* 0x0000003c023c7220 */ /* 0x040fe40000410000 */
[----:B------:R-:W4:Y:S01]  /*bc00*/  MUFU.EX2 R173, R4 ;  /* 0x0000000400ad7308 */ /* 0x000f220000000800 */
[----:B------:R-:W-:Y:S02]  /*bc10*/  FMUL.FTZ R61, R2, R61 ;  /* 0x0000003d023d7220 */ /* 0x000fe40000410000 */
[----:B------:R-:W-:Y:S02]  /*bc20*/  FMUL.FTZ R62, R0, R62 ;  /* 0x0000003e003e7220 */ /* 0x000fe40000410000 */
[----:B-1----:R-:W-:Y:S01]  /*bc30*/  FMUL.FTZ R8, R2, R108 ;  /* 0x0000006c02087220 */ /* 0x002fe20000410000 */
[----:B------:R-:W-:Y:S01]  /*bc40*/  LDSM.16.MT88.4 R132, [R186+0x2800] ;  /* 0x00280000ba84783b */ /* 0x000fe20000004200 */
[----:B------:R-:W-:Y:S02]  /*bc50*/  FMUL.FTZ R63, R0, R63 ;  /* 0x0000003f003f7220 */ /* 0x000fe40000410000 */
[C---:B------:R-:W-:Y:S01]  /*bc60*/  FMUL.FTZ R64, R2.reuse, R64 ;  /* 0x0000004002407220 */ /* 0x040fe20000410000 */
[----:B------:R1:W-:Y:S01]  /*bc70*/  MUFU.EX2 R182, R102 ;  /* 0x0000006600b67308 */ /* 0x0003e20000000800 */
[----:B------:R-:W-:Y:S02]  /*bc80*/  FMUL.FTZ R65, R2, R65 ;  /* 0x0000004102417220 */ /* 0x000fe40000410000 */
[C---:B------:R-:W-:Y:S01]  /*bc90*/  FMUL.FTZ R66, R0.reuse, R66 ;  /* 0x0000004200427220 */ /* 0x040fe20000410000 */
[----:B--2---:R-:W2:Y:S01]  /*bca0*/  LDSM.16.MT88.4 R12, [R185] ;  /* 0x00000000b90c783b */ /* 0x004ea20000004200 */
[----:B---3--:R-:W-:Y:S01]  /*bcb0*/  F2FP.BF16.PACK_AB R105, R175, R176 ;  /* 0x000000b0af69723e */ /* 0x008fe200000010ff */
[----:B------:R-:W-:Y:S02]  /*bcc0*/  FMUL.FTZ R67, R0, R67 ;  /* 0x0000004300437220 */ /* 0x000fe40000410000 */
[C---:B------:R-:W-:Y:S02]  /*bcd0*/  FMUL.FTZ R68, R2.reuse, R68 ;  /* 0x0000004402447220 */ /* 0x040fe40000410000 */
[----:B------:R-:W-:Y:S02]  /*bce0*/  FMUL.FTZ R69, R2, R69 ;  /* 0x0000004502457220 */ /* 0x000fe40000410000 */
[----:B------:R-:W3:Y:S01]  /*bcf0*/  LDSM.16.MT88.4 R108, [R188] ;  /* 0x00000000bc6c783b */ /* 0x000ee20000004200 */
[----:B------:R-:W-:Y:S01]  /*bd00*/  FMUL.FTZ R70, R0, R70 ;  /* 0x0000004600467220 */ /* 0x000fe20000410000 */
[----:B----4-:R-:W-:Y:S01]  /*bd10*/  F2FP.BF16.PACK_AB R107, R173, R174 ;  /* 0x000000aead6b723e */ /* 0x010fe200000010ff */
[----:B------:R-:W-:Y:S01]  /*bd20*/  FMUL.FTZ R4, R2, R104 ;  /* 0x0000006802047220 */ /* 0x000fe20000410000 */
[----:B------:R-:W-:Y:S01]  /*bd30*/  F2FP.BF16.PACK_AB R104, R220, R221 ;  /* 0x000000dddc68723e */ /* 0x000fe200000010ff */
[----:B------:R-:W-:Y:S02]  /*bd40*/  FMUL.FTZ R71, R0, R71 ;  /* 0x0000004700477220 */ /* 0x000fe40000410000 */
[C---:B------:R-:W-:Y:S01]  /*bd50*/  FMUL.FTZ R72, R2.reuse, R72 ;  /* 0x0000004802487220 */ /* 0x040fe20000410000 */
[----:B------:R-:W-:Y:S01]  /*bd60*/  LDSM.16.MT88.4 R140, [R189+0x2800] ;  /* 0x00280000bd8c783b */ /* 0x000fe20000004200 */
[----:B------:R-:W-:Y:S02]  /*bd70*/  FMUL.FTZ R73, R2, R73 ;  /* 0x0000004902497220 */ /* 0x000fe40000410000 */
[----:B------:R-:W-:Y:S02]  /*bd80*/  FMUL.FTZ R74, R0, R74 ;  /* 0x0000004a004a7220 */ /* 0x000fe40000410000 */
[--C-:B-1----:R-:W-:Y:S02]  /*bd90*/  FFMA.FTZ R102, R150, c[0x0][0x2d0], -R101.reuse ;  /* 0x0000b40096667a23 */ /* 0x102fe40000010865 */
[----:B------:R-:W-:Y:S01]  /*bda0*/  FMUL.FTZ R75, R0, R75 ;  /* 0x0000004b004b7220 */ /* 0x000fe20000410000 */
[----:B------:R-:W-:Y:S01]  /*bdb0*/  LDSM.16.MT88.4 R144, [R186+0x3800] ;  /* 0x00380000ba90783b */ /* 0x000fe20000004200 */
[----:B------:R1:W4:Y:S01]  /*bdc0*/  MUFU.EX2 R172, R102 ;  /* 0x0000006600ac7308 */ /* 0x0003220000000800 */
[C---:B------:R-:W-:Y:S02]  /*bdd0*/  FMUL.FTZ R76, R2.reuse, R76 ;  /* 0x0000004c024c7220 */ /* 0x040fe40000410000 */
[----:B------:R-:W-:Y:S02]  /*bde0*/  FMUL.FTZ R77, R2, R77 ;  /* 0x0000004d024d7220 */ /* 0x000fe40000410000 */
[C---:B------:R-:W-:Y:S02]  /*bdf0*/  FMUL.FTZ R78, R0.reuse, R78 ;  /* 0x0000004e004e7220 */ /* 0x040fe40000410000 */
[----:B------:R-:W0:Y:S01]  /*be00*/  LDGDEPBAR ;  /* 0x00000000000079af */ /* 0x000e220000000000 */
[----:B------:R-:W-:Y:S02]  /*be10*/  FMUL.FTZ R79, R0, R79 ;  /* 0x0000004f004f7220 */ /* 0x000fe40000410000 */
[C---:B------:R-:W-:Y:S02]  /*be20*/  FMUL.FTZ R80, R2.reuse, R80 ;  /* 0x0000005002507220 */ /* 0x040fe40000410000 */
[----:B------:R-:W-:Y:S02]  /*be30*/  FMUL.FTZ R81, R2, R81 ;  /* 0x0000005102517220 */ /* 0x000fe40000410000 */
[C---:B------:R-:W-:Y:S01]  /*be40*/  FMUL.FTZ R82, R0.reuse, R82 ;  /* 0x0000005200527220 */ /* 0x040fe20000410000 */
[C---:B--2---:R-:W-:Y:S05]  /*be50*/  HMMA.16816.F32.BF16 R4, R104.reuse, R12, R4 ;  /* 0x0000000c6804723c */ /* 0x044fea0000041804 */
[----:B------:R-:W-:Y:S02]  /*be60*/  FMUL.FTZ R83, R0, R83 ;  /* 0x0000005300537220 */ /* 0x000fe40000410000 */
[C---:B------:R-:W-:Y:S01]  /*be70*/  FMUL.FTZ R12, R2.reuse, R112 ;  /* 0x00000070020c7220 */ /* 0x040fe20000410000 */
[C---:B------:R-:W-:Y:S04]  /*be80*/  HMMA.16816.F32.BF16 R8, R104.reuse, R14, R8 ;  /* 0x0000000e6808723c */ /* 0x040fe80000041808 */
[----:B------:R-:W-:Y:S02]  /*be90*/  FMUL.FTZ R13, R2, R113 ;  /* 0x00000071020d7220 */ /* 0x000fe40000410000 */
[--C-:B-1----:R-:W-:Y:S02]  /*bea0*/  FFMA.FTZ R102, R152, c[0x0][0x2d0], -R101.reuse ;  /* 0x0000b40098667a23 */ /* 0x102fe40000010865 */
[C---:B------:R-:W-:Y:S02]  /*beb0*/  FMUL.FTZ R14, R0.reuse, R114 ;  /* 0x00000072000e7220 */ /* 0x040fe40000410000 */
[----:B------:R1:W2:Y:S02]  /*bec0*/  MUFU.EX2 R171, R102 ;  /* 0x0000006600ab7308 */ /* 0x0002a40000000800 */
[----:B------:R-:W-:Y:S02]  /*bed0*/  FMUL.FTZ R15, R0, R115 ;  /* 0x00000073000f7220 */ /* 0x000fe40000410000 */
[----:B------:R-:W5:Y:S01]  /*bee0*/  LDSM.16.MT88.4 R112, [R185+0x2000] ;  /* 0x00200000b970783b */ /* 0x000f620000004200 */
[C---:B------:R-:W-:Y:S02]  /*bef0*/  FMUL.FTZ R84, R2.reuse, R84 ;  /* 0x0000005402547220 */ /* 0x040fe40000410000 */
[----:B------:R-:W-:Y:S02]  /*bf00*/  FMUL.FTZ R85, R2, R85 ;  /* 0x0000005502557220 */ /* 0x000fe40000410000 */
[C---:B------:R-:W-:Y:S03]  /*bf10*/  HMMA.16816.F32.BF16 R12, R104.reuse, R20, R12 ;  /* 0x00000014680c723c */ /* 0x040fe6000004180c */
[C---:B------:R-:W-:Y:S02]  /*bf20*/  FMUL.FTZ R86, R0.reuse, R86 ;  /* 0x0000005600567220 */ /* 0x040fe40000410000 */
[----:B------:R-:W-:Y:S02]  /*bf30*/  FMUL.FTZ R87, R0, R87 ;  /* 0x0000005700577220 */ /* 0x000fe40000410000 */
[C---:B------:R-:W-:Y:S01]  /*bf40*/  FMUL.FTZ R20, R2.reuse, R120 ;  /* 0x0000007802147220 */ /* 0x040fe20000410000 */
[C---:B------:R-:W-:Y:S04]  /*bf50*/  HMMA.16816.F32.BF16 R16, R104.reuse, R22, R16 ;  /* 0x000000166810723c */ /* 0x040fe80000041810 */
[C---:B------:R-:W-:Y:S02]  /*bf60*/  FMUL.FTZ R21, R2.reuse, R121 ;  /* 0x0000007902157220 */ /* 0x040fe40000410000 */
[----:B------:R-:W-:Y:S02]  /*bf70*/  FMUL.FTZ R88, R2, R88 ;  /* 0x0000005802587220 */ /* 0x000fe40000410000 */
[C---:B------:R-:W-:Y:S04]  /*bf80*/  FMUL.FTZ R22, R0.reuse, R122 ;  /* 0x0000007a00167220 */ /* 0x040fe80000410000 */
[----:B------:R-:W-:Y:S02]  /*bf90*/  FMUL.FTZ R23, R0, R123 ;  /* 0x0000007b00177220 */ /* 0x000fe40000410000 */
[----:B------:R-:W-:Y:S01]  /*bfa0*/  LDSM.16.MT88.4 R120, [R186+0x800] ;  /* 0x00080000ba78783b */ /* 0x000fe20000004200 */
[--C-:B-1----:R-:W-:Y:S02]  /*bfb0*/  FFMA.FTZ R102, R151, c[0x0][0x2d0], -R101.reuse ;  /* 0x0000b40097667a23 */ /* 0x102fe40000010865 */
[----:B------:R-:W-:Y:S02]  /*bfc0*/  FMUL.FTZ R89, R2, R89 ;  /* 0x0000005902597220 */ /* 0x000fe40000410000 */
[C---:B------:R-:W-:Y:S01]  /*bfd0*/  HMMA.16816.F32.BF16 R20, R104.reuse, R28, R20 ;  /* 0x0000001c6814723c */ /* 0x040fe20000041814 */
[----:B------:R1:W1:Y:S02]  /*bfe0*/  MUFU.EX2 R170, R102 ;  /* 0x0000006600aa7308 */ /* 0x0002640000000800 */
[----:B------:R-:W-:Y:S01]  /*bff0*/  LDSM.16.MT88.4 R148, [R189+0x3800] ;  /* 0x00380000bd94783b */ /* 0x000fe20000004200 */
[C---:B------:R-:W-:Y:S02]  /*c000*/  FMUL.FTZ R90, R0.reuse, R90 ;  /* 0x0000005a005a7220 */ /* 0x040fe40000410000 */
[----:B------:R-:W-:Y:S02]  /*c010*/  FMUL.FTZ R91, R0, R91 ;  /* 0x0000005b005b7220 */ /* 0x000fe40000410000 */
[C---:B------:R-:W-:Y:S04]  /*c020*/  HMMA.16816.F32.BF16 R24, R104.reuse, R30, R24 ;  /* 0x0000001e6818723c */ /* 0x040fe80000041818 */
[C---:B------:R-:W-:Y:S02]  /*c030*/  FMUL.FTZ R28, R2.reuse, R128 ;  /* 0x00000080021c7220 */ /* 0x040fe40000410000 */
[----:B------:R-:W-:Y:S02]  /*c040*/  FMUL.FTZ R29, R2, R129 ;  /* 0x00000081021d7220 */ /* 0x000fe40000410000 */
[C---:B------:R-:W-:Y:S04]  /*c050*/  FMUL.FTZ R30, R0.reuse, R130 ;  /* 0x00000082001e7220 */ /* 0x040fe80000410000 */
[----:B------:R-:W-:Y:S02]  /*c060*/  FMUL.FTZ R31, R0, R131 ;  /* 0x00000083001f7220 */ /* 0x000fe40000410000 */
[----:B------:R-:W-:Y:S01]  /*c070*/  LDSM.16.MT88.4 R128, [R185+0x2800] ;  /* 0x00280000b980783b */ /* 0x000fe20000004200 */
[C---:B------:R-:W-:Y:S02]  /*c080*/  FMUL.FTZ R92, R2.reuse, R92 ;  /* 0x0000005c025c7220 */ /* 0x040fe40000410000 */
[----:B-1----:R-:W-:Y:S02]  /*c090*/  FFMA.FTZ R102, R153, c[0x0][0x2d0], -R101 ;  /* 0x0000b40099667a23 */ /* 0x002fe40000010865 */
[C---:B---3--:R-:W-:Y:S02]  /*c0a0*/  HMMA.16816.F32.BF16 R28, R104.reuse, R108, R28 ;  /* 0x0000006c681c723c */ /* 0x048fe4000004181c */
[----:B------:R1:W3:Y:S01]  /*c0b0*/  MUFU.EX2 R169, R102 ;  /* 0x0000006600a97308 */ /* 0x0002e20000000800 */
[----:B------:R-:W-:Y:S02]  /*c0c0*/  FMUL.FTZ R93, R2, R93 ;  /* 0x0000005d025d7220 */ /* 0x000fe40000410000 */
[C---:B------:R-:W-:Y:S02]  /*c0d0*/  FMUL.FTZ R94, R0.reuse, R94 ;  /* 0x0000005e005e7220 */ /* 0x040fe40000410000 */
[----:B------:R-:W-:Y:S01]  /*c0e0*/  FMUL.FTZ R95, R0, R95 ;  /* 0x0000005f005f7220 */ /* 0x000fe20000410000 */
[C---:B------:R-:W-:Y:S01]  /*c0f0*/  HMMA.16816.F32.BF16 R32, R104.reuse, R110, R32 ;  /* 0x0000006e6820723c */ /* 0x040fe20000041820 */
[----:B------:R-:W2:Y:S03]  /*c100*/  LDSM.16.MT88.4 R108, [R189+0x2000] ;  /* 0x00200000bd6c783b */ /* 0x000ea60000004200 */
[C---:B------:R-:W-:Y:S02]  /*c110*/  FMUL.FTZ R96, R2.reuse, R96 ;  /* 0x0000006002607220 */ /* 0x040fe40000410000 */
[----:B------:R-:W-:Y:S02]  /*c120*/  FMUL.FTZ R97, R2, R97 ;  /* 0x0000006102617220 */ /* 0x000fe40000410000 */
[C---:B-----5:R-:W-:Y:S04]  /*c130*/  HMMA.16816.F32.BF16 R36, R104.reuse, R112, R36 ;  /* 0x000000706824723c */ /* 0x060fe80000041824 */
[C---:B------:R-:W-:Y:S02]  /*c140*/  FMUL.FTZ R98, R0.reuse, R98 ;  /* 0x0000006200627220 */ /* 0x040fe40000410000 */
[----:B------:R-:W-:Y:S02]  /*c150*/  FMUL.FTZ R99, R0, R99 ;  /* 0x0000006300637220 */ /* 0x000fe40000410000 */
[C---:B------:R-:W-:Y:S01]  /*c160*/  HMMA.16816.F32.BF16 R40, R104.reuse, R114, R40 ;  /* 0x000000726828723c */ /* 0x040fe20000041828 */
[----:B------:R-:W5:Y:S03]  /*c170*/  LDSM.16.MT88.4 R112, [R188+0x2000] ;  /* 0x00200000bc70783b */ /* 0x000f660000004200 */
[----:B-1----:R-:W-:Y:S02]  /*c180*/  FFMA.FTZ R102, R154, c[0x0][0x2d0], -R138 ;  /* 0x0000b4009a667a23 */ /* 0x002fe4000001088a */
[----:B------:R-:W-:Y:S02]  /*c190*/  FFMA.FTZ R2, R2, R225, R221 ;  /* 0x000000e102027223 */ /* 0x000fe400000100dd */
[C---:B------:R-:W-:Y:S01]  /*c1a0*/  HMMA.16816.F32.BF16 R44, R104.reuse, R116, R44 ;  /* 0x00000074682c723c */ /* 0x040fe2000004182c */
[----:B------:R1:W1:Y:S03]  /*c1b0*/  MUFU.EX2 R181, R102 ;  /* 0x0000006600b57308 */ /* 0x0002660000000800 */
[----:B------:R-:W-:Y:S02]  /*c1c0*/  FFMA.FTZ R0, R0, R226, R176 ;  /* 0x000000e200007223 */ /* 0x000fe400000100b0 */
[----:B------:R-:W-:Y:S02]  /*c1d0*/  FADD.FTZ R2, R220, R2 ;  /* 0x00000002dc027221 */ /* 0x000fe40000010000 */
[C---:B------:R-:W-:Y:S01]  /*c1e0*/  HMMA.16816.F32.BF16 R48, R104.reuse, R118, R48 ;  /* 0x000000766830723c */ /* 0x040fe20000041830 */
[----:B------:R-:W3:Y:S03]  /*c1f0*/  LDSM.16.MT88.4 R116, [R185+0x4000] ;  /* 0x00400000b974783b */ /* 0x000ee60000004200 */
[----:B------:R-:W-:Y:S02]  /*c200*/  FADD.FTZ R0, R175, R0 ;  /* 0x00000000af007221 */ /* 0x000fe40000010000 */
[----:B------:R-:W-:Y:S02]  /*c210*/  FADD.FTZ R2, R219, R2 ;  /* 0x00000002db027221 */ /* 0x000fe40000010000 */
[----:B------:R-:W-:Y:S01]  /*c220*/  FADD.FTZ R0, R174, R0 ;  /* 0x00000000ae007221 */ /* 0x000fe20000010000 */
[C---:B--2---:R-:W-:Y:S03]  /*c230*/  HMMA.16816.F32.BF16 R52, R104.reuse, R108, R52 ;  /* 0x0000006c6834723c */ /* 0x044fe60000041834 */
[----:B------:R-:W-:Y:S02]  /*c240*/  FADD.FTZ R2, R218, R2 ;  /* 0x00000002da027221 */ /* 0x000fe40000010000 */
[----:B------:R-:W-:Y:S02]  /*c250*/  FADD.FTZ R0, R173, R0 ;  /* 0x00000000ad007221 */ /* 0x000fe40000010000 */
[----:B------:R-:W-:Y:S01]  /*c260*/  FADD.FTZ R2, R210, R2 ;  /* 0x00000002d2027221 */ /* 0x000fe20000010000 */
[C---:B------:R-:W-:Y:S01]  /*c270*/  HMMA.16816.F32.BF16 R56, R104.reuse, R110, R56 ;  /* 0x0000006e6838723c */ /* 0x040fe20000041838 */
[----:B------:R-:W2:Y:S03]  /*c280*/  LDSM.16.MT88.4 R108, [R186+0x4000] ;  /* 0x00400000ba6c783b */ /* 0x000ea60000004200 */
[----:B-1----:R-:W-:Y:S02]  /*c290*/  FFMA.FTZ R102, R156, c[0x0][0x2d0], -R138 ;  /* 0x0000b4009c667a23 */ /* 0x002fe4000001088a */
[----:B----4-:R-:W-:Y:S02]  /*c2a0*/  FADD.FTZ R0, R172, R0 ;  /* 0x00000000ac007221 */ /* 0x010fe40000010000 */
[C---:B-----5:R-:W-:Y:S01]  /*c2b0*/  HMMA.16816.F32.BF16 R60, R104.reuse, R112, R60 ;  /* 0x00000070683c723c */ /* 0x060fe2000004183c */
[----:B------:R1:W4:Y:S03]  /*c2c0*/  MUFU.EX2 R179, R102 ;  /* 0x0000006600b37308 */ /* 0x0003260000000800 */
[----:B------:R-:W-:Y:S02]  /*c2d0*/  FADD.FTZ R2, R208, R2 ;  /* 0x00000002d0027221 */ /* 0x000fe40000010000 */
[----:B------:R-:W-:Y:S02]  /*c2e0*/  FADD.FTZ R0, R171, R0 ;  /* 0x00000000ab007221 */ /* 0x000fe40000010000 */
        /* <DEDUP_REMOVED lines=9> */
[----:B-1----:R-:W-:Y:S02]  /*c380*/  FFMA.FTZ R102, R155, c[0x0][0x2d0], -R138 ;  /* 0x0000b4009b667a23 */ /* 0x002fe4000001088a */
[----:B------:R-:W-:Y:S02]  /*c390*/  FADD.FTZ R2, R181, R2 ;  /* 0x00000002b5027221 */ /* 0x000fe40000010000 */
[----:B------:R1:W1:Y:S01]  /*c3a0*/  MUFU.EX2 R178, R102 ;  /* 0x0000006600b27308 */ /* 0x0002620000000800 */
[C---:B--2---:R-:W-:Y:S01]  /*c3b0*/  HMMA.16816.F32.BF16 R76, R104.reuse, R108, R76 ;  /* 0x0000006c684c723c */ /* 0x044fe2000004184c */
[----:B------:R-:W-:Y:S02]  /*c3c0*/  LDSM.16.MT88.4 R152, [R188+0x3800] ;  /* 0x00380000bc98783b */ /* 0x000fe40000004200 */
[----:B----4-:R-:W-:Y:S05]  /*c3d0*/  FADD.FTZ R2, R179, R2 ;  /* 0x00000002b3027221 */ /* 0x010fea0000010000 */
[C---:B------:R-:W-:Y:S01]  /*c3e0*/  HMMA.16816.F32.BF16 R80, R104.reuse, R110, R80 ;  /* 0x0000006e6850723c */ /* 0x040fe20000041850 */
[----:B------:R-:W2:Y:S07]  /*c3f0*/  LDSM.16.MT88.4 R108, [R185+0x800] ;  /* 0x00080000b96c783b */ /* 0x000eae0000004200 */
[C---:B-----5:R-:W-:Y:S04]  /*c400*/  HMMA.16816.F32.BF16 R84, R104.reuse, R112, R84 ;  /* 0x000000706854723c */ /* 0x060fe80000041854 */
[----:B-1----:R-:W-:Y:S04]  /*c410*/  FFMA.FTZ R102, R157, c[0x0][0x2d0], -R138 ;  /* 0x0000b4009d667a23 */ /* 0x002fe8000001088a */
[C---:B------:R-:W-:Y:S01]  /*c420*/  HMMA.16816.F32.BF16 R88, R104.reuse, R114, R88 ;  /* 0x000000726858723c */ /* 0x040fe20000041858 */
[----:B------:R-:W1:Y:S01]  /*c430*/  LDSM.16.MT88.4 R112, [R189+0x800] ;  /* 0x00080000bd70783b */ /* 0x000e620000004200 */
[----:B------:R4:W5:Y:S02]  /*c440*/  MUFU.EX2 R177, R102 ;  /* 0x0000006600b17308 */ /* 0x0009640000000800 */
[----:B------:R-:W-:Y:S04]  /*c450*/  FADD.FTZ R2, R178, R2 ;  /* 0x00000002b2027221 */ /* 0x000fe80000010000 */
[C---:B---3--:R-:W-:Y:S08]  /*c460*/  HMMA.16816.F32.BF16 R92, R104.reuse, R116, R92 ;  /* 0x00000074685c723c */ /* 0x048ff0000004185c */
[----:B------:R-:W-:Y:S01]  /*c470*/  HMMA.16816.F32.BF16 R96, R104, R118, R96 ;  /* 0x000000766860723c */ /* 0x000fe20000041860 */
[----:B------:R-:W-:Y:S06]  /*c480*/  LDSM.16.MT88.4 R116, [R186+0x4800] ;  /* 0x00480000ba74783b */ /* 0x000fec0000004200 */
[----:B------:R-:W-:Y:S02]  /*c490*/  F2FP.BF16.PACK_AB R104, R208, R210 ;  /* 0x000000d2d068723e */ /* 0x000fe400000010ff */
[----:B------:R-:W-:Y:S03]  /*c4a0*/  F2FP.BF16.PACK_AB R106, R182, R183 ;  /* 0x000000b7b66a723e */ /* 0x000fe600000010ff */
[----:B------:R-:W-:Y:S01]  /*c4b0*/  F2FP.BF16.PACK_AB R105, R171, R172 ;  /* 0x000000acab69723e */ /* 0x000fe200000010ff */
[--C-:B----4-:R-:W-:Y:S01]  /*c4c0*/  FFMA.FTZ R102, R159, c[0x0][0x2d0], -R101.reuse ;  /* 0x0000b4009f667a23 */ /* 0x110fe20000010865 */
[----:B------:R-:W-:Y:S01]  /*c4d0*/  F2FP.BF16.PACK_AB R107, R169, R170 ;  /* 0x000000aaa96b723e */ /* 0x000fe200000010ff */
[----:B-----5:R-:W-:Y:S02]  /*c4e0*/  FADD.FTZ R2, R177, R2 ;  /* 0x00000002b1027221 */ /* 0x020fe40000010000 */
[----:B------:R3:W4:Y:S04]  /*c4f0*/  MUFU.EX2 R164, R102 ;  /* 0x0000006600a47308 */ /* 0x0007280000000800 */
[C---:B--2---:R-:W-:Y:S08]  /*c500*/  HMMA.16816.F32.BF16 R4, R104.reuse, R108, R4 ;  /* 0x0000006c6804723c */ /* 0x044ff00000041804 */
[C---:B------:R-:W-:Y:S01]  /*c510*/  HMMA.16816.F32.BF16 R8, R104.reuse, R110, R8 ;  /* 0x0000006e6808723c */ /* 0x040fe20000041808 */
[----:B------:R-:W2:Y:S07]  /*c520*/  LDSM.16.MT88.4 R108, [R188+0x2800] ;  /* 0x00280000bc6c783b */ /* 0x000eae0000004200 */
[C---:B------:R-:W-:Y:S04]  /*c530*/  HMMA.16816.F32.BF16 R12, R104.reuse, R120, R12 ;  /* 0x00000078680c723c */ /* 0x040fe8000004180c */
[--C-:B---3--:R-:W-:Y:S02]  /*c540*/  FFMA.FTZ R102, R160, c[0x0][0x2d0], -R101.reuse ;  /* 0x0000b400a0667a23 */ /* 0x108fe40000010865 */
[----:B----4-:R-:W-:Y:S02]  /*c550*/  FADD.FTZ R0, R164, R0 ;  /* 0x00000000a4007221 */ /* 0x010fe40000010000 */
[C---:B------:R-:W-:Y:S01]  /*c560*/  HMMA.16816.F32.BF16 R16, R104.reuse, R122, R16 ;  /* 0x0000007a6810723c */ /* 0x040fe20000041810 */
[----:B------:R-:W-:Y:S01]  /*c570*/  LDSM.16.MT88.4 R120, [R189+0x4800] ;  /* 0x00480000bd78783b */ /* 0x000fe20000004200 */
[----:B------:R3:W4:Y:S06]  /*c580*/  MUFU.EX2 R163, R102 ;  /* 0x0000006600a37308 */ /* 0x00072c0000000800 */
[C---:B-1----:R-:W-:Y:S08]  /*c590*/  HMMA.16816.F32.BF16 R20, R104.reuse, R112, R20 ;  /* 0x000000706814723c */ /* 0x042ff00000041814 */
[C---:B------:R-:W-:Y:S01]  /*c5a0*/  HMMA.16816.F32.BF16 R24, R104.reuse, R114, R24 ;  /* 0x000000726818723c */ /* 0x040fe20000041818 */
[----:B------:R-:W1:Y:S07]  /*c5b0*/  LDSM.16.MT88.4 R112, [R185+0x4800] ;  /* 0x00480000b970783b */ /* 0x000e6e0000004200 */
[C---:B------:R-:W-:Y:S04]  /*c5c0*/  HMMA.16816.F32.BF16 R28, R104.reuse, R124, R28 ;  /* 0x0000007c681c723c */ /* 0x040fe8000004181c */
[--C-:B---3--:R-:W-:Y:S02]  /*c5d0*/  FFMA.FTZ R102, R158, c[0x0][0x2d0], -R101.reuse ;  /* 0x0000b4009e667a23 */ /* 0x108fe40000010865 */
[----:B------:R-:W-:Y:S01]  /*c5e0*/  LDSM.16.MT88.4 R156, [R185+0x5800] ;  /* 0x00580000b99c783b */ /* 0x000fe20000004200 */
[----:B----4-:R-:W-:Y:S01]  /*c5f0*/  FADD.FTZ R0, R163, R0 ;  /* 0x00000000a3007221 */ /* 0x010fe20000010000 */
[C---:B------:R-:W-:Y:S01]  /*c600*/  HMMA.16816.F32.BF16 R32, R104.reuse, R126, R32 ;  /* 0x0000007e6820723c */ /* 0x040fe20000041820 */
[----:B------:R3:W4:Y:S05]  /*c610*/  MUFU.EX2 R162, R102 ;  /* 0x0000006600a27308 */ /* 0x00072a0000000800 */
[----:B------:R-:W-:Y:S02]  /*c620*/  LDSM.16.MT88.4 R124, [R186+0x1000] ;  /* 0x00100000ba7c783b */ /* 0x000fe40000004200 */
[C---:B------:R-:W-:Y:S08]  /*c630*/  HMMA.16816.F32.BF16 R36, R104.reuse, R128, R36 ;  /* 0x000000806824723c */ /* 0x040ff00000041824 */
[C---:B------:R-:W-:Y:S01]  /*c640*/  HMMA.16816.F32.BF16 R40, R104.reuse, R130, R40 ;  /* 0x000000826828723c */ /* 0x040fe20000041828 */
[----:B------:R-:W-:Y:S07]  /*c650*/  LDSM.16.MT88.4 R128, [R188+0x1000] ;  /* 0x00100000bc80783b */ /* 0x000fee0000004200 */
[C---:B------:R-:W-:Y:S04]  /*c660*/  HMMA.16816.F32.BF16 R44, R104.reuse, R132, R44 ;  /* 0x00000084682c723c */ /* 0x040fe8000004182c */
[--C-:B---3--:R-:W-:Y:S02]  /*c670*/  FFMA.FTZ R102, R161, c[0x0][0x2d0], -R101.reuse ;  /* 0x0000b400a1667a23 */ /* 0x108fe40000010865 */
[----:B----4-:R-:W-:Y:S02]  /*c680*/  FADD.FTZ R0, R162, R0 ;  /* 0x00000000a2007221 */ /* 0x010fe40000010000 */
[C---:B------:R-:W-:Y:S01]  /*c690*/  HMMA.16816.F32.BF16 R48, R104.reuse, R134, R48 ;  /* 0x000000866830723c */ /* 0x040fe20000041830 */
[----:B------:R-:W-:Y:S01]  /*c6a0*/  LDSM.16.MT88.4 R132, [R186+0x3000] ;  /* 0x00300000ba84783b */ /* 0x000fe20000004200 */
[----:B------:R3:W4:Y:S06]  /*c6b0*/  MUFU.EX2 R161, R102 ;  /* 0x0000006600a17308 */ /* 0x00072c0000000800 */
[C---:B------:R-:W-:Y:S08]  /*c6c0*/  HMMA.16816.F32.BF16 R52, R104.reuse, R140, R52 ;  /* 0x0000008c6834723c */ /* 0x040ff00000041834 */
[C---:B------:R-:W-:Y:S01]  /*c6d0*/  HMMA.16816.F32.BF16 R56, R104.reuse, R142, R56 ;  /* 0x0000008e6838723c */ /* 0x040fe20000041838 */
[----:B------:R-:W-:Y:S07]  /*c6e0*/  LDSM.16.MT88.4 R140, [R189+0x3000] ;  /* 0x00300000bd8c783b */ /* 0x000fee0000004200 */
[C---:B--2---:R-:W-:Y:S04]  /*c6f0*/  HMMA.16816.F32.BF16 R60, R104.reuse, R108, R60 ;  /* 0x0000006c683c723c */ /* 0x044fe8000004183c */
[----:B---3--:R-:W-:Y:S02]  /*c700*/  FFMA.FTZ R102, R166, c[0x0][0x2d0], -R138 ;  /* 0x0000b400a6667a23 */ /* 0x008fe4000001088a */
[----:B----4-:R-:W-:Y:S02]  /*c710*/  FADD.FTZ R0, R161, R0 ;  /* 0x00000000a1007221 */ /* 0x010fe40000010000 */
[C---:B------:R-:W-:Y:S01]  /*c720*/  HMMA.16816.F32.BF16 R64, R104.reuse, R110, R64 ;  /* 0x0000006e6840723c */ /* 0x040fe20000041840 */
[----:B------:R-:W2:Y:S01]  /*c730*/  LDSM.16.MT88.4 R108, [R188+0x4800] ;  /* 0x00480000bc6c783b */ /* 0x000ea20000004200 */
[----:B------:R3:W-:Y:S06]  /*c740*/  MUFU.EX2 R168, R102 ;  /* 0x0000006600a87308 */ /* 0x0007ec0000000800 */
[C---:B-1----:R-:W-:Y:S08]  /*c750*/  HMMA.16816.F32.BF16 R68, R104.reuse, R112, R68 ;  /* 0x000000706844723c */ /* 0x042ff00000041844 */
[C---:B------:R-:W-:Y:S01]  /*c760*/  HMMA.16816.F32.BF16 R72, R104.reuse, R114, R72 ;  /* 0x000000726848723c */ /* 0x040fe20000041848 */
[----:B------:R-:W1:Y:S07]  /*c770*/  LDSM.16.MT88.4 R112, [R185+0x1000] ;  /* 0x00100000b970783b */ /* 0x000e6e0000004200 */
[C---:B------:R-:W-:Y:S04]  /*c780*/  HMMA.16816.F32.BF16 R76, R104.reuse, R116, R76 ;  /* 0x00000074684c723c */ /* 0x040fe8000004184c */
[--C-:B---3--:R-:W-:Y:S04]  /*c790*/  FFMA.FTZ R102, R167, c[0x0][0x2d0], -R138.reuse ;  /* 0x0000b400a7667a23 */ /* 0x108fe8000001088a */
[C---:B------:R-:W-:Y:S01]  /*c7a0*/  HMMA.16816.F32.BF16 R80, R104.reuse, R118, R80 ;  /* 0x000000766850723c */ /* 0x040fe20000041850 */
[----:B------:R-:W3:Y:S01]  /*c7b0*/  LDSM.16.MT88.4 R116, [R189+0x1000] ;  /* 0x00100000bd74783b */ /* 0x000ee20000004200 */
[----:B------:R4:W-:Y:S06]  /*c7c0*/  MUFU.EX2 R167, R102 ;  /* 0x0000006600a77308 */ /* 0x0009ec0000000800 */
[C---:B------:R-:W-:Y:S08]  /*c7d0*/  HMMA.16816.F32.BF16 R84, R104.reuse, R120, R84 ;  /* 0x000000786854723c */ /* 0x040ff00000041854 */
[C---:B------:R-:W-:Y:S01]  /*c7e0*/  HMMA.16816.F32.BF16 R88, R104.reuse, R122, R88 ;  /* 0x0000007a6858723c */ /* 0x040fe20000041858 */
[----:B------:R-:W5:Y:S07]  /*c7f0*/  LDSM.16.MT88.4 R120, [R185+0x3000] ;  /* 0x00300000b978783b */ /* 0x000f6e0000004200 */
[C---:B--2---:R-:W-:Y:S04]  /*c800*/  HMMA.16816.F32.BF16 R92, R104.reuse, R108, R92 ;  /* 0x0000006c685c723c */ /* 0x044fe8000004185c */
[--C-:B----4-:R-:W-:Y:S04]  /*c810*/  FFMA.FTZ R102, R222, c[0x0][0x2d0], -R138.reuse ;  /* 0x0000b400de667a23 */ /* 0x110fe8000001088a */
[----:B------:R-:W-:Y:S01]  /*c820*/  HMMA.16816.F32.BF16 R96, R104, R110, R96 ;  /* 0x0000006e6860723c */ /* 0x000fe20000041860 */
[----:B------:R-:W2:Y:S01]  /*c830*/  LDSM.16.MT88.4 R108, [R188+0x3000] ;  /* 0x00300000bc6c783b */ /* 0x000ea20000004200 */
[----:B------:R4:W-:Y:S05]  /*c840*/  MUFU.EX2 R166, R102 ;  /* 0x0000006600a67308 */ /* 0x0009ea0000000800 */
[----:B------:R-:W-:Y:S02]  /*c850*/  F2FP.BF16.PACK_AB R104, R179, R181 ;  /* 0x000000b5b368723e */ /* 0x000fe400000010ff */
[----:B------:R-:W-:Y:S03]  /*c860*/  F2FP.BF16.PACK_AB R106, R177, R178 ;  /* 0x000000b2b16a723e */ /* 0x000fe600000010ff */
[----:B------:R-:W-:Y:S02]  /*c870*/  F2FP.BF16.PACK_AB R105, R163, R164 ;  /* 0x000000a4a369723e */ /* 0x000fe400000010ff */
[----:B------:R-:W-:Y:S07]  /*c880*/  F2FP.BF16.PACK_AB R107, R161, R162 ;  /* 0x000000a2a16b723e */ /* 0x000fee00000010ff */
[C---:B-1----:R-:W-:Y:S03]  /*c890*/  HMMA.16816.F32.BF16 R4, R104.reuse, R112, R4 ;  /* 0x000000706804723c */ /* 0x042fe60000041804 */
[----:B----4-:R-:W-:Y:S05]  /*c8a0*/  FFMA.FTZ R102, R165, c[0x0][0x2d0], -R138 ;  /* 0x0000b400a5667a23 */ /* 0x010fea000001088a */
[C---:B------:R-:W-:Y:S01]  /*c8b0*/  HMMA.16816.F32.BF16 R8, R104.reuse, R114, R8 ;  /* 0x000000726808723c */ /* 0x040fe20000041808 */
[----:B------:R-:W1:Y:S01]  /*c8c0*/  LDSM.16.MT88.4 R112, [R185+0x5000] ;  /* 0x00500000b970783b */ /* 0x000e620000004200 */
[----:B------:R-:W4:Y:S06]  /*c8d0*/  MUFU.EX2 R165, R102 ;  /* 0x0000006600a57308 */ /* 0x000f2c0000000800 */
[C---:B------:R-:W-:Y:S08]  /*c8e0*/  HMMA.16816.F32.BF16 R12, R104.reuse, R124, R12 ;  /* 0x0000007c680c723c */ /* 0x040ff0000004180c */
[C---:B------:R-:W-:Y:S01]  /*c8f0*/  HMMA.16816.F32.BF16 R16, R104.reuse, R126, R16 ;  /* 0x0000007e6810723c */ /* 0x040fe20000041810 */
[----:B------:R-:W-:Y:S07]  /*c900*/  LDSM.16.MT88.4 R124, [R189+0x1800] ;  /* 0x00180000bd7c783b */ /* 0x000fee0000004200 */
[C---:B---3--:R-:W-:Y:S04]  /*c910*/  HMMA.16816.F32.BF16 R20, R104.reuse, R116, R20 ;  /* 0x000000746814723c */ /* 0x048fe80000041814 */
[----:B----4-:R-:W-:Y:S01]  /*c920*/  F2FP.BF16.PACK_AB R138, R165, R166 ;  /* 0x000000a6a58a723e */ /* 0x010fe200000010ff */
[--C-:B------:R-:W-:Y:S03]  /*c930*/  FFMA.FTZ R102, R223, c[0x0][0x2d0], -R101.reuse ;  /* 0x0000b400df667a23 */ /* 0x100fe60000010865 */
[C---:B------:R-:W-:Y:S01]  /*c940*/  HMMA.16816.F32.BF16 R24, R104.reuse, R118, R24 ;  /* 0x000000766818723c */ /* 0x040fe20000041818 */
[----:B------:R-:W3:Y:S01]  /*c950*/  LDSM.16.MT88.4 R116, [R186+0x5000] ;  /* 0x00500000ba74783b */ /* 0x000ee20000004200 */
[----:B------:R4:W-:Y:S06]  /*c960*/  MUFU.EX2 R160, R102 ;  /* 0x0000006600a07308 */ /* 0x0009ec0000000800 */
[C---:B------:R-:W-:Y:S08]  /*c970*/  HMMA.16816.F32.BF16 R28, R104.reuse, R128, R28 ;  /* 0x00000080681c723c */ /* 0x040ff0000004181c */
[C---:B------:R-:W-:Y:S08]  /*c980*/  HMMA.16816.F32.BF16 R32, R104.reuse, R130, R32 ;  /* 0x000000826820723c */ /* 0x040ff00000041820 */
[C---:B-----5:R-:W-:Y:S04]  /*c990*/  HMMA.16816.F32.BF16 R36, R104.reuse, R120, R36 ;  /* 0x000000786824723c */ /* 0x060fe80000041824 */
[--C-:B----4-:R-:W-:Y:S02]  /*c9a0*/  FFMA.FTZ R102, R224, c[0x0][0x2d0], -R101.reuse ;  /* 0x0000b400e0667a23 */ /* 0x110fe40000010865 */
[----:B------:R-:W-:Y:S01]  /*c9b0*/  FFMA.FTZ R101, R136, c[0x0][0x2d0], -R101 ;  /* 0x0000b40088657a23 */ /* 0x000fe20000010865 */
[----:B------:R-:W-:Y:S01]  /*c9c0*/  F2FP.BF16.PACK_AB R136, R167, R168 ;  /* 0x000000a8a788723e */ /* 0x000fe200000010ff */
[C---:B------:R-:W-:Y:S01]  /*c9d0*/  HMMA.16816.F32.BF16 R40, R104.reuse, R122, R40 ;  /* 0x0000007a6828723c */ /* 0x040fe20000041828 */
[----:B------:R-:W4:Y:S01]  /*c9e0*/  LDSM.16.MT88.4 R120, [R189+0x5000] ;  /* 0x00500000bd78783b */ /* 0x000f220000004200 */
[----:B------:R-:W5:Y:S06]  /*c9f0*/  MUFU.EX2 R102, R102 ;  /* 0x0000006600667308 */ /* 0x000f6c0000000800 */
[C---:B------:R-:W-:Y:S04]  /*ca00*/  HMMA.16816.F32.BF16 R44, R104.reuse, R132, R44 ;  /* 0x00000084682c723c */ /* 0x040fe8000004182c */
[----:B------:R-:W1:Y:S04]  /*ca10*/  MUFU.EX2 R101, R101 ;  /* 0x0000006500657308 */ /* 0x000e680000000800 */
[C---:B------:R-:W-:Y:S01]  /*ca20*/  HMMA.16816.F32.BF16 R48, R104.reuse, R134, R48 ;  /* 0x000000866830723c */ /* 0x040fe20000041830 */
[----:B------:R-:W-:Y:S07]  /*ca30*/  LDSM.16.MT88.4 R132, [R188+0x1800] ;  /* 0x00180000bc84783b */ /* 0x000fee0000004200 */
[C---:B------:R-:W-:Y:S04]  /*ca40*/  HMMA.16816.F32.BF16 R52, R104.reuse, R140, R52 ;  /* 0x0000008c6834723c */ /* 0x040fe80000041834 */
[----:B-----5:R-:W-:Y:S04]  /*ca50*/  F2FP.BF16.PACK_AB R137, R102, R160 ;  /* 0x000000a06689723e */ /* 0x020fe800000010ff */
[C---:B------:R-:W-:Y:S01]  /*ca60*/  HMMA.16816.F32.BF16 R56, R104.reuse, R142, R56 ;  /* 0x0000008e6838723c */ /* 0x040fe20000041838 */
[----:B------:R-:W-:Y:S03]  /*ca70*/  LDSM.16.MT88.4 R140, [R185+0x3800] ;  /* 0x00380000b98c783b */ /* 0x000fe60000004200 */
[----:B-1----:R-:W-:Y:S04]  /*ca80*/  F2FP.BF16.PACK_AB R139, R101, R103 ;  /* 0x00000067658b723e */ /* 0x002fe800000010ff */
[C---:B--2---:R-:W-:Y:S08]  /*ca90*/  HMMA.16816.F32.BF16 R60, R104.reuse, R108, R60 ;  /* 0x0000006c683c723c */ /* 0x044ff0000004183c */
[C---:B------:R-:W-:Y:S01]  /*caa0*/  HMMA.16816.F32.BF16 R64, R104.reuse, R110, R64 ;  /* 0x0000006e6840723c */ /* 0x040fe20000041840 */
[----:B------:R-:W1:Y:S07]  /*cab0*/  LDSM.16.MT88.4 R108, [R188+0x5000] ;  /* 0x00500000bc6c783b */ /* 0x000e6e0000004200 */
[C---:B------:R-:W-:Y:S08]  /*cac0*/  HMMA.16816.F32.BF16 R68, R104.reuse, R112, R68 ;  /* 0x000000706844723c */ /* 0x040ff00000041844 */
[C---:B------:R-:W-:Y:S01]  /*cad0*/  HMMA.16816.F32.BF16 R72, R104.reuse, R114, R72 ;  /* 0x000000726848723c */ /* 0x040fe20000041848 */
[----:B------:R-:W2:Y:S07]  /*cae0*/  LDSM.16.MT88.4 R112, [R185+0x1800] ;  /* 0x00180000b970783b */ /* 0x000eae0000004200 */
[C---:B---3--:R-:W-:Y:S08]  /*caf0*/  HMMA.16816.F32.BF16 R76, R104.reuse, R116, R76 ;  /* 0x00000074684c723c */ /* 0x048ff0000004184c */
[C---:B------:R-:W-:Y:S01]  /*cb00*/  HMMA.16816.F32.BF16 R80, R104.reuse, R118, R80 ;  /* 0x000000766850723c */ /* 0x040fe20000041850 */
[----:B------:R-:W3:Y:S07]  /*cb10*/  LDSM.16.MT88.4 R116, [R186+0x1800] ;  /* 0x00180000ba74783b */ /* 0x000eee0000004200 */
[C---:B----4-:R-:W-:Y:S08]  /*cb20*/  HMMA.16816.F32.BF16 R84, R104.reuse, R120, R84 ;  /* 0x000000786854723c */ /* 0x050ff00000041854 */
[C---:B------:R-:W-:Y:S08]  /*cb30*/  HMMA.16816.F32.BF16 R88, R104.reuse, R122, R88 ;  /* 0x0000007a6858723c */ /* 0x040ff00000041858 */
[C---:B-1----:R-:W-:Y:S08]  /*cb40*/  HMMA.16816.F32.BF16 R92, R104.reuse, R108, R92 ;  /* 0x0000006c685c723c */ /* 0x042ff0000004185c */
[----:B------:R-:W-:Y:S08]  /*cb50*/  HMMA.16816.F32.BF16 R96, R104, R110, R96 ;  /* 0x0000006e6860723c */ /* 0x000ff00000041860 */
[C---:B--2---:R-:W-:Y:S01]  /*cb60*/  HMMA.16816.F32.BF16 R104, R136.reuse, R112, R4 ;  /* 0x000000708868723c */ /* 0x044fe20000041804 */
[----:B------:R-:W1:Y:S07]  /*cb70*/  LDSM.16.MT88.4 R4, [R186+0x5800] ;  /* 0x00580000ba04783b */ /* 0x000e6e0000004200 */
[C---:B------:R-:W-:Y:S01]  /*cb80*/  HMMA.16816.F32.BF16 R108, R136.reuse, R114, R8 ;  /* 0x00000072886c723c */ /* 0x040fe20000041808 */
[----:B------:R-:W2:Y:S07]  /*cb90*/  LDSM.16.MT88.4 R8, [R189+0x5800] ;  /* 0x00580000bd08783b */ /* 0x000eae0000004200 */
[C---:B---3--:R-:W-:Y:S01]  /*cba0*/  HMMA.16816.F32.BF16 R112, R136.reuse, R116, R12 ;  /* 0x000000748870723c */ /* 0x048fe2000004180c */
[----:B------:R-:W3:Y:S07]  /*cbb0*/  LDSM.16.MT88.4 R12, [R188+0x5800] ;  /* 0x00580000bc0c783b */ /* 0x000eee0000004200 */
        /* <DEDUP_REMOVED lines=20> */
[C---:B--2---:R-:W-:Y:S04]  /*cd00*/  HMMA.16816.F32.BF16 R84, R136.reuse, R8, R84 ;  /* 0x000000088854723c */ /* 0x044fe80000041854 */
[----:B------:R-:W-:Y:S01]  /*cd10*/  FADD.FTZ R4, R102, R2 ;  /* 0x0000000266047221 */ /* 0x000fe20000010000 */
[-C--:B------:R-:W-:Y:S01]  /*cd20*/  MOV R102, R3.reuse ;  /* 0x0000000300667202 */ /* 0x080fe20000000f00 */
[----:B------:R-:W-:Y:S01]  /*cd30*/  FADD.FTZ R2, R166, R0 ;  /* 0x00000000a6027221 */ /* 0x000fe20000010000 */
[----:B------:R-:W-:Y:S01]  /*cd40*/  MOV R8, R3 ;  /* 0x0000000300087202 */ /* 0x000fe20000000f00 */
[C---:B------:R-:W-:Y:S04]  /*cd50*/  HMMA.16816.F32.BF16 R88, R136.reuse, R10, R88 ;  /* 0x0000000a8858723c */ /* 0x040fe80000041858 */
[----:B------:R-:W-:Y:S02]  /*cd60*/  FADD.FTZ R0, R103, R4 ;  /* 0x0000000467007221 */ /* 0x000fe40000010000 */
[----:B------:R-:W-:Y:S02]  /*cd70*/  FADD.FTZ R225, R165, R2 ;  /* 0x00000002a5e17221 */ /* 0x000fe40000010000 */
[C---:B---3--:R-:W-:Y:S04]  /*cd80*/  HMMA.16816.F32.BF16 R92, R136.reuse, R12, R92 ;  /* 0x0000000c885c723c */ /* 0x048fe8000004185c */
[----:B------:R-:W-:Y:S01]  /*cd90*/  FADD.FTZ R226, R101, R0 ;  /* 0x0000000065e27221 */ /* 0x000fe20000010000 */
[----:B------:R-:W-:Y:S03]  /*cda0*/  MOV R101, R100 ;  /* 0x0000006400657202 */ /* 0x000fe60000000f00 */
[----:B------:R-:W-:Y:S01]  /*cdb0*/  HMMA.16816.F32.BF16 R96, R136, R14, R96 ;  /* 0x0000000e8860723c */ /* 0x000fe20000041860 */
[----:B------:R-:W-:-:S07]  /*cdc0*/  @P0 BRA `(.L_x_461) ;  /* 0xffffd27000000947 */ /* 0x000fce000383ffff */
.L_x_460:
[----:B------:R-:W-:-:S13]  /*cdd0*/  ISETP.GE.AND P0, PT, R207, R211, PT ;  /* 0x000000d3cf00720c */ /* 0x000fda0003f06270 */
[----:B------:R-:W-:Y:S05]  /*cde0*/  @!P0 BRA `(.L_x_462) ;  /* 0x0000387000008947 */ /* 0x000fea0003800000 */
[----:B------:R-:W-:Y:S02]  /*cdf0*/  MOV R102, R8 ;  /* 0x0000000800667202 */ /* 0x000fe40000000f00 */
[----:B------:R-:W-:Y:S02]  /*ce00*/  MOV R101, R100 ;  /* 0x0000006400657202 */ /* 0x000fe40000000f00 */
.L_x_471:
[----:B------:R-:W-:Y:S01]  /*ce10*/  SHF.R.S32.HI R0, RZ, 0x1f, R207 ;  /* 0x0000001fff007819 */ /* 0x000fe200000114cf */
[----:B------:R-:W-:Y:S04]  /*ce20*/  DEPBAR.LE SB0, 0x0 ;  /* 0x000080000000791a */ /* 0x000fe80000000000 */
[----:B------:R-:W-:Y:S01]  /*ce30*/  IMAD R0, R0, c[0x0][0x208], RZ ;  /* 0x0000820000007a24 */ /* 0x000fe200078e02ff */
[----:B------:R-:W-:Y:S01]  /*ce40*/  WARPSYNC 0xffffffff ;  /* 0xffffffff00007948 */ /* 0x000fe20003800000 */
[----:B------:R-:W-:Y:S01]  /*ce50*/  BAR.SYNC.DEFER_BLOCKING 0x0 ;  /* 0x0000000000007b1d */ /* 0x000fe20000010000 */
[C---:B------:R-:W-:Y:S04]  /*ce60*/  IMAD.WIDE.U32 R2, R207.reuse, c[0x0][0x208], RZ ;  /* 0x00008200cf027a25 */ /* 0x040fe800078e00ff */
[----:B------:R-:W-:Y:S02]  /*ce70*/  IMAD R0, R207, c[0x0][0x20c], R0 ;  /* 0x00008300cf007a24 */ /* 0x000fe400078e0200 */
[----:B------:R-:W-:Y:S02]  /*ce80*/  IMAD.SHL.U32 R4, R2, 0x40, RZ ;  /* 0x0000004002047824 */ /* 0x000fe400078e00ff */
[----:B------:R-:W-:Y:S02]  /*ce90*/  IMAD.IADD R0, R3, 0x1, R0 ;  /* 0x0000000103007824 */ /* 0x000fe400078e0200 */
[----:B------:R-:W-:Y:S01]  /*cea0*/  IMAD.MOV.U32 R7, RZ, RZ, c[0x0][0x208] ;  /* 0x00008200ff077624 */ /* 0x000fe200078e00ff */
[----:B------:R-:W-:Y:S02]  /*ceb0*/  IADD3 R5, P6, R4, R214, RZ ;  /* 0x000000d604057210 */ /* 0x000fe40007fde0ff */
[----:B------:R-:W-:Y:S01]  /*cec0*/  SHF.L.U64.HI R0, R2, 0x6, R0 ;  /* 0x0000000602007819 */ /* 0x000fe20000010200 */
[----:B------:R-:W-:Y:S01]  /*ced0*/  IMAD.MOV.U32 R2, RZ, RZ, c[0x0][0x20c] ;  /* 0x00008300ff027624 */ /* 0x000fe200078e00ff */
[C---:B------:R-:W-:Y:S02]  /*cee0*/  LEA R3, P0, R7.reuse, R4, 0x5 ;  /* 0x0000000407037211 */ /* 0x040fe400078028ff */
[----:B------:R-:W-:Y:S02]  /*cef0*/  IADD3.X R6, R0, R217, RZ, P6, !PT ;  /* 0x000000d900067210 */ /* 0x000fe400037fe4ff */
[----:B------:R-:W-:Y:S02]  /*cf00*/  LEA.HI.X R2, R7, R0, R2, 0x5, P0 ;  /* 0x0000000007027211 */ /* 0x000fe400000f2c02 */
[C---:B------:R-:W-:Y:S02]  /*cf10*/  IADD3 R13, P0, R214.reuse, 0x40, RZ ;  /* 0x00000040d60d7810 */ /* 0x040fe40007f1e0ff */
[C---:B------:R-:W-:Y:S01]  /*cf20*/  LEA R22, P6, R5.reuse, c[0x0][0x1f8], 0x1 ;  /* 0x00007e0005167a11 */ /* 0x040fe200078c08ff */
[----:B------:R-:W-:Y:S01]  /*cf30*/  LDSM.16.M88.4 R32, [R191] ;  /* 0x00000000bf20783b */ /* 0x000fe20000000200 */
[----:B------:R-:W-:Y:S02]  /*cf40*/  ULDC UR4, c[0x0][0x324] ;  /* 0x0000c90000047ab9 */ /* 0x000fe40000000800 */
[----:B------:R-:W-:Y:S01]  /*cf50*/  LEA.HI.X R23, R5, c[0x0][0x1fc], R6, 0x1, P6 ;  /* 0x00007f0005177a11 */ /* 0x000fe200030f0c06 */
[--C-:B------:R-:W-:Y:S01]  /*cf60*/  IMAD.X R5, RZ, RZ, R217.reuse, P0 ;  /* 0x000000ffff057224 */ /* 0x100fe200000e06d9 */
[----:B------:R-:W-:Y:S01]  /*cf70*/  IADD3 R7, P6, R214, 0x80, RZ ;  /* 0x00000080d6077810 */ /* 0x000fe20007fde0ff */
[----:B------:R-:W-:Y:S01]  /*cf80*/  ULOP3.LUT UR4, URZ, UR4, URZ, 0x33, !UPT ;  /* 0x000000043f047292 */ /* 0x000fe2000f8e333f */
[C---:B------:R-:W-:Y:S01]  /*cf90*/  IADD3 R12, P0, R4.reuse, R13, RZ ;  /* 0x0000000d040c7210 */ /* 0x040fe20007f1e0ff */
[----:B------:R-:W1:Y:S02]  /*cfa0*/  LDSM.16.M88.4 R8, [R184] ;  /* 0x00000000b808783b */ /* 0x000e640000000200 */
[----:B------:R-:W-:Y:S01]  /*cfb0*/  IMAD.X R6, RZ, RZ, R217, P6 ;  /* 0x000000ffff067224 */ /* 0x000fe200030e06d9 */
[----:B------:R-:W-:Y:S01]  /*cfc0*/  IADD3 R4, P6, R4, R7, RZ ;  /* 0x0000000704047210 */ /* 0x000fe20007fde0ff */
[--C-:B------:R-:W-:Y:S01]  /*cfd0*/  IMAD.X R14, R0, 0x1, R5.reuse, P0 ;  /* 0x00000001000e7824 */ /* 0x100fe200000e0605 */
[C---:B------:R-:W-:Y:S02]  /*cfe0*/  LEA R20, P0, R12.reuse, c[0x0][0x1f8], 0x1 ;  /* 0x00007e000c147a11 */ /* 0x040fe400078008ff */
[----:B------:R-:W2:Y:S02]  /*cff0*/  LDSM.16.M88.4 R16, [R184+0x800] ;  /* 0x00080000b810783b */ /* 0x000ea40000000200 */
[----:B------:R-:W-:Y:S02]  /*d000*/  LEA.HI.X R21, R12, c[0x0][0x1fc], R14, 0x1, P0 ;  /* 0x00007f000c157a11 */ /* 0x000fe400000f0c0e */
[C---:B------:R-:W-:Y:S02]  /*d010*/  IADD3 R13, P0, R3.reuse, R13, RZ ;  /* 0x0000000d030d7210 */ /* 0x040fe40007f1e0ff */
[----:B------:R-:W-:Y:S01]  /*d020*/  IADD3.X R12, R0, R6, RZ, P6, !PT ;  /* 0x00000006000c7210 */ /* 0x000fe200037fe4ff */
[----:B------:R-:W3:Y:S01]  /*d030*/  LDSM.16.M88.4 R24, [R184+0x1000] ;  /* 0x00100000b818783b */ /* 0x000ee20000000200 */
[C---:B------:R-:W-:Y:S01]  /*d040*/  IADD3 R0, P6, R3.reuse, R7, RZ ;  /* 0x0000000703007210 */ /* 0x040fe20007fde0ff */
[C---:B------:R-:W-:Y:S01]  /*d050*/  IMAD.X R28, R2.reuse, 0x1, R5, P0 ;  /* 0x00000001021c7824 */ /* 0x040fe200000e0605 */
[----:B------:R-:W-:Y:S03]  /*d060*/  IADD3 R3, P0, R3, R214, RZ ;  /* 0x000000d603037210 */ /* 0x000fe60007f1e0ff */
[----:B------:R-:W-:Y:S01]  /*d070*/  IMAD.X R5, R2, 0x1, R6, P6 ;  /* 0x0000000102057824 */ /* 0x000fe200030e0606 */
[----:B------:R-:W4:Y:S01]  /*d080*/  LDSM.16.M88.4 R136, [R184+0x1800] ;  /* 0x00180000b888783b */ /* 0x000f220000000200 */
[----:B------:R-:W-:Y:S01]  /*d090*/  LEA R6, P6, R4, c[0x0][0x1f8], 0x1 ;  /* 0x00007e0004067a11 */ /* 0x000fe200078c08ff */
[----:B------:R-:W-:Y:S01]  /*d0a0*/  IMAD.X R2, R2, 0x1, R217, P0 ;  /* 0x0000000102027824 */ /* 0x000fe200000e06d9 */
[C---:B------:R-:W-:Y:S02]  /*d0b0*/  LEA R14, P0, R3.reuse, c[0x0][0x1f8], 0x1 ;  /* 0x00007e00030e7a11 */ /* 0x040fe400078008ff */
[----:B------:R-:W-:Y:S02]  /*d0c0*/  LEA.HI.X R7, R4, c[0x0][0x1fc], R12, 0x1, P6 ;  /* 0x00007f0004077a11 */ /* 0x000fe400030f0c0c */
[----:B------:R-:W-:Y:S01]  /*d0d0*/  LDSM.16.M88.4 R140, [R192] ;  /* 0x00000000c08c783b */ /* 0x000fe20000000200 */
[----:B------:R-:W-:Y:S02]  /*d0e0*/  LEA.HI.X R15, R3, c[0x0][0x1fc], R2, 0x1, P0 ;  /* 0x00007f00030f7a11 */ /* 0x000fe400000f0c02 */
[C---:B------:R-:W-:Y:S02]  /*d0f0*/  LEA R12, P6, R13.reuse, c[0x0][0x1f8], 0x1 ;  /* 0x00007e000d0c7a11 */ /* 0x040fe400078c08ff */
[C---:B------:R-:W-:Y:S02]  /*d100*/  LEA R2, P0, R0.reuse, c[0x0][0x1f8], 0x1 ;  /* 0x00007e0000027a11 */ /* 0x040fe400078008ff */
[----:B------:R-:W5:Y:S01]  /*d110*/  LDSM.16.M88.4 R144, [R195] ;  /* 0x00000000c390783b */ /* 0x000f620000000200 */
[----:B------:R-:W-:Y:S02]  /*d120*/  LEA.HI.X R13, R13, c[0x0][0x1fc], R28, 0x1, P6 ;  /* 0x00007f000d0d7a11 */ /* 0x000fe400030f0c1c */
[----:B------:R-:W-:Y:S02]  /*d130*/  LEA.HI.X R3, R0, c[0x0][0x1fc], R5, 0x1, P0 ;  /* 0x00007f0000037a11 */ /* 0x000fe400000f0c05 */
[----:B------:R-:W-:Y:S02]  /*d140*/  ISETP.GT.AND P6, PT, R207, R211, PT ;  /* 0x000000d3cf00720c */ /* 0x000fe40003fc4270 */
[----:B------:R-:W1:Y:S07]  /*d150*/  LDSM.16.M88.4 R148, [R206] ;  /* 0x00000000ce94783b */ /* 0x000e6e0000000200 */
[----:B------:R-:W1:Y:S07]  /*d160*/  LDSM.16.M88.4 R152, [R205] ;  /* 0x00000000cd98783b */ /* 0x000e6e0000000200 */
[----:B------:R-:W1:Y:S07]  /*d170*/  LDSM.16.M88.4 R156, [R204] ;  /* 0x00000000cc9c783b */ /* 0x000e6e0000000200 */
[----:B------:R-:W-:Y:S01]  /*d180*/  @!PT LDS RZ, [RZ] ;  /* 0x00000000fffff984 */ /* 0x000fe20000000800 */
[----:B------:R-:W-:Y:S01]  /*d190*/  @!PT LDS RZ, [RZ] ;  /* 0x00000000fffff984 */ /* 0x000fe20000000800 */
[----:B------:R-:W-:Y:S01]  /*d1a0*/  @!PT LDS RZ, [RZ] ;  /* 0x00000000fffff984 */ /* 0x000fe20000000800 */
[----:B------:R3:W-:Y:S07]  /*d1b0*/  LDGSTS.E.BYPASS.LTC128B.128 [R209+0x100], [R22.64], !P5 ;  /* 0x0010000016d17fae */ /* 0x0007ee000e901d46 */
[----:B------:R3:W-:Y:S07]  /*d1c0*/  LDGSTS.E.BYPASS.LTC128B.128 [R209+0x2100], [R20.64], !P4 ;  /* 0x0210000014d17fae */ /* 0x0007ee000e101d46 */
[----:B------:R1:W-:Y:S07]  /*d1d0*/  LDGSTS.E.BYPASS.LTC128B.128 [R209+0x4100], [R6.64], !P3 ;  /* 0x0410000006d17fae */ /* 0x0003ee000d901d46 */
[----:B------:R2:W-:Y:S07]  /*d1e0*/  LDGSTS.E.BYPASS.LTC128B.128 [R209+0x1100], [R14.64], !P5 ;  /* 0x011000000ed17fae */ /* 0x0005ee000e901d46 */
[----:B------:R2:W-:Y:S07]  /*d1f0*/  LDGSTS.E.BYPASS.LTC128B.128 [R209+0x3100], [R12.64], !P4 ;  /* 0x031000000cd17fae */ /* 0x0005ee000e101d46 */
[----:B------:R3:W-:Y:S01]  /*d200*/  LDGSTS.E.BYPASS.LTC128B.128 [R209+0x5100], [R2.64], !P3 ;  /* 0x0510000002d17fae */ /* 0x0007e2000d901d46 */
[C---:B-1----:R-:W-:Y:S06]  /*d210*/  HMMA.16816.F32.BF16 R4, R32.reuse, R8, RZ ;  /* 0x000000082004723c */ /* 0x042fec00000418ff */
[----:B------:R-:W-:Y:S02]  /*d220*/  LDSM.16.M88.4 R160, [R194] ;  /* 0x00000000c2a0783b */ /* 0x000fe40000000200 */
[C---:B------:R-:W-:Y:S05]  /*d230*/  HMMA.16816.F32.BF16 R8, R32.reuse, R10, RZ ;  /* 0x0000000a2008723c */ /* 0x040fea00000418ff */
[----:B------:R-:W0:Y:S03]  /*d240*/  LDGDEPBAR ;  /* 0x00000000000079af */ /* 0x000e260000000000 */
[C---:B--2---:R-:W-:Y:S04]  /*d250*/  HMMA.16816.F32.BF16 R12, R32.reuse, R16, RZ ;  /* 0x00000010200c723c */ /* 0x044fe800000418ff */
[----:B------:R-:W1:Y:S04]  /*d260*/  LDSM.16.M88.4 R164, [R190] ;  /* 0x00000000bea4783b */ /* 0x000e680000000200 */
[C---:B------:R-:W-:Y:S03]  /*d270*/  HMMA.16816.F32.BF16 R16, R32.reuse, R18, RZ ;  /* 0x000000122010723c */ /* 0x040fe600000418ff */
[----:B------:R-:W-:Y:S05]  /*d280*/  LDSM.16.M88.4 R168, [R190+0x1000] ;  /* 0x00100000bea8783b */ /* 0x000fea0000000200 */
[C---:B---3--:R-:W-:Y:S02]  /*d290*/  HMMA.16816.F32.BF16 R20, R32.reuse, R24, RZ ;  /* 0x000000182014723c */ /* 0x048fe400000418ff */
[----:B------:R-:W-:Y:S06]  /*d2a0*/  LDSM.16.M88.4 R172, [R190+0x1800] ;  /* 0x00180000beac783b */ /* 0x000fec0000000200 */
[C---:B------:R-:W-:Y:S01]  /*d2b0*/  HMMA.16816.F32.BF16 R24, R32.reuse, R26, RZ ;  /* 0x0000001a2018723c */ /* 0x040fe200000418ff */
[----:B------:R-:W-:Y:S07]  /*d2c0*/  LDSM.16.M88.4 R176, [R193] ;  /* 0x00000000c1b0783b */ /* 0x000fee0000000200 */
[C---:B----4-:R-:W-:Y:S01]  /*d2d0*/  HMMA.16816.F32.BF16 R28, R32.reuse, R136, RZ ;  /* 0x00000088201c723c */ /* 0x050fe200000418ff */
[----:B------:R-:W-:Y:S07]  /*d2e0*/  LDSM.16.M88.4 R180, [R187] ;  /* 0x00000000bbb4783b */ /* 0x000fee0000000200 */
[----:B------:R-:W-:Y:S01]  /*d2f0*/  HMMA.16816.F32.BF16 R32, R32, R138, RZ ;  /* 0x0000008a2020723c */ /* 0x000fe200000418ff */
[----:B------:R-:W2:Y:S07]  /*d300*/  LDSM.16.M88.4 R136, [R190+0x800] ;  /* 0x00080000be88783b */ /* 0x000eae0000000200 */
[C---:B-----5:R-:W-:Y:S08]  /*d310*/  HMMA.16816.F32.BF16 R4, R140.reuse, R144, R4 ;  /* 0x000000908c04723c */ /* 0x060ff00000041804 */
[C---:B------:R-:W-:Y:S01]  /*d320*/  HMMA.16816.F32.BF16 R8, R140.reuse, R146, R8 ;  /* 0x000000928c08723c */ /* 0x040fe20000041808 */
[----:B------:R-:W-:Y:S07]  /*d330*/  LDSM.16.M88.4 R144, [R187+0x1000] ;  /* 0x00100000bb90783b */ /* 0x000fee0000000200 */
[C---:B------:R-:W-:Y:S08]  /*d340*/  HMMA.16816.F32.BF16 R12, R140.reuse, R148, R12 ;  /* 0x000000948c0c723c */ /* 0x040ff0000004180c */
[C---:B------:R-:W-:Y:S01]  /*d350*/  HMMA.16816.F32.BF16 R16, R140.reuse, R150, R16 ;  /* 0x000000968c10723c */ /* 0x040fe20000041810 */
[----:B------:R-:W-:Y:S07]  /*d360*/  LDSM.16.M88.4 R148, [R187+0x1800] ;  /* 0x00180000bb94783b */ /* 0x000fee0000000200 */
[C---:B------:R-:W-:Y:S08]  /*d370*/  HMMA.16816.F32.BF16 R20, R140.reuse, R152, R20 ;  /* 0x000000988c14723c */ /* 0x040ff00000041814 */
[C---:B------:R-:W-:Y:S01]  /*d380*/  HMMA.16816.F32.BF16 R24, R140.reuse, R154, R24 ;  /* 0x0000009a8c18723c */ /* 0x040fe20000041818 */
[----:B------:R-:W-:Y:S07]  /*d390*/  LDSM.16.M88.4 R152, [R191+0x4000] ;  /* 0x00400000bf98783b */ /* 0x000fee0000000200 */
[C---:B------:R-:W-:Y:S08]  /*d3a0*/  HMMA.16816.F32.BF16 R28, R140.reuse, R156, R28 ;  /* 0x0000009c8c1c723c */ /* 0x040ff0000004181c */
[----:B------:R-:W-:Y:S01]  /*d3b0*/  HMMA.16816.F32.BF16 R32, R140, R158, R32 ;  /* 0x0000009e8c20723c */ /* 0x000fe20000041820 */
[----:B------:R-:W3:Y:S07]  /*d3c0*/  LDSM.16.M88.4 R140, [R187+0x800] ;  /* 0x00080000bb8c783b */ /* 0x000eee0000000200 */
[C---:B-1----:R-:W-:Y:S01]  /*d3d0*/  HMMA.16816.F32.BF16 R4, R160.reuse, R164, R4 ;  /* 0x000000a4a004723c */ /* 0x042fe20000041804 */
        /* <DEDUP_REMOVED lines=13> */
[----:B------:R-:W5:Y:S07]  /*d4b0*/  LDSM.16.M88.4 R172, [R203] ;  /* 0x00000000cbac783b */ /* 0x000f6e0000000200 */
[C---:B------:R-:W-:Y:S01]  /*d4c0*/  HMMA.16816.F32.BF16 R8, R176.reuse, R182, R8 ;  /* 0x000000b6b008723c */ /* 0x040fe20000041808 */
[----:B------:R-:W-:Y:S07]  /*d4d0*/  LDSM.16.M88.4 R180, [R190+0x2000] ;  /* 0x00200000beb4783b */ /* 0x000fee0000000200 */
        /* <DEDUP_REMOVED lines=10> */
[----:B------:R-:W1:Y:S07]  /*d580*/  LDSM.16.M88.4 R176, [R194+0x4000] ;  /* 0x00400000c2b0783b */ /* 0x000e6e0000000200 */
[C---:B------:R-:W-:Y:S01]  /*d590*/  HMMA.16816.F32.BF16 R8, R152.reuse, R158, R8 ;  /* 0x0000009e9808723c */ /* 0x040fe20000041808 */
[----:B------:R-:W-:Y:S07]  /*d5a0*/  LDSM.16.M88.4 R156, [R190+0x3800] ;  /* 0x00380000be9c783b */ /* 0x000fee0000000200 */
[C---:B--2---:R-:W-:Y:S08]  /*d5b0*/  HMMA.16816.F32.BF16 R12, R152.reuse, R136, R12 ;  /* 0x00000088980c723c */ /* 0x044ff0000004180c */
[C---:B------:R-:W-:Y:S01]  /*d5c0*/  HMMA.16816.F32.BF16 R16, R152.reuse, R138, R16 ;  /* 0x0000008a9810723c */ /* 0x040fe20000041810 */
[----:B------:R-:W2:Y:S07]  /*d5d0*/  LDSM.16.M88.4 R136, [R190+0x2800] ;  /* 0x00280000be88783b */ /* 0x000eae0000000200 */
[C---:B----4-:R-:W-:Y:S08]  /*d5e0*/  HMMA.16816.F32.BF16 R20, R152.reuse, R160, R20 ;  /* 0x000000a09814723c */ /* 0x050ff00000041814 */
[C---:B------:R-:W-:Y:S01]  /*d5f0*/  HMMA.16816.F32.BF16 R24, R152.reuse, R162, R24 ;  /* 0x000000a29818723c */ /* 0x040fe20000041818 */
[----:B------:R-:W-:Y:S07]  /*d600*/  LDSM.16.M88.4 R160, [R193+0x4000] ;  /* 0x00400000c1a0783b */ /* 0x000fee0000000200 */
[C---:B------:R-:W-:Y:S08]  /*d610*/  HMMA.16816.F32.BF16 R28, R152.reuse, R164, R28 ;  /* 0x000000a4981c723c */ /* 0x040ff0000004181c */
[----:B------:R-:W-:Y:S01]  /*d620*/  HMMA.16816.F32.BF16 R32, R152, R166, R32 ;  /* 0x000000a69820723c */ /* 0x000fe20000041820 */
[----:B------:R-:W4:Y:S07]  /*d630*/  LDSM.16.M88.4 R152, [R190+0x3000] ;  /* 0x00300000be98783b */ /* 0x000f2e0000000200 */
[C---:B-----5:R-:W-:Y:S01]  /*d640*/  HMMA.16816.F32.BF16 R4, R168.reuse, R172, R4 ;  /* 0x000000aca804723c */ /* 0x060fe20000041804 */
[----:B------:R-:W5:Y:S07]  /*d650*/  LDSM.16.M88.4 R164, [R187+0x2000] ;  /* 0x00200000bba4783b */ /* 0x000f6e0000000200 */
[C---:B------:R-:W-:Y:S01]  /*d660*/  HMMA.16816.F32.BF16 R8, R168.reuse, R174, R8 ;  /* 0x000000aea808723c */ /* 0x040fe20000041808 */
[----:B------:R-:W-:Y:S07]  /*d670*/  LDSM.16.M88.4 R172, [R184+0x4000] ;  /* 0x00400000b8ac783b */ /* 0x000fee0000000200 */
        /* <DEDUP_REMOVED lines=10> */
[----:B------:R-:W1:Y:S07]  /*d720*/  LDSM.16.M88.4 R168, [R191+0x8000] ;  /* 0x00800000bfa8783b */ /* 0x000e6e0000000200 */
[C---:B------:R-:W-:Y:S01]  /*d730*/  HMMA.16816.F32.BF16 R8, R176.reuse, R182, R8 ;  /* 0x000000b6b008723c */ /* 0x040fe20000041808 */
[----:B------:R-:W-:Y:S07]  /*d740*/  LDSM.16.M88.4 R180, [R199] ;  /* 0x00000000c7b4783b */ /* 0x000fee0000000200 */
[C---:B--2---:R-:W-:Y:S08]  /*d750*/  HMMA.16816.F32.BF16 R12, R176.reuse, R136, R12 ;  /* 0x00000088b00c723c */ /* 0x044ff0000004180c */
[C---:B------:R-:W-:Y:S01]  /*d760*/  HMMA.16816.F32.BF16 R16, R176.reuse, R138, R16 ;  /* 0x0000008ab010723c */ /* 0x040fe20000041810 */
[----:B------:R-:W2:Y:S07]  /*d770*/  LDSM.16.M88.4 R136, [R184+0x4800] ;  /* 0x00480000b888783b */ /* 0x000eae0000000200 */
[C---:B----4-:R-:W-:Y:S08]  /*d780*/  HMMA.16816.F32.BF16 R20, R176.reuse, R152, R20 ;  /* 0x00000098b014723c */ /* 0x050ff00000041814 */
[C---:B------:R-:W-:Y:S01]  /*d790*/  HMMA.16816.F32.BF16 R24, R176.reuse, R154, R24 ;  /* 0x0000009ab018723c */ /* 0x040fe20000041818 */
[----:B------:R-:W4:Y:S07]  /*d7a0*/  LDSM.16.M88.4 R152, [R184+0x5000] ;  /* 0x00500000b898783b */ /* 0x000f2e0000000200 */
[C---:B------:R-:W-:Y:S08]  /*d7b0*/  HMMA.16816.F32.BF16 R28, R176.reuse, R156, R28 ;  /* 0x0000009cb01c723c */ /* 0x040ff0000004181c */
[----:B------:R-:W-:Y:S01]  /*d7c0*/  HMMA.16816.F32.BF16 R32, R176, R158, R32 ;  /* 0x0000009eb020723c */ /* 0x000fe20000041820 */
[----:B------:R-:W1:Y:S07]  /*d7d0*/  LDSM.16.M88.4 R156, [R184+0x5800] ;  /* 0x00580000b89c783b */ /* 0x000e6e0000000200 */
[C---:B-----5:R-:W-:Y:S01]  /*d7e0*/  HMMA.16816.F32.BF16 R4, R160.reuse, R164, R4 ;  /* 0x000000a4a004723c */ /* 0x060fe20000041804 */
[----:B------:R-:W5:Y:S07]  /*d7f0*/  LDSM.16.M88.4 R176, [R192+0x8000] ;  /* 0x00800000c0b0783b */ /* 0x000f6e0000000200 */
        /* <DEDUP_REMOVED lines=26> */
[C---:B------:R-:W-:Y:S08]  /*d9a0*/  HMMA.16816.F32.BF16 R8, R176.reuse, R182, R8 ;  /* 0x000000b6b008723c */ /* 0x040ff00000041808 */
        /* <DEDUP_REMOVED lines=13> */
[C---:B------:R-:W-:Y:S08]  /*da80*/  HMMA.16816.F32.BF16 R28, R160.reuse, R156, R28 ;  /* 0x0000009ca01c723c */ /* 0x040ff0000004181c */
[----:B------:R-:W-:Y:S08]  /*da90*/  HMMA.16816.F32.BF16 R32, R160, R158, R32 ;  /* 0x0000009ea020723c */ /* 0x000ff00000041820 */
[C---:B-----5:R-:W-:Y:S08]  /*daa0*/  HMMA.16816.F32.BF16 R4, R168.reuse, R172, R4 ;  /* 0x000000aca804723c */ /* 0x060ff00000041804 */
        /* <DEDUP_REMOVED lines=150> */
.L_x_465:
[----:B------:R-:W-:Y:S04]  /*e410*/  MOV R8, c[0x0][0x32c] ;  /* 0x0000cb0000087a02 */ /* 0x000fe80000000f00 */
[----:B------:R-:W-:Y:S11]  /*e420*/  ISETP.NE.AND P0, PT, R8, 0x1, PT ;  /* 0x000000010800780c */ /* 0x000ff60003f05270 */
[----:B------:R-:W-:Y:S02]  /*e430*/  @!UPT UIADD3 URZ, URZ, URZ, URZ ;  /* 0x0000003f3f3ff290 */ /* 0x000fe4000fffe03f */
[----:B------:R-:W-:Y:S05]  /*e440*/  @P0 IMAD.HI.U32 R8, R3, c[0x0][0x330], RZ ;  /* 0x0000cc0003080a27 */ /* 0x000fea00078e00ff */
[----:B------:R-:W-:Y:S02]  /*e450*/  @P0 SHF.R.U32.HI R3, RZ, c[0x0][0x334], R8 ;  /* 0x0000cd00ff030a19 */ /* 0x000fe40000011608 */
.L_x_466:
[----:B------:R-:W-:Y:S05]  /*e460*/  BSYNC B0 ;  /* 0x0000000000007941 */ /* 0x000fea0003800000 */
.L_x_464:
[----:B------:R-:W-:Y:S04]  /*e470*/  IMAD R3, R3, c[0x0][0x32c], -R4 ;  /* 0x0000cb0003037a24 */ /* 0x000fe800078e0a04 */
[----:B------:R-:W-:Y:S05]  /*e480*/  IMAD.IADD R3, R3, 0x1, -R227 ;  /* 0x0000000103037824 */ /* 0x000fea00078e0ae3 */
[----:B------:R-:W-:Y:S02]  /*e490*/  IADD3 R8, R3, c[0x0][0x32c], RZ ;  /* 0x0000cb0003087a10 */ /* 0x000fe40007ffe0ff */
[----:B------:R-:W-:Y:S02]  /*e4a0*/  IMNMX R0, R0, R3, !PT ;  /* 0x0000000300007217 */ /* 0x000fe40007800200 */
[----:B------:R-:W-:Y:S02]  /*e4b0*/  IMNMX R2, R2, R8, PT ;  /* 0x0000000802027217 */ /* 0x000fe40003800200 */
.L_x_463:
        /* <DEDUP_REMOVED lines=66> */
.L_x_469:
[----:B------:R-:W-:Y:S04]  /*e8e0*/  MOV R5, c[0x0][0x32c] ;  /* 0x0000cb0000057a02 */ /* 0x000fe80000000f00 */
[----:B------:R-:W-:Y:S11]  /*e8f0*/  ISETP.NE.AND P0, PT, R5, 0x1, PT ;  /* 0x000000010500780c */ /* 0x000ff60003f05270 */
[----:B------:R-:W-:Y:S02]  /*e900*/  @!UPT UIADD3 URZ, URZ, URZ, URZ ;  /* 0x0000003f3f3ff290 */ /* 0x000fe4000fffe03f */
[----:B------:R-:W-:Y:S05]  /*e910*/  @P0 IMAD.HI.U32 R5, R3, c[0x0][0x330], RZ ;  /* 0x0000cc0003050a27 */ /* 0x000fea00078e00ff */
[----:B------:R-:W-:Y:S02]  /*e920*/  @P0 SHF.R.U32.HI R3, RZ, c[0x0][0x334], R5 ;  /* 0x0000cd00ff030a19 */ /* 0x000fe40000011605 */
.L_x_470:
[----:B------:R-:W-:Y:S05]  /*e930*/  BSYNC B0 ;  /* 0x0000000000007941 */ /* 0x000fea0003800000 */
.L_x_468:
[----:B------:R-:W-:Y:S04]  /*e940*/  IMAD R4, R3, c[0x0][0x32c], -R4 ;  /* 0x0000cb0003047a24 */ /* 0x000fe800078e0a04 */
[----:B------:R-:W-:Y:S05]  /*e950*/  IMAD.IADD R3, R4, 0x1, -R227 ;  /* 0x0000000104037824 */ /* 0x000fea00078e0ae3 */
[----:B------:R-:W-:Y:S02]  /*e960*/  IADD3 R4, R3, c[0x0][0x32c], RZ ;  /* 0x0000cb0003047a10 */ /* 0x000fe40007ffe0ff */
[----:B------:R-:W-:Y:S02]  /*e970*/  IMNMX R0, R0, R3, !PT ;  /* 0x0000000300007217 */ /* 0x000fe40007800200 */
[----:B------:R-:W-:Y:S02]  /*e980*/  IMNMX R2, R2, R4, PT ;  /* 0x0000000402027217 */ /* 0x000fe40003800200 */
.L_x_467:
        /* <DEDUP_REMOVED lines=452> */
[----:B------:R-:W-:Y:S01]  /*105d0*/  IADD3 R0, R207, -0x1, RZ ;  /* 0xffffffffcf007810 */ /* 0x000fe20007ffe0ff */
[C---:B--2---:R-:W-:Y:S04]  /*105e0*/  HMMA.16816.F32.BF16 R92, R136.reuse, R12, R92 ;  /* 0x0000000c885c723c */ /* 0x044fe8000004185c */
[----:B------:R-:W-:Y:S01]  /*105f0*/  FADD.FTZ R225, R170, R4 ;  /* 0x00000004aae17221 */ /* 0x000fe20000010000 */
[----:B------:R-:W-:Y:S01]  /*10600*/  MOV R207, R0 ;  /* 0x0000000000cf7202 */ /* 0x000fe20000000f00 */
[----:B------:R-:W-:Y:S01]  /*10610*/  FADD.FTZ R226, R101, R2 ;  /* 0x0000000265e27221 */ /* 0x000fe20000010000 */
[----:B------:R-:W-:Y:S01]  /*10620*/  MOV R101, R100 ;  /* 0x0000006400657202 */ /* 0x000fe20000000f00 */
[----:B------:R-:W-:Y:S04]  /*10630*/  HMMA.16816.F32.BF16 R96, R136, R14, R96 ;  /* 0x0000000e8860723c */ /* 0x000fe80000041860 */
[----:B------:R-:W-:Y:S04]  /*10640*/  MOV R102, R3 ;  /* 0x0000000300667202 */ /* 0x000fe80000000f00 */
[----:B------:R-:W-:-:S05]  /*10650*/  @P0 BRA `(.L_x_471) ;  /* 0xffffc7b000000947 */ /* 0x000fca000383ffff */
.L_x_462:
[----:B------:R-:W-:Y:S02]  /*10660*/  @!UPT UIADD3 URZ, URZ, URZ, URZ ;  /* 0x0000003f3f3ff290 */ /* 0x000fe4000fffe03f */
[----:B------:R-:W-:Y:S02]  /*10670*/  MOV R7, 0x1f ;  /* 0x0000001f00077802 */ /* 0x000fe40000000f00 */
[----:B------:R-:W-:Y:S01]  /*10680*/  MOV R6, 0xffffffff ;  /* 0xffffffff00067802 */ /* 0x000fe20000000f00 */
[----:B------:R-:W-:Y:S06]  /*10690*/  BRA.DIV ~URZ, `(.L_x_472) ;  /* 0x000053d27f007947 */ /* 0x000fec000b800000 */
[----:B------:R1:W2:Y:S02]  /*106a0*/  SHFL.BFLY PT, R0, R225, 0x2, 0x1f ;  /* 0x0c401f00e1007f89 */ /* 0x0002a400000e0000 */
.L_x_545:
[----:B--2---:R-:W-:Y:S01]  /*106b0*/  FADD.FTZ R0, R0, R225 ;  /* 0x000000e100007221 */ /* 0x004fe20000010000 */
[----:B------:R-:W-:Y:S05]  /*106c0*/  BRA.DIV ~URZ, `(.L_x_473) ;  /* 0x000054027f007947 */ /* 0x000fea000b800000 */
[----:B------:R-:W2:Y:S04]  /*106d0*/  SHFL.BFLY PT, R2, R226, 0x2, 0x1f ;  /* 0x0c401f00e2027f89 */ /* 0x000ea800000e0000 */
[----:B------:R-:W3:Y:S01]  /*106e0*/  SHFL.BFLY PT, R5, R0, 0x1, 0x1f ;  /* 0x0c201f0000057f89 */ /* 0x000ee200000e0000 */
[----:B--2---:R-:W-:-:S02]  /*106f0*/  FADD.FTZ R4, R2, R226 ;  /* 0x000000e202047221 */ /* 0x004fc40000010000 */
[----:B---3--:R-:W-:-:S03]  /*10700*/  FADD.FTZ R0, R0, R5 ;  /* 0x0000000500007221 */ /* 0x008fc60000010000 */
[----:B------:R2:W3:Y:S04]  /*10710*/  SHFL.BFLY PT, R3, R4, 0x1, 0x1f ;  /* 0x0c201f0004037f89 */ /* 0x0004e800000e0000 */
.L_x_546:
[----:B------:R-:W-:Y:S01]  /*10720*/  FSETP.NE.FTZ.AND P1, PT, R0, RZ, PT ;  /* 0x000000ff0000720b */ /* 0x000fe20003f35000 */
[----:B---3--:R-:W-:Y:S01]  /*10730*/  FADD.FTZ R3, R3, R4 ;  /* 0x0000000403037221 */ /* 0x008fe20000010000 */
[----:B------:R-:W-:Y:S02]  /*10740*/  MOV R2, RZ ;  /* 0x000000ff00027202 */ /* 0x000fe40000000f00 */
[----:B------:R-:W-:Y:S02]  /*10750*/  MOV R21, 0xff800000 ;  /* 0xff80000000157802 */ /* 0x000fe40000000f00 */
[----:B------:R-:W-:Y:S02]  /*10760*/  FSETP.NE.FTZ.AND P0, PT, R3, RZ, PT ;  /* 0x000000ff0300720b */ /* 0x000fe40003f15000 */
[----:B------:R-:W-:-:S05]  /*10770*/  MOV R20, 0xff800000 ;  /* 0xff80000000147802 */ /* 0x000fca0000000f00 */
[----:B------:R-:W3:Y:S01]  /*10780*/  @P1 MUFU.LG2 R5, R0 ;  /* 0x0000000000051308 */ /* 0x000ee20000000c00 */
[----:B--2---:R-:W-:-:S05]  /*10790*/  @P1 MOV R4, 0x3f317218 ;  /* 0x3f31721800041802 */ /* 0x004fca0000000f00 */
[----:B------:R-:W-:Y:S02]  /*107a0*/  @P1 FMUL.FTZ R4, R4, c[0x0][0x2d0] ;  /* 0x0000b40004041a20 */ /* 0x000fe40000410000 */
[----:B------:R2:W4:Y:S01]  /*107b0*/  @P1 MUFU.RCP R2, R0 ;  /* 0x0000000000021308 */ /* 0x0005220000001000 */
[----:B---3--:R-:W-:-:S04]  /*107c0*/  @P1 FMUL.FTZ R5, R5, 0.69314718246459960938 ;  /* 0x3f31721805051820 */ /* 0x008fc80000410000 */
[----:B------:R-:W-:Y:S01]  /*107d0*/  @P1 FFMA.FTZ R21, R4, R100, R5 ;  /* 0x0000006404151223 */ /* 0x000fe20000010005 */
[----:B------:R-:W-:Y:S02]  /*107e0*/  MOV R4, 0x1 ;  /* 0x0000000100047802 */ /* 0x000fe40000000f00 */
[----:B--2---:R-:W-:Y:S01]  /*107f0*/  MOV R0, RZ ;  /* 0x000000ff00007202 */ /* 0x004fe20000000f00 */
[C---:B----4-:R-:W-:Y:S02]  /*10800*/  FMUL.FTZ R148, R2.reuse, R68 ;  /* 0x0000004402947220 */ /* 0x050fe40000410000 */
[C---:B------:R-:W-:Y:S02]  /*10810*/  FMUL.FTZ R149, R2.reuse, R69 ;  /* 0x0000004502957220 */ /* 0x040fe40000410000 */
[C---:B------:R-:W-:Y:S01]  /*10820*/  FMUL.FTZ R146, R2.reuse, R104 ;  /* 0x0000006802927220 */ /* 0x040fe20000410000 */
[----:B------:R-:W2:Y:S01]  /*10830*/  @P0 MUFU.RCP R0, R3 ;  /* 0x0000000300000308 */ /* 0x000ea20000001000 */
        /* <DEDUP_REMOVED lines=45> */
[----:B------:R3:W4:Y:S01]  /*10b10*/  @P0 MUFU.LG2 R2, R3 ;  /* 0x0000000300020308 */ /* 0x0007220000000c00 */
[C---:B--2---:R-:W-:Y:S02]  /*10b20*/  FMUL.FTZ R92, R0.reuse, R118 ;  /* 0x00000076005c7220 */ /* 0x044fe40000410000 */
[C---:B------:R-:W-:Y:S02]  /*10b30*/  FMUL.FTZ R93, R0.reuse, R119 ;  /* 0x00000077005d7220 */ /* 0x040fe40000410000 */
[C---:B------:R-:W-:Y:S02]  /*10b40*/  FMUL.FTZ R152, R0.reuse, R114 ;  /* 0x0000007200987220 */ /* 0x040fe40000410000 */
[----:B------:R-:W-:-:S02]  /*10b50*/  FMUL.FTZ R153, R0, R115 ;  /* 0x0000007300997220 */ /* 0x000fc40000410000 */
[C---:B------:R-:W-:Y:S02]  /*10b60*/  FMUL.FTZ R118, R0.reuse, R130 ;  /* 0x0000008200767220 */ /* 0x040fe40000410000 */
[C---:B------:R-:W-:Y:S02]  /*10b70*/  FMUL.FTZ R119, R0.reuse, R131 ;  /* 0x0000008300777220 */ /* 0x040fe40000410000 */
[C---:B------:R-:W-:Y:S02]  /*10b80*/  FMUL.FTZ R154, R0.reuse, R110 ;  /* 0x0000006e009a7220 */ /* 0x040fe40000410000 */
[----:B------:R-:W-:Y:S01]  /*10b90*/  FMUL.FTZ R155, R0, R111 ;  /* 0x0000006f009b7220 */ /* 0x000fe20000410000 */
[----:B---3--:R-:W-:Y:S01]  /*10ba0*/  @P0 MOV R3, 0x3f317218 ;  /* 0x3f31721800030802 */ /* 0x008fe20000000f00 */
[----:B----4-:R-:W-:Y:S02]  /*10bb0*/  @P0 FMUL.FTZ R2, R2, 0.69314718246459960938 ;  /* 0x3f31721802020820 */ /* 0x010fe40000410000 */
        /* <DEDUP_REMOVED lines=43> */
.L_x_419:
[----:B------:R-:W2:Y:S01]  /*10e70*/  S2R R2, SR_TID.X ;  /* 0x0000000000027919 */ /* 0x000ea20000002100 */
        /* <DEDUP_REMOVED lines=16> */
.L_x_475:
[----:B------:R-:W-:Y:S05]  /*10f80*/  BSYNC B0 ;  /* 0x0000000000007941 */ /* 0x000fea0003800000 */
.L_x_474:
        /* <DEDUP_REMOVED lines=19> */
[----:B------:R-:W-:Y:S02]  /*110c0*/  ISETP.NE.U32.AND P2, PT, RZ, c[0x0][0x508], PT ;  /* 0x00014200ff007a0c */ /* 0x000fe40003f45070 */
[----:B------:R-:W-:Y:S02]  /*110d0*/  ISETP.NE.U32.AND P1, PT, RZ, c[0x0][0x500], PT ;  /* 0x00014000ff007a0c */ /* 0x000fe40003f25070 */
[----:B------:R-:W-:-:S02]  /*110e0*/  ISETP.NE.AND.EX P2, PT, RZ, c[0x0][0x50c], PT, P2 ;  /* 0x00014300ff007a0c */ /* 0x000fc40003f45320 */
        /* <DEDUP_REMOVED lines=79> */
[----:B-1----:R-:W-:-:S03]  /*115e0*/  F2FP.BF16.PACK_AB R0, R79, R78 ;  /* 0x0000004e4f00723e */ /* 0x002fc600000010ff */
[----:B------:R-:W4:Y:S01]  /*115f0*/  LDL.LU R8, [R1+0xc] ;  /* 0x00000c0001087983 */ /* 0x000f220000300800 */
[----:B------:R-:W-:-:S03]  /*11600*/  IMAD.MOV.U32 R12, RZ, RZ, c[0x0][0x388] ;  /* 0x0000e200ff0c7624 */ /* 0x000fc600078e00ff */
[----:B------:R1:W-:Y:S01]  /*11610*/  STS [R7+0x8400], R0 ;  /* 0x0084000007007388 */ /* 0x0003e20000000800 */
[----:B--2---:R-:W-:Y:S02]  /*11620*/  F2FP.BF16.PACK_AB R4, R89, R88 ;  /* 0x000000585904723e */ /* 0x004fe400000010ff */
[----:B---3--:R-:W-:-:S03]  /*11630*/  F2FP.BF16.PACK_AB R3, R71, R70 ;  /* 0x000000464703723e */ /* 0x008fc600000010ff */
[----:B------:R2:W-:Y:S01]  /*11640*/  STS [R6+0x8000], R4 ;  /* 0x0080000406007388 */ /* 0x0005e20000000800 */
[----:B------:R-:W-:-:S03]  /*11650*/  F2FP.BF16.PACK_AB R2, R81, R80 ;  /* 0x000000505102723e */ /* 0x000fc600000010ff */
[----:B------:R3:W-:Y:S04]  /*11660*/  STS [R6+0x8400], R3 ;  /* 0x0084000306007388 */ /* 0x0007e80000000800 */
[----:B------:R3:W-:Y:S01]  /*11670*/  STS [R5+0x8000], R2 ;  /* 0x0080000205007388 */ /* 0x0007e20000000800 */
[----:B-1----:R-:W-:-:S05]  /*11680*/  F2FP.BF16.PACK_AB R0, R59, R58 ;  /* 0x0000003a3b00723e */ /* 0x002fca00000010ff */
[----:B------:R1:W-:Y:S01]  /*11690*/  STS [R5+0x8400], R0 ;  /* 0x0084000005007388 */ /* 0x0003e20000000800 */
[----:B--2---:R-:W-:Y:S01]  /*116a0*/  IMAD.MOV.U32 R4, RZ, RZ, 0x4 ;  /* 0x00000004ff047424 */ /* 0x004fe200078e00ff */
[----:B---3--:R-:W-:-:S03]  /*116b0*/  F2FP.BF16.PACK_AB R3, R61, R60 ;  /* 0x0000003c3d03723e */ /* 0x008fc600000010ff */
[----:B------:R-:W-:Y:S02]  /*116c0*/  @P2 IMAD.WIDE R6, R235, R4, c[0x0][0x508] ;  /* 0x00014200eb062625 */ /* 0x000fe400078e0204 */
[----:B------:R-:W-:Y:S02]  /*116d0*/  STS [R9+0x8000], R3 ;  /* 0x0080000309007388 */ /* 0x000fe40000000800 */
[----:B------:R-:W-:Y:S01]  /*116e0*/  IMAD.MOV.U32 R2, RZ, RZ, RZ ;  /* 0x000000ffff027224 */ /* 0x000fe200078e00ff */
[----:B-1----:R-:W-:Y:S01]  /*116f0*/  F2FP.BF16.PACK_AB R0, R57, R56 ;  /* 0x000000383900723e */ /* 0x002fe200000010ff */
[----:B------:R-:W-:-:S04]  /*11700*/  IMAD.WIDE R4, R235, R4, c[0x0][0x500] ;  /* 0x00014000eb047625 */ /* 0x000fc800078e0204 */
        /* <DEDUP_REMOVED lines=11> */
.L_x_478:
[----:B--2---:R-:W2:Y:S01]  /*117c0*/  LDL R13, [R1+0x10] ;  /* 0x00001000010d7983 */ /* 0x004ea20000100800 */
[----:B------:R-:W-:Y:S01]  /*117d0*/  IMAD.MOV.U32 R10, RZ, RZ, 0x368 ;  /* 0x00000368ff0a7424 */ /* 0x000fe200078e00ff */
[----:B------:R-:W-:Y:S01]  /*117e0*/  ISETP.GT.AND P3, PT, R0, 0x1, PT ;  /* 0x000000010000780c */ /* 0x000fe20003f64270 */
[----:B------:R-:W-:Y:S01]  /*117f0*/  IMAD.MOV.U32 R0, RZ, RZ, c[0x0][0x4e8] ;  /* 0x00013a00ff007624 */ /* 0x000fe200078e00ff */
[----:B------:R-:W3:Y:S01]  /*11800*/  LDL R22, [R1+0x3c] ;  /* 0x00003c0001167983 */ /* 0x000ee20000100800 */
[----:B------:R-:W-:Y:S01]  /*11810*/  ISETP.NE.U32.AND P0, PT, RZ, c[0x0][0x500], PT ;  /* 0x00014000ff007a0c */ /* 0x000fe20003f05070 */
[----:B------:R-:W-:Y:S01]  /*11820*/  IMAD.IADD R3, R240, 0x1, R231 ;  /* 0x00000001f0037824 */ /* 0x000fe200078e02e7 */
[----:B------:R-:W-:-:S02]  /*11830*/  SEL R10, R10, 0x328, P3 ;  /* 0x000003280a0a7807 */ /* 0x000fc40001800000 */
[----:B------:R-:W-:Y:S02]  /*11840*/  ISETP.NE.AND.EX P0, PT, RZ, c[0x0][0x504], PT, P0 ;  /* 0x00014100ff007a0c */ /* 0x000fe40003f05300 */
[----:B------:R-:W1:Y:S01]  /*11850*/  LDC.64 R6, c[0x0][R10+0x170] ;  /* 0x00005c000a067b82 */ /* 0x000e620000000a00 */
[----:B------:R-:W-:Y:S02]  /*11860*/  ISETP.NE.AND P2, PT, R0, 0x1, PT ;  /* 0x000000010000780c */ /* 0x000fe40003f45270 */
[----:B------:R-:W-:Y:S02]  /*11870*/  SHF.R.S32.HI R4, RZ, 0x1f, R235 ;  /* 0x0000001fff047819 */ /* 0x000fe400000114eb */
[----:B------:R-:W-:Y:S02]  /*11880*/  SEL R0, R235, RZ, !P0 ;  /* 0x000000ffeb007207 */ /* 0x000fe40004000000 */
[----:B------:R-:W-:Y:S01]  /*11890*/  SEL R5, R4, RZ, !P0 ;  /* 0x000000ff04057207 */ /* 0x000fe20004000000 */
[----:B------:R4:W4:Y:S08]  /*118a0*/  LDC.64 R14, c[0x0][R10+0x168] ;  /* 0x00005a000a0e7b82 */ /* 0x0009300000000a00 */
[----:B------:R4:W2:Y:S08]  /*118b0*/  LDC.64 R18, c[0x0][R10+0x178] ;  /* 0x00005e000a127b82 */ /* 0x0008b00000000a00 */
[----:B------:R4:W2:Y:S01]  /*118c0*/  LDC.64 R16, c[0x0][R10+0x160] ;  /* 0x000058000a107b82 */ /* 0x0008a20000000a00 */
[----:B------:R-:W4:Y:S01]  /*118d0*/  S2R R23, SR_TID.X ;  /* 0x0000000000177919 */ /* 0x000f220000002100 */
[----:B-1----:R-:W-:-:S04]  /*118e0*/  IMAD R4, R7, R0, RZ ;  /* 0x0000000007047224 */ /* 0x002fc800078e02ff */
[----:B----4-:R-:W-:Y:S02]  /*118f0*/  IMAD R10, R6, R5, R4 ;  /* 0x00000005060a7224 */ /* 0x010fe400078e0204 */
[----:B------:R-:W-:-:S04]  /*11900*/  @P2 IMAD.HI.U32 R5, R3, c[0x0][0x4ec], RZ ;  /* 0x00013b0003052a27 */ /* 0x000fc800078e00ff */
[----:B------:R-:W-:Y:S01]  /*11910*/  IMAD.MOV.U32 R4, RZ, RZ, R3 ;  /* 0x000000ffff047224 */ /* 0x000fe200078e0003 */
[----:B------:R-:W-:Y:S01]  /*11920*/  @P2 SHF.R.U32.HI R4, RZ, c[0x0][0x4f0], R5 ;  /* 0x00013c00ff042a19 */ /* 0x000fe20000011605 */
        /* <DEDUP_REMOVED lines=8> */
[----:B------:R-:W-:Y:S01]  /*119b0*/  IMAD.IADD R15, R23, 0x1, -R15 ;  /* 0x00000001170f7824 */ /* 0x000fe200078e0a0f */
[----:B--2---:R-:W-:Y:S01]  /*119c0*/  SEL R5, R13, RZ, P3 ;  /* 0x000000ff0d057207 */ /* 0x004fe20001800000 */
[----:B------:R-:W-:Y:S02]  /*119d0*/  IMAD.IADD R13, R7, 0x1, R10 ;  /* 0x00000001070d7824 */ /* 0x000fe400078e020a */
[----:B------:R-:W-:Y:S02]  /*119e0*/  IMAD.IADD R7, R9, 0x1, R11 ;  /* 0x0000000109077824 */ /* 0x000fe400078e020b */
[----:B------:R-:W-:Y:S02]  /*119f0*/  IMAD.MOV R10, RZ, RZ, -R4 ;  /* 0x000000ffff0a7224 */ /* 0x000fe400078e0a04 */
[-C--:B------:R-:W-:Y:S02]  /*11a00*/  IMAD R11, R19, R5.reuse, RZ ;  /* 0x00000005130b7224 */ /* 0x080fe400078e02ff */
        /* <DEDUP_REMOVED lines=19> */
[----:B---3--:R-:W-:-:S03]  /*11b40*/  IMAD.IADD R5, R22, 0x1, R231 ;  /* 0x0000000116057824 */ /* 0x008fc600078e02e7 */
        /* <DEDUP_REMOVED lines=40> */
[-C--:B------:R-:W-:Y:S02]  /*11dd0*/  IADD3 R11, R9, R231.reuse, RZ ;  /* 0x000000e7090b7210 */ /* 0x080fe40007ffe0ff */
[----:B--2---:R-:W-:-:S04]  /*11de0*/  IADD3 R5, R15, R231, RZ ;  /* 0x000000e70f057210 */ /* 0x004fc80007ffe0ff */
        /* <DEDUP_REMOVED lines=21> */
.L_x_547:
[----:B------:R-:W-:Y:S05]  /*11f40*/  BRA.DIV ~URZ, `(.L_x_481) ;  /* 0x00003cf27f007947 */ /* 0x000fea000b800000 */
[----:B------:R3:W4:Y:S02]  /*11f50*/  SHFL.IDX PT, R0, R13, RZ, 0x181f ;  /* 0x00181fff0d007589 */ /* 0x00072400000e0000 */
.L_x_548:
[----:B------:R-:W-:Y:S01]  /*11f60*/  ISETP.GE.AND P0, PT, R11, R4, PT ;  /* 0x000000040b00720c */ /* 0x000fe20003f06270 */
[----:B------:R-:W-:-:S12]  /*11f70*/  BSSY B0, `(.L_x_482) ;  /* 0x0000010000007945 */ /* 0x000fd80003800000 */
[----:B------:R-:W-:Y:S05]  /*11f80*/  @P0 BRA `(.L_x_483) ;  /* 0x000000e000000947 */ /* 0x000fea0003800000 */
[----:B------:R-:W5:Y:S04]  /*11f90*/  LDL R14, [R1+0x4] ;  /* 0x00000400010e7983 */ /* 0x000f680000100800 */
[----:B---3--:R-:W3:Y:S01]  /*11fa0*/  LDL R5, [R1] ;  /* 0x0000000001057983 */ /* 0x008ee20000100800 */
[----:B------:R-:W-:Y:S02]  /*11fb0*/  ISETP.GE.AND P5, PT, R236, c[0x0][0x3c8], PT ;  /* 0x0000f200ec007a0c */ /* 0x000fe40003fa6270 */
[----:B------:R-:W-:Y:S02]  /*11fc0*/  ISETP.GE.AND P4, PT, R238, c[0x0][0x3c8], PT ;  /* 0x0000f200ee007a0c */ /* 0x000fe40003f86270 */
[----:B------:R-:W-:-:S09]  /*11fd0*/  ISETP.GE.AND P3, PT, R239, c[0x0][0x3c8], PT ;  /* 0x0000f200ef007a0c */ /* 0x000fd20003f66270 */
[-C--:B----4-:R-:W-:Y:S02]  /*11fe0*/  @!P5 LEA R8, P2, R236, R0.reuse, 0x1 ;  /* 0x00000000ec08d211 */ /* 0x090fe400078408ff */
[-C--:B------:R-:W-:Y:S02]  /*11ff0*/  @!P4 LEA R6, P1, R238, R0.reuse, 0x1 ;  /* 0x00000000ee06c211 */ /* 0x080fe400078208ff */
[----:B------:R-:W-:Y:S02]  /*12000*/  @!P3 LEA R2, P0, R239, R0, 0x1 ;  /* 0x00000000ef02b211 */ /* 0x000fe400078008ff */
[----:B--2---:R-:W-:-:S05]  /*12010*/  @!P5 LEA.HI.X R9, R236, R10, R237, 0x1, P2 ;  /* 0x0000000aec09d211 */ /* 0x004fca00010f0ced */
[----:B------:R2:W-:Y:S01]  /*12020*/  @!P5 ST.E.128 [R8.64], R24 ;  /* 0x000000180800d985 */ /* 0x0005e2000c101d06 */
[-C--:B-----5:R-:W-:Y:S02]  /*12030*/  @!P4 LEA.HI.X R7, R238, R10.reuse, R14, 0x1, P1 ;  /* 0x0000000aee07c211 */ /* 0x0a0fe400008f0c0e */
[----:B---3--:R-:W-:-:S03]  /*12040*/  @!P3 LEA.HI.X R3, R239, R10, R5, 0x1, P0 ;  /* 0x0000000aef03b211 */ /* 0x008fc600000f0c05 */
[----:B------:R2:W-:Y:S04]  /*12050*/  @!P4 ST.E.128 [R6.64], R20 ;  /* 0x000000140600c985 */ /* 0x0005e8000c101d06 */
[----:B------:R2:W-:Y:S02]  /*12060*/  @!P3 ST.E.128 [R2.64], R16 ;  /* 0x000000100200b985 */ /* 0x0005e4000c101d06 */
.L_x_483:
[----:B------:R-:W-:Y:S05]  /*12070*/  BSYNC B0 ;  /* 0x0000000000007941 */ /* 0x000fea0003800000 */
.L_x_482:
[----:B------:R-:W-:Y:S05]  /*12080*/  BRA.DIV ~URZ, `(.L_x_484) ;  /* 0x00003c127f007947 */ /* 0x000fea000b800000 */
[----:B--2---:R2:W1:Y:S04]  /*12090*/  SHFL.IDX PT, R10, R12, 0x1, 0x181f ;  /* 0x00381f000c0a7f89 */ /* 0x00446800000e0000 */
[----:B----4-:R2:W4:Y:S02]  /*120a0*/  SHFL.IDX PT, R0, R13, 0x1, 0x181f ;  /* 0x00381f000d007f89 */ /* 0x01052400000e0000 */
.L_x_549:
[----:B------:R-:W-:Y:S01]  /*120b0*/  IADD3 R2, R11, 0x20, RZ ;  /* 0x000000200b027810 */ /* 0x000fe20007ffe0ff */
[----:B------:R-:W-:Y:S03]  /*120c0*/  BSSY B0, `(.L_x_485) ;  /* 0x0000011000007945 */ /* 0x000fe60003800000 */
[----:B------:R-:W-:-:S13]  /*120d0*/  ISETP.GE.AND P0, PT, R2, R4, PT ;  /* 0x000000040200720c */ /* 0x000fda0003f06270 */
[----:B------:R-:W-:Y:S05]  /*120e0*/  @P0 BRA `(.L_x_486) ;  /* 0x000000e000000947 */ /* 0x000fea0003800000 */
[----:B------:R-:W5:Y:S04]  /*120f0*/  LDL R14, [R1+0x4] ;  /* 0x00000400010e7983 */ /* 0x000f680000100800 */
[----:B--2---:R-:W2:Y:S01]  /*12100*/  LDL R5, [R1] ;  /* 0x0000000001057983 */ /* 0x004ea20000100800 */
[----:B------:R-:W-:Y:S02]  /*12110*/  ISETP.GE.AND P2, PT, R236, c[0x0][0x3c8], PT ;  /* 0x0000f200ec007a0c */ /* 0x000fe40003f46270 */
[----:B------:R-:W-:Y:S02]  /*12120*/  ISETP.GE.AND P1, PT, R238, c[0x0][0x3c8], PT ;  /* 0x0000f200ee007a0c */ /* 0x000fe40003f26270 */
[----:B------:R-:W-:-:S09]  /*12130*/  ISETP.GE.AND P0, PT, R239, c[0x0][0x3c8], PT ;  /* 0x0000f200ef007a0c */ /* 0x000fd20003f06270 */
[-C--:B----4-:R-:W-:Y:S02]  /*12140*/  @!P2 LEA R8, P5, R236, R0.reuse, 0x1 ;  /* 0x00000000ec08a211 */ /* 0x090fe400078a08ff */
[-C--:B------:R-:W-:Y:S02]  /*12150*/  @!P1 LEA R6, P4, R238, R0.reuse, 0x1 ;  /* 0x00000000ee069211 */ /* 0x080fe400078808ff */
[----:B------:R-:W-:Y:S02]  /*12160*/  @!P0 LEA R2, P3, R239, R0, 0x1 ;  /* 0x00000000ef028211 */ /* 0x000fe400078608ff */
[----:B-1----:R-:W-:-:S05]  /*12170*/  @!P2 LEA.HI.X R9, R236, R10, R237, 0x1, P5 ;  /* 0x0000000aec09a211 */ /* 0x002fca00028f0ced */
[----:B------:R1:W-:Y:S01]  /*12180*/  @!P2 ST.E.128 [R8.64], R36 ;  /* 0x000000240800a985 */ /* 0x0003e2000c101d06 */
[-C--:B-----5:R-:W-:Y:S02]  /*12190*/  @!P1 LEA.HI.X R7, R238, R10.reuse, R14, 0x1, P4 ;  /* 0x0000000aee079211 */ /* 0x0a0fe400020f0c0e */
[----:B--2---:R-:W-:-:S03]  /*121a0*/  @!P0 LEA.HI.X R3, R239, R10, R5, 0x1, P3 ;  /* 0x0000000aef038211 */ /* 0x004fc600018f0c05 */
[----:B------:R1:W-:Y:S04]  /*121b0*/  @!P1 ST.E.128 [R6.64], R32 ;  /* 0x0000002006009985 */ /* 0x0003e8000c101d06 */
[----:B------:R1:W-:Y:S02]  /*121c0*/  @!P0 ST.E.128 [R2.64], R28 ;  /* 0x0000001c02008985 */ /* 0x0003e4000c101d06 */
.L_x_486:
[----:B------:R-:W-:Y:S05]  /*121d0*/  BSYNC B0 ;  /* 0x0000000000007941 */ /* 0x000fea0003800000 */
.L_x_485:
[----:B------:R-:W-:Y:S05]  /*121e0*/  BRA.DIV ~URZ, `(.L_x_487) ;  /* 0x00003b727f007947 */ /* 0x000fea000b800000 */
[----:B-1----:R1:W2:Y:S02]  /*121f0*/  SHFL.IDX PT, R10, R12, 0x2, 0x181f ;  /* 0x00581f000c0a7f89 */ /* 0x0022a400000e0000 */
.L_x_550:
[----:B------:R-:W-:Y:S05]  /*12200*/  BRA.DIV ~URZ, `(.L_x_488) ;  /* 0x00003bc27f007947 */ /* 0x000fea000b800000 */
[----:B----4-:R4:W1:Y:S02]  /*12210*/  SHFL.IDX PT, R0, R13, 0x2, 0x181f ;  /* 0x00581f000d007f89 */ /* 0x01086400000e0000 */
.L_x_551:
[----:B------:R-:W-:Y:S01]  /*12220*/  IADD3 R2, R11, 0x40, RZ ;  /* 0x000000400b027810 */ /* 0x000fe20007ffe0ff */
[----:B------:R-:W-:Y:S03]  /*12230*/  BSSY B0, `(.L_x_489) ;  /* 0x0000011000007945 */ /* 0x000fe60003800000 */
[----:B------:R-:W-:-:S13]  /*12240*/  ISETP.GE.AND P0, PT, R2, R4, PT ;  /* 0x000000040200720c */ /* 0x000fda0003f06270 */
[----:B------:R-:W-:Y:S05]  /*12250*/  @P0 BRA `(.L_x_490) ;  /* 0x000000e000000947 */ /* 0x000fea0003800000 */
[----:B------:R-:W5:Y:S04]  /*12260*/  LDL R14, [R1+0x4] ;  /* 0x00000400010e7983 */ /* 0x000f680000100800 */
[----:B---3--:R-:W3:Y:S01]  /*12270*/  LDL R5, [R1] ;  /* 0x0000000001057983 */ /* 0x008ee20000100800 */
[----:B------:R-:W-:Y:S02]  /*12280*/  ISETP.GE.AND P2, PT, R236, c[0x0][0x3c8], PT ;  /* 0x0000f200ec007a0c */ /* 0x000fe40003f46270 */
[----:B------:R-:W-:Y:S02]  /*12290*/  ISETP.GE.AND P1, PT, R238, c[0x0][0x3c8], PT ;  /* 0x0000f200ee007a0c */ /* 0x000fe40003f26270 */
[----:B------:R-:W-:-:S09]  /*122a0*/  ISETP.GE.AND P0, PT, R239, c[0x0][0x3c8], PT ;  /* 0x0000f200ef007a0c */ /* 0x000fd20003f06270 */
[-C--:B-1----:R-:W-:Y:S02]  /*122b0*/  @!P2 LEA R8, P5, R236, R0.reuse, 0x1 ;  /* 0x00000000ec08a211 */ /* 0x082fe400078a08ff */
        /* <DEDUP_REMOVED lines=8> */
.L_x_490:
[----:B------:R-:W-:Y:S05]  /*12340*/  BSYNC B0 ;  /* 0x0000000000007941 */ /* 0x000fea0003800000 */
.L_x_489:
[----:B------:R-:W-:Y:S05]  /*12350*/  BRA.DIV ~URZ, `(.L_x_491) ;  /* 0x00003ad27f007947 */ /* 0x000fea000b800000 */
[----:B-1----:R1:W3:Y:S04]  /*12360*/  SHFL.IDX PT, R6, R12, 0x3, 0x181f ;  /* 0x00781f000c067f89 */ /* 0x0022e800000e0000 */
[----:B------:R1:W4:Y:S02]  /*12370*/  SHFL.IDX PT, R0, R13, 0x3, 0x181f ;  /* 0x00781f000d007f89 */ /* 0x00032400000e0000 */
.L_x_552:
[----:B------:R-:W-:-:S04]  /*12380*/  IADD3 R2, R11, 0x60, RZ ;  /* 0x000000600b027810 */ /* 0x000fc80007ffe0ff */
[----:B------:R-:W-:-:S13]  /*12390*/  ISETP.GE.AND P0, PT, R2, R4, PT ;  /* 0x000000040200720c */ /* 0x000fda0003f06270 */
[----:B------:R-:W-:Y:S05]  /*123a0*/  @P0 BRA `(.L_x_492) ;  /* 0x00001fe000000947 */ /* 0x000fea0003800000 */
[----:B------:R-:W5:Y:S01]  /*123b0*/  LDL R7, [R1+0x4] ;  /* 0x0000040001077983 */ /* 0x000f620000100800 */
        /* <DEDUP_REMOVED lines=10> */
[----:B------:R-:W4:Y:S01]  /*12460*/  LDL R7, [R1] ;  /* 0x0000000001077983 */ /* 0x000f220000100800 */
[----:B---3--:R-:W-:-:S04]  /*12470*/  LEA R2, P0, R239, R0, 0x1 ;  /* 0x00000000ef027211 */ /* 0x008fc800078008ff */
[----:B----4-:R-:W-:-:S05]  /*12480*/  LEA.HI.X R3, R239, R6, R7, 0x1, P0 ;  /* 0x00000006ef037211 */ /* 0x010fca00000f0c07 */
[----:B------:R3:W-:Y:S01]  /*12490*/  ST.E.128 [R2.64], R60 ;  /* 0x0000003c02007985 */ /* 0x0007e2000c101d06 */
[----:B------:R-:W-:Y:S05]  /*124a0*/  BRA `(.L_x_492) ;  /* 0x00001ee000007947 */ /* 0x000fea0003800000 */
.L_x_479:
        /* <DEDUP_REMOVED lines=33> */
.L_x_553:
[----:B------:R-:W-:Y:S05]  /*126c0*/  BRA.DIV ~URZ, `(.L_x_494) ;  /* 0x000038927f007947 */ /* 0x000fea000b800000 */
[----:B------:R4:W1:Y:S02]  /*126d0*/  SHFL.IDX PT, R0, R14, RZ, 0x1c1f ;  /* 0x001c1fff0e007589 */ /* 0x00086400000e0000 */
.L_x_554:
[C---:B------:R-:W-:Y:S01]  /*126e0*/  IADD3 R13, R227.reuse, 0x8, RZ ;  /* 0x00000008e30d7810 */ /* 0x040fe20007ffe0ff */
[----:B------:R-:W-:Y:S01]  /*126f0*/  BSSY B0, `(.L_x_495) ;  /* 0x0000092000007945 */ /* 0x000fe20003800000 */
[C---:B------:R-:W-:Y:S02]  /*12700*/  IADD3 R16, R227.reuse, 0x10, RZ ;  /* 0x00000010e3107810 */ /* 0x040fe40007ffe0ff */
[C---:B------:R-:W-:Y:S02]  /*12710*/  IADD3 R17, R227.reuse, 0x18, RZ ;  /* 0x00000018e3117810 */ /* 0x040fe40007ffe0ff */
[C---:B------:R-:W-:Y:S02]  /*12720*/  IADD3 R18, R227.reuse, 0x20, RZ ;  /* 0x00000020e3127810 */ /* 0x040fe40007ffe0ff */
[C---:B------:R-:W-:Y:S02]  /*12730*/  IADD3 R19, R227.reuse, 0x28, RZ ;  /* 0x00000028e3137810 */ /* 0x040fe40007ffe0ff */
[----:B-1----:R-:W-:-:S02]  /*12740*/  IADD3 R20, R227, 0x30, RZ ;  /* 0x00000030e3147810 */ /* 0x002fc40007ffe0ff */
        /* <DEDUP_REMOVED lines=14> */
[----:B------:R-:W-:Y:S02]  /*12830*/  IADD3 R34, R227, 0xa0, RZ ;  /* 0x000000a0e3227810 */ /* 0x000fe40007ffe0ff */
        /* <DEDUP_REMOVED lines=21> */
[----:B------:R-:W-:Y:S01]  /*12990*/  SHF.R.S32.HI R55, RZ, 0x1f, R34 ;  /* 0x0000001fff377819 */ /* 0x000fe20000011422 */
[----:B------:R-:W-:Y:S05]  /*129a0*/  @P1 BRA `(.L_x_496) ;  /* 0x0000066000001947 */ /* 0x000fea0003800000 */
[----:B------:R-:W-:Y:S02]  /*129b0*/  ISETP.GE.AND P6, PT, R227, c[0x0][0x3c8], PT ;  /* 0x0000f200e3007a0c */ /* 0x000fe40003fc6270 */
[----:B------:R-:W-:Y:S02]  /*129c0*/  ISETP.GE.AND P2, PT, R13, c[0x0][0x3c8], PT ;  /* 0x0000f2000d007a0c */ /* 0x000fe40003f46270 */
[----:B------:R-:W-:Y:S02]  /*129d0*/  ISETP.GE.AND P5, PT, R16, c[0x0][0x3c8], PT ;  /* 0x0000f20010007a0c */ /* 0x000fe40003fa6270 */
[----:B------:R-:W-:Y:S02]  /*129e0*/  ISETP.GE.AND P1, PT, R17, c[0x0][0x3c8], PT ;  /* 0x0000f20011007a0c */ /* 0x000fe40003f26270 */
[C---:B------:R-:W-:Y:S02]  /*129f0*/  IADD3 R90, R227.reuse, 0xb0, RZ ;  /* 0x000000b0e35a7810 */ /* 0x040fe40007ffe0ff */
[----:B------:R-:W-:-:S02]  /*12a00*/  IADD3 R5, R227, 0xb8, RZ ;  /* 0x000000b8e3057810 */ /* 0x000fc40007ffe0ff */
[C---:B------:R-:W-:Y:S02]  /*12a10*/  IADD3 R91, R227.reuse, 0xb0, RZ ;  /* 0x000000b0e35b7810 */ /* 0x040fe40007ffe0ff */
[-C--:B------:R-:W-:Y:S02]  /*12a20*/  @!P6 LEA R2, P4, R227, R0.reuse, 0x2 ;  /* 0x00000000e302e211 */ /* 0x080fe400078810ff */
[----:B------:R-:W-:Y:S02]  /*12a30*/  @!P2 LEA R6, P3, R13, R0, 0x2 ;  /* 0x000000000d06a211 */ /* 0x000fe400078610ff */
[-C--:B---3--:R-:W-:Y:S02]  /*12a40*/  @!P6 LEA.HI.X R3, R227, R4.reuse, R15, 0x2, P4 ;  /* 0x00000004e303e211 */ /* 0x088fe400020f140f */
[----:B------:R-:W-:Y:S02]  /*12a50*/  @!P2 LEA.HI.X R7, R13, R4, R36, 0x2, P3 ;  /* 0x000000040d07a211 */ /* 0x000fe400018f1424 */
[----:B------:R-:W-:Y:S01]  /*12a60*/  IADD3 R87, R227, 0xb8, RZ ;  /* 0x000000b8e3577810 */ /* 0x000fe20007ffe0ff */
[----:B------:R1:W-:Y:S01]  /*12a70*/  @!P6 ST.E.64 [R2.64], R146 ;  /* 0x000000920200e985 */ /* 0x0003e2000c101b06 */
[----:B------:R-:W-:-:S02]  /*12a80*/  ISETP.GE.AND P6, PT, R18, c[0x0][0x3c8], PT ;  /* 0x0000f20012007a0c */ /* 0x000fc40003fc6270 */
[----:B------:R-:W-:Y:S01]  /*12a90*/  SHF.R.S32.HI R91, RZ, 0x1f, R91 ;  /* 0x0000001fff5b7819 */ /* 0x000fe2000001145b */
[----:B------:R3:W-:Y:S01]  /*12aa0*/  @!P2 ST.E.64 [R6.64], R100 ;  /* 0x000000640600a985 */ /* 0x0007e2000c101b06 */
[----:B------:R-:W-:Y:S02]  /*12ab0*/  ISETP.GE.AND P2, PT, R19, c[0x0][0x3c8], PT ;  /* 0x0000f20013007a0c */ /* 0x000fe40003f46270 */
[----:B------:R-:W-:Y:S02]  /*12ac0*/  SHF.R.S32.HI R87, RZ, 0x1f, R87 ;  /* 0x0000001fff577819 */ /* 0x000fe40000011457 */
[CC--:B-1----:R-:W-:Y:S02]  /*12ad0*/  @!P5 LEA R2, P4, R16.reuse, R0.reuse, 0x2 ;  /* 0x000000001002d211 */ /* 0x0c2fe400078810ff */
[----:B---3--:R-:W-:Y:S02]  /*12ae0*/  @!P1 LEA R6, P3, R17, R0, 0x2 ;  /* 0x0000000011069211 */ /* 0x008fe400078610ff */
[----:B------:R-:W-:-:S02]  /*12af0*/  @!P5 LEA.HI.X R3, R16, R4, R35, 0x2, P4 ;  /* 0x000000041003d211 */ /* 0x000fc400020f1423 */
        /* <DEDUP_REMOVED lines=32> */
[----:B------:R-:W-:-:S05]  /*12d00*/  @!P1 LEA.HI.X R7, R25, R4, R45, 0x2, P3 ;  /* 0x0000000419079211 */ /* 0x000fca00018f142d */
[C---:B------:R-:W-:Y:S01]  /*12d10*/  @!P2 LEA R8, P3, R27.reuse, R0, 0x2 ;  /* 0x000000001b08a211 */ /* 0x040fe200078610ff */
[----:B------:R1:W-:Y:S01]  /*12d20*/  @!P5 ST.E.64 [R2.64], R132 ;  /* 0x000000840200d985 */ /* 0x0003e2000c101b06 */
[----:B------:R-:W-:Y:S02]  /*12d30*/  ISETP.GE.AND P5, PT, R28, c[0x0][0x3c8], PT ;  /* 0x0000f2001c007a0c */ /* 0x000fe40003fa6270 */
[----:B------:R-:W-:Y:S01]  /*12d40*/  @!P2 LEA.HI.X R9, R27, R4, R47, 0x2, P3 ;  /* 0x000000041b09a211 */ /* 0x000fe200018f142f */
[----:B------:R3:W-:Y:S01]  /*12d50*/  @!P1 ST.E.64 [R6.64], R136 ;  /* 0x0000008806009985 */ /* 0x0007e2000c101b06 */
[----:B------:R-:W-:Y:S02]  /*12d60*/  ISETP.GE.AND P1, PT, R29, c[0x0][0x3c8], PT ;  /* 0x0000f2001d007a0c */ /* 0x000fe40003f26270 */
[----:B-1----:R-:W-:-:S04]  /*12d70*/  @!P6 LEA R2, P4, R26, R0, 0x2 ;  /* 0x000000001a02e211 */ /* 0x002fc800078810ff */
[----:B------:R-:W-:-:S03]  /*12d80*/  @!P6 LEA.HI.X R3, R26, R4, R46, 0x2, P4 ;  /* 0x000000041a03e211 */ /* 0x000fc600020f142e */
[----:B---3--:R-:W-:Y:S02]  /*12d90*/  @!P5 LEA R6, P3, R28, R0, 0x2 ;  /* 0x000000001c06d211 */ /* 0x008fe400078610ff */
[----:B------:R-:W-:Y:S01]  /*12da0*/  ISETP.GE.AND P4, PT, R30, c[0x0][0x3c8], PT ;  /* 0x0000f2001e007a0c */ /* 0x000fe20003f86270 */
[----:B------:R1:W-:Y:S01]  /*12db0*/  @!P6 ST.E.64 [R2.64], R138 ;  /* 0x0000008a0200e985 */ /* 0x0003e2000c101b06 */
[----:B------:R-:W-:Y:S02]  /*12dc0*/  ISETP.GE.AND P6, PT, R31, c[0x0][0x3c8], PT ;  /* 0x0000f2001f007a0c */ /* 0x000fe40003fc6270 */
[----:B------:R-:W-:Y:S01]  /*12dd0*/  @!P5 LEA.HI.X R7, R28, R4, R48, 0x2, P3 ;  /* 0x000000041c07d211 */ /* 0x000fe200018f1430 */
[----:B------:R3:W-:Y:S01]  /*12de0*/  @!P2 ST.E.64 [R8.64], R140 ;  /* 0x0000008c0800a985 */ /* 0x0007e2000c101b06 */
[----:B------:R-:W-:-:S03]  /*12df0*/  ISETP.GE.AND P3, PT, R32, c[0x0][0x3c8], PT ;  /* 0x0000f20020007a0c */ /* 0x000fc60003f66270 */
[----:B------:R5:W-:Y:S01]  /*12e00*/  @!P5 ST.E.64 [R6.64], R142 ;  /* 0x0000008e0600d985 */ /* 0x000be2000c101b06 */
[----:B-1----:R-:W-:-:S04]  /*12e10*/  @!P1 LEA R2, P2, R29, R0, 0x2 ;  /* 0x000000001d029211 */ /* 0x002fc800078410ff */
[----:B------:R-:W-:Y:S02]  /*12e20*/  @!P1 LEA.HI.X R3, R29, R4, R49, 0x2, P2 ;  /* 0x000000041d039211 */ /* 0x000fe400010f1431 */
[----:B---3--:R-:W-:-:S03]  /*12e30*/  @!P6 LEA R8, P2, R31, R0, 0x2 ;  /* 0x000000001f08e211 */ /* 0x008fc600078410ff */
[----:B------:R1:W-:Y:S01]  /*12e40*/  @!P1 ST.E.64 [R2.64], R144 ;  /* 0x0000009002009985 */ /* 0x0003e2000c101b06 */
[----:B------:R-:W-:Y:S02]  /*12e50*/  ISETP.GE.AND P1, PT, R33, c[0x0][0x3c8], PT ;  /* 0x0000f20021007a0c */ /* 0x000fe40003f26270 */
[----:B------:R-:W-:Y:S02]  /*12e60*/  @!P6 LEA.HI.X R9, R31, R4, R51, 0x2, P2 ;  /* 0x000000041f09e211 */ /* 0x000fe400010f1433 */
[----:B-----5:R-:W-:-:S03]  /*12e70*/  @!P3 LEA R6, P2, R32, R0, 0x2 ;  /* 0x000000002006b211 */ /* 0x020fc600078410ff */
[----:B------:R-:W-:Y:S01]  /*12e80*/  @!P6 ST.E.64 [R8.64], R148 ;  /* 0x000000940800e985 */ /* 0x000fe2000c101b06 */
[----:B------:R-:W-:Y:S02]  /*12e90*/  ISETP.GE.AND P6, PT, R34, c[0x0][0x3c8], PT ;  /* 0x0000f20022007a0c */ /* 0x000fe40003fc6270 */
[----:B------:R-:W-:Y:S02]  /*12ea0*/  @!P3 LEA.HI.X R7, R32, R4, R52, 0x2, P2 ;  /* 0x000000042007b211 */ /* 0x000fe400010f1434 */
[----:B-1----:R-:W-:-:S04]  /*12eb0*/  @!P4 LEA R2, P5, R30, R0, 0x2 ;  /* 0x000000001e02c211 */ /* 0x002fc800078a10ff */
[----:B------:R-:W-:Y:S02]  /*12ec0*/  @!P4 LEA.HI.X R3, R30, R4, R50, 0x2, P5 ;  /* 0x000000041e03c211 */ /* 0x000fe400028f1432 */
[----:B------:R-:W-:-:S03]  /*12ed0*/  ISETP.GE.AND P5, PT, R94, c[0x0][0x3c8], PT ;  /* 0x0000f2005e007a0c */ /* 0x000fc60003fa6270 */
[----:B------:R1:W-:Y:S01]  /*12ee0*/  @!P4 ST.E.64 [R2.64], R68 ;  /* 0x000000440200c985 */ /* 0x0003e2000c101b06 */
[----:B------:R-:W-:-:S03]  /*12ef0*/  ISETP.GE.AND P4, PT, R90, c[0x0][0x3c8], PT ;  /* 0x0000f2005a007a0c */ /* 0x000fc60003f86270 */
[----:B------:R3:W-:Y:S01]  /*12f00*/  @!P3 ST.E.64 [R6.64], R72 ;  /* 0x000000480600b985 */ /* 0x0007e2000c101b06 */
[----:B------:R-:W-:Y:S02]  /*12f10*/  ISETP.GE.AND P3, PT, R5, c[0x0][0x3c8], PT ;  /* 0x0000f20005007a0c */ /* 0x000fe40003f66270 */
[----:B-1----:R-:W-:-:S04]  /*12f20*/  @!P1 LEA R2, P2, R33, R0, 0x2 ;  /* 0x0000000021029211 */ /* 0x002fc800078410ff */
[----:B------:R-:W-:Y:S02]  /*12f30*/  @!P1 LEA.HI.X R3, R33, R4, R53, 0x2, P2 ;  /* 0x0000000421039211 */ /* 0x000fe400010f1435 */
[----:B------:R-:W-:-:S03]  /*12f40*/  @!P6 LEA R10, P2, R34, R0, 0x2 ;  /* 0x00000000220ae211 */ /* 0x000fc600078410ff */
[----:B------:R1:W-:Y:S01]  /*12f50*/  @!P1 ST.E.64 [R2.64], R76 ;  /* 0x0000004c02009985 */ /* 0x0003e2000c101b06 */
[----:B------:R-:W-:Y:S02]  /*12f60*/  @!P5 LEA R8, P1, R94, R0, 0x2 ;  /* 0x000000005e08d211 */ /* 0x000fe400078210ff */
[----:B------:R-:W-:Y:S02]  /*12f70*/  @!P6 LEA.HI.X R11, R34, R4, R55, 0x2, P2 ;  /* 0x00000004220be211 */ /* 0x000fe400010f1437 */
[----:B---3--:R-:W-:Y:S02]  /*12f80*/  @!P4 LEA R6, P2, R90, R0, 0x2 ;  /* 0x000000005a06c211 */ /* 0x008fe400078410ff */
[-C--:B------:R-:W-:Y:S01]  /*12f90*/  @!P5 LEA.HI.X R9, R94, R4.reuse, R54, 0x2, P1 ;  /* 0x000000045e09d211 */ /* 0x080fe200008f1436 */
[----:B------:R3:W-:Y:S01]  /*12fa0*/  @!P6 ST.E.64 [R10.64], R150 ;  /* 0x000000960a00e985 */ /* 0x0007e2000c101b06 */
[----:B------:R-:W-:-:S03]  /*12fb0*/  @!P4 LEA.HI.X R7, R90, R4, R91, 0x2, P2 ;  /* 0x000000045a07c211 */ /* 0x000fc600010f145b */
[----:B------:R3:W-:Y:S04]  /*12fc0*/  @!P5 ST.E.64 [R8.64], R88 ;  /* 0x000000580800d985 */ /* 0x0007e8000c101b06 */
[----:B------:R3:W-:Y:S01]  /*12fd0*/  @!P4 ST.E.64 [R6.64], R80 ;  /* 0x000000500600c985 */ /* 0x0007e2000c101b06 */
[----:B-1----:R-:W-:-:S04]  /*12fe0*/  @!P3 LEA R2, P1, R5, R0, 0x2 ;  /* 0x000000000502b211 */ /* 0x002fc800078210ff */
[----:B------:R-:W-:-:S05]  /*12ff0*/  @!P3 LEA.HI.X R3, R5, R4, R87, 0x2, P1 ;  /* 0x000000040503b211 */ /* 0x000fca00008f1457 */
[----:B------:R3:W-:Y:S04]  /*13000*/  @!P3 ST.E.64 [R2.64], R60 ;  /* 0x0000003c0200b985 */ /* 0x0007e8000c101b06 */
.L_x_496:
[----:B------:R-:W-:Y:S05]  /*13010*/  BSYNC B0 ;  /* 0x0000000000007941 */ /* 0x000fea0003800000 */
.L_x_495:
[----:B------:R-:W-:Y:S05]  /*13020*/  BRA.DIV ~URZ, `(.L_x_497) ;  /* 0x00002f927f007947 */ /* 0x000fea000b800000 */
[----:B---3--:R1:W3:Y:S04]  /*13030*/  SHFL.IDX PT, R4, R12, 0x1, 0x1c1f ;  /* 0x003c1f000c047f89 */ /* 0x0082e800000e0000 */
[----:B------:R1:W2:Y:S02]  /*13040*/  SHFL.IDX PT, R0, R14, 0x1, 0x1c1f ;  /* 0x003c1f000e007f89 */ /* 0x0002a400000e0000 */
.L_x_555:
[----:B------:R-:W-:Y:S05]  /*13050*/  @P0 BRA `(.L_x_492) ;  /* 0x0000133000000947 */ /* 0x000fea0003800000 */
[----:B------:R-:W-:Y:S02]  /*13060*/  ISETP.GE.AND P4, PT, R227, c[0x0][0x3c8], PT ;  /* 0x0000f200e3007a0c */ /* 0x000fe40003f86270 */
[----:B------:R-:W-:Y:S02]  /*13070*/  ISETP.GE.AND P3, PT, R13, c[0x0][0x3c8], PT ;  /* 0x0000f2000d007a0c */ /* 0x000fe40003f66270 */
[----:B------:R-:W-:Y:S02]  /*13080*/  ISETP.GE.AND P2, PT, R16, c[0x0][0x3c8], PT ;  /* 0x0000f20010007a0c */ /* 0x000fe40003f46270 */
[----:B------:R-:W-:-:S02]  /*13090*/  ISETP.GE.AND P1, PT, R17, c[0x0][0x3c8], PT ;  /* 0x0000f20011007a0c */ /* 0x000fc40003f26270 */
[----:B------:R-:W-:Y:S02]  /*130a0*/  ISETP.GE.AND P5, PT, R18, c[0x0][0x3c8], PT ;  /* 0x0000f20012007a0c */ /* 0x000fe40003fa6270 */
[C---:B------:R-:W-:Y:S02]  /*130b0*/  IADD3 R61, R227.reuse, 0xa8, RZ ;  /* 0x000000a8e33d7810 */ /* 0x040fe40007ffe0ff */
[C---:B------:R-:W-:Y:S02]  /*130c0*/  IADD3 R5, R227.reuse, 0xb0, RZ ;  /* 0x000000b0e3057810 */ /* 0x040fe40007ffe0ff */
[-C--:B-12-4-:R-:W-:Y:S02]  /*130d0*/  @!P4 LEA R14, P6, R227, R0.reuse, 0x2 ;  /* 0x00000000e30ec211 */ /* 0x096fe400078c10ff */
[----:B------:R-:W-:Y:S02]  /*130e0*/  @!P3 LEA R12, P0, R13, R0, 0x2 ;  /* 0x000000000d0cb211 */ /* 0x000fe400078010ff */
[----:B---3--:R-:W-:-:S02]  /*130f0*/  @!P4 LEA.HI.X R15, R227, R4, R15, 0x2, P6 ;  /* 0x00000004e30fc211 */ /* 0x008fc400030f140f */
[C---:B------:R-:W-:Y:S02]  /*13100*/  @!P2 LEA R10, P6, R16.reuse, R0, 0x2 ;  /* 0x00000000100aa211 */ /* 0x040fe400078c10ff */
[-C--:B------:R-:W-:Y:S01]  /*13110*/  @!P3 LEA.HI.X R13, R13, R4.reuse, R36, 0x2, P0 ;  /* 0x000000040d0db211 */ /* 0x080fe200000f1424 */
[----:B------:R-:W-:Y:S01]  /*13120*/  @!P4 ST.E.64 [R14.64], R158 ;  /* 0x0000009e0e00c985 */ /* 0x000fe2000c101b06 */
[----:B------:R-:W-:Y:S02]  /*13130*/  ISETP.GE.AND P0, PT, R19, c[0x0][0x3c8], PT ;  /* 0x0000f20013007a0c */ /* 0x000fe40003f06270 */
[----:B------:R-:W-:Y:S01]  /*13140*/  @!P2 LEA.HI.X R11, R16, R4, R35, 0x2, P6 ;  /* 0x00000004100ba211 */ /* 0x000fe200030f1423 */
[----:B------:R-:W-:Y:S01]  /*13150*/  @!P3 ST.E.64 [R12.64], R154 ;  /* 0x0000009a0c00b985 */ /* 0x000fe2000c101b06 */
[C---:B------:R-:W-:Y:S02]  /*13160*/  @!P1 LEA R8, P6, R17.reuse, R0, 0x2 ;  /* 0x0000000011089211 */ /* 0x040fe400078c10ff */
[----:B------:R-:W-:Y:S01]  /*13170*/  ISETP.GE.AND P4, PT, R20, c[0x0][0x3c8], PT ;  /* 0x0000f20014007a0c */ /* 0x000fe20003f86270 */
[----:B------:R-:W-:Y:S01]  /*13180*/  @!P2 ST.E.64 [R10.64], R152 ;  /* 0x000000980a00a985 */ /* 0x000fe2000c101b06 */
[----:B------:R-:W-:-:S02]  /*13190*/  @!P1 LEA.HI.X R9, R17, R4, R37, 0x2, P6 ;  /* 0x0000000411099211 */ /* 0x000fc400030f1425 */
[C---:B------:R-:W-:Y:S02]  /*131a0*/  @!P5 LEA R6, P6, R18.reuse, R0, 0x2 ;  /* 0x000000001206d211 */ /* 0x040fe400078c10ff */
[----:B------:R-:W-:Y:S01]  /*131b0*/  ISETP.GE.AND P2, PT, R23, c[0x0][0x3c8], PT ;  /* 0x0000f20017007a0c */ /* 0x000fe20003f46270 */
[----:B------:R-:W-:Y:S01]  /*131c0*/  @!P1 ST.E.64 [R8.64], R92 ;  /* 0x0000005c08009985 */ /* 0x000fe2000c101b06 */
[----:B------:R-:W-:Y:S02]  /*131d0*/  @!P5 LEA.HI.X R7, R18, R4, R38, 0x2, P6 ;  /* 0x000000041207d211 */ /* 0x000fe400030f1426 */
[----:B------:R-:W-:Y:S02]  /*131e0*/  @!P0 LEA R2, P6, R19, R0, 0x2 ;  /* 0x0000000013028211 */ /* 0x000fe400078c10ff */
[----:B------:R-:W-:Y:S01]  /*131f0*/  ISETP.GE.AND P3, PT, R21, c[0x0][0x3c8], PT ;  /* 0x0000f20015007a0c */ /* 0x000fe20003f66270 */
[----:B------:R1:W-:Y:S01]  /*13200*/  @!P5 ST.E.64 [R6.64], R84 ;  /* 0x000000540600d985 */ /* 0x0003e2000c101b06 */
[----:B------:R-:W-:-:S02]  /*13210*/  @!P0 LEA.HI.X R3, R19, R4, R39, 0x2, P6 ;  /* 0x0000000413038211 */ /* 0x000fc400030f1427 */
[----:B------:R-:W-:Y:S02]  /*13220*/  ISETP.GE.AND P1, PT, R22, c[0x0][0x3c8], PT ;  /* 0x0000f20016007a0c */ /* 0x000fe40003f26270 */
[----:B------:R-:W-:Y:S01]  /*13230*/  ISETP.GE.AND P5, PT, R24, c[0x0][0x3c8], PT ;  /* 0x0000f20018007a0c */ /* 0x000fe20003fa6270 */
[----:B------:R2:W-:Y:S01]  /*13240*/  @!P0 ST.E.64 [R2.64], R64 ;  /* 0x0000004002008985 */ /* 0x0005e2000c101b06 */
[----:B------:R-:W-:-:S04]  /*13250*/  IADD3 R60, R227, 0xb0, RZ ;  /* 0x000000b0e33c7810 */ /* 0x000fc80007ffe0ff */
[----:B------:R-:W-:Y:S02]  /*13260*/  SHF.R.S32.HI R60, RZ, 0x1f, R60 ;  /* 0x0000001fff3c7819 */ /* 0x000fe4000001143c */
[----:B-1----:R-:W-:-:S04]  /*13270*/  @!P4 LEA R6, P0, R20, R0, 0x2 ;  /* 0x000000001406c211 */ /* 0x002fc800078010ff */
[----:B------:R-:W-:Y:S02]  /*13280*/  @!P4 LEA.HI.X R7, R20, R4, R40, 0x2, P0 ;  /* 0x000000041407c211 */ /* 0x000fe400000f1428 */
[-C--:B------:R-:W-:Y:S02]  /*13290*/  @!P2 LEA R10, P0, R23, R0.reuse, 0x2 ;  /* 0x00000000170aa211 */ /* 0x080fe400078010ff */
[----:B--2---:R-:W-:Y:S01]  /*132a0*/  @!P3 LEA R2, P6, R21, R0, 0x2 ;  /* 0x000000001502b211 */ /* 0x004fe200078c10ff */
[----:B------:R1:W-:Y:S01]  /*132b0*/  @!P4 ST.E.64 [R6.64], R118 ;  /* 0x000000760600c985 */ /* 0x0003e2000c101b06 */
[-C--:B------:R-:W-:Y:S02]  /*132c0*/  @!P2 LEA.HI.X R11, R23, R4.reuse, R43, 0x2, P0 ;  /* 0x00000004170ba211 */ /* 0x080fe400000f142b */
[----:B------:R-:W-:Y:S02]  /*132d0*/  ISETP.GE.AND P0, PT, R25, c[0x0][0x3c8], PT ;  /* 0x0000f20019007a0c */ /* 0x000fe40003f06270 */
[----:B------:R-:W-:-:S02]  /*132e0*/  @!P3 LEA.HI.X R3, R21, R4, R41, 0x2, P6 ;  /* 0x000000041503b211 */ /* 0x000fc400030f1429 */
[----:B------:R-:W-:Y:S02]  /*132f0*/  @!P1 LEA R12, P6, R22, R0, 0x2 ;  /* 0x00000000160c9211 */ /* 0x000fe400078c10ff */
[----:B------:R-:W-:Y:S01]  /*13300*/  ISETP.GE.AND P4, PT, R26, c[0x0][0x3c8], PT ;  /* 0x0000f2001a007a0c */ /* 0x000fe20003f86270 */
[----:B------:R2:W-:Y:S01]  /*13310*/  @!P3 ST.E.64 [R2.64], R122 ;  /* 0x0000007a0200b985 */ /* 0x0005e2000c101b06 */
[----:B------:R-:W-:Y:S02]  /*13320*/  @!P1 LEA.HI.X R13, R22, R4, R42, 0x2, P6 ;  /* 0x00000004160d9211 */ /* 0x000fe400030f142a */
[C---:B------:R-:W-:Y:S01]  /*13330*/  @!P5 LEA R8, P6, R24.reuse, R0, 0x2 ;  /* 0x000000001808d211 */ /* 0x040fe200078c10ff */
[----:B------:R3:W-:Y:S01]  /*13340*/  @!P2 ST.E.64 [R10.64], R134 ;  /* 0x000000860a00a985 */ /* 0x0007e2000c101b06 */
[----:B------:R-:W-:Y:S02]  /*13350*/  ISETP.GE.AND P3, PT, R27, c[0x0][0x3c8], PT ;  /* 0x0000f2001b007a0c */ /* 0x000fe40003f66270 */
[----:B------:R-:W-:Y:S01]  /*13360*/  @!P5 LEA.HI.X R9, R24, R4, R44, 0x2, P6 ;  /* 0x000000041809d211 */ /* 0x000fe200030f142c */
[----:B------:R-:W-:Y:S01]  /*13370*/  @!P1 ST.E.64 [R12.64], R156 ;  /* 0x0000009c0c009985 */ /* 0x000fe2000c101b06 */
[----:B------:R-:W-:-:S02]  /*13380*/  ISETP.GE.AND P2, PT, R28, c[0x0][0x3c8], PT ;  /* 0x0000f2001c007a0c */ /* 0x000fc40003f46270 */
[----:B------:R-:W-:Y:S01]  /*13390*/  ISETP.GE.AND P1, PT, R29, c[0x0][0x3c8], PT ;  /* 0x0000f2001d007a0c */ /* 0x000fe20003f26270 */
[----:B------:R4:W-:Y:S01]  /*133a0*/  @!P5 ST.E.64 [R8.64], R126 ;  /* 0x0000007e0800d985 */ /* 0x0009e2000c101b06 */
[----:B------:R-:W-:Y:S02]  /*133b0*/  ISETP.GE.AND P5, PT, R30, c[0x0][0x3c8], PT ;  /* 0x0000f2001e007a0c */ /* 0x000fe40003fa6270 */
[----:B-1----:R-:W-:-:S04]  /*133c0*/  @!P0 LEA R6, P6, R25, R0, 0x2 ;  /* 0x0000000019068211 */ /* 0x002fc800078c10ff */
[----:B------:R-:W-:-:S05]  /*133d0*/  @!P0 LEA.HI.X R7, R25, R4, R45, 0x2, P6 ;  /* 0x0000000419078211 */ /* 0x000fca00030f142d */
[----:B------:R1:W-:Y:S01]  /*133e0*/  @!P0 ST.E.64 [R6.64], R96 ;  /* 0x0000006006008985 */ /* 0x0003e2000c101b06 */
[C---:B--2---:R-:W-:Y:S02]  /*133f0*/  @!P4 LEA R2, P6, R26.reuse, R0, 0x2 ;  /* 0x000000001a02c211 */ /* 0x044fe400078c10ff */
[----:B------:R-:W-:Y:S02]  /*13400*/  ISETP.GE.AND P0, PT, R31, c[0x0][0x3c8], PT ;  /* 0x0000f2001f007a0c */ /* 0x000fe40003f06270 */
[----:B------:R-:W-:Y:S02]  /*13410*/  @!P4 LEA.HI.X R3, R26, R4, R46, 0x2, P6 ;  /* 0x000000041a03c211 */ /* 0x000fe400030f142e */
[----:B---3--:R-:W-:-:S03]  /*13420*/  @!P3 LEA R10, P6, R27, R0, 0x2 ;  /* 0x000000001b0ab211 */ /* 0x008fc600078c10ff */
[----:B------:R2:W-:Y:S01]  /*13430*/  @!P4 ST.E.64 [R2.64], R106 ;  /* 0x0000006a0200c985 */ /* 0x0005e2000c101b06 */
[----:B------:R-:W-:Y:S02]  /*13440*/  @!P3 LEA.HI.X R11, R27, R4, R47, 0x2, P6 ;  /* 0x000000041b0bb211 */ /* 0x000fe400030f142f */
[----:B----4-:R-:W-:Y:S02]  /*13450*/  @!P2 LEA R8, P6, R28, R0, 0x2 ;  /* 0x000000001c08a211 */ /* 0x010fe400078c10ff */
[----:B------:R-:W-:Y:S01]  /*13460*/  ISETP.GE.AND P4, PT, R32, c[0x0][0x3c8], PT ;  /* 0x0000f20020007a0c */ /* 0x000fe20003f86270 */
[----:B------:R-:W-:Y:S01]  /*13470*/  @!P3 ST.E.64 [R10.64], R110 ;  /* 0x0000006e0a00b985 */ /* 0x000fe2000c101b06 */
[----:B------:R-:W-:-:S05]  /*13480*/  @!P2 LEA.HI.X R9, R28, R4, R48, 0x2, P6 ;  /* 0x000000041c09a211 */ /* 0x000fca00030f1430 */
[----:B------:R-:W-:Y:S01]  /*13490*/  @!P2 ST.E.64 [R8.64], R130 ;  /* 0x000000820800a985 */ /* 0x000fe2000c101b06 */
[----:B------:R-:W-:Y:S02]  /*134a0*/  ISETP.GE.AND P2, PT, R34, c[0x0][0x3c8], PT ;  /* 0x0000f20022007a0c */ /* 0x000fe40003f46270 */
[----:B-1----:R-:W-:-:S04]  /*134b0*/  @!P1 LEA R6, P6, R29, R0, 0x2 ;  /* 0x000000001d069211 */ /* 0x002fc800078c10ff */
[----:B------:R-:W-:Y:S02]  /*134c0*/  @!P1 LEA.HI.X R7, R29, R4, R49, 0x2, P6 ;  /* 0x000000041d079211 */ /* 0x000fe400030f1431 */
[----:B------:R-:W-:-:S03]  /*134d0*/  @!P5 LEA R12, P6, R30, R0, 0x2 ;  /* 0x000000001e0cd211 */ /* 0x000fc600078c10ff */
[----:B------:R1:W-:Y:S01]  /*134e0*/  @!P1 ST.E.64 [R6.64], R114 ;  /* 0x0000007206009985 */ /* 0x0003e2000c101b06 */
[----:B--2---:R-:W-:Y:S02]  /*134f0*/  @!P0 LEA R2, P3, R31, R0, 0x2 ;  /* 0x000000001f028211 */ /* 0x004fe400078610ff */
[----:B------:R-:W-:Y:S02]  /*13500*/  ISETP.GE.AND P1, PT, R61, c[0x0][0x3c8], PT ;  /* 0x0000f2003d007a0c */ /* 0x000fe40003f26270 */
[-C--:B------:R-:W-:Y:S02]  /*13510*/  @!P0 LEA.HI.X R3, R31, R4.reuse, R51, 0x2, P3 ;  /* 0x000000041f038211 */ /* 0x080fe400018f1433 */
[----:B------:R-:W-:Y:S02]  /*13520*/  ISETP.GE.AND P3, PT, R33, c[0x0][0x3c8], PT ;  /* 0x0000f20021007a0c */ /* 0x000fe40003f66270 */
[----:B------:R-:W-:Y:S01]  /*13530*/  @!P5 LEA.HI.X R13, R30, R4, R50, 0x2, P6 ;  /* 0x000000041e0dd211 */ /* 0x000fe200030f1432 */
[----:B------:R2:W-:Y:S01]  /*13540*/  @!P0 ST.E.64 [R2.64], R62 ;  /* 0x0000003e02008985 */ /* 0x0005e2000c101b06 */
[----:B------:R-:W-:-:S03]  /*13550*/  ISETP.GE.AND P0, PT, R5, c[0x0][0x3c8], PT ;  /* 0x0000f20005007a0c */ /* 0x000fc60003f06270 */
[----:B------:R-:W-:Y:S02]  /*13560*/  @!P5 ST.E.64 [R12.64], R74 ;  /* 0x0000004a0c00d985 */ /* 0x000fe4000c101b06 */
[----:B-1----:R-:W-:-:S04]  /*13570*/  @!P1 LEA R6, P5, R61, R0, 0x2 ;  /* 0x000000003d069211 */ /* 0x002fc800078a10ff */
[----:B------:R-:W-:Y:S02]  /*13580*/  @!P1 LEA.HI.X R7, R61, R4, R54, 0x2, P5 ;  /* 0x000000043d079211 */ /* 0x000fe400028f1436 */
[----:B--2---:R-:W-:-:S04]  /*13590*/  @!P4 LEA R2, P6, R32, R0, 0x2 ;  /* 0x000000002002c211 */ /* 0x004fc800078c10ff */
[----:B------:R-:W-:Y:S02]  /*135a0*/  @!P4 LEA.HI.X R3, R32, R4, R52, 0x2, P6 ;  /* 0x000000042003c211 */ /* 0x000fe400030f1434 */
[----:B------:R-:W-:-:S03]  /*135b0*/  @!P3 LEA R10, P6, R33, R0, 0x2 ;  /* 0x00000000210ab211 */ /* 0x000fc600078c10ff */
[----:B------:R1:W-:Y:S01]  /*135c0*/  @!P4 ST.E.64 [R2.64], R66 ;  /* 0x000000420200c985 */ /* 0x0003e2000c101b06 */
[----:B------:R-:W-:Y:S02]  /*135d0*/  @!P3 LEA.HI.X R11, R33, R4, R53, 0x2, P6 ;  /* 0x00000004210bb211 */ /* 0x000fe400030f1435 */
[----:B------:R-:W-:-:S03]  /*135e0*/  @!P2 LEA R8, P6, R34, R0, 0x2 ;  /* 0x000000002208a211 */ /* 0x000fc600078c10ff */
[----:B------:R2:W-:Y:S01]  /*135f0*/  @!P3 ST.E.64 [R10.64], R82 ;  /* 0x000000520a00b985 */ /* 0x0005e2000c101b06 */
[----:B------:R-:W-:-:S05]  /*13600*/  @!P2 LEA.HI.X R9, R34, R4, R55, 0x2, P6 ;  /* 0x000000042209a211 */ /* 0x000fca00030f1437 */
        /* <DEDUP_REMOVED lines=9> */
[----:B--2---:R-:W-:Y:S02]  /*136a0*/  LEA R2, P0, R5, R0, 0x2 ;  /* 0x0000000005027211 */ /* 0x004fe400078010ff */
[----:B------:R-:W-:-:S04]  /*136b0*/  SHF.R.S32.HI R60, RZ, 0x1f, R60 ;  /* 0x0000001fff3c7819 */ /* 0x000fc8000001143c */
[----:B------:R-:W-:-:S05]  /*136c0*/  LEA.HI.X R3, R5, R4, R60, 0x2, P0 ;  /* 0x0000000405037211 */ /* 0x000fca00000f143c */
[----:B------:R1:W-:Y:S01]  /*136d0*/  ST.E.64 [R2.64], R56 ;  /* 0x0000003802007985 */ /* 0x0003e2000c101b06 */
[----:B------:R-:W-:Y:S05]  /*136e0*/  BRA `(.L_x_492) ;  /* 0x00000ca000007947 */ /* 0x000fea0003800000 */
.L_x_477:
[----:B------:R-:W-:Y:S01]  /*136f0*/  ISETP.NE.U32.AND P0, PT, RZ, c[0x0][0x508], PT ;  /* 0x00014200ff007a0c */ /* 0x000fe20003f05070 */
[----:B------:R-:W2:Y:S01]  /*13700*/  LDL.LU R6, [R1+0xc] ;  /* 0x00000c0001067983 */ /* 0x000ea20000300800 */
[----:B------:R-:W-:Y:S01]  /*13710*/  ISETP.NE.U32.AND P1, PT, RZ, c[0x0][0x500], PT ;  /* 0x00014000ff007a0c */ /* 0x000fe20003f25070 */
[----:B------:R-:W-:Y:S01]  /*13720*/  IMAD.MOV.U32 R4, RZ, RZ, 0x4 ;  /* 0x00000004ff047424 */ /* 0x000fe200078e00ff */
[----:B------:R-:W-:Y:S01]  /*13730*/  ISETP.NE.AND.EX P0, PT, RZ, c[0x0][0x50c], PT, P0 ;  /* 0x00014300ff007a0c */ /* 0x000fe20003f05300 */
[----:B------:R-:W-:Y:S01]  /*13740*/  IMAD.MOV.U32 R19, RZ, RZ, c[0x0][0x388] ;  /* 0x0000e200ff137624 */ /* 0x000fe200078e00ff */
[----:B------:R-:W-:Y:S01]  /*13750*/  ISETP.NE.AND.EX P1, PT, RZ, c[0x0][0x504], PT, P1 ;  /* 0x00014100ff007a0c */ /* 0x000fe20003f25310 */
[----:B------:R-:W-:Y:S02]  /*13760*/  IMAD.MOV.U32 R0, RZ, RZ, RZ ;  /* 0x000000ffff007224 */ /* 0x000fe400078e00ff */
[----:B------:R-:W-:-:S08]  /*13770*/  IMAD.WIDE R2, R235, R4, c[0x0][0x500] ;  /* 0x00014000eb027625 */ /* 0x000fd000078e0204 */
[----:B-1----:R-:W-:Y:S02]  /*13780*/  @P0 IMAD.WIDE R4, R235, R4, c[0x0][0x508] ;  /* 0x00014200eb040625 */ /* 0x002fe400078e0204 */
[----:B------:R1:W5:Y:S04]  /*13790*/  @P1 LDG.E R0, [R2.64] ;  /* 0x0000000602001981 */ /* 0x000368000c1e1900 */
        /* <DEDUP_REMOVED lines=8> */
.L_x_498:
[----:B-1----:R-:W1:Y:S01]  /*13820*/  S2R R3, SR_TID.X ;  /* 0x0000000000037919 */ /* 0x002e620000002100 */
[----:B------:R-:W-:Y:S01]  /*13830*/  SHF.R.S32.HI R2, RZ, 0x1f, R235 ;  /* 0x0000001fff027819 */ /* 0x000fe200000114eb */
[----:B------:R-:W-:Y:S01]  /*13840*/  BSSY B0, `(.L_x_499) ;  /* 0x0000036000007945 */ /* 0x000fe20003800000 */
[----:B-----5:R-:W-:-:S02]  /*13850*/  SHF.R.S32.HI R16, RZ, 0x1f, R0 ;  /* 0x0000001fff107819 */ /* 0x020fc40000011400 */
[----:B------:R-:W-:Y:S02]  /*13860*/  SEL R8, R235, RZ, !P1 ;  /* 0x000000ffeb087207 */ /* 0x000fe40004800000 */
[----:B------:R-:W-:Y:S02]  /*13870*/  SEL R20, R2, RZ, !P1 ;  /* 0x000000ff02147207 */ /* 0x000fe40004800000 */
[----:B-1----:R-:W-:-:S13]  /*13880*/  ISETP.GT.AND P0, PT, R3, 0x7f, PT ;  /* 0x0000007f0300780c */ /* 0x002fda0003f04270 */
[----:B------:R-:W-:Y:S05]  /*13890*/  @P0 BRA `(.L_x_500) ;  /* 0x0000030000000947 */ /* 0x000fea0003800000 */
[----:B------:R-:W-:Y:S01]  /*138a0*/  IMAD R2, R19, c[0x0][0x4e8], RZ ;  /* 0x00013a0013027a24 */ /* 0x000fe200078e02ff */
[----:B------:R-:W-:-:S04]  /*138b0*/  IADD3 R9, R231, R3, RZ ;  /* 0x00000003e7097210 */ /* 0x000fc80007ffe0ff */
        /* <DEDUP_REMOVED lines=46> */
.L_x_500:
[----:B------:R-:W-:Y:S05]  /*13ba0*/  BSYNC B0 ;  /* 0x0000000000007941 */ /* 0x000fea0003800000 */
.L_x_499:
        /* <DEDUP_REMOVED lines=16> */
[-C--:B------:R-:W-:Y:S02]  /*13cb0*/  IADD3 R11, R9, R231.reuse, RZ ;  /* 0x000000e7090b7210 */ /* 0x080fe40007ffe0ff */
[----:B--2---:R-:W-:Y:S01]  /*13cc0*/  IADD3 R4, R5, R231, RZ ;  /* 0x000000e705047210 */ /* 0x004fe20007ffe0ff */
        /* <DEDUP_REMOVED lines=22> */
.L_x_556:
[----:B------:R-:W-:Y:S05]  /*13e30*/  BRA.DIV ~URZ, `(.L_x_502) ;  /* 0x000022b27f007947 */ /* 0x000fea000b800000 */
[----:B------:R3:W4:Y:S02]  /*13e40*/  SHFL.IDX PT, R0, R12, RZ, 0x181f ;  /* 0x00181fff0c007589 */ /* 0x00072400000e0000 */
.L_x_557:
[----:B------:R-:W-:Y:S01]  /*13e50*/  IMAD R10, R19, c[0x0][0x4e8], RZ ;  /* 0x00013a00130a7a24 */ /* 0x000fe200078e02ff */
[----:B------:R-:W-:Y:S04]  /*13e60*/  BSSY B0, `(.L_x_503) ;  /* 0x0000011000007945 */ /* 0x000fe80003800000 */
[----:B------:R-:W-:-:S13]  /*13e70*/  ISETP.GE.AND P0, PT, R11, R10, PT ;  /* 0x0000000a0b00720c */ /* 0x000fda0003f06270 */
        /* <DEDUP_REMOVED lines=10> */
[----:B------:R2:W-:Y:S01]  /*13f20*/  @!P2 ST.E.128 [R6.64], RZ ;  /* 0x000000ff0600a985 */ /* 0x0005e2000c101d06 */
[-C--:B-----5:R-:W-:Y:S02]  /*13f30*/  @!P1 LEA.HI.X R5, R238, R8.reuse, R14, 0x1, P4 ;  /* 0x00000008ee059211 */ /* 0x0a0fe400020f0c0e */
[----:B---3--:R-:W-:-:S03]  /*13f40*/  @!P0 LEA.HI.X R3, R239, R8, R13, 0x1, P3 ;  /* 0x00000008ef038211 */ /* 0x008fc600018f0c0d */
[----:B------:R2:W-:Y:S04]  /*13f50*/  @!P1 ST.E.128 [R4.64], RZ ;  /* 0x000000ff04009985 */ /* 0x0005e8000c101d06 */
[----:B------:R2:W-:Y:S02]  /*13f60*/  @!P0 ST.E.128 [R2.64], RZ ;  /* 0x000000ff02008985 */ /* 0x0005e4000c101d06 */
.L_x_504:
[----:B------:R-:W-:Y:S05]  /*13f70*/  BSYNC B0 ;  /* 0x0000000000007941 */ /* 0x000fea0003800000 */
.L_x_503:
[----:B------:R-:W-:Y:S05]  /*13f80*/  BRA.DIV ~URZ, `(.L_x_505) ;  /* 0x000021c27f007947 */ /* 0x000fea000b800000 */
[----:B--2---:R2:W1:Y:S04]  /*13f90*/  SHFL.IDX PT, R8, R9, 0x1, 0x181f ;  /* 0x00381f0009087f89 */ /* 0x00446800000e0000 */
[----:B----4-:R2:W4:Y:S02]  /*13fa0*/  SHFL.IDX PT, R0, R12, 0x1, 0x181f ;  /* 0x00381f000c007f89 */ /* 0x01052400000e0000 */
.L_x_558:
        /* <DEDUP_REMOVED lines=13> */
[----:B------:R1:W-:Y:S01]  /*14080*/  @!P2 ST.E.128 [R6.64], RZ ;  /* 0x000000ff0600a985 */ /* 0x0003e2000c101d06 */
[-C--:B-----5:R-:W-:Y:S02]  /*14090*/  @!P1 LEA.HI.X R5, R238, R8.reuse, R14, 0x1, P4 ;  /* 0x00000008ee059211 */ /* 0x0a0fe400020f0c0e */
[----:B--2---:R-:W-:-:S03]  /*140a0*/  @!P0 LEA.HI.X R3, R239, R8, R13, 0x1, P3 ;  /* 0x00000008ef038211 */ /* 0x004fc600018f0c0d */
[----:B------:R1:W-:Y:S04]  /*140b0*/  @!P1 ST.E.128 [R4.64], RZ ;  /* 0x000000ff04009985 */ /* 0x0003e8000c101d06 */
[----:B------:R1:W-:Y:S02]  /*140c0*/  @!P0 ST.E.128 [R2.64], RZ ;  /* 0x000000ff02008985 */ /* 0x0003e4000c101d06 */
.L_x_507:
[----:B------:R-:W-:Y:S05]  /*140d0*/  BSYNC B0 ;  /* 0x0000000000007941 */ /* 0x000fea0003800000 */
.L_x_506:
[----:B------:R-:W-:Y:S05]  /*140e0*/  BRA.DIV ~URZ, `(.L_x_508) ;  /* 0x000021227f007947 */ /* 0x000fea000b800000 */
[----:B-1----:R1:W2:Y:S02]  /*140f0*/  SHFL.IDX PT, R8, R9, 0x2, 0x181f ;  /* 0x00581f0009087f89 */ /* 0x0022a400000e0000 */
.L_x_559:
[----:B------:R-:W-:Y:S05]  /*14100*/  BRA.DIV ~URZ, `(.L_x_509) ;  /* 0x000021727f007947 */ /* 0x000fea000b800000 */
[----:B----4-:R4:W1:Y:S02]  /*14110*/  SHFL.IDX PT, R0, R12, 0x2, 0x181f ;  /* 0x00581f000c007f89 */ /* 0x01086400000e0000 */
.L_x_560:
        /* <DEDUP_REMOVED lines=18> */
.L_x_511:
[----:B------:R-:W-:Y:S05]  /*14240*/  BSYNC B0 ;  /* 0x0000000000007941 */ /* 0x000fea0003800000 */
.L_x_510:
[----:B------:R-:W-:Y:S05]  /*14250*/  BRA.DIV ~URZ, `(.L_x_512) ;  /* 0x000020827f007947 */ /* 0x000fea000b800000 */
[----:B--2---:R2:W3:Y:S04]  /*14260*/  SHFL.IDX PT, R8, R9, 0x3, 0x181f ;  /* 0x00781f0009087f89 */ /* 0x0044e800000e0000 */
[----:B-1----:R2:W1:Y:S02]  /*14270*/  SHFL.IDX PT, R0, R12, 0x3, 0x181f ;  /* 0x00781f000c007f89 */ /* 0x00246400000e0000 */
.L_x_561:
[----:B------:R-:W-:-:S04]  /*14280*/  IADD3 R11, R11, 0x60, RZ ;  /* 0x000000600b0b7810 */ /* 0x000fc80007ffe0ff */
[----:B------:R-:W-:-:S13]  /*14290*/  ISETP.GE.AND P0, PT, R11, R10, PT ;  /* 0x0000000a0b00720c */ /* 0x000fda0003f06270 */
[----:B------:R-:W-:Y:S05]  /*142a0*/  @P0 BRA `(.L_x_492) ;  /* 0x000000e000000947 */ /* 0x000fea0003800000 */
[----:B--234-:R-:W2:Y:S04]  /*142b0*/  LDL R12, [R1+0x4] ;  /* 0x00000400010c7983 */ /* 0x01cea80000100800 */
[----:B------:R-:W3:Y:S01]  /*142c0*/  LDL R9, [R1] ;  /* 0x0000000001097983 */ /* 0x000ee20000100800 */
[----:B------:R-:W-:Y:S02]  /*142d0*/  ISETP.GE.AND P2, PT, R236, c[0x0][0x3c8], PT ;  /* 0x0000f200ec007a0c */ /* 0x000fe40003f46270 */
[----:B------:R-:W-:Y:S02]  /*142e0*/  ISETP.GE.AND P1, PT, R238, c[0x0][0x3c8], PT ;  /* 0x0000f200ee007a0c */ /* 0x000fe40003f26270 */
[----:B------:R-:W-:-:S09]  /*142f0*/  ISETP.GE.AND P0, PT, R239, c[0x0][0x3c8], PT ;  /* 0x0000f200ef007a0c */ /* 0x000fd20003f06270 */
[-C--:B-1----:R-:W-:Y:S02]  /*14300*/  @!P2 LEA R6, P5, R236, R0.reuse, 0x1 ;  /* 0x00000000ec06a211 */ /* 0x082fe400078a08ff */
[-C--:B------:R-:W-:Y:S02]  /*14310*/  @!P1 LEA R4, P4, R238, R0.reuse, 0x1 ;  /* 0x00000000ee049211 */ /* 0x080fe400078808ff */
[----:B------:R-:W-:Y:S02]  /*14320*/  @!P0 LEA R2, P3, R239, R0, 0x1 ;  /* 0x00000000ef028211 */ /* 0x000fe400078608ff */
[----:B------:R-:W-:-:S05]  /*14330*/  @!P2 LEA.HI.X R7, R236, R8, R237, 0x1, P5 ;  /* 0x00000008ec07a211 */ /* 0x000fca00028f0ced */
[----:B------:R1:W-:Y:S01]  /*14340*/  @!P2 ST.E.128 [R6.64], RZ ;  /* 0x000000ff0600a985 */ /* 0x0003e2000c101d06 */
[-C--:B--2---:R-:W-:Y:S02]  /*14350*/  @!P1 LEA.HI.X R5, R238, R8.reuse, R12, 0x1, P4 ;  /* 0x00000008ee059211 */ /* 0x084fe400020f0c0c */
[----:B---3--:R-:W-:-:S03]  /*14360*/  @!P0 LEA.HI.X R3, R239, R8, R9, 0x1, P3 ;  /* 0x00000008ef038211 */ /* 0x008fc600018f0c09 */
[----:B------:R1:W-:Y:S04]  /*14370*/  @!P1 ST.E.128 [R4.64], RZ ;  /* 0x000000ff04009985 */ /* 0x0003e8000c101d06 */
[----:B------:R1:W-:Y:S02]  /*14380*/  @!P0 ST.E.128 [R2.64], RZ ;  /* 0x000000ff02008985 */ /* 0x0003e4000c101d06 */
.L_x_492:
[----:B------:R-:W-:Y:S05]  /*14390*/  BSYNC B1 ;  /* 0x0000000000017941 */ /* 0x000fea0003800000 */
.L_x_476:
        /* <DEDUP_REMOVED lines=8> */
[----:B------:R-:W-:Y:S01]  /*14420*/  IMAD.MOV.U32 R7, RZ, RZ, RZ ;  /* 0x000000ffff077224 */ /* 0x000fe200078e00ff */
[----:B--2---:R-:W-:-:S04]  /*14430*/  LOP3.LUT R14, R0, 0x1f, RZ, 0xc0, !PT ;  /* 0x0000001f000e7812 */ /* 0x004fc800078ec0ff */
[----:B------:R-:W-:Y:S01]  /*14440*/  ISETP.NE.AND P5, PT, R14, 0x1f, PT ;  /* 0x0000001f0e00780c */ /* 0x000fe20003fa5270 */
[----:B------:R-:W-:Y:S10]  /*14450*/  BRA.DIV ~URZ, `(.L_x_514) ;  /* 0x00001f427f007947 */ /* 0x000ff4000b800000 */
[----:B------:R2:W4:Y:S02]  /*14460*/  SHFL.IDX PT, R9, R86, RZ, 0x1f ;  /* 0x00001fff56097589 */ /* 0x00052400000e0000 */
.L_x_562:
[----:B------:R-:W-:Y:S05]  /*14470*/  BRA.DIV ~URZ, `(.L_x_515) ;  /* 0x00001f927f007947 */ /* 0x000fea000b800000 */
[----:B---3--:R3:W2:Y:S02]  /*14480*/  SHFL.IDX PT, R8, R86, 0x1, 0x1f ;  /* 0x00201f0056087f89 */ /* 0x0086a400000e0000 */
.L_x_563:
        /* <DEDUP_REMOVED lines=17> */
[----:B------:R1:W3:Y:S02]  /*145a0*/  SHFL.UP PT, R4, R0, 0x1, RZ ;  /* 0x0420000000047989 */ /* 0x0002e400000e00ff */
.L_x_564:
        /* <DEDUP_REMOVED lines=16> */
.L_x_565:
[----:B---3--:R-:W-:Y:S01]  /*146b0*/  IMAD R0, R0, c[0x0][0x538], RZ ;  /* 0x00014e0000007a24 */ /* 0x008fe200078e02ff */
[----:B------:R-:W-:Y:S04]  /*146c0*/  BSSY B1, `(.L_x_518) ;  /* 0x00000c5000017945 */ /* 0x000fe80003800000 */
[----:B--2---:R-:W-:-:S04]  /*146d0*/  IADD3 R8, R0, R8, RZ ;  /* 0x0000000800087210 */ /* 0x004fc80007ffe0ff */
[----:B----4-:R-:W-:-:S13]  /*146e0*/  ISETP.GT.AND P6, PT, R8, R9, PT ;  /* 0x000000090800720c */ /* 0x010fda0003fc4270 */
[----:B------:R-:W-:Y:S05]  /*146f0*/  @P6 BRA `(.L_x_519) ;  /* 0x0000024000006947 */ /* 0x000fea0003800000 */
.L_x_523:
        /* <DEDUP_REMOVED lines=16> */
.L_x_566:
        /* <DEDUP_REMOVED lines=16> */
.L_x_567:
[----:B--2---:R-:W-:-:S05]  /*14900*/  IMAD R0, R0, c[0x0][0x538], RZ ;  /* 0x00014e0000007a24 */ /* 0x004fca00078e02ff */
[----:B------:R-:W-:-:S04]  /*14910*/  IADD3 R8, R0, R8, RZ ;  /* 0x0000000800087210 */ /* 0x000fc80007ffe0ff */
[----:B------:R-:W-:-:S13]  /*14920*/  ISETP.GT.AND P6, PT, R8, R9, PT ;  /* 0x000000090800720c */ /* 0x000fda0003fc4270 */
[----:B-1----:R-:W-:Y:S05]  /*14930*/  @!P6 BRA `(.L_x_523) ;  /* 0xfffffdc00000e947 */ /* 0x002fea000383ffff */
.L_x_519:
[----:B------:R-:W-:-:S05]  /*14940*/  IADD3 R11, -R0, R8, RZ ;  /* 0x00000008000b7210 */ /* 0x000fca0007ffe1ff */
[----:B------:R-:W-:-:S05]  /*14950*/  IMAD R0, R4, c[0x0][0x538], R11 ;  /* 0x00014e0004007a24 */ /* 0x000fca00078e020b */
[----:B------:R-:W-:Y:S01]  /*14960*/  ISETP.GT.AND P0, PT, R0, R9, PT ;  /* 0x000000090000720c */ /* 0x000fe20003f04270 */
[----:B------:R-:W-:-:S12]  /*14970*/  BRA.DIV ~URZ, `(.L_x_524) ;  /* 0x00001ed27f007947 */ /* 0x000fd8000b800000 */
[----:B------:R-:W-:-:S04]  /*14980*/  VOTE.ANY R12, PT, !P0 ;  /* 0x00000000000c7806 */ /* 0x000fc800040e0100 */
.L_x_568:
[----:B------:R-:W2:Y:S02]  /*14990*/  POPC R8, R12 ;  /* 0x0000000c00087309 */ /* 0x000ea40000000000 */
[----:B--2---:R-:W-:Y:S01]  /*149a0*/  IADD3 R235, R8, R235, RZ ;  /* 0x000000eb08eb7210 */ /* 0x004fe20007ffe0ff */
[----:B------:R-:W-:Y:S05]  /*149b0*/  BRA.DIV ~URZ, `(.L_x_525) ;  /* 0x00001ee27f007947 */ /* 0x000fea000b800000 */
[----:B------:R2:W3:Y:S04]  /*149c0*/  SHFL.IDX PT, R10, R6, R8, 0x1f ;  /* 0x00001f08060a7589 */ /* 0x0004e800000e0000 */
[----:B------:R2:W4:Y:S02]  /*149d0*/  SHFL.IDX PT, R7, R7, R8, 0x1f ;  /* 0x00001f0807077589 */ /* 0x00052400000e0000 */
.L_x_569:
[----:B------:R-:W-:Y:S01]  /*149e0*/  ISETP.NE.AND P0, PT, R12, RZ, PT ;  /* 0x000000ff0c00720c */ /* 0x000fe20003f05270 */
[----:B------:R-:W-:-:S12]  /*149f0*/  BSSY B0, `(.L_x_526) ;  /* 0x0000005000007945 */ /* 0x000fd80003800000 */
[----:B------:R-:W-:Y:S05]  /*14a00*/  @!P0 BRA `(.L_x_527) ;  /* 0x0000003000008947 */ /* 0x000fea0003800000 */
[----:B------:R-:W-:Y:S01]  /*14a10*/  IADD3 R3, R8, -0x1, RZ ;  /* 0xffffffff08037810 */ /* 0x000fe20007ffe0ff */
[----:B------:R-:W-:Y:S05]  /*14a20*/  BRA.DIV ~URZ, `(.L_x_528) ;  /* 0x00001f427f007947 */ /* 0x000fea000b800000 */
[----:B------:R1:W2:Y:S02]  /*14a30*/  SHFL.IDX PT, R13, R4, R3, 0x1f ;  /* 0x00001f03040d7589 */ /* 0x0002a400000e0000 */
.L_x_527:
[----:B------:R-:W-:Y:S05]  /*14a40*/  BSYNC B0 ;  /* 0x0000000000007941 */ /* 0x000fea0003800000 */
.L_x_526:
[----:B----4-:R-:W-:Y:S01]  /*14a50*/  ISETP.NE.AND P0, PT, R7, 0x1, PT ;  /* 0x000000010700780c */ /* 0x010fe20003f05270 */
[----:B--2---:R-:W-:Y:S01]  /*14a60*/  IMAD R232, R13, c[0x0][0x538], R11 ;  /* 0x00014e000de87a24 */ /* 0x004fe200078e020b */
[----:B------:R-:W-:Y:S04]  /*14a70*/  BSSY B0, `(.L_x_529) ;  /* 0x0000082000007945 */ /* 0x000fe80003800000 */
[----:B------:R-:W-:-:S07]  /*14a80*/  IADD3 R8, -R232, R9, RZ ;  /* 0x00000009e8087210 */ /* 0x000fce0007ffe1ff */
[----:B------:R-:W-:Y:S05]  /*14a90*/  @!P0 BRA `(.L_x_530) ;  /* 0x000003d000008947 */ /* 0x000fea0003800000 */
[-C--:B---3--:R-:W-:Y:S02]  /*14aa0*/  IABS R2, R10.reuse ;  /* 0x0000000a00027213 */ /* 0x088fe40000000000 */
[----:B------:R-:W-:Y:S02]  /*14ab0*/  IABS R9, R10 ;  /* 0x0000000a00097213 */ /* 0x000fe40000000000 */
[----:B------:R-:W2:Y:S08]  /*14ac0*/  I2F.RP R0, R2 ;  /* 0x0000000200007306 */ /* 0x000eb00000209400 */
[----:B--2---:R-:W2:Y:S02]  /*14ad0*/  MUFU.RCP R0, R0 ;  /* 0x0000000000007308 */ /* 0x004ea40000001000 */
[----:B--2---:R-:W-:-:S06]  /*14ae0*/  IADD3 R0, R0, 0xffffffe, RZ ;  /* 0x0ffffffe00007810 */ /* 0x004fcc0007ffe0ff */
[----:B------:R-:W2:Y:S02]  /*14af0*/  F2I.FTZ.U32.TRUNC.NTZ R5, R0 ;  /* 0x0000000000057305 */ /* 0x000ea4000021f000 */
[----:B-12---:R-:W-:Y:S01]  /*14b00*/  IMAD.MOV R3, RZ, RZ, -R5 ;  /* 0x000000ffff037224 */ /* 0x006fe200078e0a05 */
[----:B------:R-:W-:-:S03]  /*14b10*/  IABS R0, R7 ;  /* 0x0000000700007213 */ /* 0x000fc60000000000 */
[----:B------:R-:W-:Y:S01]  /*14b20*/  IMAD.MOV.U32 R4, RZ, RZ, R3 ;  /* 0x000000ffff047224 */ /* 0x000fe200078e0003 */
[----:B------:R-:W-:Y:S01]  /*14b30*/  IABS R3, R8 ;  /* 0x0000000800037213 */ /* 0x000fe20000000000 */
[----:B------:R-:W-:Y:S02]  /*14b40*/  IMAD.MOV.U32 R6, RZ, RZ, R0 ;  /* 0x000000ffff067224 */ /* 0x000fe400078e0000 */
[----:B------:R-:W-:Y:S02]  /*14b50*/  IMAD R0, R4, R2, RZ ;  /* 0x0000000204007224 */ /* 0x000fe400078e02ff */
[----:B------:R-:W-:Y:S01]  /*14b60*/  IMAD.MOV.U32 R4, RZ, RZ, RZ ;  /* 0x000000ffff047224 */ /* 0x000fe200078e00ff */
[----:B------:R-:W1:Y:S03]  /*14b70*/  I2F.RP R11, R6 ;  /* 0x00000006000b7306 */ /* 0x000e660000209400 */
[----:B------:R-:W-:-:S04]  /*14b80*/  IMAD.HI.U32 R5, R5, R0, R4 ;  /* 0x0000000005057227 */ /* 0x000fc800078e0004 */
[----:B------:R-:W-:-:S05]  /*14b90*/  IMAD.MOV R0, RZ, RZ, -R9 ;  /* 0x000000ffff007224 */ /* 0x000fca00078e0a09 */
[----:B------:R-:W-:Y:S01]  /*14ba0*/  MOV R4, R0 ;  /* 0x0000000000047202 */ /* 0x000fe20000000f00 */
[----:B------:R-:W-:-:S04]  /*14bb0*/  IMAD.HI.U32 R0, R5, R3, RZ ;  /* 0x0000000305007227 */ /* 0x000fc800078e00ff */
[----:B------:R-:W-:Y:S02]  /*14bc0*/  IMAD R3, R0, R4, R3 ;  /* 0x0000000400037224 */ /* 0x000fe400078e0203 */
[----:B-1----:R-:W1:Y:S03]  /*14bd0*/  MUFU.RCP R4, R11 ;  /* 0x0000000b00047308 */ /* 0x002e660000001000 */
        /* <DEDUP_REMOVED lines=23> */
[----:B------:R-:W-:Y:S01]  /*14d50*/  IMAD R3, R2, R4, R3 ;  /* 0x0000000402037224 */ /* 0x000fe200078e0203 */
[----:B------:R-:W-:-:S04]  /*14d60*/  IADD3 R4, -R0, RZ, RZ ;  /* 0x000000ff00047210 */ /* 0x000fc80007ffe1ff */
        /* <DEDUP_REMOVED lines=9> */
[----:B------:R-:W-:-:S05]  /*14e00*/  @!P1 LOP3.LUT R2, RZ, R7, RZ, 0x33, !PT ;  /* 0x00000007ff029212 */ /* 0x000fca00078e33ff */
[----:B------:R-:W-:-:S04]  /*14e10*/  IMAD.MOV R3, RZ, RZ, -R2 ;  /* 0x000000ffff037224 */ /* 0x000fc800078e0a02 */
[C---:B------:R-:W-:Y:S02]  /*14e20*/  IMAD R3, R7.reuse, R3, R0 ;  /* 0x0000000307037224 */ /* 0x040fe400078e0200 */
[----:B------:R-:W-:Y:S02]  /*14e30*/  IMAD R0, R7, 0x1000000, R2 ;  /* 0x0100000007007824 */ /* 0x000fe400078e0202 */
[----:B------:R-:W-:Y:S02]  /*14e40*/  IMAD R2, R10, R4, R8 ;  /* 0x000000040a027224 */ /* 0x000fe400078e0208 */
[----:B------:R-:W-:Y:S01]  /*14e50*/  IMAD R234, R3, 0x10000, R0 ;  /* 0x0001000003ea7824 */ /* 0x000fe200078e0200 */
[----:B------:R-:W-:Y:S05]  /*14e60*/  BRA `(.L_x_531) ;  /* 0x0000042000007947 */ /* 0x000fea0003800000 */
.L_x_530:
[----:B------:R-:W-:-:S04]  /*14e70*/  IMAD.MOV.U32 R2, RZ, RZ, 0x4 ;  /* 0x00000004ff027424 */ /* 0x000fc800078e00ff */
[----:B-1----:R-:W-:-:S05]  /*14e80*/  IMAD.WIDE R2, R235, R2, c[0x0][0x590] ;  /* 0x00016400eb027625 */ /* 0x002fca00078e0202 */
[----:B------:R-:W2:Y:S02]  /*14e90*/  LDG.E R4, [R2.64] ;  /* 0x0000000602047981 */ /* 0x000ea4000c1e1900 */
        /* <DEDUP_REMOVED lines=29> */
[----:B------:R-:W-:Y:S02]  /*15070*/  IMAD R9, R4, R2, RZ ;  /* 0x0000000204097224 */ /* 0x000fe400078e02ff */
[----:B------:R-:W-:-:S03]  /*15080*/  IMAD.MOV R2, RZ, RZ, -R2 ;  /* 0x000000ffff027224 */ /* 0x000fc600078e0a02 */
[----:B------:R-:W-:Y:S01]  /*15090*/  IADD3 R0, -R9, c[0x0][0x538], RZ ;  /* 0x00014e0009007a10 */ /* 0x000fe20007ffe1ff */
[----:B------:R-:W-:-:S03]  /*150a0*/  IMAD R6, R7, R2, R8 ;  /* 0x0000000207067224 */ /* 0x000fc600078e0208 */
[----:B------:R-:W-:Y:S02]  /*150b0*/  IMNMX R0, R4, R0, PT ;  /* 0x0000000004007217 */ /* 0x000fe40003800200 */
[----:B------:R-:W-:Y:S02]  /*150c0*/  IABS R2, R6 ;  /* 0x0000000600027213 */ /* 0x000fe40000000000 */
[-C--:B------:R-:W-:Y:S02]  /*150d0*/  IABS R3, R0.reuse ;  /* 0x0000000000037213 */ /* 0x080fe40000000000 */
[----:B------:R-:W-:Y:S02]  /*150e0*/  IABS R11, R0 ;  /* 0x00000000000b7213 */ /* 0x000fe40000000000 */
[----:B------:R-:W1:Y:S01]  /*150f0*/  I2F.RP R4, R3 ;  /* 0x0000000300047306 */ /* 0x000e620000209400 */
[----:B------:R-:W-:Y:S02]  /*15100*/  MOV R7, R2 ;  /* 0x0000000200077202 */ /* 0x000fe40000000f00 */
[----:B------:R-:W-:-:S05]  /*15110*/  IMAD.MOV R2, RZ, RZ, -R11 ;  /* 0x000000ffff027224 */ /* 0x000fca00078e0a0b */
[----:B-1----:R-:W1:Y:S02]  /*15120*/  MUFU.RCP R4, R4 ;  /* 0x0000000400047308 */ /* 0x002e640000001000 */
[----:B-1----:R-:W-:-:S06]  /*15130*/  IADD3 R4, R4, 0xffffffe, RZ ;  /* 0x0ffffffe04047810 */ /* 0x002fcc0007ffe0ff */
[----:B------:R-:W1:Y:S02]  /*15140*/  F2I.FTZ.U32.TRUNC.NTZ R5, R4 ;  /* 0x0000000400057305 */ /* 0x000e64000021f000 */
[----:B-1----:R-:W-:-:S04]  /*15150*/  IMAD.MOV R4, RZ, RZ, -R5 ;  /* 0x000000ffff047224 */ /* 0x002fc800078e0a05 */
[----:B------:R-:W-:Y:S02]  /*15160*/  IMAD R8, R4, R3, RZ ;  /* 0x0000000304087224 */ /* 0x000fe400078e02ff */
[----:B------:R-:W-:-:S04]  /*15170*/  IMAD.MOV.U32 R4, RZ, RZ, RZ ;  /* 0x000000ffff047224 */ /* 0x000fc800078e00ff */
[----:B------:R-:W-:-:S04]  /*15180*/  IMAD.HI.U32 R5, R5, R8, R4 ;  /* 0x0000000805057227 */ /* 0x000fc800078e0004 */
[----:B------:R-:W-:Y:S02]  /*15190*/  IMAD.MOV.U32 R4, RZ, RZ, R2 ;  /* 0x000000ffff047224 */ /* 0x000fe400078e0002 */
[----:B------:R-:W-:-:S04]  /*151a0*/  IMAD.HI.U32 R2, R5, R7, RZ ;  /* 0x0000000705027227 */ /* 0x000fc800078e00ff */
[----:B------:R-:W-:-:S05]  /*151b0*/  IMAD R4, R2, R4, R7 ;  /* 0x0000000402047224 */ /* 0x000fca00078e0207 */
[----:B------:R-:W-:-:S13]  /*151c0*/  ISETP.GT.U32.AND P1, PT, R3, R4, PT ;  /* 0x000000040300720c */ /* 0x000fda0003f24070 */
[-C--:B------:R-:W-:Y:S02]  /*151d0*/  @!P1 IADD3 R4, R4, -R3.reuse, RZ ;  /* 0x8000000304049210 */ /* 0x080fe40007ffe0ff */
[----:B------:R-:W-:Y:S02]  /*151e0*/  @!P1 IADD3 R2, R2, 0x1, RZ ;  /* 0x0000000102029810 */ /* 0x000fe40007ffe0ff */
[----:B------:R-:W-:Y:S02]  /*151f0*/  ISETP.GE.U32.AND P2, PT, R4, R3, PT ;  /* 0x000000030400720c */ /* 0x000fe40003f46070 */
[----:B------:R-:W-:Y:S02]  /*15200*/  LOP3.LUT R3, R6, R0, RZ, 0x3c, !PT ;  /* 0x0000000006037212 */ /* 0x000fe400078e3cff */
[----:B------:R-:W-:Y:S02]  /*15210*/  ISETP.NE.AND P1, PT, R0, RZ, PT ;  /* 0x000000ff0000720c */ /* 0x000fe40003f25270 */
[----:B------:R-:W-:Y:S01]  /*15220*/  ISETP.GE.AND P0, PT, R3, RZ, PT ;  /* 0x000000ff0300720c */ /* 0x000fe20003f06270 */
[----:B------:R-:W-:Y:S01]  /*15230*/  IMAD.MOV R3, RZ, RZ, -R0 ;  /* 0x000000ffff037224 */ /* 0x000fe200078e0a00 */
[----:B------:R-:W-:-:S05]  /*15240*/  IADD3 R6, R9, 0x1000000, R6 ;  /* 0x0100000009067810 */ /* 0x000fca0007ffe006 */
[----:B------:R-:W-:-:S06]  /*15250*/  @P2 IADD3 R2, R2, 0x1, RZ ;  /* 0x0000000102022810 */ /* 0x000fcc0007ffe0ff */
[----:B------:R-:W-:Y:S01]  /*15260*/  @!P0 IMAD.MOV R2, RZ, RZ, -R2 ;  /* 0x000000ffff028224 */ /* 0x000fe200078e0a02 */
[----:B------:R-:W-:-:S05]  /*15270*/  @!P1 LOP3.LUT R2, RZ, R0, RZ, 0x33, !PT ;  /* 0x00000000ff029212 */ /* 0x000fca00078e33ff */
[----:B------:R-:W-:Y:S02]  /*15280*/  IMAD R234, R2, R3, R6 ;  /* 0x0000000302ea7224 */ /* 0x000fe400078e0206 */
.L_x_531:
[----:B------:R-:W-:Y:S05]  /*15290*/  BSYNC B0 ;  /* 0x0000000000007941 */ /* 0x000fea0003800000 */
.L_x_529:
[----:B------:R-:W-:-:S04]  /*152a0*/  LOP3.LUT R2, RZ, R2, RZ, 0x33, !PT ;  /* 0x00000002ff027212 */ /* 0x000fc800078e33ff */
[----:B------:R-:W-:Y:S01]  /*152b0*/  IADD3 R233, R2, R10, RZ ;  /* 0x0000000a02e97210 */ /* 0x000fe20007ffe0ff */
[----:B------:R-:W-:Y:S05]  /*152c0*/  BRA `(.L_x_532) ;  /* 0x0000004000007947 */ /* 0x000fea0003800000 */
.L_x_520:
[----:B------:R-:W-:Y:S01]  /*152d0*/  IMAD.MOV.U32 R232, RZ, RZ, R9 ;  /* 0x000000ffffe87224 */ /* 0x000fe200078e0009 */
[----:B------:R-:W-:Y:S01]  /*152e0*/  MOV R234, RZ ;  /* 0x000000ff00ea7202 */ /* 0x000fe20000000f00 */
[----:B------:R-:W-:Y:S01]  /*152f0*/  IMAD.MOV.U32 R233, RZ, RZ, RZ ;  /* 0x000000ffffe97224 */ /* 0x000fe200078e00ff */
[----:B------:R-:W-:Y:S02]  /*15300*/  MOV R235, c[0x0][0x53c] ;  /* 0x00014f0000eb7a02 */ /* 0x000fe40000000f00 */
.L_x_532:
[----:B------:R-:W-:Y:S05]  /*15310*/  BSYNC B1 ;  /* 0x0000000000017941 */ /* 0x000fea0003800000 */
.L_x_518:
[----:B------:R-:W-:Y:S01]  /*15320*/  WARPSYNC 0xffffffff ;  /* 0xffffffff00007948 */ /* 0x000fe20003800000 */
[----:B------:R-:W-:Y:S01]  /*15330*/  BAR.SYNC.DEFER_BLOCKING 0x4, 0x100 ;  /* 0x0104000000007b1d */ /* 0x000fe20000010000 */
[----:B------:R-:W-:-:S13]  /*15340*/  ISETP.NE.AND P0, PT, R14, RZ, PT ;  /* 0x000000ff0e00720c */ /* 0x000fda0003f05270 */
[----:B------:R2:W-:Y:S04]  /*15350*/  @!P0 STS.128 [0x18100], R232 ;  /* 0x018100e8ff008388 */ /* 0x0005e80000000c00 */
[----:B------:R-:W-:Y:S06]  /*15360*/  BAR.ARV 0x5, 0x100 ;  /* 0x0144000000007b1d */ /* 0x000fec0000002000 */
.L_x_513:
[----:B-1----:R-:W-:-:S13]  /*15370*/  ISETP.GE.AND P0, PT, R235, c[0x0][0x53c], PT ;  /* 0x00014f00eb007a0c */ /* 0x002fda0003f06270 */
[----:B--23--:R-:W-:Y:S01]  /*15380*/  @P0 CALL.REL.NOINC `(.L_x_533) ;  /* 0x0000001000000944 */ /* 0x00cfe20003c00000 */
[----:B------:R-:W-:Y:S05]  /*15390*/  BRA `(.L_x_534) ;  /* 0xfffec57000007947 */ /* 0x000fea000383ffff */
.L_x_533:
[----:B------:R-:W-:Y:S05]  /*153a0*/  EXIT ;  /* 0x000000000000794d */ /* 0x000fea0003800000 */
.L_x_394:
[----:B------:R-:W-:Y:S01]  /*153b0*/  IMAD.MOV.U32 R0, RZ, RZ, R5 ;  /* 0x000000ffff007224 */ /* 0x000fe200078e0005 */
[----:B------:R-:W-:Y:S02]  /*153c0*/  MOV R2, 0x1 ;  /* 0x0000000100027802 */ /* 0x000fe40000000f00 */
[----:B------:R-:W-:Y:S02]  /*153d0*/  MOV R3, 0x153f0 ;  /* 0x000153f000037802 */ /* 0x000fe40000000f00 */
[----:B--2---:R-:W-:Y:S05]  /*153e0*/  CALL.REL.NOINC `($__internal_10_$__cuda_sm70_shflsync_up_p) ;  /* 0x0000168000007944 */ /* 0x004fea0003c00000 */
[----:B------:R-:W-:Y:S01]  /*153f0*/  MOV R0, R4 ;  /* 0x0000000400007202 */ /* 0x000fe20000000f00 */
[----:B------:R-:W-:Y:S05]  /*15400*/  BRA `(.L_x_535) ;  /* 0xfffeb03000007947 */ /* 0x000fea000383ffff */
.L_x_395:
[----:B------:R-:W-:Y:S01]  /*15410*/  IMAD.MOV.U32 R0, RZ, RZ, R5 ;  /* 0x000000ffff007224 */ /* 0x000fe200078e0005 */
[----:B------:R-:W-:Y:S02]  /*15420*/  MOV R2, 0x2 ;  /* 0x0000000200027802 */ /* 0x000fe40000000f00 */
[----:B------:R-:W-:Y:S02]  /*15430*/  MOV R3, 0x15450 ;  /* 0x0001545000037802 */ /* 0x000fe40000000f00 */
[----:B--2---:R-:W-:Y:S05]  /*15440*/  CALL.REL.NOINC `($__internal_10_$__cuda_sm70_shflsync_up_p) ;  /* 0x0000162000007944 */ /* 0x004fea0003c00000 */
[----:B------:R-:W-:Y:S01]  /*15450*/  SEL R0, R4, RZ, P4 ;  /* 0x000000ff04007207 */ /* 0x000fe20002000000 */
[----:B------:R-:W-:Y:S01]  /*15460*/  IMAD.MOV.U32 R2, RZ, RZ, 0x4 ;  /* 0x00000004ff027424 */ /* 0x000fe200078e00ff */
[----:B------:R-:W-:-:S03]  /*15470*/  MOV R3, 0x154a0 ;  /* 0x000154a000037802 */ /* 0x000fc60000000f00 */
[----:B------:R-:W-:Y:S02]  /*15480*/  IMAD.IADD R0, R5, 0x1, R0 ;  /* 0x0000000105007824 */ /* 0x000fe400078e0200 */
[----:B------:R-:W-:Y:S05]  /*15490*/  CALL.REL.NOINC `($__internal_10_$__cuda_sm70_shflsync_up_p) ;  /* 0x000015d000007944 */ /* 0x000fea0003c00000 */
        /* <DEDUP_REMOVED lines=13> */
[----:B------:R-:W-:Y:S01]  /*15570*/  IMAD.IADD R4, R0, 0x1, R4 ;  /* 0x0000000100047824 */ /* 0x000fe200078e0204 */
[----:B------:R-:W-:-:S03]  /*15580*/  MOV R0, 0x1f ;  /* 0x0000001f00007802 */ /* 0x000fc60000000f00 */
[----:B------:R-:W-:Y:S02]  /*15590*/  IMAD.MOV.U32 R5, RZ, RZ, R4 ;  /* 0x000000ffff057224 */ /* 0x000fe400078e0004 */
[----:B------:R-:W-:Y:S05]  /*155a0*/  CALL.REL.NOINC `($__internal_9_$__cuda_sm70_shflsync_idx_p) ;  /* 0x0000147000007944 */ /* 0x000fea0003c00000 */
[----:B------:R-:W-:Y:S05]  /*155b0*/  BRA `(.L_x_536) ;  /* 0xfffeaf8000007947 */ /* 0x000fea000383ffff */
.L_x_397:
[----:B------:R-:W-:Y:S02]  /*155c0*/  SEL R0, RZ, 0x1, P0 ;  /* 0x00000001ff007807 */ /* 0x000fe40000000000 */
[----:B------:R-:W-:Y:S02]  /*155d0*/  MOV R2, 0x155f0 ;  /* 0x000155f000027802 */ /* 0x000fe40000000f00 */
[----:B--2---:R-:W-:Y:S05]  /*155e0*/  CALL.REL.NOINC `($__internal_11_$__cuda_sm70_votesync_ballot) ;  /* 0x000014f000007944 */ /* 0x004fea0003c00000 */
[----:B------:R-:W-:Y:S01]  /*155f0*/  MOV R10, R0 ;  /* 0x00000000000a7202 */ /* 0x000fe20000000f00 */
[----:B------:R-:W-:Y:S05]  /*15600*/  BRA `(.L_x_537) ;  /* 0xfffeafc000007947 */ /* 0x000fea000383ffff */
.L_x_398:
[----:B------:R-:W-:Y:S01]  /*15610*/  IMAD.MOV.U32 R5, RZ, RZ, R9 ;  /* 0x000000ffff057224 */ /* 0x000fe200078e0009 */
[----:B------:R-:W-:Y:S01]  /*15620*/  MOV R3, R7 ;  /* 0x0000000700037202 */ /* 0x000fe20000000f00 */
[----:B------:R-:W-:Y:S01]  /*15630*/  IMAD.MOV.U32 R0, RZ, RZ, 0x1f ;  /* 0x0000001fff007424 */ /* 0x000fe200078e00ff */
[----:B------:R-:W-:Y:S02]  /*15640*/  MOV R2, 0x15660 ;  /* 0x0001566000027802 */ /* 0x000fe40000000f00 */
[----:B------:R-:W-:Y:S05]  /*15650*/  CALL.REL.NOINC `($__internal_9_$__cuda_sm70_shflsync_idx_p) ;  /* 0x000013c000007944 */ /* 0x000fea0003c00000 */
[----:B------:R-:W-:Y:S01]  /*15660*/  IMAD.MOV.U32 R233, RZ, RZ, R0 ;  /* 0x000000ffffe97224 */ /* 0x000fe200078e0000 */
[----:B------:R-:W-:Y:S01]  /*15670*/  MOV R5, R8 ;  /* 0x0000000800057202 */ /* 0x000fe20000000f00 */
[----:B------:R-:W-:Y:S01]  /*15680*/  IMAD.MOV.U32 R6, RZ, RZ, RZ ;  /* 0x000000ffff067224 */ /* 0x000fe200078e00ff */
[----:B------:R-:W-:Y:S01]  /*15690*/  MOV R3, R7 ;  /* 0x0000000700037202 */ /* 0x000fe20000000f00 */
[----:B------:R-:W-:Y:S01]  /*156a0*/  IMAD.MOV.U32 R0, RZ, RZ, 0x1f ;  /* 0x0000001fff007424 */ /* 0x000fe200078e00ff */
[----:B------:R-:W-:-:S02]  /*156b0*/  MOV R2, 0x156d0 ;  /* 0x000156d000027802 */ /* 0x000fc40000000f00 */
[----:B------:R-:W-:Y:S05]  /*156c0*/  CALL.REL.NOINC `($__internal_9_$__cuda_sm70_shflsync_idx_p) ;  /* 0x0000135000007944 */ /* 0x000fea0003c00000 */
[----:B------:R-:W-:Y:S01]  /*156d0*/  MOV R9, R0 ;  /* 0x0000000000097202 */ /* 0x000fe20000000f00 */
[----:B------:R-:W-:Y:S05]  /*156e0*/  BRA `(.L_x_538) ;  /* 0xfffeaf4000007947 */ /* 0x000fea000383ffff */
.L_x_401:
[----:B------:R-:W-:Y:S01]  /*156f0*/  IMAD.MOV.U32 R5, RZ, RZ, R4 ;  /* 0x000000ffff057224 */ /* 0x000fe200078e0004 */
[----:B------:R-:W-:-:S02]  /*15700*/  MOV R0, 0x1f ;  /* 0x0000001f00007802 */ /* 0x000fc40000000f00 */
[----:B------:R-:W-:Y:S02]  /*15710*/  MOV R2, 0x15730 ;  /* 0x0001573000027802 */ /* 0x000fe40000000f00 */
[----:B-123--:R-:W-:Y:S05]  /*15720*/  CALL.REL.NOINC `($__internal_9_$__cuda_sm70_shflsync_idx_p) ;  /* 0x000012f000007944 */ /* 0x00efea0003c00000 */
[----:B------:R-:W-:Y:S01]  /*15730*/  MOV R6, R0 ;  /* 0x0000000000067202 */ /* 0x000fe20000000f00 */
[----:B------:R-:W-:Y:S05]  /*15740*/  BRA `(.L_x_400) ;  /* 0xfffeaf4000007947 */ /* 0x000fea000383ffff */
.L_x_420:
[----:B------:R-:W-:Y:S01]  /*15750*/  IMAD.MOV.U32 R5, RZ, RZ, R11 ;  /* 0x000000ffff057224 */ /* 0x000fe200078e000b */
[----:B------:R-:W-:Y:S01]  /*15760*/  MOV R3, RZ ;  /* 0x000000ff00037202 */ /* 0x000fe20000000f00 */
[----:B------:R-:W-:Y:S01]  /*15770*/  IMAD.MOV.U32 R0, RZ, RZ, 0x181f ;  /* 0x0000181fff007424 */ /* 0x000fe200078e00ff */
[----:B------:R-:W-:Y:S02]  /*15780*/  MOV R2, 0x157a0 ;  /* 0x000157a000027802 */ /* 0x000fe40000000f00 */
[----:B------:R-:W-:Y:S05]  /*15790*/  CALL.REL.NOINC `($__internal_9_$__cuda_sm70_shflsync_idx_p) ;  /* 0x0000128000007944 */ /* 0x000fea0003c00000 */
[----:B------:R-:W-:Y:S01]  /*157a0*/  MOV R8, R0 ;  /* 0x0000000000087202 */ /* 0x000fe20000000f00 */
[----:B------:R-:W-:Y:S05]  /*157b0*/  BRA `(.L_x_539) ;  /* 0xfffed42000007947 */ /* 0x000fea000383ffff */
.L_x_421:
[----:B------:R-:W-:Y:S01]  /*157c0*/  IMAD.MOV.U32 R5, RZ, RZ, R12 ;  /* 0x000000ffff057224 */ /* 0x000fe200078e000c */
[----:B------:R-:W-:Y:S01]  /*157d0*/  MOV R3, RZ ;  /* 0x000000ff00037202 */ /* 0x000fe20000000f00 */
[----:B------:R-:W-:Y:S01]  /*157e0*/  IMAD.MOV.U32 R0, RZ, RZ, 0x181f ;  /* 0x0000181fff007424 */ /* 0x000fe200078e00ff */
[----:B------:R-:W-:Y:S02]  /*157f0*/  MOV R2, 0x15810 ;  /* 0x0001581000027802 */ /* 0x000fe40000000f00 */
[----:B-12---:R-:W-:Y:S05]  /*15800*/  CALL.REL.NOINC `($__internal_9_$__cuda_sm70_shflsync_idx_p) ;  /* 0x0000121000007944 */ /* 0x006fea0003c00000 */
[----:B------:R-:W-:Y:S05]  /*15810*/  BRA `(.L_x_540) ;  /* 0xfffed3e000007947 */ /* 0x000fea000383ffff */
.L_x_424:
[----:B--2---:R-:W-:Y:S01]  /*15820*/  IMAD.MOV.U32 R5, RZ, RZ, R11 ;  /* 0x000000ffff057224 */ /* 0x004fe200078e000b */
[----:B------:R-:W-:Y:S01]  /*15830*/  MOV R3, 0x1 ;  /* 0x0000000100037802 */ /* 0x000fe20000000f00 */
[----:B----4-:R-:W-:Y:S01]  /*15840*/  IMAD.MOV.U32 R0, RZ, RZ, 0x181f ;  /* 0x0000181fff007424 */ /* 0x010fe200078e00ff */
[----:B------:R-:W-:-:S02]  /*15850*/  MOV R2, 0x15870 ;  /* 0x0001587000027802 */ /* 0x000fc40000000f00 */
[----:B-1-3--:R-:W-:Y:S05]  /*15860*/  CALL.REL.NOINC `($__internal_9_$__cuda_sm70_shflsync_idx_p) ;  /* 0x000011b000007944 */ /* 0x00afea0003c00000 */
[----:B------:R-:W-:Y:S01]  /*15870*/  IMAD.MOV.U32 R8, RZ, RZ, R0 ;  /* 0x000000ffff087224 */ /* 0x000fe200078e0000 */
[----:B------:R-:W-:Y:S01]  /*15880*/  MOV R3, 0x1 ;  /* 0x0000000100037802 */ /* 0x000fe20000000f00 */
[----:B------:R-:W-:Y:S01]  /*15890*/  IMAD.MOV.U32 R5, RZ, RZ, R12 ;  /* 0x000000ffff057224 */ /* 0x000fe200078e000c */
[----:B------:R-:W-:-:S02]  /*158a0*/  MOV R0, 0x181f ;  /* 0x0000181f00007802 */ /* 0x000fc40000000f00 */
[----:B------:R-:W-:Y:S02]  /*158b0*/  MOV R2, 0x158d0 ;  /* 0x000158d000027802 */ /* 0x000fe40000000f00 */
[----:B------:R-:W-:Y:S05]  /*158c0*/  CALL.REL.NOINC `($__internal_9_$__cuda_sm70_shflsync_idx_p) ;  /* 0x0000115000007944 */ /* 0x000fea0003c00000 */
[----:B------:R-:W-:Y:S05]  /*158d0*/  BRA `(.L_x_541) ;  /* 0xfffed4d000007947 */ /* 0x000fea000383ffff */
.L_x_427:
[----:B-1----:R-:W-:Y:S01]  /*158e0*/  IMAD.MOV.U32 R5, RZ, RZ, R11 ;  /* 0x000000ffff057224 */ /* 0x002fe200078e000b */
[----:B------:R-:W-:Y:S01]  /*158f0*/  MOV R3, 0x2 ;  /* 0x0000000200037802 */ /* 0x000fe20000000f00 */
[----:B----4-:R-:W-:Y:S01]  /*15900*/  IMAD.MOV.U32 R0, RZ, RZ, 0x181f ;  /* 0x0000181fff007424 */ /* 0x010fe200078e00ff */
[----:B------:R-:W-:Y:S02]  /*15910*/  MOV R2, 0x15930 ;  /* 0x0001593000027802 */ /* 0x000fe40000000f00 */
[----:B--23--:R-:W-:Y:S05]  /*15920*/  CALL.REL.NOINC `($__internal_9_$__cuda_sm70_shflsync_idx_p) ;  /* 0x000010f000007944 */ /* 0x00cfea0003c00000 */
[----:B------:R-:W-:Y:S01]  /*15930*/  MOV R8, R0 ;  /* 0x0000000000087202 */ /* 0x000fe20000000f00 */
[----:B------:R-:W-:Y:S05]  /*15940*/  BRA `(.L_x_542) ;  /* 0xfffed60000007947 */ /* 0x000fea000383ffff */
.L_x_428:
[----:B------:R-:W-:Y:S01]  /*15950*/  IMAD.MOV.U32 R5, RZ, RZ, R12 ;  /* 0x000000ffff057224 */ /* 0x000fe200078e000c */
[----:B------:R-:W-:Y:S01]  /*15960*/  MOV R3, 0x2 ;  /* 0x0000000200037802 */ /* 0x000fe20000000f00 */
[----:B----4-:R-:W-:Y:S01]  /*15970*/  IMAD.MOV.U32 R0, RZ, RZ, 0x181f ;  /* 0x0000181fff007424 */ /* 0x010fe200078e00ff */
[----:B------:R-:W-:Y:S02]  /*15980*/  MOV R2, 0x159a0 ;  /* 0x000159a000027802 */ /* 0x000fe40000000f00 */
[----:B-123--:R-:W-:Y:S05]  /*15990*/  CALL.REL.NOINC `($__internal_9_$__cuda_sm70_shflsync_idx_p) ;  /* 0x0000108000007944 */ /* 0x00efea0003c00000 */
[----:B------:R-:W-:Y:S05]  /*159a0*/  BRA `(.L_x_543) ;  /* 0xfffed5c000007947 */ /* 0x000fea000383ffff */
.L_x_431:
[----:B-1----:R-:W-:Y:S01]  /*159b0*/  IMAD.MOV.U32 R5, RZ, RZ, R11 ;  /* 0x000000ffff057224 */ /* 0x002fe200078e000b */
[----:B------:R-:W-:Y:S01]  /*159c0*/  MOV R3, 0x3 ;  /* 0x0000000300037802 */ /* 0x000fe20000000f00 */
[----:B------:R-:W-:Y:S01]  /*159d0*/  IMAD.MOV.U32 R0, RZ, RZ, 0x181f ;  /* 0x0000181fff007424 */ /* 0x000fe200078e00ff */
[----:B------:R-:W-:-:S02]  /*159e0*/  MOV R2, 0x15a00 ;  /* 0x00015a0000027802 */ /* 0x000fc40000000f00 */
[----:B--234-:R-:W-:Y:S05]  /*159f0*/  CALL.REL.NOINC `($__internal_9_$__cuda_sm70_shflsync_idx_p) ;  /* 0x0000102000007944 */ /* 0x01cfea0003c00000 */
[----:B------:R-:W-:Y:S01]  /*15a00*/  IMAD.MOV.U32 R8, RZ, RZ, R0 ;  /* 0x000000ffff087224 */ /* 0x000fe200078e0000 */
[----:B------:R-:W-:Y:S01]  /*15a10*/  MOV R3, 0x3 ;  /* 0x0000000300037802 */ /* 0x000fe20000000f00 */
[----:B------:R-:W-:Y:S01]  /*15a20*/  IMAD.MOV.U32 R5, RZ, RZ, R12 ;  /* 0x000000ffff057224 */ /* 0x000fe200078e000c */
[----:B------:R-:W-:-:S02]  /*15a30*/  MOV R0, 0x181f ;  /* 0x0000181f00007802 */ /* 0x000fc40000000f00 */
[----:B------:R-:W-:Y:S02]  /*15a40*/  MOV R2, 0x15a60 ;  /* 0x00015a6000027802 */ /* 0x000fe40000000f00 */
[----:B------:R-:W-:Y:S05]  /*15a50*/  CALL.REL.NOINC `($__internal_9_$__cuda_sm70_shflsync_idx_p) ;  /* 0x00000fc000007944 */ /* 0x000fea0003c00000 */
[----:B------:R-:W-:Y:S05]  /*15a60*/  BRA `(.L_x_544) ;  /* 0xfffed6b000007947 */ /* 0x000fea000383ffff */
.L_x_472:
[----:B------:R-:W-:Y:S01]  /*15a70*/  IMAD.MOV.U32 R2, RZ, RZ, R225 ;  /* 0x000000ffff027224 */ /* 0x000fe200078e00e1 */
[----:B------:R-:W-:Y:S02]  /*15a80*/  MOV R5, 0x2 ;  /* 0x0000000200057802 */ /* 0x000fe40000000f00 */
[----:B------:R-:W-:Y:S02]  /*15a90*/  MOV R3, 0x15ab0 ;  /* 0x00015ab000037802 */ /* 0x000fe40000000f00 */
[----:B------:R-:W-:Y:S05]  /*15aa0*/  CALL.REL.NOINC `($__internal_8_$__cuda_sm70_shflsync_bfly_p) ;  /* 0x00000f2000007944 */ /* 0x000fea0003c00000 */
[----:B------:R-:W-:Y:S01]  /*15ab0*/  MOV R0, R5 ;  /* 0x0000000500007202 */ /* 0x000fe20000000f00 */
[----:B------:R-:W-:Y:S05]  /*15ac0*/  BRA `(.L_x_545) ;  /* 0xffffabe000007947 */ /* 0x000fea000383ffff */
.L_x_473:
[----:B------:R-:W-:Y:S01]  /*15ad0*/  IMAD.MOV.U32 R2, RZ, RZ, R0 ;  /* 0x000000ffff027224 */ /* 0x000fe200078e0000 */
[----:B------:R-:W-:Y:S02]  /*15ae0*/  MOV R5, 0x1 ;  /* 0x0000000100057802 */ /* 0x000fe40000000f00 */
[----:B------:R-:W-:Y:S02]  /*15af0*/  MOV R3, 0x15b10 ;  /* 0x00015b1000037802 */ /* 0x000fe40000000f00 */
[----:B-1----:R-:W-:Y:S05]  /*15b00*/  CALL.REL.NOINC `($__internal_8_$__cuda_sm70_shflsync_bfly_p) ;  /* 0x00000ec000007944 */ /* 0x002fea0003c00000 */
[----:B------:R-:W-:Y:S01]  /*15b10*/  FADD.FTZ R0, R0, R5 ;  /* 0x0000000500007221 */ /* 0x000fe20000010000 */
[----:B------:R-:W-:Y:S02]  /*15b20*/  MOV R2, R226 ;  /* 0x000000e200027202 */ /* 0x000fe40000000f00 */
[----:B------:R-:W-:-:S02]  /*15b30*/  MOV R5, 0x2 ;  /* 0x0000000200057802 */ /* 0x000fc40000000f00 */
[----:B------:R-:W-:Y:S02]  /*15b40*/  MOV R3, 0x15b60 ;  /* 0x00015b6000037802 */ /* 0x000fe40000000f00 */
[----:B------:R-:W-:Y:S05]  /*15b50*/  CALL.REL.NOINC `($__internal_8_$__cuda_sm70_shflsync_bfly_p) ;  /* 0x00000e7000007944 */ /* 0x000fea0003c00000 */
[----:B------:R-:W-:Y:S01]  /*15b60*/  FADD.FTZ R4, R226, R5 ;  /* 0x00000005e2047221 */ /* 0x000fe20000010000 */
[----:B------:R-:W-:Y:S02]  /*15b70*/  MOV R5, 0x1 ;  /* 0x0000000100057802 */ /* 0x000fe40000000f00 */
[----:B------:R-:W-:Y:S02]  /*15b80*/  MOV R3, 0x15bb0 ;  /* 0x00015bb000037802 */ /* 0x000fe40000000f00 */
[----:B------:R-:W-:Y:S02]  /*15b90*/  MOV R2, R4 ;  /* 0x0000000400027202 */ /* 0x000fe40000000f00 */
[----:B------:R-:W-:Y:S05]  /*15ba0*/  CALL.REL.NOINC `($__internal_8_$__cuda_sm70_shflsync_bfly_p) ;  /* 0x00000e2000007944 */ /* 0x000fea0003c00000 */
[----:B------:R-:W-:Y:S01]  /*15bb0*/  MOV R3, R5 ;  /* 0x0000000500037202 */ /* 0x000fe20000000f00 */
[----:B------:R-:W-:Y:S05]  /*15bc0*/  BRA `(.L_x_546) ;  /* 0xffffab5000007947 */ /* 0x000fea000383ffff */
.L_x_480:
[----:B-1-34-:R-:W-:Y:S01]  /*15bd0*/  IMAD.MOV.U32 R5, RZ, RZ, R12 ;  /* 0x000000ffff057224 */ /* 0x01afe200078e000c */
[----:B------:R-:W-:Y:S01]  /*15be0*/  MOV R3, RZ ;  /* 0x000000ff00037202 */ /* 0x000fe20000000f00 */
[----:B------:R-:W-:Y:S01]  /*15bf0*/  IMAD.MOV.U32 R0, RZ, RZ, 0x181f ;  /* 0x0000181fff007424 */ /* 0x000fe200078e00ff */
[----:B------:R-:W-:Y:S02]  /*15c00*/  MOV R2, 0x15c20 ;  /* 0x00015c2000027802 */ /* 0x000fe40000000f00 */
[----:B------:R-:W-:Y:S05]  /*15c10*/  CALL.REL.NOINC `($__internal_9_$__cuda_sm70_shflsync_idx_p) ;  /* 0x00000e0000007944 */ /* 0x000fea0003c00000 */
[----:B------:R-:W-:Y:S01]  /*15c20*/  MOV R10, R0 ;  /* 0x00000000000a7202 */ /* 0x000fe20000000f00 */
[----:B------:R-:W-:Y:S05]  /*15c30*/  BRA `(.L_x_547) ;  /* 0xffffc30000007947 */ /* 0x000fea000383ffff */
.L_x_481:
[----:B------:R-:W-:Y:S01]  /*15c40*/  IMAD.MOV.U32 R5, RZ, RZ, R13 ;  /* 0x000000ffff057224 */ /* 0x000fe200078e000d */
[----:B------:R-:W-:Y:S01]  /*15c50*/  MOV R3, RZ ;  /* 0x000000ff00037202 */ /* 0x000fe20000000f00 */
[----:B------:R-:W-:Y:S01]  /*15c60*/  IMAD.MOV.U32 R0, RZ, RZ, 0x181f ;  /* 0x0000181fff007424 */ /* 0x000fe200078e00ff */
[----:B------:R-:W-:-:S02]  /*15c70*/  MOV R2, 0x15c90 ;  /* 0x00015c9000027802 */ /* 0x000fc40000000f00 */
[----:B-12---:R-:W-:Y:S05]  /*15c80*/  CALL.REL.NOINC `($__internal_9_$__cuda_sm70_shflsync_idx_p) ;  /* 0x00000d9000007944 */ /* 0x006fea0003c00000 */
[----:B------:R-:W-:Y:S05]  /*15c90*/  BRA `(.L_x_548) ;  /* 0xffffc2c000007947 */ /* 0x000fea000383ffff */
.L_x_484:
[----:B------:R-:W-:Y:S01]  /*15ca0*/  IMAD.MOV.U32 R5, RZ, RZ, R12 ;  /* 0x000000ffff057224 */ /* 0x000fe200078e000c */
[----:B--2---:R-:W-:Y:S01]  /*15cb0*/  MOV R3, 0x1 ;  /* 0x0000000100037802 */ /* 0x004fe20000000f00 */
        /* <DEDUP_REMOVED lines=10> */
.L_x_487:
[----:B------:R-:W-:Y:S01]  /*15d60*/  IMAD.MOV.U32 R5, RZ, RZ, R12 ;  /* 0x000000ffff057224 */ /* 0x000fe200078e000c */
[----:B-1----:R-:W-:Y:S01]  /*15d70*/  MOV R3, 0x2 ;  /* 0x0000000200037802 */ /* 0x002fe20000000f00 */
[----:B----4-:R-:W-:Y:S01]  /*15d80*/  IMAD.MOV.U32 R0, RZ, RZ, 0x181f ;  /* 0x0000181fff007424 */ /* 0x010fe200078e00ff */
[----:B------:R-:W-:Y:S02]  /*15d90*/  MOV R2, 0x15db0 ;  /* 0x00015db000027802 */ /* 0x000fe40000000f00 */
[----:B--23--:R-:W-:Y:S05]  /*15da0*/  CALL.REL.NOINC `($__internal_9_$__cuda_sm70_shflsync_idx_p) ;  /* 0x00000c7000007944 */ /* 0x00cfea0003c00000 */
[----:B------:R-:W-:Y:S01]  /*15db0*/  MOV R10, R0 ;  /* 0x00000000000a7202 */ /* 0x000fe20000000f00 */
[----:B------:R-:W-:Y:S05]  /*15dc0*/  BRA `(.L_x_550) ;  /* 0xffffc43000007947 */ /* 0x000fea000383ffff */
.L_x_488:
[----:B------:R-:W-:Y:S01]  /*15dd0*/  IMAD.MOV.U32 R5, RZ, RZ, R13 ;  /* 0x000000ffff057224 */ /* 0x000fe200078e000d */
[----:B------:R-:W-:Y:S01]  /*15de0*/  MOV R3, 0x2 ;  /* 0x0000000200037802 */ /* 0x000fe20000000f00 */
[----:B----4-:R-:W-:Y:S01]  /*15df0*/  IMAD.MOV.U32 R0, RZ, RZ, 0x181f ;  /* 0x0000181fff007424 */ /* 0x010fe200078e00ff */
[----:B------:R-:W-:Y:S02]  /*15e00*/  MOV R2, 0x15e20 ;  /* 0x00015e2000027802 */ /* 0x000fe40000000f00 */
[----:B-123--:R-:W-:Y:S05]  /*15e10*/  CALL.REL.NOINC `($__internal_9_$__cuda_sm70_shflsync_idx_p) ;  /* 0x00000c0000007944 */ /* 0x00efea0003c00000 */
[----:B------:R-:W-:Y:S05]  /*15e20*/  BRA `(.L_x_551) ;  /* 0xffffc3f000007947 */ /* 0x000fea000383ffff */
.L_x_491:
[----:B------:R-:W-:Y:S01]  /*15e30*/  IMAD.MOV.U32 R5, RZ, RZ, R12 ;  /* 0x000000ffff057224 */ /* 0x000fe200078e000c */
[----:B-1----:R-:W-:Y:S01]  /*15e40*/  MOV R3, 0x3 ;  /* 0x0000000300037802 */ /* 0x002fe20000000f00 */
        /* <DEDUP_REMOVED lines=10> */
.L_x_493:
[----:B------:R-:W-:Y:S01]  /*15ef0*/  IMAD.MOV.U32 R5, RZ, RZ, R12 ;  /* 0x000000ffff057224 */ /* 0x000fe200078e000c */
[----:B------:R-:W-:Y:S01]  /*15f00*/  MOV R3, RZ ;  /* 0x000000ff00037202 */ /* 0x000fe20000000f00 */
[----:B------:R-:W-:Y:S01]  /*15f10*/  IMAD.MOV.U32 R0, RZ, RZ, 0x1c1f ;  /* 0x00001c1fff007424 */ /* 0x000fe200078e00ff */
[----:B------:R-:W-:Y:S02]  /*15f20*/  MOV R2, 0x15f40 ;  /* 0x00015f4000027802 */ /* 0x000fe40000000f00 */
[----:B-1----:R-:W-:Y:S05]  /*15f30*/  CALL.REL.NOINC `($__internal_9_$__cuda_sm70_shflsync_idx_p) ;  /* 0x00000ae000007944 */ /* 0x002fea0003c00000 */
[----:B------:R-:W-:Y:S01]  /*15f40*/  MOV R4, R0 ;  /* 0x0000000000047202 */ /* 0x000fe20000000f00 */
[----:B------:R-:W-:Y:S05]  /*15f50*/  BRA `(.L_x_553) ;  /* 0xffffc76000007947 */ /* 0x000fea000383ffff */
.L_x_494:
[----:B------:R-:W-:Y:S01]  /*15f60*/  IMAD.MOV.U32 R5, RZ, RZ, R14 ;  /* 0x000000ffff057224 */ /* 0x000fe200078e000e */
[----:B------:R-:W-:Y:S01]  /*15f70*/  MOV R3, RZ ;  /* 0x000000ff00037202 */ /* 0x000fe20000000f00 */
[----:B------:R-:W-:Y:S01]  /*15f80*/  IMAD.MOV.U32 R0, RZ, RZ, 0x1c1f ;  /* 0x00001c1fff007424 */ /* 0x000fe200078e00ff */
[----:B------:R-:W-:Y:S02]  /*15f90*/  MOV R2, 0x15fb0 ;  /* 0x00015fb000027802 */ /* 0x000fe40000000f00 */
[----:B-123--:R-:W-:Y:S05]  /*15fa0*/  CALL.REL.NOINC `($__internal_9_$__cuda_sm70_shflsync_idx_p) ;  /* 0x00000a7000007944 */ /* 0x00efea0003c00000 */
[----:B------:R-:W-:Y:S05]  /*15fb0*/  BRA `(.L_x_554) ;  /* 0xffffc72000007947 */ /* 0x000fea000383ffff */
.L_x_497:
[----:B------:R-:W-:Y:S01]  /*15fc0*/  IMAD.MOV.U32 R5, RZ, RZ, R12 ;  /* 0x000000ffff057224 */ /* 0x000fe200078e000c */
[----:B---3--:R-:W-:Y:S01]  /*15fd0*/  MOV R3, 0x1 ;  /* 0x0000000100037802 */ /* 0x008fe20000000f00 */
[----:B------:R-:W-:Y:S01]  /*15fe0*/  IMAD.MOV.U32 R0, RZ, RZ, 0x1c1f ;  /* 0x00001c1fff007424 */ /* 0x000fe200078e00ff */
[----:B------:R-:W-:-:S02]  /*15ff0*/  MOV R2, 0x16010 ;  /* 0x0001601000027802 */ /* 0x000fc40000000f00 */
[----:B--2-4-:R-:W-:Y:S05]  /*16000*/  CALL.REL.NOINC `($__internal_9_$__cuda_sm70_shflsync_idx_p) ;  /* 0x00000a1000007944 */ /* 0x014fea0003c00000 */
[----:B------:R-:W-:Y:S01]  /*16010*/  IMAD.MOV.U32 R4, RZ, RZ, R0 ;  /* 0x000000ffff047224 */ /* 0x000fe200078e0000 */
[----:B------:R-:W-:Y:S01]  /*16020*/  MOV R3, 0x1 ;  /* 0x0000000100037802 */ /* 0x000fe20000000f00 */
[----:B------:R-:W-:Y:S01]  /*16030*/  IMAD.MOV.U32 R5, RZ, RZ, R14 ;  /* 0x000000ffff057224 */ /* 0x000fe200078e000e */
[----:B------:R-:W-:-:S02]  /*16040*/  MOV R0, 0x1c1f ;  /* 0x00001c1f00007802 */ /* 0x000fc40000000f00 */
[----:B------:R-:W-:Y:S02]  /*16050*/  MOV R2, 0x16070 ;  /* 0x0001607000027802 */ /* 0x000fe40000000f00 */
[----:B------:R-:W-:Y:S05]  /*16060*/  CALL.REL.NOINC `($__internal_9_$__cuda_sm70_shflsync_idx_p) ;  /* 0x000009b000007944 */ /* 0x000fea0003c00000 */
[----:B------:R-:W-:Y:S05]  /*16070*/  BRA `(.L_x_555) ;  /* 0xffffcfd000007947 */ /* 0x000fea000383ffff */
.L_x_501:
[----:B------:R-:W-:Y:S01]  /*16080*/  IMAD.MOV.U32 R5, RZ, RZ, R9 ;  /* 0x000000ffff057224 */ /* 0x000fe200078e0009 */
[----:B------:R-:W-:Y:S01]  /*16090*/  MOV R3, RZ ;  /* 0x000000ff00037202 */ /* 0x000fe20000000f00 */
[----:B------:R-:W-:Y:S01]  /*160a0*/  IMAD.MOV.U32 R0, RZ, RZ, 0x181f ;  /* 0x0000181fff007424 */ /* 0x000fe200078e00ff */
[----:B------:R-:W-:Y:S02]  /*160b0*/  MOV R2, 0x160d0 ;  /* 0x000160d000027802 */ /* 0x000fe40000000f00 */
[----:B------:R-:W-:Y:S05]  /*160c0*/  CALL.REL.NOINC `($__internal_9_$__cuda_sm70_shflsync_idx_p) ;  /* 0x0000095000007944 */ /* 0x000fea0003c00000 */
[----:B------:R-:W-:Y:S01]  /*160d0*/  MOV R8, R0 ;  /* 0x0000000000087202 */ /* 0x000fe20000000f00 */
[----:B------:R-:W-:Y:S05]  /*160e0*/  BRA `(.L_x_556) ;  /* 0xffffdd4000007947 */ /* 0x000fea000383ffff */
.L_x_502:
[----:B------:R-:W-:Y:S01]  /*160f0*/  IMAD.MOV.U32 R5, RZ, RZ, R12 ;  /* 0x000000ffff057224 */ /* 0x000fe200078e000c */
[----:B------:R-:W-:Y:S01]  /*16100*/  MOV R3, RZ ;  /* 0x000000ff00037202 */ /* 0x000fe20000000f00 */
[----:B------:R-:W-:Y:S01]  /*16110*/  IMAD.MOV.U32 R0, RZ, RZ, 0x181f ;  /* 0x0000181fff007424 */ /* 0x000fe200078e00ff */
[----:B------:R-:W-:Y:S02]  /*16120*/  MOV R2, 0x16140 ;  /* 0x0001614000027802 */ /* 0x000fe40000000f00 */
[----:B-12---:R-:W-:Y:S05]  /*16130*/  CALL.REL.NOINC `($__internal_9_$__cuda_sm70_shflsync_idx_p) ;  /* 0x000008e000007944 */ /* 0x006fea0003c00000 */
[----:B------:R-:W-:Y:S05]  /*16140*/  BRA `(.L_x_557) ;  /* 0xffffdd0000007947 */ /* 0x000fea000383ffff */
.L_x_505:
        /* <DEDUP_REMOVED lines=12> */
.L_x_508:
[----:B-1----:R-:W-:Y:S01]  /*16210*/  IMAD.MOV.U32 R5, RZ, RZ, R9 ;  /* 0x000000ffff057224 */ /* 0x002fe200078e0009 */
[----:B------:R-:W-:Y:S01]  /*16220*/  MOV R3, 0x2 ;  /* 0x0000000200037802 */ /* 0x000fe20000000f00 */
[----:B----4-:R-:W-:Y:S01]  /*16230*/  IMAD.MOV.U32 R0, RZ, RZ, 0x181f ;  /* 0x0000181fff007424 */ /* 0x010fe200078e00ff */
[----:B------:R-:W-:Y:S02]  /*16240*/  MOV R2, 0x16260 ;  /* 0x0001626000027802 */ /* 0x000fe40000000f00 */
[----:B--23--:R-:W-:Y:S05]  /*16250*/  CALL.REL.NOINC `($__internal_9_$__cuda_sm70_shflsync_idx_p) ;  /* 0x000007c000007944 */ /* 0x00cfea0003c00000 */
[----:B------:R-:W-:Y:S01]  /*16260*/  MOV R8, R0 ;  /* 0x0000000000087202 */ /* 0x000fe20000000f00 */
[----:B------:R-:W-:Y:S05]  /*16270*/  BRA `(.L_x_559) ;  /* 0xffffde8000007947 */ /* 0x000fea000383ffff */
.L_x_509:
[----:B------:R-:W-:Y:S01]  /*16280*/  IMAD.MOV.U32 R5, RZ, RZ, R12 ;  /* 0x000000ffff057224 */ /* 0x000fe200078e000c */
[----:B------:R-:W-:Y:S01]  /*16290*/  MOV R3, 0x2 ;  /* 0x0000000200037802 */ /* 0x000fe20000000f00 */
[----:B----4-:R-:W-:Y:S01]  /*162a0*/  IMAD.MOV.U32 R0, RZ, RZ, 0x181f ;  /* 0x0000181fff007424 */ /* 0x010fe200078e00ff */
[----:B------:R-:W-:Y:S02]  /*162b0*/  MOV R2, 0x162d0 ;  /* 0x000162d000027802 */ /* 0x000fe40000000f00 */
[----:B-123--:R-:W-:Y:S05]  /*162c0*/  CALL.REL.NOINC `($__internal_9_$__cuda_sm70_shflsync_idx_p) ;  /* 0x0000075000007944 */ /* 0x00efea0003c00000 */
[----:B------:R-:W-:Y:S05]  /*162d0*/  BRA `(.L_x_560) ;  /* 0xffffde4000007947 */ /* 0x000fea000383ffff */
.L_x_512:
        /* <DEDUP_REMOVED lines=12> */
.L_x_514:
[----:B---3--:R-:W-:Y:S01]  /*163a0*/  IMAD.MOV.U32 R5, RZ, RZ, R86 ;  /* 0x000000ffff057224 */ /* 0x008fe200078e0056 */
[----:B------:R-:W-:Y:S01]  /*163b0*/  MOV R3, RZ ;  /* 0x000000ff00037202 */ /* 0x000fe20000000f00 */
[----:B------:R-:W-:Y:S01]  /*163c0*/  IMAD.MOV.U32 R0, RZ, RZ, 0x1f ;  /* 0x0000001fff007424 */ /* 0x000fe200078e00ff */
[----:B------:R-:W-:Y:S02]  /*163d0*/  MOV R2, 0x163f0 ;  /* 0x000163f000027802 */ /* 0x000fe40000000f00 */
[----:B-1----:R-:W-:Y:S05]  /*163e0*/  CALL.REL.NOINC `($__internal_9_$__cuda_sm70_shflsync_idx_p) ;  /* 0x0000063000007944 */ /* 0x002fea0003c00000 */
[----:B------:R-:W-:Y:S01]  /*163f0*/  MOV R9, R0 ;  /* 0x0000000000097202 */ /* 0x000fe20000000f00 */
[----:B------:R-:W-:Y:S05]  /*16400*/  BRA `(.L_x_562) ;  /* 0xffffe06000007947 */ /* 0x000fea000383ffff */
.L_x_515:
[----:B---3--:R-:W-:Y:S01]  /*16410*/  IMAD.MOV.U32 R5, RZ, RZ, R86 ;  /* 0x000000ffff057224 */ /* 0x008fe200078e0056 */
[----:B------:R-:W-:Y:S01]  /*16420*/  MOV R3, 0x1 ;  /* 0x0000000100037802 */ /* 0x000fe20000000f00 */
[----:B------:R-:W-:Y:S01]  /*16430*/  IMAD.MOV.U32 R0, RZ, RZ, 0x1f ;  /* 0x0000001fff007424 */ /* 0x000fe200078e00ff */
[----:B------:R-:W-:Y:S02]  /*16440*/  MOV R2, 0x16460 ;  /* 0x0001646000027802 */ /* 0x000fe40000000f00 */
[----:B-12-4-:R-:W-:Y:S05]  /*16450*/  CALL.REL.NOINC `($__internal_9_$__cuda_sm70_shflsync_idx_p) ;  /* 0x000005c000007944 */ /* 0x016fea0003c00000 */
[----:B------:R-:W-:Y:S01]  /*16460*/  MOV R8, R0 ;  /* 0x0000000000087202 */ /* 0x000fe20000000f00 */
[----:B------:R-:W-:Y:S05]  /*16470*/  BRA `(.L_x_563) ;  /* 0xffffe01000007947 */ /* 0x000fea000383ffff */
.L_x_516:
[----:B------:R-:W-:Y:S02]  /*16480*/  MOV R2, 0x1 ;  /* 0x0000000100027802 */ /* 0x000fe40000000f00 */
[----:B------:R-:W-:-:S02]  /*16490*/  MOV R3, 0x164b0 ;  /* 0x000164b000037802 */ /* 0x000fc40000000f00 */
[----:B--234-:R-:W-:Y:S05]  /*164a0*/  CALL.REL.NOINC `($__internal_10_$__cuda_sm70_shflsync_up_p) ;  /* 0x000005c000007944 */ /* 0x01cfea0003c00000 */
[----:B------:R-:W-:Y:S05]  /*164b0*/  BRA `(.L_x_564) ;  /* 0xffffe0f000007947 */ /* 0x000fea000383ffff */
.L_x_517:
[----:B------:R-:W-:Y:S02]  /*164c0*/  MOV R2, 0x2 ;  /* 0x0000000200027802 */ /* 0x000fe40000000f00 */
[----:B------:R-:W-:-:S02]  /*164d0*/  MOV R3, 0x164f0 ;  /* 0x000164f000037802 */ /* 0x000fc40000000f00 */
[----:B--2-4-:R-:W-:Y:S05]  /*164e0*/  CALL.REL.NOINC `($__internal_10_$__cuda_sm70_shflsync_up_p) ;  /* 0x0000058000007944 */ /* 0x014fea0003c00000 */
[----:B------:R-:W-:Y:S01]  /*164f0*/  SEL R3, R4, RZ, P1 ;  /* 0x000000ff04037207 */ /* 0x000fe20000800000 */
[----:B------:R-:W-:-:S04]  /*16500*/  IMAD.MOV.U32 R2, RZ, RZ, 0x4 ;  /* 0x00000004ff027424 */ /* 0x000fc800078e00ff */
[----:B------:R-:W-:Y:S01]  /*16510*/  IMAD.IADD R0, R0, 0x1, R3 ;  /* 0x0000000100007824 */ /* 0x000fe200078e0203 */
[----:B------:R-:W-:Y:S02]  /*16520*/  MOV R3, 0x16540 ;  /* 0x0001654000037802 */ /* 0x000fe40000000f00 */
        /* <DEDUP_REMOVED lines=19> */
.L_x_521:
[----:B------:R-:W-:Y:S02]  /*16660*/  MOV R2, 0x1 ;  /* 0x0000000100027802 */ /* 0x000fe40000000f00 */
[----:B------:R-:W-:Y:S02]  /*16670*/  MOV R3, 0x16690 ;  /* 0x0001669000037802 */ /* 0x000fe40000000f00 */
[----:B------:R-:W-:Y:S05]  /*16680*/  CALL.REL.NOINC `($__internal_10_$__cuda_sm70_shflsync_up_p) ;  /* 0x000003e000007944 */ /* 0x000fea0003c00000 */
[----:B------:R-:W-:Y:S01]  /*16690*/  MOV R2, R4 ;  /* 0x0000000400027202 */ /* 0x000fe20000000f00 */
[----:B------:R-:W-:Y:S05]  /*166a0*/  BRA `(.L_x_566) ;  /* 0xffffe15000007947 */ /* 0x000fea000383ffff */
.L_x_522:
[----:B------:R-:W-:Y:S02]  /*166b0*/  MOV R2, 0x2 ;  /* 0x0000000200027802 */ /* 0x000fe40000000f00 */
        /* <DEDUP_REMOVED lines=25> */
.L_x_524:
[----:B------:R-:W-:Y:S02]  /*16850*/  SEL R0, RZ, 0x1, P0 ;  /* 0x00000001ff007807 */ /* 0x000fe40000000000 */
[----:B------:R-:W-:Y:S02]  /*16860*/  MOV R2, 0x16880 ;  /* 0x0001688000027802 */ /* 0x000fe40000000f00 */
[----:B-1----:R-:W-:Y:S05]  /*16870*/  CALL.REL.NOINC `($__internal_11_$__cuda_sm70_votesync_ballot) ;  /* 0x0000026000007944 */ /* 0x002fea0003c00000 */
[----:B------:R-:W-:Y:S01]  /*16880*/  MOV R12, R0 ;  /* 0x00000000000c7202 */ /* 0x000fe20000000f00 */
[----:B------:R-:W-:Y:S05]  /*16890*/  BRA `(.L_x_568) ;  /* 0xffffe0f000007947 */ /* 0x000fea000383ffff */
.L_x_525:
[----:B------:R-:W-:Y:S01]  /*168a0*/  IMAD.MOV.U32 R5, RZ, RZ, R6 ;  /* 0x000000ffff057224 */ /* 0x000fe200078e0006 */
[----:B------:R-:W-:Y:S01]  /*168b0*/  MOV R3, R8 ;  /* 0x0000000800037202 */ /* 0x000fe20000000f00 */
[----:B------:R-:W-:Y:S01]  /*168c0*/  IMAD.MOV.U32 R0, RZ, RZ, 0x1f ;  /* 0x0000001fff007424 */ /* 0x000fe200078e00ff */
[----:B------:R-:W-:Y:S02]  /*168d0*/  MOV R2, 0x168f0 ;  /* 0x000168f000027802 */ /* 0x000fe40000000f00 */
[----:B-1----:R-:W-:Y:S05]  /*168e0*/  CALL.REL.NOINC `($__internal_9_$__cuda_sm70_shflsync_idx_p) ;  /* 0x0000013000007944 */ /* 0x002fea0003c00000 */
[----:B------:R-:W-:Y:S01]  /*168f0*/  IMAD.MOV.U32 R10, RZ, RZ, R0 ;  /* 0x000000ffff0a7224 */ /* 0x000fe200078e0000 */
[----:B------:R-:W-:Y:S01]  /*16900*/  MOV R3, R8 ;  /* 0x0000000800037202 */ /* 0x000fe20000000f00 */
[----:B------:R-:W-:Y:S01]  /*16910*/  IMAD.MOV.U32 R5, RZ, RZ, R7 ;  /* 0x000000ffff057224 */ /* 0x000fe200078e0007 */
[----:B------:R-:W-:Y:S02]  /*16920*/  MOV R0, 0x1f ;  /* 0x0000001f00007802 */ /* 0x000fe40000000f00 */
[----:B------:R-:W-:-:S02]  /*16930*/  MOV R2, 0x16950 ;  /* 0x0001695000027802 */ /* 0x000fc40000000f00 */
[----:B------:R-:W-:Y:S05]  /*16940*/  CALL.REL.NOINC `($__internal_9_$__cuda_sm70_shflsync_idx_p) ;  /* 0x000000d000007944 */ /* 0x000fea0003c00000 */
[----:B------:R-:W-:Y:S01]  /*16950*/  MOV R7, R0 ;  /* 0x0000000000077202 */ /* 0x000fe20000000f00 */
[----:B------:R-:W-:Y:S05]  /*16960*/  BRA `(.L_x_569) ;  /* 0xffffe07000007947 */ /* 0x000fea000383ffff */
.L_x_528:
[----:B------:R-:W-:Y:S01]  /*16970*/  IMAD.MOV.U32 R5, RZ, RZ, R4 ;  /* 0x000000ffff057224 */ /* 0x000fe200078e0004 */
[----:B------:R-:W-:-:S02]  /*16980*/  MOV R0, 0x1f ;  /* 0x0000001f00007802 */ /* 0x000fc40000000f00 */
[----:B------:R-:W-:Y:S02]  /*16990*/  MOV R2, 0x169b0 ;  /* 0x000169b000027802 */ /* 0x000fe40000000f00 */
[----:B-1234-:R-:W-:Y:S05]  /*169a0*/  CALL.REL.NOINC `($__internal_9_$__cuda_sm70_shflsync_idx_p) ;  /* 0x0000007000007944 */ /* 0x01efea0003c00000 */
[----:B------:R-:W-:Y:S01]  /*169b0*/  MOV R13, R0 ;  /* 0x00000000000d7202 */ /* 0x000fe20000000f00 */
[----:B------:R-:W-:Y:S05]  /*169c0*/  BRA `(.L_x_527) ;  /* 0xffffe07000007947 */ /* 0x000fea000383ffff */
        .weak           $__internal_8_$__cuda_sm70_shflsync_bfly_p
        .type           $__internal_8_$__cuda_sm70_shflsync_bfly_p,@function
        .size           $__internal_8_$__cuda_sm70_shflsync_bfly_p,($__internal_9_$__cuda_sm70_shflsync_idx_p - $__internal_8_$__cuda_sm70_shflsync_bfly_p)
$__internal_8_$__cuda_sm70_shflsync_bfly_p:
[----:B------:R-:W-:Y:S04]  /*169d0*/  WARPSYNC R6 ;  /* 0x0000000600007348 */ /* 0x000fe80003800000 */
[----:B------:R1:W2:Y:S02]  /*169e0*/  SHFL.BFLY PT, R5, R2, R5, R7 ;  /* 0x0c00000502057389 */ /* 0x0002a400000e0007 */
[----:B-1----:R-:W-:Y:S02]  /*169f0*/  MOV R2, R3 ;  /* 0x0000000300027202 */ /* 0x002fe40000000f00 */
[----:B------:R-:W-:-:S04]  /*16a00*/  MOV R3, 0x0 ;  /* 0x0000000000037802 */ /* 0x000fc80000000f00 */
[----:B--2---:R-:W-:Y:S05]  /*16a10*/  RET.REL.NODEC R2 `(_ZN7cutlass13device_kernelIN5flash19enable_sm80_to_sm89INS1_16FlashAttnFwdSm80INS1_25CollectiveMainloopFwdSm80ILi8ELi1ELb0EN4cute5tupleIJNS5_1CILi128EEENS7_ILi64EEENS7_ILi192EEEEEELi192ENS_10bfloat16_tEfNS_4arch4Sm80ELb0ELb1ELb1ELb1ELb0ELb0ELb1ELb1EEENS1_21CollectiveEpilogueFwdINS6_IJS8_SA_S9_EEENS6_IJNS7_ILi1EEESI_SI_EEESC_SE_Li256ELb1ELb1ELb1ELb0EEENS1_36VarlenDynamicPersistentTileSchedulerILi128ELi64ELi256ELi256ELb1ELb1ELb0ELb1ELb0ELb1EEEEEEEEEvNT_6ParamsE) ;  /* 0xfffe95e002007950 */ /* 0x004fea0003c3ffff */
        .weak           $__internal_9_$__cuda_sm70_shflsync_idx_p
        .type           $__internal_9_$__cuda_sm70_shflsync_idx_p,@function
        .size           $__internal_9_$__cuda_sm70_shflsync_idx_p,($__internal_10_$__cuda_sm70_shflsync_up_p - $__internal_9_$__cuda_sm70_shflsync_idx_p)
$__internal_9_$__cuda_sm70_shflsync_idx_p:
[----:B------:R-:W-:-:S04]  /*16a20*/  MOV R87, 0xffffffff ;  /* 0xffffffff00577802 */ /* 0x000fc80000000f00 */
[----:B------:R-:W-:Y:S04]  /*16a30*/  WARPSYNC R87 ;  /* 0x0000005700007348 */ /* 0x000fe80003800000 */
[----:B------:R1:W2:Y:S02]  /*16a40*/  SHFL.IDX PT, R0, R5, R3, R0 ;  /* 0x0000000305007389 */ /* 0x0002a400000e0000 */
[----:B-1----:R-:W-:-:S04]  /*16a50*/  MOV R3, 0x0 ;  /* 0x0000000000037802 */ /* 0x002fc80000000f00 */
[----:B--2---:R-:W-:Y:S05]  /*16a60*/  RET.REL.NODEC R2 `(_ZN7cutlass13device_kernelIN5flash19enable_sm80_to_sm89INS1_16FlashAttnFwdSm80INS1_25CollectiveMainloopFwdSm80ILi8ELi1ELb0EN4cute5tupleIJNS5_1CILi128EEENS7_ILi64EEENS7_ILi192EEEEEELi192ENS_10bfloat16_tEfNS_4arch4Sm80ELb0ELb1ELb1ELb1ELb0ELb0ELb1ELb1EEENS1_21CollectiveEpilogueFwdINS6_IJS8_SA_S9_EEENS6_IJNS7_ILi1EEESI_SI_EEESC_SE_Li256ELb1ELb1ELb1ELb0EEENS1_36VarlenDynamicPersistentTileSchedulerILi128ELi64ELi256ELi256ELb1ELb1ELb0ELb1ELb0ELb1EEEEEEEEEvNT_6ParamsE) ;  /* 0xfffe959002007950 */ /* 0x004fea0003c3ffff */
        .weak           $__internal_10_$__cuda_sm70_shflsync_up_p
        .type           $__internal_10_$__cuda_sm70_shflsync_up_p,@function
        .size           $__internal_10_$__cuda_sm70_shflsync_up_p,($__internal_11_$__cuda_sm70_votesync_ballot - $__internal_10_$__cuda_sm70_shflsync_up_p)
$__internal_10_$__cuda_sm70_shflsync_up_p:
[----:B------:R-:W-:Y:S02]  /*16a70*/  IMAD.MOV.U32 R4, RZ, RZ, RZ ;  /* 0x000000ffff047224 */ /* 0x000fe400078e00ff */
[----:B------:R-:W-:-:S04]  /*16a80*/  IMAD.MOV.U32 R10, RZ, RZ, -0x1 ;  /* 0xffffffffff0a7424 */ /* 0x000fc800078e00ff */
[----:B------:R-:W-:Y:S04]  /*16a90*/  WARPSYNC R10 ;  /* 0x0000000a00007348 */ /* 0x000fe80003800000 */
[----:B------:R1:W2:Y:S02]  /*16aa0*/  SHFL.UP PT, R4, R0, R2, R4 ;  /* 0x0400000200047389 */ /* 0x0002a400000e0004 */
[----:B-1----:R-:W-:Y:S02]  /*16ab0*/  MOV R2, R3 ;  /* 0x0000000300027202 */ /* 0x002fe40000000f00 */
[----:B------:R-:W-:-:S04]  /*16ac0*/  MOV R3, 0x0 ;  /* 0x0000000000037802 */ /* 0x000fc80000000f00 */
[----:B--2---:R-:W-:Y:S05]  /*16ad0*/  RET.REL.NODEC R2 `(_ZN7cutlass13device_kernelIN5flash19enable_sm80_to_sm89INS1_16FlashAttnFwdSm80INS1_25CollectiveMainloopFwdSm80ILi8ELi1ELb0EN4cute5tupleIJNS5_1CILi128EEENS7_ILi64EEENS7_ILi192EEEEEELi192ENS_10bfloat16_tEfNS_4arch4Sm80ELb0ELb1ELb1ELb1ELb0ELb0ELb1ELb1EEENS1_21CollectiveEpilogueFwdINS6_IJS8_SA_S9_EEENS6_IJNS7_ILi1EEESI_SI_EEESC_SE_Li256ELb1ELb1ELb1ELb0EEENS1_36VarlenDynamicPersistentTileSchedulerILi128ELi64ELi256ELi256ELb1ELb1ELb0ELb1ELb0ELb1EEEEEEEEEvNT_6ParamsE) ;  /* 0xfffe952002007950 */ /* 0x004fea0003c3ffff */
        .weak           $__internal_11_$__cuda_sm70_votesync_ballot
        .type           $__internal_11_$__cuda_sm70_votesync_ballot,@function
        .size           $__internal_11_$__cuda_sm70_votesync_ballot,(.L_x_4931 - $__internal_11_$__cuda_sm70_votesync_ballot)
$__internal_11_$__cuda_sm70_votesync_ballot:
[----:B------:R-:W-:Y:S01]  /*16ae0*/  ISETP.NE.U32.AND P0, PT, R0, 0x1, PT ;  /* 0x000000010000780c */ /* 0x000fe20003f05070 */
[----:B------:R-:W-:-:S04]  /*16af0*/  IMAD.MOV.U32 R3, RZ, RZ, -0x1 ;  /* 0xffffffffff037424 */ /* 0x000fc800078e00ff */
[----:B------:R-:W-:Y:S08]  /*16b00*/  WARPSYNC R3 ;  /* 0x0000000300007348 */ /* 0x000ff00003800000 */
[----:B------:R-:W-:-:S04]  /*16b10*/  VOTE.ANY R0, PT, !P0 ;  /* 0x0000000000007806 */ /* 0x000fc800040e0100 */
[----:B------:R-:W-:Y:S01]  /*16b20*/  LOP3.LUT R0, R0, R3, RZ, 0xc0, !PT ;  /* 0x0000000300007212 */ /* 0x000fe200078ec0ff */
[----:B------:R-:W-:-:S04]  /*16b30*/  IMAD.MOV.U32 R3, RZ, RZ, 0x0 ;  /* 0x00000000ff037424 */ /* 0x000fc800078e00ff */
[----:B------:R-:W-:Y:S05]  /*16b40*/  RET.REL.NODEC R2 `(_ZN7cutlass13device_kernelIN5flash19enable_sm80_to_sm89INS1_16FlashAttnFwdSm80INS1_25CollectiveMainloopFwdSm80ILi8ELi1ELb0EN4cute5tupleIJNS5_1CILi128EEENS7_ILi64EEENS7_ILi192EEEEEELi192ENS_10bfloat16_tEfNS_4arch4Sm80ELb0ELb1ELb1ELb1ELb0ELb0ELb1ELb1EEENS1_21CollectiveEpilogueFwdINS6_IJS8_SA_S9_EEENS6_IJNS7_ILi1EEESI_SI_EEESC_SE_Li256ELb1ELb1ELb1ELb0EEENS1_36VarlenDynamicPersistentTileSchedulerILi128ELi64ELi256ELi256ELb1ELb1ELb0ELb1ELb0ELb1EEEEEEEEEvNT_6ParamsE) ;  /* 0xfffe94b002007950 */ /* 0x000fea0003c3ffff */
.L_x_570:
        /* <DEDUP_REMOVED lines=11> */
.L_x_4931:


//--------------------- .text._ZN7cutlass13device_kernelIN5flash19enable_sm80_to_sm89INS1_16FlashAttnFwdSm80INS1_25CollectiveMainloopFwdSm80ILi8ELi1ELb0EN4cute5tupleIJNS5_1CILi128EEENS7_ILi64EEENS7_ILi192EEEEEELi192ENS_10bfloat16_tEfNS_4arch4Sm80ELb0ELb1ELb1ELb1ELb0ELb1ELb1ELb1EEENS1_21CollectiveEpilogueFwdINS6_IJS8_SA_S9_EEENS6_IJNS7_ILi1EEESI_SI_EEESC_SE_Li256ELb1ELb1ELb1ELb0EEENS1_36VarlenDynamicPersistentTileSchedulerILi128ELi64ELi256ELi256ELb1ELb1ELb0ELb1ELb0ELb1EEEEEEEEEvNT_6ParamsE --------------------------
	.section	.text._ZN7cutlass13device_kernelIN5flash19enable_sm80_to_sm89INS1_16FlashAttnFwdSm80INS1_25CollectiveMainloopFwdSm80ILi8ELi1ELb0EN4cute5tupleIJNS5_1CILi128EEENS7_ILi64EEENS7_ILi192EEEEEELi192ENS_10bfloat16_tEfNS_4arch4Sm80ELb0ELb1ELb1ELb1ELb0ELb1ELb1ELb1EEENS1_21CollectiveEpilogueFwdINS6_IJS8_SA_S9_EEENS6_IJNS7_ILi1EEESI_SI_EEESC_SE_Li256ELb1ELb1ELb1ELb0EEENS1_36VarlenDynamicPersistentTileSchedulerILi128ELi64ELi256ELi256ELb1ELb1ELb0ELb1ELb0ELb1EEEEEEEEEvNT_6ParamsE,"ax",@progbits
	.sectioninfo	@"SHI_REGISTERS=255"
	.align	128
.text._ZN7cutlass13device_kernelIN5flash19enable_sm80_to_sm89INS1_16FlashAttnFwdSm80INS1_25CollectiveMainloopFwdSm80ILi8ELi1ELb0EN4cute5tupleIJNS5_1CILi128EEENS7_ILi64EEENS7_ILi192EEEEEELi192ENS_10bfloat16_tEfNS_4arch4Sm80ELb0ELb1ELb1ELb1ELb0ELb1ELb1ELb1EEENS1_21CollectiveEpilogueFwdINS6_IJS8_SA_S9_EEENS6_IJNS7_ILi1EEESI_SI_EEESC_SE_Li256ELb1ELb1ELb1ELb0EEENS1_36VarlenDynamicPersistentTileSchedulerILi128ELi64ELi256ELi256ELb1ELb1ELb0ELb1ELb0ELb1EEEEEEEEEvNT_6ParamsE:
        .type           _ZN7cutlass13device_kernelIN5flash19enable_sm80_to_sm89INS1_16FlashAttnFwdSm80INS1_25CollectiveMainloopFwdSm80ILi8ELi1ELb0EN4cute5tupleIJNS5_1CILi128EEENS7_ILi64EEENS7_ILi192EEEEEELi192ENS_10bfloat16_tEfNS_4arch4Sm80ELb0ELb1ELb1ELb1ELb0ELb1ELb1ELb1EEENS1_21CollectiveEpilogueFwdINS6_IJS8_SA_S9_EEENS6_IJNS7_ILi1EEESI_SI_EEESC_SE_Li256ELb1ELb1ELb1ELb0EEENS1_36VarlenDynamicPersistentTileSchedulerILi128ELi64ELi256ELi256ELb1ELb1ELb0ELb1ELb0ELb1EEEEEEEEEvNT_6ParamsE,@function
        .size           _ZN7cutlass13device_kernelIN5flash19enable_sm80_to_sm89INS1_16FlashAttnFwdSm80INS1_25CollectiveMainloopFwdSm80ILi8ELi1ELb0EN4cute5tupleIJNS5_1CILi128EEENS7_ILi64EEENS7_ILi192EEEEEELi192ENS_10bfloat16_tEfNS_4arch4Sm80ELb0ELb1ELb1ELb1ELb0ELb1ELb1ELb1EEENS1_21CollectiveEpilogueFwdINS6_IJS8_SA_S9_EEENS6_IJNS7_ILi1EEESI_SI_EEESC_SE_Li256ELb1ELb1ELb1ELb0EEENS1_36VarlenDynamicPersistentTileSchedulerILi128ELi64ELi256ELi256ELb1ELb1ELb0ELb1ELb0ELb1EEEEEEEEEvNT_6ParamsE,(.L_x_4936 - _ZN7cutlass13device_kernelIN5flash19enable_sm80_to_sm89INS1_16FlashAttnFwdSm80INS1_25CollectiveMainloopFwdSm80ILi8ELi1ELb0EN4cute5tupleIJNS5_1CILi128EEENS7_ILi64EEENS7_ILi192EEEEEELi192ENS_10bfloat16_tEfNS_4arch4Sm80ELb0ELb1ELb1ELb1ELb0ELb1ELb1ELb1EEENS1_21CollectiveEpilogueFwdINS6_IJS8_SA_S9_EEENS6_IJNS7_ILi1EEESI_SI_EEESC_SE_Li256ELb1ELb1ELb1ELb0EEENS1_36VarlenDynamicPersistentTileSchedulerILi128ELi64ELi256ELi256ELb1ELb1ELb0ELb1ELb0ELb1EEEEEEEEEvNT_6ParamsE)
        .other          _ZN7cutlass13device_kernelIN5flash19enable_sm80_to_sm89INS1_16FlashAttnFwdSm80INS1_25CollectiveMainloopFwdSm80ILi8ELi1ELb0EN4cute5tupleIJNS5_1CILi128EEENS7_ILi64EEENS7_ILi192EEEEEELi192ENS_10bfloat16_tEfNS_4arch4Sm80ELb0ELb1ELb1ELb1ELb0ELb1ELb1ELb1EEENS1_21CollectiveEpilogueFwdINS6_IJS8_SA_S9_EEENS6_IJNS7_ILi1EEESI_SI_EEESC_SE_Li256ELb1ELb1ELb1ELb0EEENS1_36VarlenDynamicPersistentTileSchedulerILi128ELi64ELi256ELi256ELb1ELb1ELb0ELb1ELb0ELb1EEEEEEEEEvNT_6ParamsE,@"STO_CUDA_ENTRY STV_DEFAULT"
_ZN7cutlass13device_kernelIN5flash19enable_sm80_to_sm89INS1_16FlashAttnFwdSm80INS1_25CollectiveMainloopFwdSm80ILi8ELi1ELb0EN4cute5tupleIJNS5_1CILi128EEENS7_ILi64EEENS7_ILi192EEEEEELi192ENS_10bfloat16_tEfNS_4arch4Sm80ELb0ELb1ELb1ELb1ELb0ELb1ELb1ELb1EEENS1_21CollectiveEpilogueFwdINS6_IJS8_SA_S9_EEENS6_IJNS7_ILi1EEESI_SI_EEESC_SE_Li256ELb1ELb1ELb1ELb0EEENS1_36VarlenDynamicPersistentTileSchedulerILi128ELi64ELi256ELi256ELb1ELb1ELb0ELb1ELb0ELb1EEEEEEEEEvNT_6ParamsE:
[----:B------:R-:W-:-:S03]  /*0000*/  MOV R1, c[0x0][0x28] ;  /* 0x00000a0000017a02 */ /* 0x000fc60000000f00 */
[----:B------:R-:W1:Y:S01]  /*0010*/  S2R R2, SR_TID.X ;  /* 0x0000000000027919 */ /* 0x000e620000002100 */
[----:B------:R-:W-:Y:S01]  /*0020*/  IADD3 R1, R1, -0x58, RZ ;  /* 0xffffffa801017810 */ /* 0x000fe20007ffe0ff */
[----:B------:R-:W-:Y:S01]  /*0030*/  ULDC.64 UR6, c[0x0][0x118] ;  /* 0x0000460000067ab9 */ /* 0x000fe20000000a00 */
[----:B-1----:R-:W-:-:S05]  /*0040*/  SHF.R.U32.HI R0, RZ, 0x5, R2 ;  /* 0x00000005ff007819 */ /* 0x002fca0000011602 */
[----:B------:R-:W1:Y:S02]  /*0050*/  SHFL.IDX PT, R3, R0, RZ, 0x1f ;  /* 0x00001fff00037589 */ /* 0x000e6400000e0000 */
[----:B-1----:R-:W-:Y:S02]  /*0060*/  ISETP.NE.AND P0, PT, R3, RZ, PT ;  /* 0x000000ff0300720c */ /* 0x002fe40003f05270 */
[----:B------:R-:W-:Y:S11]  /*0070*/  STL [R1+0x4c], R3 ;  /* 0x00004c0301007387 */ /* 0x000ff60000100800 */
[----:B------:R-:W-:Y:S06]  /*0080*/  @P0 BAR.SYNC.DEFER_BLOCKING 0x5, 0x100 ;  /* 0x0144000000000b1d */ /* 0x000fec0000010000 */
[----:B------:R-:W1:Y:S04]  /*0090*/  @P0 LDS.128 R4, [0x18100] ;  /* 0x01810000ff040984 */ /* 0x000e680000000c00 */
[----:B-1----:R1:W-:Y:S04]  /*00a0*/  @P0 STL.64 [R1], R4 ;  /* 0x0000000401000387 */ /* 0x0023e80000100a00 */
[----:B------:R1:W-:Y:S04]  /*00b0*/  @P0 STL.64 [R1+0x8], R6 ;  /* 0x0000080601000387 */ /* 0x0003e80000100a00 */
[----:B------:R-:W-:Y:S06]  /*00c0*/  @P0 BAR.ARV 0x4, 0x100 ;  /* 0x0104000000000b1d */ /* 0x000fec0000002000 */
[----:B------:R-:W-:Y:S05]  /*00d0*/  @P0 BRA `(.L_x_571) ;  /* 0x00000ff000000947 */ /* 0x000fea0003800000 */
[----:B------:R-:W-:Y:S01]  /*00e0*/  LOP3.LUT R13, R2, 0x1f, RZ, 0xc0, !PT ;  /* 0x0000001f020d7812 */ /* 0x000fe200078ec0ff */
[----:B------:R-:W-:-:S02]  /*00f0*/  IMAD.MOV.U32 R10, RZ, RZ, RZ ;  /* 0x000000ffff0a7224 */ /* 0x000fc400078e00ff */
[----:B------:R-:W-:Y:S01]  /*0100*/  IMAD.MOV.U32 R8, RZ, RZ, RZ ;  /* 0x000000ffff087224 */ /* 0x000fe200078e00ff */
[----:B------:R-:W-:-:S04]  /*0110*/  ISETP.NE.AND P6, PT, R13, 0x1f, PT ;  /* 0x0000001f0d00780c */ /* 0x000fc80003fc5270 */
[----:B------:R-:W-:-:S13]  /*0120*/  ISETP.GE.OR P0, PT, R13, c[0x0][0x53c], !P6 ;  /* 0x00014f000d007a0c */ /* 0x000fda0007706670 */
[----:B-1----:R-:W-:Y:S02]  /*0130*/  @!P0 IMAD.MOV.U32 R4, RZ, RZ, 0x4 ;  /* 0x00000004ff048424 */ /* 0x002fe400078e00ff */
[----:B------:R-:W-:Y:S02]  /*0140*/  @!P0 IMAD.MOV.U32 R2, RZ, RZ, 0x4 ;  /* 0x00000004ff028424 */ /* 0x000fe400078e00ff */
[----:B------:R-:W-:-:S04]  /*0150*/  @!P0 IMAD.WIDE.U32 R4, R13, R4, c[0x0][0x580] ;  /* 0x000160000d048625 */ /* 0x000fc800078e0004 */
[C---:B------:R-:W-:Y:S01]  /*0160*/  @!P0 IMAD.WIDE.U32 R2, R13.reuse, R2, c[0x0][0x578] ;  /* 0x00015e000d028625 */ /* 0x040fe200078e0002 */
[----:B------:R-:W2:Y:S04]  /*0170*/  @!P0 LDG.E R10, [R4.64] ;  /* 0x00000006040a8981 */ /* 0x000ea8000c1e1900 */
[----:B------:R-:W2:Y:S01]  /*0180*/  @!P0 LDG.E R8, [R2.64] ;  /* 0x0000000602088981 */ /* 0x000ea2000c1e1900 */
[C---:B------:R-:W-:Y:S01]  /*0190*/  ISETP.NE.AND P5, PT, R13.reuse, RZ, PT ;  /* 0x000000ff0d00720c */ /* 0x040fe20003fa5270 */
[----:B------:R-:W1:Y:S01]  /*01a0*/  S2UR UR4, SR_CTAID.X ;  /* 0x00000000000479c3 */ /* 0x000e620000002500 */
[C---:B------:R-:W-:Y:S02]  /*01b0*/  ISETP.GE.U32.AND P4, PT, R13.reuse, 0x2, PT ;  /* 0x000000020d00780c */ /* 0x040fe40003f86070 */
[----:B------:R-:W-:-:S02]  /*01c0*/  ISETP.GE.U32.AND P3, PT, R13, 0x4, PT ;  /* 0x000000040d00780c */ /* 0x000fc40003f66070 */
[C---:B------:R-:W-:Y:S02]  /*01d0*/  ISETP.GE.U32.AND P2, PT, R13.reuse, 0x8, PT ;  /* 0x000000080d00780c */ /* 0x040fe40003f46070 */
[----:B------:R-:W-:Y:S02]  /*01e0*/  ISETP.GE.U32.AND P1, PT, R13, 0x10, PT ;  /* 0x000000100d00780c */ /* 0x000fe40003f26070 */
[----:B------:R-:W-:Y:S01]  /*01f0*/  MOV R6, RZ ;  /* 0x000000ff00067202 */ /* 0x000fe20000000f00 */
[----:B--2---:R-:W-:-:S05]  /*0200*/  IMAD R4, R10, R8, RZ ;  /* 0x000000080a047224 */ /* 0x004fca00078e02ff */
[----:B------:R-:W2:Y:S02]  /*0210*/  SHFL.UP PT, R0, R4, 0x1, RZ ;  /* 0x0420000004007989 */ /* 0x000ea400000e00ff */
[----:B--2---:R-:W-:-:S05]  /*0220*/  SEL R0, R0, RZ, P5 ;  /* 0x000000ff00007207 */ /* 0x004fca0002800000 */
[----:B------:R-:W-:-:S05]  /*0230*/  IMAD.IADD R4, R4, 0x1, R0 ;  /* 0x0000000104047824 */ /* 0x000fca00078e0200 */
[----:B------:R-:W2:Y:S02]  /*0240*/  SHFL.UP PT, R0, R4, 0x2, RZ ;  /* 0x0440000004007989 */ /* 0x000ea400000e00ff */
[----:B--2---:R-:W-:-:S04]  /*0250*/  SEL R0, R0, RZ, P4 ;  /* 0x000000ff00007207 */ /* 0x004fc80002000000 */
[----:B------:R-:W-:-:S05]  /*0260*/  IADD3 R4, R4, R0, RZ ;  /* 0x0000000004047210 */ /* 0x000fca0007ffe0ff */
[----:B------:R-:W2:Y:S02]  /*0270*/  SHFL.UP PT, R0, R4, 0x4, RZ ;  /* 0x0480000004007989 */ /* 0x000ea400000e00ff */
[----:B--2---:R-:W-:-:S05]  /*0280*/  SEL R0, R0, RZ, P3 ;  /* 0x000000ff00007207 */ /* 0x004fca0001800000 */
[----:B------:R-:W-:-:S05]  /*0290*/  IMAD.IADD R4, R4, 0x1, R0 ;  /* 0x0000000104047824 */ /* 0x000fca00078e0200 */
[----:B------:R-:W2:Y:S02]  /*02a0*/  SHFL.UP PT, R0, R4, 0x8, RZ ;  /* 0x0500000004007989 */ /* 0x000ea400000e00ff */
[----:B--2---:R-:W-:-:S05]  /*02b0*/  SEL R0, R0, RZ, P2 ;  /* 0x000000ff00007207 */ /* 0x004fca0001000000 */
[----:B------:R-:W-:-:S05]  /*02c0*/  IMAD.IADD R4, R4, 0x1, R0 ;  /* 0x0000000104047824 */ /* 0x000fca00078e0200 */
[----:B------:R-:W2:Y:S02]  /*02d0*/  SHFL.UP PT, R0, R4, 0x10, RZ ;  /* 0x0600000004007989 */ /* 0x000ea400000e00ff */
[----:B--2---:R-:W-:-:S05]  /*02e0*/  SEL R0, R0, RZ, P1 ;  /* 0x000000ff00007207 */ /* 0x004fca0000800000 */
[----:B------:R-:W-:-:S05]  /*02f0*/  IMAD.IADD R4, R4, 0x1, R0 ;  /* 0x0000000104047824 */ /* 0x000fca00078e0200 */
[----:B------:R-:W2:Y:S02]  /*0300*/  SHFL.IDX PT, R7, R4, 0x1f, 0x1f ;  /* 0x03e01f0004077f89 */ /* 0x000ea400000e0000 */
[----:B--2---:R-:W-:-:S04]  /*0310*/  IMAD R7, R7, c[0x0][0x538], RZ ;  /* 0x00014e0007077a24 */ /* 0x004fc800078e02ff */
[----:B------:R-:W-:Y:S01]  /*0320*/  IMAD.MOV.U32 R0, RZ, RZ, R7 ;  /* 0x000000ffff007224 */ /* 0x000fe200078e0007 */
[----:B-1----:R-:W-:-:S13]  /*0330*/  ISETP.GT.AND P0, PT, R7, UR4, PT ;  /* 0x0000000407007c0c */ /* 0x002fda000bf04270 */
[----:B------:R-:W-:Y:S05]  /*0340*/  @P0 BRA `(.L_x_572) ;  /* 0x0000027000000947 */ /* 0x000fea0003800000 */
[----:B------:R-:W-:Y:S02]  /*0350*/  MOV R7, R0 ;  /* 0x0000000000077202 */ /* 0x000fe40000000f00 */
[----:B------:R-:W-:-:S04]  /*0360*/  MOV R6, RZ ;  /* 0x000000ff00067202 */ /* 0x000fc80000000f00 */
.L_x_576:
        /* <DEDUP_REMOVED lines=12> */
[----:B------:R-:W2:Y:S04]  /*0430*/  @!P0 LDG.E R10, [R4.64] ;  /* 0x00000006040a8981 */ /* 0x000ea8000c1e1900 */
[----:B------:R-:W2:Y:S02]  /*0440*/  @!P0 LDG.E R8, [R2.64] ;  /* 0x0000000602088981 */ /* 0x000ea4000c1e1900 */
[----:B--2---:R-:W-:Y:S01]  /*0450*/  IMAD R4, R10, R8, RZ ;  /* 0x000000080a047224 */ /* 0x004fe200078e02ff */
[----:B------:R-:W-:Y:S05]  /*0460*/  BRA.DIV ~URZ, `(.L_x_574) ;  /* 0x00021cf27f007947 */ /* 0x000fea000b800000 */
[----:B------:R1:W2:Y:S02]  /*0470*/  SHFL.UP PT, R0, R4, 0x1, RZ ;  /* 0x0420000004007989 */ /* 0x0002a400000e00ff */
.L_x_795:
        /* <DEDUP_REMOVED lines=16> */
.L_x_796:
[----:B--2---:R-:W-:-:S05]  /*0580*/  IMAD R0, R0, c[0x0][0x538], RZ ;  /* 0x00014e0000007a24 */ /* 0x004fca00078e02ff */
[----:B------:R-:W-:-:S04]  /*0590*/  IADD3 R7, R0, R7, RZ ;  /* 0x0000000700077210 */ /* 0x000fc80007ffe0ff */
[----:B------:R-:W-:-:S13]  /*05a0*/  ISETP.GT.AND P0, PT, R7, UR4, PT ;  /* 0x0000000407007c0c */ /* 0x000fda000bf04270 */
[----:B-1----:R-:W-:Y:S05]  /*05b0*/  @!P0 BRA `(.L_x_576) ;  /* 0xfffffdb000008947 */ /* 0x002fea000383ffff */
.L_x_572:
[----:B------:R-:W-:-:S05]  /*05c0*/  IADD3 R11, -R0, R7, RZ ;  /* 0x00000007000b7210 */ /* 0x000fca0007ffe1ff */
[----:B------:R-:W-:-:S05]  /*05d0*/  IMAD R0, R4, c[0x0][0x538], R11 ;  /* 0x00014e0004007a24 */ /* 0x000fca00078e020b */
[----:B------:R-:W-:Y:S01]  /*05e0*/  ISETP.GT.AND P0, PT, R0, UR4, PT ;  /* 0x0000000400007c0c */ /* 0x000fe2000bf04270 */
[----:B------:R-:W-:-:S12]  /*05f0*/  BRA.DIV ~URZ, `(.L_x_577) ;  /* 0x00021db27f007947 */ /* 0x000fd8000b800000 */
[----:B------:R-:W-:-:S04]  /*0600*/  VOTE.ANY R7, PT, !P0 ;  /* 0x0000000000077806 */ /* 0x000fc800040e0100 */
.L_x_797:
[----:B------:R-:W1:Y:S02]  /*0610*/  POPC R0, R7 ;  /* 0x0000000700007309 */ /* 0x000e640000000000 */
[----:B-1----:R-:W-:-:S05]  /*0620*/  IADD3 R2, R0, R6, RZ ;  /* 0x0000000600027210 */ /* 0x002fca0007ffe0ff */
[----:B------:R1:W-:Y:S01]  /*0630*/  STL [R1+0xc], R2 ;  /* 0x00000c0201007387 */ /* 0x0003e20000100800 */
[----:B------:R-:W-:Y:S05]  /*0640*/  BRA.DIV ~URZ, `(.L_x_578) ;  /* 0x00021db27f007947 */ /* 0x000fea000b800000 */
[----:B------:R2:W3:Y:S01]  /*0650*/  SHFL.IDX PT, R12, R10, R0, 0x1f ;  /* 0x00001f000a0c7589 */ /* 0x0004e200000e0000 */
[----:B------:R-:W-:-:S03]  /*0660*/  MOV R6, RZ ;  /* 0x000000ff00067202 */ /* 0x000fc60000000f00 */
[----:B------:R2:W4:Y:S04]  /*0670*/  SHFL.IDX PT, R10, R8, R0, 0x1f ;  /* 0x00001f00080a7589 */ /* 0x00052800000e0000 */
.L_x_798:
[----:B------:R-:W-:Y:S01]  /*0680*/  ISETP.NE.AND P0, PT, R7, RZ, PT ;  /* 0x000000ff0700720c */ /* 0x000fe20003f05270 */
[----:B------:R-:W-:-:S12]  /*0690*/  BSSY B0, `(.L_x_579) ;  /* 0x0000005000007945 */ /* 0x000fd80003800000 */
[----:B------:R-:W-:Y:S05]  /*06a0*/  @!P0 BRA `(.L_x_580) ;  /* 0x0000003000008947 */ /* 0x000fea0003800000 */
[----:B------:R-:W-:Y:S01]  /*06b0*/  IADD3 R5, R0, -0x1, RZ ;  /* 0xffffffff00057810 */ /* 0x000fe20007ffe0ff */
[----:B------:R-:W-:Y:S05]  /*06c0*/  BRA.DIV ~URZ, `(.L_x_581) ;  /* 0x00021e127f007947 */ /* 0x000fea000b800000 */
[----:B------:R1:W2:Y:S02]  /*06d0*/  SHFL.IDX PT, R6, R4, R5, 0x1f ;  /* 0x00001f0504067589 */ /* 0x0002a400000e0000 */
.L_x_580:
[----:B------:R-:W-:Y:S05]  /*06e0*/  BSYNC B0 ;  /* 0x0000000000007941 */ /* 0x000fea0003800000 */
.L_x_579:
[----:B--2---:R-:W-:Y:S01]  /*06f0*/  IMAD R0, R6, c[0x0][0x538], R11 ;  /* 0x00014e0006007a24 */ /* 0x004fe200078e020b */
[----:B----4-:R-:W-:Y:S01]  /*0700*/  ISETP.NE.AND P0, PT, R10, 0x1, PT ;  /* 0x000000010a00780c */ /* 0x010fe20003f05270 */
[----:B------:R-:W-:Y:S03]  /*0710*/  BSSY B0, `(.L_x_582) ;  /* 0x0000089000007945 */ /* 0x000fe60003800000 */
[----:B------:R2:W-:Y:S01]  /*0720*/  STL [R1], R0 ;  /* 0x0000000001007387 */ /* 0x0005e20000100800 */
[----:B------:R-:W-:-:S08]  /*0730*/  IADD3 R9, -R0, UR4, RZ ;  /* 0x0000000400097c10 */ /* 0x000fd0000fffe1ff */
[----:B------:R-:W-:Y:S05]  /*0740*/  @!P0 BRA `(.L_x_583) ;  /* 0x000003f000008947 */ /* 0x000fea0003800000 */
[-C--:B--23--:R-:W-:Y:S02]  /*0750*/  IABS R0, R12.reuse ;  /* 0x0000000c00007213 */ /* 0x08cfe40000000000 */
[----:B------:R-:W-:-:S03]  /*0760*/  IABS R6, R12 ;  /* 0x0000000c00067213 */ /* 0x000fc60000000000 */
[----:B-1----:R-:W-:Y:S01]  /*0770*/  IMAD.MOV.U32 R5, RZ, RZ, R0 ;  /* 0x000000ffff057224 */ /* 0x002fe200078e0000 */
[----:B------:R-:W-:-:S03]  /*0780*/  IABS R0, R10 ;  /* 0x0000000a00007213 */ /* 0x000fc60000000000 */
[----:B------:R-:W1:Y:S02]  /*0790*/  I2F.RP R2, R5 ;  /* 0x0000000500027306 */ /* 0x000e640000209400 */
[----:B------:R-:W-:Y:S01]  /*07a0*/  IMAD.MOV.U32 R8, RZ, RZ, R0 ;  /* 0x000000ffff087224 */ /* 0x000fe200078e0000 */
[----:B------:R-:W-:-:S05]  /*07b0*/  IABS R0, R9 ;  /* 0x0000000900007213 */ /* 0x000fca0000000000 */
[----:B------:R-:W-:Y:S08]  /*07c0*/  I2F.RP R7, R8 ;  /* 0x0000000800077306 */ /* 0x000ff00000209400 */
[----:B-1----:R-:W1:Y:S02]  /*07d0*/  MUFU.RCP R2, R2 ;  /* 0x0000000200027308 */ /* 0x002e640000001000 */
[----:B-1----:R-:W-:-:S06]  /*07e0*/  IADD3 R2, R2, 0xffffffe, RZ ;  /* 0x0ffffffe02027810 */ /* 0x002fcc0007ffe0ff */
[----:B------:R-:W1:Y:S02]  /*07f0*/  F2I.FTZ.U32.TRUNC.NTZ R3, R2 ;  /* 0x0000000200037305 */ /* 0x000e64000021f000 */
        /* <DEDUP_REMOVED lines=49> */
[----:B------:R-:W-:-:S05]  /*0b10*/  IMAD R2, R3, 0x10000, R2 ;  /* 0x0001000003027824 */ /* 0x000fca00078e0202 */
[----:B------:R1:W-:Y:S01]  /*0b20*/  STL [R1+0x8], R2 ;  /* 0x0000080201007387 */ /* 0x0003e20000100800 */
[----:B------:R-:W-:Y:S05]  /*0b30*/  BRA `(.L_x_584) ;  /* 0x0000046000007947 */ /* 0x000fea0003800000 */
.L_x_583:
[----:B------:R-:W4:Y:S01]  /*0b40*/  LDL R3, [R1+0xc] ;  /* 0x00000c0001037983 */ /* 0x000f220000100800 */
[----:B-1----:R-:W-:-:S04]  /*0b50*/  IMAD.MOV.U32 R2, RZ, RZ, 0x4 ;  /* 0x00000004ff027424 */ /* 0x002fc800078e00ff */
[----:B----4-:R-:W-:-:S05]  /*0b60*/  IMAD.WIDE R2, R3, R2, c[0x0][0x590] ;  /* 0x0001640003027625 */ /* 0x010fca00078e0202 */
[----:B------:R-:W4:Y:S02]  /*0b70*/  LDG.E R7, [R2.64] ;  /* 0x0000000602077981 */ /* 0x000f24000c1e1900 */
[----:B---34-:R-:W-:-:S05]  /*0b80*/  IMAD R11, R7, R12, RZ ;  /* 0x0000000c070b7224 */ /* 0x018fca00078e02ff */
[-C--:B--2---:R-:W-:Y:S02]  /*0b90*/  IABS R0, R11.reuse ;  /* 0x0000000b00007213 */ /* 0x084fe40000000000 */
        /* <DEDUP_REMOVED lines=62> */
[----:B------:R-:W-:-:S05]  /*0f80*/  IMAD R2, R0, R2, R3 ;  /* 0x0000000200027224 */ /* 0x000fca00078e0203 */
[----:B------:R1:W-:Y:S02]  /*0f90*/  STL [R1+0x8], R2 ;  /* 0x0000080201007387 */ /* 0x0003e40000100800 */
.L_x_584:
[----:B------:R-:W-:Y:S05]  /*0fa0*/  BSYNC B0 ;  /* 0x0000000000007941 */ /* 0x000fea0003800000 */
.L_x_582:
[----:B------:R-:W-:-:S04]  /*0fb0*/  LOP3.LUT R0, RZ, R0, RZ, 0x33, !PT ;  /* 0x00000000ff007212 */ /* 0x000fc800078e33ff */
[----:B------:R-:W-:-:S05]  /*0fc0*/  IADD3 R0, R0, R12, RZ ;  /* 0x0000000c00007210 */ /* 0x000fca0007ffe0ff */
[----:B------:R2:W-:Y:S01]  /*0fd0*/  STL [R1+0x4], R0 ;  /* 0x0000040001007387 */ /* 0x0005e20000100800 */
[----:B------:R-:W-:Y:S05]  /*0fe0*/  BRA `(.L_x_585) ;  /* 0x0000006000007947 */ /* 0x000fea0003800000 */
.L_x_573:
[----:B------:R-:W-:Y:S01]  /*0ff0*/  MOV R0, UR4 ;  /* 0x0000000400007c02 */ /* 0x000fe20008000f00 */
[----:B------:R-:W-:Y:S04]  /*1000*/  STL [R1+0x4], RZ ;  /* 0x000004ff01007387 */ /* 0x000fe80000100800 */
[----:B------:R1:W-:Y:S04]  /*1010*/  STL [R1], R0 ;  /* 0x0000000001007387 */ /* 0x0003e80000100800 */
[----:B------:R2:W-:Y:S01]  /*1020*/  STL [R1+0x8], RZ ;  /* 0x000008ff01007387 */ /* 0x0005e20000100800 */
[----:B-1----:R-:W-:-:S05]  /*1030*/  MOV R0, c[0x0][0x53c] ;  /* 0x00014f0000007a02 */ /* 0x002fca0000000f00 */
[----:B------:R2:W-:Y:S02]  /*1040*/  STL [R1+0xc], R0 ;  /* 0x00000c0001007387 */ /* 0x0005e40000100800 */
.L_x_585:
[----:B------:R-:W3:Y:S04]  /*1050*/  LDL R4, [R1] ;  /* 0x0000000001047983 */ /* 0x000ee80000100800 */
[----:B------:R-:W3:Y:S04]  /*1060*/  LDL R5, [R1+0x4] ;  /* 0x0000040001057983 */ /* 0x000ee80000100800 */
[----:B------:R-:W3:Y:S04]  /*1070*/  LDL R6, [R1+0x8] ;  /* 0x0000080001067983 */ /* 0x000ee80000100800 */
[----:B------:R-:W3:Y:S01]  /*1080*/  LDL R7, [R1+0xc] ;  /* 0x00000c0001077983 */ /* 0x000ee20000100800 */
[----:B------:R-:W-:Y:S01]  /*1090*/  ISETP.NE.AND P0, PT, R13, RZ, PT ;  /* 0x000000ff0d00720c */ /* 0x000fe20003f05270 */
[----:B------:R-:W-:-:S12]  /*10a0*/  WARPSYNC 0xffffffff ;  /* 0xffffffff00007948 */ /* 0x000fd80003800000 */
[----:B---3--:R3:W-:Y:S04]  /*10b0*/  @!P0 STS.128 [0x18100], R4 ;  /* 0x01810004ff008388 */ /* 0x0087e80000000c00 */
[----:B------:R-:W-:Y:S06]  /*10c0*/  BAR.ARV 0x5, 0x100 ;  /* 0x0144000000007b1d */ /* 0x000fec0000002000 */
.L_x_571:
[----:B--2---:R-:W2:Y:S02]  /*10d0*/  LDL R0, [R1+0xc] ;  /* 0x00000c0001007983 */ /* 0x004ea40000100800 */
[----:B--2---:R-:W-:-:S13]  /*10e0*/  ISETP.GE.AND P0, PT, R0, c[0x0][0x53c], PT ;  /* 0x00014f0000007a0c */ /* 0x004fda0003f06270 */
[----:B------:R-:W-:Y:S05]  /*10f0*/  @P0 EXIT ;  /* 0x000000000000094d */ /* 0x000fea0003800000 */
[----:B------:R-:W2:Y:S02]  /*1100*/  S2R R18, SR_TID.X ;  /* 0x0000000000127919 */ /* 0x000ea40000002100 */
[----:B--2---:R-:W-:-:S04]  /*1110*/  SHF.R.S32.HI R13, RZ, 0x1f, R18 ;  /* 0x0000001fff0d7819 */ /* 0x004fc80000011412 */
[CC--:B------:R-:W-:Y:S02]  /*1120*/  LEA.HI R14, R13.reuse, R18.reuse, RZ, 0x3 ;  /* 0x000000120d0e7211 */ /* 0x0c0fe400078f18ff */
[-C--:B------:R-:W-:Y:S02]  /*1130*/  LEA.HI R3, R13, R18.reuse, RZ, 0x4 ;  /* 0x000000120d037211 */ /* 0x080fe400078f20ff */
[----:B------:R-:W-:Y:S02]  /*1140*/  SHF.R.S32.HI R19, RZ, 0x3, R14 ;  /* 0x00000003ff137819 */ /* 0x000fe4000001140e */
[----:B-1----:R-:W-:Y:S02]  /*1150*/  LOP3.LUT R2, R14, 0xfffffff8, RZ, 0xc0, !PT ;  /* 0xfffffff80e027812 */ /* 0x002fe400078ec0ff */
[----:B------:R-:W-:Y:S01]  /*1160*/  LOP3.LUT R0, R3, 0xfffffff0, RZ, 0xc0, !PT ;  /* 0xfffffff003007812 */ /* 0x000fe200078ec0ff */
[----:B---3--:R-:W-:Y:S01]  /*1170*/  IMAD.SHL.U32 R5, R19, 0x40, RZ ;  /* 0x0000004013057824 */ /* 0x008fe200078e00ff */
[----:B------:R-:W-:Y:S01]  /*1180*/  SHF.R.S32.HI R4, RZ, 0x4, R3 ;  /* 0x00000004ff047819 */ /* 0x000fe20000011403 */
[C---:B------:R-:W-:Y:S01]  /*1190*/  IMAD.IADD R8, R18.reuse, 0x1, -R2 ;  /* 0x0000000112087824 */ /* 0x040fe200078e0a02 */
[----:B------:R-:W-:Y:S01]  /*11a0*/  LEA.HI R11, R13, R18, RZ, 0x5 ;  /* 0x000000120d0b7211 */ /* 0x000fe200078f28ff */
[----:B------:R-:W-:Y:S01]  /*11b0*/  IMAD.IADD R0, R18, 0x1, -R0 ;  /* 0x0000000112007824 */ /* 0x000fe200078e0a00 */
[----:B------:R-:W-:Y:S01]  /*11c0*/  LOP3.LUT R2, R5, 0x1c0, RZ, 0xc0, !PT ;  /* 0x000001c005027812 */ /* 0x000fe200078ec0ff */
[----:B------:R-:W-:Y:S01]  /*11d0*/  IMAD.SHL.U32 R10, R8, 0x8, RZ ;  /* 0x00000008080a7824 */ /* 0x000fe200078e00ff */
[----:B------:R-:W-:-:S02]  /*11e0*/  LEA.HI R3, R3, R4, RZ, 0x1 ;  /* 0x0000000403037211 */ /* 0x000fc400078f08ff */
[----:B------:R-:W-:Y:S02]  /*11f0*/  SHF.R.S32.HI R6, RZ, 0x1f, R0 ;  /* 0x0000001fff067819 */ /* 0x000fe40000011400 */
[----:B------:R-:W-:Y:S01]  /*1200*/  SHF.R.U32.HI R5, RZ, 0x3, R2 ;  /* 0x00000003ff057819 */ /* 0x000fe20000011602 */
[----:B------:R1:W-:Y:S01]  /*1210*/  STL [R1+0x10], R10 ;  /* 0x0000100a01007387 */ /* 0x0003e20000100800 */
[----:B------:R-:W-:Y:S02]  /*1220*/  LOP3.LUT R3, R3, 0xfffffffe, RZ, 0xc0, !PT ;  /* 0xfffffffe03037812 */ /* 0x000fe400078ec0ff */
[----:B------:R-:W-:Y:S02]  /*1230*/  LOP3.LUT R2, R2, 0x38, R10, 0xf8, !PT ;  /* 0x0000003802027812 */ /* 0x000fe400078ef80a */
[----:B------:R-:W-:Y:S01]  /*1240*/  LEA.HI R15, R13, R18, RZ, 0x2 ;  /* 0x000000120d0f7211 */ /* 0x000fe200078f10ff */
[----:B------:R-:W-:Y:S01]  /*1250*/  IMAD.IADD R12, R4, 0x1, -R3 ;  /* 0x00000001040c7824 */ /* 0x000fe200078e0a03 */
[----:B------:R-:W-:Y:S01]  /*1260*/  LOP3.LUT R9, R2, R5, RZ, 0x3c, !PT ;  /* 0x0000000502097212 */ /* 0x000fe200078e3cff */
[----:B------:R-:W-:Y:S01]  /*1270*/  IMAD.SHL.U32 R3, R8, 0x40, RZ ;  /* 0x0000004008037824 */ /* 0x000fe200078e00ff */
[----:B------:R-:W-:-:S02]  /*1280*/  SHF.R.S32.HI R245, RZ, 0x2, R15 ;  /* 0x00000002fff57819 */ /* 0x000fc4000001140f */
[----:B------:R-:W-:Y:S02]  /*1290*/  SHF.R.S32.HI R4, RZ, 0x1f, R15 ;  /* 0x0000001fff047819 */ /* 0x000fe4000001140f */
[----:B------:R-:W-:Y:S02]  /*12a0*/  LOP3.LUT P4, RZ, R8, 0x2, RZ, 0xc0, !PT ;  /* 0x0000000208ff7812 */ /* 0x000fe4000788c0ff */
[----:B------:R-:W-:Y:S02]  /*12b0*/  LEA.HI R4, R4, R245, RZ, 0x3 ;  /* 0x000000f504047211 */ /* 0x000fe400078f18ff */
[----:B------:R-:W-:Y:S02]  /*12c0*/  LOP3.LUT P3, RZ, R8, 0x4, RZ, 0xc0, !PT ;  /* 0x0000000408ff7812 */ /* 0x000fe4000786c0ff */
[----:B-1----:R-:W-:Y:S02]  /*12d0*/  LEA.HI R10, R6, R0, RZ, 0x3 ;  /* 0x00000000060a7211 */ /* 0x002fe400078f18ff */
[----:B------:R-:W-:-:S02]  /*12e0*/  SHF.R.S32.HI R6, RZ, 0x5, R11 ;  /* 0x00000005ff067819 */ /* 0x000fc4000001140b */
[----:B------:R-:W-:-:S05]  /*12f0*/  LOP3.LUT R2, R10, 0xfffffff8, RZ, 0xc0, !PT ;  /* 0xfffffff80a027812 */ /* 0x000fca00078ec0ff */
[----:B------:R-:W-:Y:S01]  /*1300*/  IMAD.IADD R7, R0, 0x1, -R2 ;  /* 0x0000000100077824 */ /* 0x000fe200078e0a02 */
[----:B------:R-:W-:Y:S02]  /*1310*/  LOP3.LUT R0, R3, 0x1c0, RZ, 0xc0, !PT ;  /* 0x000001c003007812 */ /* 0x000fe400078ec0ff */
[----:B------:R-:W-:Y:S02]  /*1320*/  LOP3.LUT R3, R11, 0xffffffe0, RZ, 0xc0, !PT ;  /* 0xffffffe00b037812 */ /* 0x000fe400078ec0ff */
[----:B------:R-:W-:Y:S02]  /*1330*/  LOP3.LUT R5, R0, 0x8, R14, 0xf8, !PT ;  /* 0x0000000800057812 */ /* 0x000fe400078ef80e */
[----:B------:R-:W-:Y:S01]  /*1340*/  SHF.R.U32.HI R2, RZ, 0x3, R0 ;  /* 0x00000003ff027819 */ /* 0x000fe20000011600 */
[----:B------:R-:W-:Y:S01]  /*1350*/  IMAD.IADD R17, R18, 0x1, -R3 ;  /* 0x0000000112117824 */ /* 0x000fe200078e0a03 */
[----:B------:R-:W-:Y:S02]  /*1360*/  SHF.R.S32.HI R0, RZ, 0x1f, R11 ;  /* 0x0000001fff007819 */ /* 0x000fe4000001140b */
[----:B------:R-:W-:-:S02]  /*1370*/  LOP3.LUT R14, R5, R2, RZ, 0x3c, !PT ;  /* 0x00000002050e7212 */ /* 0x000fc400078e3cff */
[----:B------:R-:W-:Y:S02]  /*1380*/  LEA.HI R0, R0, R6, RZ, 0x3 ;  /* 0x0000000600007211 */ /* 0x000fe400078f18ff */
[----:B------:R-:W-:Y:S02]  /*1390*/  LEA.HI R5, R13, R18, RZ, 0x6 ;  /* 0x000000120d057211 */ /* 0x000fe400078f30ff */
[----:B------:R-:W-:Y:S02]  /*13a0*/  LOP3.LUT R3, R4, 0xfffffff8, RZ, 0xc0, !PT ;  /* 0xfffffff804037812 */ /* 0x000fe400078ec0ff */
[----:B------:R-:W-:Y:S01]  /*13b0*/  SHF.R.S32.HI R11, RZ, 0x1f, R17 ;  /* 0x0000001fff0b7819 */ /* 0x000fe20000011411 */
[----:B------:R-:W-:Y:S01]  /*13c0*/  IMAD.SHL.U32 R5, R5, 0x8, RZ ;  /* 0x0000000805057824 */ /* 0x000fe200078e00ff */
[----:B------:R-:W-:Y:S01]  /*13d0*/  LOP3.LUT R2, R0, 0xffffff8, RZ, 0xc0, !PT ;  /* 0x0ffffff800027812 */ /* 0x000fe200078ec0ff */
[----:B------:R-:W-:Y:S01]  /*13e0*/  IMAD.IADD R0, R245, 0x1, -R3 ;  /* 0x00000001f5007824 */ /* 0x000fe200078e0a03 */
[----:B------:R-:W-:-:S02]  /*13f0*/  LEA.HI R11, R11, R17, RZ, 0x2 ;  /* 0x000000110b0b7211 */ /* 0x000fc400078f10ff */
[----:B------:R-:W-:Y:S01]  /*1400*/  LOP3.LUT R217, R9, 0x7ffffe00, R5, 0xf8, !PT ;  /* 0x7ffffe0009d97812 */ /* 0x000fe200078ef805 */
[----:B------:R-:W-:Y:S01]  /*1410*/  IMAD.IADD R3, R6, 0x1, -R2 ;  /* 0x0000000106037824 */ /* 0x000fe200078e0a02 */
[----:B------:R-:W-:Y:S01]  /*1420*/  SHF.R.S32.HI R2, RZ, 0x2, R11 ;  /* 0x00000002ff027819 */ /* 0x000fe2000001140b */
[----:B------:R-:W-:Y:S01]  /*1430*/  IMAD.SHL.U32 R5, R7, 0x40, RZ ;  /* 0x0000004007057824 */ /* 0x000fe200078e00ff */
[C---:B------:R-:W-:Y:S01]  /*1440*/  LOP3.LUT R4, R0.reuse, 0x1, RZ, 0xc0, !PT ;  /* 0x0000000100047812 */ /* 0x040fe200078ec0ff */
[----:B------:R-:W-:Y:S01]  /*1450*/  IMAD.SHL.U32 R217, R217, 0x2, RZ ;  /* 0x00000002d9d97824 */ /* 0x000fe200078e00ff */
[----:B------:R-:W-:Y:S01]  /*1460*/  LOP3.LUT P2, RZ, R0, 0x4, RZ, 0xc0, !PT ;  /* 0x0000000400ff7812 */ /* 0x000fe2000784c0ff */
[----:B------:R-:W-:Y:S01]  /*1470*/  IMAD R16, R3, 0x10, R2 ;  /* 0x0000001003107824 */ /* 0x000fe200078e0202 */
[----:B------:R-:W-:Y:S01]  /*1480*/  ISETP.NE.U32.AND P1, PT, R4, 0x1, PT ;  /* 0x000000010400780c */ /* 0x000fe20003f25070 */
[----:B------:R-:W-:Y:S01]  /*1490*/  IMAD.SHL.U32 R3, R12, 0x8, RZ ;  /* 0x000000080c037824 */ /* 0x000fe200078e00ff */
[----:B------:R-:W-:-:S02]  /*14a0*/  LOP3.LUT R2, R5, 0x1c0, RZ, 0xc0, !PT ;  /* 0x000001c005027812 */ /* 0x000fc400078ec0ff */
[----:B------:R-:W-:Y:S01]  /*14b0*/  LOP3.LUT R4, R15, 0xfffffffc, RZ, 0xc0, !PT ;  /* 0xfffffffc0f047812 */ /* 0x000fe200078ec0ff */
[----:B------:R-:W-:Y:S01]  /*14c0*/  STL [R1+0x50], R16 ;  /* 0x0000501001007387 */ /* 0x000fe20000100800 */
[C---:B------:R-:W-:Y:S01]  /*14d0*/  LOP3.LUT P0, RZ, R0.reuse, 0x2, RZ, 0xc0, !PT ;  /* 0x0000000200ff7812 */ /* 0x040fe2000780c0ff */
[----:B------:R-:W-:Y:S01]  /*14e0*/  IMAD.SHL.U32 R0, R0, 0x40, RZ ;  /* 0x0000004000007824 */ /* 0x000fe200078e00ff */
[----:B------:R-:W-:Y:S01]  /*14f0*/  LOP3.LUT R3, R2, 0x8, R3, 0xf8, !PT ;  /* 0x0000000802037812 */ /* 0x000fe200078ef803 */
[----:B------:R-:W-:Y:S01]  /*1500*/  IMAD.IADD R18, R18, 0x1, -R4 ;  /* 0x0000000112127824 */ /* 0x000fe200078e0a04 */
[----:B------:R-:W-:Y:S02]  /*1510*/  SHF.R.U32.HI R2, RZ, 0x3, R2 ;  /* 0x00000003ff027819 */ /* 0x000fe40000011602 */
[----:B------:R-:W-:Y:S01]  /*1520*/  LOP3.LUT P6, RZ, R7, 0x2, RZ, 0xc0, !PT ;  /* 0x0000000207ff7812 */ /* 0x000fe200078cc0ff */
[----:B------:R-:W-:Y:S01]  /*1530*/  IMAD.SHL.U32 R104, R18, 0x8, RZ ;  /* 0x0000000812687824 */ /* 0x000fe200078e00ff */
[----:B------:R-:W-:Y:S01]  /*1540*/  LOP3.LUT R5, R3, R2, RZ, 0x3c, !PT ;  /* 0x0000000203057212 */ /* 0x000fe200078e3cff */
[----:B------:R-:W-:Y:S01]  /*1550*/  IMAD.SHL.U32 R3, R10, 0x40, RZ ;  /* 0x000000400a037824 */ /* 0x000fe200078e00ff */
[----:B------:R-:W-:Y:S01]  /*1560*/  LOP3.LUT R2, R0, 0x1c0, RZ, 0xc0, !PT ;  /* 0x000001c000027812 */ /* 0x000fe200078ec0ff */
[C---:B------:R-:W-:Y:S01]  /*1570*/  IMAD.SHL.U32 R0, R6.reuse, 0x400, RZ ;  /* 0x0000040006007824 */ /* 0x040fe200078e00ff */
[----:B------:R-:W-:Y:S01]  /*1580*/  LOP3.LUT P5, RZ, R7, 0x4, RZ, 0xc0, !PT ;  /* 0x0000000407ff7812 */ /* 0x000fe200078ac0ff */
[----:B------:R-:W-:Y:S01]  /*1590*/  IMAD.SHL.U32 R6, R6, 0x200, RZ ;  /* 0x0000020006067824 */ /* 0x000fe200078e00ff */
[----:B------:R-:W-:Y:S01]  /*15a0*/  SHF.R.U32.HI R13, RZ, 0x3, R2 ;  /* 0x00000003ff0d7819 */ /* 0x000fe20000011602 */
[----:B------:R-:W-:Y:S01]  /*15b0*/  IMAD R9, R18, 0x2, R0 ;  /* 0x0000000212097824 */ /* 0x000fe200078e0200 */
[----:B------:R-:W-:Y:S01]  /*15c0*/  LOP3.LUT R7, R2, 0x18, R104, 0xf8, !PT ;  /* 0x0000001802077812 */ /* 0x000fe200078ef868 */
[----:B------:R1:W-:Y:S01]  /*15d0*/  STL [R1+0x24], R2 ;  /* 0x0000240201007387 */ /* 0x0003e20000100800 */
[----:B------:R-:W-:Y:S01]  /*15e0*/  LOP3.LUT R4, R13, R2, RZ, 0xfc, !PT ;  /* 0x000000020d047212 */ /* 0x000fe200078efcff */
[----:B------:R-:W-:Y:S01]  /*15f0*/  IMAD.MOV.U32 R10, RZ, RZ, 0x40 ;  /* 0x00000040ff0a7424 */ /* 0x000fe200078e00ff */
[----:B------:R-:W-:Y:S01]  /*1600*/  LOP3.LUT R239, R6, R7, R13, 0xf6, !PT ;  /* 0x0000000706ef7212 */ /* 0x000fe200078ef60d */
[----:B------:R-:W-:Y:S01]  /*1610*/  IMAD R6, R8, 0x20, R19 ;  /* 0x0000002008067824 */ /* 0x000fe200078e0213 */
[----:B------:R-:W-:Y:S01]  /*1620*/  LOP3.LUT R3, R3, 0xfffffe00, RZ, 0xc0, !PT ;  /* 0xfffffe0003037812 */ /* 0x000fe200078ec0ff */
[----:B------:R-:W-:Y:S01]  /*1630*/  STL [R1+0x28], R13 ;  /* 0x0000280d01007387 */ /* 0x000fe20000100800 */
[----:B------:R-:W-:Y:S01]  /*1640*/  IMAD.IADD R9, R9, 0x1, R4 ;  /* 0x0000000109097824 */ /* 0x000fe200078e0204 */
[----:B------:R-:W-:Y:S01]  /*1650*/  SEL R7, R10, 0xffffffc0, !P2 ;  /* 0xffffffc00a077807 */ /* 0x000fe20005000000 */
[----:B------:R-:W-:Y:S01]  /*1660*/  IMAD.SHL.U32 R142, R18, 0x4, RZ ;  /* 0x00000004128e7824 */ /* 0x000fe200078e00ff */
[----:B------:R2:W-:Y:S01]  /*1670*/  STL [R1+0x48], R6 ;  /* 0x0000480601007387 */ /* 0x0005e20000100800 */
[----:B------:R-:W-:-:S02]  /*1680*/  IADD3 R4, R5, R3, R0 ;  /* 0x0000000305047210 */ /* 0x000fc40007ffe000 */
[----:B------:R-:W-:Y:S02]  /*1690*/  LEA.HI R0, R18, R18, RZ, 0x1 ;  /* 0x0000001212007211 */ /* 0x000fe400078f08ff */
[----:B------:R-:W-:Y:S02]  /*16a0*/  LOP3.LUT R5, R5, R3, RZ, 0xfc, !PT ;  /* 0x0000000305057212 */ /* 0x000fe400078efcff */
[----:B------:R-:W-:Y:S02]  /*16b0*/  LOP3.LUT R3, R0, 0x1ffffffe, RZ, 0xc0, !PT ;  /* 0x1ffffffe00037812 */ /* 0x000fe400078ec0ff */
[----:B------:R-:W-:Y:S02]  /*16c0*/  LEA R9, R9, 0x80, 0x1 ;  /* 0x0000008009097811 */ /* 0x000fe400078e08ff */
[----:B------:R-:W-:Y:S01]  /*16d0*/  SEL R0, R10, 0xffffffc0, !P3 ;  /* 0xffffffc00a007807 */ /* 0x000fe20005800000 */
[----:B------:R-:W-:Y:S01]  /*16e0*/  IMAD.IADD R3, R18, 0x1, -R3 ;  /* 0x0000000112037824 */ /* 0x000fe200078e0a03 */
[----:B------:R-:W-:Y:S01]  /*16f0*/  LEA R199, R4, 0xc100, 0x1 ;  /* 0x0000c10004c77811 */ /* 0x000fe200078e08ff */
[----:B------:R-:W-:Y:S01]  /*1700*/  STL [R1+0x2c], R9 ;  /* 0x00002c0901007387 */ /* 0x000fe20000100800 */
[----:B-1----:R-:W-:Y:S01]  /*1710*/  IMAD R2, R12, 0x200, R14 ;  /* 0x000002000c027824 */ /* 0x002fe200078e020e */
[----:B------:R-:W-:Y:S01]  /*1720*/  LEA R193, R5, 0x100, 0x1 ;  /* 0x0000010005c17811 */ /* 0x000fe200078e08ff */
[----:B------:R-:W-:Y:S01]  /*1730*/  IMAD.MOV.U32 R12, RZ, RZ, 0x20 ;  /* 0x00000020ff0c7424 */ /* 0x000fe200078e00ff */
[----:B------:R-:W-:Y:S01]  /*1740*/  IADD3 R144, R142, 0x20, RZ ;  /* 0x000000208e907810 */ /* 0x000fe20007ffe0ff */
[----:B------:R-:W-:Y:S01]  /*1750*/  IMAD R252, R3, 0x8, R16 ;  /* 0x0000000803fc7824 */ /* 0x000fe200078e0210 */
[----:B------:R-:W-:-:S02]  /*1760*/  LEA R192, R2, 0x6100, 0x1 ;  /* 0x0000610002c07811 */ /* 0x000fc400078e08ff */
[----:B------:R-:W-:Y:S01]  /*1770*/  SEL R8, R12, 0xffffffe0, !P0 ;  /* 0xffffffe00c087807 */ /* 0x000fe20004000000 */
[----:B------:R-:W-:Y:S01]  /*1780*/  IMAD.IADD R107, R142, 0x1, R144 ;  /* 0x000000018e6b7824 */ /* 0x000fe200078e0290 */
[C---:B------:R-:W-:Y:S01]  /*1790*/  IADD3 R203, R192.reuse, 0x20, RZ ;  /* 0x00000020c0cb7810 */ /* 0x040fe20007ffe0ff */
[C---:B------:R-:W-:Y:S01]  /*17a0*/  IMAD.IADD R198, R192.reuse, 0x1, R0 ;  /* 0x00000001c0c67824 */ /* 0x040fe200078e0200 */
[----:B--2---:R-:W-:Y:S02]  /*17b0*/  LOP3.LUT R6, R11, 0x7ffffffc, RZ, 0xc0, !PT ;  /* 0x7ffffffc0b067812 */ /* 0x004fe400078ec0ff */
[----:B------:R-:W-:Y:S02]  /*17c0*/  @P4 IADD3 R203, R192, -0x20, RZ ;  /* 0xffffffe0c0cb4810 */ /* 0x000fe40007ffe0ff */
[----:B------:R-:W-:Y:S01]  /*17d0*/  SEL R3, R12, 0xffffffe0, !P6 ;  /* 0xffffffe00c037807 */ /* 0x000fe20007000000 */
[----:B------:R-:W-:Y:S01]  /*17e0*/  IMAD.IADD R6, R17, 0x1, -R6 ;  /* 0x0000000111067824 */ /* 0x000fe200078e0a06 */
[----:B------:R-:W-:Y:S01]  /*17f0*/  IADD3 R141, R142, 0x40, RZ ;  /* 0x000000408e8d7810 */ /* 0x000fe20007ffe0ff */
[----:B------:R-:W-:Y:S01]  /*1800*/  IMAD.IADD R195, R0, 0x1, R203 ;  /* 0x0000000100c37824 */ /* 0x000fe200078e02cb */
[----:B------:R-:W-:Y:S01]  /*1810*/  SEL R2, R10, 0xffffffc0, !P5 ;  /* 0xffffffc00a027807 */ /* 0x000fe20006800000 */
[----:B------:R-:W-:Y:S01]  /*1820*/  IMAD.SHL.U32 R241, R6, 0x2, RZ ;  /* 0x0000000206f17824 */ /* 0x000fe200078e00ff */
[----:B------:R-:W-:Y:S01]  /*1830*/  IADD3 R6, R9, -0x10, RZ ;  /* 0xfffffff009067810 */ /* 0x000fe20007ffe0ff */
[----:B------:R-:W-:Y:S01]  /*1840*/  IMAD.IADD R200, R199, 0x1, R3 ;  /* 0x00000001c7c87824 */ /* 0x000fe200078e0203 */
[----:B------:R-:W-:Y:S01]  /*1850*/  @P1 IADD3 R6, R9, 0x10, RZ ;  /* 0x0000001009061810 */ /* 0x000fe20007ffe0ff */
[----:B------:R-:W-:Y:S01]  /*1860*/  IMAD.IADD R194, R3, 0x1, R193 ;  /* 0x0000000103c27824 */ /* 0x000fe200078e02c1 */
[----:B------:R-:W-:Y:S01]  /*1870*/  LEA R239, R239, 0x100, 0x1 ;  /* 0x00000100efef7811 */ /* 0x000fe200078e08ff */
[C---:B------:R-:W-:Y:S01]  /*1880*/  IMAD.IADD R106, R142.reuse, 0x1, R141 ;  /* 0x000000018e6a7824 */ /* 0x040fe200078e028d */
[----:B------:R-:W-:Y:S01]  /*1890*/  IADD3 R147, R142, 0x10, RZ ;  /* 0x000000108e937810 */ /* 0x000fe20007ffe0ff */
[--C-:B------:R-:W-:Y:S01]  /*18a0*/  IMAD.IADD R0, R8, 0x1, R6.reuse ;  /* 0x0000000108007824 */ /* 0x100fe200078e0206 */
[----:B------:R-:W-:Y:S01]  /*18b0*/  STL [R1+0x38], R6 ;  /* 0x0000380601007387 */ /* 0x000fe20000100800 */
[----:B------:R-:W-:Y:S01]  /*18c0*/  IMAD.IADD R3, R7, 0x1, R6 ;  /* 0x0000000107037824 */ /* 0x000fe200078e0206 */
[C---:B------:R-:W-:Y:S01]  /*18d0*/  IADD3 R146, R142.reuse, 0x30, RZ ;  /* 0x000000308e927810 */ /* 0x040fe20007ffe0ff */
[----:B------:R-:W-:Y:S01]  /*18e0*/  IMAD.IADD R240, R239, 0x1, R7 ;  /* 0x00000001eff07824 */ /* 0x000fe200078e0207 */
[----:B------:R1:W-:Y:S01]  /*18f0*/  STL [R1+0x3c], R0 ;  /* 0x00003c0001007387 */ /* 0x0003e20000100800 */
[----:B------:R-:W-:Y:S01]  /*1900*/  IADD3 R145, R142, 0x50, RZ ;  /* 0x000000508e917810 */ /* 0x000fe20007ffe0ff */
[--C-:B------:R-:W-:Y:S01]  /*1910*/  IMAD.IADD R202, R199, 0x1, R2.reuse ;  /* 0x00000001c7ca7824 */ /* 0x100fe200078e0202 */
[C---:B------:R-:W-:Y:S01]  /*1920*/  IADD3 R214, R203.reuse, 0x800, RZ ;  /* 0x00000800cbd67810 */ /* 0x040fe20007ffe0ff */
[----:B------:R2:W-:Y:S01]  /*1930*/  STL [R1+0x44], R3 ;  /* 0x0000440301007387 */ /* 0x0005e20000100800 */
[C---:B------:R-:W-:Y:S01]  /*1940*/  IADD3 R213, R203.reuse, 0x1000, RZ ;  /* 0x00001000cbd57810 */ /* 0x040fe20007ffe0ff */
[----:B------:R-:W-:Y:S01]  /*1950*/  IMAD.IADD R197, R2, 0x1, R193 ;  /* 0x0000000102c57824 */ /* 0x000fe200078e02c1 */
[C---:B------:R-:W-:Y:S01]  /*1960*/  IADD3 R212, R203.reuse, 0x1800, RZ ;  /* 0x00001800cbd47810 */ /* 0x040fe20007ffe0ff */
[----:B------:R-:W-:Y:S01]  /*1970*/  IMAD.IADD R201, R200, 0x1, R2 ;  /* 0x00000001c8c97824 */ /* 0x000fe200078e0202 */
[C---:B------:R-:W-:Y:S01]  /*1980*/  IADD3 R211, R203.reuse, 0x2000, RZ ;  /* 0x00002000cbd37810 */ /* 0x040fe20007ffe0ff */
[----:B------:R-:W-:Y:S01]  /*1990*/  IMAD.IADD R196, R2, 0x1, R194 ;  /* 0x0000000102c47824 */ /* 0x000fe200078e02c2 */
[----:B------:R-:W-:-:S02]  /*19a0*/  IADD3 R210, R203, 0x2800, RZ ;  /* 0x00002800cbd27810 */ /* 0x000fc40007ffe0ff */
[C---:B------:R-:W-:Y:S02]  /*19b0*/  IADD3 R209, R203.reuse, 0x3000, RZ ;  /* 0x00003000cbd17810 */ /* 0x040fe40007ffe0ff */
[C---:B------:R-:W-:Y:S02]  /*19c0*/  IADD3 R208, R203.reuse, 0x3800, RZ ;  /* 0x00003800cbd07810 */ /* 0x040fe40007ffe0ff */
[C---:B------:R-:W-:Y:S02]  /*19d0*/  IADD3 R207, R203.reuse, 0x4000, RZ ;  /* 0x00004000cbcf7810 */ /* 0x040fe40007ffe0ff */
[C---:B------:R-:W-:Y:S02]  /*19e0*/  IADD3 R206, R203.reuse, 0x4800, RZ ;  /* 0x00004800cbce7810 */ /* 0x040fe40007ffe0ff */
[C---:B------:R-:W-:Y:S02]  /*19f0*/  IADD3 R205, R203.reuse, 0x5000, RZ ;  /* 0x00005000cbcd7810 */ /* 0x040fe40007ffe0ff */
[----:B------:R-:W-:Y:S01]  /*1a00*/  IADD3 R204, R203, 0x5800, RZ ;  /* 0x00005800cbcc7810 */ /* 0x000fe20007ffe0ff */
[----:B-1----:R-:W-:-:S05]  /*1a10*/  IMAD.IADD R0, R7, 0x1, R0 ;  /* 0x0000000107007824 */ /* 0x002fca00078e0200 */
[----:B------:R2:W-:Y:S02]  /*1a20*/  STL [R1+0x40], R0 ;  /* 0x0000400001007387 */ /* 0x0005e40000100800 */
.L_x_794:
[----:B------:R-:W3:Y:S04]  /*1a30*/  LDL R15, [R1+0xc] ;  /* 0x00000c00010f7983 */ /* 0x000ee80000100800 */
[----:B------:R-:W4:Y:S01]  /*1a40*/  LDL R12, [R1+0x8] ;  /* 0x00000800010c7983 */ /* 0x000f220000100800 */
[----:B------:R-:W-:Y:S02]  /*1a50*/  ISETP.NE.U32.AND P0, PT, RZ, c[0x0][0x370], PT ;  /* 0x0000dc00ff007a0c */ /* 0x000fe40003f05070 */
[----:B------:R-:W-:Y:S02]  /*1a60*/  ISETP.NE.U32.AND P1, PT, RZ, c[0x0][0x360], PT ;  /* 0x0000d800ff007a0c */ /* 0x000fe40003f25070 */
[----:B------:R-:W-:Y:S02]  /*1a70*/  ISETP.NE.AND.EX P2, PT, RZ, c[0x0][0x374], PT, P0 ;  /* 0x0000dd00ff007a0c */ /* 0x000fe40003f45300 */
[----:B------:R-:W-:-:S02]  /*1a80*/  ISETP.NE.AND.EX P0, PT, RZ, c[0x0][0x364], PT, P1 ;  /* 0x0000d900ff007a0c */ /* 0x000fc40003f05310 */
[----:B------:R-:W-:Y:S02]  /*1a90*/  ISETP.NE.U32.AND P1, PT, RZ, c[0x0][0x348], PT ;  /* 0x0000d200ff007a0c */ /* 0x000fe40003f25070 */
[----:B------:R-:W-:Y:S02]  /*1aa0*/  ISETP.NE.U32.AND P6, PT, RZ, c[0x0][0x350], PT ;  /* 0x0000d400ff007a0c */ /* 0x000fe40003fc5070 */
[----:B------:R-:W-:Y:S02]  /*1ab0*/  ISETP.NE.U32.AND P3, PT, RZ, c[0x0][0x358], PT ;  /* 0x0000d600ff007a0c */ /* 0x000fe40003f65070 */
[----:B------:R-:W-:Y:S02]  /*1ac0*/  ISETP.NE.AND.EX P1, PT, RZ, c[0x0][0x34c], PT, P1 ;  /* 0x0000d300ff007a0c */ /* 0x000fe40003f25310 */
[----:B------:R-:W-:Y:S02]  /*1ad0*/  ISETP.NE.AND.EX P6, PT, RZ, c[0x0][0x354], PT, P6 ;  /* 0x0000d500ff007a0c */ /* 0x000fe40003fc5360 */
[----:B------:R-:W-:Y:S01]  /*1ae0*/  ISETP.NE.AND.EX P3, PT, RZ, c[0x0][0x35c], PT, P3 ;  /* 0x0000d700ff007a0c */ /* 0x000fe20003f65330 */
[----:B------:R-:W-:Y:S01]  /*1af0*/  IMAD.MOV.U32 R14, RZ, RZ, 0x4 ;  /* 0x00000004ff0e7424 */ /* 0x000fe200078e00ff */
[----:B------:R-:W-:Y:S01]  /*1b00*/  CS2R R132, SRZ ;  /* 0x0000000000847805 */ /* 0x000fe2000001ff00 */
[----:B------:R-:W-:-:S02]  /*1b10*/  IMAD.MOV.U32 R180, RZ, RZ, RZ ;  /* 0x000000ffffb47224 */ /* 0x000fc400078e00ff */
[----:B------:R-:W-:Y:S02]  /*1b20*/  IMAD.MOV.U32 R13, RZ, RZ, RZ ;  /* 0x000000ffff0d7224 */ /* 0x000fe400078e00ff */
[----:B---3--:R-:W-:-:S04]  /*1b30*/  @P2 IMAD.WIDE R10, R15, R14, c[0x0][0x370] ;  /* 0x0000dc000f0a2625 */ /* 0x008fc800078e020e */
[CC--:B------:R-:W-:Y:S01]  /*1b40*/  @P0 IMAD.WIDE R8, R15.reuse, R14.reuse, c[0x0][0x360] ;  /* 0x0000d8000f080625 */ /* 0x0c0fe200078e020e */
[----:B------:R1:W5:Y:S03]  /*1b50*/  @P2 LDG.E R133, [R10.64] ;  /* 0x000000060a852981 */ /* 0x000366000c1e1900 */
[CC--:B------:R-:W-:Y:S01]  /*1b60*/  IMAD.WIDE R6, R15.reuse, R14.reuse, c[0x0][0x348] ;  /* 0x0000d2000f067625 */ /* 0x0c0fe200078e020e */
[----:B------:R1:W5:Y:S03]  /*1b70*/  @P0 LDG.E R243, [R8.64] ;  /* 0x0000000608f30981 */ /* 0x000366000c1e1900 */
[CC--:B------:R-:W-:Y:S01]  /*1b80*/  IMAD.WIDE R4, R15.reuse, R14.reuse, c[0x0][0x350] ;  /* 0x0000d4000f047625 */ /* 0x0c0fe200078e020e */
[----:B------:R1:W5:Y:S03]  /*1b90*/  @P1 LDG.E R180, [R6.64] ;  /* 0x0000000606b41981 */ /* 0x000366000c1e1900 */
[----:B--2---:R-:W-:Y:S01]  /*1ba0*/  IMAD.WIDE R2, R15, R14, c[0x0][0x358] ;  /* 0x0000d6000f027625 */ /* 0x004fe200078e020e */
[----:B------:R1:W5:Y:S04]  /*1bb0*/  @P6 LDG.E R132, [R4.64] ;  /* 0x0000000604846981 */ /* 0x000368000c1e1900 */
[----:B------:R1:W5:Y:S01]  /*1bc0*/  @P3 LDG.E R13, [R2.64] ;  /* 0x00000006020d3981 */ /* 0x000362000c1e1900 */
[----:B----4-:R-:W-:-:S05]  /*1bd0*/  LOP3.LUT R20, R12, 0xffff, RZ, 0xc0, !PT ;  /* 0x0000ffff0c147812 */ /* 0x010fca00078ec0ff */
[----:B------:R1:W-:Y:S01]  /*1be0*/  STL [R1+0x18], R20 ;  /* 0x0000181401007387 */ /* 0x0003e20000100800 */
[----:B------:R-:W-:Y:S01]  /*1bf0*/  YIELD ;  /* 0x0000000000007946 */ /* 0x000fe20003800000 */
[----:B------:R-:W-:Y:S05]  /*1c00*/  @P0 BRA `(.L_x_586) ;  /* 0x0000005000000947 */ /* 0x000fea0003800000 */
[----:B-----5:R-:W-:Y:S01]  /*1c10*/  MOV R243, c[0x0][0x168] ;  /* 0x00005a0000f37a02 */ /* 0x020fe20000000f00 */
[----:B------:R-:W-:Y:S05]  /*1c20*/  @!P1 BRA `(.L_x_586) ;  /* 0x0000003000009947 */ /* 0x000fea0003800000 */
[----:B-1----:R-:W2:Y:S04]  /*1c30*/  LDG.E R8, [R6.64] ;  /* 0x0000000606087981 */ /* 0x002ea8000c1e1900 */
[----:B------:R-:W2:Y:S02]  /*1c40*/  LDG.E R0, [R6.64+0x4] ;  /* 0x0000040606007981 */ /* 0x000ea4000c1e1900 */
[----:B--2---:R-:W-:Y:S02]  /*1c50*/  IADD3 R243, -R8, R0, RZ ;  /* 0x0000000008f37210 */ /* 0x004fe40007ffe1ff */
.L_x_586:
[----:B------:R-:W-:-:S04]  /*1c60*/  ISETP.NE.U32.AND P0, PT, RZ, c[0x0][0x368], PT ;  /* 0x0000da00ff007a0c */ /* 0x000fc80003f05070 */
[----:B------:R-:W-:-:S13]  /*1c70*/  ISETP.NE.AND.EX P0, PT, RZ, c[0x0][0x36c], PT, P0 ;  /* 0x0000db00ff007a0c */ /* 0x000fda0003f05300 */
[----:B------:R-:W-:Y:S05]  /*1c80*/  @!P0 BRA `(.L_x_587) ;  /* 0x0000003000008947 */ /* 0x000fea0003800000 */
[----:B-1----:R-:W-:-:S05]  /*1c90*/  IMAD.WIDE R4, R15, R14, c[0x0][0x368] ;  /* 0x0000da000f047625 */ /* 0x002fca00078e020e */
[----:B------:R1:W5:Y:S01]  /*1ca0*/  LDG.E R11, [R4.64] ;  /* 0x00000006040b7981 */ /* 0x000362000c1e1900 */
[----:B------:R-:W-:Y:S05]  /*1cb0*/  BRA `(.L_x_588) ;  /* 0x0000005000007947 */ /* 0x000fea0003800000 */
.L_x_587:
[----:B-1----:R-:W-:Y:S01]  /*1cc0*/  MOV R11, c[0x0][0x1d0] ;  /* 0x00007400000b7a02 */ /* 0x002fe20000000f00 */
[----:B------:R-:W-:Y:S05]  /*1cd0*/  @!P6 BRA `(.L_x_588) ;  /* 0x000000300000e947 */ /* 0x000fea0003800000 */
[----:B------:R-:W2:Y:S04]  /*1ce0*/  LDG.E R6, [R4.64] ;  /* 0x0000000604067981 */ /* 0x000ea8000c1e1900 */
[----:B------:R-:W2:Y:S02]  /*1cf0*/  LDG.E R0, [R4.64+0x4] ;  /* 0x0000040604007981 */ /* 0x000ea4000c1e1900 */
[----:B--2---:R-:W-:Y:S02]  /*1d00*/  IADD3 R11, -R6, R0, RZ ;  /* 0x00000000060b7210 */ /* 0x004fe40007ffe1ff */
.L_x_588:
[----:B------:R-:W2:Y:S04]  /*1d10*/  LDL.LU R0, [R1+0x4] ;  /* 0x0000040001007983 */ /* 0x000ea80000300800 */
[----:B------:R-:W3:Y:S04]  /*1d20*/  LDL.LU R7, [R1+0x20] ;  /* 0x0000200001077983 */ /* 0x000ee80000300800 */
[----:B-1----:R1:W4:Y:S04]  /*1d30*/  @P3 LDG.E R5, [R2.64] ;  /* 0x0000000602053981 */ /* 0x002328000c1e1900 */
[----:B------:R1:W4:Y:S01]  /*1d40*/  @P3 LDG.E R4, [R2.64+0x4] ;  /* 0x0000040602043981 */ /* 0x000322000c1e1900 */
[----:B------:R-:W-:Y:S01]  /*1d50*/  IMAD.MOV.U32 R6, RZ, RZ, c[0x0][0x2c4] ;  /* 0x0000b100ff067624 */ /* 0x000fe200078e00ff */
[----:B------:R-:W-:Y:S01]  /*1d60*/  ISETP.NE.U32.AND P0, PT, RZ, c[0x0][0x378], PT ;  /* 0x0000de00ff007a0c */ /* 0x000fe20003f05070 */
[----:B-----5:R-:W-:-:S03]  /*1d70*/  IMAD.MOV.U32 R131, RZ, RZ, R11 ;  /* 0x000000ffff837224 */ /* 0x020fc600078e000b */
[----:B------:R-:W-:Y:S01]  /*1d80*/  ISETP.NE.AND P2, PT, R6, 0x1, PT ;  /* 0x000000010600780c */ /* 0x000fe20003f45270 */
[----:B------:R-:W-:Y:S01]  /*1d90*/  IMAD.MOV.U32 R6, RZ, RZ, c[0x0][0x32c] ;  /* 0x0000cb00ff067624 */ /* 0x000fe200078e00ff */
[----:B------:R-:W-:-:S04]  /*1da0*/  ISETP.NE.AND.EX P0, PT, RZ, c[0x0][0x37c], PT, P0 ;  /* 0x0000df00ff007a0c */ /* 0x000fc80003f05300 */
[----:B------:R-:W-:Y:S01]  /*1db0*/  ISETP.GE.AND P1, PT, R6, 0x1, PT ;  /* 0x000000010600780c */ /* 0x000fe20003f26270 */
[----:B------:R-:W-:Y:S02]  /*1dc0*/  IMAD.MOV.U32 R76, RZ, RZ, c[0x0][0x228] ;  /* 0x00008a00ff4c7624 */ /* 0x000fe400078e00ff */
[----:B------:R-:W-:-:S06]  /*1dd0*/  IMAD.IADD R10, R11, 0x1, -R133 ;  /* 0x000000010b0a7824 */ /* 0x000fcc00078e0a85 */
[----:B-1----:R-:W-:-:S05]  /*1de0*/  @P0 IMAD.WIDE R2, R15, R14, c[0x0][0x378] ;  /* 0x0000de000f020625 */ /* 0x002fca00078e020e */
[----:B------:R1:W5:Y:S01]  /*1df0*/  @P0 LDG.E R131, [R2.64] ;  /* 0x0000000602830981 */ /* 0x000362000c1e1900 */
[----:B--2---:R-:W-:Y:S01]  /*1e00*/  IMAD.SHL.U32 R246, R0, 0x80, RZ ;  /* 0x0000008000f67824 */ /* 0x004fe200078e00ff */
[----:B---3--:R-:W-:-:S04]  /*1e10*/  LOP3.LUT R7, R7, 0xfffffffd, RZ, 0xc0, !PT ;  /* 0xfffffffd07077812 */ /* 0x008fc800078ec0ff */
[----:B------:R-:W-:Y:S02]  /*1e20*/  IADD3 R0, R246, 0x7f, RZ ;  /* 0x0000007ff6007810 */ /* 0x000fe40007ffe0ff */
[----:B------:R-:W-:-:S03]  /*1e30*/  @P2 LOP3.LUT R7, R7, 0x2, RZ, 0xfc, !PT ;  /* 0x0000000207072812 */ /* 0x000fc600078efcff */
[----:B-1----:R-:W-:Y:S01]  /*1e40*/  @P2 IMAD.HI.U32 R3, R0, c[0x0][0x2c8], RZ ;  /* 0x0000b20000032a27 */ /* 0x002fe200078e00ff */
[----:B------:R-:W-:-:S03]  /*1e50*/  LOP3.LUT R7, R7, 0xfffffffb, RZ, 0xc0, !PT ;  /* 0xfffffffb07077812 */ /* 0x000fc600078ec0ff */
[----:B----4-:R-:W-:Y:S01]  /*1e60*/  @P3 IMAD.IADD R76, R4, 0x1, -R5 ;  /* 0x00000001044c3824 */ /* 0x010fe200078e0a05 */
[----:B------:R-:W-:Y:S02]  /*1e70*/  @P1 LOP3.LUT R7, R7, 0x4, RZ, 0xfc, !PT ;  /* 0x0000000407071812 */ /* 0x000fe400078efcff */
[----:B------:R-:W-:Y:S01]  /*1e80*/  @P2 SHF.R.U32.HI R0, RZ, c[0x0][0x2cc], R3 ;  /* 0x0000b300ff002a19 */ /* 0x000fe20000011603 */
[----:B------:R-:W-:Y:S02]  /*1e90*/  IMAD.IADD R242, R10, 0x1, R76 ;  /* 0x000000010af27824 */ /* 0x000fe400078e024c */
[----:B------:R1:W-:Y:S03]  /*1ea0*/  STL [R1+0x20], R7 ;  /* 0x0000200701007387 */ /* 0x0003e60000100800 */
[C---:B------:R-:W-:Y:S02]  /*1eb0*/  IADD3 R2, R242.reuse, 0x3f, RZ ;  /* 0x0000003ff2027810 */ /* 0x040fe40007ffe0ff */
[----:B------:R-:W-:-:S02]  /*1ec0*/  IADD3 R139, R242, 0x1, -R243 ;  /* 0x00000001f28b7810 */ /* 0x000fc40007ffe8f3 */
[----:B------:R-:W-:-:S03]  /*1ed0*/  SHF.R.S32.HI R3, RZ, 0x1f, R2 ;  /* 0x0000001fff037819 */ /* 0x000fc60000011402 */
[----:B------:R-:W-:Y:S01]  /*1ee0*/  IMAD.IADD R0, R139, 0x1, R0 ;  /* 0x000000018b007824 */ /* 0x000fe200078e0200 */
[----:B------:R-:W-:-:S04]  /*1ef0*/  LEA.HI R2, R3, R2, RZ, 0x6 ;  /* 0x0000000203027211 */ /* 0x000fc800078f30ff */
[----:B------:R-:W-:Y:S02]  /*1f00*/  IADD3 R3, R0, c[0x0][0x328], RZ ;  /* 0x0000ca0000037a10 */ /* 0x000fe40007ffe0ff */
[----:B------:R-:W-:Y:S01]  /*1f10*/  SHF.R.S32.HI R149, RZ, 0x6, R2 ;  /* 0x00000006ff957819 */ /* 0x000fe20000011402 */
        /* <DEDUP_REMOVED lines=11> */
.L_x_591:
[----:B------:R-:W-:-:S13]  /*1fd0*/  ISETP.NE.AND P0, PT, R6, 0x1, PT ;  /* 0x000000010600780c */ /* 0x000fda0003f05270 */
[----:B------:R-:W-:-:S05]  /*1fe0*/  @P0 IMAD.HI.U32 R0, R2, c[0x0][0x330], RZ ;  /* 0x0000cc0002000a27 */ /* 0x000fca00078e00ff */
[----:B------:R-:W-:Y:S02]  /*1ff0*/  @P0 SHF.R.U32.HI R2, RZ, c[0x0][0x334], R0 ;  /* 0x0000cd00ff020a19 */ /* 0x000fe40000011600 */
.L_x_592:
[----:B------:R-:W-:Y:S05]  /*2000*/  BSYNC B0 ;  /* 0x0000000000007941 */ /* 0x000fea0003800000 */
.L_x_590:
[----:B------:R-:W-:-:S05]  /*2010*/  IMAD R2, R2, R6, c[0x0][0x32c] ;  /* 0x0000cb0002027624 */ /* 0x000fca00078e0206 */
[----:B------:R-:W-:-:S04]  /*2020*/  IMNMX R3, R3, R2, PT ;  /* 0x0000000203037217 */ /* 0x000fc80003800200 */
.L_x_589:
[----:B------:R-:W-:Y:S01]  /*2030*/  IADD3 R3, R3, 0x3f, RZ ;  /* 0x0000003f03037810 */ /* 0x000fe20007ffe0ff */
[----:B------:R-:W-:-:S03]  /*2040*/  @P2 IMAD.HI.U32 R2, R246, c[0x0][0x2c8], RZ ;  /* 0x0000b200f6022a27 */ /* 0x000fc600078e00ff */
[----:B------:R-:W-:Y:S01]  /*2050*/  SHF.R.S32.HI R4, RZ, 0x1f, R3 ;  /* 0x0000001fff047819 */ /* 0x000fe20000011403 */
[----:B------:R-:W-:Y:S01]  /*2060*/  IMAD.MOV.U32 R0, RZ, RZ, R246 ;  /* 0x000000ffff007224 */ /* 0x000fe200078e00f6 */
[----:B------:R-:W-:Y:S01]  /*2070*/  @P2 SHF.R.U32.HI R0, RZ, c[0x0][0x2cc], R2 ;  /* 0x0000b300ff002a19 */ /* 0x000fe20000011602 */
[----:B------:R-:W-:Y:S01]  /*2080*/  IMAD.IADD R148, R242, 0x1, -R243 ;  /* 0x00000001f2947824 */ /* 0x000fe200078e0af3 */
[----:B------:R-:W-:-:S03]  /*2090*/  LEA.HI R3, R4, R3, RZ, 0x6 ;  /* 0x0000000304037211 */ /* 0x000fc600078f30ff */
[----:B------:R-:W-:Y:S01]  /*20a0*/  IMAD.IADD R0, R148, 0x1, R0 ;  /* 0x0000000194007824 */ /* 0x000fe200078e0200 */
[----:B------:R-:W-:-:S04]  /*20b0*/  SHF.R.S32.HI R3, RZ, 0x6, R3 ;  /* 0x00000006ff037819 */ /* 0x000fc80000011403 */
[----:B------:R-:W-:Y:S02]  /*20c0*/  IADD3 R2, R0, -c[0x0][0x324], RZ ;  /* 0x8000c90000027a10 */ /* 0x000fe40007ffe0ff */
[----:B-1----:R-:W-:Y:S01]  /*20d0*/  IMNMX R7, R149, R3, PT ;  /* 0x0000000395077217 */ /* 0x002fe20003800200 */
        /* <DEDUP_REMOVED lines=10> */
.L_x_595:
[----:B------:R-:W-:-:S13]  /*2180*/  ISETP.NE.AND P0, PT, R6, 0x1, PT ;  /* 0x000000010600780c */ /* 0x000fda0003f05270 */
[----:B------:R-:W-:-:S05]  /*2190*/  @P0 IMAD.HI.U32 R3, R0, c[0x0][0x330], RZ ;  /* 0x0000cc0000030a27 */ /* 0x000fca00078e00ff */
[----:B------:R-:W-:Y:S02]  /*21a0*/  @P0 SHF.R.U32.HI R0, RZ, c[0x0][0x334], R3 ;  /* 0x0000cd00ff000a19 */ /* 0x000fe40000011603 */
.L_x_596:
[----:B------:R-:W-:Y:S05]  /*21b0*/  BSYNC B0 ;  /* 0x0000000000007941 */ /* 0x000fea0003800000 */
.L_x_594:
[----:B------:R-:W-:-:S05]  /*21c0*/  IMAD R0, R0, c[0x0][0x32c], RZ ;  /* 0x0000cb0000007a24 */ /* 0x000fca00078e02ff */
[----:B------:R-:W-:-:S04]  /*21d0*/  IMNMX R2, R2, R0, !PT ;  /* 0x0000000002027217 */ /* 0x000fc80007800200 */
.L_x_593:
[----:B------:R-:W-:Y:S01]  /*21e0*/  SHF.R.S32.HI R0, RZ, 0x1f, R2 ;  /* 0x0000001fff007819 */ /* 0x000fe20000011402 */
[----:B------:R-:W-:Y:S01]  /*21f0*/  BSSY B0, `(.L_x_597) ;  /* 0x000002e000007945 */ /* 0x000fe20003800000 */
[----:B------:R-:W-:Y:S02]  /*2200*/  LOP3.LUT R3, R12, 0xff000000, RZ, 0xc0, !PT ;  /* 0xff0000000c037812 */ /* 0x000fe400078ec0ff */
[----:B------:R-:W-:Y:S02]  /*2210*/  LEA.HI R0, R0, R2, RZ, 0x6 ;  /* 0x0000000200007211 */ /* 0x000fe400078f30ff */
[----:B------:R-:W-:Y:S02]  /*2220*/  LOP3.LUT R4, R12, 0xff0000, RZ, 0xc0, !PT ;  /* 0x00ff00000c047812 */ /* 0x000fe400078ec0ff */
[----:B------:R-:W-:Y:S02]  /*2230*/  SHF.R.U32.HI R2, RZ, 0x8, R3 ;  /* 0x00000008ff027819 */ /* 0x000fe40000011603 */
[----:B------:R-:W-:-:S02]  /*2240*/  SHF.R.S32.HI R0, RZ, 0x6, R0 ;  /* 0x00000006ff007819 */ /* 0x000fc40000011400 */
[----:B------:R-:W-:Y:S02]  /*2250*/  LEA.HI R2, R4, R2, RZ, 0x10 ;  /* 0x0000000204027211 */ /* 0x000fe400078f80ff */
[----:B------:R-:W-:Y:S01]  /*2260*/  IMNMX R6, RZ, R0, !PT ;  /* 0x00000000ff067217 */ /* 0x000fe20007800200 */
[----:B------:R-:W-:Y:S01]  /*2270*/  IMAD.MOV.U32 R0, RZ, RZ, RZ ;  /* 0x000000ffff007224 */ /* 0x000fe200078e00ff */
[----:B------:R-:W-:Y:S02]  /*2280*/  SHF.R.U32.HI R5, RZ, 0x10, R2 ;  /* 0x00000010ff057819 */ /* 0x000fe40000011602 */
[----:B------:R-:W-:Y:S02]  /*2290*/  LOP3.LUT R18, R2, 0xff, RZ, 0xc0, !PT ;  /* 0x000000ff02127812 */ /* 0x000fe400078ec0ff */
[----:B------:R-:W-:Y:S01]  /*22a0*/  ISETP.GT.AND P0, PT, R7, R6, PT ;  /* 0x000000060700720c */ /* 0x000fe20003f04270 */
[----:B------:R1:W-:Y:S01]  /*22b0*/  STL [R1+0x30], R5 ;  /* 0x0000300501007387 */ /* 0x0003e20000100800 */
[----:B------:R-:W-:-:S03]  /*22c0*/  ISETP.NE.AND P1, PT, R5, RZ, PT ;  /* 0x000000ff0500720c */ /* 0x000fc60003f25270 */
[----:B------:R1:W-:Y:S01]  /*22d0*/  STL [R1+0x34], R18 ;  /* 0x0000341201007387 */ /* 0x0003e20000100800 */
[----:B------:R-:W-:-:S07]  /*22e0*/  SEL R130, R5, c[0x0][0x338], P1 ;  /* 0x0000ce0005827a07 */ /* 0x000fce0000800000 */
[----:B------:R-:W-:Y:S05]  /*22f0*/  @!P0 BRA `(.L_x_598) ;  /* 0x000001d000008947 */ /* 0x000fea0003800000 */
[----:B------:R-:W-:Y:S02]  /*2300*/  IABS R2, R130 ;  /* 0x0000008200027213 */ /* 0x000fe40000000000 */
[----:B------:R-:W-:Y:S02]  /*2310*/  IADD3 R3, R130, -0x1, R7 ;  /* 0xffffffff82037810 */ /* 0x000fe40007ffe007 */
[----:B------:R-:W2:Y:S03]  /*2320*/  I2F.RP R0, R2 ;  /* 0x0000000200007306 */ /* 0x000ea60000209400 */
[----:B------:R-:W-:-:S05]  /*2330*/  IMAD.IADD R8, R3, 0x1, -R6 ;  /* 0x0000000103087824 */ /* 0x000fca00078e0a06 */
        /* <DEDUP_REMOVED lines=25> */
.L_x_598:
[----:B------:R-:W-:Y:S05]  /*24d0*/  BSYNC B0 ;  /* 0x0000000000007941 */ /* 0x000fea0003800000 */
.L_x_597:
[----:B------:R-:W2:Y:S04]  /*24e0*/  LDL.64 R8, [R1+0x10] ;  /* 0x0000100001087983 */ /* 0x000ea80000100a00 */
[----:B------:R3:W2:Y:S01]  /*24f0*/  LDL.64 R16, [R1+0x10] ;  /* 0x0000100001107983 */ /* 0x0006a20000100a00 */
[----:B------:R-:W-:-:S03]  /*2500*/  IMAD R2, R18, R0, R6 ;  /* 0x0000000012027224 */ /* 0x000fc600078e0206 */
[----:B------:R-:W4:Y:S01]  /*2510*/  S2R R4, SR_TID.X ;  /* 0x0000000000047919 */ /* 0x000f220000002100 */
        /* <DEDUP_REMOVED lines=11> */
[----:B------:R-:W-:Y:S02]  /*25d0*/  @P0 LEA.HI R2, R3, R2, RZ, 0x6 ;  /* 0x0000000203020211 */ /* 0x000fe400078f30ff */
[----:B----4-:R-:W-:Y:S02]  /*25e0*/  SHF.R.S32.HI R3, RZ, 0x1f, R4 ;  /* 0x0000001fff037819 */ /* 0x010fe40000011404 */
[----:B------:R-:W-:Y:S02]  /*25f0*/  @P0 SHF.R.S32.HI R0, RZ, 0x6, R2 ;  /* 0x00000006ff000819 */ /* 0x000fe40000011402 */
[----:B------:R-:W-:Y:S02]  /*2600*/  LEA.HI R2, R3, R4, RZ, 0x5 ;  /* 0x0000000403027211 */ /* 0x000fe400078f28ff */
[----:B------:R-:W-:Y:S02]  /*2610*/  ISETP.GT.AND P0, PT, R0, R123, PT ;  /* 0x0000007b0000720c */ /* 0x000fe40003f04270 */
[----:B------:R-:W-:-:S05]  /*2620*/  SHF.R.S32.HI R2, RZ, 0x5, R2 ;  /* 0x00000005ff027819 */ /* 0x000fca0000011402 */
[----:B------:R-:W-:Y:S02]  /*2630*/  IMAD.SHL.U32 R140, R2, 0x200, RZ ;  /* 0x00000200028c7824 */ /* 0x000fe400078e00ff */
[----:B--2---:R-:W-:-:S05]  /*2640*/  IMAD.MOV.U32 R16, RZ, RZ, R8 ;  /* 0x000000ffff107224 */ /* 0x004fca00078e0008 */
[C---:B------:R-:W-:Y:S02]  /*2650*/  IADD3 R134, R16.reuse, 0x40, RZ ;  /* 0x0000004010867810 */ /* 0x040fe40007ffe0ff */
[----:B------:R-:W-:Y:S01]  /*2660*/  IADD3 R135, R16, 0x80, RZ ;  /* 0x0000008010877810 */ /* 0x000fe20007ffe0ff */
[----:B------:R-:W-:Y:S05]  /*2670*/  @!P0 BRA `(.L_x_599) ;  /* 0x00004f2000008947 */ /* 0x000fea0003800000 */
[----:B---3--:R-:W-:Y:S02]  /*2680*/  ISETP.NE.U32.AND P0, PT, RZ, c[0x0][0x340], PT ;  /* 0x0000d000ff007a0c */ /* 0x008fe40003f05070 */
[----:B-1----:R-:W-:Y:S02]  /*2690*/  SHF.R.S32.HI R5, RZ, 0x1f, R4 ;  /* 0x0000001fff057819 */ /* 0x002fe40000011404 */
[----:B------:R-:W-:Y:S02]  /*26a0*/  ISETP.NE.AND.EX P2, PT, RZ, c[0x0][0x344], PT, P0 ;  /* 0x0000d100ff007a0c */ /* 0x000fe40003f45300 */
[----:B------:R-:W-:-:S04]  /*26b0*/  LEA.HI R5, R5, R4, RZ, 0x3 ;  /* 0x0000000405057211 */ /* 0x000fc800078f18ff */
[----:B------:R-:W-:-:S07]  /*26c0*/  SHF.R.S32.HI R5, RZ, 0x3, R5 ;  /* 0x00000003ff057819 */ /* 0x000fce0000011405 */
[----:B------:R-:W-:-:S05]  /*26d0*/  @P2 IMAD.WIDE R2, R15, R14, c[0x0][0x340] ;  /* 0x0000d0000f022625 */ /* 0x000fca00078e020e */
[----:B------:R1:W2:Y:S01]  /*26e0*/  @P2 LDG.E R7, [R2.64] ;  /* 0x0000000602072981 */ /* 0x0002a2000c1e1900 */
[C---:B------:R-:W-:Y:S01]  /*26f0*/  IADD3 R122, P0, R5.reuse, R13, RZ ;  /* 0x0000000d057a7210 */ /* 0x040fe20007f1e0ff */
[----:B------:R-:W-:Y:S01]  /*2700*/  IMAD.MOV.U32 R8, RZ, RZ, c[0x0][0x238] ;  /* 0x00008e00ff087624 */ /* 0x000fe200078e00ff */
[----:B------:R-:W-:Y:S01]  /*2710*/  SHF.R.S32.HI R17, RZ, 0x1f, R16 ;  /* 0x0000001fff117819 */ /* 0x000fe20000011410 */
[----:B------:R-:W-:Y:S01]  /*2720*/  IMAD.MOV.U32 R138, RZ, RZ, 0x6 ;  /* 0x00000006ff8a7424 */ /* 0x000fe200078e00ff */
[----:B------:R-:W-:Y:S01]  /*2730*/  SHF.R.S32.HI R6, RZ, 0x1f, R15 ;  /* 0x0000001fff067819 */ /* 0x000fe2000001140f */
[----:B------:R-:W-:Y:S01]  /*2740*/  IMAD.SHL.U32 R155, R8, 0x40, RZ ;  /* 0x00000040089b7824 */ /* 0x000fe200078e00ff */
[----:B------:R-:W-:Y:S01]  /*2750*/  IADD3 R58, R0, -0x1, RZ ;  /* 0xffffffff003a7810 */ /* 0x000fe20007ffe0ff */
[----:B------:R-:W-:Y:S01]  /*2760*/  IMAD.SHL.U32 R156, R8, 0x20, RZ ;  /* 0x00000020089c7824 */ /* 0x000fe200078e00ff */
[----:B------:R-:W-:Y:S01]  /*2770*/  SEL R10, R6, RZ, !P3 ;  /* 0x000000ff060a7207 */ /* 0x000fe20005800000 */
[----:B------:R3:W-:Y:S01]  /*2780*/  STL [R1+0x14], R17 ;  /* 0x0000141101007387 */ /* 0x0007e20000100800 */
[----:B------:R-:W-:Y:S01]  /*2790*/  IADD3 R100, -R5, R76, RZ ;  /* 0x0000004c05647210 */ /* 0x000fe20007ffe1ff */
[----:B------:R-:W-:Y:S01]  /*27a0*/  IMAD.WIDE.U32 R158, R245, c[0x0][0x1e0], RZ ;  /* 0x00007800f59e7a25 */ /* 0x000fe200078e00ff */
[----:B------:R-:W-:-:S02]  /*27b0*/  SEL R12, R15, RZ, !P3 ;  /* 0x000000ff0f0c7207 */ /* 0x000fc40005800000 */
[----:B------:R-:W-:Y:S01]  /*27c0*/  SHF.L.U64.HI R151, R8, R138, c[0x0][0x23c] ;  /* 0x00008f0008977619 */ /* 0x000fe2000001028a */
[----:B------:R-:W-:Y:S01]  /*27d0*/  IMAD R0, R58, -0x40, R100 ;  /* 0xffffffc03a007824 */ /* 0x000fe200078e0264 */
[----:B------:R-:W-:Y:S01]  /*27e0*/  MOV R150, 0x5 ;  /* 0x0000000500967802 */ /* 0x000fe20000000f00 */
[----:B------:R-:W-:Y:S01]  /*27f0*/  IMAD.MOV.U32 R157, RZ, RZ, c[0x0][0x27c] ;  /* 0x00009f00ff9d7624 */ /* 0x000fe200078e00ff */
[----:B------:R-:W-:Y:S02]  /*2800*/  ISETP.GE.AND P5, PT, R16, c[0x0][0x1d4], PT ;  /* 0x0000750010007a0c */ /* 0x000fe40003fa6270 */
[----:B------:R-:W-:Y:S02]  /*2810*/  ISETP.GE.AND P1, PT, R0, 0x1, PT ;  /* 0x000000010000780c */ /* 0x000fe40003f26270 */
[----:B------:R-:W-:Y:S02]  /*2820*/  SHF.L.U64.HI R150, R8, R150, c[0x0][0x23c] ;  /* 0x00008f0008967619 */ /* 0x000fe40000010296 */
[----:B-1----:R-:W-:-:S02]  /*2830*/  SHF.R.S32.HI R2, RZ, 0x1f, R5 ;  /* 0x0000001fff027819 */ /* 0x002fc40000011405 */
[----:B------:R-:W-:Y:S02]  /*2840*/  ISETP.GE.AND P4, PT, R134, c[0x0][0x1d4], PT ;  /* 0x0000750086007a0c */ /* 0x000fe40003f86270 */
[----:B------:R-:W-:Y:S01]  /*2850*/  LEA.HI.X.SX32 R125, R13, R2, 0x1, P0 ;  /* 0x000000020d7d7211 */ /* 0x000fe200000f0eff */
[----:B------:R-:W-:Y:S01]  /*2860*/  IMAD.WIDE.U32 R2, R122, c[0x0][0x238], R16 ;  /* 0x00008e007a027a25 */ /* 0x000fe200078e0010 */
[----:B------:R-:W-:Y:S02]  /*2870*/  ISETP.GT.AND P0, PT, R0, 0x20, PT ;  /* 0x000000200000780c */ /* 0x000fe40003f04270 */
[----:B------:R-:W-:Y:S01]  /*2880*/  SHF.R.S32.HI R105, RZ, 0x1f, R104 ;  /* 0x0000001fff697819 */ /* 0x000fe20000011468 */
[----:B------:R-:W-:Y:S01]  /*2890*/  IMAD R4, R125, c[0x0][0x238], RZ ;  /* 0x00008e007d047a24 */ /* 0x000fe200078e02ff */
[----:B------:R-:W-:Y:S02]  /*28a0*/  SHF.R.S32.HI R143, RZ, 0x1f, R142 ;  /* 0x0000001fff8f7819 */ /* 0x000fe4000001148e */
[----:B-----5:R-:W-:Y:S01]  /*28b0*/  SHF.R.S32.HI R25, RZ, 0x1f, R131 ;  /* 0x0000001fff197819 */ /* 0x020fe20000011483 */
[----:B------:R-:W-:-:S04]  /*28c0*/  IMAD R4, R122, c[0x0][0x23c], R4 ;  /* 0x00008f007a047a24 */ /* 0x000fc800078e0204 */
[----:B------:R-:W-:Y:S02]  /*28d0*/  IMAD.IADD R3, R3, 0x1, R4 ;  /* 0x0000000103037824 */ /* 0x000fe400078e0204 */
[----:B------:R-:W-:Y:S02]  /*28e0*/  IMAD R4, R10, c[0x0][0x248], RZ ;  /* 0x000092000a047a24 */ /* 0x000fe400078e02ff */
[----:B------:R-:W-:-:S04]  /*28f0*/  IMAD.WIDE.U32 R2, R20, c[0x0][0x240], R2 ;  /* 0x0000900014027a25 */ /* 0x000fc800078e0002 */
[----:B------:R-:W-:Y:S02]  /*2900*/  IMAD R3, R20, c[0x0][0x244], R3 ;  /* 0x0000910014037a24 */ /* 0x000fe400078e0203 */
[C---:B------:R-:W-:Y:S02]  /*2910*/  IMAD R4, R12.reuse, c[0x0][0x24c], R4 ;  /* 0x000093000c047a24 */ /* 0x040fe400078e0204 */
[----:B------:R-:W-:Y:S01]  /*2920*/  IMAD.WIDE.U32 R94, R12, c[0x0][0x248], R2 ;  /* 0x000092000c5e7a25 */ /* 0x000fe200078e0002 */
[----:B------:R-:W-:-:S03]  /*2930*/  SHF.R.S32.HI R3, RZ, 0x1f, R58 ;  /* 0x0000001fff037819 */ /* 0x000fc6000001143a */
[----:B------:R-:W-:Y:S02]  /*2940*/  IMAD R2, R151, R58, RZ ;  /* 0x0000003a97027224 */ /* 0x000fe400078e02ff */
[----:B------:R-:W-:Y:S02]  /*2950*/  IMAD.IADD R85, R95, 0x1, R4 ;  /* 0x000000015f557824 */ /* 0x000fe400078e0204 */
[----:B------:R-:W-:Y:S02]  /*2960*/  IMAD.MOV.U32 R84, RZ, RZ, R94 ;  /* 0x000000ffff547224 */ /* 0x000fe400078e005e */
[-C--:B------:R-:W-:Y:S02]  /*2970*/  IMAD R0, R3, R155.reuse, R2 ;  /* 0x0000009b03007224 */ /* 0x080fe400078e0202 */
[----:B------:R-:W-:-:S05]  /*2980*/  IMAD.WIDE.U32 R4, R58, R155, R84 ;  /* 0x0000009b3a047225 */ /* 0x000fca00078e0054 */
[----:B------:R-:W-:Y:S02]  /*2990*/  IADD3 R0, R5, R0, RZ ;  /* 0x0000000005007210 */ /* 0x000fe40007ffe0ff */
[----:B--2---:R-:W-:Y:S01]  /*29a0*/  @P2 SHF.R.S32.HI R3, RZ, 0x1f, R7 ;  /* 0x0000001fff032819 */ /* 0x004fe20000011407 */
[----:B------:R-:W-:Y:S01]  /*29b0*/  @!P2 IMAD.MOV.U32 R3, RZ, RZ, R6 ;  /* 0x000000ffff03a224 */ /* 0x000fe200078e0006 */
[----:B------:R-:W-:Y:S01]  /*29c0*/  @P2 MOV R2, R7 ;  /* 0x0000000700022202 */ /* 0x000fe20000000f00 */
[----:B------:R-:W-:Y:S01]  /*29d0*/  @!P2 IMAD.MOV.U32 R2, RZ, RZ, R15 ;  /* 0x000000ffff02a224 */ /* 0x000fe200078e000f */
[----:B------:R-:W-:Y:S02]  /*29e0*/  @P1 LEA R6, P3, R4, c[0x0][0x220], 0x1 ;  /* 0x0000880004061a11 */ /* 0x000fe400078608ff */
[----:B------:R-:W-:Y:S02]  /*29f0*/  @P0 IADD3 R5, P2, R156, R4, RZ ;  /* 0x000000049c050210 */ /* 0x000fe40007f5e0ff */
[----:B------:R-:W-:-:S02]  /*2a00*/  @P1 LEA.HI.X R7, R4, c[0x0][0x224], R0, 0x1, P3 ;  /* 0x0000890004071a11 */ /* 0x000fc400018f0c00 */
[----:B------:R-:W-:Y:S01]  /*2a10*/  ISETP.GE.AND P3, PT, R135, c[0x0][0x1d4], PT ;  /* 0x0000750087007a0c */ /* 0x000fe20003f66270 */
[----:B------:R-:W-:Y:S01]  /*2a20*/  @P0 IMAD.X R0, R0, 0x1, R150, P2 ;  /* 0x0000000100000824 */ /* 0x000fe200010e0696 */
[----:B------:R-:W-:Y:S01]  /*2a30*/  @P0 LEA R4, P2, R5, c[0x0][0x220], 0x1 ;  /* 0x0000880005040a11 */ /* 0x000fe200078408ff */
[----:B------:R-:W-:Y:S01]  /*2a40*/  @!PT LDS RZ, [RZ] ;  /* 0x00000000fffff984 */ /* 0x000fe20000000800 */
[----:B------:R-:W-:Y:S01]  /*2a50*/  @!PT LDS RZ, [RZ] ;  /* 0x00000000fffff984 */ /* 0x000fe20000000800 */
[----:B------:R-:W-:Y:S01]  /*2a60*/  @!PT LDS RZ, [RZ] ;  /* 0x00000000fffff984 */ /* 0x000fe20000000800 */
[----:B------:R1:W-:Y:S01]  /*2a70*/  @P1 LDGSTS.E.BYPASS.LTC128B.128 [R217+0x6100], [R6.64], !P5 ;  /* 0x0610000006d91fae */ /* 0x0003e2000e901d46 */
[----:B------:R-:W-:Y:S02]  /*2a80*/  SEL R18, R3, RZ, !P6 ;  /* 0x000000ff03127207 */ /* 0x000fe40007000000 */
[----:B------:R-:W-:Y:S01]  /*2a90*/  @P0 LEA.HI.X R5, R5, c[0x0][0x224], R0, 0x1, P2 ;  /* 0x0000890005050a11 */ /* 0x000fe200010f0c00 */
[----:B------:R-:W-:Y:S01]  /*2aa0*/  IMAD.IADD R0, R11, 0x1, R132 ;  /* 0x000000010b007824 */ /* 0x000fe200078e0284 */
[----:B------:R1:W-:Y:S01]  /*2ab0*/  @P1 LDGSTS.E.BYPASS.LTC128B.128 [R217+0x8100], [R6.64+0x80], !P4 ;  /* 0x0810008006d91fae */ /* 0x0003e2000e101d46 */
[----:B------:R-:W-:Y:S02]  /*2ac0*/  SEL R19, R2, RZ, !P6 ;  /* 0x000000ff02137207 */ /* 0x000fe40007000000 */
[----:B------:R-:W-:-:S02]  /*2ad0*/  ISETP.GE.AND P2, PT, R104, c[0x0][0x27c], PT ;  /* 0x00009f0068007a0c */ /* 0x000fc40003f46270 */
[----:B------:R-:W-:Y:S01]  /*2ae0*/  SHF.R.S32.HI R9, RZ, 0x1f, R0 ;  /* 0x0000001fff097819 */ /* 0x000fe20000011400 */
[----:B------:R1:W-:Y:S04]  /*2af0*/  @P1 LDGSTS.E.BYPASS.LTC128B.128 [R217+0xa100], [R6.64+0x100], !P3 ;  /* 0x0a10010006d91fae */ /* 0x0003e8000d901d46 */
[----:B------:R-:W-:Y:S01]  /*2b00*/  IMAD R8, R9, c[0x0][0x1e0], RZ ;  /* 0x0000780009087a24 */ /* 0x000fe200078e02ff */
[----:B------:R2:W-:Y:S03]  /*2b10*/  @P0 LDGSTS.E.BYPASS.LTC128B.128 [R217+0x7100], [R4.64], !P5 ;  /* 0x0710000004d90fae */ /* 0x0005e6000e901d46 */
[C---:B------:R-:W-:Y:S01]  /*2b20*/  IMAD R8, R0.reuse, c[0x0][0x1e4], R8 ;  /* 0x0000790000087a24 */ /* 0x040fe200078e0208 */
[----:B------:R2:W-:Y:S04]  /*2b30*/  @P0 LDGSTS.E.BYPASS.LTC128B.128 [R217+0x9100], [R4.64+0x80], !P4 ;  /* 0x0910008004d90fae */ /* 0x0005e8000e101d46 */
[----:B------:R2:W-:Y:S04]  /*2b40*/  @P0 LDGSTS.E.BYPASS.LTC128B.128 [R217+0xb100], [R4.64+0x100], !P3 ;  /* 0x0b10010004d90fae */ /* 0x0005e8000d901d46 */
[----:B------:R-:W0:Y:S01]  /*2b50*/  LDGDEPBAR ;  /* 0x00000000000079af */ /* 0x000e220000000000 */
[----:B------:R-:W-:Y:S01]  /*2b60*/  WARPSYNC 0xffffffff ;  /* 0xffffffff00007948 */ /* 0x000fe20003800000 */
[----:B-1----:R-:W-:-:S05]  /*2b70*/  IMAD.WIDE.U32 R6, R0, c[0x0][0x1e0], RZ ;  /* 0x0000780000067a25 */ /* 0x002fca00078e00ff */
[----:B------:R-:W-:-:S05]  /*2b80*/  IADD3 R7, R7, R8, RZ ;  /* 0x0000000807077210 */ /* 0x000fca0007ffe0ff */
[----:B------:R-:W-:Y:S01]  /*2b90*/  IMAD.WIDE.U32 R6, R20, c[0x0][0x1e8], R6 ;  /* 0x00007a0014067a25 */ /* 0x000fe200078e0006 */
[----:B--2---:R-:W-:-:S03]  /*2ba0*/  SHF.R.S32.HI R5, RZ, 0x1f, R245 ;  /* 0x0000001fff057819 */ /* 0x004fc600000114f5 */
[----:B------:R-:W-:Y:S02]  /*2bb0*/  IMAD R7, R20, c[0x0][0x1ec], R7 ;  /* 0x00007b0014077a24 */ /* 0x000fe400078e0207 */
[----:B------:R-:W-:Y:S02]  /*2bc0*/  IMAD R4, R18, c[0x0][0x1f0], RZ ;  /* 0x00007c0012047a24 */ /* 0x000fe400078e02ff */
[----:B------:R-:W-:Y:S02]  /*2bd0*/  IMAD R2, R5, c[0x0][0x1e0], RZ ;  /* 0x0000780005027a24 */ /* 0x000fe400078e02ff */
[----:B------:R-:W-:-:S04]  /*2be0*/  IMAD.WIDE.U32 R72, R19, c[0x0][0x1f0], R6 ;  /* 0x00007c0013487a25 */ /* 0x000fc800078e0006 */
[----:B------:R-:W-:Y:S02]  /*2bf0*/  IMAD R3, R245, c[0x0][0x1e4], R2 ;  /* 0x00007900f5037a24 */ /* 0x000fe400078e0202 */
[----:B------:R-:W-:Y:S02]  /*2c00*/  IMAD R2, R19, c[0x0][0x1f4], R4 ;  /* 0x00007d0013027a24 */ /* 0x000fe400078e0204 */
[----:B------:R-:W-:Y:S01]  /*2c10*/  IMAD.SHL.U32 R4, R157, 0x2, RZ ;  /* 0x000000029d047824 */ /* 0x000fe200078e00ff */
[----:B------:R-:W-:Y:S01]  /*2c20*/  IADD3 R124, R159, R3, RZ ;  /* 0x000000039f7c7210 */ /* 0x000fe20007ffe0ff */
[----:B------:R-:W-:Y:S02]  /*2c30*/  IMAD.IADD R74, R73, 0x1, R2 ;  /* 0x00000001494a7824 */ /* 0x000fe400078e0202 */
[----:B---3--:R-:W2:Y:S01]  /*2c40*/  LDL R29, [R1+0x24] ;  /* 0x00002400011d7983 */ /* 0x008ea20000100800 */
[----:B------:R-:W-:Y:S01]  /*2c50*/  IADD3 R129, P1, P0, R72, R158, R104 ;  /* 0x0000009e48817210 */ /* 0x000fe2000783e068 */
[----:B------:R-:W-:Y:S01]  /*2c60*/  IMAD.WIDE.U32 R2, R20, c[0x0][0x260], R16 ;  /* 0x0000980014027a25 */ /* 0x000fe200078e0010 */
[----:B------:R-:W-:Y:S01]  /*2c70*/  IADD3 R17, -R4, c[0x0][0x1d4], RZ ;  /* 0x0000750004117a10 */ /* 0x000fe20007ffe1ff */
[----:B------:R-:W3:Y:S01]  /*2c80*/  LDL R28, [R1+0x28] ;  /* 0x00002800011c7983 */ /* 0x000ee20000100800 */
[----:B------:R-:W-:Y:S01]  /*2c90*/  IADD3.X R128, R74, R124, R105, P1, P0 ;  /* 0x0000007c4a807210 */ /* 0x000fe20000fe0469 */
[----:B------:R-:W-:Y:S01]  /*2ca0*/  IMAD R3, R20, c[0x0][0x264], R3 ;  /* 0x0000990014037a24 */ /* 0x000fe200078e0203 */
[----:B------:R-:W-:Y:S01]  /*2cb0*/  IADD3 R127, P0, R245, R0, RZ ;  /* 0x00000000f57f7210 */ /* 0x000fe20007f1e0ff */
[----:B------:R-:W-:Y:S01]  /*2cc0*/  IMAD R0, R10, c[0x0][0x268], RZ ;  /* 0x00009a000a007a24 */ /* 0x000fe200078e02ff */
[----:B------:R-:W-:Y:S01]  /*2cd0*/  ISETP.GE.AND P1, PT, R107, c[0x0][0x27c], PT ;  /* 0x00009f006b007a0c */ /* 0x000fe20003f26270 */
[----:B------:R-:W-:Y:S01]  /*2ce0*/  IMAD.WIDE.U32 R78, R12, c[0x0][0x268], R2 ;  /* 0x00009a000c4e7a25 */ /* 0x000fe200078e0002 */
[----:B------:R-:W-:-:S02]  /*2cf0*/  SEL R16, R4, R17, !P2 ;  /* 0x0000001104107207 */ /* 0x000fc40005000000 */
[-C--:B------:R-:W-:Y:S01]  /*2d00*/  SEL R14, R4, R17.reuse, !P1 ;  /* 0x00000011040e7207 */ /* 0x080fe20004800000 */
[----:B------:R-:W-:Y:S01]  /*2d10*/  IMAD.X R126, R9, 0x1, R5, P0 ;  /* 0x00000001097e7824 */ /* 0x000fe200000e0605 */
[----:B------:R-:W-:Y:S01]  /*2d20*/  ISETP.GE.AND P0, PT, R106, c[0x0][0x27c], PT ;  /* 0x00009f006a007a0c */ /* 0x000fe20003f06270 */
[----:B------:R-:W-:Y:S01]  /*2d30*/  IMAD R27, R12, c[0x0][0x26c], R0 ;  /* 0x00009b000c1b7a24 */ /* 0x000fe200078e0200 */
[----:B------:R-:W-:Y:S01]  /*2d40*/  SEL R15, RZ, c[0x0][0x27c], !P2 ;  /* 0x00009f00ff0f7a07 */ /* 0x000fe20005000000 */
[----:B------:R-:W-:Y:S01]  /*2d50*/  IMAD R0, R5, c[0x0][0x280], RZ ;  /* 0x0000a00005007a24 */ /* 0x000fe200078e02ff */
[----:B------:R-:W-:Y:S01]  /*2d60*/  SEL R17, R4, R17, !P0 ;  /* 0x0000001104117207 */ /* 0x000fe20004000000 */
[----:B------:R-:W-:Y:S01]  /*2d70*/  IMAD.WIDE.U32 R2, R20, c[0x0][0x210], R104 ;  /* 0x0000840014027a25 */ /* 0x000fe200078e0068 */
[----:B------:R-:W-:-:S03]  /*2d80*/  SEL R24, RZ, c[0x0][0x27c], !P1 ;  /* 0x00009f00ff187a07 */ /* 0x000fc60004800000 */
[----:B------:R-:W-:Y:S02]  /*2d90*/  IMAD R8, R5, c[0x0][0x290], RZ ;  /* 0x0000a40005087a24 */ /* 0x000fe400078e02ff */
[--C-:B------:R-:W-:Y:S01]  /*2da0*/  IMAD.WIDE.U32 R6, R245, c[0x0][0x290], R142.reuse ;  /* 0x0000a400f5067a25 */ /* 0x100fe200078e008e */
[----:B------:R-:W-:Y:S01]  /*2db0*/  ULDC.U8 UR4, c[0x0][0x298] ;  /* 0x0000a60000047ab9 */ /* 0x000fe20000000000 */
[----:B------:R-:W-:Y:S02]  /*2dc0*/  ISETP.GE.AND P1, PT, R157, 0x1, PT ;  /* 0x000000019d00780c */ /* 0x000fe40003f26270 */
[----:B------:R-:W-:-:S04]  /*2dd0*/  IMAD.WIDE.U32 R4, R245, c[0x0][0x280], R142 ;  /* 0x0000a000f5047a25 */ /* 0x000fc800078e008e */
[C---:B------:R-:W-:Y:S02]  /*2de0*/  IMAD R0, R245.reuse, c[0x0][0x284], R0 ;  /* 0x0000a100f5007a24 */ /* 0x040fe400078e0200 */
[----:B------:R-:W-:-:S04]  /*2df0*/  IMAD.WIDE.U32 R12, R245, c[0x0][0x280], R104 ;  /* 0x0000a000f50c7a25 */ /* 0x000fc800078e0068 */
[----:B------:R-:W-:Y:S02]  /*2e00*/  IMAD R11, R20, c[0x0][0x214], R3 ;  /* 0x00008500140b7a24 */ /* 0x000fe400078e0203 */
[----:B------:R-:W-:Y:S02]  /*2e10*/  IMAD.MOV.U32 R10, RZ, RZ, R2 ;  /* 0x000000ffff0a7224 */ /* 0x000fe400078e0002 */
[C---:B------:R-:W-:Y:S02]  /*2e20*/  IMAD R8, R245.reuse, c[0x0][0x294], R8 ;  /* 0x0000a500f5087a24 */ /* 0x040fe400078e0208 */
[----:B------:R-:W-:-:S04]  /*2e30*/  IMAD.WIDE.U32 R2, R245, c[0x0][0x290], R104 ;  /* 0x0000a400f5027a25 */ /* 0x000fc800078e0068 */
[----:B------:R-:W-:Y:S02]  /*2e40*/  IMAD.IADD R9, R5, 0x1, R0 ;  /* 0x0000000105097824 */ /* 0x000fe400078e0200 */
[----:B------:R-:W-:Y:S02]  /*2e50*/  IMAD.IADD R5, R0, 0x1, R13 ;  /* 0x0000000100057824 */ /* 0x000fe400078e020d */
[----:B------:R-:W-:Y:S02]  /*2e60*/  IMAD.IADD R0, R104, 0x1, R15 ;  /* 0x0000000168007824 */ /* 0x000fe400078e020f */
[----:B------:R-:W-:Y:S02]  /*2e70*/  IMAD.IADD R7, R7, 0x1, R8 ;  /* 0x0000000107077824 */ /* 0x000fe400078e0208 */
[----:B------:R-:W-:Y:S02]  /*2e80*/  IMAD.IADD R3, R8, 0x1, R3 ;  /* 0x0000000108037824 */ /* 0x000fe400078e0203 */
[----:B------:R-:W-:-:S02]  /*2e90*/  IMAD.MOV.U32 R8, RZ, RZ, R4 ;  /* 0x000000ffff087224 */ /* 0x000fc400078e0004 */
[----:B------:R-:W-:Y:S01]  /*2ea0*/  IMAD.MOV.U32 R4, RZ, RZ, R12 ;  /* 0x000000ffff047224 */ /* 0x000fe200078e000c */
[----:B------:R-:W-:Y:S02]  /*2eb0*/  SHF.R.S32.HI R12, RZ, 0x1f, R0 ;  /* 0x0000001fff0c7819 */ /* 0x000fe40000011400 */
[----:B------:R-:W-:Y:S02]  /*2ec0*/  SHF.R.S32.HI R13, RZ, 0x1f, R14 ;  /* 0x0000001fff0d7819 */ /* 0x000fe4000001140e */
[CC--:B------:R-:W-:Y:S02]  /*2ed0*/  LEA.HI R15, R12.reuse, R0.reuse, RZ, 0x3 ;  /* 0x000000000c0f7211 */ /* 0x0c0fe400078f18ff */
[----:B------:R-:W-:Y:S01]  /*2ee0*/  LEA.HI R21, R12, R0, RZ, 0x6 ;  /* 0x000000000c157211 */ /* 0x000fe200078f30ff */
[----:B------:R-:W-:Y:S02]  /*2ef0*/  IMAD R12, R18, c[0x0][0x218], RZ ;  /* 0x00008600120c7a24 */ /* 0x000fe400078e02ff */
[----:B------:R-:W-:Y:S01]  /*2f00*/  IMAD.IADD R0, R107, 0x1, R24 ;  /* 0x000000016b007824 */ /* 0x000fe200078e0218 */
[----:B------:R-:W-:-:S02]  /*2f10*/  SHF.R.S32.HI R20, RZ, 0x1f, R16 ;  /* 0x0000001fff147819 */ /* 0x000fc40000011410 */
[----:B------:R-:W-:Y:S01]  /*2f20*/  LEA.HI R22, R13, R14, RZ, 0x4 ;  /* 0x0000000e0d167211 */ /* 0x000fe200078f20ff */
[----:B------:R-:W-:Y:S01]  /*2f30*/  IMAD R26, R19, c[0x0][0x21c], R12 ;  /* 0x00008700131a7a24 */ /* 0x000fe200078e020c */
[----:B------:R-:W-:Y:S02]  /*2f40*/  SHF.R.S32.HI R13, RZ, 0x1f, R17 ;  /* 0x0000001fff0d7819 */ /* 0x000fe40000011411 */
[----:B------:R-:W-:Y:S02]  /*2f50*/  SEL R14, RZ, c[0x0][0x27c], !P0 ;  /* 0x00009f00ff0e7a07 */ /* 0x000fe40004000000 */
[----:B------:R-:W-:Y:S02]  /*2f60*/  SHF.R.S32.HI R12, RZ, 0x1f, R0 ;  /* 0x0000001fff0c7819 */ /* 0x000fe40000011400 */
[----:B------:R-:W-:Y:S02]  /*2f70*/  LEA.HI R23, R20, R16, RZ, 0x4 ;  /* 0x0000001014177211 */ /* 0x000fe400078f20ff */
[----:B------:R-:W-:Y:S01]  /*2f80*/  LEA.HI R20, R13, R17, RZ, 0x4 ;  /* 0x000000110d147211 */ /* 0x000fe200078f20ff */
[----:B------:R-:W-:Y:S01]  /*2f90*/  IMAD.IADD R13, R106, 0x1, R14 ;  /* 0x000000016a0d7824 */ /* 0x000fe200078e020e */
[CC--:B------:R-:W-:Y:S01]  /*2fa0*/  LEA.HI R14, R12.reuse, R0.reuse, RZ, 0x3 ;  /* 0x000000000c0e7211 */ /* 0x0c0fe200078f18ff */
[----:B------:R-:W-:Y:S01]  /*2fb0*/  IMAD.WIDE.U32 R96, R19, c[0x0][0x218], R10 ;  /* 0x0000860013607a25 */ /* 0x000fe200078e000a */
[----:B------:R-:W-:-:S03]  /*2fc0*/  LEA.HI R0, R12, R0, RZ, 0x6 ;  /* 0x000000000c007211 */ /* 0x000fc600078f30ff */
[----:B------:R-:W-:Y:S01]  /*2fd0*/  IMAD.SHL.U32 R11, R21, 0x40, RZ ;  /* 0x00000040150b7824 */ /* 0x000fe200078e00ff */
[----:B------:R-:W-:Y:S01]  /*2fe0*/  SHF.R.S32.HI R10, RZ, 0x1f, R13 ;  /* 0x0000001fff0a7819 */ /* 0x000fe2000001140d */
[----:B------:R-:W-:-:S03]  /*2ff0*/  IMAD.SHL.U32 R0, R0, 0x40, RZ ;  /* 0x0000004000007824 */ /* 0x000fc600078e00ff */
[----:B------:R-:W-:Y:S02]  /*3000*/  LOP3.LUT R17, R11, 0x7ffff000, RZ, 0xc0, !PT ;  /* 0x7ffff0000b117812 */ /* 0x000fe400078ec0ff */
[CC--:B------:R-:W-:Y:S02]  /*3010*/  LEA.HI R12, R10.reuse, R13.reuse, RZ, 0x3 ;  /* 0x0000000d0a0c7211 */ /* 0x0c0fe400078f18ff */
[----:B------:R-:W-:Y:S02]  /*3020*/  LEA.HI R18, R10, R13, RZ, 0x6 ;  /* 0x0000000d0a127211 */ /* 0x000fe400078f30ff */
[----:B------:R-:W-:Y:S02]  /*3030*/  LOP3.LUT R10, R0, 0x7ffff000, RZ, 0xc0, !PT ;  /* 0x7ffff000000a7812 */ /* 0x000fe400078ec0ff */
[----:B------:R-:W-:Y:S01]  /*3040*/  SHF.R.S32.HI R13, RZ, 0x4, R22 ;  /* 0x00000004ff0d7819 */ /* 0x000fe20000011416 */
[----:B------:R-:W-:Y:S02]  /*3050*/  IMAD.MOV.U32 R152, RZ, RZ, c[0x0][0x1e0] ;  /* 0x00007800ff987624 */ /* 0x000fe400078e00ff */
[----:B------:R-:W-:-:S02]  /*3060*/  IMAD.MOV.U32 R153, RZ, RZ, c[0x0][0x280] ;  /* 0x0000a000ff997624 */ /* 0x000fc400078e00ff */
[----:B------:R-:W-:Y:S01]  /*3070*/  IMAD.MOV.U32 R154, RZ, RZ, c[0x0][0x290] ;  /* 0x0000a400ff9a7624 */ /* 0x000fe200078e00ff */
[----:B------:R-:W-:Y:S01]  /*3080*/  LOP3.LUT R99, R15, 0xfffffff8, RZ, 0xc0, !PT ;  /* 0xfffffff80f637812 */ /* 0x000fe200078ec0ff */
[C---:B------:R-:W-:Y:S01]  /*3090*/  IMAD.WIDE.U32 R92, R131.reuse, c[0x0][0x280], R8 ;  /* 0x0000a000835c7a25 */ /* 0x040fe200078e0008 */
[----:B------:R-:W-:Y:S02]  /*30a0*/  LOP3.LUT R98, R14, 0xfffffff8, RZ, 0xc0, !PT ;  /* 0xfffffff80e627812 */ /* 0x000fe400078ec0ff */
[----:B------:R-:W-:Y:S01]  /*30b0*/  LOP3.LUT R83, R12, 0xfffffff8, RZ, 0xc0, !PT ;  /* 0xfffffff80c537812 */ /* 0x000fe200078ec0ff */
[----:B------:R-:W-:Y:S01]  /*30c0*/  IMAD.WIDE.U32 R90, R131, c[0x0][0x290], R6 ;  /* 0x0000a400835a7a25 */ /* 0x000fe200078e0006 */
[----:B------:R-:W-:-:S03]  /*30d0*/  SHF.L.U64.HI R136, R152, R138, c[0x0][0x1e4] ;  /* 0x0000790098887619 */ /* 0x000fc6000001028a */
[----:B------:R-:W-:Y:S01]  /*30e0*/  IMAD.WIDE.U32 R88, R131, c[0x0][0x280], R4 ;  /* 0x0000a00083587a25 */ /* 0x000fe200078e0004 */
[----:B------:R-:W-:-:S03]  /*30f0*/  SHF.L.U64.HI R137, R153, R138, c[0x0][0x284] ;  /* 0x0000a10099897619 */ /* 0x000fc6000001028a */
[----:B------:R-:W-:Y:S01]  /*3100*/  IMAD.WIDE.U32 R86, R131, c[0x0][0x290], R2 ;  /* 0x0000a40083567a25 */ /* 0x000fe200078e0002 */
[----:B------:R-:W-:Y:S02]  /*3110*/  SHF.L.U64.HI R138, R154, R138, c[0x0][0x294] ;  /* 0x0000a5009a8a7619 */ /* 0x000fe4000001028a */
[----:B------:R-:W-:Y:S01]  /*3120*/  ISETP.NE.AND P6, PT, RZ, UR4, PT ;  /* 0x00000004ff007c0c */ /* 0x000fe2000bfc5270 */
[----:B------:R-:W-:Y:S01]  /*3130*/  IMAD.SHL.U32 R152, R152, 0x40, RZ ;  /* 0x0000004098987824 */ /* 0x000fe200078e00ff */
[----:B------:R-:W-:Y:S01]  /*3140*/  SHF.R.S32.HI R115, RZ, 0x1f, R99 ;  /* 0x0000001fff737819 */ /* 0x000fe20000011463 */
[----:B------:R-:W-:Y:S01]  /*3150*/  IMAD.SHL.U32 R153, R153, 0x40, RZ ;  /* 0x0000004099997824 */ /* 0x000fe200078e00ff */
[----:B------:R-:W-:Y:S01]  /*3160*/  SHF.R.S32.HI R114, RZ, 0x1f, R98 ;  /* 0x0000001fff727819 */ /* 0x000fe20000011462 */
[----:B------:R-:W-:Y:S01]  /*3170*/  IMAD.SHL.U32 R154, R154, 0x40, RZ ;  /* 0x000000409a9a7824 */ /* 0x000fe200078e00ff */
[----:B------:R-:W-:Y:S01]  /*3180*/  SHF.R.S32.HI R113, RZ, 0x1f, R83 ;  /* 0x0000001fff717819 */ /* 0x000fe20000011453 */
[----:B------:R-:W-:-:S02]  /*3190*/  IMAD.IADD R82, R79, 0x1, R27 ;  /* 0x000000014f527824 */ /* 0x000fc400078e021b */
[----:B------:R-:W-:Y:S01]  /*31a0*/  IMAD.IADD R121, R97, 0x1, R26 ;  /* 0x0000000161797824 */ /* 0x000fe200078e021a */
[C---:B--2---:R-:W-:Y:S02]  /*31b0*/  LOP3.LUT R11, R29.reuse, 0x38, R14, 0xf8, !PT ;  /* 0x000000381d0b7812 */ /* 0x044fe400078ef80e */
[----:B------:R-:W-:Y:S02]  /*31c0*/  LOP3.LUT R16, R29, 0x38, R15, 0xf8, !PT ;  /* 0x000000381d107812 */ /* 0x000fe400078ef80f */
[-C--:B---3--:R-:W-:Y:S02]  /*31d0*/  LOP3.LUT R0, R11, R28.reuse, RZ, 0x3c, !PT ;  /* 0x0000001c0b007212 */ /* 0x088fe400078e3cff */
[----:B------:R-:W-:Y:S02]  /*31e0*/  LOP3.LUT R16, R16, R28, RZ, 0x3c, !PT ;  /* 0x0000001c10107212 */ /* 0x000fe400078e3cff */
[----:B------:R-:W-:Y:S02]  /*31f0*/  SHF.R.S32.HI R11, RZ, 0x4, R23 ;  /* 0x00000004ff0b7819 */ /* 0x000fe40000011417 */
[----:B------:R-:W-:-:S02]  /*3200*/  IADD3 R22, R0, R10, R140 ;  /* 0x0000000a00167210 */ /* 0x000fc40007ffe08c */
[----:B------:R-:W-:Y:S02]  /*3210*/  SHF.R.S32.HI R0, RZ, 0x4, R20 ;  /* 0x00000004ff007819 */ /* 0x000fe40000011414 */
[----:B------:R-:W-:Y:S01]  /*3220*/  IADD3 R24, R16, R17, R140 ;  /* 0x0000001110187210 */ /* 0x000fe20007ffe08c */
[----:B------:R-:W-:Y:S01]  /*3230*/  IMAD.SHL.U32 R16, R18, 0x40, RZ ;  /* 0x0000004012107824 */ /* 0x000fe200078e00ff */
[----:B------:R-:W-:Y:S02]  /*3240*/  LEA.HI.SX32 R11, R15, R11, 0x1d ;  /* 0x0000000b0f0b7211 */ /* 0x000fe400078feaff */
[----:B------:R-:W-:Y:S02]  /*3250*/  LEA.HI.SX32 R10, R14, R13, 0x1d ;  /* 0x0000000d0e0a7211 */ /* 0x000fe400078feaff */
[----:B------:R-:W-:Y:S02]  /*3260*/  LEA.HI.SX32 R0, R12, R0, 0x1d ;  /* 0x000000000c007211 */ /* 0x000fe400078feaff */
[----:B------:R-:W-:Y:S01]  /*3270*/  SHF.R.S32.HI R13, RZ, 0x1f, R11 ;  /* 0x0000001fff0d7819 */ /* 0x000fe2000001140b */
[----:B------:R-:W-:Y:S01]  /*3280*/  IMAD.SHL.U32 R77, R10, 0x8, RZ ;  /* 0x000000080a4d7824 */ /* 0x000fe200078e00ff */
[----:B------:R-:W-:-:S02]  /*3290*/  SHF.R.S32.HI R17, RZ, 0x1f, R0 ;  /* 0x0000001fff117819 */ /* 0x000fc40000011400 */
[----:B------:R-:W-:Y:S01]  /*32a0*/  LOP3.LUT R21, R16, 0x7ffff000, RZ, 0xc0, !PT ;  /* 0x7ffff00010157812 */ /* 0x000fe200078ec0ff */
[----:B------:R-:W-:Y:S01]  /*32b0*/  IMAD.SHL.U32 R80, R11, 0x8, RZ ;  /* 0x000000080b507824 */ /* 0x000fe200078e00ff */
[----:B------:R-:W-:Y:S01]  /*32c0*/  SHF.R.S32.HI R16, RZ, 0x1f, R10 ;  /* 0x0000001fff107819 */ /* 0x000fe2000001140a */
[----:B------:R-:W-:Y:S01]  /*32d0*/  IMAD.SHL.U32 R81, R0, 0x8, RZ ;  /* 0x0000000800517824 */ /* 0x000fe200078e00ff */
[----:B------:R-:W-:Y:S02]  /*32e0*/  LEA.HI R19, R13, R11, RZ, 0x3 ;  /* 0x0000000b0d137211 */ /* 0x000fe400078f18ff */
[----:B------:R-:W-:Y:S02]  /*32f0*/  LOP3.LUT R18, R29, 0x38, R12, 0xf8, !PT ;  /* 0x000000381d127812 */ /* 0x000fe400078ef80c */
[----:B------:R-:W-:Y:S02]  /*3300*/  LEA.HI R11, R17, R0, RZ, 0x3 ;  /* 0x00000000110b7211 */ /* 0x000fe400078f18ff */
[----:B------:R-:W-:-:S02]  /*3310*/  LOP3.LUT R0, R29, 0x38, R77, 0xf8, !PT ;  /* 0x000000381d007812 */ /* 0x000fc400078ef84d */
[----:B------:R-:W-:Y:S02]  /*3320*/  LEA.HI R16, R16, R10, RZ, 0x3 ;  /* 0x0000000a10107211 */ /* 0x000fe400078f18ff */
[-C--:B------:R-:W-:Y:S01]  /*3330*/  LOP3.LUT R20, R18, R28.reuse, RZ, 0x3c, !PT ;  /* 0x0000001c12147212 */ /* 0x080fe200078e3cff */
        /* <DEDUP_REMOVED lines=22> */
[----:B------:R-:W-:Y:S01]  /*34a0*/  IMAD.IADD R118, R10, 0x1, R89 ;  /* 0x000000010a767824 */ /* 0x000fe200078e0259 */
[----:B------:R-:W-:Y:S01]  /*34b0*/  SHF.R.S32.HI R110, RZ, 0x1f, R81 ;  /* 0x0000001fff6e7819 */ /* 0x000fe20000011451 */
        /* <DEDUP_REMOVED lines=9> */
.L_x_624:
[-C--:B------:R-:W-:Y:S01]  /*3550*/  IMAD R0, R136, R58.reuse, RZ ;  /* 0x0000003a88007224 */ /* 0x080fe200078e02ff */
[----:B------:R-:W-:Y:S01]  /*3560*/  SHF.R.S32.HI R75, RZ, 0x1f, R58 ;  /* 0x0000001fff4b7819 */ /* 0x000fe2000001143a */
[----:B------:R-:W-:Y:S01]  /*3570*/  IMAD.WIDE.U32 R10, R152, R58, RZ ;  /* 0x0000003a980a7225 */ /* 0x000fe200078e00ff */
[----:B------:R-:W-:Y:S04]  /*3580*/  DEPBAR.LE SB0, 0x0 ;  /* 0x000080000000791a */ /* 0x000fe80000000000 */
[----:B------:R-:W-:Y:S01]  /*3590*/  WARPSYNC 0xffffffff ;  /* 0xffffffff00007948 */ /* 0x000fe20003800000 */
[----:B------:R-:W-:Y:S01]  /*35a0*/  BAR.SYNC.DEFER_BLOCKING 0x0 ;  /* 0x0000000000007b1d */ /* 0x000fe20000010000 */
[----:B------:R-:W-:Y:S01]  /*35b0*/  ISETP.GE.AND P1, PT, R157, 0x1, PT ;  /* 0x000000019d00780c */ /* 0x000fe20003f26270 */
[----:B------:R-:W-:Y:S04]  /*35c0*/  IMAD R0, R75, R152, R0 ;  /* 0x000000984b007224 */ /* 0x000fe800078e0200 */
[----:B------:R-:W-:Y:S01]  /*35d0*/  IMAD.IADD R12, R11, 0x1, R0 ;  /* 0x000000010b0c7824 */ /* 0x000fe200078e0200 */
[----:B------:R-:W-:Y:S05]  /*35e0*/  IADD3 R0, P0, R129, R10, RZ ;  /* 0x0000000a81007210 */ /* 0x000fea0007f1e0ff */
[----:B-1----:R-:W-:Y:S01]  /*35f0*/  IMAD.X R2, R12, 0x1, R128, P0 ;  /* 0x000000010c027824 */ /* 0x002fe200000e0680 */
[C---:B------:R-:W-:Y:S04]  /*3600*/  LEA R48, P0, R0.reuse, c[0x0][0x1c8], 0x1 ;  /* 0x0000720000307a11 */ /* 0x040fe800078008ff */
[----:B------:R-:W-:Y:S01]  /*3610*/  LEA.HI.X R49, R0, c[0x0][0x1cc], R2, 0x1, P0 ;  /* 0x0000730000317a11 */ /* 0x000fe200000f0c02 */
[----:B------:R-:W-:Y:S01]  /*3620*/  BSSY B1, `(.L_x_600) ;  /* 0x000038e000017945 */ /* 0x000fe20003800000 */
[----:B------:R-:W-:-:S05]  /*3630*/  @!P1 BRA `(.L_x_601) ;  /* 0x000036f000009947 */ /* 0x000fca0003800000 */
[-C--:B------:R-:W-:Y:S02]  /*3640*/  IMAD R2, R137, R58.reuse, RZ ;  /* 0x0000003a89027224 */ /* 0x080fe400078e02ff */
[-C--:B------:R-:W-:Y:S02]  /*3650*/  IMAD R0, R138, R58.reuse, RZ ;  /* 0x0000003a8a007224 */ /* 0x080fe400078e02ff */
[----:B------:R-:W-:Y:S02]  /*3660*/  IMAD R3, R58, -0x40, R76 ;  /* 0xffffffc03a037824 */ /* 0x000fe400078e024c */
[-C--:B------:R-:W-:Y:S03]  /*3670*/  IMAD.WIDE.U32 R8, R153, R58.reuse, RZ ;  /* 0x0000003a99087225 */ /* 0x080fe600078e00ff */
[----:B------:R-:W-:Y:S01]  /*3680*/  IMNMX R24, R3, 0x40, PT ;  /* 0x0000004003187817 */ /* 0x000fe20003800200 */
[----:B------:R-:W-:Y:S04]  /*3690*/  IMAD.WIDE.U32 R14, R154, R58, RZ ;  /* 0x0000003a9a0e7225 */ /* 0x000fe800078e00ff */
[C---:B------:R-:W-:Y:S02]  /*36a0*/  IMAD R2, R75.reuse, R153, R2 ;  /* 0x000000994b027224 */ /* 0x040fe400078e0202 */
[----:B------:R-:W-:Y:S03]  /*36b0*/  IMAD R0, R75, R154, R0 ;  /* 0x0000009a4b007224 */ /* 0x000fe600078e0200 */
        /* <DEDUP_REMOVED lines=62> */
.L_x_604:
[----:B------:R-:W-:Y:S05]  /*3aa0*/  BSYNC B0 ;  /* 0x0000000000007941 */ /* 0x000fea0003800000 */
.L_x_603:
        /* <DEDUP_REMOVED lines=47> */
[C---:B------:R-:W-:Y:S01]  /*3da0*/  @!P0 IMAD.U32 R5, R27.reuse, 0x10000, RZ ;  /* 0x000100001b058824 */ /* 0x040fe200078e00ff */
[----:B------:R-:W-:Y:S02]  /*3db0*/  @!P0 PRMT R14, R2, 0x5410, R0 ;  /* 0x00005410020e8816 */ /* 0x000fe40000000000 */
[C---:B------:R-:W-:Y:S02]  /*3dc0*/  @!P0 SHF.L.U32 R3, R4.reuse, 0x10, RZ ;  /* 0x0000001004038819 */ /* 0x040fe400000006ff */
        /* <DEDUP_REMOVED lines=39> */
.L_x_607:
[----:B------:R-:W-:Y:S05]  /*4040*/  BSYNC B0 ;  /* 0x0000000000007941 */ /* 0x000fea0003800000 */
.L_x_606:
        /* <DEDUP_REMOVED lines=56> */
.L_x_609:
[----:B------:R-:W-:Y:S05]  /*43d0*/  BSYNC B0 ;  /* 0x0000000000007941 */ /* 0x000fea0003800000 */
.L_x_608:
        /* <DEDUP_REMOVED lines=56> */
.L_x_611:
[----:B------:R-:W-:Y:S05]  /*4760*/  BSYNC B0 ;  /* 0x0000000000007941 */ /* 0x000fea0003800000 */
.L_x_610:
        /* <DEDUP_REMOVED lines=57> */
.L_x_613:
[----:B------:R-:W-:Y:S05]  /*4b00*/  BSYNC B0 ;  /* 0x0000000000007941 */ /* 0x000fea0003800000 */
.L_x_612:
        /* <DEDUP_REMOVED lines=57> */
.L_x_615:
[----:B------:R-:W-:Y:S05]  /*4ea0*/  BSYNC B0 ;  /* 0x0000000000007941 */ /* 0x000fea0003800000 */
.L_x_614:
        /* <DEDUP_REMOVED lines=57> */
.L_x_602:
        /* <DEDUP_REMOVED lines=47> */
.L_x_617:
[----:B------:R-:W-:Y:S05]  /*5530*/  BSYNC B0 ;  /* 0x0000000000007941 */ /* 0x000fea0003800000 */
.L_x_616:
        /* <DEDUP_REMOVED lines=33> */
[----:B------:R-:W-:Y:S02]  /*5750*/  IMAD.MOV.U32 R9, RZ, RZ, R4 ;  /* 0x000000ffff097224 */ /* 0x000fe400078e0004 */
[----:B------:R-:W-:Y:S01]  /*5760*/  IMAD.MOV.U32 R36, RZ, RZ, R29 ;  /* 0x000000ffff247224 */ /* 0x000fe200078e001d */
[-C--:B------:R-:W-:Y:S01]  /*5770*/  IADD3.X R3, R74, R64.reuse, R115, P1, P0 ;  /* 0x000000404a037210 */ /* 0x080fe20000fe0473 */
[----:B------:R-:W-:Y:S02]  /*5780*/  IMAD.MOV.U32 R32, RZ, RZ, R31 ;  /* 0x000000ffff207224 */ /* 0x000fe400078e001f */
[----:B------:R-:W1:Y:S01]  /*5790*/  LDS.128 R44, [R117+0x6100] ;  /* 0x00610000752c7984 */ /* 0x000e620000000c00 */
[----:B------:R-:W-:Y:S03]  /*57a0*/  IMAD.MOV.U32 R34, RZ, RZ, R28 ;  /* 0x000000ffff227224 */ /* 0x000fe600078e001c */
        /* <DEDUP_REMOVED lines=9> */
[--C-:B------:R-:W-:Y:S11]  /*5840*/  IMAD.MOV.U32 R2, RZ, RZ, R7.reuse ;  /* 0x000000ffff027224 */ /* 0x100ff600078e0007 */
[----:B------:R-:W-:Y:S01]  /*5850*/  @!UPT UIADD3 URZ, URZ, URZ, URZ ;  /* 0x0000003f3f3ff290 */ /* 0x000fe2000fffe03f */
[----:B------:R-:W-:Y:S02]  /*5860*/  @!P0 SHF.R.U32.HI R0, RZ, 0x10, R7 ;  /* 0x00000010ff008819 */ /* 0x000fe40000011607 */
[----:B------:R-:W-:Y:S02]  /*5870*/  @!P0 SHF.R.U64 R35, R28, 0x10, R29 ;  /* 0x000000101c238819 */ /* 0x000fe4000000121d */
[----:B------:R-:W-:Y:S02]  /*5880*/  MOV R28, R30 ;  /* 0x0000001e001c7202 */ /* 0x000fe40000000f00 */
[C---:B-1----:R-:W-:Y:S02]  /*5890*/  @!P0 SHF.L.U32 R38, R47.reuse, 0x10, RZ ;  /* 0x000000102f268819 */ /* 0x042fe400000006ff */
[----:B------:R-:W-:Y:S02]  /*58a0*/  @!P0 LOP3.LUT R40, R47, 0xffff0000, RZ, 0xc0, !PT ;  /* 0xffff00002f288812 */ /* 0x000fe400078ec0ff */
[----:B------:R-:W-:Y:S02]  /*58b0*/  @!P0 PRMT R34, R34, 0x5410, R35 ;  /* 0x0000541022228816 */ /* 0x000fe40000000023 */
[----:B------:R-:W-:Y:S02]  /*58c0*/  @!P0 SHF.R.U64 R10, R4, 0x10, R5 ;  /* 0x00000010040a8819 */ /* 0x000fe40000001205 */
[----:B------:R-:W-:Y:S02]  /*58d0*/  @!P0 SHF.R.U32.HI R33, RZ, 0x10, R29 ;  /* 0x00000010ff218819 */ /* 0x000fe4000001161d */
[--C-:B------:R-:W-:Y:S01]  /*58e0*/  @!P0 SHF.R.U64 R29, R30, 0x10, R31.reuse ;  /* 0x000000101e1d8819 */ /* 0x100fe2000000121f */
[C---:B------:R-:W-:Y:S01]  /*58f0*/  @!P0 IMAD.U32 R30, R45.reuse, 0x10000, RZ ;  /* 0x000100002d1e8824 */ /* 0x040fe200078e00ff */
[----:B------:R-:W-:Y:S02]  /*5900*/  @!P0 SHF.R.U32.HI R27, RZ, 0x10, R31 ;  /* 0x00000010ff1b8819 */ /* 0x000fe4000001161f */
[----:B------:R-:W-:Y:S02]  /*5910*/  @!P0 PRMT R31, R36, 0x5410, R33 ;  /* 0x00005410241f8816 */ /* 0x000fe40000000021 */
[----:B------:R-:W-:Y:S02]  /*5920*/  @!P0 LOP3.LUT R36, R46, 0xffff0000, RZ, 0xc0, !PT ;  /* 0xffff00002e248812 */ /* 0x000fe400078ec0ff */
[----:B------:R-:W-:Y:S02]  /*5930*/  @!P0 PRMT R39, R32, 0x5410, R27 ;  /* 0x0000541020278816 */ /* 0x000fe4000000001b */
[----:B------:R-:W-:Y:S02]  /*5940*/  @!P0 LOP3.LUT R32, R45, 0xffff0000, RZ, 0xc0, !PT ;  /* 0xffff00002d208812 */ /* 0x000fe400078ec0ff */
        /* <DEDUP_REMOVED lines=26> */
[----:B------:R-:W-:Y:S01]  /*5af0*/  @!P0 FMUL.FTZ R9, R2, R31 ;  /* 0x0000001f02098220 */ /* 0x000fe20000410000 */
[----:B------:R-:W-:Y:S01]  /*5b00*/  @!P0 LOP3.LUT R27, R34, 0xffff0000, RZ, 0xc0, !PT ;  /* 0xffff0000221b8812 */ /* 0x000fe200078ec0ff */
[----:B------:R-:W-:Y:S01]  /*5b10*/  @!P0 FMUL.FTZ R3, R3, R4 ;  /* 0x0000000403038220 */ /* 0x000fe20000410000 */
[----:B------:R-:W-:Y:S01]  /*5b20*/  @!P0 SHF.L.U32 R34, R46, 0x10, RZ ;  /* 0x000000102e228819 */ /* 0x000fe200000006ff */
        /* <DEDUP_REMOVED lines=25> */
[----:B------:R-:W-:Y:S01]  /*5cc0*/  @!P0 FMUL.FTZ R57, R7, R37 ;  /* 0x0000002507398220 */ /* 0x000fe20000410000 */
[----:B------:R-:W-:Y:S01]  /*5cd0*/  @!P0 F2FP.BF16.PACK_AB R28, R68, R71 ;  /* 0x00000047441c823e */ /* 0x000fe200000010ff */
[----:B------:R-:W-:Y:S02]  /*5ce0*/  @!P0 FMUL.FTZ R59, R8, R39 ;  /* 0x00000027083b8220 */ /* 0x000fe40000410000 */
[----:B------:R-:W-:Y:S01]  /*5cf0*/  @!P0 FFMA.FTZ R3, R29, R30, R3 ;  /* 0x0000001e1d038223 */ /* 0x000fe20000010003 */
[----:B------:R-:W-:Y:S01]  /*5d00*/  @!P0 MOV R44, R28 ;  /* 0x0000001c002c8202 */ /* 0x000fe20000000f00 */
[----:B------:R-:W-:Y:S02]  /*5d10*/  @!P0 FFMA.FTZ R4, R31, R32, R4 ;  /* 0x000000201f048223 */ /* 0x000fe40000010004 */
[-C--:B------:R-:W-:Y:S02]  /*5d20*/  @!P0 FMUL.FTZ R7, R7, R9.reuse ;  /* 0x0000000907078220 */ /* 0x080fe40000410000 */
[----:B------:R-:W-:Y:S01]  /*5d30*/  @!P0 FFMA.FTZ R9, R38, R9, -R57 ;  /* 0x0000000926098223 */ /* 0x000fe20000010839 */
[----:B------:R-:W-:Y:S01]  /*5d40*/  @!P0 F2FP.BF16.PACK_AB R57, R69, R70 ;  /* 0x000000464539823e */ /* 0x000fe200000010ff */
[----:B------:R-:W-:Y:S01]  /*5d50*/  @!P0 FFMA.FTZ R59, R40, R10, -R59 ;  /* 0x0000000a283b8223 */ /* 0x000fe2000001083b */
[----:B------:R-:W-:Y:S01]  /*5d60*/  @!P0 F2FP.BF16.PACK_AB R3, R4, R3 ;  /* 0x000000030403823e */ /* 0x000fe200000010ff */
[----:B------:R-:W-:Y:S02]  /*5d70*/  @!P0 FFMA.FTZ R5, R33, R34, R5 ;  /* 0x0000002221058223 */ /* 0x000fe40000010005 */
[----:B------:R-:W-:Y:S01]  /*5d80*/  @!P0 FMUL.FTZ R8, R8, R10 ;  /* 0x0000000a08088220 */ /* 0x000fe20000410000 */
[----:B------:R-:W-:Y:S01]  /*5d90*/  @!P0 F2FP.BF16.PACK_AB R10, R59, R9 ;  /* 0x000000093b0a823e */ /* 0x000fe200000010ff */
[----:B------:R-:W-:Y:S01]  /*5da0*/  @!P0 FFMA.FTZ R6, R35, R36, R6 ;  /* 0x0000002423068223 */ /* 0x000fe20000010006 */
[----:B------:R-:W-:Y:S01]  /*5db0*/  @!P0 F2FP.BF16.PACK_AB R9, R2, R0 ;  /* 0x000000000209823e */ /* 0x000fe200000010ff */
[----:B------:R-:W-:Y:S01]  /*5dc0*/  @!P0 FFMA.FTZ R7, R37, R38, R7 ;  /* 0x0000002625078223 */ /* 0x000fe20000010007 */
[----:B------:R-:W-:Y:S01]  /*5dd0*/  @!P0 MOV R47, R10 ;  /* 0x0000000a002f8202 */ /* 0x000fe20000000f00 */
[----:B------:R-:W-:Y:S01]  /*5de0*/  @!P0 FFMA.FTZ R8, R39, R40, R8 ;  /* 0x0000002827088223 */ /* 0x000fe20000010008 */
[----:B------:R-:W-:Y:S01]  /*5df0*/  @!P0 F2FP.BF16.PACK_AB R2, R6, R5 ;  /* 0x000000050602823e */ /* 0x000fe200000010ff */
[----:B------:R-:W-:Y:S02]  /*5e00*/  @!P0 IMAD.MOV.U32 R45, RZ, RZ, R57 ;  /* 0x000000ffff2d8224 */ /* 0x000fe400078e0039 */
        /* <DEDUP_REMOVED lines=8> */
.L_x_619:
[----:B------:R-:W-:Y:S05]  /*5e90*/  BSYNC B0 ;  /* 0x0000000000007941 */ /* 0x000fea0003800000 */
.L_x_618:
        /* <DEDUP_REMOVED lines=46> */
[----:B------:R-:W-:Y:S02]  /*6180*/  @!P0 LOP3.LUT R4, R0, 0xffff0000, RZ, 0xc0, !PT ;  /* 0xffff000000048812 */ /* 0x000fe400078ec0ff */
[----:B------:R-:W-:Y:S01]  /*6190*/  @!P0 PRMT R29, R42, 0x5432, R7 ;  /* 0x000054322a1d8816 */ /* 0x000fe20000000007 */
[----:B------:R-:W-:Y:S01]  /*61a0*/  @!P0 IMAD.U32 R7, R0, 0x10000, RZ ;  /* 0x0001000000078824 */ /* 0x000fe200078e00ff */
[----:B------:R-:W-:Y:S01]  /*61b0*/  @!P0 LOP3.LUT R33, R27, 0xffff0000, RZ, 0xc0, !PT ;  /* 0xffff00001b218812 */ /* 0x000fe200078ec0ff */
        /* <DEDUP_REMOVED lines=38> */
[----:B------:R-:W-:Y:S01]  /*6420*/  @!P0 FMUL.FTZ R5, R5, R10 ;  /* 0x0000000a05058220 */ /* 0x000fe20000410000 */
[----:B------:R-:W-:Y:S01]  /*6430*/  @!P0 F2FP.BF16.PACK_AB R16, R50, R51 ;  /* 0x000000333210823e */ /* 0x000fe200000010ff */
[----:B------:R-:W-:Y:S02]  /*6440*/  @!P0 FFMA.FTZ R3, R17, R18, R3 ;  /* 0x0000001211038223 */ /* 0x000fe40000010003 */
[----:B------:R-:W-:Y:S01]  /*6450*/  @!P0 FFMA.FTZ R10, R28, R10, -R35 ;  /* 0x0000000a1c0a8223 */ /* 0x000fe20000010823 */
[----:B------:R-:W-:Y:S01]  /*6460*/  @!P0 MOV R36, R16 ;  /* 0x0000001000248202 */ /* 0x000fe20000000f00 */
[----:B------:R-:W-:Y:S01]  /*6470*/  @!P0 FMUL.FTZ R6, R6, R9 ;  /* 0x0000000906068220 */ /* 0x000fe20000410000 */
[----:B------:R-:W-:Y:S01]  /*6480*/  @!P0 F2FP.BF16.PACK_AB R35, R48, R49 ;  /* 0x000000313023823e */ /* 0x000fe200000010ff */
[----:B------:R-:W-:Y:S01]  /*6490*/  @!P0 FFMA.FTZ R40, R30, R9, -R40 ;  /* 0x000000091e288223 */ /* 0x000fe20000010828 */
[----:B------:R-:W-:Y:S01]  /*64a0*/  @!P0 F2FP.BF16.PACK_AB R9, R2, R0 ;  /* 0x000000000209823e */ /* 0x000fe200000010ff */
[----:B------:R-:W-:Y:S02]  /*64b0*/  @!P0 FFMA.FTZ R4, R19, R24, R4 ;  /* 0x0000001813048223 */ /* 0x000fe40000010004 */
[----:B------:R-:W-:Y:S01]  /*64c0*/  @!P0 FFMA.FTZ R5, R27, R28, R5 ;  /* 0x0000001c1b058223 */ /* 0x000fe20000010005 */
[----:B------:R-:W-:Y:S01]  /*64d0*/  @!P0 F2FP.BF16.PACK_AB R10, R40, R10 ;  /* 0x0000000a280a823e */ /* 0x000fe200000010ff */
[----:B------:R-:W-:Y:S01]  /*64e0*/  @!P0 FFMA.FTZ R6, R29, R30, R6 ;  /* 0x0000001e1d068223 */ /* 0x000fe20000010006 */
[----:B------:R-:W-:Y:S01]  /*64f0*/  @!P0 F2FP.BF16.PACK_AB R3, R4, R3 ;  /* 0x000000030403823e */ /* 0x000fe200000010ff */
[----:B------:R-:W-:Y:S02]  /*6500*/  @!P0 FFMA.FTZ R7, R31, R32, R7 ;  /* 0x000000201f078223 */ /* 0x000fe40000010007 */
[----:B------:R-:W-:Y:S01]  /*6510*/  @!P0 FFMA.FTZ R8, R33, R34, R8 ;  /* 0x0000002221088223 */ /* 0x000fe20000010008 */
[----:B------:R-:W-:Y:S01]  /*6520*/  @!P0 F2FP.BF16.PACK_AB R2, R6, R5 ;  /* 0x000000050602823e */ /* 0x000fe200000010ff */
[----:B------:R-:W-:Y:S01]  /*6530*/  @!P0 IMAD.MOV.U32 R37, RZ, RZ, R35 ;  /* 0x000000ffff258224 */ /* 0x000fe200078e0023 */
[----:B------:R-:W-:Y:S01]  /*6540*/  @!P0 MOV R13, R3 ;  /* 0x00000003000d8202 */ /* 0x000fe20000000f00 */
[----:B------:R-:W-:Y:S01]  /*6550*/  @!P0 IMAD.MOV.U32 R38, RZ, RZ, R10 ;  /* 0x000000ffff268224 */ /* 0x000fe200078e000a */
[----:B------:R-:W-:Y:S01]  /*6560*/  @!P0 F2FP.BF16.PACK_AB R0, R8, R7 ;  /* 0x000000070800823e */ /* 0x000fe200000010ff */
[----:B------:R-:W-:Y:S02]  /*6570*/  @!P0 IMAD.MOV.U32 R39, RZ, RZ, R11 ;  /* 0x000000ffff278224 */ /* 0x000fe400078e000b */
[----:B------:R-:W-:Y:S02]  /*6580*/  @!P0 IMAD.MOV.U32 R12, RZ, RZ, R9 ;  /* 0x000000ffff0c8224 */ /* 0x000fe400078e0009 */
[----:B------:R-:W-:Y:S01]  /*6590*/  @!P0 IMAD.MOV.U32 R14, RZ, RZ, R2 ;  /* 0x000000ffff0e8224 */ /* 0x000fe200078e0002 */
[----:B------:R1:W-:Y:S01]  /*65a0*/  STG.E.128 [R46.64], R36 ;  /* 0x000000242e007986 */ /* 0x0003e2000c101d06 */
[----:B------:R-:W-:Y:S07]  /*65b0*/  @!P0 IMAD.MOV.U32 R15, RZ, RZ, R0 ;  /* 0x000000ffff0f8224 */ /* 0x000fee00078e0000 */
[----:B------:R1:W-:Y:S02]  /*65c0*/  @!P2 STG.E.128 [R44.64], R12 ;  /* 0x0000000c2c00a986 */ /* 0x0003e4000c101d06 */
.L_x_621:
[----:B------:R-:W-:Y:S05]  /*65d0*/  BSYNC B0 ;  /* 0x0000000000007941 */ /* 0x000fea0003800000 */
.L_x_620:
[----:B------:R-:W-:Y:S11]  /*65e0*/  ISETP.GE.AND P0, PT, R106, c[0x0][0x1d4], PT ;  /* 0x000075006a007a0c */ /* 0x000ff60003f06270 */
[----:B------:R-:W-:Y:S02]  /*65f0*/  @!UPT UIADD3 URZ, URZ, URZ, URZ ;  /* 0x0000003f3f3ff290 */ /* 0x000fe4000fffe03f */
[----:B------:R-:W-:-:S05]  /*6600*/  @P0 BRA `(.L_x_605) ;  /* 0x000008f000000947 */ /* 0x000fca0003800000 */
[----:B------:R-:W-:Y:S01]  /*6610*/  IADD3 R0, P1, P0, R72, R65, R83 ;  /* 0x0000004148007210 */ /* 0x000fe2000783e053 */
[----:B-1----:R-:W-:Y:S03]  /*6620*/  LDS.128 R12, [R101+0x6100] ;  /* 0x00610000650c7984 */ /* 0x002fe60000000c00 */
[----:B------:R-:W-:Y:S02]  /*6630*/  IADD3.X R2, R74, R64, R113, P1, P0 ;  /* 0x000000404a027210 */ /* 0x000fe40000fe0471 */
[C---:B------:R-:W-:Y:S03]  /*6640*/  LEA R38, P0, R0.reuse, c[0x0][0x1c8], 0x1 ;  /* 0x0000720000267a11 */ /* 0x040fe600078008ff */
[----:B------:R-:W1:Y:S01]  /*6650*/  LDS.128 R32, [R108+0x6100] ;  /* 0x006100006c207984 */ /* 0x000e620000000c00 */
[----:B------:R-:W-:Y:S02]  /*6660*/  LEA.HI.X R39, R0, c[0x0][0x1cc], R2, 0x1, P0 ;  /* 0x0000730000277a11 */ /* 0x000fe400000f0c02 */
[----:B------:R-:W-:Y:S11]  /*6670*/  ISETP.GE.AND P0, PT, R106, c[0x0][0x27c], PT ;  /* 0x00009f006a007a0c */ /* 0x000ff60003f06270 */
[----:B------:R-:W-:Y:S02]  /*6680*/  @!UPT UIADD3 URZ, URZ, URZ, URZ ;  /* 0x0000003f3f3ff290 */ /* 0x000fe4000fffe03f */
[--C-:B------:R-:W-:Y:S02]  /*6690*/  @!P0 SHF.R.U64 R0, R20, 0x10, R21.reuse ;  /* 0x0000001014008819 */ /* 0x100fe40000001215 */
[----:B------:R-:W-:Y:S02]  /*66a0*/  @!P0 SHF.R.U32.HI R2, RZ, 0x10, R21 ;  /* 0x00000010ff028819 */ /* 0x000fe40000011615 */
[----:B------:R-:W-:Y:S02]  /*66b0*/  @!P0 SHF.R.U64 R3, R22, 0x10, R23 ;  /* 0x0000001016038819 */ /* 0x000fe40000001217 */
[----:B------:R-:W-:Y:S02]  /*66c0*/  @!P0 SHF.R.U64 R9, R54, 0x10, R55 ;  /* 0x0000001036098819 */ /* 0x000fe40000001237 */
[----:B------:R-:W-:Y:S02]  /*66d0*/  @!P0 PRMT R10, R26, 0x5432, R3 ;  /* 0x000054321a0a8816 */ /* 0x000fe40000000003 */
[----:B------:R-:W-:Y:S02]  /*66e0*/  @!P0 SHF.R.U32.HI R5, RZ, 0x10, R23 ;  /* 0x00000010ff058819 */ /* 0x000fe40000011617 */
[----:B------:R-:W-:Y:S02]  /*66f0*/  @!P0 PRMT R24, R56, 0x5432, R9 ;  /* 0x0000543238188816 */ /* 0x000fe40000000009 */
[----:B------:R-:W-:Y:S02]  /*6700*/  @!P0 SHF.R.U32.HI R8, RZ, 0x10, R55 ;  /* 0x00000010ff088819 */ /* 0x000fe40000011637 */
[----:B------:R-:W-:Y:S02]  /*6710*/  @!P0 SHF.R.U64 R4, R52, 0x10, R53 ;  /* 0x0000001034048819 */ /* 0x000fe40000001235 */
[----:B------:R-:W-:Y:S02]  /*6720*/  @!P0 PRMT R22, R56, 0x5410, R8 ;  /* 0x0000541038168816 */ /* 0x000fe40000000008 */
[----:B------:R-:W-:Y:S02]  /*6730*/  @!P0 PRMT R8, R26, 0x5410, R5 ;  /* 0x000054101a088816 */ /* 0x000fe40000000005 */
[----:B------:R-:W-:Y:S01]  /*6740*/  @!P0 PRMT R16, R43, 0x5410, R4 ;  /* 0x000054102b108816 */ /* 0x000fe20000000004 */
[----:B-1----:R-:W-:Y:S01]  /*6750*/  @!P0 IMAD.U32 R9, R32, 0x10000, RZ ;  /* 0x0001000020098824 */ /* 0x002fe200078e00ff */
[C---:B------:R-:W-:Y:S01]  /*6760*/  @!P0 LOP3.LUT R21, R33.reuse, 0xffff0000, RZ, 0xc0, !PT ;  /* 0xffff000021158812 */ /* 0x040fe200078ec0ff */
[----:B------:R-:W-:Y:S01]  /*6770*/  @!P0 IMAD.U32 R19, R33, 0x10000, RZ ;  /* 0x0001000021138824 */ /* 0x000fe200078e00ff */
[C---:B------:R-:W-:Y:S02]  /*6780*/  @!P0 SHF.L.U32 R26, R35.reuse, 0x10, RZ ;  /* 0x00000010231a8819 */ /* 0x040fe400000006ff */
[----:B------:R-:W-:Y:S02]  /*6790*/  @!P0 LOP3.LUT R28, R35, 0xffff0000, RZ, 0xc0, !PT ;  /* 0xffff0000231c8812 */ /* 0x000fe400078ec0ff */
[----:B------:R-:W-:Y:S02]  /*67a0*/  @!P0 SHF.L.U32 R23, R34, 0x10, RZ ;  /* 0x0000001022178819 */ /* 0x000fe400000006ff */
[----:B------:R-:W-:Y:S02]  /*67b0*/  @!P0 SHF.R.U32.HI R7, RZ, 0x10, R53 ;  /* 0x00000010ff078819 */ /* 0x000fe40000011635 */
[----:B------:R-:W-:Y:S01]  /*67c0*/  @!P0 PRMT R6, R25, 0x5432, R0 ;  /* 0x0000543219068816 */ /* 0x000fe20000000000 */
[----:B------:R-:W-:Y:S01]  /*67d0*/  @!P0 IMAD.U32 R0, R12, 0x10000, RZ ;  /* 0x000100000c008824 */ /* 0x000fe200078e00ff */
[----:B------:R-:W-:Y:S01]  /*67e0*/  @!P0 PRMT R11, R43, 0x5432, R7 ;  /* 0x000054322b0b8816 */ /* 0x000fe20000000007 */
[C---:B------:R-:W-:Y:S01]  /*67f0*/  @!P0 IMAD.U32 R7, R16.reuse, 0x10000, RZ ;  /* 0x0001000010078824 */ /* 0x040fe200078e00ff */
[----:B------:R-:W-:Y:S02]  /*6800*/  @!P0 LOP3.LUT R16, R16, 0xffff0000, RZ, 0xc0, !PT ;  /* 0xffff000010108812 */ /* 0x000fe400078ec0ff */
[----:B------:R-:W-:Y:S01]  /*6810*/  @!P0 PRMT R4, R25, 0x5410, R2 ;  /* 0x0000541019048816 */ /* 0x000fe20000000002 */
[----:B------:R-:W-:Y:S01]  /*6820*/  @!P0 IMAD.U32 R18, R11, 0x10000, RZ ;  /* 0x000100000b128824 */ /* 0x000fe200078e00ff */
[----:B------:R-:W-:Y:S01]  /*6830*/  @!P0 SHF.L.U32 R3, R13, 0x10, RZ ;  /* 0x000000100d038819 */ /* 0x000fe200000006ff */
[C---:B------:R-:W-:Y:S01]  /*6840*/  @!P0 IMAD.U32 R2, R6.reuse, 0x10000, RZ ;  /* 0x0001000006028824 */ /* 0x040fe200078e00ff */
[----:B------:R-:W-:Y:S01]  /*6850*/  @!P0 LOP3.LUT R6, R6, 0xffff0000, RZ, 0xc0, !PT ;  /* 0xffff000006068812 */ /* 0x000fe200078ec0ff */
[----:B------:R-:W-:Y:S01]  /*6860*/  @!P0 IMAD.U32 R5, R4, 0x10000, RZ ;  /* 0x0001000004058824 */ /* 0x000fe200078e00ff */
[----:B------:R-:W-:Y:S01]  /*6870*/  @!P0 LOP3.LUT R27, R22, 0xffff0000, RZ, 0xc0, !PT ;  /* 0xffff0000161b8812 */ /* 0x000fe200078ec0ff */
[C---:B------:R-:W-:Y:S02]  /*6880*/  @!P0 FMUL.FTZ R17, R0.reuse, R7 ;  /* 0x0000000700118220 */ /* 0x040fe40000410000 */
[----:B------:R-:W-:Y:S02]  /*6890*/  @!P0 FMUL.FTZ R20, R3, R18 ;  /* 0x0000001203148220 */ /* 0x000fe40000410000 */
[-C--:B------:R-:W-:Y:S02]  /*68a0*/  @!P0 FMUL.FTZ R0, R0, R2.reuse ;  /* 0x0000000200008220 */ /* 0x080fe40000410000 */
[----:B------:R-:W-:Y:S01]  /*68b0*/  @!P0 FFMA.FTZ R42, R9, R2, -R17 ;  /* 0x00000002092a8223 */ /* 0x000fe20000010811 */
[----:B------:R-:W-:Y:S01]  /*68c0*/  @!P0 LOP3.LUT R17, R32, 0xffff0000, RZ, 0xc0, !PT ;  /* 0xffff000020118812 */ /* 0x000fe200078ec0ff */
[----:B------:R-:W-:Y:S01]  /*68d0*/  @!P0 FFMA.FTZ R41, R19, R5, -R20 ;  /* 0x0000000513298223 */ /* 0x000fe20000010814 */
[----:B------:R-:W-:Y:S01]  /*68e0*/  @!P0 LOP3.LUT R20, R11, 0xffff0000, RZ, 0xc0, !PT ;  /* 0xffff00000b148812 */ /* 0x000fe200078ec0ff */
[----:B------:R-:W-:Y:S01]  /*68f0*/  @!P0 FFMA.FTZ R0, R7, R9, R0 ;  /* 0x0000000907008223 */ /* 0x000fe20000010000 */
[----:B------:R-:W-:Y:S01]  /*6900*/  @!P0 LOP3.LUT R7, R4, 0xffff0000, RZ, 0xc0, !PT ;  /* 0xffff000004078812 */ /* 0x000fe200078ec0ff */
[----:B------:R-:W-:Y:S01]  /*6910*/  @!P0 FMUL.FTZ R3, R3, R5 ;  /* 0x0000000503038220 */ /* 0x000fe20000410000 */
[----:B------:R-:W-:Y:S01]  /*6920*/  @!P0 LOP3.LUT R5, R12, 0xffff0000, RZ, 0xc0, !PT ;  /* 0xffff00000c058812 */ /* 0x000fe200078ec0ff */
[----:B------:R-:W-:Y:S01]  /*6930*/  @!P0 IMAD.U32 R25, R22, 0x10000, RZ ;  /* 0x0001000016198824 */ /* 0x000fe200078e00ff */
[----:B------:R-:W-:Y:S01]  /*6940*/  @!P0 LOP3.LUT R2, R13, 0xffff0000, RZ, 0xc0, !PT ;  /* 0xffff00000d028812 */ /* 0x000fe200078ec0ff */
[C---:B------:R-:W-:Y:S01]  /*6950*/  @!P0 IMAD.U32 R22, R24.reuse, 0x10000, RZ ;  /* 0x0001000018168824 */ /* 0x040fe200078e00ff */
[----:B------:R-:W-:Y:S01]  /*6960*/  @!P0 LOP3.LUT R24, R24, 0xffff0000, RZ, 0xc0, !PT ;  /* 0xffff000018188812 */ /* 0x000fe200078ec0ff */
[C---:B------:R-:W-:Y:S02]  /*6970*/  @!P0 FMUL.FTZ R11, R5.reuse, R16 ;  /* 0x00000010050b8220 */ /* 0x040fe40000410000 */
[C---:B------:R-:W-:Y:S02]  /*6980*/  @!P0 FMUL.FTZ R9, R2.reuse, R20 ;  /* 0x0000001402098220 */ /* 0x040fe40000410000 */
[-C--:B------:R-:W-:Y:S02]  /*6990*/  @!P0 FMUL.FTZ R4, R2, R7.reuse ;  /* 0x0000000702048220 */ /* 0x080fe40000410000 */
[-C--:B------:R-:W-:Y:S01]  /*69a0*/  @!P0 FMUL.FTZ R2, R5, R6.reuse ;  /* 0x0000000605028220 */ /* 0x080fe20000410000 */
[----:B------:R-:W-:Y:S01]  /*69b0*/  @!P0 LOP3.LUT R5, R15, 0xffff0000, RZ, 0xc0, !PT ;  /* 0xffff00000f058812 */ /* 0x000fe200078ec0ff */
[----:B------:R-:W-:Y:S02]  /*69c0*/  @!P0 FFMA.FTZ R40, R21, R7, -R9 ;  /* 0x0000000715288223 */ /* 0x000fe40000010809 */
[----:B------:R-:W-:Y:S02]  /*69d0*/  @!P0 IMAD.U32 R7, R15, 0x10000, RZ ;  /* 0x000100000f078824 */ /* 0x000fe400078e00ff */
[----:B------:R-:W-:Y:S01]  /*69e0*/  @!P0 FFMA.FTZ R37, R17, R6, -R11 ;  /* 0x0000000611258223 */ /* 0x000fe2000001080b */
[C---:B------:R-:W-:Y:S01]  /*69f0*/  @!P0 LOP3.LUT R6, R8.reuse, 0xffff0000, RZ, 0xc0, !PT ;  /* 0xffff000008068812 */ /* 0x040fe200078ec0ff */
[----:B------:R-:W-:Y:S02]  /*6a00*/  @!P0 IMAD.U32 R9, R8, 0x10000, RZ ;  /* 0x0001000008098824 */ /* 0x000fe400078e00ff */
[----:B------:R-:W-:Y:S02]  /*6a10*/  @!P0 FMUL.FTZ R8, R7, R25 ;  /* 0x0000001907088220 */ /* 0x000fe40000410000 */
[C---:B------:R-:W-:Y:S02]  /*6a20*/  @!P0 FMUL.FTZ R11, R5.reuse, R27 ;  /* 0x0000001b050b8220 */ /* 0x040fe40000410000 */
[-C--:B------:R-:W-:Y:S02]  /*6a30*/  @!P0 FFMA.FTZ R36, R26, R9.reuse, -R8 ;  /* 0x000000091a248223 */ /* 0x080fe40000010808 */
[-C--:B------:R-:W-:Y:S02]  /*6a40*/  @!P0 FMUL.FTZ R8, R5, R6.reuse ;  /* 0x0000000605088220 */ /* 0x080fe40000410000 */
[----:B------:R-:W-:Y:S01]  /*6a50*/  @!P0 FFMA.FTZ R31, R28, R6, -R11 ;  /* 0x000000061c1f8223 */ /* 0x000fe2000001080b */
[C---:B------:R-:W-:Y:S01]  /*6a60*/  @!P0 LOP3.LUT R6, R14.reuse, 0xffff0000, RZ, 0xc0, !PT ;  /* 0xffff00000e068812 */ /* 0x040fe200078ec0ff */
[----:B------:R-:W-:Y:S02]  /*6a70*/  @!P0 IMAD.U32 R5, R14, 0x10000, RZ ;  /* 0x000100000e058824 */ /* 0x000fe400078e00ff */
[----:B------:R-:W-:Y:S01]  /*6a80*/  @!P0 FMUL.FTZ R7, R7, R9 ;  /* 0x0000000907078220 */ /* 0x000fe20000410000 */
[C---:B------:R-:W-:Y:S01]  /*6a90*/  @!P0 LOP3.LUT R9, R10.reuse, 0xffff0000, RZ, 0xc0, !PT ;  /* 0xffff00000a098812 */ /* 0x040fe200078ec0ff */
[----:B------:R-:W-:Y:S01]  /*6aa0*/  @!P0 IMAD.U32 R11, R10, 0x10000, RZ ;  /* 0x000100000a0b8824 */ /* 0x000fe200078e00ff */
[----:B------:R-:W-:Y:S01]  /*6ab0*/  @!P0 LOP3.LUT R10, R34, 0xffff0000, RZ, 0xc0, !PT ;  /* 0xffff0000220a8812 */ /* 0x000fe200078ec0ff */
[C---:B------:R-:W-:Y:S02]  /*6ac0*/  @!P0 FMUL.FTZ R29, R5.reuse, R22 ;  /* 0x00000016051d8220 */ /* 0x040fe40000410000 */
        /* <DEDUP_REMOVED lines=8> */
[-C--:B------:R-:W-:Y:S01]  /*6b50*/  @!P0 FFMA.FTZ R30, R10, R9.reuse, -R30 ;  /* 0x000000090a1e8223 */ /* 0x080fe2000001081e */
[----:B------:R-:W-:Y:S01]  /*6b60*/  @!P0 F2FP.BF16.PACK_AB R11, R31, R36 ;  /* 0x000000241f0b823e */ /* 0x000fe200000010ff */
[----:B------:R-:W-:Y:S01]  /*6b70*/  @!P0 FMUL.FTZ R6, R6, R9 ;  /* 0x0000000906068220 */ /* 0x000fe20000410000 */
[----:B------:R-:W-:Y:S01]  /*6b80*/  @!P0 F2FP.BF16.PACK_AB R9, R2, R0 ;  /* 0x000000000209823e */ /* 0x000fe200000010ff */
[----:B------:R-:W-:Y:S01]  /*6b90*/  @!P0 FFMA.FTZ R4, R20, R21, R4 ;  /* 0x0000001514048223 */ /* 0x000fe20000010004 */
[----:B------:R-:W-:Y:S01]  /*6ba0*/  @!P0 MOV R35, R11 ;  /* 0x0000000b00238202 */ /* 0x000fe20000000f00 */
[----:B------:R-:W-:Y:S02]  /*6bb0*/  @!P0 FFMA.FTZ R5, R22, R23, R5 ;  /* 0x0000001716058223 */ /* 0x000fe40000010005 */
[----:B------:R-:W-:Y:S01]  /*6bc0*/  @!P0 FFMA.FTZ R6, R24, R10, R6 ;  /* 0x0000000a18068223 */ /* 0x000fe20000010006 */
[----:B------:R-:W-:Y:S01]  /*6bd0*/  @!P0 F2FP.BF16.PACK_AB R10, R30, R29 ;  /* 0x0000001d1e0a823e */ /* 0x000fe200000010ff */
[----:B------:R-:W-:Y:S01]  /*6be0*/  @!P0 FFMA.FTZ R7, R25, R26, R7 ;  /* 0x0000001a19078223 */ /* 0x000fe20000010007 */
[----:B------:R-:W-:Y:S01]  /*6bf0*/  @!P0 F2FP.BF16.PACK_AB R3, R4, R3 ;  /* 0x000000030403823e */ /* 0x000fe200000010ff */
        /* <DEDUP_REMOVED lines=9> */
[----:B------:R-:W-:Y:S01]  /*6c90*/  @!P0 IMAD.MOV.U32 R15, RZ, RZ, R0 ;  /* 0x000000ffff0f8224 */ /* 0x000fe200078e0000 */
[----:B------:R-:W-:Y:S11]  /*6ca0*/  ISETP.GE.AND P0, PT, R81, c[0x0][0x1d4], PT ;  /* 0x0000750051007a0c */ /* 0x000ff60003f06270 */
[----:B------:R-:W-:Y:S02]  /*6cb0*/  @!UPT UIADD3 URZ, URZ, URZ, URZ ;  /* 0x0000003f3f3ff290 */ /* 0x000fe4000fffe03f */
[----:B------:R-:W-:-:S05]  /*6cc0*/  @P0 BRA `(.L_x_605) ;  /* 0x0000023000000947 */ /* 0x000fca0003800000 */
[----:B------:R-:W-:Y:S04]  /*6cd0*/  IADD3 R0, P1, P0, R72, R65, R81 ;  /* 0x0000004148007210 */ /* 0x000fe8000783e051 */
[----:B------:R-:W-:Y:S02]  /*6ce0*/  IADD3.X R3, R74, R64, R110, P1, P0 ;  /* 0x000000404a037210 */ /* 0x000fe40000fe046e */
[C---:B------:R-:W-:Y:S04]  /*6cf0*/  LEA R2, P0, R0.reuse, c[0x0][0x1c8], 0x1 ;  /* 0x0000720000027a11 */ /* 0x040fe800078008ff */
[----:B------:R-:W-:Y:S05]  /*6d00*/  LEA.HI.X R3, R0, c[0x0][0x1cc], R3, 0x1, P0 ;  /* 0x0000730000037a11 */ /* 0x000fea00000f0c03 */
[----:B------:R2:W-:Y:S01]  /*6d10*/  STG.E.128 [R2.64], R12 ;  /* 0x0000000c02007986 */ /* 0x0005e2000c101d06 */
[----:B------:R-:W-:-:S05]  /*6d20*/  BRA `(.L_x_605) ;  /* 0x000001d000007947 */ /* 0x000fca0003800000 */
.L_x_601:
[----:B------:R-:W-:Y:S05]  /*6d30*/  IMAD R0, R58, -0x40, R76 ;  /* 0xffffffc03a007824 */ /* 0x000fea00078e024c */
[----:B------:R-:W-:Y:S04]  /*6d40*/  IMNMX R0, R0, 0x40, PT ;  /* 0x0000004000007817 */ /* 0x000fe80003800200 */
[----:B------:R-:W-:Y:S11]  /*6d50*/  ISETP.GE.AND P0, PT, R245, R0, PT ;  /* 0x00000000f500720c */ /* 0x000ff60003f06270 */
[----:B------:R-:W-:Y:S02]  /*6d60*/  @!UPT UIADD3 URZ, URZ, URZ, URZ ;  /* 0x0000003f3f3ff290 */ /* 0x000fe4000fffe03f */
[----:B------:R-:W-:-:S05]  /*6d70*/  @P0 BRA `(.L_x_605) ;  /* 0x0000018000000947 */ /* 0x000fca0003800000 */
[C---:B------:R-:W-:Y:S02]  /*6d80*/  ISETP.GE.AND P0, PT, R104.reuse, c[0x0][0x1d4], PT ;  /* 0x0000750068007a0c */ /* 0x040fe40003f06270 */
[----:B------:R-:W-:Y:S11]  /*6d90*/  IADD3 R0, R104, 0x60, RZ ;  /* 0x0000006068007810 */ /* 0x000ff60007ffe0ff */
[----:B------:R-:W1:Y:S04]  /*6da0*/  @!P0 LDS.128 R4, [R239+0x6000] ;  /* 0x00600000ef048984 */ /* 0x000e680000000c00 */
[----:B-1----:R-:W-:Y:S01]  /*6db0*/  @!P0 STG.E.128 [R48.64], R4 ;  /* 0x0000000430008986 */ /* 0x002fe2000c101d06 */
[----:B------:R-:W-:Y:S11]  /*6dc0*/  ISETP.GE.AND P0, PT, R107, c[0x0][0x1d4], PT ;  /* 0x000075006b007a0c */ /* 0x000ff60003f06270 */
[----:B------:R-:W-:Y:S02]  /*6dd0*/  @!UPT UIADD3 URZ, URZ, URZ, URZ ;  /* 0x0000003f3f3ff290 */ /* 0x000fe4000fffe03f */
[----:B------:R-:W1:Y:S04]  /*6de0*/  @!P0 LDS.128 R8, [R240+0x6000] ;  /* 0x00600000f0088984 */ /* 0x000e680000000c00 */
[----:B-1----:R-:W-:Y:S01]  /*6df0*/  @!P0 STG.E.128 [R48.64+0x40], R8 ;  /* 0x0000400830008986 */ /* 0x002fe2000c101d06 */
[----:B------:R-:W-:Y:S11]  /*6e00*/  ISETP.GE.AND P0, PT, R106, c[0x0][0x1d4], PT ;  /* 0x000075006a007a0c */ /* 0x000ff60003f06270 */
[----:B------:R-:W-:Y:S02]  /*6e10*/  @!UPT UIADD3 URZ, URZ, URZ, URZ ;  /* 0x0000003f3f3ff290 */ /* 0x000fe4000fffe03f */
[----:B------:R-:W1:Y:S04]  /*6e20*/  @!P0 LDS.128 R4, [R239+0x8000] ;  /* 0x00800000ef048984 */ /* 0x000e680000000c00 */
[----:B-1----:R-:W-:Y:S01]  /*6e30*/  @!P0 STG.E.128 [R48.64+0x80], R4 ;  /* 0x0000800430008986 */ /* 0x002fe2000c101d06 */
[----:B------:R-:W-:Y:S02]  /*6e40*/  ISETP.GE.AND P0, PT, R0, c[0x0][0x1d4], PT ;  /* 0x0000750000007a0c */ /* 0x000fe40003f06270 */
[----:B------:R-:W-:Y:S11]  /*6e50*/  IADD3 R0, R104, 0x80, RZ ;  /* 0x0000008068007810 */ /* 0x000ff60007ffe0ff */
[----:B------:R-:W1:Y:S04]  /*6e60*/  @!P0 LDS.128 R4, [R240+0x8000] ;  /* 0x00800000f0048984 */ /* 0x000e680000000c00 */
[----:B-1----:R-:W-:Y:S01]  /*6e70*/  @!P0 STG.E.128 [R48.64+0xc0], R4 ;  /* 0x0000c00430008986 */ /* 0x002fe2000c101d06 */
[----:B------:R-:W-:Y:S02]  /*6e80*/  ISETP.GE.AND P0, PT, R0, c[0x0][0x1d4], PT ;  /* 0x0000750000007a0c */ /* 0x000fe40003f06270 */
[----:B------:R-:W-:Y:S11]  /*6e90*/  IADD3 R0, R104, 0xa0, RZ ;  /* 0x000000a068007810 */ /* 0x000ff60007ffe0ff */
[----:B------:R-:W1:Y:S04]  /*6ea0*/  @!P0 LDS.128 R4, [R239+0xa000] ;  /* 0x00a00000ef048984 */ /* 0x000e680000000c00 */
[----:B-1----:R-:W-:Y:S01]  /*6eb0*/  @!P0 STG.E.128 [R48.64+0x100], R4 ;  /* 0x0001000430008986 */ /* 0x002fe2000c101d06 */
[----:B------:R-:W-:Y:S11]  /*6ec0*/  ISETP.GE.AND P0, PT, R0, c[0x0][0x1d4], PT ;  /* 0x0000750000007a0c */ /* 0x000ff60003f06270 */
[----:B------:R-:W-:Y:S02]  /*6ed0*/  @!UPT UIADD3 URZ, URZ, URZ, URZ ;  /* 0x0000003f3f3ff290 */ /* 0x000fe4000fffe03f */
[----:B------:R-:W1:Y:S04]  /*6ee0*/  @!P0 LDS.128 R4, [R240+0xa000] ;  /* 0x00a00000f0048984 */ /* 0x000e680000000c00 */
[----:B-1----:R1:W-:Y:S02]  /*6ef0*/  @!P0 STG.E.128 [R48.64+0x140], R4 ;  /* 0x0001400430008986 */ /* 0x0023e4000c101d06 */
.L_x_605:
[----:B------:R-:W-:Y:S05]  /*6f00*/  BSYNC B1 ;  /* 0x0000000000017941 */ /* 0x000fea0003800000 */
.L_x_600:
[C---:B-1----:R-:W-:Y:S01]  /*6f10*/  IMAD.SHL.U32 R10, R58.reuse, 0x40, RZ ;  /* 0x000000403a0a7824 */ /* 0x042fe200078e00ff */
[----:B------:R-:W-:Y:S01]  /*6f20*/  SHF.L.U64.HI R9, R58, 0x6, R75 ;  /* 0x000000063a097819 */ /* 0x000fe2000001024b */
[----:B------:R-:W-:Y:S03]  /*6f30*/  BSSY B0, `(.L_x_622) ;  /* 0x000004c000007945 */ /* 0x000fe60003800000 */
[----:B------:R-:W-:Y:S02]  /*6f40*/  IADD3 R0, P0, R10, R122, RZ ;  /* 0x0000007a0a007210 */ /* 0x000fe40007f1e0ff */
[----:B--2--5:R-:W-:Y:S03]  /*6f50*/  IADD3 R3, R100, -R10, RZ ;  /* 0x8000000a64037210 */ /* 0x024fe60007ffe0ff */
[----:B------:R-:W-:Y:S01]  /*6f60*/  IMAD.X R2, R9, 0x1, R125, P0 ;  /* 0x0000000109027824 */ /* 0x000fe200000e067d */
[C---:B------:R-:W-:Y:S11]  /*6f70*/  ISETP.GE.AND P0, PT, R3.reuse, 0x21, PT ;  /* 0x000000210300780c */ /* 0x040ff60003f06270 */
[----:B------:R-:W-:Y:S02]  /*6f80*/  @!UPT UIADD3 URZ, URZ, URZ, URZ ;  /* 0x0000003f3f3ff290 */ /* 0x000fe4000fffe03f */
[----:B------:R-:W-:Y:S02]  /*6f90*/  @P0 IADD3 R8, P1, R0, 0x20, RZ ;  /* 0x0000002000080810 */ /* 0x000fe40007f3e0ff */
[-C--:B------:R-:W-:Y:S03]  /*6fa0*/  @P0 MOV R7, R82.reuse ;  /* 0x0000005200070202 */ /* 0x080fe60000000f00 */
[----:B------:R-:W-:Y:S01]  /*6fb0*/  @P0 IMAD.X R6, RZ, RZ, R2, P1 ;  /* 0x000000ffff060224 */ /* 0x000fe200008e0602 */
[----:B------:R-:W-:Y:S11]  /*6fc0*/  ISETP.GE.AND P1, PT, R3, 0x1, PT ;  /* 0x000000010300780c */ /* 0x000ff60003f26270 */
[----:B------:R-:W-:Y:S02]  /*6fd0*/  @!UPT UIADD3 URZ, URZ, URZ, URZ ;  /* 0x0000003f3f3ff290 */ /* 0x000fe4000fffe03f */
[----:B------:R-:W-:Y:S01]  /*6fe0*/  @P1 MOV R3, R82 ;  /* 0x0000005200031202 */ /* 0x000fe20000000f00 */
[----:B------:R-:W-:Y:S02]  /*6ff0*/  @P1 IMAD R4, R2, c[0x0][0x258], RZ ;  /* 0x0000960002041a24 */ /* 0x000fe400078e02ff */
[----:B------:R-:W-:Y:S04]  /*7000*/  @P1 IMAD.MOV.U32 R2, RZ, RZ, R78 ;  /* 0x000000ffff021224 */ /* 0x000fe800078e004e */
[C---:B------:R-:W-:Y:S04]  /*7010*/  @P1 IMAD.WIDE.U32 R2, R0.reuse, c[0x0][0x258], R2 ;  /* 0x0000960000021a25 */ /* 0x040fe800078e0002 */
[----:B------:R-:W-:Y:S01]  /*7020*/  @P1 IMAD R0, R0, c[0x0][0x25c], R4 ;  /* 0x0000970000001a24 */ /* 0x000fe200078e0204 */
[C---:B------:R-:W-:Y:S03]  /*7030*/  @P1 LEA R4, P2, R2.reuse, c[0x0][0x250], 0x1 ;  /* 0x0000940002041a11 */ /* 0x040fe600078408ff */
[----:B------:R-:W-:Y:S05]  /*7040*/  @P1 IMAD.IADD R0, R3, 0x1, R0 ;  /* 0x0000000103001824 */ /* 0x000fea00078e0200 */
        /* <DEDUP_REMOVED lines=25> */
[----:B------:R-:W-:Y:S02]  /*71e0*/  IMAD.MOV.U32 R4, RZ, RZ, R96 ;  /* 0x000000ffff047224 */ /* 0x000fe400078e0060 */
[----:B------:R-:W-:Y:S02]  /*71f0*/  IMAD.MOV.U32 R5, RZ, RZ, R121 ;  /* 0x000000ffff057224 */ /* 0x000fe400078e0079 */
[----:B------:R-:W-:Y:S02]  /*7200*/  IMAD.X R2, R9, 0x1, R126, P0 ;  /* 0x0000000109027824 */ /* 0x000fe400000e067e */
[----:B------:R-:W-:Y:S04]  /*7210*/  IMAD.WIDE.U32 R4, R0, c[0x0][0x208], R4 ;  /* 0x0000820000047a25 */ /* 0x000fe800078e0004 */
[----:B------:R-:W-:Y:S04]  /*7220*/  IMAD R2, R2, c[0x0][0x208], RZ ;  /* 0x0000820002027a24 */ /* 0x000fe800078e02ff */
[----:B------:R-:W-:Y:S01]  /*7230*/  IMAD R0, R0, c[0x0][0x20c], R2 ;  /* 0x0000830000007a24 */ /* 0x000fe200078e0202 */
[C---:B------:R-:W-:Y:S03]  /*7240*/  LEA R2, P0, R4.reuse, c[0x0][0x1f8], 0x1 ;  /* 0x00007e0004027a11 */ /* 0x040fe600078008ff */
[----:B------:R-:W-:Y:S05]  /*7250*/  IMAD.IADD R0, R5, 0x1, R0 ;  /* 0x0000000105007824 */ /* 0x000fea00078e0200 */
[----:B------:R-:W-:Y:S02]  /*7260*/  LEA.HI.X R3, R4, c[0x0][0x1fc], R0, 0x1, P0 ;  /* 0x00007f0004037a11 */ /* 0x000fe400000f0c00 */
[C---:B------:R-:W-:Y:S02]  /*7270*/  ISETP.GE.AND P0, PT, R104.reuse, c[0x0][0x1d4], PT ;  /* 0x0000750068007a0c */ /* 0x040fe40003f06270 */
[----:B------:R-:W-:Y:S11]  /*7280*/  IADD3 R0, R104, 0x60, RZ ;  /* 0x0000006068007810 */ /* 0x000ff60007ffe0ff */
[----:B------:R-:W1:Y:S04]  /*7290*/  @!P0 LDS.128 R12, [R239] ;  /* 0x00000000ef0c8984 */ /* 0x000e680000000c00 */
[----:B-1----:R-:W-:Y:S01]  /*72a0*/  @!P0 STG.E.128 [R2.64], R12 ;  /* 0x0000000c02008986 */ /* 0x002fe2000c101d06 */
[----:B------:R-:W-:Y:S11]  /*72b0*/  ISETP.GE.AND P0, PT, R107, c[0x0][0x1d4], PT ;  /* 0x000075006b007a0c */ /* 0x000ff60003f06270 */
[----:B------:R-:W-:Y:S02]  /*72c0*/  @!UPT UIADD3 URZ, URZ, URZ, URZ ;  /* 0x0000003f3f3ff290 */ /* 0x000fe4000fffe03f */
[----:B------:R-:W1:Y:S04]  /*72d0*/  @!P0 LDS.128 R4, [R240] ;  /* 0x00000000f0048984 */ /* 0x000e680000000c00 */
        /* <DEDUP_REMOVED lines=17> */
.L_x_623:
[----:B-1----:R-:W-:Y:S05]  /*73f0*/  BSYNC B0 ;  /* 0x0000000000007941 */ /* 0x002fea0003800000 */
.L_x_622:
        /* <DEDUP_REMOVED lines=26> */
.L_x_599:
[----:B---3--:R-:W-:Y:S02]  /*75a0*/  IMAD.MOV.U32 R0, RZ, RZ, c[0x0][0x2c4] ;  /* 0x0000b100ff007624 */ /* 0x008fe400078e00ff */
[----:B-1----:R-:W-:-:S02]  /*75b0*/  IMAD.MOV.U32 R3, RZ, RZ, c[0x0][0x32c] ;  /* 0x0000cb00ff037624 */ /* 0x002fc400078e00ff */
[----:B------:R-:W-:Y:S01]  /*75c0*/  IMAD.IADD R11, R132, 0x1, R133 ;  /* 0x00000001840b7824 */ /* 0x000fe200078e0285 */
[----:B------:R-:W-:Y:S02]  /*75d0*/  ISETP.NE.AND P3, PT, R0, 0x1, PT ;  /* 0x000000010000780c */ /* 0x000fe40003f65270 */
[----:B------:R-:W-:Y:S02]  /*75e0*/  IADD3 R0, R246, 0x7f, RZ ;  /* 0x0000007ff6007810 */ /* 0x000fe40007ffe0ff */
[----:B------:R-:W-:-:S09]  /*75f0*/  ISETP.GE.AND P1, PT, R3, 0x1, PT ;  /* 0x000000010300780c */ /* 0x000fd20003f26270 */
[----:B------:R-:W-:-:S05]  /*7600*/  @P3 IMAD.HI.U32 R2, R0, c[0x0][0x2c8], RZ ;  /* 0x0000b20000023a27 */ /* 0x000fca00078e00ff */
[----:B------:R-:W-:-:S05]  /*7610*/  @P3 SHF.R.U32.HI R0, RZ, c[0x0][0x2cc], R2 ;  /* 0x0000b300ff003a19 */ /* 0x000fca0000011602 */
[----:B------:R-:W-:-:S05]  /*7620*/  IMAD.IADD R0, R139, 0x1, R0 ;  /* 0x000000018b007824 */ /* 0x000fca00078e0200 */
        /* <DEDUP_REMOVED lines=13> */
.L_x_627:
[----:B------:R-:W-:-:S13]  /*7700*/  ISETP.NE.AND P0, PT, R4, 0x1, PT ;  /* 0x000000010400780c */ /* 0x000fda0003f05270 */
[----:B------:R-:W-:-:S05]  /*7710*/  @P0 IMAD.HI.U32 R0, R2, c[0x0][0x330], RZ ;  /* 0x0000cc0002000a27 */ /* 0x000fca00078e00ff */
[----:B------:R-:W-:Y:S02]  /*7720*/  @P0 SHF.R.U32.HI R2, RZ, c[0x0][0x334], R0 ;  /* 0x0000cd00ff020a19 */ /* 0x000fe40000011600 */
.L_x_628:
[----:B------:R-:W-:Y:S05]  /*7730*/  BSYNC B0 ;  /* 0x0000000000007941 */ /* 0x000fea0003800000 */
.L_x_626:
[----:B------:R-:W-:-:S05]  /*7740*/  IMAD R2, R2, R4, c[0x0][0x32c] ;  /* 0x0000cb0002027624 */ /* 0x000fca00078e0204 */
[----:B------:R-:W-:-:S04]  /*7750*/  IMNMX R3, R3, R2, PT ;  /* 0x0000000203037217 */ /* 0x000fc80003800200 */
.L_x_625:
[----:B------:R-:W-:Y:S01]  /*7760*/  IADD3 R3, R3, 0x3f, RZ ;  /* 0x0000003f03037810 */ /* 0x000fe20007ffe0ff */
[----:B------:R-:W-:-:S03]  /*7770*/  @P3 IMAD.HI.U32 R2, R246, c[0x0][0x2c8], RZ ;  /* 0x0000b200f6023a27 */ /* 0x000fc600078e00ff */
[----:B------:R-:W-:Y:S01]  /*7780*/  SHF.R.S32.HI R4, RZ, 0x1f, R3 ;  /* 0x0000001fff047819 */ /* 0x000fe20000011403 */
[----:B------:R-:W-:Y:S01]  /*7790*/  IMAD.MOV.U32 R0, RZ, RZ, R246 ;  /* 0x000000ffff007224 */ /* 0x000fe200078e00f6 */
[----:B------:R-:W-:Y:S02]  /*77a0*/  @P3 SHF.R.U32.HI R0, RZ, c[0x0][0x2cc], R2 ;  /* 0x0000b300ff003a19 */ /* 0x000fe40000011602 */
[----:B------:R-:W-:-:S03]  /*77b0*/  LEA.HI R3, R4, R3, RZ, 0x6 ;  /* 0x0000000304037211 */ /* 0x000fc600078f30ff */
[----:B------:R-:W-:Y:S01]  /*77c0*/  IMAD.IADD R0, R148, 0x1, R0 ;  /* 0x0000000194007824 */ /* 0x000fe200078e0200 */
[----:B------:R-:W-:-:S04]  /*77d0*/  SHF.R.S32.HI R3, RZ, 0x6, R3 ;  /* 0x00000006ff037819 */ /* 0x000fc80000011403 */
[----:B------:R-:W-:Y:S02]  /*77e0*/  IADD3 R2, R0, -c[0x0][0x324], RZ ;  /* 0x8000c90000027a10 */ /* 0x000fe40007ffe0ff */
[----:B------:R-:W-:Y:S01]  /*77f0*/  IMNMX R7, R149, R3, PT ;  /* 0x0000000395077217 */ /* 0x000fe20003800200 */
        /* <DEDUP_REMOVED lines=11> */
.L_x_631:
[----:B------:R-:W-:-:S04]  /*78b0*/  MOV R3, c[0x0][0x32c] ;  /* 0x0000cb0000037a02 */ /* 0x000fc80000000f00 */
[----:B------:R-:W-:-:S13]  /*78c0*/  ISETP.NE.AND P0, PT, R3, 0x1, PT ;  /* 0x000000010300780c */ /* 0x000fda0003f05270 */
[----:B------:R-:W-:-:S05]  /*78d0*/  @P0 IMAD.HI.U32 R3, R0, c[0x0][0x330], RZ ;  /* 0x0000cc0000030a27 */ /* 0x000fca00078e00ff */
[----:B------:R-:W-:Y:S02]  /*78e0*/  @P0 SHF.R.U32.HI R0, RZ, c[0x0][0x334], R3 ;  /* 0x0000cd00ff000a19 */ /* 0x000fe40000011603 */
.L_x_632:
[----:B------:R-:W-:Y:S05]  /*78f0*/  BSYNC B0 ;  /* 0x0000000000007941 */ /* 0x000fea0003800000 */
.L_x_630:
[----:B------:R-:W-:-:S05]  /*7900*/  IMAD R0, R0, c[0x0][0x32c], RZ ;  /* 0x0000cb0000007a24 */ /* 0x000fca00078e02ff */
[----:B------:R-:W-:-:S04]  /*7910*/  IMNMX R2, R2, R0, !PT ;  /* 0x0000000002027217 */ /* 0x000fc80007800200 */
.L_x_629:
[----:B------:R-:W-:Y:S01]  /*7920*/  SHF.R.S32.HI R0, RZ, 0x1f, R2 ;  /* 0x0000001fff007819 */ /* 0x000fe20000011402 */
[----:B------:R-:W-:Y:S03]  /*7930*/  BSSY B0, `(.L_x_633) ;  /* 0x0000024000007945 */ /* 0x000fe60003800000 */
[----:B------:R-:W-:-:S04]  /*7940*/  LEA.HI R0, R0, R2, RZ, 0x6 ;  /* 0x0000000200007211 */ /* 0x000fc800078f30ff */
[----:B------:R-:W-:-:S04]  /*7950*/  SHF.R.S32.HI R0, RZ, 0x6, R0 ;  /* 0x00000006ff007819 */ /* 0x000fc80000011400 */
[----:B------:R-:W-:Y:S01]  /*7960*/  IMNMX R6, RZ, R0, !PT ;  /* 0x00000000ff067217 */ /* 0x000fe20007800200 */
[----:B------:R-:W-:-:S03]  /*7970*/  IMAD.MOV.U32 R0, RZ, RZ, RZ ;  /* 0x000000ffff007224 */ /* 0x000fc600078e00ff */
[----:B------:R-:W-:-:S13]  /*7980*/  ISETP.GT.AND P0, PT, R7, R6, PT ;  /* 0x000000060700720c */ /* 0x000fda0003f04270 */
[----:B------:R-:W-:Y:S05]  /*7990*/  @!P0 BRA `(.L_x_634) ;  /* 0x000001d000008947 */ /* 0x000fea0003800000 */
[----:B------:R-:W-:Y:S02]  /*79a0*/  IABS R2, R130 ;  /* 0x0000008200027213 */ /* 0x000fe40000000000 */
[----:B------:R-:W-:Y:S02]  /*79b0*/  IADD3 R3, R130, -0x1, R7 ;  /* 0xffffffff82037810 */ /* 0x000fe40007ffe007 */
[----:B------:R-:W1:Y:S03]  /*79c0*/  I2F.RP R0, R2 ;  /* 0x0000000200007306 */ /* 0x000e660000209400 */
[----:B------:R-:W-:-:S05]  /*79d0*/  IMAD.IADD R8, R3, 0x1, -R6 ;  /* 0x0000000103087824 */ /* 0x000fca00078e0a06 */
[----:B------:R-:W-:Y:S01]  /*79e0*/  IABS R10, R8 ;  /* 0x00000008000a7213 */ /* 0x000fe20000000000 */
        /* <DEDUP_REMOVED lines=24> */
.L_x_634:
[----:B------:R-:W-:Y:S05]  /*7b70*/  BSYNC B0 ;  /* 0x0000000000007941 */ /* 0x000fea0003800000 */
.L_x_633:
[----:B------:R-:W2:Y:S01]  /*7b80*/  LDL R2, [R1+0x34] ;  /* 0x0000340001027983 */ /* 0x000ea20000100800 */
        /* <DEDUP_REMOVED lines=49> */
[----:B--2---:R-:W-:-:S04]  /*7ea0*/  IMAD R227, R2, R0, R6 ;  /* 0x0000000002e37224 */ /* 0x004fc800078e0206 */
[--C-:B------:R-:W-:Y:S01]  /*7eb0*/  IMAD.IADD R2, R227, 0x1, R0.reuse ;  /* 0x00000001e3027824 */ /* 0x100fe200078e0200 */
[----:B------:R-:W-:-:S04]  /*7ec0*/  PRMT R0, RZ, 0x7610, R0 ;  /* 0x00007610ff007816 */ /* 0x000fc80000000000 */
[----:B------:R-:W-:-:S04]  /*7ed0*/  IMNMX R24, R7, R2, PT ;  /* 0x0000000207187217 */ /* 0x000fc80003800200 */
[----:B------:R-:W-:Y:S01]  /*7ee0*/  ISETP.GT.AND P0, PT, R24, R227, PT ;  /* 0x000000e31800720c */ /* 0x000fe20003f04270 */
[----:B------:R1:W-:-:S12]  /*7ef0*/  STL [R1+0x1c], R24 ;  /* 0x00001c1801007387 */ /* 0x0003d80000100800 */
[----:B------:R-:W-:Y:S05]  /*7f00*/  @!P0 BRA `(.L_x_635) ;  /* 0x00015b3000008947 */ /* 0x000fea0003800000 */
[----:B------:R-:W2:Y:S04]  /*7f10*/  LDL R28, [R1+0xc] ;  /* 0x00000c00011c7983 */ /* 0x000ea80000100800 */
[----:B------:R-:W3:Y:S04]  /*7f20*/  LDL R8, [R1+0x48] ;  /* 0x0000480001087983 */ /* 0x000ee80000100800 */
[----:B------:R-:W2:Y:S01]  /*7f30*/  LDL R25, [R1+0x18] ;  /* 0x0000180001197983 */ /* 0x000ea20000100800 */
[----:B------:R-:W-:-:S03]  /*7f40*/  ISETP.NE.U32.AND P0, PT, RZ, c[0x0][0x340], PT ;  /* 0x0000d000ff007a0c */ /* 0x000fc60003f05070 */
[----:B------:R-:W3:Y:S01]  /*7f50*/  LDL.64 R26, [R1+0x10] ;  /* 0x00001000011a7983 */ /* 0x000ee20000100a00 */
[----:B------:R-:W-:-:S03]  /*7f60*/  ISETP.NE.AND.EX P1, PT, RZ, c[0x0][0x344], PT, P0 ;  /* 0x0000d100ff007a0c */ /* 0x000fc60003f25300 */
[----:B------:R-:W3:Y:S10]  /*7f70*/  LDL.LU R21, [R1+0x20] ;  /* 0x0000200001157983 */ /* 0x000ef40000300800 */
[----:B------:R-:W-:Y:S01]  /*7f80*/  @P1 IMAD.MOV.U32 R2, RZ, RZ, 0x4 ;  /* 0x00000004ff021424 */ /* 0x000fe200078e00ff */
[----:B------:R-:W1:Y:S01]  /*7f90*/  S2R R4, SR_TID.X ;  /* 0x0000000000047919 */ /* 0x000e620000002100 */
[----:B------:R-:W-:-:S02]  /*7fa0*/  SHF.R.S32.HI R0, RZ, 0x1f, R180 ;  /* 0x0000001fff007819 */ /* 0x000fc400000114b4 */
[----:B------:R-:W-:-:S03]  /*7fb0*/  ISETP.NE.U32.AND P2, PT, RZ, c[0x0][0x348], PT ;  /* 0x0000d200ff007a0c */ /* 0x000fc60003f45070 */
[----:B------:R-:W-:Y:S02]  /*7fc0*/  IMAD R0, R0, c[0x0][0x178], RZ ;  /* 0x00005e0000007a24 */ /* 0x000fe400078e02ff */
[----:B--2---:R-:W-:-:S05]  /*7fd0*/  @P1 IMAD.WIDE R2, R28, R2, c[0x0][0x340] ;  /* 0x0000d0001c021625 */ /* 0x004fca00078e0202 */
[----:B------:R2:W4:Y:S01]  /*7fe0*/  @P1 LDG.E R18, [R2.64] ;  /* 0x0000000602121981 */ /* 0x000522000c1e1900 */
[----:B-1----:R-:W-:-:S04]  /*7ff0*/  SHF.R.S32.HI R20, RZ, 0x1f, R4 ;  /* 0x0000001fff147819 */ /* 0x002fc80000011404 */
[----:B------:R-:W-:-:S04]  /*8000*/  LEA.HI R20, R20, R4, RZ, 0x3 ;  /* 0x0000000414147211 */ /* 0x000fc800078f18ff */
[----:B------:R-:W-:Y:S01]  /*8010*/  SHF.R.S32.HI R20, RZ, 0x3, R20 ;  /* 0x00000003ff147819 */ /* 0x000fe20000011414 */
[----:B------:R-:W-:Y:S01]  /*8020*/  IMAD.WIDE.U32 R4, R180, c[0x0][0x178], RZ ;  /* 0x00005e00b4047a25 */ /* 0x000fe200078e00ff */
[----:B------:R-:W-:-:S03]  /*8030*/  SHF.R.S32.HI R17, RZ, 0x1f, R28 ;  /* 0x0000001fff117819 */ /* 0x000fc6000001141c */
[----:B------:R-:W-:Y:S01]  /*8040*/  IMAD R0, R180, c[0x0][0x17c], R0 ;  /* 0x00005f00b4007a24 */ /* 0x000fe200078e0200 */
[----:B---3--:R-:W-:-:S03]  /*8050*/  IADD3 R8, R8, R246, RZ ;  /* 0x000000f608087210 */ /* 0x008fc60007ffe0ff */
[----:B------:R-:W-:Y:S01]  /*8060*/  IMAD.IADD R5, R5, 0x1, R0 ;  /* 0x0000000105057824 */ /* 0x000fe200078e0200 */
[----:B--2---:R-:W-:Y:S02]  /*8070*/  SHF.R.S32.HI R3, RZ, 0x1f, R20 ;  /* 0x0000001fff037819 */ /* 0x004fe40000011414 */
[----:B------:R-:W-:-:S04]  /*8080*/  IADD3 R2, P0, R20, R11, RZ ;  /* 0x0000000b14027210 */ /* 0x000fc80007f1e0ff */
[----:B------:R-:W-:Y:S02]  /*8090*/  LEA.HI.X.SX32 R9, R11, R3, 0x1, P0 ;  /* 0x000000030b097211 */ /* 0x000fe400000f0eff */
[----:B------:R-:W-:Y:S01]  /*80a0*/  ISETP.NE.AND.EX P0, PT, RZ, c[0x0][0x34c], PT, P2 ;  /* 0x0000d300ff007a0c */ /* 0x000fe20003f05320 */
[----:B------:R-:W-:-:S03]  /*80b0*/  IMAD.WIDE.U32 R4, R25, c[0x0][0x1b8], R4 ;  /* 0x00006e0019047a25 */ /* 0x000fc600078e0004 */
[----:B------:R-:W-:Y:S01]  /*80c0*/  SEL R6, R17, RZ, !P0 ;  /* 0x000000ff11067207 */ /* 0x000fe20004000000 */
[----:B------:R-:W-:Y:S01]  /*80d0*/  @P3 IMAD.HI.U32 R10, R8, c[0x0][0x2c8], RZ ;  /* 0x0000b200080a3a27 */ /* 0x000fe200078e00ff */
[----:B------:R-:W-:-:S03]  /*80e0*/  SEL R3, R28, RZ, !P0 ;  /* 0x000000ff1c037207 */ /* 0x000fc60004000000 */
[----:B------:R-:W-:Y:S02]  /*80f0*/  IMAD R5, R25, c[0x0][0x1bc], R5 ;  /* 0x00006f0019057a24 */ /* 0x000fe400078e0205 */
[----:B------:R-:W-:Y:S02]  /*8100*/  IMAD R6, R6, c[0x0][0x1c0], RZ ;  /* 0x0000700006067a24 */ /* 0x000fe400078e02ff */
[----:B------:R-:W-:Y:S01]  /*8110*/  IMAD.MOV.U32 R0, RZ, RZ, R8 ;  /* 0x000000ffff007224 */ /* 0x000fe200078e0008 */
[----:B------:R-:W-:Y:S01]  /*8120*/  @P3 SHF.R.U32.HI R0, RZ, c[0x0][0x2cc], R10 ;  /* 0x0000b300ff003a19 */ /* 0x000fe2000001160a */
[C---:B------:R-:W-:Y:S02]  /*8130*/  IMAD R16, R3.reuse, c[0x0][0x1c4], R6 ;  /* 0x0000710003107a24 */ /* 0x040fe400078e0206 */
[----:B------:R-:W-:Y:S01]  /*8140*/  IMAD.WIDE.U32 R4, R3, c[0x0][0x1c0], R4 ;  /* 0x0000700003047a25 */ /* 0x000fe200078e0004 */
[----:B------:R-:W-:-:S03]  /*8150*/  SHF.R.S32.HI R7, RZ, 0x1f, R26 ;  /* 0x0000001fff077819 */ /* 0x000fc6000001141a */
[C---:B------:R-:W-:Y:S01]  /*8160*/  IMAD R3, R9.reuse, c[0x0][0x1e0], RZ ;  /* 0x0000780009037a24 */ /* 0x040fe200078e02ff */
[----:B------:R-:W-:Y:S01]  /*8170*/  SHF.R.S32.HI R13, RZ, 0x1f, R0 ;  /* 0x0000001fff0d7819 */ /* 0x000fe20000011400 */
[----:B------:R-:W-:Y:S02]  /*8180*/  IMAD.MOV.U32 R6, RZ, RZ, R26 ;  /* 0x000000ffff067224 */ /* 0x000fe400078e001a */
[----:B------:R-:W-:Y:S01]  /*8190*/  IMAD R12, R9, c[0x0][0x208], RZ ;  /* 0x00008200090c7a24 */ /* 0x000fe200078e02ff */
[----:B------:R-:W-:Y:S01]  /*81a0*/  IADD3 R9, -R0, RZ, RZ ;  /* 0x000000ff00097210 */ /* 0x000fe20007ffe1ff */
[----:B------:R-:W-:Y:S01]  /*81b0*/  IMAD R19, R2, c[0x0][0x1e4], R3 ;  /* 0x0000790002137a24 */ /* 0x000fe200078e0203 */
[----:B------:R-:W-:Y:S01]  /*81c0*/  ISETP.GE.AND P4, PT, R134, c[0x0][0x1d4], PT ;  /* 0x0000750086007a0c */ /* 0x000fe20003f86270 */
[----:B------:R-:W-:Y:S02]  /*81d0*/  IMAD.IADD R3, R5, 0x1, R16 ;  /* 0x0000000105037824 */ /* 0x000fe400078e0210 */
[----:B------:R-:W-:Y:S01]  /*81e0*/  IMAD.WIDE.U32 R10, R2, c[0x0][0x1e0], R6 ;  /* 0x00007800020a7a25 */ /* 0x000fe200078e0006 */
[----:B------:R-:W-:-:S03]  /*81f0*/  ISETP.GE.AND P5, PT, R26, c[0x0][0x1d4], PT ;  /* 0x000075001a007a0c */ /* 0x000fc60003fa6270 */
[----:B------:R-:W-:-:S04]  /*8200*/  IMAD.WIDE.U32 R14, R2, c[0x0][0x208], R6 ;  /* 0x00008200020e7a25 */ /* 0x000fc800078e0006 */
[----:B------:R-:W-:Y:S02]  /*8210*/  IMAD R16, R2, c[0x0][0x20c], R12 ;  /* 0x0000830002107a24 */ /* 0x000fe400078e020c */
[----:B------:R-:W-:Y:S02]  /*8220*/  IMAD R5, R13, c[0x0][0x1b0], RZ ;  /* 0x00006c000d057a24 */ /* 0x000fe400078e02ff */
[----:B------:R-:W-:Y:S01]  /*8230*/  IMAD.MOV.U32 R2, RZ, RZ, R4 ;  /* 0x000000ffff027224 */ /* 0x000fe200078e0004 */
[----:B------:R-:W-:Y:S01]  /*8240*/  SEL R4, RZ, 0xffffffff, P4 ;  /* 0xffffffffff047807 */ /* 0x000fe20002000000 */
[----:B------:R-:W-:Y:S02]  /*8250*/  IMAD R12, R9, c[0x0][0x2c4], R8 ;  /* 0x0000b100090c7a24 */ /* 0x000fe400078e0208 */
[C---:B------:R-:W-:Y:S02]  /*8260*/  IMAD R8, R0.reuse, c[0x0][0x1b4], R5 ;  /* 0x00006d0000087a24 */ /* 0x040fe400078e0205 */
[----:B------:R-:W-:Y:S01]  /*8270*/  IMAD.WIDE.U32 R2, R0, c[0x0][0x1b0], R2 ;  /* 0x00006c0000027a25 */ /* 0x000fe200078e0002 */
[----:B------:R-:W-:-:S02]  /*8280*/  SHF.L.U32 R0, R4, 0x1, RZ ;  /* 0x0000000104007819 */ /* 0x000fc400000006ff */
[----:B------:R-:W-:Y:S02]  /*8290*/  SEL R5, RZ, 0x1, P5 ;  /* 0x00000001ff057807 */ /* 0x000fe40002800000 */
[----:B------:R-:W-:Y:S01]  /*82a0*/  SHF.R.S32.HI R4, RZ, 0x1f, R12 ;  /* 0x0000001fff047819 */ /* 0x000fe2000001140c */
[----:B------:R-:W-:Y:S01]  /*82b0*/  IMAD.IADD R9, R15, 0x1, R16 ;  /* 0x000000010f097824 */ /* 0x000fe200078e0210 */
[----:B------:R-:W-:Y:S02]  /*82c0*/  LOP3.LUT R16, R0, 0x2, R5, 0xe2, !PT ;  /* 0x0000000200107812 */ /* 0x000fe400078ee205 */
[----:B------:R-:W-:Y:S01]  /*82d0*/  IADD3 R5, R3, R8, RZ ;  /* 0x0000000803057210 */ /* 0x000fe20007ffe0ff */
[----:B------:R-:W-:Y:S01]  /*82e0*/  IMAD R0, R4, c[0x0][0x1a8], RZ ;  /* 0x00006a0004007a24 */ /* 0x000fe200078e02ff */
[----:B------:R-:W-:Y:S01]  /*82f0*/  MOV R4, R2 ;  /* 0x0000000200047202 */ /* 0x000fe20000000f00 */
[----:B------:R-:W-:Y:S01]  /*8300*/  IMAD.MOV.U32 R8, RZ, RZ, R14 ;  /* 0x000000ffff087224 */ /* 0x000fe200078e000e */
[----:B------:R-:W-:Y:S01]  /*8310*/  ISETP.NE.U32.AND P0, PT, RZ, c[0x0][0x350], PT ;  /* 0x0000d400ff007a0c */ /* 0x000fe20003f05070 */
[----:B------:R-:W-:-:S02]  /*8320*/  IMAD.IADD R11, R11, 0x1, R19 ;  /* 0x000000010b0b7824 */ /* 0x000fc400078e0213 */
[C---:B------:R-:W-:Y:S01]  /*8330*/  IMAD R14, R12.reuse, c[0x0][0x1ac], R0 ;  /* 0x00006b000c0e7a24 */ /* 0x040fe200078e0200 */
[----:B------:R-:W-:Y:S01]  /*8340*/  ISETP.NE.AND.EX P0, PT, RZ, c[0x0][0x354], PT, P0 ;  /* 0x0000d500ff007a0c */ /* 0x000fe20003f05300 */
[----:B------:R-:W-:-:S04]  /*8350*/  IMAD.WIDE.U32 R12, R12, c[0x0][0x1a8], R4 ;  /* 0x00006a000c0c7a25 */ /* 0x000fc800078e0004 */
[----:B------:R-:W-:-:S04]  /*8360*/  IMAD.WIDE.U32 R8, R25, c[0x0][0x210], R8 ;  /* 0x0000840019087a25 */ /* 0x000fc800078e0008 */
[----:B------:R-:W-:Y:S01]  /*8370*/  IMAD.WIDE.U32 R4, R25, c[0x0][0x1e8], R10 ;  /* 0x00007a0019047a25 */ /* 0x000fe200078e000a */
[----:B------:R-:W-:Y:S02]  /*8380*/  LOP3.LUT R21, R21, 0xfffffffe, RZ, 0xc0, !PT ;  /* 0xfffffffe15157812 */ /* 0x000fe400078ec0ff */
[----:B------:R-:W-:Y:S01]  /*8390*/  ISETP.GE.AND P3, PT, R135, c[0x0][0x1d4], PT ;  /* 0x0000750087007a0c */ /* 0x000fe20003f66270 */
[----:B------:R-:W-:Y:S01]  /*83a0*/  IMAD R5, R25, c[0x0][0x1ec], R5 ;  /* 0x00007b0019057a24 */ /* 0x000fe200078e0205 */
[----:B------:R-:W-:Y:S02]  /*83b0*/  ISETP.GE.AND P6, PT, R134, c[0x0][0x198], PT ;  /* 0x0000660086007a0c */ /* 0x000fe40003fc6270 */
[----:B------:R-:W-:Y:S02]  /*83c0*/  IADD3 R101, R24, -0x1, RZ ;  /* 0xffffffff18657810 */ /* 0x000fe40007ffe0ff */
[----:B------:R-:W-:Y:S02]  /*83d0*/  IADD3 R11, R20, R246, RZ ;  /* 0x000000f6140b7210 */ /* 0x000fe40007ffe0ff */
[----:B------:R-:W-:-:S02]  /*83e0*/  ISETP.GE.AND P2, PT, R135, c[0x0][0x198], PT ;  /* 0x0000660087007a0c */ /* 0x000fc40003f46270 */
[--C-:B----4-:R-:W-:Y:S01]  /*83f0*/  @P1 SHF.R.S32.HI R3, RZ, 0x1f, R18.reuse ;  /* 0x0000001fff031819 */ /* 0x110fe20000011412 */
[----:B------:R-:W-:Y:S02]  /*8400*/  @!P1 IMAD.MOV.U32 R3, RZ, RZ, R17 ;  /* 0x000000ffff039224 */ /* 0x000fe400078e0011 */
[----:B------:R-:W-:Y:S01]  /*8410*/  @P1 IMAD.MOV.U32 R2, RZ, RZ, R18 ;  /* 0x000000ffff021224 */ /* 0x000fe200078e0012 */
[----:B------:R-:W-:Y:S02]  /*8420*/  @!P1 MOV R2, R28 ;  /* 0x0000001c00029202 */ /* 0x000fe40000000f00 */
[----:B------:R-:W-:Y:S01]  /*8430*/  SEL R10, R3, RZ, !P0 ;  /* 0x000000ff030a7207 */ /* 0x000fe20004000000 */
[----:B------:R-:W-:Y:S01]  /*8440*/  IMAD R3, R25, c[0x0][0x214], R9 ;  /* 0x0000850019037a24 */ /* 0x000fe200078e0209 */
[----:B------:R-:W-:Y:S02]  /*8450*/  SEL R0, R2, RZ, !P0 ;  /* 0x000000ff02007207 */ /* 0x000fe40004000000 */
[----:B------:R-:W-:-:S02]  /*8460*/  IADD3 R9, R13, R14, RZ ;  /* 0x0000000e0d097210 */ /* 0x000fc40007ffe0ff */
[----:B------:R-:W-:-:S04]  /*8470*/  LEA R15, P0, R12, c[0x0][0x160], 0x1 ;  /* 0x000058000c0f7a11 */ /* 0x000fc800078008ff */
[----:B------:R-:W-:Y:S02]  /*8480*/  LEA.HI.X R12, R12, c[0x0][0x164], R9, 0x1, P0 ;  /* 0x000059000c0c7a11 */ /* 0x000fe400000f0c09 */
[----:B------:R-:W-:Y:S02]  /*8490*/  ISETP.GE.AND P0, PT, R26, c[0x0][0x198], PT ;  /* 0x000066001a007a0c */ /* 0x000fe40003f06270 */
[----:B------:R-:W-:-:S11]  /*84a0*/  SEL R2, RZ, 0x4, P3 ;  /* 0x00000004ff027807 */ /* 0x000fd60001800000 */
[----:B------:R-:W-:-:S05]  /*84b0*/  @P0 LOP3.LUT R21, R21, 0x1, RZ, 0xfc, !PT ;  /* 0x0000000115150812 */ /* 0x000fca00078efcff */
[----:B------:R1:W-:Y:S01]  /*84c0*/  STL [R1+0x20], R21 ;  /* 0x0000201501007387 */ /* 0x0003e20000100800 */
[----:B------:R-:W-:Y:S01]  /*84d0*/  LOP3.LUT R108, R16, R2, RZ, 0xfc, !PT ;  /* 0x00000002106c7212 */ /* 0x000fe200078efcff */
[----:B------:R-:W-:Y:S02]  /*84e0*/  IMAD.MOV.U32 R2, RZ, RZ, R8 ;  /* 0x000000ffff027224 */ /* 0x000fe400078e0008 */
[C---:B------:R-:W-:Y:S02]  /*84f0*/  IMAD R8, R10.reuse, c[0x0][0x1f0], RZ ;  /* 0x00007c000a087a24 */ /* 0x040fe400078e02ff */
[----:B------:R-:W-:Y:S02]  /*8500*/  IMAD R10, R10, c[0x0][0x218], RZ ;  /* 0x000086000a0a7a24 */ /* 0x000fe400078e02ff */
[----:B------:R-:W-:-:S04]  /*8510*/  IMAD.WIDE.U32 R230, R0, c[0x0][0x218], R2 ;  /* 0x0000860000e67a25 */ /* 0x000fc800078e0002 */
[----:B------:R-:W-:-:S04]  /*8520*/  IMAD.WIDE.U32 R228, R0, c[0x0][0x1f0], R4 ;  /* 0x00007c0000e47a25 */ /* 0x000fc800078e0004 */
[C---:B------:R-:W-:Y:S02]  /*8530*/  IMAD R2, R0.reuse, c[0x0][0x1f4], R8 ;  /* 0x00007d0000027a24 */ /* 0x040fe400078e0208 */
[----:B------:R-:W-:Y:S02]  /*8540*/  IMAD R0, R0, c[0x0][0x21c], R10 ;  /* 0x0000870000007a24 */ /* 0x000fe400078e020a */
[----:B------:R-:W-:-:S03]  /*8550*/  IMAD.IADD R232, R229, 0x1, R2 ;  /* 0x00000001e5e87824 */ /* 0x000fc600078e0202 */
[----:B------:R-:W-:Y:S01]  /*8560*/  IADD3 R233, R231, R0, RZ ;  /* 0x00000000e7e97210 */ /* 0x000fe20007ffe0ff */
[----:B------:R-:W-:Y:S05]  /*8570*/  BRA.DIV ~URZ, `(.L_x_636) ;  /* 0x00019fc27f007947 */ /* 0x000fea000b800000 */
[----:B------:R2:W3:Y:S02]  /*8580*/  SHFL.IDX PT, R10, R12, RZ, 0x181f ;  /* 0x00181fff0c0a7589 */ /* 0x0004e400000e0000 */
.L_x_799:
[----:B------:R-:W-:Y:S05]  /*8590*/  BRA.DIV ~URZ, `(.L_x_637) ;  /* 0x0001a0127f007947 */ /* 0x000fea000b800000 */
[----:B------:R4:W1:Y:S02]  /*85a0*/  SHFL.IDX PT, R0, R15, RZ, 0x181f ;  /* 0x00181fff0f007589 */ /* 0x00086400000e0000 */
.L_x_800:
[----:B------:R-:W-:Y:S01]  /*85b0*/  IMAD R30, R243, c[0x0][0x2c4], RZ ;  /* 0x0000b100f31e7a24 */ /* 0x000fe200078e02ff */
[----:B------:R-:W-:Y:S01]  /*85c0*/  BSSY B0, `(.L_x_638) ;  /* 0x0000014000007945 */ /* 0x000fe20003800000 */
[----:B------:R-:W-:Y:S02]  /*85d0*/  SHF.R.S32.HI R13, RZ, 0x1f, R134 ;  /* 0x0000001fff0d7819 */ /* 0x000fe40000011486 */
[----:B------:R-:W-:Y:S02]  /*85e0*/  SHF.R.S32.HI R14, RZ, 0x1f, R135 ;  /* 0x0000001fff0e7819 */ /* 0x000fe40000011487 */
[----:B------:R-:W-:-:S13]  /*85f0*/  ISETP.GE.AND P0, PT, R11, R30, PT ;  /* 0x0000001e0b00720c */ /* 0x000fda0003f06270 */
[----:B------:R-:W-:Y:S05]  /*8600*/  @P0 BRA `(.L_x_639) ;  /* 0x000000f000000947 */ /* 0x000fea0003800000 */
[----:B--2---:R-:W2:Y:S04]  /*8610*/  LDL.64 R2, [R1+0x10] ;  /* 0x0000100001027983 */ /* 0x004ea80000100a00 */
[----:B----4-:R-:W4:Y:S01]  /*8620*/  LDL R4, [R1+0x20] ;  /* 0x0000200001047983 */ /* 0x010f220000100800 */
[----:B-12---:R-:W-:Y:S02]  /*8630*/  LEA R8, P0, R2, R0, 0x1 ;  /* 0x0000000002087211 */ /* 0x006fe400078008ff */
[----:B----4-:R-:W-:Y:S02]  /*8640*/  LOP3.LUT P1, RZ, R4, 0x1, RZ, 0xc0, !PT ;  /* 0x0000000104ff7812 */ /* 0x010fe4000782c0ff */
[----:B---3--:R-:W-:Y:S02]  /*8650*/  LEA.HI.X R9, R2, R10, R7, 0x1, P0 ;  /* 0x0000000a02097211 */ /* 0x008fe400000f0c07 */
[----:B------:R-:W-:-:S04]  /*8660*/  LEA R4, P0, R134, R0, 0x1 ;  /* 0x0000000086047211 */ /* 0x000fc800078008ff */
[----:B------:R-:W-:Y:S02]  /*8670*/  LEA.HI.X R5, R134, R10, R13, 0x1, P0 ;  /* 0x0000000a86057211 */ /* 0x000fe400000f0c0d */
[----:B------:R-:W-:-:S03]  /*8680*/  LEA R2, P0, R135, R0, 0x1 ;  /* 0x0000000087027211 */ /* 0x000fc600078008ff */
[----:B------:R-:W-:Y:S01]  /*8690*/  @!PT LDS RZ, [RZ] ;  /* 0x00000000fffff984 */ /* 0x000fe20000000800 */
[----:B------:R-:W-:Y:S01]  /*86a0*/  @!PT LDS RZ, [RZ] ;  /* 0x00000000fffff984 */ /* 0x000fe20000000800 */
[----:B------:R-:W-:Y:S01]  /*86b0*/  @!PT LDS RZ, [RZ] ;  /* 0x00000000fffff984 */ /* 0x000fe20000000800 */
[----:B------:R1:W-:Y:S01]  /*86c0*/  LDGSTS.E.BYPASS.LTC128B.128 [R217+0xc100], [R8.64], !P1 ;  /* 0x0c10000008d97fae */ /* 0x0003e2000c901d46 */
[----:B------:R-:W-:-:S03]  /*86d0*/  LEA.HI.X R3, R135, R10, R14, 0x1, P0 ;  /* 0x0000000a87037211 */ /* 0x000fc600000f0c0e */
[----:B------:R1:W-:Y:S04]  /*86e0*/  LDGSTS.E.BYPASS.LTC128B.128 [R217+0x10100], [R4.64], !P6 ;  /* 0x1010000004d97fae */ /* 0x0003e8000f101d46 */
[----:B------:R1:W-:Y:S02]  /*86f0*/  LDGSTS.E.BYPASS.LTC128B.128 [R217+0x14100], [R2.64], !P2 ;  /* 0x1410000002d97fae */ /* 0x0003e4000d101d46 */
.L_x_639:
[----:B------:R-:W-:Y:S05]  /*8700*/  BSYNC B0 ;  /* 0x0000000000007941 */ /* 0x000fea0003800000 */
.L_x_638:
[----:B------:R-:W-:Y:S05]  /*8710*/  BRA.DIV ~URZ, `(.L_x_640) ;  /* 0x00019f027f007947 */ /* 0x000fea000b800000 */
[----:B---3--:R3:W2:Y:S04]  /*8720*/  SHFL.IDX PT, R10, R12, 0x1, 0x181f ;  /* 0x00381f000c0a7f89 */ /* 0x0086a800000e0000 */
[----:B-1----:R3:W1:Y:S02]  /*8730*/  SHFL.IDX PT, R0, R15, 0x1, 0x181f ;  /* 0x00381f000f007f89 */ /* 0x00266400000e0000 */
.L_x_801:
[----:B------:R-:W-:Y:S01]  /*8740*/  IADD3 R2, R11, 0x20, RZ ;  /* 0x000000200b027810 */ /* 0x000fe20007ffe0ff */
[----:B------:R-:W-:Y:S03]  /*8750*/  BSSY B0, `(.L_x_641) ;  /* 0x0000012000007945 */ /* 0x000fe60003800000 */
[----:B------:R-:W-:-:S13]  /*8760*/  ISETP.GE.AND P0, PT, R2, R30, PT ;  /* 0x0000001e0200720c */ /* 0x000fda0003f06270 */
[----:B------:R-:W-:Y:S05]  /*8770*/  @P0 BRA `(.L_x_642) ;  /* 0x000000f000000947 */ /* 0x000fea0003800000 */
[----:B---3--:R-:W3:Y:S04]  /*8780*/  LDL.64 R4, [R1+0x10] ;  /* 0x0000100001047983 */ /* 0x008ee80000100a00 */
[----:B----4-:R-:W4:Y:S01]  /*8790*/  LDL R3, [R1+0x20] ;  /* 0x0000200001037983 */ /* 0x010f220000100800 */
[C---:B-1-3--:R-:W-:Y:S02]  /*87a0*/  LEA R8, P0, R4.reuse, R0, 0x1 ;  /* 0x0000000004087211 */ /* 0x04afe400078008ff */
[----:B----4-:R-:W-:Y:S02]  /*87b0*/  LOP3.LUT P1, RZ, R3, 0x1, RZ, 0xc0, !PT ;  /* 0x0000000103ff7812 */ /* 0x010fe4000782c0ff */
[----:B--2---:R-:W-:Y:S02]  /*87c0*/  LEA.HI.X R9, R4, R10, R7, 0x1, P0 ;  /* 0x0000000a04097211 */ /* 0x004fe400000f0c07 */
        /* <DEDUP_REMOVED lines=10> */
.L_x_642:
[----:B------:R-:W-:Y:S05]  /*8870*/  BSYNC B0 ;  /* 0x0000000000007941 */ /* 0x000fea0003800000 */
.L_x_641:
[----:B------:R-:W-:Y:S05]  /*8880*/  BRA.DIV ~URZ, `(.L_x_643) ;  /* 0x00019e627f007947 */ /* 0x000fea000b800000 */
[----:B--2---:R2:W3:Y:S02]  /*8890*/  SHFL.IDX PT, R10, R12, 0x2, 0x181f ;  /* 0x00581f000c0a7f89 */ /* 0x0044e400000e0000 */
.L_x_802:
[----:B------:R-:W-:Y:S05]  /*88a0*/  BRA.DIV ~URZ, `(.L_x_644) ;  /* 0x00019eb27f007947 */ /* 0x000fea000b800000 */
[----:B-1----:R1:W2:Y:S02]  /*88b0*/  SHFL.IDX PT, R0, R15, 0x2, 0x181f ;  /* 0x00581f000f007f89 */ /* 0x0022a400000e0000 */
.L_x_803:
[----:B------:R-:W-:Y:S01]  /*88c0*/  IADD3 R2, R11, 0x40, RZ ;  /* 0x000000400b027810 */ /* 0x000fe20007ffe0ff */
[----:B------:R-:W-:Y:S03]  /*88d0*/  BSSY B0, `(.L_x_645) ;  /* 0x0000012000007945 */ /* 0x000fe60003800000 */
[----:B------:R-:W-:-:S13]  /*88e0*/  ISETP.GE.AND P0, PT, R2, R30, PT ;  /* 0x0000001e0200720c */ /* 0x000fda0003f06270 */
[----:B------:R-:W-:Y:S05]  /*88f0*/  @P0 BRA `(.L_x_646) ;  /* 0x000000f000000947 */ /* 0x000fea0003800000 */
[----:B----4-:R-:W4:Y:S04]  /*8900*/  LDL.64 R4, [R1+0x10] ;  /* 0x0000100001047983 */ /* 0x010f280000100a00 */
[----:B---3--:R-:W3:Y:S01]  /*8910*/  LDL R3, [R1+0x20] ;  /* 0x0000200001037983 */ /* 0x008ee20000100800 */
[C---:B--2-4-:R-:W-:Y:S02]  /*8920*/  LEA R8, P0, R4.reuse, R0, 0x1 ;  /* 0x0000000004087211 */ /* 0x054fe400078008ff */
[----:B---3--:R-:W-:Y:S02]  /*8930*/  LOP3.LUT P1, RZ, R3, 0x1, RZ, 0xc0, !PT ;  /* 0x0000000103ff7812 */ /* 0x008fe4000782c0ff */
[----:B------:R-:W-:Y:S02]  /*8940*/  LEA.HI.X R9, R4, R10, R7, 0x1, P0 ;  /* 0x0000000a04097211 */ /* 0x000fe400000f0c07 */
        /* <DEDUP_REMOVED lines=10> */
.L_x_646:
[----:B------:R-:W-:Y:S05]  /*89f0*/  BSYNC B0 ;  /* 0x0000000000007941 */ /* 0x000fea0003800000 */
.L_x_645:
[----:B------:R-:W-:Y:S05]  /*8a00*/  BRA.DIV ~URZ, `(.L_x_647) ;  /* 0x00019dc27f007947 */ /* 0x000fea000b800000 */
[----:B---3--:R3:W1:Y:S04]  /*8a10*/  SHFL.IDX PT, R10, R12, 0x3, 0x181f ;  /* 0x00781f000c0a7f89 */ /* 0x00866800000e0000 */
[----:B--2---:R3:W2:Y:S02]  /*8a20*/  SHFL.IDX PT, R0, R15, 0x3, 0x181f ;  /* 0x00781f000f007f89 */ /* 0x0046a400000e0000 */
.L_x_804:
[----:B---3--:R-:W3:Y:S04]  /*8a30*/  LDL.64 R16, [R1+0x10] ;  /* 0x0000100001107983 */ /* 0x008ee80000100a00 */
[----:B-1--4-:R-:W4:Y:S01]  /*8a40*/  LDL R15, [R1+0x20] ;  /* 0x00002000010f7983 */ /* 0x012f220000100800 */
[----:B------:R-:W-:Y:S01]  /*8a50*/  IADD3 R2, R11, 0x60, RZ ;  /* 0x000000600b027810 */ /* 0x000fe20007ffe0ff */
[----:B------:R-:W-:Y:S01]  /*8a60*/  IMAD.SHL.U32 R103, R101, 0x40, RZ ;  /* 0x0000004065677824 */ /* 0x000fe200078e00ff */
[----:B------:R-:W-:Y:S01]  /*8a70*/  SHF.R.S32.HI R109, RZ, 0x1f, R101 ;  /* 0x0000001fff6d7819 */ /* 0x000fe20000011465 */
[----:B------:R-:W1:Y:S01]  /*8a80*/  S2R R12, SR_TID.X ;  /* 0x00000000000c7919 */ /* 0x000e620000002100 */
[----:B------:R-:W-:Y:S01]  /*8a90*/  ISETP.GE.AND P0, PT, R2, R30, PT ;  /* 0x0000001e0200720c */ /* 0x000fe20003f06270 */
[----:B------:R-:W-:-:S12]  /*8aa0*/  IMAD.MOV.U32 R111, RZ, RZ, c[0x0][0x2c4] ;  /* 0x0000b100ff6f7624 */ /* 0x000fd800078e00ff */
[----:B--2---:R-:W-:-:S04]  /*8ab0*/  @!P0 LEA R8, P1, R134, R0, 0x1 ;  /* 0x0000000086088211 */ /* 0x004fc800078208ff */
[----:B------:R-:W-:Y:S02]  /*8ac0*/  @!P0 LEA.HI.X R9, R134, R10, R13, 0x1, P1 ;  /* 0x0000000a86098211 */ /* 0x000fe400008f0c0d */
[----:B-1----:R-:W-:-:S04]  /*8ad0*/  SHF.R.S32.HI R112, RZ, 0x1f, R12 ;  /* 0x0000001fff707819 */ /* 0x002fc8000001140c */
[----:B------:R-:W-:-:S04]  /*8ae0*/  LEA.HI R112, R112, R12, RZ, 0x3 ;  /* 0x0000000c70707211 */ /* 0x000fc800078f18ff */
[----:B------:R-:W-:Y:S02]  /*8af0*/  SHF.R.S32.HI R112, RZ, 0x3, R112 ;  /* 0x00000003ff707819 */ /* 0x000fe40000011470 */
[----:B---3--:R-:W-:-:S04]  /*8b00*/  @!P0 LEA R4, P1, R16, R0, 0x1 ;  /* 0x0000000010048211 */ /* 0x008fc800078208ff */
[----:B------:R-:W-:Y:S02]  /*8b10*/  @!P0 LEA.HI.X R5, R16, R10, R7, 0x1, P1 ;  /* 0x0000000a10058211 */ /* 0x000fe400008f0c07 */
[----:B------:R-:W-:Y:S01]  /*8b20*/  @!P0 LEA R2, P1, R135, R0, 0x1 ;  /* 0x0000000087028211 */ /* 0x000fe200078208ff */
[----:B------:R-:W-:-:S03]  /*8b30*/  IMAD R0, R109, c[0x0][0x1e0], RZ ;  /* 0x000078006d007a24 */ /* 0x000fc600078e02ff */
[----:B------:R-:W-:Y:S02]  /*8b40*/  @!P0 LEA.HI.X R3, R135, R10, R14, 0x1, P1 ;  /* 0x0000000a87038211 */ /* 0x000fe400008f0c0e */
[----:B----4-:R-:W-:-:S13]  /*8b50*/  LOP3.LUT P1, RZ, R15, 0x1, RZ, 0xc0, !PT ;  /* 0x000000010fff7812 */ /* 0x010fda000782c0ff */
        /* <DEDUP_REMOVED lines=8> */
[----:B-1----:R-:W-:Y:S01]  /*8be0*/  IADD3 R4, -R103, R242, -R112 ;  /* 0x000000f267047210 */ /* 0x002fe20007ffe970 */
[----:B------:R-:W-:Y:S01]  /*8bf0*/  IMAD R5, R101, c[0x0][0x1e4], R0 ;  /* 0x0000790065057a24 */ /* 0x000fe200078e0200 */
[----:B------:R-:W-:Y:S02]  /*8c00*/  BAR.SYNC.DEFER_BLOCKING 0x0 ;  /* 0x0000000000007b1d */ /* 0x000fe40000010000 */
[----:B------:R-:W-:Y:S01]  /*8c10*/  ISETP.GE.AND P0, PT, R4, 0x21, PT ;  /* 0x000000210400780c */ /* 0x000fe20003f06270 */
[----:B--2---:R-:W-:-:S02]  /*8c20*/  IMAD.MOV.U32 R8, RZ, RZ, 0x20 ;  /* 0x00000020ff087424 */ /* 0x004fc400078e00ff */
[----:B---3--:R-:W-:-:S04]  /*8c30*/  IMAD.WIDE.U32 R2, R101, c[0x0][0x1e0], RZ ;  /* 0x0000780065027a25 */ /* 0x008fc800078e00ff */
[----:B------:R-:W-:Y:S01]  /*8c40*/  IMAD.IADD R3, R3, 0x1, R5 ;  /* 0x0000000103037824 */ /* 0x000fe200078e0205 */
[----:B------:R-:W-:Y:S01]  /*8c50*/  LEA R0, P1, R2, R228, 0x6 ;  /* 0x000000e402007211 */ /* 0x000fe200078230ff */
[----:B------:R-:W-:-:S03]  /*8c60*/  IMAD.WIDE.U32 R6, R8, c[0x0][0x1e0], RZ ;  /* 0x0000780008067a25 */ /* 0x000fc600078e00ff */
[----:B------:R-:W-:Y:S01]  /*8c70*/  LEA.HI.X R2, R2, R232, R3, 0x6, P1 ;  /* 0x000000e802027211 */ /* 0x000fe200008f3403 */
[----:B------:R-:W-:Y:S01]  /*8c80*/  IMAD R5, R8, c[0x0][0x1e4], RZ ;  /* 0x0000790008057a24 */ /* 0x000fe200078e02ff */
[----:B------:R-:W-:-:S04]  /*8c90*/  @P0 IADD3 R3, P1, R0, R6, RZ ;  /* 0x0000000600030210 */ /* 0x000fc80007f3e0ff */
[----:B------:R-:W-:Y:S02]  /*8ca0*/  @P0 IADD3.X R6, R2, R7, R5, P1, !PT ;  /* 0x0000000702060210 */ /* 0x000fe40000ffe405 */
[----:B------:R-:W-:-:S13]  /*8cb0*/  ISETP.GE.AND P1, PT, R4, 0x1, PT ;  /* 0x000000010400780c */ /* 0x000fda0003f26270 */
[----:B------:R-:W-:-:S04]  /*8cc0*/  @P1 LEA R4, P2, R0, c[0x0][0x1c8], 0x1 ;  /* 0x0000720000041a11 */ /* 0x000fc800078408ff */
[----:B------:R-:W-:Y:S02]  /*8cd0*/  @P1 LEA.HI.X R5, R0, c[0x0][0x1cc], R2, 0x1, P2 ;  /* 0x0000730000051a11 */ /* 0x000fe400010f0c02 */
[----:B------:R-:W-:-:S03]  /*8ce0*/  @P0 LEA R2, P2, R3, c[0x0][0x1c8], 0x1 ;  /* 0x0000720003020a11 */ /* 0x000fc600078408ff */
[----:B------:R-:W-:Y:S01]  /*8cf0*/  @!PT LDS RZ, [RZ] ;  /* 0x00000000fffff984 */ /* 0x000fe20000000800 */
[----:B------:R-:W-:Y:S01]  /*8d00*/  @!PT LDS RZ, [RZ] ;  /* 0x00000000fffff984 */ /* 0x000fe20000000800 */
[----:B------:R-:W-:Y:S01]  /*8d10*/  @!PT LDS RZ, [RZ] ;  /* 0x00000000fffff984 */ /* 0x000fe20000000800 */
[----:B------:R1:W-:Y:S01]  /*8d20*/  @P1 LDGSTS.E.BYPASS.LTC128B.128 [R217+0x6100], [R4.64], !P5 ;  /* 0x0610000004d91fae */ /* 0x0003e2000e901d46 */
[----:B------:R-:W-:-:S03]  /*8d30*/  @P0 LEA.HI.X R3, R3, c[0x0][0x1cc], R6, 0x1, P2 ;  /* 0x0000730003030a11 */ /* 0x000fc600010f0c06 */
        /* <DEDUP_REMOVED lines=10> */
.L_x_648:
[----:B------:R-:W-:Y:S01]  /*8de0*/  ULDC.U8 UR4, c[0x0][0x298] ;  /* 0x0000a60000047ab9 */ /* 0x000fe20000000000 */
[----:B------:R-:W-:Y:S01]  /*8df0*/  SHF.R.S32.HI R113, RZ, 0x1f, R12 ;  /* 0x0000001fff717819 */ /* 0x000fe2000001140c */
[----:B-1---5:R-:W-:Y:S01]  /*8e00*/  IMAD.WIDE.U32 R4, R131, c[0x0][0x280], RZ ;  /* 0x0000a00083047a25 */ /* 0x022fe200078e00ff */
[----:B------:R-:W-:Y:S01]  /*8e10*/  ISETP.NE.AND P0, PT, RZ, UR4, PT ;  /* 0x00000004ff007c0c */ /* 0x000fe2000bf05270 */
[----:B------:R-:W-:Y:S01]  /*8e20*/  BSSY B2, `(.L_x_649) ;  /* 0x00006ff000027945 */ /* 0x000fe20003800000 */
[----:B------:R-:W-:Y:S02]  /*8e30*/  SHF.R.S32.HI R0, RZ, 0x1f, R131 ;  /* 0x0000001fff007819 */ /* 0x000fe40000011483 */
[----:B------:R-:W-:Y:S02]  /*8e40*/  LEA.HI R113, R113, R12, RZ, 0x2 ;  /* 0x0000000c71717211 */ /* 0x000fe400078f10ff */
[----:B------:R-:W-:Y:S01]  /*8e50*/  IADD3 R26, R245, R246, RZ ;  /* 0x000000f6f51a7210 */ /* 0x000fe20007ffe0ff */
[C---:B------:R-:W-:Y:S01]  /*8e60*/  IMAD R2, R0.reuse, c[0x0][0x280], RZ ;  /* 0x0000a00000027a24 */ /* 0x040fe200078e02ff */
[----:B------:R-:W-:Y:S01]  /*8e70*/  LOP3.LUT R113, R113, 0xfffffffc, RZ, 0xc0, !PT ;  /* 0xfffffffc71717812 */ /* 0x000fe200078ec0ff */
[----:B------:R-:W-:Y:S01]  /*8e80*/  IMAD R0, R0, c[0x0][0x290], RZ ;  /* 0x0000a40000007a24 */ /* 0x000fe200078e02ff */
[----:B------:R-:W-:Y:S01]  /*8e90*/  IADD3 R110, R245, 0x40, RZ ;  /* 0x00000040f56e7810 */ /* 0x000fe20007ffe0ff */
[----:B------:R-:W-:Y:S01]  /*8ea0*/  IMAD R7, R131, c[0x0][0x284], R2 ;  /* 0x0000a10083077a24 */ /* 0x000fe200078e0202 */
[----:B------:R-:W-:Y:S01]  /*8eb0*/  IADD3 R113, -R113, R12, RZ ;  /* 0x0000000c71717210 */ /* 0x000fe20007ffe1ff */
[----:B------:R-:W-:-:S02]  /*8ec0*/  IMAD R6, R131, c[0x0][0x294], R0 ;  /* 0x0000a50083067a24 */ /* 0x000fc400078e0200 */
[----:B------:R-:W-:Y:S01]  /*8ed0*/  IMAD.WIDE.U32 R2, R131, c[0x0][0x290], RZ ;  /* 0x0000a40083027a25 */ /* 0x000fe200078e00ff */
[----:B------:R-:W-:-:S03]  /*8ee0*/  IADD3 R7, R7, R5, RZ ;  /* 0x0000000507077210 */ /* 0x000fc60007ffe0ff */
[----:B------:R-:W-:Y:S02]  /*8ef0*/  IMAD R0, R113, 0x40, R26 ;  /* 0x0000004071007824 */ /* 0x000fe400078e021a */
[----:B------:R-:W-:Y:S01]  /*8f00*/  IMAD.IADD R6, R6, 0x1, R3 ;  /* 0x0000000106067824 */ /* 0x000fe200078e0203 */
[----:B------:R-:W-:Y:S05]  /*8f10*/  @!P0 BRA `(.L_x_650) ;  /* 0x0000368000008947 */ /* 0x000fea0003800000 */
[----:B------:R-:W-:Y:S01]  /*8f20*/  ISETP.NE.AND P1, PT, R111, 0x1, PT ;  /* 0x000000016f00780c */ /* 0x000fe20003f25270 */
[----:B------:R-:W-:Y:S01]  /*8f30*/  IMAD.MOV.U32 R5, RZ, RZ, R7 ;  /* 0x000000ffff057224 */ /* 0x000fe200078e0007 */
[----:B------:R-:W-:Y:S01]  /*8f40*/  BSSY B0, `(.L_x_651) ;  /* 0x0000068000007945 */ /* 0x000fe20003800000 */
[----:B------:R-:W-:Y:S01]  /*8f50*/  IMAD.MOV.U32 R7, RZ, RZ, R6 ;  /* 0x000000ffff077224 */ /* 0x000fe200078e0006 */
[----:B------:R-:W-:Y:S01]  /*8f60*/  SHF.R.S32.HI R31, RZ, 0x1f, R147 ;  /* 0x0000001fff1f7819 */ /* 0x000fe20000011493 */
[----:B------:R-:W-:Y:S01]  /*8f70*/  IMAD.MOV.U32 R6, RZ, RZ, R2 ;  /* 0x000000ffff067224 */ /* 0x000fe200078e0002 */
[----:B------:R-:W-:Y:S01]  /*8f80*/  SHF.R.S32.HI R49, RZ, 0x1f, R145 ;  /* 0x0000001fff317819 */ /* 0x000fe20000011491 */
[----:B------:R-:W-:Y:S01]  /*8f90*/  CS2R R66, SRZ ;  /* 0x0000000000427805 */ /* 0x000fe2000001ff00 */
[----:B------:R-:W-:Y:S01]  /*8fa0*/  SHF.R.S32.HI R42, RZ, 0x1f, R144 ;  /* 0x0000001fff2a7819 */ /* 0x000fe20000011490 */
[----:B------:R-:W-:Y:S01]  /*8fb0*/  CS2R R38, SRZ ;  /* 0x0000000000267805 */ /* 0x000fe2000001ff00 */
[----:B------:R-:W-:Y:S01]  /*8fc0*/  SHF.R.S32.HI R43, RZ, 0x1f, R146 ;  /* 0x0000001fff2b7819 */ /* 0x000fe20000011492 */
[----:B------:R-:W-:Y:S01]  /*8fd0*/  CS2R R32, SRZ ;  /* 0x0000000000207805 */ /* 0x000fe2000001ff00 */
[----:B------:R-:W-:Y:S01]  /*8fe0*/  SHF.R.S32.HI R48, RZ, 0x1f, R141 ;  /* 0x0000001fff307819 */ /* 0x000fe2000001148d */
[----:B------:R-:W-:Y:S01]  /*8ff0*/  @P1 IMAD.HI.U32 R3, R0, c[0x0][0x2c8], RZ ;  /* 0x0000b20000031a27 */ /* 0x000fe200078e00ff */
[----:B------:R-:W-:Y:S01]  /*9000*/  CS2R R24, SRZ ;  /* 0x0000000000187805 */ /* 0x000fe2000001ff00 */
[----:B------:R-:W-:Y:S01]  /*9010*/  CS2R R20, SRZ ;  /* 0x0000000000147805 */ /* 0x000fe2000001ff00 */
[----:B------:R-:W-:Y:S01]  /*9020*/  CS2R R12, SRZ ;  /* 0x00000000000c7805 */ /* 0x000fe2000001ff00 */
[----:B------:R-:W-:Y:S01]  /*9030*/  CS2R R10, SRZ ;  /* 0x00000000000a7805 */ /* 0x000fe2000001ff00 */
[----:B------:R-:W-:Y:S01]  /*9040*/  @P1 SHF.R.U32.HI R0, RZ, c[0x0][0x2cc], R3 ;  /* 0x0000b300ff001a19 */ /* 0x000fe20000011603 */
[----:B------:R-:W-:Y:S01]  /*9050*/  CS2R R40, SRZ ;  /* 0x0000000000287805 */ /* 0x000fe2000001ff00 */
[----:B------:R-:W-:Y:S01]  /*9060*/  CS2R R34, SRZ ;  /* 0x0000000000227805 */ /* 0x000fe2000001ff00 */
[----:B------:R-:W-:Y:S01]  /*9070*/  CS2R R28, SRZ ;  /* 0x00000000001c7805 */ /* 0x000fe2000001ff00 */
[----:B------:R-:W-:Y:S01]  /*9080*/  SHF.R.S32.HI R3, RZ, 0x1f, R0 ;  /* 0x0000001fff037819 */ /* 0x000fe20000011400 */
[----:B------:R-:W-:Y:S01]  /*9090*/  IMAD.WIDE.U32 R4, R0, c[0x0][0x280], R4 ;  /* 0x0000a00000047a25 */ /* 0x000fe200078e0004 */
[----:B------:R-:W-:-:S03]  /*90a0*/  CS2R R22, SRZ ;  /* 0x0000000000167805 */ /* 0x000fc6000001ff00 */
[C---:B------:R-:W-:Y:S01]  /*90b0*/  IMAD R8, R3.reuse, c[0x0][0x280], RZ ;  /* 0x0000a00003087a24 */ /* 0x040fe200078e02ff */
[----:B------:R-:W-:Y:S01]  /*90c0*/  LEA R27, P0, R4, c[0x0][0x270], 0x1 ;  /* 0x00009c00041b7a11 */ /* 0x000fe200078008ff */
[----:B------:R-:W-:Y:S02]  /*90d0*/  IMAD R9, R3, c[0x0][0x290], RZ ;  /* 0x0000a40003097a24 */ /* 0x000fe400078e02ff */
[C---:B------:R-:W-:Y:S02]  /*90e0*/  IMAD R8, R0.reuse, c[0x0][0x284], R8 ;  /* 0x0000a10000087a24 */ /* 0x040fe400078e0208 */
[----:B------:R-:W-:Y:S02]  /*90f0*/  IMAD.WIDE.U32 R2, R0, c[0x0][0x290], R6 ;  /* 0x0000a40000027a25 */ /* 0x000fe400078e0006 */
[----:B------:R-:W-:Y:S02]  /*9100*/  CS2R R6, SRZ ;  /* 0x0000000000067805 */ /* 0x000fe4000001ff00 */
[----:B------:R-:W-:Y:S01]  /*9110*/  IMAD.IADD R5, R5, 0x1, R8 ;  /* 0x0000000105057824 */ /* 0x000fe200078e0208 */
[----:B------:R-:W-:Y:S01]  /*9120*/  LEA R36, P1, R2, c[0x0][0x288], 0x1 ;  /* 0x0000a20002247a11 */ /* 0x000fe200078208ff */
[----:B------:R-:W-:-:S02]  /*9130*/  IMAD R0, R0, c[0x0][0x294], R9 ;  /* 0x0000a50000007a24 */ /* 0x000fc400078e0209 */
[----:B------:R-:W-:Y:S01]  /*9140*/  CS2R R8, SRZ ;  /* 0x0000000000087805 */ /* 0x000fe2000001ff00 */
[----:B------:R-:W-:Y:S01]  /*9150*/  LEA.HI.X R19, R4, c[0x0][0x274], R5, 0x1, P0 ;  /* 0x00009d0004137a11 */ /* 0x000fe200000f0c05 */
[----:B------:R-:W-:Y:S01]  /*9160*/  IMAD.IADD R0, R3, 0x1, R0 ;  /* 0x0000000103007824 */ /* 0x000fe200078e0200 */
[----:B------:R-:W-:Y:S01]  /*9170*/  ISETP.GE.AND P0, PT, R26, R30, PT ;  /* 0x0000001e1a00720c */ /* 0x000fe20003f06270 */
[----:B------:R1:W2:Y:S03]  /*9180*/  SHFL.IDX PT, R4, R27, RZ, 0x1c1f ;  /* 0x001c1fff1b047589 */ /* 0x0002a600000e0000 */
[----:B------:R-:W-:Y:S01]  /*9190*/  LEA.HI.X R18, R2, c[0x0][0x28c], R0, 0x1, P1 ;  /* 0x0000a30002127a11 */ /* 0x000fe200008f0c00 */
[----:B------:R1:W3:Y:S04]  /*91a0*/  SHFL.IDX PT, R5, R19, RZ, 0x1c1f ;  /* 0x001c1fff13057589 */ /* 0x0002e800000e0000 */
[----:B------:R1:W4:Y:S04]  /*91b0*/  SHFL.IDX PT, R2, R36, RZ, 0x1c1f ;  /* 0x001c1fff24027589 */ /* 0x00032800000e0000 */
[----:B------:R1:W1:Y:S01]  /*91c0*/  SHFL.IDX PT, R3, R18, RZ, 0x1c1f ;  /* 0x001c1fff12037589 */ /* 0x00026200000e0000 */
[----:B------:R-:W-:Y:S05]  /*91d0*/  @P0 BRA `(.L_x_652) ;  /* 0x000003e000000947 */ /* 0x000fea0003800000 */
[----:B------:R-:W-:Y:S01]  /*91e0*/  ISETP.GE.AND P0, PT, R147, c[0x0][0x27c], PT ;  /* 0x00009f0093007a0c */ /* 0x000fe20003f06270 */
[----:B------:R-:W-:Y:S01]  /*91f0*/  CS2R R12, SRZ ;  /* 0x00000000000c7805 */ /* 0x000fe2000001ff00 */
[----:B------:R-:W-:-:S11]  /*9200*/  CS2R R8, SRZ ;  /* 0x0000000000087805 */ /* 0x000fd6000001ff00 */
[C---:B------:R-:W-:Y:S01]  /*9210*/  @!P0 IMAD.SHL.U32 R0, R147.reuse, 0x2, RZ ;  /* 0x0000000293008824 */ /* 0x040fe200078e00ff */
[----:B------:R-:W-:-:S04]  /*9220*/  @!P0 SHF.L.U64.HI R7, R147, 0x1, R31 ;  /* 0x0000000193078819 */ /* 0x000fc8000001021f */
[----:B--2---:R-:W-:-:S05]  /*9230*/  @!P0 IADD3 R10, P1, R4, R0, RZ ;  /* 0x00000000040a8210 */ /* 0x004fca0007f3e0ff */
[----:B---3--:R-:W-:Y:S01]  /*9240*/  @!P0 IMAD.X R11, R5, 0x1, R7, P1 ;  /* 0x00000001050b8824 */ /* 0x008fe200008e0607 */
[----:B----4-:R-:W-:-:S04]  /*9250*/  @!P0 IADD3 R6, P1, R2, R0, RZ ;  /* 0x0000000002068210 */ /* 0x010fc80007f3e0ff */
[----:B------:R2:W5:Y:S01]  /*9260*/  @!P0 LD.E.64 R12, [R10.64] ;  /* 0x000000060a0c8980 */ /* 0x000562000c101b00 */
[----:B-1----:R-:W-:Y:S01]  /*9270*/  @!P0 IMAD.X R7, R3, 0x1, R7, P1 ;  /* 0x0000000103078824 */ /* 0x002fe200008e0607 */
[----:B------:R-:W-:-:S04]  /*9280*/  ISETP.GE.AND P1, PT, R144, c[0x0][0x27c], PT ;  /* 0x00009f0090007a0c */ /* 0x000fc80003f26270 */
[----:B------:R1:W5:Y:S09]  /*9290*/  @!P0 LD.E.64 R8, [R6.64] ;  /* 0x0000000606088980 */ /* 0x000372000c101b00 */
[C---:B------:R-:W-:Y:S01]  /*92a0*/  @!P1 IMAD.SHL.U32 R14, R144.reuse, 0x2, RZ ;  /* 0x00000002900e9824 */ /* 0x040fe200078e00ff */
[----:B------:R-:W-:-:S04]  /*92b0*/  @!P1 SHF.L.U64.HI R0, R144, 0x1, R42 ;  /* 0x0000000190009819 */ /* 0x000fc8000001022a */
[----:B--2---:R-:W-:-:S05]  /*92c0*/  @!P1 IADD3 R10, P0, R4, R14, RZ ;  /* 0x0000000e040a9210 */ /* 0x004fca0007f1e0ff */
[----:B------:R-:W-:Y:S01]  /*92d0*/  @!P1 IMAD.X R11, R5, 0x1, R0, P0 ;  /* 0x00000001050b9824 */ /* 0x000fe200000e0600 */
[----:B-1----:R-:W-:-:S05]  /*92e0*/  @!P1 IADD3 R6, P0, R2, R14, RZ ;  /* 0x0000000e02069210 */ /* 0x002fca0007f1e0ff */
[----:B------:R-:W-:Y:S01]  /*92f0*/  @!P1 IMAD.X R7, R3, 0x1, R0, P0 ;  /* 0x0000000103079824 */ /* 0x000fe200000e0600 */
[----:B------:R-:W-:Y:S01]  /*9300*/  ISETP.GE.AND P0, PT, R146, c[0x0][0x27c], PT ;  /* 0x00009f0092007a0c */ /* 0x000fe20003f06270 */
[----:B------:R-:W-:Y:S01]  /*9310*/  CS2R R20, SRZ ;  /* 0x0000000000147805 */ /* 0x000fe2000001ff00 */
[----:B------:R-:W-:Y:S01]  /*9320*/  CS2R R22, SRZ ;  /* 0x0000000000167805 */ /* 0x000fe2000001ff00 */
[----:B------:R-:W-:-:S04]  /*9330*/  ISETP.GE.AND P2, PT, R141, c[0x0][0x27c], PT ;  /* 0x00009f008d007a0c */ /* 0x000fc80003f46270 */
[----:B------:R1:W5:Y:S04]  /*9340*/  @!P1 LD.E.64 R20, [R10.64] ;  /* 0x000000060a149980 */ /* 0x000368000c101b00 */
[----:B------:R2:W5:Y:S02]  /*9350*/  @!P1 LD.E.64 R22, [R6.64] ;  /* 0x0000000606169980 */ /* 0x000564000c101b00 */
[C---:B------:R-:W-:Y:S01]  /*9360*/  @!P0 IMAD.SHL.U32 R14, R146.reuse, 0x2, RZ ;  /* 0x00000002920e8824 */ /* 0x040fe200078e00ff */
[----:B------:R-:W-:Y:S01]  /*9370*/  @!P0 SHF.L.U64.HI R0, R146, 0x1, R43 ;  /* 0x0000000192008819 */ /* 0x000fe2000001022b */
[----:B------:R-:W-:Y:S01]  /*9380*/  CS2R R24, SRZ ;  /* 0x0000000000187805 */ /* 0x000fe2000001ff00 */
[----:B------:R-:W-:Y:S02]  /*9390*/  CS2R R28, SRZ ;  /* 0x00000000001c7805 */ /* 0x000fe4000001ff00 */
[----:B-1----:R-:W-:-:S05]  /*93a0*/  @!P0 IADD3 R10, P1, R4, R14, RZ ;  /* 0x0000000e040a8210 */ /* 0x002fca0007f3e0ff */
[----:B------:R-:W-:Y:S01]  /*93b0*/  @!P0 IMAD.X R11, R5, 0x1, R0, P1 ;  /* 0x00000001050b8824 */ /* 0x000fe200008e0600 */
[----:B--2---:R-:W-:Y:S01]  /*93c0*/  @!P0 IADD3 R6, P1, R2, R14, RZ ;  /* 0x0000000e02068210 */ /* 0x004fe20007f3e0ff */
[----:B------:R-:W-:-:S03]  /*93d0*/  @!P2 IMAD.SHL.U32 R14, R141, 0x2, RZ ;  /* 0x000000028d0ea824 */ /* 0x000fc600078e00ff */
[----:B------:R1:W5:Y:S01]  /*93e0*/  @!P0 LD.E.64 R24, [R10.64] ;  /* 0x000000060a188980 */ /* 0x000362000c101b00 */
[----:B------:R-:W-:Y:S01]  /*93f0*/  @!P0 IMAD.X R7, R3, 0x1, R0, P1 ;  /* 0x0000000103078824 */ /* 0x000fe200008e0600 */
[----:B------:R-:W-:-:S04]  /*9400*/  @!P2 SHF.L.U64.HI R0, R141, 0x1, R48 ;  /* 0x000000018d00a819 */ /* 0x000fc80000010230 */
[----:B------:R2:W5:Y:S01]  /*9410*/  @!P0 LD.E.64 R28, [R6.64] ;  /* 0x00000006061c8980 */ /* 0x000562000c101b00 */
[----:B------:R-:W-:Y:S01]  /*9420*/  ISETP.GE.AND P1, PT, R142, c[0x0][0x27c], PT ;  /* 0x00009f008e007a0c */ /* 0x000fe20003f26270 */
[----:B------:R-:W-:Y:S01]  /*9430*/  CS2R R32, SRZ ;  /* 0x0000000000207805 */ /* 0x000fe2000001ff00 */
[----:B------:R-:W-:Y:S01]  /*9440*/  CS2R R34, SRZ ;  /* 0x0000000000227805 */ /* 0x000fe2000001ff00 */
[----:B-1----:R-:W-:-:S05]  /*9450*/  @!P2 IADD3 R10, P0, R4, R14, RZ ;  /* 0x0000000e040aa210 */ /* 0x002fca0007f1e0ff */
[----:B------:R-:W-:Y:S01]  /*9460*/  @!P2 IMAD.X R11, R5, 0x1, R0, P0 ;  /* 0x00000001050ba824 */ /* 0x000fe200000e0600 */
[----:B--2---:R-:W-:-:S04]  /*9470*/  @!P2 IADD3 R6, P0, R2, R14, RZ ;  /* 0x0000000e0206a210 */ /* 0x004fc80007f1e0ff */
[C---:B------:R-:W-:Y:S01]  /*9480*/  @!P1 IMAD.WIDE R16, R142.reuse, 0x2, R4 ;  /* 0x000000028e109825 */ /* 0x040fe200078e0204 */
[----:B------:R1:W5:Y:S03]  /*9490*/  @!P2 LD.E.64 R32, [R10.64] ;  /* 0x000000060a20a980 */ /* 0x000366000c101b00 */
[----:B------:R-:W-:Y:S01]  /*94a0*/  @!P2 IMAD.X R7, R3, 0x1, R0, P0 ;  /* 0x000000010307a824 */ /* 0x000fe200000e0600 */
[----:B------:R-:W-:Y:S01]  /*94b0*/  ISETP.GE.AND P0, PT, R145, c[0x0][0x27c], PT ;  /* 0x00009f0091007a0c */ /* 0x000fe20003f06270 */
[----:B------:R-:W-:-:S03]  /*94c0*/  @!P1 IMAD.WIDE R14, R142, 0x2, R2 ;  /* 0x000000028e0e9825 */ /* 0x000fc600078e0202 */
[----:B------:R2:W5:Y:S09]  /*94d0*/  @!P2 LD.E.64 R34, [R6.64] ;  /* 0x000000060622a980 */ /* 0x000572000c101b00 */
[----:B------:R-:W-:Y:S01]  /*94e0*/  @!P0 IMAD.SHL.U32 R0, R145, 0x2, RZ ;  /* 0x0000000291008824 */ /* 0x000fe200078e00ff */
[----:B-1----:R-:W-:Y:S01]  /*94f0*/  CS2R R10, SRZ ;  /* 0x00000000000a7805 */ /* 0x002fe2000001ff00 */
[----:B--2---:R-:W-:-:S05]  /*9500*/  CS2R R6, SRZ ;  /* 0x0000000000067805 */ /* 0x004fca000001ff00 */
[----:B------:R1:W5:Y:S04]  /*9510*/  @!P1 LD.E.64 R10, [R16.64] ;  /* 0x00000006100a9980 */ /* 0x000368000c101b00 */
[----:B------:R2:W5:Y:S01]  /*9520*/  @!P1 LD.E.64 R6, [R14.64] ;  /* 0x000000060e069980 */ /* 0x000562000c101b00 */
[----:B------:R-:W-:Y:S01]  /*9530*/  @!P0 IADD3 R4, P1, R4, R0, RZ ;  /* 0x0000000004048210 */ /* 0x000fe20007f3e0ff */
[----:B------:R-:W-:Y:S01]  /*9540*/  CS2R R38, SRZ ;  /* 0x0000000000267805 */ /* 0x000fe2000001ff00 */
[----:B------:R-:W-:Y:S01]  /*9550*/  CS2R R40, SRZ ;  /* 0x0000000000287805 */ /* 0x000fe2000001ff00 */
[----:B--2---:R-:W-:-:S05]  /*9560*/  @!P0 SHF.L.U64.HI R14, R145, 0x1, R49 ;  /* 0x00000001910e8819 */ /* 0x004fca0000010231 */
[----:B------:R-:W-:Y:S01]  /*9570*/  @!P0 IMAD.X R5, R5, 0x1, R14, P1 ;  /* 0x0000000105058824 */ /* 0x000fe200008e060e */
[----:B------:R-:W-:-:S04]  /*9580*/  @!P0 IADD3 R2, P1, R2, R0, RZ ;  /* 0x0000000002028210 */ /* 0x000fc80007f3e0ff */
[----:B------:R1:W5:Y:S01]  /*9590*/  @!P0 LD.E.64 R38, [R4.64] ;  /* 0x0000000604268980 */ /* 0x000362000c101b00 */
[----:B------:R-:W-:-:S05]  /*95a0*/  @!P0 IMAD.X R3, R3, 0x1, R14, P1 ;  /* 0x0000000103038824 */ /* 0x000fca00008e060e */
[----:B------:R1:W5:Y:S03]  /*95b0*/  @!P0 LD.E.64 R40, [R2.64] ;  /* 0x0000000602288980 */ /* 0x000366000c101b00 */
.L_x_652:
[----:B------:R-:W-:Y:S05]  /*95c0*/  BSYNC B0 ;  /* 0x0000000000007941 */ /* 0x000fea0003800000 */
.L_x_651:
[----:B------:R-:W-:Y:S01]  /*95d0*/  IADD3 R0, R26, 0x40, RZ ;  /* 0x000000401a007810 */ /* 0x000fe20007ffe0ff */
[----:B-1--45:R-:W-:Y:S01]  /*95e0*/  IMAD.MOV.U32 R2, RZ, RZ, R32 ;  /* 0x000000ffff027224 */ /* 0x032fe200078e0020 */
[----:B------:R-:W-:Y:S01]  /*95f0*/  MOV R14, R6 ;  /* 0x00000006000e7202 */ /* 0x000fe20000000f00 */
[----:B--2---:R-:W-:Y:S01]  /*9600*/  IMAD.MOV.U32 R4, RZ, RZ, R38 ;  /* 0x000000ffff047224 */ /* 0x004fe200078e0026 */
[----:B------:R-:W-:Y:S01]  /*9610*/  ISETP.GE.AND P0, PT, R0, R30, PT ;  /* 0x0000001e0000720c */ /* 0x000fe20003f06270 */
[----:B------:R-:W-:Y:S01]  /*9620*/  IMAD.MOV.U32 R0, RZ, RZ, R33 ;  /* 0x000000ffff007224 */ /* 0x000fe200078e0021 */
[----:B---3--:R-:W1:Y:S01]  /*9630*/  SHFL.IDX PT, R5, R19, 0x1, 0x1c1f ;  /* 0x003c1f0013057f89 */ /* 0x008e6200000e0000 */
[----:B------:R-:W-:Y:S01]  /*9640*/  IMAD.MOV.U32 R3, RZ, RZ, R39 ;  /* 0x000000ffff037224 */ /* 0x000fe200078e0027 */
[----:B------:R-:W-:Y:S01]  /*9650*/  BSSY B0, `(.L_x_653) ;  /* 0x000006d000007945 */ /* 0x000fe20003800000 */
[----:B------:R-:W-:Y:S01]  /*9660*/  IMAD.MOV.U32 R16, RZ, RZ, R8 ;  /* 0x000000ffff107224 */ /* 0x000fe200078e0008 */
[----:B------:R-:W-:Y:S01]  /*9670*/  PRMT R75, R0, 0x5410, R2 ;  /* 0x00005410004b7816 */ /* 0x000fe20000000002 */
[----:B------:R-:W-:Y:S01]  /*9680*/  IMAD.MOV.U32 R2, RZ, RZ, R20 ;  /* 0x000000ffff027224 */ /* 0x000fe200078e0014 */
[----:B------:R-:W-:Y:S01]  /*9690*/  PRMT R77, R3, 0x5410, R4 ;  /* 0x00005410034d7816 */ /* 0x000fe20000000004 */
[----:B------:R-:W-:Y:S01]  /*96a0*/  IMAD.MOV.U32 R0, RZ, RZ, R21 ;  /* 0x000000ffff007224 */ /* 0x000fe200078e0015 */
[----:B------:R-:W-:Y:S01]  /*96b0*/  MOV R4, R24 ;  /* 0x0000001800047202 */ /* 0x000fe20000000f00 */
[----:B------:R-:W-:Y:S01]  /*96c0*/  IMAD.MOV.U32 R3, RZ, RZ, R25 ;  /* 0x000000ffff037224 */ /* 0x000fe200078e0019 */
[----:B------:R-:W-:Y:S01]  /*96d0*/  CS2R R58, SRZ ;  /* 0x00000000003a7805 */ /* 0x000fe2000001ff00 */
[----:B------:R-:W-:Y:S01]  /*96e0*/  IMAD.MOV.U32 R15, RZ, RZ, R9 ;  /* 0x000000ffff0f7224 */ /* 0x000fe200078e0009 */
[----:B------:R-:W-:Y:S01]  /*96f0*/  PRMT R71, R0, 0x5410, R2 ;  /* 0x0000541000477816 */ /* 0x000fe20000000002 */
[----:B------:R-:W-:Y:S01]  /*9700*/  IMAD.MOV.U32 R2, RZ, RZ, R10 ;  /* 0x000000ffff027224 */ /* 0x000fe200078e000a */
[----:B------:R-:W-:Y:S01]  /*9710*/  PRMT R73, R3, 0x5410, R4 ;  /* 0x0000541003497816 */ /* 0x000fe20000000004 */
[----:B------:R-:W-:Y:S01]  /*9720*/  IMAD.MOV.U32 R0, RZ, RZ, R11 ;  /* 0x000000ffff007224 */ /* 0x000fe200078e000b */
[----:B------:R-:W-:Y:S01]  /*9730*/  MOV R4, R12 ;  /* 0x0000000c00047202 */ /* 0x000fe20000000f00 */
[----:B------:R-:W-:Y:S01]  /*9740*/  IMAD.MOV.U32 R3, RZ, RZ, R13 ;  /* 0x000000ffff037224 */ /* 0x000fe200078e000d */
[----:B------:R-:W-:Y:S01]  /*9750*/  PRMT R68, R15, 0x5410, R16 ;  /* 0x000054100f447816 */ /* 0x000fe20000000010 */
[----:B------:R-:W-:Y:S01]  /*9760*/  CS2R R54, SRZ ;  /* 0x0000000000367805 */ /* 0x000fe2000001ff00 */
[----:B------:R-:W-:Y:S01]  /*9770*/  PRMT R65, R0, 0x5410, R2 ;  /* 0x0000541000417816 */ /* 0x000fe20000000002 */
[----:B------:R-:W-:Y:S01]  /*9780*/  IMAD.MOV.U32 R2, RZ, RZ, R34 ;  /* 0x000000ffff027224 */ /* 0x000fe200078e0022 */
[----:B------:R-:W-:Y:S01]  /*9790*/  PRMT R69, R3, 0x5410, R4 ;  /* 0x0000541003457816 */ /* 0x000fe20000000004 */
[----:B------:R-:W-:Y:S01]  /*97a0*/  IMAD.MOV.U32 R0, RZ, RZ, R35 ;  /* 0x000000ffff007224 */ /* 0x000fe200078e0023 */
[----:B------:R-:W-:Y:S01]  /*97b0*/  MOV R4, R40 ;  /* 0x0000002800047202 */ /* 0x000fe20000000f00 */
[----:B------:R-:W-:Y:S01]  /*97c0*/  IMAD.MOV.U32 R3, RZ, RZ, R41 ;  /* 0x000000ffff037224 */ /* 0x000fe200078e0029 */
[----:B------:R-:W-:Y:S01]  /*97d0*/  CS2R R50, SRZ ;  /* 0x0000000000327805 */ /* 0x000fe2000001ff00 */
[----:B------:R-:W-:Y:S01]  /*97e0*/  CS2R R44, SRZ ;  /* 0x00000000002c7805 */ /* 0x000fe2000001ff00 */
[----:B------:R-:W-:Y:S01]  /*97f0*/  PRMT R74, R0, 0x5410, R2 ;  /* 0x00005410004a7816 */ /* 0x000fe20000000002 */
[----:B------:R-:W-:Y:S01]  /*9800*/  IMAD.MOV.U32 R2, RZ, RZ, R22 ;  /* 0x000000ffff027224 */ /* 0x000fe200078e0016 */
[----:B------:R-:W-:Y:S01]  /*9810*/  PRMT R76, R3, 0x5410, R4 ;  /* 0x00005410034c7816 */ /* 0x000fe20000000004 */
[----:B------:R-:W-:Y:S01]  /*9820*/  IMAD.MOV.U32 R3, RZ, RZ, R29 ;  /* 0x000000ffff037224 */ /* 0x000fe200078e001d */
[----:B------:R-:W-:Y:S01]  /*9830*/  MOV R0, R23 ;  /* 0x0000001700007202 */ /* 0x000fe20000000f00 */
[----:B------:R-:W-:Y:S01]  /*9840*/  CS2R R62, SRZ ;  /* 0x00000000003e7805 */ /* 0x000fe2000001ff00 */
[----:B------:R-:W-:Y:S01]  /*9850*/  MOV R4, R28 ;  /* 0x0000001c00047202 */ /* 0x000fe20000000f00 */
[----:B------:R-:W-:Y:S01]  /*9860*/  CS2R R60, SRZ ;  /* 0x00000000003c7805 */ /* 0x000fe2000001ff00 */
[----:B------:R-:W-:Y:S01]  /*9870*/  PRMT R70, R0, 0x5410, R2 ;  /* 0x0000541000467816 */ /* 0x000fe20000000002 */
[----:B------:R-:W-:Y:S01]  /*9880*/  IMAD.MOV.U32 R0, RZ, RZ, R7 ;  /* 0x000000ffff007224 */ /* 0x000fe200078e0007 */
[----:B------:R-:W-:Y:S01]  /*9890*/  PRMT R72, R3, 0x5410, R4 ;  /* 0x0000541003487816 */ /* 0x000fe20000000004 */
[----:B------:R2:W3:Y:S01]  /*98a0*/  SHFL.IDX PT, R2, R36, 0x1, 0x1c1f ;  /* 0x003c1f0024027f89 */ /* 0x0004e200000e0000 */
[----:B------:R-:W-:Y:S01]  /*98b0*/  CS2R R56, SRZ ;  /* 0x0000000000387805 */ /* 0x000fe2000001ff00 */
[----:B------:R-:W-:Y:S01]  /*98c0*/  CS2R R52, SRZ ;  /* 0x0000000000347805 */ /* 0x000fe2000001ff00 */
[----:B------:R-:W-:Y:S01]  /*98d0*/  PRMT R64, R0, 0x5410, R14 ;  /* 0x0000541000407816 */ /* 0x000fe2000000000e */
[----:B------:R4:W1:Y:S01]  /*98e0*/  SHFL.IDX PT, R4, R27, 0x1, 0x1c1f ;  /* 0x003c1f001b047f89 */ /* 0x00086200000e0000 */
[----:B------:R-:W-:-:S03]  /*98f0*/  CS2R R46, SRZ ;  /* 0x00000000002e7805 */ /* 0x000fc6000001ff00 */
[----:B------:R1:W1:Y:S01]  /*9900*/  SHFL.IDX PT, R3, R18, 0x1, 0x1c1f ;  /* 0x003c1f0012037f89 */ /* 0x00026200000e0000 */
[----:B--2---:R-:W-:Y:S01]  /*9910*/  CS2R R36, SRZ ;  /* 0x0000000000247805 */ /* 0x004fe2000001ff00 */
[----:B----4-:R-:W-:Y:S01]  /*9920*/  CS2R R26, SRZ ;  /* 0x00000000001a7805 */ /* 0x010fe2000001ff00 */
[----:B------:R-:W-:Y:S05]  /*9930*/  @P0 BRA `(.L_x_654) ;  /* 0x000003e000000947 */ /* 0x000fea0003800000 */
[----:B---3--:R-:W-:Y:S01]  /*9940*/  ISETP.GE.AND P0, PT, R147, c[0x0][0x27c], PT ;  /* 0x00009f0093007a0c */ /* 0x008fe20003f06270 */
[----:B------:R-:W-:Y:S01]  /*9950*/  CS2R R44, SRZ ;  /* 0x00000000002c7805 */ /* 0x000fe2000001ff00 */
[----:B------:R-:W-:-:S11]  /*9960*/  CS2R R46, SRZ ;  /* 0x00000000002e7805 */ /* 0x000fd6000001ff00 */
[C---:B------:R-:W-:Y:S01]  /*9970*/  @!P0 IMAD.SHL.U32 R0, R147.reuse, 0x2, RZ ;  /* 0x0000000293008824 */ /* 0x040fe200078e00ff */
[----:B------:R-:W-:-:S04]  /*9980*/  @!P0 SHF.L.U64.HI R15, R147, 0x1, R31 ;  /* 0x00000001930f8819 */ /* 0x000fc8000001021f */
[----:B-1----:R-:W-:-:S05]  /*9990*/  @!P0 IADD3 R16, P1, R4, R0, RZ ;  /* 0x0000000004108210 */ /* 0x002fca0007f3e0ff */
[----:B------:R-:W-:Y:S01]  /*99a0*/  @!P0 IMAD.X R17, R5, 0x1, R15, P1 ;  /* 0x0000000105118824 */ /* 0x000fe200008e060f */
[----:B------:R-:W-:-:S04]  /*99b0*/  @!P0 IADD3 R14, P1, R2, R0, RZ ;  /* 0x00000000020e8210 */ /* 0x000fc80007f3e0ff */
[----:B------:R1:W5:Y:S01]  /*99c0*/  @!P0 LD.E.64 R44, [R16.64] ;  /* 0x00000006102c8980 */ /* 0x000362000c101b00 */
[----:B------:R-:W-:Y:S01]  /*99d0*/  @!P0 IMAD.X R15, R3, 0x1, R15, P1 ;  /* 0x00000001030f8824 */ /* 0x000fe200008e060f */
[----:B------:R-:W-:-:S04]  /*99e0*/  ISETP.GE.AND P1, PT, R144, c[0x0][0x27c], PT ;  /* 0x00009f0090007a0c */ /* 0x000fc80003f26270 */
[----:B------:R2:W5:Y:S09]  /*99f0*/  @!P0 LD.E.64 R46, [R14.64] ;  /* 0x000000060e2e8980 */ /* 0x000572000c101b00 */
[----:B------:R-:W-:-:S05]  /*9a00*/  @!P1 IMAD.SHL.U32 R0, R144, 0x2, RZ ;  /* 0x0000000290009824 */ /* 0x000fca00078e00ff */
[----:B-1----:R-:W-:Y:S02]  /*9a10*/  @!P1 IADD3 R16, P0, R4, R0, RZ ;  /* 0x0000000004109210 */ /* 0x002fe40007f1e0ff */
[----:B--2---:R-:W-:-:S05]  /*9a20*/  @!P1 SHF.L.U64.HI R15, R144, 0x1, R42 ;  /* 0x00000001900f9819 */ /* 0x004fca000001022a */
[----:B------:R-:W-:Y:S01]  /*9a30*/  @!P1 IMAD.X R17, R5, 0x1, R15, P0 ;  /* 0x0000000105119824 */ /* 0x000fe200000e060f */
[----:B------:R-:W-:-:S05]  /*9a40*/  @!P1 IADD3 R14, P0, R2, R0, RZ ;  /* 0x00000000020e9210 */ /* 0x000fca0007f1e0ff */
[----:B------:R-:W-:Y:S01]  /*9a50*/  @!P1 IMAD.X R15, R3, 0x1, R15, P0 ;  /* 0x00000001030f9824 */ /* 0x000fe200000e060f */
[----:B------:R-:W-:Y:S01]  /*9a60*/  ISETP.GE.AND P0, PT, R146, c[0x0][0x27c], PT ;  /* 0x00009f0092007a0c */ /* 0x000fe20003f06270 */
[----:B------:R-:W-:Y:S01]  /*9a70*/  CS2R R50, SRZ ;  /* 0x0000000000327805 */ /* 0x000fe2000001ff00 */
[----:B------:R-:W-:Y:S01]  /*9a80*/  CS2R R52, SRZ ;  /* 0x0000000000347805 */ /* 0x000fe2000001ff00 */
[----:B------:R-:W-:-:S04]  /*9a90*/  ISETP.GE.AND P2, PT, R141, c[0x0][0x27c], PT ;  /* 0x00009f008d007a0c */ /* 0x000fc80003f46270 */
[----:B------:R1:W5:Y:S04]  /*9aa0*/  @!P1 LD.E.64 R50, [R16.64] ;  /* 0x0000000610329980 */ /* 0x000368000c101b00 */
[----:B------:R2:W5:Y:S02]  /*9ab0*/  @!P1 LD.E.64 R52, [R14.64] ;  /* 0x000000060e349980 */ /* 0x000564000c101b00 */
[----:B------:R-:W-:Y:S01]  /*9ac0*/  @!P0 IMAD.SHL.U32 R0, R146, 0x2, RZ ;  /* 0x0000000292008824 */ /* 0x000fe200078e00ff */
[----:B------:R-:W-:Y:S01]  /*9ad0*/  CS2R R54, SRZ ;  /* 0x0000000000367805 */ /* 0x000fe2000001ff00 */
[----:B------:R-:W-:-:S03]  /*9ae0*/  CS2R R56, SRZ ;  /* 0x0000000000387805 */ /* 0x000fc6000001ff00 */
[----:B-1----:R-:W-:Y:S02]  /*9af0*/  @!P0 IADD3 R16, P1, R4, R0, RZ ;  /* 0x0000000004108210 */ /* 0x002fe40007f3e0ff */
[----:B--2---:R-:W-:-:S05]  /*9b00*/  @!P0 SHF.L.U64.HI R15, R146, 0x1, R43 ;  /* 0x00000001920f8819 */ /* 0x004fca000001022b */
[----:B------:R-:W-:Y:S01]  /*9b10*/  @!P0 IMAD.X R17, R5, 0x1, R15, P1 ;  /* 0x0000000105118824 */ /* 0x000fe200008e060f */
[----:B------:R-:W-:Y:S01]  /*9b20*/  @!P0 IADD3 R14, P1, R2, R0, RZ ;  /* 0x00000000020e8210 */ /* 0x000fe20007f3e0ff */
[----:B------:R-:W-:-:S03]  /*9b30*/  @!P2 IMAD.SHL.U32 R0, R141, 0x2, RZ ;  /* 0x000000028d00a824 */ /* 0x000fc600078e00ff */
[----:B------:R1:W5:Y:S01]  /*9b40*/  @!P0 LD.E.64 R54, [R16.64] ;  /* 0x0000000610368980 */ /* 0x000362000c101b00 */
[----:B------:R-:W-:-:S05]  /*9b50*/  @!P0 IMAD.X R15, R3, 0x1, R15, P1 ;  /* 0x00000001030f8824 */ /* 0x000fca00008e060f */
[----:B------:R2:W5:Y:S01]  /*9b60*/  @!P0 LD.E.64 R56, [R14.64] ;  /* 0x000000060e388980 */ /* 0x000562000c101b00 */
[----:B------:R-:W-:Y:S01]  /*9b70*/  ISETP.GE.AND P1, PT, R142, c[0x0][0x27c], PT ;  /* 0x00009f008e007a0c */ /* 0x000fe20003f26270 */
[----:B------:R-:W-:Y:S01]  /*9b80*/  CS2R R58, SRZ ;  /* 0x00000000003a7805 */ /* 0x000fe2000001ff00 */
[----:B-1----:R-:W-:Y:S02]  /*9b90*/  @!P2 IADD3 R16, P0, R4, R0, RZ ;  /* 0x000000000410a210 */ /* 0x002fe40007f1e0ff */
[----:B--2---:R-:W-:-:S05]  /*9ba0*/  @!P2 SHF.L.U64.HI R15, R141, 0x1, R48 ;  /* 0x000000018d0fa819 */ /* 0x004fca0000010230 */
[--C-:B------:R-:W-:Y:S01]  /*9bb0*/  @!P2 IMAD.X R17, R5, 0x1, R15.reuse, P0 ;  /* 0x000000010511a824 */ /* 0x100fe200000e060f */
[----:B------:R-:W-:Y:S01]  /*9bc0*/  @!P2 IADD3 R14, P0, R2, R0, RZ ;  /* 0x00000000020ea210 */ /* 0x000fe20007f1e0ff */
[----:B------:R-:W-:Y:S01]  /*9bd0*/  CS2R R60, SRZ ;  /* 0x00000000003c7805 */ /* 0x000fe2000001ff00 */
[----:B------:R-:W-:Y:S01]  /*9be0*/  CS2R R26, SRZ ;  /* 0x00000000001a7805 */ /* 0x000fe2000001ff00 */
[----:B------:R-:W-:Y:S01]  /*9bf0*/  CS2R R36, SRZ ;  /* 0x0000000000247805 */ /* 0x000fe2000001ff00 */
[----:B------:R1:W5:Y:S01]  /*9c00*/  @!P2 LD.E.64 R58, [R16.64] ;  /* 0x00000006103aa980 */ /* 0x000362000c101b00 */
[----:B------:R-:W-:Y:S01]  /*9c10*/  @!P2 IMAD.X R15, R3, 0x1, R15, P0 ;  /* 0x00000001030fa824 */ /* 0x000fe200000e060f */
[----:B------:R-:W-:-:S04]  /*9c20*/  ISETP.GE.AND P0, PT, R145, c[0x0][0x27c], PT ;  /* 0x00009f0091007a0c */ /* 0x000fc80003f06270 */
[----:B------:R2:W5:Y:S09]  /*9c30*/  @!P2 LD.E.64 R60, [R14.64] ;  /* 0x000000060e3ca980 */ /* 0x000572000c101b00 */
[----:B------:R-:W-:Y:S02]  /*9c40*/  @!P0 IMAD.SHL.U32 R0, R145, 0x2, RZ ;  /* 0x0000000291008824 */ /* 0x000fe400078e00ff */
[----:B-1----:R-:W-:-:S05]  /*9c50*/  @!P1 IMAD.WIDE R16, R142, 0x2, R4 ;  /* 0x000000028e109825 */ /* 0x002fca00078e0204 */
[----:B------:R1:W5:Y:S01]  /*9c60*/  @!P1 LD.E.64 R26, [R16.64] ;  /* 0x00000006101a9980 */ /* 0x000362000c101b00 */
[----:B--2---:R-:W-:-:S05]  /*9c70*/  @!P1 IMAD.WIDE R14, R142, 0x2, R2 ;  /* 0x000000028e0e9825 */ /* 0x004fca00078e0202 */
        /* <DEDUP_REMOVED lines=10> */
.L_x_654:
[----:B---3--:R-:W-:Y:S05]  /*9d20*/  BSYNC B0 ;  /* 0x0000000000007941 */ /* 0x008fea0003800000 */
.L_x_653:
[----:B-----5:R-:W-:Y:S01]  /*9d30*/  IMAD.MOV.U32 R0, RZ, RZ, R66 ;  /* 0x000000ffff007224 */ /* 0x020fe200078e0042 */
[----:B------:R-:W-:-:S04]  /*9d40*/  DEPBAR.LE SB0, 0x1 ;  /* 0x000080400000791a */ /* 0x000fc80000000000 */
[----:B-1----:R-:W-:Y:S01]  /*9d50*/  IMAD.MOV.U32 R4, RZ, RZ, R67 ;  /* 0x000000ffff047224 */ /* 0x002fe200078e0043 */
[----:B------:R-:W-:Y:S01]  /*9d60*/  BSSY B1, `(.L_x_655) ;  /* 0x0000156000017945 */ /* 0x000fe20003800000 */
[----:B------:R-:W-:Y:S02]  /*9d70*/  IMAD.MOV.U32 R3, RZ, RZ, R58 ;  /* 0x000000ffff037224 */ /* 0x000fe400078e003a */
[----:B------:R-:W-:Y:S01]  /*9d80*/  IMAD.MOV.U32 R2, RZ, RZ, R59 ;  /* 0x000000ffff027224 */ /* 0x000fe200078e003b */
[----:B------:R-:W-:Y:S01]  /*9d90*/  PRMT R86, R4, 0x5410, R0 ;  /* 0x0000541004567816 */ /* 0x000fe20000000000 */
[----:B------:R-:W-:Y:S01]  /*9da0*/  IMAD.MOV.U32 R0, RZ, RZ, R54 ;  /* 0x000000ffff007224 */ /* 0x000fe200078e0036 */
[----:B------:R-:W-:Y:S02]  /*9db0*/  MOV R4, R55 ;  /* 0x0000003700047202 */ /* 0x000fe40000000f00 */
[----:B------:R-:W-:Y:S01]  /*9dc0*/  PRMT R84, R2, 0x5410, R3 ;  /* 0x0000541002547816 */ /* 0x000fe20000000003 */
[----:B------:R-:W-:Y:S01]  /*9dd0*/  IMAD.MOV.U32 R3, RZ, RZ, R50 ;  /* 0x000000ffff037224 */ /* 0x000fe200078e0032 */
[----:B------:R-:W-:Y:S01]  /*9de0*/  PRMT R82, R82, 0x5410, R0 ;  /* 0x0000541052527816 */ /* 0x000fe20000000000 */
[----:B------:R-:W-:-:S02]  /*9df0*/  IMAD.MOV.U32 R0, RZ, RZ, R44 ;  /* 0x000000ffff007224 */ /* 0x000fc400078e002c */
[----:B------:R-:W-:Y:S01]  /*9e00*/  IMAD.MOV.U32 R2, RZ, RZ, R51 ;  /* 0x000000ffff027224 */ /* 0x000fe200078e0033 */
[----:B------:R-:W-:Y:S01]  /*9e10*/  PRMT R82, R4, 0x7610, R82 ;  /* 0x0000761004527816 */ /* 0x000fe20000000052 */
        /* <DEDUP_REMOVED lines=9> */
[----:B------:R-:W-:-:S02]  /*9eb0*/  MOV R3, R26 ;  /* 0x0000001a00037202 */ /* 0x000fc40000000f00 */
[----:B------:R-:W-:Y:S01]  /*9ec0*/  PRMT R85, R4, 0x7610, R85 ;  /* 0x0000761004557816 */ /* 0x000fe20000000055 */
[----:B------:R-:W-:Y:S01]  /*9ed0*/  IMAD.IADD R4, R30, 0x1, -R246 ;  /* 0x000000011e047824 */ /* 0x000fe200078e0af6 */
[----:B------:R-:W-:Y:S01]  /*9ee0*/  PRMT R48, R2, 0x5410, R3 ;  /* 0x0000541002307816 */ /* 0x000fe20000000003 */
[----:B------:R-:W-:Y:S01]  /*9ef0*/  IMAD.MOV.U32 R2, RZ, RZ, R61 ;  /* 0x000000ffff027224 */ /* 0x000fe200078e003d */
[----:B------:R-:W-:Y:S02]  /*9f00*/  MOV R3, R60 ;  /* 0x0000003c00037202 */ /* 0x000fe40000000f00 */
[----:B------:R-:W-:Y:S01]  /*9f10*/  IMNMX R42, R4, 0x80, PT ;  /* 0x00000080042a7817 */ /* 0x000fe20003800200 */
[----:B------:R-:W-:Y:S01]  /*9f20*/  IMAD.MOV.U32 R4, RZ, RZ, R46 ;  /* 0x000000ffff047224 */ /* 0x000fe200078e002e */
[----:B------:R-:W-:Y:S01]  /*9f30*/  PRMT R81, R81, 0x5410, R0 ;  /* 0x0000541051517816 */ /* 0x000fe20000000000 */
[----:B------:R-:W-:Y:S01]  /*9f40*/  IMAD.MOV.U32 R0, RZ, RZ, R53 ;  /* 0x000000ffff007224 */ /* 0x000fe200078e0035 */
[----:B------:R-:W-:Y:S01]  /*9f50*/  BAR.SYNC.DEFER_BLOCKING 0x0 ;  /* 0x0000000000007b1d */ /* 0x000fe20000010000 */
[----:B------:R-:W-:-:S02]  /*9f60*/  ISETP.GE.AND P0, PT, R245, R42, PT ;  /* 0x0000002af500720c */ /* 0x000fc40003f06270 */
[----:B------:R-:W-:Y:S01]  /*9f70*/  PRMT R83, R2, 0x5410, R3 ;  /* 0x0000541002537816 */ /* 0x000fe20000000003 */
[----:B------:R-:W-:Y:S01]  /*9f80*/  IMAD.MOV.U32 R3, RZ, RZ, R57 ;  /* 0x000000ffff037224 */ /* 0x000fe200078e0039 */
[----:B------:R-:W-:-:S04]  /*9f90*/  MOV R2, R52 ;  /* 0x0000003400027202 */ /* 0x000fc80000000f00 */
[----:B------:R-:W-:Y:S01]  /*9fa0*/  PRMT R79, R0, 0x5410, R2 ;  /* 0x00005410004f7816 */ /* 0x000fe20000000002 */
[----:B------:R-:W-:Y:S01]  /*9fb0*/  IMAD.MOV.U32 R2, RZ, RZ, R36 ;  /* 0x000000ffff027224 */ /* 0x000fe200078e0024 */
[----:B------:R-:W-:Y:S01]  /*9fc0*/  PRMT R81, R3, 0x7610, R81 ;  /* 0x0000761003517816 */ /* 0x000fe20000000051 */
[----:B------:R-:W-:Y:S01]  /*9fd0*/  IMAD.MOV.U32 R0, RZ, RZ, R37 ;  /* 0x000000ffff007224 */ /* 0x000fe200078e0025 */
[----:B------:R-:W-:-:S04]  /*9fe0*/  MOV R3, R47 ;  /* 0x0000002f00037202 */ /* 0x000fc80000000f00 */
[----:B------:R-:W-:Y:S02]  /*9ff0*/  PRMT R49, R3, 0x5410, R4 ;  /* 0x0000541003317816 */ /* 0x000fe40000000004 */
[----:B------:R-:W-:Y:S01]  /*a000*/  PRMT R43, R0, 0x5410, R2 ;  /* 0x00005410002b7816 */ /* 0x000fe20000000002 */
[----:B------:R-:W-:Y:S05]  /*a010*/  @P0 BRA `(.L_x_656) ;  /* 0x000012a000000947 */ /* 0x000fea0003800000 */
[----:B------:R-:W-:Y:S01]  /*a020*/  ISETP.GE.AND P0, PT, R142, c[0x0][0x27c], PT ;  /* 0x00009f008e007a0c */ /* 0x000fe20003f06270 */
[----:B------:R-:W-:-:S12]  /*a030*/  BSSY B0, `(.L_x_657) ;  /* 0x0000030000007945 */ /* 0x000fd80003800000 */
[----:B------:R-:W-:Y:S05]  /*a040*/  @P0 BRA `(.L_x_658) ;  /* 0x000002e000000947 */ /* 0x000fea0003800000 */
[----:B------:R-:W1:Y:S01]  /*a050*/  LDS.128 R16, [R239+0xc000] ;  /* 0x00c00000ef107984 */ /* 0x000e620000000c00 */
[----:B------:R-:W-:Y:S02]  /*a060*/  SHF.R.U32.HI R0, RZ, 0x10, R11 ;  /* 0x00000010ff007819 */ /* 0x000fe4000001160b */
[--C-:B------:R-:W-:Y:S02]  /*a070*/  SHF.R.U32.HI R2, RZ, 0x10, R7.reuse ;  /* 0x00000010ff027819 */ /* 0x100fe40000011607 */
[----:B------:R-:W-:Y:S02]  /*a080*/  SHF.R.U64 R4, R6, 0x10, R7 ;  /* 0x0000001006047819 */ /* 0x000fe40000001207 */
[----:B------:R-:W-:Y:S02]  /*a090*/  PRMT R6, R65, 0x5410, R0 ;  /* 0x0000541041067816 */ /* 0x000fe40000000000 */
[----:B------:R-:W-:Y:S02]  /*a0a0*/  PRMT R0, R64, 0x5410, R2 ;  /* 0x0000541040007816 */ /* 0x000fe40000000002 */
[----:B------:R-:W-:-:S02]  /*a0b0*/  SHF.R.U64 R3, R10, 0x10, R11 ;  /* 0x000000100a037819 */ /* 0x000fc4000000120b */
[----:B------:R-:W-:Y:S02]  /*a0c0*/  LOP3.LUT R31, R0, 0xffff0000, RZ, 0xc0, !PT ;  /* 0xffff0000001f7812 */ /* 0x000fe400078ec0ff */
[----:B------:R-:W-:Y:S02]  /*a0d0*/  PRMT R10, R64, 0x5432, R4 ;  /* 0x00005432400a7816 */ /* 0x000fe40000000004 */
[----:B------:R-:W-:Y:S02]  /*a0e0*/  LOP3.LUT R30, R6, 0xffff0000, RZ, 0xc0, !PT ;  /* 0xffff0000061e7812 */ /* 0x000fe400078ec0ff */
[----:B------:R-:W-:Y:S02]  /*a0f0*/  PRMT R11, R65, 0x5432, R3 ;  /* 0x00005432410b7816 */ /* 0x000fe40000000003 */
[C---:B-1----:R-:W-:Y:S01]  /*a100*/  LOP3.LUT R7, R18.reuse, 0xffff0000, RZ, 0xc0, !PT ;  /* 0xffff000012077812 */ /* 0x042fe200078ec0ff */
[C---:B------:R-:W-:Y:S01]  /*a110*/  IMAD.U32 R14, R19.reuse, 0x10000, RZ ;  /* 0x00010000130e7824 */ /* 0x040fe200078e00ff */
[----:B------:R-:W-:Y:S01]  /*a120*/  LOP3.LUT R2, R19, 0xffff0000, RZ, 0xc0, !PT ;  /* 0xffff000013027812 */ /* 0x000fe200078ec0ff */
[----:B------:R-:W-:Y:S01]  /*a130*/  IMAD.U32 R15, R18, 0x10000, RZ ;  /* 0x00010000120f7824 */ /* 0x000fe200078e00ff */
[----:B------:R-:W-:Y:S01]  /*a140*/  SHF.L.U32 R5, R16, 0x10, RZ ;  /* 0x0000001010057819 */ /* 0x000fe200000006ff */
[----:B------:R-:W-:Y:S01]  /*a150*/  IMAD.U32 R19, R0, 0x10000, RZ ;  /* 0x0001000000137824 */ /* 0x000fe200078e00ff */
[----:B------:R-:W-:Y:S01]  /*a160*/  LOP3.LUT R4, R16, 0xffff0000, RZ, 0xc0, !PT ;  /* 0xffff000010047812 */ /* 0x000fe200078ec0ff */
[----:B------:R-:W-:Y:S01]  /*a170*/  IMAD.U32 R18, R6, 0x10000, RZ ;  /* 0x0001000006127824 */ /* 0x000fe200078e00ff */
[----:B------:R-:W-:Y:S01]  /*a180*/  SHF.L.U32 R3, R17, 0x10, RZ ;  /* 0x0000001011037819 */ /* 0x000fe200000006ff */
[----:B------:R-:W-:Y:S01]  /*a190*/  FMUL.FTZ R16, R7, R19 ;  /* 0x0000001307107220 */ /* 0x000fe20000410000 */
[----:B------:R-:W-:Y:S01]  /*a1a0*/  LOP3.LUT R0, R17, 0xffff0000, RZ, 0xc0, !PT ;  /* 0xffff000011007812 */ /* 0x000fe200078ec0ff */
[----:B------:R-:W-:-:S02]  /*a1b0*/  FMUL.FTZ R7, R7, R18 ;  /* 0x0000001207077220 */ /* 0x000fc40000410000 */
[C---:B------:R-:W-:Y:S02]  /*a1c0*/  FMUL.FTZ R6, R2.reuse, R31 ;  /* 0x0000001f02067220 */ /* 0x040fe40000410000 */
[----:B------:R-:W-:Y:S01]  /*a1d0*/  FFMA.FTZ R17, R15, R18, -R16 ;  /* 0x000000120f117223 */ /* 0x000fe20000010810 */
[----:B------:R-:W-:Y:S01]  /*a1e0*/  SHF.L.U32 R18, R11, 0x10, RZ ;  /* 0x000000100b127819 */ /* 0x000fe200000006ff */
[----:B------:R-:W-:Y:S01]  /*a1f0*/  FFMA.FTZ R16, R15, R19, R7 ;  /* 0x000000130f107223 */ /* 0x000fe20000010007 */
[----:B------:R-:W-:Y:S01]  /*a200*/  LOP3.LUT R11, R11, 0xffff0000, RZ, 0xc0, !PT ;  /* 0xffff00000b0b7812 */ /* 0x000fe200078ec0ff */
[-C--:B------:R-:W-:Y:S02]  /*a210*/  FMUL.FTZ R2, R2, R30.reuse ;  /* 0x0000001e02027220 */ /* 0x080fe40000410000 */
[----:B------:R-:W-:Y:S01]  /*a220*/  FFMA.FTZ R15, R14, R30, -R6 ;  /* 0x0000001e0e0f7223 */ /* 0x000fe20000010806 */
[C---:B------:R-:W-:Y:S01]  /*a230*/  LOP3.LUT R30, R10.reuse, 0xffff0000, RZ, 0xc0, !PT ;  /* 0xffff00000a1e7812 */ /* 0x040fe200078ec0ff */
[----:B------:R-:W-:-:S02]  /*a240*/  IMAD.U32 R19, R10, 0x10000, RZ ;  /* 0x000100000a137824 */ /* 0x000fc400078e00ff */
[----:B------:R-:W-:Y:S02]  /*a250*/  FFMA.FTZ R7, R14, R31, R2 ;  /* 0x0000001f0e077223 */ /* 0x000fe40000010002 */
[----:B------:R-:W-:Y:S02]  /*a260*/  FMUL.FTZ R6, R4, R19 ;  /* 0x0000001304067220 */ /* 0x000fe40000410000 */
[----:B------:R-:W-:Y:S01]  /*a270*/  FMUL.FTZ R2, R0, R30 ;  /* 0x0000001e00027220 */ /* 0x000fe20000410000 */
[----:B------:R-:W-:Y:S01]  /*a280*/  F2FP.BF16.PACK_AB R7, R7, R15 ;  /* 0x0000000f0707723e */ /* 0x000fe200000010ff */
[-C--:B------:R-:W-:Y:S02]  /*a290*/  FMUL.FTZ R4, R4, R18.reuse ;  /* 0x0000001204047220 */ /* 0x080fe40000410000 */
[----:B------:R-:W-:Y:S02]  /*a2a0*/  FMUL.FTZ R0, R0, R11 ;  /* 0x0000000b00007220 */ /* 0x000fe40000410000 */
[C---:B------:R-:W-:Y:S01]  /*a2b0*/  FFMA.FTZ R10, R5.reuse, R18, -R6 ;  /* 0x00000012050a7223 */ /* 0x040fe20000010806 */
[----:B------:R-:W-:Y:S01]  /*a2c0*/  F2FP.BF16.PACK_AB R6, R16, R17 ;  /* 0x000000111006723e */ /* 0x000fe200000010ff */
[----:B------:R-:W-:-:S02]  /*a2d0*/  FFMA.FTZ R4, R5, R19, R4 ;  /* 0x0000001305047223 */ /* 0x000fc40000010004 */
[C---:B------:R-:W-:Y:S02]  /*a2e0*/  FFMA.FTZ R2, R3.reuse, R11, -R2 ;  /* 0x0000000b03027223 */ /* 0x040fe40000010802 */
[----:B------:R-:W-:Y:S01]  /*a2f0*/  FFMA.FTZ R0, R3, R30, R0 ;  /* 0x0000001e03007223 */ /* 0x000fe20000010000 */
[----:B------:R-:W-:-:S04]  /*a300*/  F2FP.BF16.PACK_AB R4, R4, R10 ;  /* 0x0000000a0404723e */ /* 0x000fc800000010ff */
[----:B------:R-:W-:-:S05]  /*a310*/  F2FP.BF16.PACK_AB R5, R0, R2 ;  /* 0x000000020005723e */ /* 0x000fca00000010ff */
[----:B------:R1:W-:Y:S02]  /*a320*/  STS.128 [R239+0xc000], R4 ;  /* 0x00c00004ef007388 */ /* 0x0003e40000000c00 */
.L_x_658:
[----:B------:R-:W-:Y:S05]  /*a330*/  BSYNC B0 ;  /* 0x0000000000007941 */ /* 0x000fea0003800000 */
.L_x_657:
[----:B------:R-:W-:Y:S01]  /*a340*/  ISETP.GE.AND P0, PT, R147, c[0x0][0x27c], PT ;  /* 0x00009f0093007a0c */ /* 0x000fe20003f06270 */
[----:B------:R-:W-:-:S12]  /*a350*/  BSSY B0, `(.L_x_659) ;  /* 0x0000030000007945 */ /* 0x000fd80003800000 */
[----:B------:R-:W-:Y:S05]  /*a360*/  @P0 BRA `(.L_x_660) ;  /* 0x000002e000000947 */ /* 0x000fea0003800000 */
[----:B-1----:R-:W1:Y:S01]  /*a370*/  LDS.128 R4, [R240+0xc000] ;  /* 0x00c00000f0047984 */ /* 0x002e620000000c00 */
[----:B------:R-:W-:Y:S02]  /*a380*/  SHF.R.U32.HI R0, RZ, 0x10, R13 ;  /* 0x00000010ff007819 */ /* 0x000fe4000001160d */
[--C-:B------:R-:W-:Y:S02]  /*a390*/  SHF.R.U32.HI R2, RZ, 0x10, R9.reuse ;  /* 0x00000010ff027819 */ /* 0x100fe40000011609 */
[----:B------:R-:W-:Y:S02]  /*a3a0*/  SHF.R.U64 R10, R8, 0x10, R9 ;  /* 0x00000010080a7819 */ /* 0x000fe40000001209 */
[----:B------:R-:W-:Y:S02]  /*a3b0*/  PRMT R8, R69, 0x5410, R0 ;  /* 0x0000541045087816 */ /* 0x000fe40000000000 */
[----:B------:R-:W-:Y:S02]  /*a3c0*/  PRMT R0, R68, 0x5410, R2 ;  /* 0x0000541044007816 */ /* 0x000fe40000000002 */
[----:B------:R-:W-:Y:S01]  /*a3d0*/  SHF.R.U64 R3, R12, 0x10, R13 ;  /* 0x000000100c037819 */ /* 0x000fe2000000120d */
[----:B------:R-:W-:Y:S01]  /*a3e0*/  IMAD.U32 R14, R8, 0x10000, RZ ;  /* 0x00010000080e7824 */ /* 0x000fe200078e00ff */
[----:B------:R-:W-:Y:S01]  /*a3f0*/  PRMT R10, R68, 0x5432, R10 ;  /* 0x00005432440a7816 */ /* 0x000fe2000000000a */
[C---:B------:R-:W-:Y:S01]  /*a400*/  IMAD.U32 R15, R0.reuse, 0x10000, RZ ;  /* 0x00010000000f7824 */ /* 0x040fe200078e00ff */
[----:B------:R-:W-:-:S02]  /*a410*/  LOP3.LUT R17, R0, 0xffff0000, RZ, 0xc0, !PT ;  /* 0xffff000000117812 */ /* 0x000fc400078ec0ff */
[----:B------:R-:W-:Y:S02]  /*a420*/  LOP3.LUT R16, R8, 0xffff0000, RZ, 0xc0, !PT ;  /* 0xffff000008107812 */ /* 0x000fe400078ec0ff */
[----:B------:R-:W-:Y:S02]  /*a430*/  PRMT R11, R69, 0x5432, R3 ;  /* 0x00005432450b7816 */ /* 0x000fe40000000003 */
[C---:B-1----:R-:W-:Y:S01]  /*a440*/  LOP3.LUT R9, R6.reuse, 0xffff0000, RZ, 0xc0, !PT ;  /* 0xffff000006097812 */ /* 0x042fe200078ec0ff */
[C---:B------:R-:W-:Y:S01]  /*a450*/  IMAD.U32 R12, R7.reuse, 0x10000, RZ ;  /* 0x00010000070c7824 */ /* 0x040fe200078e00ff */
[----:B------:R-:W-:Y:S01]  /*a460*/  LOP3.LUT R2, R7, 0xffff0000, RZ, 0xc0, !PT ;  /* 0xffff000007027812 */ /* 0x000fe200078ec0ff */
[----:B------:R-:W-:Y:S01]  /*a470*/  IMAD.U32 R13, R6, 0x10000, RZ ;  /* 0x00010000060d7824 */ /* 0x000fe200078e00ff */
[C---:B------:R-:W-:Y:S01]  /*a480*/  SHF.L.U32 R6, R4.reuse, 0x10, RZ ;  /* 0x0000001004067819 */ /* 0x040fe200000006ff */
[----:B------:R-:W-:Y:S01]  /*a490*/  FMUL.FTZ R7, R9, R14 ;  /* 0x0000000e09077220 */ /* 0x000fe20000410000 */
[----:B------:R-:W-:Y:S01]  /*a4a0*/  SHF.L.U32 R3, R5, 0x10, RZ ;  /* 0x0000001005037819 */ /* 0x000fe200000006ff */
[-C--:B------:R-:W-:Y:S01]  /*a4b0*/  FMUL.FTZ R8, R9, R15.reuse ;  /* 0x0000000f09087220 */ /* 0x080fe20000410000 */
[----:B------:R-:W-:Y:S01]  /*a4c0*/  LOP3.LUT R0, R5, 0xffff0000, RZ, 0xc0, !PT ;  /* 0xffff000005007812 */ /* 0x000fe200078ec0ff */
[----:B------:R-:W-:Y:S01]  /*a4d0*/  FFMA.FTZ R9, R13, R15, R7 ;  /* 0x0000000f0d097223 */ /* 0x000fe20000010007 */
[----:B------:R-:W-:Y:S01]  /*a4e0*/  LOP3.LUT R4, R4, 0xffff0000, RZ, 0xc0, !PT ;  /* 0xffff000004047812 */ /* 0x000fe200078ec0ff */
[----:B------:R-:W-:-:S02]  /*a4f0*/  FMUL.FTZ R5, R2, R17 ;  /* 0x0000001102057220 */ /* 0x000fc40000410000 */
[----:B------:R-:W-:Y:S01]  /*a500*/  FFMA.FTZ R14, R13, R14, -R8 ;  /* 0x0000000e0d0e7223 */ /* 0x000fe20000010808 */
[C---:B------:R-:W-:Y:S01]  /*a510*/  SHF.L.U32 R13, R11.reuse, 0x10, RZ ;  /* 0x000000100b0d7819 */ /* 0x040fe200000006ff */
[C---:B------:R-:W-:Y:S01]  /*a520*/  IMAD.U32 R15, R10.reuse, 0x10000, RZ ;  /* 0x000100000a0f7824 */ /* 0x040fe200078e00ff */
[----:B------:R-:W-:Y:S01]  /*a530*/  LOP3.LUT R10, R10, 0xffff0000, RZ, 0xc0, !PT ;  /* 0xffff00000a0a7812 */ /* 0x000fe200078ec0ff */
[-C--:B------:R-:W-:Y:S01]  /*a540*/  FMUL.FTZ R2, R2, R16.reuse ;  /* 0x0000001002027220 */ /* 0x080fe20000410000 */
[----:B------:R-:W-:Y:S01]  /*a550*/  LOP3.LUT R11, R11, 0xffff0000, RZ, 0xc0, !PT ;  /* 0xffff00000b0b7812 */ /* 0x000fe200078ec0ff */
[C---:B------:R-:W-:Y:S02]  /*a560*/  FFMA.FTZ R8, R12.reuse, R16, -R5 ;  /* 0x000000100c087223 */ /* 0x040fe40000010805 */
[----:B------:R-:W-:Y:S02]  /*a570*/  FFMA.FTZ R7, R12, R17, R2 ;  /* 0x000000110c077223 */ /* 0x000fe40000010002 */
[----:B------:R-:W-:-:S02]  /*a580*/  FMUL.FTZ R5, R4, R15 ;  /* 0x0000000f04057220 */ /* 0x000fc40000410000 */
[----:B------:R-:W-:Y:S01]  /*a590*/  FMUL.FTZ R4, R4, R13 ;  /* 0x0000000d04047220 */ /* 0x000fe20000410000 */
[----:B------:R-:W-:Y:S01]  /*a5a0*/  F2FP.BF16.PACK_AB R7, R7, R8 ;  /* 0x000000080707723e */ /* 0x000fe200000010ff */
[C---:B------:R-:W-:Y:S02]  /*a5b0*/  FMUL.FTZ R2, R0.reuse, R10 ;  /* 0x0000000a00027220 */ /* 0x040fe40000410000 */
[----:B------:R-:W-:Y:S02]  /*a5c0*/  FMUL.FTZ R0, R0, R11 ;  /* 0x0000000b00007220 */ /* 0x000fe40000410000 */
[C---:B------:R-:W-:Y:S02]  /*a5d0*/  FFMA.FTZ R5, R6.reuse, R13, -R5 ;  /* 0x0000000d06057223 */ /* 0x040fe40000010805 */
[----:B------:R-:W-:Y:S01]  /*a5e0*/  FFMA.FTZ R4, R6, R15, R4 ;  /* 0x0000000f06047223 */ /* 0x000fe20000010004 */
[----:B------:R-:W-:Y:S01]  /*a5f0*/  F2FP.BF16.PACK_AB R6, R9, R14 ;  /* 0x0000000e0906723e */ /* 0x000fe200000010ff */
[----:B------:R-:W-:-:S02]  /*a600*/  FFMA.FTZ R2, R3, R11, -R2 ;  /* 0x0000000b03027223 */ /* 0x000fc40000010802 */
[----:B------:R-:W-:Y:S01]  /*a610*/  FFMA.FTZ R0, R3, R10, R0 ;  /* 0x0000000a03007223 */ /* 0x000fe20000010000 */
[----:B------:R-:W-:-:S04]  /*a620*/  F2FP.BF16.PACK_AB R4, R4, R5 ;  /* 0x000000050404723e */ /* 0x000fc800000010ff */
[----:B------:R-:W-:-:S05]  /*a630*/  F2FP.BF16.PACK_AB R5, R0, R2 ;  /* 0x000000020005723e */ /* 0x000fca00000010ff */
[----:B------:R1:W-:Y:S02]  /*a640*/  STS.128 [R240+0xc000], R4 ;  /* 0x00c00004f0007388 */ /* 0x0003e40000000c00 */
.L_x_660:
[----:B------:R-:W-:Y:S05]  /*a650*/  BSYNC B0 ;  /* 0x0000000000007941 */ /* 0x000fea0003800000 */
.L_x_659:
[----:B------:R-:W-:Y:S01]  /*a660*/  ISETP.GE.AND P0, PT, R144, c[0x0][0x27c], PT ;  /* 0x00009f0090007a0c */ /* 0x000fe20003f06270 */
[----:B------:R-:W-:-:S12]  /*a670*/  BSSY B0, `(.L_x_661) ;  /* 0x0000030000007945 */ /* 0x000fd80003800000 */
[----:B------:R-:W-:Y:S05]  /*a680*/  @P0 BRA `(.L_x_662) ;  /* 0x000002e000000947 */ /* 0x000fea0003800000 */
[----:B-1----:R-:W1:Y:S01]  /*a690*/  LDS.128 R4, [R239+0x10000] ;  /* 0x01000000ef047984 */ /* 0x002e620000000c00 */
[--C-:B------:R-:W-:Y:S02]  /*a6a0*/  SHF.R.U64 R0, R20, 0x10, R21.reuse ;  /* 0x0000001014007819 */ /* 0x100fe40000001215 */
[----:B------:R-:W-:Y:S02]  /*a6b0*/  SHF.R.U32.HI R2, RZ, 0x10, R21 ;  /* 0x00000010ff027819 */ /* 0x000fe40000011615 */
[----:B------:R-:W-:Y:S02]  /*a6c0*/  SHF.R.U32.HI R9, RZ, 0x10, R23 ;  /* 0x00000010ff097819 */ /* 0x000fe40000011617 */
[C---:B------:R-:W-:Y:S02]  /*a6d0*/  PRMT R11, R71.reuse, 0x5432, R0 ;  /* 0x00005432470b7816 */ /* 0x040fe40000000000 */
[----:B------:R-:W-:Y:S02]  /*a6e0*/  PRMT R8, R71, 0x5410, R2 ;  /* 0x0000541047087816 */ /* 0x000fe40000000002 */
[----:B------:R-:W-:-:S02]  /*a6f0*/  PRMT R0, R70, 0x5410, R9 ;  /* 0x0000541046007816 */ /* 0x000fc40000000009 */
[----:B------:R-:W-:Y:S01]  /*a700*/  SHF.R.U64 R3, R22, 0x10, R23 ;  /* 0x0000001016037819 */ /* 0x000fe20000001217 */
[----:B------:R-:W-:Y:S01]  /*a710*/  IMAD.U32 R14, R8, 0x10000, RZ ;  /* 0x00010000080e7824 */ /* 0x000fe200078e00ff */
[C---:B------:R-:W-:Y:S01]  /*a720*/  LOP3.LUT R17, R0.reuse, 0xffff0000, RZ, 0xc0, !PT ;  /* 0xffff000000117812 */ /* 0x040fe200078ec0ff */
[----:B------:R-:W-:Y:S01]  /*a730*/  IMAD.U32 R15, R0, 0x10000, RZ ;  /* 0x00010000000f7824 */ /* 0x000fe200078e00ff */
[----:B------:R-:W-:Y:S02]  /*a740*/  PRMT R10, R70, 0x5432, R3 ;  /* 0x00005432460a7816 */ /* 0x000fe40000000003 */
[----:B------:R-:W-:Y:S02]  /*a750*/  LOP3.LUT R16, R8, 0xffff0000, RZ, 0xc0, !PT ;  /* 0xffff000008107812 */ /* 0x000fe400078ec0ff */
        /* <DEDUP_REMOVED lines=33> */
.L_x_662:
[----:B------:R-:W-:Y:S05]  /*a970*/  BSYNC B0 ;  /* 0x0000000000007941 */ /* 0x000fea0003800000 */
.L_x_661:
        /* <DEDUP_REMOVED lines=49> */
.L_x_664:
[----:B------:R-:W-:Y:S05]  /*ac90*/  BSYNC B0 ;  /* 0x0000000000007941 */ /* 0x000fea0003800000 */
.L_x_663:
        /* <DEDUP_REMOVED lines=49> */
.L_x_666:
[----:B------:R-:W-:Y:S05]  /*afb0*/  BSYNC B0 ;  /* 0x0000000000007941 */ /* 0x000fea0003800000 */
.L_x_665:
[----:B------:R-:W-:-:S13]  /*afc0*/  ISETP.GE.AND P0, PT, R145, c[0x0][0x27c], PT ;  /* 0x00009f0091007a0c */ /* 0x000fda0003f06270 */
        /* <DEDUP_REMOVED lines=47> */
.L_x_656:
[----:B------:R-:W-:Y:S05]  /*b2c0*/  BSYNC B1 ;  /* 0x0000000000017941 */ /* 0x000fea0003800000 */
.L_x_655:
[----:B------:R-:W-:-:S13]  /*b2d0*/  ISETP.GE.AND P0, PT, R110, R42, PT ;  /* 0x0000002a6e00720c */ /* 0x000fda0003f06270 */
[----:B------:R-:W-:Y:S05]  /*b2e0*/  @P0 BRA `(.L_x_667) ;  /* 0x00004b2000000947 */ /* 0x000fea0003800000 */
        /* <DEDUP_REMOVED lines=49> */
.L_x_669:
[----:B------:R-:W-:Y:S05]  /*b600*/  BSYNC B0 ;  /* 0x0000000000007941 */ /* 0x000fea0003800000 */
.L_x_668:
        /* <DEDUP_REMOVED lines=49> */
.L_x_671:
[----:B------:R-:W-:Y:S05]  /*b920*/  BSYNC B0 ;  /* 0x0000000000007941 */ /* 0x000fea0003800000 */
.L_x_670:
        /* <DEDUP_REMOVED lines=49> */
.L_x_673:
[----:B------:R-:W-:Y:S05]  /*bc40*/  BSYNC B0 ;  /* 0x0000000000007941 */ /* 0x000fea0003800000 */
.L_x_672:
        /* <DEDUP_REMOVED lines=49> */
.L_x_675:
[----:B------:R-:W-:Y:S05]  /*bf60*/  BSYNC B0 ;  /* 0x0000000000007941 */ /* 0x000fea0003800000 */
.L_x_674:
        /* <DEDUP_REMOVED lines=49> */
.L_x_677:
[----:B------:R-:W-:Y:S05]  /*c280*/  BSYNC B0 ;  /* 0x0000000000007941 */ /* 0x000fea0003800000 */
.L_x_676:
        /* <DEDUP_REMOVED lines=49> */
.L_x_650:
[----:B------:R-:W-:Y:S01]  /*c5a0*/  ISETP.NE.AND P0, PT, R111, 0x1, PT ;  /* 0x000000016f00780c */ /* 0x000fe20003f05270 */
[----:B------:R-:W-:Y:S01]  /*c5b0*/  IMAD.MOV.U32 R5, RZ, RZ, R7 ;  /* 0x000000ffff057224 */ /* 0x000fe200078e0007 */
[----:B------:R-:W-:Y:S01]  /*c5c0*/  SHF.R.S32.HI R84, RZ, 0x1f, R106 ;  /* 0x0000001fff547819 */ /* 0x000fe2000001146a */
[----:B------:R-:W-:Y:S01]  /*c5d0*/  IMAD.MOV.U32 R7, RZ, RZ, R6 ;  /* 0x000000ffff077224 */ /* 0x000fe200078e0006 */
[----:B------:R-:W-:Y:S01]  /*c5e0*/  SHF.R.S32.HI R81, RZ, 0x1f, R107 ;  /* 0x0000001fff517819 */ /* 0x000fe2000001146b */
[----:B------:R-:W-:Y:S01]  /*c5f0*/  IMAD.MOV.U32 R6, RZ, RZ, R2 ;  /* 0x000000ffff067224 */ /* 0x000fe200078e0002 */
[----:B------:R-:W-:Y:S01]  /*c600*/  LEA.HI R85, R84, R106, RZ, 0x3 ;  /* 0x0000006a54557211 */ /* 0x000fe200078f18ff */
[----:B------:R-:W-:Y:S01]  /*c610*/  BSSY B0, `(.L_x_678) ;  /* 0x0000048000007945 */ /* 0x000fe20003800000 */
[----:B------:R-:W-:Y:S01]  /*c620*/  LEA.HI R82, R81, R107, RZ, 0x3 ;  /* 0x0000006b51527211 */ /* 0x000fe200078f18ff */
[----:B------:R-:W-:Y:S01]  /*c630*/  CS2R R74, SRZ ;  /* 0x00000000004a7805 */ /* 0x000fe2000001ff00 */
[----:B------:R-:W-:Y:S01]  /*c640*/  SHF.R.S32.HI R29, RZ, 0x1f, R104 ;  /* 0x0000001fff1d7819 */ /* 0x000fe20000011468 */
[----:B------:R-:W-:Y:S01]  /*c650*/  CS2R R42, SRZ ;  /* 0x00000000002a7805 */ /* 0x000fe2000001ff00 */
[----:B------:R-:W-:Y:S01]  /*c660*/  CS2R R40, SRZ ;  /* 0x0000000000287805 */ /* 0x000fe2000001ff00 */
        /* <DEDUP_REMOVED lines=11> */
[----:B------:R-:W-:-:S02]  /*c720*/  SHF.R.S32.HI R77, RZ, 0x3, R85 ;  /* 0x00000003ff4d7819 */ /* 0x000fc40000011455 */
[----:B------:R-:W-:Y:S01]  /*c730*/  SHF.R.S32.HI R51, RZ, 0x3, R82 ;  /* 0x00000003ff337819 */ /* 0x000fe20000011452 */
[C---:B------:R-:W-:Y:S01]  /*c740*/  IMAD R8, R3.reuse, c[0x0][0x280], RZ ;  /* 0x0000a00003087a24 */ /* 0x040fe200078e02ff */
[----:B------:R-:W-:Y:S01]  /*c750*/  LEA R31, P0, R4, c[0x0][0x270], 0x1 ;  /* 0x00009c00041f7a11 */ /* 0x000fe200078008ff */
[----:B------:R-:W-:Y:S02]  /*c760*/  IMAD R9, R3, c[0x0][0x290], RZ ;  /* 0x0000a40003097a24 */ /* 0x000fe400078e02ff */
[C---:B------:R-:W-:Y:S02]  /*c770*/  IMAD R8, R0.reuse, c[0x0][0x284], R8 ;  /* 0x0000a10000087a24 */ /* 0x040fe400078e0208 */
[----:B------:R-:W-:Y:S01]  /*c780*/  IMAD.WIDE.U32 R2, R0, c[0x0][0x290], R6 ;  /* 0x0000a40000027a25 */ /* 0x000fe200078e0006 */
[----:B------:R1:W2:Y:S01]  /*c790*/  SHFL.IDX PT, R20, R31, RZ, 0x1c1f ;  /* 0x001c1fff1f147589 */ /* 0x0002a200000e0000 */
        /* <DEDUP_REMOVED lines=8> */
[----:B------:R-:W-:Y:S02]  /*c820*/  CS2R R4, SRZ ;  /* 0x0000000000047805 */ /* 0x000fe4000001ff00 */
[----:B------:R1:W3:Y:S01]  /*c830*/  SHFL.IDX PT, R21, R28, RZ, 0x1c1f ;  /* 0x001c1fff1c157589 */ /* 0x0002e200000e0000 */
[----:B------:R-:W-:-:S03]  /*c840*/  LEA.HI.X R27, R2, c[0x0][0x28c], R0, 0x1, P1 ;  /* 0x0000a300021b7a11 */ /* 0x000fc600008f0c00 */
[----:B------:R1:W4:Y:S04]  /*c850*/  SHFL.IDX PT, R2, R32, RZ, 0x1c1f ;  /* 0x001c1fff20027589 */ /* 0x00032800000e0000 */
[----:B------:R1:W1:Y:S02]  /*c860*/  SHFL.IDX PT, R3, R27, RZ, 0x1c1f ;  /* 0x001c1fff1b037589 */ /* 0x00026400000e0000 */
[----:B------:R-:W-:Y:S05]  /*c870*/  @P0 BRA `(.L_x_679) ;  /* 0x0000021000000947 */ /* 0x000fea0003800000 */
[----:B------:R-:W-:Y:S01]  /*c880*/  ISETP.GE.AND P1, PT, R104, c[0x0][0x27c], PT ;  /* 0x00009f0068007a0c */ /* 0x000fe20003f26270 */
[----:B------:R-:W-:Y:S01]  /*c890*/  CS2R R18, SRZ ;  /* 0x0000000000127805 */ /* 0x000fe2000001ff00 */
[----:B------:R-:W-:Y:S01]  /*c8a0*/  CS2R R16, SRZ ;  /* 0x0000000000107805 */ /* 0x000fe2000001ff00 */
[----:B------:R-:W-:Y:S01]  /*c8b0*/  CS2R R10, SRZ ;  /* 0x00000000000a7805 */ /* 0x000fe2000001ff00 */
[----:B------:R-:W-:-:S09]  /*c8c0*/  CS2R R8, SRZ ;  /* 0x0000000000087805 */ /* 0x000fd2000001ff00 */
[C---:B------:R-:W-:Y:S01]  /*c8d0*/  @!P1 IMAD.SHL.U32 R4, R104.reuse, 0x2, RZ ;  /* 0x0000000268049824 */ /* 0x040fe200078e00ff */
[----:B------:R-:W-:-:S04]  /*c8e0*/  @!P1 SHF.L.U64.HI R0, R104, 0x1, R29 ;  /* 0x0000000168009819 */ /* 0x000fc8000001021d */
[----:B--2---:R-:W-:-:S04]  /*c8f0*/  @!P1 IADD3 R24, P0, R20, R4, RZ ;  /* 0x0000000414189210 */ /* 0x004fc80007f1e0ff */
[----:B---3--:R-:W-:Y:S02]  /*c900*/  @!P1 IADD3.X R25, R21, R0, RZ, P0, !PT ;  /* 0x0000000015199210 */ /* 0x008fe400007fe4ff */
[----:B----4-:R-:W-:-:S05]  /*c910*/  @!P1 IADD3 R22, P0, R2, R4, RZ ;  /* 0x0000000402169210 */ /* 0x010fca0007f1e0ff */
[----:B-1----:R-:W-:Y:S01]  /*c920*/  @!P1 IMAD.X R23, R3, 0x1, R0, P0 ;  /* 0x0000000103179824 */ /* 0x002fe200000e0600 */
[----:B------:R-:W-:-:S13]  /*c930*/  ISETP.GE.AND P0, PT, R107, c[0x0][0x27c], PT ;  /* 0x00009f006b007a0c */ /* 0x000fda0003f06270 */
[----:B------:R-:W-:-:S05]  /*c940*/  @!P0 SHF.L.U32 R0, R51, 0x3, RZ ;  /* 0x0000000333008819 */ /* 0x000fca00000006ff */
[----:B------:R-:W-:-:S04]  /*c950*/  @!P0 IMAD.WIDE R6, R0, 0x2, R20 ;  /* 0x0000000200068825 */ /* 0x000fc800078e0214 */
[----:B------:R-:W-:Y:S01]  /*c960*/  @!P0 IMAD.WIDE R4, R0, 0x2, R2 ;  /* 0x0000000200048825 */ /* 0x000fe200078e0202 */
[----:B------:R1:W5:Y:S04]  /*c970*/  @!P0 LD.E.128 R16, [R6.64] ;  /* 0x0000000606108980 */ /* 0x000368000c101d00 */
[----:B------:R2:W5:Y:S01]  /*c980*/  @!P0 LD.E.128 R8, [R4.64] ;  /* 0x0000000604088980 */ /* 0x000562000c101d00 */
[----:B------:R-:W-:Y:S01]  /*c990*/  ISETP.GE.AND P0, PT, R106, c[0x0][0x27c], PT ;  /* 0x00009f006a007a0c */ /* 0x000fe20003f06270 */
[----:B------:R-:W-:Y:S01]  /*c9a0*/  CS2R R42, SRZ ;  /* 0x00000000002a7805 */ /* 0x000fe2000001ff00 */
[----:B------:R-:W-:Y:S01]  /*c9b0*/  CS2R R40, SRZ ;  /* 0x0000000000287805 */ /* 0x000fe2000001ff00 */
[----:B------:R-:W-:-:S10]  /*c9c0*/  CS2R R46, SRZ ;  /* 0x00000000002e7805 */ /* 0x000fd4000001ff00 */
[----:B------:R-:W-:Y:S01]  /*c9d0*/  @!P0 IMAD.SHL.U32 R0, R77, 0x8, RZ ;  /* 0x000000084d008824 */ /* 0x000fe200078e00ff */
[----:B------:R-:W-:Y:S01]  /*c9e0*/  CS2R R44, SRZ ;  /* 0x00000000002c7805 */ /* 0x000fe2000001ff00 */
[----:B------:R-:W-:Y:S01]  /*c9f0*/  CS2R R14, SRZ ;  /* 0x00000000000e7805 */ /* 0x000fe2000001ff00 */
[----:B------:R-:W-:Y:S01]  /*ca00*/  CS2R R12, SRZ ;  /* 0x00000000000c7805 */ /* 0x000fe2000001ff00 */
[----:B------:R-:W-:Y:S01]  /*ca10*/  @!P0 IMAD.WIDE R2, R0, 0x2, R2 ;  /* 0x0000000200028825 */ /* 0x000fe200078e0202 */
[----:B-1----:R-:W-:-:S04]  /*ca20*/  CS2R R6, SRZ ;  /* 0x0000000000067805 */ /* 0x002fc8000001ff00 */
[----:B------:R1:W5:Y:S01]  /*ca30*/  @!P0 LD.E.128 R44, [R2.64] ;  /* 0x00000006022c8980 */ /* 0x000362000c101d00 */
[----:B--2---:R-:W-:-:S03]  /*ca40*/  @!P0 IMAD.WIDE R4, R0, 0x2, R20 ;  /* 0x0000000200048825 */ /* 0x004fc600078e0214 */
[----:B------:R1:W5:Y:S04]  /*ca50*/  @!P1 LD.E.128 R12, [R24.64] ;  /* 0x00000006180c9980 */ /* 0x000368000c101d00 */
[----:B------:R2:W5:Y:S02]  /*ca60*/  @!P0 LD.E.128 R40, [R4.64] ;  /* 0x0000000604288980 */ /* 0x000564000c101d00 */
[----:B--2---:R-:W-:-:S06]  /*ca70*/  CS2R R4, SRZ ;  /* 0x0000000000047805 */ /* 0x004fcc000001ff00 */
[----:B------:R1:W5:Y:S02]  /*ca80*/  @!P1 LD.E.128 R4, [R22.64] ;  /* 0x0000000616049980 */ /* 0x000364000c101d00 */
.L_x_679:
[----:B------:R-:W-:Y:S05]  /*ca90*/  BSYNC B0 ;  /* 0x0000000000007941 */ /* 0x000fea0003800000 */
.L_x_678:
        /* <DEDUP_REMOVED lines=31> */
[----:B------:R-:W-:Y:S01]  /*cc90*/  CS2R R62, SRZ ;  /* 0x00000000003e7805 */ /* 0x000fe2000001ff00 */
[----:B------:R-:W-:Y:S01]  /*cca0*/  MOV R3, R47 ;  /* 0x0000002f00037202 */ /* 0x000fe20000000f00 */
[----:B------:R-:W-:Y:S01]  /*ccb0*/  CS2R R60, SRZ ;  /* 0x00000000003c7805 */ /* 0x000fe2000001ff00 */
        /* <DEDUP_REMOVED lines=11> */
[----:B------:R-:W2:Y:S01]  /*cd70*/  SHFL.IDX PT, R2, R32, 0x1, 0x1c1f ;  /* 0x003c1f0020027f89 */ /* 0x000ea200000e0000 */
[----:B------:R-:W-:Y:S01]  /*cd80*/  CS2R R52, SRZ ;  /* 0x0000000000347805 */ /* 0x000fe2000001ff00 */
[----:B------:R-:W-:Y:S01]  /*cd90*/  CS2R R70, SRZ ;  /* 0x0000000000467805 */ /* 0x000fe2000001ff00 */
[----:B------:R-:W-:Y:S01]  /*cda0*/  PRMT R36, R0, 0x5410, R23 ;  /* 0x0000541000247816 */ /* 0x000fe20000000017 */
[----:B------:R3:W4:Y:S01]  /*cdb0*/  SHFL.IDX PT, R20, R31, 0x1, 0x1c1f ;  /* 0x003c1f001f147f89 */ /* 0x00072200000e0000 */
[----:B------:R-:W-:Y:S01]  /*cdc0*/  CS2R R68, SRZ ;  /* 0x0000000000447805 */ /* 0x000fe2000001ff00 */
[----:B------:R-:W-:Y:S01]  /*cdd0*/  CS2R R66, SRZ ;  /* 0x0000000000427805 */ /* 0x000fe2000001ff00 */
[----:B------:R-:W-:Y:S01]  /*cde0*/  CS2R R64, SRZ ;  /* 0x0000000000407805 */ /* 0x000fe2000001ff00 */
[----:B------:R1:W1:Y:S01]  /*cdf0*/  SHFL.IDX PT, R3, R27, 0x1, 0x1c1f ;  /* 0x003c1f001b037f89 */ /* 0x00026200000e0000 */
[----:B------:R-:W-:Y:S01]  /*ce00*/  CS2R R58, SRZ ;  /* 0x00000000003a7805 */ /* 0x000fe2000001ff00 */
[----:B------:R-:W-:Y:S01]  /*ce10*/  CS2R R56, SRZ ;  /* 0x0000000000387805 */ /* 0x000fe2000001ff00 */
[----:B---3--:R-:W-:Y:S01]  /*ce20*/  PRMT R31, R22, 0x7610, R31 ;  /* 0x00007610161f7816 */ /* 0x008fe2000000001f */
[----:B------:R-:W-:Y:S05]  /*ce30*/  @P0 BRA `(.L_x_681) ;  /* 0x0000021000000947 */ /* 0x000fea0003800000 */
[----:B--2-4-:R-:W-:Y:S01]  /*ce40*/  ISETP.GE.AND P1, PT, R104, c[0x0][0x27c], PT ;  /* 0x00009f0068007a0c */ /* 0x014fe20003f26270 */
[----:B------:R-:W-:Y:S01]  /*ce50*/  CS2R R62, SRZ ;  /* 0x00000000003e7805 */ /* 0x000fe2000001ff00 */
[----:B------:R-:W-:Y:S01]  /*ce60*/  CS2R R60, SRZ ;  /* 0x00000000003c7805 */ /* 0x000fe2000001ff00 */
[----:B------:R-:W-:Y:S01]  /*ce70*/  CS2R R66, SRZ ;  /* 0x0000000000427805 */ /* 0x000fe2000001ff00 */
[----:B------:R-:W-:-:S09]  /*ce80*/  CS2R R64, SRZ ;  /* 0x0000000000407805 */ /* 0x000fd2000001ff00 */
[C---:B------:R-:W-:Y:S01]  /*ce90*/  @!P1 IMAD.SHL.U32 R0, R104.reuse, 0x2, RZ ;  /* 0x0000000268009824 */ /* 0x040fe200078e00ff */
[----:B------:R-:W-:-:S04]  /*cea0*/  @!P1 SHF.L.U64.HI R23, R104, 0x1, R29 ;  /* 0x0000000168179819 */ /* 0x000fc8000001021d */
[----:B------:R-:W-:-:S04]  /*ceb0*/  @!P1 IADD3 R24, P0, R20, R0, RZ ;  /* 0x0000000014189210 */ /* 0x000fc80007f1e0ff */
[----:B-1----:R-:W-:Y:S02]  /*cec0*/  @!P1 IADD3.X R25, R21, R23, RZ, P0, !PT ;  /* 0x0000001715199210 */ /* 0x002fe400007fe4ff */
[----:B------:R-:W-:-:S05]  /*ced0*/  @!P1 IADD3 R22, P0, R2, R0, RZ ;  /* 0x0000000002169210 */ /* 0x000fca0007f1e0ff */
[----:B------:R-:W-:Y:S01]  /*cee0*/  @!P1 IMAD.X R23, R3, 0x1, R23, P0 ;  /* 0x0000000103179824 */ /* 0x000fe200000e0617 */
        /* <DEDUP_REMOVED lines=9> */
[----:B------:R-:W-:Y:S01]  /*cf80*/  CS2R R70, SRZ ;  /* 0x0000000000467805 */ /* 0x000fe2000001ff00 */
[----:B------:R-:W-:Y:S01]  /*cf90*/  CS2R R68, SRZ ;  /* 0x0000000000447805 */ /* 0x000fe2000001ff00 */
[----:B------:R-:W-:Y:S01]  /*cfa0*/  CS2R R54, SRZ ;  /* 0x0000000000367805 */ /* 0x000fe2000001ff00 */
[----:B------:R-:W-:Y:S01]  /*cfb0*/  CS2R R52, SRZ ;  /* 0x0000000000347805 */ /* 0x000fe2000001ff00 */
[----:B------:R-:W-:Y:S01]  /*cfc0*/  CS2R R58, SRZ ;  /* 0x00000000003a7805 */ /* 0x000fe2000001ff00 */
[----:B------:R-:W-:-:S04]  /*cfd0*/  CS2R R56, SRZ ;  /* 0x0000000000387805 */ /* 0x000fc8000001ff00 */
[----:B------:R1:W5:Y:S01]  /*cfe0*/  @!P1 LD.E.128 R52, [R24.64] ;  /* 0x0000000618349980 */ /* 0x000362000c101d00 */
[----:B------:R-:W-:-:S03]  /*cff0*/  @!P0 IMAD.SHL.U32 R0, R77, 0x8, RZ ;  /* 0x000000084d008824 */ /* 0x000fc600078e00ff */
[----:B------:R1:W5:Y:S01]  /*d000*/  @!P1 LD.E.128 R56, [R22.64] ;  /* 0x0000000616389980 */ /* 0x000362000c101d00 */
[----:B------:R-:W-:-:S04]  /*d010*/  @!P0 IMAD.WIDE R20, R0, 0x2, R20 ;  /* 0x0000000200148825 */ /* 0x000fc800078e0214 */
[----:B------:R-:W-:Y:S01]  /*d020*/  @!P0 IMAD.WIDE R2, R0, 0x2, R2 ;  /* 0x0000000200028825 */ /* 0x000fe200078e0202 */
[----:B------:R1:W5:Y:S04]  /*d030*/  @!P0 LD.E.128 R72, [R20.64] ;  /* 0x0000000614488980 */ /* 0x000368000c101d00 */
[----:B------:R1:W5:Y:S02]  /*d040*/  @!P0 LD.E.128 R68, [R2.64] ;  /* 0x0000000602448980 */ /* 0x000364000c101d00 */
.L_x_681:
[----:B--2-4-:R-:W-:Y:S05]  /*d050*/  BSYNC B0 ;  /* 0x0000000000007941 */ /* 0x014fea0003800000 */
.L_x_680:
        /* <DEDUP_REMOVED lines=47> */
[----:B------:R1:W5:Y:S04]  /*d350*/  LDL R115, [R1+0x24] ;  /* 0x0000240001737983 */ /* 0x0003680000100800 */
[----:B------:R1:W5:Y:S01]  /*d360*/  LDL R114, [R1+0x28] ;  /* 0x0000280001727983 */ /* 0x0003620000100800 */
[----:B------:R-:W-:Y:S01]  /*d370*/  ISETP.GE.AND P0, PT, R104, c[0x0][0x27c], PT ;  /* 0x00009f0068007a0c */ /* 0x000fe20003f06270 */
[----:B------:R-:W-:-:S12]  /*d380*/  BSSY B0, `(.L_x_684) ;  /* 0x000006c000007945 */ /* 0x000fd80003800000 */
[----:B------:R-:W-:Y:S05]  /*d390*/  @P0 BRA `(.L_x_685) ;  /* 0x000006a000000947 */ /* 0x000fea0003800000 */
[----:B------:R-:W-:Y:S01]  /*d3a0*/  IMAD.MOV.U32 R3, RZ, RZ, c[0x0][0x27c] ;  /* 0x00009f00ff037624 */ /* 0x000fe200078e00ff */
[----:B-----5:R-:W-:Y:S02]  /*d3b0*/  LOP3.LUT R0, R115, 0x38, R104, 0xf8, !PT ;  /* 0x0000003873007812 */ /* 0x020fe400078ef868 */
[----:B------:R-:W-:Y:S02]  /*d3c0*/  SHF.R.U64 R4, R4, 0x10, R5 ;  /* 0x0000001004047819 */ /* 0x000fe40000001205 */
[----:B------:R-:W-:Y:S02]  /*d3d0*/  LEA.HI R3, R3, R113, RZ, 0x1d ;  /* 0x0000007103037211 */ /* 0x000fe400078fe8ff */
[----:B------:R-:W-:Y:S02]  /*d3e0*/  LOP3.LUT R0, R140, R0, R114, 0xf6, !PT ;  /* 0x000000008c007212 */ /* 0x000fe400078ef672 */
[----:B------:R-:W-:Y:S01]  /*d3f0*/  SHF.R.S32.HI R20, RZ, 0x1f, R3 ;  /* 0x0000001fff147819 */ /* 0x000fe20000011403 */
[----:B------:R-:W-:Y:S01]  /*d400*/  IMAD.SHL.U32 R2, R3, 0x8, RZ ;  /* 0x0000000803027824 */ /* 0x000fe200078e00ff */
[----:B------:R-:W-:-:S02]  /*d410*/  LEA R48, R0, 0xc100, 0x1 ;  /* 0x0000c10000307811 */ /* 0x000fc400078e08ff */
[----:B------:R-:W-:Y:S02]  /*d420*/  LEA.HI R3, R20, R3, RZ, 0x3 ;  /* 0x0000000314037211 */ /* 0x000fe400078f18ff */
[----:B------:R-:W-:Y:S01]  /*d430*/  LOP3.LUT R2, R115, 0x38, R2, 0xf8, !PT ;  /* 0x0000003873027812 */ /* 0x000fe200078ef802 */
[----:B------:R-:W2:Y:S01]  /*d440*/  LDS.128 R24, [R48] ;  /* 0x0000000030187984 */ /* 0x000ea20000000c00 */
[----:B------:R-:W-:Y:S01]  /*d450*/  SHF.R.U64 R12, R12, 0x10, R13 ;  /* 0x000000100c0c7819 */ /* 0x000fe2000000120d */
[----:B------:R-:W-:Y:S01]  /*d460*/  IMAD.SHL.U32 R3, R3, 0x400, RZ ;  /* 0x0000040003037824 */ /* 0x000fe200078e00ff */
[----:B------:R-:W-:Y:S02]  /*d470*/  LOP3.LUT R0, R2, R114, RZ, 0x3c, !PT ;  /* 0x0000007202007212 */ /* 0x000fe400078e3cff */
[----:B------:R-:W-:Y:S02]  /*d480*/  PRMT R31, R31, 0x5410, R4 ;  /* 0x000054101f1f7816 */ /* 0x000fe40000000004 */
[----:B------:R-:W-:-:S02]  /*d490*/  LOP3.LUT R2, R3, 0x7fffe000, RZ, 0xc0, !PT ;  /* 0x7fffe00003027812 */ /* 0x000fc400078ec0ff */
[----:B------:R-:W-:Y:S02]  /*d4a0*/  SHF.R.U32.HI R3, RZ, 0x10, R5 ;  /* 0x00000010ff037819 */ /* 0x000fe40000011605 */
[----:B------:R-:W-:Y:S02]  /*d4b0*/  IADD3 R0, R0, R2, R140 ;  /* 0x0000000200007210 */ /* 0x000fe40007ffe08c */
[----:B------:R-:W-:Y:S02]  /*d4c0*/  SHF.R.U32.HI R2, RZ, 0x10, R15 ;  /* 0x00000010ff027819 */ /* 0x000fe4000001160f */
[--C-:B------:R-:W-:Y:S01]  /*d4d0*/  SHF.R.U64 R5, R6, 0x10, R7.reuse ;  /* 0x0000001006057819 */ /* 0x100fe20000001207 */
[----:B------:R-:W-:Y:S01]  /*d4e0*/  IMAD.SHL.U32 R39, R0, 0x2, RZ ;  /* 0x0000000200277824 */ /* 0x000fe200078e00ff */
[----:B------:R-:W-:Y:S02]  /*d4f0*/  SHF.R.U32.HI R6, RZ, 0x10, R7 ;  /* 0x00000010ff067819 */ /* 0x000fe40000011607 */
[----:B------:R-:W-:-:S02]  /*d500*/  PRMT R32, R37, 0x5432, R2 ;  /* 0x0000543225207816 */ /* 0x000fc40000000002 */
[----:B------:R-:W3:Y:S01]  /*d510*/  LDS.128 R20, [R39+0xc100] ;  /* 0x00c1000027147984 */ /* 0x000ee20000000c00 */
[----:B------:R-:W-:Y:S02]  /*d520*/  PRMT R29, R37, 0x5410, R5 ;  /* 0x00005410251d7816 */ /* 0x000fe40000000005 */
[----:B------:R-:W-:Y:S02]  /*d530*/  SHF.R.U32.HI R0, RZ, 0x10, R13 ;  /* 0x00000010ff007819 */ /* 0x000fe4000001160d */
[C---:B------:R-:W-:Y:S02]  /*d540*/  PRMT R30, R36.reuse, 0x5410, R3 ;  /* 0x00005410241e7816 */ /* 0x040fe40000000003 */
[----:B------:R-:W-:Y:S02]  /*d550*/  PRMT R28, R36, 0x5432, R6 ;  /* 0x00005432241c7816 */ /* 0x000fe40000000006 */
[----:B------:R-:W-:Y:S02]  /*d560*/  SHF.R.U64 R13, R14, 0x10, R15 ;  /* 0x000000100e0d7819 */ /* 0x000fe4000000120f */
[----:B------:R-:W-:-:S02]  /*d570*/  PRMT R35, R35, 0x5410, R12 ;  /* 0x0000541023237816 */ /* 0x000fc4000000000c */
[----:B------:R-:W-:Y:S02]  /*d580*/  PRMT R34, R34, 0x5410, R0 ;  /* 0x0000541022227816 */ /* 0x000fe40000000000 */
[----:B------:R-:W-:Y:S01]  /*d590*/  PRMT R33, R33, 0x5410, R13 ;  /* 0x0000541021217816 */ /* 0x000fe2000000000d */
[C---:B--2---:R-:W-:Y:S01]  /*d5a0*/  IMAD.U32 R38, R24.reuse, 0x10000, RZ ;  /* 0x0001000018267824 */ /* 0x044fe200078e00ff */
[----:B------:R-:W-:Y:S01]  /*d5b0*/  LOP3.LUT R37, R24, 0xffff0000, RZ, 0xc0, !PT ;  /* 0xffff000018257812 */ /* 0x000fe200078ec0ff */
[C---:B------:R-:W-:Y:S01]  /*d5c0*/  IMAD.U32 R36, R25.reuse, 0x10000, RZ ;  /* 0x0001000019247824 */ /* 0x040fe200078e00ff */
[----:B------:R-:W-:Y:S01]  /*d5d0*/  LOP3.LUT R24, R25, 0xffff0000, RZ, 0xc0, !PT ;  /* 0xffff000019187812 */ /* 0x000fe200078ec0ff */
[C---:B------:R-:W-:Y:S01]  /*d5e0*/  IMAD.U32 R15, R26.reuse, 0x10000, RZ ;  /* 0x000100001a0f7824 */ /* 0x040fe200078e00ff */
[----:B------:R-:W-:Y:S01]  /*d5f0*/  LOP3.LUT R25, R26, 0xffff0000, RZ, 0xc0, !PT ;  /* 0xffff00001a197812 */ /* 0x000fe200078ec0ff */
[----:B------:R-:W-:Y:S01]  /*d600*/  IMAD.U32 R14, R27, 0x10000, RZ ;  /* 0x000100001b0e7824 */ /* 0x000fe200078e00ff */
[----:B------:R-:W-:-:S02]  /*d610*/  SHF.L.U32 R26, R31, 0x10, RZ ;  /* 0x000000101f1a7819 */ /* 0x000fc400000006ff */
[----:B------:R-:W-:Y:S01]  /*d620*/  LOP3.LUT R13, R27, 0xffff0000, RZ, 0xc0, !PT ;  /* 0xffff00001b0d7812 */ /* 0x000fe200078ec0ff */
[----:B------:R-:W-:Y:S01]  /*d630*/  IMAD.U32 R27, R30, 0x10000, RZ ;  /* 0x000100001e1b7824 */ /* 0x000fe200078e00ff */
[----:B------:R-:W-:Y:S01]  /*d640*/  LOP3.LUT R31, R31, 0xffff0000, RZ, 0xc0, !PT ;  /* 0xffff00001f1f7812 */ /* 0x000fe200078ec0ff */
[C---:B---3--:R-:W-:Y:S01]  /*d650*/  IMAD.U32 R12, R20.reuse, 0x10000, RZ ;  /* 0x00010000140c7824 */ /* 0x048fe200078e00ff */
[----:B------:R-:W-:Y:S01]  /*d660*/  LOP3.LUT R7, R20, 0xffff0000, RZ, 0xc0, !PT ;  /* 0xffff000014077812 */ /* 0x000fe200078ec0ff */
[C---:B------:R-:W-:Y:S01]  /*d670*/  IMAD.U32 R6, R21.reuse, 0x10000, RZ ;  /* 0x0001000015067824 */ /* 0x040fe200078e00ff */
[----:B------:R-:W-:Y:S01]  /*d680*/  LOP3.LUT R5, R21, 0xffff0000, RZ, 0xc0, !PT ;  /* 0xffff000015057812 */ /* 0x000fe200078ec0ff */
[----:B------:R-:W-:Y:S01]  /*d690*/  IMAD.U32 R21, R35, 0x10000, RZ ;  /* 0x0001000023157824 */ /* 0x000fe200078e00ff */
[C---:B------:R-:W-:Y:S01]  /*d6a0*/  LOP3.LUT R0, R23.reuse, 0xffff0000, RZ, 0xc0, !PT ;  /* 0xffff000017007812 */ /* 0x040fe200078ec0ff */
[----:B------:R-:W-:Y:S01]  /*d6b0*/  FMUL.FTZ R20, R12, R26 ;  /* 0x0000001a0c147220 */ /* 0x000fe20000410000 */
[----:B------:R-:W-:Y:S01]  /*d6c0*/  LOP3.LUT R3, R22, 0xffff0000, RZ, 0xc0, !PT ;  /* 0xffff000016037812 */ /* 0x000fe200078ec0ff */
[----:B------:R-:W-:Y:S01]  /*d6d0*/  IMAD.U32 R2, R23, 0x10000, RZ ;  /* 0x0001000017027824 */ /* 0x000fe200078e00ff */
[----:B------:R-:W-:Y:S01]  /*d6e0*/  SHF.L.U32 R23, R28, 0x10, RZ ;  /* 0x000000101c177819 */ /* 0x000fe200000006ff */
[----:B------:R-:W-:-:S02]  /*d6f0*/  FMUL.FTZ R12, R12, R21 ;  /* 0x000000150c0c7220 */ /* 0x000fc40000410000 */
[----:B------:R-:W-:Y:S02]  /*d700*/  FFMA.FTZ R50, R38, R21, -R20 ;  /* 0x0000001526327223 */ /* 0x000fe40000010814 */
[----:B------:R-:W-:Y:S02]  /*d710*/  IMAD.U32 R21, R34, 0x10000, RZ ;  /* 0x0001000022157824 */ /* 0x000fe400078e00ff */
[----:B------:R-:W-:Y:S02]  /*d720*/  IMAD.U32 R4, R22, 0x10000, RZ ;  /* 0x0001000016047824 */ /* 0x000fe400078e00ff */
[----:B------:R-:W-:Y:S02]  /*d730*/  IMAD.U32 R22, R32, 0x10000, RZ ;  /* 0x0001000020167824 */ /* 0x000fe400078e00ff */
[----:B------:R-:W-:Y:S02]  /*d740*/  FFMA.FTZ R49, R38, R26, R12 ;  /* 0x0000001a26317223 */ /* 0x000fe4000001000c */
[----:B------:R-:W-:-:S02]  /*d750*/  FMUL.FTZ R20, R6, R27 ;  /* 0x0000001b06147220 */ /* 0x000fc40000410000 */
[----:B------:R-:W-:Y:S02]  /*d760*/  FMUL.FTZ R12, R6, R21 ;  /* 0x00000015060c7220 */ /* 0x000fe40000410000 */
[C---:B------:R-:W-:Y:S02]  /*d770*/  FMUL.FTZ R6, R2.reuse, R23 ;  /* 0x0000001702067220 */ /* 0x040fe40000410000 */
[-C--:B------:R-:W-:Y:S02]  /*d780*/  FMUL.FTZ R2, R2, R22.reuse ;  /* 0x0000001602027220 */ /* 0x080fe40000410000 */
[----:B------:R-:W-:Y:S02]  /*d790*/  FFMA.FTZ R26, R36, R27, R12 ;  /* 0x0000001b241a7223 */ /* 0x000fe4000001000c */
[----:B------:R-:W-:Y:S01]  /*d7a0*/  FFMA.FTZ R27, R14, R22, -R6 ;  /* 0x000000160e1b7223 */ /* 0x000fe20000010806 */
[----:B------:R-:W-:Y:S01]  /*d7b0*/  LOP3.LUT R6, R35, 0xffff0000, RZ, 0xc0, !PT ;  /* 0xffff000023067812 */ /* 0x000fe200078ec0ff */
[----:B------:R-:W-:Y:S01]  /*d7c0*/  FFMA.FTZ R38, R36, R21, -R20 ;  /* 0x0000001524267223 */ /* 0x000fe20000010814 */
[----:B------:R-:W-:Y:S01]  /*d7d0*/  LOP3.LUT R21, R34, 0xffff0000, RZ, 0xc0, !PT ;  /* 0xffff000022157812 */ /* 0x000fe200078ec0ff */
[----:B------:R-:W-:Y:S01]  /*d7e0*/  FFMA.FTZ R23, R14, R23, R2 ;  /* 0x000000170e177223 */ /* 0x000fe20000010002 */
[----:B------:R-:W-:Y:S01]  /*d7f0*/  LOP3.LUT R20, R30, 0xffff0000, RZ, 0xc0, !PT ;  /* 0xffff00001e147812 */ /* 0x000fe200078ec0ff */
[----:B------:R-:W-:-:S02]  /*d800*/  FMUL.FTZ R2, R7, R31 ;  /* 0x0000001f07027220 */ /* 0x000fc40000410000 */
[C---:B------:R-:W-:Y:S01]  /*d810*/  IMAD.U32 R30, R29.reuse, 0x10000, RZ ;  /* 0x000100001d1e7824 */ /* 0x040fe200078e00ff */
[----:B------:R-:W-:Y:S01]  /*d820*/  LOP3.LUT R29, R29, 0xffff0000, RZ, 0xc0, !PT ;  /* 0xffff00001d1d7812 */ /* 0x000fe200078ec0ff */
[-C--:B------:R-:W-:Y:S02]  /*d830*/  FFMA.FTZ R12, R37, R6.reuse, -R2 ;  /* 0x00000006250c7223 */ /* 0x080fe40000010802 */
[----:B------:R-:W-:Y:S02]  /*d840*/  FMUL.FTZ R7, R7, R6 ;  /* 0x0000000607077220 */ /* 0x000fe40000410000 */
[----:B------:R-:W-:Y:S01]  /*d850*/  FMUL.FTZ R2, R5, R21 ;  /* 0x0000001505027220 */ /* 0x000fe20000410000 */
[----:B------:R-:W-:Y:S01]  /*d860*/  F2FP.BF16.PACK_AB R12, R12, R50 ;  /* 0x000000320c0c723e */ /* 0x000fe200000010ff */
[----:B------:R-:W-:Y:S02]  /*d870*/  IMAD.U32 R14, R33, 0x10000, RZ ;  /* 0x00010000210e7824 */ /* 0x000fe400078e00ff */
[----:B------:R-:W-:-:S02]  /*d880*/  FMUL.FTZ R6, R5, R20 ;  /* 0x0000001405067220 */ /* 0x000fc40000410000 */
[----:B------:R-:W-:Y:S02]  /*d890*/  FMUL.FTZ R5, R4, R30 ;  /* 0x0000001e04057220 */ /* 0x000fe40000410000 */
[C---:B------:R-:W-:Y:S02]  /*d8a0*/  FFMA.FTZ R20, R24.reuse, R20, R2 ;  /* 0x0000001418147223 */ /* 0x040fe40000010002 */
[----:B------:R-:W-:Y:S01]  /*d8b0*/  FFMA.FTZ R21, R24, R21, -R6 ;  /* 0x0000001518157223 */ /* 0x000fe20000010806 */
[----:B------:R-:W-:Y:S01]  /*d8c0*/  LOP3.LUT R6, R33, 0xffff0000, RZ, 0xc0, !PT ;  /* 0xffff000021067812 */ /* 0x000fe200078ec0ff */
[-C--:B------:R-:W-:Y:S01]  /*d8d0*/  FMUL.FTZ R2, R4, R14.reuse ;  /* 0x0000000e04027220 */ /* 0x080fe20000410000 */
[----:B------:R-:W-:Y:S01]  /*d8e0*/  LOP3.LUT R24, R28, 0xffff0000, RZ, 0xc0, !PT ;  /* 0xffff00001c187812 */ /* 0x000fe200078ec0ff */
[----:B------:R-:W-:Y:S01]  /*d8f0*/  FFMA.FTZ R14, R15, R14, -R5 ;  /* 0x0000000e0f0e7223 */ /* 0x000fe20000010805 */
[----:B------:R-:W-:Y:S01]  /*d900*/  LOP3.LUT R5, R32, 0xffff0000, RZ, 0xc0, !PT ;  /* 0xffff000020057812 */ /* 0x000fe200078ec0ff */
[----:B------:R-:W-:-:S02]  /*d910*/  FFMA.FTZ R22, R37, R31, R7 ;  /* 0x0000001f25167223 */ /* 0x000fc40000010007 */
[----:B------:R-:W-:Y:S02]  /*d920*/  FFMA.FTZ R7, R15, R30, R2 ;  /* 0x0000001e0f077223 */ /* 0x000fe40000010002 */
[C---:B------:R-:W-:Y:S02]  /*d930*/  FMUL.FTZ R4, R3.reuse, R29 ;  /* 0x0000001d03047220 */ /* 0x040fe40000410000 */
[----:B------:R-:W-:Y:S02]  /*d940*/  FMUL.FTZ R3, R3, R6 ;  /* 0x0000000603037220 */ /* 0x000fe40000410000 */
[C---:B------:R-:W-:Y:S02]  /*d950*/  FMUL.FTZ R2, R0.reuse, R24 ;  /* 0x0000001800027220 */ /* 0x040fe40000410000 */
[----:B------:R-:W-:Y:S02]  /*d960*/  FMUL.FTZ R0, R0, R5 ;  /* 0x0000000500007220 */ /* 0x000fe40000410000 */
[C---:B------:R-:W-:Y:S01]  /*d970*/  FFMA.FTZ R6, R25.reuse, R6, -R4 ;  /* 0x0000000619067223 */ /* 0x040fe20000010804 */
[----:B------:R-:W-:Y:S01]  /*d980*/  F2FP.BF16.PACK_AB R4, R22, R49 ;  /* 0x000000311604723e */ /* 0x000fe200000010ff */
[----:B------:R-:W-:-:S02]  /*d990*/  FFMA.FTZ R3, R25, R29, R3 ;  /* 0x0000001d19037223 */ /* 0x000fc40000010003 */
[C---:B------:R-:W-:Y:S01]  /*d9a0*/  FFMA.FTZ R2, R13.reuse, R5, -R2 ;  /* 0x000000050d027223 */ /* 0x040fe20000010802 */
[----:B------:R-:W-:Y:S01]  /*d9b0*/  F2FP.BF16.PACK_AB R14, R6, R14 ;  /* 0x0000000e060e723e */ /* 0x000fe200000010ff */
[----:B------:R-:W-:Y:S01]  /*d9c0*/  FFMA.FTZ R0, R13, R24, R0 ;  /* 0x000000180d007223 */ /* 0x000fe20000010000 */
[----:B------:R-:W-:Y:S02]  /*d9d0*/  F2FP.BF16.PACK_AB R13, R21, R38 ;  /* 0x00000026150d723e */ /* 0x000fe400000010ff */
[----:B------:R-:W-:Y:S02]  /*d9e0*/  F2FP.BF16.PACK_AB R6, R3, R7 ;  /* 0x000000070306723e */ /* 0x000fe400000010ff */
[----:B------:R-:W-:Y:S02]  /*d9f0*/  F2FP.BF16.PACK_AB R15, R2, R27 ;  /* 0x0000001b020f723e */ /* 0x000fe400000010ff */
[----:B------:R-:W-:Y:S02]  /*da00*/  F2FP.BF16.PACK_AB R5, R20, R26 ;  /* 0x0000001a1405723e */ /* 0x000fe400000010ff */
[----:B------:R-:W-:Y:S01]  /*da10*/  F2FP.BF16.PACK_AB R7, R0, R23 ;  /* 0x000000170007723e */ /* 0x000fe200000010ff */
[----:B------:R2:W-:Y:S04]  /*da20*/  STS.128 [R48], R12 ;  /* 0x0000000c30007388 */ /* 0x0005e80000000c00 */
[----:B------:R2:W-:Y:S02]  /*da30*/  STS.128 [R39+0xc100], R4 ;  /* 0x00c1000427007388 */ /* 0x0005e40000000c00 */
.L_x_685:
[----:B------:R-:W-:Y:S05]  /*da40*/  BSYNC B0 ;  /* 0x0000000000007941 */ /* 0x000fea0003800000 */
.L_x_684:
[----:B------:R-:W-:Y:S01]  /*da50*/  ISETP.GE.AND P0, PT, R107, c[0x0][0x27c], PT ;  /* 0x00009f006b007a0c */ /* 0x000fe20003f06270 */
[----:B------:R-:W-:-:S12]  /*da60*/  BSSY B0, `(.L_x_686) ;  /* 0x0000070000007945 */ /* 0x000fd80003800000 */
[----:B------:R-:W-:Y:S05]  /*da70*/  @P0 BRA `(.L_x_687) ;  /* 0x000006e000000947 */ /* 0x000fea0003800000 */
[----:B------:R-:W-:Y:S01]  /*da80*/  IMAD.MOV.U32 R0, RZ, RZ, c[0x0][0x27c] ;  /* 0x00009f00ff007624 */ /* 0x000fe200078e00ff */
[----:B------:R-:W-:Y:S02]  /*da90*/  LEA.HI R2, R81, R107, RZ, 0x6 ;  /* 0x0000006b51027211 */ /* 0x000fe400078f30ff */
[----:B-----5:R-:W-:Y:S02]  /*daa0*/  LOP3.LUT R3, R115, 0x38, R82, 0xf8, !PT ;  /* 0x0000003873037812 */ /* 0x020fe400078ef852 */
[----:B------:R-:W-:Y:S01]  /*dab0*/  LEA.HI R0, R0, R51, RZ, 0x1d ;  /* 0x0000003300007211 */ /* 0x000fe200078fe8ff */
[----:B------:R-:W-:Y:S01]  /*dac0*/  IMAD.SHL.U32 R2, R2, 0x80, RZ ;  /* 0x0000008002027824 */ /* 0x000fe200078e00ff */
[----:B--2---:R-:W-:Y:S02]  /*dad0*/  LOP3.LUT R4, R3, R114, RZ, 0x3c, !PT ;  /* 0x0000007203047212 */ /* 0x004fe400078e3cff */
[----:B------:R-:W-:Y:S01]  /*dae0*/  SHF.R.S32.HI R5, RZ, 0x1f, R0 ;  /* 0x0000001fff057819 */ /* 0x000fe20000011400 */
[----:B------:R-:W-:Y:S01]  /*daf0*/  IMAD.SHL.U32 R6, R0, 0x8, RZ ;  /* 0x0000000800067824 */ /* 0x000fe200078e00ff */
[----:B------:R-:W-:-:S02]  /*db00*/  LOP3.LUT R2, R2, 0xffffe000, RZ, 0xc0, !PT ;  /* 0xffffe00002027812 */ /* 0x000fc400078ec0ff */
[----:B------:R-:W-:Y:S02]  /*db10*/  LEA.HI R3, R5, R0, RZ, 0x3 ;  /* 0x0000000005037211 */ /* 0x000fe400078f18ff */
[----:B------:R-:W-:Y:S02]  /*db20*/  IADD3 R0, R4, R2, R140 ;  /* 0x0000000204007210 */ /* 0x000fe40007ffe08c */
[----:B------:R-:W-:Y:S01]  /*db30*/  LOP3.LUT R5, R115, 0x38, R6, 0xf8, !PT ;  /* 0x0000003873057812 */ /* 0x000fe200078ef806 */
[----:B------:R-:W-:Y:S01]  /*db40*/  IMAD.SHL.U32 R2, R3, 0x400, RZ ;  /* 0x0000040003027824 */ /* 0x000fe200078e00ff */
[----:B------:R-:W-:Y:S02]  /*db50*/  LEA R29, R0, 0xc100, 0x1 ;  /* 0x0000c100001d7811 */ /* 0x000fe400078e08ff */
[----:B------:R-:W-:Y:S02]  /*db60*/  LOP3.LUT R3, R5, R114, RZ, 0x3c, !PT ;  /* 0x0000007205037212 */ /* 0x000fe400078e3cff */
[----:B------:R-:W-:Y:S01]  /*db70*/  LOP3.LUT R0, R2, 0x7fffe000, RZ, 0xc0, !PT ;  /* 0x7fffe00002007812 */ /* 0x000fe200078ec0ff */
[----:B------:R-:W2:Y:S01]  /*db80*/  LDS.128 R12, [R29] ;  /* 0x000000001d0c7984 */ /* 0x000ea20000000c00 */
[----:B------:R-:W-:-:S02]  /*db90*/  SHF.R.U64 R16, R16, 0x10, R17 ;  /* 0x0000001010107819 */ /* 0x000fc40000001211 */
[----:B------:R-:W-:Y:S02]  /*dba0*/  IADD3 R0, R3, R0, R140 ;  /* 0x0000000003007210 */ /* 0x000fe40007ffe08c */
[--C-:B------:R-:W-:Y:S02]  /*dbb0*/  SHF.R.U64 R8, R8, 0x10, R9.reuse ;  /* 0x0000001008087819 */ /* 0x100fe40000001209 */
[----:B------:R-:W-:Y:S01]  /*dbc0*/  SHF.R.U32.HI R3, RZ, 0x10, R9 ;  /* 0x00000010ff037819 */ /* 0x000fe20000011609 */
[----:B------:R-:W-:Y:S01]  /*dbd0*/  IMAD.SHL.U32 R28, R0, 0x2, RZ ;  /* 0x00000002001c7824 */ /* 0x000fe200078e00ff */
[----:B------:R-:W-:Y:S02]  /*dbe0*/  SHF.R.U32.HI R0, RZ, 0x10, R17 ;  /* 0x00000010ff007819 */ /* 0x000fe40000011611 */
[----:B------:R-:W-:Y:S02]  /*dbf0*/  SHF.R.U64 R17, R18, 0x10, R19 ;  /* 0x0000001012117819 */ /* 0x000fe40000001213 */
[----:B------:R-:W3:Y:S01]  /*dc00*/  LDS.128 R4, [R28+0xc100] ;  /* 0x00c100001c047984 */ /* 0x000ee20000000c00 */
[----:B------:R-:W-:-:S02]  /*dc10*/  SHF.R.U64 R9, R10, 0x10, R11 ;  /* 0x000000100a097819 */ /* 0x000fc4000000120b */
[----:B------:R-:W-:Y:S02]  /*dc20*/  PRMT R26, R83, 0x5432, R17 ;  /* 0x00005432531a7816 */ /* 0x000fe40000000011 */
[----:B------:R-:W-:Y:S02]  /*dc30*/  SHF.R.U32.HI R2, RZ, 0x10, R19 ;  /* 0x00000010ff027819 */ /* 0x000fe40000011613 */
[----:B------:R-:W-:Y:S02]  /*dc40*/  SHF.R.U32.HI R10, RZ, 0x10, R11 ;  /* 0x00000010ff0a7819 */ /* 0x000fe4000001160b */
[----:B------:R-:W-:Y:S02]  /*dc50*/  PRMT R17, R78, 0x5432, R8 ;  /* 0x000054324e117816 */ /* 0x000fe40000000008 */
[----:B------:R-:W-:Y:S02]  /*dc60*/  PRMT R19, R80, 0x5432, R16 ;  /* 0x0000543250137816 */ /* 0x000fe40000000010 */
[----:B------:R-:W-:Y:S01]  /*dc70*/  PRMT R23, R79, 0x5410, R10 ;  /* 0x000054104f177816 */ /* 0x000fe2000000000a */
[----:B------:R-:W-:Y:S01]  /*dc80*/  IMAD.U32 R31, R17, 0x10000, RZ ;  /* 0x00010000111f7824 */ /* 0x000fe200078e00ff */
[----:B------:R-:W-:Y:S01]  /*dc90*/  PRMT R16, R78, 0x5410, R3 ;  /* 0x000054104e107816 */ /* 0x000fe20000000003 */
[----:B------:R-:W-:Y:S01]  /*dca0*/  IMAD.U32 R30, R19, 0x10000, RZ ;  /* 0x00010000131e7824 */ /* 0x000fe200078e00ff */
[----:B------:R-:W-:Y:S01]  /*dcb0*/  PRMT R24, R79, 0x5432, R9 ;  /* 0x000054324f187816 */ /* 0x000fe20000000009 */
[----:B------:R-:W-:Y:S01]  /*dcc0*/  IMAD.U32 R33, R23, 0x10000, RZ ;  /* 0x0001000017217824 */ /* 0x000fe200078e00ff */
[----:B------:R-:W-:Y:S01]  /*dcd0*/  PRMT R18, R80, 0x5410, R0 ;  /* 0x0000541050127816 */ /* 0x000fe20000000000 */
[----:B------:R-:W-:Y:S01]  /*dce0*/  IMAD.U32 R34, R16, 0x10000, RZ ;  /* 0x0001000010227824 */ /* 0x000fe200078e00ff */
[----:B------:R-:W-:Y:S01]  /*dcf0*/  PRMT R25, R83, 0x5410, R2 ;  /* 0x0000541053197816 */ /* 0x000fe20000000002 */
[C---:B--2---:R-:W-:Y:S01]  /*dd00*/  IMAD.U32 R22, R12.reuse, 0x10000, RZ ;  /* 0x000100000c167824 */ /* 0x044fe200078e00ff */
[----:B------:R-:W-:Y:S01]  /*dd10*/  LOP3.LUT R21, R12, 0xffff0000, RZ, 0xc0, !PT ;  /* 0xffff00000c157812 */ /* 0x000fe200078ec0ff */
[C---:B------:R-:W-:Y:S01]  /*dd20*/  IMAD.U32 R12, R14.reuse, 0x10000, RZ ;  /* 0x000100000e0c7824 */ /* 0x040fe200078e00ff */
[----:B------:R-:W-:Y:S01]  /*dd30*/  LOP3.LUT R27, R14, 0xffff0000, RZ, 0xc0, !PT ;  /* 0xffff00000e1b7812 */ /* 0x000fe200078ec0ff */
[C---:B------:R-:W-:Y:S01]  /*dd40*/  IMAD.U32 R11, R15.reuse, 0x10000, RZ ;  /* 0x000100000f0b7824 */ /* 0x040fe200078e00ff */
[----:B------:R-:W-:Y:S01]  /*dd50*/  LOP3.LUT R14, R15, 0xffff0000, RZ, 0xc0, !PT ;  /* 0xffff00000f0e7812 */ /* 0x000fe200078ec0ff */
[C---:B------:R-:W-:Y:S01]  /*dd60*/  IMAD.U32 R20, R13.reuse, 0x10000, RZ ;  /* 0x000100000d147824 */ /* 0x040fe200078e00ff */
[----:B------:R-:W-:Y:S01]  /*dd70*/  LOP3.LUT R13, R13, 0xffff0000, RZ, 0xc0, !PT ;  /* 0xffff00000d0d7812 */ /* 0x000fe200078ec0ff */
[C---:B---3--:R-:W-:Y:S01]  /*dd80*/  IMAD.U32 R10, R4.reuse, 0x10000, RZ ;  /* 0x00010000040a7824 */ /* 0x048fe200078e00ff */
[----:B------:R-:W-:Y:S01]  /*dd90*/  LOP3.LUT R9, R4, 0xffff0000, RZ, 0xc0, !PT ;  /* 0xffff000004097812 */ /* 0x000fe200078ec0ff */
[C---:B------:R-:W-:Y:S01]  /*dda0*/  IMAD.U32 R4, R6.reuse, 0x10000, RZ ;  /* 0x0001000006047824 */ /* 0x040fe200078e00ff */
[----:B------:R-:W-:Y:S01]  /*ddb0*/  LOP3.LUT R3, R6, 0xffff0000, RZ, 0xc0, !PT ;  /* 0xffff000006037812 */ /* 0x000fe200078ec0ff */
[C---:B------:R-:W-:Y:S01]  /*ddc0*/  FMUL.FTZ R15, R10.reuse, R31 ;  /* 0x0000001f0a0f7220 */ /* 0x040fe20000410000 */
[----:B------:R-:W-:Y:S01]  /*ddd0*/  LOP3.LUT R0, R7, 0xffff0000, RZ, 0xc0, !PT ;  /* 0xffff000007007812 */ /* 0x000fe200078ec0ff */
[C---:B------:R-:W-:Y:S01]  /*dde0*/  IMAD.U32 R8, R5.reuse, 0x10000, RZ ;  /* 0x0001000005087824 */ /* 0x040fe200078e00ff */
[----:B------:R-:W-:Y:S01]  /*ddf0*/  LOP3.LUT R5, R5, 0xffff0000, RZ, 0xc0, !PT ;  /* 0xffff000005057812 */ /* 0x000fe200078ec0ff */
[----:B------:R-:W-:-:S02]  /*de00*/  FMUL.FTZ R6, R10, R30 ;  /* 0x0000001e0a067220 */ /* 0x000fc40000410000 */
[----:B------:R-:W-:Y:S02]  /*de10*/  FFMA.FTZ R32, R22, R30, -R15 ;  /* 0x0000001e16207223 */ /* 0x000fe4000001080f */
[----:B------:R-:W-:Y:S02]  /*de20*/  IMAD.U32 R2, R7, 0x10000, RZ ;  /* 0x0001000007027824 */ /* 0x000fe400078e00ff */
[C---:B------:R-:W-:Y:S01]  /*de30*/  IMAD.U32 R15, R18.reuse, 0x10000, RZ ;  /* 0x00010000120f7824 */ /* 0x040fe200078e00ff */
[----:B------:R-:W-:Y:S01]  /*de40*/  LOP3.LUT R18, R18, 0xffff0000, RZ, 0xc0, !PT ;  /* 0xffff000012127812 */ /* 0x000fe200078ec0ff */
[----:B------:R-:W-:Y:S02]  /*de50*/  FMUL.FTZ R10, R8, R34 ;  /* 0x00000022080a7220 */ /* 0x000fe40000410000 */
[----:B------:R-:W-:Y:S02]  /*de60*/  FFMA.FTZ R31, R22, R31, R6 ;  /* 0x0000001f161f7223 */ /* 0x000fe40000010006 */
[----:B------:R-:W-:-:S02]  /*de70*/  IMAD.U32 R22, R25, 0x10000, RZ ;  /* 0x0001000019167824 */ /* 0x000fc400078e00ff */
[-C--:B------:R-:W-:Y:S02]  /*de80*/  FMUL.FTZ R7, R8, R15.reuse ;  /* 0x0000000f08077220 */ /* 0x080fe40000410000 */
[----:B------:R-:W-:Y:S01]  /*de90*/  FFMA.FTZ R30, R20, R15, -R10 ;  /* 0x0000000f141e7223 */ /* 0x000fe2000001080a */
[----:B------:R-:W-:Y:S01]  /*dea0*/  LOP3.LUT R15, R17, 0xffff0000, RZ, 0xc0, !PT ;  /* 0xffff0000110f7812 */ /* 0x000fe200078ec0ff */
[CC--:B------:R-:W-:Y:S02]  /*deb0*/  FMUL.FTZ R6, R2.reuse, R33.reuse ;  /* 0x0000002102067220 */ /* 0x0c0fe40000410000 */
[----:B------:R-:W-:Y:S02]  /*dec0*/  FMUL.FTZ R2, R2, R22 ;  /* 0x0000001602027220 */ /* 0x000fe40000410000 */
[----:B------:R-:W-:Y:S01]  /*ded0*/  FFMA.FTZ R20, R20, R34, R7 ;  /* 0x0000002214147223 */ /* 0x000fe20000010007 */
[----:B------:R-:W-:Y:S01]  /*dee0*/  LOP3.LUT R7, R19, 0xffff0000, RZ, 0xc0, !PT ;  /* 0xffff000013077812 */ /* 0x000fe200078ec0ff */
[----:B------:R-:W-:-:S02]  /*def0*/  FFMA.FTZ R17, R11, R33, R2 ;  /* 0x000000210b117223 */ /* 0x000fc40000010002 */
[----:B------:R-:W-:Y:S01]  /*df00*/  FFMA.FTZ R22, R11, R22, -R6 ;  /* 0x000000160b167223 */ /* 0x000fe20000010806 */
[----:B------:R-:W-:Y:S01]  /*df10*/  LOP3.LUT R11, R16, 0xffff0000, RZ, 0xc0, !PT ;  /* 0xffff0000100b7812 */ /* 0x000fe200078ec0ff */
[----:B------:R-:W-:Y:S01]  /*df20*/  FMUL.FTZ R2, R9, R15 ;  /* 0x0000000f09027220 */ /* 0x000fe20000410000 */
[C---:B------:R-:W-:Y:S01]  /*df30*/  LOP3.LUT R16, R24.reuse, 0xffff0000, RZ, 0xc0, !PT ;  /* 0xffff000018107812 */ /* 0x040fe200078ec0ff */
[----:B------:R-:W-:Y:S02]  /*df40*/  IMAD.U32 R19, R24, 0x10000, RZ ;  /* 0x0001000018137824 */ /* 0x000fe400078e00ff */
[-C--:B------:R-:W-:Y:S02]  /*df50*/  FFMA.FTZ R8, R21, R7.reuse, -R2 ;  /* 0x0000000715087223 */ /* 0x080fe40000010802 */
[----:B------:R-:W-:Y:S02]  /*df60*/  FMUL.FTZ R6, R9, R7 ;  /* 0x0000000709067220 */ /* 0x000fe40000410000 */
[----:B------:R-:W-:Y:S01]  /*df70*/  FMUL.FTZ R2, R5, R18 ;  /* 0x0000001205027220 */ /* 0x000fe20000410000 */
[----:B------:R-:W-:Y:S01]  /*df80*/  F2FP.BF16.PACK_AB R8, R8, R32 ;  /* 0x000000200808723e */ /* 0x000fe200000010ff */
[----:B------:R-:W-:-:S02]  /*df90*/  IMAD.U32 R10, R26, 0x10000, RZ ;  /* 0x000100001a0a7824 */ /* 0x000fc400078e00ff */
[----:B------:R-:W-:Y:S02]  /*dfa0*/  FMUL.FTZ R7, R5, R11 ;  /* 0x0000000b05077220 */ /* 0x000fe40000410000 */
[----:B------:R-:W-:Y:S02]  /*dfb0*/  FMUL.FTZ R5, R4, R19 ;  /* 0x0000001304057220 */ /* 0x000fe40000410000 */
[----:B------:R-:W-:Y:S02]  /*dfc0*/  FFMA.FTZ R11, R13, R11, R2 ;  /* 0x0000000b0d0b7223 */ /* 0x000fe40000010002 */
[----:B------:R-:W-:Y:S01]  /*dfd0*/  FFMA.FTZ R15, R21, R15, R6 ;  /* 0x0000000f150f7223 */ /* 0x000fe20000010006 */
[----:B------:R-:W-:Y:S01]  /*dfe0*/  LOP3.LUT R6, R26, 0xffff0000, RZ, 0xc0, !PT ;  /* 0xffff00001a067812 */ /* 0x000fe200078ec0ff */
[----:B------:R-:W-:Y:S01]  /*dff0*/  FFMA.FTZ R9, R13, R18, -R7 ;  /* 0x000000120d097223 */ /* 0x000fe20000010807 */
[----:B------:R-:W-:Y:S01]  /*e000*/  LOP3.LUT R13, R23, 0xffff0000, RZ, 0xc0, !PT ;  /* 0xffff0000170d7812 */ /* 0x000fe200078ec0ff */
[----:B------:R-:W-:-:S02]  /*e010*/  FMUL.FTZ R2, R4, R10 ;  /* 0x0000000a04027220 */ /* 0x000fc40000410000 */
[C---:B------:R-:W-:Y:S01]  /*e020*/  FFMA.FTZ R10, R12.reuse, R10, -R5 ;  /* 0x0000000a0c0a7223 */ /* 0x040fe20000010805 */
[----:B------:R-:W-:Y:S01]  /*e030*/  LOP3.LUT R5, R25, 0xffff0000, RZ, 0xc0, !PT ;  /* 0xffff000019057812 */ /* 0x000fe200078ec0ff */
[----:B------:R-:W-:Y:S01]  /*e040*/  FFMA.FTZ R7, R12, R19, R2 ;  /* 0x000000130c077223 */ /* 0x000fe20000010002 */
[----:B------:R-:W-:Y:S01]  /*e050*/  F2FP.BF16.PACK_AB R9, R9, R30 ;  /* 0x0000001e0909723e */ /* 0x000fe200000010ff */
[C---:B------:R-:W-:Y:S02]  /*e060*/  FMUL.FTZ R4, R3.reuse, R16 ;  /* 0x0000001003047220 */ /* 0x040fe40000410000 */
[----:B------:R-:W-:Y:S02]  /*e070*/  FMUL.FTZ R3, R3, R6 ;  /* 0x0000000603037220 */ /* 0x000fe40000410000 */
[C---:B------:R-:W-:Y:S02]  /*e080*/  FMUL.FTZ R2, R0.reuse, R13 ;  /* 0x0000000d00027220 */ /* 0x040fe40000410000 */
[----:B------:R-:W-:-:S02]  /*e090*/  FMUL.FTZ R0, R0, R5 ;  /* 0x0000000500007220 */ /* 0x000fc40000410000 */
[----:B------:R-:W-:Y:S01]  /*e0a0*/  FFMA.FTZ R6, R27, R6, -R4 ;  /* 0x000000061b067223 */ /* 0x000fe20000010804 */
[----:B------:R-:W-:Y:S01]  /*e0b0*/  F2FP.BF16.PACK_AB R4, R15, R31 ;  /* 0x0000001f0f04723e */ /* 0x000fe200000010ff */
[----:B------:R-:W-:Y:S02]  /*e0c0*/  FFMA.FTZ R3, R27, R16, R3 ;  /* 0x000000101b037223 */ /* 0x000fe40000010003 */
[C---:B------:R-:W-:Y:S01]  /*e0d0*/  FFMA.FTZ R2, R14.reuse, R5, -R2 ;  /* 0x000000050e027223 */ /* 0x040fe20000010802 */
[----:B------:R-:W-:Y:S01]  /*e0e0*/  F2FP.BF16.PACK_AB R5, R11, R20 ;  /* 0x000000140b05723e */ /* 0x000fe200000010ff */
[----:B------:R-:W-:Y:S01]  /*e0f0*/  FFMA.FTZ R0, R14, R13, R0 ;  /* 0x0000000d0e007223 */ /* 0x000fe20000010000 */
[----:B------:R-:W-:Y:S02]  /*e100*/  F2FP.BF16.PACK_AB R10, R6, R10 ;  /* 0x0000000a060a723e */ /* 0x000fe400000010ff */
[----:B------:R-:W-:Y:S02]  /*e110*/  F2FP.BF16.PACK_AB R6, R3, R7 ;  /* 0x000000070306723e */ /* 0x000fe400000010ff */
[----:B------:R-:W-:-:S02]  /*e120*/  F2FP.BF16.PACK_AB R11, R2, R22 ;  /* 0x00000016020b723e */ /* 0x000fc400000010ff */
[----:B------:R-:W-:-:S03]  /*e130*/  F2FP.BF16.PACK_AB R7, R0, R17 ;  /* 0x000000110007723e */ /* 0x000fc600000010ff */
[----:B------:R2:W-:Y:S04]  /*e140*/  STS.128 [R29], R8 ;  /* 0x000000081d007388 */ /* 0x0005e80000000c00 */
[----:B------:R2:W-:Y:S02]  /*e150*/  STS.128 [R28+0xc100], R4 ;  /* 0x00c100041c007388 */ /* 0x0005e40000000c00 */
.L_x_687:
[----:B------:R-:W-:Y:S05]  /*e160*/  BSYNC B0 ;  /* 0x0000000000007941 */ /* 0x000fea0003800000 */
.L_x_686:
[----:B------:R-:W-:-:S13]  /*e170*/  ISETP.GE.AND P0, PT, R106, c[0x0][0x27c], PT ;  /* 0x00009f006a007a0c */ /* 0x000fda0003f06270 */
[----:B------:R-:W-:Y:S05]  /*e180*/  @P0 BRA `(.L_x_683) ;  /* 0x000006e000000947 */ /* 0x000fea0003800000 */
[----:B------:R-:W-:Y:S01]  /*e190*/  IMAD.MOV.U32 R0, RZ, RZ, c[0x0][0x27c] ;  /* 0x00009f00ff007624 */ /* 0x000fe200078e00ff */
[----:B------:R-:W-:Y:S02]  /*e1a0*/  LEA.HI R2, R84, R106, RZ, 0x6 ;  /* 0x0000006a54027211 */ /* 0x000fe400078f30ff */
[----:B-----5:R-:W-:Y:S02]  /*e1b0*/  LOP3.LUT R3, R115, 0x38, R85, 0xf8, !PT ;  /* 0x0000003873037812 */ /* 0x020fe400078ef855 */
[----:B------:R-:W-:Y:S01]  /*e1c0*/  LEA.HI R0, R0, R77, RZ, 0x1d ;  /* 0x0000004d00007211 */ /* 0x000fe200078fe8ff */
[----:B------:R-:W-:Y:S01]  /*e1d0*/  IMAD.SHL.U32 R2, R2, 0x80, RZ ;  /* 0x0000008002027824 */ /* 0x000fe200078e00ff */
[----:B------:R-:W-:Y:S02]  /*e1e0*/  LOP3.LUT R3, R3, R114, RZ, 0x3c, !PT ;  /* 0x0000007203037212 */ /* 0x000fe400078e3cff */
[----:B--2---:R-:W-:Y:S01]  /*e1f0*/  SHF.R.S32.HI R4, RZ, 0x1f, R0 ;  /* 0x0000001fff047819 */ /* 0x004fe20000011400 */
        /* <DEDUP_REMOVED lines=12> */
[----:B------:R-:W-:Y:S02]  /*e2c0*/  PRMT R16, R86, 0x5432, R13 ;  /* 0x0000543256107816 */ /* 0x000fe4000000000d */
[----:B------:R-:W-:Y:S01]  /*e2d0*/  SHF.R.U64 R14, R46, 0x10, R47 ;  /* 0x000000102e0e7819 */ /* 0x000fe2000000122f */
[----:B------:R-:W-:Y:S01]  /*e2e0*/  IMAD.SHL.U32 R27, R0, 0x2, RZ ;  /* 0x00000002001b7824 */ /* 0x000fe200078e00ff */
[----:B------:R-:W-:Y:S01]  /*e2f0*/  SHF.R.U64 R0, R40, 0x10, R41 ;  /* 0x0000001028007819 */ /* 0x000fe20000001229 */
[----:B------:R-:W-:Y:S01]  /*e300*/  IMAD.U32 R29, R16, 0x10000, RZ ;  /* 0x00010000101d7824 */ /* 0x000fe200078e00ff */
[----:B------:R-:W-:Y:S02]  /*e310*/  SHF.R.U32.HI R19, RZ, 0x10, R47 ;  /* 0x00000010ff137819 */ /* 0x000fe4000001162f */
[----:B------:R-:W3:Y:S01]  /*e320*/  LDS.128 R4, [R27+0xc100] ;  /* 0x00c100001b047984 */ /* 0x000ee20000000c00 */
[----:B------:R-:W-:-:S02]  /*e330*/  SHF.R.U64 R3, R42, 0x10, R43 ;  /* 0x000000102a037819 */ /* 0x000fc4000000122b */
[----:B------:R-:W-:Y:S02]  /*e340*/  PRMT R18, R88, 0x5432, R0 ;  /* 0x0000543258127816 */ /* 0x000fe40000000000 */
[----:B------:R-:W-:Y:S02]  /*e350*/  SHF.R.U32.HI R15, RZ, 0x10, R45 ;  /* 0x00000010ff0f7819 */ /* 0x000fe4000001162d */
[C---:B------:R-:W-:Y:S01]  /*e360*/  PRMT R23, R87.reuse, 0x5432, R14 ;  /* 0x0000543257177816 */ /* 0x040fe2000000000e */
[----:B------:R-:W-:Y:S01]  /*e370*/  IMAD.U32 R30, R18, 0x10000, RZ ;  /* 0x00010000121e7824 */ /* 0x000fe200078e00ff */
[----:B------:R-:W-:Y:S02]  /*e380*/  PRMT R22, R87, 0x5410, R19 ;  /* 0x0000541057167816 */ /* 0x000fe40000000013 */
[----:B------:R-:W-:Y:S02]  /*e390*/  SHF.R.U32.HI R2, RZ, 0x10, R41 ;  /* 0x00000010ff027819 */ /* 0x000fe40000011629 */
[----:B------:R-:W-:Y:S01]  /*e3a0*/  PRMT R25, R89, 0x5432, R3 ;  /* 0x0000543259197816 */ /* 0x000fe20000000003 */
[----:B------:R-:W-:Y:S01]  /*e3b0*/  IMAD.U32 R33, R22, 0x10000, RZ ;  /* 0x0001000016217824 */ /* 0x000fe200078e00ff */
[----:B------:R-:W-:-:S02]  /*e3c0*/  PRMT R15, R86, 0x5410, R15 ;  /* 0x00005410560f7816 */ /* 0x000fc4000000000f */
[----:B------:R-:W-:Y:S02]  /*e3d0*/  LOP3.LUT R32, R16, 0xffff0000, RZ, 0xc0, !PT ;  /* 0xffff000010207812 */ /* 0x000fe400078ec0ff */
[----:B------:R-:W-:Y:S01]  /*e3e0*/  PRMT R17, R88, 0x5410, R2 ;  /* 0x0000541058117816 */ /* 0x000fe20000000002 */
[----:B------:R-:W-:Y:S01]  /*e3f0*/  IMAD.U32 R31, R15, 0x10000, RZ ;  /* 0x000100000f1f7824 */ /* 0x000fe200078e00ff */
[----:B------:R-:W-:-:S03]  /*e400*/  SHF.R.U32.HI R12, RZ, 0x10, R43 ;  /* 0x00000010ff0c7819 */ /* 0x000fc6000001162b */
        /* <DEDUP_REMOVED lines=14> */
[----:B------:R-:W-:Y:S01]  /*e4f0*/  FMUL.FTZ R6, R10, R29 ;  /* 0x0000001d0a067220 */ /* 0x000fe20000410000 */
[C---:B------:R-:W-:Y:S01]  /*e500*/  LOP3.LUT R0, R7.reuse, 0xffff0000, RZ, 0xc0, !PT ;  /* 0xffff000007007812 */ /* 0x040fe200078ec0ff */
[----:B------:R-:W-:-:S02]  /*e510*/  IMAD.U32 R2, R7, 0x10000, RZ ;  /* 0x0001000007027824 */ /* 0x000fc400078e00ff */
[-C--:B------:R-:W-:Y:S01]  /*e520*/  FMUL.FTZ R7, R10, R30.reuse ;  /* 0x0000001e0a077220 */ /* 0x080fe20000410000 */
[----:B------:R-:W-:Y:S01]  /*e530*/  LOP3.LUT R10, R18, 0xffff0000, RZ, 0xc0, !PT ;  /* 0xffff0000120a7812 */ /* 0x000fe200078ec0ff */
[----:B------:R-:W-:Y:S02]  /*e540*/  FFMA.FTZ R30, R21, R30, -R6 ;  /* 0x0000001e151e7223 */ /* 0x000fe40000010806 */
[C---:B------:R-:W-:Y:S01]  /*e550*/  IMAD.U32 R8, R5.reuse, 0x10000, RZ ;  /* 0x0001000005087824 */ /* 0x040fe200078e00ff */
[----:B------:R-:W-:Y:S01]  /*e560*/  LOP3.LUT R5, R5, 0xffff0000, RZ, 0xc0, !PT ;  /* 0xffff000005057812 */ /* 0x000fe200078ec0ff */
[----:B------:R-:W-:Y:S02]  /*e570*/  FMUL.FTZ R6, R9, R32 ;  /* 0x0000002009067220 */ /* 0x000fe40000410000 */
[----:B------:R-:W-:Y:S02]  /*e580*/  FFMA.FTZ R29, R21, R29, R7 ;  /* 0x0000001d151d7223 */ /* 0x000fe40000010007 */
[----:B------:R-:W-:-:S02]  /*e590*/  FFMA.FTZ R21, R20, R10, -R6 ;  /* 0x0000000a14157223 */ /* 0x000fc40000010806 */
[CC--:B------:R-:W-:Y:S02]  /*e5a0*/  FMUL.FTZ R7, R8.reuse, R31.reuse ;  /* 0x0000001f08077220 */ /* 0x0c0fe40000410000 */
[----:B------:R-:W-:Y:S01]  /*e5b0*/  FMUL.FTZ R6, R8, R16 ;  /* 0x0000001008067220 */ /* 0x000fe20000410000 */
[----:B------:R-:W-:Y:S01]  /*e5c0*/  LOP3.LUT R8, R15, 0xffff0000, RZ, 0xc0, !PT ;  /* 0xffff00000f087812 */ /* 0x000fe200078ec0ff */
[----:B------:R-:W-:Y:S02]  /*e5d0*/  FMUL.FTZ R9, R9, R10 ;  /* 0x0000000a09097220 */ /* 0x000fe40000410000 */
[C---:B------:R-:W-:Y:S02]  /*e5e0*/  FFMA.FTZ R16, R19.reuse, R16, -R7 ;  /* 0x0000001013107223 */ /* 0x040fe40000010807 */
[----:B------:R-:W-:Y:S02]  /*e5f0*/  FFMA.FTZ R19, R19, R31, R6 ;  /* 0x0000001f13137223 */ /* 0x000fe40000010006 */
[----:B------:R-:W-:Y:S01]  /*e600*/  FFMA.FTZ R18, R20, R32, R9 ;  /* 0x0000002014127223 */ /* 0x000fe20000010009 */
[----:B------:R-:W-:Y:S01]  /*e610*/  LOP3.LUT R9, R17, 0xffff0000, RZ, 0xc0, !PT ;  /* 0xffff000011097812 */ /* 0x000fe200078ec0ff */
[----:B------:R-:W-:Y:S01]  /*e620*/  IMAD.U32 R7, R24, 0x10000, RZ ;  /* 0x0001000018077824 */ /* 0x000fe200078e00ff */
[----:B------:R-:W-:Y:S01]  /*e630*/  LOP3.LUT R17, R23, 0xffff0000, RZ, 0xc0, !PT ;  /* 0xffff000017117812 */ /* 0x000fe200078ec0ff */
[----:B------:R-:W-:-:S02]  /*e640*/  FMUL.FTZ R6, R2, R33 ;  /* 0x0000002102067220 */ /* 0x000fc40000410000 */
[----:B------:R-:W-:Y:S02]  /*e650*/  IMAD.U32 R20, R23, 0x10000, RZ ;  /* 0x0001000017147824 */ /* 0x000fe400078e00ff */
[-C--:B------:R-:W-:Y:S02]  /*e660*/  FMUL.FTZ R2, R2, R7.reuse ;  /* 0x0000000702027220 */ /* 0x080fe40000410000 */
[----:B------:R-:W-:Y:S02]  /*e670*/  FFMA.FTZ R15, R12, R7, -R6 ;  /* 0x000000070c0f7223 */ /* 0x000fe40000010806 */
[----:B------:R-:W-:Y:S02]  /*e680*/  FMUL.FTZ R7, R5, R8 ;  /* 0x0000000805077220 */ /* 0x000fe40000410000 */
[----:B------:R-:W-:Y:S02]  /*e690*/  IMAD.U32 R10, R25, 0x10000, RZ ;  /* 0x00010000190a7824 */ /* 0x000fe400078e00ff */
[----:B------:R-:W-:-:S02]  /*e6a0*/  FMUL.FTZ R6, R5, R9 ;  /* 0x0000000905067220 */ /* 0x000fc40000410000 */
[----:B------:R-:W-:Y:S02]  /*e6b0*/  FMUL.FTZ R5, R4, R20 ;  /* 0x0000001404057220 */ /* 0x000fe40000410000 */
[----:B------:R-:W-:Y:S02]  /*e6c0*/  FFMA.FTZ R12, R12, R33, R2 ;  /* 0x000000210c0c7223 */ /* 0x000fe40000010002 */
[C---:B------:R-:W-:Y:S02]  /*e6d0*/  FFMA.FTZ R9, R14.reuse, R9, -R7 ;  /* 0x000000090e097223 */ /* 0x040fe40000010807 */
[----:B------:R-:W-:Y:S01]  /*e6e0*/  FFMA.FTZ R14, R14, R8, R6 ;  /* 0x000000080e0e7223 */ /* 0x000fe20000010006 */
[----:B------:R-:W-:Y:S01]  /*e6f0*/  LOP3.LUT R6, R25, 0xffff0000, RZ, 0xc0, !PT ;  /* 0xffff000019067812 */ /* 0x000fe200078ec0ff */
[-C--:B------:R-:W-:Y:S01]  /*e700*/  FMUL.FTZ R2, R4, R10.reuse ;  /* 0x0000000a04027220 */ /* 0x080fe20000410000 */
[----:B------:R-:W-:Y:S01]  /*e710*/  LOP3.LUT R8, R22, 0xffff0000, RZ, 0xc0, !PT ;  /* 0xffff000016087812 */ /* 0x000fe200078ec0ff */
[C---:B------:R-:W-:Y:S01]  /*e720*/  FFMA.FTZ R10, R13.reuse, R10, -R5 ;  /* 0x0000000a0d0a7223 */ /* 0x040fe20000010805 */
[----:B------:R-:W-:Y:S01]  /*e730*/  LOP3.LUT R5, R24, 0xffff0000, RZ, 0xc0, !PT ;  /* 0xffff000018057812 */ /* 0x000fe200078ec0ff */
[----:B------:R-:W-:Y:S01]  /*e740*/  FFMA.FTZ R7, R13, R20, R2 ;  /* 0x000000140d077223 */ /* 0x000fe20000010002 */
[----:B------:R-:W-:Y:S01]  /*e750*/  F2FP.BF16.PACK_AB R9, R9, R16 ;  /* 0x000000100909723e */ /* 0x000fe200000010ff */
[----:B------:R-:W-:-:S02]  /*e760*/  FMUL.FTZ R4, R3, R17 ;  /* 0x0000001103047220 */ /* 0x000fc40000410000 */
[----:B------:R-:W-:Y:S02]  /*e770*/  FMUL.FTZ R3, R3, R6 ;  /* 0x0000000603037220 */ /* 0x000fe40000410000 */
[C---:B------:R-:W-:Y:S02]  /*e780*/  FMUL.FTZ R2, R0.reuse, R8 ;  /* 0x0000000800027220 */ /* 0x040fe40000410000 */
[----:B------:R-:W-:Y:S02]  /*e790*/  FMUL.FTZ R0, R0, R5 ;  /* 0x0000000500007220 */ /* 0x000fe40000410000 */
[----:B------:R-:W-:Y:S01]  /*e7a0*/  FFMA.FTZ R6, R26, R6, -R4 ;  /* 0x000000061a067223 */ /* 0x000fe20000010804 */
[----:B------:R-:W-:Y:S01]  /*e7b0*/  F2FP.BF16.PACK_AB R4, R18, R29 ;  /* 0x0000001d1204723e */ /* 0x000fe200000010ff */
[----:B------:R-:W-:Y:S02]  /*e7c0*/  FFMA.FTZ R3, R26, R17, R3 ;  /* 0x000000111a037223 */ /* 0x000fe40000010003 */
[C---:B------:R-:W-:Y:S01]  /*e7d0*/  FFMA.FTZ R2, R11.reuse, R5, -R2 ;  /* 0x000000050b027223 */ /* 0x040fe20000010802 */
[----:B------:R-:W-:Y:S01]  /*e7e0*/  F2FP.BF16.PACK_AB R10, R6, R10 ;  /* 0x0000000a060a723e */ /* 0x000fe200000010ff */
[----:B------:R-:W-:Y:S01]  /*e7f0*/  FFMA.FTZ R0, R11, R8, R0 ;  /* 0x000000080b007223 */ /* 0x000fe20000010000 */
[----:B------:R-:W-:-:S02]  /*e800*/  F2FP.BF16.PACK_AB R8, R21, R30 ;  /* 0x0000001e1508723e */ /* 0x000fc400000010ff */
[----:B------:R-:W-:Y:S02]  /*e810*/  F2FP.BF16.PACK_AB R6, R3, R7 ;  /* 0x000000070306723e */ /* 0x000fe400000010ff */
[----:B------:R-:W-:Y:S02]  /*e820*/  F2FP.BF16.PACK_AB R11, R2, R15 ;  /* 0x0000000f020b723e */ /* 0x000fe400000010ff */
[----:B------:R-:W-:Y:S02]  /*e830*/  F2FP.BF16.PACK_AB R5, R14, R19 ;  /* 0x000000130e05723e */ /* 0x000fe400000010ff */
[----:B------:R-:W-:Y:S01]  /*e840*/  F2FP.BF16.PACK_AB R7, R0, R12 ;  /* 0x0000000c0007723e */ /* 0x000fe200000010ff */
[----:B------:R2:W-:Y:S04]  /*e850*/  STS.128 [R28], R8 ;  /* 0x000000081c007388 */ /* 0x0005e80000000c00 */
[----:B------:R2:W-:Y:S02]  /*e860*/  STS.128 [R27+0xc100], R4 ;  /* 0x00c100041b007388 */ /* 0x0005e40000000c00 */
.L_x_683:
[----:B------:R-:W-:Y:S05]  /*e870*/  BSYNC B1 ;  /* 0x0000000000017941 */ /* 0x000fea0003800000 */
.L_x_682:
[----:B------:R-:W-:-:S13]  /*e880*/  ISETP.GE.AND P0, PT, R110, R76, PT ;  /* 0x0000004c6e00720c */ /* 0x000fda0003f06270 */
[----:B------:R-:W-:Y:S05]  /*e890*/  @P0 BRA `(.L_x_667) ;  /* 0x0000157000000947 */ /* 0x000fea0003800000 */
[----:B------:R-:W-:Y:S01]  /*e8a0*/  ISETP.GE.AND P0, PT, R104, c[0x0][0x27c], PT ;  /* 0x00009f0068007a0c */ /* 0x000fe20003f06270 */
[----:B------:R-:W-:Y:S01]  /*e8b0*/  IMAD.SHL.U32 R0, R110, 0x40, RZ ;  /* 0x000000406e007824 */ /* 0x000fe200078e00ff */
[----:B------:R-:W-:Y:S01]  /*e8c0*/  SHF.R.S32.HI R2, RZ, 0x1f, R110 ;  /* 0x0000001fff027819 */ /* 0x000fe2000001146e */
[----:B------:R-:W-:Y:S03]  /*e8d0*/  BSSY B0, `(.L_x_688) ;  /* 0x0000071000007945 */ /* 0x000fe60003800000 */
[----:B------:R-:W-:Y:S02]  /*e8e0*/  LEA.HI R2, R2, R110, RZ, 0x3 ;  /* 0x0000006e02027211 */ /* 0x000fe400078f18ff */
[----:B------:R-:W-:-:S03]  /*e8f0*/  LOP3.LUT R0, R0, 0x1c0, RZ, 0xc0, !PT ;  /* 0x000001c000007812 */ /* 0x000fc600078ec0ff */
[----:B------:R-:W-:Y:S01]  /*e900*/  IMAD.SHL.U32 R2, R2, 0x40, RZ ;  /* 0x0000004002027824 */ /* 0x000fe200078e00ff */
[----:B------:R-:W-:-:S04]  /*e910*/  SHF.R.U32.HI R37, RZ, 0x3, R0 ;  /* 0x00000003ff257819 */ /* 0x000fc80000011600 */
[----:B--2---:R-:W-:Y:S01]  /*e920*/  LOP3.LUT R28, R2, 0xfffffe00, RZ, 0xc0, !PT ;  /* 0xfffffe00021c7812 */ /* 0x004fe200078ec0ff */
[----:B------:R-:W-:Y:S05]  /*e930*/  @P0 BRA `(.L_x_689) ;  /* 0x000006a000000947 */ /* 0x000fea0003800000 */
[----:B------:R-:W-:Y:S01]  /*e940*/  IMAD.MOV.U32 R4, RZ, RZ, c[0x0][0x27c] ;  /* 0x00009f00ff047624 */ /* 0x000fe200078e00ff */
[----:B------:R-:W-:Y:S02]  /*e950*/  LOP3.LUT R2, R0, 0x38, R104, 0xf8, !PT ;  /* 0x0000003800027812 */ /* 0x000fe400078ef868 */
        /* <DEDUP_REMOVED lines=16> */
[----:B------:R-:W-:Y:S02]  /*ea60*/  SHF.R.U64 R19, R58, 0x10, R59 ;  /* 0x000000103a137819 */ /* 0x000fe4000000123b */
[----:B------:R-:W-:Y:S01]  /*ea70*/  PRMT R25, R93, 0x5432, R12 ;  /* 0x000054325d197816 */ /* 0x000fe2000000000c */
[----:B------:R-:W-:Y:S01]  /*ea80*/  IMAD.SHL.U32 R30, R2, 0x2, RZ ;  /* 0x00000002021e7824 */ /* 0x000fe200078e00ff */
[----:B------:R-:W-:Y:S02]  /*ea90*/  SHF.R.U64 R2, R52, 0x10, R53 ;  /* 0x0000001034027819 */ /* 0x000fe40000001235 */
[----:B------:R-:W-:-:S02]  /*eaa0*/  SHF.R.U32.HI R15, RZ, 0x10, R57 ;  /* 0x00000010ff0f7819 */ /* 0x000fc40000011639 */
[----:B------:R-:W3:Y:S01]  /*eab0*/  LDS.128 R4, [R30+0xc100] ;  /* 0x00c100001e047984 */ /* 0x000ee20000000c00 */
[----:B------:R-:W-:Y:S02]  /*eac0*/  PRMT R18, R92, 0x5432, R2 ;  /* 0x000054325c127816 */ /* 0x000fe40000000002 */
[----:B------:R-:W-:Y:S02]  /*ead0*/  SHF.L.U32 R32, R16, 0x10, RZ ;  /* 0x0000001010207819 */ /* 0x000fe400000006ff */
[----:B------:R-:W-:Y:S01]  /*eae0*/  SHF.R.U32.HI R3, RZ, 0x10, R53 ;  /* 0x00000010ff037819 */ /* 0x000fe20000011635 */
[----:B------:R-:W-:Y:S01]  /*eaf0*/  IMAD.U32 R33, R18, 0x10000, RZ ;  /* 0x0001000012217824 */ /* 0x000fe200078e00ff */
[----:B------:R-:W-:Y:S02]  /*eb00*/  SHF.R.U32.HI R22, RZ, 0x10, R59 ;  /* 0x00000010ff167819 */ /* 0x000fe4000001163b */
[----:B------:R-:W-:Y:S02]  /*eb10*/  PRMT R24, R93, 0x5410, R13 ;  /* 0x000054105d187816 */ /* 0x000fe4000000000d */
[----:B------:R-:W-:-:S02]  /*eb20*/  PRMT R23, R91, 0x5432, R19 ;  /* 0x000054325b177816 */ /* 0x000fc40000000013 */
[----:B------:R-:W-:Y:S02]  /*eb30*/  PRMT R15, R90, 0x5410, R15 ;  /* 0x000054105a0f7816 */ /* 0x000fe4000000000f */
[----:B------:R-:W-:Y:S02]  /*eb40*/  PRMT R17, R92, 0x5410, R3 ;  /* 0x000054105c117816 */ /* 0x000fe40000000003 */
[----:B------:R-:W-:Y:S01]  /*eb50*/  PRMT R22, R91, 0x5410, R22 ;  /* 0x000054105b167816 */ /* 0x000fe20000000016 */
[----:B------:R-:W-:Y:S01]  /*eb60*/  IMAD.U32 R35, R15, 0x10000, RZ ;  /* 0x000100000f237824 */ /* 0x000fe200078e00ff */
[C---:B--2---:R-:W-:Y:S01]  /*eb70*/  LOP3.LUT R26, R11.reuse, 0xffff0000, RZ, 0xc0, !PT ;  /* 0xffff00000b1a7812 */ /* 0x044fe200078ec0ff */
[----:B------:R-:W-:Y:S01]  /*eb80*/  IMAD.U32 R12, R11, 0x10000, RZ ;  /* 0x000100000b0c7824 */ /* 0x000fe200078e00ff */
[C---:B------:R-:W-:Y:S01]  /*eb90*/  LOP3.LUT R20, R8.reuse, 0xffff0000, RZ, 0xc0, !PT ;  /* 0xffff000008147812 */ /* 0x040fe200078ec0ff */
[----:B------:R-:W-:Y:S01]  /*eba0*/  IMAD.U32 R21, R8, 0x10000, RZ ;  /* 0x0001000008157824 */ /* 0x000fe200078e00ff */
[C---:B------:R-:W-:Y:S01]  /*ebb0*/  LOP3.LUT R14, R9.reuse, 0xffff0000, RZ, 0xc0, !PT ;  /* 0xffff0000090e7812 */ /* 0x040fe200078ec0ff */
[----:B------:R-:W-:Y:S01]  /*ebc0*/  IMAD.U32 R19, R9, 0x10000, RZ ;  /* 0x0001000009137824 */ /* 0x000fe200078e00ff */
[C---:B------:R-:W-:Y:S01]  /*ebd0*/  LOP3.LUT R27, R10.reuse, 0xffff0000, RZ, 0xc0, !PT ;  /* 0xffff00000a1b7812 */ /* 0x040fe200078ec0ff */
[----:B------:R-:W-:Y:S01]  /*ebe0*/  IMAD.U32 R13, R10, 0x10000, RZ ;  /* 0x000100000a0d7824 */ /* 0x000fe200078e00ff */
[----:B------:R-:W-:-:S02]  /*ebf0*/  SHF.L.U32 R34, R22, 0x10, RZ ;  /* 0x0000001016227819 */ /* 0x000fc400000006ff */
[----:B------:R-:W-:Y:S01]  /*ec00*/  LOP3.LUT R36, R16, 0xffff0000, RZ, 0xc0, !PT ;  /* 0xffff000010247812 */ /* 0x000fe200078ec0ff */
[C---:B---3--:R-:W-:Y:S01]  /*ec10*/  IMAD.U32 R11, R4.reuse, 0x10000, RZ ;  /* 0x00010000040b7824 */ /* 0x048fe200078e00ff */
[----:B------:R-:W-:Y:S01]  /*ec20*/  LOP3.LUT R10, R4, 0xffff0000, RZ, 0xc0, !PT ;  /* 0xffff0000040a7812 */ /* 0x000fe200078ec0ff */
[C---:B------:R-:W-:Y:S01]  /*ec30*/  IMAD.U32 R9, R5.reuse, 0x10000, RZ ;  /* 0x0001000005097824 */ /* 0x040fe200078e00ff */
[----:B------:R-:W-:Y:S01]  /*ec40*/  LOP3.LUT R8, R5, 0xffff0000, RZ, 0xc0, !PT ;  /* 0xffff000005087812 */ /* 0x000fe200078ec0ff */
[----:B------:R-:W-:Y:S01]  /*ec50*/  FMUL.FTZ R29, R11, R32 ;  /* 0x000000200b1d7220 */ /* 0x000fe20000410000 */
[C---:B------:R-:W-:Y:S01]  /*ec60*/  LOP3.LUT R4, R6.reuse, 0xffff0000, RZ, 0xc0, !PT ;  /* 0xffff000006047812 */ /* 0x040fe200078ec0ff */
[----:B------:R-:W-:Y:S01]  /*ec70*/  IMAD.U32 R5, R6, 0x10000, RZ ;  /* 0x0001000006057824 */ /* 0x000fe200078e00ff */
[----:B------:R-:W-:Y:S01]  /*ec80*/  LOP3.LUT R2, R7, 0xffff0000, RZ, 0xc0, !PT ;  /* 0xffff000007027812 */ /* 0x000fe200078ec0ff */
[-C--:B------:R-:W-:Y:S02]  /*ec90*/  FMUL.FTZ R6, R11, R33.reuse ;  /* 0x000000210b067220 */ /* 0x080fe40000410000 */
[----:B------:R-:W-:-:S02]  /*eca0*/  FFMA.FTZ R33, R21, R33, -R29 ;  /* 0x0000002115217223 */ /* 0x000fc4000001081d */
[----:B------:R-:W-:Y:S02]  /*ecb0*/  IMAD.U32 R29, R17, 0x10000, RZ ;  /* 0x00010000111d7824 */ /* 0x000fe400078e00ff */
[----:B------:R-:W-:Y:S02]  /*ecc0*/  IMAD.U32 R3, R7, 0x10000, RZ ;  /* 0x0001000007037824 */ /* 0x000fe400078e00ff */
[----:B------:R-:W-:Y:S02]  /*ecd0*/  FFMA.FTZ R32, R21, R32, R6 ;  /* 0x0000002015207223 */ /* 0x000fe40000010006 */
[----:B------:R-:W-:Y:S02]  /*ece0*/  IMAD.U32 R21, R24, 0x10000, RZ ;  /* 0x0001000018157824 */ /* 0x000fe400078e00ff */
[C---:B------:R-:W-:Y:S02]  /*ecf0*/  FMUL.FTZ R11, R9.reuse, R35 ;  /* 0x00000023090b7220 */ /* 0x040fe40000410000 */
[----:B------:R-:W-:Y:S01]  /*ed00*/  FMUL.FTZ R7, R9, R29 ;  /* 0x0000001d09077220 */ /* 0x000fe20000410000 */
[----:B------:R-:W-:Y:S01]  /*ed10*/  LOP3.LUT R9, R17, 0xffff0000, RZ, 0xc0, !PT ;  /* 0xffff000011097812 */ /* 0x000fe200078ec0ff */
[C---:B------:R-:W-:Y:S01]  /*ed20*/  FMUL.FTZ R6, R3.reuse, R34 ;  /* 0x0000002203067220 */ /* 0x040fe20000410000 */
[----:B------:R-:W-:Y:S01]  /*ed30*/  LOP3.LUT R17, R22, 0xffff0000, RZ, 0xc0, !PT ;  /* 0xffff000016117812 */ /* 0x000fe200078ec0ff */
[----:B------:R-:W-:-:S02]  /*ed40*/  FMUL.FTZ R3, R3, R21 ;  /* 0x0000001503037220 */ /* 0x000fc40000410000 */
[----:B------:R-:W-:Y:S01]  /*ed50*/  FFMA.FTZ R29, R19, R29, -R11 ;  /* 0x0000001d131d7223 */ /* 0x000fe2000001080b */
[----:B------:R-:W-:Y:S01]  /*ed60*/  LOP3.LUT R11, R15, 0xffff0000, RZ, 0xc0, !PT ;  /* 0xffff00000f0b7812 */ /* 0x000fe200078ec0ff */
[----:B------:R-:W-:Y:S01]  /*ed70*/  FFMA.FTZ R19, R19, R35, R7 ;  /* 0x0000002313137223 */ /* 0x000fe20000010007 */
[----:B------:R-:W-:Y:S01]  /*ed80*/  LOP3.LUT R7, R18, 0xffff0000, RZ, 0xc0, !PT ;  /* 0xffff000012077812 */ /* 0x000fe200078ec0ff */
[----:B------:R-:W-:Y:S02]  /*ed90*/  FFMA.FTZ R16, R12, R34, R3 ;  /* 0x000000220c107223 */ /* 0x000fe40000010003 */
[----:B------:R-:W-:Y:S02]  /*eda0*/  FMUL.FTZ R3, R10, R36 ;  /* 0x000000240a037220 */ /* 0x000fe40000410000 */
[----:B------:R-:W-:Y:S02]  /*edb0*/  FFMA.FTZ R21, R12, R21, -R6 ;  /* 0x000000150c157223 */ /* 0x000fe40000010806 */
[----:B------:R-:W-:-:S02]  /*edc0*/  FMUL.FTZ R6, R10, R7 ;  /* 0x000000070a067220 */ /* 0x000fc40000410000 */
[----:B------:R-:W-:Y:S02]  /*edd0*/  FFMA.FTZ R15, R20, R7, -R3 ;  /* 0x00000007140f7223 */ /* 0x000fe40000010803 */
[----:B------:R-:W-:Y:S02]  /*ede0*/  IMAD.U32 R18, R23, 0x10000, RZ ;  /* 0x0001000017127824 */ /* 0x000fe400078e00ff */
[C---:B------:R-:W-:Y:S02]  /*edf0*/  FMUL.FTZ R7, R8.reuse, R11 ;  /* 0x0000000b08077220 */ /* 0x040fe40000410000 */
[----:B------:R-:W-:Y:S01]  /*ee00*/  FMUL.FTZ R3, R8, R9 ;  /* 0x0000000908037220 */ /* 0x000fe20000410000 */
[----:B------:R-:W-:Y:S01]  /*ee10*/  LOP3.LUT R8, R24, 0xffff0000, RZ, 0xc0, !PT ;  /* 0xffff000018087812 */ /* 0x000fe200078ec0ff */
[----:B------:R-:W-:Y:S02]  /*ee20*/  IMAD.U32 R10, R25, 0x10000, RZ ;  /* 0x00010000190a7824 */ /* 0x000fe400078e00ff */
[----:B------:R-:W-:-:S02]  /*ee30*/  FFMA.FTZ R12, R20, R36, R6 ;  /* 0x00000024140c7223 */ /* 0x000fc40000010006 */
[----:B------:R-:W-:Y:S02]  /*ee40*/  FMUL.FTZ R6, R5, R18 ;  /* 0x0000001205067220 */ /* 0x000fe40000410000 */
[C---:B------:R-:W-:Y:S01]  /*ee50*/  FFMA.FTZ R9, R14.reuse, R9, -R7 ;  /* 0x000000090e097223 */ /* 0x040fe20000010807 */
[----:B------:R-:W-:Y:S01]  /*ee60*/  LOP3.LUT R7, R25, 0xffff0000, RZ, 0xc0, !PT ;  /* 0xffff000019077812 */ /* 0x000fe200078ec0ff */
[----:B------:R-:W-:Y:S02]  /*ee70*/  FFMA.FTZ R14, R14, R11, R3 ;  /* 0x0000000b0e0e7223 */ /* 0x000fe40000010003 */
[-C--:B------:R-:W-:Y:S01]  /*ee80*/  FMUL.FTZ R3, R5, R10.reuse ;  /* 0x0000000a05037220 */ /* 0x080fe20000410000 */
[----:B------:R-:W-:Y:S01]  /*ee90*/  F2FP.BF16.PACK_AB R9, R9, R29 ;  /* 0x0000001d0909723e */ /* 0x000fe200000010ff */
[----:B------:R-:W-:Y:S01]  /*eea0*/  FFMA.FTZ R10, R13, R10, -R6 ;  /* 0x0000000a0d0a7223 */ /* 0x000fe20000010806 */
[----:B------:R-:W-:Y:S01]  /*eeb0*/  LOP3.LUT R6, R23, 0xffff0000, RZ, 0xc0, !PT ;  /* 0xffff000017067812 */ /* 0x000fe200078ec0ff */
[----:B------:R-:W-:-:S02]  /*eec0*/  FFMA.FTZ R11, R13, R18, R3 ;  /* 0x000000120d0b7223 */ /* 0x000fc40000010003 */
[----:B------:R-:W-:Y:S02]  /*eed0*/  FMUL.FTZ R3, R2, R17 ;  /* 0x0000001102037220 */ /* 0x000fe40000410000 */
[C---:B------:R-:W-:Y:S02]  /*eee0*/  FMUL.FTZ R5, R4.reuse, R6 ;  /* 0x0000000604057220 */ /* 0x040fe40000410000 */
[-C--:B------:R-:W-:Y:S02]  /*eef0*/  FMUL.FTZ R4, R4, R7.reuse ;  /* 0x0000000704047220 */ /* 0x080fe40000410000 */
[----:B------:R-:W-:Y:S02]  /*ef00*/  FMUL.FTZ R2, R2, R8 ;  /* 0x0000000802027220 */ /* 0x000fe40000410000 */
[C---:B------:R-:W-:Y:S01]  /*ef10*/  FFMA.FTZ R6, R27.reuse, R6, R4 ;  /* 0x000000061b067223 */ /* 0x040fe20000010004 */
[----:B------:R-:W-:Y:S01]  /*ef20*/  F2FP.BF16.PACK_AB R4, R12, R32 ;  /* 0x000000200c04723e */ /* 0x000fe200000010ff */
[----:B------:R-:W-:Y:S01]  /*ef30*/  FFMA.FTZ R7, R27, R7, -R5 ;  /* 0x000000071b077223 */ /* 0x000fe20000010805 */
[----:B------:R-:W-:Y:S01]  /*ef40*/  F2FP.BF16.PACK_AB R5, R14, R19 ;  /* 0x000000130e05723e */ /* 0x000fe200000010ff */
[----:B------:R-:W-:Y:S01]  /*ef50*/  FFMA.FTZ R3, R26, R8, -R3 ;  /* 0x000000081a037223 */ /* 0x000fe20000010803 */
[----:B------:R-:W-:Y:S01]  /*ef60*/  F2FP.BF16.PACK_AB R6, R6, R11 ;  /* 0x0000000b0606723e */ /* 0x000fe200000010ff */
[----:B------:R-:W-:Y:S01]  /*ef70*/  FFMA.FTZ R2, R26, R17, R2 ;  /* 0x000000111a027223 */ /* 0x000fe20000010002 */
[----:B------:R-:W-:-:S02]  /*ef80*/  F2FP.BF16.PACK_AB R8, R15, R33 ;  /* 0x000000210f08723e */ /* 0x000fc400000010ff */
[----:B------:R-:W-:Y:S02]  /*ef90*/  F2FP.BF16.PACK_AB R10, R7, R10 ;  /* 0x0000000a070a723e */ /* 0x000fe400000010ff */
[----:B------:R-:W-:Y:S02]  /*efa0*/  F2FP.BF16.PACK_AB R11, R3, R21 ;  /* 0x00000015030b723e */ /* 0x000fe400000010ff */
[----:B------:R-:W-:-:S03]  /*efb0*/  F2FP.BF16.PACK_AB R7, R2, R16 ;  /* 0x000000100207723e */ /* 0x000fc600000010ff */
[----:B------:R2:W-:Y:S04]  /*efc0*/  STS.128 [R31], R8 ;  /* 0x000000081f007388 */ /* 0x0005e80000000c00 */
[----:B------:R2:W-:Y:S02]  /*efd0*/  STS.128 [R30+0xc100], R4 ;  /* 0x00c100041e007388 */ /* 0x0005e40000000c00 */
.L_x_689:
[----:B------:R-:W-:Y:S05]  /*efe0*/  BSYNC B0 ;  /* 0x0000000000007941 */ /* 0x000fea0003800000 */
.L_x_688:
[----:B------:R-:W-:Y:S01]  /*eff0*/  ISETP.GE.AND P0, PT, R107, c[0x0][0x27c], PT ;  /* 0x00009f006b007a0c */ /* 0x000fe20003f06270 */
[----:B------:R-:W-:-:S12]  /*f000*/  BSSY B0, `(.L_x_690) ;  /* 0x0000070000007945 */ /* 0x000fd80003800000 */
[----:B------:R-:W-:Y:S05]  /*f010*/  @P0 BRA `(.L_x_691) ;  /* 0x000006e000000947 */ /* 0x000fea0003800000 */
[----:B------:R-:W-:Y:S01]  /*f020*/  IMAD.MOV.U32 R2, RZ, RZ, c[0x0][0x27c] ;  /* 0x00009f00ff027624 */ /* 0x000fe200078e00ff */
[----:B--2---:R-:W-:Y:S02]  /*f030*/  LEA.HI R4, R81, R107, RZ, 0x6 ;  /* 0x0000006b51047211 */ /* 0x004fe400078f30ff */
[----:B------:R-:W-:Y:S02]  /*f040*/  LOP3.LUT R3, R0, 0x38, R82, 0xf8, !PT ;  /* 0x0000003800037812 */ /* 0x000fe400078ef852 */
[----:B------:R-:W-:Y:S01]  /*f050*/  LEA.HI R2, R2, R51, RZ, 0x1d ;  /* 0x0000003302027211 */ /* 0x000fe200078fe8ff */
[----:B------:R-:W-:Y:S01]  /*f060*/  IMAD.SHL.U32 R6, R4, 0x80, RZ ;  /* 0x0000008004067824 */ /* 0x000fe200078e00ff */
[----:B------:R-:W-:Y:S02]  /*f070*/  LOP3.LUT R3, R3, R37, RZ, 0x3c, !PT ;  /* 0x0000002503037212 */ /* 0x000fe400078e3cff */
        /* <DEDUP_REMOVED lines=13> */
[----:B------:R-:W-:Y:S02]  /*f150*/  SHF.R.U64 R12, R62, 0x10, R63 ;  /* 0x000000103e0c7819 */ /* 0x000fe4000000123f */
[----:B------:R-:W-:Y:S01]  /*f160*/  PRMT R16, R94, 0x5432, R14 ;  /* 0x000054325e107816 */ /* 0x000fe2000000000e */
[----:B------:R-:W-:Y:S01]  /*f170*/  IMAD.SHL.U32 R30, R2, 0x2, RZ ;  /* 0x00000002021e7824 */ /* 0x000fe200078e00ff */
[----:B------:R-:W-:Y:S02]  /*f180*/  SHF.R.U64 R2, R60, 0x10, R61 ;  /* 0x000000103c027819 */ /* 0x000fe4000000123d */
[----:B------:R-:W-:Y:S01]  /*f190*/  SHF.R.U32.HI R13, RZ, 0x10, R63 ;  /* 0x00000010ff0d7819 */ /* 0x000fe2000001163f */
[----:B------:R-:W-:Y:S01]  /*f1a0*/  IMAD.U32 R32, R16, 0x10000, RZ ;  /* 0x0001000010207824 */ /* 0x000fe200078e00ff */
[----:B------:R-:W3:Y:S01]  /*f1b0*/  LDS.128 R4, [R30+0xc100] ;  /* 0x00c100001e047984 */ /* 0x000ee20000000c00 */
[----:B------:R-:W-:-:S02]  /*f1c0*/  PRMT R18, R96, 0x5432, R2 ;  /* 0x0000543260127816 */ /* 0x000fc40000000002 */
[----:B------:R-:W-:Y:S02]  /*f1d0*/  SHF.R.U64 R19, R66, 0x10, R67 ;  /* 0x0000001042137819 */ /* 0x000fe40000001243 */
[C---:B------:R-:W-:Y:S01]  /*f1e0*/  PRMT R25, R97.reuse, 0x5432, R12 ;  /* 0x0000543261197816 */ /* 0x040fe2000000000c */
[----:B------:R-:W-:Y:S01]  /*f1f0*/  IMAD.U32 R33, R18, 0x10000, RZ ;  /* 0x0001000012217824 */ /* 0x000fe200078e00ff */
[----:B------:R-:W-:Y:S02]  /*f200*/  SHF.R.U32.HI R15, RZ, 0x10, R65 ;  /* 0x00000010ff0f7819 */ /* 0x000fe40000011641 */
[----:B------:R-:W-:Y:S02]  /*f210*/  SHF.R.U32.HI R3, RZ, 0x10, R61 ;  /* 0x00000010ff037819 */ /* 0x000fe4000001163d */
[----:B------:R-:W-:Y:S02]  /*f220*/  SHF.R.U32.HI R22, RZ, 0x10, R67 ;  /* 0x00000010ff167819 */ /* 0x000fe40000011643 */
[----:B------:R-:W-:-:S02]  /*f230*/  PRMT R24, R97, 0x5410, R13 ;  /* 0x0000541061187816 */ /* 0x000fc4000000000d */
[C---:B------:R-:W-:Y:S02]  /*f240*/  PRMT R23, R95.reuse, 0x5432, R19 ;  /* 0x000054325f177816 */ /* 0x040fe40000000013 */
[----:B------:R-:W-:Y:S02]  /*f250*/  PRMT R15, R94, 0x5410, R15 ;  /* 0x000054105e0f7816 */ /* 0x000fe4000000000f */
[----:B------:R-:W-:Y:S02]  /*f260*/  PRMT R17, R96, 0x5410, R3 ;  /* 0x0000541060117816 */ /* 0x000fe40000000003 */
[----:B------:R-:W-:Y:S01]  /*f270*/  PRMT R22, R95, 0x5410, R22 ;  /* 0x000054105f167816 */ /* 0x000fe20000000016 */
[----:B------:R-:W-:Y:S01]  /*f280*/  IMAD.U32 R35, R15, 0x10000, RZ ;  /* 0x000100000f237824 */ /* 0x000fe200078e00ff */
[----:B------:R-:W-:-:S03]  /*f290*/  LOP3.LUT R36, R16, 0xffff0000, RZ, 0xc0, !PT ;  /* 0xffff000010247812 */ /* 0x000fc600078ec0ff */
        /* <DEDUP_REMOVED lines=8> */
[----:B------:R-:W-:Y:S02]  /*f320*/  IMAD.U32 R13, R10, 0x10000, RZ ;  /* 0x000100000a0d7824 */ /* 0x000fe400078e00ff */
        /* <DEDUP_REMOVED lines=8> */
[----:B------:R-:W-:-:S02]  /*f3b0*/  FMUL.FTZ R6, R11, R33 ;  /* 0x000000210b067220 */ /* 0x000fc40000410000 */
[----:B------:R-:W-:Y:S02]  /*f3c0*/  FFMA.FTZ R33, R21, R33, -R29 ;  /* 0x0000002115217223 */ /* 0x000fe4000001081d */
[----:B------:R-:W-:Y:S02]  /*f3d0*/  IMAD.U32 R29, R17, 0x10000, RZ ;  /* 0x00010000111d7824 */ /* 0x000fe400078e00ff */
[----:B------:R-:W-:Y:S02]  /*f3e0*/  IMAD.U32 R3, R7, 0x10000, RZ ;  /* 0x0001000007037824 */ /* 0x000fe400078e00ff */
[----:B------:R-:W-:Y:S02]  /*f3f0*/  FFMA.FTZ R32, R21, R32, R6 ;  /* 0x0000002015207223 */ /* 0x000fe40000010006 */
[----:B------:R-:W-:Y:S02]  /*f400*/  IMAD.U32 R21, R24, 0x10000, RZ ;  /* 0x0001000018157824 */ /* 0x000fe400078e00ff */
[----:B------:R-:W-:-:S02]  /*f410*/  FMUL.FTZ R11, R9, R35 ;  /* 0x00000023090b7220 */ /* 0x000fc40000410000 */
[----:B------:R-:W-:Y:S01]  /*f420*/  FMUL.FTZ R7, R9, R29 ;  /* 0x0000001d09077220 */ /* 0x000fe20000410000 */
[----:B------:R-:W-:Y:S01]  /*f430*/  LOP3.LUT R9, R17, 0xffff0000, RZ, 0xc0, !PT ;  /* 0xffff000011097812 */ /* 0x000fe200078ec0ff */
[CC--:B------:R-:W-:Y:S01]  /*f440*/  FMUL.FTZ R6, R3.reuse, R34.reuse ;  /* 0x0000002203067220 */ /* 0x0c0fe20000410000 */
[----:B------:R-:W-:Y:S01]  /*f450*/  LOP3.LUT R17, R22, 0xffff0000, RZ, 0xc0, !PT ;  /* 0xffff000016117812 */ /* 0x000fe200078ec0ff */
[----:B------:R-:W-:Y:S02]  /*f460*/  FMUL.FTZ R3, R3, R21 ;  /* 0x0000001503037220 */ /* 0x000fe40000410000 */
[----:B------:R-:W-:Y:S01]  /*f470*/  FFMA.FTZ R29, R19, R29, -R11 ;  /* 0x0000001d131d7223 */ /* 0x000fe2000001080b */
[----:B------:R-:W-:Y:S01]  /*f480*/  LOP3.LUT R11, R15, 0xffff0000, RZ, 0xc0, !PT ;  /* 0xffff00000f0b7812 */ /* 0x000fe200078ec0ff */
[----:B------:R-:W-:Y:S01]  /*f490*/  FFMA.FTZ R19, R19, R35, R7 ;  /* 0x0000002313137223 */ /* 0x000fe20000010007 */
[----:B------:R-:W-:Y:S01]  /*f4a0*/  LOP3.LUT R7, R18, 0xffff0000, RZ, 0xc0, !PT ;  /* 0xffff000012077812 */ /* 0x000fe200078ec0ff */
[----:B------:R-:W-:-:S02]  /*f4b0*/  FFMA.FTZ R16, R12, R34, R3 ;  /* 0x000000220c107223 */ /* 0x000fc40000010003 */
[----:B------:R-:W-:Y:S02]  /*f4c0*/  FMUL.FTZ R3, R10, R36 ;  /* 0x000000240a037220 */ /* 0x000fe40000410000 */
[----:B------:R-:W-:Y:S02]  /*f4d0*/  FFMA.FTZ R21, R12, R21, -R6 ;  /* 0x000000150c157223 */ /* 0x000fe40000010806 */
[-C--:B------:R-:W-:Y:S02]  /*f4e0*/  FMUL.FTZ R6, R10, R7.reuse ;  /* 0x000000070a067220 */ /* 0x080fe40000410000 */
[----:B------:R-:W-:Y:S02]  /*f4f0*/  FFMA.FTZ R15, R20, R7, -R3 ;  /* 0x00000007140f7223 */ /* 0x000fe40000010803 */
[----:B------:R-:W-:Y:S02]  /*f500*/  IMAD.U32 R18, R23, 0x10000, RZ ;  /* 0x0001000017127824 */ /* 0x000fe400078e00ff */
[----:B------:R-:W-:-:S02]  /*f510*/  FMUL.FTZ R7, R8, R11 ;  /* 0x0000000b08077220 */ /* 0x000fc40000410000 */
[-C--:B------:R-:W-:Y:S01]  /*f520*/  FMUL.FTZ R3, R8, R9.reuse ;  /* 0x0000000908037220 */ /* 0x080fe20000410000 */
[----:B------:R-:W-:Y:S01]  /*f530*/  LOP3.LUT R8, R24, 0xffff0000, RZ, 0xc0, !PT ;  /* 0xffff000018087812 */ /* 0x000fe200078ec0ff */
[----:B------:R-:W-:Y:S02]  /*f540*/  IMAD.U32 R10, R25, 0x10000, RZ ;  /* 0x00010000190a7824 */ /* 0x000fe400078e00ff */
[----:B------:R-:W-:Y:S02]  /*f550*/  FFMA.FTZ R12, R20, R36, R6 ;  /* 0x00000024140c7223 */ /* 0x000fe40000010006 */
[----:B------:R-:W-:Y:S02]  /*f560*/  FMUL.FTZ R6, R5, R18 ;  /* 0x0000001205067220 */ /* 0x000fe40000410000 */
[C---:B------:R-:W-:Y:S01]  /*f570*/  FFMA.FTZ R9, R14.reuse, R9, -R7 ;  /* 0x000000090e097223 */ /* 0x040fe20000010807 */
[----:B------:R-:W-:Y:S01]  /*f580*/  LOP3.LUT R7, R25, 0xffff0000, RZ, 0xc0, !PT ;  /* 0xffff000019077812 */ /* 0x000fe200078ec0ff */
[----:B------:R-:W-:-:S02]  /*f590*/  FFMA.FTZ R14, R14, R11, R3 ;  /* 0x0000000b0e0e7223 */ /* 0x000fc40000010003 */
[-C--:B------:R-:W-:Y:S01]  /*f5a0*/  FMUL.FTZ R3, R5, R10.reuse ;  /* 0x0000000a05037220 */ /* 0x080fe20000410000 */
[----:B------:R-:W-:Y:S01]  /*f5b0*/  F2FP.BF16.PACK_AB R9, R9, R29 ;  /* 0x0000001d0909723e */ /* 0x000fe200000010ff */
[----:B------:R-:W-:Y:S01]  /*f5c0*/  FFMA.FTZ R10, R13, R10, -R6 ;  /* 0x0000000a0d0a7223 */ /* 0x000fe20000010806 */
[----:B------:R-:W-:Y:S01]  /*f5d0*/  LOP3.LUT R6, R23, 0xffff0000, RZ, 0xc0, !PT ;  /* 0xffff000017067812 */ /* 0x000fe200078ec0ff */
[----:B------:R-:W-:Y:S02]  /*f5e0*/  FFMA.FTZ R11, R13, R18, R3 ;  /* 0x000000120d0b7223 */ /* 0x000fe40000010003 */
[----:B------:R-:W-:Y:S02]  /*f5f0*/  FMUL.FTZ R3, R2, R17 ;  /* 0x0000001102037220 */ /* 0x000fe40000410000 */
[C---:B------:R-:W-:Y:S02]  /*f600*/  FMUL.FTZ R5, R4.reuse, R6 ;  /* 0x0000000604057220 */ /* 0x040fe40000410000 */
[----:B------:R-:W-:-:S02]  /*f610*/  FMUL.FTZ R4, R4, R7 ;  /* 0x0000000704047220 */ /* 0x000fc40000410000 */
        /* <DEDUP_REMOVED lines=8> */
[----:B------:R-:W-:Y:S02]  /*f6a0*/  F2FP.BF16.PACK_AB R8, R15, R33 ;  /* 0x000000210f08723e */ /* 0x000fe400000010ff */
[----:B------:R-:W-:-:S02]  /*f6b0*/  F2FP.BF16.PACK_AB R10, R7, R10 ;  /* 0x0000000a070a723e */ /* 0x000fc400000010ff */
[----:B------:R-:W-:Y:S02]  /*f6c0*/  F2FP.BF16.PACK_AB R11, R3, R21 ;  /* 0x00000015030b723e */ /* 0x000fe400000010ff */
[----:B------:R-:W-:-:S03]  /*f6d0*/  F2FP.BF16.PACK_AB R7, R2, R16 ;  /* 0x000000100207723e */ /* 0x000fc600000010ff */
[----:B------:R2:W-:Y:S04]  /*f6e0*/  STS.128 [R31], R8 ;  /* 0x000000081f007388 */ /* 0x0005e80000000c00 */
[----:B------:R2:W-:Y:S02]  /*f6f0*/  STS.128 [R30+0xc100], R4 ;  /* 0x00c100041e007388 */ /* 0x0005e40000000c00 */
.L_x_691:
[----:B------:R-:W-:Y:S05]  /*f700*/  BSYNC B0 ;  /* 0x0000000000007941 */ /* 0x000fea0003800000 */
.L_x_690:
[----:B------:R-:W-:-:S13]  /*f710*/  ISETP.GE.AND P0, PT, R106, c[0x0][0x27c], PT ;  /* 0x00009f006a007a0c */ /* 0x000fda0003f06270 */
        /* <DEDUP_REMOVED lines=11> */
[----:B------:R-:W-:Y:S02]  /*f7d0*/  LOP3.LUT R4, R0, 0x38, R5, 0xf8, !PT ;  /* 0x0000003800047812 */ /* 0x000fe400078ef805 */
[----:B------:R-:W-:Y:S01]  /*f7e0*/  IADD3 R0, R3, R6, R28 ;  /* 0x0000000603007210 */ /* 0x000fe20007ffe01c */
[----:B------:R-:W-:Y:S01]  /*f7f0*/  IMAD.SHL.U32 R2, R2, 0x400, RZ ;  /* 0x0000040002027824 */ /* 0x000fe200078e00ff */
[----:B------:R-:W-:Y:S02]  /*f800*/  LOP3.LUT R3, R4, R37, RZ, 0x3c, !PT ;  /* 0x0000002504037212 */ /* 0x000fe400078e3cff */
[----:B------:R-:W-:Y:S02]  /*f810*/  LEA R29, R0, 0xc100, 0x1 ;  /* 0x0000c100001d7811 */ /* 0x000fe400078e08ff */
[----:B------:R-:W-:-:S02]  /*f820*/  LOP3.LUT R0, R2, 0x7fffe000, RZ, 0xc0, !PT ;  /* 0x7fffe00002007812 */ /* 0x000fc400078ec0ff */
[----:B------:R-:W-:Y:S01]  /*f830*/  SHF.R.U64 R13, R68, 0x10, R69 ;  /* 0x00000010440d7819 */ /* 0x000fe20000001245 */
[----:B------:R-:W2:Y:S01]  /*f840*/  LDS.128 R8, [R29] ;  /* 0x000000001d087984 */ /* 0x000ea20000000c00 */
[----:B------:R-:W-:Y:S02]  /*f850*/  IADD3 R0, R3, R0, R28 ;  /* 0x0000000003007210 */ /* 0x000fe40007ffe01c */
[----:B------:R-:W-:Y:S02]  /*f860*/  PRMT R16, R98, 0x5432, R13 ;  /* 0x0000543262107816 */ /* 0x000fe4000000000d */
[----:B------:R-:W-:Y:S01]  /*f870*/  SHF.R.U64 R14, R70, 0x10, R71 ;  /* 0x00000010460e7819 */ /* 0x000fe20000001247 */
[----:B------:R-:W-:Y:S01]  /*f880*/  IMAD.SHL.U32 R28, R0, 0x2, RZ ;  /* 0x00000002001c7824 */ /* 0x000fe200078e00ff */
[----:B------:R-:W-:Y:S01]  /*f890*/  SHF.R.U64 R0, R72, 0x10, R73 ;  /* 0x0000001048007819 */ /* 0x000fe20000001249 */
[----:B------:R-:W-:Y:S01]  /*f8a0*/  IMAD.U32 R30, R16, 0x10000, RZ ;  /* 0x00010000101e7824 */ /* 0x000fe200078e00ff */
[----:B------:R-:W-:-:S02]  /*f8b0*/  SHF.R.U32.HI R19, RZ, 0x10, R71 ;  /* 0x00000010ff137819 */ /* 0x000fc40000011647 */
[----:B------:R-:W3:Y:S01]  /*f8c0*/  LDS.128 R4, [R28+0xc100] ;  /* 0x00c100001c047984 */ /* 0x000ee20000000c00 */
[----:B------:R-:W-:Y:S02]  /*f8d0*/  PRMT R18, R100, 0x5432, R0 ;  /* 0x0000543264127816 */ /* 0x000fe40000000000 */
[----:B------:R-:W-:Y:S02]  /*f8e0*/  SHF.R.U64 R3, R74, 0x10, R75 ;  /* 0x000000104a037819 */ /* 0x000fe4000000124b */
[----:B------:R-:W-:Y:S01]  /*f8f0*/  SHF.R.U32.HI R15, RZ, 0x10, R69 ;  /* 0x00000010ff0f7819 */ /* 0x000fe20000011645 */
[----:B------:R-:W-:Y:S01]  /*f900*/  IMAD.U32 R31, R18, 0x10000, RZ ;  /* 0x00010000121f7824 */ /* 0x000fe200078e00ff */
[----:B------:R-:W-:Y:S02]  /*f910*/  SHF.R.U32.HI R2, RZ, 0x10, R73 ;  /* 0x00000010ff027819 */ /* 0x000fe40000011649 */
[----:B------:R-:W-:Y:S02]  /*f920*/  SHF.R.U32.HI R12, RZ, 0x10, R75 ;  /* 0x00000010ff0c7819 */ /* 0x000fe4000001164b */
[----:B------:R-:W-:-:S02]  /*f930*/  PRMT R23, R99, 0x5432, R14 ;  /* 0x0000543263177816 */ /* 0x000fc4000000000e */
[----:B------:R-:W-:Y:S02]  /*f940*/  PRMT R22, R99, 0x5410, R19 ;  /* 0x0000541063167816 */ /* 0x000fe40000000013 */
[----:B------:R-:W-:Y:S02]  /*f950*/  PRMT R25, R102, 0x5432, R3 ;  /* 0x0000543266197816 */ /* 0x000fe40000000003 */
[----:B------:R-:W-:Y:S01]  /*f960*/  PRMT R15, R98, 0x5410, R15 ;  /* 0x00005410620f7816 */ /* 0x000fe2000000000f */
[----:B------:R-:W-:Y:S01]  /*f970*/  IMAD.U32 R32, R22, 0x10000, RZ ;  /* 0x0001000016207824 */ /* 0x000fe200078e00ff */
[----:B------:R-:W-:Y:S02]  /*f980*/  PRMT R17, R100, 0x5410, R2 ;  /* 0x0000541064117816 */ /* 0x000fe40000000002 */
[----:B------:R-:W-:Y:S01]  /*f990*/  PRMT R24, R102, 0x5410, R12 ;  /* 0x0000541066187816 */ /* 0x000fe2000000000c */
[----:B------:R-:W-:Y:S01]  /*f9a0*/  IMAD.U32 R33, R15, 0x10000, RZ ;  /* 0x000100000f217824 */ /* 0x000fe200078e00ff */
[----:B------:R-:W-:-:S02]  /*f9b0*/  LOP3.LUT R34, R16, 0xffff0000, RZ, 0xc0, !PT ;  /* 0xffff000010227812 */ /* 0x000fc400078ec0ff */
[----:B------:R-:W-:Y:S01]  /*f9c0*/  LOP3.LUT R15, R15, 0xffff0000, RZ, 0xc0, !PT ;  /* 0xffff00000f0f7812 */ /* 0x000fe200078ec0ff */
        /* <DEDUP_REMOVED lines=14> */
[----:B------:R-:W-:-:S02]  /*fab0*/  FMUL.FTZ R6, R10, R31 ;  /* 0x0000001f0a067220 */ /* 0x000fc40000410000 */
[C---:B------:R-:W-:Y:S01]  /*fac0*/  IMAD.U32 R8, R5.reuse, 0x10000, RZ ;  /* 0x0001000005087824 */ /* 0x040fe200078e00ff */
[----:B------:R-:W-:Y:S01]  /*fad0*/  LOP3.LUT R5, R5, 0xffff0000, RZ, 0xc0, !PT ;  /* 0xffff000005057812 */ /* 0x000fe200078ec0ff */
[----:B------:R-:W-:Y:S02]  /*fae0*/  FFMA.FTZ R31, R21, R31, -R27 ;  /* 0x0000001f151f7223 */ /* 0x000fe4000001081b */
[----:B------:R-:W-:Y:S02]  /*faf0*/  IMAD.U32 R2, R7, 0x10000, RZ ;  /* 0x0001000007027824 */ /* 0x000fe400078e00ff */
[C---:B------:R-:W-:Y:S01]  /*fb00*/  IMAD.U32 R27, R17.reuse, 0x10000, RZ ;  /* 0x00010000111b7824 */ /* 0x040fe200078e00ff */
[----:B------:R-:W-:Y:S01]  /*fb10*/  LOP3.LUT R17, R17, 0xffff0000, RZ, 0xc0, !PT ;  /* 0xffff000011117812 */ /* 0x000fe200078ec0ff */
[----:B------:R-:W-:Y:S02]  /*fb20*/  FFMA.FTZ R30, R21, R30, R6 ;  /* 0x0000001e151e7223 */ /* 0x000fe40000010006 */
[----:B------:R-:W-:-:S02]  /*fb30*/  IMAD.U32 R21, R24, 0x10000, RZ ;  /* 0x0001000018157824 */ /* 0x000fc400078e00ff */
[C---:B------:R-:W-:Y:S02]  /*fb40*/  FMUL.FTZ R10, R8.reuse, R33 ;  /* 0x00000021080a7220 */ /* 0x040fe40000410000 */
[----:B------:R-:W-:Y:S02]  /*fb50*/  FMUL.FTZ R7, R8, R27 ;  /* 0x0000001b08077220 */ /* 0x000fe40000410000 */
[CC--:B------:R-:W-:Y:S02]  /*fb60*/  FMUL.FTZ R6, R2.reuse, R32.reuse ;  /* 0x0000002002067220 */ /* 0x0c0fe40000410000 */
[----:B------:R-:W-:Y:S02]  /*fb70*/  FMUL.FTZ R2, R2, R21 ;  /* 0x0000001502027220 */ /* 0x000fe40000410000 */
[C---:B------:R-:W-:Y:S02]  /*fb80*/  FFMA.FTZ R27, R19.reuse, R27, -R10 ;  /* 0x0000001b131b7223 */ /* 0x040fe4000001080a */
[----:B------:R-:W-:Y:S01]  /*fb90*/  FFMA.FTZ R19, R19, R33, R7 ;  /* 0x0000002113137223 */ /* 0x000fe20000010007 */
[----:B------:R-:W-:Y:S01]  /*fba0*/  LOP3.LUT R7, R18, 0xffff0000, RZ, 0xc0, !PT ;  /* 0xffff000012077812 */ /* 0x000fe200078ec0ff */
[----:B------:R-:W-:-:S02]  /*fbb0*/  FFMA.FTZ R16, R12, R32, R2 ;  /* 0x000000200c107223 */ /* 0x000fc40000010002 */
[C---:B------:R-:W-:Y:S02]  /*fbc0*/  FMUL.FTZ R2, R9.reuse, R34 ;  /* 0x0000002209027220 */ /* 0x040fe40000410000 */
[----:B------:R-:W-:Y:S02]  /*fbd0*/  FFMA.FTZ R21, R12, R21, -R6 ;  /* 0x000000150c157223 */ /* 0x000fe40000010806 */
[-C--:B------:R-:W-:Y:S02]  /*fbe0*/  FMUL.FTZ R6, R9, R7.reuse ;  /* 0x0000000709067220 */ /* 0x080fe40000410000 */
[----:B------:R-:W-:Y:S02]  /*fbf0*/  FFMA.FTZ R8, R20, R7, -R2 ;  /* 0x0000000714087223 */ /* 0x000fe40000010802 */
[----:B------:R-:W-:Y:S02]  /*fc00*/  IMAD.U32 R18, R23, 0x10000, RZ ;  /* 0x0001000017127824 */ /* 0x000fe400078e00ff */
[C---:B------:R-:W-:Y:S01]  /*fc10*/  FMUL.FTZ R7, R5.reuse, R15 ;  /* 0x0000000f05077220 */ /* 0x040fe20000410000 */
[----:B------:R-:W-:Y:S01]  /*fc20*/  F2FP.BF16.PACK_AB R8, R8, R31 ;  /* 0x0000001f0808723e */ /* 0x000fe200000010ff */
[----:B------:R-:W-:-:S02]  /*fc30*/  FMUL.FTZ R2, R5, R17 ;  /* 0x0000001105027220 */ /* 0x000fc40000410000 */
[----:B------:R-:W-:Y:S02]  /*fc40*/  IMAD.U32 R10, R25, 0x10000, RZ ;  /* 0x00010000190a7824 */ /* 0x000fe400078e00ff */
[----:B------:R-:W-:Y:S02]  /*fc50*/  FMUL.FTZ R5, R4, R18 ;  /* 0x0000001204057220 */ /* 0x000fe40000410000 */
[C---:B------:R-:W-:Y:S01]  /*fc60*/  FFMA.FTZ R9, R14.reuse, R17, -R7 ;  /* 0x000000110e097223 */ /* 0x040fe20000010807 */
[----:B------:R-:W-:Y:S01]  /*fc70*/  LOP3.LUT R17, R23, 0xffff0000, RZ, 0xc0, !PT ;  /* 0xffff000017117812 */ /* 0x000fe200078ec0ff */
[----:B------:R-:W-:Y:S01]  /*fc80*/  FFMA.FTZ R14, R14, R15, R2 ;  /* 0x0000000f0e0e7223 */ /* 0x000fe20000010002 */
[----:B------:R-:W-:Y:S01]  /*fc90*/  LOP3.LUT R15, R22, 0xffff0000, RZ, 0xc0, !PT ;  /* 0xffff0000160f7812 */ /* 0x000fe200078ec0ff */
[----:B------:R-:W-:Y:S01]  /*fca0*/  FFMA.FTZ R12, R20, R34, R6 ;  /* 0x00000022140c7223 */ /* 0x000fe20000010006 */
[----:B------:R-:W-:Y:S01]  /*fcb0*/  LOP3.LUT R6, R25, 0xffff0000, RZ, 0xc0, !PT ;  /* 0xffff000019067812 */ /* 0x000fe200078ec0ff */
[-C--:B------:R-:W-:Y:S01]  /*fcc0*/  FMUL.FTZ R2, R4, R10.reuse ;  /* 0x0000000a04027220 */ /* 0x080fe20000410000 */
[----:B------:R-:W-:Y:S01]  /*fcd0*/  F2FP.BF16.PACK_AB R9, R9, R27 ;  /* 0x0000001b0909723e */ /* 0x000fe200000010ff */
[C---:B------:R-:W-:Y:S01]  /*fce0*/  FFMA.FTZ R10, R13.reuse, R10, -R5 ;  /* 0x0000000a0d0a7223 */ /* 0x040fe20000010805 */
[----:B------:R-:W-:Y:S01]  /*fcf0*/  LOP3.LUT R5, R24, 0xffff0000, RZ, 0xc0, !PT ;  /* 0xffff000018057812 */ /* 0x000fe200078ec0ff */
[----:B------:R-:W-:-:S02]  /*fd00*/  FFMA.FTZ R7, R13, R18, R2 ;  /* 0x000000120d077223 */ /* 0x000fc40000010002 */
[C---:B------:R-:W-:Y:S02]  /*fd10*/  FMUL.FTZ R4, R3.reuse, R17 ;  /* 0x0000001103047220 */ /* 0x040fe40000410000 */
[-C--:B------:R-:W-:Y:S02]  /*fd20*/  FMUL.FTZ R3, R3, R6.reuse ;  /* 0x0000000603037220 */ /* 0x080fe40000410000 */
[C---:B------:R-:W-:Y:S02]  /*fd30*/  FMUL.FTZ R2, R0.reuse, R15 ;  /* 0x0000000f00027220 */ /* 0x040fe40000410000 */
[----:B------:R-:W-:Y:S02]  /*fd40*/  FMUL.FTZ R0, R0, R5 ;  /* 0x0000000500007220 */ /* 0x000fe40000410000 */
[----:B------:R-:W-:Y:S01]  /*fd50*/  FFMA.FTZ R6, R26, R6, -R4 ;  /* 0x000000061a067223 */ /* 0x000fe20000010804 */
        /* <DEDUP_REMOVED lines=8> */
[----:B------:R-:W-:Y:S01]  /*fde0*/  F2FP.BF16.PACK_AB R7, R0, R16 ;  /* 0x000000100007723e */ /* 0x000fe200000010ff */
[----:B------:R2:W-:Y:S04]  /*fdf0*/  STS.128 [R29], R8 ;  /* 0x000000081d007388 */ /* 0x0005e80000000c00 */
[----:B------:R2:W-:Y:S02]  /*fe00*/  STS.128 [R28+0xc100], R4 ;  /* 0x00c100041c007388 */ /* 0x0005e40000000c00 */
.L_x_667:
[----:B------:R-:W-:Y:S05]  /*fe10*/  BSYNC B2 ;  /* 0x0000000000027941 */ /* 0x000fea0003800000 */
.L_x_649:
[----:B------:R-:W-:Y:S01]  /*fe20*/  IMAD R0, R109, c[0x0][0x208], RZ ;  /* 0x000082006d007a24 */ /* 0x000fe200078e02ff */
[----:B------:R-:W-:-:S04]  /*fe30*/  DEPBAR.LE SB0, 0x0 ;  /* 0x000080000000791a */ /* 0x000fc80000000000 */
[C---:B-12---:R-:W-:Y:S01]  /*fe40*/  IMAD.WIDE.U32 R4, R101.reuse, c[0x0][0x208], RZ ;  /* 0x0000820065047a25 */ /* 0x046fe200078e00ff */
[----:B------:R-:W-:Y:S01]  /*fe50*/  BAR.SYNC.DEFER_BLOCKING 0x0 ;  /* 0x0000000000007b1d */ /* 0x000fe20000010000 */
[----:B------:R-:W-:Y:S02]  /*fe60*/  IADD3 R100, R242, -R103, RZ ;  /* 0x80000067f2647210 */ /* 0x000fe40007ffe0ff */
[----:B------:R-:W-:Y:S01]  /*fe70*/  IMAD R2, R101, c[0x0][0x20c], R0 ;  /* 0x0000830065027a24 */ /* 0x000fe200078e0200 */
[----:B------:R-:W-:Y:S02]  /*fe80*/  LEA R0, P1, R4, R230, 0x6 ;  /* 0x000000e604007211 */ /* 0x000fe400078230ff */
[----:B------:R1:W5:Y:S02]  /*fe90*/  LDL R152, [R1+0x1c] ;  /* 0x00001c0001987983 */ /* 0x0003640000100800 */
[----:B------:R-:W-:Y:S02]  /*fea0*/  IADD3 R3, R5, R2, RZ ;  /* 0x0000000205037210 */ /* 0x000fe40007ffe0ff */
[----:B------:R-:W-:-:S02]  /*feb0*/  LEA R2, P0, R0, c[0x0][0x1f8], 0x1 ;  /* 0x00007e0000027a11 */ /* 0x000fc400078008ff */
[----:B------:R-:W-:Y:S02]  /*fec0*/  LEA.HI.X R3, R4, R233, R3, 0x6, P1 ;  /* 0x000000e904037211 */ /* 0x000fe400008f3403 */
[----:B------:R-:W-:Y:S02]  /*fed0*/  MOV R4, c[0x0][0x208] ;  /* 0x0000820000047a02 */ /* 0x000fe40000000f00 */
[----:B------:R-:W-:Y:S02]  /*fee0*/  LEA.HI.X R3, R0, c[0x0][0x1fc], R3, 0x1, P0 ;  /* 0x00007f0000037a11 */ /* 0x000fe400000f0c03 */
[----:B------:R-:W-:Y:S02]  /*fef0*/  LOP3.LUT R0, R108, 0x1, RZ, 0xc0, !PT ;  /* 0x000000016c007812 */ /* 0x000fe400078ec0ff */
[----:B------:R-:W-:Y:S02]  /*ff00*/  MOV R5, c[0x0][0x20c] ;  /* 0x0000830000057a02 */ /* 0x000fe40000000f00 */
[----:B------:R-:W-:-:S02]  /*ff10*/  LEA R12, P0, R4, R2, 0x6 ;  /* 0x00000002040c7211 */ /* 0x000fc400078030ff */
[----:B------:R-:W-:Y:S01]  /*ff20*/  ISETP.NE.U32.AND P2, PT, R0, 0x1, PT ;  /* 0x000000010000780c */ /* 0x000fe20003f45070 */
[----:B------:R-:W-:Y:S01]  /*ff30*/  LDSM.16.M88.4 R8, [R199] ;  /* 0x00000000c708783b */ /* 0x000fe20000000200 */
[----:B------:R-:W-:Y:S02]  /*ff40*/  IADD3 R0, -R112, R100, RZ ;  /* 0x0000006470007210 */ /* 0x000fe40007ffe1ff */
[----:B------:R-:W-:Y:S01]  /*ff50*/  LEA.HI.X R13, R4, R3, R5, 0x6, P0 ;  /* 0x00000003040d7211 */ /* 0x000fe200000f3405 */
[----:B------:R-:W2:Y:S01]  /*ff60*/  LDSM.16.M88.4 R20, [R192] ;  /* 0x00000000c014783b */ /* 0x000ea20000000200 */
[----:B------:R-:W-:-:S03]  /*ff70*/  ISETP.LT.OR P0, PT, R0, 0x1, P2 ;  /* 0x000000010000780c */ /* 0x000fc60001701670 */
[----:B------:R-:W3:Y:S04]  /*ff80*/  LDSM.16.M88.4 R16, [R192+0x800] ;  /* 0x00080000c010783b */ /* 0x000ee80000000200 */
[----:B------:R-:W4:Y:S01]  /*ff90*/  LDSM.16.M88.4 R24, [R192+0x1000] ;  /* 0x00100000c018783b */ /* 0x000f220000000200 */
[----:B------:R-:W-:-:S03]  /*ffa0*/  LOP3.LUT P1, RZ, R108, 0x2, RZ, 0xc0, !PT ;  /* 0x000000026cff7812 */ /* 0x000fc6000782c0ff */
[----:B------:R-:W1:Y:S04]  /*ffb0*/  LDSM.16.M88.4 R32, [R192+0x1800] ;  /* 0x00180000c020783b */ /* 0x000e680000000200 */
[----:B------:R-:W-:Y:S04]  /*ffc0*/  LDSM.16.M88.4 R4, [R200] ;  /* 0x00000000c804783b */ /* 0x000fe80000000200 */
[----:B------:R-:W1:Y:S04]  /*ffd0*/  LDSM.16.M88.4 R44, [R203] ;  /* 0x00000000cb2c783b */ /* 0x000e680000000200 */
[----:B------:R-:W1:Y:S04]  /*ffe0*/  LDSM.16.M88.4 R56, [R214] ;  /* 0x00000000d638783b */ /* 0x000e680000000200 */
[----:B------:R-:W1:Y:S04]  /*fff0*/  LDSM.16.M88.4 R60, [R213] ;  /* 0x00000000d53c783b */ /* 0x000e680000000200 */
[----:B------:R-:W1:Y:S04]  /*10000*/  LDSM.16.M88.4 R68, [R212] ;  /* 0x00000000d444783b */ /* 0x000e680000000200 */
[----:B------:R-:W-:Y:S01]  /*10010*/  @!PT LDS RZ, [RZ] ;  /* 0x00000000fffff984 */ /* 0x000fe20000000800 */
[----:B------:R-:W-:Y:S01]  /*10020*/  @!PT LDS RZ, [RZ] ;  /* 0x00000000fffff984 */ /* 0x000fe20000000800 */
[----:B------:R-:W-:Y:S01]  /*10030*/  @!PT LDS RZ, [RZ] ;  /* 0x00000000fffff984 */ /* 0x000fe20000000800 */
[----:B------:R1:W-:Y:S01]  /*10040*/  LDGSTS.E.BYPASS.LTC128B.128 [R217+0x100], [R2.64], !P0 ;  /* 0x0010000002d97fae */ /* 0x0003e2000c101d46 */
[----:B------:R-:W-:-:S02]  /*10050*/  ISETP.LT.OR P0, PT, R0, 0x1, !P1 ;  /* 0x000000010000780c */ /* 0x000fc40004f01670 */
[C---:B------:R-:W-:Y:S02]  /*10060*/  ISETP.LT.OR P2, PT, R0.reuse, 0x21, P2 ;  /* 0x000000210000780c */ /* 0x040fe40001741670 */
[----:B------:R-:W-:-:S09]  /*10070*/  ISETP.LT.OR P1, PT, R0, 0x21, !P1 ;  /* 0x000000210000780c */ /* 0x000fd20004f21670 */
[----:B------:R1:W-:Y:S01]  /*10080*/  LDGSTS.E.BYPASS.LTC128B.128 [R217+0x2100], [R2.64+0x80], !P0 ;  /* 0x0210008002d97fae */ /* 0x0003e2000c101d46 */
[----:B------:R-:W-:-:S04]  /*10090*/  LOP3.LUT P0, RZ, R108, 0x4, RZ, 0xc0, !PT ;  /* 0x000000046cff7812 */ /* 0x000fc8000780c0ff */
[C---:B------:R-:W-:Y:S02]  /*100a0*/  ISETP.LT.OR P6, PT, R0.reuse, 0x1, !P0 ;  /* 0x000000010000780c */ /* 0x040fe400047c1670 */
[----:B------:R-:W-:Y:S01]  /*100b0*/  ISETP.LT.OR P0, PT, R0, 0x21, !P0 ;  /* 0x000000210000780c */ /* 0x000fe20004701670 */
[C---:B--2---:R-:W-:Y:S08]  /*100c0*/  HMMA.16816.F32.BF16 R28, R8.reuse, R20, RZ ;  /* 0x00000014081c723c */ /* 0x044ff000000418ff */
        /* <DEDUP_REMOVED lines=10> */
[----:B------:R-:W2:Y:S04]  /*10170*/  LDSM.16.M88.4 R72, [R198+0x800] ;  /* 0x00080000c648783b */ /* 0x000ea80000000200 */
[----:B------:R-:W2:Y:S02]  /*10180*/  LDSM.16.M88.4 R80, [R198+0x1000] ;  /* 0x00100000c650783b */ /* 0x000ea40000000200 */
[C---:B------:R-:W-:Y:S02]  /*10190*/  HMMA.16816.F32.BF16 R24, R8.reuse, R26, RZ ;  /* 0x0000001a0818723c */ /* 0x040fe400000418ff */
[----:B------:R-:W-:Y:S04]  /*101a0*/  LDSM.16.M88.4 R76, [R195+0x800] ;  /* 0x00080000c34c783b */ /* 0x000fe80000000200 */
[----:B------:R-:W-:Y:S02]  /*101b0*/  LDSM.16.M88.4 R88, [R195+0x1000] ;  /* 0x00100000c358783b */ /* 0x000fe40000000200 */
[C---:B-1----:R-:W-:Y:S02]  /*101c0*/  HMMA.16816.F32.BF16 R52, R8.reuse, R32, RZ ;  /* 0x000000200834723c */ /* 0x042fe400000418ff */
[----:B------:R-:W-:Y:S04]  /*101d0*/  LDSM.16.M88.4 R84, [R192+0x3000] ;  /* 0x00300000c054783b */ /* 0x000fe80000000200 */
[----:B------:R-:W0:Y:S02]  /*101e0*/  LDGDEPBAR ;  /* 0x00000000000079af */ /* 0x000e240000000000 */
[----:B---3--:R-:W-:Y:S08]  /*101f0*/  HMMA.16816.F32.BF16 R12, R8, R34, RZ ;  /* 0x00000022080c723c */ /* 0x008ff000000418ff */
[C---:B------:R-:W-:Y:S08]  /*10200*/  HMMA.16816.F32.BF16 R8, R4.reuse, R44, R28 ;  /* 0x0000002c0408723c */ /* 0x040ff0000004181c */
[C---:B------:R-:W-:Y:S08]  /*10210*/  HMMA.16816.F32.BF16 R32, R4.reuse, R56, R40 ;  /* 0x000000380420723c */ /* 0x040ff00000041828 */
[C---:B------:R-:W-:Y:S08]  /*10220*/  HMMA.16816.F32.BF16 R28, R4.reuse, R46, R36 ;  /* 0x0000002e041c723c */ /* 0x040ff00000041824 */
[C---:B------:R-:W-:Y:S01]  /*10230*/  HMMA.16816.F32.BF16 R40, R4.reuse, R60, R48 ;  /* 0x0000003c0428723c */ /* 0x040fe20000041830 */
[----:B------:R-:W1:Y:S07]  /*10240*/  LDSM.16.M88.4 R48, [R198+0x1800] ;  /* 0x00180000c630783b */ /* 0x000e6e0000000200 */
[C---:B------:R-:W-:Y:S01]  /*10250*/  HMMA.16816.F32.BF16 R36, R4.reuse, R58, R16 ;  /* 0x0000003a0424723c */ /* 0x040fe20000041810 */
[----:B------:R-:W-:Y:S04]  /*10260*/  LDSM.16.M88.4 R16, [R201] ;  /* 0x00000000c910783b */ /* 0x000fe80000000200 */
[----:B------:R-:W3:Y:S03]  /*10270*/  LDSM.16.M88.4 R56, [R195] ;  /* 0x00000000c338783b */ /* 0x000ee60000000200 */
[C---:B------:R-:W-:Y:S01]  /*10280*/  HMMA.16816.F32.BF16 R44, R4.reuse, R62, R24 ;  /* 0x0000003e042c723c */ /* 0x040fe20000041818 */
[----:B------:R-:W1:Y:S07]  /*10290*/  LDSM.16.M88.4 R60, [R195+0x1800] ;  /* 0x00180000c33c783b */ /* 0x000e6e0000000200 */
[C---:B------:R-:W-:Y:S08]  /*102a0*/  HMMA.16816.F32.BF16 R52, R4.reuse, R68, R52 ;  /* 0x000000440434723c */ /* 0x040ff00000041834 */
[----:B------:R-:W-:Y:S01]  /*102b0*/  HMMA.16816.F32.BF16 R24, R4, R70, R12 ;  /* 0x000000460418723c */ /* 0x000fe2000004180c */
[----:B------:R-:W-:Y:S04]  /*102c0*/  LDSM.16.M88.4 R12, [R199+0x4000] ;  /* 0x00400000c70c783b */ /* 0x000fe80000000200 */
[----:B------:R-:W1:Y:S03]  /*102d0*/  LDSM.16.M88.4 R68, [R192+0x2000] ;  /* 0x00200000c044783b */ /* 0x000e660000000200 */
[C---:B----4-:R-:W-:Y:S08]  /*102e0*/  HMMA.16816.F32.BF16 R8, R20.reuse, R64, R8 ;  /* 0x000000401408723c */ /* 0x050ff00000041808 */
[C---:B------:R-:W-:Y:S01]  /*102f0*/  HMMA.16816.F32.BF16 R4, R20.reuse, R66, R28 ;  /* 0x000000421404723c */ /* 0x040fe2000004181c */
[----:B------:R-:W-:Y:S07]  /*10300*/  LDSM.16.M88.4 R64, [R211] ;  /* 0x00000000d340783b */ /* 0x000fee0000000200 */
[C---:B--2---:R-:W-:Y:S08]  /*10310*/  HMMA.16816.F32.BF16 R32, R20.reuse, R72, R32 ;  /* 0x000000481420723c */ /* 0x044ff00000041820 */
[C---:B------:R-:W-:Y:S01]  /*10320*/  HMMA.16816.F32.BF16 R36, R20.reuse, R74, R36 ;  /* 0x0000004a1424723c */ /* 0x040fe20000041824 */
[----:B------:R-:W2:Y:S07]  /*10330*/  LDSM.16.M88.4 R72, [R192+0x2800] ;  /* 0x00280000c048783b */ /* 0x000eae0000000200 */
[C---:B------:R-:W-:Y:S08]  /*10340*/  HMMA.16816.F32.BF16 R44, R20.reuse, R82, R44 ;  /* 0x00000052142c723c */ /* 0x040ff0000004182c */
[C---:B-1----:R-:W-:Y:S08]  /*10350*/  HMMA.16816.F32.BF16 R52, R20.reuse, R48, R52 ;  /* 0x000000301434723c */ /* 0x042ff00000041834 */
[C---:B------:R-:W-:Y:S01]  /*10360*/  HMMA.16816.F32.BF16 R40, R20.reuse, R80, R40 ;  /* 0x000000501428723c */ /* 0x040fe20000041828 */
[----:B------:R-:W-:Y:S07]  /*10370*/  LDSM.16.M88.4 R80, [R198+0x2800] ;  /* 0x00280000c650783b */ /* 0x000fee0000000200 */
[----:B------:R-:W-:Y:S08]  /*10380*/  HMMA.16816.F32.BF16 R28, R20, R50, R24 ;  /* 0x00000032141c723c */ /* 0x000ff00000041818 */
[C---:B---3--:R-:W-:Y:S01]  /*10390*/  HMMA.16816.F32.BF16 R24, R16.reuse, R56, R8 ;  /* 0x000000381018723c */ /* 0x048fe20000041808 */
[----:B------:R-:W-:Y:S07]  /*103a0*/  LDSM.16.M88.4 R8, [R200+0x4000] ;  /* 0x00400000c808783b */ /* 0x000fee0000000200 */
[C---:B------:R-:W-:Y:S01]  /*103b0*/  HMMA.16816.F32.BF16 R20, R16.reuse, R58, R4 ;  /* 0x0000003a1014723c */ /* 0x040fe20000041804 */
[----:B------:R-:W1:Y:S07]  /*103c0*/  LDSM.16.M88.4 R56, [R192+0x3800] ;  /* 0x00380000c038783b */ /* 0x000e6e0000000200 */
[C---:B------:R-:W-:Y:S08]  /*103d0*/  HMMA.16816.F32.BF16 R4, R16.reuse, R76, R32 ;  /* 0x0000004c1004723c */ /* 0x040ff00000041820 */
[C---:B------:R-:W-:Y:S01]  /*103e0*/  HMMA.16816.F32.BF16 R36, R16.reuse, R78, R36 ;  /* 0x0000004e1024723c */ /* 0x040fe20000041824 */
[----:B------:R-:W3:Y:S07]  /*103f0*/  LDSM.16.M88.4 R76, [R210] ;  /* 0x00000000d24c783b */ /* 0x000eee0000000200 */
[C---:B------:R-:W-:Y:S08]  /*10400*/  HMMA.16816.F32.BF16 R44, R16.reuse, R90, R44 ;  /* 0x0000005a102c723c */ /* 0x040ff0000004182c */
[C---:B------:R-:W-:Y:S08]  /*10410*/  HMMA.16816.F32.BF16 R52, R16.reuse, R60, R52 ;  /* 0x0000003c1034723c */ /* 0x040ff00000041834 */
[C---:B------:R-:W-:Y:S01]  /*10420*/  HMMA.16816.F32.BF16 R40, R16.reuse, R88, R40 ;  /* 0x000000581028723c */ /* 0x040fe20000041828 */
[----:B------:R-:W4:Y:S07]  /*10430*/  LDSM.16.M88.4 R88, [R209] ;  /* 0x00000000d158783b */ /* 0x000f2e0000000200 */
[----:B------:R-:W-:Y:S01]  /*10440*/  HMMA.16816.F32.BF16 R32, R16, R62, R28 ;  /* 0x0000003e1020723c */ /* 0x000fe2000004181c */
[----:B------:R-:W1:Y:S07]  /*10450*/  LDSM.16.M88.4 R60, [R208] ;  /* 0x00000000d03c783b */ /* 0x000e6e0000000200 */
[C---:B------:R-:W-:Y:S08]  /*10460*/  HMMA.16816.F32.BF16 R28, R12.reuse, R68, R24 ;  /* 0x000000440c1c723c */ /* 0x040ff00000041818 */
[C---:B------:R-:W-:Y:S01]  /*10470*/  HMMA.16816.F32.BF16 R24, R12.reuse, R70, R20 ;  /* 0x000000460c18723c */ /* 0x040fe20000041814 */
[----:B------:R-:W-:Y:S07]  /*10480*/  LDSM.16.M88.4 R68, [R195+0x2000] ;  /* 0x00200000c344783b */ /* 0x000fee0000000200 */
[C---:B--2---:R-:W-:Y:S01]  /*10490*/  HMMA.16816.F32.BF16 R20, R12.reuse, R72, R4 ;  /* 0x000000480c14723c */ /* 0x044fe20000041804 */
[----:B------:R-:W-:Y:S07]  /*104a0*/  LDSM.16.M88.4 R4, [R202+0x4000] ;  /* 0x00400000ca04783b */ /* 0x000fee0000000200 */
[C---:B------:R-:W-:Y:S01]  /*104b0*/  HMMA.16816.F32.BF16 R16, R12.reuse, R74, R36 ;  /* 0x0000004a0c10723c */ /* 0x040fe20000041824 */
[----:B------:R-:W2:Y:S07]  /*104c0*/  LDSM.16.M88.4 R72, [R198+0x2000] ;  /* 0x00200000c648783b */ /* 0x000eae0000000200 */
[C---:B------:R-:W-:Y:S08]  /*104d0*/  HMMA.16816.F32.BF16 R48, R12.reuse, R86, R44 ;  /* 0x000000560c30723c */ /* 0x040ff0000004182c */
[C---:B-1----:R-:W-:Y:S08]  /*104e0*/  HMMA.16816.F32.BF16 R44, R12.reuse, R56, R52 ;  /* 0x000000380c2c723c */ /* 0x042ff00000041834 */
[C---:B------:R-:W-:Y:S01]  /*104f0*/  HMMA.16816.F32.BF16 R40, R12.reuse, R84, R40 ;  /* 0x000000540c28723c */ /* 0x040fe20000041828 */
[----:B------:R-:W1:Y:S07]  /*10500*/  LDSM.16.M88.4 R84, [R198+0x3000] ;  /* 0x00300000c654783b */ /* 0x000e6e0000000200 */
[----:B------:R-:W-:Y:S08]  /*10510*/  HMMA.16816.F32.BF16 R36, R12, R58, R32 ;  /* 0x0000003a0c24723c */ /* 0x000ff00000041820 */
[C---:B------:R-:W-:Y:S08]  /*10520*/  HMMA.16816.F32.BF16 R32, R8.reuse, R64, R28 ;  /* 0x000000400820723c */ /* 0x040ff0000004181c */
[C---:B------:R-:W-:Y:S01]  /*10530*/  HMMA.16816.F32.BF16 R28, R8.reuse, R66, R24 ;  /* 0x00000042081c723c */ /* 0x040fe20000041818 */
[----:B------:R-:W1:Y:S07]  /*10540*/  LDSM.16.M88.4 R64, [R198+0x3800] ;  /* 0x00380000c640783b */ /* 0x000e6e0000000200 */
[C---:B---3--:R-:W-:Y:S01]  /*10550*/  HMMA.16816.F32.BF16 R24, R8.reuse, R76, R20 ;  /* 0x0000004c0818723c */ /* 0x048fe20000041814 */
[----:B------:R-:W3:Y:S07]  /*10560*/  LDSM.16.M88.4 R20, [R201+0x4000] ;  /* 0x00400000c914783b */ /* 0x000eee0000000200 */
[C---:B------:R-:W-:Y:S01]  /*10570*/  HMMA.16816.F32.BF16 R16, R8.reuse, R78, R16 ;  /* 0x0000004e0810723c */ /* 0x040fe20000041810 */
[----:B------:R-:W1:Y:S07]  /*10580*/  LDSM.16.M88.4 R76, [R195+0x2800] ;  /* 0x00280000c34c783b */ /* 0x000e6e0000000200 */
[C---:B----4-:R-:W-:Y:S08]  /*10590*/  HMMA.16816.F32.BF16 R56, R8.reuse, R90, R48 ;  /* 0x0000005a0838723c */ /* 0x050ff00000041830 */
[C---:B------:R-:W-:Y:S08]  /*105a0*/  HMMA.16816.F32.BF16 R48, R8.reuse, R60, R44 ;  /* 0x0000003c0830723c */ /* 0x040ff0000004182c */
[C---:B------:R-:W-:Y:S01]  /*105b0*/  HMMA.16816.F32.BF16 R12, R8.reuse, R88, R40 ;  /* 0x00000058080c723c */ /* 0x040fe20000041828 */
[----:B------:R-:W-:Y:S04]  /*105c0*/  LDSM.16.M88.4 R40, [R195+0x3000] ;  /* 0x00300000c328783b */ /* 0x000fe80000000200 */
[----:B------:R-:W-:Y:S03]  /*105d0*/  LDSM.16.M88.4 R88, [R195+0x3800] ;  /* 0x00380000c358783b */ /* 0x000fe60000000200 */
[----:B------:R-:W-:Y:S01]  /*105e0*/  HMMA.16816.F32.BF16 R44, R8, R62, R36 ;  /* 0x0000003e082c723c */ /* 0x000fe20000041824 */
[----:B------:R-:W-:Y:S07]  /*105f0*/  LDSM.16.M88.4 R60, [R192+0x4000] ;  /* 0x00400000c03c783b */ /* 0x000fee0000000200 */
[C---:B--2---:R-:W-:Y:S08]  /*10600*/  HMMA.16816.F32.BF16 R36, R4.reuse, R72, R32 ;  /* 0x000000480424723c */ /* 0x044ff00000041820 */
[C---:B------:R-:W-:Y:S01]  /*10610*/  HMMA.16816.F32.BF16 R52, R4.reuse, R82, R16 ;  /* 0x000000520434723c */ /* 0x040fe20000041810 */
[----:B------:R-:W2:Y:S07]  /*10620*/  LDSM.16.M88.4 R16, [R199+0x8000] ;  /* 0x00800000c710783b */ /* 0x000eae0000000200 */
[C---:B------:R-:W-:Y:S01]  /*10630*/  HMMA.16816.F32.BF16 R28, R4.reuse, R74, R28 ;  /* 0x0000004a041c723c */ /* 0x040fe2000004181c */
[----:B------:R-:W-:Y:S07]  /*10640*/  LDSM.16.M88.4 R72, [R192+0x5800] ;  /* 0x00580000c048783b */ /* 0x000fee0000000200 */
[C---:B------:R-:W-:Y:S08]  /*10650*/  HMMA.16816.F32.BF16 R32, R4.reuse, R80, R24 ;  /* 0x000000500420723c */ /* 0x040ff00000041818 */
[C---:B-1----:R-:W-:Y:S01]  /*10660*/  HMMA.16816.F32.BF16 R24, R4.reuse, R84, R12 ;  /* 0x000000540418723c */ /* 0x042fe2000004180c */
[----:B------:R-:W-:Y:S07]  /*10670*/  LDSM.16.M88.4 R12, [R200+0x8000] ;  /* 0x00800000c80c783b */ /* 0x000fee0000000200 */
[C---:B------:R-:W-:Y:S01]  /*10680*/  HMMA.16816.F32.BF16 R8, R4.reuse, R86, R56 ;  /* 0x000000560408723c */ /* 0x040fe20000041838 */
[----:B------:R-:W-:Y:S07]  /*10690*/  LDSM.16.M88.4 R56, [R195+0x4000] ;  /* 0x00400000c338783b */ /* 0x000fee0000000200 */
[C---:B------:R-:W-:Y:S08]  /*106a0*/  HMMA.16816.F32.BF16 R48, R4.reuse, R64, R48 ;  /* 0x000000400430723c */ /* 0x040ff00000041830 */
[----:B------:R-:W-:Y:S01]  /*106b0*/  HMMA.16816.F32.BF16 R96, R4, R66, R44 ;  /* 0x000000420460723c */ /* 0x000fe2000004182c */
[----:B------:R-:W-:Y:S04]  /*106c0*/  LDSM.16.M88.4 R64, [R206] ;  /* 0x00000000ce40783b */ /* 0x000fe80000000200 */
[----:B------:R-:W-:Y:S03]  /*106d0*/  LDSM.16.M88.4 R44, [R192+0x5000] ;  /* 0x00500000c02c783b */ /* 0x000fe60000000200 */
[C---:B---3--:R-:W-:Y:S01]  /*106e0*/  HMMA.16816.F32.BF16 R4, R20.reuse, R68, R36 ;  /* 0x000000441404723c */ /* 0x048fe20000041824 */
[----:B------:R-:W1:Y:S07]  /*106f0*/  LDSM.16.M88.4 R36, [R207] ;  /* 0x00000000cf24783b */ /* 0x000e6e0000000200 */
[C---:B------:R-:W-:Y:S08]  /*10700*/  HMMA.16816.F32.BF16 R28, R20.reuse, R70, R28 ;  /* 0x00000046141c723c */ /* 0x040ff0000004181c */
[----:B------:R-:W-:Y:S01]  /*10710*/  HMMA.16816.F32.BF16 R68, R20, R78, R52 ;  /* 0x0000004e1444723c */ /* 0x000fe20000041834 */
[----:B------:R-:W3:Y:S07]  /*10720*/  LDSM.16.M88.4 R52, [R192+0x4800] ;  /* 0x00480000c034783b */ /* 0x000eee0000000200 */
[----:B--2---:R-:W-:Y:S08]  /*10730*/  HMMA.16816.F32.BF16 R4, R16, R60, R4 ;  /* 0x0000003c1004723c */ /* 0x004ff00000041804 */
[C---:B------:R-:W-:Y:S01]  /*10740*/  HMMA.16816.F32.BF16 R80, R20.reuse, R42, R8 ;  /* 0x0000002a1450723c */ /* 0x040fe20000041808 */
[----:B------:R-:W-:Y:S07]  /*10750*/  LDSM.16.M88.4 R8, [R202+0x8000] ;  /* 0x00800000ca08783b */ /* 0x000fee0000000200 */
[----:B------:R-:W-:Y:S01]  /*10760*/  HMMA.16816.F32.BF16 R92, R20, R88, R48 ;  /* 0x00000058145c723c */ /* 0x000fe20000041830 */
[----:B------:R-:W2:Y:S07]  /*10770*/  LDSM.16.M88.4 R48, [R198+0x4000] ;  /* 0x00400000c630783b */ /* 0x000eae0000000200 */
[----:B------:R-:W-:Y:S01]  /*10780*/  HMMA.16816.F32.BF16 R28, R16, R62, R28 ;  /* 0x0000003e101c723c */ /* 0x000fe2000004181c */
[----:B------:R-:W-:Y:S07]  /*10790*/  LDSM.16.M88.4 R60, [R198+0x4800] ;  /* 0x00480000c63c783b */ /* 0x000fee0000000200 */
[C---:B------:R-:W-:Y:S08]  /*107a0*/  HMMA.16816.F32.BF16 R32, R20.reuse, R76, R32 ;  /* 0x0000004c1420723c */ /* 0x040ff00000041820 */
[----:B------:R-:W-:Y:S08]  /*107b0*/  HMMA.16816.F32.BF16 R84, R20, R40, R24 ;  /* 0x000000281454723c */ /* 0x000ff00000041818 */
[C---:B-1----:R-:W-:Y:S01]  /*107c0*/  HMMA.16816.F32.BF16 R24, R12.reuse, R36, R4 ;  /* 0x000000240c18723c */ /* 0x042fe20000041804 */
[----:B------:R-:W1:Y:S07]  /*107d0*/  LDSM.16.M88.4 R4, [R201+0x8000] ;  /* 0x00800000c904783b */ /* 0x000e6e0000000200 */
[----:B------:R-:W-:Y:S08]  /*107e0*/  HMMA.16816.F32.BF16 R28, R12, R38, R28 ;  /* 0x000000260c1c723c */ /* 0x000ff0000004181c */
[----:B---3--:R-:W-:Y:S08]  /*107f0*/  HMMA.16816.F32.BF16 R32, R16, R52, R32 ;  /* 0x000000341020723c */ /* 0x008ff00000041820 */
[----:B--2---:R-:W-:Y:S08]  /*10800*/  HMMA.16816.F32.BF16 R24, R8, R48, R24 ;  /* 0x000000300818723c */ /* 0x004ff00000041818 */
        /* <DEDUP_REMOVED lines=18> */
[----:B------:R-:W2:Y:S07]  /*10930*/  LDSM.16.M88.4 R60, [R204] ;  /* 0x00000000cc3c783b */ /* 0x000eae0000000200 */
[----:B------:R-:W-:Y:S01]  /*10940*/  HMMA.16816.F32.BF16 R64, R16, R72, R92 ;  /* 0x000000481040723c */ /* 0x000fe2000004185c */
[----:B------:R4:W1:Y:S07]  /*10950*/  MUFU.TANH R72, R0 ;  /* 0x0000000000487308 */ /* 0x00086e0000002400 */
[----:B---3--:R-:W-:Y:S01]  /*10960*/  HMMA.16816.F32.BF16 R36, R4, R52, R36 ;  /* 0x000000340424723c */ /* 0x008fe20000041824 */
[----:B----4-:R-:W-:-:S04]  /*10970*/  FMUL.FTZ R0, R50, c[0x0][0x320] ;  /* 0x0000c80032007a20 */ /* 0x010fc80000410000 */
[----:B------:R3:W4:Y:S03]  /*10980*/  MUFU.TANH R81, R0 ;  /* 0x0000000000517308 */ /* 0x0007260000002400 */
[----:B------:R-:W-:Y:S01]  /*10990*/  HMMA.16816.F32.BF16 R40, R12, R70, R44 ;  /* 0x000000460c28723c */ /* 0x000fe2000004182c */
[----:B------:R-:W-:Y:S01]  /*109a0*/  LDSM.16.M88.4 R44, [R198+0x5800] ;  /* 0x00580000c62c783b */ /* 0x000fe20000000200 */
[----:B---3--:R-:W-:-:S03]  /*109b0*/  FMUL.FTZ R0, R51, c[0x0][0x320] ;  /* 0x0000c80033007a20 */ /* 0x008fc60000410000 */
[----:B------:R-:W3:Y:S01]  /*109c0*/  LDSM.16.M88.4 R48, [R195+0x5000] ;  /* 0x00500000c330783b */ /* 0x000ee20000000200 */
[----:B------:R2:W2:Y:S02]  /*109d0*/  MUFU.TANH R73, R0 ;  /* 0x0000000000497308 */ /* 0x0004a40000002400 */
[----:B-1----:R-:W-:Y:S01]  /*109e0*/  HMMA.16816.F32.BF16 R32, R8, R56, R24 ;  /* 0x000000380820723c */ /* 0x002fe20000041818 */
[----:B--2---:R-:W-:-:S05]  /*109f0*/  FMUL.FTZ R0, R28, c[0x0][0x320] ;  /* 0x0000c8001c007a20 */ /* 0x004fca0000410000 */
[----:B------:R1:W2:Y:S02]  /*10a00*/  MUFU.TANH R69, R0 ;  /* 0x0000000000457308 */ /* 0x0002a40000002400 */
        /* <DEDUP_REMOVED lines=12> */
[----:B---3--:R-:W-:Y:S01]  /*10ad0*/  HMMA.16816.F32.BF16 R32, R4, R48, R32 ;  /* 0x000000300420723c */ /* 0x008fe20000041820 */
[----:B-1----:R-:W-:-:S05]  /*10ae0*/  FMUL.FTZ R0, R37, c[0x0][0x320] ;  /* 0x0000c80025007a20 */ /* 0x002fca0000410000 */
[----:B------:R1:W3:Y:S02]  /*10af0*/  MUFU.TANH R52, R0 ;  /* 0x0000000000347308 */ /* 0x0002e40000002400 */
[----:B-1----:R-:W-:-:S06]  /*10b00*/  FMUL.FTZ R0, R38, c[0x0][0x320] ;  /* 0x0000c80026007a20 */ /* 0x002fcc0000410000 */
[----:B------:R1:W1:Y:S01]  /*10b10*/  MUFU.TANH R54, R0 ;  /* 0x0000000000367308 */ /* 0x0002620000002400 */
        /* <DEDUP_REMOVED lines=77> */
.L_x_693:
[----:B--234-:R-:W-:Y:S05]  /*10ff0*/  BSYNC B0 ;  /* 0x0000000000007941 */ /* 0x01cfea0003800000 */
.L_x_692:
[----:B------:R-:W-:Y:S01]  /*11000*/  ISETP.NE.AND P0, PT, R111, 0x1, PT ;  /* 0x000000016f00780c */ /* 0x000fe20003f05270 */
[----:B-1----:R-:W-:Y:S01]  /*11010*/  IMAD.IADD R0, R252, 0x1, R246 ;  /* 0x00000001fc007824 */ /* 0x002fe200078e02f6 */
[----:B------:R-:W-:Y:S01]  /*11020*/  ULDC UR4, c[0x0][0x324] ;  /* 0x0000c90000047ab9 */ /* 0x000fe20000000800 */
[----:B------:R-:W-:Y:S01]  /*11030*/  IMAD.MOV.U32 R8, RZ, RZ, c[0x0][0x32c] ;  /* 0x0000cb00ff087624 */ /* 0x000fe200078e00ff */
[----:B------:R-:W-:Y:S01]  /*11040*/  ULOP3.LUT UR4, URZ, UR4, URZ, 0x33, !UPT ;  /* 0x000000043f047292 */ /* 0x000fe2000f8e333f */
[----:B------:R-:W-:Y:S01]  /*11050*/  IMAD.MOV.U32 R4, RZ, RZ, R0 ;  /* 0x000000ffff047224 */ /* 0x000fe200078e0000 */
[----:B------:R-:W0:Y:S01]  /*11060*/  LDGDEPBAR ;  /* 0x00000000000079af */ /* 0x000e220000000000 */
[----:B------:R-:W-:Y:S01]  /*11070*/  IMAD.IADD R7, R100, 0x1, -R241 ;  /* 0x0000000164077824 */ /* 0x000fe200078e0af1 */
[----:B------:R-:W-:-:S05]  /*11080*/  ISETP.GE.AND P6, PT, R8, 0x1, PT ;  /* 0x000000010800780c */ /* 0x000fca0003fc6270 */
[----:B------:R-:W-:Y:S01]  /*11090*/  @P0 IMAD.HI.U32 R2, R0, c[0x0][0x2c8], RZ ;  /* 0x0000b20000020a27 */ /* 0x000fe200078e00ff */
[----:B------:R-:W-:-:S04]  /*110a0*/  IADD3 R0, R242, 0x1, -R103 ;  /* 0x00000001f2007810 */ /* 0x000fc80007ffe867 */
[----:B------:R-:W-:Y:S02]  /*110b0*/  @P0 SHF.R.U32.HI R4, RZ, c[0x0][0x2cc], R2 ;  /* 0x0000b300ff040a19 */ /* 0x000fe40000011602 */
[----:B------:R-:W-:-:S03]  /*110c0*/  IADD3 R0, -R243, R0, -R241 ;  /* 0x00000000f3007210 */ /* 0x000fc60007ffe9f1 */
[----:B------:R-:W1:Y:S01]  /*110d0*/  SHFL.IDX PT, R3, R4, RZ, 0x1c1f ;  /* 0x001c1fff04037589 */ /* 0x000e6200000e0000 */
        /* <DEDUP_REMOVED lines=17> */
.L_x_696:
[----:B------:R-:W-:-:S04]  /*111f0*/  MOV R8, c[0x0][0x32c] ;  /* 0x0000cb0000087a02 */ /* 0x000fc80000000f00 */
[----:B------:R-:W-:-:S13]  /*11200*/  ISETP.NE.AND P0, PT, R8, 0x1, PT ;  /* 0x000000010800780c */ /* 0x000fda0003f05270 */
[----:B------:R-:W-:-:S05]  /*11210*/  @P0 IMAD.HI.U32 R8, R3, c[0x0][0x330], RZ ;  /* 0x0000cc0003080a27 */ /* 0x000fca00078e00ff */
[----:B------:R-:W-:Y:S02]  /*11220*/  @P0 SHF.R.U32.HI R3, RZ, c[0x0][0x334], R8 ;  /* 0x0000cd00ff030a19 */ /* 0x000fe40000011608 */
.L_x_697:
[----:B------:R-:W-:Y:S05]  /*11230*/  BSYNC B0 ;  /* 0x0000000000007941 */ /* 0x000fea0003800000 */
.L_x_695:
[----:B------:R-:W-:-:S04]  /*11240*/  IMAD R3, R3, c[0x0][0x32c], -R103 ;  /* 0x0000cb0003037a24 */ /* 0x000fc800078e0a67 */
[----:B------:R-:W-:-:S05]  /*11250*/  IMAD.IADD R3, R3, 0x1, -R241 ;  /* 0x0000000103037824 */ /* 0x000fca00078e0af1 */
[----:B------:R-:W-:Y:S02]  /*11260*/  IADD3 R8, R3, c[0x0][0x32c], RZ ;  /* 0x0000cb0003087a10 */ /* 0x000fe40007ffe0ff */
[----:B------:R-:W-:Y:S02]  /*11270*/  IMNMX R0, R0, R3, !PT ;  /* 0x0000000300007217 */ /* 0x000fe40007800200 */
[----:B------:R-:W-:Y:S02]  /*11280*/  IMNMX R2, R2, R8, PT ;  /* 0x0000000802027217 */ /* 0x000fe40003800200 */
.L_x_694:
[----:B-----5:R-:W-:Y:S01]  /*11290*/  ISETP.GT.AND P1, PT, R152, RZ, PT ;  /* 0x000000ff9800720c */ /* 0x020fe20003f24270 */
        /* <DEDUP_REMOVED lines=64> */
.L_x_700:
[----:B------:R-:W-:-:S04]  /*116a0*/  MOV R4, c[0x0][0x32c] ;  /* 0x0000cb0000047a02 */ /* 0x000fc80000000f00 */
[----:B------:R-:W-:-:S13]  /*116b0*/  ISETP.NE.AND P0, PT, R4, 0x1, PT ;  /* 0x000000010400780c */ /* 0x000fda0003f05270 */
[----:B------:R-:W-:-:S05]  /*116c0*/  @P0 IMAD.HI.U32 R4, R3, c[0x0][0x330], RZ ;  /* 0x0000cc0003040a27 */ /* 0x000fca00078e00ff */
[----:B------:R-:W-:Y:S02]  /*116d0*/  @P0 SHF.R.U32.HI R3, RZ, c[0x0][0x334], R4 ;  /* 0x0000cd00ff030a19 */ /* 0x000fe40000011604 */
.L_x_701:
[----:B------:R-:W-:Y:S05]  /*116e0*/  BSYNC B0 ;  /* 0x0000000000007941 */ /* 0x000fea0003800000 */
.L_x_699:
[----:B------:R-:W-:-:S04]  /*116f0*/  IMAD R3, R3, c[0x0][0x32c], -R103 ;  /* 0x0000cb0003037a24 */ /* 0x000fc800078e0a67 */
[----:B------:R-:W-:-:S05]  /*11700*/  IMAD.IADD R3, R3, 0x1, -R241 ;  /* 0x0000000103037824 */ /* 0x000fca00078e0af1 */
[----:B------:R-:W-:Y:S02]  /*11710*/  IADD3 R4, R3, c[0x0][0x32c], RZ ;  /* 0x0000cb0003047a10 */ /* 0x000fe40007ffe0ff */
[----:B------:R-:W-:Y:S02]  /*11720*/  IMNMX R0, R0, R3, !PT ;  /* 0x0000000300007217 */ /* 0x000fe40007800200 */
[----:B------:R-:W-:Y:S02]  /*11730*/  IMNMX R2, R2, R4, PT ;  /* 0x0000000402027217 */ /* 0x000fe40003800200 */
.L_x_698:
[----:B------:R-:W-:Y:S01]  /*11740*/  ISETP.GT.AND P0, PT, R0, RZ, P1 ;  /* 0x000000ff0000720c */ /* 0x000fe20000f04270 */
        /* <DEDUP_REMOVED lines=52> */
[----:B------:R-:W-:Y:S01]  /*11a90*/  ISETP.GT.AND P0, PT, R0, 0x28, P1 ;  /* 0x000000280000780c */ /* 0x000fe20000f04270 */
[----:B------:R-:W-:Y:S01]  /*11aa0*/  LDSM.16.MT88.4 R24, [R197] ;  /* 0x00000000c518783b */ /* 0x000fe20000004200 */
[----:B------:R-:W-:-:S02]  /*11ab0*/  FMNMX.FTZ R3, R224, R3, !PT ;  /* 0x00000003e0037209 */ /* 0x000fc40007810000 */
[----:B------:R-:W-:Y:S02]  /*11ac0*/  ISETP.LT.OR P0, PT, R2, 0x29, P0 ;  /* 0x000000290200780c */ /* 0x000fe40000701670 */
[----:B------:R-:W-:Y:S02]  /*11ad0*/  FMNMX.FTZ R4, R101, R4, !PT ;  /* 0x0000000465047209 */ /* 0x000fe40007810000 */
[----:B------:R-:W-:Y:S02]  /*11ae0*/  FSEL R128, R22, -INF , !P0 ;  /* 0xff80000016807808 */ /* 0x000fe40004000000 */
[----:B------:R-:W-:Y:S02]  /*11af0*/  ISETP.GT.AND P0, PT, R0, 0x29, P1 ;  /* 0x000000290000780c */ /* 0x000fe40000f04270 */
[----:B------:R-:W-:Y:S02]  /*11b00*/  FMNMX.FTZ R3, R225, R3, !PT ;  /* 0x00000003e1037209 */ /* 0x000fe40007810000 */
[----:B------:R-:W-:-:S02]  /*11b10*/  ISETP.LT.OR P0, PT, R2, 0x2a, P0 ;  /* 0x0000002a0200780c */ /* 0x000fc40000701670 */
[----:B------:R-:W-:Y:S01]  /*11b20*/  FMNMX.FTZ R4, R130, R4, !PT ;  /* 0x0000000482047209 */ /* 0x000fe20007810000 */
[----:B------:R-:W1:Y:S01]  /*11b30*/  SHFL.BFLY PT, R5, R3, 0x2, 0x1f ;  /* 0x0c401f0003057f89 */ /* 0x000e6200000e0000 */
[----:B------:R-:W-:Y:S02]  /*11b40*/  FSEL R103, R23, -INF , !P0 ;  /* 0xff80000017677808 */ /* 0x000fe40004000000 */
[----:B------:R-:W-:Y:S02]  /*11b50*/  ISETP.GT.AND P0, PT, R0, 0x30, P1 ;  /* 0x000000300000780c */ /* 0x000fe40000f04270 */
[----:B------:R-:W-:Y:S02]  /*11b60*/  FMNMX.FTZ R4, R128, R4, !PT ;  /* 0x0000000480047209 */ /* 0x000fe40007810000 */
[----:B------:R-:W-:Y:S02]  /*11b70*/  ISETP.LT.OR P0, PT, R2, 0x31, P0 ;  /* 0x000000310200780c */ /* 0x000fe40000701670 */
[----:B------:R-:W-:-:S02]  /*11b80*/  ISETP.GT.AND P2, PT, R0, 0x38, P1 ;  /* 0x000000380000780c */ /* 0x000fc40000f44270 */
[----:B------:R-:W-:Y:S02]  /*11b90*/  FSEL R137, R20, -INF , !P0 ;  /* 0xff80000014897808 */ /* 0x000fe40004000000 */
[----:B------:R-:W-:Y:S02]  /*11ba0*/  ISETP.GT.AND P0, PT, R0, 0x31, P1 ;  /* 0x000000310000780c */ /* 0x000fe40000f04270 */
[----:B------:R-:W-:Y:S02]  /*11bb0*/  FMNMX.FTZ R4, R103, R4, !PT ;  /* 0x0000000467047209 */ /* 0x000fe40007810000 */
[----:B------:R-:W-:-:S04]  /*11bc0*/  ISETP.LT.OR P0, PT, R2, 0x32, P0 ;  /* 0x000000320200780c */ /* 0x000fc80000701670 */
[----:B------:R-:W-:Y:S02]  /*11bd0*/  FSEL R139, R21, -INF , !P0 ;  /* 0xff800000158b7808 */ /* 0x000fe40004000000 */
[----:B------:R-:W-:Y:S01]  /*11be0*/  ISETP.GT.AND P0, PT, R0, 0x39, P1 ;  /* 0x000000390000780c */ /* 0x000fe20000f04270 */
[----:B------:R-:W-:Y:S01]  /*11bf0*/  LDSM.16.MT88.4 R20, [R196] ;  /* 0x00000000c414783b */ /* 0x000fe20000004200 */
[C---:B------:R-:W-:Y:S02]  /*11c00*/  ISETP.LT.OR P1, PT, R2.reuse, 0x39, P2 ;  /* 0x000000390200780c */ /* 0x040fe40001721670 */
[----:B------:R-:W-:Y:S02]  /*11c10*/  FMNMX.FTZ R0, R137, R4, !PT ;  /* 0x0000000489007209 */ /* 0x000fe40007810000 */
[----:B------:R-:W-:Y:S02]  /*11c20*/  ISETP.LT.OR P0, PT, R2, 0x3a, P0 ;  /* 0x0000003a0200780c */ /* 0x000fe40000701670 */
[----:B------:R-:W-:-:S02]  /*11c30*/  FSEL R138, R15, -INF , !P1 ;  /* 0xff8000000f8a7808 */ /* 0x000fc40004800000 */
[----:B------:R-:W-:Y:S02]  /*11c40*/  FMNMX.FTZ R2, R139, R0, !PT ;  /* 0x000000008b027209 */ /* 0x000fe40007810000 */
        /* <DEDUP_REMOVED lines=18> */
[----:B------:R-:W-:Y:S08]  /*11d70*/  MUFU.EX2 R48, R3 ;  /* 0x0000000300307308 */ /* 0x000ff00000000800 */
[----:B------:R1:W-:Y:S02]  /*11d80*/  MUFU.EX2 R10, R0 ;  /* 0x00000000000a7308 */ /* 0x0003e40000000800 */
[----:B-1----:R-:W-:-:S02]  /*11d90*/  FFMA.FTZ R0, R11, c[0x0][0x2d0], -R2 ;  /* 0x0000b4000b007a23 */ /* 0x002fc40000010802 */
[----:B---3--:R-:W-:-:S04]  /*11da0*/  IMAD.MOV.U32 R11, RZ, RZ, R16 ;  /* 0x000000ffff0b7224 */ /* 0x008fc800078e0010 */
[----:B------:R1:W-:Y:S01]  /*11db0*/  MUFU.EX2 R4, R0 ;  /* 0x0000000000047308 */ /* 0x0003e20000000800 */
[----:B------:R-:W2:Y:S01]  /*11dc0*/  LDSM.16.MT88.4 R16, [R193+0x2000] ;  /* 0x00200000c110783b */ /* 0x000ea20000004200 */
[----:B-1----:R-:W-:-:S05]  /*11dd0*/  FMUL.FTZ R0, R8, c[0x0][0x2d0] ;  /* 0x0000b40008007a20 */ /* 0x002fca0000410000 */
[----:B------:R-:W-:-:S05]  /*11de0*/  FSEL R0, R0, RZ, P0 ;  /* 0x000000ff00007208 */ /* 0x000fca0000000000 */
[----:B------:R-:W-:-:S04]  /*11df0*/  FFMA.FTZ R3, R6, c[0x0][0x2d0], -R0 ;  /* 0x0000b40006037a23 */ /* 0x000fc80000010800 */
[----:B------:R1:W-:Y:S02]  /*11e00*/  MUFU.EX2 R238, R3 ;  /* 0x0000000300ee7308 */ /* 0x0003e40000000800 */
[----:B-1----:R-:W-:-:S06]  /*11e10*/  FFMA.FTZ R3, R7, c[0x0][0x2d0], -R0 ;  /* 0x0000b40007037a23 */ /* 0x002fcc0000010800 */
[----:B------:R1:W3:Y:S02]  /*11e20*/  MUFU.EX2 R237, R3 ;  /* 0x0000000300ed7308 */ /* 0x0002e40000000800 */
[----:B-1----:R-:W-:Y:S01]  /*11e30*/  FFMA.FTZ R3, R9, c[0x0][0x2d0], -R0 ;  /* 0x0000b40009037a23 */ /* 0x002fe20000010800 */
[----:B---3--:R-:W-:Y:S01]  /*11e40*/  F2FP.BF16.PACK_AB R5, R237, R238 ;  /* 0x000000eeed05723e */ /* 0x008fe200000010ff */
[----:B------:R-:W-:Y:S01]  /*11e50*/  IMAD.MOV.U32 R9, RZ, RZ, R4 ;  /* 0x000000ffff097224 */ /* 0x000fe200078e0004 */
[----:B------:R-:W-:-:S03]  /*11e60*/  F2FP.BF16.PACK_AB R4, R10, R11 ;  /* 0x0000000b0a04723e */ /* 0x000fc600000010ff */
[----:B------:R1:W-:Y:S01]  /*11e70*/  MUFU.EX2 R247, R3 ;  /* 0x0000000300f77308 */ /* 0x0003e20000000800 */
[----:B------:R-:W-:Y:S01]  /*11e80*/  F2FP.BF16.PACK_AB R6, R48, R9 ;  /* 0x000000093006723e */ /* 0x000fe200000010ff */
[----:B-1----:R-:W-:Y:S02]  /*11e90*/  FFMA.FTZ R3, R13, c[0x0][0x2d0], -R0 ;  /* 0x0000b4000d037a23 */ /* 0x002fe40000010800 */
[----:B------:R-:W1:Y:S04]  /*11ea0*/  LDSM.16.MT88.4 R12, [R194+0x2000] ;  /* 0x00200000c20c783b */ /* 0x000e680000004200 */
[----:B------:R-:W3:Y:S02]  /*11eb0*/  MUFU.EX2 R244, R3 ;  /* 0x0000000300f47308 */ /* 0x000ee40000000800 */
[----:B---3--:R-:W-:Y:S01]  /*11ec0*/  F2FP.BF16.PACK_AB R7, R244, R247 ;  /* 0x000000f7f407723e */ /* 0x008fe200000010ff */
[----:B------:R-:W-:-:S05]  /*11ed0*/  FFMA.FTZ R3, R43, c[0x0][0x2d0], -R2 ;  /* 0x0000b4002b037a23 */ /* 0x000fca0000010802 */
[----:B------:R3:W-:Y:S01]  /*11ee0*/  MUFU.EX2 R154, R3 ;  /* 0x00000003009a7308 */ /* 0x0007e20000000800 */
[C---:B------:R-:W-:Y:S08]  /*11ef0*/  HMMA.16816.F32.BF16 R88, R4.reuse, R32, RZ ;  /* 0x000000200458723c */ /* 0x040ff000000418ff */
[----:B------:R-:W-:Y:S01]  /*11f00*/  HMMA.16816.F32.BF16 R112, R4, R34, RZ ;  /* 0x000000220470723c */ /* 0x000fe200000418ff */
[----:B------:R-:W4:Y:S01]  /*11f10*/  LDSM.16.MT88.4 R32, [R196+0x2000] ;  /* 0x00200000c420783b */ /* 0x000f220000004200 */
[----:B---3--:R-:W-:-:S06]  /*11f20*/  FFMA.FTZ R3, R44, c[0x0][0x2d0], -R2 ;  /* 0x0000b4002c037a23 */ /* 0x008fcc0000010802 */
[C---:B------:R-:W-:Y:S01]  /*11f30*/  HMMA.16816.F32.BF16 R116, R4.reuse, R24, RZ ;  /* 0x000000180474723c */ /* 0x040fe200000418ff */
[----:B------:R-:W-:Y:S01]  /*11f40*/  IMAD.MOV.U32 R44, RZ, RZ, R48 ;  /* 0x000000ffff2c7224 */ /* 0x000fe200078e0030 */
[----:B------:R3:W5:Y:S06]  /*11f50*/  MUFU.EX2 R140, R3 ;  /* 0x00000003008c7308 */ /* 0x00076c0000000800 */
[C---:B------:R-:W-:Y:S01]  /*11f60*/  HMMA.16816.F32.BF16 R96, R4.reuse, R26, RZ ;  /* 0x0000001a0460723c */ /* 0x040fe200000418ff */
[----:B------:R-:W4:Y:S07]  /*11f70*/  LDSM.16.MT88.4 R24, [R193+0x4000] ;  /* 0x00400000c118783b */ /* 0x000f2e0000004200 */
[----:B------:R-:W-:Y:S01]  /*11f80*/  HMMA.16816.F32.BF16 R80, R4, R20, RZ ;  /* 0x000000140450723c */ /* 0x000fe200000418ff */
[----:B---3--:R-:W-:-:S04]  /*11f90*/  FFMA.FTZ R3, R45, c[0x0][0x2d0], -R2 ;  /* 0x0000b4002d037a23 */ /* 0x008fc80000010802 */
[----:B------:R3:W-:Y:S03]  /*11fa0*/  MUFU.EX2 R153, R3 ;  /* 0x0000000300997308 */ /* 0x0007e60000000800 */
[C---:B------:R-:W-:Y:S01]  /*11fb0*/  HMMA.16816.F32.BF16 R92, R4.reuse, R22, RZ ;  /* 0x00000016045c723c */ /* 0x040fe200000418ff */
[----:B------:R-:W5:Y:S07]  /*11fc0*/  LDSM.16.MT88.4 R20, [R194+0x4000] ;  /* 0x00400000c214783b */ /* 0x000f6e0000004200 */
[----:B--2---:R-:W-:Y:S01]  /*11fd0*/  HMMA.16816.F32.BF16 R76, R4, R16, RZ ;  /* 0x00000010044c723c */ /* 0x004fe200000418ff */
[----:B---3--:R-:W-:-:S07]  /*11fe0*/  FFMA.FTZ R3, R47, c[0x0][0x2d0], -R2 ;  /* 0x0000b4002f037a23 */ /* 0x008fce0000010802 */
[C---:B------:R-:W-:Y:S01]  /*11ff0*/  HMMA.16816.F32.BF16 R72, R4.reuse, R18, RZ ;  /* 0x000000120448723c */ /* 0x040fe200000418ff */
[----:B------:R-:W2:Y:S01]  /*12000*/  LDSM.16.MT88.4 R16, [R197+0x4000] ;  /* 0x00400000c510783b */ /* 0x000ea20000004200 */
[----:B------:R3:W2:Y:S06]  /*12010*/  MUFU.EX2 R215, R3 ;  /* 0x0000000300d77308 */ /* 0x0006ac0000000800 */
[C---:B-1----:R-:W-:Y:S08]  /*12020*/  HMMA.16816.F32.BF16 R68, R4.reuse, R12, RZ ;  /* 0x0000000c0444723c */ /* 0x042ff000000418ff */
[----:B------:R-:W-:Y:S01]  /*12030*/  HMMA.16816.F32.BF16 R60, R4, R14, RZ ;  /* 0x0000000e043c723c */ /* 0x000fe200000418ff */
[----:B------:R-:W1:Y:S01]  /*12040*/  LDSM.16.MT88.4 R12, [R196+0x4000] ;  /* 0x00400000c40c783b */ /* 0x000e620000004200 */
[----:B---3--:R-:W-:-:S04]  /*12050*/  FFMA.FTZ R3, R40, c[0x0][0x2d0], -R0 ;  /* 0x0000b40028037a23 */ /* 0x008fc80000010800 */
[----:B------:R3:W-:Y:S02]  /*12060*/  MUFU.EX2 R236, R3 ;  /* 0x0000000300ec7308 */ /* 0x0007e40000000800 */
[C---:B----4-:R-:W-:Y:S08]  /*12070*/  HMMA.16816.F32.BF16 R48, R4.reuse, R32, RZ ;  /* 0x000000200430723c */ /* 0x050ff000000418ff */
[----:B------:R-:W-:Y:S01]  /*12080*/  HMMA.16816.F32.BF16 R52, R4, R34, RZ ;  /* 0x000000220434723c */ /* 0x000fe200000418ff */
[----:B------:R-:W4:Y:S01]  /*12090*/  LDSM.16.MT88.4 R32, [R194+0x800] ;  /* 0x00080000c220783b */ /* 0x000f220000004200 */
[----:B---3--:R-:W-:-:S06]  /*120a0*/  FFMA.FTZ R3, R41, c[0x0][0x2d0], -R0 ;  /* 0x0000b40029037a23 */ /* 0x008fcc0000010800 */
[C---:B------:R-:W-:Y:S01]  /*120b0*/  HMMA.16816.F32.BF16 R84, R4.reuse, R28, RZ ;  /* 0x0000001c0454723c */ /* 0x040fe200000418ff */
[----:B------:R3:W1:Y:S07]  /*120c0*/  MUFU.EX2 R234, R3 ;  /* 0x0000000300ea7308 */ /* 0x00066e0000000800 */
[C---:B------:R-:W-:Y:S01]  /*120d0*/  HMMA.16816.F32.BF16 R108, R4.reuse, R30, RZ ;  /* 0x0000001e046c723c */ /* 0x040fe200000418ff */
[----:B------:R-:W1:Y:S07]  /*120e0*/  LDSM.16.MT88.4 R28, [R197+0x800] ;  /* 0x00080000c51c783b */ /* 0x000e6e0000004200 */
[----:B------:R-:W-:Y:S01]  /*120f0*/  HMMA.16816.F32.BF16 R64, R4, R36, RZ ;  /* 0x000000240440723c */ /* 0x000fe200000418ff */
[----:B---3--:R-:W-:-:S04]  /*12100*/  FFMA.FTZ R3, R42, c[0x0][0x2d0], -R0 ;  /* 0x0000b4002a037a23 */ /* 0x008fc80000010800 */
[----:B------:R3:W-:Y:S03]  /*12110*/  MUFU.EX2 R235, R3 ;  /* 0x0000000300eb7308 */ /* 0x0007e60000000800 */
[C---:B------:R-:W-:Y:S01]  /*12120*/  HMMA.16816.F32.BF16 R56, R4.reuse, R38, RZ ;  /* 0x000000260438723c */ /* 0x040fe200000418ff */
[----:B------:R-:W1:Y:S07]  /*12130*/  LDSM.16.MT88.4 R36, [R193+0x800] ;  /* 0x00080000c124783b */ /* 0x000e6e0000004200 */
[----:B------:R-:W-:Y:S01]  /*12140*/  HMMA.16816.F32.BF16 R120, R4, R24, RZ ;  /* 0x000000180478723c */ /* 0x000fe200000418ff */
[----:B---3--:R-:W-:-:S07]  /*12150*/  FFMA.FTZ R3, R46, c[0x0][0x2d0], -R0 ;  /* 0x0000b4002e037a23 */ /* 0x008fce0000010800 */
[C---:B------:R-:W-:Y:S01]  /*12160*/  HMMA.16816.F32.BF16 R124, R4.reuse, R26, RZ ;  /* 0x0000001a047c723c */ /* 0x040fe200000418ff */
[----:B------:R-:W3:Y:S01]  /*12170*/  LDSM.16.MT88.4 R24, [R196+0x800] ;  /* 0x00080000c418783b */ /* 0x000ee20000004200 */
[----:B------:R2:W1:Y:S06]  /*12180*/  MUFU.EX2 R226, R3 ;  /* 0x0000000300e27308 */ /* 0x00046c0000000800 */
[C---:B-----5:R-:W-:Y:S08]  /*12190*/  HMMA.16816.F32.BF16 R40, R4.reuse, R20, RZ ;  /* 0x000000140428723c */ /* 0x060ff000000418ff */
[----:B------:R-:W-:Y:S01]  /*121a0*/  HMMA.16816.F32.BF16 R132, R4, R22, RZ ;  /* 0x000000160484723c */ /* 0x000fe200000418ff */
[----:B------:R-:W5:Y:S01]  /*121b0*/  LDSM.16.MT88.4 R20, [R193+0x2800] ;  /* 0x00280000c114783b */ /* 0x000f620000004200 */
[----:B--2---:R-:W-:-:S06]  /*121c0*/  FFMA.FTZ R3, R102, c[0x0][0x2d0], -R2 ;  /* 0x0000b40066037a23 */ /* 0x004fcc0000010802 */
[C---:B------:R-:W-:Y:S08]  /*121d0*/  HMMA.16816.F32.BF16 R148, R4.reuse, R16, RZ ;  /* 0x000000100494723c */ /* 0x040ff000000418ff */
[C---:B------:R-:W-:Y:S01]  /*121e0*/  HMMA.16816.F32.BF16 R160, R4.reuse, R18, RZ ;  /* 0x0000001204a0723c */ /* 0x040fe200000418ff */
[----:B------:R-:W2:Y:S07]  /*121f0*/  LDSM.16.MT88.4 R16, [R194+0x2800] ;  /* 0x00280000c210783b */ /* 0x000eae0000004200 */
[C---:B-1----:R-:W-:Y:S08]  /*12200*/  HMMA.16816.F32.BF16 R164, R4.reuse, R12, RZ ;  /* 0x0000000c04a4723c */ /* 0x042ff000000418ff */
[----:B------:R-:W-:Y:S01]  /*12210*/  HMMA.16816.F32.BF16 R156, R4, R14, RZ ;  /* 0x0000000e049c723c */ /* 0x000fe200000418ff */
[----:B------:R-:W1:Y:S06]  /*12220*/  LDSM.16.MT88.4 R12, [R197+0x2800] ;  /* 0x00280000c50c783b */ /* 0x000e6c0000004200 */
[----:B------:R-:W-:-:S02]  /*12230*/  F2FP.BF16.PACK_AB R4, R140, R154 ;  /* 0x0000009a8c04723e */ /* 0x000fc400000010ff */
[----:B------:R-:W-:Y:S02]  /*12240*/  F2FP.BF16.PACK_AB R6, R215, R153 ;  /* 0x00000099d706723e */ /* 0x000fe400000010ff */
[----:B------:R-:W-:Y:S02]  /*12250*/  F2FP.BF16.PACK_AB R5, R234, R236 ;  /* 0x000000ecea05723e */ /* 0x000fe400000010ff */
[----:B------:R-:W-:-:S07]  /*12260*/  F2FP.BF16.PACK_AB R7, R226, R235 ;  /* 0x000000ebe207723e */ /* 0x000fce00000010ff */
[C---:B----4-:R-:W-:Y:S08]  /*12270*/  HMMA.16816.F32.BF16 R220, R4.reuse, R32, R84 ;  /* 0x0000002004dc723c */ /* 0x050ff00000041854 */
[C---:B------:R-:W-:Y:S01]  /*12280*/  HMMA.16816.F32.BF16 R248, R4.reuse, R34, R108 ;  /* 0x0000002204f8723c */ /* 0x040fe2000004186c */
[----:B------:R-:W4:Y:S07]  /*12290*/  LDSM.16.MT88.4 R32, [R196+0x2800] ;  /* 0x00280000c420783b */ /* 0x000f2e0000004200 */
[C---:B------:R-:W-:Y:S08]  /*122a0*/  HMMA.16816.F32.BF16 R188, R4.reuse, R28, R116 ;  /* 0x0000001c04bc723c */ /* 0x040ff00000041874 */
[C---:B------:R-:W-:Y:S01]  /*122b0*/  HMMA.16816.F32.BF16 R180, R4.reuse, R30, R96 ;  /* 0x0000001e04b4723c */ /* 0x040fe20000041860 */
[----:B------:R-:W1:Y:S07]  /*122c0*/  LDSM.16.MT88.4 R28, [R193+0x4800] ;  /* 0x00480000c11c783b */ /* 0x000e6e0000004200 */
[C---:B------:R-:W-:Y:S07]  /*122d0*/  HMMA.16816.F32.BF16 R172, R4.reuse, R36, R88 ;  /* 0x0000002404ac723c */ /* 0x040fee0000041858 */
[----:B------:R-:W-:Y:S01]  /*122e0*/  IMAD.MOV.U32 R88, RZ, RZ, R154 ;  /* 0x000000ffff587224 */ /* 0x000fe200078e009a */
[----:B------:R-:W-:Y:S01]  /*122f0*/  HMMA.16816.F32.BF16 R184, R4, R38, R112 ;  /* 0x0000002604b8723c */ /* 0x000fe20000041870 */
[----:B------:R-:W-:Y:S01]  /*12300*/  IMAD.MOV.U32 R91, RZ, RZ, R153 ;  /* 0x000000ffff5b7224 */ /* 0x000fe200078e0099 */
[----:B------:R-:W-:Y:S01]  /*12310*/  LDSM.16.MT88.4 R36, [R194+0x1000] ;  /* 0x00100000c224783b */ /* 0x000fe20000004200 */
[----:B------:R-:W-:-:S02]  /*12320*/  IMAD.MOV.U32 R90, RZ, RZ, R152 ;  /* 0x000000ffff5a7224 */ /* 0x000fc400078e0098 */
[----:B------:R-:W-:Y:S02]  /*12330*/  IMAD.MOV.U32 R89, RZ, RZ, R140 ;  /* 0x000000ffff597224 */ /* 0x000fe400078e008c */
[----:B------:R2:W1:Y:S01]  /*12340*/  MUFU.EX2 R140, R3 ;  /* 0x00000003008c7308 */ /* 0x0004620000000800 */
[C---:B---3--:R-:W-:Y:S08]  /*12350*/  HMMA.16816.F32.BF16 R176, R4.reuse, R24, R80 ;  /* 0x0000001804b0723c */ /* 0x048ff00000041850 */
[----:B------:R-:W-:Y:S01]  /*12360*/  HMMA.16816.F32.BF16 R168, R4, R26, R92 ;  /* 0x0000001a04a8723c */ /* 0x000fe2000004185c */
[----:B------:R-:W-:Y:S01]  /*12370*/  LDSM.16.MT88.4 R24, [R197+0x1000] ;  /* 0x00100000c518783b */ /* 0x000fe20000004200 */
[----:B--2---:R-:W-:-:S06]  /*12380*/  FFMA.FTZ R3, R129, c[0x0][0x2d0], -R2 ;  /* 0x0000b40081037a23 */ /* 0x004fcc0000010802 */
[----:B-----5:R-:W-:Y:S01]  /*12390*/  HMMA.16816.F32.BF16 R152, R4, R20, R76 ;  /* 0x000000140498723c */ /* 0x020fe2000004184c */
[----:B------:R-:W-:-:S07]  /*123a0*/  IMAD.MOV.U32 R129, RZ, RZ, R44 ;  /* 0x000000ffff817224 */ /* 0x000fce00078e002c */
[C---:B------:R-:W-:Y:S01]  /*123b0*/  HMMA.16816.F32.BF16 R112, R4.reuse, R22, R72 ;  /* 0x000000160470723c */ /* 0x040fe20000041848 */
[----:B------:R-:W2:Y:S07]  /*123c0*/  LDSM.16.MT88.4 R20, [R194+0x4800] ;  /* 0x00480000c214783b */ /* 0x000eae0000004200 */
[C---:B------:R-:W-:Y:S08]  /*123d0*/  HMMA.16816.F32.BF16 R96, R4.reuse, R16, R68 ;  /* 0x000000100460723c */ /* 0x040ff00000041844 */
[C---:B------:R-:W-:Y:S01]  /*123e0*/  HMMA.16816.F32.BF16 R92, R4.reuse, R18, R60 ;  /* 0x00000012045c723c */ /* 0x040fe2000004183c */
[----:B------:R-:W3:Y:S07]  /*123f0*/  LDSM.16.MT88.4 R16, [R197+0x4800] ;  /* 0x00480000c510783b */ /* 0x000eee0000004200 */
[C---:B-1----:R-:W-:Y:S08]  /*12400*/  HMMA.16816.F32.BF16 R84, R4.reuse, R12, R64 ;  /* 0x0000000c0454723c */ /* 0x042ff00000041840 */
[C---:B------:R-:W-:Y:S01]  /*12410*/  HMMA.16816.F32.BF16 R80, R4.reuse, R14, R56 ;  /* 0x0000000e0450723c */ /* 0x040fe20000041838 */
[----:B------:R-:W1:Y:S07]  /*12420*/  LDSM.16.MT88.4 R12, [R196+0x4800] ;  /* 0x00480000c40c783b */ /* 0x000e6e0000004200 */
[C---:B----4-:R-:W-:Y:S01]  /*12430*/  HMMA.16816.F32.BF16 R60, R4.reuse, R32, R48 ;  /* 0x00000020043c723c */ /* 0x050fe20000041830 */
[----:B------:R4:W5:Y:S07]  /*12440*/  MUFU.EX2 R32, R3 ;  /* 0x0000000300207308 */ /* 0x00096e0000000800 */
[C---:B------:R-:W-:Y:S08]  /*12450*/  HMMA.16816.F32.BF16 R44, R4.reuse, R34, R52 ;  /* 0x00000022042c723c */ /* 0x040ff00000041834 */
[----:B------:R-:W-:Y:S01]  /*12460*/  HMMA.16816.F32.BF16 R56, R4, R28, R120 ;  /* 0x0000001c0438723c */ /* 0x000fe20000041878 */
[----:B----4-:R-:W-:-:S02]  /*12470*/  FFMA.FTZ R3, R131, c[0x0][0x2d0], -R2 ;  /* 0x0000b40083037a23 */ /* 0x010fc40000010802 */
[----:B------:R-:W-:Y:S02]  /*12480*/  IMAD.MOV.U32 R131, RZ, RZ, R88 ;  /* 0x000000ffff837224 */ /* 0x000fe400078e0058 */
[----:B------:R4:W-:Y:S02]  /*12490*/  MUFU.EX2 R33, R3 ;  /* 0x0000000300217308 */ /* 0x0009e40000000800 */
[----:B------:R-:W-:Y:S01]  /*124a0*/  IMAD.MOV.U32 R120, RZ, RZ, R215 ;  /* 0x000000ffff787224 */ /* 0x000fe200078e00d7 */
[----:B------:R-:W-:Y:S01]  /*124b0*/  HMMA.16816.F32.BF16 R48, R4, R30, R124 ;  /* 0x0000001e0430723c */ /* 0x000fe2000004187c */
[----:B------:R-:W5:Y:S01]  /*124c0*/  LDSM.16.MT88.4 R28, [R193+0x1000] ;  /* 0x00100000c11c783b */ /* 0x000f620000004200 */
[----:B------:R-:W-:Y:S02]  /*124d0*/  IMAD.MOV.U32 R123, RZ, RZ, R89 ;  /* 0x000000ffff7b7224 */ /* 0x000fe400078e0059 */
[----:B------:R-:W-:Y:S02]  /*124e0*/  IMAD.MOV.U32 R122, RZ, RZ, R90 ;  /* 0x000000ffff7a7224 */ /* 0x000fe400078e005a */
[----:B------:R-:W-:-:S02]  /*124f0*/  IMAD.MOV.U32 R121, RZ, RZ, R91 ;  /* 0x000000ffff797224 */ /* 0x000fc400078e005b */
[----:B--2---:R-:W-:Y:S01]  /*12500*/  HMMA.16816.F32.BF16 R72, R4, R20, R40 ;  /* 0x000000140448723c */ /* 0x004fe20000041828 */
[----:B----4-:R-:W-:Y:S02]  /*12510*/  FFMA.FTZ R3, R136, c[0x0][0x2d0], -R2 ;  /* 0x0000b40088037a23 */ /* 0x010fe40000010802 */
[----:B------:R-:W-:-:S05]  /*12520*/  IMAD.MOV.U32 R136, RZ, RZ, R140 ;  /* 0x000000ffff887224 */ /* 0x000fca00078e008c */
[C---:B------:R-:W-:Y:S01]  /*12530*/  HMMA.16816.F32.BF16 R76, R4.reuse, R22, R132 ;  /* 0x00000016044c723c */ /* 0x040fe20000041884 */
[----:B------:R2:W4:Y:S01]  /*12540*/  MUFU.EX2 R34, R3 ;  /* 0x0000000300227308 */ /* 0x0005220000000800 */
[----:B------:R-:W4:Y:S06]  /*12550*/  LDSM.16.MT88.4 R20, [R196+0x1000] ;  /* 0x00100000c414783b */ /* 0x000f2c0000004200 */
[C---:B---3--:R-:W-:Y:S08]  /*12560*/  HMMA.16816.F32.BF16 R88, R4.reuse, R16, R148 ;  /* 0x000000100458723c */ /* 0x048ff00000041894 */
[C---:B------:R-:W-:Y:S01]  /*12570*/  HMMA.16816.F32.BF16 R68, R4.reuse, R18, R160 ;  /* 0x000000120444723c */ /* 0x040fe200000418a0 */
[--C-:B--2---:R-:W-:Y:S01]  /*12580*/  FFMA.FTZ R3, R101, c[0x0][0x2d0], -R0.reuse ;  /* 0x0000b40065037a23 */ /* 0x104fe20000010800 */
[----:B------:R-:W2:Y:S03]  /*12590*/  LDSM.16.MT88.4 R16, [R193+0x3000] ;  /* 0x00300000c110783b */ /* 0x000ea60000004200 */
[----:B------:R3:W-:Y:S03]  /*125a0*/  MUFU.EX2 R215, R3 ;  /* 0x0000000300d77308 */ /* 0x0007e60000000800 */
[C---:B-1----:R-:W-:Y:S08]  /*125b0*/  HMMA.16816.F32.BF16 R52, R4.reuse, R12, R164 ;  /* 0x0000000c0434723c */ /* 0x042ff000000418a4 */
[----:B------:R-:W-:Y:S01]  /*125c0*/  HMMA.16816.F32.BF16 R40, R4, R14, R156 ;  /* 0x0000000e0428723c */ /* 0x000fe2000004189c */
[----:B------:R-:W1:Y:S01]  /*125d0*/  LDSM.16.MT88.4 R12, [R194+0x3000] ;  /* 0x00300000c20c783b */ /* 0x000e620000004200 */
[----:B---3--:R-:W-:-:S05]  /*125e0*/  FFMA.FTZ R3, R130, c[0x0][0x2d0], -R0 ;  /* 0x0000b40082037a23 */ /* 0x008fca0000010800 */
[----:B-----5:R-:W-:Y:S01]  /*125f0*/  F2FP.BF16.PACK_AB R4, R32, R136 ;  /* 0x000000882004723e */ /* 0x020fe200000010ff */
[----:B------:R3:W5:Y:S01]  /*12600*/  MUFU.EX2 R140, R3 ;  /* 0x00000003008c7308 */ /* 0x0007620000000800 */
[----:B----4-:R-:W-:Y:S01]  /*12610*/  F2FP.BF16.PACK_AB R6, R34, R33 ;  /* 0x000000212206723e */ /* 0x010fe200000010ff */
[----:B---3--:R-:W-:Y:S01]  /*12620*/  FFMA.FTZ R3, R128, c[0x0][0x2d0], -R0 ;  /* 0x0000b40080037a23 */ /* 0x008fe20000010800 */
[----:B-----5:R-:W-:-:S05]  /*12630*/  F2FP.BF16.PACK_AB R5, R140, R215 ;  /* 0x000000d78c05723e */ /* 0x020fca00000010ff */
[----:B------:R3:W-:Y:S02]  /*12640*/  MUFU.EX2 R102, R3 ;  /* 0x0000000300667308 */ /* 0x0007e40000000800 */
[----:B---3--:R-:W-:-:S06]  /*12650*/  FFMA.FTZ R3, R103, c[0x0][0x2d0], -R0 ;  /* 0x0000b40067037a23 */ /* 0x008fcc0000010800 */
[----:B------:R-:W3:Y:S02]  /*12660*/  MUFU.EX2 R101, R3 ;  /* 0x0000000300657308 */ /* 0x000ee40000000800 */
[----:B---3--:R-:W-:Y:S01]  /*12670*/  F2FP.BF16.PACK_AB R7, R101, R102 ;  /* 0x000000666507723e */ /* 0x008fe200000010ff */
[----:B------:R-:W-:Y:S02]  /*12680*/  FFMA.FTZ R3, R218, c[0x0][0x2d0], -R2 ;  /* 0x0000b400da037a23 */ /* 0x000fe40000010802 */
[----:B------:R-:W-:-:S04]  /*12690*/  IMAD.MOV.U32 R218, RZ, RZ, R129 ;  /* 0x000000ffffda7224 */ /* 0x000fc800078e0081 */
[C---:B------:R-:W-:Y:S08]  /*126a0*/  HMMA.16816.F32.BF16 R108, R4.reuse, R28, R172 ;  /* 0x0000001c046c723c */ /* 0x040ff000000418ac */
[C---:B------:R-:W-:Y:S01]  /*126b0*/  HMMA.16816.F32.BF16 R64, R4.reuse, R30, R184 ;  /* 0x0000001e0440723c */ /* 0x040fe200000418b8 */
[----:B------:R-:W3:Y:S07]  /*126c0*/  LDSM.16.MT88.4 R28, [R197+0x3000] ;  /* 0x00300000c51c783b */ /* 0x000eee0000004200 */
[C---:B------:R-:W-:Y:S01]  /*126d0*/  HMMA.16816.F32.BF16 R124, R4.reuse, R24, R188 ;  /* 0x00000018047c723c */ /* 0x040fe200000418bc */
[----:B------:R4:W-:Y:S06]  /*126e0*/  MUFU.EX2 R190, R3 ;  /* 0x0000000300be7308 */ /* 0x0009ec0000000800 */
[----:B------:R-:W-:Y:S01]  /*126f0*/  IMAD.MOV.U32 R191, RZ, RZ, R131 ;  /* 0x000000ffffbf7224 */ /* 0x000fe200078e0083 */
[C---:B------:R-:W-:Y:S01]  /*12700*/  HMMA.16816.F32.BF16 R132, R4.reuse, R26, R180 ;  /* 0x0000001a0484723c */ /* 0x040fe200000418b4 */
[----:B------:R-:W5:Y:S04]  /*12710*/  LDSM.16.MT88.4 R24, [R193+0x5000] ;  /* 0x00500000c118783b */ /* 0x000f680000004200 */
[----:B------:R-:W-:Y:S03]  /*12720*/  LDSM.16.MT88.4 R128, [R197+0x1800] ;  /* 0x00180000c580783b */ /* 0x000fe60000004200 */
[----:B------:R-:W-:Y:S01]  /*12730*/  HMMA.16816.F32.BF16 R116, R4, R36, R220 ;  /* 0x000000240474723c */ /* 0x000fe200000418dc */
[----:B----4-:R-:W-:-:S02]  /*12740*/  FFMA.FTZ R3, R219, c[0x0][0x2d0], -R2 ;  /* 0x0000b400db037a23 */ /* 0x010fc40000010802 */
[----:B------:R-:W-:Y:S02]  /*12750*/  IMAD.MOV.U32 R219, RZ, RZ, R9 ;  /* 0x000000ffffdb7224 */ /* 0x000fe400078e0009 */
[----:B------:R4:W1:Y:S02]  /*12760*/  MUFU.EX2 R189, R3 ;  /* 0x0000000300bd7308 */ /* 0x0008640000000800 */
[----:B------:R-:W-:Y:S01]  /*12770*/  IMAD.MOV.U32 R221, RZ, RZ, R34 ;  /* 0x000000ffffdd7224 */ /* 0x000fe200078e0022 */
[----:B------:R-:W-:Y:S01]  /*12780*/  HMMA.16816.F32.BF16 R184, R4, R20, R176 ;  /* 0x0000001404b8723c */ /* 0x000fe200000418b0 */
[----:B------:R-:W-:Y:S02]  /*12790*/  IMAD.MOV.U32 R222, RZ, RZ, R33 ;  /* 0x000000ffffde7224 */ /* 0x000fe400078e0021 */
[----:B------:R-:W-:Y:S02]  /*127a0*/  IMAD.MOV.U32 R220, RZ, RZ, R32 ;  /* 0x000000ffffdc7224 */ /* 0x000fe400078e0020 */
[----:B------:R-:W3:Y:S01]  /*127b0*/  LDSM.16.MT88.4 R32, [R196+0x3000] ;  /* 0x00300000c420783b */ /* 0x000ee20000004200 */
[----:B------:R-:W-:-:S02]  /*127c0*/  IMAD.MOV.U32 R223, RZ, RZ, R122 ;  /* 0x000000ffffdf7224 */ /* 0x000fc400078e007a */
[----:B------:R-:W-:Y:S01]  /*127d0*/  HMMA.16816.F32.BF16 R180, R4, R22, R168 ;  /* 0x0000001604b4723c */ /* 0x000fe200000418a8 */
[----:B------:R-:W5:Y:S01]  /*127e0*/  LDSM.16.MT88.4 R20, [R194+0x5000] ;  /* 0x00500000c214783b */ /* 0x000f620000004200 */
[--C-:B----4-:R-:W-:Y:S02]  /*127f0*/  FFMA.FTZ R3, R224, c[0x0][0x2d0], -R2.reuse ;  /* 0x0000b400e0037a23 */ /* 0x110fe40000010802 */
[----:B------:R-:W-:-:S04]  /*12800*/  FFMA.FTZ R2, R225, c[0x0][0x2d0], -R2 ;  /* 0x0000b400e1027a23 */ /* 0x000fc80000010802 */
[C---:B--2---:R-:W-:Y:S01]  /*12810*/  HMMA.16816.F32.BF16 R176, R4.reuse, R16, R152 ;  /* 0x0000001004b0723c */ /* 0x044fe20000041898 */
[----:B------:R-:W-:Y:S01]  /*12820*/  IMAD.MOV.U32 R224, RZ, RZ, R11 ;  /* 0x000000ffffe07224 */ /* 0x000fe200078e000b */
[----:B------:R2:W-:Y:S06]  /*12830*/  MUFU.EX2 R188, R3 ;  /* 0x0000000300bc7308 */ /* 0x0005ec0000000800 */
[C---:B------:R-:W-:Y:S01]  /*12840*/  HMMA.16816.F32.BF16 R168, R4.reuse, R18, R112 ;  /* 0x0000001204a8723c */ /* 0x040fe20000041870 */
[----:B------:R-:W4:Y:S01]  /*12850*/  LDSM.16.MT88.4 R16, [R197+0x5000] ;  /* 0x00500000c510783b */ /* 0x000f220000004200 */
[----:B------:R3:W3:Y:S03]  /*12860*/  MUFU.EX2 R103, R2 ;  /* 0x0000000200677308 */ /* 0x0006e60000000800 */
[----:B------:R-:W-:Y:S03]  /*12870*/  LDSM.16.MT88.4 R112, [R193+0x1800] ;  /* 0x00180000c170783b */ /* 0x000fe60000004200 */
[----:B-1----:R-:W-:Y:S01]  /*12880*/  HMMA.16816.F32.BF16 R172, R4, R12, R96 ;  /* 0x0000000c04ac723c */ /* 0x002fe20000041860 */
[----:B--2---:R-:W-:-:S06]  /*12890*/  IMAD.MOV.U32 R3, RZ, RZ, R10 ;  /* 0x000000ffff037224 */ /* 0x004fcc00078e000a */
[----:B------:R-:W-:Y:S01]  /*128a0*/  F2FP.BF16.PACK_AB R96, R189, R190 ;  /* 0x000000bebd60723e */ /* 0x000fe200000010ff */
[----:B------:R-:W-:Y:S01]  /*128b0*/  HMMA.16816.F32.BF16 R164, R4, R14, R92 ;  /* 0x0000000e04a4723c */ /* 0x000fe2000004185c */
[----:B------:R-:W1:Y:S01]  /*128c0*/  LDSM.16.MT88.4 R12, [R196+0x5000] ;  /* 0x00500000c40c783b */ /* 0x000e620000004200 */
[----:B---3--:R-:W-:Y:S01]  /*128d0*/  FFMA.FTZ R2, R137, c[0x0][0x2d0], -R0 ;  /* 0x0000b40089027a23 */ /* 0x008fe20000010800 */
[----:B------:R-:W-:-:S05]  /*128e0*/  F2FP.BF16.PACK_AB R98, R103, R188 ;  /* 0x000000bc6762723e */ /* 0x000fca00000010ff */
[C---:B------:R-:W-:Y:S08]  /*128f0*/  HMMA.16816.F32.BF16 R160, R4.reuse, R28, R84 ;  /* 0x0000001c04a0723c */ /* 0x040ff00000041854 */
[C---:B-----5:R-:W-:Y:S01]  /*12900*/  HMMA.16816.F32.BF16 R84, R4.reuse, R24, R56 ;  /* 0x000000180454723c */ /* 0x060fe20000041838 */
[----:B------:R2:W-:Y:S01]  /*12910*/  MUFU.EX2 R24, R2 ;  /* 0x0000000200187308 */ /* 0x0005e20000000800 */
[----:B------:R-:W-:Y:S06]  /*12920*/  LDSM.16.MT88.4 R56, [R197+0x3800] ;  /* 0x00380000c538783b */ /* 0x000fec0000004200 */
[C---:B------:R-:W-:Y:S08]  /*12930*/  HMMA.16816.F32.BF16 R60, R4.reuse, R32, R60 ;  /* 0x00000020043c723c */ /* 0x040ff0000004183c */
[----:B------:R-:W-:Y:S01]  /*12940*/  HMMA.16816.F32.BF16 R148, R4, R34, R44 ;  /* 0x000000220494723c */ /* 0x000fe2000004182c */
[----:B--2---:R-:W-:-:S04]  /*12950*/  FFMA.FTZ R2, R139, c[0x0][0x2d0], -R0 ;  /* 0x0000b4008b027a23 */ /* 0x004fc80000010800 */
[----:B------:R-:W2:Y:S03]  /*12960*/  MUFU.EX2 R11, R2 ;  /* 0x00000002000b7308 */ /* 0x000ea60000000800 */
[C---:B------:R-:W-:Y:S07]  /*12970*/  HMMA.16816.F32.BF16 R36, R4.reuse, R38, R248 ;  /* 0x000000260424723c */ /* 0x040fee00000418f8 */
[----:B------:R-:W-:Y:S01]  /*12980*/  IMAD.MOV.U32 R248, RZ, RZ, R123 ;  /* 0x000000fffff87224 */ /* 0x000fe200078e007b */
[----:B------:R-:W-:Y:S01]  /*12990*/  HMMA.16816.F32.BF16 R32, R4, R20, R72 ;  /* 0x000000140420723c */ /* 0x000fe20000041848 */
[----:B------:R-:W3:Y:S01]  /*129a0*/  LDSM.16.MT88.4 R72, [R193+0x5800] ;  /* 0x00580000c148783b */ /* 0x000ee20000004200 */
[----:B------:R-:W-:-:S02]  /*129b0*/  IMAD.MOV.U32 R249, RZ, RZ, R121 ;  /* 0x000000fffff97224 */ /* 0x000fc400078e0079 */
[----:B------:R-:W-:Y:S01]  /*129c0*/  IMAD.MOV.U32 R250, RZ, RZ, R120 ;  /* 0x000000fffffa7224 */ /* 0x000fe200078e0078 */
[----:B--2---:R-:W-:Y:S01]  /*129d0*/  F2FP.BF16.PACK_AB R97, R11, R24 ;  /* 0x000000180b61723e */ /* 0x004fe200000010ff */
[--C-:B------:R-:W-:Y:S01]  /*129e0*/  FFMA.FTZ R2, R138, c[0x0][0x2d0], -R0.reuse ;  /* 0x0000b4008a027a23 */ /* 0x100fe20000010800 */
[----:B------:R-:W-:Y:S01]  /*129f0*/  LDSM.16.MT88.4 R120, [R194+0x1800] ;  /* 0x00180000c278783b */ /* 0x000fe20000004200 */
[----:B------:R-:W-:Y:S01]  /*12a00*/  FFMA.FTZ R0, R216, c[0x0][0x2d0], -R0 ;  /* 0x0000b400d8007a23 */ /* 0x000fe20000010800 */
[C---:B------:R-:W-:Y:S01]  /*12a10*/  HMMA.16816.F32.BF16 R156, R4.reuse, R30, R80 ;  /* 0x0000001e049c723c */ /* 0x040fe20000041850 */
[----:B------:R2:W-:Y:S01]  /*12a20*/  MUFU.EX2 R10, R2 ;  /* 0x00000002000a7308 */ /* 0x0005e20000000800 */
[----:B------:R-:W-:Y:S01]  /*12a30*/  IMAD.MOV.U32 R251, RZ, RZ, R136 ;  /* 0x000000fffffb7224 */ /* 0x000fe200078e0088 */
[----:B------:R-:W-:Y:S04]  /*12a40*/  LDSM.16.MT88.4 R80, [R194+0x5800] ;  /* 0x00580000c250783b */ /* 0x000fe80000004200 */
[----:B------:R-:W-:Y:S01]  /*12a50*/  LDSM.16.MT88.4 R136, [R196+0x1800] ;  /* 0x00180000c488783b */ /* 0x000fe20000004200 */
[C---:B----4-:R-:W-:Y:S01]  /*12a60*/  HMMA.16816.F32.BF16 R92, R4.reuse, R16, R88 ;  /* 0x00000010045c723c */ /* 0x050fe20000041858 */
[----:B------:R-:W4:Y:S02]  /*12a70*/  MUFU.EX2 R9, R0 ;  /* 0x0000000000097308 */ /* 0x000f240000000800 */
[----:B------:R-:W5:Y:S05]  /*12a80*/  LDSM.16.MT88.4 R88, [R197+0x5800] ;  /* 0x00580000c558783b */ /* 0x000f6a0000004200 */
[----:B-1----:R-:W-:Y:S01]  /*12a90*/  HMMA.16816.F32.BF16 R152, R4, R12, R52 ;  /* 0x0000000c0498723c */ /* 0x002fe20000041834 */
[----:B--2---:R-:W-:-:S04]  /*12aa0*/  FADD.FTZ R2, R224, R3 ;  /* 0x00000003e0027221 */ /* 0x004fc80000010000 */
[----:B------:R-:W-:-:S03]  /*12ab0*/  FADD.FTZ R2, R219, R2 ;  /* 0x00000002db027221 */ /* 0x000fc60000010000 */
[C---:B------:R-:W-:Y:S01]  /*12ac0*/  HMMA.16816.F32.BF16 R28, R4.reuse, R26, R48 ;  /* 0x0000001a041c723c */ /* 0x040fe20000041830 */
[----:B------:R-:W-:Y:S01]  /*12ad0*/  FADD.FTZ R2, R218, R2 ;  /* 0x00000002da027221 */ /* 0x000fe20000010000 */
[----:B----4-:R-:W-:Y:S01]  /*12ae0*/  F2FP.BF16.PACK_AB R99, R9, R10 ;  /* 0x0000000a0963723e */ /* 0x010fe200000010ff */
[----:B------:R-:W-:Y:S01]  /*12af0*/  FADD.FTZ R0, R238, R237 ;  /* 0x000000edee007221 */ /* 0x000fe20000010000 */
[----:B------:R-:W-:Y:S01]  /*12b00*/  LDSM.16.MT88.4 R48, [R194+0x3800] ;  /* 0x00380000c230783b */ /* 0x000fe20000004200 */
[----:B------:R-:W-:Y:S02]  /*12b10*/  FADD.FTZ R2, R191, R2 ;  /* 0x00000002bf027221 */ /* 0x000fe40000010000 */
[----:B------:R-:W-:Y:S01]  /*12b20*/  FADD.FTZ R0, R247, R0 ;  /* 0x00000000f7007221 */ /* 0x000fe20000010000 */
[----:B------:R-:W-:Y:S01]  /*12b30*/  HMMA.16816.F32.BF16 R20, R4, R22, R76 ;  /* 0x000000160414723c */ /* 0x000fe2000004184c */
[----:B------:R-:W-:Y:S02]  /*12b40*/  FADD.FTZ R2, R248, R2 ;  /* 0x00000002f8027221 */ /* 0x000fe40000010000 */
[----:B------:R-:W-:-:S02]  /*12b50*/  FADD.FTZ R0, R244, R0 ;  /* 0x00000000f4007221 */ /* 0x000fc40000010000 */
[----:B------:R-:W-:Y:S02]  /*12b60*/  FADD.FTZ R2, R249, R2 ;  /* 0x00000002f9027221 */ /* 0x000fe40000010000 */
[----:B------:R-:W-:Y:S01]  /*12b70*/  FADD.FTZ R0, R236, R0 ;  /* 0x00000000ec007221 */ /* 0x000fe20000010000 */
[C---:B------:R-:W-:Y:S01]  /*12b80*/  HMMA.16816.F32.BF16 R16, R4.reuse, R18, R68 ;  /* 0x000000120410723c */ /* 0x040fe20000041844 */
[----:B------:R-:W-:Y:S02]  /*12b90*/  FADD.FTZ R2, R250, R2 ;  /* 0x00000002fa027221 */ /* 0x000fe40000010000 */
[----:B------:R-:W-:Y:S02]  /*12ba0*/  FADD.FTZ R0, R234, R0 ;  /* 0x00000000ea007221 */ /* 0x000fe40000010000 */
[----:B------:R-:W-:Y:S02]  /*12bb0*/  FADD.FTZ R2, R251, R2 ;  /* 0x00000002fb027221 */ /* 0x000fe40000010000 */
[----:B------:R-:W-:Y:S01]  /*12bc0*/  FADD.FTZ R0, R235, R0 ;  /* 0x00000000eb007221 */ /* 0x000fe20000010000 */
[----:B------:R-:W-:Y:S01]  /*12bd0*/  HMMA.16816.F32.BF16 R12, R4, R14, R40 ;  /* 0x0000000e040c723c */ /* 0x000fe20000041828 */
[----:B------:R-:W1:Y:S01]  /*12be0*/  LDSM.16.MT88.4 R4, [R196+0x5800] ;  /* 0x00580000c404783b */ /* 0x000e620000004200 */
[----:B------:R-:W-:-:S02]  /*12bf0*/  FADD.FTZ R2, R220, R2 ;  /* 0x00000002dc027221 */ /* 0x000fc40000010000 */
[----:B------:R-:W-:Y:S01]  /*12c00*/  FADD.FTZ R0, R226, R0 ;  /* 0x00000000e2007221 */ /* 0x000fe20000010000 */
[----:B------:R-:W2:Y:S01]  /*12c10*/  LDSM.16.MT88.4 R40, [R193+0x3800] ;  /* 0x00380000c128783b */ /* 0x000ea20000004200 */
[----:B------:R-:W-:Y:S02]  /*12c20*/  FADD.FTZ R2, R222, R2 ;  /* 0x00000002de027221 */ /* 0x000fe40000010000 */
[C---:B------:R-:W-:Y:S01]  /*12c30*/  HMMA.16816.F32.BF16 R108, R96.reuse, R112, R108 ;  /* 0x00000070606c723c */ /* 0x040fe2000004186c */
[----:B------:R-:W-:Y:S02]  /*12c40*/  IMAD.MOV.U32 R222, RZ, RZ, c[0x0][0x2c4] ;  /* 0x0000b100ffde7624 */ /* 0x000fe400078e00ff */
[----:B------:R-:W-:Y:S01]  /*12c50*/  FADD.FTZ R0, R215, R0 ;  /* 0x00000000d7007221 */ /* 0x000fe20000010000 */
[----:B------:R-:W-:Y:S01]  /*12c60*/  IADD3 R215, R223, -0x2, RZ ;  /* 0xfffffffedfd77810 */ /* 0x000fe20007ffe0ff */
[----:B------:R-:W-:Y:S01]  /*12c70*/  FADD.FTZ R2, R221, R2 ;  /* 0x00000002dd027221 */ /* 0x000fe20000010000 */
[----:B------:R-:W-:Y:S01]  /*12c80*/  ISETP.NE.AND P2, PT, R222, 0x1, PT ;  /* 0x00000001de00780c */ /* 0x000fe20003f45270 */
[----:B------:R-:W-:Y:S01]  /*12c90*/  FADD.FTZ R0, R140, R0 ;  /* 0x000000008c007221 */ /* 0x000fe20000010000 */
[----:B------:R-:W-:Y:S01]  /*12ca0*/  HMMA.16816.F32.BF16 R112, R96, R114, R64 ;  /* 0x000000726070723c */ /* 0x000fe20000041840 */
[----:B------:R-:W4:Y:S01]  /*12cb0*/  LDSM.16.MT88.4 R64, [R196+0x3800] ;  /* 0x00380000c440783b */ /* 0x000f220000004200 */
[----:B------:R-:W-:-:S02]  /*12cc0*/  FADD.FTZ R3, R190, R2 ;  /* 0x00000002be037221 */ /* 0x000fc40000010000 */
[----:B------:R-:W-:-:S04]  /*12cd0*/  FADD.FTZ R0, R102, R0 ;  /* 0x0000000066007221 */ /* 0x000fc80000010000 */
[----:B---3--:R-:W-:Y:S01]  /*12ce0*/  HMMA.16816.F32.BF16 R68, R96, R72, R84 ;  /* 0x000000486044723c */ /* 0x008fe20000041854 */
[----:B------:R-:W-:-:S04]  /*12cf0*/  FADD.FTZ R0, R101, R0 ;  /* 0x0000000065007221 */ /* 0x000fc80000010000 */
[----:B------:R-:W-:Y:S02]  /*12d00*/  FADD.FTZ R2, R24, R0 ;  /* 0x0000000018027221 */ /* 0x000fe40000010000 */
[----:B------:R-:W-:Y:S01]  /*12d10*/  IMAD.MOV.U32 R0, RZ, RZ, R246 ;  /* 0x000000ffff007224 */ /* 0x000fe200078e00f6 */
[C---:B-----5:R-:W-:Y:S08]  /*12d20*/  HMMA.16816.F32.BF16 R84, R96.reuse, R88, R92 ;  /* 0x000000586054723c */ /* 0x060ff0000004185c */
[C---:B------:R-:W-:Y:S08]  /*12d30*/  HMMA.16816.F32.BF16 R116, R96.reuse, R120, R116 ;  /* 0x000000786074723c */ /* 0x040ff00000041874 */
[C---:B-1----:R-:W-:Y:S07]  /*12d40*/  HMMA.16816.F32.BF16 R92, R96.reuse, R4, R152 ;  /* 0x00000004605c723c */ /* 0x042fee0000041898 */
[----:B------:R-:W-:Y:S01]  /*12d50*/  @P2 IMAD.HI.U32 R4, R246, c[0x0][0x2c8], RZ ;  /* 0x0000b200f6042a27 */ /* 0x000fe200078e00ff */
[----:B------:R-:W-:Y:S03]  /*12d60*/  HMMA.16816.F32.BF16 R124, R96, R128, R124 ;  /* 0x00000080607c723c */ /* 0x000fe6000004187c */
[----:B------:R-:W-:Y:S01]  /*12d70*/  FADD.FTZ R5, R189, R3 ;  /* 0x00000003bd057221 */ /* 0x000fe20000010000 */
[----:B------:R-:W-:Y:S01]  /*12d80*/  @P2 SHF.R.U32.HI R0, RZ, c[0x0][0x2cc], R4 ;  /* 0x0000b300ff002a19 */ /* 0x000fe20000011604 */
[----:B------:R-:W-:-:S02]  /*12d90*/  FADD.FTZ R3, R11, R2 ;  /* 0x000000020b037221 */ /* 0x000fc40000010000 */
[----:B------:R-:W-:Y:S01]  /*12da0*/  IMAD.IADD R2, R242, 0x1, -R243 ;  /* 0x00000001f2027824 */ /* 0x000fe200078e0af3 */
[C---:B------:R-:W-:Y:S01]  /*12db0*/  HMMA.16816.F32.BF16 R120, R96.reuse, R122, R36 ;  /* 0x0000007a6078723c */ /* 0x040fe20000041824 */
[----:B------:R-:W-:Y:S02]  /*12dc0*/  FADD.FTZ R4, R188, R5 ;  /* 0x00000005bc047221 */ /* 0x000fe40000010000 */
[----:B------:R-:W-:Y:S02]  /*12dd0*/  IMAD.IADD R2, R2, 0x1, R0 ;  /* 0x0000000102027824 */ /* 0x000fe400078e0200 */
[----:B------:R-:W-:Y:S02]  /*12de0*/  FADD.FTZ R3, R10, R3 ;  /* 0x000000030a037221 */ /* 0x000fe40000010000 */
[----:B------:R-:W-:Y:S01]  /*12df0*/  FADD.FTZ R237, R103, R4 ;  /* 0x0000000467ed7221 */ /* 0x000fe20000010000 */
[----:B------:R-:W-:Y:S01]  /*12e00*/  HMMA.16816.F32.BF16 R128, R96, R130, R132 ;  /* 0x000000826080723c */ /* 0x000fe20000041884 */
[----:B------:R-:W-:Y:S01]  /*12e10*/  FADD.FTZ R238, R9, R3 ;  /* 0x0000000309ee7221 */ /* 0x000fe20000010000 */
[----:B------:R-:W-:-:S06]  /*12e20*/  IADD3 R0, R2, c[0x0][0x328], RZ ;  /* 0x0000ca0002007a10 */ /* 0x000fcc0007ffe0ff */
[C---:B------:R-:W-:Y:S08]  /*12e30*/  HMMA.16816.F32.BF16 R132, R96.reuse, R136, R184 ;  /* 0x000000886084723c */ /* 0x040ff000000418b8 */
[C---:B--2---:R-:W-:Y:S08]  /*12e40*/  HMMA.16816.F32.BF16 R36, R96.reuse, R40, R176 ;  /* 0x000000286024723c */ /* 0x044ff000000418b0 */
[C---:B------:R-:W-:Y:S08]  /*12e50*/  HMMA.16816.F32.BF16 R44, R96.reuse, R48, R172 ;  /* 0x00000030602c723c */ /* 0x040ff000000418ac */
[C---:B------:R-:W-:Y:S08]  /*12e60*/  HMMA.16816.F32.BF16 R52, R96.reuse, R56, R160 ;  /* 0x000000386034723c */ /* 0x040ff000000418a0 */
[C---:B----4-:R-:W-:Y:S08]  /*12e70*/  HMMA.16816.F32.BF16 R60, R96.reuse, R64, R60 ;  /* 0x00000040603c723c */ /* 0x050ff0000004183c */
        /* <DEDUP_REMOVED lines=10> */
[----:B------:R-:W-:Y:S07]  /*12f20*/  @!P6 BRA `(.L_x_702) ;  /* 0x000001100000e947 */ /* 0x000fee0003800000 */
        /* <DEDUP_REMOVED lines=11> */
.L_x_704:
[----:B------:R-:W-:-:S13]  /*12fe0*/  ISETP.NE.AND P0, PT, R4, 0x1, PT ;  /* 0x000000010400780c */ /* 0x000fda0003f05270 */
[----:B------:R-:W-:-:S05]  /*12ff0*/  @P0 IMAD.HI.U32 R2, R3, c[0x0][0x330], RZ ;  /* 0x0000cc0003020a27 */ /* 0x000fca00078e00ff */
[----:B------:R-:W-:Y:S02]  /*13000*/  @P0 SHF.R.U32.HI R3, RZ, c[0x0][0x334], R2 ;  /* 0x0000cd00ff030a19 */ /* 0x000fe40000011602 */
.L_x_705:
[----:B------:R-:W-:Y:S05]  /*13010*/  BSYNC B0 ;  /* 0x0000000000007941 */ /* 0x000fea0003800000 */
.L_x_703:
[----:B------:R-:W-:-:S05]  /*13020*/  IMAD R3, R3, R4, c[0x0][0x32c] ;  /* 0x0000cb0003037624 */ /* 0x000fca00078e0204 */
[----:B------:R-:W-:-:S04]  /*13030*/  IMNMX R0, R0, R3, PT ;  /* 0x0000000300007217 */ /* 0x000fc80003800200 */
.L_x_702:
        /* <DEDUP_REMOVED lines=9> */
.L_x_715:
[----:B------:R-:W-:Y:S01]  /*130d0*/  ISETP.GT.AND P0, PT, R227, R216, PT ;  /* 0x000000d8e300720c */ /* 0x000fe20003f04270 */
[----:B------:R-:W-:Y:S04]  /*130e0*/  DEPBAR.LE SB0, 0x0 ;  /* 0x000080000000791a */ /* 0x000fe80000000000 */
[----:B------:R-:W-:Y:S01]  /*130f0*/  WARPSYNC 0xffffffff ;  /* 0xffffffff00007948 */ /* 0x000fe20003800000 */
[----:B------:R-:W-:Y:S01]  /*13100*/  BAR.SYNC.DEFER_BLOCKING 0x0 ;  /* 0x0000000000007b1d */ /* 0x000fe20000010000 */
[----:B------:R-:W-:Y:S04]  /*13110*/  MOV R215, c[0x0][0x2c4] ;  /* 0x0000b10000d77a02 */ /* 0x000fe80000000f00 */
[----:B------:R-:W-:Y:S02]  /*13120*/  ISETP.NE.AND P2, PT, R215, 0x1, PT ;  /* 0x00000001d700780c */ /* 0x000fe40003f45270 */
[----:B------:R-:W-:Y:S01]  /*13130*/  @!P0 SHF.R.S32.HI R0, RZ, 0x1f, R216 ;  /* 0x0000001fff008819 */ /* 0x000fe200000114d8 */
[----:B------:R-:W-:Y:S04]  /*13140*/  @!P0 IMAD.WIDE.U32 R4, R216, c[0x0][0x208], RZ ;  /* 0x00008200d8048a25 */ /* 0x000fe800078e00ff */
[----:B------:R-:W-:Y:S02]  /*13150*/  @!P0 IMAD R0, R0, c[0x0][0x208], RZ ;  /* 0x0000820000008a24 */ /* 0x000fe400078e02ff */
[----:B------:R-:W-:Y:S02]  /*13160*/  @!P0 IMAD.MOV.U32 R6, RZ, RZ, c[0x0][0x208] ;  /* 0x00008200ff068624 */ /* 0x000fe400078e00ff */
[----:B------:R-:W-:Y:S02]  /*13170*/  @!P0 IMAD R0, R216, c[0x0][0x20c], R0 ;  /* 0x00008300d8008a24 */ /* 0x000fe400078e0200 */
[----:B------:R-:W-:Y:S02]  /*13180*/  @!P0 IMAD.SHL.U32 R2, R4, 0x40, RZ ;  /* 0x0000004004028824 */ /* 0x000fe400078e00ff */
[----:B------:R-:W-:Y:S02]  /*13190*/  @!P0 IMAD.IADD R0, R5, 0x1, R0 ;  /* 0x0000000105008824 */ /* 0x000fe400078e0200 */
[----:B------:R-:W-:Y:S01]  /*131a0*/  @!P0 IMAD.MOV.U32 R5, RZ, RZ, c[0x0][0x20c] ;  /* 0x00008300ff058624 */ /* 0x000fe200078e00ff */
[----:B------:R-:W-:Y:S01]  /*131b0*/  @!P0 LEA R3, P1, R6, R2, 0x5 ;  /* 0x0000000206038211 */ /* 0x000fe200078228ff */
[----:B------:R-:W-:Y:S01]  /*131c0*/  LDSM.16.M88.4 R32, [R199] ;  /* 0x00000000c720783b */ /* 0x000fe20000000200 */
[----:B------:R-:W-:Y:S01]  /*131d0*/  @!P0 SHF.L.U64.HI R0, R4, 0x6, R0 ;  /* 0x0000000604008819 */ /* 0x000fe20000010200 */
[----:B------:R-:W-:Y:S02]  /*131e0*/  ULDC UR4, c[0x0][0x324] ;  /* 0x0000c90000047ab9 */ /* 0x000fe40000000800 */
[----:B------:R-:W-:Y:S01]  /*131f0*/  ULOP3.LUT UR4, URZ, UR4, URZ, 0x33, !UPT ;  /* 0x000000043f047292 */ /* 0x000fe2000f8e333f */
[----:B------:R-:W-:Y:S02]  /*13200*/  @!P0 LEA.HI.X R12, R6, R0, R5, 0x5, P1 ;  /* 0x00000000060c8211 */ /* 0x000fe400008f2c05 */
[----:B------:R-:W-:Y:S01]  /*13210*/  @!P0 IADD3 R4, P1, R2, R230, RZ ;  /* 0x000000e602048210 */ /* 0x000fe20007f3e0ff */
[----:B------:R-:W1:Y:S03]  /*13220*/  LDSM.16.M88.4 R8, [R192] ;  /* 0x00000000c008783b */ /* 0x000e660000000200 */
[----:B------:R-:W-:Y:S02]  /*13230*/  @!P0 IADD3.X R5, R0, R233, RZ, P1, !PT ;  /* 0x000000e900058210 */ /* 0x000fe40000ffe4ff */
[C---:B------:R-:W-:Y:S02]  /*13240*/  @!P0 LEA R22, P1, R4.reuse, c[0x0][0x1f8], 0x1 ;  /* 0x00007e0004168a11 */ /* 0x040fe400078208ff */
[----:B------:R-:W2:Y:S02]  /*13250*/  LDSM.16.M88.4 R16, [R192+0x800] ;  /* 0x00080000c010783b */ /* 0x000ea40000000200 */
[----:B------:R-:W-:Y:S02]  /*13260*/  @!P0 LEA.HI.X R23, R4, c[0x0][0x1fc], R5, 0x1, P1 ;  /* 0x00007f0004178a11 */ /* 0x000fe400008f0c05 */
[----:B------:R-:W-:Y:S03]  /*13270*/  @!P0 IADD3 R6, P1, R230, 0x40, RZ ;  /* 0x00000040e6068810 */ /* 0x000fe60007f3e0ff */
[----:B------:R-:W3:Y:S02]  /*13280*/  LDSM.16.M88.4 R24, [R192+0x1000] ;  /* 0x00100000c018783b */ /* 0x000ee40000000200 */
[----:B------:R-:W-:Y:S01]  /*13290*/  @!P0 IMAD.X R5, RZ, RZ, R233, P1 ;  /* 0x000000ffff058224 */ /* 0x000fe200008e06e9 */
[----:B------:R-:W-:Y:S04]  /*132a0*/  @!P0 IADD3 R4, P1, R2, R6, RZ ;  /* 0x0000000602048210 */ /* 0x000fe80007f3e0ff */
[----:B------:R-:W4:Y:S01]  /*132b0*/  LDSM.16.M88.4 R148, [R192+0x1800] ;  /* 0x00180000c094783b */ /* 0x000f220000000200 */
[----:B------:R-:W-:Y:S01]  /*132c0*/  @!P0 IMAD.X R7, R0, 0x1, R5, P1 ;  /* 0x0000000100078824 */ /* 0x000fe200008e0605 */
[C---:B------:R-:W-:Y:S04]  /*132d0*/  @!P0 LEA R174, P1, R4.reuse, c[0x0][0x1f8], 0x1 ;  /* 0x00007e0004ae8a11 */ /* 0x040fe800078208ff */
[----:B------:R-:W-:Y:S01]  /*132e0*/  @!P0 LEA.HI.X R175, R4, c[0x0][0x1fc], R7, 0x1, P1 ;  /* 0x00007f0004af8a11 */ /* 0x000fe200008f0c07 */
[----:B------:R-:W-:Y:S01]  /*132f0*/  LDSM.16.M88.4 R152, [R200] ;  /* 0x00000000c898783b */ /* 0x000fe20000000200 */
[----:B------:R-:W-:Y:S05]  /*13300*/  @!P0 IADD3 R4, P1, R230, 0x80, RZ ;  /* 0x00000080e6048810 */ /* 0x000fea0007f3e0ff */
[----:B------:R-:W-:Y:S01]  /*13310*/  @!P0 IMAD.X R13, RZ, RZ, R233, P1 ;  /* 0x000000ffff0d8224 */ /* 0x000fe200008e06e9 */
[----:B------:R-:W-:Y:S01]  /*13320*/  @!P0 IADD3 R2, P1, R2, R4, RZ ;  /* 0x0000000402028210 */ /* 0x000fe20007f3e0ff */
[----:B------:R-:W5:Y:S03]  /*13330*/  LDSM.16.M88.4 R156, [R203] ;  /* 0x00000000cb9c783b */ /* 0x000f660000000200 */
[----:B------:R-:W-:Y:S02]  /*13340*/  @!P0 IADD3.X R0, R0, R13, RZ, P1, !PT ;  /* 0x0000000d00008210 */ /* 0x000fe40000ffe4ff */
[C---:B------:R-:W-:Y:S02]  /*13350*/  @!P0 LEA R172, P1, R2.reuse, c[0x0][0x1f8], 0x1 ;  /* 0x00007e0002ac8a11 */ /* 0x040fe400078208ff */
[----:B------:R-:W3:Y:S02]  /*13360*/  LDSM.16.M88.4 R160, [R214] ;  /* 0x00000000d6a0783b */ /* 0x000ee40000000200 */
[----:B------:R-:W-:Y:S02]  /*13370*/  @!P0 LEA.HI.X R173, R2, c[0x0][0x1fc], R0, 0x1, P1 ;  /* 0x00007f0002ad8a11 */ /* 0x000fe400008f0c00 */
[C---:B------:R-:W-:Y:S03]  /*13380*/  @!P0 IADD3 R0, P1, R3.reuse, R6, RZ ;  /* 0x0000000603008210 */ /* 0x040fe60007f3e0ff */
[----:B------:R-:W3:Y:S02]  /*13390*/  LDSM.16.M88.4 R164, [R213] ;  /* 0x00000000d5a4783b */ /* 0x000ee40000000200 */
[C---:B------:R-:W-:Y:S01]  /*133a0*/  @!P0 IMAD.X R21, R12.reuse, 0x1, R5, P1 ;  /* 0x000000010c158824 */ /* 0x040fe200008e0605 */
[C---:B------:R-:W-:Y:S02]  /*133b0*/  @!P0 IADD3 R20, P1, R3.reuse, R4, RZ ;  /* 0x0000000403148210 */ /* 0x040fe40007f3e0ff */
[C---:B-1----:R-:W-:Y:S02]  /*133c0*/  HMMA.16816.F32.BF16 R4, R32.reuse, R8, RZ ;  /* 0x000000082004723c */ /* 0x042fe400000418ff */
[----:B------:R-:W1:Y:S01]  /*133d0*/  LDSM.16.M88.4 R168, [R212] ;  /* 0x00000000d4a8783b */ /* 0x000e620000000200 */
[C---:B------:R-:W-:Y:S01]  /*133e0*/  @!P0 IMAD.X R100, R12.reuse, 0x1, R13, P1 ;  /* 0x000000010c648824 */ /* 0x040fe200008e060d */
[----:B------:R-:W-:Y:S04]  /*133f0*/  @!P0 IADD3 R3, P1, R3, R230, RZ ;  /* 0x000000e603038210 */ /* 0x000fe80007f3e0ff */
[C---:B------:R-:W-:Y:S01]  /*13400*/  HMMA.16816.F32.BF16 R8, R32.reuse, R10, RZ ;  /* 0x0000000a2008723c */ /* 0x040fe200000418ff */
[----:B------:R-:W-:Y:S01]  /*13410*/  @!PT LDS RZ, [RZ] ;  /* 0x00000000fffff984 */ /* 0x000fe20000000800 */
[----:B------:R-:W-:Y:S01]  /*13420*/  @!PT LDS RZ, [RZ] ;  /* 0x00000000fffff984 */ /* 0x000fe20000000800 */
[----:B------:R-:W-:Y:S01]  /*13430*/  @!PT LDS RZ, [RZ] ;  /* 0x00000000fffff984 */ /* 0x000fe20000000800 */
[----:B------:R3:W-:Y:S03]  /*13440*/  @!P0 LDGSTS.E.BYPASS.LTC128B.128 [R217+0x100], [R22.64], !P5 ;  /* 0x0010000016d98fae */ /* 0x0007e6000e901d46 */
[----:B------:R-:W-:Y:S01]  /*13450*/  @!P0 IMAD.X R2, R12, 0x1, R233, P1 ;  /* 0x000000010c028824 */ /* 0x000fe200008e06e9 */
[C---:B------:R-:W-:Y:S03]  /*13460*/  @!P0 LEA R28, P1, R3.reuse, c[0x0][0x1f8], 0x1 ;  /* 0x00007e00031c8a11 */ /* 0x040fe600078208ff */
[C---:B--2---:R-:W-:Y:S01]  /*13470*/  HMMA.16816.F32.BF16 R12, R32.reuse, R16, RZ ;  /* 0x00000010200c723c */ /* 0x044fe200000418ff */
[----:B------:R2:W-:Y:S03]  /*13480*/  @!P0 LDGSTS.E.BYPASS.LTC128B.128 [R217+0x2100], [R174.64], !P4 ;  /* 0x02100000aed98fae */ /* 0x0005e6000e101d46 */
[----:B------:R-:W-:Y:S02]  /*13490*/  @!P0 LEA.HI.X R29, R3, c[0x0][0x1fc], R2, 0x1, P1 ;  /* 0x00007f00031d8a11 */ /* 0x000fe400008f0c02 */
[C---:B------:R-:W-:Y:S02]  /*134a0*/  @!P0 LEA R30, P1, R0.reuse, c[0x0][0x1f8], 0x1 ;  /* 0x00007e00001e8a11 */ /* 0x040fe400078208ff */
[C---:B------:R-:W-:Y:S01]  /*134b0*/  HMMA.16816.F32.BF16 R16, R32.reuse, R18, RZ ;  /* 0x000000122010723c */ /* 0x040fe200000418ff */
[----:B------:R2:W-:Y:S03]  /*134c0*/  @!P0 LDGSTS.E.BYPASS.LTC128B.128 [R217+0x4100], [R172.64], !P3 ;  /* 0x04100000acd98fae */ /* 0x0005e6000d901d46 */
[----:B------:R-:W-:Y:S02]  /*134d0*/  @!P0 LEA.HI.X R31, R0, c[0x0][0x1fc], R21, 0x1, P1 ;  /* 0x00007f00001f8a11 */ /* 0x000fe400008f0c15 */
[C---:B------:R-:W-:Y:S02]  /*134e0*/  @!P0 LEA R2, P1, R20.reuse, c[0x0][0x1f8], 0x1 ;  /* 0x00007e0014028a11 */ /* 0x040fe400078208ff */
[----:B------:R4:W-:Y:S04]  /*134f0*/  @!P0 LDGSTS.E.BYPASS.LTC128B.128 [R217+0x1100], [R28.64], !P5 ;  /* 0x011000001cd98fae */ /* 0x0009e8000e901d46 */
[----:B------:R-:W-:Y:S02]  /*13500*/  @!P0 LEA.HI.X R3, R20, c[0x0][0x1fc], R100, 0x1, P1 ;  /* 0x00007f0014038a11 */ /* 0x000fe400008f0c64 */
[C---:B---3--:R-:W-:Y:S01]  /*13510*/  HMMA.16816.F32.BF16 R20, R32.reuse, R24, RZ ;  /* 0x000000182014723c */ /* 0x048fe200000418ff */
[----:B------:R4:W-:Y:S07]  /*13520*/  @!P0 LDGSTS.E.BYPASS.LTC128B.128 [R217+0x3100], [R30.64], !P4 ;  /* 0x031000001ed98fae */ /* 0x0009ee000e101d46 */
[C---:B------:R-:W-:Y:S01]  /*13530*/  HMMA.16816.F32.BF16 R24, R32.reuse, R26, RZ ;  /* 0x0000001a2018723c */ /* 0x040fe200000418ff */
[----:B------:R3:W-:Y:S01]  /*13540*/  @!P0 LDGSTS.E.BYPASS.LTC128B.128 [R217+0x5100], [R2.64], !P3 ;  /* 0x0510000002d98fae */ /* 0x0007e2000d901d46 */
[----:B------:R-:W-:Y:S06]  /*13550*/  ISETP.GT.AND P0, PT, R216, R227, PT ;  /* 0x000000e3d800720c */ /* 0x000fec0003f04270 */
[----:B--2---:R-:W-:Y:S07]  /*13560*/  LDSM.16.M88.4 R172, [R202] ;  /* 0x00000000caac783b */ /* 0x004fee0000000200 */
[----:B------:R-:W0:Y:S01]  /*13570*/  LDGDEPBAR ;  /* 0x00000000000079af */ /* 0x000e220000000000 */
[C---:B----4-:R-:W-:Y:S06]  /*13580*/  HMMA.16816.F32.BF16 R28, R32.reuse, R148, RZ ;  /* 0x00000094201c723c */ /* 0x050fec00000418ff */
[----:B------:R-:W2:Y:S02]  /*13590*/  LDSM.16.M88.4 R176, [R198] ;  /* 0x00000000c6b0783b */ /* 0x000ea40000000200 */
[----:B------:R-:W-:Y:S05]  /*135a0*/  HMMA.16816.F32.BF16 R32, R32, R150, RZ ;  /* 0x000000962020723c */ /* 0x000fea00000418ff */
[----:B------:R-:W4:Y:S03]  /*135b0*/  LDSM.16.M88.4 R180, [R198+0x800] ;  /* 0x00080000c6b4783b */ /* 0x000f260000000200 */
[C---:B-----5:R-:W-:Y:S04]  /*135c0*/  HMMA.16816.F32.BF16 R4, R152.reuse, R156, R4 ;  /* 0x0000009c9804723c */ /* 0x060fe80000041804 */
[----:B------:R-:W5:Y:S04]  /*135d0*/  LDSM.16.M88.4 R148, [R198+0x1000] ;  /* 0x00100000c694783b */ /* 0x000f680000000200 */
[C---:B------:R-:W-:Y:S03]  /*135e0*/  HMMA.16816.F32.BF16 R8, R152.reuse, R158, R8 ;  /* 0x0000009e9808723c */ /* 0x040fe60000041808 */
[----:B------:R-:W2:Y:S05]  /*135f0*/  LDSM.16.M88.4 R156, [R198+0x1800] ;  /* 0x00180000c69c783b */ /* 0x000eaa0000000200 */
[C---:B------:R-:W-:Y:S02]  /*13600*/  HMMA.16816.F32.BF16 R12, R152.reuse, R160, R12 ;  /* 0x000000a0980c723c */ /* 0x040fe4000004180c */
[----:B------:R-:W-:Y:S06]  /*13610*/  LDSM.16.M88.4 R184, [R199+0x4000] ;  /* 0x00400000c7b8783b */ /* 0x000fec0000000200 */
[C---:B------:R-:W-:Y:S01]  /*13620*/  HMMA.16816.F32.BF16 R16, R152.reuse, R162, R16 ;  /* 0x000000a29810723c */ /* 0x040fe20000041810 */
[----:B------:R-:W-:Y:S07]  /*13630*/  LDSM.16.M88.4 R160, [R201] ;  /* 0x00000000c9a0783b */ /* 0x000fee0000000200 */
[C---:B------:R-:W-:Y:S01]  /*13640*/  HMMA.16816.F32.BF16 R20, R152.reuse, R164, R20 ;  /* 0x000000a49814723c */ /* 0x040fe20000041814 */
[----:B------:R-:W-:Y:S07]  /*13650*/  LDSM.16.M88.4 R188, [R192+0x2000] ;  /* 0x00200000c0bc783b */ /* 0x000fee0000000200 */
[C---:B------:R-:W-:Y:S01]  /*13660*/  HMMA.16816.F32.BF16 R24, R152.reuse, R166, R24 ;  /* 0x000000a69818723c */ /* 0x040fe20000041818 */
[----:B------:R-:W3:Y:S07]  /*13670*/  LDSM.16.M88.4 R164, [R195] ;  /* 0x00000000c3a4783b */ /* 0x000eee0000000200 */
[C---:B-1----:R-:W-:Y:S08]  /*13680*/  HMMA.16816.F32.BF16 R28, R152.reuse, R168, R28 ;  /* 0x000000a8981c723c */ /* 0x042ff0000004181c */
[----:B------:R-:W-:Y:S01]  /*13690*/  HMMA.16816.F32.BF16 R32, R152, R170, R32 ;  /* 0x000000aa9820723c */ /* 0x000fe20000041820 */
[----:B------:R-:W1:Y:S07]  /*136a0*/  LDSM.16.M88.4 R152, [R195+0x800] ;  /* 0x00080000c398783b */ /* 0x000e6e0000000200 */
[C---:B--2---:R-:W-:Y:S01]  /*136b0*/  HMMA.16816.F32.BF16 R4, R172.reuse, R176, R4 ;  /* 0x000000b0ac04723c */ /* 0x044fe20000041804 */
[----:B------:R-:W2:Y:S07]  /*136c0*/  LDSM.16.M88.4 R168, [R195+0x1000] ;  /* 0x00100000c3a8783b */ /* 0x000eae0000000200 */
[C---:B------:R-:W-:Y:S01]  /*136d0*/  HMMA.16816.F32.BF16 R8, R172.reuse, R178, R8 ;  /* 0x000000b2ac08723c */ /* 0x040fe20000041808 */
[----:B------:R-:W1:Y:S07]  /*136e0*/  LDSM.16.M88.4 R176, [R195+0x1800] ;  /* 0x00180000c3b0783b */ /* 0x000e6e0000000200 */
[C---:B----4-:R-:W-:Y:S08]  /*136f0*/  HMMA.16816.F32.BF16 R12, R172.reuse, R180, R12 ;  /* 0x000000b4ac0c723c */ /* 0x050ff0000004180c */
[C---:B------:R-:W-:Y:S01]  /*13700*/  HMMA.16816.F32.BF16 R16, R172.reuse, R182, R16 ;  /* 0x000000b6ac10723c */ /* 0x040fe20000041810 */
[----:B------:R-:W-:Y:S07]  /*13710*/  LDSM.16.M88.4 R180, [R199+0x8000] ;  /* 0x00800000c7b4783b */ /* 0x000fee0000000200 */
[C---:B-----5:R-:W-:Y:S08]  /*13720*/  HMMA.16816.F32.BF16 R20, R172.reuse, R148, R20 ;  /* 0x00000094ac14723c */ /* 0x060ff00000041814 */
[C---:B------:R-:W-:Y:S01]  /*13730*/  HMMA.16816.F32.BF16 R24, R172.reuse, R150, R24 ;  /* 0x00000096ac18723c */ /* 0x040fe20000041818 */
[----:B------:R-:W4:Y:S07]  /*13740*/  LDSM.16.M88.4 R148, [R192+0x2800] ;  /* 0x00280000c094783b */ /* 0x000f2e0000000200 */
[C---:B------:R-:W-:Y:S08]  /*13750*/  HMMA.16816.F32.BF16 R28, R172.reuse, R156, R28 ;  /* 0x0000009cac1c723c */ /* 0x040ff0000004181c */
[----:B------:R-:W-:Y:S01]  /*13760*/  HMMA.16816.F32.BF16 R32, R172, R158, R32 ;  /* 0x0000009eac20723c */ /* 0x000fe20000041820 */
[----:B------:R-:W5:Y:S07]  /*13770*/  LDSM.16.M88.4 R156, [R192+0x3000] ;  /* 0x00300000c09c783b */ /* 0x000f6e0000000200 */
[C---:B---3--:R-:W-:Y:S01]  /*13780*/  HMMA.16816.F32.BF16 R4, R160.reuse, R164, R4 ;  /* 0x000000a4a004723c */ /* 0x048fe20000041804 */
[----:B------:R-:W-:Y:S07]  /*13790*/  LDSM.16.M88.4 R172, [R209] ;  /* 0x00000000d1ac783b */ /* 0x000fee0000000200 */
[C---:B------:R-:W-:Y:S01]  /*137a0*/  HMMA.16816.F32.BF16 R8, R160.reuse, R166, R8 ;  /* 0x000000a6a008723c */ /* 0x040fe20000041808 */
[----:B------:R-:W-:Y:S07]  /*137b0*/  LDSM.16.M88.4 R164, [R211] ;  /* 0x00000000d3a4783b */ /* 0x000fee0000000200 */
[C---:B-1----:R-:W-:Y:S08]  /*137c0*/  HMMA.16816.F32.BF16 R12, R160.reuse, R152, R12 ;  /* 0x00000098a00c723c */ /* 0x042ff0000004180c */
[C---:B------:R-:W-:Y:S01]  /*137d0*/  HMMA.16816.F32.BF16 R16, R160.reuse, R154, R16 ;  /* 0x0000009aa010723c */ /* 0x040fe20000041810 */
[----:B------:R-:W1:Y:S07]  /*137e0*/  LDSM.16.M88.4 R152, [R192+0x3800] ;  /* 0x00380000c098783b */ /* 0x000e6e0000000200 */
[C---:B--2---:R-:W-:Y:S08]  /*137f0*/  HMMA.16816.F32.BF16 R20, R160.reuse, R168, R20 ;  /* 0x000000a8a014723c */ /* 0x044ff00000041814 */
[C---:B------:R-:W-:Y:S01]  /*13800*/  HMMA.16816.F32.BF16 R24, R160.reuse, R170, R24 ;  /* 0x000000aaa018723c */ /* 0x040fe20000041818 */
[----:B------:R-:W-:Y:S07]  /*13810*/  LDSM.16.M88.4 R168, [R210] ;  /* 0x00000000d2a8783b */ /* 0x000fee0000000200 */
[C---:B------:R-:W-:Y:S08]  /*13820*/  HMMA.16816.F32.BF16 R28, R160.reuse, R176, R28 ;  /* 0x000000b0a01c723c */ /* 0x040ff0000004181c */
[----:B------:R-:W-:Y:S01]  /*13830*/  HMMA.16816.F32.BF16 R32, R160, R178, R32 ;  /* 0x000000b2a020723c */ /* 0x000fe20000041820 */
[----:B------:R-:W2:Y:S07]  /*13840*/  LDSM.16.M88.4 R160, [R200+0x4000] ;  /* 0x00400000c8a0783b */ /* 0x000eae0000000200 */
[C---:B------:R-:W-:Y:S01]  /*13850*/  HMMA.16816.F32.BF16 R4, R184.reuse, R188, R4 ;  /* 0x000000bcb804723c */ /* 0x040fe20000041804 */
[----:B------:R-:W-:Y:S07]  /*13860*/  LDSM.16.M88.4 R176, [R198+0x2000] ;  /* 0x00200000c6b0783b */ /* 0x000fee0000000200 */
[C---:B------:R-:W-:Y:S01]  /*13870*/  HMMA.16816.F32.BF16 R8, R184.reuse, R190, R8 ;  /* 0x000000beb808723c */ /* 0x040fe20000041808 */
[----:B------:R-:W-:Y:S07]  /*13880*/  LDSM.16.M88.4 R188, [R192+0x4800] ;  /* 0x00480000c0bc783b */ /* 0x000fee0000000200 */
[C---:B----4-:R-:W-:Y:S08]  /*13890*/  HMMA.16816.F32.BF16 R12, R184.reuse, R148, R12 ;  /* 0x00000094b80c723c */ /* 0x050ff0000004180c */
[C---:B------:R-:W-:Y:S01]  /*138a0*/  HMMA.16816.F32.BF16 R16, R184.reuse, R150, R16 ;  /* 0x00000096b810723c */ /* 0x040fe20000041810 */
[----:B------:R-:W3:Y:S07]  /*138b0*/  LDSM.16.M88.4 R148, [R208] ;  /* 0x00000000d094783b */ /* 0x000eee0000000200 */
[C---:B-----5:R-:W-:Y:S08]  /*138c0*/  HMMA.16816.F32.BF16 R20, R184.reuse, R156, R20 ;  /* 0x0000009cb814723c */ /* 0x060ff00000041814 */
[C---:B------:R-:W-:Y:S01]  /*138d0*/  HMMA.16816.F32.BF16 R24, R184.reuse, R158, R24 ;  /* 0x0000009eb818723c */ /* 0x040fe20000041818 */
[----:B------:R-:W4:Y:S07]  /*138e0*/  LDSM.16.M88.4 R156, [R202+0x4000] ;  /* 0x00400000ca9c783b */ /* 0x000f2e0000000200 */
[C---:B-1----:R-:W-:Y:S08]  /*138f0*/  HMMA.16816.F32.BF16 R28, R184.reuse, R152, R28 ;  /* 0x00000098b81c723c */ /* 0x042ff0000004181c */
[----:B------:R-:W-:Y:S01]  /*13900*/  HMMA.16816.F32.BF16 R32, R184, R154, R32 ;  /* 0x0000009ab820723c */ /* 0x000fe20000041820 */
[----:B------:R-:W1:Y:S07]  /*13910*/  LDSM.16.M88.4 R152, [R198+0x2800] ;  /* 0x00280000c698783b */ /* 0x000e6e0000000200 */
[C---:B--2---:R-:W-:Y:S01]  /*13920*/  HMMA.16816.F32.BF16 R4, R160.reuse, R164, R4 ;  /* 0x000000a4a004723c */ /* 0x044fe20000041804 */
[----:B------:R-:W-:Y:S07]  /*13930*/  LDSM.16.M88.4 R184, [R192+0x4000] ;  /* 0x00400000c0b8783b */ /* 0x000fee0000000200 */
[C---:B------:R-:W-:Y:S01]  /*13940*/  HMMA.16816.F32.BF16 R8, R160.reuse, R166, R8 ;  /* 0x000000a6a008723c */ /* 0x040fe20000041808 */
[----:B------:R-:W2:Y:S07]  /*13950*/  LDSM.16.M88.4 R164, [R198+0x3000] ;  /* 0x00300000c6a4783b */ /* 0x000eae0000000200 */
[C---:B------:R-:W-:Y:S08]  /*13960*/  HMMA.16816.F32.BF16 R12, R160.reuse, R168, R12 ;  /* 0x000000a8a00c723c */ /* 0x040ff0000004180c */
[C---:B------:R-:W-:Y:S01]  /*13970*/  HMMA.16816.F32.BF16 R16, R160.reuse, R170, R16 ;  /* 0x000000aaa010723c */ /* 0x040fe20000041810 */
[----:B------:R-:W-:Y:S07]  /*13980*/  LDSM.16.M88.4 R168, [R195+0x2000] ;  /* 0x00200000c3a8783b */ /* 0x000fee0000000200 */
[C---:B------:R-:W-:Y:S08]  /*13990*/  HMMA.16816.F32.BF16 R20, R160.reuse, R172, R20 ;  /* 0x000000aca014723c */ /* 0x040ff00000041814 */
[C---:B------:R-:W-:Y:S01]  /*139a0*/  HMMA.16816.F32.BF16 R24, R160.reuse, R174, R24 ;  /* 0x000000aea018723c */ /* 0x040fe20000041818 */
[----:B------:R-:W-:Y:S07]  /*139b0*/  LDSM.16.M88.4 R172, [R195+0x2800] ;  /* 0x00280000c3ac783b */ /* 0x000fee0000000200 */
[C---:B---3--:R-:W-:Y:S08]  /*139c0*/  HMMA.16816.F32.BF16 R28, R160.reuse, R148, R28 ;  /* 0x00000094a01c723c */ /* 0x048ff0000004181c */
[----:B------:R-:W-:Y:S01]  /*139d0*/  HMMA.16816.F32.BF16 R32, R160, R150, R32 ;  /* 0x00000096a020723c */ /* 0x000fe20000041820 */
[----:B------:R-:W3:Y:S07]  /*139e0*/  LDSM.16.M88.4 R148, [R198+0x3800] ;  /* 0x00380000c694783b */ /* 0x000eee0000000200 */
[C---:B----4-:R-:W-:Y:S01]  /*139f0*/  HMMA.16816.F32.BF16 R4, R156.reuse, R176, R4 ;  /* 0x000000b09c04723c */ /* 0x050fe20000041804 */
[----:B------:R-:W4:Y:S07]  /*13a00*/  LDSM.16.M88.4 R160, [R201+0x4000] ;  /* 0x00400000c9a0783b */ /* 0x000f2e0000000200 */
[C---:B------:R-:W-:Y:S01]  /*13a10*/  HMMA.16816.F32.BF16 R8, R156.reuse, R178, R8 ;  /* 0x000000b29c08723c */ /* 0x040fe20000041808 */
[----:B------:R-:W5:Y:S07]  /*13a20*/  LDSM.16.M88.4 R176, [R195+0x3000] ;  /* 0x00300000c3b0783b */ /* 0x000f6e0000000200 */
[C---:B-1----:R-:W-:Y:S08]  /*13a30*/  HMMA.16816.F32.BF16 R12, R156.reuse, R152, R12 ;  /* 0x000000989c0c723c */ /* 0x042ff0000004180c */
[C---:B------:R-:W-:Y:S01]  /*13a40*/  HMMA.16816.F32.BF16 R16, R156.reuse, R154, R16 ;  /* 0x0000009a9c10723c */ /* 0x040fe20000041810 */
[----:B------:R-:W1:Y:S07]  /*13a50*/  LDSM.16.M88.4 R152, [R195+0x3800] ;  /* 0x00380000c398783b */ /* 0x000e6e0000000200 */
[C---:B--2---:R-:W-:Y:S08]  /*13a60*/  HMMA.16816.F32.BF16 R20, R156.reuse, R164, R20 ;  /* 0x000000a49c14723c */ /* 0x044ff00000041814 */
[C---:B------:R-:W-:Y:S01]  /*13a70*/  HMMA.16816.F32.BF16 R24, R156.reuse, R166, R24 ;  /* 0x000000a69c18723c */ /* 0x040fe20000041818 */
[----:B------:R-:W-:Y:S07]  /*13a80*/  LDSM.16.M88.4 R164, [R200+0x8000] ;  /* 0x00800000c8a4783b */ /* 0x000fee0000000200 */
[C---:B---3--:R-:W-:Y:S08]  /*13a90*/  HMMA.16816.F32.BF16 R28, R156.reuse, R148, R28 ;  /* 0x000000949c1c723c */ /* 0x048ff0000004181c */
[----:B------:R-:W-:Y:S01]  /*13aa0*/  HMMA.16816.F32.BF16 R32, R156, R150, R32 ;  /* 0x000000969c20723c */ /* 0x000fe20000041820 */
[----:B------:R-:W2:Y:S07]  /*13ab0*/  LDSM.16.M88.4 R148, [R192+0x5000] ;  /* 0x00500000c094783b */ /* 0x000eae0000000200 */
[C---:B----4-:R-:W-:Y:S01]  /*13ac0*/  HMMA.16816.F32.BF16 R4, R160.reuse, R168, R4 ;  /* 0x000000a8a004723c */ /* 0x050fe20000041804 */
[----:B------:R-:W3:Y:S07]  /*13ad0*/  LDSM.16.M88.4 R156, [R192+0x5800] ;  /* 0x00580000c09c783b */ /* 0x000eee0000000200 */
[C---:B------:R-:W-:Y:S01]  /*13ae0*/  HMMA.16816.F32.BF16 R8, R160.reuse, R170, R8 ;  /* 0x000000aaa008723c */ /* 0x040fe20000041808 */
[----:B------:R-:W4:Y:S07]  /*13af0*/  LDSM.16.M88.4 R168, [R207] ;  /* 0x00000000cfa8783b */ /* 0x000f2e0000000200 */
[C---:B------:R-:W-:Y:S08]  /*13b00*/  HMMA.16816.F32.BF16 R12, R160.reuse, R172, R12 ;  /* 0x000000aca00c723c */ /* 0x040ff0000004180c */
[C---:B------:R-:W-:Y:S01]  /*13b10*/  HMMA.16816.F32.BF16 R16, R160.reuse, R174, R16 ;  /* 0x000000aea010723c */ /* 0x040fe20000041810 */
[----:B------:R-:W2:Y:S07]  /*13b20*/  LDSM.16.M88.4 R172, [R206] ;  /* 0x00000000ceac783b */ /* 0x000eae0000000200 */
[C---:B-----5:R-:W-:Y:S08]  /*13b30*/  HMMA.16816.F32.BF16 R20, R160.reuse, R176, R20 ;  /* 0x000000b0a014723c */ /* 0x060ff00000041814 */
[C---:B------:R-:W-:Y:S01]  /*13b40*/  HMMA.16816.F32.BF16 R24, R160.reuse, R178, R24 ;  /* 0x000000b2a018723c */ /* 0x040fe20000041818 */
[----:B------:R-:W-:Y:S07]  /*13b50*/  LDSM.16.M88.4 R176, [R202+0x8000] ;  /* 0x00800000cab0783b */ /* 0x000fee0000000200 */
[C---:B-1----:R-:W-:Y:S08]  /*13b60*/  HMMA.16816.F32.BF16 R28, R160.reuse, R152, R28 ;  /* 0x00000098a01c723c */ /* 0x042ff0000004181c */
[----:B------:R-:W-:Y:S01]  /*13b70*/  HMMA.16816.F32.BF16 R32, R160, R154, R32 ;  /* 0x0000009aa020723c */ /* 0x000fe20000041820 */
[----:B------:R-:W1:Y:S07]  /*13b80*/  LDSM.16.M88.4 R152, [R205] ;  /* 0x00000000cd98783b */ /* 0x000e6e0000000200 */
[C---:B------:R-:W-:Y:S01]  /*13b90*/  HMMA.16816.F32.BF16 R4, R180.reuse, R184, R4 ;  /* 0x000000b8b404723c */ /* 0x040fe20000041804 */
[----:B------:R-:W5:Y:S07]  /*13ba0*/  LDSM.16.M88.4 R160, [R204] ;  /* 0x00000000cca0783b */ /* 0x000f6e0000000200 */
        /* <DEDUP_REMOVED lines=8> */
[C---:B---3--:R-:W-:Y:S08]  /*13c30*/  HMMA.16816.F32.BF16 R28, R180.reuse, R156, R28 ;  /* 0x0000009cb41c723c */ /* 0x048ff0000004181c */
[----:B------:R-:W-:Y:S01]  /*13c40*/  HMMA.16816.F32.BF16 R32, R180, R158, R32 ;  /* 0x0000009eb420723c */ /* 0x000fe20000041820 */
[----:B------:R-:W3:Y:S07]  /*13c50*/  LDSM.16.M88.4 R156, [R198+0x5000] ;  /* 0x00500000c69c783b */ /* 0x000eee0000000200 */
[C---:B----4-:R-:W-:Y:S01]  /*13c60*/  HMMA.16816.F32.BF16 R4, R164.reuse, R168, R4 ;  /* 0x000000a8a404723c */ /* 0x050fe20000041804 */
[----:B------:R-:W-:Y:S07]  /*13c70*/  LDSM.16.M88.4 R180, [R201+0x8000] ;  /* 0x00800000c9b4783b */ /* 0x000fee0000000200 */
[C---:B------:R-:W-:Y:S01]  /*13c80*/  HMMA.16816.F32.BF16 R8, R164.reuse, R170, R8 ;  /* 0x000000aaa408723c */ /* 0x040fe20000041808 */
[----:B------:R-:W4:Y:S07]  /*13c90*/  LDSM.16.M88.4 R168, [R198+0x5800] ;  /* 0x00580000c6a8783b */ /* 0x000f2e0000000200 */
[C---:B------:R-:W-:Y:S08]  /*13ca0*/  HMMA.16816.F32.BF16 R12, R164.reuse, R172, R12 ;  /* 0x000000aca40c723c */ /* 0x040ff0000004180c */
[C---:B------:R-:W-:Y:S08]  /*13cb0*/  HMMA.16816.F32.BF16 R16, R164.reuse, R174, R16 ;  /* 0x000000aea410723c */ /* 0x040ff00000041810 */
[C---:B-1----:R-:W-:Y:S08]  /*13cc0*/  HMMA.16816.F32.BF16 R20, R164.reuse, R152, R20 ;  /* 0x00000098a414723c */ /* 0x042ff00000041814 */
[C---:B------:R-:W-:Y:S08]  /*13cd0*/  HMMA.16816.F32.BF16 R24, R164.reuse, R154, R24 ;  /* 0x0000009aa418723c */ /* 0x040ff00000041818 */
[C---:B-----5:R-:W-:Y:S08]  /*13ce0*/  HMMA.16816.F32.BF16 R28, R164.reuse, R160, R28 ;  /* 0x000000a0a41c723c */ /* 0x060ff0000004181c */
[----:B------:R-:W-:Y:S08]  /*13cf0*/  HMMA.16816.F32.BF16 R32, R164, R162, R32 ;  /* 0x000000a2a420723c */ /* 0x000ff00000041820 */
[C---:B------:R-:W-:Y:S08]  /*13d00*/  HMMA.16816.F32.BF16 R4, R176.reuse, R184, R4 ;  /* 0x000000b8b004723c */ /* 0x040ff00000041804 */
[C---:B------:R-:W-:Y:S08]  /*13d10*/  HMMA.16816.F32.BF16 R8, R176.reuse, R186, R8 ;  /* 0x000000bab008723c */ /* 0x040ff00000041808 */
[C---:B--2---:R-:W-:Y:S08]  /*13d20*/  HMMA.16816.F32.BF16 R12, R176.reuse, R148, R12 ;  /* 0x00000094b00c723c */ /* 0x044ff0000004180c */
[C---:B------:R-:W-:Y:S01]  /*13d30*/  HMMA.16816.F32.BF16 R16, R176.reuse, R150, R16 ;  /* 0x00000096b010723c */ /* 0x040fe20000041810 */
[----:B------:R-:W1:Y:S07]  /*13d40*/  LDSM.16.M88.4 R148, [R195+0x4800] ;  /* 0x00480000c394783b */ /* 0x000e6e0000000200 */
[C---:B---3--:R-:W-:Y:S08]  /*13d50*/  HMMA.16816.F32.BF16 R20, R176.reuse, R156, R20 ;  /* 0x0000009cb014723c */ /* 0x048ff00000041814 */
[C---:B------:R-:W-:Y:S08]  /*13d60*/  HMMA.16816.F32.BF16 R24, R176.reuse, R158, R24 ;  /* 0x0000009eb018723c */ /* 0x040ff00000041818 */
[C---:B----4-:R-:W-:Y:S08]  /*13d70*/  HMMA.16816.F32.BF16 R28, R176.reuse, R168, R28 ;  /* 0x000000a8b01c723c */ /* 0x050ff0000004181c */
[----:B------:R-:W-:Y:S08]  /*13d80*/  HMMA.16816.F32.BF16 R32, R176, R170, R32 ;  /* 0x000000aab020723c */ /* 0x000ff00000041820 */
[C---:B------:R-:W-:Y:S08]  /*13d90*/  HMMA.16816.F32.BF16 R4, R180.reuse, R188, R4 ;  /* 0x000000bcb404723c */ /* 0x040ff00000041804 */
[C---:B------:R-:W-:Y:S08]  /*13da0*/  HMMA.16816.F32.BF16 R8, R180.reuse, R190, R8 ;  /* 0x000000beb408723c */ /* 0x040ff00000041808 */
[C---:B-1----:R-:W-:Y:S08]  /*13db0*/  HMMA.16816.F32.BF16 R12, R180.reuse, R148, R12 ;  /* 0x00000094b40c723c */ /* 0x042ff0000004180c */
[----:B------:R-:W-:Y:S01]  /*13dc0*/  FMUL.FTZ R0, R4, c[0x0][0x320] ;  /* 0x0000c80004007a20 */ /* 0x000fe20000410000 */
[C---:B------:R-:W-:Y:S03]  /*13dd0*/  HMMA.16816.F32.BF16 R16, R180.reuse, R150, R16 ;  /* 0x00000096b410723c */ /* 0x040fe60000041810 */
[----:B------:R1:W2:Y:S04]  /*13de0*/  MUFU.TANH R159, R0 ;  /* 0x00000000009f7308 */ /* 0x0002a80000002400 */
[----:B------:R-:W-:Y:S02]  /*13df0*/  FMUL.FTZ R2, R10, c[0x0][0x320] ;  /* 0x0000c8000a027a20 */ /* 0x000fe40000410000 */
[----:B------:R-:W-:Y:S04]  /*13e00*/  FMUL.FTZ R3, R8, c[0x0][0x320] ;  /* 0x0000c80008037a20 */ /* 0x000fe80000410000 */
[----:B------:R-:W3:Y:S10]  /*13e10*/  MUFU.TANH R162, R2 ;  /* 0x0000000200a27308 */ /* 0x000ef40000002400 */
[----:B------:R-:W4:Y:S01]  /*13e20*/  MUFU.TANH R154, R3 ;  /* 0x00000003009a7308 */ /* 0x000f220000002400 */
[----:B-1----:R-:W-:Y:S09]  /*13e30*/  FMUL.FTZ R0, R5, c[0x0][0x320] ;  /* 0x0000c80005007a20 */ /* 0x002ff20000410000 */
[----:B------:R1:W1:Y:S02]  /*13e40*/  MUFU.TANH R155, R0 ;  /* 0x00000000009b7308 */ /* 0x0002640000002400 */
        /* <DEDUP_REMOVED lines=9> */
[----:B-----5:R-:W-:Y:S02]  /*13ee0*/  FMUL.FTZ R0, R11, c[0x0][0x320] ;  /* 0x0000c8000b007a20 */ /* 0x020fe40000410000 */
[----:B------:R-:W1:Y:S02]  /*13ef0*/  LDSM.16.M88.4 R8, [R195+0x5800] ;  /* 0x00580000c308783b */ /* 0x000e640000000200 */
[----:B------:R-:W-:Y:S04]  /*13f00*/  DEPBAR.LE SB0, 0x0 ;  /* 0x000080000000791a */ /* 0x000fe80000000000 */
[----:B------:R5:W1:Y:S01]  /*13f10*/  MUFU.TANH R161, R0 ;  /* 0x0000000000a17308 */ /* 0x000a620000002400 */
[----:B------:R-:W-:Y:S03]  /*13f20*/  BAR.SYNC.DEFER_BLOCKING 0x0 ;  /* 0x0000000000007b1d */ /* 0x000fe60000010000 */
[----:B------:R-:W-:Y:S02]  /*13f30*/  FMUL.FTZ R6, R22, c[0x0][0x320] ;  /* 0x0000c80016067a20 */ /* 0x000fe40000410000 */
[----:B------:R-:W-:Y:S02]  /*13f40*/  FMUL.FTZ R2, R20, c[0x0][0x320] ;  /* 0x0000c80014027a20 */ /* 0x000fe40000410000 */
[----:B------:R-:W-:Y:S02]  /*13f50*/  FMUL.FTZ R3, R21, c[0x0][0x320] ;  /* 0x0000c80015037a20 */ /* 0x000fe40000410000 */
[----:B------:R2:W1:Y:S02]  /*13f60*/  MUFU.TANH R150, R6 ;  /* 0x0000000600967308 */ /* 0x0004640000002400 */
[----:B------:R-:W-:Y:S08]  /*13f70*/  FMUL.FTZ R7, R24, c[0x0][0x320] ;  /* 0x0000c80018077a20 */ /* 0x000ff00000410000 */
[----:B------:R-:W3:Y:S01]  /*13f80*/  MUFU.TANH R103, R2 ;  /* 0x0000000200677308 */ /* 0x000ee20000002400 */
[----:B-----5:R-:W-:Y:S09]  /*13f90*/  FMUL.FTZ R0, R12, c[0x0][0x320] ;  /* 0x0000c8000c007a20 */ /* 0x020ff20000410000 */
[----:B------:R5:W3:Y:S01]  /*13fa0*/  MUFU.TANH R152, R0 ;  /* 0x0000000000987308 */ /* 0x000ae20000002400 */
[----:B--2---:R-:W-:Y:S01]  /*13fb0*/  FMUL.FTZ R6, R23, c[0x0][0x320] ;  /* 0x0000c80017067a20 */ /* 0x004fe20000410000 */
[C---:B-1----:R-:W-:Y:S08]  /*13fc0*/  HMMA.16816.F32.BF16 R28, R180.reuse, R8, R28 ;  /* 0x00000008b41c723c */ /* 0x042ff0000004181c */
[----:B------:R1:W2:Y:S01]  /*13fd0*/  MUFU.TANH R100, R3 ;  /* 0x0000000300647308 */ /* 0x0002a20000002400 */
[----:B------:R-:W-:Y:S01]  /*13fe0*/  FMUL.FTZ R9, R26, c[0x0][0x320] ;  /* 0x0000c8001a097a20 */ /* 0x000fe20000410000 */
[----:B------:R-:W-:Y:S08]  /*13ff0*/  HMMA.16816.F32.BF16 R32, R180, R10, R32 ;  /* 0x0000000ab420723c */ /* 0x000ff00000041820 */
[----:B------:R-:W2:Y:S01]  /*14000*/  MUFU.TANH R149, R6 ;  /* 0x0000000600957308 */ /* 0x000ea20000002400 */
[----:B------:R-:W-:Y:S03]  /*14010*/  IMAD.MOV.U32 R11, RZ, RZ, c[0x0][0x32c] ;  /* 0x0000cb00ff0b7624 */ /* 0x000fe600078e00ff */
[----:B-----5:R-:W-:Y:S02]  /*14020*/  FMUL.FTZ R0, R13, c[0x0][0x320] ;  /* 0x0000c8000d007a20 */ /* 0x020fe40000410000 */
[----:B------:R-:W-:Y:S04]  /*14030*/  ISETP.GE.AND P6, PT, R11, 0x1, PT ;  /* 0x000000010b00780c */ /* 0x000fe80003fc6270 */
[----:B------:R5:W2:Y:S01]  /*14040*/  MUFU.TANH R151, R0 ;  /* 0x0000000000977308 */ /* 0x000aa20000002400 */
[----:B-1----:R-:W-:Y:S09]  /*14050*/  @P0 MOV R3, c[0x0][0x1e0] ;  /* 0x0000780000030a02 */ /* 0x002ff20000000f00 */
[----:B------:R-:W1:Y:S10]  /*14060*/  MUFU.TANH R23, R7 ;  /* 0x0000000700177308 */ /* 0x000e740000002400 */
[----:B------:R1:W1:Y:S01]  /*14070*/  MUFU.TANH R26, R9 ;  /* 0x00000009001a7308 */ /* 0x0002620000002400 */
[----:B-----5:R-:W-:Y:S09]  /*14080*/  FMUL.FTZ R0, R14, c[0x0][0x320] ;  /* 0x0000c8000e007a20 */ /* 0x020ff20000410000 */
[----:B------:R5:W2:Y:S01]  /*14090*/  MUFU.TANH R158, R0 ;  /* 0x00000000009e7308 */ /* 0x000aa20000002400 */
[----:B-1----:R-:W-:Y:S09]  /*140a0*/  FMUL.FTZ R9, R27, c[0x0][0x320] ;  /* 0x0000c8001b097a20 */ /* 0x002ff20000410000 */
[----:B------:R1:W1:Y:S01]  /*140b0*/  MUFU.TANH R27, R9 ;  /* 0x00000009001b7308 */ /* 0x0002620000002400 */
[----:B-----5:R-:W-:Y:S09]  /*140c0*/  FMUL.FTZ R0, R15, c[0x0][0x320] ;  /* 0x0000c8000f007a20 */ /* 0x020ff20000410000 */
[----:B------:R5:W2:Y:S01]  /*140d0*/  MUFU.TANH R160, R0 ;  /* 0x0000000000a07308 */ /* 0x000aa20000002400 */
[----:B-1----:R-:W-:Y:S09]  /*140e0*/  FMUL.FTZ R9, R28, c[0x0][0x320] ;  /* 0x0000c8001c097a20 */ /* 0x002ff20000410000 */
[----:B------:R-:W1:Y:S01]  /*140f0*/  MUFU.TANH R21, R9 ;  /* 0x0000000900157308 */ /* 0x000e620000002400 */
[----:B-----5:R-:W-:Y:S09]  /*14100*/  FMUL.FTZ R0, R16, c[0x0][0x320] ;  /* 0x0000c80010007a20 */ /* 0x020ff20000410000 */
[----:B------:R5:W1:Y:S02]  /*14110*/  MUFU.TANH R148, R0 ;  /* 0x0000000000947308 */ /* 0x000a640000002400 */
[----:B-----5:R-:W-:Y:S08]  /*14120*/  FMUL.FTZ R0, R17, c[0x0][0x320] ;  /* 0x0000c80011007a20 */ /* 0x020ff00000410000 */
[----:B------:R5:W1:Y:S02]  /*14130*/  MUFU.TANH R140, R0 ;  /* 0x00000000008c7308 */ /* 0x000a640000002400 */
[----:B-----5:R-:W-:Y:S08]  /*14140*/  FMUL.FTZ R0, R18, c[0x0][0x320] ;  /* 0x0000c80012007a20 */ /* 0x020ff00000410000 */
[----:B------:R5:W1:Y:S02]  /*14150*/  MUFU.TANH R156, R0 ;  /* 0x00000000009c7308 */ /* 0x000a640000002400 */
[----:B-----5:R-:W-:Y:S08]  /*14160*/  FMUL.FTZ R0, R19, c[0x0][0x320] ;  /* 0x0000c80013007a20 */ /* 0x020ff00000410000 */
[----:B------:R5:W1:Y:S02]  /*14170*/  MUFU.TANH R157, R0 ;  /* 0x00000000009d7308 */ /* 0x000a640000002400 */
[----:B-----5:R-:W-:Y:S04]  /*14180*/  @P0 IADD3 R0, R216, -0x1, RZ ;  /* 0xffffffffd8000810 */ /* 0x020fe80007ffe0ff */
        /* <DEDUP_REMOVED lines=22> */
[-C--:B-----5:R-:W-:Y:S05]  /*142f0*/  @P0 IADD3 R5, P1, R2, R6.reuse, RZ ;  /* 0x0000000602050210 */ /* 0x0a0fea0007f3e0ff */
        /* <DEDUP_REMOVED lines=18> */
[----:B-1----:R-:W-:Y:S04]  /*14420*/  FMUL.FTZ R0, R30, c[0x0][0x320] ;  /* 0x0000c8001e007a20 */ /* 0x002fe80000410000 */
[----:B------:R1:W1:Y:S02]  /*14430*/  MUFU.TANH R25, R0 ;  /* 0x0000000000197308 */ /* 0x0002640000002400 */
[----:B-1----:R-:W-:Y:S01]  /*14440*/  @P0 IADD3 R0, P1, R4, R228, RZ ;  /* 0x000000e404000210 */ /* 0x002fe20007f3e0ff */
[----:B------:R-:W-:Y:S07]  /*14450*/  FMUL.FTZ R4, R31, c[0x0][0x320] ;  /* 0x0000c8001f047a20 */ /* 0x000fee0000410000 */
[----:B------:R1:W1:Y:S01]  /*14460*/  MUFU.TANH R24, R4 ;  /* 0x0000000400187308 */ /* 0x0002620000002400 */
[----:B------:R-:W-:Y:S01]  /*14470*/  @P0 IMAD.X R3, R3, 0x1, R232, P1 ;  /* 0x0000000103030824 */ /* 0x000fe200008e06e8 */
[C---:B------:R-:W-:Y:S04]  /*14480*/  @P0 LEA R2, P1, R0.reuse, c[0x0][0x1c8], 0x1 ;  /* 0x0000720000020a11 */ /* 0x040fe800078208ff */
[----:B------:R-:W-:Y:S01]  /*14490*/  @P0 LEA.HI.X R3, R0, c[0x0][0x1cc], R3, 0x1, P1 ;  /* 0x0000730000030a11 */ /* 0x000fe200008f0c03 */
[----:B------:R-:W-:Y:S01]  /*144a0*/  FMUL.FTZ R0, R32, c[0x0][0x320] ;  /* 0x0000c80020007a20 */ /* 0x000fe20000410000 */
[C---:B------:R-:W-:Y:S03]  /*144b0*/  @P0 LEA R8, P1, R6.reuse, c[0x0][0x1c8], 0x1 ;  /* 0x0000720006080a11 */ /* 0x040fe600078208ff */
[----:B------:R2:W2:Y:S01]  /*144c0*/  MUFU.TANH R19, R0 ;  /* 0x0000000000137308 */ /* 0x0004a20000002400 */
[----:B------:R3:W-:Y:S01]  /*144d0*/  @P0 LDGSTS.E.BYPASS.LTC128B.128 [R217+0x7100], [R2.64], !P5 ;  /* 0x0710000002d90fae */ /* 0x0007e2000e901d46 */
[----:B------:R-:W-:Y:S02]  /*144e0*/  @P0 LEA.HI.X R9, R6, c[0x0][0x1cc], R9, 0x1, P1 ;  /* 0x0000730006090a11 */ /* 0x000fe400008f0c09 */
[C---:B------:R-:W-:Y:S04]  /*144f0*/  @P0 LEA R6, P1, R7.reuse, c[0x0][0x1c8], 0x1 ;  /* 0x0000720007060a11 */ /* 0x040fe800078208ff */
[----:B------:R3:W-:Y:S01]  /*14500*/  @P0 LDGSTS.E.BYPASS.LTC128B.128 [R217+0x9100], [R8.64], !P4 ;  /* 0x0910000008d90fae */ /* 0x0007e2000e101d46 */
[----:B------:R-:W-:Y:S01]  /*14510*/  @P0 LEA.HI.X R7, R7, c[0x0][0x1cc], R10, 0x1, P1 ;  /* 0x0000730007070a11 */ /* 0x000fe200008f0c0a */
[----:B-1----:R-:W-:Y:S05]  /*14520*/  FMUL.FTZ R4, R33, c[0x0][0x320] ;  /* 0x0000c80021047a20 */ /* 0x002fea0000410000 */
[----:B------:R1:W-:Y:S01]  /*14530*/  @P0 LDGSTS.E.BYPASS.LTC128B.128 [R217+0xb100], [R6.64], !P3 ;  /* 0x0b10000006d90fae */ /* 0x0003e2000d901d46 */
[----:B------:R4:W1:Y:S06]  /*14540*/  MUFU.TANH R18, R4 ;  /* 0x0000000400127308 */ /* 0x00086c0000002400 */
[----:B------:R-:W0:Y:S01]  /*14550*/  LDGDEPBAR ;  /* 0x00000000000079af */ /* 0x000e220000000000 */
[----:B--2---:R-:W-:Y:S05]  /*14560*/  @P2 IMAD.HI.U32 R0, R5, c[0x0][0x2c8], RZ ;  /* 0x0000b20005002a27 */ /* 0x004fea00078e00ff */
[----:B------:R-:W-:Y:S01]  /*14570*/  @P2 SHF.R.U32.HI R5, RZ, c[0x0][0x2cc], R0 ;  /* 0x0000b300ff052a19 */ /* 0x000fe20000011600 */
[----:B------:R-:W-:Y:S04]  /*14580*/  FMUL.FTZ R0, R34, c[0x0][0x320] ;  /* 0x0000c80022007a20 */ /* 0x000fe80000410000 */
[----:B-----5:R2:W1:Y:S01]  /*14590*/  MUFU.TANH R15, R0 ;  /* 0x00000000000f7308 */ /* 0x0204620000002400 */
[----:B---3--:R-:W3:Y:S01]  /*145a0*/  SHFL.IDX PT, R3, R5, RZ, 0x1c1f ;  /* 0x001c1fff05037589 */ /* 0x008ee200000e0000 */
[----:B----4-:R-:W-:Y:S02]  /*145b0*/  IMAD.SHL.U32 R4, R216, 0x40, RZ ;  /* 0x00000040d8047824 */ /* 0x010fe400078e00ff */
[----:B--2---:R-:W-:Y:S06]  /*145c0*/  FMUL.FTZ R0, R35, c[0x0][0x320] ;  /* 0x0000c80023007a20 */ /* 0x004fec0000410000 */
[----:B------:R2:W4:Y:S02]  /*145d0*/  MUFU.TANH R14, R0 ;  /* 0x00000000000e7308 */ /* 0x0005240000002400 */
[----:B--2---:R-:W-:Y:S04]  /*145e0*/  IADD3 R0, -R241, 0x1, -R4 ;  /* 0x00000001f1007810 */ /* 0x004fe80007ffe904 */
[----:B------:R-:W-:Y:S04]  /*145f0*/  IADD3 R0, -R243, R0, R242 ;  /* 0x00000000f3007210 */ /* 0x000fe80007ffe1f2 */
[C---:B-1----:R-:W-:Y:S02]  /*14600*/  IADD3 R6, R0.reuse, UR4, RZ ;  /* 0x0000000400067c10 */ /* 0x042fe4000fffe0ff */
[----:B------:R-:W-:Y:S03]  /*14610*/  IADD3 R7, R0, c[0x0][0x328], RZ ;  /* 0x0000ca0000077a10 */ /* 0x000fe60007ffe0ff */
[----:B---3--:R-:W-:Y:S01]  /*14620*/  IMAD.IADD R0, R6, 0x1, R3 ;  /* 0x0000000106007824 */ /* 0x008fe200078e0203 */
[----:B------:R-:W-:Y:S01]  /*14630*/  IADD3 R2, R7, R3, RZ ;  /* 0x0000000307027210 */ /* 0x000fe20007ffe0ff */
[----:B------:R-:W-:-:S05]  /*14640*/  @!P6 BRA `(.L_x_707) ;  /* 0x000001800000e947 */ /* 0x000fca0003800000 */
[----:B----4-:R-:W-:Y:S01]  /*14650*/  IADD3 R3, -R243, R242, R3 ;  /* 0x000000f2f3037210 */ /* 0x010fe20007ffe103 */
        /* <DEDUP_REMOVED lines=12> */
.L_x_709:
[----:B------:R-:W-:Y:S04]  /*14720*/  MOV R8, c[0x0][0x32c] ;  /* 0x0000cb0000087a02 */ /* 0x000fe80000000f00 */
[----:B------:R-:W-:Y:S11]  /*14730*/  ISETP.NE.AND P0, PT, R8, 0x1, PT ;  /* 0x000000010800780c */ /* 0x000ff60003f05270 */
[----:B------:R-:W-:Y:S02]  /*14740*/  @!UPT UIADD3 URZ, URZ, URZ, URZ ;  /* 0x0000003f3f3ff290 */ /* 0x000fe4000fffe03f */
[----:B------:R-:W-:Y:S05]  /*14750*/  @P0 IMAD.HI.U32 R8, R3, c[0x0][0x330], RZ ;  /* 0x0000cc0003080a27 */ /* 0x000fea00078e00ff */
[----:B------:R-:W-:Y:S02]  /*14760*/  @P0 SHF.R.U32.HI R3, RZ, c[0x0][0x334], R8 ;  /* 0x0000cd00ff030a19 */ /* 0x000fe40000011608 */
.L_x_710:
[----:B------:R-:W-:Y:S05]  /*14770*/  BSYNC B0 ;  /* 0x0000000000007941 */ /* 0x000fea0003800000 */
.L_x_708:
[----:B------:R-:W-:Y:S04]  /*14780*/  IMAD R3, R3, c[0x0][0x32c], -R4 ;  /* 0x0000cb0003037a24 */ /* 0x000fe800078e0a04 */
[----:B------:R-:W-:Y:S05]  /*14790*/  IMAD.IADD R3, R3, 0x1, -R241 ;  /* 0x0000000103037824 */ /* 0x000fea00078e0af1 */
[----:B------:R-:W-:Y:S02]  /*147a0*/  IADD3 R8, R3, c[0x0][0x32c], RZ ;  /* 0x0000cb0003087a10 */ /* 0x000fe40007ffe0ff */
[----:B------:R-:W-:Y:S02]  /*147b0*/  IMNMX R0, R0, R3, !PT ;  /* 0x0000000300007217 */ /* 0x000fe40007800200 */
[----:B------:R-:W-:Y:S02]  /*147c0*/  IMNMX R2, R2, R8, PT ;  /* 0x0000000802027217 */ /* 0x000fe40003800200 */
.L_x_707:
[----:B----4-:R-:W-:Y:S01]  /*147d0*/  ISETP.GT.AND P2, PT, R216, -0x1, PT ;  /* 0xffffffffd800780c */ /* 0x010fe20003f44270 */
        /* <DEDUP_REMOVED lines=65> */
.L_x_713:
[----:B------:R-:W-:Y:S04]  /*14bf0*/  MOV R5, c[0x0][0x32c] ;  /* 0x0000cb0000057a02 */ /* 0x000fe80000000f00 */
[----:B------:R-:W-:Y:S11]  /*14c00*/  ISETP.NE.AND P0, PT, R5, 0x1, PT ;  /* 0x000000010500780c */ /* 0x000ff60003f05270 */
[----:B------:R-:W-:Y:S02]  /*14c10*/  @!UPT UIADD3 URZ, URZ, URZ, URZ ;  /* 0x0000003f3f3ff290 */ /* 0x000fe4000fffe03f */
[----:B------:R-:W-:Y:S05]  /*14c20*/  @P0 IMAD.HI.U32 R5, R3, c[0x0][0x330], RZ ;  /* 0x0000cc0003050a27 */ /* 0x000fea00078e00ff */
[----:B------:R-:W-:Y:S02]  /*14c30*/  @P0 SHF.R.U32.HI R3, RZ, c[0x0][0x334], R5 ;  /* 0x0000cd00ff030a19 */ /* 0x000fe40000011605 */
.L_x_714:
[----:B------:R-:W-:Y:S05]  /*14c40*/  BSYNC B0 ;  /* 0x0000000000007941 */ /* 0x000fea0003800000 */
.L_x_712:
[----:B------:R-:W-:Y:S04]  /*14c50*/  IMAD R4, R3, c[0x0][0x32c], -R4 ;  /* 0x0000cb0003047a24 */ /* 0x000fe800078e0a04 */
[----:B------:R-:W-:Y:S05]  /*14c60*/  IMAD.IADD R3, R4, 0x1, -R241 ;  /* 0x0000000104037824 */ /* 0x000fea00078e0af1 */
[----:B------:R-:W-:Y:S02]  /*14c70*/  IADD3 R4, R3, c[0x0][0x32c], RZ ;  /* 0x0000cb0003047a10 */ /* 0x000fe40007ffe0ff */
[----:B------:R-:W-:Y:S02]  /*14c80*/  IMNMX R0, R0, R3, !PT ;  /* 0x0000000300007217 */ /* 0x000fe40007800200 */
[----:B------:R-:W-:Y:S02]  /*14c90*/  IMNMX R2, R2, R4, PT ;  /* 0x0000000402027217 */ /* 0x000fe40003800200 */
.L_x_711:
        /* <DEDUP_REMOVED lines=54> */
[----:B------:R-:W-:Y:S02]  /*15000*/  FMNMX.FTZ R12, R158, R12, !PT ;  /* 0x0000000c9e0c7209 */ /* 0x000fe40007810000 */
[----:B------:R-:W-:Y:S01]  /*15010*/  ISETP.LT.OR P0, PT, R2, 0x29, P0 ;  /* 0x000000290200780c */ /* 0x000fe20000701670 */
[----:B------:R-:W1:Y:S01]  /*15020*/  SHFL.BFLY PT, R13, R3, 0x2, 0x1f ;  /* 0x0c401f00030d7f89 */ /* 0x000e6200000e0000 */
        /* <DEDUP_REMOVED lines=15> */
[----:B------:R-:W-:Y:S02]  /*15120*/  ISETP.GT.AND P1, PT, R0, 0x38, P2 ;  /* 0x000000380000780c */ /* 0x000fe40001724270 */
[----:B-1----:R-:W-:Y:S02]  /*15130*/  FMNMX.FTZ R3, R3, R13, !PT ;  /* 0x0000000d03037209 */ /* 0x002fe40007810000 */
[----:B------:R-:W-:Y:S02]  /*15140*/  FSEL R170, R24, -INF , !P0 ;  /* 0xff80000018aa7808 */ /* 0x000fe40004000000 */
[----:B------:R-:W-:Y:S02]  /*15150*/  ISETP.GT.AND P0, PT, R0, 0x39, P2 ;  /* 0x000000390000780c */ /* 0x000fe40001704270 */
[----:B------:R-:W-:Y:S02]  /*15160*/  FMNMX.FTZ R0, R164, R12, !PT ;  /* 0x0000000ca4007209 */ /* 0x000fe40007810000 */
[----:B------:R-:W-:Y:S01]  /*15170*/  ISETP.LT.OR P1, PT, R2, 0x39, P1 ;  /* 0x000000390200780c */ /* 0x000fe20000f21670 */
        /* <DEDUP_REMOVED lines=70> */
[C---:B------:R-:W-:Y:S01]  /*155e0*/  FMUL.FTZ R69, R2.reuse, R69 ;  /* 0x0000004502457220 */ /* 0x040fe20000410000 */
        /* <DEDUP_REMOVED lines=95> */
[----:B------:R-:W-:Y:S02]  /*15be0*/  FMUL.FTZ R71, R0, R71 ;  /* 0x0000004700477220 */ /* 0x000fe40000410000 */
        /* <DEDUP_REMOVED lines=12> */
[C---:B------:R-:W-:Y:S02]  /*15cb0*/  FMUL.FTZ R83, R0.reuse, R83 ;  /* 0x0000005300537220 */ /* 0x040fe40000410000 */
[C---:B---3--:R-:W-:Y:S04]  /*15cc0*/  HMMA.16816.F32.BF16 R68, R148.reuse, R116, R68 ;  /* 0x000000749444723c */ /* 0x048fe80000041844 */
[--C-:B--2---:R-:W-:Y:S02]  /*15cd0*/  FFMA.FTZ R102, R157, c[0x0][0x2d0], -R101.reuse ;  /* 0x0000b4009d667a23 */ /* 0x104fe40000010865 */
[----:B------:R-:W-:Y:S01]  /*15ce0*/  LDSM.16.MT88.4 R156, [R194+0x3800] ;  /* 0x00380000c29c783b */ /* 0x000fe20000004200 */
[C---:B------:R-:W-:Y:S01]  /*15cf0*/  FMUL.FTZ R86, R0.reuse, R86 ;  /* 0x0000005600567220 */ /* 0x040fe20000410000 */
[C---:B------:R-:W-:Y:S01]  /*15d00*/  HMMA.16816.F32.BF16 R72, R148.reuse, R118, R72 ;  /* 0x000000769448723c */ /* 0x040fe20000041848 */
[----:B------:R2:W3:Y:S03]  /*15d10*/  MUFU.EX2 R177, R102 ;  /* 0x0000006600b17308 */ /* 0x0004e60000000800 */
[C---:B------:R-:W-:Y:S02]  /*15d20*/  FMUL.FTZ R87, R0.reuse, R87 ;  /* 0x0000005700577220 */ /* 0x040fe40000410000 */
[----:B------:R-:W3:Y:S01]  /*15d30*/  LDSM.16.MT88.4 R116, [R196+0x4000] ;  /* 0x00400000c474783b */ /* 0x000ee20000004200 */
[C---:B------:R-:W-:Y:S01]  /*15d40*/  FMUL.FTZ R90, R0.reuse, R90 ;  /* 0x0000005a005a7220 */ /* 0x040fe20000410000 */
[C---:B-1----:R-:W-:Y:S04]  /*15d50*/  HMMA.16816.F32.BF16 R76, R148.reuse, R108, R76 ;  /* 0x0000006c944c723c */ /* 0x042fe8000004184c */
[C---:B------:R-:W-:Y:S02]  /*15d60*/  FMUL.FTZ R91, R0.reuse, R91 ;  /* 0x0000005b005b7220 */ /* 0x040fe40000410000 */
[----:B------:R-:W-:Y:S01]  /*15d70*/  FMUL.FTZ R94, R0, R94 ;  /* 0x0000005e005e7220 */ /* 0x000fe20000410000 */
[----:B------:R-:W-:Y:S01]  /*15d80*/  F2FP.BF16.PACK_AB R108, R220, R221 ;  /* 0x000000dddc6c723e */ /* 0x000fe200000010ff */
[C---:B------:R-:W-:Y:S04]  /*15d90*/  HMMA.16816.F32.BF16 R80, R148.reuse, R110, R80 ;  /* 0x0000006e9450723c */ /* 0x040fe80000041850 */
[C---:B------:R-:W-:Y:S01]  /*15da0*/  FMUL.FTZ R95, R0.reuse, R95 ;  /* 0x0000005f005f7220 */ /* 0x040fe20000410000 */
[----:B-----5:R-:W-:Y:S01]  /*15db0*/  F2FP.BF16.PACK_AB R109, R179, R180 ;  /* 0x000000b4b36d723e */ /* 0x020fe200000010ff */
[----:B------:R-:W-:Y:S01]  /*15dc0*/  FMUL.FTZ R98, R0, R98 ;  /* 0x0000006200627220 */ /* 0x000fe20000410000 */
[----:B------:R-:W-:Y:S01]  /*15dd0*/  F2FP.BF16.PACK_AB R110, R218, R219 ;  /* 0x000000dbda6e723e */ /* 0x000fe200000010ff */
[C---:B----4-:R-:W-:Y:S04]  /*15de0*/  HMMA.16816.F32.BF16 R84, R148.reuse, R112, R84 ;  /* 0x000000709454723c */ /* 0x050fe80000041854 */
[--C-:B--2---:R-:W-:Y:S01]  /*15df0*/  FFMA.FTZ R102, R165, c[0x0][0x2d0], -R140.reuse ;  /* 0x0000b400a5667a23 */ /* 0x104fe2000001088c */
[----:B---3--:R-:W-:Y:S01]  /*15e00*/  F2FP.BF16.PACK_AB R111, R177, R178 ;  /* 0x000000b2b16f723e */ /* 0x008fe200000010ff */
[----:B------:R-:W-:Y:S02]  /*15e10*/  FMUL.FTZ R99, R0, R99 ;  /* 0x0000006300637220 */ /* 0x000fe40000410000 */
[C---:B------:R-:W-:Y:S01]  /*15e20*/  HMMA.16816.F32.BF16 R88, R148.reuse, R114, R88 ;  /* 0x000000729458723c */ /* 0x040fe20000041858 */
[----:B------:R1:W-:Y:S01]  /*15e30*/  MUFU.EX2 R215, R102 ;  /* 0x0000006600d77308 */ /* 0x0003e20000000800 */
[----:B------:R-:W2:Y:S06]  /*15e40*/  LDSM.16.MT88.4 R112, [R197+0x800] ;  /* 0x00080000c570783b */ /* 0x000eac0000004200 */
[C---:B------:R-:W-:Y:S08]  /*15e50*/  HMMA.16816.F32.BF16 R92, R148.reuse, R116, R92 ;  /* 0x00000074945c723c */ /* 0x040ff0000004185c */
[----:B------:R-:W-:Y:S01]  /*15e60*/  HMMA.16816.F32.BF16 R96, R148, R118, R96 ;  /* 0x000000769460723c */ /* 0x000fe20000041860 */
[----:B------:R-:W3:Y:S03]  /*15e70*/  LDSM.16.MT88.4 R116, [R196+0x2800] ;  /* 0x00280000c474783b */ /* 0x000ee60000004200 */
[--C-:B-1----:R-:W-:Y:S04]  /*15e80*/  FFMA.FTZ R102, R166, c[0x0][0x2d0], -R140.reuse ;  /* 0x0000b400a6667a23 */ /* 0x102fe8000001088c */
[C---:B------:R-:W-:Y:S01]  /*15e90*/  HMMA.16816.F32.BF16 R4, R108.reuse, R120, R4 ;  /* 0x000000786c04723c */ /* 0x040fe20000041804 */
[----:B------:R1:W4:Y:S01]  /*15ea0*/  MUFU.EX2 R191, R102 ;  /* 0x0000006600bf7308 */ /* 0x0003220000000800 */
[----:B------:R-:W-:Y:S06]  /*15eb0*/  LDSM.16.MT88.4 R148, [R197+0x3000] ;  /* 0x00300000c594783b */ /* 0x000fec0000004200 */
[C---:B------:R-:W-:Y:S02]  /*15ec0*/  HMMA.16816.F32.BF16 R8, R108.reuse, R122, R8 ;  /* 0x0000007a6c08723c */ /* 0x040fe40000041808 */
[----:B------:R-:W-:Y:S06]  /*15ed0*/  LDSM.16.MT88.4 R120, [R194+0x4800] ;  /* 0x00480000c278783b */ /* 0x000fec0000004200 */
[C---:B------:R-:W-:Y:S08]  /*15ee0*/  HMMA.16816.F32.BF16 R12, R108.reuse, R124, R12 ;  /* 0x0000007c6c0c723c */ /* 0x040ff0000004180c */
[C---:B------:R-:W-:Y:S01]  /*15ef0*/  HMMA.16816.F32.BF16 R16, R108.reuse, R126, R16 ;  /* 0x0000007e6c10723c */ /* 0x040fe20000041810 */
[----:B------:R-:W-:Y:S03]  /*15f00*/  LDSM.16.MT88.4 R124, [R197+0x4800] ;  /* 0x00480000c57c783b */ /* 0x000fe60000004200 */
[--C-:B-1----:R-:W-:Y:S04]  /*15f10*/  FFMA.FTZ R102, R167, c[0x0][0x2d0], -R140.reuse ;  /* 0x0000b400a7667a23 */ /* 0x102fe8000001088c */
[C---:B--2---:R-:W-:Y:S01]  /*15f20*/  HMMA.16816.F32.BF16 R20, R108.reuse, R112, R20 ;  /* 0x000000706c14723c */ /* 0x044fe20000041814 */
[----:B------:R1:W-:Y:S07]  /*15f30*/  MUFU.EX2 R190, R102 ;  /* 0x0000006600be7308 */ /* 0x0003ee0000000800 */
[C---:B------:R-:W-:Y:S01]  /*15f40*/  HMMA.16816.F32.BF16 R24, R108.reuse, R114, R24 ;  /* 0x000000726c18723c */ /* 0x040fe20000041818 */
[----:B------:R-:W2:Y:S07]  /*15f50*/  LDSM.16.MT88.4 R112, [R193+0x4800] ;  /* 0x00480000c170783b */ /* 0x000eae0000004200 */
[C---:B------:R-:W-:Y:S08]  /*15f60*/  HMMA.16816.F32.BF16 R28, R108.reuse, R128, R28 ;  /* 0x000000806c1c723c */ /* 0x040ff0000004181c */
[C---:B------:R-:W-:Y:S01]  /*15f70*/  HMMA.16816.F32.BF16 R32, R108.reuse, R130, R32 ;  /* 0x000000826c20723c */ /* 0x040fe20000041820 */
[----:B------:R-:W-:Y:S03]  /*15f80*/  LDSM.16.MT88.4 R128, [R194+0x1000] ;  /* 0x00100000c280783b */ /* 0x000fe60000004200 */
[--C-:B-1----:R-:W-:Y:S04]  /*15f90*/  FFMA.FTZ R102, R168, c[0x0][0x2d0], -R140.reuse ;  /* 0x0000b400a8667a23 */ /* 0x102fe8000001088c */
[C---:B------:R-:W-:Y:S01]  /*15fa0*/  HMMA.16816.F32.BF16 R36, R108.reuse, R132, R36 ;  /* 0x000000846c24723c */ /* 0x040fe20000041824 */
[----:B------:R1:W5:Y:S07]  /*15fb0*/  MUFU.EX2 R189, R102 ;  /* 0x0000006600bd7308 */ /* 0x00036e0000000800 */
[C---:B------:R-:W-:Y:S01]  /*15fc0*/  HMMA.16816.F32.BF16 R40, R108.reuse, R134, R40 ;  /* 0x000000866c28723c */ /* 0x040fe20000041828 */
[----:B------:R-:W-:Y:S07]  /*15fd0*/  LDSM.16.MT88.4 R132, [R196+0x1000] ;  /* 0x00100000c484783b */ /* 0x000fee0000004200 */
[C---:B------:R-:W-:Y:S08]  /*15fe0*/  HMMA.16816.F32.BF16 R44, R108.reuse, R136, R44 ;  /* 0x000000886c2c723c */ /* 0x040ff0000004182c */
[C---:B------:R-:W-:Y:S01]  /*15ff0*/  HMMA.16816.F32.BF16 R48, R108.reuse, R138, R48 ;  /* 0x0000008a6c30723c */ /* 0x040fe20000041830 */
[----:B------:R-:W-:Y:S03]  /*16000*/  LDSM.16.MT88.4 R136, [R194+0x3000] ;  /* 0x00300000c288783b */ /* 0x000fe60000004200 */
[--C-:B-1----:R-:W-:Y:S04]  /*16010*/  FFMA.FTZ R102, R160, c[0x0][0x2d0], -R101.reuse ;  /* 0x0000b400a0667a23 */ /* 0x102fe80000010865 */
[C---:B------:R-:W-:Y:S01]  /*16020*/  HMMA.16816.F32.BF16 R52, R108.reuse, R152, R52 ;  /* 0x000000986c34723c */ /* 0x040fe20000041834 */
[----:B------:R1:W-:Y:S07]  /*16030*/  MUFU.EX2 R176, R102 ;  /* 0x0000006600b07308 */ /* 0x0003ee0000000800 */
[C---:B------:R-:W-:Y:S01]  /*16040*/  HMMA.16816.F32.BF16 R56, R108.reuse, R154, R56 ;  /* 0x0000009a6c38723c */ /* 0x040fe20000041838 */
[----:B------:R-:W-:Y:S07]  /*16050*/  LDSM.16.MT88.4 R152, [R193+0x3800] ;  /* 0x00380000c198783b */ /* 0x000fee0000004200 */
[C---:B---3--:R-:W-:Y:S08]  /*16060*/  HMMA.16816.F32.BF16 R60, R108.reuse, R116, R60 ;  /* 0x000000746c3c723c */ /* 0x048ff0000004183c */
[C---:B------:R-:W-:Y:S01]  /*16070*/  HMMA.16816.F32.BF16 R64, R108.reuse, R118, R64 ;  /* 0x000000766c40723c */ /* 0x040fe20000041840 */
[----:B------:R-:W3:Y:S03]  /*16080*/  LDSM.16.MT88.4 R116, [R196+0x4800] ;  /* 0x00480000c474783b */ /* 0x000ee60000004200 */
[--C-:B-1----:R-:W-:Y:S04]  /*16090*/  FFMA.FTZ R102, R162, c[0x0][0x2d0], -R101.reuse ;  /* 0x0000b400a2667a23 */ /* 0x102fe80000010865 */
[C---:B--2---:R-:W-:Y:S01]  /*160a0*/  HMMA.16816.F32.BF16 R68, R108.reuse, R112, R68 ;  /* 0x000000706c44723c */ /* 0x044fe20000041844 */
[----:B------:R1:W2:Y:S07]  /*160b0*/  MUFU.EX2 R175, R102 ;  /* 0x0000006600af7308 */ /* 0x0002ae0000000800 */
[C---:B------:R-:W-:Y:S01]  /*160c0*/  HMMA.16816.F32.BF16 R72, R108.reuse, R114, R72 ;  /* 0x000000726c48723c */ /* 0x040fe20000041848 */
[----:B------:R-:W2:Y:S07]  /*160d0*/  LDSM.16.MT88.4 R112, [R193+0x1000] ;  /* 0x00100000c170783b */ /* 0x000eae0000004200 */
[C---:B------:R-:W-:Y:S08]  /*160e0*/  HMMA.16816.F32.BF16 R76, R108.reuse, R120, R76 ;  /* 0x000000786c4c723c */ /* 0x040ff0000004184c */
[C---:B------:R-:W-:Y:S01]  /*160f0*/  HMMA.16816.F32.BF16 R80, R108.reuse, R122, R80 ;  /* 0x0000007a6c50723c */ /* 0x040fe20000041850 */
[----:B------:R-:W2:Y:S03]  /*16100*/  LDSM.16.MT88.4 R120, [R197+0x1000] ;  /* 0x00100000c578783b */ /* 0x000ea60000004200 */
[--C-:B-1----:R-:W-:Y:S04]  /*16110*/  FFMA.FTZ R102, R161, c[0x0][0x2d0], -R101.reuse ;  /* 0x0000b400a1667a23 */ /* 0x102fe80000010865 */
[C---:B------:R-:W-:Y:S01]  /*16120*/  HMMA.16816.F32.BF16 R84, R108.reuse, R124, R84 ;  /* 0x0000007c6c54723c */ /* 0x040fe20000041854 */
[----:B------:R1:W-:Y:S07]  /*16130*/  MUFU.EX2 R174, R102 ;  /* 0x0000006600ae7308 */ /* 0x0003ee0000000800 */
[C---:B------:R-:W-:Y:S01]  /*16140*/  HMMA.16816.F32.BF16 R88, R108.reuse, R126, R88 ;  /* 0x0000007e6c58723c */ /* 0x040fe20000041858 */
[----:B------:R-:W2:Y:S07]  /*16150*/  LDSM.16.MT88.4 R124, [R193+0x3000] ;  /* 0x00300000c17c783b */ /* 0x000eae0000004200 */
[C---:B---3--:R-:W-:Y:S08]  /*16160*/  HMMA.16816.F32.BF16 R92, R108.reuse, R116, R92 ;  /* 0x000000746c5c723c */ /* 0x048ff0000004185c */
[----:B------:R-:W-:Y:S01]  /*16170*/  HMMA.16816.F32.BF16 R96, R108, R118, R96 ;  /* 0x000000766c60723c */ /* 0x000fe20000041860 */
[----:B------:R-:W-:Y:S03]  /*16180*/  LDSM.16.MT88.4 R116, [R193+0x5000] ;  /* 0x00500000c174783b */ /* 0x000fe60000004200 */
[--C-:B-1----:R-:W-:Y:S03]  /*16190*/  FFMA.FTZ R102, R163, c[0x0][0x2d0], -R101.reuse ;  /* 0x0000b400a3667a23 */ /* 0x102fe60000010865 */
[----:B----4-:R-:W-:Y:S01]  /*161a0*/  F2FP.BF16.PACK_AB R108, R191, R215 ;  /* 0x000000d7bf6c723e */ /* 0x010fe200000010ff */
[----:B------:R-:W1:Y:S01]  /*161b0*/  MUFU.EX2 R173, R102 ;  /* 0x0000006600ad7308 */ /* 0x000e620000000800 */
[----:B-----5:R-:W-:Y:S01]  /*161c0*/  F2FP.BF16.PACK_AB R110, R189, R190 ;  /* 0x000000bebd6e723e */ /* 0x020fe200000010ff */
[----:B------:R-:W-:Y:S02]  /*161d0*/  LDSM.16.MT88.4 R160, [R197+0x3800] ;  /* 0x00380000c5a0783b */ /* 0x000fe40000004200 */
[----:B--2---:R-:W-:Y:S02]  /*161e0*/  F2FP.BF16.PACK_AB R109, R175, R176 ;  /* 0x000000b0af6d723e */ /* 0x004fe400000010ff */
[----:B-1----:R-:W-:Y:S01]  /*161f0*/  F2FP.BF16.PACK_AB R111, R173, R174 ;  /* 0x000000aead6f723e */ /* 0x002fe200000010ff */
[--C-:B------:R-:W-:Y:S04]  /*16200*/  FFMA.FTZ R102, R171, c[0x0][0x2d0], -R140.reuse ;  /* 0x0000b400ab667a23 */ /* 0x100fe8000001088c */
[----:B------:R1:W-:Y:S02]  /*16210*/  MUFU.EX2 R188, R102 ;  /* 0x0000006600bc7308 */ /* 0x0003e40000000800 */
        /* <DEDUP_REMOVED lines=17> */
[----:B------:R-:W5:Y:S05]  /*16330*/  MUFU.EX2 R181, R140 ;  /* 0x0000008c00b57308 */ /* 0x000f6a0000000800 */
        /* <DEDUP_REMOVED lines=8> */
[C---:B------:R-:W-:Y:S07]  /*163c0*/  HMMA.16816.F32.BF16 R52, R108.reuse, R148, R52 ;  /* 0x000000946c34723c */ /* 0x040fee0000041834 */
[----:B---3--:R-:W-:Y:S01]  /*163d0*/  F2FP.BF16.PACK_AB R148, R187, R188 ;  /* 0x000000bcbb94723e */ /* 0x008fe200000010ff */
[C---:B------:R-:W-:Y:S07]  /*163e0*/  HMMA.16816.F32.BF16 R56, R108.reuse, R150, R56 ;  /* 0x000000966c38723c */ /* 0x040fee0000041838 */
[----:B-----5:R-:W-:Y:S01]  /*163f0*/  F2FP.BF16.PACK_AB R150, R181, R182 ;  /* 0x000000b6b596723e */ /* 0x020fe200000010ff */
[C---:B--2---:R-:W-:Y:S04]  /*16400*/  HMMA.16816.F32.BF16 R60, R108.reuse, R112, R60 ;  /* 0x000000706c3c723c */ /* 0x044fe8000004183c */
        /* <DEDUP_REMOVED lines=86> */
.L_x_706:
[----:B------:R-:W-:Y:S01]  /*16970*/  IMAD.MOV.U32 R0, RZ, RZ, c[0x0][0x2c4] ;  /* 0x0000b100ff007624 */ /* 0x000fe200078e00ff */
[----:B------:R-:W-:Y:S01]  /*16980*/  IADD3 R2, R242, 0x1, -R243 ;  /* 0x00000001f2027810 */ /* 0x000fe20007ffe8f3 */
[----:B------:R-:W-:-:S03]  /*16990*/  IMAD.MOV.U32 R4, RZ, RZ, c[0x0][0x32c] ;  /* 0x0000cb00ff047624 */ /* 0x000fc600078e00ff */
[----:B------:R-:W-:Y:S02]  /*169a0*/  ISETP.NE.AND P1, PT, R0, 0x1, PT ;  /* 0x000000010000780c */ /* 0x000fe40003f25270 */
[----:B------:R-:W-:Y:S02]  /*169b0*/  IADD3 R0, R246, 0x7f, RZ ;  /* 0x0000007ff6007810 */ /* 0x000fe40007ffe0ff */
[----:B------:R-:W-:-:S09]  /*169c0*/  ISETP.GE.AND P0, PT, R4, 0x1, PT ;  /* 0x000000010400780c */ /* 0x000fd20003f06270 */
        /* <DEDUP_REMOVED lines=15> */
.L_x_718:
[----:B------:R-:W-:-:S04]  /*16ac0*/  MOV R3, c[0x0][0x32c] ;  /* 0x0000cb0000037a02 */ /* 0x000fc80000000f00 */
[----:B------:R-:W-:-:S13]  /*16ad0*/  ISETP.NE.AND P0, PT, R3, 0x1, PT ;  /* 0x000000010300780c */ /* 0x000fda0003f05270 */
[----:B------:R-:W-:-:S05]  /*16ae0*/  @P0 IMAD.HI.U32 R3, R0, c[0x0][0x330], RZ ;  /* 0x0000cc0000030a27 */ /* 0x000fca00078e00ff */
[----:B------:R-:W-:Y:S02]  /*16af0*/  @P0 SHF.R.U32.HI R0, RZ, c[0x0][0x334], R3 ;  /* 0x0000cd00ff000a19 */ /* 0x000fe40000011603 */
.L_x_719:
[----:B------:R-:W-:Y:S05]  /*16b00*/  BSYNC B0 ;  /* 0x0000000000007941 */ /* 0x000fea0003800000 */
.L_x_717:
[----:B------:R-:W-:-:S05]  /*16b10*/  IMAD R0, R0, c[0x0][0x32c], RZ ;  /* 0x0000cb0000007a24 */ /* 0x000fca00078e02ff */
[----:B------:R-:W-:-:S04]  /*16b20*/  IMNMX R2, R2, R0, !PT ;  /* 0x0000000002027217 */ /* 0x000fc80007800200 */
.L_x_716:
        /* <DEDUP_REMOVED lines=10> */
.L_x_721:
[----:B------:R-:W-:Y:S01]  /*16bd0*/  ISETP.GT.AND P0, PT, R227, R216, PT ;  /* 0x000000d8e300720c */ /* 0x000fe20003f04270 */
[----:B------:R-:W-:Y:S04]  /*16be0*/  DEPBAR.LE SB0, 0x0 ;  /* 0x000080000000791a */ /* 0x000fe80000000000 */
[----:B------:R-:W-:Y:S01]  /*16bf0*/  WARPSYNC 0xffffffff ;  /* 0xffffffff00007948 */ /* 0x000fe20003800000 */
[----:B------:R-:W-:Y:S01]  /*16c00*/  BAR.SYNC.DEFER_BLOCKING 0x0 ;  /* 0x0000000000007b1d */ /* 0x000fe20000010000 */
[C---:B------:R-:W-:Y:S06]  /*16c10*/  IADD3 R215, R216.reuse, -0x1, RZ ;  /* 0xffffffffd8d77810 */ /* 0x040fec0007ffe0ff */
[----:B------:R-:W-:Y:S01]  /*16c20*/  @!P0 SHF.R.S32.HI R0, RZ, 0x1f, R216 ;  /* 0x0000001fff008819 */ /* 0x000fe200000114d8 */
[----:B------:R-:W-:Y:S01]  /*16c30*/  @!P0 IMAD.WIDE.U32 R4, R216, c[0x0][0x208], RZ ;  /* 0x00008200d8048a25 */ /* 0x000fe200078e00ff */
[----:B------:R-:W-:Y:S03]  /*16c40*/  @!P0 MOV R6, c[0x0][0x208] ;  /* 0x0000820000068a02 */ /* 0x000fe60000000f00 */
[----:B------:R-:W-:Y:S01]  /*16c50*/  @!P0 IMAD R0, R0, c[0x0][0x208], RZ ;  /* 0x0000820000008a24 */ /* 0x000fe200078e02ff */
[----:B------:R-:W-:Y:S03]  /*16c60*/  @!P0 SHF.L.U32 R2, R4, 0x6, RZ ;  /* 0x0000000604028819 */ /* 0x000fe600000006ff */
[----:B------:R-:W-:Y:S01]  /*16c70*/  @!P0 IMAD R0, R216, c[0x0][0x20c], R0 ;  /* 0x00008300d8008a24 */ /* 0x000fe200078e0200 */
[----:B------:R-:W-:Y:S04]  /*16c80*/  @!P0 LEA R3, P1, R6, R2, 0x5 ;  /* 0x0000000206038211 */ /* 0x000fe800078228ff */
[----:B------:R-:W-:Y:S02]  /*16c90*/  @!P0 IADD3 R0, R5, R0, RZ ;  /* 0x0000000005008210 */ /* 0x000fe40007ffe0ff */
[----:B------:R-:W-:Y:S01]  /*16ca0*/  @!P0 MOV R5, c[0x0][0x20c] ;  /* 0x0000830000058a02 */ /* 0x000fe20000000f00 */
[----:B------:R-:W-:Y:S01]  /*16cb0*/  LDSM.16.M88.4 R32, [R199] ;  /* 0x00000000c720783b */ /* 0x000fe20000000200 */
[----:B------:R-:W-:Y:S04]  /*16cc0*/  @!P0 SHF.L.U64.HI R0, R4, 0x6, R0 ;  /* 0x0000000604008819 */ /* 0x000fe80000010200 */
[----:B------:R-:W-:Y:S02]  /*16cd0*/  @!P0 LEA.HI.X R12, R6, R0, R5, 0x5, P1 ;  /* 0x00000000060c8211 */ /* 0x000fe400008f2c05 */
[----:B------:R-:W-:Y:S01]  /*16ce0*/  @!P0 IADD3 R4, P1, R2, R230, RZ ;  /* 0x000000e602048210 */ /* 0x000fe20007f3e0ff */
[----:B------:R-:W1:Y:S03]  /*16cf0*/  LDSM.16.M88.4 R8, [R192] ;  /* 0x00000000c008783b */ /* 0x000e660000000200 */
[-C--:B------:R-:W-:Y:S02]  /*16d00*/  @!P0 IADD3.X R5, R0, R233.reuse, RZ, P1, !PT ;  /* 0x000000e900058210 */ /* 0x080fe40000ffe4ff */
[C---:B------:R-:W-:Y:S03]  /*16d10*/  @!P0 LEA R22, P1, R4.reuse, c[0x0][0x1f8], 0x1 ;  /* 0x00007e0004168a11 */ /* 0x040fe600078208ff */
[----:B------:R-:W2:Y:S01]  /*16d20*/  LDSM.16.M88.4 R16, [R192+0x800] ;  /* 0x00080000c010783b */ /* 0x000ea20000000200 */
[----:B------:R-:W-:Y:S02]  /*16d30*/  @!P0 LEA.HI.X R23, R4, c[0x0][0x1fc], R5, 0x1, P1 ;  /* 0x00007f0004178a11 */ /* 0x000fe400008f0c05 */
[----:B------:R-:W-:Y:S04]  /*16d40*/  @!P0 IADD3 R6, P1, R230, 0x40, RZ ;  /* 0x00000040e6068810 */ /* 0x000fe80007f3e0ff */
[----:B------:R-:W-:Y:S01]  /*16d50*/  @!P0 IADD3.X R5, RZ, R233, RZ, P1, !PT ;  /* 0x000000e9ff058210 */ /* 0x000fe20000ffe4ff */
[----:B------:R-:W3:Y:S01]  /*16d60*/  LDSM.16.M88.4 R24, [R192+0x1000] ;  /* 0x00100000c018783b */ /* 0x000ee20000000200 */
[----:B------:R-:W-:Y:S04]  /*16d70*/  @!P0 IADD3 R4, P1, R2, R6, RZ ;  /* 0x0000000602048210 */ /* 0x000fe80007f3e0ff */
[----:B------:R-:W-:Y:S02]  /*16d80*/  @!P0 IADD3.X R7, R0, R5, RZ, P1, !PT ;  /* 0x0000000500078210 */ /* 0x000fe40000ffe4ff */
[C---:B------:R-:W-:Y:S01]  /*16d90*/  @!P0 LEA R174, P1, R4.reuse, c[0x0][0x1f8], 0x1 ;  /* 0x00007e0004ae8a11 */ /* 0x040fe200078208ff */
[----:B------:R-:W4:Y:S03]  /*16da0*/  LDSM.16.M88.4 R148, [R192+0x1800] ;  /* 0x00180000c094783b */ /* 0x000f260000000200 */
[----:B------:R-:W-:Y:S02]  /*16db0*/  @!P0 LEA.HI.X R175, R4, c[0x0][0x1fc], R7, 0x1, P1 ;  /* 0x00007f0004af8a11 */ /* 0x000fe400008f0c07 */
[----:B------:R-:W-:Y:S03]  /*16dc0*/  @!P0 IADD3 R4, P1, R230, 0x80, RZ ;  /* 0x00000080e6048810 */ /* 0x000fe60007f3e0ff */
[----:B------:R-:W-:Y:S01]  /*16dd0*/  LDSM.16.M88.4 R152, [R200] ;  /* 0x00000000c898783b */ /* 0x000fe20000000200 */
[----:B------:R-:W-:Y:S02]  /*16de0*/  @!P0 IADD3.X R13, RZ, R233, RZ, P1, !PT ;  /* 0x000000e9ff0d8210 */ /* 0x000fe40000ffe4ff */
[----:B------:R-:W-:Y:S04]  /*16df0*/  @!P0 IADD3 R2, P1, R2, R4, RZ ;  /* 0x0000000402028210 */ /* 0x000fe80007f3e0ff */
[----:B------:R-:W-:Y:S01]  /*16e00*/  @!P0 IADD3.X R0, R0, R13, RZ, P1, !PT ;  /* 0x0000000d00008210 */ /* 0x000fe20000ffe4ff */
[----:B------:R-:W5:Y:S01]  /*16e10*/  LDSM.16.M88.4 R156, [R203] ;  /* 0x00000000cb9c783b */ /* 0x000f620000000200 */
[C---:B------:R-:W-:Y:S04]  /*16e20*/  @!P0 LEA R172, P1, R2.reuse, c[0x0][0x1f8], 0x1 ;  /* 0x00007e0002ac8a11 */ /* 0x040fe800078208ff */
[----:B------:R-:W-:Y:S02]  /*16e30*/  @!P0 LEA.HI.X R173, R2, c[0x0][0x1fc], R0, 0x1, P1 ;  /* 0x00007f0002ad8a11 */ /* 0x000fe400008f0c00 */
[C---:B------:R-:W-:Y:S01]  /*16e40*/  @!P0 IADD3 R0, P1, R3.reuse, R6, RZ ;  /* 0x0000000603008210 */ /* 0x040fe20007f3e0ff */
[----:B------:R-:W3:Y:S03]  /*16e50*/  LDSM.16.M88.4 R160, [R214] ;  /* 0x00000000d6a0783b */ /* 0x000ee60000000200 */
[C---:B------:R-:W-:Y:S02]  /*16e60*/  @!P0 IADD3.X R21, R12.reuse, R5, RZ, P1, !PT ;  /* 0x000000050c158210 */ /* 0x040fe40000ffe4ff */
[C---:B------:R-:W-:Y:S02]  /*16e70*/  @!P0 IADD3 R20, P1, R3.reuse, R4, RZ ;  /* 0x0000000403148210 */ /* 0x040fe40007f3e0ff */
[C---:B-1----:R-:W-:Y:S01]  /*16e80*/  HMMA.16816.F32.BF16 R4, R32.reuse, R8, RZ ;  /* 0x000000082004723c */ /* 0x042fe200000418ff */
[----:B------:R-:W1:Y:S02]  /*16e90*/  LDSM.16.M88.4 R164, [R213] ;  /* 0x00000000d5a4783b */ /* 0x000e640000000200 */
[C---:B------:R-:W-:Y:S02]  /*16ea0*/  @!P0 IADD3.X R100, R12.reuse, R13, RZ, P1, !PT ;  /* 0x0000000d0c648210 */ /* 0x040fe40000ffe4ff */
[----:B------:R-:W-:Y:S03]  /*16eb0*/  @!P0 IADD3 R3, P1, R3, R230, RZ ;  /* 0x000000e603038210 */ /* 0x000fe60007f3e0ff */
[C---:B------:R-:W-:Y:S01]  /*16ec0*/  HMMA.16816.F32.BF16 R8, R32.reuse, R10, RZ ;  /* 0x0000000a2008723c */ /* 0x040fe200000418ff */
[----:B------:R-:W1:Y:S03]  /*16ed0*/  LDSM.16.M88.4 R168, [R212] ;  /* 0x00000000d4a8783b */ /* 0x000e660000000200 */
[----:B------:R-:W-:Y:S02]  /*16ee0*/  @!P0 IADD3.X R2, R12, R233, RZ, P1, !PT ;  /* 0x000000e90c028210 */ /* 0x000fe40000ffe4ff */
[C---:B------:R-:W-:Y:S02]  /*16ef0*/  @!P0 LEA R28, P1, R3.reuse, c[0x0][0x1f8], 0x1 ;  /* 0x00007e00031c8a11 */ /* 0x040fe400078208ff */
[C---:B--2---:R-:W-:Y:S01]  /*16f00*/  HMMA.16816.F32.BF16 R12, R32.reuse, R16, RZ ;  /* 0x00000010200c723c */ /* 0x044fe200000418ff */
[----:B------:R-:W-:Y:S01]  /*16f10*/  @!PT LDS RZ, [RZ] ;  /* 0x00000000fffff984 */ /* 0x000fe20000000800 */
[----:B------:R-:W-:Y:S01]  /*16f20*/  @!PT LDS RZ, [RZ] ;  /* 0x00000000fffff984 */ /* 0x000fe20000000800 */
[----:B------:R-:W-:Y:S01]  /*16f30*/  @!PT LDS RZ, [RZ] ;  /* 0x00000000fffff984 */ /* 0x000fe20000000800 */
[----:B------:R3:W-:Y:S03]  /*16f40*/  @!P0 LDGSTS.E.BYPASS.LTC128B.128 [R217+0x100], [R22.64], !P5 ;  /* 0x0010000016d98fae */ /* 0x0007e6000e901d46 */
[----:B------:R-:W-:Y:S02]  /*16f50*/  @!P0 LEA.HI.X R29, R3, c[0x0][0x1fc], R2, 0x1, P1 ;  /* 0x00007f00031d8a11 */ /* 0x000fe400008f0c02 */
[C---:B------:R-:W-:Y:S02]  /*16f60*/  @!P0 LEA R30, P1, R0.reuse, c[0x0][0x1f8], 0x1 ;  /* 0x00007e00001e8a11 */ /* 0x040fe400078208ff */
[C---:B------:R-:W-:Y:S01]  /*16f70*/  HMMA.16816.F32.BF16 R16, R32.reuse, R18, RZ ;  /* 0x000000122010723c */ /* 0x040fe200000418ff */
[----:B------:R2:W-:Y:S03]  /*16f80*/  @!P0 LDGSTS.E.BYPASS.LTC128B.128 [R217+0x2100], [R174.64], !P4 ;  /* 0x02100000aed98fae */ /* 0x0005e6000e101d46 */
[----:B------:R-:W-:Y:S02]  /*16f90*/  @!P0 LEA.HI.X R31, R0, c[0x0][0x1fc], R21, 0x1, P1 ;  /* 0x00007f00001f8a11 */ /* 0x000fe400008f0c15 */
[C---:B------:R-:W-:Y:S03]  /*16fa0*/  @!P0 LEA R2, P1, R20.reuse, c[0x0][0x1f8], 0x1 ;  /* 0x00007e0014028a11 */ /* 0x040fe600078208ff */
[----:B------:R2:W-:Y:S03]  /*16fb0*/  @!P0 LDGSTS.E.BYPASS.LTC128B.128 [R217+0x4100], [R172.64], !P3 ;  /* 0x04100000acd98fae */ /* 0x0005e6000d901d46 */
[----:B------:R-:W-:Y:S05]  /*16fc0*/  @!P0 LEA.HI.X R3, R20, c[0x0][0x1fc], R100, 0x1, P1 ;  /* 0x00007f0014038a11 */ /* 0x000fea00008f0c64 */
[----:B------:R4:W-:Y:S01]  /*16fd0*/  @!P0 LDGSTS.E.BYPASS.LTC128B.128 [R217+0x1100], [R28.64], !P5 ;  /* 0x011000001cd98fae */ /* 0x0009e2000e901d46 */
[C---:B---3--:R-:W-:Y:S07]  /*16fe0*/  HMMA.16816.F32.BF16 R20, R32.reuse, R24, RZ ;  /* 0x000000182014723c */ /* 0x048fee00000418ff */
[----:B------:R4:W-:Y:S01]  /*16ff0*/  @!P0 LDGSTS.E.BYPASS.LTC128B.128 [R217+0x3100], [R30.64], !P4 ;  /* 0x031000001ed98fae */ /* 0x0009e2000e101d46 */
[C---:B------:R-:W-:Y:S07]  /*17000*/  HMMA.16816.F32.BF16 R24, R32.reuse, R26, RZ ;  /* 0x0000001a2018723c */ /* 0x040fee00000418ff */
[----:B------:R3:W-:Y:S01]  /*17010*/  @!P0 LDGSTS.E.BYPASS.LTC128B.128 [R217+0x5100], [R2.64], !P3 ;  /* 0x0510000002d98fae */ /* 0x0007e2000d901d46 */
[----:B------:R-:W-:Y:S07]  /*17020*/  ISETP.GT.AND P0, PT, R216, R227, PT ;  /* 0x000000e3d800720c */ /* 0x000fee0003f04270 */
[----:B--2---:R-:W-:Y:S08]  /*17030*/  LDSM.16.M88.4 R172, [R202] ;  /* 0x00000000caac783b */ /* 0x004ff00000000200 */
[----:B------:R-:W0:Y:S01]  /*17040*/  LDGDEPBAR ;  /* 0x00000000000079af */ /* 0x000e220000000000 */
[C---:B----4-:R-:W-:Y:S07]  /*17050*/  HMMA.16816.F32.BF16 R28, R32.reuse, R148, RZ ;  /* 0x00000094201c723c */ /* 0x050fee00000418ff */
[----:B------:R-:W2:Y:S01]  /*17060*/  LDSM.16.M88.4 R176, [R198] ;  /* 0x00000000c6b0783b */ /* 0x000ea20000000200 */
[----:B------:R-:W-:Y:S07]  /*17070*/  HMMA.16816.F32.BF16 R32, R32, R150, RZ ;  /* 0x000000962020723c */ /* 0x000fee00000418ff */
[----:B------:R-:W4:Y:S01]  /*17080*/  LDSM.16.M88.4 R180, [R198+0x800] ;  /* 0x00080000c6b4783b */ /* 0x000f220000000200 */
[C---:B-----5:R-:W-:Y:S07]  /*17090*/  HMMA.16816.F32.BF16 R4, R152.reuse, R156, R4 ;  /* 0x0000009c9804723c */ /* 0x060fee0000041804 */
[----:B------:R-:W5:Y:S01]  /*170a0*/  LDSM.16.M88.4 R148, [R198+0x1000] ;  /* 0x00100000c694783b */ /* 0x000f620000000200 */
[C---:B------:R-:W-:Y:S07]  /*170b0*/  HMMA.16816.F32.BF16 R8, R152.reuse, R158, R8 ;  /* 0x0000009e9808723c */ /* 0x040fee0000041808 */
[----:B------:R-:W2:Y:S01]  /*170c0*/  LDSM.16.M88.4 R156, [R198+0x1800] ;  /* 0x00180000c69c783b */ /* 0x000ea20000000200 */
[C---:B------:R-:W-:Y:S07]  /*170d0*/  HMMA.16816.F32.BF16 R12, R152.reuse, R160, R12 ;  /* 0x000000a0980c723c */ /* 0x040fee000004180c */
[----:B------:R-:W-:Y:S01]  /*170e0*/  LDSM.16.M88.4 R184, [R199+0x4000] ;  /* 0x00400000c7b8783b */ /* 0x000fe20000000200 */
[C---:B------:R-:W-:Y:S07]  /*170f0*/  HMMA.16816.F32.BF16 R16, R152.reuse, R162, R16 ;  /* 0x000000a29810723c */ /* 0x040fee0000041810 */
[----:B------:R-:W-:Y:S01]  /*17100*/  LDSM.16.M88.4 R160, [R201] ;  /* 0x00000000c9a0783b */ /* 0x000fe20000000200 */
[C---:B-1----:R-:W-:Y:S07]  /*17110*/  HMMA.16816.F32.BF16 R20, R152.reuse, R164, R20 ;  /* 0x000000a49814723c */ /* 0x042fee0000041814 */
[----:B------:R-:W-:Y:S01]  /*17120*/  LDSM.16.M88.4 R188, [R192+0x2000] ;  /* 0x00200000c0bc783b */ /* 0x000fe20000000200 */
[C---:B------:R-:W-:Y:S07]  /*17130*/  HMMA.16816.F32.BF16 R24, R152.reuse, R166, R24 ;  /* 0x000000a69818723c */ /* 0x040fee0000041818 */
[----:B------:R-:W1:Y:S01]  /*17140*/  LDSM.16.M88.4 R164, [R195] ;  /* 0x00000000c3a4783b */ /* 0x000e620000000200 */
[C---:B------:R-:W-:Y:S08]  /*17150*/  HMMA.16816.F32.BF16 R28, R152.reuse, R168, R28 ;  /* 0x000000a8981c723c */ /* 0x040ff0000004181c */
        /* <DEDUP_REMOVED lines=15> */
[C---:B-1----:R-:W-:Y:S01]  /*17250*/  HMMA.16816.F32.BF16 R4, R160.reuse, R164, R4 ;  /* 0x000000a4a004723c */ /* 0x042fe20000041804 */
[----:B------:R-:W-:Y:S07]  /*17260*/  LDSM.16.M88.4 R172, [R209] ;  /* 0x00000000d1ac783b */ /* 0x000fee0000000200 */
[C---:B------:R-:W-:Y:S01]  /*17270*/  HMMA.16816.F32.BF16 R8, R160.reuse, R166, R8 ;  /* 0x000000a6a008723c */ /* 0x040fe20000041808 */
[----:B------:R-:W-:Y:S07]  /*17280*/  LDSM.16.M88.4 R164, [R211] ;  /* 0x00000000d3a4783b */ /* 0x000fee0000000200 */
[C---:B------:R-:W-:Y:S08]  /*17290*/  HMMA.16816.F32.BF16 R12, R160.reuse, R152, R12 ;  /* 0x00000098a00c723c */ /* 0x040ff0000004180c */
        /* <DEDUP_REMOVED lines=14> */
[----:B------:R-:W4:Y:S07]  /*17380*/  LDSM.16.M88.4 R148, [R208] ;  /* 0x00000000d094783b */ /* 0x000f2e0000000200 */
[C---:B-----5:R-:W-:Y:S08]  /*17390*/  HMMA.16816.F32.BF16 R20, R184.reuse, R156, R20 ;  /* 0x0000009cb814723c */ /* 0x060ff00000041814 */
[C---:B------:R-:W-:Y:S01]  /*173a0*/  HMMA.16816.F32.BF16 R24, R184.reuse, R158, R24 ;  /* 0x0000009eb818723c */ /* 0x040fe20000041818 */
[----:B------:R-:W5:Y:S07]  /*173b0*/  LDSM.16.M88.4 R156, [R202+0x4000] ;  /* 0x00400000ca9c783b */ /* 0x000f6e0000000200 */
        /* <DEDUP_REMOVED lines=13> */
[C---:B----4-:R-:W-:Y:S08]  /*17490*/  HMMA.16816.F32.BF16 R28, R160.reuse, R148, R28 ;  /* 0x00000094a01c723c */ /* 0x050ff0000004181c */
[----:B------:R-:W-:Y:S01]  /*174a0*/  HMMA.16816.F32.BF16 R32, R160, R150, R32 ;  /* 0x00000096a020723c */ /* 0x000fe20000041820 */
[----:B------:R-:W4:Y:S07]  /*174b0*/  LDSM.16.M88.4 R148, [R198+0x3800] ;  /* 0x00380000c694783b */ /* 0x000f2e0000000200 */
[C---:B-----5:R-:W-:Y:S01]  /*174c0*/  HMMA.16816.F32.BF16 R4, R156.reuse, R176, R4 ;  /* 0x000000b09c04723c */ /* 0x060fe20000041804 */
[----:B------:R-:W5:Y:S07]  /*174d0*/  LDSM.16.M88.4 R160, [R201+0x4000] ;  /* 0x00400000c9a0783b */ /* 0x000f6e0000000200 */
[C---:B------:R-:W-:Y:S01]  /*174e0*/  HMMA.16816.F32.BF16 R8, R156.reuse, R178, R8 ;  /* 0x000000b29c08723c */ /* 0x040fe20000041808 */
[----:B------:R-:W3:Y:S07]  /*174f0*/  LDSM.16.M88.4 R176, [R195+0x3000] ;  /* 0x00300000c3b0783b */ /* 0x000eee0000000200 */
[C---:B-1----:R-:W-:Y:S08]  /*17500*/  HMMA.16816.F32.BF16 R12, R156.reuse, R152, R12 ;  /* 0x000000989c0c723c */ /* 0x042ff0000004180c */
[C---:B------:R-:W-:Y:S01]  /*17510*/  HMMA.16816.F32.BF16 R16, R156.reuse, R154, R16 ;  /* 0x0000009a9c10723c */ /* 0x040fe20000041810 */
[----:B------:R-:W1:Y:S07]  /*17520*/  LDSM.16.M88.4 R152, [R195+0x3800] ;  /* 0x00380000c398783b */ /* 0x000e6e0000000200 */
[C---:B--2---:R-:W-:Y:S08]  /*17530*/  HMMA.16816.F32.BF16 R20, R156.reuse, R164, R20 ;  /* 0x000000a49c14723c */ /* 0x044ff00000041814 */
[C---:B------:R-:W-:Y:S01]  /*17540*/  HMMA.16816.F32.BF16 R24, R156.reuse, R166, R24 ;  /* 0x000000a69c18723c */ /* 0x040fe20000041818 */
[----:B------:R-:W-:Y:S07]  /*17550*/  LDSM.16.M88.4 R164, [R200+0x8000] ;  /* 0x00800000c8a4783b */ /* 0x000fee0000000200 */
[C---:B----4-:R-:W-:Y:S08]  /*17560*/  HMMA.16816.F32.BF16 R28, R156.reuse, R148, R28 ;  /* 0x000000949c1c723c */ /* 0x050ff0000004181c */
[----:B------:R-:W-:Y:S01]  /*17570*/  HMMA.16816.F32.BF16 R32, R156, R150, R32 ;  /* 0x000000969c20723c */ /* 0x000fe20000041820 */
[----:B------:R-:W2:Y:S07]  /*17580*/  LDSM.16.M88.4 R148, [R192+0x5000] ;  /* 0x00500000c094783b */ /* 0x000eae0000000200 */
[C---:B-----5:R-:W-:Y:S01]  /*17590*/  HMMA.16816.F32.BF16 R4, R160.reuse, R168, R4 ;  /* 0x000000a8a004723c */ /* 0x060fe20000041804 */
[----:B------:R-:W4:Y:S07]  /*175a0*/  LDSM.16.M88.4 R156, [R192+0x5800] ;  /* 0x00580000c09c783b */ /* 0x000f2e0000000200 */
[C---:B------:R-:W-:Y:S01]  /*175b0*/  HMMA.16816.F32.BF16 R8, R160.reuse, R170, R8 ;  /* 0x000000aaa008723c */ /* 0x040fe20000041808 */
[----:B------:R-:W5:Y:S07]  /*175c0*/  LDSM.16.M88.4 R168, [R207] ;  /* 0x00000000cfa8783b */ /* 0x000f6e0000000200 */
[C---:B------:R-:W-:Y:S08]  /*175d0*/  HMMA.16816.F32.BF16 R12, R160.reuse, R172, R12 ;  /* 0x000000aca00c723c */ /* 0x040ff0000004180c */
[C---:B------:R-:W-:Y:S01]  /*175e0*/  HMMA.16816.F32.BF16 R16, R160.reuse, R174, R16 ;  /* 0x000000aea010723c */ /* 0x040fe20000041810 */
[----:B------:R-:W2:Y:S07]  /*175f0*/  LDSM.16.M88.4 R172, [R206] ;  /* 0x00000000ceac783b */ /* 0x000eae0000000200 */
[C---:B---3--:R-:W-:Y:S08]  /*17600*/  HMMA.16816.F32.BF16 R20, R160.reuse, R176, R20 ;  /* 0x000000b0a014723c */ /* 0x048ff00000041814 */
[C---:B------:R-:W-:Y:S01]  /*17610*/  HMMA.16816.F32.BF16 R24, R160.reuse, R178, R24 ;  /* 0x000000b2a018723c */ /* 0x040fe20000041818 */
[----:B------:R-:W-:Y:S07]  /*17620*/  LDSM.16.M88.4 R176, [R202+0x8000] ;  /* 0x00800000cab0783b */ /* 0x000fee0000000200 */
[C---:B-1----:R-:W-:Y:S08]  /*17630*/  HMMA.16816.F32.BF16 R28, R160.reuse, R152, R28 ;  /* 0x00000098a01c723c */ /* 0x042ff0000004181c */
[----:B------:R-:W-:Y:S01]  /*17640*/  HMMA.16816.F32.BF16 R32, R160, R154, R32 ;  /* 0x0000009aa020723c */ /* 0x000fe20000041820 */
[----:B------:R-:W1:Y:S07]  /*17650*/  LDSM.16.M88.4 R152, [R205] ;  /* 0x00000000cd98783b */ /* 0x000e6e0000000200 */
[C---:B------:R-:W-:Y:S01]  /*17660*/  HMMA.16816.F32.BF16 R4, R180.reuse, R184, R4 ;  /* 0x000000b8b404723c */ /* 0x040fe20000041804 */
[----:B------:R-:W3:Y:S07]  /*17670*/  LDSM.16.M88.4 R160, [R204] ;  /* 0x00000000cca0783b */ /* 0x000eee0000000200 */
        /* <DEDUP_REMOVED lines=8> */
[C---:B----4-:R-:W-:Y:S08]  /*17700*/  HMMA.16816.F32.BF16 R28, R180.reuse, R156, R28 ;  /* 0x0000009cb41c723c */ /* 0x050ff0000004181c */
[----:B------:R-:W-:Y:S01]  /*17710*/  HMMA.16816.F32.BF16 R32, R180, R158, R32 ;  /* 0x0000009eb420723c */ /* 0x000fe20000041820 */
[----:B------:R-:W4:Y:S07]  /*17720*/  LDSM.16.M88.4 R156, [R198+0x5000] ;  /* 0x00500000c69c783b */ /* 0x000f2e0000000200 */
[C---:B-----5:R-:W-:Y:S01]  /*17730*/  HMMA.16816.F32.BF16 R4, R164.reuse, R168, R4 ;  /* 0x000000a8a404723c */ /* 0x060fe20000041804 */
[----:B------:R-:W-:Y:S07]  /*17740*/  LDSM.16.M88.4 R180, [R201+0x8000] ;  /* 0x00800000c9b4783b */ /* 0x000fee0000000200 */
[C---:B------:R-:W-:Y:S01]  /*17750*/  HMMA.16816.F32.BF16 R8, R164.reuse, R170, R8 ;  /* 0x000000aaa408723c */ /* 0x040fe20000041808 */
[----:B------:R-:W5:Y:S07]  /*17760*/  LDSM.16.M88.4 R168, [R198+0x5800] ;  /* 0x00580000c6a8783b */ /* 0x000f6e0000000200 */
[C---:B------:R-:W-:Y:S08]  /*17770*/  HMMA.16816.F32.BF16 R12, R164.reuse, R172, R12 ;  /* 0x000000aca40c723c */ /* 0x040ff0000004180c */
[C---:B------:R-:W-:Y:S08]  /*17780*/  HMMA.16816.F32.BF16 R16, R164.reuse, R174, R16 ;  /* 0x000000aea410723c */ /* 0x040ff00000041810 */
[C---:B-1----:R-:W-:Y:S08]  /*17790*/  HMMA.16816.F32.BF16 R20, R164.reuse, R152, R20 ;  /* 0x00000098a414723c */ /* 0x042ff00000041814 */
[C---:B------:R-:W-:Y:S08]  /*177a0*/  HMMA.16816.F32.BF16 R24, R164.reuse, R154, R24 ;  /* 0x0000009aa418723c */ /* 0x040ff00000041818 */
[C---:B---3--:R-:W-:Y:S08]  /*177b0*/  HMMA.16816.F32.BF16 R28, R164.reuse, R160, R28 ;  /* 0x000000a0a41c723c */ /* 0x048ff0000004181c */
[----:B------:R-:W-:Y:S08]  /*177c0*/  HMMA.16816.F32.BF16 R32, R164, R162, R32 ;  /* 0x000000a2a420723c */ /* 0x000ff00000041820 */
[C---:B------:R-:W-:Y:S08]  /*177d0*/  HMMA.16816.F32.BF16 R4, R176.reuse, R184, R4 ;  /* 0x000000b8b004723c */ /* 0x040ff00000041804 */
        /* <DEDUP_REMOVED lines=139> */
[----:B------:R-:W-:Y:S01]  /*18090*/  FFMA.FTZ R11, R153, c[0x0][0x2d0], -R155 ;  /* 0x0000b400990b7a23 */ /* 0x000fe2000001089b */
        /* <DEDUP_REMOVED lines=24> */
[--C-:B------:R-:W-:Y:S01]  /*18220*/  FFMA.FTZ R5, R154, c[0x0][0x2d0], -R155.reuse ;  /* 0x0000b4009a057a23 */ /* 0x100fe2000001089b */
        /* <DEDUP_REMOVED lines=52> */
[----:B--2---:R-:W-:Y:S02]  /*18570*/  FFMA.FTZ R102, R151, c[0x0][0x2d0], -R155 ;  /* 0x0000b40097667a23 */ /* 0x004fe4000001089b */
[----:B------:R2:W-:Y:S01]  /*18580*/  MUFU.EX2 R188, R14 ;  /* 0x0000000e00bc7308 */ /* 0x0005e20000000800 */
[----:B------:R-:W-:Y:S01]  /*18590*/  @P0 LEA.HI.X R5, R5, c[0x0][0x1cc], R15, 0x1, P1 ;  /* 0x0000730005050a11 */ /* 0x000fe200008f0c0f */
[----:B------:R3:W-:Y:S01]  /*185a0*/  @P0 LDGSTS.E.BYPASS.LTC128B.128 [R217+0x9100], [R6.64], !P4 ;  /* 0x0910000006d90fae */ /* 0x0007e2000e101d46 */
[C---:B------:R-:W-:Y:S02]  /*185b0*/  FMUL.FTZ R43, R0.reuse, R43 ;  /* 0x0000002b002b7220 */ /* 0x040fe40000410000 */
[C---:B------:R-:W-:Y:S02]  /*185c0*/  FMUL.FTZ R46, R0.reuse, R46 ;  /* 0x0000002e002e7220 */ /* 0x040fe40000410000 */
[C---:B------:R-:W-:Y:S02]  /*185d0*/  FMUL.FTZ R47, R0.reuse, R47 ;  /* 0x0000002f002f7220 */ /* 0x040fe40000410000 */
[C---:B------:R-:W-:Y:S01]  /*185e0*/  FMUL.FTZ R50, R0.reuse, R50 ;  /* 0x0000003200327220 */ /* 0x040fe20000410000 */
[----:B------:R4:W-:Y:S01]  /*185f0*/  @P0 LDGSTS.E.BYPASS.LTC128B.128 [R217+0xb100], [R4.64], !P3 ;  /* 0x0b10000004d90fae */ /* 0x0009e2000d901d46 */
[----:B------:R4:W-:Y:S01]  /*18600*/  MUFU.EX2 R220, R102 ;  /* 0x0000006600dc7308 */ /* 0x0009e20000000800 */
[----:B------:R-:W-:Y:S01]  /*18610*/  FMUL.FTZ R51, R0, R51 ;  /* 0x0000003300337220 */ /* 0x000fe20000410000 */
[----:B------:R-:W-:Y:S01]  /*18620*/  ISETP.GT.AND P0, PT, R216, R244, PT ;  /* 0x000000f4d800720c */ /* 0x000fe20003f04270 */
[C---:B------:R-:W-:Y:S01]  /*18630*/  FMUL.FTZ R54, R0.reuse, R54 ;  /* 0x0000003600367220 */ /* 0x040fe20000410000 */
[----:B------:R-:W-:Y:S01]  /*18640*/  MOV R216, R215 ;  /* 0x000000d700d87202 */ /* 0x000fe20000000f00 */
        /* <DEDUP_REMOVED lines=9> */
[C---:B---3--:R-:W-:Y:S01]  /*186e0*/  FMUL.FTZ R6, R0.reuse, R110 ;  /* 0x0000006e00067220 */ /* 0x048fe20000410000 */
[----:B-----5:R-:W-:Y:S01]  /*186f0*/  F2FP.BF16.PACK_AB R110, R223, R224 ;  /* 0x000000e0df6e723e */ /* 0x020fe200000010ff */
[C---:B------:R-:W-:Y:S02]  /*18700*/  FMUL.FTZ R7, R0.reuse, R111 ;  /* 0x0000006f00077220 */ /* 0x040fe40000410000 */
[----:B------:R-:W-:Y:S01]  /*18710*/  FMUL.FTZ R59, R0, R59 ;  /* 0x0000003b003b7220 */ /* 0x000fe20000410000 */
[----:B------:R-:W-:Y:S01]  /*18720*/  LDSM.16.MT88.4 R120, [R194+0x2000] ;  /* 0x00200000c278783b */ /* 0x000fe20000004200 */
[----:B------:R2:W3:Y:S01]  /*18730*/  MUFU.EX2 R187, R14 ;  /* 0x0000000e00bb7308 */ /* 0x0004e20000000800 */
[----:B----4-:R-:W-:Y:S02]  /*18740*/  FFMA.FTZ R4, R156, c[0x0][0x2d0], -R101 ;  /* 0x0000b4009c047a23 */ /* 0x010fe40000010865 */
[----:B------:R-:W-:Y:S02]  /*18750*/  FMUL.FTZ R5, R2, R109 ;  /* 0x0000006d02057220 */ /* 0x000fe40000410000 */
[----:B------:R-:W-:Y:S02]  /*18760*/  FFMA.FTZ R102, R160, c[0x0][0x2d0], -R155 ;  /* 0x0000b400a0667a23 */ /* 0x000fe4000001089b */
        /* <DEDUP_REMOVED lines=26> */
[C---:B------:R-:W-:Y:S02]  /*18910*/  FMUL.FTZ R74, R0.reuse, R74 ;  /* 0x0000004a004a7220 */ /* 0x040fe40000410000 */
        /* <DEDUP_REMOVED lines=47> */
[----:B------:R-:W-:Y:S02]  /*18c10*/  FMUL.FTZ R92, R2, R92 ;  /* 0x0000005c025c7220 */ /* 0x000fe40000410000 */
        /* <DEDUP_REMOVED lines=15> */
[--C-:B-1----:R-:W-:Y:S02]  /*18d10*/  FFMA.FTZ R102, R165, c[0x0][0x2d0], -R155.reuse ;  /* 0x0000b400a5667a23 */ /* 0x102fe4000001089b */
        /* <DEDUP_REMOVED lines=16> */
[--C-:B-1----:R-:W-:Y:S02]  /*18e20*/  FFMA.FTZ R102, R167, c[0x0][0x2d0], -R155.reuse ;  /* 0x0000b400a7667a23 */ /* 0x102fe4000001089b */
        /* <DEDUP_REMOVED lines=61> */
[----:B---3--:R-:W-:Y:S02]  /*19200*/  FFMA.FTZ R102, R172, c[0x0][0x2d0], -R101 ;  /* 0x0000b400ac667a23 */ /* 0x008fe40000010865 */
        /* <DEDUP_REMOVED lines=8> */
[--C-:B---3--:R-:W-:Y:S02]  /*19290*/  FFMA.FTZ R102, R178, c[0x0][0x2d0], -R155.reuse ;  /* 0x0000b400b2667a23 */ /* 0x108fe4000001089b */
        /* <DEDUP_REMOVED lines=11> */
[----:B------:R4:W5:Y:S06]  /*19350*/  MUFU.EX2 R179, R102 ;  /* 0x0000006600b37308 */ /* 0x00096c0000000800 */
[C---:B------:R-:W-:Y:S08]  /*19360*/  HMMA.16816.F32.BF16 R84, R108.reuse, R124, R84 ;  /* 0x0000007c6c54723c */ /* 0x040ff00000041854 */
[C---:B------:R-:W-:Y:S01]  /*19370*/  HMMA.16816.F32.BF16 R88, R108.reuse, R126, R88 ;  /* 0x0000007e6c58723c */ /* 0x040fe20000041858 */
[----:B------:R-:W3:Y:S07]  /*19380*/  LDSM.16.MT88.4 R124, [R193+0x3000] ;  /* 0x00300000c17c783b */ /* 0x000eee0000004200 */
        /* <DEDUP_REMOVED lines=10> */
[----:B----4-:R-:W-:Y:S02]  /*19430*/  FFMA.FTZ R102, R177, c[0x0][0x2d0], -R155 ;  /* 0x0000b400b1667a23 */ /* 0x010fe4000001089b */
[----:B------:R-:W-:Y:S03]  /*19440*/  LDSM.16.MT88.4 R152, [R193+0x3800] ;  /* 0x00380000c198783b */ /* 0x000fe60000004200 */
[C---:B------:R-:W-:Y:S01]  /*19450*/  HMMA.16816.F32.BF16 R8, R108.reuse, R118, R8 ;  /* 0x000000766c08723c */ /* 0x040fe20000041808 */
[----:B------:R1:W-:Y:S04]  /*19460*/  MUFU.EX2 R177, R102 ;  /* 0x0000006600b17308 */ /* 0x0003e80000000800 */
[----:B------:R-:W4:Y:S03]  /*19470*/  LDSM.16.MT88.4 R116, [R193+0x5000] ;  /* 0x00500000c174783b */ /* 0x000f260000004200 */
[C---:B------:R-:W-:Y:S08]  /*19480*/  HMMA.16816.F32.BF16 R12, R108.reuse, R128, R12 ;  /* 0x000000806c0c723c */ /* 0x040ff0000004180c */
[C---:B------:R-:W-:Y:S01]  /*19490*/  HMMA.16816.F32.BF16 R16, R108.reuse, R130, R16 ;  /* 0x000000826c10723c */ /* 0x040fe20000041810 */
[----:B------:R-:W-:Y:S07]  /*194a0*/  LDSM.16.MT88.4 R128, [R197+0x1800] ;  /* 0x00180000c580783b */ /* 0x000fee0000004200 */
[C---:B---3--:R-:W-:Y:S04]  /*194b0*/  HMMA.16816.F32.BF16 R20, R108.reuse, R120, R20 ;  /* 0x000000786c14723c */ /* 0x048fe80000041814 */
[--C-:B-1----:R-:W-:Y:S04]  /*194c0*/  FFMA.FTZ R102, R235, c[0x0][0x2d0], -R101.reuse ;  /* 0x0000b400eb667a23 */ /* 0x102fe80000010865 */
[C---:B------:R-:W-:Y:S01]  /*194d0*/  HMMA.16816.F32.BF16 R24, R108.reuse, R122, R24 ;  /* 0x0000007a6c18723c */ /* 0x040fe20000041818 */
[----:B------:R-:W1:Y:S01]  /*194e0*/  LDSM.16.MT88.4 R120, [R194+0x5000] ;  /* 0x00500000c278783b */ /* 0x000e620000004200 */
[----:B------:R3:W-:Y:S06]  /*194f0*/  MUFU.EX2 R172, R102 ;  /* 0x0000006600ac7308 */ /* 0x0007ec0000000800 */
[C---:B------:R-:W-:Y:S08]  /*19500*/  HMMA.16816.F32.BF16 R28, R108.reuse, R132, R28 ;  /* 0x000000846c1c723c */ /* 0x040ff0000004181c */
[C---:B------:R-:W-:Y:S08]  /*19510*/  HMMA.16816.F32.BF16 R32, R108.reuse, R134, R32 ;  /* 0x000000866c20723c */ /* 0x040ff00000041820 */
[C---:B------:R-:W-:Y:S04]  /*19520*/  HMMA.16816.F32.BF16 R36, R108.reuse, R124, R36 ;  /* 0x0000007c6c24723c */ /* 0x040fe80000041824 */
[--C-:B---3--:R-:W-:Y:S02]  /*19530*/  FFMA.FTZ R102, R236, c[0x0][0x2d0], -R101.reuse ;  /* 0x0000b400ec667a23 */ /* 0x108fe40000010865 */
[----:B------:R-:W-:Y:S02]  /*19540*/  FFMA.FTZ R101, R140, c[0x0][0x2d0], -R101 ;  /* 0x0000b4008c657a23 */ /* 0x000fe40000010865 */
[C---:B------:R-:W-:Y:S01]  /*19550*/  HMMA.16816.F32.BF16 R40, R108.reuse, R126, R40 ;  /* 0x0000007e6c28723c */ /* 0x040fe20000041828 */
[----:B------:R-:W3:Y:S01]  /*19560*/  LDSM.16.MT88.4 R124, [R197+0x5000] ;  /* 0x00500000c57c783b */ /* 0x000ee20000004200 */
[----:B------:R-:W1:Y:S06]  /*19570*/  MUFU.EX2 R102, R102 ;  /* 0x0000006600667308 */ /* 0x000e6c0000000800 */
[C---:B------:R-:W-:Y:S04]  /*19580*/  HMMA.16816.F32.BF16 R44, R108.reuse, R136, R44 ;  /* 0x000000886c2c723c */ /* 0x040fe8000004182c */
[----:B------:R-:W1:Y:S04]  /*19590*/  MUFU.EX2 R101, R101 ;  /* 0x0000006500657308 */ /* 0x000e680000000800 */
[C---:B------:R-:W-:Y:S01]  /*195a0*/  HMMA.16816.F32.BF16 R48, R108.reuse, R138, R48 ;  /* 0x0000008a6c30723c */ /* 0x040fe20000041830 */
[----:B------:R-:W-:Y:S07]  /*195b0*/  LDSM.16.MT88.4 R136, [R196+0x1800] ;  /* 0x00180000c488783b */ /* 0x000fee0000004200 */
[C---:B------:R-:W-:Y:S07]  /*195c0*/  HMMA.16816.F32.BF16 R52, R108.reuse, R148, R52 ;  /* 0x000000946c34723c */ /* 0x040fee0000041834 */
[----:B-----5:R-:W-:Y:S01]  /*195d0*/  F2FP.BF16.PACK_AB R148, R179, R180 ;  /* 0x000000b4b394723e */ /* 0x020fe200000010ff */
[C---:B------:R-:W-:Y:S04]  /*195e0*/  HMMA.16816.F32.BF16 R56, R108.reuse, R150, R56 ;  /* 0x000000966c38723c */ /* 0x040fe80000041838 */
[----:B-1----:R-:W-:Y:S03]  /*195f0*/  F2FP.BF16.PACK_AB R149, R102, R172 ;  /* 0x000000ac6695723e */ /* 0x002fe600000010ff */
[----:B------:R-:W-:Y:S01]  /*19600*/  F2FP.BF16.PACK_AB R150, R177, R178 ;  /* 0x000000b2b196723e */ /* 0x000fe200000010ff */
[C---:B--2---:R-:W-:Y:S04]  /*19610*/  HMMA.16816.F32.BF16 R60, R108.reuse, R112, R60 ;  /* 0x000000706c3c723c */ /* 0x044fe8000004183c */
[----:B------:R-:W-:Y:S04]  /*19620*/  F2FP.BF16.PACK_AB R151, R101, R103 ;  /* 0x000000676597723e */ /* 0x000fe800000010ff */
[C---:B------:R-:W-:Y:S01]  /*19630*/  HMMA.16816.F32.BF16 R64, R108.reuse, R114, R64 ;  /* 0x000000726c40723c */ /* 0x040fe20000041840 */
[----:B------:R-:W1:Y:S07]  /*19640*/  LDSM.16.MT88.4 R112, [R196+0x5000] ;  /* 0x00500000c470783b */ /* 0x000e6e0000004200 */
[C---:B----4-:R-:W-:Y:S08]  /*19650*/  HMMA.16816.F32.BF16 R68, R108.reuse, R116, R68 ;  /* 0x000000746c44723c */ /* 0x050ff00000041844 */
[C---:B------:R-:W-:Y:S01]  /*19660*/  HMMA.16816.F32.BF16 R72, R108.reuse, R118, R72 ;  /* 0x000000766c48723c */ /* 0x040fe20000041848 */
[----:B------:R-:W2:Y:S07]  /*19670*/  LDSM.16.MT88.4 R116, [R193+0x1800] ;  /* 0x00180000c174783b */ /* 0x000eae0000004200 */
[C---:B------:R-:W-:Y:S08]  /*19680*/  HMMA.16816.F32.BF16 R76, R108.reuse, R120, R76 ;  /* 0x000000786c4c723c */ /* 0x040ff0000004184c */
[C---:B------:R-:W-:Y:S01]  /*19690*/  HMMA.16816.F32.BF16 R80, R108.reuse, R122, R80 ;  /* 0x0000007a6c50723c */ /* 0x040fe20000041850 */
[----:B------:R-:W4:Y:S07]  /*196a0*/  LDSM.16.MT88.4 R120, [R194+0x1800] ;  /* 0x00180000c278783b */ /* 0x000f2e0000004200 */
[C---:B---3--:R-:W-:Y:S08]  /*196b0*/  HMMA.16816.F32.BF16 R84, R108.reuse, R124, R84 ;  /* 0x0000007c6c54723c */ /* 0x048ff00000041854 */
[C---:B------:R-:W-:Y:S08]  /*196c0*/  HMMA.16816.F32.BF16 R88, R108.reuse, R126, R88 ;  /* 0x0000007e6c58723c */ /* 0x040ff00000041858 */
[C---:B-1----:R-:W-:Y:S08]  /*196d0*/  HMMA.16816.F32.BF16 R92, R108.reuse, R112, R92 ;  /* 0x000000706c5c723c */ /* 0x042ff0000004185c */
[----:B------:R-:W-:Y:S08]  /*196e0*/  HMMA.16816.F32.BF16 R96, R108, R114, R96 ;  /* 0x000000726c60723c */ /* 0x000ff00000041860 */
[C---:B--2---:R-:W-:Y:S01]  /*196f0*/  HMMA.16816.F32.BF16 R108, R148.reuse, R116, R4 ;  /* 0x00000074946c723c */ /* 0x044fe20000041804 */
[----:B------:R-:W1:Y:S07]  /*19700*/  LDSM.16.MT88.4 R4, [R194+0x5800] ;  /* 0x00580000c204783b */ /* 0x000e6e0000004200 */
[C---:B------:R-:W-:Y:S01]  /*19710*/  HMMA.16816.F32.BF16 R112, R148.reuse, R118, R8 ;  /* 0x000000769470723c */ /* 0x040fe20000041808 */
[----:B------:R-:W2:Y:S07]  /*19720*/  LDSM.16.MT88.4 R8, [R197+0x5800] ;  /* 0x00580000c508783b */ /* 0x000eae0000004200 */
[C---:B----4-:R-:W-:Y:S01]  /*19730*/  HMMA.16816.F32.BF16 R116, R148.reuse, R120, R12 ;  /* 0x000000789474723c */ /* 0x050fe2000004180c */
        /* <DEDUP_REMOVED lines=34> */
.L_x_720:
[----:B------:R-:W-:-:S13]  /*19960*/  ISETP.GE.AND P0, PT, R215, R227, PT ;  /* 0x000000e3d700720c */ /* 0x000fda0003f06270 */
[----:B------:R-:W-:Y:S05]  /*19970*/  @!P0 BRA `(.L_x_722) ;  /* 0x000038b000008947 */ /* 0x000fea0003800000 */
[----:B------:R-:W-:Y:S02]  /*19980*/  MOV R102, R8 ;  /* 0x0000000800667202 */ /* 0x000fe40000000f00 */
[----:B------:R-:W-:Y:S02]  /*19990*/  MOV R101, R100 ;  /* 0x0000006400657202 */ /* 0x000fe40000000f00 */
.L_x_731:
[----:B------:R-:W-:Y:S01]  /*199a0*/  SHF.R.S32.HI R0, RZ, 0x1f, R215 ;  /* 0x0000001fff007819 */ /* 0x000fe200000114d7 */
[----:B------:R-:W-:Y:S04]  /*199b0*/  DEPBAR.LE SB0, 0x0 ;  /* 0x000080000000791a */ /* 0x000fe80000000000 */
[----:B------:R-:W-:Y:S01]  /*199c0*/  IMAD R0, R0, c[0x0][0x208], RZ ;  /* 0x0000820000007a24 */ /* 0x000fe200078e02ff */
[----:B------:R-:W-:Y:S01]  /*199d0*/  WARPSYNC 0xffffffff ;  /* 0xffffffff00007948 */ /* 0x000fe20003800000 */
[----:B------:R-:W-:Y:S01]  /*199e0*/  BAR.SYNC.DEFER_BLOCKING 0x0 ;  /* 0x0000000000007b1d */ /* 0x000fe20000010000 */
[C---:B------:R-:W-:Y:S01]  /*199f0*/  IMAD.WIDE.U32 R2, R215.reuse, c[0x0][0x208], RZ ;  /* 0x00008200d7027a25 */ /* 0x040fe200078e00ff */
[----:B------:R-:W-:Y:S03]  /*19a00*/  MOV R216, c[0x0][0x2c4] ;  /* 0x0000b10000d87a02 */ /* 0x000fe60000000f00 */
[----:B------:R-:W-:Y:S01]  /*19a10*/  IMAD R0, R215, c[0x0][0x20c], R0 ;  /* 0x00008300d7007a24 */ /* 0x000fe200078e0200 */
[----:B------:R-:W-:Y:S01]  /*19a20*/  ISETP.NE.AND P6, PT, R216, 0x1, PT ;  /* 0x00000001d800780c */ /* 0x000fe20003fc5270 */
[----:B------:R-:W-:Y:S02]  /*19a30*/  IMAD.MOV.U32 R6, RZ, RZ, c[0x0][0x208] ;  /* 0x00008200ff067624 */ /* 0x000fe400078e00ff */
[----:B------:R-:W-:Y:S02]  /*19a40*/  IMAD.SHL.U32 R4, R2, 0x40, RZ ;  /* 0x0000004002047824 */ /* 0x000fe400078e00ff */
[----:B------:R-:W-:Y:S02]  /*19a50*/  IMAD.IADD R0, R3, 0x1, R0 ;  /* 0x0000000103007824 */ /* 0x000fe400078e0200 */
[----:B------:R-:W-:Y:S01]  /*19a60*/  IMAD.MOV.U32 R7, RZ, RZ, c[0x0][0x20c] ;  /* 0x00008300ff077624 */ /* 0x000fe200078e00ff */
[----:B------:R-:W-:Y:S02]  /*19a70*/  LEA R3, P0, R6, R4, 0x5 ;  /* 0x0000000406037211 */ /* 0x000fe400078028ff */
[----:B------:R-:W-:Y:S02]  /*19a80*/  SHF.L.U64.HI R0, R2, 0x6, R0 ;  /* 0x0000000602007819 */ /* 0x000fe40000010200 */
[----:B------:R-:W-:Y:S02]  /*19a90*/  IADD3 R5, P1, R4, R230, RZ ;  /* 0x000000e604057210 */ /* 0x000fe40007f3e0ff */
[----:B------:R-:W-:Y:S02]  /*19aa0*/  LEA.HI.X R2, R6, R0, R7, 0x5, P0 ;  /* 0x0000000006027211 */ /* 0x000fe400000f2c07 */
[----:B------:R-:W-:Y:S02]  /*19ab0*/  IADD3 R7, P0, R230, 0x40, RZ ;  /* 0x00000040e6077810 */ /* 0x000fe40007f1e0ff */
[C---:B------:R-:W-:Y:S01]  /*19ac0*/  LEA R28, P2, R5.reuse, c[0x0][0x1f8], 0x1 ;  /* 0x00007e00051c7a11 */ /* 0x040fe200078408ff */
[----:B------:R-:W-:Y:S01]  /*19ad0*/  LDSM.16.M88.4 R32, [R199] ;  /* 0x00000000c720783b */ /* 0x000fe20000000200 */
[----:B------:R-:W-:Y:S01]  /*19ae0*/  IADD3.X R12, R0, R233, RZ, P1, !PT ;  /* 0x000000e9000c7210 */ /* 0x000fe20000ffe4ff */
[--C-:B------:R-:W-:Y:S01]  /*19af0*/  IMAD.X R6, RZ, RZ, R233.reuse, P0 ;  /* 0x000000ffff067224 */ /* 0x100fe200000e06e9 */
[----:B------:R-:W-:Y:S01]  /*19b00*/  IADD3 R13, P1, R4, R7, RZ ;  /* 0x00000007040d7210 */ /* 0x000fe20007f3e0ff */
[----:B------:R-:W-:Y:S01]  /*19b10*/  ULDC UR4, c[0x0][0x324] ;  /* 0x0000c90000047ab9 */ /* 0x000fe20000000800 */
[----:B------:R-:W-:Y:S01]  /*19b20*/  LEA.HI.X R29, R5, c[0x0][0x1fc], R12, 0x1, P2 ;  /* 0x00007f00051d7a11 */ /* 0x000fe200010f0c0c */
[----:B------:R-:W-:Y:S01]  /*19b30*/  ULOP3.LUT UR4, URZ, UR4, URZ, 0x33, !UPT ;  /* 0x000000043f047292 */ /* 0x000fe2000f8e333f */
[----:B------:R-:W-:Y:S01]  /*19b40*/  IADD3 R5, P0, R230, 0x80, RZ ;  /* 0x00000080e6057810 */ /* 0x000fe20007f1e0ff */
[----:B------:R-:W1:Y:S01]  /*19b50*/  LDSM.16.M88.4 R8, [R192] ;  /* 0x00000000c008783b */ /* 0x000e620000000200 */
[----:B------:R-:W-:Y:S01]  /*19b60*/  IMAD.X R14, R0, 0x1, R6, P1 ;  /* 0x00000001000e7824 */ /* 0x000fe200008e0606 */
[C---:B------:R-:W-:Y:S02]  /*19b70*/  LEA R22, P1, R13.reuse, c[0x0][0x1f8], 0x1 ;  /* 0x00007e000d167a11 */ /* 0x040fe400078208ff */
[--C-:B------:R-:W-:Y:S01]  /*19b80*/  IMAD.X R12, RZ, RZ, R233.reuse, P0 ;  /* 0x000000ffff0c7224 */ /* 0x100fe200000e06e9 */
[----:B------:R-:W-:Y:S02]  /*19b90*/  IADD3 R4, P0, R4, R5, RZ ;  /* 0x0000000504047210 */ /* 0x000fe40007f1e0ff */
[----:B------:R-:W2:Y:S01]  /*19ba0*/  LDSM.16.M88.4 R16, [R192+0x800] ;  /* 0x00080000c010783b */ /* 0x000ea20000000200 */
[----:B------:R-:W-:Y:S02]  /*19bb0*/  LEA.HI.X R23, R13, c[0x0][0x1fc], R14, 0x1, P1 ;  /* 0x00007f000d177a11 */ /* 0x000fe400008f0c0e */
[C---:B------:R-:W-:Y:S02]  /*19bc0*/  IADD3 R7, P1, R3.reuse, R7, RZ ;  /* 0x0000000703077210 */ /* 0x040fe40007f3e0ff */
[----:B------:R-:W-:Y:S02]  /*19bd0*/  IADD3.X R13, R0, R12, RZ, P0, !PT ;  /* 0x0000000c000d7210 */ /* 0x000fe400007fe4ff */
        /* <DEDUP_REMOVED lines=17> */
[C---:B-1----:R-:W-:Y:S02]  /*19cf0*/  HMMA.16816.F32.BF16 R4, R32.reuse, R8, RZ ;  /* 0x000000082004723c */ /* 0x042fe400000418ff */
[----:B------:R-:W1:Y:S01]  /*19d00*/  LDSM.16.M88.4 R160, [R214] ;  /* 0x00000000d6a0783b */ /* 0x000e620000000200 */
[----:B------:R-:W-:Y:S05]  /*19d10*/  ISETP.GT.AND P0, PT, R215, R227, PT ;  /* 0x000000e3d700720c */ /* 0x000fea0003f04270 */
[C---:B------:R-:W-:Y:S01]  /*19d20*/  HMMA.16816.F32.BF16 R8, R32.reuse, R10, RZ ;  /* 0x0000000a2008723c */ /* 0x040fe200000418ff */
        /* <DEDUP_REMOVED lines=10> */
[----:B------:R2:W-:Y:S07]  /*19dd0*/  LDGSTS.E.BYPASS.LTC128B.128 [R217+0x5100], [R14.64], !P3 ;  /* 0x051000000ed97fae */ /* 0x0005ee000d901d46 */
[----:B------:R-:W-:Y:S07]  /*19de0*/  LDSM.16.M88.4 R172, [R202] ;  /* 0x00000000caac783b */ /* 0x000fee0000000200 */
[----:B------:R-:W0:Y:S07]  /*19df0*/  LDGDEPBAR ;  /* 0x00000000000079af */ /* 0x000e2e0000000000 */
[----:B------:R-:W1:Y:S01]  /*19e00*/  LDSM.16.M88.4 R176, [R198] ;  /* 0x00000000c6b0783b */ /* 0x000e620000000200 */
[C---:B--2---:R-:W-:Y:S06]  /*19e10*/  HMMA.16816.F32.BF16 R12, R32.reuse, R16, RZ ;  /* 0x00000010200c723c */ /* 0x044fec00000418ff */
[----:B------:R-:W-:Y:S02]  /*19e20*/  LDSM.16.M88.4 R180, [R198+0x1000] ;  /* 0x00100000c6b4783b */ /* 0x000fe40000000200 */
[C---:B------:R-:W-:Y:S05]  /*19e30*/  HMMA.16816.F32.BF16 R16, R32.reuse, R18, RZ ;  /* 0x000000122010723c */ /* 0x040fea00000418ff */
[----:B------:R-:W-:Y:S03]  /*19e40*/  LDSM.16.M88.4 R184, [R201] ;  /* 0x00000000c9b8783b */ /* 0x000fe60000000200 */
[C---:B---3--:R-:W-:Y:S04]  /*19e50*/  HMMA.16816.F32.BF16 R20, R32.reuse, R24, RZ ;  /* 0x000000182014723c */ /* 0x048fe800000418ff */
[----:B------:R-:W-:Y:S04]  /*19e60*/  LDSM.16.M88.4 R188, [R195] ;  /* 0x00000000c3bc783b */ /* 0x000fe80000000200 */
[C---:B------:R-:W-:Y:S08]  /*19e70*/  HMMA.16816.F32.BF16 R24, R32.reuse, R26, RZ ;  /* 0x0000001a2018723c */ /* 0x040ff000000418ff */
[C---:B----4-:R-:W-:Y:S08]  /*19e80*/  HMMA.16816.F32.BF16 R28, R32.reuse, R148, RZ ;  /* 0x00000094201c723c */ /* 0x050ff000000418ff */
[----:B------:R-:W-:Y:S01]  /*19e90*/  HMMA.16816.F32.BF16 R32, R32, R150, RZ ;  /* 0x000000962020723c */ /* 0x000fe200000418ff */
[----:B------:R-:W2:Y:S07]  /*19ea0*/  LDSM.16.M88.4 R148, [R198+0x800] ;  /* 0x00080000c694783b */ /* 0x000eae0000000200 */
[C---:B-----5:R-:W-:Y:S08]  /*19eb0*/  HMMA.16816.F32.BF16 R4, R152.reuse, R156, R4 ;  /* 0x0000009c9804723c */ /* 0x060ff00000041804 */
[C---:B------:R-:W-:Y:S01]  /*19ec0*/  HMMA.16816.F32.BF16 R8, R152.reuse, R158, R8 ;  /* 0x0000009e9808723c */ /* 0x040fe20000041808 */
[----:B------:R-:W3:Y:S07]  /*19ed0*/  LDSM.16.M88.4 R156, [R198+0x1800] ;  /* 0x00180000c69c783b */ /* 0x000eee0000000200 */
[C---:B-1----:R-:W-:Y:S08]  /*19ee0*/  HMMA.16816.F32.BF16 R12, R152.reuse, R160, R12 ;  /* 0x000000a0980c723c */ /* 0x042ff0000004180c */
[C---:B------:R-:W-:Y:S01]  /*19ef0*/  HMMA.16816.F32.BF16 R16, R152.reuse, R162, R16 ;  /* 0x000000a29810723c */ /* 0x040fe20000041810 */
[----:B------:R-:W-:Y:S07]  /*19f00*/  LDSM.16.M88.4 R160, [R195+0x1000] ;  /* 0x00100000c3a0783b */ /* 0x000fee0000000200 */
[C---:B------:R-:W-:Y:S08]  /*19f10*/  HMMA.16816.F32.BF16 R20, R152.reuse, R164, R20 ;  /* 0x000000a49814723c */ /* 0x040ff00000041814 */
[C---:B------:R-:W-:Y:S01]  /*19f20*/  HMMA.16816.F32.BF16 R24, R152.reuse, R166, R24 ;  /* 0x000000a69818723c */ /* 0x040fe20000041818 */
[----:B------:R-:W-:Y:S07]  /*19f30*/  LDSM.16.M88.4 R164, [R195+0x1800] ;  /* 0x00180000c3a4783b */ /* 0x000fee0000000200 */
[C---:B------:R-:W-:Y:S08]  /*19f40*/  HMMA.16816.F32.BF16 R28, R152.reuse, R168, R28 ;  /* 0x000000a8981c723c */ /* 0x040ff0000004181c */
[----:B------:R-:W-:Y:S01]  /*19f50*/  HMMA.16816.F32.BF16 R32, R152, R170, R32 ;  /* 0x000000aa9820723c */ /* 0x000fe20000041820 */
[----:B------:R-:W1:Y:S07]  /*19f60*/  LDSM.16.M88.4 R152, [R195+0x800] ;  /* 0x00080000c398783b */ /* 0x000e6e0000000200 */
[C---:B------:R-:W-:Y:S01]  /*19f70*/  HMMA.16816.F32.BF16 R4, R172.reuse, R176, R4 ;  /* 0x000000b0ac04723c */ /* 0x040fe20000041804 */
[----:B------:R-:W-:Y:S07]  /*19f80*/  LDSM.16.M88.4 R168, [R199+0x4000] ;  /* 0x00400000c7a8783b */ /* 0x000fee0000000200 */
[C---:B------:R-:W-:Y:S01]  /*19f90*/  HMMA.16816.F32.BF16 R8, R172.reuse, R178, R8 ;  /* 0x000000b2ac08723c */ /* 0x040fe20000041808 */
[----:B------:R-:W4:Y:S07]  /*19fa0*/  LDSM.16.M88.4 R176, [R192+0x2000] ;  /* 0x00200000c0b0783b */ /* 0x000f2e0000000200 */
[C---:B--2---:R-:W-:Y:S08]  /*19fb0*/  HMMA.16816.F32.BF16 R12, R172.reuse, R148, R12 ;  /* 0x00000094ac0c723c */ /* 0x044ff0000004180c */
[C---:B------:R-:W-:Y:S01]  /*19fc0*/  HMMA.16816.F32.BF16 R16, R172.reuse, R150, R16 ;  /* 0x00000096ac10723c */ /* 0x040fe20000041810 */
[----:B------:R-:W2:Y:S07]  /*19fd0*/  LDSM.16.M88.4 R148, [R192+0x2800] ;  /* 0x00280000c094783b */ /* 0x000eae0000000200 */
[C---:B------:R-:W-:Y:S08]  /*19fe0*/  HMMA.16816.F32.BF16 R20, R172.reuse, R180, R20 ;  /* 0x000000b4ac14723c */ /* 0x040ff00000041814 */
[C---:B------:R-:W-:Y:S01]  /*19ff0*/  HMMA.16816.F32.BF16 R24, R172.reuse, R182, R24 ;  /* 0x000000b6ac18723c */ /* 0x040fe20000041818 */
[----:B------:R-:W-:Y:S07]  /*1a000*/  LDSM.16.M88.4 R180, [R200+0x4000] ;  /* 0x00400000c8b4783b */ /* 0x000fee0000000200 */
[C---:B---3--:R-:W-:Y:S08]  /*1a010*/  HMMA.16816.F32.BF16 R28, R172.reuse, R156, R28 ;  /* 0x0000009cac1c723c */ /* 0x048ff0000004181c */
[----:B------:R-:W-:Y:S01]  /*1a020*/  HMMA.16816.F32.BF16 R32, R172, R158, R32 ;  /* 0x0000009eac20723c */ /* 0x000fe20000041820 */
[----:B------:R-:W3:Y:S07]  /*1a030*/  LDSM.16.M88.4 R156, [R192+0x3000] ;  /* 0x00300000c09c783b */ /* 0x000eee0000000200 */
[C---:B------:R-:W-:Y:S01]  /*1a040*/  HMMA.16816.F32.BF16 R4, R184.reuse, R188, R4 ;  /* 0x000000bcb804723c */ /* 0x040fe20000041804 */
[----:B------:R-:W5:Y:S07]  /*1a050*/  LDSM.16.M88.4 R172, [R192+0x3800] ;  /* 0x00380000c0ac783b */ /* 0x000f6e0000000200 */
[C---:B------:R-:W-:Y:S01]  /*1a060*/  HMMA.16816.F32.BF16 R8, R184.reuse, R190, R8 ;  /* 0x000000beb808723c */ /* 0x040fe20000041808 */
[----:B------:R-:W2:Y:S07]  /*1a070*/  LDSM.16.M88.4 R188, [R211] ;  /* 0x00000000d3bc783b */ /* 0x000eae0000000200 */
        /* <DEDUP_REMOVED lines=9> */
[C---:B----4-:R-:W-:Y:S01]  /*1a110*/  HMMA.16816.F32.BF16 R4, R168.reuse, R176, R4 ;  /* 0x000000b0a804723c */ /* 0x050fe20000041804 */
[----:B------:R-:W-:Y:S07]  /*1a120*/  LDSM.16.M88.4 R184, [R198+0x2000] ;  /* 0x00200000c6b8783b */ /* 0x000fee0000000200 */
[C---:B------:R-:W-:Y:S01]  /*1a130*/  HMMA.16816.F32.BF16 R8, R168.reuse, R178, R8 ;  /* 0x000000b2a808723c */ /* 0x040fe20000041808 */
[----:B------:R-:W4:Y:S07]  /*1a140*/  LDSM.16.M88.4 R176, [R202+0x4000] ;  /* 0x00400000cab0783b */ /* 0x000f2e0000000200 */
[C---:B--2---:R-:W-:Y:S08]  /*1a150*/  HMMA.16816.F32.BF16 R12, R168.reuse, R148, R12 ;  /* 0x00000094a80c723c */ /* 0x044ff0000004180c */
[C---:B------:R-:W-:Y:S01]  /*1a160*/  HMMA.16816.F32.BF16 R16, R168.reuse, R150, R16 ;  /* 0x00000096a810723c */ /* 0x040fe20000041810 */
[----:B------:R-:W2:Y:S07]  /*1a170*/  LDSM.16.M88.4 R148, [R198+0x2800] ;  /* 0x00280000c694783b */ /* 0x000eae0000000200 */
[C---:B---3--:R-:W-:Y:S08]  /*1a180*/  HMMA.16816.F32.BF16 R20, R168.reuse, R156, R20 ;  /* 0x0000009ca814723c */ /* 0x048ff00000041814 */
[C---:B------:R-:W-:Y:S01]  /*1a190*/  HMMA.16816.F32.BF16 R24, R168.reuse, R158, R24 ;  /* 0x0000009ea818723c */ /* 0x040fe20000041818 */
[----:B------:R-:W3:Y:S07]  /*1a1a0*/  LDSM.16.M88.4 R156, [R198+0x3000] ;  /* 0x00300000c69c783b */ /* 0x000eee0000000200 */
[C---:B-----5:R-:W-:Y:S08]  /*1a1b0*/  HMMA.16816.F32.BF16 R28, R168.reuse, R172, R28 ;  /* 0x000000aca81c723c */ /* 0x060ff0000004181c */
[----:B------:R-:W-:Y:S01]  /*1a1c0*/  HMMA.16816.F32.BF16 R32, R168, R174, R32 ;  /* 0x000000aea820723c */ /* 0x000fe20000041820 */
[----:B------:R-:W5:Y:S07]  /*1a1d0*/  LDSM.16.M88.4 R168, [R198+0x3800] ;  /* 0x00380000c6a8783b */ /* 0x000f6e0000000200 */
[C---:B------:R-:W-:Y:S01]  /*1a1e0*/  HMMA.16816.F32.BF16 R4, R180.reuse, R188, R4 ;  /* 0x000000bcb404723c */ /* 0x040fe20000041804 */
[----:B------:R-:W-:Y:S07]  /*1a1f0*/  LDSM.16.M88.4 R172, [R201+0x4000] ;  /* 0x00400000c9ac783b */ /* 0x000fee0000000200 */
[C---:B------:R-:W-:Y:S01]  /*1a200*/  HMMA.16816.F32.BF16 R8, R180.reuse, R190, R8 ;  /* 0x000000beb408723c */ /* 0x040fe20000041808 */
[----:B------:R-:W2:Y:S07]  /*1a210*/  LDSM.16.M88.4 R188, [R195+0x2000] ;  /* 0x00200000c3bc783b */ /* 0x000eae0000000200 */
        /* <DEDUP_REMOVED lines=53> */
[C---:B------:R-:W-:Y:S08]  /*1a570*/  HMMA.16816.F32.BF16 R16, R176.reuse, R154, R16 ;  /* 0x0000009ab010723c */ /* 0x040ff00000041810 */
[C---:B------:R-:W-:Y:S08]  /*1a580*/  HMMA.16816.F32.BF16 R20, R176.reuse, R160, R20 ;  /* 0x000000a0b014723c */ /* 0x040ff00000041814 */
[C---:B------:R-:W-:Y:S08]  /*1a590*/  HMMA.16816.F32.BF16 R24, R176.reuse, R162, R24 ;  /* 0x000000a2b018723c */ /* 0x040ff00000041818 */
[C---:B------:R-:W-:Y:S08]  /*1a5a0*/  HMMA.16816.F32.BF16 R28, R176.reuse, R164, R28 ;  /* 0x000000a4b01c723c */ /* 0x040ff0000004181c */
[----:B------:R-:W-:Y:S08]  /*1a5b0*/  HMMA.16816.F32.BF16 R32, R176, R166, R32 ;  /* 0x000000a6b020723c */ /* 0x000ff00000041820 */
[C---:B----4-:R-:W-:Y:S08]  /*1a5c0*/  HMMA.16816.F32.BF16 R4, R172.reuse, R184, R4 ;  /* 0x000000b8ac04723c */ /* 0x050ff00000041804 */
[C---:B------:R-:W-:Y:S08]  /*1a5d0*/  HMMA.16816.F32.BF16 R8, R172.reuse, R186, R8 ;  /* 0x000000baac08723c */ /* 0x040ff00000041808 */
[C---:B--2---:R-:W-:Y:S08]  /*1a5e0*/  HMMA.16816.F32.BF16 R12, R172.reuse, R148, R12 ;  /* 0x00000094ac0c723c */ /* 0x044ff0000004180c */
[C---:B------:R-:W-:Y:S01]  /*1a5f0*/  HMMA.16816.F32.BF16 R16, R172.reuse, R150, R16 ;  /* 0x00000096ac10723c */ /* 0x040fe20000041810 */
[----:B------:R-:W1:Y:S07]  /*1a600*/  LDSM.16.M88.4 R148, [R195+0x4800] ;  /* 0x00480000c394783b */ /* 0x000e6e0000000200 */
[C---:B---3--:R-:W-:Y:S08]  /*1a610*/  HMMA.16816.F32.BF16 R20, R172.reuse, R156, R20 ;  /* 0x0000009cac14723c */ /* 0x048ff00000041814 */
        /* <DEDUP_REMOVED lines=44> */
[----:B-----5:R-:W-:Y:S06]  /*1a8e0*/  FMUL.FTZ R0, R13, c[0x0][0x320] ;  /* 0x0000c8000d007a20 */ /* 0x020fec0000410000 */
        /* <DEDUP_REMOVED lines=84> */
[----:B------:R-:W-:Y:S01]  /*1ae30*/  FMUL.FTZ R0, R34, c[0x0][0x320] ;  /* 0x0000c80022007a20 */ /* 0x000fe20000410000 */
[----:B------:R-:W-:Y:S03]  /*1ae40*/  ISETP.GE.AND P6, PT, R11, 0x1, PT ;  /* 0x000000010b00780c */ /* 0x000fe60003fc6270 */
        /* <DEDUP_REMOVED lines=25> */
.L_x_725:
[----:B------:R-:W-:Y:S04]  /*1afe0*/  MOV R8, c[0x0][0x32c] ;  /* 0x0000cb0000087a02 */ /* 0x000fe80000000f00 */
[----:B------:R-:W-:Y:S11]  /*1aff0*/  ISETP.NE.AND P0, PT, R8, 0x1, PT ;  /* 0x000000010800780c */ /* 0x000ff60003f05270 */
[----:B------:R-:W-:Y:S02]  /*1b000*/  @!UPT UIADD3 URZ, URZ, URZ, URZ ;  /* 0x0000003f3f3ff290 */ /* 0x000fe4000fffe03f */
[----:B------:R-:W-:Y:S05]  /*1b010*/  @P0 IMAD.HI.U32 R8, R3, c[0x0][0x330], RZ ;  /* 0x0000cc0003080a27 */ /* 0x000fea00078e00ff */
[----:B------:R-:W-:Y:S02]  /*1b020*/  @P0 SHF.R.U32.HI R3, RZ, c[0x0][0x334], R8 ;  /* 0x0000cd00ff030a19 */ /* 0x000fe40000011608 */
.L_x_726:
[----:B------:R-:W-:Y:S05]  /*1b030*/  BSYNC B0 ;  /* 0x0000000000007941 */ /* 0x000fea0003800000 */
.L_x_724:
[----:B------:R-:W-:Y:S04]  /*1b040*/  IMAD R3, R3, c[0x0][0x32c], -R4 ;  /* 0x0000cb0003037a24 */ /* 0x000fe800078e0a04 */
[----:B------:R-:W-:Y:S05]  /*1b050*/  IMAD.IADD R3, R3, 0x1, -R241 ;  /* 0x0000000103037824 */ /* 0x000fea00078e0af1 */
[----:B------:R-:W-:Y:S02]  /*1b060*/  IADD3 R8, R3, c[0x0][0x32c], RZ ;  /* 0x0000cb0003087a10 */ /* 0x000fe40007ffe0ff */
[----:B------:R-:W-:Y:S02]  /*1b070*/  IMNMX R0, R0, R3, !PT ;  /* 0x0000000300007217 */ /* 0x000fe40007800200 */
[----:B------:R-:W-:Y:S02]  /*1b080*/  IMNMX R2, R2, R8, PT ;  /* 0x0000000802027217 */ /* 0x000fe40003800200 */
.L_x_723:
        /* <DEDUP_REMOVED lines=66> */
.L_x_729:
[----:B------:R-:W-:Y:S04]  /*1b4b0*/  MOV R5, c[0x0][0x32c] ;  /* 0x0000cb0000057a02 */ /* 0x000fe80000000f00 */
[----:B------:R-:W-:Y:S11]  /*1b4c0*/  ISETP.NE.AND P0, PT, R5, 0x1, PT ;  /* 0x000000010500780c */ /* 0x000ff60003f05270 */
[----:B------:R-:W-:Y:S02]  /*1b4d0*/  @!UPT UIADD3 URZ, URZ, URZ, URZ ;  /* 0x0000003f3f3ff290 */ /* 0x000fe4000fffe03f */
[----:B------:R-:W-:Y:S05]  /*1b4e0*/  @P0 IMAD.HI.U32 R5, R3, c[0x0][0x330], RZ ;  /* 0x0000cc0003050a27 */ /* 0x000fea00078e00ff */
[----:B------:R-:W-:Y:S02]  /*1b4f0*/  @P0 SHF.R.U32.HI R3, RZ, c[0x0][0x334], R5 ;  /* 0x0000cd00ff030a19 */ /* 0x000fe40000011605 */
.L_x_730:
[----:B------:R-:W-:Y:S05]  /*1b500*/  BSYNC B0 ;  /* 0x0000000000007941 */ /* 0x000fea0003800000 */
.L_x_728:
[----:B------:R-:W-:Y:S04]  /*1b510*/  IMAD R4, R3, c[0x0][0x32c], -R4 ;  /* 0x0000cb0003047a24 */ /* 0x000fe800078e0a04 */
[----:B------:R-:W-:Y:S05]  /*1b520*/  IMAD.IADD R3, R4, 0x1, -R241 ;  /* 0x0000000104037824 */ /* 0x000fea00078e0af1 */
[----:B------:R-:W-:Y:S02]  /*1b530*/  IADD3 R4, R3, c[0x0][0x32c], RZ ;  /* 0x0000cb0003047a10 */ /* 0x000fe40007ffe0ff */
[----:B------:R-:W-:Y:S02]  /*1b540*/  IMNMX R0, R0, R3, !PT ;  /* 0x0000000300007217 */ /* 0x000fe40007800200 */
[----:B------:R-:W-:Y:S02]  /*1b550*/  IMNMX R2, R2, R4, PT ;  /* 0x0000000402027217 */ /* 0x000fe40003800200 */
.L_x_727:
        /* <DEDUP_REMOVED lines=461> */
.L_x_722:
[----:B------:R-:W-:Y:S02]  /*1d230*/  @!UPT UIADD3 URZ, URZ, URZ, URZ ;  /* 0x0000003f3f3ff290 */ /* 0x000fe4000fffe03f */
[----:B------:R-:W-:Y:S02]  /*1d240*/  MOV R7, 0x1f ;  /* 0x0000001f00077802 */ /* 0x000fe40000000f00 */
[----:B------:R-:W-:Y:S01]  /*1d250*/  MOV R6, 0xffffffff ;  /* 0xffffffff00067802 */ /* 0x000fe20000000f00 */
[----:B------:R-:W-:Y:S06]  /*1d260*/  BRA.DIV ~URZ, `(.L_x_732) ;  /* 0x000056327f007947 */ /* 0x000fec000b800000 */
[----:B------:R1:W2:Y:S02]  /*1d270*/  SHFL.BFLY PT, R0, R237, 0x2, 0x1f ;  /* 0x0c401f00ed007f89 */ /* 0x0002a400000e0000 */
.L_x_805:
[----:B--2---:R-:W-:Y:S01]  /*1d280*/  FADD.FTZ R0, R0, R237 ;  /* 0x000000ed00007221 */ /* 0x004fe20000010000 */
[----:B------:R-:W-:Y:S05]  /*1d290*/  BRA.DIV ~URZ, `(.L_x_733) ;  /* 0x000056627f007947 */ /* 0x000fea000b800000 */
[----:B------:R-:W2:Y:S04]  /*1d2a0*/  SHFL.BFLY PT, R2, R238, 0x2, 0x1f ;  /* 0x0c401f00ee027f89 */ /* 0x000ea800000e0000 */
[----:B------:R-:W3:Y:S01]  /*1d2b0*/  SHFL.BFLY PT, R5, R0, 0x1, 0x1f ;  /* 0x0c201f0000057f89 */ /* 0x000ee200000e0000 */
[----:B--2---:R-:W-:-:S02]  /*1d2c0*/  FADD.FTZ R4, R2, R238 ;  /* 0x000000ee02047221 */ /* 0x004fc40000010000 */
[----:B---3--:R-:W-:-:S03]  /*1d2d0*/  FADD.FTZ R0, R0, R5 ;  /* 0x0000000500007221 */ /* 0x008fc60000010000 */
[----:B------:R2:W3:Y:S04]  /*1d2e0*/  SHFL.BFLY PT, R3, R4, 0x1, 0x1f ;  /* 0x0c201f0004037f89 */ /* 0x0004e800000e0000 */
.L_x_806:
        /* <DEDUP_REMOVED lines=117> */
.L_x_635:
[----:B------:R2:W5:Y:S01]  /*1da40*/  LDL R7, [R1] ;  /* 0x0000000001077983 */ /* 0x0005620000100800 */
[----:B------:R-:W-:Y:S03]  /*1da50*/  BSSY B0, `(.L_x_734) ;  /* 0x0000012000007945 */ /* 0x000fe60003800000 */
[----:B------:R-:W3:Y:S02]  /*1da60*/  S2R R6, SR_TID.X ;  /* 0x0000000000067919 */ /* 0x000ee40000002100 */
[----:B---3--:R-:W-:-:S13]  /*1da70*/  LOP3.LUT P0, RZ, R6, 0xff, RZ, 0xc0, !PT ;  /* 0x000000ff06ff7812 */ /* 0x008fda000780c0ff */
[----:B------:R-:W-:Y:S05]  /*1da80*/  @P0 BRA `(.L_x_735) ;  /* 0x000000e000000947 */ /* 0x000fea0003800000 */
[----:B--2---:R-:W2:Y:S01]  /*1da90*/  S2R R4, SR_LANEID ;  /* 0x0000000000047919 */ /* 0x004ea20000000000 */
        /* <DEDUP_REMOVED lines=11> */
[----:B---3-5:R-:W-:-:S05]  /*1db50*/  IADD3 R7, R3, c[0x0][0xc], R2 ;  /* 0x0000030003077a10 */ /* 0x028fca0007ffe002 */
[----:B------:R2:W-:Y:S02]  /*1db60*/  STL [R1], R7 ;  /* 0x0000000701007387 */ /* 0x0005e40000100800 */
.L_x_735:
[----:B--2---:R-:W-:Y:S05]  /*1db70*/  BSYNC B0 ;  /* 0x0000000000007941 */ /* 0x004fea0003800000 */
.L_x_734:
[----:B------:R-:W2:Y:S01]  /*1db80*/  LDL.64 R2, [R1+0x10] ;  /* 0x0000100001027983 */ /* 0x000ea20000100a00 */
[----:B------:R-:W-:Y:S01]  /*1db90*/  PRMT R0, R0, 0x9910, RZ ;  /* 0x0000991000007816 */ /* 0x000fe200000000ff */
[----:B------:R-:W-:Y:S01]  /*1dba0*/  BSSY B1, `(.L_x_736) ;  /* 0x000034a000017945 */ /* 0x000fe20003800000 */
[----:B-----5:R-:W-:Y:S02]  /*1dbb0*/  IMAD.MOV.U32 R83, RZ, RZ, R7 ;  /* 0x000000ffff537224 */ /* 0x020fe400078e0007 */
[----:B------:R-:W-:Y:S02]  /*1dbc0*/  ISETP.NE.AND P0, PT, R0, RZ, PT ;  /* 0x000000ff0000720c */ /* 0x000fe40003f05270 */
[C---:B--2---:R-:W-:Y:S02]  /*1dbd0*/  IADD3 R4, R2.reuse, 0x40, RZ ;  /* 0x0000004002047810 */ /* 0x044fe40007ffe0ff */
[----:B------:R-:W-:-:S09]  /*1dbe0*/  IADD3 R0, R2, 0x80, RZ ;  /* 0x0000008002007810 */ /* 0x000fd20007ffe0ff */
[----:B------:R-:W-:Y:S05]  /*1dbf0*/  @!P0 BRA `(.L_x_737) ;  /* 0x0000277000008947 */ /* 0x000fea0003800000 */
[----:B------:R-:W2:Y:S04]  /*1dc00*/  LDL R10, [R1+0x2c] ;  /* 0x00002c00010a7983 */ /* 0x000ea80000100800 */
[----:B------:R-:W3:Y:S01]  /*1dc10*/  LDL R11, [R1+0x38] ;  /* 0x00003800010b7983 */ /* 0x000ee20000100800 */
[----:B------:R-:W-:-:S03]  /*1dc20*/  SHF.R.S32.HI R2, RZ, 0x1f, R6 ;  /* 0x0000001fff027819 */ /* 0x000fc60000011406 */
[----:B------:R-:W4:Y:S04]  /*1dc30*/  LDL R14, [R1+0x3c] ;  /* 0x00003c00010e7983 */ /* 0x000f280000100800 */
[----:B------:R-:W4:Y:S04]  /*1dc40*/  LDL R13, [R1+0x44] ;  /* 0x00004400010d7983 */ /* 0x000f280000100800 */
[----:B------:R-:W4:Y:S01]  /*1dc50*/  LDL R12, [R1+0x40] ;  /* 0x00004000010c7983 */ /* 0x000f220000100800 */
[----:B------:R-:W-:Y:S01]  /*1dc60*/  WARPSYNC 0xffffffff ;  /* 0xffffffff00007948 */ /* 0x000fe20003800000 */
[----:B------:R-:W-:-:S04]  /*1dc70*/  LEA.HI R2, R2, R6, RZ, 0x2 ;  /* 0x0000000602027211 */ /* 0x000fc800078f10ff */
[----:B------:R-:W-:-:S04]  /*1dc80*/  SHF.R.S32.HI R2, RZ, 0x1f, R2 ;  /* 0x0000001fff027819 */ /* 0x000fc80000011402 */
[----:B------:R-:W-:-:S04]  /*1dc90*/  LEA.HI R2, R2, R245, RZ, 0x3 ;  /* 0x000000f502027211 */ /* 0x000fc800078f18ff */
[----:B------:R-:W-:Y:S02]  /*1dca0*/  LOP3.LUT R2, R2, 0xfffffff8, RZ, 0xc0, !PT ;  /* 0xfffffff802027812 */ /* 0x000fe400078ec0ff */
[----:B------:R-:W-:Y:S01]  /*1dcb0*/  F2FP.BF16.PACK_AB R5, R159, R158 ;  /* 0x0000009e9f05723e */ /* 0x000fe200000010ff */
[----:B------:R-:W-:Y:S02]  /*1dcc0*/  BAR.SYNC.DEFER_BLOCKING 0x1, 0x100 ;  /* 0x0044000000007b1d */ /* 0x000fe40000010000 */
[----:B------:R-:W-:-:S05]  /*1dcd0*/  IMAD.IADD R2, R245, 0x1, -R2 ;  /* 0x00000001f5027824 */ /* 0x000fca00078e0a02 */
[C---:B------:R-:W-:Y:S02]  /*1dce0*/  LOP3.LUT P0, RZ, R2.reuse, 0x2, RZ, 0xc0, !PT ;  /* 0x0000000202ff7812 */ /* 0x040fe4000780c0ff */
[----:B------:R-:W-:Y:S01]  /*1dcf0*/  LOP3.LUT P1, RZ, R2, 0x4, RZ, 0xc0, !PT ;  /* 0x0000000402ff7812 */ /* 0x000fe2000782c0ff */
[----:B------:R-:W-:Y:S01]  /*1dd00*/  IMAD.MOV.U32 R9, RZ, RZ, 0x40 ;  /* 0x00000040ff097424 */ /* 0x000fe200078e00ff */
[----:B------:R-:W-:Y:S02]  /*1dd10*/  F2FP.BF16.PACK_AB R3, R169, R168 ;  /* 0x000000a8a903723e */ /* 0x000fe400000010ff */
[----:B------:R-:W-:Y:S02]  /*1dd20*/  F2FP.BF16.PACK_AB R7, R33, R32 ;  /* 0x000000202107723e */ /* 0x000fe400000010ff */
[----:B------:R-:W-:Y:S02]  /*1dd30*/  F2FP.BF16.PACK_AB R6, R167, R166 ;  /* 0x000000a6a706723e */ /* 0x000fe400000010ff */
[----:B------:R-:W-:-:S02]  /*1dd40*/  SEL R9, R9, 0xffffffc0, !P1 ;  /* 0xffffffc009097807 */ /* 0x000fc40004800000 */
[----:B------:R-:W-:Y:S01]  /*1dd50*/  F2FP.BF16.PACK_AB R8, R101, R100 ;  /* 0x000000646508723e */ /* 0x000fe200000010ff */
[----:B--2---:R2:W-:Y:S04]  /*1dd60*/  STS [R10], R5 ;  /* 0x000000050a007388 */ /* 0x0045e80000000800 */
[----:B------:R1:W-:Y:S04]  /*1dd70*/  STS [R10+0x400], R3 ;  /* 0x000400030a007388 */ /* 0x0003e80000000800 */
[----:B---3--:R3:W-:Y:S01]  /*1dd80*/  STS [R11], R7 ;  /* 0x000000070b007388 */ /* 0x0087e20000000800 */
[----:B--2---:R-:W-:-:S05]  /*1dd90*/  IMAD.MOV.U32 R5, RZ, RZ, 0x20 ;  /* 0x00000020ff057424 */ /* 0x004fca00078e00ff */
[----:B------:R-:W-:Y:S02]  /*1dda0*/  SEL R2, R5, 0xffffffe0, !P0 ;  /* 0xffffffe005027807 */ /* 0x000fe40004000000 */
[----:B------:R-:W-:-:S03]  /*1ddb0*/  F2FP.BF16.PACK_AB R5, R35, R34 ;  /* 0x000000222305723e */ /* 0x000fc600000010ff */
[----:B------:R-:W-:Y:S01]  /*1ddc0*/  IMAD.IADD R2, R10, 0x1, R2 ;  /* 0x000000010a027824 */ /* 0x000fe200078e0202 */
[----:B-1----:R-:W-:Y:S01]  /*1ddd0*/  F2FP.BF16.PACK_AB R3, R111, R110 ;  /* 0x0000006e6f03723e */ /* 0x002fe200000010ff */
[----:B------:R1:W-:Y:S01]  /*1dde0*/  STS [R11+0x400], R6 ;  /* 0x000400060b007388 */ /* 0x0003e20000000800 */
[----:B---3--:R-:W-:-:S03]  /*1ddf0*/  F2FP.BF16.PACK_AB R7, R89, R88 ;  /* 0x000000585907723e */ /* 0x008fc600000010ff */
[----:B------:R2:W-:Y:S04]  /*1de00*/  STS [R2], R5 ;  /* 0x0000000502007388 */ /* 0x0005e80000000800 */
[----:B------:R3:W-:Y:S04]  /*1de10*/  STS [R2+0x400], R3 ;  /* 0x0004000302007388 */ /* 0x0007e80000000800 */
[----:B----4-:R4:W-:Y:S04]  /*1de20*/  STS [R14], R8 ;  /* 0x000000080e007388 */ /* 0x0109e80000000800 */
[----:B------:R4:W-:Y:S01]  /*1de30*/  STS [R14+0x400], R7 ;  /* 0x000400070e007388 */ /* 0x0009e20000000800 */
[----:B-1----:R-:W-:Y:S01]  /*1de40*/  F2FP.BF16.PACK_AB R6, R103, R102 ;  /* 0x000000666706723e */ /* 0x002fe200000010ff */
[----:B--2---:R-:W-:Y:S01]  /*1de50*/  IMAD.IADD R5, R10, 0x1, R9 ;  /* 0x000000010a057824 */ /* 0x004fe200078e0209 */
[----:B---3--:R-:W-:-:S04]  /*1de60*/  F2FP.BF16.PACK_AB R3, R73, R72 ;  /* 0x000000484903723e */ /* 0x008fc800000010ff */
[----:B------:R1:W-:Y:S01]  /*1de70*/  STS [R5], R6 ;  /* 0x0000000605007388 */ /* 0x0003e20000000800 */
[----:B----4-:R-:W-:-:S03]  /*1de80*/  F2FP.BF16.PACK_AB R8, R109, R108 ;  /* 0x0000006c6d08723e */ /* 0x010fc600000010ff */
[----:B------:R2:W-:Y:S01]  /*1de90*/  STS [R5+0x400], R3 ;  /* 0x0004000305007388 */ /* 0x0005e20000000800 */
[----:B------:R-:W-:-:S03]  /*1dea0*/  F2FP.BF16.PACK_AB R7, R113, R112 ;  /* 0x000000707107723e */ /* 0x000fc600000010ff */
[----:B------:R3:W-:Y:S01]  /*1deb0*/  STS [R13], R8 ;  /* 0x000000080d007388 */ /* 0x0007e20000000800 */
[----:B-1----:R-:W-:Y:S01]  /*1dec0*/  F2FP.BF16.PACK_AB R6, R177, R176 ;  /* 0x000000b0b106723e */ /* 0x002fe200000010ff */
[----:B--2---:R-:W-:-:S04]  /*1ded0*/  IMAD.IADD R3, R9, 0x1, R2 ;  /* 0x0000000109037824 */ /* 0x004fc800078e0202 */
        /* <DEDUP_REMOVED lines=16> */
[----:B------:R-:W-:Y:S02]  /*1dfe0*/  F2FP.BF16.PACK_AB R9, R151, R150 ;  /* 0x000000969709723e */ /* 0x000fe400000010ff */
        /* <DEDUP_REMOVED lines=22> */
[----:B------:R-:W-:Y:S04]  /*1e150*/  STS [R12+0x4000], R8 ;  /* 0x004000080c007388 */ /* 0x000fe80000000800 */
[----:B------:R-:W-:Y:S04]  /*1e160*/  STS [R12+0x4400], R9 ;  /* 0x004400090c007388 */ /* 0x000fe80000000800 */
[----:B------:R-:W-:Y:S01]  /*1e170*/  STS [R10+0x8000], R7 ;  /* 0x008000070a007388 */ /* 0x000fe20000000800 */
[----:B-1----:R-:W-:-:S05]  /*1e180*/  F2FP.BF16.PACK_AB R6, R67, R66 ;  /* 0x000000424306723e */ /* 0x002fca00000010ff */
[----:B------:R1:W-:Y:S04]  /*1e190*/  STS [R10+0x8400], R6 ;  /* 0x008400060a007388 */ /* 0x0003e80000000800 */
[----:B-1----:R-:W2:Y:S01]  /*1e1a0*/  LDL R10, [R1+0xc] ;  /* 0x00000c00010a7983 */ /* 0x002ea20000100800 */
[----:B------:R-:W-:Y:S02]  /*1e1b0*/  F2FP.BF16.PACK_AB R9, R155, R154 ;  /* 0x0000009a9b09723e */ /* 0x000fe400000010ff */
[----:B------:R-:W-:Y:S02]  /*1e1c0*/  F2FP.BF16.PACK_AB R8, R175, R174 ;  /* 0x000000aeaf08723e */ /* 0x000fe400000010ff */
[----:B------:R-:W-:Y:S02]  /*1e1d0*/  F2FP.BF16.PACK_AB R7, R157, R156 ;  /* 0x0000009c9d07723e */ /* 0x000fe400000010ff */
[----:B------:R-:W-:Y:S01]  /*1e1e0*/  F2FP.BF16.PACK_AB R6, R139, R138 ;  /* 0x0000008a8b06723e */ /* 0x000fe200000010ff */
[----:B------:R-:W-:Y:S04]  /*1e1f0*/  STS [R11+0x8000], R9 ;  /* 0x008000090b007388 */ /* 0x000fe80000000800 */
[----:B------:R1:W-:Y:S04]  /*1e200*/  STS [R11+0x8400], R8 ;  /* 0x008400080b007388 */ /* 0x0003e80000000800 */
[----:B------:R3:W-:Y:S04]  /*1e210*/  STS [R2+0x8000], R7 ;  /* 0x0080000702007388 */ /* 0x0007e80000000800 */
[----:B------:R4:W-:Y:S01]  /*1e220*/  STS [R2+0x8400], R6 ;  /* 0x0084000602007388 */ /* 0x0009e20000000800 */
[----:B-1----:R-:W-:-:S03]  /*1e230*/  F2FP.BF16.PACK_AB R8, R81, R80 ;  /* 0x000000505108723e */ /* 0x002fc600000010ff */
[----:B------:R-:W2:Y:S01]  /*1e240*/  LDL.LU R11, [R1+0x30] ;  /* 0x00003000010b7983 */ /* 0x000ea20000300800 */
[----:B---3--:R-:W-:-:S03]  /*1e250*/  F2FP.BF16.PACK_AB R7, R79, R78 ;  /* 0x0000004e4f07723e */ /* 0x008fc600000010ff */
[----:B------:R-:W-:Y:S01]  /*1e260*/  STS [R14+0x8000], R8 ;  /* 0x008000080e007388 */ /* 0x000fe20000000800 */
[----:B----4-:R-:W-:Y:S02]  /*1e270*/  F2FP.BF16.PACK_AB R6, R165, R164 ;  /* 0x000000a4a506723e */ /* 0x010fe400000010ff */
[----:B------:R-:W-:Y:S01]  /*1e280*/  F2FP.BF16.PACK_AB R2, R75, R74 ;  /* 0x0000004a4b02723e */ /* 0x000fe200000010ff */
[----:B------:R1:W-:Y:S04]  /*1e290*/  STS [R14+0x8400], R7 ;  /* 0x008400070e007388 */ /* 0x0003e80000000800 */
[----:B------:R3:W-:Y:S04]  /*1e2a0*/  STS [R5+0x8000], R6 ;  /* 0x0080000605007388 */ /* 0x0007e80000000800 */
[----:B------:R4:W-:Y:S01]  /*1e2b0*/  STS [R5+0x8400], R2 ;  /* 0x0084000205007388 */ /* 0x0009e20000000800 */
[----:B------:R-:W-:-:S02]  /*1e2c0*/  ISETP.NE.U32.AND P0, PT, RZ, c[0x0][0x508], PT ;  /* 0x00014200ff007a0c */ /* 0x000fc40003f05070 */
[----:B-1----:R-:W-:Y:S02]  /*1e2d0*/  F2FP.BF16.PACK_AB R7, R163, R162 ;  /* 0x000000a2a307723e */ /* 0x002fe400000010ff */
[----:B---3--:R-:W-:-:S03]  /*1e2e0*/  F2FP.BF16.PACK_AB R6, R71, R70 ;  /* 0x000000464706723e */ /* 0x008fc600000010ff */
[----:B------:R-:W-:Y:S01]  /*1e2f0*/  STS [R13+0x8000], R7 ;  /* 0x008000070d007388 */ /* 0x000fe20000000800 */
[----:B----4-:R-:W-:Y:S02]  /*1e300*/  F2FP.BF16.PACK_AB R5, R85, R84 ;  /* 0x000000545505723e */ /* 0x010fe400000010ff */
[----:B------:R-:W-:Y:S01]  /*1e310*/  F2FP.BF16.PACK_AB R2, R69, R68 ;  /* 0x000000444502723e */ /* 0x000fe200000010ff */
[----:B------:R-:W-:Y:S04]  /*1e320*/  STS [R13+0x8400], R6 ;  /* 0x008400060d007388 */ /* 0x000fe80000000800 */
[----:B------:R1:W-:Y:S04]  /*1e330*/  STS [R3+0x8000], R5 ;  /* 0x0080000503007388 */ /* 0x0003e80000000800 */
[----:B------:R3:W-:Y:S01]  /*1e340*/  STS [R3+0x8400], R2 ;  /* 0x0084000203007388 */ /* 0x0007e20000000800 */
[----:B------:R-:W-:-:S02]  /*1e350*/  ISETP.NE.AND.EX P1, PT, RZ, c[0x0][0x50c], PT, P0 ;  /* 0x00014300ff007a0c */ /* 0x000fc40003f25300 */
[----:B------:R-:W-:Y:S02]  /*1e360*/  ISETP.NE.U32.AND P2, PT, RZ, c[0x0][0x500], PT ;  /* 0x00014000ff007a0c */ /* 0x000fe40003f45070 */
[----:B-1----:R-:W-:Y:S02]  /*1e370*/  F2FP.BF16.PACK_AB R5, R65, R64 ;  /* 0x000000404105723e */ /* 0x002fe400000010ff */
[----:B---3--:R-:W-:-:S03]  /*1e380*/  F2FP.BF16.PACK_AB R2, R63, R62 ;  /* 0x0000003e3f02723e */ /* 0x008fc600000010ff */
[----:B------:R-:W-:Y:S04]  /*1e390*/  STS [R12+0x8000], R5 ;  /* 0x008000050c007388 */ /* 0x000fe80000000800 */
[----:B------:R1:W-:Y:S04]  /*1e3a0*/  STS [R12+0x8400], R2 ;  /* 0x008400020c007388 */ /* 0x0003e80000000800 */
[----:B------:R-:W-:Y:S01]  /*1e3b0*/  BAR.SYNC.DEFER_BLOCKING 0x1, 0x100 ;  /* 0x0044000000007b1d */ /* 0x000fe20000010000 */
[----:B------:R-:W-:Y:S01]  /*1e3c0*/  ISETP.NE.AND.EX P2, PT, RZ, c[0x0][0x504], PT, P2 ;  /* 0x00014100ff007a0c */ /* 0x000fe20003f45320 */
[----:B------:R-:W-:-:S02]  /*1e3d0*/  IMAD.MOV.U32 R6, RZ, RZ, 0x4 ;  /* 0x00000004ff067424 */ /* 0x000fc400078e00ff */
[----:B------:R-:W-:Y:S02]  /*1e3e0*/  IMAD.MOV.U32 R14, RZ, RZ, c[0x0][0x388] ;  /* 0x0000e200ff0e7624 */ /* 0x000fe400078e00ff */
[----:B------:R-:W-:Y:S02]  /*1e3f0*/  IMAD.MOV.U32 R3, RZ, RZ, RZ ;  /* 0x000000ffff037224 */ /* 0x000fe400078e00ff */
[----:B--2---:R-:W-:-:S04]  /*1e400*/  @P1 IMAD.WIDE R8, R10, R6, c[0x0][0x508] ;  /* 0x000142000a081625 */ /* 0x004fc800078e0206 */
[----:B------:R-:W-:Y:S01]  /*1e410*/  IMAD.WIDE R6, R10, R6, c[0x0][0x500] ;  /* 0x000140000a067625 */ /* 0x000fe200078e0206 */
[----:B------:R2:W5:Y:S04]  /*1e420*/  @P1 LDG.E R14, [R8.64] ;  /* 0x00000006080e1981 */ /* 0x000568000c1e1900 */
[----:B------:R2:W5:Y:S01]  /*1e430*/  @P2 LDG.E R3, [R6.64] ;  /* 0x0000000606032981 */ /* 0x000562000c1e1900 */
[----:B------:R-:W-:-:S04]  /*1e440*/  ISETP.NE.AND P0, PT, R11, RZ, PT ;  /* 0x000000ff0b00720c */ /* 0x000fc80003f05270 */
[----:B-1----:R-:W-:Y:S01]  /*1e450*/  SEL R2, R11, c[0x0][0x3d4], P0 ;  /* 0x0000f5000b027a07 */ /* 0x002fe20000000000 */
[----:B------:R-:W-:Y:S05]  /*1e460*/  @P1 BRA `(.L_x_738) ;  /* 0x0000004000001947 */ /* 0x000fea0003800000 */
[----:B--2---:R-:W-:Y:S05]  /*1e470*/  @!P2 BRA `(.L_x_738) ;  /* 0x000000300000a947 */ /* 0x004fea0003800000 */
[----:B-----5:R1:W2:Y:S04]  /*1e480*/  LDG.E R14, [R6.64] ;  /* 0x00000006060e7981 */ /* 0x0202a8000c1e1900 */
[----:B-1----:R-:W2:Y:S02]  /*1e490*/  LDG.E R6, [R6.64+0x4] ;  /* 0x0000040606067981 */ /* 0x002ea4000c1e1900 */
[----:B--2---:R-:W-:Y:S02]  /*1e4a0*/  IADD3 R14, -R14, R6, RZ ;  /* 0x000000060e0e7210 */ /* 0x004fe40007ffe1ff */
.L_x_738:
[----:B--2---:R-:W2:Y:S04]  /*1e4b0*/  LDL R24, [R1+0x18] ;  /* 0x0000180001187983 */ /* 0x004ea80000100800 */
[----:B------:R-:W3:Y:S04]  /*1e4c0*/  LDL R15, [R1+0x34] ;  /* 0x00003400010f7983 */ /* 0x000ee80000100800 */
[----:B------:R-:W4:Y:S01]  /*1e4d0*/  LDL R25, [R1+0x50] ;  /* 0x0000500001197983 */ /* 0x000f220000100800 */
[----:B------:R-:W-:Y:S01]  /*1e4e0*/  IMAD.MOV.U32 R12, RZ, RZ, 0x368 ;  /* 0x00000368ff0c7424 */ /* 0x000fe200078e00ff */
[----:B------:R-:W-:-:S04]  /*1e4f0*/  ISETP.GT.AND P2, PT, R2, 0x1, PT ;  /* 0x000000010200780c */ /* 0x000fc80003f44270 */
[----:B------:R-:W-:-:S04]  /*1e500*/  SEL R12, R12, 0x328, P2 ;  /* 0x000003280c0c7807 */ /* 0x000fc80001000000 */
[----:B------:R-:W1:Y:S08]  /*1e510*/  LDC.64 R8, c[0x0][R12+0x170] ;  /* 0x00005c000c087b82 */ /* 0x000e700000000a00 */
[----:B------:R1:W2:Y:S08]  /*1e520*/  LDC.64 R16, c[0x0][R12+0x168] ;  /* 0x00005a000c107b82 */ /* 0x0002b00000000a00 */
[----:B------:R1:W2:Y:S08]  /*1e530*/  LDC.64 R20, c[0x0][R12+0x178] ;  /* 0x00005e000c147b82 */ /* 0x0002b00000000a00 */
[----:B------:R1:W2:Y:S01]  /*1e540*/  LDC.64 R18, c[0x0][R12+0x160] ;  /* 0x000058000c127b82 */ /* 0x0002a20000000a00 */
[----:B------:R-:W-:Y:S01]  /*1e550*/  ISETP.NE.U32.AND P0, PT, RZ, c[0x0][0x500], PT ;  /* 0x00014000ff007a0c */ /* 0x000fe20003f05070 */
[----:B------:R-:W-:-:S03]  /*1e560*/  IMAD.MOV.U32 R2, RZ, RZ, c[0x0][0x4e8] ;  /* 0x00013a00ff027624 */ /* 0x000fc600078e00ff */
[----:B------:R-:W-:Y:S02]  /*1e570*/  ISETP.NE.AND.EX P0, PT, RZ, c[0x0][0x504], PT, P0 ;  /* 0x00014100ff007a0c */ /* 0x000fe40003f05300 */
[----:B------:R-:W-:Y:S02]  /*1e580*/  ISETP.NE.AND P3, PT, R2, 0x1, PT ;  /* 0x000000010200780c */ /* 0x000fe40003f65270 */
[----:B------:R-:W-:Y:S02]  /*1e590*/  SHF.R.S32.HI R6, RZ, 0x1f, R10 ;  /* 0x0000001fff067819 */ /* 0x000fe4000001140a */
[----:B------:R-:W-:Y:S02]  /*1e5a0*/  SEL R2, R10, RZ, !P0 ;  /* 0x000000ff0a027207 */ /* 0x000fe40004000000 */
[----:B------:R-:W-:Y:S01]  /*1e5b0*/  SEL R7, R6, RZ, !P0 ;  /* 0x000000ff06077207 */ /* 0x000fe20004000000 */
[----:B------:R-:W-:Y:S02]  /*1e5c0*/  IMAD.IADD R5, R252, 0x1, R246 ;  /* 0x00000001fc057824 */ /* 0x000fe400078e02f6 */
[----:B-1----:R-:W-:-:S04]  /*1e5d0*/  IMAD R6, R9, R2, RZ ;  /* 0x0000000209067224 */ /* 0x002fc800078e02ff */
[C---:B------:R-:W-:Y:S02]  /*1e5e0*/  IMAD R12, R8.reuse, R7, R6 ;  /* 0x00000007080c7224 */ /* 0x040fe400078e0206 */
[----:B------:R-:W-:Y:S01]  /*1e5f0*/  @P3 IMAD.HI.U32 R7, R5, c[0x0][0x4ec], RZ ;  /* 0x00013b0005073a27 */ /* 0x000fe200078e00ff */
[----:B------:R-:W1:Y:S03]  /*1e600*/  S2R R26, SR_TID.X ;  /* 0x00000000001a7919 */ /* 0x000e660000002100 */
[----:B------:R-:W-:Y:S01]  /*1e610*/  IMAD.MOV.U32 R6, RZ, RZ, R5 ;  /* 0x000000ffff067224 */ /* 0x000fe200078e0005 */
[----:B------:R-:W-:Y:S01]  /*1e620*/  @P3 SHF.R.U32.HI R6, RZ, c[0x0][0x4f0], R7 ;  /* 0x00013c00ff063a19 */ /* 0x000fe20000011607 */
[----:B------:R-:W-:-:S04]  /*1e630*/  IMAD.WIDE.U32 R8, R8, R2, RZ ;  /* 0x0000000208087225 */ /* 0x000fc800078e00ff */
[----:B--2---:R-:W-:-:S04]  /*1e640*/  IMAD.WIDE.U32 R10, R16, R24, RZ ;  /* 0x00000018100a7225 */ /* 0x004fc800078e00ff */
[----:B------:R-:W-:Y:S01]  /*1e650*/  IMAD R13, R17, R24, RZ ;  /* 0x00000018110d7224 */ /* 0x000fe200078e02ff */
[----:B---3--:R-:W-:Y:S01]  /*1e660*/  SEL R7, R15, RZ, P2 ;  /* 0x000000ff0f077207 */ /* 0x008fe20001000000 */
[----:B------:R-:W-:Y:S01]  /*1e670*/  IMAD.IADD R15, R9, 0x1, R12 ;  /* 0x00000001090f7824 */ /* 0x000fe200078e020c */
[----:B-----5:R-:W-:Y:S01]  /*1e680*/  IADD3 R16, P1, P0, R8, R10, R3 ;  /* 0x0000000a08107210 */ /* 0x020fe2000783e003 */
[----:B------:R-:W-:Y:S01]  /*1e690*/  IMAD.IADD R9, R11, 0x1, R13 ;  /* 0x000000010b097824 */ /* 0x000fe200078e020d */
[----:B------:R-:W-:Y:S01]  /*1e6a0*/  SHF.R.S32.HI R8, RZ, 0x1f, R3 ;  /* 0x0000001fff087819 */ /* 0x000fe20000011403 */
        /* <DEDUP_REMOVED lines=16> */
[----:B-1----:R-:W-:Y:S01]  /*1e7b0*/  SHF.R.S32.HI R17, RZ, 0x1f, R26 ;  /* 0x0000001fff117819 */ /* 0x002fe2000001141a */
[----:B------:R-:W-:Y:S01]  /*1e7c0*/  IMAD.IADD R7, R7, 0x1, R9 ;  /* 0x0000000107077824 */ /* 0x000fe200078e0209 */
[C---:B------:R-:W-:Y:S02]  /*1e7d0*/  LEA R10, P0, R6.reuse, R10, 0x2 ;  /* 0x0000000a060a7211 */ /* 0x040fe400078010ff */
[----:B------:R-:W-:Y:S02]  /*1e7e0*/  SEL R11, R11, c[0x0][0x454], P2 ;  /* 0x000115000b0b7a07 */ /* 0x000fe40001000000 */
[----:B------:R-:W-:Y:S02]  /*1e7f0*/  LEA.HI R17, R17, R26, RZ, 0x5 ;  /* 0x0000001a11117211 */ /* 0x000fe400078f28ff */
[----:B------:R-:W-:Y:S02]  /*1e800*/  LEA.HI.X R6, R6, R11, R7, 0x2, P0 ;  /* 0x0000000b06067211 */ /* 0x000fe400000f1407 */
[----:B------:R-:W-:Y:S01]  /*1e810*/  LOP3.LUT R17, R17, 0xffffffe0, RZ, 0xc0, !PT ;  /* 0xffffffe011117812 */ /* 0x000fe200078ec0ff */
[----:B------:R-:W-:Y:S04]  /*1e820*/  SHFL.IDX PT, R12, R10, RZ, 0x1c1f ;  /* 0x001c1fff0a0c7589 */ /* 0x000fe800000e0000 */
[----:B------:R-:W1:Y:S01]  /*1e830*/  SHFL.IDX PT, R13, R6, RZ, 0x1c1f ;  /* 0x001c1fff060d7589 */ /* 0x000e6200000e0000 */
[----:B------:R-:W-:-:S03]  /*1e840*/  IMAD.IADD R17, R26, 0x1, -R17 ;  /* 0x000000011a117824 */ /* 0x000fc600078e0a11 */
[----:B------:R-:W-:Y:S01]  /*1e850*/  SHFL.IDX PT, R10, R10, 0x1, 0x1c1f ;  /* 0x003c1f000a0a7f89 */ /* 0x000fe200000e0000 */
[----:B----4-:R-:W-:-:S03]  /*1e860*/  IMAD.IADD R7, R25, 0x1, R246 ;  /* 0x0000000119077824 */ /* 0x010fc600078e02f6 */
        /* <DEDUP_REMOVED lines=14> */
[----:B------:R-:W-:Y:S01]  /*1e950*/  SHF.R.S32.HI R7, RZ, 0x1f, R2 ;  /* 0x0000001fff077819 */ /* 0x000fe20000011402 */
[C---:B------:R-:W-:Y:S01]  /*1e960*/  IMAD.WIDE.U32 R8, R3.reuse, c[0x0][0x3a0], RZ ;  /* 0x0000e80003087a25 */ /* 0x040fe200078e00ff */
[----:B------:R3:W4:Y:S03]  /*1e970*/  LDS.128 R28, [R217+0x80] ;  /* 0x00008000d91c7984 */ /* 0x0007260000000c00 */
[----:B------:R-:W-:Y:S01]  /*1e980*/  IMAD R3, R3, c[0x0][0x3a4], R5 ;  /* 0x0000e90003037a24 */ /* 0x000fe200078e0205 */
[----:B------:R3:W1:Y:S01]  /*1e990*/  LDS.128 R40, [R217+0x1080] ;  /* 0x00108000d9287984 */ /* 0x0006620000000c00 */
[----:B------:R-:W-:-:S03]  /*1e9a0*/  IMAD R7, R7, c[0x0][0x3f0], RZ ;  /* 0x0000fc0007077a24 */ /* 0x000fc600078e02ff */
[----:B------:R-:W-:Y:S01]  /*1e9b0*/  IADD3 R9, R9, R3, RZ ;  /* 0x0000000309097210 */ /* 0x000fe20007ffe0ff */
[----:B------:R3:W1:Y:S04]  /*1e9c0*/  LDS.128 R52, [R217+0x2080] ;  /* 0x00208000d9347984 */ /* 0x0006680000000c00 */
[C---:B------:R-:W-:Y:S01]  /*1e9d0*/  IMAD.WIDE.U32 R8, R24.reuse, c[0x0][0x3e8], R8 ;  /* 0x0000fa0018087a25 */ /* 0x040fe200078e0008 */
[----:B------:R3:W1:Y:S03]  /*1e9e0*/  LDS.128 R60, [R217+0x3080] ;  /* 0x00308000d93c7984 */ /* 0x0006660000000c00 */
[----:B------:R-:W-:Y:S01]  /*1e9f0*/  IMAD R9, R24, c[0x0][0x3ec], R9 ;  /* 0x0000fb0018097a24 */ /* 0x000fe200078e0209 */
[----:B------:R3:W1:Y:S03]  /*1ea00*/  LDS.128 R36, [R217+0x5080] ;  /* 0x00508000d9247984 */ /* 0x0006660000000c00 */
[----:B------:R-:W-:Y:S01]  /*1ea10*/  IMAD.WIDE.U32 R8, R2, c[0x0][0x3f0], R8 ;  /* 0x0000fc0002087a25 */ /* 0x000fe200078e0008 */
[----:B------:R3:W1:Y:S04]  /*1ea20*/  LDS.128 R24, [R217+0x4080] ;  /* 0x00408000d9187984 */ /* 0x0006680000000c00 */
[----:B------:R3:W1:Y:S04]  /*1ea30*/  LDS.128 R48, [R217+0x6080] ;  /* 0x00608000d9307984 */ /* 0x0006680000000c00 */
[----:B------:R3:W1:Y:S04]  /*1ea40*/  LDS.128 R56, [R217+0x7080] ;  /* 0x00708000d9387984 */ /* 0x0006680000000c00 */
[----:B-1----:R3:W1:Y:S04]  /*1ea50*/  LDS.128 R20, [R217+0x8080] ;  /* 0x00808000d9147984 */ /* 0x0026680000000c00 */
        /* <DEDUP_REMOVED lines=30> */
.L_x_807:
[----:B------:R-:W-:Y:S05]  /*1ec40*/  BRA.DIV ~URZ, `(.L_x_741) ;  /* 0x00003e227f007947 */ /* 0x000fea000b800000 */
[----:B------:R3:W4:Y:S02]  /*1ec50*/  SHFL.IDX PT, R2, R14, RZ, 0x181f ;  /* 0x00181fff0e027589 */ /* 0x00072400000e0000 */
.L_x_808:
[----:B------:R-:W5:Y:S01]  /*1ec60*/  LDL.64 R18, [R1+0x10] ;  /* 0x0000100001127983 */ /* 0x000f620000100a00 */
[----:B------:R-:W-:Y:S01]  /*1ec70*/  ISETP.GE.AND P0, PT, R12, R6, PT ;  /* 0x000000060c00720c */ /* 0x000fe20003f06270 */
[----:B------:R-:W-:Y:S01]  /*1ec80*/  BSSY B0, `(.L_x_742) ;  /* 0x0000011000007945 */ /* 0x000fe20003800000 */
[----:B------:R-:W-:Y:S02]  /*1ec90*/  SHF.R.S32.HI R17, RZ, 0x1f, R0 ;  /* 0x0000001fff117819 */ /* 0x000fe40000011400 */
[----:B------:R-:W-:Y:S02]  /*1eca0*/  SHF.R.S32.HI R16, RZ, 0x1f, R4 ;  /* 0x0000001fff107819 */ /* 0x000fe40000011404 */
[----:B-----5:R-:W-:-:S07]  /*1ecb0*/  SHF.R.S32.HI R15, RZ, 0x1f, R18 ;  /* 0x0000001fff0f7819 */ /* 0x020fce0000011412 */
[----:B------:R-:W-:Y:S05]  /*1ecc0*/  @P0 BRA `(.L_x_743) ;  /* 0x000000c000000947 */ /* 0x000fea0003800000 */
[----:B------:R-:W-:Y:S02]  /*1ecd0*/  ISETP.GE.AND P2, PT, R18, c[0x0][0x3c8], PT ;  /* 0x0000f20012007a0c */ /* 0x000fe40003f46270 */
[----:B------:R-:W-:Y:S02]  /*1ece0*/  ISETP.GE.AND P1, PT, R4, c[0x0][0x3c8], PT ;  /* 0x0000f20004007a0c */ /* 0x000fe40003f26270 */
[----:B------:R-:W-:-:S09]  /*1ecf0*/  ISETP.GE.AND P0, PT, R0, c[0x0][0x3c8], PT ;  /* 0x0000f20000007a0c */ /* 0x000fd20003f06270 */
[-C--:B----4-:R-:W-:Y:S02]  /*1ed00*/  @!P2 LEA R10, P5, R18, R2.reuse, 0x1 ;  /* 0x00000002120aa211 */ /* 0x090fe400078a08ff */
[-C--:B------:R-:W-:Y:S02]  /*1ed10*/  @!P1 LEA R8, P4, R4, R2.reuse, 0x1 ;  /* 0x0000000204089211 */ /* 0x080fe400078808ff */
[----:B------:R-:W-:Y:S02]  /*1ed20*/  @!P0 LEA R2, P3, R0, R2, 0x1 ;  /* 0x0000000200028211 */ /* 0x000fe400078608ff */
[-C--:B--2---:R-:W-:Y:S02]  /*1ed30*/  @!P2 LEA.HI.X R11, R18, R7.reuse, R15, 0x1, P5 ;  /* 0x00000007120ba211 */ /* 0x084fe400028f0c0f */
[-C--:B------:R-:W-:Y:S02]  /*1ed40*/  @!P1 LEA.HI.X R9, R4, R7.reuse, R16, 0x1, P4 ;  /* 0x0000000704099211 */ /* 0x080fe400020f0c10 */
[----:B------:R-:W-:Y:S01]  /*1ed50*/  @!P0 LEA.HI.X R3, R0, R7, R17, 0x1, P3 ;  /* 0x0000000700038211 */ /* 0x000fe200018f0c11 */
[----:B------:R2:W-:Y:S04]  /*1ed60*/  @!P2 ST.E.128 [R10.64], R28 ;  /* 0x0000001c0a00a985 */ /* 0x0005e8000c101d06 */
[----:B------:R2:W-:Y:S04]  /*1ed70*/  @!P1 ST.E.128 [R8.64], R24 ;  /* 0x0000001808009985 */ /* 0x0005e8000c101d06 */
[----:B------:R2:W-:Y:S02]  /*1ed80*/  @!P0 ST.E.128 [R2.64], R20 ;  /* 0x0000001402008985 */ /* 0x0005e4000c101d06 */
.L_x_743:
[----:B------:R-:W-:Y:S05]  /*1ed90*/  BSYNC B0 ;  /* 0x0000000000007941 */ /* 0x000fea0003800000 */
.L_x_742:
[----:B------:R-:W-:Y:S05]  /*1eda0*/  BRA.DIV ~URZ, `(.L_x_744) ;  /* 0x00003d327f007947 */ /* 0x000fea000b800000 */
[----:B--2---:R2:W1:Y:S04]  /*1edb0*/  SHFL.IDX PT, R7, R13, 0x1, 0x181f ;  /* 0x00381f000d077f89 */ /* 0x00446800000e0000 */
[----:B----4-:R2:W4:Y:S02]  /*1edc0*/  SHFL.IDX PT, R2, R14, 0x1, 0x181f ;  /* 0x00381f000e027f89 */ /* 0x01052400000e0000 */
.L_x_809:
[----:B------:R-:W-:Y:S01]  /*1edd0*/  IADD3 R3, R12, 0x20, RZ ;  /* 0x000000200c037810 */ /* 0x000fe20007ffe0ff */
[----:B------:R-:W-:Y:S03]  /*1ede0*/  BSSY B0, `(.L_x_745) ;  /* 0x0000010000007945 */ /* 0x000fe60003800000 */
[----:B------:R-:W-:-:S13]  /*1edf0*/  ISETP.GE.AND P0, PT, R3, R6, PT ;  /* 0x000000060300720c */ /* 0x000fda0003f06270 */
[----:B------:R-:W-:Y:S05]  /*1ee00*/  @P0 BRA `(.L_x_746) ;  /* 0x000000d000000947 */ /* 0x000fea0003800000 */
[----:B------:R-:W5:Y:S01]  /*1ee10*/  LDL.64 R18, [R1+0x10] ;  /* 0x0000100001127983 */ /* 0x000f620000100a00 */
[----:B------:R-:W-:Y:S02]  /*1ee20*/  ISETP.GE.AND P1, PT, R4, c[0x0][0x3c8], PT ;  /* 0x0000f20004007a0c */ /* 0x000fe40003f26270 */
[----:B------:R-:W-:-:S11]  /*1ee30*/  ISETP.GE.AND P0, PT, R0, c[0x0][0x3c8], PT ;  /* 0x0000f20000007a0c */ /* 0x000fd60003f06270 */
[----:B----4-:R-:W-:-:S04]  /*1ee40*/  @!P1 LEA R8, P4, R4, R2, 0x1 ;  /* 0x0000000204089211 */ /* 0x010fc800078808ff */
[----:B-1----:R-:W-:Y:S02]  /*1ee50*/  @!P1 LEA.HI.X R9, R4, R7, R16, 0x1, P4 ;  /* 0x0000000704099211 */ /* 0x002fe400020f0c10 */
[----:B-----5:R-:W-:-:S13]  /*1ee60*/  ISETP.GE.AND P2, PT, R18, c[0x0][0x3c8], PT ;  /* 0x0000f20012007a0c */ /* 0x020fda0003f46270 */
[-C--:B------:R-:W-:Y:S02]  /*1ee70*/  @!P2 LEA R10, P5, R18, R2.reuse, 0x1 ;  /* 0x00000002120aa211 */ /* 0x080fe400078a08ff */
[----:B------:R-:W-:Y:S02]  /*1ee80*/  @!P0 LEA R2, P3, R0, R2, 0x1 ;  /* 0x0000000200028211 */ /* 0x000fe400078608ff */
[-C--:B------:R-:W-:Y:S02]  /*1ee90*/  @!P2 LEA.HI.X R11, R18, R7.reuse, R15, 0x1, P5 ;  /* 0x00000007120ba211 */ /* 0x080fe400028f0c0f */
[----:B------:R-:W-:-:S03]  /*1eea0*/  @!P0 LEA.HI.X R3, R0, R7, R17, 0x1, P3 ;  /* 0x0000000700038211 */ /* 0x000fc600018f0c11 */
[----:B------:R1:W-:Y:S04]  /*1eeb0*/  @!P2 ST.E.128 [R10.64], R40 ;  /* 0x000000280a00a985 */ /* 0x0003e8000c101d06 */
[----:B------:R1:W-:Y:S04]  /*1eec0*/  @!P1 ST.E.128 [R8.64], R36 ;  /* 0x0000002408009985 */ /* 0x0003e8000c101d06 */
[----:B------:R1:W-:Y:S02]  /*1eed0*/  @!P0 ST.E.128 [R2.64], R32 ;  /* 0x0000002002008985 */ /* 0x0003e4000c101d06 */
.L_x_746:
[----:B------:R-:W-:Y:S05]  /*1eee0*/  BSYNC B0 ;  /* 0x0000000000007941 */ /* 0x000fea0003800000 */
.L_x_745:
[----:B------:R-:W-:Y:S05]  /*1eef0*/  BRA.DIV ~URZ, `(.L_x_747) ;  /* 0x00003cb27f007947 */ /* 0x000fea000b800000 */
[----:B-1----:R1:W2:Y:S02]  /*1ef00*/  SHFL.IDX PT, R7, R13, 0x2, 0x181f ;  /* 0x00581f000d077f89 */ /* 0x0022a400000e0000 */
.L_x_810:
[----:B------:R-:W-:Y:S05]  /*1ef10*/  BRA.DIV ~URZ, `(.L_x_748) ;  /* 0x00003d027f007947 */ /* 0x000fea000b800000 */
[----:B----4-:R4:W1:Y:S02]  /*1ef20*/  SHFL.IDX PT, R2, R14, 0x2, 0x181f ;  /* 0x00581f000e027f89 */ /* 0x01086400000e0000 */
.L_x_811:
[----:B------:R-:W-:Y:S01]  /*1ef30*/  IADD3 R3, R12, 0x40, RZ ;  /* 0x000000400c037810 */ /* 0x000fe20007ffe0ff */
[----:B------:R-:W-:Y:S03]  /*1ef40*/  BSSY B0, `(.L_x_749) ;  /* 0x0000010000007945 */ /* 0x000fe60003800000 */
[----:B------:R-:W-:-:S13]  /*1ef50*/  ISETP.GE.AND P0, PT, R3, R6, PT ;  /* 0x000000060300720c */ /* 0x000fda0003f06270 */
[----:B------:R-:W-:Y:S05]  /*1ef60*/  @P0 BRA `(.L_x_750) ;  /* 0x000000d000000947 */ /* 0x000fea0003800000 */
[----:B------:R-:W5:Y:S01]  /*1ef70*/  LDL.64 R18, [R1+0x10] ;  /* 0x0000100001127983 */ /* 0x000f620000100a00 */
[----:B------:R-:W-:Y:S02]  /*1ef80*/  ISETP.GE.AND P1, PT, R4, c[0x0][0x3c8], PT ;  /* 0x0000f20004007a0c */ /* 0x000fe40003f26270 */
[----:B------:R-:W-:-:S11]  /*1ef90*/  ISETP.GE.AND P0, PT, R0, c[0x0][0x3c8], PT ;  /* 0x0000f20000007a0c */ /* 0x000fd60003f06270 */
[----:B-1----:R-:W-:-:S04]  /*1efa0*/  @!P1 LEA R8, P4, R4, R2, 0x1 ;  /* 0x0000000204089211 */ /* 0x002fc800078808ff */
[----:B--2---:R-:W-:Y:S02]  /*1efb0*/  @!P1 LEA.HI.X R9, R4, R7, R16, 0x1, P4 ;  /* 0x0000000704099211 */ /* 0x004fe400020f0c10 */
        /* <DEDUP_REMOVED lines=8> */
.L_x_750:
[----:B------:R-:W-:Y:S05]  /*1f040*/  BSYNC B0 ;  /* 0x0000000000007941 */ /* 0x000fea0003800000 */
.L_x_749:
[----:B------:R-:W-:Y:S05]  /*1f050*/  BRA.DIV ~URZ, `(.L_x_751) ;  /* 0x00003c327f007947 */ /* 0x000fea000b800000 */
[----:B-1----:R1:W3:Y:S04]  /*1f060*/  SHFL.IDX PT, R10, R13, 0x3, 0x181f ;  /* 0x00781f000d0a7f89 */ /* 0x0022e800000e0000 */
[----:B------:R1:W4:Y:S02]  /*1f070*/  SHFL.IDX PT, R2, R14, 0x3, 0x181f ;  /* 0x00781f000e027f89 */ /* 0x00032400000e0000 */
.L_x_812:
[----:B------:R-:W-:-:S04]  /*1f080*/  IADD3 R3, R12, 0x60, RZ ;  /* 0x000000600c037810 */ /* 0x000fc80007ffe0ff */
[----:B------:R-:W-:-:S13]  /*1f090*/  ISETP.GE.AND P0, PT, R3, R6, PT ;  /* 0x000000060300720c */ /* 0x000fda0003f06270 */
[----:B------:R-:W-:Y:S05]  /*1f0a0*/  @P0 BRA `(.L_x_752) ;  /* 0x00001f9000000947 */ /* 0x000fea0003800000 */
[----:B------:R-:W5:Y:S01]  /*1f0b0*/  LDL.64 R18, [R1+0x10] ;  /* 0x0000100001127983 */ /* 0x000f620000100a00 */
[----:B------:R-:W-:-:S13]  /*1f0c0*/  ISETP.GE.AND P0, PT, R4, c[0x0][0x3c8], PT ;  /* 0x0000f20004007a0c */ /* 0x000fda0003f06270 */
[----:B----4-:R-:W-:-:S04]  /*1f0d0*/  @!P0 LEA R6, P2, R4, R2, 0x1 ;  /* 0x0000000204068211 */ /* 0x010fc800078408ff */
[----:B--23--:R-:W-:Y:S02]  /*1f0e0*/  @!P0 LEA.HI.X R7, R4, R10, R16, 0x1, P2 ;  /* 0x0000000a04078211 */ /* 0x00cfe400010f0c10 */
[----:B-----5:R-:W-:-:S13]  /*1f0f0*/  ISETP.GE.AND P1, PT, R18, c[0x0][0x3c8], PT ;  /* 0x0000f20012007a0c */ /* 0x020fda0003f26270 */
[----:B------:R-:W-:-:S04]  /*1f100*/  @!P1 LEA R8, P3, R18, R2, 0x1 ;  /* 0x0000000212089211 */ /* 0x000fc800078608ff */
[----:B------:R-:W-:-:S05]  /*1f110*/  @!P1 LEA.HI.X R9, R18, R10, R15, 0x1, P3 ;  /* 0x0000000a12099211 */ /* 0x000fca00018f0c0f */
[----:B------:R2:W-:Y:S04]  /*1f120*/  @!P1 ST.E.128 [R8.64], R60 ;  /* 0x0000003c08009985 */ /* 0x0005e8000c101d06 */
[----:B------:R2:W-:Y:S01]  /*1f130*/  @!P0 ST.E.128 [R6.64], R56 ;  /* 0x0000003806008985 */ /* 0x0005e2000c101d06 */
[----:B------:R-:W-:-:S13]  /*1f140*/  ISETP.GE.AND P0, PT, R0, c[0x0][0x3c8], PT ;  /* 0x0000f20000007a0c */ /* 0x000fda0003f06270 */
[----:B------:R-:W-:Y:S05]  /*1f150*/  @P0 BRA `(.L_x_752) ;  /* 0x00001ee000000947 */ /* 0x000fea0003800000 */
[----:B------:R-:W-:-:S04]  /*1f160*/  LEA R2, P0, R0, R2, 0x1 ;  /* 0x0000000200027211 */ /* 0x000fc800078008ff */
[----:B------:R-:W-:-:S05]  /*1f170*/  LEA.HI.X R3, R0, R10, R17, 0x1, P0 ;  /* 0x0000000a00037211 */ /* 0x000fca00000f0c11 */
[----:B------:R3:W-:Y:S01]  /*1f180*/  ST.E.128 [R2.64], R64 ;  /* 0x0000004002007985 */ /* 0x0007e2000c101d06 */
[----:B------:R-:W-:Y:S05]  /*1f190*/  BRA `(.L_x_752) ;  /* 0x00001ea000007947 */ /* 0x000fea0003800000 */
.L_x_739:
[----:B------:R-:W2:Y:S04]  /*1f1a0*/  LDL.LU R4, [R1+0x18] ;  /* 0x0000180001047983 */ /* 0x000ea80000300800 */
[----:B------:R-:W3:Y:S01]  /*1f1b0*/  LDL.LU R9, [R1+0x34] ;  /* 0x0000340001097983 */ /* 0x000ee20000300800 */
[----:B------:R-:W-:Y:S01]  /*1f1c0*/  IMAD R8, R8, c[0x0][0x408], RZ ;  /* 0x0001020008087a24 */ /* 0x000fe200078e02ff */
[----:B------:R-:W-:Y:S01]  /*1f1d0*/  SHF.R.S32.HI R0, RZ, 0x1f, R2 ;  /* 0x0000001fff007819 */ /* 0x000fe20000011402 */
[----:B------:R-:W-:-:S04]  /*1f1e0*/  IMAD.WIDE.U32 R6, R3, c[0x0][0x408], RZ ;  /* 0x0001020003067a25 */ /* 0x000fc800078e00ff */
[----:B------:R-:W-:Y:S02]  /*1f1f0*/  IMAD R3, R3, c[0x0][0x40c], R8 ;  /* 0x0001030003037a24 */ /* 0x000fe400078e0208 */
[----:B------:R-:W-:Y:S02]  /*1f200*/  IMAD R0, R0, c[0x0][0x440], RZ ;  /* 0x0001100000007a24 */ /* 0x000fe400078e02ff */
[----:B------:R-:W-:Y:S01]  /*1f210*/  @P3 IMAD.HI.U32 R8, R5, c[0x0][0x4ec], RZ ;  /* 0x00013b0005083a27 */ /* 0x000fe200078e00ff */
[----:B------:R-:W-:-:S05]  /*1f220*/  IADD3 R7, R7, R3, RZ ;  /* 0x0000000307077210 */ /* 0x000fca0007ffe0ff */
[----:B--2---:R-:W-:-:S04]  /*1f230*/  IMAD.WIDE.U32 R6, R4, c[0x0][0x438], R6 ;  /* 0x00010e0004067a25 */ /* 0x004fc800078e0006 */
[----:B------:R-:W-:Y:S02]  /*1f240*/  IMAD R7, R4, c[0x0][0x43c], R7 ;  /* 0x00010f0004077a24 */ /* 0x000fe400078e0207 */
[C---:B------:R-:W-:Y:S01]  /*1f250*/  IMAD R4, R2.reuse, c[0x0][0x444], R0 ;  /* 0x0001110002047a24 */ /* 0x040fe200078e0200 */
[----:B------:R-:W-:Y:S01]  /*1f260*/  MOV R0, R5 ;  /* 0x0000000500007202 */ /* 0x000fe20000000f00 */
[----:B------:R-:W-:Y:S01]  /*1f270*/  IMAD.WIDE.U32 R2, R2, c[0x0][0x440], R6 ;  /* 0x0001100002027a25 */ /* 0x000fe200078e0006 */
[----:B------:R-:W-:-:S04]  /*1f280*/  @P3 SHF.R.U32.HI R0, RZ, c[0x0][0x4f0], R8 ;  /* 0x00013c00ff003a19 */ /* 0x000fc80000011608 */
        /* <DEDUP_REMOVED lines=19> */
.L_x_813:
[----:B------:R-:W-:Y:S05]  /*1f3c0*/  BRA.DIV ~URZ, `(.L_x_754) ;  /* 0x00003a027f007947 */ /* 0x000fea000b800000 */
[----:B------:R4:W1:Y:S02]  /*1f3d0*/  SHFL.IDX PT, R0, R38, RZ, 0x1c1f ;  /* 0x001c1fff26007589 */ /* 0x00086400000e0000 */
.L_x_814:
[C---:B------:R-:W-:Y:S01]  /*1f3e0*/  IADD3 R29, R241.reuse, 0x90, RZ ;  /* 0x00000090f11d7810 */ /* 0x040fe20007ffe0ff */
[----:B------:R-:W-:Y:S01]  /*1f3f0*/  BSSY B0, `(.L_x_755) ;  /* 0x0000090000007945 */ /* 0x000fe20003800000 */
[C---:B------:R-:W-:Y:S02]  /*1f400*/  IADD3 R28, R241.reuse, 0x98, RZ ;  /* 0x00000098f11c7810 */ /* 0x040fe40007ffe0ff */
[C---:B------:R-:W-:Y:S02]  /*1f410*/  IADD3 R27, R241.reuse, 0xa0, RZ ;  /* 0x000000a0f11b7810 */ /* 0x040fe40007ffe0ff */
[C---:B------:R-:W-:Y:S02]  /*1f420*/  IADD3 R26, R241.reuse, 0xa8, RZ ;  /* 0x000000a8f11a7810 */ /* 0x040fe40007ffe0ff */
[C---:B------:R-:W-:Y:S02]  /*1f430*/  IADD3 R25, R241.reuse, 0xb0, RZ ;  /* 0x000000b0f1197810 */ /* 0x040fe40007ffe0ff */
[----:B------:R-:W-:-:S02]  /*1f440*/  IADD3 R24, R241, 0xb8, RZ ;  /* 0x000000b8f1187810 */ /* 0x000fc40007ffe0ff */
[C---:B-1----:R-:W-:Y:S02]  /*1f450*/  IADD3 R23, R241.reuse, 0x8, RZ ;  /* 0x00000008f1177810 */ /* 0x042fe40007ffe0ff */
        /* <DEDUP_REMOVED lines=39> */
[----:B------:R-:W-:Y:S01]  /*1f6d0*/  SHF.R.S32.HI R54, RZ, 0x1f, R17 ;  /* 0x0000001fff367819 */ /* 0x000fe20000011411 */
[----:B------:R-:W-:Y:S05]  /*1f6e0*/  @P0 BRA `(.L_x_756) ;  /* 0x0000060000000947 */ /* 0x000fea0003800000 */
[----:B------:R-:W-:Y:S02]  /*1f6f0*/  ISETP.GE.AND P1, PT, R241, c[0x0][0x3c8], PT ;  /* 0x0000f200f1007a0c */ /* 0x000fe40003f26270 */
[----:B------:R-:W-:-:S02]  /*1f700*/  ISETP.GE.AND P0, PT, R23, c[0x0][0x3c8], PT ;  /* 0x0000f20017007a0c */ /* 0x000fc40003f06270 */
[----:B------:R-:W-:Y:S02]  /*1f710*/  ISETP.GE.AND P3, PT, R22, c[0x0][0x3c8], PT ;  /* 0x0000f20016007a0c */ /* 0x000fe40003f66270 */
[----:B------:R-:W-:Y:S02]  /*1f720*/  ISETP.GE.AND P4, PT, R21, c[0x0][0x3c8], PT ;  /* 0x0000f20015007a0c */ /* 0x000fe40003f86270 */
[----:B------:R-:W-:-:S05]  /*1f730*/  ISETP.GE.AND P6, PT, R29, c[0x0][0x3c8], PT ;  /* 0x0000f2001d007a0c */ /* 0x000fca0003fc6270 */
[-C--:B------:R-:W-:Y:S02]  /*1f740*/  @!P1 LEA R2, P5, R241, R0.reuse, 0x2 ;  /* 0x00000000f1029211 */ /* 0x080fe400078a10ff */
[----:B------:R-:W-:Y:S02]  /*1f750*/  @!P0 LEA R30, P2, R23, R0, 0x2 ;  /* 0x00000000171e8211 */ /* 0x000fe400078410ff */
[-C--:B---3--:R-:W-:Y:S02]  /*1f760*/  @!P1 LEA.HI.X R3, R241, R4.reuse, R40, 0x2, P5 ;  /* 0x00000004f1039211 */ /* 0x088fe400028f1428 */
[----:B------:R-:W-:Y:S02]  /*1f770*/  @!P0 LEA.HI.X R31, R23, R4, R37, 0x2, P2 ;  /* 0x00000004171f8211 */ /* 0x000fe400010f1425 */
[----:B------:R-:W-:Y:S01]  /*1f780*/  ISETP.GE.AND P2, PT, R20, c[0x0][0x3c8], PT ;  /* 0x0000f20014007a0c */ /* 0x000fe20003f46270 */
[----:B------:R1:W-:Y:S01]  /*1f790*/  @!P1 ST.E.64 [R2.64], R158 ;  /* 0x0000009e02009985 */ /* 0x0003e2000c101b06 */
[----:B------:R-:W-:-:S03]  /*1f7a0*/  ISETP.GE.AND P1, PT, R18, c[0x0][0x3c8], PT ;  /* 0x0000f20012007a0c */ /* 0x000fc60003f26270 */
[----:B------:R3:W-:Y:S01]  /*1f7b0*/  @!P0 ST.E.64 [R30.64], R32 ;  /* 0x000000201e008985 */ /* 0x0007e2000c101b06 */
        /* <DEDUP_REMOVED lines=45> */
[----:B------:R1:W-:Y:S01]  /*1fa90*/  @!P2 ST.E.64 [R2.64], R136 ;  /* 0x000000880200a985 */ /* 0x0003e2000c101b06 */
[----:B------:R-:W-:Y:S02]  /*1faa0*/  ISETP.GE.AND P2, PT, R17, c[0x0][0x3c8], PT ;  /* 0x0000f20011007a0c */ /* 0x000fe40003f46270 */
[----:B------:R-:W-:Y:S01]  /*1fab0*/  @!P3 LEA.HI.X R31, R7, R4, R52, 0x2, P5 ;  /* 0x00000004071fb211 */ /* 0x000fe200028f1434 */
[----:B------:R3:W-:Y:S01]  /*1fac0*/  @!P1 ST.E.64 [R32.64], R148 ;  /* 0x0000009420009985 */ /* 0x0007e2000c101b06 */
[----:B------:R-:W-:Y:S02]  /*1fad0*/  ISETP.GE.AND P1, PT, R19, c[0x0][0x3c8], PT ;  /* 0x0000f20013007a0c */ /* 0x000fe40003f26270 */
[----:B------:R-:W-:Y:S01]  /*1fae0*/  ISETP.GE.AND P5, PT, R28, c[0x0][0x3c8], PT ;  /* 0x0000f2001c007a0c */ /* 0x000fe20003fa6270 */
[----:B------:R5:W-:Y:S01]  /*1faf0*/  @!P3 ST.E.64 [R30.64], R150 ;  /* 0x000000961e00b985 */ /* 0x000be2000c101b06 */
[----:B-1----:R-:W-:-:S04]  /*1fb00*/  @!P4 LEA R2, P0, R6, R0, 0x2 ;  /* 0x000000000602c211 */ /* 0x002fc800078010ff */
[----:B------:R-:W-:Y:S02]  /*1fb10*/  @!P4 LEA.HI.X R3, R6, R4, R53, 0x2, P0 ;  /* 0x000000040603c211 */ /* 0x000fe400000f1435 */
[----:B---3--:R-:W-:-:S03]  /*1fb20*/  @!P2 LEA R32, P0, R17, R0, 0x2 ;  /* 0x000000001120a211 */ /* 0x008fc600078010ff */
[----:B------:R1:W-:Y:S01]  /*1fb30*/  @!P4 ST.E.64 [R2.64], R152 ;  /* 0x000000980200c985 */ /* 0x0003e2000c101b06 */
[----:B------:R-:W-:Y:S02]  /*1fb40*/  @!P2 LEA.HI.X R33, R17, R4, R54, 0x2, P0 ;  /* 0x000000041121a211 */ /* 0x000fe400000f1436 */
[----:B-----5:R-:W-:Y:S02]  /*1fb50*/  @!P6 LEA R30, P0, R29, R0, 0x2 ;  /* 0x000000001d1ee211 */ /* 0x020fe400078010ff */
[----:B------:R-:W-:Y:S01]  /*1fb60*/  ISETP.GE.AND P4, PT, R27, c[0x0][0x3c8], PT ;  /* 0x0000f2001b007a0c */ /* 0x000fe20003f86270 */
[----:B------:R-:W-:Y:S01]  /*1fb70*/  @!P2 ST.E.64 [R32.64], R160 ;  /* 0x000000a02000a985 */ /* 0x000fe2000c101b06 */
[----:B------:R-:W-:Y:S02]  /*1fb80*/  ISETP.GE.AND P2, PT, R26, c[0x0][0x3c8], PT ;  /* 0x0000f2001a007a0c */ /* 0x000fe40003f46270 */
[----:B------:R-:W-:Y:S02]  /*1fb90*/  @!P6 LEA.HI.X R31, R29, R4, R57, 0x2, P0 ;  /* 0x000000041d1fe211 */ /* 0x000fe400000f1439 */
[----:B------:R-:W-:-:S02]  /*1fba0*/  ISETP.GE.AND P0, PT, R24, c[0x0][0x3c8], PT ;  /* 0x0000f20018007a0c */ /* 0x000fc40003f06270 */
[----:B-1----:R-:W-:-:S04]  /*1fbb0*/  @!P1 LEA R2, P3, R19, R0, 0x2 ;  /* 0x0000000013029211 */ /* 0x002fc800078610ff */
[----:B------:R-:W-:-:S05]  /*1fbc0*/  @!P1 LEA.HI.X R3, R19, R4, R55, 0x2, P3 ;  /* 0x0000000413039211 */ /* 0x000fca00018f1437 */
[----:B------:R1:W-:Y:S01]  /*1fbd0*/  @!P1 ST.E.64 [R2.64], R154 ;  /* 0x0000009a02009985 */ /* 0x0003e2000c101b06 */
[----:B------:R-:W-:-:S03]  /*1fbe0*/  ISETP.GE.AND P1, PT, R25, c[0x0][0x3c8], PT ;  /* 0x0000f20019007a0c */ /* 0x000fc60003f26270 */
[----:B------:R3:W-:Y:S01]  /*1fbf0*/  @!P6 ST.E.64 [R30.64], R156 ;  /* 0x0000009c1e00e985 */ /* 0x0007e2000c101b06 */
[----:B------:R-:W-:-:S04]  /*1fc00*/  @!P4 LEA R34, P6, R27, R0, 0x2 ;  /* 0x000000001b22c211 */ /* 0x000fc800078c10ff */
[----:B------:R-:W-:Y:S02]  /*1fc10*/  @!P4 LEA.HI.X R35, R27, R4, R58, 0x2, P6 ;  /* 0x000000041b23c211 */ /* 0x000fe400030f143a */
[----:B-1----:R-:W-:-:S04]  /*1fc20*/  @!P5 LEA R2, P3, R28, R0, 0x2 ;  /* 0x000000001c02d211 */ /* 0x002fc800078610ff */
[----:B------:R-:W-:Y:S02]  /*1fc30*/  @!P5 LEA.HI.X R3, R28, R4, R56, 0x2, P3 ;  /* 0x000000041c03d211 */ /* 0x000fe400018f1438 */
[----:B------:R-:W-:-:S03]  /*1fc40*/  @!P2 LEA R32, P3, R26, R0, 0x2 ;  /* 0x000000001a20a211 */ /* 0x000fc600078610ff */
[----:B------:R1:W-:Y:S01]  /*1fc50*/  @!P5 ST.E.64 [R2.64], R80 ;  /* 0x000000500200d985 */ /* 0x0003e2000c101b06 */
[C---:B---3--:R-:W-:Y:S02]  /*1fc60*/  @!P1 LEA R30, P5, R25.reuse, R0, 0x2 ;  /* 0x00000000191e9211 */ /* 0x048fe400078a10ff */
        /* <DEDUP_REMOVED lines=8> */
.L_x_756:
[----:B------:R-:W-:Y:S05]  /*1fcf0*/  BSYNC B0 ;  /* 0x0000000000007941 */ /* 0x000fea0003800000 */
.L_x_755:
[----:B------:R-:W-:Y:S05]  /*1fd00*/  BRA.DIV ~URZ, `(.L_x_757) ;  /* 0x000031327f007947 */ /* 0x000fea000b800000 */
[----:B---3--:R1:W3:Y:S04]  /*1fd10*/  SHFL.IDX PT, R4, R36, 0x1, 0x1c1f ;  /* 0x003c1f0024047f89 */ /* 0x0082e800000e0000 */
[----:B------:R1:W2:Y:S02]  /*1fd20*/  SHFL.IDX PT, R0, R38, 0x1, 0x1c1f ;  /* 0x003c1f0026007f89 */ /* 0x0002a400000e0000 */
.L_x_815:
[----:B------:R-:W-:-:S13]  /*1fd30*/  ISETP.NE.AND P0, PT, R82, RZ, PT ;  /* 0x000000ff5200720c */ /* 0x000fda0003f05270 */
[----:B------:R-:W-:Y:S05]  /*1fd40*/  @P0 BRA `(.L_x_752) ;  /* 0x000012f000000947 */ /* 0x000fea0003800000 */
[----:B------:R-:W-:Y:S02]  /*1fd50*/  ISETP.GE.AND P3, PT, R23, c[0x0][0x3c8], PT ;  /* 0x0000f20017007a0c */ /* 0x000fe40003f66270 */
[----:B------:R-:W-:Y:S02]  /*1fd60*/  ISETP.GE.AND P2, PT, R22, c[0x0][0x3c8], PT ;  /* 0x0000f20016007a0c */ /* 0x000fe40003f46270 */
[----:B------:R-:W-:Y:S02]  /*1fd70*/  ISETP.GE.AND P4, PT, R241, c[0x0][0x3c8], PT ;  /* 0x0000f200f1007a0c */ /* 0x000fe40003f86270 */
[----:B------:R-:W-:Y:S02]  /*1fd80*/  ISETP.GE.AND P1, PT, R21, c[0x0][0x3c8], PT ;  /* 0x0000f20015007a0c */ /* 0x000fe40003f26270 */
[----:B------:R-:W-:-:S05]  /*1fd90*/  ISETP.GE.AND P0, PT, R20, c[0x0][0x3c8], PT ;  /* 0x0000f20014007a0c */ /* 0x000fca0003f06270 */
[----:B--2---:R-:W-:-:S04]  /*1fda0*/  @!P3 LEA R34, P5, R23, R0, 0x2 ;  /* 0x000000001722b211 */ /* 0x004fc800078a10ff */
[----:B---3--:R-:W-:Y:S02]  /*1fdb0*/  @!P3 LEA.HI.X R35, R23, R4, R37, 0x2, P5 ;  /* 0x000000041723b211 */ /* 0x008fe400028f1425 */
[CC--:B------:R-:W-:Y:S02]  /*1fdc0*/  @!P2 LEA R30, P5, R22.reuse, R0.reuse, 0x2 ;  /* 0x00000000161ea211 */ /* 0x0c0fe400078a10ff */
[C---:B------:R-:W-:Y:S02]  /*1fdd0*/  @!P4 LEA R32, P6, R241.reuse, R0, 0x2 ;  /* 0x00000000f120c211 */ /* 0x040fe400078c10ff */
[-C--:B------:R-:W-:Y:S02]  /*1fde0*/  @!P2 LEA.HI.X R31, R22, R4.reuse, R39, 0x2, P5 ;  /* 0x00000004161fa211 */ /* 0x080fe400028f1427 */
[----:B------:R-:W-:Y:S02]  /*1fdf0*/  @!P4 LEA.HI.X R33, R241, R4, R40, 0x2, P6 ;  /* 0x00000004f121c211 */ /* 0x000fe400030f1428 */
[----:B------:R-:W-:-:S02]  /*1fe00*/  @!P1 LEA R22, P6, R21, R0, 0x2 ;  /* 0x0000000015169211 */ /* 0x000fc400078c10ff */
[----:B------:R-:W-:Y:S01]  /*1fe10*/  @!P0 LEA R2, P5, R20, R0, 0x2 ;  /* 0x0000000014028211 */ /* 0x000fe200078a10ff */
[----:B------:R2:W-:Y:S01]  /*1fe20*/  @!P4 ST.E.64 [R32.64], R168 ;  /* 0x000000a82000c985 */ /* 0x0005e2000c101b06 */
[-C--:B------:R-:W-:Y:S02]  /*1fe30*/  @!P1 LEA.HI.X R23, R21, R4.reuse, R42, 0x2, P6 ;  /* 0x0000000415179211 */ /* 0x080fe400030f142a */
[----:B------:R-:W-:Y:S01]  /*1fe40*/  ISETP.GE.AND P6, PT, R18, c[0x0][0x3c8], PT ;  /* 0x0000f20012007a0c */ /* 0x000fe20003fc6270 */
[----:B------:R-:W-:Y:S01]  /*1fe50*/  @!P3 ST.E.64 [R34.64], R166 ;  /* 0x000000a62200b985 */ /* 0x000fe2000c101b06 */
[----:B------:R-:W-:Y:S02]  /*1fe60*/  @!P0 LEA.HI.X R3, R20, R4, R41, 0x2, P5 ;  /* 0x0000000414038211 */ /* 0x000fe400028f1429 */
[----:B------:R-:W-:Y:S01]  /*1fe70*/  ISETP.GE.AND P5, PT, R16, c[0x0][0x3c8], PT ;  /* 0x0000f20010007a0c */ /* 0x000fe20003fa6270 */
[----:B------:R3:W-:Y:S01]  /*1fe80*/  @!P2 ST.E.64 [R30.64], R110 ;  /* 0x0000006e1e00a985 */ /* 0x0007e2000c101b06 */
[----:B------:R-:W-:-:S02]  /*1fe90*/  ISETP.GE.AND P4, PT, R15, c[0x0][0x3c8], PT ;  /* 0x0000f2000f007a0c */ /* 0x000fc40003f86270 */
[----:B------:R-:W-:Y:S01]  /*1fea0*/  ISETP.GE.AND P3, PT, R14, c[0x0][0x3c8], PT ;  /* 0x0000f2000e007a0c */ /* 0x000fe20003f66270 */
[----:B------:R5:W-:Y:S01]  /*1feb0*/  @!P1 ST.E.64 [R22.64], R88 ;  /* 0x0000005816009985 */ /* 0x000be2000c101b06 */
[----:B------:R-:W-:-:S03]  /*1fec0*/  ISETP.GE.AND P2, PT, R13, c[0x0][0x3c8], PT ;  /* 0x0000f2000d007a0c */ /* 0x000fc60003f46270 */
[----:B------:R1:W-:Y:S01]  /*1fed0*/  @!P0 ST.E.64 [R2.64], R72 ;  /* 0x0000004802008985 */ /* 0x0003e2000c101b06 */
[----:B--2---:R-:W-:-:S04]  /*1fee0*/  @!P6 LEA R32, P0, R18, R0, 0x2 ;  /* 0x000000001220e211 */ /* 0x004fc800078010ff */
[----:B------:R-:W-:Y:S02]  /*1fef0*/  @!P6 LEA.HI.X R33, R18, R4, R43, 0x2, P0 ;  /* 0x000000041221e211 */ /* 0x000fe400000f142b */
[----:B---3--:R-:W-:-:S03]  /*1ff00*/  @!P5 LEA R30, P1, R16, R0, 0x2 ;  /* 0x00000000101ed211 */ /* 0x008fc600078210ff */
[----:B------:R-:W-:Y:S01]  /*1ff10*/  @!P6 ST.E.64 [R32.64], R176 ;  /* 0x000000b02000e985 */ /* 0x000fe2000c101b06 */
[----:B------:R-:W-:Y:S02]  /*1ff20*/  ISETP.GE.AND P6, PT, R11, c[0x0][0x3c8], PT ;  /* 0x0000f2000b007a0c */ /* 0x000fe40003fc6270 */
[C---:B-----5:R-:W-:Y:S02]  /*1ff30*/  @!P4 LEA R22, P0, R15.reuse, R0, 0x2 ;  /* 0x000000000f16c211 */ /* 0x060fe400078010ff */
[-C--:B------:R-:W-:Y:S02]  /*1ff40*/  @!P5 LEA.HI.X R31, R16, R4.reuse, R45, 0x2, P1 ;  /* 0x00000004101fd211 */ /* 0x080fe400008f142d */
[----:B------:R-:W-:Y:S02]  /*1ff50*/  ISETP.GE.AND P1, PT, R12, c[0x0][0x3c8], PT ;  /* 0x0000f2000c007a0c */ /* 0x000fe40003f26270 */
[----:B------:R-:W-:Y:S01]  /*1ff60*/  @!P4 LEA.HI.X R23, R15, R4, R44, 0x2, P0 ;  /* 0x000000040f17c211 */ /* 0x000fe200000f142c */
[----:B------:R-:W-:Y:S01]  /*1ff70*/  @!P5 ST.E.64 [R30.64], R170 ;  /* 0x000000aa1e00d985 */ /* 0x000fe2000c101b06 */
[----:B------:R-:W-:-:S02]  /*1ff80*/  @!P3 LEA R20, P0, R14, R0, 0x2 ;  /* 0x000000000e14b211 */ /* 0x000fc400078010ff */
[----:B------:R-:W-:Y:S01]  /*1ff90*/  ISETP.GE.AND P5, PT, R10, c[0x0][0x3c8], PT ;  /* 0x0000f2000a007a0c */ /* 0x000fe20003fa6270 */
[----:B------:R-:W-:Y:S01]  /*1ffa0*/  @!P4 ST.E.64 [R22.64], R122 ;  /* 0x0000007a1600c985 */ /* 0x000fe2000c101b06 */
[----:B------:R-:W-:Y:S02]  /*1ffb0*/  @!P3 LEA.HI.X R21, R14, R4, R46, 0x2, P0 ;  /* 0x000000040e15b211 */ /* 0x000fe400000f142e */
[C---:B------:R-:W-:Y:S02]  /*1ffc0*/  @!P2 LEA R14, P0, R13.reuse, R0, 0x2 ;  /* 0x000000000d0ea211 */ /* 0x040fe400078010ff */
[----:B------:R-:W-:Y:S01]  /*1ffd0*/  ISETP.GE.AND P4, PT, R8, c[0x0][0x3c8], PT ;  /* 0x0000f20008007a0c */ /* 0x000fe20003f86270 */
[----:B------:R2:W-:Y:S01]  /*1ffe0*/  @!P3 ST.E.64 [R20.64], R114 ;  /* 0x000000721400b985 */ /* 0x0005e2000c101b06 */
[----:B------:R-:W-:Y:S02]  /*1fff0*/  @!P2 LEA.HI.X R15, R13, R4, R47, 0x2, P0 ;  /* 0x000000040d0fa211 */ /* 0x000fe400000f142f */
[----:B-1----:R-:W-:-:S02]  /*20000*/  @!P1 LEA R2, P0, R12, R0, 0x2 ;  /* 0x000000000c029211 */ /* 0x002fc400078010ff */
[----:B------:R-:W-:Y:S01]  /*20010*/  ISETP.GE.AND P3, PT, R7, c[0x0][0x3c8], PT ;  /* 0x0000f20007007a0c */ /* 0x000fe20003f66270 */
[----:B------:R1:W-:Y:S01]  /*20020*/  @!P2 ST.E.64 [R14.64], R92 ;  /* 0x0000005c0e00a985 */ /* 0x0003e2000c101b06 */
[----:B------:R-:W-:Y:S02]  /*20030*/  @!P1 LEA.HI.X R3, R12, R4, R48, 0x2, P0 ;  /* 0x000000040c039211 */ /* 0x000fe400000f1430 */
[----:B------:R-:W-:-:S03]  /*20040*/  ISETP.GE.AND P2, PT, R6, c[0x0][0x3c8], PT ;  /* 0x0000f20006007a0c */ /* 0x000fc60003f46270 */
[----:B------:R3:W-:Y:S01]  /*20050*/  @!P1 ST.E.64 [R2.64], R76 ;  /* 0x0000004c02009985 */ /* 0x0007e2000c101b06 */
[----:B--2---:R-:W-:-:S04]  /*20060*/  @!P6 LEA R20, P0, R11, R0, 0x2 ;  /* 0x000000000b14e211 */ /* 0x004fc800078010ff */
[----:B------:R-:W-:Y:S02]  /*20070*/  @!P6 LEA.HI.X R21, R11, R4, R49, 0x2, P0 ;  /* 0x000000040b15e211 */ /* 0x000fe400000f1431 */
[-C--:B-1----:R-:W-:Y:S02]  /*20080*/  @!P5 LEA R14, P1, R10, R0.reuse, 0x2 ;  /* 0x000000000a0ed211 */ /* 0x082fe400078210ff */
[----:B------:R-:W-:Y:S01]  /*20090*/  @!P4 LEA R12, P0, R8, R0, 0x2 ;  /* 0x00000000080cc211 */ /* 0x000fe200078010ff */
[----:B------:R-:W-:Y:S01]  /*200a0*/  @!P6 ST.E.64 [R20.64], R178 ;  /* 0x000000b21400e985 */ /* 0x000fe2000c101b06 */
[-C--:B------:R-:W-:Y:S02]  /*200b0*/  @!P5 LEA.HI.X R15, R10, R4.reuse, R51, 0x2, P1 ;  /* 0x000000040a0fd211 */ /* 0x080fe400008f1433 */
[----:B------:R-:W-:Y:S02]  /*200c0*/  ISETP.GE.AND P1, PT, R17, c[0x0][0x3c8], PT ;  /* 0x0000f20011007a0c */ /* 0x000fe40003f26270 */
[----:B------:R-:W-:Y:S01]  /*200d0*/  @!P4 LEA.HI.X R13, R8, R4, R50, 0x2, P0 ;  /* 0x00000004080dc211 */ /* 0x000fe200000f1432 */
[----:B------:R1:W-:Y:S01]  /*200e0*/  @!P5 ST.E.64 [R14.64], R172 ;  /* 0x000000ac0e00d985 */ /* 0x0003e2000c101b06 */
[----:B------:R-:W-:-:S02]  /*200f0*/  @!P3 LEA R10, P0, R7, R0, 0x2 ;  /* 0x00000000070ab211 */ /* 0x000fc400078010ff */
[----:B------:R-:W-:Y:S01]  /*20100*/  ISETP.GE.AND P6, PT, R19, c[0x0][0x3c8], PT ;  /* 0x0000f20013007a0c */ /* 0x000fe20003fc6270 */
[----:B------:R2:W-:Y:S01]  /*20110*/  @!P4 ST.E.64 [R12.64], R126 ;  /* 0x0000007e0c00c985 */ /* 0x0005e2000c101b06 */
[----:B------:R-:W-:Y:S02]  /*20120*/  @!P3 LEA.HI.X R11, R7, R4, R52, 0x2, P0 ;  /* 0x00000004070bb211 */ /* 0x000fe400000f1434 */
[C---:B------:R-:W-:Y:S02]  /*20130*/  @!P2 LEA R8, P0, R6.reuse, R0, 0x2 ;  /* 0x000000000608a211 */ /* 0x040fe400078010ff */
[----:B------:R-:W-:Y:S01]  /*20140*/  ISETP.GE.AND P5, PT, R29, c[0x0][0x3c8], PT ;  /* 0x0000f2001d007a0c */ /* 0x000fe20003fa6270 */
[----:B------:R5:W-:Y:S01]  /*20150*/  @!P3 ST.E.64 [R10.64], R118 ;  /* 0x000000760a00b985 */ /* 0x000be2000c101b06 */
[----:B------:R-:W-:Y:S02]  /*20160*/  @!P2 LEA.HI.X R9, R6, R4, R53, 0x2, P0 ;  /* 0x000000040609a211 */ /* 0x000fe400000f1435 */
[----:B---3--:R-:W-:-:S02]  /*20170*/  @!P1 LEA R2, P0, R17, R0, 0x2 ;  /* 0x0000000011029211 */ /* 0x008fc400078010ff */
[----:B------:R-:W-:Y:S01]  /*20180*/  ISETP.GE.AND P4, PT, R28, c[0x0][0x3c8], PT ;  /* 0x0000f2001c007a0c */ /* 0x000fe20003f86270 */
[----:B------:R3:W-:Y:S01]  /*20190*/  @!P2 ST.E.64 [R8.64], R96 ;  /* 0x000000600800a985 */ /* 0x0007e2000c101b06 */
[----:B------:R-:W-:Y:S02]  /*201a0*/  @!P1 LEA.HI.X R3, R17, R4, R54, 0x2, P0 ;  /* 0x0000000411039211 */ /* 0x000fe400000f1436 */
[----:B------:R-:W-:Y:S02]  /*201b0*/  ISETP.GE.AND P3, PT, R27, c[0x0][0x3c8], PT ;  /* 0x0000f2001b007a0c */ /* 0x000fe40003f66270 */
[----:B------:R-:W-:Y:S01]  /*201c0*/  ISETP.GE.AND P2, PT, R26, c[0x0][0x3c8], PT ;  /* 0x0000f2001a007a0c */ /* 0x000fe20003f46270 */
[----:B------:R4:W-:Y:S01]  /*201d0*/  @!P1 ST.E.64 [R2.64], R66 ;  /* 0x0000004202009985 */ /* 0x0009e2000c101b06 */
[-C--:B-1----:R-:W-:Y:S02]  /*201e0*/  @!P6 LEA R14, P0, R19, R0.reuse, 0x2 ;  /* 0x00000000130ee211 */ /* 0x082fe400078010ff */
[----:B--2---:R-:W-:-:S02]  /*201f0*/  @!P5 LEA R12, P1, R29, R0, 0x2 ;  /* 0x000000001d0cd211 */ /* 0x004fc400078210ff */
[-C--:B------:R-:W-:Y:S02]  /*20200*/  @!P6 LEA.HI.X R15, R19, R4.reuse, R55, 0x2, P0 ;  /* 0x00000004130fe211 */ /* 0x080fe400000f1437 */
[----:B------:R-:W-:Y:S02]  /*20210*/  @!P5 LEA.HI.X R13, R29, R4, R57, 0x2, P1 ;  /* 0x000000041d0dd211 */ /* 0x000fe400008f1439 */
[C---:B-----5:R-:W-:Y:S01]  /*20220*/  @!P4 LEA R10, P0, R28.reuse, R0, 0x2 ;  /* 0x000000001c0ac211 */ /* 0x060fe200078010ff */
[----:B------:R1:W-:Y:S01]  /*20230*/  @!P6 ST.E.64 [R14.64], R174 ;  /* 0x000000ae0e00e985 */ /* 0x0003e2000c101b06 */
[----:B------:R-:W-:Y:S02]  /*20240*/  ISETP.GE.AND P1, PT, R25, c[0x0][0x3c8], PT ;  /* 0x0000f20019007a0c */ /* 0x000fe40003f26270 */
[----:B------:R-:W-:Y:S01]  /*20250*/  @!P4 LEA.HI.X R11, R28, R4, R56, 0x2, P0 ;  /* 0x000000041c0bc211 */ /* 0x000fe200000f1438 */
[----:B------:R1:W-:Y:S01]  /*20260*/  @!P5 ST.E.64 [R12.64], R138 ;  /* 0x0000008a0c00d985 */ /* 0x0003e2000c101b06 */
[----:B---3--:R-:W-:-:S03]  /*20270*/  @!P3 LEA R8, P0, R27, R0, 0x2 ;  /* 0x000000001b08b211 */ /* 0x008fc600078010ff */
[----:B------:R1:W-:Y:S01]  /*20280*/  @!P4 ST.E.64 [R10.64], R78 ;  /* 0x0000004e0a00c985 */ /* 0x0003e2000c101b06 */
[----:B------:R-:W-:Y:S02]  /*20290*/  @!P3 LEA.HI.X R9, R27, R4, R58, 0x2, P0 ;  /* 0x000000041b09b211 */ /* 0x000fe400000f143a */
[----:B------:R-:W-:-:S03]  /*202a0*/  @!P2 LEA R6, P0, R26, R0, 0x2 ;  /* 0x000000001a06a211 */ /* 0x000fc600078010ff */
[----:B------:R1:W-:Y:S01]  /*202b0*/  @!P3 ST.E.64 [R8.64], R74 ;  /* 0x0000004a0800b985 */ /* 0x0003e2000c101b06 */
[----:B------:R-:W-:Y:S02]  /*202c0*/  @!P2 LEA.HI.X R7, R26, R4, R59, 0x2, P0 ;  /* 0x000000041a07a211 */ /* 0x000fe400000f143b */
[----:B----4-:R-:W-:-:S03]  /*202d0*/  @!P1 LEA R2, P0, R25, R0, 0x2 ;  /* 0x0000000019029211 */ /* 0x010fc600078010ff */
        /* <DEDUP_REMOVED lines=9> */
.L_x_737:
[----:B------:R-:W2:Y:S04]  /*20370*/  LDL.LU R3, [R1+0x30] ;  /* 0x0000300001037983 */ /* 0x000ea80000300800 */
[----:B------:R-:W3:Y:S01]  /*20380*/  LDL R5, [R1+0xc] ;  /* 0x00000c0001057983 */ /* 0x000ee20000100800 */
[----:B------:R-:W-:Y:S01]  /*20390*/  ISETP.NE.U32.AND P0, PT, RZ, c[0x0][0x508], PT ;  /* 0x00014200ff007a0c */ /* 0x000fe20003f05070 */
[----:B------:R-:W-:Y:S01]  /*203a0*/  IMAD.MOV.U32 R8, RZ, RZ, 0x4 ;  /* 0x00000004ff087424 */ /* 0x000fe200078e00ff */
[----:B------:R-:W-:Y:S01]  /*203b0*/  ISETP.NE.U32.AND P2, PT, RZ, c[0x0][0x500], PT ;  /* 0x00014000ff007a0c */ /* 0x000fe20003f45070 */
[----:B------:R-:W-:Y:S01]  /*203c0*/  IMAD.MOV.U32 R15, RZ, RZ, c[0x0][0x388] ;  /* 0x0000e200ff0f7624 */ /* 0x000fe200078e00ff */
[----:B------:R-:W-:Y:S01]  /*203d0*/  ISETP.NE.AND.EX P0, PT, RZ, c[0x0][0x50c], PT, P0 ;  /* 0x00014300ff007a0c */ /* 0x000fe20003f05300 */
[----:B------:R-:W-:Y:S01]  /*203e0*/  IMAD.MOV.U32 R2, RZ, RZ, RZ ;  /* 0x000000ffff027224 */ /* 0x000fe200078e00ff */
[----:B------:R-:W-:Y:S01]  /*203f0*/  ISETP.NE.AND.EX P2, PT, RZ, c[0x0][0x504], PT, P2 ;  /* 0x00014100ff007a0c */ /* 0x000fe20003f45320 */
[----:B---3--:R-:W-:-:S10]  /*20400*/  IMAD.WIDE R6, R5, R8, c[0x0][0x500] ;  /* 0x0001400005067625 */ /* 0x008fd400078e0208 */
[----:B------:R-:W-:Y:S02]  /*20410*/  @P0 IMAD.WIDE R8, R5, R8, c[0x0][0x508] ;  /* 0x0001420005080625 */ /* 0x000fe400078e0208 */
[----:B------:R3:W5:Y:S04]  /*20420*/  @P2 LDG.E R2, [R6.64] ;  /* 0x0000000606022981 */ /* 0x000768000c1e1900 */
[----:B------:R3:W5:Y:S01]  /*20430*/  @P0 LDG.E R15, [R8.64] ;  /* 0x00000006080f0981 */ /* 0x000762000c1e1900 */
[----:B--2---:R-:W-:-:S04]  /*20440*/  ISETP.NE.AND P1, PT, R3, RZ, PT ;  /* 0x000000ff0300720c */ /* 0x004fc80003f25270 */
[----:B------:R-:W-:Y:S01]  /*20450*/  SEL R19, R3, c[0x0][0x3d4], P1 ;  /* 0x0000f50003137a07 */ /* 0x000fe20000800000 */
[----:B------:R-:W-:Y:S05]  /*20460*/  @P0 BRA `(.L_x_758) ;  /* 0x0000004000000947 */ /* 0x000fea0003800000 */
[----:B------:R-:W-:Y:S05]  /*20470*/  @!P2 BRA `(.L_x_758) ;  /* 0x000000300000a947 */ /* 0x000fea0003800000 */
[----:B-----5:R2:W4:Y:S04]  /*20480*/  LDG.E R15, [R6.64] ;  /* 0x00000006060f7981 */ /* 0x020528000c1e1900 */
[----:B--23--:R-:W4:Y:S02]  /*20490*/  LDG.E R6, [R6.64+0x4] ;  /* 0x0000040606067981 */ /* 0x00cf24000c1e1900 */
[----:B----4-:R-:W-:Y:S02]  /*204a0*/  IADD3 R15, -R15, R6, RZ ;  /* 0x000000060f0f7210 */ /* 0x010fe40007ffe1ff */
.L_x_758:
[----:B---3--:R-:W2:Y:S01]  /*204b0*/  S2R R6, SR_TID.X ;  /* 0x0000000000067919 */ /* 0x008ea20000002100 */
[----:B------:R-:W-:Y:S01]  /*204c0*/  SHF.R.S32.HI R3, RZ, 0x1f, R5 ;  /* 0x0000001fff037819 */ /* 0x000fe20000011405 */
[----:B------:R-:W-:Y:S01]  /*204d0*/  BSSY B0, `(.L_x_759) ;  /* 0x0000037000007945 */ /* 0x000fe20003800000 */
[----:B-----5:R-:W-:-:S02]  /*204e0*/  SHF.R.S32.HI R18, RZ, 0x1f, R2 ;  /* 0x0000001fff127819 */ /* 0x020fc40000011402 */
[----:B------:R-:W-:Y:S02]  /*204f0*/  SEL R5, R5, RZ, !P2 ;  /* 0x000000ff05057207 */ /* 0x000fe40005000000 */
[----:B------:R-:W-:Y:S02]  /*20500*/  SEL R22, R3, RZ, !P2 ;  /* 0x000000ff03167207 */ /* 0x000fe40005000000 */
[----:B--2---:R-:W-:-:S13]  /*20510*/  ISETP.GT.AND P0, PT, R6, 0x7f, PT ;  /* 0x0000007f0600780c */ /* 0x004fda0003f04270 */
[----:B------:R-:W-:Y:S05]  /*20520*/  @P0 BRA `(.L_x_760) ;  /* 0x0000031000000947 */ /* 0x000fea0003800000 */
[----:B------:R-:W-:Y:S01]  /*20530*/  IMAD R3, R15, c[0x0][0x4e8], RZ ;  /* 0x00013a000f037a24 */ /* 0x000fe200078e02ff */
[----:B------:R-:W-:-:S04]  /*20540*/  IADD3 R14, R246, R6, RZ ;  /* 0x00000006f60e7210 */ /* 0x000fc80007ffe0ff */
[----:B------:R-:W-:-:S13]  /*20550*/  ISETP.GE.AND P0, PT, R14, R3, PT ;  /* 0x000000030e00720c */ /* 0x000fda0003f06270 */
[----:B------:R-:W-:Y:S05]  /*20560*/  @P0 BRA `(.L_x_760) ;  /* 0x000002d000000947 */ /* 0x000fea0003800000 */
[----:B------:R-:W2:Y:S04]  /*20570*/  LDL R6, [R1+0x18] ;  /* 0x0000180001067983 */ /* 0x000ea80000100800 */
        /* <DEDUP_REMOVED lines=44> */
.L_x_760:
[----:B------:R-:W-:Y:S05]  /*20840*/  BSYNC B0 ;  /* 0x0000000000007941 */ /* 0x000fea0003800000 */
.L_x_759:
[----:B------:R-:W-:-:S13]  /*20850*/  ISETP.GT.AND P0, PT, R19, 0x1, PT ;  /* 0x000000011300780c */ /* 0x000fda0003f04270 */
[----:B------:R-:W-:Y:S05]  /*20860*/  @P0 BRA `(.L_x_752) ;  /* 0x000007d000000947 */ /* 0x000fea0003800000 */
[----:B-1----:R-:W2:Y:S04]  /*20870*/  LDL.LU R3, [R1+0x18] ;  /* 0x0000180001037983 */ /* 0x002ea80000300800 */
[----:B------:R-:W3:Y:S01]  /*20880*/  LDL R8, [R1+0x48] ;  /* 0x0000480001087983 */ /* 0x000ee20000100800 */
[----:B------:R-:W-:-:S03]  /*20890*/  MOV R6, c[0x0][0x4e8] ;  /* 0x00013a0000067a02 */ /* 0x000fc60000000f00 */
[----:B------:R-:W1:Y:S01]  /*208a0*/  S2R R11, SR_TID.X ;  /* 0x00000000000b7919 */ /* 0x000e620000002100 */
[----:B------:R-:W-:Y:S01]  /*208b0*/  ISETP.NE.AND P0, PT, R6, 0x1, PT ;  /* 0x000000010600780c */ /* 0x000fe20003f05270 */
[----:B------:R-:W-:Y:S01]  /*208c0*/  IMAD.WIDE.U32 R6, R2, c[0x0][0x3a0], RZ ;  /* 0x0000e80002067a25 */ /* 0x000fe200078e00ff */
[----:B--2---:R-:W-:-:S03]  /*208d0*/  MOV R10, R3 ;  /* 0x00000003000a7202 */ /* 0x004fc60000000f00 */
[----:B------:R-:W-:-:S04]  /*208e0*/  IMAD R3, R18, c[0x0][0x3a0], RZ ;  /* 0x0000e80012037a24 */ /* 0x000fc800078e02ff */
[----:B------:R-:W-:Y:S01]  /*208f0*/  IMAD R2, R2, c[0x0][0x3a4], R3 ;  /* 0x0000e90002027a24 */ /* 0x000fe200078e0203 */
[----:B---3--:R-:W-:Y:S01]  /*20900*/  IADD3 R3, R8, R246, RZ ;  /* 0x000000f608037210 */ /* 0x008fe20007ffe0ff */
[----:B------:R-:W-:-:S03]  /*20910*/  IMAD R8, R22, c[0x0][0x3f0], RZ ;  /* 0x0000fc0016087a24 */ /* 0x000fc600078e02ff */
[----:B------:R-:W-:Y:S01]  /*20920*/  IADD3 R7, R7, R2, RZ ;  /* 0x0000000207077210 */ /* 0x000fe20007ffe0ff */
[----:B------:R-:W-:Y:S01]  /*20930*/  @P0 IMAD.HI.U32 R9, R3, c[0x0][0x4ec], RZ ;  /* 0x00013b0003090a27 */ /* 0x000fe200078e00ff */
[----:B------:R-:W-:-:S03]  /*20940*/  MOV R2, R3 ;  /* 0x0000000300027202 */ /* 0x000fc60000000f00 */
[----:B------:R-:W-:Y:S01]  /*20950*/  IMAD.WIDE.U32 R6, R10, c[0x0][0x3e8], R6 ;  /* 0x0000fa000a067a25 */ /* 0x000fe200078e0006 */
[----:B------:R-:W-:-:S03]  /*20960*/  @P0 SHF.R.U32.HI R2, RZ, c[0x0][0x4f0], R9 ;  /* 0x00013c00ff020a19 */ /* 0x000fc60000011609 */
[----:B------:R-:W-:Y:S01]  /*20970*/  IMAD R7, R10, c[0x0][0x3ec], R7 ;  /* 0x0000fb000a077a24 */ /* 0x000fe200078e0207 */
[----:B-1----:R-:W-:Y:S01]  /*20980*/  SHF.R.S32.HI R10, RZ, 0x1f, R11 ;  /* 0x0000001fff0a7819 */ /* 0x002fe2000001140b */
[C---:B------:R-:W-:Y:S01]  /*20990*/  IMAD R9, R5.reuse, c[0x0][0x3f4], R8 ;  /* 0x0000fd0005097a24 */ /* 0x040fe200078e0208 */
[----:B------:R-:W-:Y:S01]  /*209a0*/  SHF.R.S32.HI R8, RZ, 0x1f, R2 ;  /* 0x0000001fff087819 */ /* 0x000fe20000011402 */
[----:B------:R-:W-:Y:S01]  /*209b0*/  IMAD.WIDE.U32 R6, R5, c[0x0][0x3f0], R6 ;  /* 0x0000fc0005067a25 */ /* 0x000fe200078e0006 */
[----:B------:R-:W-:Y:S02]  /*209c0*/  IADD3 R5, -R2, RZ, RZ ;  /* 0x000000ff02057210 */ /* 0x000fe40007ffe1ff */
[----:B------:R-:W-:Y:S01]  /*209d0*/  LEA.HI R10, R10, R11, RZ, 0x3 ;  /* 0x0000000b0a0a7211 */ /* 0x000fe200078f18ff */
[----:B------:R-:W-:Y:S01]  /*209e0*/  IMAD R8, R8, c[0x0][0x3e0], RZ ;  /* 0x0000f80008087a24 */ /* 0x000fe200078e02ff */
[----:B------:R-:W-:Y:S01]  /*209f0*/  IADD3 R7, R7, R9, RZ ;  /* 0x0000000907077210 */ /* 0x000fe20007ffe0ff */
[----:B------:R-:W-:Y:S01]  /*20a00*/  IMAD R5, R5, c[0x0][0x4e8], R3 ;  /* 0x00013a0005057a24 */ /* 0x000fe200078e0203 */
[----:B------:R-:W-:Y:S01]  /*20a10*/  SHF.R.S32.HI R10, RZ, 0x3, R10 ;  /* 0x00000003ff0a7819 */ /* 0x000fe2000001140a */
[----:B------:R-:W-:-:S02]  /*20a20*/  IMAD R8, R2, c[0x0][0x3e4], R8 ;  /* 0x0000f90002087a24 */ /* 0x000fc400078e0208 */
[----:B------:R-:W-:Y:S01]  /*20a30*/  IMAD.WIDE.U32 R2, R2, c[0x0][0x3e0], R6 ;  /* 0x0000f80002027a25 */ /* 0x000fe200078e0006 */
[----:B------:R-:W-:Y:S02]  /*20a40*/  SHF.R.S32.HI R6, RZ, 0x1f, R5 ;  /* 0x0000001fff067819 */ /* 0x000fe40000011405 */
[----:B------:R-:W-:Y:S02]  /*20a50*/  IADD3 R13, R10, R246, RZ ;  /* 0x000000f60a0d7210 */ /* 0x000fe40007ffe0ff */
        /* <DEDUP_REMOVED lines=9> */
.L_x_816:
[----:B------:R-:W-:Y:S05]  /*20af0*/  BRA.DIV ~URZ, `(.L_x_762) ;  /* 0x000024827f007947 */ /* 0x000fea000b800000 */
[----:B------:R3:W4:Y:S02]  /*20b00*/  SHFL.IDX PT, R2, R14, RZ, 0x181f ;  /* 0x00181fff0e027589 */ /* 0x00072400000e0000 */
.L_x_817:
[----:B------:R-:W5:Y:S01]  /*20b10*/  LDL.64 R18, [R1+0x10] ;  /* 0x0000100001127983 */ /* 0x000f620000100a00 */
[----:B------:R-:W-:Y:S01]  /*20b20*/  IMAD R12, R15, c[0x0][0x4e8], RZ ;  /* 0x00013a000f0c7a24 */ /* 0x000fe200078e02ff */
[----:B------:R-:W-:Y:S01]  /*20b30*/  BSSY B0, `(.L_x_763) ;  /* 0x0000012000007945 */ /* 0x000fe20003800000 */
[----:B------:R-:W-:Y:S02]  /*20b40*/  SHF.R.S32.HI R16, RZ, 0x1f, R4 ;  /* 0x0000001fff107819 */ /* 0x000fe40000011404 */
[----:B------:R-:W-:Y:S02]  /*20b50*/  SHF.R.S32.HI R15, RZ, 0x1f, R0 ;  /* 0x0000001fff0f7819 */ /* 0x000fe40000011400 */
[----:B------:R-:W-:Y:S02]  /*20b60*/  ISETP.GE.AND P0, PT, R13, R12, PT ;  /* 0x0000000c0d00720c */ /* 0x000fe40003f06270 */
[----:B-----5:R-:W-:-:S11]  /*20b70*/  SHF.R.S32.HI R17, RZ, 0x1f, R18 ;  /* 0x0000001fff117819 */ /* 0x020fd60000011412 */
        /* <DEDUP_REMOVED lines=10> */
[----:B------:R2:W-:Y:S04]  /*20c20*/  @!P2 ST.E.128 [R8.64], RZ ;  /* 0x000000ff0800a985 */ /* 0x0005e8000c101d06 */
[----:B------:R2:W-:Y:S04]  /*20c30*/  @!P1 ST.E.128 [R6.64], RZ ;  /* 0x000000ff06009985 */ /* 0x0005e8000c101d06 */
[----:B------:R2:W-:Y:S02]  /*20c40*/  @!P0 ST.E.128 [R2.64], RZ ;  /* 0x000000ff02008985 */ /* 0x0005e4000c101d06 */
.L_x_764:
[----:B------:R-:W-:Y:S05]  /*20c50*/  BSYNC B0 ;  /* 0x0000000000007941 */ /* 0x000fea0003800000 */
.L_x_763:
[----:B------:R-:W-:Y:S05]  /*20c60*/  BRA.DIV ~URZ, `(.L_x_765) ;  /* 0x000023827f007947 */ /* 0x000fea000b800000 */
[----:B--2---:R2:W1:Y:S04]  /*20c70*/  SHFL.IDX PT, R10, R11, 0x1, 0x181f ;  /* 0x00381f000b0a7f89 */ /* 0x00446800000e0000 */
[----:B----4-:R2:W4:Y:S02]  /*20c80*/  SHFL.IDX PT, R2, R14, 0x1, 0x181f ;  /* 0x00381f000e027f89 */ /* 0x01052400000e0000 */
.L_x_818:
        /* <DEDUP_REMOVED lines=14> */
[----:B------:R1:W-:Y:S04]  /*20d70*/  @!P2 ST.E.128 [R8.64], RZ ;  /* 0x000000ff0800a985 */ /* 0x0003e8000c101d06 */
[----:B------:R1:W-:Y:S04]  /*20d80*/  @!P1 ST.E.128 [R6.64], RZ ;  /* 0x000000ff06009985 */ /* 0x0003e8000c101d06 */
[----:B------:R1:W-:Y:S02]  /*20d90*/  @!P0 ST.E.128 [R2.64], RZ ;  /* 0x000000ff02008985 */ /* 0x0003e4000c101d06 */
.L_x_767:
[----:B------:R-:W-:Y:S05]  /*20da0*/  BSYNC B0 ;  /* 0x0000000000007941 */ /* 0x000fea0003800000 */
.L_x_766:
[----:B------:R-:W-:Y:S05]  /*20db0*/  BRA.DIV ~URZ, `(.L_x_768) ;  /* 0x000023027f007947 */ /* 0x000fea000b800000 */
[----:B-1----:R1:W2:Y:S02]  /*20dc0*/  SHFL.IDX PT, R10, R11, 0x2, 0x181f ;  /* 0x00581f000b0a7f89 */ /* 0x0022a400000e0000 */
.L_x_819:
[----:B------:R-:W-:Y:S05]  /*20dd0*/  BRA.DIV ~URZ, `(.L_x_769) ;  /* 0x000023527f007947 */ /* 0x000fea000b800000 */
[----:B----4-:R4:W1:Y:S02]  /*20de0*/  SHFL.IDX PT, R2, R14, 0x2, 0x181f ;  /* 0x00581f000e027f89 */ /* 0x01086400000e0000 */
.L_x_820:
        /* <DEDUP_REMOVED lines=17> */
.L_x_771:
[----:B------:R-:W-:Y:S05]  /*20f00*/  BSYNC B0 ;  /* 0x0000000000007941 */ /* 0x000fea0003800000 */
.L_x_770:
[----:B------:R-:W-:Y:S05]  /*20f10*/  BRA.DIV ~URZ, `(.L_x_772) ;  /* 0x000022827f007947 */ /* 0x000fea000b800000 */
[----:B--2---:R2:W3:Y:S04]  /*20f20*/  SHFL.IDX PT, R10, R11, 0x3, 0x181f ;  /* 0x00781f000b0a7f89 */ /* 0x0044e800000e0000 */
[----:B-1----:R2:W1:Y:S02]  /*20f30*/  SHFL.IDX PT, R2, R14, 0x3, 0x181f ;  /* 0x00781f000e027f89 */ /* 0x00246400000e0000 */
.L_x_821:
[----:B------:R-:W-:-:S04]  /*20f40*/  IADD3 R13, R13, 0x60, RZ ;  /* 0x000000600d0d7810 */ /* 0x000fc80007ffe0ff */
[----:B------:R-:W-:-:S13]  /*20f50*/  ISETP.GE.AND P0, PT, R13, R12, PT ;  /* 0x0000000c0d00720c */ /* 0x000fda0003f06270 */
[----:B------:R-:W-:Y:S05]  /*20f60*/  @P0 BRA `(.L_x_752) ;  /* 0x000000d000000947 */ /* 0x000fea0003800000 */
[----:B------:R-:W5:Y:S01]  /*20f70*/  LDL.64 R18, [R1+0x10] ;  /* 0x0000100001127983 */ /* 0x000f620000100a00 */
[----:B------:R-:W-:Y:S02]  /*20f80*/  ISETP.GE.AND P1, PT, R4, c[0x0][0x3c8], PT ;  /* 0x0000f20004007a0c */ /* 0x000fe40003f26270 */
[----:B------:R-:W-:-:S11]  /*20f90*/  ISETP.GE.AND P0, PT, R0, c[0x0][0x3c8], PT ;  /* 0x0000f20000007a0c */ /* 0x000fd60003f06270 */
[----:B-1----:R-:W-:-:S04]  /*20fa0*/  @!P1 LEA R6, P4, R4, R2, 0x1 ;  /* 0x0000000204069211 */ /* 0x002fc800078808ff */
[----:B---3--:R-:W-:Y:S02]  /*20fb0*/  @!P1 LEA.HI.X R7, R4, R10, R16, 0x1, P4 ;  /* 0x0000000a04079211 */ /* 0x008fe400020f0c10 */
        /* <DEDUP_REMOVED lines=8> */
.L_x_752:
[----:B------:R-:W-:Y:S05]  /*21040*/  BSYNC B1 ;  /* 0x0000000000017941 */ /* 0x000fea0003800000 */
.L_x_736:
[----:B--2---:R-:W2:Y:S02]  /*21050*/  LDL R0, [R1+0x4c] ;  /* 0x00004c0001007983 */ /* 0x004ea40000100800 */
[----:B--2---:R-:W-:-:S13]  /*21060*/  ISETP.NE.AND P0, PT, R0, RZ, PT ;  /* 0x000000ff0000720c */ /* 0x004fda0003f05270 */
[----:B------:R-:W-:Y:S01]  /*21070*/  @P0 WARPSYNC 0xffffffff ;  /* 0xffffffff00000948 */ /* 0x000fe20003800000 */
[----:B------:R-:W-:Y:S06]  /*21080*/  @P0 BAR.SYNC.DEFER_BLOCKING 0x5, 0x100 ;  /* 0x0144000000000b1d */ /* 0x000fec0000010000 */
[----:B-1-3--:R-:W1:Y:S04]  /*21090*/  @P0 LDS.128 R4, [0x18100] ;  /* 0x01810000ff040984 */ /* 0x00ae680000000c00 */
[----:B-1----:R1:W-:Y:S04]  /*210a0*/  @P0 STL.64 [R1], R4 ;  /* 0x0000000401000387 */ /* 0x0023e80000100a00 */
[----:B------:R1:W-:Y:S04]  /*210b0*/  @P0 STL.64 [R1+0x8], R6 ;  /* 0x0000080601000387 */ /* 0x0003e80000100a00 */
[----:B------:R-:W-:Y:S06]  /*210c0*/  @P0 BAR.ARV 0x4, 0x100 ;  /* 0x0104000000000b1d */ /* 0x000fec0000002000 */
[----:B------:R-:W-:Y:S05]  /*210d0*/  @P0 BRA `(.L_x_773) ;  /* 0x0000103000000947 */ /* 0x000fea0003800000 */
[----:B------:R-:W2:Y:S01]  /*210e0*/  S2R R0, SR_TID.X ;  /* 0x0000000000007919 */ /* 0x000ea20000002100 */
[----:B-1----:R-:W-:Y:S01]  /*210f0*/  IMAD.MOV.U32 R7, RZ, RZ, RZ ;  /* 0x000000ffff077224 */ /* 0x002fe200078e00ff */
[----:B--2---:R-:W-:-:S04]  /*21100*/  LOP3.LUT R13, R0, 0x1f, RZ, 0xc0, !PT ;  /* 0x0000001f000d7812 */ /* 0x004fc800078ec0ff */
[----:B------:R-:W-:Y:S01]  /*21110*/  ISETP.NE.AND P6, PT, R13, 0x1f, PT ;  /* 0x0000001f0d00780c */ /* 0x000fe20003fc5270 */
[----:B------:R-:W-:Y:S10]  /*21120*/  BRA.DIV ~URZ, `(.L_x_774) ;  /* 0x000021427f007947 */ /* 0x000ff4000b800000 */
[----:B------:R1:W2:Y:S02]  /*21130*/  SHFL.IDX PT, R10, R83, RZ, 0x1f ;  /* 0x00001fff530a7589 */ /* 0x0002a400000e0000 */
.L_x_822:
[----:B------:R-:W-:Y:S05]  /*21140*/  BRA.DIV ~URZ, `(.L_x_775) ;  /* 0x000021927f007947 */ /* 0x000fea000b800000 */
[----:B------:R3:W1:Y:S02]  /*21150*/  SHFL.IDX PT, R8, R83, 0x1, 0x1f ;  /* 0x00201f0053087f89 */ /* 0x00066400000e0000 */
.L_x_823:
[----:B------:R-:W5:Y:S01]  /*21160*/  LDL R0, [R1+0xc] ;  /* 0x00000c0001007983 */ /* 0x000f620000100800 */
[----:B------:R-:W-:Y:S02]  /*21170*/  IMAD.MOV.U32 R6, RZ, RZ, RZ ;  /* 0x000000ffff067224 */ /* 0x000fe400078e00ff */
[----:B-----5:R-:W-:-:S05]  /*21180*/  IMAD.IADD R0, R0, 0x1, R13 ;  /* 0x0000000100007824 */ /* 0x020fca00078e020d */
[----:B------:R-:W-:-:S13]  /*21190*/  ISETP.GE.OR P0, PT, R0, c[0x0][0x53c], !P6 ;  /* 0x00014f0000007a0c */ /* 0x000fda0007706670 */
[----:B----4-:R-:W-:Y:S01]  /*211a0*/  @!P0 MOV R2, 0x4 ;  /* 0x0000000400028802 */ /* 0x010fe20000000f00 */
[----:B------:R-:W-:-:S04]  /*211b0*/  @!P0 IMAD.MOV.U32 R4, RZ, RZ, 0x4 ;  /* 0x00000004ff048424 */ /* 0x000fc800078e00ff */
[----:B------:R-:W-:-:S04]  /*211c0*/  @!P0 IMAD.WIDE R4, R0, R4, c[0x0][0x580] ;  /* 0x0001600000048625 */ /* 0x000fc800078e0204 */
[----:B------:R-:W-:Y:S01]  /*211d0*/  @!P0 IMAD.WIDE R2, R0, R2, c[0x0][0x578] ;  /* 0x00015e0000028625 */ /* 0x000fe200078e0202 */
[----:B------:R-:W4:Y:S04]  /*211e0*/  @!P0 LDG.E R6, [R4.64] ;  /* 0x0000000604068981 */ /* 0x000f28000c1e1900 */
[----:B------:R-:W4:Y:S01]  /*211f0*/  @!P0 LDG.E R7, [R2.64] ;  /* 0x0000000602078981 */ /* 0x000f22000c1e1900 */
[C---:B------:R-:W-:Y:S02]  /*21200*/  ISETP.GE.U32.AND P4, PT, R13.reuse, 0x10, PT ;  /* 0x000000100d00780c */ /* 0x040fe40003f86070 */
[C---:B------:R-:W-:Y:S02]  /*21210*/  ISETP.GE.U32.AND P3, PT, R13.reuse, 0x8, PT ;  /* 0x000000080d00780c */ /* 0x040fe40003f66070 */
[----:B------:R-:W-:-:S02]  /*21220*/  ISETP.GE.U32.AND P2, PT, R13, 0x4, PT ;  /* 0x000000040d00780c */ /* 0x000fc40003f46070 */
[C---:B------:R-:W-:Y:S02]  /*21230*/  ISETP.GE.U32.AND P1, PT, R13.reuse, 0x2, PT ;  /* 0x000000020d00780c */ /* 0x040fe40003f26070 */
[----:B------:R-:W-:Y:S02]  /*21240*/  ISETP.NE.AND P5, PT, R13, RZ, PT ;  /* 0x000000ff0d00720c */ /* 0x000fe40003fa5270 */
[----:B------:R-:W-:Y:S01]  /*21250*/  MOV R12, RZ ;  /* 0x000000ff000c7202 */ /* 0x000fe20000000f00 */
[----:B----4-:R-:W-:Y:S01]  /*21260*/  IMAD R4, R7, R6, RZ ;  /* 0x0000000607047224 */ /* 0x010fe200078e02ff */
[----:B------:R-:W-:Y:S07]  /*21270*/  BRA.DIV ~URZ, `(.L_x_776) ;  /* 0x000020d27f007947 */ /* 0x000fee000b800000 */
[----:B------:R4:W3:Y:S02]  /*21280*/  SHFL.UP PT, R5, R4, 0x1, RZ ;  /* 0x0420000004057989 */ /* 0x0008e400000e00ff */
.L_x_824:
[----:B---3--:R-:W-:-:S04]  /*21290*/  SEL R5, R5, RZ, P5 ;  /* 0x000000ff05057207 */ /* 0x008fc80002800000 */
[----:B----4-:R-:W-:Y:S01]  /*212a0*/  IADD3 R4, R4, R5, RZ ;  /* 0x0000000504047210 */ /* 0x010fe20007ffe0ff */
[----:B------:R-:W-:Y:S05]  /*212b0*/  BRA.DIV ~URZ, `(.L_x_777) ;  /* 0x000020e27f007947 */ /* 0x000fea000b800000 */
        /* <DEDUP_REMOVED lines=12> */
[----:B------:R3:W4:Y:S02]  /*21380*/  SHFL.IDX PT, R0, R4, 0x1f, 0x1f ;  /* 0x03e01f0004007f89 */ /* 0x00072400000e0000 */
.L_x_825:
[----:B----4-:R-:W-:Y:S01]  /*21390*/  IMAD R0, R0, c[0x0][0x538], RZ ;  /* 0x00014e0000007a24 */ /* 0x010fe200078e02ff */
[----:B------:R-:W-:Y:S04]  /*213a0*/  BSSY B1, `(.L_x_778) ;  /* 0x00000cd000017945 */ /* 0x000fe80003800000 */
[----:B-1----:R-:W-:-:S04]  /*213b0*/  IADD3 R8, R0, R8, RZ ;  /* 0x0000000800087210 */ /* 0x002fc80007ffe0ff */
[----:B--2---:R-:W-:-:S13]  /*213c0*/  ISETP.GT.AND P0, PT, R8, R10, PT ;  /* 0x0000000a0800720c */ /* 0x004fda0003f04270 */
[----:B------:R-:W-:Y:S05]  /*213d0*/  @P0 BRA `(.L_x_779) ;  /* 0x0000025000000947 */ /* 0x000fea0003800000 */
.L_x_783:
[----:B------:R-:W2:Y:S02]  /*213e0*/  LDL.LU R0, [R1+0xc] ;  /* 0x00000c0001007983 */ /* 0x000ea40000300800 */
[----:B--2---:R-:W-:-:S04]  /*213f0*/  IADD3 R0, R0, 0x1f, RZ ;  /* 0x0000001f00007810 */ /* 0x004fc80007ffe0ff */
[----:B------:R-:W-:-:S13]  /*21400*/  ISETP.GE.AND P0, PT, R0, c[0x0][0x53c], PT ;  /* 0x00014f0000007a0c */ /* 0x000fda0003f06270 */
[----:B------:R-:W-:Y:S05]  /*21410*/  @P0 BRA `(.L_x_780) ;  /* 0x00000c0000000947 */ /* 0x000fea0003800000 */
[----:B------:R1:W-:Y:S01]  /*21420*/  STL [R1+0xc], R0 ;  /* 0x00000c0001007387 */ /* 0x0003e20000100800 */
[----:B------:R-:W-:Y:S01]  /*21430*/  CS2R R6, SRZ ;  /* 0x0000000000067805 */ /* 0x000fe2000001ff00 */
[----:B-1----:R-:W-:-:S04]  /*21440*/  IADD3 R0, R0, R13, RZ ;  /* 0x0000000d00007210 */ /* 0x002fc80007ffe0ff */
[----:B------:R-:W-:-:S13]  /*21450*/  ISETP.GE.OR P0, PT, R0, c[0x0][0x53c], !P6 ;  /* 0x00014f0000007a0c */ /* 0x000fda0007706670 */
[----:B---3--:R-:W-:Y:S02]  /*21460*/  @!P0 MOV R4, 0x4 ;  /* 0x0000000400048802 */ /* 0x008fe40000000f00 */
        /* <DEDUP_REMOVED lines=8> */
.L_x_826:
        /* <DEDUP_REMOVED lines=16> */
.L_x_827:
[----:B--2---:R-:W-:-:S05]  /*215f0*/  IMAD R0, R0, c[0x0][0x538], RZ ;  /* 0x00014e0000007a24 */ /* 0x004fca00078e02ff */
[----:B------:R-:W-:-:S04]  /*21600*/  IADD3 R8, R0, R8, RZ ;  /* 0x0000000800087210 */ /* 0x000fc80007ffe0ff */
[----:B------:R-:W-:-:S13]  /*21610*/  ISETP.GT.AND P0, PT, R8, R10, PT ;  /* 0x0000000a0800720c */ /* 0x000fda0003f04270 */
[----:B-1----:R-:W-:Y:S05]  /*21620*/  @!P0 BRA `(.L_x_783) ;  /* 0xfffffdb000008947 */ /* 0x002fea000383ffff */
.L_x_779:
[----:B------:R-:W-:-:S05]  /*21630*/  IADD3 R8, -R0, R8, RZ ;  /* 0x0000000800087210 */ /* 0x000fca0007ffe1ff */
[----:B------:R-:W-:-:S05]  /*21640*/  IMAD R0, R4, c[0x0][0x538], R8 ;  /* 0x00014e0004007a24 */ /* 0x000fca00078e0208 */
[----:B------:R-:W-:Y:S01]  /*21650*/  ISETP.GT.AND P0, PT, R0, R10, PT ;  /* 0x0000000a0000720c */ /* 0x000fe20003f04270 */
[----:B------:R-:W-:-:S12]  /*21660*/  BRA.DIV ~URZ, `(.L_x_784) ;  /* 0x000021427f007947 */ /* 0x000fd8000b800000 */
[----:B------:R-:W-:-:S03]  /*21670*/  VOTE.ANY R11, PT, !P0 ;  /* 0x00000000000b7806 */ /* 0x000fc600040e0100 */
.L_x_828:
[----:B------:R-:W2:Y:S01]  /*21680*/  LDL.LU R2, [R1+0xc] ;  /* 0x00000c0001027983 */ /* 0x000ea20000300800 */
[----:B------:R-:W2:Y:S02]  /*21690*/  POPC R0, R11 ;  /* 0x0000000b00007309 */ /* 0x000ea40000000000 */
[----:B--2---:R-:W-:-:S05]  /*216a0*/  IADD3 R2, R0, R2, RZ ;  /* 0x0000000200027210 */ /* 0x004fca0007ffe0ff */
[----:B------:R1:W-:Y:S01]  /*216b0*/  STL [R1+0xc], R2 ;  /* 0x00000c0201007387 */ /* 0x0003e20000100800 */
[----:B------:R-:W-:Y:S05]  /*216c0*/  BRA.DIV ~URZ, `(.L_x_785) ;  /* 0x000021327f007947 */ /* 0x000fea000b800000 */
[----:B------:R2:W4:Y:S04]  /*216d0*/  SHFL.IDX PT, R6, R6, R0, 0x1f ;  /* 0x00001f0006067589 */ /* 0x00052800000e0000 */
[----:B------:R2:W1:Y:S02]  /*216e0*/  SHFL.IDX PT, R7, R7, R0, 0x1f ;  /* 0x00001f0007077589 */ /* 0x00046400000e0000 */
.L_x_829:
[----:B------:R-:W-:Y:S01]  /*216f0*/  ISETP.NE.AND P0, PT, R11, RZ, PT ;  /* 0x000000ff0b00720c */ /* 0x000fe20003f05270 */
[----:B------:R-:W-:-:S12]  /*21700*/  BSSY B0, `(.L_x_786) ;  /* 0x0000005000007945 */ /* 0x000fd80003800000 */
[----:B------:R-:W-:Y:S05]  /*21710*/  @!P0 BRA `(.L_x_787) ;  /* 0x0000003000008947 */ /* 0x000fea0003800000 */
[----:B--2---:R-:W-:Y:S01]  /*21720*/  IADD3 R0, R0, -0x1, RZ ;  /* 0xffffffff00007810 */ /* 0x004fe20007ffe0ff */
[----:B------:R-:W-:Y:S05]  /*21730*/  BRA.DIV ~URZ, `(.L_x_788) ;  /* 0x000021927f007947 */ /* 0x000fea000b800000 */
[----:B------:R2:W3:Y:S02]  /*21740*/  SHFL.IDX PT, R12, R4, R0, 0x1f ;  /* 0x00001f00040c7589 */ /* 0x0004e400000e0000 */
.L_x_787:
[----:B------:R-:W-:Y:S05]  /*21750*/  BSYNC B0 ;  /* 0x0000000000007941 */ /* 0x000fea0003800000 */
.L_x_786:
[----:B--23--:R-:W-:Y:S01]  /*21760*/  IMAD R0, R12, c[0x0][0x538], R8 ;  /* 0x00014e000c007a24 */ /* 0x00cfe200078e0208 */
[----:B-1----:R-:W-:Y:S01]  /*21770*/  ISETP.NE.AND P0, PT, R7, 0x1, PT ;  /* 0x000000010700780c */ /* 0x002fe20003f05270 */
[----:B------:R-:W-:Y:S03]  /*21780*/  BSSY B0, `(.L_x_789) ;  /* 0x0000085000007945 */ /* 0x000fe60003800000 */
[----:B------:R1:W-:Y:S01]  /*21790*/  STL [R1], R0 ;  /* 0x0000000001007387 */ /* 0x0003e20000100800 */
[----:B------:R-:W-:-:S08]  /*217a0*/  IADD3 R3, -R0, R10, RZ ;  /* 0x0000000a00037210 */ /* 0x000fd00007ffe1ff */
[----:B------:R-:W-:Y:S05]  /*217b0*/  @!P0 BRA `(.L_x_790) ;  /* 0x000003f000008947 */ /* 0x000fea0003800000 */
[-C--:B----4-:R-:W-:Y:S01]  /*217c0*/  IABS R2, R6.reuse ;  /* 0x0000000600027213 */ /* 0x090fe20000000000 */
[----:B------:R-:W-:Y:S01]  /*217d0*/  IMAD.MOV.U32 R8, RZ, RZ, RZ ;  /* 0x000000ffff087224 */ /* 0x000fe200078e00ff */
[----:B------:R-:W-:Y:S02]  /*217e0*/  IABS R10, R6 ;  /* 0x00000006000a7213 */ /* 0x000fe40000000000 */
[----:B-1----:R-:W1:Y:S08]  /*217f0*/  I2F.RP R0, R2 ;  /* 0x0000000200007306 */ /* 0x002e700000209400 */
[----:B-1----:R-:W1:Y:S02]  /*21800*/  MUFU.RCP R0, R0 ;  /* 0x0000000000007308 */ /* 0x002e640000001000 */
[----:B-1----:R-:W-:-:S06]  /*21810*/  IADD3 R0, R0, 0xffffffe, RZ ;  /* 0x0ffffffe00007810 */ /* 0x002fcc0007ffe0ff */
[----:B------:R-:W1:Y:S02]  /*21820*/  F2I.FTZ.U32.TRUNC.NTZ R9, R0 ;  /* 0x0000000000097305 */ /* 0x000e64000021f000 */
[----:B-1----:R-:W-:Y:S01]  /*21830*/  IMAD.MOV R4, RZ, RZ, -R9 ;  /* 0x000000ffff047224 */ /* 0x002fe200078e0a09 */
[----:B------:R-:W-:-:S03]  /*21840*/  IABS R0, R7 ;  /* 0x0000000700007213 */ /* 0x000fc60000000000 */
[----:B------:R-:W-:Y:S02]  /*21850*/  IMAD.MOV.U32 R5, RZ, RZ, R4 ;  /* 0x000000ffff057224 */ /* 0x000fe400078e0004 */
[----:B------:R-:W-:Y:S01]  /*21860*/  IMAD.MOV.U32 R4, RZ, RZ, R0 ;  /* 0x000000ffff047224 */ /* 0x000fe200078e0000 */
[----:B------:R-:W-:Y:S01]  /*21870*/  IABS R0, R3 ;  /* 0x0000000300007213 */ /* 0x000fe20000000000 */
[----:B------:R-:W-:Y:S02]  /*21880*/  IMAD R5, R5, R2, RZ ;  /* 0x0000000205057224 */ /* 0x000fe400078e02ff */
[----:B------:R-:W1:Y:S02]  /*21890*/  I2F.RP R11, R4 ;  /* 0x00000004000b7306 */ /* 0x000e640000209400 */
[----:B------:R-:W-:Y:S01]  /*218a0*/  IMAD.HI.U32 R9, R9, R5, R8 ;  /* 0x0000000509097227 */ /* 0x000fe200078e0008 */
[----:B------:R-:W-:-:S03]  /*218b0*/  MOV R5, R0 ;  /* 0x0000000000057202 */ /* 0x000fc60000000f00 */
[----:B------:R-:W-:-:S04]  /*218c0*/  IMAD.MOV R0, RZ, RZ, -R10 ;  /* 0x000000ffff007224 */ /* 0x000fc800078e0a0a */
[----:B------:R-:W-:Y:S02]  /*218d0*/  IMAD.MOV.U32 R8, RZ, RZ, R0 ;  /* 0x000000ffff087224 */ /* 0x000fe400078e0000 */
[----:B------:R-:W-:-:S04]  /*218e0*/  IMAD.HI.U32 R0, R9, R5, RZ ;  /* 0x0000000509007227 */ /* 0x000fc800078e00ff */
[----:B------:R-:W-:Y:S02]  /*218f0*/  IMAD R5, R0, R8, R5 ;  /* 0x0000000800057224 */ /* 0x000fe400078e0205 */
[----:B-1----:R-:W1:Y:S03]  /*21900*/  MUFU.RCP R8, R11 ;  /* 0x0000000b00087308 */ /* 0x002e660000001000 */
[----:B------:R-:W-:Y:S02]  /*21910*/  ISETP.GT.U32.AND P0, PT, R2, R5, PT ;  /* 0x000000050200720c */ /* 0x000fe40003f04070 */
[----:B-1----:R-:W-:-:S11]  /*21920*/  IADD3 R8, R8, 0xffffffe, RZ ;  /* 0x0ffffffe08087810 */ /* 0x002fd60007ffe0ff */
[----:B------:R-:W-:Y:S01]  /*21930*/  @!P0 IMAD.IADD R5, R5, 0x1, -R2 ;  /* 0x0000000105058824 */ /* 0x000fe200078e0a02 */
[----:B------:R-:W-:Y:S01]  /*21940*/  @!P0 IADD3 R0, R0, 0x1, RZ ;  /* 0x0000000100008810 */ /* 0x000fe20007ffe0ff */
[----:B------:R-:W1:Y:S01]  /*21950*/  F2I.FTZ.U32.TRUNC.NTZ R9, R8 ;  /* 0x0000000800097305 */ /* 0x000e62000021f000 */
[----:B------:R-:W-:Y:S02]  /*21960*/  ISETP.NE.AND P0, PT, R6, RZ, PT ;  /* 0x000000ff0600720c */ /* 0x000fe40003f05270 */
[----:B------:R-:W-:Y:S02]  /*21970*/  ISETP.GE.U32.AND P2, PT, R5, R2, PT ;  /* 0x000000020500720c */ /* 0x000fe40003f46070 */
[----:B------:R-:W-:-:S04]  /*21980*/  LOP3.LUT R2, R3, R6, RZ, 0x3c, !PT ;  /* 0x0000000603027212 */ /* 0x000fc800078e3cff */
[----:B------:R-:W-:-:S07]  /*21990*/  ISETP.GE.AND P1, PT, R2, RZ, PT ;  /* 0x000000ff0200720c */ /* 0x000fce0003f26270 */
[----:B------:R-:W-:Y:S02]  /*219a0*/  @P2 IADD3 R0, R0, 0x1, RZ ;  /* 0x0000000100002810 */ /* 0x000fe40007ffe0ff */
[----:B-1----:R-:W-:Y:S02]  /*219b0*/  IADD3 R2, RZ, -R9, RZ ;  /* 0x80000009ff027210 */ /* 0x002fe40007ffe0ff */
[----:B------:R-:W-:Y:S02]  /*219c0*/  MOV R8, RZ ;  /* 0x000000ff00087202 */ /* 0x000fe40000000f00 */
[----:B------:R-:W-:Y:S01]  /*219d0*/  @!P1 IMAD.MOV R0, RZ, RZ, -R0 ;  /* 0x000000ffff009224 */ /* 0x000fe200078e0a00 */
[----:B------:R-:W-:Y:S01]  /*219e0*/  @!P0 LOP3.LUT R0, RZ, R6, RZ, 0x33, !PT ;  /* 0x00000006ff008212 */ /* 0x000fe200078e33ff */
[----:B------:R-:W-:Y:S01]  /*219f0*/  IMAD.MOV.U32 R5, RZ, RZ, R2 ;  /* 0x000000ffff057224 */ /* 0x000fe200078e0002 */
[----:B------:R-:W-:Y:S02]  /*21a00*/  IABS R2, R7 ;  /* 0x0000000700027213 */ /* 0x000fe40000000000 */
[----:B------:R-:W-:Y:S01]  /*21a10*/  IABS R11, R0 ;  /* 0x00000000000b7213 */ /* 0x000fe20000000000 */
[----:B------:R-:W-:-:S02]  /*21a20*/  IMAD R5, R5, R4, RZ ;  /* 0x0000000405057224 */ /* 0x000fc400078e02ff */
        /* <DEDUP_REMOVED lines=10> */
[----:B------:R-:W-:Y:S01]  /*21ad0*/  ISETP.GE.U32.AND P2, PT, R5, R4, PT ;  /* 0x000000040500720c */ /* 0x000fe20003f46070 */
[----:B------:R-:W-:Y:S01]  /*21ae0*/  IMAD.MOV R5, RZ, RZ, -R0 ;  /* 0x000000ffff057224 */ /* 0x000fe200078e0a00 */
        /* <DEDUP_REMOVED lines=12> */
.L_x_790:
[----:B-1----:R-:W2:Y:S01]  /*21bb0*/  LDL R0, [R1+0xc] ;  /* 0x00000c0001007983 */ /* 0x002ea20000100800 */
[----:B------:R-:W-:-:S04]  /*21bc0*/  IMAD.MOV.U32 R4, RZ, RZ, 0x4 ;  /* 0x00000004ff047424 */ /* 0x000fc800078e00ff */
[----:B--2---:R-:W-:-:S05]  /*21bd0*/  IMAD.WIDE R4, R0, R4, c[0x0][0x590] ;  /* 0x0001640000047625 */ /* 0x004fca00078e0204 */
[----:B------:R1:W2:Y:S01]  /*21be0*/  LDG.E R7, [R4.64] ;  /* 0x0000000604077981 */ /* 0x0002a2000c1e1900 */
[----:B------:R-:W-:Y:S01]  /*21bf0*/  IABS R2, R3 ;  /* 0x0000000300027213 */ /* 0x000fe20000000000 */
[----:B-1----:R-:W-:Y:S02]  /*21c00*/  IMAD.MOV.U32 R4, RZ, RZ, RZ ;  /* 0x000000ffff047224 */ /* 0x002fe400078e00ff */
[----:B--2-4-:R-:W-:-:S05]  /*21c10*/  IMAD R11, R7, R6, RZ ;  /* 0x00000006070b7224 */ /* 0x014fca00078e02ff */
        /* <DEDUP_REMOVED lines=8> */
[----:B------:R-:W-:-:S04]  /*21ca0*/  IMAD R0, R0, R8, RZ ;  /* 0x0000000800007224 */ /* 0x000fc800078e02ff */
[----:B------:R-:W-:-:S04]  /*21cb0*/  IMAD.HI.U32 R0, R5, R0, R4 ;  /* 0x0000000005007227 */ /* 0x000fc800078e0004 */
[----:B------:R-:W-:Y:S02]  /*21cc0*/  IMAD.MOV R4, RZ, RZ, -R9 ;  /* 0x000000ffff047224 */ /* 0x000fe400078e0a09 */
[----:B------:R-:W-:-:S04]  /*21cd0*/  IMAD.HI.U32 R0, R0, R2, RZ ;  /* 0x0000000200007227 */ /* 0x000fc800078e00ff */
[----:B------:R-:W-:-:S05]  /*21ce0*/  IMAD R2, R0, R4, R2 ;  /* 0x0000000400027224 */ /* 0x000fca00078e0202 */
[----:B------:R-:W-:-:S13]  /*21cf0*/  ISETP.GT.U32.AND P0, PT, R8, R2, PT ;  /* 0x000000020800720c */ /* 0x000fda0003f04070 */
[-C--:B------:R-:W-:Y:S02]  /*21d00*/  @!P0 IADD3 R2, R2, -R8.reuse, RZ ;  /* 0x8000000802028210 */ /* 0x080fe40007ffe0ff */
[----:B------:R-:W-:Y:S02]  /*21d10*/  @!P0 IADD3 R0, R0, 0x1, RZ ;  /* 0x0000000100008810 */ /* 0x000fe40007ffe0ff */
[----:B------:R-:W-:Y:S01]  /*21d20*/  ISETP.GE.U32.AND P2, PT, R2, R8, PT ;  /* 0x000000080200720c */ /* 0x000fe20003f46070 */
[----:B------:R-:W-:Y:S01]  /*21d30*/  IMAD.MOV.U32 R8, RZ, RZ, RZ ;  /* 0x000000ffff087224 */ /* 0x000fe200078e00ff */
[----:B------:R-:W-:Y:S02]  /*21d40*/  LOP3.LUT R2, R3, R11, RZ, 0x3c, !PT ;  /* 0x0000000b03027212 */ /* 0x000fe400078e3cff */
[----:B------:R-:W-:Y:S02]  /*21d50*/  ISETP.NE.AND P0, PT, R11, RZ, PT ;  /* 0x000000ff0b00720c */ /* 0x000fe40003f05270 */
[----:B------:R-:W-:-:S07]  /*21d60*/  ISETP.GE.AND P1, PT, R2, RZ, PT ;  /* 0x000000ff0200720c */ /* 0x000fce0003f26270 */
[----:B------:R-:W-:-:S05]  /*21d70*/  @P2 IADD3 R0, R0, 0x1, RZ ;  /* 0x0000000100002810 */ /* 0x000fca0007ffe0ff */
[----:B------:R-:W-:-:S04]  /*21d80*/  IMAD.MOV.U32 R2, RZ, RZ, R0 ;  /* 0x000000ffff027224 */ /* 0x000fc800078e0000 */
[----:B------:R-:W-:Y:S01]  /*21d90*/  @!P1 IMAD.MOV R2, RZ, RZ, -R2 ;  /* 0x000000ffff029224 */ /* 0x000fe200078e0a02 */
[----:B------:R-:W-:-:S05]  /*21da0*/  @!P0 LOP3.LUT R2, RZ, R11, RZ, 0x33, !PT ;  /* 0x0000000bff028212 */ /* 0x000fca00078e33ff */
[----:B------:R-:W-:Y:S02]  /*21db0*/  IMAD R10, R7, R2, RZ ;  /* 0x00000002070a7224 */ /* 0x000fe400078e02ff */
[----:B------:R-:W-:-:S03]  /*21dc0*/  IMAD.MOV R2, RZ, RZ, -R2 ;  /* 0x000000ffff027224 */ /* 0x000fc600078e0a02 */
[----:B------:R-:W-:-:S04]  /*21dd0*/  IADD3 R0, -R10, c[0x0][0x538], RZ ;  /* 0x00014e000a007a10 */ /* 0x000fc80007ffe1ff */
[----:B------:R-:W-:-:S04]  /*21de0*/  IMNMX R0, R7, R0, PT ;  /* 0x0000000007007217 */ /* 0x000fc80003800200 */
[----:B------:R-:W-:-:S04]  /*21df0*/  IABS R4, R0 ;  /* 0x0000000000047213 */ /* 0x000fc80000000000 */
[----:B------:R-:W1:Y:S08]  /*21e00*/  I2F.RP R5, R4 ;  /* 0x0000000400057306 */ /* 0x000e700000209400 */
[----:B-1----:R-:W1:Y:S02]  /*21e10*/  MUFU.RCP R5, R5 ;  /* 0x0000000500057308 */ /* 0x002e640000001000 */
[----:B-1----:R-:W-:-:S06]  /*21e20*/  IADD3 R5, R5, 0xffffffe, RZ ;  /* 0x0ffffffe05057810 */ /* 0x002fcc0007ffe0ff */
[----:B------:R-:W1:Y:S02]  /*21e30*/  F2I.FTZ.U32.TRUNC.NTZ R9, R5 ;  /* 0x0000000500097305 */ /* 0x000e64000021f000 */
[----:B-1----:R-:W-:Y:S02]  /*21e40*/  IMAD.MOV R7, RZ, RZ, -R9 ;  /* 0x000000ffff077224 */ /* 0x002fe400078e0a09 */
[----:B------:R-:W-:-:S03]  /*21e50*/  IMAD R5, R11, R2, R3 ;  /* 0x000000020b057224 */ /* 0x000fc600078e0203 */
[----:B------:R-:W-:Y:S02]  /*21e60*/  MOV R2, R7 ;  /* 0x0000000700027202 */ /* 0x000fe40000000f00 */
[----:B------:R-:W-:Y:S02]  /*21e70*/  IABS R7, R0 ;  /* 0x0000000000077213 */ /* 0x000fe40000000000 */
[----:B------:R-:W-:Y:S01]  /*21e80*/  IABS R3, R5 ;  /* 0x0000000500037213 */ /* 0x000fe20000000000 */
[----:B------:R-:W-:-:S04]  /*21e90*/  IMAD R2, R2, R4, RZ ;  /* 0x0000000402027224 */ /* 0x000fc800078e02ff */
[----:B------:R-:W-:-:S04]  /*21ea0*/  IMAD.HI.U32 R8, R9, R2, R8 ;  /* 0x0000000209087227 */ /* 0x000fc800078e0008 */
[----:B------:R-:W-:-:S04]  /*21eb0*/  IMAD.MOV R2, RZ, RZ, -R7 ;  /* 0x000000ffff027224 */ /* 0x000fc800078e0a07 */
        /* <DEDUP_REMOVED lines=15> */
[----:B------:R-:W-:-:S05]  /*21fb0*/  IMAD R0, R2, R3, R5 ;  /* 0x0000000302007224 */ /* 0x000fca00078e0205 */
[----:B------:R1:W-:Y:S02]  /*21fc0*/  STL [R1+0x8], R0 ;  /* 0x0000080001007387 */ /* 0x0003e40000100800 */
.L_x_791:
[----:B------:R-:W-:Y:S05]  /*21fd0*/  BSYNC B0 ;  /* 0x0000000000007941 */ /* 0x000fea0003800000 */
.L_x_789:
[----:B------:R-:W-:-:S04]  /*21fe0*/  LOP3.LUT R2, RZ, R2, RZ, 0x33, !PT ;  /* 0x00000002ff027212 */ /* 0x000fc800078e33ff */
[----:B-1----:R-:W-:-:S05]  /*21ff0*/  IADD3 R0, R2, R6, RZ ;  /* 0x0000000602007210 */ /* 0x002fca0007ffe0ff */
[----:B------:R1:W-:Y:S01]  /*22000*/  STL [R1+0x4], R0 ;  /* 0x0000040001007387 */ /* 0x0003e20000100800 */
[----:B------:R-:W-:Y:S05]  /*22010*/  BRA `(.L_x_792) ;  /* 0x0000005000007947 */ /* 0x000fea0003800000 */
.L_x_780:
[----:B------:R-:W-:Y:S01]  /*22020*/  MOV R0, c[0x0][0x53c] ;  /* 0x00014f0000007a02 */ /* 0x000fe20000000f00 */
[----:B------:R1:W-:Y:S04]  /*22030*/  STL [R1], R10 ;  /* 0x0000000a01007387 */ /* 0x0003e80000100800 */
[----:B------:R1:W-:Y:S04]  /*22040*/  STL [R1+0x4], RZ ;  /* 0x000004ff01007387 */ /* 0x0003e80000100800 */
[----:B------:R1:W-:Y:S04]  /*22050*/  STL [R1+0x8], RZ ;  /* 0x000008ff01007387 */ /* 0x0003e80000100800 */
[----:B------:R1:W-:Y:S02]  /*22060*/  STL [R1+0xc], R0 ;  /* 0x00000c0001007387 */ /* 0x0003e40000100800 */
.L_x_792:
[----:B------:R-:W-:Y:S05]  /*22070*/  BSYNC B1 ;  /* 0x0000000000017941 */ /* 0x000fea0003800000 */
.L_x_778:
[----:B---3--:R-:W2:Y:S04]  /*22080*/  LDL R4, [R1] ;  /* 0x0000000001047983 */ /* 0x008ea80000100800 */
[----:B------:R-:W2:Y:S04]  /*22090*/  LDL R5, [R1+0x4] ;  /* 0x0000040001057983 */ /* 0x000ea80000100800 */
[----:B------:R-:W2:Y:S04]  /*220a0*/  LDL R6, [R1+0x8] ;  /* 0x0000080001067983 */ /* 0x000ea80000100800 */
[----:B------:R-:W2:Y:S01]  /*220b0*/  LDL R7, [R1+0xc] ;  /* 0x00000c0001077983 */ /* 0x000ea20000100800 */
[----:B------:R-:W-:Y:S03]  /*220c0*/  WARPSYNC 0xffffffff ;  /* 0xffffffff00007948 */ /* 0x000fe60003800000 */
[----:B------:R-:W-:Y:S01]  /*220d0*/  BAR.SYNC.DEFER_BLOCKING 0x4, 0x100 ;  /* 0x0104000000007b1d */ /* 0x000fe20000010000 */
[----:B------:R-:W-:-:S13]  /*220e0*/  ISETP.NE.AND P0, PT, R13, RZ, PT ;  /* 0x000000ff0d00720c */ /* 0x000fda0003f05270 */
[----:B--2---:R2:W-:Y:S04]  /*220f0*/  @!P0 STS.128 [0x18100], R4 ;  /* 0x01810004ff008388 */ /* 0x0045e80000000c00 */
[----:B------:R-:W-:Y:S06]  /*22100*/  BAR.ARV 0x5, 0x100 ;  /* 0x0144000000007b1d */ /* 0x000fec0000002000 */
.L_x_773:
[----:B-1----:R-:W3:Y:S02]  /*22110*/  LDL R0, [R1+0xc] ;  /* 0x00000c0001007983 */ /* 0x002ee40000100800 */
[----:B---3--:R-:W-:-:S13]  /*22120*/  ISETP.GE.AND P0, PT, R0, c[0x0][0x53c], PT ;  /* 0x00014f0000007a0c */ /* 0x008fda0003f06270 */
[----:B--2-4-:R-:W-:Y:S01]  /*22130*/  @P0 CALL.REL.NOINC `(.L_x_793) ;  /* 0x0000001000000944 */ /* 0x014fe20003c00000 */
[----:B------:R-:W-:Y:S05]  /*22140*/  BRA `(.L_x_794) ;  /* 0xfffdf8e000007947 */ /* 0x000fea000383ffff */
.L_x_793:
[----:B------:R-:W-:Y:S05]  /*22150*/  EXIT ;  /* 0x000000000000794d */ /* 0x000fea0003800000 */
.L_x_574:
[----:B------:R-:W-:Y:S01]  /*22160*/  IMAD.MOV.U32 R0, RZ, RZ, R4 ;  /* 0x000000ffff007224 */ /* 0x000fe200078e0004 */
[----:B------:R-:W-:Y:S02]  /*22170*/  MOV R2, 0x1 ;  /* 0x0000000100027802 */ /* 0x000fe40000000f00 */
[----:B------:R-:W-:Y:S02]  /*22180*/  MOV R3, 0x221a0 ;  /* 0x000221a000037802 */ /* 0x000fe40000000f00 */
[----:B------:R-:W-:Y:S05]  /*22190*/  CALL.REL.NOINC `($__internal_14_$__cuda_sm70_shflsync_up_p) ;  /* 0x0000184000007944 */ /* 0x000fea0003c00000 */
[----:B------:R-:W-:Y:S01]  /*221a0*/  MOV R0, R5 ;  /* 0x0000000500007202 */ /* 0x000fe20000000f00 */
[----:B------:R-:W-:Y:S05]  /*221b0*/  BRA `(.L_x_795) ;  /* 0xfffde2c000007947 */ /* 0x000fea000383ffff */
.L_x_575:
[----:B------:R-:W-:Y:S01]  /*221c0*/  IMAD.MOV.U32 R0, RZ, RZ, R4 ;  /* 0x000000ffff007224 */ /* 0x000fe200078e0004 */
[----:B------:R-:W-:Y:S02]  /*221d0*/  MOV R2, 0x2 ;  /* 0x0000000200027802 */ /* 0x000fe40000000f00 */
[----:B------:R-:W-:Y:S02]  /*221e0*/  MOV R3, 0x22200 ;  /* 0x0002220000037802 */ /* 0x000fe40000000f00 */
[----:B------:R-:W-:Y:S05]  /*221f0*/  CALL.REL.NOINC `($__internal_14_$__cuda_sm70_shflsync_up_p) ;  /* 0x000017e000007944 */ /* 0x000fea0003c00000 */
[----:B------:R-:W-:Y:S02]  /*22200*/  SEL R5, R5, RZ, P4 ;  /* 0x000000ff05057207 */ /* 0x000fe40002000000 */
[----:B------:R-:W-:Y:S02]  /*22210*/  MOV R2, 0x4 ;  /* 0x0000000400027802 */ /* 0x000fe40000000f00 */
[----:B------:R-:W-:Y:S01]  /*22220*/  MOV R3, 0x22260 ;  /* 0x0002226000037802 */ /* 0x000fe20000000f00 */
[----:B------:R-:W-:-:S04]  /*22230*/  IMAD.IADD R4, R4, 0x1, R5 ;  /* 0x0000000104047824 */ /* 0x000fc800078e0205 */
[----:B------:R-:W-:Y:S02]  /*22240*/  IMAD.MOV.U32 R0, RZ, RZ, R4 ;  /* 0x000000ffff007224 */ /* 0x000fe400078e0004 */
        /* <DEDUP_REMOVED lines=16> */
[----:B------:R-:W-:Y:S02]  /*22350*/  IMAD.IADD R4, R4, 0x1, R5 ;  /* 0x0000000104047824 */ /* 0x000fe400078e0205 */
[----:B------:R-:W-:Y:S02]  /*22360*/  IMAD.MOV.U32 R5, RZ, RZ, 0x1f ;  /* 0x0000001fff057424 */ /* 0x000fe400078e00ff */
[----:B------:R-:W-:Y:S02]  /*22370*/  IMAD.MOV.U32 R9, RZ, RZ, R4 ;  /* 0x000000ffff097224 */ /* 0x000fe400078e0004 */
[----:B------:R-:W-:Y:S05]  /*22380*/  CALL.REL.NOINC `($__internal_13_$__cuda_sm70_shflsync_idx_p) ;  /* 0x0000160000007944 */ /* 0x000fea0003c00000 */
[----:B------:R-:W-:Y:S01]  /*22390*/  MOV R0, R5 ;  /* 0x0000000500007202 */ /* 0x000fe20000000f00 */
[----:B------:R-:W-:Y:S05]  /*223a0*/  BRA `(.L_x_796) ;  /* 0xfffde1d000007947 */ /* 0x000fea000383ffff */
.L_x_577:
[----:B------:R-:W-:Y:S02]  /*223b0*/  SEL R0, RZ, 0x1, P0 ;  /* 0x00000001ff007807 */ /* 0x000fe40000000000 */
[----:B------:R-:W-:-:S02]  /*223c0*/  MOV R2, 0x223e0 ;  /* 0x000223e000027802 */ /* 0x000fc40000000f00 */
[----:B------:R-:W-:Y:S05]  /*223d0*/  CALL.REL.NOINC `($__internal_15_$__cuda_sm70_votesync_ballot) ;  /* 0x0000167000007944 */ /* 0x000fea0003c00000 */
[----:B------:R-:W-:Y:S01]  /*223e0*/  MOV R7, R0 ;  /* 0x0000000000077202 */ /* 0x000fe20000000f00 */
[----:B------:R-:W-:Y:S05]  /*223f0*/  BRA `(.L_x_797) ;  /* 0xfffde21000007947 */ /* 0x000fea000383ffff */
.L_x_578:
[----:B------:R-:W-:Y:S01]  /*22400*/  IMAD.MOV.U32 R9, RZ, RZ, R10 ;  /* 0x000000ffff097224 */ /* 0x000fe200078e000a */
[----:B------:R-:W-:Y:S01]  /*22410*/  MOV R5, R0 ;  /* 0x0000000000057202 */ /* 0x000fe20000000f00 */
[----:B------:R-:W-:Y:S01]  /*22420*/  IMAD.MOV.U32 R3, RZ, RZ, 0x1f ;  /* 0x0000001fff037424 */ /* 0x000fe200078e00ff */
[----:B-1----:R-:W-:-:S02]  /*22430*/  MOV R2, 0x22450 ;  /* 0x0002245000027802 */ /* 0x002fc40000000f00 */
[----:B------:R-:W-:Y:S05]  /*22440*/  CALL.REL.NOINC `($__internal_13_$__cuda_sm70_shflsync_idx_p) ;  /* 0x0000154000007944 */ /* 0x000fea0003c00000 */
[----:B------:R-:W-:Y:S01]  /*22450*/  IMAD.MOV.U32 R12, RZ, RZ, R5 ;  /* 0x000000ffff0c7224 */ /* 0x000fe200078e0005 */
[----:B------:R-:W-:Y:S01]  /*22460*/  MOV R9, R8 ;  /* 0x0000000800097202 */ /* 0x000fe20000000f00 */
[----:B------:R-:W-:Y:S01]  /*22470*/  IMAD.MOV.U32 R6, RZ, RZ, RZ ;  /* 0x000000ffff067224 */ /* 0x000fe200078e00ff */
[----:B------:R-:W-:Y:S01]  /*22480*/  MOV R5, R0 ;  /* 0x0000000000057202 */ /* 0x000fe20000000f00 */
[----:B------:R-:W-:Y:S01]  /*22490*/  IMAD.MOV.U32 R3, RZ, RZ, 0x1f ;  /* 0x0000001fff037424 */ /* 0x000fe200078e00ff */
[----:B------:R-:W-:-:S02]  /*224a0*/  MOV R2, 0x224c0 ;  /* 0x000224c000027802 */ /* 0x000fc40000000f00 */
[----:B------:R-:W-:Y:S05]  /*224b0*/  CALL.REL.NOINC `($__internal_13_$__cuda_sm70_shflsync_idx_p) ;  /* 0x000014d000007944 */ /* 0x000fea0003c00000 */
[----:B------:R-:W-:Y:S01]  /*224c0*/  MOV R10, R5 ;  /* 0x00000005000a7202 */ /* 0x000fe20000000f00 */
[----:B------:R-:W-:Y:S05]  /*224d0*/  BRA `(.L_x_798) ;  /* 0xfffde1a000007947 */ /* 0x000fea000383ffff */
.L_x_581:
[----:B------:R-:W-:Y:S01]  /*224e0*/  IMAD.MOV.U32 R9, RZ, RZ, R4 ;  /* 0x000000ffff097224 */ /* 0x000fe200078e0004 */
[----:B------:R-:W-:-:S02]  /*224f0*/  MOV R3, 0x1f ;  /* 0x0000001f00037802 */ /* 0x000fc40000000f00 */
[----:B-1----:R-:W-:Y:S02]  /*22500*/  MOV R2, 0x22520 ;  /* 0x0002252000027802 */ /* 0x002fe40000000f00 */
[----:B--234-:R-:W-:Y:S05]  /*22510*/  CALL.REL.NOINC `($__internal_13_$__cuda_sm70_shflsync_idx_p) ;  /* 0x0000147000007944 */ /* 0x01cfea0003c00000 */
[----:B------:R-:W-:Y:S01]  /*22520*/  MOV R6, R5 ;  /* 0x0000000500067202 */ /* 0x000fe20000000f00 */
[----:B------:R-:W-:Y:S05]  /*22530*/  BRA `(.L_x_580) ;  /* 0xfffde1a000007947 */ /* 0x000fea000383ffff */
.L_x_636:
[----:B------:R-:W-:Y:S01]  /*22540*/  IMAD.MOV.U32 R9, RZ, RZ, R12 ;  /* 0x000000ffff097224 */ /* 0x000fe200078e000c */
[----:B------:R-:W-:Y:S01]  /*22550*/  MOV R5, RZ ;  /* 0x000000ff00057202 */ /* 0x000fe20000000f00 */
[----:B------:R-:W-:Y:S01]  /*22560*/  IMAD.MOV.U32 R3, RZ, RZ, 0x181f ;  /* 0x0000181fff037424 */ /* 0x000fe200078e00ff */
[----:B------:R-:W-:Y:S02]  /*22570*/  MOV R2, 0x22590 ;  /* 0x0002259000027802 */ /* 0x000fe40000000f00 */
[----:B-1---5:R-:W-:Y:S05]  /*22580*/  CALL.REL.NOINC `($__internal_13_$__cuda_sm70_shflsync_idx_p) ;  /* 0x0000140000007944 */ /* 0x022fea0003c00000 */
[----:B------:R-:W-:Y:S01]  /*22590*/  MOV R10, R5 ;  /* 0x00000005000a7202 */ /* 0x000fe20000000f00 */
[----:B------:R-:W-:Y:S05]  /*225a0*/  BRA `(.L_x_799) ;  /* 0xfffe5fe000007947 */ /* 0x000fea000383ffff */
.L_x_637:
[----:B------:R-:W-:Y:S01]  /*225b0*/  IMAD.MOV.U32 R9, RZ, RZ, R15 ;  /* 0x000000ffff097224 */ /* 0x000fe200078e000f */
[----:B------:R-:W-:Y:S01]  /*225c0*/  MOV R5, RZ ;  /* 0x000000ff00057202 */ /* 0x000fe20000000f00 */
[----:B------:R-:W-:Y:S01]  /*225d0*/  IMAD.MOV.U32 R3, RZ, RZ, 0x181f ;  /* 0x0000181fff037424 */ /* 0x000fe200078e00ff */
[----:B------:R-:W-:Y:S02]  /*225e0*/  MOV R2, 0x22600 ;  /* 0x0002260000027802 */ /* 0x000fe40000000f00 */
[----:B-123-5:R-:W-:Y:S05]  /*225f0*/  CALL.REL.NOINC `($__internal_13_$__cuda_sm70_shflsync_idx_p) ;  /* 0x0000139000007944 */ /* 0x02efea0003c00000 */
[----:B------:R-:W-:Y:S01]  /*22600*/  MOV R0, R5 ;  /* 0x0000000500007202 */ /* 0x000fe20000000f00 */
[----:B------:R-:W-:Y:S05]  /*22610*/  BRA `(.L_x_800) ;  /* 0xfffe5f9000007947 */ /* 0x000fea000383ffff */
.L_x_640:
[----:B-1----:R-:W-:Y:S01]  /*22620*/  IMAD.MOV.U32 R9, RZ, RZ, R12 ;  /* 0x000000ffff097224 */ /* 0x002fe200078e000c */
[----:B------:R-:W-:Y:S01]  /*22630*/  MOV R5, 0x1 ;  /* 0x0000000100057802 */ /* 0x000fe20000000f00 */
[----:B------:R-:W-:Y:S01]  /*22640*/  IMAD.MOV.U32 R3, RZ, RZ, 0x181f ;  /* 0x0000181fff037424 */ /* 0x000fe200078e00ff */
[----:B------:R-:W-:-:S02]  /*22650*/  MOV R2, 0x22670 ;  /* 0x0002267000027802 */ /* 0x000fc40000000f00 */
[----:B--2345:R-:W-:Y:S05]  /*22660*/  CALL.REL.NOINC `($__internal_13_$__cuda_sm70_shflsync_idx_p) ;  /* 0x0000132000007944 */ /* 0x03cfea0003c00000 */
[----:B------:R-:W-:Y:S01]  /*22670*/  IMAD.MOV.U32 R10, RZ, RZ, R5 ;  /* 0x000000ffff0a7224 */ /* 0x000fe200078e0005 */
[----:B------:R-:W-:Y:S01]  /*22680*/  MOV R5, 0x1 ;  /* 0x0000000100057802 */ /* 0x000fe20000000f00 */
[----:B------:R-:W-:Y:S01]  /*22690*/  IMAD.MOV.U32 R9, RZ, RZ, R15 ;  /* 0x000000ffff097224 */ /* 0x000fe200078e000f */
[----:B------:R-:W-:-:S02]  /*226a0*/  MOV R3, 0x181f ;  /* 0x0000181f00037802 */ /* 0x000fc40000000f00 */
[----:B------:R-:W-:Y:S02]  /*226b0*/  MOV R2, 0x226d0 ;  /* 0x000226d000027802 */ /* 0x000fe40000000f00 */
[----:B------:R-:W-:Y:S05]  /*226c0*/  CALL.REL.NOINC `($__internal_13_$__cuda_sm70_shflsync_idx_p) ;  /* 0x000012c000007944 */ /* 0x000fea0003c00000 */
[----:B------:R-:W-:Y:S01]  /*226d0*/  MOV R0, R5 ;  /* 0x0000000500007202 */ /* 0x000fe20000000f00 */
[----:B------:R-:W-:Y:S05]  /*226e0*/  BRA `(.L_x_801) ;  /* 0xfffe605000007947 */ /* 0x000fea000383ffff */
.L_x_643:
[----:B-1----:R-:W-:Y:S01]  /*226f0*/  IMAD.MOV.U32 R9, RZ, RZ, R12 ;  /* 0x000000ffff097224 */ /* 0x002fe200078e000c */
[----:B------:R-:W-:Y:S01]  /*22700*/  MOV R5, 0x2 ;  /* 0x0000000200057802 */ /* 0x000fe20000000f00 */
[----:B------:R-:W-:Y:S01]  /*22710*/  IMAD.MOV.U32 R3, RZ, RZ, 0x181f ;  /* 0x0000181fff037424 */ /* 0x000fe200078e00ff */
[----:B------:R-:W-:Y:S02]  /*22720*/  MOV R2, 0x22740 ;  /* 0x0002274000027802 */ /* 0x000fe40000000f00 */
[----:B--2345:R-:W-:Y:S05]  /*22730*/  CALL.REL.NOINC `($__internal_13_$__cuda_sm70_shflsync_idx_p) ;  /* 0x0000125000007944 */ /* 0x03cfea0003c00000 */
[----:B------:R-:W-:Y:S01]  /*22740*/  MOV R10, R5 ;  /* 0x00000005000a7202 */ /* 0x000fe20000000f00 */
[----:B------:R-:W-:Y:S05]  /*22750*/  BRA `(.L_x_802) ;  /* 0xfffe614000007947 */ /* 0x000fea000383ffff */
.L_x_644:
[----:B-1----:R-:W-:Y:S01]  /*22760*/  IMAD.MOV.U32 R9, RZ, RZ, R15 ;  /* 0x000000ffff097224 */ /* 0x002fe200078e000f */
[----:B------:R-:W-:Y:S01]  /*22770*/  MOV R5, 0x2 ;  /* 0x0000000200057802 */ /* 0x000fe20000000f00 */
[----:B------:R-:W-:Y:S01]  /*22780*/  IMAD.MOV.U32 R3, RZ, RZ, 0x181f ;  /* 0x0000181fff037424 */ /* 0x000fe200078e00ff */
[----:B------:R-:W-:Y:S02]  /*22790*/  MOV R2, 0x227b0 ;  /* 0x000227b000027802 */ /* 0x000fe40000000f00 */
[----:B--2345:R-:W-:Y:S05]  /*227a0*/  CALL.REL.NOINC `($__internal_13_$__cuda_sm70_shflsync_idx_p) ;  /* 0x000011e000007944 */ /* 0x03cfea0003c00000 */
[----:B------:R-:W-:Y:S01]  /*227b0*/  MOV R0, R5 ;  /* 0x0000000500007202 */ /* 0x000fe20000000f00 */
[----:B------:R-:W-:Y:S05]  /*227c0*/  BRA `(.L_x_803) ;  /* 0xfffe60f000007947 */ /* 0x000fea000383ffff */
.L_x_647:
[----:B--2---:R-:W-:Y:S01]  /*227d0*/  IMAD.MOV.U32 R9, RZ, RZ, R12 ;  /* 0x000000ffff097224 */ /* 0x004fe200078e000c */
[----:B------:R-:W-:Y:S01]  /*227e0*/  MOV R5, 0x3 ;  /* 0x0000000300057802 */ /* 0x000fe20000000f00 */
[----:B------:R-:W-:Y:S01]  /*227f0*/  IMAD.MOV.U32 R3, RZ, RZ, 0x181f ;  /* 0x0000181fff037424 */ /* 0x000fe200078e00ff */
[----:B------:R-:W-:-:S02]  /*22800*/  MOV R2, 0x22820 ;  /* 0x0002282000027802 */ /* 0x000fc40000000f00 */
[----:B-1-345:R-:W-:Y:S05]  /*22810*/  CALL.REL.NOINC `($__internal_13_$__cuda_sm70_shflsync_idx_p) ;  /* 0x0000117000007944 */ /* 0x03afea0003c00000 */
        /* <DEDUP_REMOVED lines=8> */
.L_x_732:
[----:B------:R-:W-:Y:S01]  /*228a0*/  IMAD.MOV.U32 R2, RZ, RZ, R237 ;  /* 0x000000ffff027224 */ /* 0x000fe200078e00ed */
[----:B------:R-:W-:Y:S02]  /*228b0*/  MOV R5, 0x2 ;  /* 0x0000000200057802 */ /* 0x000fe40000000f00 */
[----:B------:R-:W-:Y:S02]  /*228c0*/  MOV R3, 0x228e0 ;  /* 0x000228e000037802 */ /* 0x000fe40000000f00 */
[----:B------:R-:W-:Y:S05]  /*228d0*/  CALL.REL.NOINC `($__internal_12_$__cuda_sm70_shflsync_bfly_p) ;  /* 0x0000106000007944 */ /* 0x000fea0003c00000 */
[----:B------:R-:W-:Y:S01]  /*228e0*/  MOV R0, R5 ;  /* 0x0000000500007202 */ /* 0x000fe20000000f00 */
[----:B------:R-:W-:Y:S05]  /*228f0*/  BRA `(.L_x_805) ;  /* 0xffffa98000007947 */ /* 0x000fea000383ffff */
.L_x_733:
[----:B------:R-:W-:Y:S01]  /*22900*/  IMAD.MOV.U32 R2, RZ, RZ, R0 ;  /* 0x000000ffff027224 */ /* 0x000fe200078e0000 */
[----:B------:R-:W-:Y:S02]  /*22910*/  MOV R5, 0x1 ;  /* 0x0000000100057802 */ /* 0x000fe40000000f00 */
[----:B------:R-:W-:Y:S02]  /*22920*/  MOV R3, 0x22940 ;  /* 0x0002294000037802 */ /* 0x000fe40000000f00 */
[----:B-1----:R-:W-:Y:S05]  /*22930*/  CALL.REL.NOINC `($__internal_12_$__cuda_sm70_shflsync_bfly_p) ;  /* 0x0000100000007944 */ /* 0x002fea0003c00000 */
[----:B------:R-:W-:Y:S01]  /*22940*/  FADD.FTZ R0, R0, R5 ;  /* 0x0000000500007221 */ /* 0x000fe20000010000 */
[----:B------:R-:W-:Y:S02]  /*22950*/  MOV R2, R238 ;  /* 0x000000ee00027202 */ /* 0x000fe40000000f00 */
[----:B------:R-:W-:-:S02]  /*22960*/  MOV R5, 0x2 ;  /* 0x0000000200057802 */ /* 0x000fc40000000f00 */
[----:B------:R-:W-:Y:S02]  /*22970*/  MOV R3, 0x22990 ;  /* 0x0002299000037802 */ /* 0x000fe40000000f00 */
[----:B------:R-:W-:Y:S05]  /*22980*/  CALL.REL.NOINC `($__internal_12_$__cuda_sm70_shflsync_bfly_p) ;  /* 0x00000fb000007944 */ /* 0x000fea0003c00000 */
[----:B------:R-:W-:Y:S01]  /*22990*/  FADD.FTZ R4, R238, R5 ;  /* 0x00000005ee047221 */ /* 0x000fe20000010000 */
[----:B------:R-:W-:Y:S02]  /*229a0*/  MOV R5, 0x1 ;  /* 0x0000000100057802 */ /* 0x000fe40000000f00 */
[----:B------:R-:W-:Y:S02]  /*229b0*/  MOV R3, 0x229e0 ;  /* 0x000229e000037802 */ /* 0x000fe40000000f00 */
[----:B------:R-:W-:Y:S02]  /*229c0*/  MOV R2, R4 ;  /* 0x0000000400027202 */ /* 0x000fe40000000f00 */
[----:B------:R-:W-:Y:S05]  /*229d0*/  CALL.REL.NOINC `($__internal_12_$__cuda_sm70_shflsync_bfly_p) ;  /* 0x00000f6000007944 */ /* 0x000fea0003c00000 */
[----:B------:R-:W-:Y:S01]  /*229e0*/  MOV R3, R5 ;  /* 0x0000000500037202 */ /* 0x000fe20000000f00 */
[----:B------:R-:W-:Y:S05]  /*229f0*/  BRA `(.L_x_806) ;  /* 0xffffa8f000007947 */ /* 0x000fea000383ffff */
.L_x_740:
[----:B-1-34-:R-:W-:Y:S01]  /*22a00*/  IMAD.MOV.U32 R9, RZ, RZ, R13 ;  /* 0x000000ffff097224 */ /* 0x01afe200078e000d */
[----:B------:R-:W-:Y:S01]  /*22a10*/  MOV R5, RZ ;  /* 0x000000ff00057202 */ /* 0x000fe20000000f00 */
[----:B------:R-:W-:Y:S01]  /*22a20*/  IMAD.MOV.U32 R3, RZ, RZ, 0x181f ;  /* 0x0000181fff037424 */ /* 0x000fe200078e00ff */
[----:B------:R-:W-:Y:S02]  /*22a30*/  MOV R2, 0x22a50 ;  /* 0x00022a5000027802 */ /* 0x000fe40000000f00 */
[----:B------:R-:W-:Y:S05]  /*22a40*/  CALL.REL.NOINC `($__internal_13_$__cuda_sm70_shflsync_idx_p) ;  /* 0x00000f4000007944 */ /* 0x000fea0003c00000 */
[----:B------:R-:W-:Y:S01]  /*22a50*/  MOV R7, R5 ;  /* 0x0000000500077202 */ /* 0x000fe20000000f00 */
[----:B------:R-:W-:Y:S05]  /*22a60*/  BRA `(.L_x_807) ;  /* 0xffffc1d000007947 */ /* 0x000fea000383ffff */
.L_x_741:
[----:B------:R-:W-:Y:S01]  /*22a70*/  IMAD.MOV.U32 R9, RZ, RZ, R14 ;  /* 0x000000ffff097224 */ /* 0x000fe200078e000e */
[----:B------:R-:W-:Y:S01]  /*22a80*/  MOV R5, RZ ;  /* 0x000000ff00057202 */ /* 0x000fe20000000f00 */
[----:B------:R-:W-:Y:S01]  /*22a90*/  IMAD.MOV.U32 R3, RZ, RZ, 0x181f ;  /* 0x0000181fff037424 */ /* 0x000fe200078e00ff */
[----:B------:R-:W-:-:S02]  /*22aa0*/  MOV R2, 0x22ac0 ;  /* 0x00022ac000027802 */ /* 0x000fc40000000f00 */
[----:B-12---:R-:W-:Y:S05]  /*22ab0*/  CALL.REL.NOINC `($__internal_13_$__cuda_sm70_shflsync_idx_p) ;  /* 0x00000ed000007944 */ /* 0x006fea0003c00000 */
[----:B------:R-:W-:Y:S01]  /*22ac0*/  MOV R2, R5 ;  /* 0x0000000500027202 */ /* 0x000fe20000000f00 */
[----:B------:R-:W-:Y:S05]  /*22ad0*/  BRA `(.L_x_808) ;  /* 0xffffc18000007947 */ /* 0x000fea000383ffff */
.L_x_744:
[----:B--2---:R-:W-:Y:S01]  /*22ae0*/  IMAD.MOV.U32 R9, RZ, RZ, R13 ;  /* 0x000000ffff097224 */ /* 0x004fe200078e000d */
[----:B------:R-:W-:Y:S01]  /*22af0*/  MOV R5, 0x1 ;  /* 0x0000000100057802 */ /* 0x000fe20000000f00 */
[----:B------:R-:W-:Y:S01]  /*22b00*/  IMAD.MOV.U32 R3, RZ, RZ, 0x181f ;  /* 0x0000181fff037424 */ /* 0x000fe200078e00ff */
[----:B----4-:R-:W-:-:S02]  /*22b10*/  MOV R2, 0x22b30 ;  /* 0x00022b3000027802 */ /* 0x010fc40000000f00 */
[----:B-1-3--:R-:W-:Y:S05]  /*22b20*/  CALL.REL.NOINC `($__internal_13_$__cuda_sm70_shflsync_idx_p) ;  /* 0x00000e6000007944 */ /* 0x00afea0003c00000 */
        /* <DEDUP_REMOVED lines=8> */
.L_x_747:
[----:B-1----:R-:W-:Y:S01]  /*22bb0*/  IMAD.MOV.U32 R9, RZ, RZ, R13 ;  /* 0x000000ffff097224 */ /* 0x002fe200078e000d */
[----:B------:R-:W-:Y:S01]  /*22bc0*/  MOV R5, 0x2 ;  /* 0x0000000200057802 */ /* 0x000fe20000000f00 */
[----:B------:R-:W-:Y:S01]  /*22bd0*/  IMAD.MOV.U32 R3, RZ, RZ, 0x181f ;  /* 0x0000181fff037424 */ /* 0x000fe200078e00ff */
[----:B----4-:R-:W-:Y:S02]  /*22be0*/  MOV R2, 0x22c00 ;  /* 0x00022c0000027802 */ /* 0x010fe40000000f00 */
[----:B--23--:R-:W-:Y:S05]  /*22bf0*/  CALL.REL.NOINC `($__internal_13_$__cuda_sm70_shflsync_idx_p) ;  /* 0x00000d9000007944 */ /* 0x00cfea0003c00000 */
[----:B------:R-:W-:Y:S01]  /*22c00*/  MOV R7, R5 ;  /* 0x0000000500077202 */ /* 0x000fe20000000f00 */
[----:B------:R-:W-:Y:S05]  /*22c10*/  BRA `(.L_x_810) ;  /* 0xffffc2f000007947 */ /* 0x000fea000383ffff */
.L_x_748:
[----:B------:R-:W-:Y:S01]  /*22c20*/  IMAD.MOV.U32 R9, RZ, RZ, R14 ;  /* 0x000000ffff097224 */ /* 0x000fe200078e000e */
[----:B------:R-:W-:Y:S01]  /*22c30*/  MOV R5, 0x2 ;  /* 0x0000000200057802 */ /* 0x000fe20000000f00 */
[----:B------:R-:W-:Y:S01]  /*22c40*/  IMAD.MOV.U32 R3, RZ, RZ, 0x181f ;  /* 0x0000181fff037424 */ /* 0x000fe200078e00ff */
[----:B----4-:R-:W-:Y:S02]  /*22c50*/  MOV R2, 0x22c70 ;  /* 0x00022c7000027802 */ /* 0x010fe40000000f00 */
[----:B-123--:R-:W-:Y:S05]  /*22c60*/  CALL.REL.NOINC `($__internal_13_$__cuda_sm70_shflsync_idx_p) ;  /* 0x00000d2000007944 */ /* 0x00efea0003c00000 */
[----:B------:R-:W-:Y:S01]  /*22c70*/  MOV R2, R5 ;  /* 0x0000000500027202 */ /* 0x000fe20000000f00 */
[----:B------:R-:W-:Y:S05]  /*22c80*/  BRA `(.L_x_811) ;  /* 0xffffc2a000007947 */ /* 0x000fea000383ffff */
.L_x_751:
[----:B-1----:R-:W-:Y:S01]  /*22c90*/  IMAD.MOV.U32 R9, RZ, RZ, R13 ;  /* 0x000000ffff097224 */ /* 0x002fe200078e000d */
[----:B------:R-:W-:Y:S01]  /*22ca0*/  MOV R5, 0x3 ;  /* 0x0000000300057802 */ /* 0x000fe20000000f00 */
[----:B------:R-:W-:Y:S01]  /*22cb0*/  IMAD.MOV.U32 R3, RZ, RZ, 0x181f ;  /* 0x0000181fff037424 */ /* 0x000fe200078e00ff */
[----:B------:R-:W-:-:S02]  /*22cc0*/  MOV R2, 0x22ce0 ;  /* 0x00022ce000027802 */ /* 0x000fc40000000f00 */
[----:B--234-:R-:W-:Y:S05]  /*22cd0*/  CALL.REL.NOINC `($__internal_13_$__cuda_sm70_shflsync_idx_p) ;  /* 0x00000cb000007944 */ /* 0x01cfea0003c00000 */
        /* <DEDUP_REMOVED lines=8> */
.L_x_753:
[----:B------:R-:W-:Y:S01]  /*22d60*/  IMAD.MOV.U32 R9, RZ, RZ, R36 ;  /* 0x000000ffff097224 */ /* 0x000fe200078e0024 */
[----:B------:R-:W-:Y:S01]  /*22d70*/  MOV R5, RZ ;  /* 0x000000ff00057202 */ /* 0x000fe20000000f00 */
[----:B------:R-:W-:Y:S01]  /*22d80*/  IMAD.MOV.U32 R3, RZ, RZ, 0x1c1f ;  /* 0x00001c1fff037424 */ /* 0x000fe200078e00ff */
[----:B------:R-:W-:Y:S02]  /*22d90*/  MOV R2, 0x22db0 ;  /* 0x00022db000027802 */ /* 0x000fe40000000f00 */
[----:B-1----:R-:W-:Y:S05]  /*22da0*/  CALL.REL.NOINC `($__internal_13_$__cuda_sm70_shflsync_idx_p) ;  /* 0x00000be000007944 */ /* 0x002fea0003c00000 */
[----:B------:R-:W-:Y:S01]  /*22db0*/  MOV R4, R5 ;  /* 0x0000000500047202 */ /* 0x000fe20000000f00 */
[----:B------:R-:W-:Y:S05]  /*22dc0*/  BRA `(.L_x_813) ;  /* 0xffffc5f000007947 */ /* 0x000fea000383ffff */
.L_x_754:
[----:B------:R-:W-:Y:S01]  /*22dd0*/  IMAD.MOV.U32 R9, RZ, RZ, R38 ;  /* 0x000000ffff097224 */ /* 0x000fe200078e0026 */
[----:B------:R-:W-:Y:S01]  /*22de0*/  MOV R5, RZ ;  /* 0x000000ff00057202 */ /* 0x000fe20000000f00 */
[----:B------:R-:W-:Y:S01]  /*22df0*/  IMAD.MOV.U32 R3, RZ, RZ, 0x1c1f ;  /* 0x00001c1fff037424 */ /* 0x000fe200078e00ff */
[----:B------:R-:W-:Y:S02]  /*22e00*/  MOV R2, 0x22e20 ;  /* 0x00022e2000027802 */ /* 0x000fe40000000f00 */
[----:B-123--:R-:W-:Y:S05]  /*22e10*/  CALL.REL.NOINC `($__internal_13_$__cuda_sm70_shflsync_idx_p) ;  /* 0x00000b7000007944 */ /* 0x00efea0003c00000 */
[----:B------:R-:W-:Y:S01]  /*22e20*/  MOV R0, R5 ;  /* 0x0000000500007202 */ /* 0x000fe20000000f00 */
[----:B------:R-:W-:Y:S05]  /*22e30*/  BRA `(.L_x_814) ;  /* 0xffffc5a000007947 */ /* 0x000fea000383ffff */
.L_x_757:
[----:B------:R-:W-:Y:S01]  /*22e40*/  IMAD.MOV.U32 R9, RZ, RZ, R36 ;  /* 0x000000ffff097224 */ /* 0x000fe200078e0024 */
[----:B------:R-:W-:Y:S01]  /*22e50*/  MOV R5, 0x1 ;  /* 0x0000000100057802 */ /* 0x000fe20000000f00 */
[----:B---3--:R-:W-:Y:S01]  /*22e60*/  IMAD.MOV.U32 R3, RZ, RZ, 0x1c1f ;  /* 0x00001c1fff037424 */ /* 0x008fe200078e00ff */
[----:B------:R-:W-:-:S02]  /*22e70*/  MOV R2, 0x22e90 ;  /* 0x00022e9000027802 */ /* 0x000fc40000000f00 */
[----:B--2-4-:R-:W-:Y:S05]  /*22e80*/  CALL.REL.NOINC `($__internal_13_$__cuda_sm70_shflsync_idx_p) ;  /* 0x00000b0000007944 */ /* 0x014fea0003c00000 */
        /* <DEDUP_REMOVED lines=8> */
.L_x_761:
[----:B------:R-:W-:Y:S01]  /*22f10*/  IMAD.MOV.U32 R9, RZ, RZ, R11 ;  /* 0x000000ffff097224 */ /* 0x000fe200078e000b */
[----:B------:R-:W-:Y:S01]  /*22f20*/  MOV R5, RZ ;  /* 0x000000ff00057202 */ /* 0x000fe20000000f00 */
[----:B------:R-:W-:Y:S01]  /*22f30*/  IMAD.MOV.U32 R3, RZ, RZ, 0x181f ;  /* 0x0000181fff037424 */ /* 0x000fe200078e00ff */
[----:B------:R-:W-:Y:S02]  /*22f40*/  MOV R2, 0x22f60 ;  /* 0x00022f6000027802 */ /* 0x000fe40000000f00 */
[----:B------:R-:W-:Y:S05]  /*22f50*/  CALL.REL.NOINC `($__internal_13_$__cuda_sm70_shflsync_idx_p) ;  /* 0x00000a3000007944 */ /* 0x000fea0003c00000 */
[----:B------:R-:W-:Y:S01]  /*22f60*/  MOV R10, R5 ;  /* 0x00000005000a7202 */ /* 0x000fe20000000f00 */
[----:B------:R-:W-:Y:S05]  /*22f70*/  BRA `(.L_x_816) ;  /* 0xffffdb7000007947 */ /* 0x000fea000383ffff */
.L_x_762:
[----:B------:R-:W-:Y:S01]  /*22f80*/  IMAD.MOV.U32 R9, RZ, RZ, R14 ;  /* 0x000000ffff097224 */ /* 0x000fe200078e000e */
[----:B------:R-:W-:Y:S01]  /*22f90*/  MOV R5, RZ ;  /* 0x000000ff00057202 */ /* 0x000fe20000000f00 */
[----:B------:R-:W-:Y:S01]  /*22fa0*/  IMAD.MOV.U32 R3, RZ, RZ, 0x181f ;  /* 0x0000181fff037424 */ /* 0x000fe200078e00ff */
[----:B------:R-:W-:Y:S02]  /*22fb0*/  MOV R2, 0x22fd0 ;  /* 0x00022fd000027802 */ /* 0x000fe40000000f00 */
[----:B-12---:R-:W-:Y:S05]  /*22fc0*/  CALL.REL.NOINC `($__internal_13_$__cuda_sm70_shflsync_idx_p) ;  /* 0x000009c000007944 */ /* 0x006fea0003c00000 */
[----:B------:R-:W-:Y:S01]  /*22fd0*/  MOV R2, R5 ;  /* 0x0000000500027202 */ /* 0x000fe20000000f00 */
[----:B------:R-:W-:Y:S05]  /*22fe0*/  BRA `(.L_x_817) ;  /* 0xffffdb2000007947 */ /* 0x000fea000383ffff */
.L_x_765:
        /* <DEDUP_REMOVED lines=13> */
.L_x_768:
[----:B-1----:R-:W-:Y:S01]  /*230c0*/  IMAD.MOV.U32 R9, RZ, RZ, R11 ;  /* 0x000000ffff097224 */ /* 0x002fe200078e000b */
[----:B------:R-:W-:Y:S01]  /*230d0*/  MOV R5, 0x2 ;  /* 0x0000000200057802 */ /* 0x000fe20000000f00 */
[----:B------:R-:W-:Y:S01]  /*230e0*/  IMAD.MOV.U32 R3, RZ, RZ, 0x181f ;  /* 0x0000181fff037424 */ /* 0x000fe200078e00ff */
[----:B----4-:R-:W-:Y:S02]  /*230f0*/  MOV R2, 0x23110 ;  /* 0x0002311000027802 */ /* 0x010fe40000000f00 */
[----:B--23--:R-:W-:Y:S05]  /*23100*/  CALL.REL.NOINC `($__internal_13_$__cuda_sm70_shflsync_idx_p) ;  /* 0x0000088000007944 */ /* 0x00cfea0003c00000 */
[----:B------:R-:W-:Y:S01]  /*23110*/  MOV R10, R5 ;  /* 0x00000005000a7202 */ /* 0x000fe20000000f00 */
[----:B------:R-:W-:Y:S05]  /*23120*/  BRA `(.L_x_819) ;  /* 0xffffdca000007947 */ /* 0x000fea000383ffff */
.L_x_769:
[----:B------:R-:W-:Y:S01]  /*23130*/  IMAD.MOV.U32 R9, RZ, RZ, R14 ;  /* 0x000000ffff097224 */ /* 0x000fe200078e000e */
[----:B------:R-:W-:Y:S01]  /*23140*/  MOV R5, 0x2 ;  /* 0x0000000200057802 */ /* 0x000fe20000000f00 */
[----:B------:R-:W-:Y:S01]  /*23150*/  IMAD.MOV.U32 R3, RZ, RZ, 0x181f ;  /* 0x0000181fff037424 */ /* 0x000fe200078e00ff */
[----:B----4-:R-:W-:Y:S02]  /*23160*/  MOV R2, 0x23180 ;  /* 0x0002318000027802 */ /* 0x010fe40000000f00 */
[----:B-123--:R-:W-:Y:S05]  /*23170*/  CALL.REL.NOINC `($__internal_13_$__cuda_sm70_shflsync_idx_p) ;  /* 0x0000081000007944 */ /* 0x00efea0003c00000 */
[----:B------:R-:W-:Y:S01]  /*23180*/  MOV R2, R5 ;  /* 0x0000000500027202 */ /* 0x000fe20000000f00 */
[----:B------:R-:W-:Y:S05]  /*23190*/  BRA `(.L_x_820) ;  /* 0xffffdc5000007947 */ /* 0x000fea000383ffff */
.L_x_772:
        /* <DEDUP_REMOVED lines=13> */
.L_x_774:
[----:B------:R-:W-:Y:S01]  /*23270*/  IMAD.MOV.U32 R9, RZ, RZ, R83 ;  /* 0x000000ffff097224 */ /* 0x000fe200078e0053 */
[----:B------:R-:W-:Y:S01]  /*23280*/  MOV R5, RZ ;  /* 0x000000ff00057202 */ /* 0x000fe20000000f00 */
[----:B------:R-:W-:Y:S01]  /*23290*/  IMAD.MOV.U32 R3, RZ, RZ, 0x1f ;  /* 0x0000001fff037424 */ /* 0x000fe200078e00ff */
[----:B----4-:R-:W-:Y:S02]  /*232a0*/  MOV R2, 0x232c0 ;  /* 0x000232c000027802 */ /* 0x010fe40000000f00 */
[----:B------:R-:W-:Y:S05]  /*232b0*/  CALL.REL.NOINC `($__internal_13_$__cuda_sm70_shflsync_idx_p) ;  /* 0x000006d000007944 */ /* 0x000fea0003c00000 */
[----:B------:R-:W-:Y:S01]  /*232c0*/  MOV R10, R5 ;  /* 0x00000005000a7202 */ /* 0x000fe20000000f00 */
[----:B------:R-:W-:Y:S05]  /*232d0*/  BRA `(.L_x_822) ;  /* 0xffffde6000007947 */ /* 0x000fea000383ffff */
.L_x_775:
[----:B------:R-:W-:Y:S01]  /*232e0*/  IMAD.MOV.U32 R9, RZ, RZ, R83 ;  /* 0x000000ffff097224 */ /* 0x000fe200078e0053 */
[----:B------:R-:W-:Y:S01]  /*232f0*/  MOV R5, 0x1 ;  /* 0x0000000100057802 */ /* 0x000fe20000000f00 */
[----:B------:R-:W-:Y:S01]  /*23300*/  IMAD.MOV.U32 R3, RZ, RZ, 0x1f ;  /* 0x0000001fff037424 */ /* 0x000fe200078e00ff */
[----:B----4-:R-:W-:Y:S02]  /*23310*/  MOV R2, 0x23330 ;  /* 0x0002333000027802 */ /* 0x010fe40000000f00 */
[----:B-12---:R-:W-:Y:S05]  /*23320*/  CALL.REL.NOINC `($__internal_13_$__cuda_sm70_shflsync_idx_p) ;  /* 0x0000066000007944 */ /* 0x006fea0003c00000 */
[----:B------:R-:W-:Y:S01]  /*23330*/  MOV R8, R5 ;  /* 0x0000000500087202 */ /* 0x000fe20000000f00 */
[----:B------:R-:W-:Y:S05]  /*23340*/  BRA `(.L_x_823) ;  /* 0xffffde1000007947 */ /* 0x000fea000383ffff */
.L_x_776:
[----:B------:R-:W-:Y:S01]  /*23350*/  IMAD.MOV.U32 R0, RZ, RZ, R4 ;  /* 0x000000ffff007224 */ /* 0x000fe200078e0004 */
[----:B------:R-:W-:-:S02]  /*23360*/  MOV R2, 0x1 ;  /* 0x0000000100027802 */ /* 0x000fc40000000f00 */
[----:B------:R-:W-:Y:S02]  /*23370*/  MOV R3, 0x23390 ;  /* 0x0002339000037802 */ /* 0x000fe40000000f00 */
[----:B-123--:R-:W-:Y:S05]  /*23380*/  CALL.REL.NOINC `($__internal_14_$__cuda_sm70_shflsync_up_p) ;  /* 0x0000065000007944 */ /* 0x00efea0003c00000 */
[----:B------:R-:W-:Y:S05]  /*23390*/  BRA `(.L_x_824) ;  /* 0xffffdef000007947 */ /* 0x000fea000383ffff */
.L_x_777:
[----:B------:R-:W-:Y:S01]  /*233a0*/  IMAD.MOV.U32 R0, RZ, RZ, R4 ;  /* 0x000000ffff007224 */ /* 0x000fe200078e0004 */
[----:B------:R-:W-:Y:S02]  /*233b0*/  MOV R2, 0x2 ;  /* 0x0000000200027802 */ /* 0x000fe40000000f00 */
[----:B------:R-:W-:Y:S02]  /*233c0*/  MOV R3, 0x233e0 ;  /* 0x000233e000037802 */ /* 0x000fe40000000f00 */
[----:B-12---:R-:W-:Y:S05]  /*233d0*/  CALL.REL.NOINC `($__internal_14_$__cuda_sm70_shflsync_up_p) ;  /* 0x0000060000007944 */ /* 0x006fea0003c00000 */
        /* <DEDUP_REMOVED lines=27> */
.L_x_781:
[----:B------:R-:W-:Y:S02]  /*23590*/  MOV R2, 0x1 ;  /* 0x0000000100027802 */ /* 0x000fe40000000f00 */
[----:B------:R-:W-:-:S02]  /*235a0*/  MOV R3, 0x235c0 ;  /* 0x000235c000037802 */ /* 0x000fc40000000f00 */
[----:B------:R-:W-:Y:S05]  /*235b0*/  CALL.REL.NOINC `($__internal_14_$__cuda_sm70_shflsync_up_p) ;  /* 0x0000042000007944 */ /* 0x000fea0003c00000 */
[----:B------:R-:W-:Y:S01]  /*235c0*/  MOV R2, R5 ;  /* 0x0000000500027202 */ /* 0x000fe20000000f00 */
[----:B------:R-:W-:Y:S05]  /*235d0*/  BRA `(.L_x_826) ;  /* 0xffffdf1000007947 */ /* 0x000fea000383ffff */
.L_x_782:
[----:B------:R-:W-:Y:S02]  /*235e0*/  MOV R2, 0x2 ;  /* 0x0000000200027802 */ /* 0x000fe40000000f00 */
[----:B------:R-:W-:-:S02]  /*235f0*/  MOV R3, 0x23610 ;  /* 0x0002361000037802 */ /* 0x000fc40000000f00 */
[----:B------:R-:W-:Y:S05]  /*23600*/  CALL.REL.NOINC `($__internal_14_$__cuda_sm70_shflsync_up_p) ;  /* 0x000003d000007944 */ /* 0x000fea0003c00000 */
[----:B------:R-:W-:Y:S01]  /*23610*/  SEL R5, R5, RZ, P1 ;  /* 0x000000ff05057207 */ /* 0x000fe20000800000 */
[----:B------:R-:W-:Y:S01]  /*23620*/  IMAD.MOV.U32 R2, RZ, RZ, 0x4 ;  /* 0x00000004ff027424 */ /* 0x000fe200078e00ff */
[----:B------:R-:W-:-:S03]  /*23630*/  MOV R3, 0x23660 ;  /* 0x0002366000037802 */ /* 0x000fc60000000f00 */
[----:B------:R-:W-:Y:S02]  /*23640*/  IMAD.IADD R0, R0, 0x1, R5 ;  /* 0x0000000100007824 */ /* 0x000fe400078e0205 */
        /* <DEDUP_REMOVED lines=22> */
.L_x_784:
[----:B------:R-:W-:Y:S02]  /*237b0*/  SEL R0, RZ, 0x1, P0 ;  /* 0x00000001ff007807 */ /* 0x000fe40000000000 */
[----:B------:R-:W-:-:S02]  /*237c0*/  MOV R2, 0x237e0 ;  /* 0x000237e000027802 */ /* 0x000fc40000000f00 */
[----:B---3--:R-:W-:Y:S05]  /*237d0*/  CALL.REL.NOINC `($__internal_15_$__cuda_sm70_votesync_ballot) ;  /* 0x0000027000007944 */ /* 0x008fea0003c00000 */
[----:B------:R-:W-:Y:S01]  /*237e0*/  MOV R11, R0 ;  /* 0x00000000000b7202 */ /* 0x000fe20000000f00 */
[----:B------:R-:W-:Y:S05]  /*237f0*/  BRA `(.L_x_828) ;  /* 0xffffde8000007947 */ /* 0x000fea000383ffff */
.L_x_785:
[----:B------:R-:W-:Y:S01]  /*23800*/  IMAD.MOV.U32 R9, RZ, RZ, R6 ;  /* 0x000000ffff097224 */ /* 0x000fe200078e0006 */
[----:B------:R-:W-:Y:S01]  /*23810*/  MOV R5, R0 ;  /* 0x0000000000057202 */ /* 0x000fe20000000f00 */
[----:B------:R-:W-:Y:S01]  /*23820*/  IMAD.MOV.U32 R3, RZ, RZ, 0x1f ;  /* 0x0000001fff037424 */ /* 0x000fe200078e00ff */
[----:B-1----:R-:W-:-:S02]  /*23830*/  MOV R2, 0x23850 ;  /* 0x0002385000027802 */ /* 0x002fc40000000f00 */
[----:B---3--:R-:W-:Y:S05]  /*23840*/  CALL.REL.NOINC `($__internal_13_$__cuda_sm70_shflsync_idx_p) ;  /* 0x0000014000007944 */ /* 0x008fea0003c00000 */
[----:B------:R-:W-:Y:S01]  /*23850*/  IMAD.MOV.U32 R6, RZ, RZ, R5 ;  /* 0x000000ffff067224 */ /* 0x000fe200078e0005 */
[----:B------:R-:W-:Y:S01]  /*23860*/  MOV R5, R0 ;  /* 0x0000000000057202 */ /* 0x000fe20000000f00 */
[----:B------:R-:W-:Y:S01]  /*23870*/  IMAD.MOV.U32 R9, RZ, RZ, R7 ;  /* 0x000000ffff097224 */ /* 0x000fe200078e0007 */
[----:B------:R-:W-:-:S02]  /*23880*/  MOV R3, 0x1f ;  /* 0x0000001f00037802 */ /* 0x000fc40000000f00 */
[----:B------:R-:W-:Y:S02]  /*23890*/  MOV R2, 0x238b0 ;  /* 0x000238b000027802 */ /* 0x000fe40000000f00 */
[----:B------:R-:W-:Y:S05]  /*238a0*/  CALL.REL.NOINC `($__internal_13_$__cuda_sm70_shflsync_idx_p) ;  /* 0x000000e000007944 */ /* 0x000fea0003c00000 */
[----:B------:R-:W-:Y:S01]  /*238b0*/  MOV R7, R5 ;  /* 0x0000000500077202 */ /* 0x000fe20000000f00 */
[----:B------:R-:W-:Y:S05]  /*238c0*/  BRA `(.L_x_829) ;  /* 0xffffde2000007947 */ /* 0x000fea000383ffff */
.L_x_788:
[----:B------:R-:W-:Y:S01]  /*238d0*/  IMAD.MOV.U32 R9, RZ, RZ, R4 ;  /* 0x000000ffff097224 */ /* 0x000fe200078e0004 */
[----:B------:R-:W-:Y:S01]  /*238e0*/  MOV R5, R0 ;  /* 0x0000000000057202 */ /* 0x000fe20000000f00 */
[----:B------:R-:W-:Y:S01]  /*238f0*/  IMAD.MOV.U32 R3, RZ, RZ, 0x1f ;  /* 0x0000001fff037424 */ /* 0x000fe200078e00ff */
[----:B-1----:R-:W-:Y:S02]  /*23900*/  MOV R2, 0x23920 ;  /* 0x0002392000027802 */ /* 0x002fe40000000f00 */
[----:B---34-:R-:W-:Y:S05]  /*23910*/  CALL.REL.NOINC `($__internal_13_$__cuda_sm70_shflsync_idx_p) ;  /* 0x0000007000007944 */ /* 0x018fea0003c00000 */
[----:B------:R-:W-:Y:S01]  /*23920*/  MOV R12, R5 ;  /* 0x00000005000c7202 */ /* 0x000fe20000000f00 */
[----:B------:R-:W-:Y:S05]  /*23930*/  BRA `(.L_x_787) ;  /* 0xffffde1000007947 */ /* 0x000fea000383ffff */
        .weak           $__internal_12_$__cuda_sm70_shflsync_bfly_p
        .type           $__internal_12_$__cuda_sm70_shflsync_bfly_p,@function
        .size           $__internal_12_$__cuda_sm70_shflsync_bfly_p,($__internal_13_$__cuda_sm70_shflsync_idx_p - $__internal_12_$__cuda_sm70_shflsync_bfly_p)
$__internal_12_$__cuda_sm70_shflsync_bfly_p:
[----:B------:R-:W-:Y:S04]  /*23940*/  WARPSYNC R6 ;  /* 0x0000000600007348 */ /* 0x000fe80003800000 */
[----:B------:R1:W2:Y:S02]  /*23950*/  SHFL.BFLY PT, R5, R2, R5, R7 ;  /* 0x0c00000502057389 */ /* 0x0002a400000e0007 */
[----:B-1----:R-:W-:-:S02]  /*23960*/  MOV R2, R3 ;  /* 0x0000000300027202 */ /* 0x002fc40000000f00 */
[----:B------:R-:W-:-:S04]  /*23970*/  MOV R3, 0x0 ;  /* 0x0000000000037802 */ /* 0x000fc80000000f00 */
[----:B--2---:R-:W-:Y:S05]  /*23980*/  RET.REL.NODEC R2 `(_ZN7cutlass13device_kernelIN5flash19enable_sm80_to_sm89INS1_16FlashAttnFwdSm80INS1_25CollectiveMainloopFwdSm80ILi8ELi1ELb0EN4cute5tupleIJNS5_1CILi128EEENS7_ILi64EEENS7_ILi192EEEEEELi192ENS_10bfloat16_tEfNS_4arch4Sm80ELb0ELb1ELb1ELb1ELb0ELb1ELb1ELb1EEENS1_21CollectiveEpilogueFwdINS6_IJS8_SA_S9_EEENS6_IJNS7_ILi1EEESI_SI_EEESC_SE_Li256ELb1ELb1ELb1ELb0EEENS1_36VarlenDynamicPersistentTileSchedulerILi128ELi64ELi256ELi256ELb1ELb1ELb0ELb1ELb0ELb1EEEEEEEEEvNT_6ParamsE) ;  /* 0xfffdc67002007950 */ /* 0x004fea0003c3ffff */
        .weak           $__internal_13_$__cuda_sm70_shflsync_idx_p
        .type           $__internal_13_$__cuda_sm70_shflsync_idx_p,@function
        .size           $__internal_13_$__cuda_sm70_shflsync_idx_p,($__internal_14_$__cuda_sm70_shflsync_up_p - $__internal_13_$__cuda_sm70_shflsync_idx_p)
$__internal_13_$__cuda_sm70_shflsync_idx_p:
[----:B------:R-:W-:-:S04]  /*23990*/  MOV R86, 0xffffffff ;  /* 0xffffffff00567802 */ /* 0x000fc80000000f00 */
[----:B------:R-:W-:Y:S04]  /*239a0*/  WARPSYNC R86 ;  /* 0x0000005600007348 */ /* 0x000fe80003800000 */
[----:B------:R1:W2:Y:S02]  /*239b0*/  SHFL.IDX PT, R5, R9, R5, R3 ;  /* 0x0000000509057389 */ /* 0x0002a400000e0003 */
[----:B-1----:R-:W-:-:S04]  /*239c0*/  MOV R3, 0x0 ;  /* 0x0000000000037802 */ /* 0x002fc80000000f00 */
[----:B--2---:R-:W-:Y:S05]  /*239d0*/  RET.REL.NODEC R2 `(_ZN7cutlass13device_kernelIN5flash19enable_sm80_to_sm89INS1_16FlashAttnFwdSm80INS1_25CollectiveMainloopFwdSm80ILi8ELi1ELb0EN4cute5tupleIJNS5_1CILi128EEENS7_ILi64EEENS7_ILi192EEEEEELi192ENS_10bfloat16_tEfNS_4arch4Sm80ELb0ELb1ELb1ELb1ELb0ELb1ELb1ELb1EEENS1_21CollectiveEpilogueFwdINS6_IJS8_SA_S9_EEENS6_IJNS7_ILi1EEESI_SI_EEESC_SE_Li256ELb1ELb1ELb1ELb0EEENS1_36VarlenDynamicPersistentTileSchedulerILi128ELi64ELi256ELi256ELb1ELb1ELb0ELb1ELb0ELb1EEEEEEEEEvNT_6ParamsE) ;  /* 0xfffdc62002007950 */ /* 0x004fea0003c3ffff */
        .weak           $__internal_14_$__cuda_sm70_shflsync_up_p
        .type           $__internal_14_$__cuda_sm70_shflsync_up_p,@function
        .size           $__internal_14_$__cuda_sm70_shflsync_up_p,($__internal_15_$__cuda_sm70_votesync_ballot - $__internal_14_$__cuda_sm70_shflsync_up_p)
$__internal_14_$__cuda_sm70_shflsync_up_p:
[----:B------:R-:W-:Y:S02]  /*239e0*/  IMAD.MOV.U32 R5, RZ, RZ, RZ ;  /* 0x000000ffff057224 */ /* 0x000fe400078e00ff */
[----:B------:R-:W-:-:S04]  /*239f0*/  IMAD.MOV.U32 R9, RZ, RZ, -0x1 ;  /* 0xffffffffff097424 */ /* 0x000fc800078e00ff */
[----:B------:R-:W-:Y:S04]  /*23a00*/  WARPSYNC R9 ;  /* 0x0000000900007348 */ /* 0x000fe80003800000 */
[----:B------:R1:W2:Y:S02]  /*23a10*/  SHFL.UP PT, R5, R0, R2, R5 ;  /* 0x0400000200057389 */ /* 0x0002a400000e0005 */
[----:B-1----:R-:W-:Y:S02]  /*23a20*/  MOV R2, R3 ;  /* 0x0000000300027202 */ /* 0x002fe40000000f00 */
[----:B------:R-:W-:-:S04]  /*23a30*/  MOV R3, 0x0 ;  /* 0x0000000000037802 */ /* 0x000fc80000000f00 */
[----:B--2---:R-:W-:Y:S05]  /*23a40*/  RET.REL.NODEC R2 `(_ZN7cutlass13device_kernelIN5flash19enable_sm80_to_sm89INS1_16FlashAttnFwdSm80INS1_25CollectiveMainloopFwdSm80ILi8ELi1ELb0EN4cute5tupleIJNS5_1CILi128EEENS7_ILi64EEENS7_ILi192EEEEEELi192ENS_10bfloat16_tEfNS_4arch4Sm80ELb0ELb1ELb1ELb1ELb0ELb1ELb1ELb1EEENS1_21CollectiveEpilogueFwdINS6_IJS8_SA_S9_EEENS6_IJNS7_ILi1EEESI_SI_EEESC_SE_Li256ELb1ELb1ELb1ELb0EEENS1_36VarlenDynamicPersistentTileSchedulerILi128ELi64ELi256ELi256ELb1ELb1ELb0ELb1ELb0ELb1EEEEEEEEEvNT_6ParamsE) ;  /* 0xfffdc5b002007950 */ /* 0x004fea0003c3ffff */
        .weak           $__internal_15_$__cuda_sm70_votesync_ballot
        .type           $__internal_15_$__cuda_sm70_votesync_ballot,@function
        .size           $__internal_15_$__cuda_sm70_votesync_ballot,(.L_x_4936 - $__internal_15_$__cuda_sm70_votesync_ballot)
$__internal_15_$__cuda_sm70_votesync_ballot:
[----:B------:R-:W-:Y:S01]  /*23a50*/  ISETP.NE.U32.AND P0, PT, R0, 0x1, PT ;  /* 0x000000010000780c */ /* 0x000fe20003f05070 */
[----:B------:R-:W-:-:S04]  /*23a60*/  IMAD.MOV.U32 R3, RZ, RZ, -0x1 ;  /* 0xffffffffff037424 */ /* 0x000fc800078e00ff */
[----:B------:R-:W-:Y:S08]  /*23a70*/  WARPSYNC R3 ;  /* 0x0000000300007348 */ /* 0x000ff00003800000 */
[----:B------:R-:W-:-:S04]  /*23a80*/  VOTE.ANY R0, PT, !P0 ;  /* 0x0000000000007806 */ /* 0x000fc800040e0100 */
[----:B------:R-:W-:Y:S01]  /*23a90*/  LOP3.LUT R0, R0, R3, RZ, 0xc0, !PT ;  /* 0x0000000300007212 */ /* 0x000fe200078ec0ff */
[----:B------:R-:W-:-:S04]  /*23aa0*/  IMAD.MOV.U32 R3, RZ, RZ, 0x0 ;  /* 0x00000000ff037424 */ /* 0x000fc800078e00ff */
[----:B------:R-:W-:Y:S05]  /*23ab0*/  RET.REL.NODEC R2 `(_ZN7cutlass13device_kernelIN5flash19enable_sm80_to_sm89INS1_16FlashAttnFwdSm80INS1_25CollectiveMainloopFwdSm80ILi8ELi1ELb0EN4cute5tupleIJNS5_1CILi128EEENS7_ILi64EEENS7_ILi192EEEEEELi192ENS_10bfloat16_tEfNS_4arch4Sm80ELb0ELb1ELb1ELb1ELb0ELb1ELb1ELb1EEENS1_21CollectiveEpilogueFwdINS6_IJS8_SA_S9_EEENS6_IJNS7_ILi1EEESI_SI_EEESC_SE_Li256ELb1ELb1ELb1ELb0EEENS1_36VarlenDynamicPersistentTileSchedulerILi128ELi64ELi256ELi256ELb1ELb1ELb0ELb1ELb0ELb1EEEEEEEEEvNT_6ParamsE) ;  /* 0xfffdc54002007950 */ /* 0x000fea0003c3ffff */
.L_x_830:
        /* <DEDUP_REMOVED lines=12> */
.L_x_4936:


//--------------------- .text._ZN7cutlass13device_kernelIN5flash19enable_sm80_to_sm89INS1_16FlashAttnFwdSm80INS1_25CollectiveMainloopFwdSm80ILi8ELi1ELb1EN4cute5tupleIJNS5_1CILi128EEENS7_ILi96EEENS7_ILi192EEEEEELi192ENS_10bfloat16_tEfNS_4arch4Sm80ELb1ELb0ELb1ELb0ELb0ELb0ELb1ELb1EEENS1_21CollectiveEpilogueFwdINS6_IJS8_SA_S9_EEENS6_IJNS7_ILi1EEESI_SI_EEESC_SE_Li256ELb0ELb1ELb1ELb0EEENS1_30DynamicPersistentTileSchedulerILi256ELi256ELb1ELb1ELb0EEEEEEEEEvNT_6ParamsE --------------------------
	.section	.text._ZN7cutlass13device_kernelIN5flash19enable_sm80_to_sm89INS1_16FlashAttnFwdSm80INS1_25CollectiveMainloopFwdSm80ILi8ELi1ELb1EN4cute5tupleIJNS5_1CILi128EEENS7_ILi96EEENS7_ILi192EEEEEELi192ENS_10bfloat16_tEfNS_4arch4Sm80ELb1ELb0ELb1ELb0ELb0ELb0ELb1ELb1EEENS1_21CollectiveEpilogueFwdINS6_IJS8_SA_S9_EEENS6_IJNS7_ILi1EEESI_SI_EEESC_SE_Li256ELb0ELb1ELb1ELb0EEENS1_30DynamicPersistentTileSchedulerILi256ELi256ELb1ELb1ELb0EEEEEEEEEvNT_6ParamsE,"ax",@progbits
	.sectioninfo	@"SHI_REGISTERS=255"
	.align	128
.text._ZN7cutlass13device_kernelIN5flash19enable_sm80_to_sm89INS1_16FlashAttnFwdSm80INS1_25CollectiveMainloopFwdSm80ILi8ELi1ELb1EN4cute5tupleIJNS5_1CILi128EEENS7_ILi96EEENS7_ILi192EEEEEELi192ENS_10bfloat16_tEfNS_4arch4Sm80ELb1ELb0ELb1ELb0ELb0ELb0ELb1ELb1EEENS1_21CollectiveEpilogueFwdINS6_IJS8_SA_S9_EEENS6_IJNS7_ILi1EEESI_SI_EEESC_SE_Li256ELb0ELb1ELb1ELb0EEENS1_30DynamicPersistentTileSchedulerILi256ELi256ELb1ELb1ELb0EEEEEEEEEvNT_6ParamsE:
        .type           _ZN7cutlass13device_kernelIN5flash19enable_sm80_to_sm89INS1_16FlashAttnFwdSm80INS1_25CollectiveMainloopFwdSm80ILi8ELi1ELb1EN4cute5tupleIJNS5_1CILi128EEENS7_ILi96EEENS7_ILi192EEEEEELi192ENS_10bfloat16_tEfNS_4arch4Sm80ELb1ELb0ELb1ELb0ELb0ELb0ELb1ELb1EEENS1_21CollectiveEpilogueFwdINS6_IJS8_SA_S9_EEENS6_IJNS7_ILi1EEESI_SI_EEESC_SE_Li256ELb0ELb1ELb1ELb0EEENS1_30DynamicPersistentTileSchedulerILi256ELi256ELb1ELb1ELb0EEEEEEEEEvNT_6ParamsE,@function
        .size           _ZN7cutlass13device_kernelIN5flash19enable_sm80_to_sm89INS1_16FlashAttnFwdSm80INS1_25CollectiveMainloopFwdSm80ILi8ELi1ELb1EN4cute5tupleIJNS5_1CILi128EEENS7_ILi96EEENS7_ILi192EEEEEELi192ENS_10bfloat16_tEfNS_4arch4Sm80ELb1ELb0ELb1ELb0ELb0ELb0ELb1ELb1EEENS1_21CollectiveEpilogueFwdINS6_IJS8_SA_S9_EEENS6_IJNS7_ILi1EEESI_SI_EEESC_SE_Li256ELb0ELb1ELb1ELb0EEENS1_30DynamicPersistentTileSchedulerILi256ELi256ELb1ELb1ELb0EEEEEEEEEvNT_6ParamsE,(.L_x_4941 - _ZN7cutlass13device_kernelIN5flash19enable_sm80_to_sm89INS1_16FlashAttnFwdSm80INS1_25CollectiveMainloopFwdSm80ILi8ELi1ELb1EN4cute5tupleIJNS5_1CILi128EEENS7_ILi96EEENS7_ILi192EEEEEELi192ENS_10bfloat16_tEfNS_4arch4Sm80ELb1ELb0ELb1ELb0ELb0ELb0ELb1ELb1EEENS1_21CollectiveEpilogueFwdINS6_IJS8_SA_S9_EEENS6_IJNS7_ILi1EEESI_SI_EEESC_SE_Li256ELb0ELb1ELb1ELb0EEENS1_30DynamicPersistentTileSchedulerILi256ELi256ELb1ELb1ELb0EEEEEEEEEvNT_6ParamsE)
        .other          _ZN7cutlass13device_kernelIN5flash19enable_sm80_to_sm89INS1_16FlashAttnFwdSm80INS1_25CollectiveMainloopFwdSm80ILi8ELi1ELb1EN4cute5tupleIJNS5_1CILi128EEENS7_ILi96EEENS7_ILi192EEEEEELi192ENS_10bfloat16_tEfNS_4arch4Sm80ELb1ELb0ELb1ELb0ELb0ELb0ELb1ELb1EEENS1_21CollectiveEpilogueFwdINS6_IJS8_SA_S9_EEENS6_IJNS7_ILi1EEESI_SI_EEESC_SE_Li256ELb0ELb1ELb1ELb0EEENS1_30DynamicPersistentTileSchedulerILi256ELi256ELb1ELb1ELb0EEEEEEEEEvNT_6ParamsE,@"STO_CUDA_ENTRY STV_DEFAULT"
_ZN7cutlass13device_kernelIN5flash19enable_sm80_to_sm89INS1_16FlashAttnFwdSm80INS1_25CollectiveMainloopFwdSm80ILi8ELi1ELb1EN4cute5tupleIJNS5_1CILi128EEENS7_ILi96EEENS7_ILi192EEEEEELi192ENS_10bfloat16_tEfNS_4arch4Sm80ELb1ELb0ELb1ELb0ELb0ELb0ELb1ELb1EEENS1_21CollectiveEpilogueFwdINS6_IJS8_SA_S9_EEENS6_IJNS7_ILi1EEESI_SI_EEESC_SE_Li256ELb0ELb1ELb1ELb0EEENS1_30DynamicPersistentTileSchedulerILi256ELi256ELb1ELb1ELb0EEEEEEEEEvNT_6ParamsE:
[----:B------:R-:W-:-:S03]  /*0000*/  MOV R1, c[0x0][0x28] ;  /* 0x00000a0000017a02 */ /* 0x000fc60000000f00 */
[----:B------:R-:W1:Y:S01]  /*0010*/  S2R R14, SR_TID.X ;  /* 0x00000000000e7919 */ /* 0x000e620000002100 */
[----:B------:R-:W-:-:S03]  /*0020*/  IADD3 R1, R1, -0xa8, RZ ;  /* 0xffffff5801017810 */ /* 0x000fc60007ffe0ff */
[----:B------:R-:W2:Y:S01]  /*0030*/  S2R R13, SR_CTAID.X ;  /* 0x00000000000d7919 */ /* 0x000ea20000002500 */
[----:B-1----:R-:W-:-:S05]  /*0040*/  SHF.R.U32.HI R0, RZ, 0x5, R14 ;  /* 0x00000005ff007819 */ /* 0x002fca000001160e */
[----:B------:R-:W1:Y:S04]  /*0050*/  SHFL.IDX PT, R2, R0, RZ, 0x1f ;  /* 0x00001fff00027589 */ /* 0x000e6800000e0000 */
[----:B------:R-:W3:Y:S01]  /*0060*/  SHFL.IDX PT, R0, R0, RZ, 0x1f ;  /* 0x00001fff00007589 */ /* 0x000ee200000e0000 */
[----:B-1----:R-:W-:Y:S01]  /*0070*/  ISETP.GE.AND P0, PT, R2, 0x1, PT ;  /* 0x000000010200780c */ /* 0x002fe20003f06270 */
[----:B---3--:R1:W3:-:S12]  /*0080*/  R2UR UR6, R0 ;  /* 0x00000000000673c2 */ /* 0x0082d800000e0000 */
[----:B------:R-:W-:Y:S06]  /*0090*/  @P0 BAR.ARV 0x4, 0x100 ;  /* 0x0104000000000b1d */ /* 0x000fec0000002000 */
[----:B--2---:R-:W-:-:S13]  /*00a0*/  ISETP.GE.AND P0, PT, R13, c[0x0][0x538], PT ;  /* 0x00014e000d007a0c */ /* 0x004fda0003f06270 */
[----:B------:R-:W-:Y:S05]  /*00b0*/  @P0 EXIT ;  /* 0x000000000000094d */ /* 0x000fea0003800000 */
[----:B-1-3--:R-:W-:Y:S01]  /*00c0*/  SHF.R.S32.HI R11, RZ, 0x1f, R14 ;  /* 0x0000001fff0b7819 */ /* 0x00afe2000001140e */
[----:B------:R-:W-:Y:S01]  /*00d0*/  IMAD.MOV.U32 R249, RZ, RZ, 0x10 ;  /* 0x00000010fff97424 */ /* 0x000fe200078e00ff */
[----:B------:R-:W-:Y:S01]  /*00e0*/  ULDC.64 UR8, c[0x0][0x118] ;  /* 0x0000460000087ab9 */ /* 0x000fe20000000a00 */
[----:B------:R-:W-:Y:S01]  /*00f0*/  IMAD.MOV.U32 R230, RZ, RZ, 0x20 ;  /* 0x00000020ffe67424 */ /* 0x000fe200078e00ff */
[CC--:B------:R-:W-:Y:S02]  /*0100*/  LEA.HI R2, R11.reuse, R14.reuse, RZ, 0x4 ;  /* 0x0000000e0b027211 */ /* 0x0c0fe400078f20ff */
[CC--:B------:R-:W-:Y:S02]  /*0110*/  LEA.HI R0, R11.reuse, R14.reuse, RZ, 0x2 ;  /* 0x0000000e0b007211 */ /* 0x0c0fe400078f10ff */
[----:B------:R-:W-:Y:S02]  /*0120*/  SHF.R.S32.HI R3, RZ, 0x4, R2 ;  /* 0x00000004ff037819 */ /* 0x000fe40000011402 */
[----:B------:R-:W-:-:S02]  /*0130*/  LEA.HI R10, R11, R14, RZ, 0x3 ;  /* 0x0000000e0b0a7211 */ /* 0x000fc400078f18ff */
[----:B------:R-:W-:Y:S02]  /*0140*/  LOP3.LUT R4, R0, 0xfffffffc, RZ, 0xc0, !PT ;  /* 0xfffffffc00047812 */ /* 0x000fe400078ec0ff */
[C---:B------:R-:W-:Y:S02]  /*0150*/  LOP3.LUT R0, R2.reuse, 0xfffffff0, RZ, 0xc0, !PT ;  /* 0xfffffff002007812 */ /* 0x040fe400078ec0ff */
[----:B------:R-:W-:Y:S01]  /*0160*/  LEA.HI R2, R2, R3, RZ, 0x1 ;  /* 0x0000000302027211 */ /* 0x000fe200078f08ff */
[C---:B------:R-:W-:Y:S01]  /*0170*/  IMAD.IADD R4, R14.reuse, 0x1, -R4 ;  /* 0x000000010e047824 */ /* 0x040fe200078e0a04 */
[----:B------:R-:W-:Y:S01]  /*0180*/  SHF.R.S32.HI R15, RZ, 0x3, R10 ;  /* 0x00000003ff0f7819 */ /* 0x000fe2000001140a */
[----:B------:R-:W-:Y:S01]  /*0190*/  IMAD.IADD R5, R14, 0x1, -R0 ;  /* 0x000000010e057824 */ /* 0x000fe200078e0a00 */
[----:B------:R-:W-:Y:S02]  /*01a0*/  LOP3.LUT R6, R10, 0xfffffff8, RZ, 0xc0, !PT ;  /* 0xfffffff80a067812 */ /* 0x000fe400078ec0ff */
[----:B------:R-:W-:Y:S01]  /*01b0*/  LOP3.LUT R0, R2, 0xfffffffe, RZ, 0xc0, !PT ;  /* 0xfffffffe02007812 */ /* 0x000fe200078ec0ff */
[----:B------:R-:W-:-:S02]  /*01c0*/  IMAD.SHL.U32 R7, R15, 0x40, RZ ;  /* 0x000000400f077824 */ /* 0x000fc400078e00ff */
[----:B------:R-:W-:Y:S02]  /*01d0*/  IMAD.IADD R6, R14, 0x1, -R6 ;  /* 0x000000010e067824 */ /* 0x000fe400078e0a06 */
[----:B------:R-:W-:Y:S01]  /*01e0*/  IMAD.IADD R9, R3, 0x1, -R0 ;  /* 0x0000000103097824 */ /* 0x000fe200078e0a00 */
[----:B------:R-:W-:Y:S01]  /*01f0*/  LEA.HI R0, R4, R4, RZ, 0x1 ;  /* 0x0000000404007211 */ /* 0x000fe200078f08ff */
[C---:B------:R-:W-:Y:S01]  /*0200*/  IMAD.SHL.U32 R16, R6.reuse, 0x8, RZ ;  /* 0x0000000806107824 */ /* 0x040fe200078e00ff */
[----:B------:R-:W-:Y:S01]  /*0210*/  LOP3.LUT R2, R7, 0x1c0, RZ, 0xc0, !PT ;  /* 0x000001c007027812 */ /* 0x000fe200078ec0ff */
[----:B------:R-:W-:Y:S01]  /*0220*/  IMAD.SHL.U32 R8, R6, 0x40, RZ ;  /* 0x0000004006087824 */ /* 0x000fe200078e00ff */
[----:B------:R-:W-:Y:S02]  /*0230*/  SHF.R.S32.HI R7, RZ, 0x1f, R5 ;  /* 0x0000001fff077819 */ /* 0x000fe40000011405 */
[----:B------:R-:W-:Y:S01]  /*0240*/  LOP3.LUT R0, R0, 0x1ffffffe, RZ, 0xc0, !PT ;  /* 0x1ffffffe00007812 */ /* 0x000fe200078ec0ff */
[----:B------:R-:W-:Y:S01]  /*0250*/  STL [R1+0x50], R16 ;  /* 0x0000501001007387 */ /* 0x000fe20000100800 */
[----:B------:R-:W-:-:S02]  /*0260*/  LOP3.LUT R3, R2, 0x38, R16, 0xf8, !PT ;  /* 0x0000003802037812 */ /* 0x000fc400078ef810 */
[----:B------:R-:W-:Y:S01]  /*0270*/  SHF.R.U32.HI R2, RZ, 0x3, R2 ;  /* 0x00000003ff027819 */ /* 0x000fe20000011602 */
[----:B------:R-:W-:Y:S01]  /*0280*/  IMAD.IADD R12, R4, 0x1, -R0 ;  /* 0x00000001040c7824 */ /* 0x000fe200078e0a00 */
[----:B------:R-:W-:Y:S02]  /*0290*/  LEA.HI R224, R7, R5, RZ, 0x3 ;  /* 0x0000000507e07211 */ /* 0x000fe400078f18ff */
[----:B------:R-:W-:Y:S02]  /*02a0*/  LOP3.LUT R7, R3, R2, RZ, 0x3c, !PT ;  /* 0x0000000203077212 */ /* 0x000fe400078e3cff */
[C---:B------:R-:W-:Y:S01]  /*02b0*/  LOP3.LUT R0, R224.reuse, 0xfffffff8, RZ, 0xc0, !PT ;  /* 0xfffffff8e0007812 */ /* 0x040fe200078ec0ff */
[----:B------:R-:W-:Y:S01]  /*02c0*/  IMAD.SHL.U32 R224, R224, 0x40, RZ ;  /* 0x00000040e0e07824 */ /* 0x000fe200078e00ff */
[----:B------:R-:W-:Y:S02]  /*02d0*/  LOP3.LUT R2, R8, 0x1c0, RZ, 0xc0, !PT ;  /* 0x000001c008027812 */ /* 0x000fe400078ec0ff */
[----:B------:R-:W-:Y:S01]  /*02e0*/  LEA.HI R4, R11, R14, RZ, 0x6 ;  /* 0x0000000e0b047211 */ /* 0x000fe200078f30ff */
[----:B------:R-:W-:Y:S01]  /*02f0*/  IMAD.IADD R5, R5, 0x1, -R0 ;  /* 0x0000000105057824 */ /* 0x000fe200078e0a00 */
[----:B------:R-:W-:-:S02]  /*0300*/  LOP3.LUT R3, R2, 0x8, R10, 0xf8, !PT ;  /* 0x0000000802037812 */ /* 0x000fc400078ef80a */
[----:B------:R-:W-:Y:S01]  /*0310*/  SHF.R.U32.HI R2, RZ, 0x3, R2 ;  /* 0x00000003ff027819 */ /* 0x000fe20000011602 */
[----:B------:R-:W-:Y:S01]  /*0320*/  IMAD.SHL.U32 R0, R4, 0x8, RZ ;  /* 0x0000000804007824 */ /* 0x000fe200078e00ff */
[----:B------:R-:W-:Y:S01]  /*0330*/  LEA.HI R8, R11, R14, RZ, 0x5 ;  /* 0x0000000e0b087211 */ /* 0x000fe200078f28ff */
[----:B------:R-:W-:Y:S01]  /*0340*/  IMAD.SHL.U32 R4, R5, 0x40, RZ ;  /* 0x0000004005047824 */ /* 0x000fe200078e00ff */
[----:B------:R-:W-:Y:S01]  /*0350*/  LOP3.LUT R225, R3, R2, RZ, 0x3c, !PT ;  /* 0x0000000203e17212 */ /* 0x000fe200078e3cff */
[----:B------:R-:W-:Y:S01]  /*0360*/  IMAD.SHL.U32 R3, R9, 0x8, RZ ;  /* 0x0000000809037824 */ /* 0x000fe200078e00ff */
[----:B------:R-:W-:Y:S02]  /*0370*/  LOP3.LUT R2, R8, 0xffffffe0, RZ, 0xc0, !PT ;  /* 0xffffffe008027812 */ /* 0x000fe400078ec0ff */
[----:B------:R-:W-:Y:S01]  /*0380*/  LOP3.LUT R10, R7, 0x7ffffe00, R0, 0xf8, !PT ;  /* 0x7ffffe00070a7812 */ /* 0x000fe200078ef800 */
[----:B------:R-:W-:Y:S01]  /*0390*/  IMAD R225, R9, 0x200, R225 ;  /* 0x0000020009e17824 */ /* 0x000fe200078e02e1 */
[----:B------:R-:W-:Y:S01]  /*03a0*/  LOP3.LUT R0, R4, 0x1c0, RZ, 0xc0, !PT ;  /* 0x000001c004007812 */ /* 0x000fe200078ec0ff */
[----:B------:R-:W-:Y:S01]  /*03b0*/  IMAD.IADD R14, R14, 0x1, -R2 ;  /* 0x000000010e0e7824 */ /* 0x000fe200078e0a02 */
[----:B------:R-:W-:-:S02]  /*03c0*/  SHF.R.S32.HI R250, RZ, 0x5, R8 ;  /* 0x00000005fffa7819 */ /* 0x000fc40000011408 */
[----:B------:R-:W-:Y:S02]  /*03d0*/  SHF.R.S32.HI R4, RZ, 0x1f, R8 ;  /* 0x0000001fff047819 */ /* 0x000fe40000011408 */
[----:B------:R-:W-:Y:S02]  /*03e0*/  LOP3.LUT R3, R0, 0x8, R3, 0xf8, !PT ;  /* 0x0000000800037812 */ /* 0x000fe400078ef803 */
[----:B------:R-:W-:Y:S02]  /*03f0*/  SHF.R.U32.HI R2, RZ, 0x3, R0 ;  /* 0x00000003ff027819 */ /* 0x000fe40000011600 */
[----:B------:R-:W-:Y:S02]  /*0400*/  LEA.HI R0, R4, R250, RZ, 0x3 ;  /* 0x000000fa04007211 */ /* 0x000fe400078f18ff */
[----:B------:R-:W-:Y:S02]  /*0410*/  SHF.R.S32.HI R7, RZ, 0x1f, R14 ;  /* 0x0000001fff077819 */ /* 0x000fe4000001140e */
[----:B------:R-:W-:-:S02]  /*0420*/  LOP3.LUT R0, R0, 0xffffff8, RZ, 0xc0, !PT ;  /* 0x0ffffff800007812 */ /* 0x000fc400078ec0ff */
[----:B------:R-:W-:Y:S02]  /*0430*/  LOP3.LUT R4, R3, R2, RZ, 0x3c, !PT ;  /* 0x0000000203047212 */ /* 0x000fe400078e3cff */
[----:B------:R-:W-:Y:S01]  /*0440*/  LEA.HI R3, R7, R14, RZ, 0x2 ;  /* 0x0000000e07037211 */ /* 0x000fe200078f10ff */
[----:B------:R-:W-:Y:S01]  /*0450*/  IMAD.IADD R2, R250, 0x1, -R0 ;  /* 0x00000001fa027824 */ /* 0x000fe200078e0a00 */
[----:B------:R-:W-:Y:S02]  /*0460*/  R2P PR, R5, 0x6 ;  /* 0x0000000605007804 */ /* 0x000fe40000000000 */
[----:B------:R-:W-:Y:S02]  /*0470*/  SHF.R.S32.HI R0, RZ, 0x2, R3 ;  /* 0x00000002ff007819 */ /* 0x000fe40000011403 */
[----:B------:R-:W-:Y:S02]  /*0480*/  LOP3.LUT R3, R3, 0x7ffffffc, RZ, 0xc0, !PT ;  /* 0x7ffffffc03037812 */ /* 0x000fe400078ec0ff */
[----:B------:R-:W-:Y:S01]  /*0490*/  SEL R249, R249, 0xfffffff0, !P1 ;  /* 0xfffffff0f9f97807 */ /* 0x000fe20004800000 */
[----:B------:R-:W-:Y:S01]  /*04a0*/  IMAD R8, R2, 0x10, R0 ;  /* 0x0000001002087824 */ /* 0x000fe200078e0200 */
[----:B------:R-:W-:Y:S01]  /*04b0*/  IADD3 R2, R16, 0x40, RZ ;  /* 0x0000004010027810 */ /* 0x000fe20007ffe0ff */
[----:B------:R-:W-:Y:S01]  /*04c0*/  IMAD R0, R6, 0x20, R15 ;  /* 0x0000002006007824 */ /* 0x000fe200078e020f */
[----:B------:R-:W-:Y:S01]  /*04d0*/  SEL R5, R230, 0xffffffe0, !P2 ;  /* 0xffffffe0e6057807 */ /* 0x000fe20005000000 */
[----:B------:R-:W-:Y:S01]  /*04e0*/  IMAD.IADD R3, R14, 0x1, -R3 ;  /* 0x000000010e037824 */ /* 0x000fe200078e0a03 */
[----:B------:R-:W-:Y:S01]  /*04f0*/  STL [R1+0x6c], R8 ;  /* 0x00006c0801007387 */ /* 0x000fe20000100800 */
[----:B------:R-:W-:-:S02]  /*0500*/  SHF.R.S32.HI R2, RZ, 0x1f, R2 ;  /* 0x0000001fff027819 */ /* 0x000fc40000011402 */
[----:B------:R-:W-:Y:S01]  /*0510*/  IMAD.IADD R249, R249, 0x1, R5 ;  /* 0x00000001f9f97824 */ /* 0x000fe200078e0205 */
[----:B------:R-:W-:Y:S01]  /*0520*/  STL [R1+0x5c], R13 ;  /* 0x00005c0d01007387 */ /* 0x000fe20000100800 */
[----:B------:R-:W-:Y:S01]  /*0530*/  LOP3.LUT R224, R4, 0x7ffffe00, R224, 0xf8, !PT ;  /* 0x7ffffe0004e07812 */ /* 0x000fe200078ef8e0 */
[----:B------:R-:W-:Y:S01]  /*0540*/  IMAD.SHL.U32 R5, R10, 0x2, RZ ;  /* 0x000000020a057824 */ /* 0x000fe200078e00ff */
[----:B------:R-:W-:Y:S01]  /*0550*/  LOP3.LUT P3, RZ, R6, 0x2, RZ, 0xc0, !PT ;  /* 0x0000000206ff7812 */ /* 0x000fe2000786c0ff */
[----:B------:R1:W-:Y:S01]  /*0560*/  STL [R1+0x70], R0 ;  /* 0x0000700001007387 */ /* 0x0003e20000100800 */
[----:B------:R-:W-:Y:S01]  /*0570*/  IMAD.MOV.U32 R4, RZ, RZ, 0x40 ;  /* 0x00000040ff047424 */ /* 0x000fe200078e00ff */
[----:B------:R-:W-:Y:S02]  /*0580*/  LEA R224, R224, 0x100, 0x1 ;  /* 0x00000100e0e07811 */ /* 0x000fe400078e08ff */
[----:B------:R2:W-:Y:S01]  /*0590*/  STL [R1+0x64], R2 ;  /* 0x0000640201007387 */ /* 0x0005e20000100800 */
[----:B------:R-:W-:-:S02]  /*05a0*/  LOP3.LUT P0, RZ, R6, 0x4, RZ, 0xc0, !PT ;  /* 0x0000000406ff7812 */ /* 0x000fc4000780c0ff */
[--C-:B------:R-:W-:Y:S01]  /*05b0*/  IMAD R250, R250, 0x800, R224.reuse ;  /* 0x00000800fafa7824 */ /* 0x100fe200078e02e0 */
[----:B------:R-:W-:Y:S01]  /*05c0*/  LEA R225, R225, 0xc100, 0x1 ;  /* 0x0000c100e1e17811 */ /* 0x000fe200078e08ff */
[----:B------:R-:W-:Y:S01]  /*05d0*/  IMAD R249, R249, 0x2, R224 ;  /* 0x00000002f9f97824 */ /* 0x000fe200078e02e0 */
[----:B------:R-:W-:Y:S02]  /*05e0*/  SEL R230, R230, 0xffffffe0, !P1 ;  /* 0xffffffe0e6e67807 */ /* 0x000fe40004800000 */
[----:B------:R-:W-:Y:S02]  /*05f0*/  SEL R226, R4, 0xffffffc0, !P0 ;  /* 0xffffffc004e27807 */ /* 0x000fe40004000000 */
[C---:B------:R-:W-:Y:S01]  /*0600*/  IADD3 R231, R225.reuse, 0x20, RZ ;  /* 0x00000020e1e77810 */ /* 0x040fe20007ffe0ff */
[----:B------:R-:W-:Y:S01]  /*0610*/  IMAD.IADD R251, R230, 0x1, R250 ;  /* 0x00000001e6fb7824 */ /* 0x000fe200078e02fa */
[C---:B------:R-:W-:Y:S01]  /*0620*/  @P3 IADD3 R231, R225.reuse, -0x20, RZ ;  /* 0xffffffe0e1e73810 */ /* 0x040fe20007ffe0ff */
[----:B------:R-:W-:-:S02]  /*0630*/  IMAD.IADD R229, R225, 0x1, R226 ;  /* 0x00000001e1e57824 */ /* 0x000fc400078e02e2 */
[----:B------:R-:W-:Y:S01]  /*0640*/  IMAD.IADD R228, R224, 0x1, R230 ;  /* 0x00000001e0e47824 */ /* 0x000fe200078e02e6 */
[C---:B------:R-:W-:Y:S01]  /*0650*/  IADD3 R248, R231.reuse, 0x800, RZ ;  /* 0x00000800e7f87810 */ /* 0x040fe20007ffe0ff */
[----:B------:R-:W-:Y:S01]  /*0660*/  IMAD.IADD R226, R226, 0x1, R231 ;  /* 0x00000001e2e27824 */ /* 0x000fe200078e02e7 */
[C---:B------:R-:W-:Y:S02]  /*0670*/  IADD3 R247, R231.reuse, 0x1000, RZ ;  /* 0x00001000e7f77810 */ /* 0x040fe40007ffe0ff */
[C---:B------:R-:W-:Y:S02]  /*0680*/  IADD3 R246, R231.reuse, 0x1800, RZ ;  /* 0x00001800e7f67810 */ /* 0x040fe40007ffe0ff */
[----:B-1----:R-:W-:Y:S02]  /*0690*/  IADD3 R0, R16, 0x80, RZ ;  /* 0x0000008010007810 */ /* 0x002fe40007ffe0ff */
[----:B------:R-:W-:Y:S01]  /*06a0*/  IADD3 R245, R231, 0x2000, RZ ;  /* 0x00002000e7f57810 */ /* 0x000fe20007ffe0ff */
[----:B--2---:R-:W-:Y:S01]  /*06b0*/  IMAD.SHL.U32 R2, R3, 0x2, RZ ;  /* 0x0000000203027824 */ /* 0x004fe200078e00ff */
[----:B------:R-:W-:-:S02]  /*06c0*/  SHF.R.S32.HI R0, RZ, 0x1f, R0 ;  /* 0x0000001fff007819 */ /* 0x000fc40000011400 */
[C---:B------:R-:W-:Y:S02]  /*06d0*/  IADD3 R244, R231.reuse, 0x2800, RZ ;  /* 0x00002800e7f47810 */ /* 0x040fe40007ffe0ff */
[C---:B------:R-:W-:Y:S01]  /*06e0*/  IADD3 R243, R231.reuse, 0x3000, RZ ;  /* 0x00003000e7f37810 */ /* 0x040fe20007ffe0ff */
[----:B------:R1:W-:Y:S01]  /*06f0*/  STL [R1+0x60], R0 ;  /* 0x0000600001007387 */ /* 0x0003e20000100800 */
[C---:B------:R-:W-:Y:S02]  /*0700*/  IADD3 R242, R231.reuse, 0x3800, RZ ;  /* 0x00003800e7f27810 */ /* 0x040fe40007ffe0ff */
[C---:B------:R-:W-:Y:S01]  /*0710*/  IADD3 R241, R231.reuse, 0x4000, RZ ;  /* 0x00004000e7f17810 */ /* 0x040fe20007ffe0ff */
[----:B------:R-:W-:Y:S01]  /*0720*/  STL [R1+0x4], R5 ;  /* 0x0000040501007387 */ /* 0x000fe20000100800 */
[C---:B------:R-:W-:Y:S02]  /*0730*/  IADD3 R240, R231.reuse, 0x4800, RZ ;  /* 0x00004800e7f07810 */ /* 0x040fe40007ffe0ff */
[C---:B------:R-:W-:Y:S01]  /*0740*/  IADD3 R239, R231.reuse, 0x5000, RZ ;  /* 0x00005000e7ef7810 */ /* 0x040fe20007ffe0ff */
[----:B------:R-:W-:Y:S01]  /*0750*/  STL [R1+0x24], R2 ;  /* 0x0000240201007387 */ /* 0x000fe20000100800 */
[----:B------:R-:W-:-:S02]  /*0760*/  IADD3 R238, R231, 0x5800, RZ ;  /* 0x00005800e7ee7810 */ /* 0x000fc40007ffe0ff */
[C---:B------:R-:W-:Y:S02]  /*0770*/  IADD3 R237, R231.reuse, 0x6000, RZ ;  /* 0x00006000e7ed7810 */ /* 0x040fe40007ffe0ff */
[C---:B------:R-:W-:Y:S02]  /*0780*/  IADD3 R236, R231.reuse, 0x6800, RZ ;  /* 0x00006800e7ec7810 */ /* 0x040fe40007ffe0ff */
[C---:B------:R-:W-:Y:S02]  /*0790*/  IADD3 R235, R231.reuse, 0x7000, RZ ;  /* 0x00007000e7eb7810 */ /* 0x040fe40007ffe0ff */
[C---:B------:R-:W-:Y:S02]  /*07a0*/  IADD3 R234, R231.reuse, 0x7800, RZ ;  /* 0x00007800e7ea7810 */ /* 0x040fe40007ffe0ff */
[C---:B------:R-:W-:Y:S02]  /*07b0*/  IADD3 R233, R231.reuse, 0x8000, RZ ;  /* 0x00008000e7e97810 */ /* 0x040fe40007ffe0ff */
[----:B------:R-:W-:Y:S01]  /*07c0*/  IADD3 R232, R231, 0x8800, RZ ;  /* 0x00008800e7e87810 */ /* 0x000fe20007ffe0ff */
[----:B-1----:R-:W-:-:S05]  /*07d0*/  IMAD R0, R12, 0x8, R8 ;  /* 0x000000080c007824 */ /* 0x002fca00078e0208 */
[----:B------:R1:W-:Y:S02]  /*07e0*/  STL [R1+0x68], R0 ;  /* 0x0000680001007387 */ /* 0x0003e40000100800 */
[----:B-1----:R-:W-:-:S04]  /*07f0*/  SEL R0, R4, 0xffffffc0, !P2 ;  /* 0xffffffc004007807 */ /* 0x002fc80005000000 */
[C---:B------:R-:W-:Y:S01]  /*0800*/  IADD3 R230, R0.reuse, R224, R230 ;  /* 0x000000e000e67210 */ /* 0x040fe20007ffe0e6 */
[----:B------:R-:W-:Y:S02]  /*0810*/  IMAD.IADD R2, R0, 0x1, R250 ;  /* 0x0000000100027824 */ /* 0x000fe400078e02fa */
[----:B------:R-:W-:Y:S02]  /*0820*/  IMAD.IADD R227, R224, 0x1, R0 ;  /* 0x00000001e0e37824 */ /* 0x000fe400078e0200 */
[----:B------:R-:W-:Y:S01]  /*0830*/  IMAD.IADD R252, R0, 0x1, R251 ;  /* 0x0000000100fc7824 */ /* 0x000fe200078e02fb */
[----:B------:R1:W-:Y:S04]  /*0840*/  STL [R1], R2 ;  /* 0x0000000201007387 */ /* 0x0003e80000100800 */
.L_x_856:
[----:B------:R-:W2:Y:S01]  /*0850*/  LDL R4, [R1+0x5c] ;  /* 0x00005c0001047983 */ /* 0x000ea20000100800 */
[----:B------:R-:W-:Y:S01]  /*0860*/  IMAD.MOV.U32 R0, RZ, RZ, c[0x0][0x560] ;  /* 0x00015800ff007624 */ /* 0x000fe200078e00ff */
[----:B------:R-:W-:Y:S01]  /*0870*/  YIELD ;  /* 0x0000000000007946 */ /* 0x000fe20003800000 */
[----:B------:R-:W-:Y:S03]  /*0880*/  BSSY B0, `(.L_x_831) ;  /* 0x0000016000007945 */ /* 0x000fe60003800000 */
[----:B------:R-:W-:-:S13]  /*0890*/  ISETP.NE.AND P0, PT, R0, 0x1, PT ;  /* 0x000000010000780c */ /* 0x000fda0003f05270 */
[----:B--2---:R-:W-:Y:S01]  /*08a0*/  @P0 IMAD.HI.U32 R0, R4, c[0x0][0x564], RZ ;  /* 0x0001590004000a27 */ /* 0x004fe200078e00ff */
[----:B------:R-:W-:-:S04]  /*08b0*/  MOV R3, R4 ;  /* 0x0000000400037202 */ /* 0x000fc80000000f00 */
[----:B------:R-:W-:-:S04]  /*08c0*/  @P0 SHF.R.U32.HI R3, RZ, c[0x0][0x568], R0 ;  /* 0x00015a00ff030a19 */ /* 0x000fc80000011600 */
[----:B------:R-:W-:Y:S01]  /*08d0*/  ISETP.GE.AND P0, PT, R3, c[0x0][0x578], PT ;  /* 0x00015e0003007a0c */ /* 0x000fe20003f06270 */
[----:B-1----:R-:W-:-:S04]  /*08e0*/  IMAD.MOV R2, RZ, RZ, -R3 ;  /* 0x000000ffff027224 */ /* 0x002fc800078e0a03 */
[----:B------:R-:W-:-:S08]  /*08f0*/  IMAD R2, R2, c[0x0][0x560], R4 ;  /* 0x0001580002027a24 */ /* 0x000fd000078e0204 */
[----:B------:R-:W-:Y:S05]  /*0900*/  @!P0 BRA `(.L_x_832) ;  /* 0x0000007000008947 */ /* 0x000fea0003800000 */
[----:B------:R-:W-:-:S04]  /*0910*/  MOV R0, c[0x0][0x56c] ;  /* 0x00015b0000007a02 */ /* 0x000fc80000000f00 */
[----:B------:R-:W-:Y:S02]  /*0920*/  ISETP.NE.AND P0, PT, R0, 0x1, PT ;  /* 0x000000010000780c */ /* 0x000fe40003f05270 */
[----:B------:R-:W-:-:S11]  /*0930*/  MOV R0, R2 ;  /* 0x0000000200007202 */ /* 0x000fd60000000f00 */
[----:B------:R-:W-:-:S05]  /*0940*/  @P0 IMAD.HI.U32 R4, R2, c[0x0][0x570], RZ ;  /* 0x00015c0002040a27 */ /* 0x000fca00078e00ff */
[----:B------:R-:W-:-:S05]  /*0950*/  @P0 SHF.R.U32.HI R0, RZ, c[0x0][0x574], R4 ;  /* 0x00015d00ff000a19 */ /* 0x000fca0000011604 */
[----:B------:R-:W-:Y:S01]  /*0960*/  IMAD R4, R0, c[0x0][0x56c], RZ ;  /* 0x00015b0000047a24 */ /* 0x000fe200078e02ff */
[----:B------:R-:W-:Y:S05]  /*0970*/  BRA `(.L_x_833) ;  /* 0x0000006000007947 */ /* 0x000fea0003800000 */
.L_x_832:
[----:B------:R-:W-:-:S04]  /*0980*/  MOV R0, c[0x0][0x554] ;  /* 0x0001550000007a02 */ /* 0x000fc80000000f00 */
[----:B------:R-:W-:Y:S02]  /*0990*/  ISETP.NE.AND P0, PT, R0, 0x1, PT ;  /* 0x000000010000780c */ /* 0x000fe40003f05270 */
[----:B------:R-:W-:-:S11]  /*09a0*/  MOV R0, R2 ;  /* 0x0000000200007202 */ /* 0x000fd60000000f00 */
[----:B------:R-:W-:-:S05]  /*09b0*/  @P0 IMAD.HI.U32 R4, R2, c[0x0][0x558], RZ ;  /* 0x0001560002040a27 */ /* 0x000fca00078e00ff */
[----:B------:R-:W-:-:S05]  /*09c0*/  @P0 SHF.R.U32.HI R0, RZ, c[0x0][0x55c], R4 ;  /* 0x00015700ff000a19 */ /* 0x000fca0000011604 */
[----:B------:R-:W-:Y:S02]  /*09d0*/  IMAD R4, R0, c[0x0][0x554], RZ ;  /* 0x0001550000047a24 */ /* 0x000fe400078e02ff */
.L_x_833:
[----:B------:R-:W-:Y:S05]  /*09e0*/  BSYNC B0 ;  /* 0x0000000000007941 */ /* 0x000fea0003800000 */
.L_x_831:
[----:B------:R-:W-:Y:S01]  /*09f0*/  IMAD.MOV.U32 R5, RZ, RZ, c[0x0][0x53c] ;  /* 0x00014f00ff057624 */ /* 0x000fe200078e00ff */
[----:B------:R-:W-:Y:S01]  /*0a00*/  ULDC UR4, c[0x0][0x1d0] ;  /* 0x0000740000047ab9 */ /* 0x000fe20000000800 */
[----:B------:R-:W-:Y:S01]  /*0a10*/  IMAD.MOV.U32 R11, RZ, RZ, R0 ;  /* 0x000000ffff0b7224 */ /* 0x000fe200078e0000 */
[----:B------:R-:W-:Y:S01]  /*0a20*/  UIADD3 UR4, UR4, 0x5f, URZ ;  /* 0x0000005f04047890 */ /* 0x000fe2000fffe03f */
[----:B------:R-:W-:Y:S01]  /*0a30*/  IMAD.MOV.U32 R24, RZ, RZ, c[0x0][0x2c4] ;  /* 0x0000b100ff187624 */ /* 0x000fe200078e00ff */
[----:B------:R-:W-:Y:S01]  /*0a40*/  ISETP.NE.AND P0, PT, R5, 0x1, PT ;  /* 0x000000010500780c */ /* 0x000fe20003f05270 */
[----:B------:R-:W-:Y:S01]  /*0a50*/  IMAD.MOV.U32 R7, RZ, RZ, c[0x0][0x168] ;  /* 0x00005a00ff077624 */ /* 0x000fe200078e00ff */
[----:B------:R-:W-:Y:S01]  /*0a60*/  LOP3.LUT R5, RZ, R0, RZ, 0x33, !PT ;  /* 0x00000000ff057212 */ /* 0x000fe200078e33ff */
[----:B------:R-:W-:Y:S01]  /*0a70*/  UIMAD.WIDE UR4, UR4, 0x2aaaaaab, URZ ;  /* 0x2aaaaaab040478a5 */ /* 0x000fe2000f8e023f */
[----:B------:R-:W-:Y:S01]  /*0a80*/  ISETP.NE.AND P1, PT, R24, 0x1, PT ;  /* 0x000000011800780c */ /* 0x000fe20003f25270 */
[----:B------:R-:W-:Y:S02]  /*0a90*/  BSSY B0, `(.L_x_834) ;  /* 0x0000040000007945 */ /* 0x000fe40003800000 */
[----:B------:R-:W-:-:S04]  /*0aa0*/  USHF.R.U32.HI UR4, URZ, 0x1f, UR5 ;  /* 0x0000001f3f047899 */ /* 0x000fc80008011605 */
[----:B------:R-:W-:Y:S02]  /*0ab0*/  ULEA.HI.SX32 UR4, UR5, UR4, 0x1c ;  /* 0x0000000405047291 */ /* 0x000fe4000f8fe23f */
[----:B------:R-:W-:Y:S01]  /*0ac0*/  @P0 IMAD.HI.U32 R6, R0, c[0x0][0x540], RZ ;  /* 0x0001500000060a27 */ /* 0x000fe200078e00ff */
[----:B------:R-:W-:-:S04]  /*0ad0*/  IADD3 R0, R5, c[0x0][0x53c], RZ ;  /* 0x00014f0005007a10 */ /* 0x000fc80007ffe0ff */
[----:B------:R-:W-:Y:S02]  /*0ae0*/  @P0 SHF.R.U32.HI R11, RZ, c[0x0][0x544], R6 ;  /* 0x00015100ff0b0a19 */ /* 0x000fe40000011606 */
[----:B------:R-:W-:-:S03]  /*0af0*/  MOV R6, c[0x0][0x548] ;  /* 0x0001520000067a02 */ /* 0x000fc60000000f00 */
[----:B------:R-:W-:Y:S01]  /*0b00*/  IMAD R0, R11, c[0x0][0x53c], R0 ;  /* 0x00014f000b007a24 */ /* 0x000fe200078e0200 */
[----:B------:R-:W-:Y:S01]  /*0b10*/  ISETP.NE.AND P0, PT, R6, 0x1, PT ;  /* 0x000000010600780c */ /* 0x000fe20003f05270 */
[----:B------:R1:W-:Y:S02]  /*0b20*/  STL [R1+0x4c], R11 ;  /* 0x00004c0b01007387 */ /* 0x0003e40000100800 */
[----:B------:R-:W-:-:S05]  /*0b30*/  IMAD.SHL.U32 R164, R0, 0x80, RZ ;  /* 0x0000008000a47824 */ /* 0x000fca00078e00ff */
[----:B------:R-:W-:Y:S01]  /*0b40*/  IADD3 R0, R164, 0x7f, RZ ;  /* 0x0000007fa4007810 */ /* 0x000fe20007ffe0ff */
[----:B------:R1:W-:Y:S04]  /*0b50*/  STL [R1+0x58], R164 ;  /* 0x000058a401007387 */ /* 0x0003e80000100800 */
[----:B------:R-:W-:-:S05]  /*0b60*/  @P1 IMAD.HI.U32 R5, R0, c[0x0][0x2c8], RZ ;  /* 0x0000b20000051a27 */ /* 0x000fca00078e00ff */
[----:B------:R-:W-:Y:S02]  /*0b70*/  @P1 SHF.R.U32.HI R0, RZ, c[0x0][0x2cc], R5 ;  /* 0x0000b300ff001a19 */ /* 0x000fe40000011605 */
[----:B------:R-:W-:-:S04]  /*0b80*/  IADD3 R5, -R7, 0x60, RZ ;  /* 0x0000006007057810 */ /* 0x000fc80007ffe1ff */
[----:B------:R-:W-:Y:S01]  /*0b90*/  IADD3 R5, R0, c[0x0][0x1d0], R5 ;  /* 0x0000740000057a10 */ /* 0x000fe20007ffe005 */
[----:B------:R-:W-:-:S04]  /*0ba0*/  IMAD.IADD R0, R2, 0x1, -R4 ;  /* 0x0000000102007824 */ /* 0x000fc800078e0a04 */
[----:B------:R-:W-:Y:S02]  /*0bb0*/  IMAD R0, R3, c[0x0][0x554], R0 ;  /* 0x0001550003007a24 */ /* 0x000fe400078e0200 */
[----:B------:R-:W-:-:S04]  /*0bc0*/  IMAD.HI R5, R5, 0x2aaaaaab, RZ ;  /* 0x2aaaaaab05057827 */ /* 0x000fc800078e02ff */
[----:B------:R-:W-:Y:S01]  /*0bd0*/  @P0 IMAD.HI.U32 R2, R0, c[0x0][0x54c], RZ ;  /* 0x0001530000020a27 */ /* 0x000fe200078e00ff */
[----:B------:R-:W-:-:S03]  /*0be0*/  SHF.R.U32.HI R6, RZ, 0x1f, R5 ;  /* 0x0000001fff067819 */ /* 0x000fc60000011605 */
[----:B------:R-:W-:Y:S01]  /*0bf0*/  IMAD.MOV.U32 R14, RZ, RZ, R0 ;  /* 0x000000ffff0e7224 */ /* 0x000fe200078e0000 */
[----:B------:R-:W-:Y:S01]  /*0c00*/  @P0 SHF.R.U32.HI R14, RZ, c[0x0][0x550], R2 ;  /* 0x00015400ff0e0a19 */ /* 0x000fe20000011602 */
[----:B------:R-:W-:Y:S01]  /*0c10*/  IMAD.MOV.U32 R2, RZ, RZ, RZ ;  /* 0x000000ffff027224 */ /* 0x000fe200078e00ff */
[----:B------:R-:W-:Y:S02]  /*0c20*/  LEA.HI.SX32 R6, R5, R6, 0x1c ;  /* 0x0000000605067211 */ /* 0x000fe400078fe2ff */
[----:B------:R-:W-:Y:S01]  /*0c30*/  IADD3 R3, -R14, RZ, RZ ;  /* 0x000000ff0e037210 */ /* 0x000fe20007ffe1ff */
[----:B------:R1:W-:Y:S01]  /*0c40*/  STL [R1+0x48], R14 ;  /* 0x0000480e01007387 */ /* 0x0003e20000100800 */
[----:B------:R-:W-:-:S03]  /*0c50*/  IMNMX R6, R6, UR4, PT ;  /* 0x0000000406067c17 */ /* 0x000fc6000b800200 */
[----:B------:R-:W-:Y:S01]  /*0c60*/  IMAD R17, R3, c[0x0][0x548], R0 ;  /* 0x0001520003117a24 */ /* 0x000fe200078e0200 */
[----:B------:R-:W-:-:S04]  /*0c70*/  ISETP.GE.AND P0, PT, R6, 0x1, PT ;  /* 0x000000010600780c */ /* 0x000fc80003f06270 */
[----:B------:R1:W-:Y:S09]  /*0c80*/  STL [R1+0x44], R17 ;  /* 0x0000441101007387 */ /* 0x0003f20000100800 */
[----:B------:R-:W-:Y:S05]  /*0c90*/  @!P0 BRA `(.L_x_835) ;  /* 0x000001f000008947 */ /* 0x000fea0003800000 */
[----:B------:R-:W-:-:S04]  /*0ca0*/  SHF.R.U32.HI R0, RZ, 0x10, R11 ;  /* 0x00000010ff007819 */ /* 0x000fc8000001160b */
[----:B------:R-:W-:-:S04]  /*0cb0*/  ISETP.NE.AND P0, PT, R0, RZ, PT ;  /* 0x000000ff0000720c */ /* 0x000fc80003f05270 */
[----:B------:R-:W-:-:S04]  /*0cc0*/  SEL R0, R0, c[0x0][0x338], P0 ;  /* 0x0000ce0000007a07 */ /* 0x000fc80000000000 */
[-C--:B------:R-:W-:Y:S02]  /*0cd0*/  IABS R3, R0.reuse ;  /* 0x0000000000037213 */ /* 0x080fe40000000000 */
[----:B------:R-:W-:Y:S02]  /*0ce0*/  IADD3 R7, R0, -0x1, R6 ;  /* 0xffffffff00077810 */ /* 0x000fe40007ffe006 */
[----:B------:R-:W2:Y:S02]  /*0cf0*/  I2F.RP R4, R3 ;  /* 0x0000000300047306 */ /* 0x000ea40000209400 */
[----:B------:R-:W-:Y:S02]  /*0d00*/  IABS R10, R7 ;  /* 0x00000007000a7213 */ /* 0x000fe40000000000 */
[----:B------:R-:W-:-:S04]  /*0d10*/  LOP3.LUT R7, R7, R0, RZ, 0x3c, !PT ;  /* 0x0000000007077212 */ /* 0x000fc800078e3cff */
[----:B------:R-:W-:Y:S01]  /*0d20*/  ISETP.GE.AND P0, PT, R7, RZ, PT ;  /* 0x000000ff0700720c */ /* 0x000fe20003f06270 */
[----:B--2---:R-:W2:Y:S02]  /*0d30*/  MUFU.RCP R4, R4 ;  /* 0x0000000400047308 */ /* 0x004ea40000001000 */
[----:B--2---:R-:W-:-:S06]  /*0d40*/  IADD3 R4, R4, 0xffffffe, RZ ;  /* 0x0ffffffe04047810 */ /* 0x004fcc0007ffe0ff */
[----:B------:R-:W2:Y:S02]  /*0d50*/  F2I.FTZ.U32.TRUNC.NTZ R5, R4 ;  /* 0x0000000400057305 */ /* 0x000ea4000021f000 */
[----:B--2---:R-:W-:Y:S02]  /*0d60*/  IMAD.MOV R2, RZ, RZ, -R5 ;  /* 0x000000ffff027224 */ /* 0x004fe400078e0a05 */
[----:B------:R-:W-:Y:S02]  /*0d70*/  IMAD.MOV.U32 R4, RZ, RZ, RZ ;  /* 0x000000ffff047224 */ /* 0x000fe400078e00ff */
        /* <DEDUP_REMOVED lines=13> */
[----:B------:R-:W-:-:S13]  /*0e50*/  ISETP.GE.U32.AND P3, PT, R4, R3, PT ;  /* 0x000000030400720c */ /* 0x000fda0003f66070 */
[----:B------:R-:W-:-:S05]  /*0e60*/  @P3 IADD3 R2, R2, 0x1, RZ ;  /* 0x0000000102023810 */ /* 0x000fca0007ffe0ff */
[----:B------:R-:W-:Y:S01]  /*0e70*/  @!P0 IMAD.MOV R2, RZ, RZ, -R2 ;  /* 0x000000ffff028224 */ /* 0x000fe200078e0a02 */
[----:B------:R-:W-:Y:S02]  /*0e80*/  @!P2 LOP3.LUT R2, RZ, R0, RZ, 0x33, !PT ;  /* 0x00000000ff02a212 */ /* 0x000fe400078e33ff */
.L_x_835:
[----:B------:R-:W-:Y:S05]  /*0e90*/  BSYNC B0 ;  /* 0x0000000000007941 */ /* 0x000fea0003800000 */
.L_x_834:
[----:B------:R-:W-:Y:S01]  /*0ea0*/  LOP3.LUT R0, R11, 0xffff, RZ, 0xc0, !PT ;  /* 0x0000ffff0b007812 */ /* 0x000fe200078ec0ff */
[----:B------:R-:W-:Y:S01]  /*0eb0*/  IMAD.MOV.U32 R15, RZ, RZ, RZ ;  /* 0x000000ffff0f7224 */ /* 0x000fe200078e00ff */
[----:B------:R-:W-:Y:S01]  /*0ec0*/  CS2R R98, SRZ ;  /* 0x0000000000627805 */ /* 0x000fe2000001ff00 */
[----:B------:R-:W-:Y:S01]  /*0ed0*/  IMAD.MOV.U32 R16, RZ, RZ, RZ ;  /* 0x000000ffff107224 */ /* 0x000fe200078e00ff */
[----:B------:R-:W-:Y:S01]  /*0ee0*/  CS2R R96, SRZ ;  /* 0x0000000000607805 */ /* 0x000fe2000001ff00 */
[----:B------:R-:W-:Y:S01]  /*0ef0*/  IMAD R25, R0, R2, RZ ;  /* 0x0000000200197224 */ /* 0x000fe200078e02ff */
[----:B------:R-:W-:Y:S01]  /*0f00*/  PRMT R0, RZ, 0x7610, R0 ;  /* 0x00007610ff007816 */ /* 0x000fe20000000000 */
[----:B------:R-:W-:Y:S01]  /*0f10*/  CS2R R94, SRZ ;  /* 0x00000000005e7805 */ /* 0x000fe2000001ff00 */
[----:B------:R-:W-:Y:S01]  /*0f20*/  CS2R R92, SRZ ;  /* 0x00000000005c7805 */ /* 0x000fe2000001ff00 */
[----:B------:R-:W-:Y:S01]  /*0f30*/  IMAD.IADD R2, R25, 0x1, R2 ;  /* 0x0000000119027824 */ /* 0x000fe200078e0202 */
[----:B------:R2:W-:Y:S01]  /*0f40*/  STL [R1+0x20], R25 ;  /* 0x0000201901007387 */ /* 0x0005e20000100800 */
        /* <DEDUP_REMOVED lines=47> */
[----:B--2---:R-:W2:Y:S04]  /*1240*/  S2R R3, SR_TID.X ;  /* 0x0000000000037919 */ /* 0x004ea80000002100 */
[----:B------:R-:W3:Y:S04]  /*1250*/  LDL.64 R4, [R1+0x50] ;  /* 0x0000500001047983 */ /* 0x000ee80000100a00 */
[----:B------:R4:W3:Y:S01]  /*1260*/  LDL.64 R34, [R1+0x50] ;  /* 0x0000500001227983 */ /* 0x0008e20000100a00 */
[----:B------:R-:W-:-:S04]  /*1270*/  ISETP.NE.U32.AND P0, PT, RZ, c[0x0][0x340], PT ;  /* 0x0000d000ff007a0c */ /* 0x000fc80003f05070 */
[----:B------:R-:W-:Y:S02]  /*1280*/  ISETP.NE.AND.EX P0, PT, RZ, c[0x0][0x344], PT, P0 ;  /* 0x0000d100ff007a0c */ /* 0x000fe40003f05300 */
[----:B--2---:R-:W-:-:S11]  /*1290*/  SHF.R.S32.HI R33, RZ, 0x1f, R3 ;  /* 0x0000001fff217819 */ /* 0x004fd60000011403 */
[----:B------:R-:W-:Y:S01]  /*12a0*/  @P0 IMAD.MOV.U32 R2, RZ, RZ, 0x4 ;  /* 0x00000004ff020424 */ /* 0x000fe200078e00ff */
[----:B------:R-:W-:-:S03]  /*12b0*/  LEA.HI R33, R33, R3, RZ, 0x3 ;  /* 0x0000000321217211 */ /* 0x000fc600078f18ff */
[----:B------:R-:W-:Y:S01]  /*12c0*/  @P0 IMAD.WIDE R2, R14, R2, c[0x0][0x340] ;  /* 0x0000d0000e020625 */ /* 0x000fe200078e0202 */
[----:B------:R-:W-:-:S04]  /*12d0*/  SHF.R.S32.HI R33, RZ, 0x3, R33 ;  /* 0x00000003ff217819 */ /* 0x000fc80000011421 */
[----:B------:R2:W5:Y:S01]  /*12e0*/  @P0 LDG.E R9, [R2.64] ;  /* 0x0000000802090981 */ /* 0x000562000c1e1900 */
[----:B------:R-:W-:Y:S01]  /*12f0*/  SHF.R.S32.HI R0, RZ, 0x1f, R33 ;  /* 0x0000001fff007819 */ /* 0x000fe20000011421 */
[----:B------:R-:W-:Y:S01]  /*1300*/  WARPSYNC 0xffffffff ;  /* 0xffffffff00007948 */ /* 0x000fe20003800000 */
[----:B-1----:R-:W-:-:S05]  /*1310*/  SHF.R.S32.HI R11, RZ, 0x1f, R17 ;  /* 0x0000001fff0b7819 */ /* 0x002fca0000011411 */
[----:B------:R-:W-:-:S04]  /*1320*/  IMAD R8, R11, c[0x0][0x210], RZ ;  /* 0x000084000b087a24 */ /* 0x000fc800078e02ff */
[----:B------:R-:W-:Y:S02]  /*1330*/  IMAD R8, R17, c[0x0][0x214], R8 ;  /* 0x0000850011087a24 */ /* 0x000fe400078e0208 */
[C---:B--2---:R-:W-:Y:S02]  /*1340*/  IMAD R2, R0.reuse, c[0x0][0x1e0], RZ ;  /* 0x0000780000027a24 */ /* 0x044fe400078e02ff */
[----:B------:R-:W-:Y:S02]  /*1350*/  IMAD R0, R0, c[0x0][0x208], RZ ;  /* 0x0000820000007a24 */ /* 0x000fe400078e02ff */
[C---:B------:R-:W-:Y:S02]  /*1360*/  IMAD R6, R33.reuse, c[0x0][0x1e4], R2 ;  /* 0x0000790021067a24 */ /* 0x040fe400078e0202 */
[----:B------:R-:W-:Y:S02]  /*1370*/  IMAD R0, R33, c[0x0][0x20c], R0 ;  /* 0x0000830021007a24 */ /* 0x000fe400078e0200 */
[----:B---3--:R-:W-:-:S05]  /*1380*/  IMAD.MOV.U32 R34, RZ, RZ, R4 ;  /* 0x000000ffff227224 */ /* 0x008fca00078e0004 */
[--C-:B------:R-:W-:Y:S02]  /*1390*/  SHF.R.S32.HI R35, RZ, 0x1f, R34.reuse ;  /* 0x0000001fff237819 */ /* 0x100fe40000011422 */
[C---:B------:R-:W-:Y:S02]  /*13a0*/  IADD3 R19, R34.reuse, 0x40, RZ ;  /* 0x0000004022137810 */ /* 0x040fe40007ffe0ff */
[----:B------:R-:W-:Y:S01]  /*13b0*/  ISETP.GE.AND P4, PT, R34, c[0x0][0x1d4], PT ;  /* 0x0000750022007a0c */ /* 0x000fe20003f86270 */
[--C-:B------:R-:W-:Y:S01]  /*13c0*/  IMAD.WIDE.U32 R4, R33, c[0x0][0x1e0], R34.reuse ;  /* 0x0000780021047a25 */ /* 0x100fe200078e0022 */
[----:B------:R-:W-:Y:S01]  /*13d0*/  ISETP.GE.AND P3, PT, R19, c[0x0][0x1d4], PT ;  /* 0x0000750013007a0c */ /* 0x000fe20003f66270 */
[----:B------:R4:W-:Y:S01]  /*13e0*/  STL [R1+0x54], R35 ;  /* 0x0000542301007387 */ /* 0x0009e20000100800 */
[----:B------:R-:W-:Y:S01]  /*13f0*/  SEL R7, RZ, 0x1, P4 ;  /* 0x00000001ff077807 */ /* 0x000fe20002000000 */
[----:B------:R-:W-:Y:S01]  /*1400*/  IMAD.WIDE.U32 R2, R33, c[0x0][0x208], R34 ;  /* 0x0000820021027a25 */ /* 0x000fe200078e0022 */
[----:B------:R-:W-:-:S02]  /*1410*/  IADD3 R5, R5, R6, RZ ;  /* 0x0000000605057210 */ /* 0x000fc40007ffe0ff */
[----:B------:R-:W-:Y:S01]  /*1420*/  IADD3 R23, R34, 0x80, RZ ;  /* 0x0000008022177810 */ /* 0x000fe20007ffe0ff */
[----:B------:R-:W-:Y:S01]  /*1430*/  IMAD.IADD R3, R3, 0x1, R0 ;  /* 0x0000000103037824 */ /* 0x000fe200078e0200 */
[----:B------:R-:W-:Y:S01]  /*1440*/  SEL R0, RZ, 0xffffffff, P3 ;  /* 0xffffffffff007807 */ /* 0x000fe20001800000 */
[----:B------:R-:W-:Y:S01]  /*1450*/  IMAD R6, R11, c[0x0][0x1e8], RZ ;  /* 0x00007a000b067a24 */ /* 0x000fe200078e02ff */
[----:B------:R-:W-:Y:S01]  /*1460*/  ISETP.GE.AND P2, PT, R23, c[0x0][0x1d4], PT ;  /* 0x0000750017007a0c */ /* 0x000fe20003f46270 */
[C---:B------:R-:W-:Y:S01]  /*1470*/  IMAD.WIDE.U32 R4, R17.reuse, c[0x0][0x1e8], R4 ;  /* 0x00007a0011047a25 */ /* 0x040fe200078e0004 */
[----:B------:R-:W-:Y:S02]  /*1480*/  SHF.L.U32 R0, R0, 0x1, RZ ;  /* 0x0000000100007819 */ /* 0x000fe400000006ff */
[----:B------:R-:W-:Y:S01]  /*1490*/  SEL R10, RZ, 0x4, P2 ;  /* 0x00000004ff0a7807 */ /* 0x000fe20001000000 */
[C---:B------:R-:W-:Y:S01]  /*14a0*/  IMAD R6, R17.reuse, c[0x0][0x1ec], R6 ;  /* 0x00007b0011067a24 */ /* 0x040fe200078e0206 */
[----:B------:R-:W-:Y:S01]  /*14b0*/  LOP3.LUT R12, R0, 0x2, R7, 0xe2, !PT ;  /* 0x00000002000c7812 */ /* 0x000fe200078ee207 */
[----:B------:R-:W-:-:S03]  /*14c0*/  IMAD.WIDE.U32 R2, R17, c[0x0][0x210], R2 ;  /* 0x0000840011027a25 */ /* 0x000fc600078e0002 */
[----:B------:R-:W-:Y:S01]  /*14d0*/  LOP3.LUT R20, R12, R10, RZ, 0xfc, !PT ;  /* 0x0000000a0c147212 */ /* 0x000fe200078efcff */
[----:B------:R-:W-:Y:S01]  /*14e0*/  IMAD.IADD R7, R5, 0x1, R6 ;  /* 0x0000000105077824 */ /* 0x000fe200078e0206 */
[----:B------:R-:W-:Y:S01]  /*14f0*/  IADD3 R5, R3, R8, RZ ;  /* 0x0000000803057210 */ /* 0x000fe20007ffe0ff */
[----:B------:R-:W-:Y:S01]  /*1500*/  IMAD.MOV.U32 R6, RZ, RZ, R4 ;  /* 0x000000ffff067224 */ /* 0x000fe200078e0004 */
[----:B------:R-:W-:Y:S02]  /*1510*/  SHF.R.S32.HI R8, RZ, 0x1f, R14 ;  /* 0x0000001fff087819 */ /* 0x000fe4000001140e */
[--C-:B-----5:R-:W-:Y:S02]  /*1520*/  @P0 SHF.R.S32.HI R3, RZ, 0x1f, R9.reuse ;  /* 0x0000001fff030819 */ /* 0x120fe40000011409 */
[----:B------:R-:W-:Y:S01]  /*1530*/  MOV R4, R2 ;  /* 0x0000000200047202 */ /* 0x000fe20000000f00 */
[----:B------:R-:W-:Y:S02]  /*1540*/  @!P0 IMAD.MOV.U32 R3, RZ, RZ, R8 ;  /* 0x000000ffff038224 */ /* 0x000fe400078e0008 */
[----:B------:R-:W-:Y:S01]  /*1550*/  @P0 IMAD.MOV.U32 R2, RZ, RZ, R9 ;  /* 0x000000ffff020224 */ /* 0x000fe200078e0009 */
[----:B------:R-:W-:Y:S01]  /*1560*/  @!P0 MOV R2, R14 ;  /* 0x0000000e00028202 */ /* 0x000fe20000000f00 */
[----:B------:R-:W-:-:S02]  /*1570*/  IMAD R0, R3, c[0x0][0x1f0], RZ ;  /* 0x00007c0003007a24 */ /* 0x000fc400078e02ff */
[----:B------:R-:W-:Y:S02]  /*1580*/  IMAD R3, R3, c[0x0][0x218], RZ ;  /* 0x0000860003037a24 */ /* 0x000fe400078e02ff */
[----:B------:R-:W-:-:S04]  /*1590*/  IMAD.WIDE.U32 R30, R2, c[0x0][0x1f0], R6 ;  /* 0x00007c00021e7a25 */ /* 0x000fc800078e0006 */
[C---:B------:R-:W-:Y:S01]  /*15a0*/  IMAD.WIDE.U32 R26, R2.reuse, c[0x0][0x218], R4 ;  /* 0x00008600021a7a25 */ /* 0x040fe200078e0004 */
[----:B------:R4:W-:Y:S03]  /*15b0*/  STL.64 [R1+0x30], R30 ;  /* 0x0000301e01007387 */ /* 0x0009e60000100a00 */
[C---:B------:R-:W-:Y:S01]  /*15c0*/  IMAD R0, R2.reuse, c[0x0][0x1f4], R0 ;  /* 0x00007d0002007a24 */ /* 0x040fe200078e0200 */
[----:B------:R4:W-:Y:S01]  /*15d0*/  STL.64 [R1+0x38], R26 ;  /* 0x0000381a01007387 */ /* 0x0009e20000100a00 */
[----:B------:R-:W-:-:S03]  /*15e0*/  IMAD R2, R2, c[0x0][0x21c], R3 ;  /* 0x0000870002027a24 */ /* 0x000fc600078e0203 */
[----:B------:R-:W-:Y:S02]  /*15f0*/  IADD3 R29, R31, R0, RZ ;  /* 0x000000001f1d7210 */ /* 0x000fe40007ffe0ff */
[----:B------:R-:W-:-:S05]  /*1600*/  IADD3 R28, R27, R2, RZ ;  /* 0x000000021b1c7210 */ /* 0x000fca0007ffe0ff */
[----:B------:R4:W-:Y:S04]  /*1610*/  STL [R1+0x40], R28 ;  /* 0x0000401c01007387 */ /* 0x0009e80000100800 */
[----:B------:R4:W-:Y:S02]  /*1620*/  STL [R1+0x28], R29 ;  /* 0x0000281d01007387 */ /* 0x0009e40000100800 */
[----:B------:R-:W2:Y:S01]  /*1630*/  LDL R15, [R1+0x70] ;  /* 0x00007000010f7983 */ /* 0x000ea20000100800 */
[----:B------:R-:W-:Y:S01]  /*1640*/  IMAD R5, R11, c[0x0][0x1b8], RZ ;  /* 0x00006e000b057a24 */ /* 0x000fe200078e02ff */
[----:B------:R-:W-:Y:S01]  /*1650*/  P2R R22, PR, RZ, 0x8 ;  /* 0x00000008ff167803 */ /* 0x000fe20000000000 */
[C---:B------:R-:W-:Y:S01]  /*1660*/  IMAD.WIDE.U32 R2, R17.reuse, c[0x0][0x1b8], RZ ;  /* 0x00006e0011027a25 */ /* 0x040fe200078e00ff */
[----:B------:R-:W3:Y:S01]  /*1670*/  LDL R36, [R1+0x64] ;  /* 0x0000640001247983 */ /* 0x000ee20000100800 */
[----:B------:R-:W-:Y:S02]  /*1680*/  P2R R21, PR, RZ, 0x4 ;  /* 0x00000004ff157803 */ /* 0x000fe40000000000 */
[----:B------:R-:W-:Y:S01]  /*1690*/  IMAD R5, R17, c[0x0][0x1bc], R5 ;  /* 0x00006f0011057a24 */ /* 0x000fe200078e0205 */
[----:B------:R-:W5:Y:S01]  /*16a0*/  LDL R32, [R1+0x60] ;  /* 0x0000600001207983 */ /* 0x000f620000100800 */
[----:B------:R-:W-:Y:S01]  /*16b0*/  IMAD R8, R8, c[0x0][0x1c0], RZ ;  /* 0x0000700008087a24 */ /* 0x000fe200078e02ff */
[----:B------:R-:W-:-:S02]  /*16c0*/  P2R R18, PR, RZ, 0x10 ;  /* 0x00000010ff127803 */ /* 0x000fc40000000000 */
[----:B----4-:R-:W4:Y:S01]  /*16d0*/  LDL R136, [R1+0x4] ;  /* 0x0000040001887983 */ /* 0x010f220000100800 */
[----:B------:R-:W-:Y:S01]  /*16e0*/  IADD3 R3, R3, R5, RZ ;  /* 0x0000000503037210 */ /* 0x000fe20007ffe0ff */
[----:B------:R-:W-:-:S04]  /*16f0*/  IMAD R8, R14, c[0x0][0x1c4], R8 ;  /* 0x000071000e087a24 */ /* 0x000fc800078e0208 */
[----:B------:R-:W-:-:S04]  /*1700*/  IMAD.WIDE.U32 R2, R14, c[0x0][0x1c0], R2 ;  /* 0x000070000e027a25 */ /* 0x000fc800078e0002 */
[----:B------:R-:W-:Y:S01]  /*1710*/  IMAD.IADD R3, R3, 0x1, R8 ;  /* 0x0000000103037824 */ /* 0x000fe200078e0208 */
[----:B------:R-:W-:Y:S01]  /*1720*/  IADD3 R9, R33, R164, RZ ;  /* 0x000000a421097210 */ /* 0x000fe20007ffe0ff */
[----:B------:R-:W-:Y:S01]  /*1730*/  IMAD R24, R24, c[0x0][0x168], RZ ;  /* 0x00005a0018187a24 */ /* 0x000fe200078e02ff */
[----:B------:R-:W-:Y:S02]  /*1740*/  ISETP.GE.AND P3, PT, R34, c[0x0][0x198], PT ;  /* 0x0000660022007a0c */ /* 0x000fe40003f66270 */
[----:B------:R-:W-:Y:S02]  /*1750*/  MOV R135, R13 ;  /* 0x0000000d00877202 */ /* 0x000fe40000000f00 */
[----:B------:R-:W-:Y:S02]  /*1760*/  ISETP.GE.AND P2, PT, R19, c[0x0][0x198], PT ;  /* 0x0000660013007a0c */ /* 0x000fe40003f46270 */
[----:B------:R-:W-:-:S04]  /*1770*/  IADD3 R16, R9, 0x40, RZ ;  /* 0x0000004009107810 */ /* 0x000fc80007ffe0ff */
[----:B------:R-:W-:Y:S01]  /*1780*/  ISETP.GE.AND P6, PT, R16, R24, PT ;  /* 0x000000181000720c */ /* 0x000fe20003fc6270 */
[----:B------:R-:W-:Y:S01]  /*1790*/  BAR.SYNC.DEFER_BLOCKING 0x0 ;  /* 0x0000000000007b1d */ /* 0x000fe20000010000 */
[----:B--2---:R-:W-:-:S04]  /*17a0*/  IMAD.IADD R4, R15, 0x1, R164 ;  /* 0x000000010f047824 */ /* 0x004fc800078e02a4 */
[----:B------:R-:W-:-:S04]  /*17b0*/  @P1 IMAD.HI.U32 R6, R4, c[0x0][0x2c8], RZ ;  /* 0x0000b20004061a27 */ /* 0x000fc800078e00ff */
[----:B------:R-:W-:Y:S01]  /*17c0*/  IMAD.MOV.U32 R0, RZ, RZ, R4 ;  /* 0x000000ffff007224 */ /* 0x000fe200078e0004 */
[----:B------:R-:W-:-:S04]  /*17d0*/  @P1 SHF.R.U32.HI R0, RZ, c[0x0][0x2cc], R6 ;  /* 0x0000b300ff001a19 */ /* 0x000fc80000011606 */
[--C-:B------:R-:W-:Y:S01]  /*17e0*/  SHF.R.S32.HI R6, RZ, 0x1f, R0.reuse ;  /* 0x0000001fff067819 */ /* 0x100fe20000011400 */
[----:B------:R-:W-:-:S04]  /*17f0*/  IMAD.MOV R5, RZ, RZ, -R0 ;  /* 0x000000ffff057224 */ /* 0x000fc800078e0a00 */
[----:B------:R-:W-:Y:S02]  /*1800*/  IMAD R4, R5, c[0x0][0x2c4], R4 ;  /* 0x0000b10005047a24 */ /* 0x000fe400078e0204 */
[----:B------:R-:W-:Y:S02]  /*1810*/  IMAD R5, R6, c[0x0][0x1b0], RZ ;  /* 0x00006c0006057a24 */ /* 0x000fe400078e02ff */
[----:B------:R-:W-:-:S04]  /*1820*/  IMAD.WIDE.U32 R2, R0, c[0x0][0x1b0], R2 ;  /* 0x00006c0000027a25 */ /* 0x000fc800078e0002 */
[----:B------:R-:W-:Y:S01]  /*1830*/  IMAD R6, R0, c[0x0][0x1b4], R5 ;  /* 0x00006d0000067a24 */ /* 0x000fe200078e0205 */
[----:B------:R-:W-:-:S04]  /*1840*/  SHF.R.S32.HI R5, RZ, 0x1f, R4 ;  /* 0x0000001fff057819 */ /* 0x000fc80000011404 */
[----:B------:R-:W-:Y:S01]  /*1850*/  IADD3 R3, R3, R6, RZ ;  /* 0x0000000603037210 */ /* 0x000fe20007ffe0ff */
[----:B------:R-:W-:-:S04]  /*1860*/  IMAD R0, R5, c[0x0][0x1a8], RZ ;  /* 0x00006a0005007a24 */ /* 0x000fc800078e02ff */
[C---:B------:R-:W-:Y:S02]  /*1870*/  IMAD R0, R4.reuse, c[0x0][0x1ac], R0 ;  /* 0x00006b0004007a24 */ /* 0x040fe400078e0200 */
[----:B------:R-:W-:-:S04]  /*1880*/  IMAD.WIDE.U32 R2, R4, c[0x0][0x1a8], R2 ;  /* 0x00006a0004027a25 */ /* 0x000fc800078e0002 */
[----:B------:R-:W-:Y:S01]  /*1890*/  IMAD.IADD R8, R3, 0x1, R0 ;  /* 0x0000000103087824 */ /* 0x000fe200078e0200 */
[----:B------:R-:W-:-:S04]  /*18a0*/  LEA R0, P0, R2, c[0x0][0x160], 0x1 ;  /* 0x0000580002007a11 */ /* 0x000fc800078008ff */
[----:B------:R-:W-:Y:S02]  /*18b0*/  LEA.HI.X R8, R2, c[0x0][0x164], R8, 0x1, P0 ;  /* 0x0000590002087a11 */ /* 0x000fe400000f0c08 */
[----:B------:R-:W1:Y:S04]  /*18c0*/  SHFL.IDX PT, R2, R0, RZ, 0x181f ;  /* 0x00181fff00027589 */ /* 0x000e6800000e0000 */
[----:B------:R-:W3:Y:S01]  /*18d0*/  SHFL.IDX PT, R3, R8, RZ, 0x181f ;  /* 0x00181fff08037589 */ /* 0x000ee200000e0000 */
[----:B------:R-:W-:-:S13]  /*18e0*/  ISETP.GE.AND P0, PT, R9, R24, PT ;  /* 0x000000180900720c */ /* 0x000fda0003f06270 */
[----:B-1----:R-:W-:-:S04]  /*18f0*/  @!P0 LEA R12, P5, R19, R2, 0x1 ;  /* 0x00000002130c8211 */ /* 0x002fc800078a08ff */
[----:B---3--:R-:W-:Y:S02]  /*1900*/  @!P0 LEA.HI.X R13, R19, R3, R36, 0x1, P5 ;  /* 0x00000003130d8211 */ /* 0x008fe400028f0c24 */
[----:B------:R-:W-:-:S04]  /*1910*/  @!P0 LEA R10, P5, R23, R2, 0x1 ;  /* 0x00000002170a8211 */ /* 0x000fc800078a08ff */
[----:B-----5:R-:W-:Y:S01]  /*1920*/  @!P0 LEA.HI.X R11, R23, R3, R32, 0x1, P5 ;  /* 0x00000003170b8211 */ /* 0x020fe200028f0c20 */
[----:B------:R-:W-:-:S05]  /*1930*/  @!P0 IMAD.WIDE R2, R34, 0x2, R2 ;  /* 0x0000000222028825 */ /* 0x000fca00078e0202 */
[----:B------:R-:W-:Y:S01]  /*1940*/  @!PT LDS RZ, [RZ] ;  /* 0x00000000fffff984 */ /* 0x000fe20000000800 */
[----:B----4-:R1:W-:Y:S04]  /*1950*/  @!P0 LDGSTS.E.BYPASS.LTC128B.128 [R136+0x100], [R2.64], !P3 ;  /* 0x0010000002888fae */ /* 0x0103e8000d901d48 */
[----:B------:R2:W-:Y:S04]  /*1960*/  @!P0 LDGSTS.E.BYPASS.LTC128B.128 [R136+0x4100], [R12.64], !P2 ;  /* 0x041000000c888fae */ /* 0x0005e8000d101d48 */
[----:B--2---:R-:W2:Y:S01]  /*1970*/  LDL R13, [R1] ;  /* 0x00000000010d7983 */ /* 0x004ea20000100800 */
[----:B------:R-:W-:-:S03]  /*1980*/  IADD3 R4, R9, 0x20, RZ ;  /* 0x0000002009047810 */ /* 0x000fc60007ffe0ff */
[----:B------:R-:W3:Y:S01]  /*1990*/  SHFL.IDX PT, R6, R0, 0x1, 0x181f ;  /* 0x00381f0000067f89 */ /* 0x000ee200000e0000 */
[----:B------:R-:W-:-:S03]  /*19a0*/  ISETP.GE.AND P4, PT, R4, R24, PT ;  /* 0x000000180400720c */ /* 0x000fc60003f86270 */
[----:B------:R-:W4:Y:S04]  /*19b0*/  SHFL.IDX PT, R7, R8, 0x1, 0x181f ;  /* 0x00381f0008077f89 */ /* 0x000f2800000e0000 */
[----:B------:R-:W5:Y:S04]  /*19c0*/  SHFL.IDX PT, R4, R0, 0x2, 0x181f ;  /* 0x00581f0000047f89 */ /* 0x000f6800000e0000 */
[----:B------:R-:W5:Y:S04]  /*19d0*/  SHFL.IDX PT, R5, R8, 0x2, 0x181f ;  /* 0x00581f0008057f89 */ /* 0x000f6800000e0000 */
[----:B-1----:R-:W1:Y:S01]  /*19e0*/  SHFL.IDX PT, R2, R0, 0x3, 0x181f ;  /* 0x00781f0000027f89 */ /* 0x002e6200000e0000 */
[----:B------:R-:W-:-:S03]  /*19f0*/  IADD3 R9, R9, 0x60, RZ ;  /* 0x0000006009097810 */ /* 0x000fc60007ffe0ff */
[----:B------:R-:W1:Y:S01]  /*1a00*/  SHFL.IDX PT, R3, R8, 0x3, 0x181f ;  /* 0x00781f0008037f89 */ /* 0x000e6200000e0000 */
[----:B---3--:R-:W-:-:S04]  /*1a10*/  @!P4 LEA R14, P5, R19, R6, 0x1 ;  /* 0x00000006130ec211 */ /* 0x008fc800078a08ff */
[C-C-:B----4-:R-:W-:Y:S02]  /*1a20*/  @!P4 LEA.HI.X R15, R19.reuse, R7, R36.reuse, 0x1, P5 ;  /* 0x00000007130fc211 */ /* 0x150fe400028f0c24 */
[----:B-----5:R-:W-:Y:S02]  /*1a30*/  @!P6 LEA R16, P5, R19, R4, 0x1 ;  /* 0x000000041310e211 */ /* 0x020fe400078a08ff */
[----:B------:R-:W-:Y:S02]  /*1a40*/  ISETP.GE.AND P2, PT, R23, c[0x0][0x198], PT ;  /* 0x0000660017007a0c */ /* 0x000fe40003f46270 */
[----:B------:R-:W-:Y:S02]  /*1a50*/  @!P6 LEA.HI.X R17, R19, R5, R36, 0x1, P5 ;  /* 0x000000051311e211 */ /* 0x000fe400028f0c24 */
[----:B------:R-:W-:-:S09]  /*1a60*/  ISETP.GE.AND P5, PT, R9, R24, PT ;  /* 0x000000180900720c */ /* 0x000fd20003fa6270 */
[----:B------:R1:W-:Y:S04]  /*1a70*/  @!P0 LDGSTS.E.BYPASS.LTC128B.128 [R136+0x8100], [R10.64], !P2 ;  /* 0x081000000a888fae */ /* 0x0003e8000d101d48 */
[----:B-1----:R-:W-:-:S04]  /*1a80*/  @!P5 LEA R10, P0, R19, R2, 0x1 ;  /* 0x00000002130ad211 */ /* 0x002fc800078008ff */
[----:B------:R-:W-:Y:S02]  /*1a90*/  @!P5 LEA.HI.X R11, R19, R3, R36, 0x1, P0 ;  /* 0x00000003130bd211 */ /* 0x000fe400000f0c24 */
[----:B------:R-:W-:-:S04]  /*1aa0*/  @!P4 LEA R8, P0, R23, R6, 0x1 ;  /* 0x000000061708c211 */ /* 0x000fc800078008ff */
[----:B------:R-:W-:Y:S02]  /*1ab0*/  @!P4 LEA.HI.X R9, R23, R7, R32, 0x1, P0 ;  /* 0x000000071709c211 */ /* 0x000fe400000f0c20 */
[----:B------:R-:W-:Y:S01]  /*1ac0*/  ISETP.GE.AND P0, PT, R19, c[0x0][0x198], PT ;  /* 0x0000660013007a0c */ /* 0x000fe20003f06270 */
[----:B------:R-:W-:-:S05]  /*1ad0*/  @!P4 IMAD.WIDE R6, R34, 0x2, R6 ;  /* 0x000000022206c825 */ /* 0x000fca00078e0206 */
[----:B------:R1:W-:Y:S07]  /*1ae0*/  @!P4 LDGSTS.E.BYPASS.LTC128B.128 [R136+0x1100], [R6.64], !P3 ;  /* 0x011000000688cfae */ /* 0x0003ee000d901d48 */
[----:B------:R3:W-:Y:S04]  /*1af0*/  @!P4 LDGSTS.E.BYPASS.LTC128B.128 [R136+0x5100], [R14.64], !P0 ;  /* 0x051000000e88cfae */ /* 0x0007e8000c101d48 */
[----:B------:R4:W-:Y:S01]  /*1b00*/  @!P4 LDGSTS.E.BYPASS.LTC128B.128 [R136+0x9100], [R8.64], !P2 ;  /* 0x091000000888cfae */ /* 0x0009e2000d101d48 */
[----:B-1----:R-:W-:-:S04]  /*1b10*/  @!P6 LEA R6, P0, R23, R4, 0x1 ;  /* 0x000000041706e211 */ /* 0x002fc800078008ff */
[----:B------:R-:W-:Y:S02]  /*1b20*/  @!P6 LEA.HI.X R7, R23, R5, R32, 0x1, P0 ;  /* 0x000000051707e211 */ /* 0x000fe400000f0c20 */
[----:B------:R-:W-:Y:S01]  /*1b30*/  ISETP.GE.AND P0, PT, R19, c[0x0][0x198], PT ;  /* 0x0000660013007a0c */ /* 0x000fe20003f06270 */
[----:B------:R-:W-:-:S05]  /*1b40*/  @!P6 IMAD.WIDE R4, R34, 0x2, R4 ;  /* 0x000000022204e825 */ /* 0x000fca00078e0204 */
[----:B------:R1:W-:Y:S07]  /*1b50*/  @!P6 LDGSTS.E.BYPASS.LTC128B.128 [R136+0x2100], [R4.64], !P3 ;  /* 0x021000000488efae */ /* 0x0003ee000d901d48 */
[----:B------:R5:W-:Y:S04]  /*1b60*/  @!P6 LDGSTS.E.BYPASS.LTC128B.128 [R136+0x6100], [R16.64], !P0 ;  /* 0x061000001088efae */ /* 0x000be8000c101d48 */
[----:B------:R3:W-:Y:S01]  /*1b70*/  @!P6 LDGSTS.E.BYPASS.LTC128B.128 [R136+0xa100], [R6.64], !P2 ;  /* 0x0a1000000688efae */ /* 0x0007e2000d101d48 */
[----:B------:R-:W-:-:S02]  /*1b80*/  ISETP.GE.AND P6, PT, R34, c[0x0][0x198], PT ;  /* 0x0000660022007a0c */ /* 0x000fc40003fc6270 */
[----:B------:R-:W-:Y:S01]  /*1b90*/  IADD3 R129, R135, -0x1, RZ ;  /* 0xffffffff87817810 */ /* 0x000fe20007ffe0ff */
[----:B------:R-:W-:-:S03]  /*1ba0*/  IMAD.MOV.U32 R128, RZ, RZ, -0x60 ;  /* 0xffffffa0ff807424 */ /* 0x000fc600078e00ff */
[----:B------:R-:W-:Y:S01]  /*1bb0*/  SHF.R.S32.HI R12, RZ, 0x1f, R129 ;  /* 0x0000001fff0c7819 */ /* 0x000fe20000011481 */
[----:B------:R-:W-:Y:S02]  /*1bc0*/  IMAD R128, R135, R128, 0x60 ;  /* 0x0000006087807424 */ /* 0x000fe400078e0280 */
[----:B-1----:R-:W-:-:S05]  /*1bd0*/  @!P5 IMAD.WIDE R4, R34, 0x2, R2 ;  /* 0x000000022204d825 */ /* 0x002fca00078e0202 */
[----:B------:R1:W-:Y:S01]  /*1be0*/  @!P5 LDGSTS.E.BYPASS.LTC128B.128 [R136+0x3100], [R4.64], !P6 ;  /* 0x031000000488dfae */ /* 0x0003e2000f101d48 */
[----:B------:R-:W-:-:S03]  /*1bf0*/  IMAD R0, R12, c[0x0][0x1e0], RZ ;  /* 0x000078000c007a24 */ /* 0x000fc600078e02ff */
[----:B------:R2:W-:Y:S01]  /*1c00*/  @!P5 LDGSTS.E.BYPASS.LTC128B.128 [R136+0x7100], [R10.64], !P0 ;  /* 0x071000000a88dfae */ /* 0x0005e2000c101d48 */
[----:B----4-:R-:W-:Y:S01]  /*1c10*/  IADD3 R8, R128, c[0x0][0x1d0], -R33 ;  /* 0x0000740080087a10 */ /* 0x010fe20007ffe821 */
[----:B------:R-:W-:Y:S01]  /*1c20*/  IMAD R0, R129, c[0x0][0x1e4], R0 ;  /* 0x0000790081007a24 */ /* 0x000fe200078e0200 */
[C---:B------:R-:W-:Y:S01]  /*1c30*/  ISETP.GE.AND P6, PT, R23.reuse, c[0x0][0x198], PT ;  /* 0x0000660017007a0c */ /* 0x040fe20003fc6270 */
[----:B------:R-:W-:Y:S01]  /*1c40*/  IMAD.MOV.U32 R130, RZ, RZ, R30 ;  /* 0x000000ffff827224 */ /* 0x000fe200078e001e */
[----:B------:R-:W-:Y:S02]  /*1c50*/  MOV R131, R29 ;  /* 0x0000001d00837202 */ /* 0x000fe40000000f00 */
[----:B------:R-:W-:Y:S02]  /*1c60*/  ISETP.NE.AND P4, PT, R18, RZ, PT ;  /* 0x000000ff1200720c */ /* 0x000fe40003f85270 */
[----:B-1----:R-:W-:-:S04]  /*1c70*/  @!P5 LEA R4, P0, R23, R2, 0x1 ;  /* 0x000000021704d211 */ /* 0x002fc800078008ff */
[----:B------:R-:W-:Y:S01]  /*1c80*/  @!P5 LEA.HI.X R5, R23, R3, R32, 0x1, P0 ;  /* 0x000000031705d211 */ /* 0x000fe200000f0c20 */
[----:B------:R-:W-:Y:S01]  /*1c90*/  IMAD.WIDE.U32 R2, R129, c[0x0][0x1e0], RZ ;  /* 0x0000780081027a25 */ /* 0x000fe200078e00ff */
[----:B------:R-:W-:Y:S02]  /*1ca0*/  ISETP.GE.AND P0, PT, R8, 0x1, PT ;  /* 0x000000010800780c */ /* 0x000fe40003f06270 */
[----:B------:R-:W-:Y:S01]  /*1cb0*/  ISETP.NE.AND P3, PT, R22, RZ, PT ;  /* 0x000000ff1600720c */ /* 0x000fe20003f65270 */
[----:B------:R1:W-:Y:S01]  /*1cc0*/  @!P5 LDGSTS.E.BYPASS.LTC128B.128 [R136+0xb100], [R4.64], !P6 ;  /* 0x0b1000000488dfae */ /* 0x0003e2000f101d48 */
[----:B------:R-:W-:Y:S01]  /*1cd0*/  IADD3 R0, R3, R0, RZ ;  /* 0x0000000003007210 */ /* 0x000fe20007ffe0ff */
[----:B------:R-:W-:Y:S01]  /*1ce0*/  IMAD.WIDE.U32 R2, R2, 0x60, R130 ;  /* 0x0000006002027825 */ /* 0x000fe200078e0082 */
[----:B------:R-:W-:Y:S01]  /*1cf0*/  ISETP.NE.AND P2, PT, R21, RZ, PT ;  /* 0x000000ff1500720c */ /* 0x000fe20003f45270 */
[----:B------:R-:W0:Y:S02]  /*1d00*/  LDGDEPBAR ;  /* 0x00000000000079af */ /* 0x000e240000000000 */
[----:B------:R-:W-:Y:S01]  /*1d10*/  IMAD R0, R0, 0x60, RZ ;  /* 0x0000006000007824 */ /* 0x000fe200078e02ff */
[----:B------:R-:W-:-:S03]  /*1d20*/  ISETP.GE.AND P6, PT, R8, 0x21, PT ;  /* 0x000000210800780c */ /* 0x000fc60003fc6270 */
[----:B------:R-:W-:Y:S01]  /*1d30*/  IMAD.IADD R0, R3, 0x1, R0 ;  /* 0x0000000103007824 */ /* 0x000fe200078e0200 */
[----:B------:R-:W-:Y:S01]  /*1d40*/  MOV R132, c[0x0][0x1e0] ;  /* 0x0000780000847a02 */ /* 0x000fe20000000f00 */
[----:B------:R-:W-:Y:S01]  /*1d50*/  IMAD.MOV.U32 R133, RZ, RZ, c[0x0][0x1e4] ;  /* 0x00007900ff857624 */ /* 0x000fe200078e00ff */
[----:B-1----:R-:W-:-:S04]  /*1d60*/  @P0 LEA R4, P5, R2, c[0x0][0x1c8], 0x1 ;  /* 0x0000720002040a11 */ /* 0x002fc800078a08ff */
[----:B------:R-:W-:Y:S02]  /*1d70*/  @P0 LEA.HI.X R5, R2, c[0x0][0x1cc], R0, 0x1, P5 ;  /* 0x0000730002050a11 */ /* 0x000fe400028f0c00 */
[----:B------:R-:W-:-:S03]  /*1d80*/  ISETP.GE.AND P5, PT, R8, 0x41, PT ;  /* 0x000000410800780c */ /* 0x000fc60003fa6270 */
[----:B------:R1:W-:Y:S04]  /*1d90*/  @P0 LDGSTS.E.BYPASS.LTC128B.128 [R136+0xc100], [R4.64], !P4 ;  /* 0x0c10000004880fae */ /* 0x0003e8000e101d48 */
[----:B------:R1:W-:Y:S04]  /*1da0*/  @P0 LDGSTS.E.BYPASS.LTC128B.128 [R136+0xf100], [R4.64+0x80], !P3 ;  /* 0x0f10008004880fae */ /* 0x0003e8000d901d48 */
[----:B------:R1:W-:Y:S01]  /*1db0*/  @P0 LDGSTS.E.BYPASS.LTC128B.128 [R136+0x12100], [R4.64+0x100], !P2 ;  /* 0x1210010004880fae */ /* 0x0003e2000d101d48 */
[C---:B------:R-:W-:Y:S01]  /*1dc0*/  @P6 LEA R3, P0, R132.reuse, R2, 0x5 ;  /* 0x0000000284036211 */ /* 0x040fe200078028ff */
[----:B---3--:R-:W-:Y:S01]  /*1dd0*/  IMAD.WIDE.U32 R6, R132, 0x40, RZ ;  /* 0x0000004084067825 */ /* 0x008fe200078e00ff */
[----:B------:R-:W-:-:S02]  /*1de0*/  SHF.L.U32 R9, R133, 0x6, RZ ;  /* 0x0000000685097819 */ /* 0x000fc400000006ff */
[----:B-1----:R-:W-:Y:S02]  /*1df0*/  @P6 LEA.HI.X R5, R132, R0, R133, 0x5, P0 ;  /* 0x0000000084056211 */ /* 0x002fe400000f2c85 */
[----:B------:R-:W-:-:S04]  /*1e00*/  @P6 LEA R4, P0, R3, c[0x0][0x1c8], 0x1 ;  /* 0x0000720003046a11 */ /* 0x000fc800078008ff */
[----:B------:R-:W-:Y:S02]  /*1e10*/  @P6 LEA.HI.X R5, R3, c[0x0][0x1cc], R5, 0x1, P0 ;  /* 0x0000730003056a11 */ /* 0x000fe400000f0c05 */
[----:B------:R-:W-:-:S03]  /*1e20*/  @P5 IADD3 R3, P0, R2, R6, RZ ;  /* 0x0000000602035210 */ /* 0x000fc60007f1e0ff */
[----:B------:R1:W-:Y:S01]  /*1e30*/  @P6 LDGSTS.E.BYPASS.LTC128B.128 [R136+0xd100], [R4.64], !P4 ;  /* 0x0d10000004886fae */ /* 0x0003e2000e101d48 */
[----:B------:R-:W-:Y:S02]  /*1e40*/  @P5 IADD3.X R9, R0, R7, R9, P0, !PT ;  /* 0x0000000700095210 */ /* 0x000fe400007fe409 */
[C---:B------:R-:W-:Y:S01]  /*1e50*/  @P5 LEA R2, P0, R3.reuse, c[0x0][0x1c8], 0x1 ;  /* 0x0000720003025a11 */ /* 0x040fe200078008ff */
[----:B------:R1:W-:Y:S03]  /*1e60*/  @P6 LDGSTS.E.BYPASS.LTC128B.128 [R136+0x10100], [R4.64+0x80], !P3 ;  /* 0x1010008004886fae */ /* 0x0003e6000d901d48 */
[----:B------:R-:W-:Y:S01]  /*1e70*/  @P5 LEA.HI.X R3, R3, c[0x0][0x1cc], R9, 0x1, P0 ;  /* 0x0000730003035a11 */ /* 0x000fe200000f0c09 */
[----:B------:R1:W-:Y:S04]  /*1e80*/  @P6 LDGSTS.E.BYPASS.LTC128B.128 [R136+0x13100], [R4.64+0x100], !P2 ;  /* 0x1310010004886fae */ /* 0x0003e8000d101d48 */
[----:B------:R3:W-:Y:S04]  /*1e90*/  @P5 LDGSTS.E.BYPASS.LTC128B.128 [R136+0xe100], [R2.64], !P4 ;  /* 0x0e10000002885fae */ /* 0x0007e8000e101d48 */
[----:B------:R3:W-:Y:S04]  /*1ea0*/  @P5 LDGSTS.E.BYPASS.LTC128B.128 [R136+0x11100], [R2.64+0x80], !P3 ;  /* 0x1110008002885fae */ /* 0x0007e8000d901d48 */
[----:B------:R3:W-:Y:S04]  /*1eb0*/  @P5 LDGSTS.E.BYPASS.LTC128B.128 [R136+0x14100], [R2.64+0x100], !P2 ;  /* 0x1410010002885fae */ /* 0x0007e8000d101d48 */
[----:B------:R-:W0:Y:S01]  /*1ec0*/  LDGDEPBAR ;  /* 0x00000000000079af */ /* 0x000e220000000000 */
[----:B------:R-:W-:-:S04]  /*1ed0*/  DEPBAR.LE SB0, 0x1 ;  /* 0x000080400000791a */ /* 0x000fc80000000000 */
[----:B------:R-:W-:Y:S01]  /*1ee0*/  BAR.SYNC.DEFER_BLOCKING 0x0 ;  /* 0x0000000000007b1d */ /* 0x000fe20000010000 */
[----:B------:R-:W-:Y:S02]  /*1ef0*/  IMAD R12, R12, c[0x0][0x208], RZ ;  /* 0x000082000c0c7a24 */ /* 0x000fe400078e02ff */
[----:B--2---:R-:W-:Y:S01]  /*1f00*/  IMAD.WIDE.U32 R10, R129, c[0x0][0x208], RZ ;  /* 0x00008200810a7a25 */ /* 0x004fe200078e00ff */
[----:B------:R-:W-:-:S03]  /*1f10*/  MOV R7, R28 ;  /* 0x0000001c00077202 */ /* 0x000fc60000000f00 */
[----:B------:R-:W-:Y:S02]  /*1f20*/  IMAD R12, R129, c[0x0][0x20c], R12 ;  /* 0x00008300810c7a24 */ /* 0x000fe400078e020c */
[----:B------:R-:W-:Y:S02]  /*1f30*/  IMAD.MOV.U32 R6, RZ, RZ, R26 ;  /* 0x000000ffff067224 */ /* 0x000fe400078e001a */
[----:B------:R-:W-:Y:S01]  /*1f40*/  IMAD.IADD R0, R11, 0x1, R12 ;  /* 0x000000010b007824 */ /* 0x000fe200078e020c */
[----:B------:R-:W-:Y:S04]  /*1f50*/  LDSM.16.M88.4 R156, [R250] ;  /* 0x00000000fa9c783b */ /* 0x000fe80000000200 */
[----:B------:R-:W-:Y:S04]  /*1f60*/  LDSM.16.M88.4 R160, [R251] ;  /* 0x00000000fba0783b */ /* 0x000fe80000000200 */
[----:B------:R-:W-:Y:S04]  /*1f70*/  LDSM.16.M88.4 R168, [R13] ;  /* 0x000000000da8783b */ /* 0x000fe80000000200 */
[----:B------:R-:W-:Y:S04]  /*1f80*/  LDSM.16.M88.4 R172, [R252] ;  /* 0x00000000fcac783b */ /* 0x000fe80000000200 */
[----:B------:R-:W-:Y:S04]  /*1f90*/  LDSM.16.M88.4 R176, [R250+0x4000] ;  /* 0x00400000fab0783b */ /* 0x000fe80000000200 */
[----:B------:R-:W-:Y:S04]  /*1fa0*/  LDSM.16.M88.4 R180, [R251+0x4000] ;  /* 0x00400000fbb4783b */ /* 0x000fe80000000200 */
[----:B------:R-:W-:Y:S04]  /*1fb0*/  LDSM.16.M88.4 R184, [R13+0x4000] ;  /* 0x004000000db8783b */ /* 0x000fe80000000200 */
[----:B------:R-:W-:Y:S04]  /*1fc0*/  LDSM.16.M88.4 R188, [R252+0x4000] ;  /* 0x00400000fcbc783b */ /* 0x000fe80000000200 */
[----:B------:R-:W-:Y:S04]  /*1fd0*/  LDSM.16.M88.4 R192, [R250+0x8000] ;  /* 0x00800000fac0783b */ /* 0x000fe80000000200 */
[----:B------:R-:W-:Y:S04]  /*1fe0*/  LDSM.16.M88.4 R196, [R251+0x8000] ;  /* 0x00800000fbc4783b */ /* 0x000fe80000000200 */
[----:B------:R-:W-:Y:S04]  /*1ff0*/  LDSM.16.M88.4 R200, [R13+0x8000] ;  /* 0x008000000dc8783b */ /* 0x000fe80000000200 */
[----:B------:R-:W-:Y:S04]  /*2000*/  LDSM.16.M88.4 R204, [R252+0x8000] ;  /* 0x00800000fccc783b */ /* 0x000fe80000000200 */
[----:B------:R-:W-:Y:S01]  /*2010*/  BAR.SYNC.DEFER_BLOCKING 0x0 ;  /* 0x0000000000007b1d */ /* 0x000fe20000010000 */
[----:B------:R-:W-:Y:S01]  /*2020*/  IMAD.WIDE.U32 R6, R10, 0x60, R6 ;  /* 0x000000600a067825 */ /* 0x000fe200078e0006 */
[----:B-1----:R-:W-:-:S03]  /*2030*/  MOV R5, c[0x0][0x208] ;  /* 0x0000820000057a02 */ /* 0x002fc60000000f00 */
[----:B------:R-:W-:Y:S02]  /*2040*/  IMAD R0, R0, 0x60, RZ ;  /* 0x0000006000007824 */ /* 0x000fe400078e02ff */
[----:B---3--:R-:W-:Y:S01]  /*2050*/  IMAD.MOV.U32 R3, RZ, RZ, 0x6 ;  /* 0x00000006ff037424 */ /* 0x008fe200078e00ff */
[C---:B------:R-:W-:Y:S01]  /*2060*/  LEA R2, P0, R6.reuse, c[0x0][0x1f8], 0x1 ;  /* 0x00007e0006027a11 */ /* 0x040fe200078008ff */
[----:B------:R-:W-:Y:S01]  /*2070*/  IMAD.SHL.U32 R4, R5, 0x40, RZ ;  /* 0x0000004005047824 */ /* 0x000fe200078e00ff */
[----:B------:R-:W-:Y:S02]  /*2080*/  IADD3 R0, R7, R0, RZ ;  /* 0x0000000007007210 */ /* 0x000fe40007ffe0ff */
[----:B------:R-:W-:Y:S02]  /*2090*/  SHF.L.U64.HI R5, R5, R3, c[0x0][0x20c] ;  /* 0x0000830005057619 */ /* 0x000fe40000010203 */
[----:B------:R-:W-:Y:S02]  /*20a0*/  LEA.HI.X R3, R6, c[0x0][0x1fc], R0, 0x1, P0 ;  /* 0x00007f0006037a11 */ /* 0x000fe400000f0c00 */
[----:B------:R-:W-:-:S02]  /*20b0*/  IADD3 R10, P5, P0, R4, 0x80, R2 ;  /* 0x00000080040a7810 */ /* 0x000fc400078be002 */
[----:B------:R-:W-:Y:S02]  /*20c0*/  LOP3.LUT R0, R20, 0x1, RZ, 0xc0, !PT ;  /* 0x0000000114007812 */ /* 0x000fe400078ec0ff */
[----:B------:R-:W-:Y:S01]  /*20d0*/  IADD3.X R11, R5, RZ, R3, P5, P0 ;  /* 0x000000ff050b7210 */ /* 0x000fe20002fe0403 */
[----:B------:R-:W-:-:S04]  /*20e0*/  DEPBAR.LE SB0, 0x0 ;  /* 0x000080000000791a */ /* 0x000fc80000000000 */
[----:B------:R-:W-:Y:S01]  /*20f0*/  BAR.SYNC.DEFER_BLOCKING 0x0 ;  /* 0x0000000000007b1d */ /* 0x000fe20000010000 */
[----:B------:R-:W-:-:S04]  /*2100*/  IADD3 R6, P5, P0, R4, 0x100, R2 ;  /* 0x0000010004067810 */ /* 0x000fc800078be002 */
[----:B------:R-:W-:Y:S02]  /*2110*/  IADD3.X R7, R5, RZ, R3, P5, P0 ;  /* 0x000000ff05077210 */ /* 0x000fe40002fe0403 */
[----:B------:R-:W-:-:S04]  /*2120*/  ISETP.NE.U32.AND P0, PT, R0, 0x1, PT ;  /* 0x000000010000780c */ /* 0x000fc80003f05070 */
[----:B------:R-:W-:Y:S02]  /*2130*/  ISETP.LT.OR P0, PT, R8, 0x1, P0 ;  /* 0x000000010800780c */ /* 0x000fe40000701670 */
[----:B------:R-:W-:Y:S01]  /*2140*/  LOP3.LUT P6, RZ, R20, 0x2, RZ, 0xc0, !PT ;  /* 0x0000000214ff7812 */ /* 0x000fe200078cc0ff */
[----:B-----5:R-:W1:Y:S04]  /*2150*/  LDSM.16.M88.4 R16, [R225] ;  /* 0x00000000e110783b */ /* 0x020e680000000200 */
[----:B------:R-:W2:Y:S04]  /*2160*/  LDSM.16.M88.4 R12, [R225+0x800] ;  /* 0x00080000e10c783b */ /* 0x000ea80000000200 */
[----:B------:R-:W-:Y:S04]  /*2170*/  LDSM.16.M88.4 R40, [R225+0x1000] ;  /* 0x00100000e128783b */ /* 0x000fe80000000200 */
[----:B------:R-:W3:Y:S04]  /*2180*/  LDSM.16.M88.4 R56, [R225+0x1800] ;  /* 0x00180000e138783b */ /* 0x000ee80000000200 */
[----:B------:R-:W-:Y:S04]  /*2190*/  LDSM.16.M88.4 R60, [R225+0x2000] ;  /* 0x00200000e13c783b */ /* 0x000fe80000000200 */
[----:B------:R-:W-:Y:S04]  /*21a0*/  LDSM.16.M88.4 R72, [R225+0x2800] ;  /* 0x00280000e148783b */ /* 0x000fe80000000200 */
[----:B------:R-:W4:Y:S04]  /*21b0*/  LDSM.16.M88.4 R48, [R231] ;  /* 0x00000000e730783b */ /* 0x000f280000000200 */
[----:B------:R-:W-:Y:S04]  /*21c0*/  LDSM.16.M88.4 R44, [R248] ;  /* 0x00000000f82c783b */ /* 0x000fe80000000200 */
[----:B------:R-:W-:Y:S04]  /*21d0*/  LDSM.16.M88.4 R52, [R247] ;  /* 0x00000000f734783b */ /* 0x000fe80000000200 */
[----:B------:R-:W5:Y:S04]  /*21e0*/  LDSM.16.M88.4 R64, [R246] ;  /* 0x00000000f640783b */ /* 0x000f680000000200 */
[----:B------:R-:W-:Y:S04]  /*21f0*/  LDSM.16.M88.4 R80, [R245] ;  /* 0x00000000f550783b */ /* 0x000fe80000000200 */
[----:B------:R-:W-:Y:S04]  /*2200*/  LDSM.16.M88.4 R108, [R244] ;  /* 0x00000000f46c783b */ /* 0x000fe80000000200 */
[----:B------:R-:W-:Y:S01]  /*2210*/  @!PT LDS RZ, [RZ] ;  /* 0x00000000fffff984 */ /* 0x000fe20000000800 */
[----:B------:R-:W-:Y:S01]  /*2220*/  @!PT LDS RZ, [RZ] ;  /* 0x00000000fffff984 */ /* 0x000fe20000000800 */
[----:B------:R-:W-:Y:S01]  /*2230*/  @!PT LDS RZ, [RZ] ;  /* 0x00000000fffff984 */ /* 0x000fe20000000800 */
[----:B------:R1:W-:Y:S01]  /*2240*/  LDGSTS.E.BYPASS.LTC128B.128 [R136+0x100], [R2.64], !P0 ;  /* 0x0010000002887fae */ /* 0x0003e2000c101d48 */
[----:B------:R-:W-:-:S02]  /*2250*/  ISETP.LT.OR P0, PT, R8, 0x1, !P6 ;  /* 0x000000010800780c */ /* 0x000fc40007701670 */
[----:B------:R-:W-:-:S11]  /*2260*/  LOP3.LUT P5, RZ, R20, 0x4, RZ, 0xc0, !PT ;  /* 0x0000000414ff7812 */ /* 0x000fd600078ac0ff */
[----:B------:R1:W-:Y:S01]  /*2270*/  LDGSTS.E.BYPASS.LTC128B.128 [R136+0x3100], [R2.64+0x80], !P0 ;  /* 0x0310008002887fae */ /* 0x0003e2000c101d48 */
[----:B------:R-:W-:-:S13]  /*2280*/  ISETP.LT.OR P0, PT, R8, 0x1, !P5 ;  /* 0x000000010800780c */ /* 0x000fda0006f01670 */
[----:B------:R1:W-:Y:S02]  /*2290*/  LDGSTS.E.BYPASS.LTC128B.128 [R136+0x6100], [R2.64+0x100], !P0 ;  /* 0x0610010002887fae */ /* 0x0003e4000c101d48 */
[----:B-1----:R-:W-:-:S05]  /*22a0*/  IADD3 R2, P0, R4, R2, RZ ;  /* 0x0000000204027210 */ /* 0x002fca0007f1e0ff */
[----:B------:R-:W-:Y:S01]  /*22b0*/  IMAD.X R3, R5, 0x1, R3, P0 ;  /* 0x0000000105037824 */ /* 0x000fe200000e0603 */
[----:B------:R-:W-:-:S04]  /*22c0*/  IADD3 R4, P0, R2, R4, RZ ;  /* 0x0000000402047210 */ /* 0x000fc80007f1e0ff */
[----:B------:R-:W-:Y:S02]  /*22d0*/  IADD3.X R5, R3, R5, RZ, P0, !PT ;  /* 0x0000000503057210 */ /* 0x000fe400007fe4ff */
[----:B------:R-:W-:-:S04]  /*22e0*/  ISETP.NE.U32.AND P0, PT, R0, 0x1, PT ;  /* 0x000000010000780c */ /* 0x000fc80003f05070 */
[----:B------:R-:W-:-:S13]  /*22f0*/  ISETP.LT.OR P0, PT, R8, 0x21, P0 ;  /* 0x000000210800780c */ /* 0x000fda0000701670 */
[----:B------:R1:W-:Y:S01]  /*2300*/  LDGSTS.E.BYPASS.LTC128B.128 [R136+0x1100], [R2.64], !P0 ;  /* 0x0110000002887fae */ /* 0x0003e2000c101d48 */
[----:B------:R-:W-:Y:S01]  /*2310*/  ISETP.LT.OR P0, PT, R8, 0x21, !P6 ;  /* 0x000000210800780c */ /* 0x000fe20007701670 */
[----:B------:R-:W-:Y:S01]  /*2320*/  HMMA.16816.F32.BF16 R36, R156, R16, RZ ;  /* 0x000000109c24723c */ /* 0x000fe200000418ff */
[----:B------:R-:W-:-:S11]  /*2330*/  MOV R134, R25 ;  /* 0x0000001900867202 */ /* 0x000fd60000000f00 */
[----:B------:R1:W-:Y:S01]  /*2340*/  LDGSTS.E.BYPASS.LTC128B.128 [R136+0x4100], [R10.64], !P0 ;  /* 0x041000000a887fae */ /* 0x0003e2000c101d48 */
[----:B------:R-:W-:Y:S01]  /*2350*/  ISETP.LT.OR P0, PT, R8, 0x21, !P5 ;  /* 0x000000210800780c */ /* 0x000fe20006f01670 */
[C---:B------:R-:W-:Y:S08]  /*2360*/  HMMA.16816.F32.BF16 R32, R156.reuse, R18, RZ ;  /* 0x000000129c20723c */ /* 0x040ff000000418ff */
[C---:B--2---:R-:W-:Y:S04]  /*2370*/  HMMA.16816.F32.BF16 R28, R156.reuse, R12, RZ ;  /* 0x0000000c9c1c723c */ /* 0x044fe800000418ff */
[----:B------:R2:W-:Y:S04]  /*2380*/  LDGSTS.E.BYPASS.LTC128B.128 [R136+0x7100], [R6.64], !P0 ;  /* 0x0710000006887fae */ /* 0x0005e8000c101d48 */
[----:B------:R-:W-:Y:S01]  /*2390*/  HMMA.16816.F32.BF16 R24, R156, R14, RZ ;  /* 0x0000000e9c18723c */ /* 0x000fe200000418ff */
[----:B------:R-:W-:-:S07]  /*23a0*/  ISETP.NE.U32.AND P0, PT, R0, 0x1, PT ;  /* 0x000000010000780c */ /* 0x000fce0003f05070 */
[----:B---3--:R-:W-:Y:S01]  /*23b0*/  HMMA.16816.F32.BF16 R12, R156, R56, RZ ;  /* 0x000000389c0c723c */ /* 0x008fe200000418ff */
[C---:B------:R-:W-:Y:S02]  /*23c0*/  ISETP.LT.OR P0, PT, R8.reuse, 0x41, P0 ;  /* 0x000000410800780c */ /* 0x040fe40000701670 */
[C---:B------:R-:W-:Y:S02]  /*23d0*/  ISETP.LT.OR P6, PT, R8.reuse, 0x41, !P6 ;  /* 0x000000410800780c */ /* 0x040fe400077c1670 */
[----:B------:R-:W-:-:S03]  /*23e0*/  ISETP.LT.OR P5, PT, R8, 0x41, !P5 ;  /* 0x000000410800780c */ /* 0x000fc60006fa1670 */
[C---:B------:R-:W-:Y:S06]  /*23f0*/  HMMA.16816.F32.BF16 R20, R156.reuse, R40, RZ ;  /* 0x000000289c14723c */ /* 0x040fec00000418ff */
[----:B------:R2:W-:Y:S02]  /*2400*/  LDGSTS.E.BYPASS.LTC128B.128 [R136+0x2100], [R4.64], !P0 ;  /* 0x0210000004887fae */ /* 0x0005e4000c101d48 */
[----:B------:R-:W-:Y:S02]  /*2410*/  HMMA.16816.F32.BF16 R16, R156, R42, RZ ;  /* 0x0000002a9c10723c */ /* 0x000fe400000418ff */
[----:B------:R2:W-:Y:S04]  /*2420*/  LDGSTS.E.BYPASS.LTC128B.128 [R136+0x5100], [R4.64+0x80], !P6 ;  /* 0x0510008004887fae */ /* 0x0005e8000f101d48 */
[----:B------:R2:W-:Y:S02]  /*2430*/  LDGSTS.E.BYPASS.LTC128B.128 [R136+0x8100], [R4.64+0x100], !P5 ;  /* 0x0810010004887fae */ /* 0x0005e4000e901d48 */
[C---:B----4-:R-:W-:Y:S02]  /*2440*/  HMMA.16816.F32.BF16 R104, R160.reuse, R48, R36 ;  /* 0x00000030a068723c */ /* 0x050fe40000041824 */
[----:B-1----:R-:W-:Y:S04]  /*2450*/  LDSM.16.M88.4 R8, [R229+0x800] ;  /* 0x00080000e508783b */ /* 0x002fe80000000200 */
[----:B------:R-:W-:Y:S02]  /*2460*/  LDSM.16.M88.4 R40, [R229+0x1800] ;  /* 0x00180000e528783b */ /* 0x000fe40000000200 */
[C---:B------:R-:W-:Y:S02]  /*2470*/  HMMA.16816.F32.BF16 R96, R160.reuse, R50, R32 ;  /* 0x00000032a060723c */ /* 0x040fe40000041820 */
[----:B------:R-:W-:Y:S04]  /*2480*/  LDSM.16.M88.4 R88, [R226] ;  /* 0x00000000e258783b */ /* 0x000fe80000000200 */
[----:B------:R-:W-:Y:S02]  /*2490*/  LDSM.16.M88.4 R92, [R229+0x2800] ;  /* 0x00280000e55c783b */ /* 0x000fe40000000200 */
[----:B-----5:R-:W-:Y:S02]  /*24a0*/  HMMA.16816.F32.BF16 R36, R160, R64, R12 ;  /* 0x00000040a024723c */ /* 0x020fe4000004180c */
[----:B------:R-:W1:Y:S04]  /*24b0*/  LDSM.16.M88.4 R12, [R229] ;  /* 0x00000000e50c783b */ /* 0x000e680000000200 */
[----:B------:R-:W-:Y:S02]  /*24c0*/  LDSM.16.M88.4 R100, [R229+0x2000] ;  /* 0x00200000e564783b */ /* 0x000fe40000000200 */
[----:B------:R-:W-:Y:S02]  /*24d0*/  HMMA.16816.F32.BF16 R32, R156, R58, RZ ;  /* 0x0000003a9c20723c */ /* 0x000fe400000418ff */
[----:B--2---:R-:W2:Y:S04]  /*24e0*/  LDSM.16.M88.4 R4, [R229+0x1000] ;  /* 0x00100000e504783b */ /* 0x004ea80000000200 */
[----:B------:R-:W-:Y:S02]  /*24f0*/  LDSM.16.M88.4 R112, [R242] ;  /* 0x00000000f270783b */ /* 0x000fe40000000200 */
[C---:B------:R-:W-:Y:S02]  /*2500*/  HMMA.16816.F32.BF16 R68, R160.reuse, R44, R28 ;  /* 0x0000002ca044723c */ /* 0x040fe4000004181c */
[----:B------:R-:W-:Y:S04]  /*2510*/  LDSM.16.M88.4 R120, [R226+0x3000] ;  /* 0x00300000e278783b */ /* 0x000fe80000000200 */
[----:B------:R-:W-:Y:S02]  /*2520*/  LDSM.16.M88.4 R116, [R225+0x6000] ;  /* 0x00600000e174783b */ /* 0x000fe40000000200 */
[C---:B------:R-:W-:Y:S02]  /*2530*/  HMMA.16816.F32.BF16 R84, R160.reuse, R46, R24 ;  /* 0x0000002ea054723c */ /* 0x040fe40000041818 */
[----:B------:R-:W-:Y:S04]  /*2540*/  LDSM.16.M88.4 R124, [R229+0x6000] ;  /* 0x00600000e57c783b */ /* 0x000fe80000000200 */
[----:B------:R-:W0:Y:S02]  /*2550*/  LDGDEPBAR ;  /* 0x00000000000079af */ /* 0x000e240000000000 */
[C---:B------:R-:W-:Y:S08]  /*2560*/  HMMA.16816.F32.BF16 R48, R160.reuse, R52, R20 ;  /* 0x00000034a030723c */ /* 0x040ff00000041814 */
[----:B------:R-:W-:Y:S08]  /*2570*/  HMMA.16816.F32.BF16 R44, R160, R54, R16 ;  /* 0x00000036a02c723c */ /* 0x000ff00000041810 */
[C---:B------:R-:W-:Y:S08]  /*2580*/  HMMA.16816.F32.BF16 R20, R156.reuse, R72, RZ ;  /* 0x000000489c14723c */ /* 0x040ff000000418ff */
[----:B------:R-:W-:Y:S08]  /*2590*/  HMMA.16816.F32.BF16 R16, R156, R74, RZ ;  /* 0x0000004a9c10723c */ /* 0x000ff000000418ff */
[----:B------:R-:W-:Y:S08]  /*25a0*/  HMMA.16816.F32.BF16 R32, R160, R66, R32 ;  /* 0x00000042a020723c */ /* 0x000ff00000041820 */
[C---:B------:R-:W-:Y:S08]  /*25b0*/  HMMA.16816.F32.BF16 R28, R156.reuse, R60, RZ ;  /* 0x0000003c9c1c723c */ /* 0x040ff000000418ff */
[----:B------:R-:W-:Y:S08]  /*25c0*/  HMMA.16816.F32.BF16 R24, R156, R62, RZ ;  /* 0x0000003e9c18723c */ /* 0x000ff000000418ff */
[C---:B-1----:R-:W-:Y:S01]  /*25d0*/  HMMA.16816.F32.BF16 R52, R168.reuse, R12, R104 ;  /* 0x0000000ca834723c */ /* 0x042fe20000041868 */
[----:B------:R-:W-:Y:S07]  /*25e0*/  LDSM.16.M88.4 R104, [R229+0x3800] ;  /* 0x00380000e568783b */ /* 0x000fee0000000200 */
[C---:B------:R-:W-:Y:S08]  /*25f0*/  HMMA.16816.F32.BF16 R68, R168.reuse, R8, R68 ;  /* 0x00000008a844723c */ /* 0x040ff00000041844 */
[----:B------:R-:W-:Y:S08]  /*2600*/  HMMA.16816.F32.BF16 R56, R168, R10, R84 ;  /* 0x0000000aa838723c */ /* 0x000ff00000041854 */
[C---:B------:R-:W-:Y:S01]  /*2610*/  HMMA.16816.F32.BF16 R76, R160.reuse, R108, R20 ;  /* 0x0000006ca04c723c */ /* 0x040fe20000041814 */
[----:B------:R-:W-:Y:S07]  /*2620*/  LDSM.16.M88.4 R20, [R226+0x1800] ;  /* 0x00180000e214783b */ /* 0x000fee0000000200 */
[----:B------:R-:W-:Y:S01]  /*2630*/  HMMA.16816.F32.BF16 R72, R160, R110, R16 ;  /* 0x0000006ea048723c */ /* 0x000fe20000041810 */
[----:B------:R-:W-:Y:S07]  /*2640*/  LDSM.16.M88.4 R108, [R226+0x3800] ;  /* 0x00380000e26c783b */ /* 0x000fee0000000200 */
[----:B------:R-:W-:Y:S01]  /*2650*/  HMMA.16816.F32.BF16 R8, R168, R42, R32 ;  /* 0x0000002aa808723c */ /* 0x000fe20000041820 */
[----:B------:R-:W1:Y:S07]  /*2660*/  LDSM.16.M88.4 R32, [R225+0x3000] ;  /* 0x00300000e120783b */ /* 0x000e6e0000000200 */
[C---:B------:R-:W-:Y:S01]  /*2670*/  HMMA.16816.F32.BF16 R64, R160.reuse, R80, R28 ;  /* 0x00000050a040723c */ /* 0x040fe2000004181c */
[----:B------:R-:W3:Y:S07]  /*2680*/  LDSM.16.M88.4 R28, [R226+0x800] ;  /* 0x00080000e21c783b */ /* 0x000eee0000000200 */
[----:B------:R-:W-:Y:S01]  /*2690*/  HMMA.16816.F32.BF16 R80, R160, R82, R24 ;  /* 0x00000052a050723c */ /* 0x000fe20000041818 */
[----:B------:R-:W4:Y:S07]  /*26a0*/  LDSM.16.M88.4 R24, [R226+0x1000] ;  /* 0x00100000e218783b */ /* 0x000f2e0000000200 */
[C---:B--2---:R-:W-:Y:S08]  /*26b0*/  HMMA.16816.F32.BF16 R48, R168.reuse, R4, R48 ;  /* 0x00000004a830723c */ /* 0x044ff00000041830 */
[----:B------:R-:W-:Y:S01]  /*26c0*/  HMMA.16816.F32.BF16 R16, R168, R6, R44 ;  /* 0x00000006a810723c */ /* 0x000fe2000004182c */
[----:B------:R-:W-:Y:S07]  /*26d0*/  LDSM.16.M88.4 R44, [R225+0x5000] ;  /* 0x00500000e12c783b */ /* 0x000fee0000000200 */
[----:B------:R-:W-:Y:S01]  /*26e0*/  HMMA.16816.F32.BF16 R4, R172, R88, R52 ;  /* 0x00000058ac04723c */ /* 0x000fe20000041834 */
[----:B------:R-:W-:Y:S07]  /*26f0*/  LDSM.16.M88.4 R52, [R225+0x5800] ;  /* 0x00580000e134783b */ /* 0x000fee0000000200 */
[C---:B------:R-:W-:Y:S08]  /*2700*/  HMMA.16816.F32.BF16 R60, R168.reuse, R14, R96 ;  /* 0x0000000ea83c723c */ /* 0x040ff00000041860 */
[C---:B------:R-:W-:Y:S08]  /*2710*/  HMMA.16816.F32.BF16 R12, R168.reuse, R40, R36 ;  /* 0x00000028a80c723c */ /* 0x040ff00000041824 */
[C---:B------:R-:W-:Y:S08]  /*2720*/  HMMA.16816.F32.BF16 R96, R168.reuse, R92, R76 ;  /* 0x0000005ca860723c */ /* 0x040ff0000004184c */
[C---:B------:R-:W-:Y:S01]  /*2730*/  HMMA.16816.F32.BF16 R72, R168.reuse, R94, R72 ;  /* 0x0000005ea848723c */ /* 0x040fe20000041848 */
[----:B------:R-:W2:Y:S07]  /*2740*/  LDSM.16.M88.4 R92, [R243] ;  /* 0x00000000f35c783b */ /* 0x000eae0000000200 */
[----:B------:R-:W-:Y:S01]  /*2750*/  HMMA.16816.F32.BF16 R40, R168, R100, R64 ;  /* 0x00000064a828723c */ /* 0x000fe20000041840 */
[----:B------:R-:W-:Y:S07]  /*2760*/  LDSM.16.M88.4 R64, [R226+0x2000] ;  /* 0x00200000e240783b */ /* 0x000fee0000000200 */
[----:B-1----:R-:W-:Y:S08]  /*2770*/  HMMA.16816.F32.BF16 R4, R176, R32, R4 ;  /* 0x00000020b004723c */ /* 0x002ff00000041804 */
[----:B------:R-:W-:Y:S08]  /*2780*/  HMMA.16816.F32.BF16 R100, R168, R102, R80 ;  /* 0x00000066a864723c */ /* 0x000ff00000041850 */
[C---:B------:R-:W-:Y:S01]  /*2790*/  HMMA.16816.F32.BF16 R36, R172.reuse, R90, R60 ;  /* 0x0000005aac24723c */ /* 0x040fe2000004183c */
[----:B------:R-:W-:Y:S07]  /*27a0*/  LDSM.16.M88.4 R60, [R229+0x3000] ;  /* 0x00300000e53c783b */ /* 0x000fee0000000200 */
[C---:B---3--:R-:W-:Y:S08]  /*27b0*/  HMMA.16816.F32.BF16 R80, R172.reuse, R30, R56 ;  /* 0x0000001eac50723c */ /* 0x048ff00000041838 */
[C---:B----4-:R-:W-:Y:S08]  /*27c0*/  HMMA.16816.F32.BF16 R56, R172.reuse, R24, R48 ;  /* 0x00000018ac38723c */ /* 0x050ff00000041830 */
[C---:B------:R-:W-:Y:S01]  /*27d0*/  HMMA.16816.F32.BF16 R24, R172.reuse, R26, R16 ;  /* 0x0000001aac18723c */ /* 0x040fe20000041810 */
[----:B------:R-:W1:Y:S07]  /*27e0*/  LDSM.16.M88.4 R16, [R225+0x3800] ;  /* 0x00380000e110783b */ /* 0x000e6e0000000200 */
[C---:B------:R-:W-:Y:S01]  /*27f0*/  HMMA.16816.F32.BF16 R88, R172.reuse, R20, R12 ;  /* 0x00000014ac58723c */ /* 0x040fe2000004180c */
[----:B------:R-:W-:Y:S07]  /*2800*/  LDSM.16.M88.4 R12, [R225+0x4000] ;  /* 0x00400000e10c783b */ /* 0x000fee0000000200 */
[C---:B------:R-:W-:Y:S01]  /*2810*/  HMMA.16816.F32.BF16 R84, R172.reuse, R22, R8 ;  /* 0x00000016ac54723c */ /* 0x040fe20000041808 */
[----:B------:R-:W3:Y:S07]  /*2820*/  LDSM.16.M88.4 R20, [R226+0x2800] ;  /* 0x00280000e214783b */ /* 0x000eee0000000200 */
[----:B------:R-:W-:Y:S08]  /*2830*/  HMMA.16816.F32.BF16 R68, R172, R28, R68 ;  /* 0x0000001cac44723c */ /* 0x000ff00000041844 */
[----:B--2---:R-:W-:Y:S08]  /*2840*/  HMMA.16816.F32.BF16 R4, R180, R92, R4 ;  /* 0x0000005cb404723c */ /* 0x004ff00000041804 */
[C---:B------:R-:W-:Y:S01]  /*2850*/  HMMA.16816.F32.BF16 R8, R176.reuse, R34, R36 ;  /* 0x00000022b008723c */ /* 0x040fe20000041824 */
[----:B------:R-:W2:Y:S07]  /*2860*/  LDSM.16.M88.4 R32, [R225+0x4800] ;  /* 0x00480000e120783b */ /* 0x000eae0000000200 */
[----:B-1----:R-:W-:Y:S08]  /*2870*/  HMMA.16816.F32.BF16 R28, R176, R16, R68 ;  /* 0x00000010b01c723c */ /* 0x002ff00000041844 */
[----:B------:R-:W-:Y:S08]  /*2880*/  HMMA.16816.F32.BF16 R4, R184, R60, R4 ;  /* 0x0000003cb804723c */ /* 0x000ff00000041804 */
[----:B---3--:R-:W-:Y:S08]  /*2890*/  HMMA.16816.F32.BF16 R36, R172, R22, R72 ;  /* 0x00000016ac24723c */ /* 0x008ff00000041848 */
[----:B------:R-:W-:Y:S08]  /*28a0*/  HMMA.16816.F32.BF16 R8, R180, R94, R8 ;  /* 0x0000005eb408723c */ /* 0x000ff00000041808 */
[C---:B------:R-:W-:Y:S08]  /*28b0*/  HMMA.16816.F32.BF16 R76, R172.reuse, R64, R40 ;  /* 0x00000040ac4c723c */ /* 0x040ff00000041828 */
[----:B------:R-:W-:Y:S01]  /*28c0*/  HMMA.16816.F32.BF16 R40, R172, R20, R96 ;  /* 0x00000014ac28723c */ /* 0x000fe20000041860 */
[----:B------:R-:W-:Y:S07]  /*28d0*/  LDSM.16.M88.4 R96, [R229+0x5800] ;  /* 0x00580000e560783b */ /* 0x000fee0000000200 */
[----:B------:R-:W-:Y:S08]  /*28e0*/  HMMA.16816.F32.BF16 R80, R176, R18, R80 ;  /* 0x00000012b050723c */ /* 0x000ff00000041850 */
[----:B------:R-:W-:Y:S01]  /*28f0*/  HMMA.16816.F32.BF16 R48, R172, R66, R100 ;  /* 0x00000042ac30723c */ /* 0x000fe20000041864 */
[----:B------:R-:W-:Y:S04]  /*2900*/  LDSM.16.M88.4 R64, [R240] ;  /* 0x00000000f040783b */ /* 0x000fe80000000200 */
[----:B------:R-:W-:Y:S03]  /*2910*/  LDSM.16.M88.4 R100, [R239] ;  /* 0x00000000ef64783b */ /* 0x000fe60000000200 */
[C---:B------:R-:W-:Y:S01]  /*2920*/  HMMA.16816.F32.BF16 R72, R176.reuse, R12, R56 ;  /* 0x0000000cb048723c */ /* 0x040fe20000041838 */
[----:B------:R-:W1:Y:S07]  /*2930*/  LDSM.16.M88.4 R56, [R241] ;  /* 0x00000000f138783b */ /* 0x000e6e0000000200 */
[----:B------:R-:W-:Y:S08]  /*2940*/  HMMA.16816.F32.BF16 R68, R176, R14, R24 ;  /* 0x0000000eb044723c */ /* 0x000ff00000041818 */
[----:B------:R-:W-:Y:S01]  /*2950*/  HMMA.16816.F32.BF16 R12, R180, R112, R28 ;  /* 0x00000070b40c723c */ /* 0x000fe2000004181c */
[----:B------:R-:W-:Y:S07]  /*2960*/  LDSM.16.M88.4 R28, [R229+0x5000] ;  /* 0x00500000e51c783b */ /* 0x000fee0000000200 */
[C---:B--2---:R-:W-:Y:S08]  /*2970*/  HMMA.16816.F32.BF16 R20, R176.reuse, R34, R84 ;  /* 0x00000022b014723c */ /* 0x044ff00000041854 */
[----:B------:R-:W-:Y:S01]  /*2980*/  HMMA.16816.F32.BF16 R84, R176, R54, R36 ;  /* 0x00000036b054723c */ /* 0x000fe20000041824 */
[----:B------:R-:W2:Y:S07]  /*2990*/  LDSM.16.M88.4 R36, [R238] ;  /* 0x00000000ee24783b */ /* 0x000eae0000000200 */
[----:B------:R-:W-:Y:S08]  /*29a0*/  HMMA.16816.F32.BF16 R4, R188, R120, R4 ;  /* 0x00000078bc04723c */ /* 0x000ff00000041804 */
[----:B------:R-:W-:Y:S08]  /*29b0*/  HMMA.16816.F32.BF16 R8, R184, R62, R8 ;  /* 0x0000003eb808723c */ /* 0x000ff00000041808 */
[C---:B------:R-:W-:Y:S01]  /*29c0*/  HMMA.16816.F32.BF16 R24, R176.reuse, R32, R88 ;  /* 0x00000020b018723c */ /* 0x040fe20000041858 */
[----:B------:R-:W-:Y:S07]  /*29d0*/  LDSM.16.M88.4 R32, [R229+0x4800] ;  /* 0x00480000e520783b */ /* 0x000fee0000000200 */
[----:B------:R-:W-:Y:S08]  /*29e0*/  HMMA.16816.F32.BF16 R88, R176, R52, R40 ;  /* 0x00000034b058723c */ /* 0x000ff00000041828 */
[----:B------:R-:W-:Y:S01]  /*29f0*/  HMMA.16816.F32.BF16 R40, R180, R114, R80 ;  /* 0x00000072b428723c */ /* 0x000fe20000041850 */
[----:B------:R-:W3:Y:S07]  /*2a00*/  LDSM.16.M88.4 R112, [R237] ;  /* 0x00000000ed70783b */ /* 0x000eee0000000200 */
[C---:B------:R-:W-:Y:S01]  /*2a10*/  HMMA.16816.F32.BF16 R16, R176.reuse, R44, R76 ;  /* 0x0000002cb010723c */ /* 0x040fe2000004184c */
[----:B------:R-:W4:Y:S07]  /*2a20*/  LDSM.16.M88.4 R76, [R229+0x4000] ;  /* 0x00400000e54c783b */ /* 0x000f2e0000000200 */
[----:B------:R-:W-:Y:S08]  /*2a30*/  HMMA.16816.F32.BF16 R92, R176, R46, R48 ;  /* 0x0000002eb05c723c */ /* 0x000ff00000041830 */
[----:B------:R-:W-:Y:S08]  /*2a40*/  HMMA.16816.F32.BF16 R12, R184, R104, R12 ;  /* 0x00000068b80c723c */ /* 0x000ff0000004180c */
[----:B------:R-:W-:Y:S08]  /*2a50*/  HMMA.16816.F32.BF16 R4, R192, R116, R4 ;  /* 0x00000074c004723c */ /* 0x000ff00000041804 */
[----:B------:R-:W-:Y:S01]  /*2a60*/  HMMA.16816.F32.BF16 R8, R188, R122, R8 ;  /* 0x0000007abc08723c */ /* 0x000fe20000041808 */
[----:B------:R-:W5:Y:S07]  /*2a70*/  LDSM.16.M88.4 R120, [R225+0x6800] ;  /* 0x00680000e178783b */ /* 0x000f6e0000000200 */
[C---:B-1----:R-:W-:Y:S01]  /*2a80*/  HMMA.16816.F32.BF16 R48, R180.reuse, R56, R72 ;  /* 0x00000038b430723c */ /* 0x042fe20000041848 */
[----:B------:R-:W-:Y:S07]  /*2a90*/  LDSM.16.M88.4 R72, [R226+0x4800] ;  /* 0x00480000e248783b */ /* 0x000fee0000000200 */
[C---:B------:R-:W-:Y:S08]  /*2aa0*/  HMMA.16816.F32.BF16 R52, R180.reuse, R66, R20 ;  /* 0x00000042b434723c */ /* 0x040ff00000041814 */
[C---:B------:R-:W-:Y:S08]  /*2ab0*/  HMMA.16816.F32.BF16 R44, R180.reuse, R100, R16 ;  /* 0x00000064b42c723c */ /* 0x040ff00000041810 */
[----:B--2---:R-:W-:Y:S08]  /*2ac0*/  HMMA.16816.F32.BF16 R20, R180, R36, R88 ;  /* 0x00000024b414723c */ /* 0x004ff00000041858 */
[----:B------:R-:W-:Y:S01]  /*2ad0*/  HMMA.16816.F32.BF16 R16, R184, R106, R40 ;  /* 0x0000006ab810723c */ /* 0x000fe20000041828 */
[----:B------:R-:W-:Y:S07]  /*2ae0*/  LDSM.16.M88.4 R104, [R226+0x6000] ;  /* 0x00600000e268783b */ /* 0x000fee0000000200 */
[C---:B------:R-:W-:Y:S01]  /*2af0*/  HMMA.16816.F32.BF16 R60, R180.reuse, R58, R68 ;  /* 0x0000003ab43c723c */ /* 0x040fe20000041844 */
[----:B------:R-:W-:Y:S07]  /*2b00*/  LDSM.16.M88.4 R68, [R225+0x7800] ;  /* 0x00780000e144783b */ /* 0x000fee0000000200 */
[C---:B------:R-:W-:Y:S01]  /*2b10*/  HMMA.16816.F32.BF16 R56, R180.reuse, R64, R24 ;  /* 0x00000040b438723c */ /* 0x040fe20000041818 */
[----:B------:R-:W1:Y:S07]  /*2b20*/  LDSM.16.M88.4 R64, [R226+0x4000] ;  /* 0x00400000e240783b */ /* 0x000e6e0000000200 */
[----:B------:R-:W-:Y:S01]  /*2b30*/  HMMA.16816.F32.BF16 R24, R180, R102, R92 ;  /* 0x00000066b418723c */ /* 0x000fe2000004185c */
[----:B------:R-:W-:Y:S04]  /*2b40*/  LDSM.16.M88.4 R100, [R236] ;  /* 0x00000000ec64783b */ /* 0x000fe80000000200 */
[----:B------:R-:W-:Y:S03]  /*2b50*/  LDSM.16.M88.4 R92, [R226+0x5800] ;  /* 0x00580000e25c783b */ /* 0x000fe60000000200 */
[----:B------:R-:W-:Y:S08]  /*2b60*/  HMMA.16816.F32.BF16 R12, R188, R108, R12 ;  /* 0x0000006cbc0c723c */ /* 0x000ff0000004180c */
[----:B---3--:R-:W-:Y:S08]  /*2b70*/  HMMA.16816.F32.BF16 R4, R196, R112, R4 ;  /* 0x00000070c404723c */ /* 0x008ff00000041804 */
[----:B------:R-:W-:Y:S08]  /*2b80*/  HMMA.16816.F32.BF16 R8, R192, R118, R8 ;  /* 0x00000076c008723c */ /* 0x000ff00000041808 */
[----:B------:R-:W-:Y:S01]  /*2b90*/  HMMA.16816.F32.BF16 R88, R180, R38, R84 ;  /* 0x00000026b458723c */ /* 0x000fe20000041854 */
[----:B------:R-:W2:Y:S07]  /*2ba0*/  LDSM.16.M88.4 R84, [R226+0x5000] ;  /* 0x00500000e254783b */ /* 0x000eae0000000200 */
[C---:B----4-:R-:W-:Y:S08]  /*2bb0*/  HMMA.16816.F32.BF16 R80, R184.reuse, R76, R48 ;  /* 0x0000004cb850723c */ /* 0x050ff00000041830 */
[----:B------:R-:W-:Y:S08]  /*2bc0*/  HMMA.16816.F32.BF16 R36, R184, R96, R20 ;  /* 0x00000060b824723c */ /* 0x000ff00000041814 */
[----:B------:R-:W-:Y:S08]  /*2bd0*/  HMMA.16816.F32.BF16 R20, R188, R110, R16 ;  /* 0x0000006ebc14723c */ /* 0x000ff00000041810 */
[C---:B------:R-:W-:Y:S01]  /*2be0*/  HMMA.16816.F32.BF16 R60, R184.reuse, R78, R60 ;  /* 0x0000004eb83c723c */ /* 0x040fe2000004183c */
[----:B------:R-:W-:Y:S07]  /*2bf0*/  LDSM.16.M88.4 R76, [R229+0x6800] ;  /* 0x00680000e54c783b */ /* 0x000fee0000000200 */
[C---:B------:R-:W-:Y:S08]  /*2c00*/  HMMA.16816.F32.BF16 R48, R184.reuse, R28, R44 ;  /* 0x0000001cb830723c */ /* 0x040ff0000004182c */
[----:B------:R-:W-:Y:S01]  /*2c10*/  HMMA.16816.F32.BF16 R40, R184, R30, R24 ;  /* 0x0000001eb828723c */ /* 0x000fe20000041818 */
[----:B------:R-:W3:Y:S07]  /*2c20*/  LDSM.16.M88.4 R28, [R225+0x7000] ;  /* 0x00700000e11c783b */ /* 0x000eee0000000200 */
[----:B-----5:R-:W-:Y:S08]  /*2c30*/  HMMA.16816.F32.BF16 R16, R192, R120, R12 ;  /* 0x00000078c010723c */ /* 0x020ff0000004180c */
[C---:B------:R-:W-:Y:S08]  /*2c40*/  HMMA.16816.F32.BF16 R56, R184.reuse, R32, R56 ;  /* 0x00000020b838723c */ /* 0x040ff00000041838 */
[----:B------:R-:W-:Y:S08]  /*2c50*/  HMMA.16816.F32.BF16 R52, R184, R34, R52 ;  /* 0x00000022b834723c */ /* 0x000ff00000041834 */
[----:B------:R-:W-:Y:S08]  /*2c60*/  HMMA.16816.F32.BF16 R4, R200, R124, R4 ;  /* 0x0000007cc804723c */ /* 0x000ff00000041804 */
[----:B------:R-:W-:Y:S08]  /*2c70*/  HMMA.16816.F32.BF16 R8, R196, R114, R8 ;  /* 0x00000072c408723c */ /* 0x000ff00000041808 */
[----:B-1----:R-:W-:Y:S08]  /*2c80*/  HMMA.16816.F32.BF16 R12, R188, R64, R80 ;  /* 0x00000040bc0c723c */ /* 0x002ff00000041850 */
[----:B------:R-:W-:Y:S08]  /*2c90*/  HMMA.16816.F32.BF16 R20, R192, R122, R20 ;  /* 0x0000007ac014723c */ /* 0x000ff00000041814 */
[C---:B------:R-:W-:Y:S08]  /*2ca0*/  HMMA.16816.F32.BF16 R32, R188.reuse, R66, R60 ;  /* 0x00000042bc20723c */ /* 0x040ff0000004183c */
[C---:B--2---:R-:W-:Y:S01]  /*2cb0*/  HMMA.16816.F32.BF16 R64, R188.reuse, R84, R48 ;  /* 0x00000054bc40723c */ /* 0x044fe20000041830 */
[----:B------:R-:W-:Y:S07]  /*2cc0*/  LDSM.16.M88.4 R48, [R225+0x8000] ;  /* 0x00800000e130783b */ /* 0x000fee0000000200 */
[----:B------:R-:W-:Y:S01]  /*2cd0*/  HMMA.16816.F32.BF16 R84, R188, R86, R40 ;  /* 0x00000056bc54723c */ /* 0x000fe20000041828 */
[----:B------:R-:W1:Y:S07]  /*2ce0*/  LDSM.16.M88.4 R40, [R235] ;  /* 0x00000000eb28783b */ /* 0x000e6e0000000200 */
[----:B------:R-:W-:Y:S08]  /*2cf0*/  HMMA.16816.F32.BF16 R16, R196, R100, R16 ;  /* 0x00000064c410723c */ /* 0x000ff00000041810 */
[C---:B------:R-:W-:Y:S08]  /*2d00*/  HMMA.16816.F32.BF16 R44, R188.reuse, R72, R56 ;  /* 0x00000048bc2c723c */ /* 0x040ff00000041838 */
[C---:B------:R-:W-:Y:S01]  /*2d10*/  HMMA.16816.F32.BF16 R60, R188.reuse, R74, R52 ;  /* 0x0000004abc3c723c */ /* 0x040fe20000041834 */
[----:B------:R-:W2:Y:S07]  /*2d20*/  LDSM.16.M88.4 R52, [R226+0x6800] ;  /* 0x00680000e234783b */ /* 0x000eae0000000200 */
[----:B------:R-:W-:Y:S08]  /*2d30*/  HMMA.16816.F32.BF16 R72, R188, R92, R36 ;  /* 0x0000005cbc48723c */ /* 0x000ff00000041824 */
[----:B------:R-:W-:Y:S08]  /*2d40*/  HMMA.16816.F32.BF16 R36, R204, R104, R4 ;  /* 0x00000068cc24723c */ /* 0x000ff00000041804 */
[----:B------:R-:W-:Y:S08]  /*2d50*/  HMMA.16816.F32.BF16 R4, R200, R126, R8 ;  /* 0x0000007ec804723c */ /* 0x000ff00000041808 */
[----:B---3--:R-:W-:Y:S08]  /*2d60*/  HMMA.16816.F32.BF16 R8, R192, R28, R12 ;  /* 0x0000001cc008723c */ /* 0x008ff0000004180c */
[----:B------:R-:W-:Y:S08]  /*2d70*/  HMMA.16816.F32.BF16 R20, R196, R102, R20 ;  /* 0x00000066c414723c */ /* 0x000ff00000041814 */
[----:B------:R-:W-:Y:S08]  /*2d80*/  HMMA.16816.F32.BF16 R24, R184, R98, R88 ;  /* 0x00000062b818723c */ /* 0x000ff00000041858 */
[----:B------:R-:W-:Y:S01]  /*2d90*/  HMMA.16816.F32.BF16 R32, R192, R30, R32 ;  /* 0x0000001ec020723c */ /* 0x000fe20000041820 */
[----:B------:R-:W3:Y:S07]  /*2da0*/  LDSM.16.M88.4 R28, [R229+0x7000] ;  /* 0x00700000e51c783b */ /* 0x000eee0000000200 */
[----:B------:R-:W-:Y:S01]  /*2db0*/  HMMA.16816.F32.BF16 R16, R200, R76, R16 ;  /* 0x0000004cc810723c */ /* 0x000fe20000041810 */
[----:B------:R-:W-:-:S07]  /*2dc0*/  FMUL.FTZ R0, R36, c[0x0][0x320] ;  /* 0x0000c80024007a20 */ /* 0x000fce0000410000 */
[----:B------:R-:W-:Y:S01]  /*2dd0*/  HMMA.16816.F32.BF16 R12, R204, R106, R4 ;  /* 0x0000006acc0c723c */ /* 0x000fe20000041804 */
[----:B------:R4:W2:Y:S07]  /*2de0*/  MUFU.TANH R91, R0 ;  /* 0x00000000005b7308 */ /* 0x0008ae0000002400 */
[----:B-1----:R-:W-:Y:S01]  /*2df0*/  HMMA.16816.F32.BF16 R8, R196, R40, R8 ;  /* 0x00000028c408723c */ /* 0x002fe20000041808 */
[----:B----4-:R-:W-:-:S07]  /*2e00*/  FMUL.FTZ R0, R37, c[0x0][0x320] ;  /* 0x0000c80025007a20 */ /* 0x010fce0000410000 */
[----:B------:R-:W-:Y:S01]  /*2e10*/  HMMA.16816.F32.BF16 R4, R200, R78, R20 ;  /* 0x0000004ec804723c */ /* 0x000fe20000041814 */
[----:B------:R1:W4:Y:S07]  /*2e20*/  MUFU.TANH R89, R0 ;  /* 0x0000000000597308 */ /* 0x00032e0000002400 */
[----:B------:R-:W-:Y:S01]  /*2e30*/  HMMA.16816.F32.BF16 R92, R188, R94, R24 ;  /* 0x0000005ebc5c723c */ /* 0x000fe20000041818 */
[----:B-1----:R-:W-:-:S07]  /*2e40*/  FMUL.FTZ R0, R38, c[0x0][0x320] ;  /* 0x0000c80026007a20 */ /* 0x002fce0000410000 */
[----:B------:R-:W-:Y:S01]  /*2e50*/  HMMA.16816.F32.BF16 R56, R192, R68, R44 ;  /* 0x00000044c038723c */ /* 0x000fe2000004182c */
[----:B------:R-:W-:Y:S01]  /*2e60*/  LDSM.16.M88.4 R44, [R226+0x7000] ;  /* 0x00700000e22c783b */ /* 0x000fe20000000200 */
[----:B------:R1:W1:Y:S06]  /*2e70*/  MUFU.TANH R96, R0 ;  /* 0x0000000000607308 */ /* 0x00026c0000002400 */
[----:B--2---:R-:W-:Y:S01]  /*2e80*/  HMMA.16816.F32.BF16 R24, R204, R52, R16 ;  /* 0x00000034cc18723c */ /* 0x004fe20000041810 */
[----:B-1----:R-:W-:Y:S02]  /*2e90*/  FMUL.FTZ R0, R39, c[0x0][0x320] ;  /* 0x0000c80027007a20 */ /* 0x002fe40000410000 */
[----:B------:R-:W1:Y:S02]  /*2ea0*/  LDSM.16.M88.4 R36, [R234] ;  /* 0x00000000ea24783b */ /* 0x000e640000000200 */
[----:B------:R2:W1:Y:S03]  /*2eb0*/  MUFU.TANH R90, R0 ;  /* 0x00000000005a7308 */ /* 0x0004660000002400 */
[----:B------:R-:W-:Y:S01]  /*2ec0*/  HMMA.16816.F32.BF16 R20, R196, R42, R32 ;  /* 0x0000002ac414723c */ /* 0x000fe20000041820 */
[----:B------:R-:W5:Y:S01]  /*2ed0*/  LDSM.16.M88.4 R40, [R229+0x7800] ;  /* 0x00780000e528783b */ /* 0x000f620000000200 */
[----:B--2---:R-:W-:-:S04]  /*2ee0*/  FMUL.FTZ R0, R12, c[0x0][0x320] ;  /* 0x0000c8000c007a20 */ /* 0x004fc80000410000 */
[----:B------:R2:W1:Y:S02]  /*2ef0*/  MUFU.TANH R82, R0 ;  /* 0x0000000000527308 */ /* 0x0004640000002400 */
[----:B---3--:R-:W-:Y:S01]  /*2f00*/  HMMA.16816.F32.BF16 R16, R200, R28, R8 ;  /* 0x0000001cc810723c */ /* 0x008fe20000041808 */
[----:B--2---:R-:W-:-:S05]  /*2f10*/  FMUL.FTZ R0, R13, c[0x0][0x320] ;  /* 0x0000c8000d007a20 */ /* 0x004fca0000410000 */
[----:B------:R2:W3:Y:S02]  /*2f20*/  MUFU.TANH R78, R0 ;  /* 0x00000000004e7308 */ /* 0x0004e40000002400 */
[----:B------:R-:W-:Y:S01]  /*2f30*/  HMMA.16816.F32.BF16 R4, R204, R54, R4 ;  /* 0x00000036cc04723c */ /* 0x000fe20000041804 */
[----:B--2---:R-:W-:-:S05]  /*2f40*/  FMUL.FTZ R0, R14, c[0x0][0x320] ;  /* 0x0000c8000e007a20 */ /* 0x004fca0000410000 */
[----:B------:R2:W1:Y:S02]  /*2f50*/  MUFU.TANH R88, R0 ;  /* 0x0000000000587308 */ /* 0x0004640000002400 */
[----:B--2---:R-:W-:-:S06]  /*2f60*/  FMUL.FTZ R0, R15, c[0x0][0x320] ;  /* 0x0000c8000f007a20 */ /* 0x004fcc0000410000 */
[----:B------:R2:W1:Y:S01]  /*2f70*/  MUFU.TANH R83, R0 ;  /* 0x0000000000537308 */ /* 0x0004620000002400 */
[----:B------:R-:W-:Y:S01]  /*2f80*/  HMMA.16816.F32.BF16 R8, R200, R30, R20 ;  /* 0x0000001ec808723c */ /* 0x000fe20000041814 */
[----:B------:R-:W3:Y:S01]  /*2f90*/  LDSM.16.M88.4 R28, [R233] ;  /* 0x00000000e91c783b */ /* 0x000ee20000000200 */
[----:B--2---:R-:W-:-:S05]  /*2fa0*/  FMUL.FTZ R0, R24, c[0x0][0x320] ;  /* 0x0000c80018007a20 */ /* 0x004fca0000410000 */
[----:B------:R2:W1:Y:S01]  /*2fb0*/  MUFU.TANH R77, R0 ;  /* 0x00000000004d7308 */ /* 0x0004620000002400 */
[----:B------:R-:W-:Y:S01]  /*2fc0*/  HMMA.16816.F32.BF16 R60, R192, R70, R60 ;  /* 0x00000046c03c723c */ /* 0x000fe2000004183c */
[----:B--2---:R-:W-:-:S06]  /*2fd0*/  FMUL.FTZ R0, R25, c[0x0][0x320] ;  /* 0x0000c80019007a20 */ /* 0x004fcc0000410000 */
[----:B------:R2:W2:Y:S01]  /*2fe0*/  MUFU.TANH R76, R0 ;  /* 0x00000000004c7308 */ /* 0x0004a20000002400 */
[----:B-1----:R-:W-:Y:S01]  /*2ff0*/  HMMA.16816.F32.BF16 R12, R196, R36, R56 ;  /* 0x00000024c40c723c */ /* 0x002fe20000041838 */
[----:B------:R-:W1:Y:S01]  /*3000*/  LDSM.16.M88.4 R56, [R225+0x8800] ;  /* 0x00880000e138783b */ /* 0x000e620000000200 */
[----:B--2---:R-:W-:-:S05]  /*3010*/  FMUL.FTZ R0, R26, c[0x0][0x320] ;  /* 0x0000c8001a007a20 */ /* 0x004fca0000410000 */
[----:B------:R2:W1:Y:S01]  /*3020*/  MUFU.TANH R81, R0 ;  /* 0x0000000000517308 */ /* 0x0004620000002400 */
[----:B------:R-:W-:Y:S01]  /*3030*/  HMMA.16816.F32.BF16 R64, R192, R48, R64 ;  /* 0x00000030c040723c */ /* 0x000fe20000041840 */
[----:B--2---:R-:W-:-:S07]  /*3040*/  FMUL.FTZ R0, R27, c[0x0][0x320] ;  /* 0x0000c8001b007a20 */ /* 0x004fce0000410000 */
[----:B------:R-:W-:Y:S01]  /*3050*/  HMMA.16816.F32.BF16 R24, R204, R44, R16 ;  /* 0x0000002ccc18723c */ /* 0x000fe20000041810 */
[----:B------:R2:W1:Y:S02]  /*3060*/  MUFU.TANH R80, R0 ;  /* 0x0000000000507308 */ /* 0x0004640000002400 */
[----:B--2---:R-:W-:-:S06]  /*3070*/  FMUL.FTZ R0, R4, c[0x0][0x320] ;  /* 0x0000c80004007a20 */ /* 0x004fcc0000410000 */
[----:B------:R2:W1:Y:S02]  /*3080*/  MUFU.TANH R69, R0 ;  /* 0x0000000000457308 */ /* 0x0004640000002400 */
[----:B--2---:R-:W-:-:S06]  /*3090*/  FMUL.FTZ R0, R5, c[0x0][0x320] ;  /* 0x0000c80005007a20 */ /* 0x004fcc0000410000 */
[----:B------:R2:W1:Y:S01]  /*30a0*/  MUFU.TANH R68, R0 ;  /* 0x0000000000447308 */ /* 0x0004620000002400 */
[----:B------:R-:W-:Y:S01]  /*30b0*/  HMMA.16816.F32.BF16 R20, R196, R38, R60 ;  /* 0x00000026c414723c */ /* 0x000fe2000004183c */
[----:B------:R-:W-:Y:S01]  /*30c0*/  LDSM.16.M88.4 R36, [R226+0x7800] ;  /* 0x00780000e224783b */ /* 0x000fe20000000200 */
[----:B--2---:R-:W-:-:S05]  /*30d0*/  FMUL.FTZ R0, R6, c[0x0][0x320] ;  /* 0x0000c80006007a20 */ /* 0x004fca0000410000 */
[----:B------:R2:W1:Y:S02]  /*30e0*/  MUFU.TANH R71, R0 ;  /* 0x0000000000477308 */ /* 0x0004640000002400 */
[----:B--2---:R-:W-:Y:S02]  /*30f0*/  FMUL.FTZ R0, R7, c[0x0][0x320] ;  /* 0x0000c80007007a20 */ /* 0x004fe40000410000 */
[----:B------:R-:W-:Y:S01]  /*3100*/  HMMA.16816.F32.BF16 R4, R204, R46, R8 ;  /* 0x0000002ecc04723c */ /* 0x000fe20000041808 */
[----:B------:R-:W2:Y:S03]  /*3110*/  LDSM.16.M88.4 R44, [R229+0x8000] ;  /* 0x00800000e52c783b */ /* 0x000ea60000000200 */
[----:B------:R1:W1:Y:S02]  /*3120*/  MUFU.TANH R70, R0 ;  /* 0x0000000000467308 */ /* 0x0002640000002400 */
[----:B-1----:R-:W-:-:S06]  /*3130*/  FMUL.FTZ R0, R24, c[0x0][0x320] ;  /* 0x0000c80018007a20 */ /* 0x002fcc0000410000 */
[----:B------:R1:W1:Y:S01]  /*3140*/  MUFU.TANH R62, R0 ;  /* 0x00000000003e7308 */ /* 0x0002620000002400 */
[----:B-----5:R-:W-:Y:S01]  /*3150*/  HMMA.16816.F32.BF16 R16, R200, R40, R12 ;  /* 0x00000028c810723c */ /* 0x020fe2000004180c */
[----:B-1----:R-:W-:-:S06]  /*3160*/  FMUL.FTZ R0, R25, c[0x0][0x320] ;  /* 0x0000c80019007a20 */ /* 0x002fcc0000410000 */
[----:B------:R1:W1:Y:S01]  /*3170*/  MUFU.TANH R61, R0 ;  /* 0x00000000003d7308 */ /* 0x0002620000002400 */
[----:B---3--:R-:W-:Y:S01]  /*3180*/  HMMA.16816.F32.BF16 R12, R196, R28, R64 ;  /* 0x0000001cc40c723c */ /* 0x008fe20000041840 */
[----:B-1----:R-:W-:-:S06]  /*3190*/  FMUL.FTZ R0, R26, c[0x0][0x320] ;  /* 0x0000c8001a007a20 */ /* 0x002fcc0000410000 */
[----:B------:R1:W3:Y:S01]  /*31a0*/  MUFU.TANH R65, R0 ;  /* 0x0000000000417308 */ /* 0x0002e20000002400 */
[----:B------:R-:W-:Y:S01]  /*31b0*/  HMMA.16816.F32.BF16 R32, R192, R50, R84 ;  /* 0x00000032c020723c */ /* 0x000fe20000041854 */
[----:B------:R-:W5:Y:S01]  /*31c0*/  LDSM.16.M88.4 R48, [R232] ;  /* 0x00000000e830783b */ /* 0x000f620000000200 */
[----:B-1----:R-:W-:-:S05]  /*31d0*/  FMUL.FTZ R0, R27, c[0x0][0x320] ;  /* 0x0000c8001b007a20 */ /* 0x002fca0000410000 */
[----:B------:R1:W1:Y:S01]  /*31e0*/  MUFU.TANH R64, R0 ;  /* 0x0000000000407308 */ /* 0x0002620000002400 */
[----:B------:R-:W-:Y:S01]  /*31f0*/  HMMA.16816.F32.BF16 R52, R192, R56, R72 ;  /* 0x00000038c034723c */ /* 0x000fe20000041848 */
[----:B-1----:R-:W-:-:S06]  /*3200*/  FMUL.FTZ R0, R4, c[0x0][0x320] ;  /* 0x0000c80004007a20 */ /* 0x002fcc0000410000 */
[----:B------:R1:W1:Y:S02]  /*3210*/  MUFU.TANH R57, R0 ;  /* 0x0000000000397308 */ /* 0x0002640000002400 */
[----:B-1----:R-:W-:-:S06]  /*3220*/  FMUL.FTZ R0, R5, c[0x0][0x320] ;  /* 0x0000c80005007a20 */ /* 0x002fcc0000410000 */
[----:B------:R1:W1:Y:S01]  /*3230*/  MUFU.TANH R56, R0 ;  /* 0x0000000000387308 */ /* 0x0002620000002400 */
[----:B------:R-:W-:Y:S01]  /*3240*/  HMMA.16816.F32.BF16 R24, R196, R30, R32 ;  /* 0x0000001ec418723c */ /* 0x000fe20000041820 */
[----:B------:R-:W2:Y:S04]  /*3250*/  LDSM.16.M88.4 R32, [R229+0x8800] ;  /* 0x00880000e520783b */ /* 0x000ea80000000200 */
[----:B------:R-:W2:Y:S01]  /*3260*/  LDSM.16.M88.4 R28, [R226+0x8800] ;  /* 0x00880000e21c783b */ /* 0x000ea20000000200 */
[----:B-1----:R-:W-:-:S04]  /*3270*/  FMUL.FTZ R0, R6, c[0x0][0x320] ;  /* 0x0000c80006007a20 */ /* 0x002fc80000410000 */
[----:B------:R1:W1:Y:S02]  /*3280*/  MUFU.TANH R63, R0 ;  /* 0x00000000003f7308 */ /* 0x0002640000002400 */
[----:B-1----:R-:W-:Y:S02]  /*3290*/  FMUL.FTZ R0, R7, c[0x0][0x320] ;  /* 0x0000c80007007a20 */ /* 0x002fe40000410000 */
[----:B------:R-:W-:Y:S08]  /*32a0*/  HMMA.16816.F32.BF16 R4, R192, R58, R92 ;  /* 0x0000003ac004723c */ /* 0x000ff0000004185c */
[C---:B------:R-:W-:Y:S01]  /*32b0*/  HMMA.16816.F32.BF16 R8, R200.reuse, R42, R20 ;  /* 0x0000002ac808723c */ /* 0x040fe20000041814 */
[----:B------:R-:W1:Y:S07]  /*32c0*/  LDSM.16.M88.4 R40, [R226+0x8000] ;  /* 0x00800000e228783b */ /* 0x000e6e0000000200 */
[----:B--2---:R-:W-:Y:S01]  /*32d0*/  HMMA.16816.F32.BF16 R24, R200, R46, R24 ;  /* 0x0000002ec818723c */ /* 0x004fe20000041818 */
[----:B------:R2:W1:Y:S01]  /*32e0*/  MUFU.TANH R60, R0 ;  /* 0x00000000003c7308 */ /* 0x0004620000002400 */
[----:B------:R-:W-:Y:S01]  /*32f0*/  ISETP.GT.AND P0, PT, R129, R134, PT ;  /* 0x000000868100720c */ /* 0x000fe20003f04270 */
[----:B------:R-:W-:-:S05]  /*3300*/  DEPBAR.LE SB0, 0x0 ;  /* 0x000080000000791a */ /* 0x000fca0000000000 */
[----:B------:R-:W-:Y:S08]  /*3310*/  HMMA.16816.F32.BF16 R20, R204, R36, R16 ;  /* 0x00000024cc14723c */ /* 0x000ff00000041810 */
[----:B------:R-:W-:Y:S08]  /*3320*/  HMMA.16816.F32.BF16 R16, R200, R44, R12 ;  /* 0x0000002cc810723c */ /* 0x000ff0000004180c */
[C---:B-----5:R-:W-:Y:S08]  /*3330*/  HMMA.16816.F32.BF16 R12, R196.reuse, R48, R52 ;  /* 0x00000030c40c723c */ /* 0x060ff00000041834 */
[----:B------:R-:W-:Y:S08]  /*3340*/  HMMA.16816.F32.BF16 R4, R196, R50, R4 ;  /* 0x00000032c404723c */ /* 0x000ff00000041804 */
[----:B------:R-:W-:Y:S08]  /*3350*/  HMMA.16816.F32.BF16 R8, R204, R38, R8 ;  /* 0x00000026cc08723c */ /* 0x000ff00000041808 */
[C---:B------:R-:W-:Y:S08]  /*3360*/  HMMA.16816.F32.BF16 R12, R200.reuse, R32, R12 ;  /* 0x00000020c80c723c */ /* 0x040ff0000004180c */
[----:B------:R-:W-:Y:S01]  /*3370*/  HMMA.16816.F32.BF16 R4, R200, R34, R4 ;  /* 0x00000022c804723c */ /* 0x000fe20000041804 */
[----:B------:R-:W-:-:S02]  /*3380*/  FMUL.FTZ R21, R21, c[0x0][0x320] ;  /* 0x0000c80015157a20 */ /* 0x000fc40000410000 */
[----:B------:R-:W-:Y:S02]  /*3390*/  FMUL.FTZ R22, R22, c[0x0][0x320] ;  /* 0x0000c80016167a20 */ /* 0x000fe40000410000 */
[----:B------:R-:W-:Y:S01]  /*33a0*/  FMUL.FTZ R23, R23, c[0x0][0x320] ;  /* 0x0000c80017177a20 */ /* 0x000fe20000410000 */
[----:B------:R-:W1:Y:S01]  /*33b0*/  MUFU.TANH R39, R21 ;  /* 0x0000001500277308 */ /* 0x000e620000002400 */
[----:B--2---:R-:W-:Y:S02]  /*33c0*/  FMUL.FTZ R0, R20, c[0x0][0x320] ;  /* 0x0000c80014007a20 */ /* 0x004fe40000410000 */
[----:B------:R-:W-:Y:S02]  /*33d0*/  FMUL.FTZ R8, R8, c[0x0][0x320] ;  /* 0x0000c80008087a20 */ /* 0x000fe40000410000 */
[----:B------:R-:W-:Y:S02]  /*33e0*/  FMUL.FTZ R9, R9, c[0x0][0x320] ;  /* 0x0000c80009097a20 */ /* 0x000fe40000410000 */
[----:B------:R-:W-:Y:S01]  /*33f0*/  FMUL.FTZ R10, R10, c[0x0][0x320] ;  /* 0x0000c8000a0a7a20 */ /* 0x000fe20000410000 */
[----:B------:R-:W2:Y:S01]  /*3400*/  MUFU.TANH R48, R22 ;  /* 0x0000001600307308 */ /* 0x000ea20000002400 */
[----:B------:R-:W-:-:S07]  /*3410*/  FMUL.FTZ R11, R11, c[0x0][0x320] ;  /* 0x0000c8000b0b7a20 */ /* 0x000fce0000410000 */
[----:B------:R1:W1:Y:S02]  /*3420*/  MUFU.TANH R45, R23 ;  /* 0x00000017002d7308 */ /* 0x0002640000002400 */
[C---:B------:R-:W-:Y:S06]  /*3430*/  HMMA.16816.F32.BF16 R4, R204.reuse, R30, R4 ;  /* 0x0000001ecc04723c */ /* 0x040fec0000041804 */
[----:B------:R-:W2:Y:S02]  /*3440*/  MUFU.TANH R37, R8 ;  /* 0x0000000800257308 */ /* 0x000ea40000002400 */
[C---:B-1----:R-:W-:Y:S06]  /*3450*/  HMMA.16816.F32.BF16 R20, R204.reuse, R40, R16 ;  /* 0x00000028cc14723c */ /* 0x042fec0000041810 */
[----:B------:R-:W1:Y:S02]  /*3460*/  MUFU.TANH R36, R9 ;  /* 0x0000000900247308 */ /* 0x000e640000002400 */
[C---:B------:R-:W-:Y:S06]  /*3470*/  HMMA.16816.F32.BF16 R16, R204.reuse, R42, R24 ;  /* 0x0000002acc10723c */ /* 0x040fec0000041818 */
[----:B------:R-:W1:Y:S08]  /*3480*/  MUFU.TANH R40, R10 ;  /* 0x0000000a00287308 */ /* 0x000e700000002400 */
[----:B------:R5:W1:Y:S02]  /*3490*/  MUFU.TANH R38, R11 ;  /* 0x0000000b00267308 */ /* 0x000a640000002400 */
[----:B-----5:R-:W-:Y:S01]  /*34a0*/  HMMA.16816.F32.BF16 R8, R204, R28, R12 ;  /* 0x0000001ccc08723c */ /* 0x020fe2000004180c */
[----:B------:R-:W-:-:S02]  /*34b0*/  FMUL.FTZ R21, R21, c[0x0][0x320] ;  /* 0x0000c80015157a20 */ /* 0x000fc40000410000 */
[----:B------:R-:W-:Y:S02]  /*34c0*/  FMUL.FTZ R20, R20, c[0x0][0x320] ;  /* 0x0000c80014147a20 */ /* 0x000fe40000410000 */
[----:B------:R-:W-:Y:S02]  /*34d0*/  FMUL.FTZ R22, R22, c[0x0][0x320] ;  /* 0x0000c80016167a20 */ /* 0x000fe40000410000 */
[----:B------:R-:W-:Y:S02]  /*34e0*/  FMUL.FTZ R23, R23, c[0x0][0x320] ;  /* 0x0000c80017177a20 */ /* 0x000fe40000410000 */
[----:B------:R-:W-:Y:S02]  /*34f0*/  FMUL.FTZ R16, R16, c[0x0][0x320] ;  /* 0x0000c80010107a20 */ /* 0x000fe40000410000 */
[----:B------:R-:W-:Y:S02]  /*3500*/  FMUL.FTZ R17, R17, c[0x0][0x320] ;  /* 0x0000c80011117a20 */ /* 0x000fe40000410000 */
        /* <DEDUP_REMOVED lines=9> */
[----:B------:R-:W-:Y:S01]  /*35a0*/  FMUL.FTZ R11, R11, c[0x0][0x320] ;  /* 0x0000c8000b0b7a20 */ /* 0x000fe20000410000 */
        /* <DEDUP_REMOVED lines=17> */
[----:B------:R-:W-:Y:S01]  /*36c0*/  BSSY B0, `(.L_x_837) ;  /* 0x0000024000007945 */ /* 0x000fe20003800000 */
[----:B------:R-:W-:Y:S06]  /*36d0*/  BAR.SYNC.DEFER_BLOCKING 0x0 ;  /* 0x0000000000007b1d */ /* 0x000fec0000010000 */
[----:B------:R-:W-:Y:S05]  /*36e0*/  @!P0 BRA `(.L_x_838) ;  /* 0x0000021000008947 */ /* 0x000fea0003800000 */
[----:B-1234-:R-:W-:Y:S01]  /*36f0*/  IADD3 R0, R135, -0x2, RZ ;  /* 0xfffffffe87007810 */ /* 0x01efe20007ffe0ff */
[C---:B------:R-:W-:Y:S01]  /*3700*/  IMAD.SHL.U32 R6, R132.reuse, 0x40, RZ ;  /* 0x0000004084067824 */ /* 0x040fe200078e00ff */
[----:B------:R-:W-:-:S02]  /*3710*/  SHF.L.U64.HI R7, R132, 0x6, R133 ;  /* 0x0000000684077819 */ /* 0x000fc40000010285 */
[----:B------:R-:W-:Y:S01]  /*3720*/  SHF.R.S32.HI R2, RZ, 0x1f, R0 ;  /* 0x0000001fff027819 */ /* 0x000fe20000011400 */
[----:B------:R-:W-:-:S04]  /*3730*/  IMAD.WIDE.U32 R4, R0, c[0x0][0x1e0], RZ ;  /* 0x0000780000047a25 */ /* 0x000fc800078e00ff */
[----:B------:R-:W-:-:S04]  /*3740*/  IMAD R2, R2, c[0x0][0x1e0], RZ ;  /* 0x0000780002027a24 */ /* 0x000fc800078e02ff */
[----:B------:R-:W-:-:S04]  /*3750*/  IMAD R0, R0, c[0x0][0x1e4], R2 ;  /* 0x0000790000007a24 */ /* 0x000fc800078e0202 */
[----:B------:R-:W-:Y:S02]  /*3760*/  IMAD.IADD R0, R5, 0x1, R0 ;  /* 0x0000000105007824 */ /* 0x000fe400078e0200 */
[----:B------:R-:W-:-:S04]  /*3770*/  IMAD.WIDE.U32 R4, R4, 0x60, R130 ;  /* 0x0000006004047825 */ /* 0x000fc800078e0082 */
[----:B------:R-:W-:Y:S01]  /*3780*/  IMAD R0, R0, 0x60, RZ ;  /* 0x0000006000007824 */ /* 0x000fe200078e02ff */
[----:B------:R-:W-:-:S03]  /*3790*/  LEA R2, P0, R4, c[0x0][0x1c8], 0x1 ;  /* 0x0000720004027a11 */ /* 0x000fc600078008ff */
[----:B------:R-:W-:Y:S01]  /*37a0*/  IMAD.IADD R0, R5, 0x1, R0 ;  /* 0x0000000105007824 */ /* 0x000fe200078e0200 */
[----:B------:R-:W-:-:S04]  /*37b0*/  IADD3 R10, P6, P5, R6, 0x80, R2 ;  /* 0x00000080060a7810 */ /* 0x000fc80007dde002 */
        /* <DEDUP_REMOVED lines=20> */
.L_x_838:
[----:B--234-:R-:W-:Y:S05]  /*3900*/  BSYNC B0 ;  /* 0x0000000000007941 */ /* 0x01cfea0003800000 */
.L_x_837:
[----:B-1----:R-:W2:Y:S04]  /*3910*/  LDL R0, [R1+0x68] ;  /* 0x0000680001007983 */ /* 0x002ea80000100800 */
[----:B------:R-:W3:Y:S01]  /*3920*/  LDL R5, [R1+0x24] ;  /* 0x0000240001057983 */ /* 0x000ee20000100800 */
[----:B------:R-:W-:-:S03]  /*3930*/  IMAD.MOV.U32 R98, RZ, RZ, R164 ;  /* 0x000000ffff627224 */ /* 0x000fc600078e00a4 */
[----:B------:R-:W-:Y:S04]  /*3940*/  STL [R1+0x80], R159 ;  /* 0x0000809f01007387 */ /* 0x000fe80000100800 */
[----:B------:R-:W-:Y:S04]  /*3950*/  STL [R1+0x7c], R158 ;  /* 0x00007c9e01007387 */ /* 0x000fe80000100800 */
[----:B------:R-:W-:Y:S04]  /*3960*/  STL [R1+0x78], R157 ;  /* 0x0000789d01007387 */ /* 0x000fe80000100800 */
[----:B------:R-:W-:Y:S04]  /*3970*/  STL [R1+0x74], R156 ;  /* 0x0000749c01007387 */ /* 0x000fe80000100800 */
[----:B------:R-:W0:Y:S01]  /*3980*/  LDGDEPBAR ;  /* 0x00000000000079af */ /* 0x000e220000000000 */
[----:B--2---:R-:W-:-:S04]  /*3990*/  IMAD.IADD R0, R0, 0x1, R98 ;  /* 0x0000000100007824 */ /* 0x004fc800078e0262 */
[----:B------:R-:W-:Y:S01]  /*39a0*/  @P1 IMAD.HI.U32 R2, R0, c[0x0][0x2c8], RZ ;  /* 0x0000b20000021a27 */ /* 0x000fe200078e00ff */
[----:B------:R1:W-:Y:S04]  /*39b0*/  STL [R1+0x14], R0 ;  /* 0x0000140001007387 */ /* 0x0003e80000100800 */
[----:B-1----:R-:W-:-:S05]  /*39c0*/  @P1 SHF.R.U32.HI R0, RZ, c[0x0][0x2cc], R2 ;  /* 0x0000b300ff001a19 */ /* 0x002fca0000011602 */
[----:B------:R-:W1:Y:S04]  /*39d0*/  SHFL.IDX PT, R2, R0, RZ, 0x1c1f ;  /* 0x001c1fff00027589 */ /* 0x000e6800000e0000 */
[----:B------:R2:W4:Y:S02]  /*39e0*/  SHFL.IDX PT, R4, R0, 0x1, 0x1c1f ;  /* 0x003c1f0000047f89 */ /* 0x00052400000e0000 */
[----:B--2---:R-:W-:-:S04]  /*39f0*/  IADD3 R0, R128, c[0x0][0x1d0], RZ ;  /* 0x0000740080007a10 */ /* 0x004fc80007ffe0ff */
[C---:B---3--:R-:W-:Y:S02]  /*3a00*/  IADD3 R3, -R5.reuse, 0x1, R0 ;  /* 0x0000000105037810 */ /* 0x048fe40007ffe100 */
[----:B------:R-:W-:Y:S02]  /*3a10*/  IADD3 R0, -R5, R0, RZ ;  /* 0x0000000005007210 */ /* 0x000fe40007ffe1ff */
[----:B------:R-:W-:-:S05]  /*3a20*/  IADD3 R3, R3, -c[0x0][0x168], RZ ;  /* 0x80005a0003037a10 */ /* 0x000fca0007ffe0ff */
[C---:B-1----:R-:W-:Y:S02]  /*3a30*/  IMAD.IADD R2, R3.reuse, 0x1, R2 ;  /* 0x0000000103027824 */ /* 0x042fe400078e0202 */
[----:B----4-:R-:W-:-:S03]  /*3a40*/  IMAD.IADD R3, R3, 0x1, R4 ;  /* 0x0000000103037824 */ /* 0x010fc600078e0204 */
[C---:B------:R-:W-:Y:S02]  /*3a50*/  IMNMX R2, R0.reuse, R2, PT ;  /* 0x0000000200027217 */ /* 0x040fe40003800200 */
[----:B------:R-:W-:Y:S02]  /*3a60*/  IMNMX R0, R0, R3, PT ;  /* 0x0000000300007217 */ /* 0x000fe40003800200 */
[C---:B------:R-:W-:Y:S02]  /*3a70*/  ISETP.GT.AND P6, PT, R2.reuse, RZ, PT ;  /* 0x000000ff0200720c */ /* 0x040fe40003fc4270 */
[C---:B------:R-:W-:Y:S02]  /*3a80*/  ISETP.GT.AND P5, PT, R2.reuse, 0x1, PT ;  /* 0x000000010200780c */ /* 0x040fe40003fa4270 */
[----:B------:R-:W-:Y:S02]  /*3a90*/  ISETP.GT.AND P0, PT, R2, 0x8, PT ;  /* 0x000000080200780c */ /* 0x000fe40003f04270 */
[----:B------:R-:W-:-:S02]  /*3aa0*/  FSEL R4, R91, -INF , P6 ;  /* 0xff8000005b047808 */ /* 0x000fc40003000000 */
[----:B------:R-:W-:Y:S02]  /*3ab0*/  FSEL R5, R89, -INF , P5 ;  /* 0xff80000059057808 */ /* 0x000fe40002800000 */
[C---:B------:R-:W-:Y:S02]  /*3ac0*/  ISETP.GT.AND P6, PT, R2.reuse, 0x9, PT ;  /* 0x000000090200780c */ /* 0x040fe40003fc4270 */
[----:B------:R-:W-:Y:S02]  /*3ad0*/  ISETP.GT.AND P5, PT, R2, 0x10, PT ;  /* 0x000000100200780c */ /* 0x000fe40003fa4270 */
[----:B------:R-:W-:Y:S02]  /*3ae0*/  FSEL R7, R82, -INF , P0 ;  /* 0xff80000052077808 */ /* 0x000fe40000000000 */
[----:B------:R-:W-:Y:S02]  /*3af0*/  FMNMX.FTZ R101, R4, R5, !PT ;  /* 0x0000000504657209 */ /* 0x000fe40007810000 */
[----:B------:R-:W-:-:S02]  /*3b00*/  ISETP.GT.AND P0, PT, R2, 0x11, PT ;  /* 0x000000110200780c */ /* 0x000fc40003f04270 */
[----:B------:R-:W-:Y:S02]  /*3b10*/  FSEL R8, R78, -INF , P6 ;  /* 0xff8000004e087808 */ /* 0x000fe40003000000 */
[----:B------:R-:W-:Y:S02]  /*3b20*/  FSEL R9, R77, -INF , P5 ;  /* 0xff8000004d097808 */ /* 0x000fe40002800000 */
[C---:B------:R-:W-:Y:S02]  /*3b30*/  ISETP.GT.AND P6, PT, R2.reuse, 0x18, PT ;  /* 0x000000180200780c */ /* 0x040fe40003fc4270 */
[----:B------:R-:W-:Y:S02]  /*3b40*/  ISETP.GT.AND P5, PT, R2, 0x19, PT ;  /* 0x000000190200780c */ /* 0x000fe40003fa4270 */
[----:B------:R-:W-:Y:S02]  /*3b50*/  FMNMX.FTZ R101, R7, R101, !PT ;  /* 0x0000006507657209 */ /* 0x000fe40007810000 */
[----:B------:R-:W-:-:S02]  /*3b60*/  FSEL R12, R76, -INF , P0 ;  /* 0xff8000004c0c7808 */ /* 0x000fc40000000000 */
[----:B------:R-:W-:Y:S02]  /*3b70*/  ISETP.GT.AND P0, PT, R2, 0x20, PT ;  /* 0x000000200200780c */ /* 0x000fe40003f04270 */
[----:B------:R-:W-:Y:S02]  /*3b80*/  FSEL R17, R69, -INF , P6 ;  /* 0xff80000045117808 */ /* 0x000fe40003000000 */
[----:B------:R-:W-:Y:S02]  /*3b90*/  FSEL R18, R68, -INF , P5 ;  /* 0xff80000044127808 */ /* 0x000fe40002800000 */
[C---:B------:R-:W-:Y:S02]  /*3ba0*/  ISETP.GT.AND P6, PT, R2.reuse, 0x21, PT ;  /* 0x000000210200780c */ /* 0x040fe40003fc4270 */
[----:B------:R-:W-:Y:S02]  /*3bb0*/  ISETP.GT.AND P5, PT, R2, 0x28, PT ;  /* 0x000000280200780c */ /* 0x000fe40003fa4270 */
[----:B------:R-:W-:-:S02]  /*3bc0*/  FMNMX.FTZ R101, R8, R101, !PT ;  /* 0x0000006508657209 */ /* 0x000fc40007810000 */
[----:B------:R-:W-:Y:S02]  /*3bd0*/  FSEL R76, R62, -INF , P0 ;  /* 0xff8000003e4c7808 */ /* 0x000fe40000000000 */
[C---:B------:R-:W-:Y:S02]  /*3be0*/  ISETP.GT.AND P0, PT, R2.reuse, 0x29, PT ;  /* 0x000000290200780c */ /* 0x040fe40003f04270 */
[----:B------:R-:W-:Y:S02]  /*3bf0*/  FSEL R78, R61, -INF , P6 ;  /* 0xff8000003d4e7808 */ /* 0x000fe40003000000 */
[----:B------:R-:W-:Y:S02]  /*3c00*/  FSEL R84, R57, -INF , P5 ;  /* 0xff80000039547808 */ /* 0x000fe40002800000 */
[C---:B------:R-:W-:Y:S02]  /*3c10*/  ISETP.GT.AND P6, PT, R2.reuse, 0x30, PT ;  /* 0x000000300200780c */ /* 0x040fe40003fc4270 */
[----:B------:R-:W-:-:S02]  /*3c20*/  ISETP.GT.AND P5, PT, R2, 0x31, PT ;  /* 0x000000310200780c */ /* 0x000fc40003fa4270 */
[----:B------:R-:W-:Y:S02]  /*3c30*/  FMNMX.FTZ R101, R9, R101, !PT ;  /* 0x0000006509657209 */ /* 0x000fe40007810000 */
[----:B------:R-:W-:Y:S02]  /*3c40*/  FSEL R79, R56, -INF , P0 ;  /* 0xff800000384f7808 */ /* 0x000fe40000000000 */
[----:B------:R-:W-:Y:S01]  /*3c50*/  ISETP.GT.AND P0, PT, R2, 0x38, PT ;  /* 0x000000380200780c */ /* 0x000fe20003f04270 */
[----:B------:R-:W-:Y:S01]  /*3c60*/  LDSM.16.MT88.4 R56, [R249] ;  /* 0x00000000f938783b */ /* 0x000fe20000004200 */
[----:B------:R-:W-:Y:S02]  /*3c70*/  FSEL R105, R44, -INF , P6 ;  /* 0xff8000002c697808 */ /* 0x000fe40003000000 */
[----:B------:R-:W-:Y:S02]  /*3c80*/  FSEL R85, R39, -INF , P5 ;  /* 0xff80000027557808 */ /* 0x000fe40002800000 */
[----:B------:R-:W-:-:S02]  /*3c90*/  FMNMX.FTZ R101, R12, R101, !PT ;  /* 0x000000650c657209 */ /* 0x000fc40007810000 */
[C---:B------:R-:W-:Y:S02]  /*3ca0*/  ISETP.GT.AND P6, PT, R2.reuse, 0x39, PT ;  /* 0x000000390200780c */ /* 0x040fe40003fc4270 */
[C---:B------:R-:W-:Y:S02]  /*3cb0*/  ISETP.GT.AND P5, PT, R2.reuse, 0x40, PT ;  /* 0x000000400200780c */ /* 0x040fe40003fa4270 */
[----:B------:R-:W-:Y:S02]  /*3cc0*/  FSEL R93, R37, -INF , P0 ;  /* 0xff800000255d7808 */ /* 0x000fe40000000000 */
[----:B------:R-:W-:Y:S02]  /*3cd0*/  FMNMX.FTZ R101, R17, R101, !PT ;  /* 0x0000006511657209 */ /* 0x000fe40007810000 */
[----:B------:R-:W-:Y:S02]  /*3ce0*/  ISETP.GT.AND P0, PT, R2, 0x41, PT ;  /* 0x000000410200780c */ /* 0x000fe40003f04270 */
[----:B------:R-:W-:-:S02]  /*3cf0*/  FSEL R86, R36, -INF , P6 ;  /* 0xff80000024567808 */ /* 0x000fc40003000000 */
[----:B------:R-:W-:Y:S02]  /*3d00*/  FSEL R92, R25, -INF , P5 ;  /* 0xff800000195c7808 */ /* 0x000fe40002800000 */
[C---:B------:R-:W-:Y:S02]  /*3d10*/  ISETP.GT.AND P6, PT, R2.reuse, 0x48, PT ;  /* 0x000000480200780c */ /* 0x040fe40003fc4270 */
[----:B------:R-:W-:Y:S02]  /*3d20*/  ISETP.GT.AND P5, PT, R2, 0x49, PT ;  /* 0x000000490200780c */ /* 0x000fe40003fa4270 */
[----:B------:R-:W-:Y:S02]  /*3d30*/  FMNMX.FTZ R101, R18, R101, !PT ;  /* 0x0000006512657209 */ /* 0x000fe40007810000 */
[----:B------:R-:W-:Y:S02]  /*3d40*/  FSEL R89, R24, -INF , P0 ;  /* 0xff80000018597808 */ /* 0x000fe40000000000 */
        /* <DEDUP_REMOVED lines=10> */
[C---:B------:R-:W-:Y:S02]  /*3df0*/  ISETP.GT.AND P6, PT, R0.reuse, RZ, PT ;  /* 0x000000ff0000720c */ /* 0x040fe40003fc4270 */
[----:B------:R-:W-:Y:S02]  /*3e00*/  ISETP.GT.AND P5, PT, R0, 0x1, PT ;  /* 0x000000010000780c */ /* 0x000fe40003fa4270 */
[----:B------:R-:W-:-:S02]  /*3e10*/  FMNMX.FTZ R101, R78, R101, !PT ;  /* 0x000000654e657209 */ /* 0x000fc40007810000 */
[----:B------:R-:W-:Y:S02]  /*3e20*/  FSEL R156, R13, -INF , P0 ;  /* 0xff8000000d9c7808 */ /* 0x000fe40000000000 */
[----:B------:R-:W-:Y:S02]  /*3e30*/  ISETP.GT.AND P0, PT, R0, 0x8, PT ;  /* 0x000000080000780c */ /* 0x000fe40003f04270 */
[----:B------:R-:W-:Y:S02]  /*3e40*/  FSEL R6, R96, -INF , P6 ;  /* 0xff80000060067808 */ /* 0x000fe40003000000 */
[----:B------:R-:W-:Y:S02]  /*3e50*/  FSEL R15, R90, -INF , P5 ;  /* 0xff8000005a0f7808 */ /* 0x000fe40002800000 */
[----:B------:R-:W-:Y:S02]  /*3e60*/  FMNMX.FTZ R101, R84, R101, !PT ;  /* 0x0000006554657209 */ /* 0x000fe40007810000 */
[----:B------:R-:W-:-:S02]  /*3e70*/  ISETP.GT.AND P5, PT, R0, 0x9, PT ;  /* 0x000000090000780c */ /* 0x000fc40003fa4270 */
[----:B------:R-:W-:Y:S02]  /*3e80*/  FSEL R14, R88, -INF , P0 ;  /* 0xff800000580e7808 */ /* 0x000fe40000000000 */
[----:B------:R-:W-:Y:S02]  /*3e90*/  FMNMX.FTZ R2, R6, R15, !PT ;  /* 0x0000000f06027209 */ /* 0x000fe40007810000 */
[----:B------:R-:W-:Y:S02]  /*3ea0*/  FMNMX.FTZ R101, R79, R101, !PT ;  /* 0x000000654f657209 */ /* 0x000fe40007810000 */
[----:B------:R-:W-:Y:S02]  /*3eb0*/  ISETP.GT.AND P0, PT, R0, 0x10, PT ;  /* 0x000000100000780c */ /* 0x000fe40003f04270 */
[----:B------:R-:W-:Y:S02]  /*3ec0*/  FSEL R13, R83, -INF , P5 ;  /* 0xff800000530d7808 */ /* 0x000fe40002800000 */
[----:B------:R-:W-:-:S02]  /*3ed0*/  FMNMX.FTZ R2, R14, R2, !PT ;  /* 0x000000020e027209 */ /* 0x000fc40007810000 */
[----:B------:R-:W-:Y:S02]  /*3ee0*/  FMNMX.FTZ R101, R105, R101, !PT ;  /* 0x0000006569657209 */ /* 0x000fe40007810000 */
[----:B------:R-:W-:Y:S02]  /*3ef0*/  ISETP.GT.AND P5, PT, R0, 0x11, PT ;  /* 0x000000110000780c */ /* 0x000fe40003fa4270 */
[----:B------:R-:W-:Y:S02]  /*3f00*/  FSEL R11, R81, -INF , P0 ;  /* 0xff800000510b7808 */ /* 0x000fe40000000000 */
[----:B------:R-:W-:Y:S02]  /*3f10*/  FMNMX.FTZ R2, R13, R2, !PT ;  /* 0x000000020d027209 */ /* 0x000fe40007810000 */
[----:B------:R-:W-:Y:S02]  /*3f20*/  FMNMX.FTZ R101, R85, R101, !PT ;  /* 0x0000006555657209 */ /* 0x000fe40007810000 */
[----:B------:R-:W-:-:S02]  /*3f30*/  MOV R83, R10 ;  /* 0x0000000a00537202 */ /* 0x000fc40000000f00 */
[----:B------:R-:W-:Y:S02]  /*3f40*/  ISETP.GT.AND P0, PT, R0, 0x18, PT ;  /* 0x000000180000780c */ /* 0x000fe40003f04270 */
[----:B------:R-:W-:Y:S01]  /*3f50*/  FSEL R10, R80, -INF , P5 ;  /* 0xff800000500a7808 */ /* 0x000fe20002800000 */
[----:B------:R-:W-:Y:S01]  /*3f60*/  IMAD.MOV.U32 R80, RZ, RZ, R19 ;  /* 0x000000ffff507224 */ /* 0x000fe200078e0013 */
        /* <DEDUP_REMOVED lines=10> */
[C---:B------:R-:W-:Y:S02]  /*4010*/  ISETP.GT.AND P5, PT, R0.reuse, 0x21, PT ;  /* 0x000000210000780c */ /* 0x040fe40003fa4270 */
[----:B------:R-:W-:Y:S02]  /*4020*/  FSEL R77, R65, -INF , P0 ;  /* 0xff800000414d7808 */ /* 0x000fe40000000000 */
[----:B------:R-:W-:Y:S02]  /*4030*/  FMNMX.FTZ R2, R19, R2, !PT ;  /* 0x0000000213027209 */ /* 0x000fe40007810000 */
[----:B------:R-:W-:Y:S02]  /*4040*/  FMNMX.FTZ R101, R89, R101, !PT ;  /* 0x0000006559657209 */ /* 0x000fe40007810000 */
[----:B------:R-:W-:Y:S02]  /*4050*/  ISETP.GT.AND P0, PT, R0, 0x28, PT ;  /* 0x000000280000780c */ /* 0x000fe40003f04270 */
[----:B------:R-:W-:-:S02]  /*4060*/  FSEL R71, R64, -INF , P5 ;  /* 0xff80000040477808 */ /* 0x000fc40002800000 */
[----:B------:R-:W-:Y:S01]  /*4070*/  FMNMX.FTZ R2, R77, R2, !PT ;  /* 0x000000024d027209 */ /* 0x000fe20007810000 */
[----:B------:R-:W-:Y:S01]  /*4080*/  LDSM.16.MT88.4 R64, [R227+0x3000] ;  /* 0x00300000e340783b */ /* 0x000fe20000004200 */
[----:B------:R-:W-:Y:S02]  /*4090*/  FMNMX.FTZ R101, R91, R101, !PT ;  /* 0x000000655b657209 */ /* 0x000fe40007810000 */
[----:B------:R-:W-:Y:S02]  /*40a0*/  ISETP.GT.AND P5, PT, R0, 0x29, PT ;  /* 0x000000290000780c */ /* 0x000fe40003fa4270 */
[----:B------:R-:W-:Y:S02]  /*40b0*/  FSEL R70, R63, -INF , P0 ;  /* 0xff8000003f467808 */ /* 0x000fe40000000000 */
[----:B------:R-:W-:Y:S02]  /*40c0*/  FMNMX.FTZ R2, R71, R2, !PT ;  /* 0x0000000247027209 */ /* 0x000fe40007810000 */
[----:B------:R-:W-:-:S02]  /*40d0*/  FMNMX.FTZ R101, R80, R101, !PT ;  /* 0x0000006550657209 */ /* 0x000fc40007810000 */
[----:B------:R-:W-:Y:S02]  /*40e0*/  ISETP.GT.AND P0, PT, R0, 0x30, PT ;  /* 0x000000300000780c */ /* 0x000fe40003f04270 */
        /* <DEDUP_REMOVED lines=10> */
[----:B------:R-:W-:Y:S01]  /*4190*/  FMNMX.FTZ R2, R215, R2, !PT ;  /* 0x00000002d7027209 */ /* 0x000fe20007810000 */
[----:B------:R-:W-:Y:S01]  /*41a0*/  LDSM.16.MT88.4 R44, [R227] ;  /* 0x00000000e32c783b */ /* 0x000fe20000004200 */
[----:B------:R-:W-:-:S02]  /*41b0*/  FMNMX.FTZ R101, R83, R101, !PT ;  /* 0x0000006553657209 */ /* 0x000fc40007810000 */
[----:B------:R-:W-:Y:S02]  /*41c0*/  ISETP.GT.AND P5, PT, R0, 0x39, PT ;  /* 0x000000390000780c */ /* 0x000fe40003fa4270 */
[----:B------:R-:W-:Y:S02]  /*41d0*/  FSEL R90, R40, -INF , P0 ;  /* 0xff800000285a7808 */ /* 0x000fe40000000000 */
[----:B------:R-:W-:Y:S01]  /*41e0*/  FMNMX.FTZ R2, R96, R2, !PT ;  /* 0x0000000260027209 */ /* 0x000fe20007810000 */
[----:B------:R-:W-:Y:S01]  /*41f0*/  LDSM.16.MT88.4 R40, [R227+0x800] ;  /* 0x00080000e328783b */ /* 0x000fe20000004200 */
[----:B------:R-:W-:Y:S02]  /*4200*/  FMNMX.FTZ R101, R156, R101, !PT ;  /* 0x000000659c657209 */ /* 0x000fe40007810000 */
[----:B------:R-:W-:Y:S02]  /*4210*/  ISETP.GT.AND P0, PT, R0, 0x40, PT ;  /* 0x000000400000780c */ /* 0x000fe40003f04270 */
[----:B------:R-:W-:Y:S01]  /*4220*/  FSEL R95, R38, -INF , P5 ;  /* 0xff800000265f7808 */ /* 0x000fe20002800000 */
[----:B------:R-:W1:Y:S01]  /*4230*/  SHFL.BFLY PT, R3, R101, 0x2, 0x1f ;  /* 0x0c401f0065037f89 */ /* 0x000e6200000e0000 */
[----:B------:R-:W-:-:S02]  /*4240*/  FMNMX.FTZ R2, R90, R2, !PT ;  /* 0x000000025a027209 */ /* 0x000fc40007810000 */
[C---:B------:R-:W-:Y:S01]  /*4250*/  ISETP.GT.AND P5, PT, R0.reuse, 0x41, PT ;  /* 0x000000410000780c */ /* 0x040fe20003fa4270 */
[----:B------:R-:W-:Y:S01]  /*4260*/  LDSM.16.MT88.4 R36, [R224+0x3000] ;  /* 0x00300000e024783b */ /* 0x000fe20000004200 */
[----:B------:R-:W-:Y:S02]  /*4270*/  FSEL R104, R33, -INF , P0 ;  /* 0xff80000021687808 */ /* 0x000fe40000000000 */
[----:B------:R-:W-:Y:S02]  /*4280*/  FMNMX.FTZ R2, R95, R2, !PT ;  /* 0x000000025f027209 */ /* 0x000fe40007810000 */
[----:B------:R-:W-:Y:S02]  /*4290*/  ISETP.GT.AND P0, PT, R0, 0x48, PT ;  /* 0x000000480000780c */ /* 0x000fe40003f04270 */
[----:B------:R-:W-:Y:S02]  /*42a0*/  FSEL R106, R32, -INF , P5 ;  /* 0xff800000206a7808 */ /* 0x000fe40002800000 */
[----:B------:R-:W-:Y:S01]  /*42b0*/  FMNMX.FTZ R2, R104, R2, !PT ;  /* 0x0000000268027209 */ /* 0x000fe20007810000 */
[----:B------:R-:W-:Y:S01]  /*42c0*/  LDSM.16.MT88.4 R32, [R230+0x800] ;  /* 0x00080000e620783b */ /* 0x000fe20000004200 */
[----:B------:R-:W-:-:S02]  /*42d0*/  ISETP.GT.AND P5, PT, R0, 0x49, PT ;  /* 0x000000490000780c */ /* 0x000fc40003fa4270 */
[----:B------:R-:W-:Y:S02]  /*42e0*/  FSEL R87, R29, -INF , P0 ;  /* 0xff8000001d577808 */ /* 0x000fe40000000000 */
[----:B------:R-:W-:Y:S02]  /*42f0*/  FMNMX.FTZ R2, R106, R2, !PT ;  /* 0x000000026a027209 */ /* 0x000fe40007810000 */
[----:B------:R-:W-:Y:S02]  /*4300*/  ISETP.GT.AND P0, PT, R0, 0x50, PT ;  /* 0x000000500000780c */ /* 0x000fe40003f04270 */
[----:B------:R-:W-:Y:S02]  /*4310*/  FSEL R99, R28, -INF , P5 ;  /* 0xff8000001c637808 */ /* 0x000fe40002800000 */
[----:B------:R-:W-:Y:S01]  /*4320*/  FMNMX.FTZ R2, R87, R2, !PT ;  /* 0x0000000257027209 */ /* 0x000fe20007810000 */
[----:B------:R-:W-:Y:S01]  /*4330*/  LDSM.16.MT88.4 R28, [R228] ;  /* 0x00000000e41c783b */ /* 0x000fe20000004200 */
[----:B------:R-:W-:-:S02]  /*4340*/  ISETP.GT.AND P5, PT, R0, 0x51, PT ;  /* 0x000000510000780c */ /* 0x000fc40003fa4270 */
[----:B------:R-:W-:Y:S02]  /*4350*/  FSEL R94, R27, -INF , P0 ;  /* 0xff8000001b5e7808 */ /* 0x000fe40000000000 */
[----:B------:R-:W-:Y:S02]  /*4360*/  FMNMX.FTZ R2, R99, R2, !PT ;  /* 0x0000000263027209 */ /* 0x000fe40007810000 */
[----:B------:R-:W-:Y:S02]  /*4370*/  ISETP.GT.AND P0, PT, R0, 0x58, PT ;  /* 0x000000580000780c */ /* 0x000fe40003f04270 */
[----:B------:R-:W-:Y:S02]  /*4380*/  FSEL R88, R26, -INF , P5 ;  /* 0xff8000001a587808 */ /* 0x000fe40002800000 */
[----:B------:R-:W-:Y:S01]  /*4390*/  FMNMX.FTZ R2, R94, R2, !PT ;  /* 0x000000025e027209 */ /* 0x000fe20007810000 */
[----:B------:R-:W-:Y:S01]  /*43a0*/  LDSM.16.MT88.4 R24, [R224+0x800] ;  /* 0x00080000e018783b */ /* 0x000fe20000004200 */
[----:B-1----:R-:W-:-:S02]  /*43b0*/  FMNMX.FTZ R101, R101, R3, !PT ;  /* 0x0000000365657209 */ /* 0x002fc40007810000 */
[----:B------:R-:W-:Y:S02]  /*43c0*/  ISETP.GT.AND P5, PT, R0, 0x59, PT ;  /* 0x000000590000780c */ /* 0x000fe40003fa4270 */
[----:B------:R-:W-:Y:S01]  /*43d0*/  FSEL R157, R23, -INF , P0 ;  /* 0xff800000179d7808 */ /* 0x000fe20000000000 */
[----:B------:R-:W1:Y:S01]  /*43e0*/  SHFL.BFLY PT, R0, R101, 0x1, 0x1f ;  /* 0x0c201f0065007f89 */ /* 0x000e6200000e0000 */
[----:B------:R-:W-:Y:S02]  /*43f0*/  FMNMX.FTZ R100, R88, R2, !PT ;  /* 0x0000000258647209 */ /* 0x000fe40007810000 */
[----:B------:R-:W-:Y:S02]  /*4400*/  FSEL R158, R22, -INF , P5 ;  /* 0xff800000169e7808 */ /* 0x000fe40002800000 */
[----:B------:R-:W-:-:S04]  /*4410*/  FMNMX.FTZ R100, R157, R100, !PT ;  /* 0x000000649d647209 */ /* 0x000fc80007810000 */
[----:B------:R-:W-:-:S05]  /*4420*/  FMNMX.FTZ R100, R158, R100, !PT ;  /* 0x000000649e647209 */ /* 0x000fca0007810000 */
[----:B------:R-:W2:Y:S01]  /*4430*/  SHFL.BFLY PT, R2, R100, 0x2, 0x1f ;  /* 0x0c401f0064027f89 */ /* 0x000ea200000e0000 */
[----:B-1----:R-:W-:-:S04]  /*4440*/  FMNMX.FTZ R101, R101, R0, !PT ;  /* 0x0000000065657209 */ /* 0x002fc80007810000 */
[C---:B------:R-:W-:Y:S01]  /*4450*/  FSETP.NEU.FTZ.AND P0, PT, R101.reuse, -INF , PT ;  /* 0xff8000006500780b */ /* 0x040fe20003f1d000 */
[----:B------:R-:W-:-:S05]  /*4460*/  FMUL.FTZ R0, R101, c[0x0][0x2d0] ;  /* 0x0000b40065007a20 */ /* 0x000fca0000410000 */
[----:B------:R-:W-:Y:S02]  /*4470*/  FSEL R0, R0, RZ, P0 ;  /* 0x000000ff00007208 */ /* 0x000fe40000000000 */
[----:B--2---:R-:W-:-:S03]  /*4480*/  FMNMX.FTZ R100, R100, R2, !PT ;  /* 0x0000000264647209 */ /* 0x004fc60007810000 */
[--C-:B------:R-:W-:Y:S02]  /*4490*/  FFMA.FTZ R2, R4, c[0x0][0x2d0], -R0.reuse ;  /* 0x0000b40004027a23 */ /* 0x100fe40000010800 */
[----:B------:R-:W1:Y:S02]  /*44a0*/  SHFL.BFLY PT, R3, R100, 0x1, 0x1f ;  /* 0x0c201f0064037f89 */ /* 0x000e6400000e0000 */
[----:B------:R2:W-:Y:S02]  /*44b0*/  MUFU.EX2 R63, R2 ;  /* 0x00000002003f7308 */ /* 0x0005e40000000800 */
[----:B--2---:R-:W-:-:S06]  /*44c0*/  FFMA.FTZ R2, R5, c[0x0][0x2d0], -R0 ;  /* 0x0000b40005027a23 */ /* 0x004fcc0000010800 */
[----:B------:R2:W3:Y:S01]  /*44d0*/  MUFU.EX2 R62, R2 ;  /* 0x00000002003e7308 */ /* 0x0004e20000000800 */
[----:B-1----:R-:W-:Y:S01]  /*44e0*/  FMNMX.FTZ R100, R100, R3, !PT ;  /* 0x0000000364647209 */ /* 0x002fe20007810000 */
[----:B------:R-:W-:-:S03]  /*44f0*/  FFMA.FTZ R3, R17, c[0x0][0x2d0], -R0 ;  /* 0x0000b40011037a23 */ /* 0x000fc60000010800 */
[----:B------:R-:W-:-:S03]  /*4500*/  FSETP.NEU.FTZ.AND P0, PT, R100, -INF , PT ;  /* 0xff8000006400780b */ /* 0x000fc60003f1d000 */
[----:B------:R1:W-:Y:S01]  /*4510*/  MUFU.EX2 R97, R3 ;  /* 0x0000000300617308 */ /* 0x0003e20000000800 */
[----:B--2---:R-:W-:-:S07]  /*4520*/  FFMA.FTZ R2, R7, c[0x0][0x2d0], -R0 ;  /* 0x0000b40007027a23 */ /* 0x004fce0000010800 */
[----:B------:R2:W-:Y:S01]  /*4530*/  MUFU.EX2 R68, R2 ;  /* 0x0000000200447308 */ /* 0x0005e20000000800 */
[----:B-1----:R-:W-:-:S07]  /*4540*/  FFMA.FTZ R3, R18, c[0x0][0x2d0], -R0 ;  /* 0x0000b40012037a23 */ /* 0x002fce0000010800 */
[----:B------:R-:W-:Y:S01]  /*4550*/  MUFU.EX2 R81, R3 ;  /* 0x0000000300517308 */ /* 0x000fe20000000800 */
[----:B--2---:R-:W-:Y:S01]  /*4560*/  FFMA.FTZ R2, R8, c[0x0][0x2d0], -R0 ;  /* 0x0000b40008027a23 */ /* 0x004fe20000010800 */
[----:B---3--:R-:W-:-:S06]  /*4570*/  F2FP.BF16.PACK_AB R8, R62, R63 ;  /* 0x0000003f3e08723e */ /* 0x008fcc00000010ff */
[----:B------:R1:W-:Y:S02]  /*4580*/  MUFU.EX2 R150, R2 ;  /* 0x0000000200967308 */ /* 0x0003e40000000800 */
[----:B-1----:R-:W-:-:S06]  /*4590*/  FFMA.FTZ R2, R9, c[0x0][0x2d0], -R0 ;  /* 0x0000b40009027a23 */ /* 0x002fcc0000010800 */
[----:B------:R1:W-:Y:S02]  /*45a0*/  MUFU.EX2 R151, R2 ;  /* 0x0000000200977308 */ /* 0x0003e40000000800 */
[----:B-1----:R-:W-:-:S06]  /*45b0*/  FFMA.FTZ R2, R12, c[0x0][0x2d0], -R0 ;  /* 0x0000b4000c027a23 */ /* 0x002fcc0000010800 */
[----:B------:R1:W-:Y:S02]  /*45c0*/  MUFU.EX2 R214, R2 ;  /* 0x0000000200d67308 */ /* 0x0003e40000000800 */
[----:B-1----:R-:W-:-:S05]  /*45d0*/  FMUL.FTZ R2, R100, c[0x0][0x2d0] ;  /* 0x0000b40064027a20 */ /* 0x002fca0000410000 */
[----:B------:R-:W-:-:S05]  /*45e0*/  FSEL R2, R2, RZ, P0 ;  /* 0x000000ff02027208 */ /* 0x000fca0000000000 */
[--C-:B------:R-:W-:Y:S02]  /*45f0*/  FFMA.FTZ R3, R6, c[0x0][0x2d0], -R2.reuse ;  /* 0x0000b40006037a23 */ /* 0x100fe40000010802 */
[----:B------:R-:W1:Y:S02]  /*4600*/  LDSM.16.MT88.4 R4, [R224] ;  /* 0x00000000e004783b */ /* 0x000e640000004200 */
[----:B------:R2:W-:Y:S02]  /*4610*/  MUFU.EX2 R61, R3 ;  /* 0x00000003003d7308 */ /* 0x0005e40000000800 */
[----:B--2---:R-:W-:-:S06]  /*4620*/  FFMA.FTZ R3, R15, c[0x0][0x2d0], -R2 ;  /* 0x0000b4000f037a23 */ /* 0x004fcc0000010802 */
        /* <DEDUP_REMOVED lines=9> */
[----:B--2---:R-:W-:Y:S01]  /*46c0*/  FFMA.FTZ R3, R10, c[0x0][0x2d0], -R2 ;  /* 0x0000b4000a037a23 */ /* 0x004fe20000010802 */
[----:B------:R-:W-:-:S05]  /*46d0*/  F2FP.BF16.PACK_AB R10, R150, R68 ;  /* 0x00000044960a723e */ /* 0x000fca00000010ff */
[----:B------:R2:W3:Y:S02]  /*46e0*/  MUFU.EX2 R149, R3 ;  /* 0x0000000300957308 */ /* 0x0004e40000000800 */
[C---:B-1----:R-:W-:Y:S07]  /*46f0*/  HMMA.16816.F32.BF16 R20, R8.reuse, R4, RZ ;  /* 0x000000040814723c */ /* 0x042fee00000418ff */
[----:B------:R-:W-:Y:S01]  /*4700*/  F2FP.BF16.PACK_AB R4, R214, R151 ;  /* 0x00000097d604723e */ /* 0x000fe200000010ff */
[----:B------:R-:W-:Y:S01]  /*4710*/  HMMA.16816.F32.BF16 R12, R8, R28, RZ ;  /* 0x0000001c080c723c */ /* 0x000fe200000418ff */
[----:B--2---:R-:W-:Y:S01]  /*4720*/  FFMA.FTZ R3, R16, c[0x0][0x2d0], -R2 ;  /* 0x0000b40010037a23 */ /* 0x004fe20000010802 */
[----:B---3--:R-:W-:-:S03]  /*4730*/  F2FP.BF16.PACK_AB R5, R149, R148 ;  /* 0x000000949505723e */ /* 0x008fc600000010ff */
[----:B------:R1:W-:Y:S03]  /*4740*/  MUFU.EX2 R159, R3 ;  /* 0x00000003009f7308 */ /* 0x0003e60000000800 */
[----:B------:R-:W-:Y:S01]  /*4750*/  HMMA.16816.F32.BF16 R28, R8, R30, RZ ;  /* 0x0000001e081c723c */ /* 0x000fe200000418ff */
[----:B-1----:R-:W-:-:S07]  /*4760*/  FFMA.FTZ R3, R19, c[0x0][0x2d0], -R2 ;  /* 0x0000b40013037a23 */ /* 0x002fce0000010802 */
[----:B------:R-:W-:Y:S01]  /*4770*/  HMMA.16816.F32.BF16 R16, R8, R6, RZ ;  /* 0x000000060810723c */ /* 0x000fe200000418ff */
[----:B------:R-:W1:Y:S06]  /*4780*/  MUFU.EX2 R212, R3 ;  /* 0x0000000300d47308 */ /* 0x000e6c0000000800 */
[----:B------:R-:W-:Y:S02]  /*4790*/  F2FP.BF16.PACK_AB R6, R81, R97 ;  /* 0x000000615106723e */ /* 0x000fe400000010ff */
[----:B-1----:R-:W-:Y:S01]  /*47a0*/  F2FP.BF16.PACK_AB R7, R212, R159 ;  /* 0x0000009fd407723e */ /* 0x002fe200000010ff */
[----:B------:R-:W-:-:S06]  /*47b0*/  FADD.FTZ R3, R63, R62 ;  /* 0x0000003e3f037221 */ /* 0x000fcc0000010000 */
[C---:B------:R-:W-:Y:S08]  /*47c0*/  HMMA.16816.F32.BF16 R52, R4.reuse, R24, R20 ;  /* 0x000000180434723c */ /* 0x040ff00000041814 */
[----:B------:R-:W-:Y:S08]  /*47d0*/  HMMA.16816.F32.BF16 R216, R4, R26, R16 ;  /* 0x0000001a04d8723c */ /* 0x000ff00000041810 */
[----:B------:R-:W-:Y:S08]  /*47e0*/  HMMA.16816.F32.BF16 R24, R8, R44, RZ ;  /* 0x0000002c0818723c */ /* 0x000ff000000418ff */
[----:B------:R-:W-:Y:S01]  /*47f0*/  IMAD.MOV.U32 R75, RZ, RZ, R52 ;  /* 0x000000ffff4b7224 */ /* 0x000fe200078e0034 */
[----:B------:R-:W-:Y:S01]  /*4800*/  MOV R74, R53 ;  /* 0x00000035004a7202 */ /* 0x000fe20000000f00 */
[----:B------:R-:W-:Y:S01]  /*4810*/  IMAD.MOV.U32 R73, RZ, RZ, R54 ;  /* 0x000000ffff497224 */ /* 0x000fe200078e0036 */
[----:B------:R-:W-:Y:S01]  /*4820*/  HMMA.16816.F32.BF16 R220, R4, R48, R12 ;  /* 0x0000003004dc723c */ /* 0x000fe2000004180c */
[----:B------:R-:W-:-:S02]  /*4830*/  IMAD.MOV.U32 R72, RZ, RZ, R55 ;  /* 0x000000ffff487224 */ /* 0x000fc400078e0037 */
[----:B------:R-:W1:Y:S05]  /*4840*/  LDSM.16.MT88.4 R52, [R228+0x3000] ;  /* 0x00300000e434783b */ /* 0x000e6a0000004200 */
[----:B------:R-:W-:Y:S01]  /*4850*/  HMMA.16816.F32.BF16 R152, R4, R50, R28 ;  /* 0x000000320498723c */ /* 0x000fe2000004181c */
[----:B------:R-:W2:Y:S07]  /*4860*/  LDSM.16.MT88.4 R48, [R224+0x3800] ;  /* 0x00380000e030783b */ /* 0x000eae0000004200 */
[C---:B------:R-:W-:Y:S01]  /*4870*/  HMMA.16816.F32.BF16 R20, R8.reuse, R46, RZ ;  /* 0x0000002e0814723c */ /* 0x040fe200000418ff */
[----:B------:R-:W3:Y:S07]  /*4880*/  LDSM.16.MT88.4 R44, [R228+0x3800] ;  /* 0x00380000e42c783b */ /* 0x000eee0000004200 */
[----:B------:R-:W-:Y:S08]  /*4890*/  HMMA.16816.F32.BF16 R16, R8, R56, RZ ;  /* 0x000000380810723c */ /* 0x000ff000000418ff */
[----:B------:R-:W-:Y:S08]  /*48a0*/  HMMA.16816.F32.BF16 R208, R4, R40, R24 ;  /* 0x0000002804d0723c */ /* 0x000ff00000041818 */
[C---:B------:R-:W-:Y:S08]  /*48b0*/  HMMA.16816.F32.BF16 R28, R8.reuse, R36, RZ ;  /* 0x00000024081c723c */ /* 0x040ff000000418ff */
[C---:B------:R-:W-:Y:S01]  /*48c0*/  HMMA.16816.F32.BF16 R24, R8.reuse, R38, RZ ;  /* 0x000000260818723c */ /* 0x040fe200000418ff */
[----:B------:R-:W4:Y:S07]  /*48d0*/  LDSM.16.MT88.4 R36, [R230+0x3000] ;  /* 0x00300000e624783b */ /* 0x000f2e0000004200 */
[----:B------:R-:W-:Y:S01]  /*48e0*/  HMMA.16816.F32.BF16 R12, R8, R58, RZ ;  /* 0x0000003a080c723c */ /* 0x000fe200000418ff */
[----:B------:R-:W3:Y:S07]  /*48f0*/  LDSM.16.MT88.4 R56, [R227+0x3800] ;  /* 0x00380000e338783b */ /* 0x000eee0000004200 */
[C---:B------:R-:W-:Y:S01]  /*4900*/  HMMA.16816.F32.BF16 R144, R4.reuse, R42, R20 ;  /* 0x0000002a0490723c */ /* 0x040fe20000041814 */
[----:B------:R-:W3:Y:S07]  /*4910*/  LDSM.16.MT88.4 R40, [R224+0x6000] ;  /* 0x00600000e028783b */ /* 0x000eee0000004200 */
[----:B------:R-:W-:Y:S08]  /*4920*/  HMMA.16816.F32.BF16 R164, R4, R32, R16 ;  /* 0x0000002004a4723c */ /* 0x000ff00000041810 */
[C---:B-1----:R-:W-:Y:S07]  /*4930*/  HMMA.16816.F32.BF16 R20, R8.reuse, R52, RZ ;  /* 0x000000340814723c */ /* 0x042fee00000418ff */
[----:B------:R-:W-:Y:S01]  /*4940*/  MOV R53, R106 ;  /* 0x0000006a00357202 */ /* 0x000fe20000000f00 */
[----:B------:R-:W-:Y:S01]  /*4950*/  HMMA.16816.F32.BF16 R16, R8, R54, RZ ;  /* 0x000000360810723c */ /* 0x000fe200000418ff */
[----:B------:R-:W-:-:S06]  /*4960*/  IMAD.MOV.U32 R52, RZ, RZ, R105 ;  /* 0x000000ffff347224 */ /* 0x000fcc00078e0069 */
[----:B------:R-:W-:Y:S01]  /*4970*/  IMAD.MOV.U32 R55, RZ, RZ, R104 ;  /* 0x000000ffff377224 */ /* 0x000fe200078e0068 */
[----:B--2---:R-:W-:Y:S01]  /*4980*/  HMMA.16816.F32.BF16 R136, R4, R48, R28 ;  /* 0x000000300488723c */ /* 0x004fe2000004181c */
[----:B------:R-:W1:Y:S01]  /*4990*/  LDSM.16.MT88.4 R28, [R230+0x3800] ;  /* 0x00380000e61c783b */ /* 0x000e620000004200 */
[----:B------:R-:W-:-:S05]  /*49a0*/  MOV R54, R99 ;  /* 0x0000006300367202 */ /* 0x000fca0000000f00 */
[----:B------:R-:W-:Y:S01]  /*49b0*/  IMAD.MOV.U32 R48, RZ, RZ, R82 ;  /* 0x000000ffff307224 */ /* 0x000fe200078e0052 */
[----:B------:R-:W-:Y:S01]  /*49c0*/  HMMA.16816.F32.BF16 R140, R4, R34, R12 ;  /* 0x00000022048c723c */ /* 0x000fe2000004180c */
[----:B------:R-:W2:Y:S01]  /*49d0*/  LDSM.16.MT88.4 R32, [R224+0x6800] ;  /* 0x00680000e020783b */ /* 0x000ea20000004200 */
[----:B------:R-:W-:Y:S01]  /*49e0*/  MOV R49, R213 ;  /* 0x000000d500317202 */ /* 0x000fe20000000f00 */
[----:B------:R-:W-:-:S05]  /*49f0*/  FADD.FTZ R213, R61, R60 ;  /* 0x0000003c3dd57221 */ /* 0x000fca0000010000 */
[----:B------:R-:W-:Y:S07]  /*4a00*/  HMMA.16816.F32.BF16 R12, R8, R64, RZ ;  /* 0x00000040080c723c */ /* 0x000fee00000418ff */
[----:B------:R-:W-:Y:S01]  /*4a10*/  MOV R65, R93 ;  /* 0x0000005d00417202 */ /* 0x000fe20000000f00 */
[----:B---3--:R-:W-:Y:S01]  /*4a20*/  HMMA.16816.F32.BF16 R124, R4, R44, R20 ;  /* 0x0000002c047c723c */ /* 0x008fe20000041814 */
[----:B------:R-:W-:-:S06]  /*4a30*/  IMAD.MOV.U32 R64, RZ, RZ, R97 ;  /* 0x000000ffff407224 */ /* 0x000fcc00078e0061 */
[----:B------:R-:W-:Y:S01]  /*4a40*/  IMAD.MOV.U32 R44, RZ, RZ, R135 ;  /* 0x000000ffff2c7224 */ /* 0x000fe200078e0087 */
[----:B------:R-:W-:Y:S01]  /*4a50*/  HMMA.16816.F32.BF16 R116, R4, R46, R16 ;  /* 0x0000002e0474723c */ /* 0x000fe20000041810 */
[----:B------:R-:W-:-:S06]  /*4a60*/  IMAD.MOV.U32 R45, RZ, RZ, R98 ;  /* 0x000000ffff2d7224 */ /* 0x000fcc00078e0062 */
[----:B------:R-:W-:Y:S01]  /*4a70*/  MOV R47, R134 ;  /* 0x00000086002f7202 */ /* 0x000fe20000000f00 */
[----:B----4-:R-:W-:Y:S01]  /*4a80*/  HMMA.16816.F32.BF16 R20, R8, R36, RZ ;  /* 0x000000240814723c */ /* 0x010fe200000418ff */
[----:B------:R-:W-:-:S07]  /*4a90*/  IMAD.MOV.U32 R46, RZ, RZ, R96 ;  /* 0x000000ffff2e7224 */ /* 0x000fce00078e0060 */
[----:B------:R-:W-:Y:S01]  /*4aa0*/  HMMA.16816.F32.BF16 R16, R8, R38, RZ ;  /* 0x000000260810723c */ /* 0x000fe200000418ff */
[----:B------:R-:W3:Y:S07]  /*4ab0*/  LDSM.16.MT88.4 R36, [R228+0x6000] ;  /* 0x00600000e424783b */ /* 0x000eee0000004200 */
[----:B------:R-:W-:Y:S07]  /*4ac0*/  HMMA.16816.F32.BF16 R132, R4, R56, R12 ;  /* 0x000000380484723c */ /* 0x000fee000004180c */
[----:B------:R-:W-:Y:S01]  /*4ad0*/  IMAD.MOV.U32 R57, RZ, RZ, R212 ;  /* 0x000000ffff397224 */ /* 0x000fe200078e00d4 */
[----:B------:R-:W-:Y:S01]  /*4ae0*/  HMMA.16816.F32.BF16 R12, R8, R40, RZ ;  /* 0x00000028080c723c */ /* 0x000fe200000418ff */
[----:B------:R-:W-:-:S02]  /*4af0*/  FADD.FTZ R212, R68, R3 ;  /* 0x0000000344d47221 */ /* 0x000fc40000010000 */
[----:B------:R-:W-:Y:S02]  /*4b00*/  FFMA.FTZ R3, R76, c[0x0][0x2d0], -R0 ;  /* 0x0000b4004c037a23 */ /* 0x000fe40000010800 */
[----:B------:R-:W-:Y:S02]  /*4b10*/  IMAD.MOV.U32 R56, RZ, RZ, R156 ;  /* 0x000000ffff387224 */ /* 0x000fe400078e009c */
[----:B------:R-:W-:Y:S01]  /*4b20*/  IMAD.MOV.U32 R41, RZ, RZ, R90 ;  /* 0x000000ffff297224 */ /* 0x000fe200078e005a */
[C---:B-1----:R-:W-:Y:S01]  /*4b30*/  HMMA.16816.F32.BF16 R128, R4.reuse, R28, R20 ;  /* 0x0000001c0480723c */ /* 0x042fe20000041814 */
[----:B------:R-:W1:Y:S01]  /*4b40*/  LDSM.16.MT88.4 R20, [R228+0x6800] ;  /* 0x00680000e414783b */ /* 0x000e620000004200 */
[----:B------:R4:W-:Y:S05]  /*4b50*/  MUFU.EX2 R76, R3 ;  /* 0x00000003004c7308 */ /* 0x0009ea0000000800 */
[----:B------:R-:W-:Y:S01]  /*4b60*/  IMAD.MOV.U32 R28, RZ, RZ, R75 ;  /* 0x000000ffff1c7224 */ /* 0x000fe200078e004b */
[----:B------:R-:W-:Y:S01]  /*4b70*/  HMMA.16816.F32.BF16 R120, R4, R50, R24 ;  /* 0x000000320478723c */ /* 0x000fe20000041818 */
[----:B------:R-:W-:-:S06]  /*4b80*/  IMAD.MOV.U32 R29, RZ, RZ, R74 ;  /* 0x000000ffff1d7224 */ /* 0x000fcc00078e004a */
[----:B------:R-:W-:Y:S01]  /*4b90*/  IMAD.MOV.U32 R51, RZ, RZ, R83 ;  /* 0x000000ffff337224 */ /* 0x000fe200078e0053 */
[----:B------:R-:W-:Y:S01]  /*4ba0*/  HMMA.16816.F32.BF16 R24, R8, R66, RZ ;  /* 0x000000420818723c */ /* 0x000fe200000418ff */
[----:B----4-:R-:W-:-:S04]  /*4bb0*/  FFMA.FTZ R3, R78, c[0x0][0x2d0], -R0 ;  /* 0x0000b4004e037a23 */ /* 0x010fc80000010800 */
[----:B------:R4:W1:Y:S02]  /*4bc0*/  MUFU.EX2 R78, R3 ;  /* 0x00000003004e7308 */ /* 0x0008640000000800 */
[----:B------:R-:W-:Y:S01]  /*4bd0*/  MOV R67, R95 ;  /* 0x0000005f00437202 */ /* 0x000fe20000000f00 */
[----:B--2---:R-:W-:Y:S01]  /*4be0*/  HMMA.16816.F32.BF16 R108, R4, R32, R12 ;  /* 0x00000020046c723c */ /* 0x004fe2000004180c */
[----:B------:R-:W-:-:S05]  /*4bf0*/  IMAD.MOV.U32 R66, RZ, RZ, R94 ;  /* 0x000000ffff427224 */ /* 0x000fca00078e005e */
[----:B------:R-:W-:Y:S01]  /*4c00*/  MOV R68, R66 ;  /* 0x0000004200447202 */ /* 0x000fe20000000f00 */
[----:B------:R-:W-:Y:S01]  /*4c10*/  IMAD.MOV.U32 R66, RZ, RZ, R44 ;  /* 0x000000ffff427224 */ /* 0x000fe200078e002c */
[----:B---3--:R-:W-:Y:S01]  /*4c20*/  HMMA.16816.F32.BF16 R12, R8, R36, RZ ;  /* 0x00000024080c723c */ /* 0x008fe200000418ff */
[----:B------:R-:W-:Y:S02]  /*4c30*/  IMAD.MOV.U32 R44, RZ, RZ, R52 ;  /* 0x000000ffff2c7224 */ /* 0x000fe400078e0034 */
[----:B----4-:R-:W-:-:S05]  /*4c40*/  FFMA.FTZ R3, R84, c[0x0][0x2d0], -R0 ;  /* 0x0000b40054037a23 */ /* 0x010fca0000010800 */
[C---:B------:R-:W-:Y:S07]  /*4c50*/  HMMA.16816.F32.BF16 R104, R4.reuse, R30, R16 ;  /* 0x0000001e0468723c */ /* 0x040fee0000041810 */
[----:B------:R-:W-:Y:S01]  /*4c60*/  MOV R30, R73 ;  /* 0x00000049001e7202 */ /* 0x000fe20000000f00 */
[----:B------:R-:W-:Y:S01]  /*4c70*/  HMMA.16816.F32.BF16 R112, R4, R58, R24 ;  /* 0x0000003a0470723c */ /* 0x000fe20000041818 */
[----:B------:R-:W2:Y:S01]  /*4c80*/  LDSM.16.MT88.4 R24, [R227+0x6000] ;  /* 0x00600000e318783b */ /* 0x000ea20000004200 */
[----:B------:R-:W-:-:S05]  /*4c90*/  IMAD.MOV.U32 R31, RZ, RZ, R72 ;  /* 0x000000ffff1f7224 */ /* 0x000fca00078e0048 */
[----:B------:R-:W-:Y:S01]  /*4ca0*/  MOV R59, R87 ;  /* 0x00000057003b7202 */ /* 0x000fe20000000f00 */
[----:B------:R-:W-:Y:S07]  /*4cb0*/  HMMA.16816.F32.BF16 R16, R8, R42, RZ ;  /* 0x0000002a0810723c */ /* 0x000fee00000418ff */
[----:B------:R-:W-:Y:S02]  /*4cc0*/  IMAD.MOV.U32 R42, RZ, RZ, R92 ;  /* 0x000000ffff2a7224 */ /* 0x000fe400078e005c */
[----:B-1----:R-:W-:Y:S01]  /*4cd0*/  HMMA.16816.F32.BF16 R92, R4, R20, R12 ;  /* 0x00000014045c723c */ /* 0x002fe2000004180c */
[----:B------:R-:W-:-:S06]  /*4ce0*/  IMAD.MOV.U32 R43, RZ, RZ, R88 ;  /* 0x000000ffff2b7224 */ /* 0x000fcc00078e0058 */
[----:B------:R-:W-:Y:S01]  /*4cf0*/  MOV R21, R89 ;  /* 0x0000005900157202 */ /* 0x000fe20000000f00 */
[----:B------:R-:W-:Y:S01]  /*4d00*/  HMMA.16816.F32.BF16 R12, R8, R38, RZ ;  /* 0x00000026080c723c */ /* 0x000fe200000418ff */
[----:B------:R-:W-:-:S07]  /*4d10*/  IMAD.MOV.U32 R20, RZ, RZ, R91 ;  /* 0x000000ffff147224 */ /* 0x000fce00078e005b */
[C---:B------:R-:W-:Y:S01]  /*4d20*/  HMMA.16816.F32.BF16 R96, R4.reuse, R34, R16 ;  /* 0x000000220460723c */ /* 0x040fe20000041810 */
[----:B------:R-:W1:Y:S11]  /*4d30*/  LDSM.16.MT88.4 R16, [R227+0x6800] ;  /* 0x00680000e310783b */ /* 0x000e760000004200 */
[----:B------:R-:W-:Y:S04]  /*4d40*/  @!UPT UIADD3 URZ, URZ, URZ, URZ ;  /* 0x0000003f3f3ff290 */ /* 0x000fe8000fffe03f */
[----:B------:R-:W-:Y:S07]  /*4d50*/  HMMA.16816.F32.BF16 R88, R4, R22, R12 ;  /* 0x000000160458723c */ /* 0x000fee000004180c */
[----:B------:R-:W-:Y:S01]  /*4d60*/  IMAD.MOV.U32 R23, RZ, RZ, R80 ;  /* 0x000000ffff177224 */ /* 0x000fe200078e0050 */
[----:B--2---:R-:W-:Y:S01]  /*4d70*/  HMMA.16816.F32.BF16 R12, R8, R24, RZ ;  /* 0x00000018080c723c */ /* 0x004fe200000418ff */
[----:B------:R-:W-:Y:S01]  /*4d80*/  MOV R22, R81 ;  /* 0x0000005100167202 */ /* 0x000fe20000000f00 */
[----:B------:R2:W-:Y:S05]  /*4d90*/  MUFU.EX2 R25, R3 ;  /* 0x0000000300197308 */ /* 0x0005ea0000000800 */
[----:B------:R-:W-:-:S02]  /*4da0*/  IMAD.MOV.U32 R24, RZ, RZ, R57 ;  /* 0x000000ffff187224 */ /* 0x000fc400078e0039 */
[----:B--2---:R-:W-:-:S04]  /*4db0*/  FFMA.FTZ R3, R79, c[0x0][0x2d0], -R0 ;  /* 0x0000b4004f037a23 */ /* 0x004fc80000010800 */
[----:B------:R2:W-:Y:S11]  /*4dc0*/  MUFU.EX2 R156, R3 ;  /* 0x00000003009c7308 */ /* 0x0005f60000000800 */
[----:B-1----:R-:W-:Y:S08]  /*4dd0*/  HMMA.16816.F32.BF16 R80, R4, R16, R12 ;  /* 0x000000100450723c */ /* 0x002ff0000004180c */
[----:B------:R-:W-:Y:S01]  /*4de0*/  HMMA.16816.F32.BF16 R12, R8, R26, RZ ;  /* 0x0000001a080c723c */ /* 0x000fe200000418ff */
[----:B--2---:R-:W-:-:S06]  /*4df0*/  FFMA.FTZ R3, R77, c[0x0][0x2d0], -R2 ;  /* 0x0000b4004d037a23 */ /* 0x004fcc0000010802 */
[----:B------:R-:W-:Y:S01]  /*4e00*/  MOV R27, R56 ;  /* 0x00000038001b7202 */ /* 0x000fe20000000f00 */
[----:B------:R-:W-:Y:S01]  /*4e10*/  IMAD.MOV.U32 R26, RZ, RZ, R59 ;  /* 0x000000ffff1a7224 */ /* 0x000fe200078e003b */
[----:B------:R1:W-:Y:S11]  /*4e20*/  MUFU.EX2 R77, R3 ;  /* 0x00000003004d7308 */ /* 0x0003f60000000800 */
[----:B------:R-:W-:Y:S04]  /*4e30*/  @!UPT UIADD3 URZ, URZ, URZ, URZ ;  /* 0x0000003f3f3ff290 */ /* 0x000fe8000fffe03f */
[----:B------:R-:W-:Y:S01]  /*4e40*/  HMMA.16816.F32.BF16 R72, R4, R18, R12 ;  /* 0x000000120448723c */ /* 0x000fe2000004180c */
[----:B------:R-:W2:Y:S01]  /*4e50*/  LDSM.16.MT88.4 R12, [R230+0x6000] ;  /* 0x00600000e60c783b */ /* 0x000ea20000004200 */
[----:B-1----:R-:W-:-:S04]  /*4e60*/  FFMA.FTZ R3, R71, c[0x0][0x2d0], -R2 ;  /* 0x0000b40047037a23 */ /* 0x002fc80000010802 */
[----:B------:R1:W3:Y:S02]  /*4e70*/  MUFU.EX2 R50, R3 ;  /* 0x0000000300327308 */ /* 0x0002e40000000800 */
[----:B-1----:R-:W-:-:S06]  /*4e80*/  FFMA.FTZ R3, R70, c[0x0][0x2d0], -R2 ;  /* 0x0000b40046037a23 */ /* 0x002fcc0000010802 */
[----:B------:R1:W-:Y:S01]  /*4e90*/  MUFU.EX2 R87, R3 ;  /* 0x0000000300577308 */ /* 0x0003e20000000800 */
[----:B--2---:R-:W-:Y:S01]  /*4ea0*/  HMMA.16816.F32.BF16 R16, R8, R12, RZ ;  /* 0x0000000c0810723c */ /* 0x004fe200000418ff */
[----:B-1----:R-:W-:-:S06]  /*4eb0*/  FFMA.FTZ R3, R69, c[0x0][0x2d0], -R2 ;  /* 0x0000b40045037a23 */ /* 0x002fcc0000010802 */
[----:B------:R1:W2:Y:S01]  /*4ec0*/  MUFU.EX2 R40, R3 ;  /* 0x0000000300287308 */ /* 0x0002a20000000800 */
[----:B------:R-:W-:Y:S01]  /*4ed0*/  HMMA.16816.F32.BF16 R8, R8, R14, RZ ;  /* 0x0000000e0808723c */ /* 0x000fe200000418ff */
[----:B------:R-:W4:Y:S01]  /*4ee0*/  LDSM.16.MT88.4 R12, [R230+0x6800] ;  /* 0x00680000e60c783b */ /* 0x000f220000004200 */
[----:B-1----:R-:W-:-:S05]  /*4ef0*/  MOV R3, R44 ;  /* 0x0000002c00037202 */ /* 0x002fca0000000f00 */
[----:B------:R-:W-:-:S09]  /*4f00*/  FFMA.FTZ R3, R3, c[0x0][0x2d0], -R0 ;  /* 0x0000b40003037a23 */ /* 0x000fd20000010800 */
[C---:B----4-:R-:W-:Y:S07]  /*4f10*/  HMMA.16816.F32.BF16 R36, R4.reuse, R12, R16 ;  /* 0x0000000c0424723c */ /* 0x050fee0000041810 */
[----:B------:R-:W-:Y:S01]  /*4f20*/  MOV R18, R23 ;  /* 0x0000001700127202 */ /* 0x000fe20000000f00 */
[----:B------:R-:W-:Y:S01]  /*4f30*/  HMMA.16816.F32.BF16 R12, R4, R14, R8 ;  /* 0x0000000e040c723c */ /* 0x000fe20000041808 */
[----:B------:R-:W1:Y:S01]  /*4f40*/  LDSM.16.MT88.4 R8, [R224+0x1000] ;  /* 0x00100000e008783b */ /* 0x000e620000004200 */
[----:B------:R-:W-:-:S02]  /*4f50*/  IMAD.MOV.U32 R23, RZ, RZ, R21 ;  /* 0x000000ffff177224 */ /* 0x000fc400078e0015 */
[----:B------:R-:W-:Y:S02]  /*4f60*/  IMAD.MOV.U32 R21, RZ, RZ, R43 ;  /* 0x000000ffff157224 */ /* 0x000fe400078e002b */
[----:B------:R-:W-:Y:S01]  /*4f70*/  IMAD.MOV.U32 R19, RZ, RZ, R41 ;  /* 0x000000ffff137224 */ /* 0x000fe200078e0029 */
[----:B------:R-:W-:Y:S01]  /*4f80*/  F2FP.BF16.PACK_AB R4, R78, R76 ;  /* 0x0000004c4e04723e */ /* 0x000fe200000010ff */
[----:B------:R-:W-:Y:S01]  /*4f90*/  IMAD.MOV.U32 R43, RZ, RZ, R46 ;  /* 0x000000ffff2b7224 */ /* 0x000fe200078e002e */
[----:B---3--:R-:W-:Y:S01]  /*4fa0*/  F2FP.BF16.PACK_AB R5, R50, R77 ;  /* 0x0000004d3205723e */ /* 0x008fe200000010ff */
[----:B------:R-:W-:Y:S01]  /*4fb0*/  IMAD.MOV.U32 R79, RZ, RZ, R23 ;  /* 0x000000ffff4f7224 */ /* 0x000fe200078e0017 */
[----:B------:R-:W-:Y:S02]  /*4fc0*/  F2FP.BF16.PACK_AB R6, R156, R25 ;  /* 0x000000199c06723e */ /* 0x000fe400000010ff */
[----:B--2---:R-:W-:Y:S02]  /*4fd0*/  F2FP.BF16.PACK_AB R7, R40, R87 ;  /* 0x000000572807723e */ /* 0x004fe400000010ff */
[----:B------:R-:W-:Y:S01]  /*4fe0*/  MOV R41, R47 ;  /* 0x0000002f00297202 */ /* 0x000fe20000000f00 */
[----:B------:R-:W-:Y:S01]  /*4ff0*/  IMAD.MOV.U32 R47, RZ, RZ, R55 ;  /* 0x000000ffff2f7224 */ /* 0x000fe200078e0037 */
[----:B------:R-:W-:-:S03]  /*5000*/  MOV R46, R54 ;  /* 0x00000036002e7202 */ /* 0x000fc60000000f00 */
[C---:B-1----:R-:W-:Y:S08]  /*5010*/  HMMA.16816.F32.BF16 R60, R4.reuse, R8, R28 ;  /* 0x00000008043c723c */ /* 0x042ff0000004181c */
[----:B------:R-:W-:Y:S01]  /*5020*/  HMMA.16816.F32.BF16 R32, R4, R10, R216 ;  /* 0x0000000a0420723c */ /* 0x000fe200000418d8 */
[----:B------:R-:W1:Y:S06]  /*5030*/  LDSM.16.MT88.4 R8, [R228+0x1000] ;  /* 0x00100000e408783b */ /* 0x000e6c0000004200 */
[----:B------:R-:W-:Y:S01]  /*5040*/  IMAD.MOV.U32 R219, RZ, RZ, R21 ;  /* 0x000000ffffdb7224 */ /* 0x000fe200078e0015 */
[----:B------:R-:W-:Y:S01]  /*5050*/  MOV R218, R68 ;  /* 0x0000004400da7202 */ /* 0x000fe20000000f00 */
[----:B------:R-:W-:-:S02]  /*5060*/  IMAD.MOV.U32 R216, RZ, RZ, R46 ;  /* 0x000000ffffd87224 */ /* 0x000fc400078e002e */
[----:B------:R-:W-:Y:S01]  /*5070*/  IMAD.MOV.U32 R217, RZ, RZ, R47 ;  /* 0x000000ffffd97224 */ /* 0x000fe200078e002f */
[C---:B-1----:R-:W-:Y:S07]  /*5080*/  HMMA.16816.F32.BF16 R56, R4.reuse, R8, R220 ;  /* 0x000000080438723c */ /* 0x042fee00000418dc */
[----:B------:R-:W-:Y:S01]  /*5090*/  MOV R221, R40 ;  /* 0x0000002800dd7202 */ /* 0x000fe20000000f00 */
[----:B------:R-:W-:Y:S01]  /*50a0*/  HMMA.16816.F32.BF16 R28, R4, R10, R152 ;  /* 0x0000000a041c723c */ /* 0x000fe20000041898 */
[----:B------:R-:W1:Y:S01]  /*50b0*/  LDSM.16.MT88.4 R8, [R227+0x1000] ;  /* 0x00100000e308783b */ /* 0x000e620000004200 */
[----:B------:R-:W-:-:S02]  /*50c0*/  IMAD.MOV.U32 R220, RZ, RZ, R41 ;  /* 0x000000ffffdc7224 */ /* 0x000fc400078e0029 */
[----:B------:R-:W-:Y:S02]  /*50d0*/  IMAD.MOV.U32 R222, RZ, RZ, R64 ;  /* 0x000000ffffde7224 */ /* 0x000fe400078e0040 */
[----:B------:R-:W-:Y:S02]  /*50e0*/  IMAD.MOV.U32 R223, RZ, RZ, R87 ;  /* 0x000000ffffdf7224 */ /* 0x000fe400078e0057 */
[----:B------:R-:W-:Y:S02]  /*50f0*/  IMAD.MOV.U32 R152, RZ, RZ, R22 ;  /* 0x000000ffff987224 */ /* 0x000fe400078e0016 */
[----:B------:R-:W-:Y:S01]  /*5100*/  IMAD.MOV.U32 R22, RZ, RZ, R20 ;  /* 0x000000ffff167224 */ /* 0x000fe200078e0014 */
[----:B------:R-:W-:Y:S01]  /*5110*/  MOV R20, R42 ;  /* 0x0000002a00147202 */ /* 0x000fe20000000f00 */
[----:B------:R-:W-:Y:S02]  /*5120*/  IMAD.MOV.U32 R42, RZ, RZ, R67 ;  /* 0x000000ffff2a7224 */ /* 0x000fe400078e0043 */
[----:B------:R-:W-:Y:S01]  /*5130*/  IMAD.MOV.U32 R67, RZ, RZ, R45 ;  /* 0x000000ffff437224 */ /* 0x000fe200078e002d */
[----:B------:R-:W-:Y:S01]  /*5140*/  MOV R45, R53 ;  /* 0x00000035002d7202 */ /* 0x000fe20000000f00 */
[----:B------:R-:W-:-:S03]  /*5150*/  IMAD.MOV.U32 R154, RZ, RZ, R66 ;  /* 0x000000ffff9a7224 */ /* 0x000fc600078e0042 */
[----:B------:R-:W-:Y:S01]  /*5160*/  MOV R155, R67 ;  /* 0x00000043009b7202 */ /* 0x000fe20000000f00 */
[----:B------:R-:W-:Y:S01]  /*5170*/  IMAD.MOV.U32 R153, RZ, RZ, R45 ;  /* 0x000000ffff997224 */ /* 0x000fe200078e002d */
[----:B-1----:R-:W-:Y:S07]  /*5180*/  HMMA.16816.F32.BF16 R52, R4, R8, R208 ;  /* 0x000000080434723c */ /* 0x002fee00000418d0 */
[----:B------:R-:W-:Y:S01]  /*5190*/  IMAD.MOV.U32 R211, RZ, RZ, R26 ;  /* 0x000000ffffd37224 */ /* 0x000fe200078e001a */
[----:B------:R-:W-:Y:S01]  /*51a0*/  MOV R209, R24 ;  /* 0x0000001800d17202 */ /* 0x000fe20000000f00 */
[----:B------:R-:W-:-:S02]  /*51b0*/  IMAD.MOV.U32 R210, RZ, RZ, R27 ;  /* 0x000000ffffd27224 */ /* 0x000fc400078e001b */
[----:B------:R-:W-:Y:S02]  /*51c0*/  IMAD.MOV.U32 R208, RZ, RZ, R25 ;  /* 0x000000ffffd07224 */ /* 0x000fe400078e0019 */
[----:B------:R-:W-:Y:S01]  /*51d0*/  HMMA.16816.F32.BF16 R24, R4, R10, R144 ;  /* 0x0000000a0418723c */ /* 0x000fe20000041890 */
[----:B------:R-:W1:Y:S06]  /*51e0*/  LDSM.16.MT88.4 R8, [R230+0x1000] ;  /* 0x00100000e608783b */ /* 0x000e6c0000004200 */
[----:B------:R-:W-:Y:S01]  /*51f0*/  IMAD.MOV.U32 R147, RZ, RZ, R50 ;  /* 0x000000ffff937224 */ /* 0x000fe200078e0032 */
[----:B------:R-:W-:Y:S01]  /*5200*/  MOV R146, R51 ;  /* 0x0000003300927202 */ /* 0x000fe20000000f00 */
[----:B------:R-:W-:-:S02]  /*5210*/  IMAD.MOV.U32 R145, RZ, RZ, R48 ;  /* 0x000000ffff917224 */ /* 0x000fc400078e0030 */
[----:B------:R-:W-:Y:S02]  /*5220*/  IMAD.MOV.U32 R144, RZ, RZ, R49 ;  /* 0x000000ffff907224 */ /* 0x000fe400078e0031 */
[C---:B-1----:R-:W-:Y:S07]  /*5230*/  HMMA.16816.F32.BF16 R48, R4.reuse, R8, R164 ;  /* 0x000000080430723c */ /* 0x042fee00000418a4 */
[----:B------:R-:W-:Y:S01]  /*5240*/  IMAD.MOV.U32 R166, RZ, RZ, R22 ;  /* 0x000000ffffa67224 */ /* 0x000fe200078e0016 */
[----:B------:R-:W-:Y:S01]  /*5250*/  MOV R164, R20 ;  /* 0x0000001400a47202 */ /* 0x000fe20000000f00 */
[----:B------:R-:W-:Y:S01]  /*5260*/  IMAD.MOV.U32 R165, RZ, RZ, R42 ;  /* 0x000000ffffa57224 */ /* 0x000fe200078e002a */
[----:B------:R-:W-:Y:S01]  /*5270*/  HMMA.16816.F32.BF16 R20, R4, R10, R140 ;  /* 0x0000000a0414723c */ /* 0x000fe2000004188c */
[----:B------:R-:W1:Y:S01]  /*5280*/  LDSM.16.MT88.4 R8, [R224+0x4000] ;  /* 0x00400000e008783b */ /* 0x000e620000004200 */
[----:B------:R-:W-:-:S05]  /*5290*/  MOV R167, R18 ;  /* 0x0000001200a77202 */ /* 0x000fca0000000f00 */
[----:B------:R-:W-:Y:S01]  /*52a0*/  IMAD.MOV.U32 R143, RZ, RZ, R19 ;  /* 0x000000ffff8f7224 */ /* 0x000fe200078e0013 */
[----:B------:R-:W-:Y:S01]  /*52b0*/  MOV R140, R65 ;  /* 0x00000041008c7202 */ /* 0x000fe20000000f00 */
[----:B------:R-:W-:Y:S02]  /*52c0*/  IMAD.MOV.U32 R142, RZ, RZ, R43 ;  /* 0x000000ffff8e7224 */ /* 0x000fe400078e002b */
[----:B------:R-:W-:Y:S01]  /*52d0*/  IMAD.MOV.U32 R141, RZ, RZ, R86 ;  /* 0x000000ffff8d7224 */ /* 0x000fe200078e0056 */
[C---:B-1----:R-:W-:Y:S07]  /*52e0*/  HMMA.16816.F32.BF16 R40, R4.reuse, R8, R136 ;  /* 0x000000080428723c */ /* 0x042fee0000041888 */
[----:B------:R-:W-:Y:S01]  /*52f0*/  MOV R139, R85 ;  /* 0x00000055008b7202 */ /* 0x000fe20000000f00 */
[----:B------:R-:W-:Y:S01]  /*5300*/  HMMA.16816.F32.BF16 R16, R4, R10, R120 ;  /* 0x0000000a0410723c */ /* 0x000fe20000041878 */
[----:B------:R-:W1:Y:S03]  /*5310*/  LDSM.16.MT88.4 R8, [R228+0x4000] ;  /* 0x00400000e408783b */ /* 0x000e660000004200 */
[----:B------:R-:W-:-:S02]  /*5320*/  IMAD.MOV.U32 R138, RZ, RZ, R139 ;  /* 0x000000ffff8a7224 */ /* 0x000fc400078e008b */
[----:B------:R-:W-:Y:S01]  /*5330*/  IMAD.MOV.U32 R139, RZ, RZ, R140 ;  /* 0x000000ffff8b7224 */ /* 0x000fe200078e008c */
[----:B------:R-:W-:Y:S01]  /*5340*/  MOV R140, R141 ;  /* 0x0000008d008c7202 */ /* 0x000fe20000000f00 */
[----:B------:R-:W-:Y:S02]  /*5350*/  IMAD.MOV.U32 R141, RZ, RZ, R142 ;  /* 0x000000ffff8d7224 */ /* 0x000fe400078e008e */
[----:B------:R-:W-:Y:S01]  /*5360*/  IMAD.MOV.U32 R142, RZ, RZ, R143 ;  /* 0x000000ffff8e7224 */ /* 0x000fe200078e008f */
[----:B------:R-:W-:Y:S01]  /*5370*/  MOV R143, R164 ;  /* 0x000000a4008f7202 */ /* 0x000fe20000000f00 */
[----:B------:R-:W-:Y:S02]  /*5380*/  IMAD.MOV.U32 R164, RZ, RZ, R166 ;  /* 0x000000ffffa47224 */ /* 0x000fe400078e00a6 */
[----:B------:R-:W-:Y:S01]  /*5390*/  IMAD.MOV.U32 R166, RZ, RZ, R167 ;  /* 0x000000ffffa67224 */ /* 0x000fe200078e00a7 */
[----:B------:R-:W-:Y:S01]  /*53a0*/  MOV R167, R144 ;  /* 0x0000009000a77202 */ /* 0x000fe20000000f00 */
        /* <DEDUP_REMOVED lines=9> */
[--C-:B------:R-:W-:Y:S01]  /*5440*/  FFMA.FTZ R79, R79, c[0x0][0x2d0], -R0.reuse ;  /* 0x0000b4004f4f7a23 */ /* 0x100fe20000010800 */
[----:B------:R2:W5:Y:S01]  /*5450*/  LDL.LU R159, [R1+0x80] ;  /* 0x00008000019f7983 */ /* 0x0005620000300800 */
[C---:B-1----:R-:W-:Y:S08]  /*5460*/  HMMA.16816.F32.BF16 R44, R4.reuse, R8, R124 ;  /* 0x00000008042c723c */ /* 0x042ff0000004187c */
[C---:B------:R-:W-:Y:S01]  /*5470*/  HMMA.16816.F32.BF16 R64, R4.reuse, R10, R116 ;  /* 0x0000000a0440723c */ /* 0x040fe20000041874 */
[----:B------:R-:W1:Y:S07]  /*5480*/  LDSM.16.MT88.4 R8, [R227+0x4000] ;  /* 0x00400000e308783b */ /* 0x000e6e0000004200 */
        /* <DEDUP_REMOVED lines=13> */
[----:B------:R-:W-:Y:S01]  /*5560*/  HMMA.16816.F32.BF16 R104, R4, R10, R72 ;  /* 0x0000000a0468723c */ /* 0x000fe20000041848 */
[----:B------:R-:W1:Y:S01]  /*5570*/  LDSM.16.MT88.4 R8, [R230+0x7000] ;  /* 0x00700000e608783b */ /* 0x000e620000004200 */
[----:B------:R3:W-:Y:S02]  /*5580*/  MUFU.EX2 R82, R3 ;  /* 0x0000000300527308 */ /* 0x0007e40000000800 */
[----:B---3--:R-:W-:-:S02]  /*5590*/  FFMA.FTZ R3, R138, c[0x0][0x2d0], -R0 ;  /* 0x0000b4008a037a23 */ /* 0x008fc40000010800 */
[----:B------:R-:W-:Y:S02]  /*55a0*/  IMAD.MOV.U32 R138, RZ, RZ, R139 ;  /* 0x000000ffff8a7224 */ /* 0x000fe400078e008b */
[----:B------:R-:W-:Y:S02]  /*55b0*/  IMAD.MOV.U32 R139, RZ, RZ, R140 ;  /* 0x000000ffff8b7224 */ /* 0x000fe400078e008c */
[----:B------:R3:W4:Y:S01]  /*55c0*/  MUFU.EX2 R81, R3 ;  /* 0x0000000300517308 */ /* 0x0007220000000800 */
[----:B------:R-:W-:Y:S01]  /*55d0*/  MOV R140, R141 ;  /* 0x0000008d008c7202 */ /* 0x000fe20000000f00 */
[----:B------:R-:W-:Y:S02]  /*55e0*/  IMAD.MOV.U32 R141, RZ, RZ, R142 ;  /* 0x000000ffff8d7224 */ /* 0x000fe400078e008e */
[----:B------:R-:W-:Y:S01]  /*55f0*/  IMAD.MOV.U32 R142, RZ, RZ, R143 ;  /* 0x000000ffff8e7224 */ /* 0x000fe200078e008f */
[----:B------:R-:W-:Y:S01]  /*5600*/  MOV R143, R164 ;  /* 0x000000a4008f7202 */ /* 0x000fe20000000f00 */
[----:B------:R-:W-:-:S02]  /*5610*/  IMAD.MOV.U32 R164, RZ, RZ, R166 ;  /* 0x000000ffffa47224 */ /* 0x000fc400078e00a6 */
[----:B------:R-:W-:Y:S01]  /*5620*/  IMAD.MOV.U32 R166, RZ, RZ, R167 ;  /* 0x000000ffffa67224 */ /* 0x000fe200078e00a7 */
[----:B------:R-:W-:Y:S01]  /*5630*/  MOV R167, R144 ;  /* 0x0000009000a77202 */ /* 0x000fe20000000f00 */
[----:B---3--:R-:W-:Y:S02]  /*5640*/  FFMA.FTZ R3, R138, c[0x0][0x2d0], -R0 ;  /* 0x0000b4008a037a23 */ /* 0x008fe40000010800 */
[----:B------:R-:W-:Y:S01]  /*5650*/  IMAD.MOV.U32 R138, RZ, RZ, R139 ;  /* 0x000000ffff8a7224 */ /* 0x000fe200078e008b */
[----:B------:R-:W-:Y:S01]  /*5660*/  MOV R139, R140 ;  /* 0x0000008c008b7202 */ /* 0x000fe20000000f00 */
[----:B------:R3:W-:Y:S01]  /*5670*/  MUFU.EX2 R89, R3 ;  /* 0x0000000300597308 */ /* 0x0007e20000000800 */
[----:B------:R-:W-:Y:S01]  /*5680*/  IMAD.MOV.U32 R140, RZ, RZ, R141 ;  /* 0x000000ffff8c7224 */ /* 0x000fe200078e008d */
[----:B-1----:R-:W-:Y:S01]  /*5690*/  HMMA.16816.F32.BF16 R36, R4, R8, R36 ;  /* 0x000000080424723c */ /* 0x002fe20000041824 */
[----:B------:R-:W-:Y:S01]  /*56a0*/  IMAD.MOV.U32 R141, RZ, RZ, R142 ;  /* 0x000000ffff8d7224 */ /* 0x000fe200078e008e */
[----:B------:R-:W-:Y:S01]  /*56b0*/  MOV R142, R143 ;  /* 0x0000008f008e7202 */ /* 0x000fe20000000f00 */
[----:B------:R-:W-:-:S02]  /*56c0*/  IMAD.MOV.U32 R144, RZ, RZ, R145 ;  /* 0x000000ffff907224 */ /* 0x000fc400078e0091 */
[----:B------:R-:W-:Y:S02]  /*56d0*/  IMAD.MOV.U32 R143, RZ, RZ, R164 ;  /* 0x000000ffff8f7224 */ /* 0x000fe400078e00a4 */
[----:B------:R-:W-:Y:S01]  /*56e0*/  IMAD.MOV.U32 R164, RZ, RZ, R166 ;  /* 0x000000ffffa47224 */ /* 0x000fe200078e00a6 */
[----:B------:R-:W-:Y:S01]  /*56f0*/  MOV R166, R167 ;  /* 0x000000a700a67202 */ /* 0x000fe20000000f00 */
[----:B------:R-:W-:Y:S01]  /*5700*/  HMMA.16816.F32.BF16 R92, R4, R10, R12 ;  /* 0x0000000a045c723c */ /* 0x000fe2000004180c */
[----:B---3--:R-:W-:Y:S01]  /*5710*/  FFMA.FTZ R3, R138, c[0x0][0x2d0], -R0 ;  /* 0x0000b4008a037a23 */ /* 0x008fe20000010800 */
[----:B------:R-:W1:Y:S01]  /*5720*/  LDSM.16.MT88.4 R8, [R224+0x1800] ;  /* 0x00180000e008783b */ /* 0x000e620000004200 */
[----:B------:R-:W-:Y:S02]  /*5730*/  IMAD.MOV.U32 R138, RZ, RZ, R139 ;  /* 0x000000ffff8a7224 */ /* 0x000fe400078e008b */
[----:B------:R3:W-:Y:S01]  /*5740*/  MUFU.EX2 R75, R3 ;  /* 0x00000003004b7308 */ /* 0x0007e20000000800 */
[----:B------:R-:W-:Y:S01]  /*5750*/  IMAD.MOV.U32 R139, RZ, RZ, R140 ;  /* 0x000000ffff8b7224 */ /* 0x000fe200078e008c */
[----:B------:R-:W-:Y:S01]  /*5760*/  MOV R140, R141 ;  /* 0x0000008d008c7202 */ /* 0x000fe20000000f00 */
[----:B------:R-:W-:-:S02]  /*5770*/  IMAD.MOV.U32 R167, RZ, RZ, R144 ;  /* 0x000000ffffa77224 */ /* 0x000fc400078e0090 */
[----:B------:R-:W-:Y:S02]  /*5780*/  IMAD.MOV.U32 R141, RZ, RZ, R142 ;  /* 0x000000ffff8d7224 */ /* 0x000fe400078e008e */
[----:B------:R-:W-:Y:S01]  /*5790*/  IMAD.MOV.U32 R142, RZ, RZ, R143 ;  /* 0x000000ffff8e7224 */ /* 0x000fe200078e008f */
[----:B------:R-:W-:Y:S01]  /*57a0*/  MOV R143, R164 ;  /* 0x000000a4008f7202 */ /* 0x000fe20000000f00 */
[----:B------:R-:W-:Y:S02]  /*57b0*/  IMAD.MOV.U32 R164, RZ, RZ, R166 ;  /* 0x000000ffffa47224 */ /* 0x000fe400078e00a6 */
[----:B---3--:R-:W-:-:S04]  /*57c0*/  FADD.FTZ R3, R102, R213 ;  /* 0x000000d566037221 */ /* 0x008fc80000010000 */
[----:B------:R-:W-:Y:S02]  /*57d0*/  FADD.FTZ R6, R103, R3 ;  /* 0x0000000367067221 */ /* 0x000fe40000010000 */
[----:B------:R-:W-:Y:S01]  /*57e0*/  FFMA.FTZ R3, R138, c[0x0][0x2d0], -R2 ;  /* 0x0000b4008a037a23 */ /* 0x000fe20000010802 */
[----:B------:R-:W-:Y:S01]  /*57f0*/  MOV R138, R139 ;  /* 0x0000008b008a7202 */ /* 0x000fe20000000f00 */
[----:B------:R-:W-:Y:S02]  /*5800*/  IMAD.MOV.U32 R145, RZ, RZ, R146 ;  /* 0x000000ffff917224 */ /* 0x000fe400078e0092 */
[----:B------:R-:W-:Y:S02]  /*5810*/  IMAD.MOV.U32 R166, RZ, RZ, R167 ;  /* 0x000000ffffa67224 */ /* 0x000fe400078e00a7 */
[----:B------:R-:W-:Y:S02]  /*5820*/  IMAD.MOV.U32 R139, RZ, RZ, R140 ;  /* 0x000000ffff8b7224 */ /* 0x000fe400078e008c */
[----:B------:R-:W-:Y:S01]  /*5830*/  IMAD.MOV.U32 R140, RZ, RZ, R141 ;  /* 0x000000ffff8c7224 */ /* 0x000fe200078e008d */
[----:B------:R-:W-:Y:S01]  /*5840*/  MOV R141, R142 ;  /* 0x0000008e008d7202 */ /* 0x000fe20000000f00 */
[----:B------:R-:W-:-:S02]  /*5850*/  IMAD.MOV.U32 R142, RZ, RZ, R143 ;  /* 0x000000ffff8e7224 */ /* 0x000fc400078e008f */
[----:B------:R-:W-:Y:S02]  /*5860*/  IMAD.MOV.U32 R144, RZ, RZ, R145 ;  /* 0x000000ffff907224 */ /* 0x000fe400078e0091 */
[----:B------:R-:W-:Y:S01]  /*5870*/  IMAD.MOV.U32 R143, RZ, RZ, R164 ;  /* 0x000000ffff8f7224 */ /* 0x000fe200078e00a4 */
[----:B------:R-:W-:Y:S01]  /*5880*/  MOV R164, R166 ;  /* 0x000000a600a47202 */ /* 0x000fe20000000f00 */
[----:B------:R-:W-:Y:S01]  /*5890*/  FFMA.FTZ R4, R215, c[0x0][0x2d0], -R2 ;  /* 0x0000b400d7047a23 */ /* 0x000fe20000010802 */
[----:B------:R3:W-:Y:S01]  /*58a0*/  MUFU.EX2 R166, R3 ;  /* 0x0000000300a67308 */ /* 0x0007e20000000800 */
[----:B------:R-:W-:Y:S02]  /*58b0*/  MOV R167, R144 ;  /* 0x0000009000a77202 */ /* 0x000fe40000000f00 */
[----:B------:R-:W-:Y:S01]  /*58c0*/  MOV R146, R147 ;  /* 0x0000009300927202 */ /* 0x000fe20000000f00 */
[----:B------:R-:W-:-:S04]  /*58d0*/  IMAD.MOV.U32 R147, RZ, RZ, R208 ;  /* 0x000000ffff937224 */ /* 0x000fc800078e00d0 */
[----:B------:R1:W-:Y:S01]  /*58e0*/  MUFU.EX2 R80, R4 ;  /* 0x0000000400507308 */ /* 0x0003e20000000800 */
[----:B------:R-:W-:Y:S02]  /*58f0*/  IMAD.MOV.U32 R208, RZ, RZ, R209 ;  /* 0x000000ffffd07224 */ /* 0x000fe400078e00d1 */
[----:B---3--:R-:W-:Y:S02]  /*5900*/  FFMA.FTZ R3, R138, c[0x0][0x2d0], -R2 ;  /* 0x0000b4008a037a23 */ /* 0x008fe40000010802 */
[----:B------:R-:W-:Y:S02]  /*5910*/  IMAD.MOV.U32 R138, RZ, RZ, R139 ;  /* 0x000000ffff8a7224 */ /* 0x000fe400078e008b */
[----:B------:R-:W-:Y:S01]  /*5920*/  IMAD.MOV.U32 R139, RZ, RZ, R140 ;  /* 0x000000ffff8b7224 */ /* 0x000fe200078e008c */
[----:B------:R-:W-:Y:S01]  /*5930*/  MOV R140, R141 ;  /* 0x0000008d008c7202 */ /* 0x000fe20000000f00 */
[----:B------:R-:W-:Y:S02]  /*5940*/  IMAD.MOV.U32 R141, RZ, RZ, R142 ;  /* 0x000000ffff8d7224 */ /* 0x000fe400078e008e */
[----:B-1----:R-:W-:-:S02]  /*5950*/  FFMA.FTZ R4, R165, c[0x0][0x2d0], -R2 ;  /* 0x0000b400a5047a23 */ /* 0x002fc40000010802 */
[----:B------:R-:W-:Y:S01]  /*5960*/  IMAD.MOV.U32 R142, RZ, RZ, R143 ;  /* 0x000000ffff8e7224 */ /* 0x000fe200078e008f */
[----:B------:R-:W-:Y:S01]  /*5970*/  MOV R143, R164 ;  /* 0x000000a4008f7202 */ /* 0x000fe20000000f00 */
[----:B------:R-:W-:Y:S01]  /*5980*/  IMAD.MOV.U32 R164, RZ, RZ, R167 ;  /* 0x000000ffffa47224 */ /* 0x000fe200078e00a7 */
[----:B------:R-:W-:Y:S01]  /*5990*/  MOV R209, R210 ;  /* 0x000000d200d17202 */ /* 0x000fe20000000f00 */
[----:B------:R-:W-:Y:S01]  /*59a0*/  MUFU.EX2 R167, R3 ;  /* 0x0000000300a77308 */ /* 0x000fe20000000800 */
[----:B------:R-:W-:Y:S01]  /*59b0*/  IMAD.MOV.U32 R210, RZ, RZ, R211 ;  /* 0x000000ffffd27224 */ /* 0x000fe200078e00d3 */
[----:B------:R-:W-:Y:S01]  /*59c0*/  MOV R145, R146 ;  /* 0x0000009200917202 */ /* 0x000fe20000000f00 */
[----:B------:R-:W-:Y:S01]  /*59d0*/  IMAD.MOV.U32 R211, RZ, RZ, R152 ;  /* 0x000000ffffd37224 */ /* 0x000fe200078e0098 */
[----:B------:R-:W-:Y:S01]  /*59e0*/  MOV R152, R153 ;  /* 0x0000009900987202 */ /* 0x000fe20000000f00 */
[----:B------:R-:W-:-:S03]  /*59f0*/  IMAD.MOV.U32 R146, RZ, RZ, R147 ;  /* 0x000000ffff927224 */ /* 0x000fc600078e0093 */
[----:B------:R4:W1:Y:S01]  /*5a00*/  MUFU.EX2 R165, R4 ;  /* 0x0000000400a57308 */ /* 0x0008620000000800 */
[----:B------:R-:W-:Y:S01]  /*5a10*/  IMAD.MOV.U32 R147, RZ, RZ, R208 ;  /* 0x000000ffff937224 */ /* 0x000fe200078e00d0 */
[----:B------:R-:W-:Y:S01]  /*5a20*/  MOV R208, R209 ;  /* 0x000000d100d07202 */ /* 0x000fe20000000f00 */
[----:B------:R-:W-:Y:S02]  /*5a30*/  IMAD.MOV.U32 R153, RZ, RZ, R158 ;  /* 0x000000ffff997224 */ /* 0x000fe400078e009e */
[----:B------:R-:W-:Y:S01]  /*5a40*/  IMAD.MOV.U32 R209, RZ, RZ, R210 ;  /* 0x000000ffffd17224 */ /* 0x000fe200078e00d2 */
[----:B------:R2:W5:Y:S01]  /*5a50*/  LDL.LU R158, [R1+0x7c] ;  /* 0x00007c00019e7983 */ /* 0x0005620000300800 */
[----:B------:R-:W-:Y:S01]  /*5a60*/  IMAD.MOV.U32 R210, RZ, RZ, R211 ;  /* 0x000000ffffd27224 */ /* 0x000fe200078e00d3 */
[----:B------:R-:W-:Y:S01]  /*5a70*/  MOV R211, R152 ;  /* 0x0000009800d37202 */ /* 0x000fe20000000f00 */
[----:B------:R-:W-:Y:S02]  /*5a80*/  IMAD.MOV.U32 R144, RZ, RZ, R145 ;  /* 0x000000ffff907224 */ /* 0x000fe400078e0091 */
[----:B------:R-:W-:Y:S01]  /*5a90*/  IMAD.MOV.U32 R145, RZ, RZ, R146 ;  /* 0x000000ffff917224 */ /* 0x000fe200078e0092 */
[----:B------:R-:W-:Y:S01]  /*5aa0*/  MOV R146, R147 ;  /* 0x0000009300927202 */ /* 0x000fe20000000f00 */
[----:B------:R-:W-:-:S02]  /*5ab0*/  FADD.FTZ R5, R150, R212 ;  /* 0x000000d496057221 */ /* 0x000fc40000010000 */
[----:B------:R-:W-:Y:S02]  /*5ac0*/  IMAD.MOV.U32 R152, RZ, RZ, R153 ;  /* 0x000000ffff987224 */ /* 0x000fe400078e0099 */
[----:B------:R-:W-:Y:S02]  /*5ad0*/  IMAD.MOV.U32 R153, RZ, RZ, R222 ;  /* 0x000000ffff997224 */ /* 0x000fe400078e00de */
[----:B------:R-:W-:Y:S01]  /*5ae0*/  IMAD.MOV.U32 R147, RZ, RZ, R208 ;  /* 0x000000ffff937224 */ /* 0x000fe200078e00d0 */
[----:B------:R-:W-:Y:S01]  /*5af0*/  MOV R222, R157 ;  /* 0x0000009d00de7202 */ /* 0x000fe20000000f00 */
[----:B------:R-:W-:Y:S01]  /*5b00*/  IMAD.MOV.U32 R208, RZ, RZ, R209 ;  /* 0x000000ffffd07224 */ /* 0x000fe200078e00d1 */
[----:B------:R-:W-:Y:S01]  /*5b10*/  MOV R209, R210 ;  /* 0x000000d200d17202 */ /* 0x000fe20000000f00 */
[----:B------:R-:W-:Y:S01]  /*5b20*/  FADD.FTZ R5, R151, R5 ;  /* 0x0000000597057221 */ /* 0x000fe20000010000 */
[----:B----4-:R-:W-:Y:S01]  /*5b30*/  F2FP.BF16.PACK_AB R4, R81, R82 ;  /* 0x000000525104723e */ /* 0x010fe200000010ff */
[----:B------:R-:W-:Y:S01]  /*5b40*/  IMAD.MOV.U32 R210, RZ, RZ, R211 ;  /* 0x000000ffffd27224 */ /* 0x000fe200078e00d3 */
[----:B-1----:R-:W-:Y:S01]  /*5b50*/  F2FP.BF16.PACK_AB R7, R165, R167 ;  /* 0x000000a7a507723e */ /* 0x002fe200000010ff */
[----:B------:R-:W-:Y:S01]  /*5b60*/  IMAD.MOV.U32 R211, RZ, RZ, R152 ;  /* 0x000000ffffd37224 */ /* 0x000fe200078e0098 */
[----:B------:R-:W-:Y:S01]  /*5b70*/  MOV R152, R153 ;  /* 0x0000009900987202 */ /* 0x000fe20000000f00 */
[----:B------:R-:W-:Y:S01]  /*5b80*/  FADD.FTZ R3, R148, R6 ;  /* 0x0000000694037221 */ /* 0x000fe20000010000 */
[----:B------:R-:W-:Y:S01]  /*5b90*/  F2FP.BF16.PACK_AB R6, R75, R89 ;  /* 0x000000594b06723e */ /* 0x000fe200000010ff */
[----:B------:R-:W-:Y:S01]  /*5ba0*/  FADD.FTZ R12, R214, R5 ;  /* 0x00000005d60c7221 */ /* 0x000fe20000010000 */
[----:B------:R-:W-:Y:S01]  /*5bb0*/  F2FP.BF16.PACK_AB R5, R166, R80 ;  /* 0x00000050a605723e */ /* 0x000fe200000010ff */
[----:B------:R-:W-:Y:S01]  /*5bc0*/  IMAD.MOV.U32 R153, RZ, RZ, R222 ;  /* 0x000000ffff997224 */ /* 0x000fe200078e00de */
[----:B------:R2:W5:Y:S01]  /*5bd0*/  LDL.LU R157, [R1+0x78] ;  /* 0x00007800019d7983 */ /* 0x0005620000300800 */
[--C-:B------:R-:W-:Y:S01]  /*5be0*/  FFMA.FTZ R83, R138, c[0x0][0x2d0], -R0.reuse ;  /* 0x0000b4008a537a23 */ /* 0x100fe20000010800 */
[----:B------:R-:W-:Y:S01]  /*5bf0*/  MOV R138, R144 ;  /* 0x00000090008a7202 */ /* 0x000fe20000000f00 */
[----:B------:R-:W-:-:S02]  /*5c00*/  FFMA.FTZ R14, R140, c[0x0][0x2d0], -R0 ;  /* 0x0000b4008c0e7a23 */ /* 0x000fc40000010800 */
[----:B------:R-:W-:Y:S02]  /*5c10*/  IMAD.MOV.U32 R144, RZ, RZ, R152 ;  /* 0x000000ffff907224 */ /* 0x000fe400078e0098 */
[--C-:B------:R-:W-:Y:S02]  /*5c20*/  FFMA.FTZ R15, R139, c[0x0][0x2d0], -R0.reuse ;  /* 0x0000b4008b0f7a23 */ /* 0x100fe40000010800 */
[----:B------:R-:W-:Y:S02]  /*5c30*/  IMAD.MOV.U32 R140, RZ, RZ, R147 ;  /* 0x000000ffff8c7224 */ /* 0x000fe400078e0093 */
[----:B------:R-:W-:Y:S01]  /*5c40*/  IMAD.MOV.U32 R152, RZ, RZ, R153 ;  /* 0x000000ffff987224 */ /* 0x000fe200078e0099 */
[----:B------:R-:W-:Y:S01]  /*5c50*/  MOV R153, R154 ;  /* 0x0000009a00997202 */ /* 0x000fe20000000f00 */
[----:B------:R-:W-:Y:S02]  /*5c60*/  IMAD.MOV.U32 R139, RZ, RZ, R145 ;  /* 0x000000ffff8b7224 */ /* 0x000fe400078e0091 */
[----:B------:R-:W-:-:S02]  /*5c70*/  FFMA.FTZ R88, R146, c[0x0][0x2d0], -R0 ;  /* 0x0000b40092587a23 */ /* 0x000fc40000010800 */
[----:B------:R-:W-:Y:S01]  /*5c80*/  IMAD.MOV.U32 R147, RZ, RZ, R155 ;  /* 0x000000ffff937224 */ /* 0x000fe200078e009b */
[----:B------:R-:W-:Y:S01]  /*5c90*/  MOV R155, R217 ;  /* 0x000000d9009b7202 */ /* 0x000fe20000000f00 */
[----:B------:R-:W-:Y:S01]  /*5ca0*/  IMAD.MOV.U32 R154, RZ, RZ, R216 ;  /* 0x000000ffff9a7224 */ /* 0x000fe200078e00d8 */
[----:B------:R-:W-:Y:S01]  /*5cb0*/  HMMA.16816.F32.BF16 R212, R4, R10, R32 ;  /* 0x0000000a04d4723c */ /* 0x000fe20000041820 */
[----:B------:R-:W-:Y:S02]  /*5cc0*/  IMAD.MOV.U32 R146, RZ, RZ, R218 ;  /* 0x000000ffff927224 */ /* 0x000fe400078e00da */
[----:B------:R-:W-:-:S05]  /*5cd0*/  IMAD.MOV.U32 R145, RZ, RZ, R219 ;  /* 0x000000ffff917224 */ /* 0x000fca00078e00db */
[----:B------:R-:W-:Y:S01]  /*5ce0*/  HMMA.16816.F32.BF16 R216, R4, R8, R60 ;  /* 0x0000000804d8723c */ /* 0x000fe2000004183c */
[----:B------:R-:W1:Y:S01]  /*5cf0*/  LDSM.16.MT88.4 R8, [R228+0x1800] ;  /* 0x00180000e408783b */ /* 0x000e620000004200 */
[----:B------:R-:W-:Y:S01]  /*5d00*/  IMAD.MOV.U32 R137, RZ, RZ, R164 ;  /* 0x000000ffff897224 */ /* 0x000fe200078e00a4 */
[----:B------:R-:W-:Y:S01]  /*5d10*/  MOV R164, R211 ;  /* 0x000000d300a47202 */ /* 0x000fe20000000f00 */
[--C-:B------:R-:W-:Y:S01]  /*5d20*/  FFMA.FTZ R74, R141, c[0x0][0x2d0], -R0.reuse ;  /* 0x0000b4008d4a7a23 */ /* 0x100fe20000010800 */
[----:B------:R-:W-:Y:S01]  /*5d30*/  MOV R141, R208 ;  /* 0x000000d0008d7202 */ /* 0x000fe20000000f00 */
[--C-:B------:R-:W-:Y:S02]  /*5d40*/  FFMA.FTZ R73, R142, c[0x0][0x2d0], -R0.reuse ;  /* 0x0000b4008e497a23 */ /* 0x100fe40000010800 */
[----:B------:R-:W-:Y:S02]  /*5d50*/  FFMA.FTZ R72, R143, c[0x0][0x2d0], -R0 ;  /* 0x0000b4008f487a23 */ /* 0x000fe40000010800 */
[----:B------:R-:W-:-:S02]  /*5d60*/  IMAD.MOV.U32 R61, RZ, RZ, R164 ;  /* 0x000000ffff3d7224 */ /* 0x000fc400078e00a4 */
[----:B------:R-:W-:Y:S02]  /*5d70*/  IMAD.MOV.U32 R142, RZ, RZ, R209 ;  /* 0x000000ffff8e7224 */ /* 0x000fe400078e00d1 */
[----:B------:R-:W-:Y:S02]  /*5d80*/  IMAD.MOV.U32 R143, RZ, RZ, R210 ;  /* 0x000000ffff8f7224 */ /* 0x000fe400078e00d2 */
[----:B------:R-:W-:Y:S02]  /*5d90*/  IMAD.MOV.U32 R164, RZ, RZ, R152 ;  /* 0x000000ffffa47224 */ /* 0x000fe400078e0098 */
[----:B------:R-:W-:Y:S02]  /*5da0*/  IMAD.MOV.U32 R62, RZ, RZ, R153 ;  /* 0x000000ffff3e7224 */ /* 0x000fe400078e0099 */
[----:B------:R-:W-:Y:S02]  /*5db0*/  IMAD.MOV.U32 R103, RZ, RZ, R154 ;  /* 0x000000ffff677224 */ /* 0x000fe400078e009a */
[----:B------:R-:W-:Y:S01]  /*5dc0*/  IMAD.MOV.U32 R0, RZ, RZ, R155 ;  /* 0x000000ffff007224 */ /* 0x000fe200078e009b */
[C---:B-1----:R-:W-:Y:S08]  /*5dd0*/  HMMA.16816.F32.BF16 R208, R4.reuse, R8, R56 ;  /* 0x0000000804d0723c */ /* 0x042ff00000041838 */
[----:B------:R-:W-:Y:S01]  /*5de0*/  HMMA.16816.F32.BF16 R152, R4, R10, R28 ;  /* 0x0000000a0498723c */ /* 0x000fe2000004181c */
[----:B------:R-:W1:Y:S01]  /*5df0*/  LDSM.16.MT88.4 R8, [R227+0x1800] ;  /* 0x00180000e308783b */ /* 0x000e620000004200 */
[----:B------:R-:W-:Y:S01]  /*5e00*/  FADD.FTZ R13, R149, R3 ;  /* 0x00000003950d7221 */ /* 0x000fe20000010000 */
[----:B------:R-:W-:Y:S01]  /*5e10*/  MOV R102, R142 ;  /* 0x0000008e00667202 */ /* 0x000fe20000000f00 */
[----:B------:R-:W-:-:S02]  /*5e20*/  IMAD.MOV.U32 R35, RZ, RZ, R140 ;  /* 0x000000ffff237224 */ /* 0x000fc400078e008c */
[----:B------:R-:W-:Y:S02]  /*5e30*/  IMAD.MOV.U32 R60, RZ, RZ, R141 ;  /* 0x000000ffff3c7224 */ /* 0x000fe400078e008d */
[----:B------:R-:W-:Y:S01]  /*5e40*/  IMAD.MOV.U32 R3, RZ, RZ, R143 ;  /* 0x000000ffff037224 */ /* 0x000fe200078e008f */
[C---:B-1----:R-:W-:Y:S08]  /*5e50*/  HMMA.16816.F32.BF16 R148, R4.reuse, R8, R52 ;  /* 0x000000080494723c */ /* 0x042ff00000041834 */
[----:B------:R-:W-:Y:S01]  /*5e60*/  HMMA.16816.F32.BF16 R140, R4, R10, R24 ;  /* 0x0000000a048c723c */ /* 0x000fe20000041818 */
[----:B------:R-:W1:Y:S01]  /*5e70*/  LDSM.16.MT88.4 R8, [R230+0x1800] ;  /* 0x00180000e608783b */ /* 0x000e620000004200 */
[----:B------:R-:W-:Y:S01]  /*5e80*/  MOV R34, R75 ;  /* 0x0000004b00227202 */ /* 0x000fe20000000f00 */
[----:B------:R-:W-:Y:S01]  /*5e90*/  IMAD.MOV.U32 R57, RZ, RZ, R138 ;  /* 0x000000ffff397224 */ /* 0x000fe200078e008a */
[----:B------:R-:W-:Y:S01]  /*5ea0*/  MOV R58, R137 ;  /* 0x00000089003a7202 */ /* 0x000fe20000000f00 */
[----:B------:R-:W-:Y:S01]  /*5eb0*/  IMAD.MOV.U32 R33, RZ, RZ, R139 ;  /* 0x000000ffff217224 */ /* 0x000fe200078e008b */
[----:B------:R-:W-:Y:S01]  /*5ec0*/  MOV R75, R144 ;  /* 0x00000090004b7202 */ /* 0x000fe20000000f00 */
[----:B------:R-:W-:Y:S01]  /*5ed0*/  IMAD.MOV.U32 R31, RZ, RZ, R145 ;  /* 0x000000ffff1f7224 */ /* 0x000fe200078e0091 */
[----:B------:R-:W-:Y:S01]  /*5ee0*/  MOV R29, R147 ;  /* 0x00000093001d7202 */ /* 0x000fe20000000f00 */
[----:B------:R-:W-:-:S02]  /*5ef0*/  IMAD.MOV.U32 R30, RZ, RZ, R146 ;  /* 0x000000ffff1e7224 */ /* 0x000fc400078e0092 */
[C---:B-1----:R-:W-:Y:S08]  /*5f00*/  HMMA.16816.F32.BF16 R144, R4.reuse, R8, R48 ;  /* 0x000000080490723c */ /* 0x042ff00000041830 */
[----:B------:R-:W-:Y:S01]  /*5f10*/  HMMA.16816.F32.BF16 R136, R4, R10, R20 ;  /* 0x0000000a0488723c */ /* 0x000fe20000041814 */
[----:B------:R-:W1:Y:S01]  /*5f20*/  LDSM.16.MT88.4 R8, [R224+0x4800] ;  /* 0x00480000e008783b */ /* 0x000e620000004200 */
[----:B------:R-:W-:-:S02]  /*5f30*/  MOV R63, R89 ;  /* 0x00000059003f7202 */ /* 0x000fc40000000f00 */
[----:B------:R-:W-:-:S04]  /*5f40*/  MOV R56, R88 ;  /* 0x0000005800387202 */ /* 0x000fc80000000f00 */
[C---:B-1----:R-:W-:Y:S08]  /*5f50*/  HMMA.16816.F32.BF16 R96, R4.reuse, R8, R40 ;  /* 0x000000080460723c */ /* 0x042ff00000041828 */
[----:B------:R-:W-:Y:S01]  /*5f60*/  HMMA.16816.F32.BF16 R88, R4, R10, R16 ;  /* 0x0000000a0458723c */ /* 0x000fe20000041810 */
[----:B------:R-:W1:Y:S01]  /*5f70*/  LDSM.16.MT88.4 R8, [R228+0x4800] ;  /* 0x00480000e408783b */ /* 0x000e620000004200 */
[----:B------:R-:W-:-:S05]  /*5f80*/  IMAD.MOV.U32 R59, RZ, RZ, R34 ;  /* 0x000000ffff3b7224 */ /* 0x000fca00078e0022 */
[----:B------:R-:W-:Y:S01]  /*5f90*/  IMAD.MOV.U32 R19, RZ, RZ, R33 ;  /* 0x000000ffff137224 */ /* 0x000fe200078e0021 */
[----:B------:R-:W-:Y:S01]  /*5fa0*/  MOV R18, R35 ;  /* 0x0000002300127202 */ /* 0x000fe20000000f00 */
[C---:B-1----:R-:W-:Y:S08]  /*5fb0*/  HMMA.16816.F32.BF16 R44, R4.reuse, R8, R44 ;  /* 0x00000008042c723c */ /* 0x042ff0000004182c */
[C---:B------:R-:W-:Y:S01]  /*5fc0*/  HMMA.16816.F32.BF16 R32, R4.reuse, R10, R64 ;  /* 0x0000000a0420723c */ /* 0x040fe20000041840 */
[----:B------:R-:W1:Y:S07]  /*5fd0*/  LDSM.16.MT88.4 R8, [R227+0x4800] ;  /* 0x00480000e308783b */ /* 0x000e6e0000004200 */
[C---:B-1----:R-:W-:Y:S08]  /*5fe0*/  HMMA.16816.F32.BF16 R132, R4.reuse, R8, R132 ;  /* 0x000000080484723c */ /* 0x042ff00000041884 */
[----:B------:R-:W-:Y:S01]  /*5ff0*/  HMMA.16816.F32.BF16 R68, R4, R10, R68 ;  /* 0x0000000a0444723c */ /* 0x000fe20000041844 */
[----:B------:R-:W1:Y:S01]  /*6000*/  LDSM.16.MT88.4 R8, [R230+0x4800] ;  /* 0x00480000e608783b */ /* 0x000e620000004200 */
[----:B------:R-:W-:Y:S01]  /*6010*/  IMAD.MOV.U32 R17, RZ, RZ, R60 ;  /* 0x000000ffff117224 */ /* 0x000fe200078e003c */
[----:B------:R-:W-:Y:S01]  /*6020*/  MOV R22, R62 ;  /* 0x0000003e00167202 */ /* 0x000fe20000000f00 */
[----:B------:R-:W-:-:S02]  /*6030*/  IMAD.MOV.U32 R23, RZ, RZ, R61 ;  /* 0x000000ffff177224 */ /* 0x000fc400078e003d */
[----:B------:R-:W-:Y:S02]  /*6040*/  IMAD.MOV.U32 R16, RZ, RZ, R63 ;  /* 0x000000ffff107224 */ /* 0x000fe400078e003f */
[C---:B-1----:R-:W-:Y:S08]  /*6050*/  HMMA.16816.F32.BF16 R60, R4.reuse, R8, R128 ;  /* 0x00000008043c723c */ /* 0x042ff00000041880 */
[----:B------:R-:W-:Y:S01]  /*6060*/  HMMA.16816.F32.BF16 R52, R4, R10, R84 ;  /* 0x0000000a0434723c */ /* 0x000fe20000041854 */
[----:B------:R-:W1:Y:S01]  /*6070*/  LDSM.16.MT88.4 R8, [R224+0x7800] ;  /* 0x00780000e008783b */ /* 0x000e620000004200 */
[----:B------:R-:W-:Y:S01]  /*6080*/  IMAD.MOV.U32 R131, RZ, RZ, R29 ;  /* 0x000000ffff837224 */ /* 0x000fe200078e001d */
[----:B------:R-:W-:Y:S01]  /*6090*/  MOV R21, R30 ;  /* 0x0000001e00157202 */ /* 0x000fe20000000f00 */
[----:B------:R-:W-:-:S04]  /*60a0*/  IMAD.MOV.U32 R20, RZ, RZ, R31 ;  /* 0x000000ffff147224 */ /* 0x000fc800078e001f */
[C---:B-1----:R-:W-:Y:S08]  /*60b0*/  HMMA.16816.F32.BF16 R40, R4.reuse, R8, R124 ;  /* 0x000000080428723c */ /* 0x042ff0000004187c */
[----:B------:R-:W-:Y:S01]  /*60c0*/  HMMA.16816.F32.BF16 R28, R4, R10, R112 ;  /* 0x0000000a041c723c */ /* 0x000fe20000041870 */
[----:B------:R-:W1:Y:S01]  /*60d0*/  LDSM.16.MT88.4 R8, [R228+0x7800] ;  /* 0x00780000e408783b */ /* 0x000e620000004200 */
[----:B------:R-:W-:Y:S01]  /*60e0*/  MOV R85, R74 ;  /* 0x0000004a00557202 */ /* 0x000fe20000000f00 */
[----:B------:R-:W-:Y:S01]  /*60f0*/  IMAD.MOV.U32 R86, RZ, RZ, R73 ;  /* 0x000000ffff567224 */ /* 0x000fe200078e0049 */
[----:B------:R-:W-:Y:S01]  /*6100*/  MOV R126, R75 ;  /* 0x0000004b007e7202 */ /* 0x000fe20000000f00 */
[----:B------:R-:W-:-:S03]  /*6110*/  IMAD.MOV.U32 R87, RZ, RZ, R72 ;  /* 0x000000ffff577224 */ /* 0x000fc600078e0048 */
[C---:B-1----:R-:W-:Y:S08]  /*6120*/  HMMA.16816.F32.BF16 R72, R4.reuse, R8, R120 ;  /* 0x000000080448723c */ /* 0x042ff00000041878 */
[----:B------:R-:W-:Y:S01]  /*6130*/  HMMA.16816.F32.BF16 R64, R4, R10, R108 ;  /* 0x0000000a0440723c */ /* 0x000fe2000004186c */
[----:B------:R-:W1:Y:S01]  /*6140*/  LDSM.16.MT88.4 R8, [R227+0x7800] ;  /* 0x00780000e308783b */ /* 0x000e620000004200 */
[----:B------:R-:W-:Y:S01]  /*6150*/  IMAD.MOV.U32 R128, RZ, RZ, R56 ;  /* 0x000000ffff807224 */ /* 0x000fe200078e0038 */
[----:B------:R-:W-:Y:S01]  /*6160*/  MOV R129, R57 ;  /* 0x0000003900817202 */ /* 0x000fe20000000f00 */
[----:B------:R-:W-:-:S02]  /*6170*/  IMAD.MOV.U32 R130, RZ, RZ, R58 ;  /* 0x000000ffff827224 */ /* 0x000fc400078e003a */
[----:B------:R-:W-:Y:S02]  /*6180*/  IMAD.MOV.U32 R84, RZ, RZ, R59 ;  /* 0x000000ffff547224 */ /* 0x000fe400078e003b */
[----:B------:R-:W-:Y:S01]  /*6190*/  FFMA.FTZ R0, R0, c[0x0][0x2d0], -R2 ;  /* 0x0000b40000007a23 */ /* 0x000fe20000010802 */
[C---:B-1----:R-:W-:Y:S08]  /*61a0*/  HMMA.16816.F32.BF16 R56, R4.reuse, R8, R116 ;  /* 0x000000080438723c */ /* 0x042ff00000041874 */
[----:B------:R-:W-:Y:S01]  /*61b0*/  HMMA.16816.F32.BF16 R48, R4, R10, R104 ;  /* 0x0000000a0430723c */ /* 0x000fe20000041868 */
[----:B------:R-:W1:Y:S01]  /*61c0*/  LDSM.16.MT88.4 R8, [R230+0x7800] ;  /* 0x00780000e608783b */ /* 0x000e620000004200 */
[----:B------:R-:W-:-:S02]  /*61d0*/  IMAD.MOV.U32 R127, RZ, RZ, R164 ;  /* 0x000000ffff7f7224 */ /* 0x000fc400078e00a4 */
[----:B------:R-:W-:Y:S02]  /*61e0*/  IMAD.MOV.U32 R125, RZ, RZ, R103 ;  /* 0x000000ffff7d7224 */ /* 0x000fe400078e0067 */
[----:B------:R3:W-:Y:S01]  /*61f0*/  MUFU.EX2 R103, R0 ;  /* 0x0000000000677308 */ /* 0x0007e20000000800 */
[----:B------:R-:W-:Y:S02]  /*6200*/  FFMA.FTZ R3, R3, c[0x0][0x2d0], -R2 ;  /* 0x0000b40003037a23 */ /* 0x000fe40000010802 */
[----:B---3--:R-:W-:Y:S01]  /*6210*/  FADD.FTZ R0, R126, R12 ;  /* 0x0000000c7e007221 */ /* 0x008fe20000010000 */
        /* <DEDUP_REMOVED lines=10> */
[C---:B-1----:R-:W-:Y:S01]  /*62c0*/  HMMA.16816.F32.BF16 R36, R4.reuse, R8, R36 ;  /* 0x000000080424723c */ /* 0x042fe20000041824 */
[----:B------:R-:W-:Y:S07]  /*62d0*/  MUFU.EX2 R107, R15 ;  /* 0x0000000f006b7308 */ /* 0x000fee0000000800 */
[----:B------:R-:W-:Y:S01]  /*62e0*/  HMMA.16816.F32.BF16 R24, R4, R10, R92 ;  /* 0x0000000a0418723c */ /* 0x000fe2000004185c */
[----:B------:R1:W-:Y:S01]  /*62f0*/  MUFU.EX2 R164, R14 ;  /* 0x0000000e00a47308 */ /* 0x0003e20000000800 */
[----:B------:R-:W-:Y:S05]  /*6300*/  LDSM.16.MT88.4 R8, [R227+0x2000] ;  /* 0x00200000e308783b */ /* 0x000fea0000004200 */
[----:B------:R-:W-:-:S02]  /*6310*/  FADD.FTZ R4, R102, R13 ;  /* 0x0000000d66047221 */ /* 0x000fc40000010000 */
[----:B------:R3:W4:Y:S02]  /*6320*/  MUFU.EX2 R102, R3 ;  /* 0x0000000300667308 */ /* 0x0007240000000800 */
[----:B------:R-:W-:Y:S01]  /*6330*/  FADD.FTZ R4, R19, R4 ;  /* 0x0000000413047221 */ /* 0x000fe20000010000 */
[----:B-1----:R-:W-:Y:S01]  /*6340*/  LDSM.16.MT88.4 R12, [R228+0x2000] ;  /* 0x00200000e40c783b */ /* 0x002fe20000004200 */
[----:B---3--:R-:W-:Y:S02]  /*6350*/  FADD.FTZ R3, R17, R0 ;  /* 0x0000000011037221 */ /* 0x008fe40000010000 */
[--C-:B------:R-:W-:Y:S02]  /*6360*/  FFMA.FTZ R0, R18, c[0x0][0x2d0], -R2.reuse ;  /* 0x0000b40012007a23 */ /* 0x100fe40000010802 */
[----:B------:R-:W1:Y:S02]  /*6370*/  LDSM.16.MT88.4 R16, [R224+0x2000] ;  /* 0x00200000e010783b */ /* 0x000e640000004200 */
[----:B------:R3:W-:Y:S08]  /*6380*/  MUFU.EX2 R104, R0 ;  /* 0x0000000000687308 */ /* 0x0007f00000000800 */
[----:B------:R-:W-:Y:S01]  /*6390*/  MUFU.EX2 R92, R83 ;  /* 0x00000053005c7308 */ /* 0x000fe20000000800 */
[----:B---3--:R-:W-:-:S07]  /*63a0*/  FFMA.FTZ R0, R125, c[0x0][0x2d0], -R2 ;  /* 0x0000b4007d007a23 */ /* 0x008fce0000010802 */
[----:B------:R-:W3:Y:S08]  /*63b0*/  MUFU.EX2 R106, R79 ;  /* 0x0000004f006a7308 */ /* 0x000ef00000000800 */
[----:B------:R-:W1:Y:S01]  /*63c0*/  MUFU.EX2 R105, R0 ;  /* 0x0000000000697308 */ /* 0x000e620000000800 */
[----:B------:R-:W-:Y:S01]  /*63d0*/  MOV R122, R128 ;  /* 0x00000080007a7202 */ /* 0x000fe20000000f00 */
[----:B------:R-:W-:-:S02]  /*63e0*/  IMAD.MOV.U32 R128, RZ, RZ, R129 ;  /* 0x000000ffff807224 */ /* 0x000fc400078e0081 */
[----:B------:R-:W-:Y:S01]  /*63f0*/  IMAD.MOV.U32 R129, RZ, RZ, R130 ;  /* 0x000000ffff817224 */ /* 0x000fe200078e0082 */
[----:B------:R-:W-:Y:S01]  /*6400*/  MOV R130, R131 ;  /* 0x0000008300827202 */ /* 0x000fe20000000f00 */
[----:B------:R-:W-:Y:S01]  /*6410*/  IMAD.MOV.U32 R131, RZ, RZ, R22 ;  /* 0x000000ffff837224 */ /* 0x000fe200078e0016 */
[----:B----4-:R-:W-:Y:S01]  /*6420*/  F2FP.BF16.PACK_AB R5, R102, R103 ;  /* 0x000000676605723e */ /* 0x010fe200000010ff */
[----:B------:R-:W-:Y:S01]  /*6430*/  FADD.FTZ R22, R77, R4 ;  /* 0x000000044d167221 */ /* 0x000fe20000010000 */
[----:B---3--:R-:W-:Y:S02]  /*6440*/  F2FP.BF16.PACK_AB R4, R106, R92 ;  /* 0x0000005c6a04723e */ /* 0x008fe400000010ff */
[----:B------:R-:W-:Y:S02]  /*6450*/  F2FP.BF16.PACK_AB R6, R164, R107 ;  /* 0x0000006ba406723e */ /* 0x000fe400000010ff */
[----:B-1----:R-:W-:Y:S01]  /*6460*/  F2FP.BF16.PACK_AB R7, R105, R104 ;  /* 0x000000686907723e */ /* 0x002fe200000010ff */
[----:B------:R-:W-:-:S02]  /*6470*/  FADD.FTZ R0, R76, R3 ;  /* 0x000000034c007221 */ /* 0x000fc40000010000 */
[--C-:B------:R-:W-:Y:S02]  /*6480*/  FFMA.FTZ R21, R21, c[0x0][0x2d0], -R2.reuse ;  /* 0x0000b40015157a23 */ /* 0x100fe40000010802 */
[--C-:B------:R-:W-:Y:S02]  /*6490*/  FFMA.FTZ R20, R20, c[0x0][0x2d0], -R2.reuse ;  /* 0x0000b40014147a23 */ /* 0x100fe40000010802 */
[--C-:B------:R-:W-:Y:S02]  /*64a0*/  FFMA.FTZ R3, R126, c[0x0][0x2d0], -R2.reuse ;  /* 0x0000b4007e037a23 */ /* 0x100fe40000010802 */
[----:B------:R-:W-:Y:S01]  /*64b0*/  FFMA.FTZ R23, R23, c[0x0][0x2d0], -R2 ;  /* 0x0000b40017177a23 */ /* 0x000fe20000010802 */
[----:B------:R-:W-:Y:S01]  /*64c0*/  MOV R113, R85 ;  /* 0x0000005500717202 */ /* 0x000fe20000000f00 */
[----:B------:R-:W-:Y:S01]  /*64d0*/  FADD.FTZ R2, R78, R0 ;  /* 0x000000004e027221 */ /* 0x000fe20000010000 */
[----:B------:R-:W-:Y:S01]  /*64e0*/  HMMA.16816.F32.BF16 R108, R4, R16, R216 ;  /* 0x00000010046c723c */ /* 0x000fe200000418d8 */
[----:B------:R-:W-:-:S02]  /*64f0*/  IMAD.MOV.U32 R112, RZ, RZ, R84 ;  /* 0x000000ffff707224 */ /* 0x000fc400078e0054 */
[----:B------:R-:W-:Y:S02]  /*6500*/  IMAD.MOV.U32 R114, RZ, RZ, R86 ;  /* 0x000000ffff727224 */ /* 0x000fe400078e0056 */
[----:B------:R-:W-:-:S03]  /*6510*/  IMAD.MOV.U32 R115, RZ, RZ, R87 ;  /* 0x000000ffff737224 */ /* 0x000fc600078e0057 */
[C---:B------:R-:W-:Y:S01]  /*6520*/  HMMA.16816.F32.BF16 R76, R4.reuse, R18, R212 ;  /* 0x00000012044c723c */ /* 0x040fe200000418d4 */
[----:B------:R-:W1:Y:S07]  /*6530*/  LDSM.16.MT88.4 R16, [R230+0x2000] ;  /* 0x00200000e610783b */ /* 0x000e6e0000004200 */
[C---:B------:R-:W-:Y:S08]  /*6540*/  HMMA.16816.F32.BF16 R116, R4.reuse, R12, R208 ;  /* 0x0000000c0474723c */ /* 0x040ff000000418d0 */
[C---:B------:R-:W-:Y:S01]  /*6550*/  HMMA.16816.F32.BF16 R84, R4.reuse, R14, R152 ;  /* 0x0000000e0454723c */ /* 0x040fe20000041898 */
[----:B------:R-:W3:Y:S07]  /*6560*/  LDSM.16.MT88.4 R12, [R224+0x5000] ;  /* 0x00500000e00c783b */ /* 0x000eee0000004200 */
[----:B------:R-:W-:Y:S01]  /*6570*/  HMMA.16816.F32.BF16 R140, R4, R10, R140 ;  /* 0x0000000a048c723c */ /* 0x000fe2000004188c */
[----:B------:R-:W-:-:S07]  /*6580*/  IMAD.MOV.U32 R123, RZ, RZ, R127 ;  /* 0x000000ffff7b7224 */ /* 0x000fce00078e007f */
[C---:B------:R-:W-:Y:S01]  /*6590*/  HMMA.16816.F32.BF16 R124, R4.reuse, R8, R148 ;  /* 0x00000008047c723c */ /* 0x040fe20000041894 */
[----:B------:R-:W4:Y:S01]  /*65a0*/  LDSM.16.MT88.4 R8, [R228+0x5000] ;  /* 0x00500000e408783b */ /* 0x000f220000004200 */
[----:B------:R-:W-:Y:S02]  /*65b0*/  IMAD.MOV.U32 R222, RZ, RZ, R156 ;  /* 0x000000ffffde7224 */ /* 0x000fe400078e009c */
[----:B------:R-:W-:Y:S01]  /*65c0*/  IMAD.MOV.U32 R95, RZ, RZ, R128 ;  /* 0x000000ffff5f7224 */ /* 0x000fe200078e0080 */
[----:B------:R-:W-:Y:S01]  /*65d0*/  MOV R128, R129 ;  /* 0x0000008100807202 */ /* 0x000fe20000000f00 */
[----:B------:R-:W-:Y:S01]  /*65e0*/  IMAD.MOV.U32 R129, RZ, RZ, R130 ;  /* 0x000000ffff817224 */ /* 0x000fe200078e0082 */
[----:B------:R-:W-:Y:S01]  /*65f0*/  MOV R0, R122 ;  /* 0x0000007a00007202 */ /* 0x000fe20000000f00 */
[----:B------:R-:W-:Y:S01]  /*6600*/  IMAD.MOV.U32 R121, RZ, RZ, R222 ;  /* 0x000000ffff797224 */ /* 0x000fe200078e00de */
[----:B------:R-:W-:Y:S01]  /*6610*/  MOV R130, R131 ;  /* 0x0000008300827202 */ /* 0x000fe20000000f00 */
[----:B------:R-:W-:Y:S01]  /*6620*/  IMAD.MOV.U32 R131, RZ, RZ, R220 ;  /* 0x000000ffff837224 */ /* 0x000fe200078e00dc */
[----:B------:R-:W-:Y:S01]  /*6630*/  MOV R122, R221 ;  /* 0x000000dd007a7202 */ /* 0x000fe20000000f00 */
[C---:B-1----:R-:W-:Y:S01]  /*6640*/  HMMA.16816.F32.BF16 R216, R4.reuse, R18, R136 ;  /* 0x0000001204d8723c */ /* 0x042fe20000041888 */
[----:B------:R-:W-:Y:S01]  /*6650*/  MOV R120, R223 ;  /* 0x000000df00787202 */ /* 0x000fe20000000f00 */
[----:B------:R-:W-:Y:S02]  /*6660*/  LDSM.16.MT88.4 R136, [R230+0x2800] ;  /* 0x00280000e688783b */ /* 0x000fe40000004200 */
[----:B------:R-:W-:Y:S01]  /*6670*/  MOV R153, R140 ;  /* 0x0000008c00997202 */ /* 0x000fe20000000f00 */
[----:B------:R-:W-:Y:S01]  /*6680*/  IMAD.MOV.U32 R152, RZ, RZ, R141 ;  /* 0x000000ffff987224 */ /* 0x000fe200078e008d */
[----:B------:R-:W-:Y:S01]  /*6690*/  MOV R94, R142 ;  /* 0x0000008e005e7202 */ /* 0x000fe20000000f00 */
[----:B------:R-:W-:Y:S01]  /*66a0*/  IMAD.MOV.U32 R93, RZ, RZ, R143 ;  /* 0x000000ffff5d7224 */ /* 0x000fe200078e008f */
[C---:B------:R-:W-:Y:S01]  /*66b0*/  HMMA.16816.F32.BF16 R220, R4.reuse, R16, R144 ;  /* 0x0000001004dc723c */ /* 0x040fe20000041890 */
[----:B------:R-:W1:Y:S04]  /*66c0*/  LDSM.16.MT88.4 R16, [R227+0x5000] ;  /* 0x00500000e310783b */ /* 0x000e680000004200 */
[----:B------:R2:W5:Y:S03]  /*66d0*/  LDL.LU R156, [R1+0x74] ;  /* 0x00007400019c7983 */ /* 0x0005660000300800 */
[C---:B---3--:R-:W-:Y:S08]  /*66e0*/  HMMA.16816.F32.BF16 R140, R4.reuse, R12, R96 ;  /* 0x0000000c048c723c */ /* 0x048ff00000041860 */
[C---:B------:R-:W-:Y:S01]  /*66f0*/  HMMA.16816.F32.BF16 R88, R4.reuse, R14, R88 ;  /* 0x0000000e0458723c */ /* 0x040fe20000041858 */
[----:B------:R-:W3:Y:S07]  /*6700*/  LDSM.16.MT88.4 R12, [R230+0x5000] ;  /* 0x00500000e60c783b */ /* 0x000eee0000004200 */
[C---:B----4-:R-:W-:Y:S08]  /*6710*/  HMMA.16816.F32.BF16 R148, R4.reuse, R8, R44 ;  /* 0x000000080494723c */ /* 0x050ff0000004182c */
[C---:B------:R-:W-:Y:S01]  /*6720*/  HMMA.16816.F32.BF16 R32, R4.reuse, R10, R32 ;  /* 0x0000000a0420723c */ /* 0x040fe20000041820 */
[----:B------:R-:W4:Y:S07]  /*6730*/  LDSM.16.MT88.4 R8, [R224+0x8000] ;  /* 0x00800000e008783b */ /* 0x000f2e0000004200 */
[C---:B-1----:R-:W-:Y:S08]  /*6740*/  HMMA.16816.F32.BF16 R44, R4.reuse, R16, R132 ;  /* 0x00000010042c723c */ /* 0x042ff00000041884 */
[C---:B------:R-:W-:Y:S08]  /*6750*/  HMMA.16816.F32.BF16 R68, R4.reuse, R18, R68 ;  /* 0x000000120444723c */ /* 0x040ff00000041844 */
[C---:B---3--:R-:W-:Y:S08]  /*6760*/  HMMA.16816.F32.BF16 R16, R4.reuse, R14, R52 ;  /* 0x0000000e0410723c */ /* 0x048ff00000041834 */
[C---:B------:R-:W-:Y:S01]  /*6770*/  HMMA.16816.F32.BF16 R60, R4.reuse, R12, R60 ;  /* 0x0000000c043c723c */ /* 0x040fe2000004183c */
[----:B------:R-:W1:Y:S07]  /*6780*/  LDSM.16.MT88.4 R12, [R227+0x8000] ;  /* 0x00800000e30c783b */ /* 0x000e6e0000004200 */
[----:B------:R-:W-:Y:S01]  /*6790*/  IMAD.MOV.U32 R98, RZ, RZ, R68 ;  /* 0x000000ffff627224 */ /* 0x000fe200078e0044 */
[----:B------:R-:W-:Y:S01]  /*67a0*/  MOV R97, R69 ;  /* 0x0000004500617202 */ /* 0x000fe20000000f00 */
[----:B------:R-:W-:Y:S01]  /*67b0*/  IMAD.MOV.U32 R96, RZ, RZ, R70 ;  /* 0x000000ffff607224 */ /* 0x000fe200078e0046 */
[----:B------:R-:W-:Y:S01]  /*67c0*/  MOV R83, R71 ;  /* 0x0000004700537202 */ /* 0x000fe20000000f00 */
[C---:B----4-:R-:W-:Y:S04]  /*67d0*/  HMMA.16816.F32.BF16 R212, R4.reuse, R10, R28 ;  /* 0x0000000a04d4723c */ /* 0x050fe8000004181c */
[----:B------:R-:W-:Y:S01]  /*67e0*/  IMAD.MOV.U32 R55, RZ, RZ, R16 ;  /* 0x000000ffff377224 */ /* 0x000fe200078e0010 */
[----:B------:R-:W-:Y:S01]  /*67f0*/  MOV R54, R17 ;  /* 0x0000001100367202 */ /* 0x000fe20000000f00 */
[----:B------:R-:W-:Y:S01]  /*6800*/  IMAD.MOV.U32 R53, RZ, RZ, R18 ;  /* 0x000000ffff357224 */ /* 0x000fe200078e0012 */
[----:B------:R-:W-:Y:S01]  /*6810*/  MOV R52, R19 ;  /* 0x0000001300347202 */ /* 0x000fe20000000f00 */
[----:B------:R-:W-:Y:S01]  /*6820*/  HMMA.16816.F32.BF16 R68, R4, R8, R40 ;  /* 0x000000080444723c */ /* 0x000fe20000041828 */
[----:B------:R-:W3:Y:S04]  /*6830*/  LDSM.16.MT88.4 R16, [R228+0x8000] ;  /* 0x00800000e410783b */ /* 0x000ee80000004200 */
[----:B------:R-:W4:Y:S01]  /*6840*/  LDSM.16.MT88.4 R8, [R230+0x8000] ;  /* 0x00800000e608783b */ /* 0x000f220000004200 */
[----:B------:R-:W-:Y:S01]  /*6850*/  IMAD.MOV.U32 R146, RZ, RZ, R0 ;  /* 0x000000ffff927224 */ /* 0x000fe200078e0000 */
[----:B------:R-:W-:Y:S01]  /*6860*/  MOV R0, R95 ;  /* 0x0000005f00007202 */ /* 0x000fe20000000f00 */
[----:B------:R-:W-:-:S04]  /*6870*/  IMAD.MOV.U32 R147, RZ, RZ, R120 ;  /* 0x000000ffff937224 */ /* 0x000fc800078e0078 */
[----:B------:R-:W-:-:S04]  /*6880*/  FADD.FTZ R0, R0, R22 ;  /* 0x0000001600007221 */ /* 0x000fc80000010000 */
[----:B------:R-:W-:Y:S01]  /*6890*/  FADD.FTZ R0, R147, R0 ;  /* 0x0000000093007221 */ /* 0x000fe20000010000 */
[C---:B-1----:R-:W-:Y:S01]  /*68a0*/  HMMA.16816.F32.BF16 R28, R4.reuse, R12, R56 ;  /* 0x0000000c041c723c */ /* 0x042fe20000041838 */
[----:B------:R-:W-:Y:S07]  /*68b0*/  LDSM.16.MT88.4 R56, [R227+0x5800] ;  /* 0x00580000e338783b */ /* 0x000fee0000004200 */
[C---:B------:R-:W-:Y:S08]  /*68c0*/  HMMA.16816.F32.BF16 R48, R4.reuse, R14, R48 ;  /* 0x0000000e0430723c */ /* 0x040ff00000041830 */
[C---:B---3--:R-:W-:Y:S08]  /*68d0*/  HMMA.16816.F32.BF16 R208, R4.reuse, R16, R72 ;  /* 0x0000001004d0723c */ /* 0x048ff00000041848 */
[C---:B------:R-:W-:Y:S08]  /*68e0*/  HMMA.16816.F32.BF16 R40, R4.reuse, R18, R64 ;  /* 0x000000120428723c */ /* 0x040ff00000041840 */
[C---:B----4-:R-:W-:Y:S08]  /*68f0*/  HMMA.16816.F32.BF16 R36, R4.reuse, R8, R36 ;  /* 0x000000080424723c */ /* 0x050ff00000041824 */
[----:B------:R-:W-:Y:S01]  /*6900*/  HMMA.16816.F32.BF16 R24, R4, R10, R24 ;  /* 0x0000000a0418723c */ /* 0x000fe20000041818 */
[----:B------:R1:W-:Y:S01]  /*6910*/  MUFU.EX2 R4, R3 ;  /* 0x0000000300047308 */ /* 0x0003e20000000800 */
[----:B------:R-:W-:Y:S01]  /*6920*/  MOV R154, R121 ;  /* 0x00000079009a7202 */ /* 0x000fe20000000f00 */
        /* <DEDUP_REMOVED lines=13> */
[----:B------:R-:W-:Y:S01]  /*6a00*/  LDSM.16.MT88.4 R64, [R230+0x5800] ;  /* 0x00580000e640783b */ /* 0x000fe20000004200 */
[----:B-1----:R-:W-:-:S03]  /*6a10*/  FADD.FTZ R3, R146, R2 ;  /* 0x0000000292037221 */ /* 0x002fc60000010000 */
[----:B------:R-:W1:Y:S01]  /*6a20*/  LDSM.16.MT88.4 R144, [R224+0x5800] ;  /* 0x00580000e090783b */ /* 0x000e620000004200 */
[----:B------:R-:W-:Y:S02]  /*6a30*/  FADD.FTZ R2, R155, R0 ;  /* 0x000000009b027221 */ /* 0x000fe40000010000 */
[----:B------:R-:W-:Y:S01]  /*6a40*/  FADD.FTZ R3, R154, R3 ;  /* 0x000000039a037221 */ /* 0x000fe20000010000 */
[----:B------:R-:W-:Y:S01]  /*6a50*/  MUFU.EX2 R8, R112 ;  /* 0x0000007000087308 */ /* 0x000fe20000000800 */
[----:B------:R-:W-:Y:S01]  /*6a60*/  FADD.FTZ R2, R80, R2 ;  /* 0x0000000250027221 */ /* 0x000fe20000010000 */
[----:B------:R-:W-:Y:S01]  /*6a70*/  MOV R93, R129 ;  /* 0x00000081005d7202 */ /* 0x000fe20000000f00 */
[----:B------:R-:W-:Y:S01]  /*6a80*/  FADD.FTZ R0, R82, R3 ;  /* 0x0000000352007221 */ /* 0x000fe20000010000 */
[----:B------:R-:W-:Y:S04]  /*6a90*/  LDSM.16.MT88.4 R72, [R224+0x8800] ;  /* 0x00880000e048783b */ /* 0x000fe80000004200 */
[----:B------:R-:W3:Y:S01]  /*6aa0*/  MUFU.EX2 R11, R113 ;  /* 0x00000071000b7308 */ /* 0x000ee20000000800 */
[----:B------:R-:W-:-:S07]  /*6ab0*/  FADD.FTZ R2, R166, R2 ;  /* 0x00000002a6027221 */ /* 0x000fce0000010000 */
[----:B------:R-:W-:Y:S01]  /*6ac0*/  MUFU.EX2 R10, R114 ;  /* 0x00000072000a7308 */ /* 0x000fe20000000800 */
[----:B------:R-:W-:-:S07]  /*6ad0*/  IMAD.MOV.U32 R94, RZ, RZ, R128 ;  /* 0x000000ffff5e7224 */ /* 0x000fce00078e0080 */
[----:B------:R-:W4:Y:S01]  /*6ae0*/  MUFU.EX2 R9, R115 ;  /* 0x0000007300097308 */ /* 0x000f220000000800 */
[----:B------:R-:W-:-:S07]  /*6af0*/  FADD.FTZ R0, R81, R0 ;  /* 0x0000000051007221 */ /* 0x000fce0000010000 */
[----:B------:R-:W-:Y:S08]  /*6b00*/  MUFU.EX2 R7, R21 ;  /* 0x0000001500077308 */ /* 0x000ff00000000800 */
[----:B------:R-:W1:Y:S08]  /*6b10*/  MUFU.EX2 R6, R20 ;  /* 0x0000001400067308 */ /* 0x000e700000000800 */
[----:B------:R-:W1:Y:S01]  /*6b20*/  MUFU.EX2 R5, R23 ;  /* 0x0000001700057308 */ /* 0x000e620000000800 */
[----:B------:R-:W-:Y:S01]  /*6b30*/  IMAD.MOV.U32 R15, RZ, RZ, R12 ;  /* 0x000000ffff0f7224 */ /* 0x000fe200078e000c */
[----:B------:R-:W-:Y:S01]  /*6b40*/  MOV R14, R13 ;  /* 0x0000000d000e7202 */ /* 0x000fe20000000f00 */
[----:B------:R-:W-:Y:S01]  /*6b50*/  FADD.FTZ R3, R167, R2 ;  /* 0x00000002a7037221 */ /* 0x000fe20000010000 */
[----:B---3--:R-:W-:Y:S01]  /*6b60*/  F2FP.BF16.PACK_AB R96, R11, R8 ;  /* 0x000000080b60723e */ /* 0x008fe200000010ff */
[----:B------:R-:W-:Y:S01]  /*6b70*/  FADD.FTZ R12, R93, R0 ;  /* 0x000000005d0c7221 */ /* 0x000fe20000010000 */
[----:B----4-:R-:W-:Y:S01]  /*6b80*/  F2FP.BF16.PACK_AB R98, R9, R10 ;  /* 0x0000000a0962723e */ /* 0x010fe200000010ff */
[----:B------:R-:W-:Y:S01]  /*6b90*/  @P1 IMAD.HI.U32 R13, R94, c[0x0][0x2c8], RZ ;  /* 0x0000b2005e0d1a27 */ /* 0x000fe200078e00ff */
[----:B------:R-:W3:Y:S03]  /*6ba0*/  LDSM.16.MT88.4 R112, [R224+0x2800] ;  /* 0x00280000e070783b */ /* 0x000ee60000004200 */
[----:B------:R-:W-:Y:S01]  /*6bb0*/  FADD.FTZ R3, R165, R3 ;  /* 0x00000003a5037221 */ /* 0x000fe20000010000 */
[----:B------:R-:W4:Y:S01]  /*6bc0*/  LDSM.16.MT88.4 R120, [R228+0x2800] ;  /* 0x00280000e478783b */ /* 0x000f220000004200 */
[----:B------:R-:W-:Y:S01]  /*6bd0*/  IMAD.MOV.U32 R0, RZ, RZ, R94 ;  /* 0x000000ffff007224 */ /* 0x000fe200078e005e */
[----:B------:R-:W-:Y:S01]  /*6be0*/  @P1 SHF.R.U32.HI R0, RZ, c[0x0][0x2cc], R13 ;  /* 0x0000b300ff001a19 */ /* 0x000fe2000001160d */
[----:B------:R-:W-:Y:S01]  /*6bf0*/  FADD.FTZ R2, R95, R12 ;  /* 0x0000000c5f027221 */ /* 0x000fe20000010000 */
[----:B------:R-:W-:Y:S01]  /*6c00*/  MOV R95, c[0x0][0x168] ;  /* 0x00005a00005f7a02 */ /* 0x000fe20000000f00 */
[----:B------:R-:W-:Y:S01]  /*6c10*/  FADD.FTZ R3, R103, R3 ;  /* 0x0000000367037221 */ /* 0x000fe20000010000 */
[----:B-1----:R-:W-:Y:S01]  /*6c20*/  F2FP.BF16.PACK_AB R97, R6, R7 ;  /* 0x000000070661723e */ /* 0x002fe200000010ff */
[----:B------:R-:W-:Y:S01]  /*6c30*/  FADD.FTZ R2, R92, R2 ;  /* 0x000000025c027221 */ /* 0x000fe20000010000 */
[----:B------:R-:W-:Y:S01]  /*6c40*/  F2FP.BF16.PACK_AB R99, R5, R4 ;  /* 0x000000040563723e */ /* 0x000fe200000010ff */
[----:B------:R-:W1:Y:S01]  /*6c50*/  LDSM.16.MT88.4 R128, [R227+0x2800] ;  /* 0x00280000e380783b */ /* 0x000e620000004200 */
[----:B------:R-:W-:Y:S01]  /*6c60*/  IADD3 R0, R0, c[0x0][0x1d0], -R95 ;  /* 0x0000740000007a10 */ /* 0x000fe20007ffe85f */
[----:B------:R-:W-:-:S02]  /*6c70*/  FADD.FTZ R3, R102, R3 ;  /* 0x0000000366037221 */ /* 0x000fc40000010000 */
[----:B------:R-:W-:Y:S01]  /*6c80*/  FADD.FTZ R2, R106, R2 ;  /* 0x000000026a027221 */ /* 0x000fe20000010000 */
[----:B------:R-:W-:Y:S01]  /*6c90*/  MOV R21, R54 ;  /* 0x0000003600157202 */ /* 0x000fe20000000f00 */
[----:B------:R-:W-:Y:S01]  /*6ca0*/  IMAD.MOV.U32 R20, RZ, RZ, R55 ;  /* 0x000000ffff147224 */ /* 0x000fe200078e0037 */
[----:B------:R-:W-:Y:S01]  /*6cb0*/  MOV R23, R52 ;  /* 0x0000003400177202 */ /* 0x000fe20000000f00 */
[C---:B------:R-:W-:Y:S01]  /*6cc0*/  HMMA.16816.F32.BF16 R140, R96.reuse, R144, R140 ;  /* 0x00000090608c723c */ /* 0x040fe2000004188c */
[----:B------:R-:W-:Y:S01]  /*6cd0*/  IMAD.HI R12, R0, 0x2aaaaaab, RZ ;  /* 0x2aaaaaab000c7827 */ /* 0x000fe200078e02ff */
[----:B------:R-:W1:Y:S03]  /*6ce0*/  LDSM.16.MT88.4 R152, [R228+0x5800] ;  /* 0x00580000e498783b */ /* 0x000e660000004200 */
[----:B------:R-:W-:Y:S01]  /*6cf0*/  FADD.FTZ R0, R104, R3 ;  /* 0x0000000368007221 */ /* 0x000fe20000010000 */
[----:B------:R-:W1:Y:S01]  /*6d00*/  LDSM.16.MT88.4 R80, [R228+0x8800] ;  /* 0x00880000e450783b */ /* 0x000e620000004200 */
[----:B------:R-:W-:Y:S01]  /*6d10*/  FADD.FTZ R2, R107, R2 ;  /* 0x000000026b027221 */ /* 0x000fe20000010000 */
[----:B------:R-:W-:Y:S02]  /*6d20*/  HMMA.16816.F32.BF16 R144, R96, R146, R88 ;  /* 0x000000926090723c */ /* 0x000fe40000041858 */
[----:B------:R-:W1:Y:S01]  /*6d30*/  LDSM.16.MT88.4 R88, [R227+0x8800] ;  /* 0x00880000e358783b */ /* 0x000e620000004200 */
[----:B------:R-:W-:-:S05]  /*6d40*/  FADD.FTZ R0, R105, R0 ;  /* 0x0000000069007221 */ /* 0x000fca0000010000 */
[----:B------:R-:W-:Y:S01]  /*6d50*/  HMMA.16816.F32.BF16 R52, R96, R56, R44 ;  /* 0x000000386034723c */ /* 0x000fe2000004182c */
[----:B------:R-:W-:Y:S01]  /*6d60*/  FADD.FTZ R2, R164, R2 ;  /* 0x00000002a4027221 */ /* 0x000fe20000010000 */
[----:B------:R-:W-:-:S06]  /*6d70*/  SHF.R.U32.HI R3, RZ, 0x1f, R12 ;  /* 0x0000001fff037819 */ /* 0x000fcc000001160c */
[----:B------:R-:W-:Y:S01]  /*6d80*/  HMMA.16816.F32.BF16 R56, R96, R58, R16 ;  /* 0x0000003a6038723c */ /* 0x000fe20000041810 */
[----:B------:R-:W1:Y:S01]  /*6d90*/  LDSM.16.MT88.4 R16, [R230+0x8800] ;  /* 0x00880000e610783b */ /* 0x000e620000004200 */
[----:B------:R-:W-:Y:S01]  /*6da0*/  FADD.FTZ R7, R7, R0 ;  /* 0x0000000007077221 */ /* 0x000fe20000010000 */
[----:B------:R-:W-:Y:S01]  /*6db0*/  LEA.HI.SX32 R3, R12, R3, 0x1c ;  /* 0x000000030c037211 */ /* 0x000fe200078fe2ff */
[----:B------:R-:W-:Y:S01]  /*6dc0*/  FADD.FTZ R8, R8, R2 ;  /* 0x0000000208087221 */ /* 0x000fe20000010000 */
[----:B------:R-:W-:Y:S01]  /*6dd0*/  IADD3 R13, R14, -0x2, RZ ;  /* 0xfffffffe0e0d7810 */ /* 0x000fe20007ffe0ff */
[----:B------:R-:W-:Y:S01]  /*6de0*/  FADD.FTZ R6, R6, R7 ;  /* 0x0000000706067221 */ /* 0x000fe20000010000 */
[----:B------:R-:W-:Y:S01]  /*6df0*/  IMNMX R0, R15, R3, !PT ;  /* 0x000000030f007217 */ /* 0x000fe20007800200 */
[----:B------:R-:W-:Y:S02]  /*6e00*/  FADD.FTZ R11, R11, R8 ;  /* 0x000000080b0b7221 */ /* 0x000fe40000010000 */
[----:B------:R-:W-:Y:S01]  /*6e10*/  FADD.FTZ R4, R4, R6 ;  /* 0x0000000604047221 */ /* 0x000fe20000010000 */
[----:B------:R-:W-:Y:S01]  /*6e20*/  STL [R1+0x8], R13 ;  /* 0x0000080d01007387 */ /* 0x000fe20000100800 */
[----:B------:R-:W-:Y:S01]  /*6e30*/  FADD.FTZ R10, R10, R11 ;  /* 0x0000000b0a0a7221 */ /* 0x000fe20000010000 */
[----:B------:R-:W-:-:S02]  /*6e40*/  ISETP.GE.AND P0, PT, R13, R0, PT ;  /* 0x000000000d00720c */ /* 0x000fc40003f06270 */
[----:B------:R2:W-:Y:S01]  /*6e50*/  STL [R1+0xc], R0 ;  /* 0x00000c0001007387 */ /* 0x0005e20000100800 */
[----:B------:R-:W-:Y:S01]  /*6e60*/  FADD.FTZ R2, R9, R10 ;  /* 0x0000000a09027221 */ /* 0x000fe20000010000 */
[----:B---3--:R-:W-:Y:S01]  /*6e70*/  HMMA.16816.F32.BF16 R108, R96, R112, R108 ;  /* 0x00000070606c723c */ /* 0x008fe2000004186c */
[----:B--2---:R-:W-:-:S05]  /*6e80*/  FADD.FTZ R0, R5, R4 ;  /* 0x0000000405007221 */ /* 0x004fca0000010000 */
[----:B------:R2:W-:Y:S04]  /*6e90*/  STL [R1+0x1c], R0 ;  /* 0x00001c0001007387 */ /* 0x0005e80000100800 */
[----:B------:R2:W-:Y:S01]  /*6ea0*/  STL [R1+0x18], R2 ;  /* 0x0000180201007387 */ /* 0x0005e20000100800 */
[C---:B----4-:R-:W-:Y:S08]  /*6eb0*/  HMMA.16816.F32.BF16 R116, R96.reuse, R120, R116 ;  /* 0x000000786074723c */ /* 0x050ff00000041874 */
[C---:B-1----:R-:W-:Y:S08]  /*6ec0*/  HMMA.16816.F32.BF16 R124, R96.reuse, R128, R124 ;  /* 0x00000080607c723c */ /* 0x042ff0000004187c */
        /* <DEDUP_REMOVED lines=18> */
[----:B--2---:R-:W2:Y:S01]  /*6ff0*/  LDL R15, [R1+0x14] ;  /* 0x00001400010f7983 */ /* 0x004ea20000100800 */
[----:B------:R-:W-:-:S02]  /*7000*/  MOV R104, R100 ;  /* 0x0000006400687202 */ /* 0x000fc40000000f00 */
[----:B------:R-:W-:Y:S02]  /*7010*/  MOV R103, R101 ;  /* 0x0000006500677202 */ /* 0x000fe40000000f00 */
[----:B------:R-:W-:Y:S01]  /*7020*/  MOV R218, R13 ;  /* 0x0000000d00da7202 */ /* 0x000fe20000000f00 */
[----:B--2---:R-:W-:-:S05]  /*7030*/  @P1 IMAD.HI.U32 R0, R15, c[0x0][0x2c8], RZ ;  /* 0x0000b2000f001a27 */ /* 0x004fca00078e00ff */
[----:B------:R-:W-:-:S05]  /*7040*/  @P1 SHF.R.U32.HI R0, RZ, c[0x0][0x2cc], R0 ;  /* 0x0000b300ff001a19 */ /* 0x000fca0000011600 */
[----:B------:R1:W-:Y:S02]  /*7050*/  @P1 STL [R1+0x10], R0 ;  /* 0x0000100001001387 */ /* 0x0003e40000100800 */
.L_x_840:
[----:B------:R-:W-:Y:S04]  /*7060*/  DEPBAR.LE SB0, 0x0 ;  /* 0x000080000000791a */ /* 0x000fe80000000000 */
[----:B------:R-:W-:Y:S01]  /*7070*/  WARPSYNC 0xffffffff ;  /* 0xffffffff00007948 */ /* 0x000fe20003800000 */
[----:B------:R-:W-:Y:S08]  /*7080*/  BAR.SYNC.DEFER_BLOCKING 0x0 ;  /* 0x0000000000007b1d */ /* 0x000ff00000010000 */
[----:B------:R-:W2:Y:S08]  /*7090*/  LDSM.16.M88.4 R8, [R225] ;  /* 0x00000000e108783b */ /* 0x000eb00000000200 */
[----:B------:R-:W3:Y:S04]  /*70a0*/  LDL R208, [R1+0x20] ;  /* 0x0000200001d07983 */ /* 0x000ee80000100800 */
[----:B------:R-:W4:Y:S08]  /*70b0*/  LDSM.16.M88.4 R16, [R225+0x800] ;  /* 0x00080000e110783b */ /* 0x000f300000000200 */
[----:B------:R-:W3:Y:S06]  /*70c0*/  LDL.64 R2, [R1+0x38] ;  /* 0x0000380001027983 */ /* 0x000eec0000100a00 */
[----:B------:R-:W3:Y:S04]  /*70d0*/  LDL R102, [R1+0x40] ;  /* 0x0000400001667983 */ /* 0x000ee80000100800 */
[----:B------:R-:W1:Y:S08]  /*70e0*/  LDSM.16.M88.4 R24, [R225+0x1000] ;  /* 0x00100000e118783b */ /* 0x000e700000000200 */
[----:B------:R-:W3:Y:S01]  /*70f0*/  LDL R209, [R1+0x4] ;  /* 0x0000040001d17983 */ /* 0x000ee20000100800 */
[C---:B--2--5:R-:W-:Y:S03]  /*7100*/  HMMA.16816.F32.BF16 R4, R156.reuse, R8, RZ ;  /* 0x000000089c04723c */ /* 0x064fe600000418ff */
[----:B------:R-:W2:Y:S05]  /*7110*/  LDSM.16.M88.4 R32, [R225+0x1800] ;  /* 0x00180000e120783b */ /* 0x000eaa0000000200 */
[C---:B------:R-:W-:Y:S03]  /*7120*/  HMMA.16816.F32.BF16 R8, R156.reuse, R10, RZ ;  /* 0x0000000a9c08723c */ /* 0x040fe600000418ff */
[----:B------:R-:W2:Y:S05]  /*7130*/  LDSM.16.M88.4 R40, [R225+0x2000] ;  /* 0x00200000e128783b */ /* 0x000eaa0000000200 */
[C---:B----4-:R-:W-:Y:S03]  /*7140*/  HMMA.16816.F32.BF16 R12, R156.reuse, R16, RZ ;  /* 0x000000109c0c723c */ /* 0x050fe600000418ff */
[----:B------:R-:W4:Y:S05]  /*7150*/  LDSM.16.M88.4 R48, [R225+0x2800] ;  /* 0x00280000e130783b */ /* 0x000f2a0000000200 */
[C---:B------:R-:W-:Y:S03]  /*7160*/  HMMA.16816.F32.BF16 R16, R156.reuse, R18, RZ ;  /* 0x000000129c10723c */ /* 0x040fe600000418ff */
[----:B------:R-:W4:Y:S05]  /*7170*/  LDSM.16.M88.4 R164, [R231] ;  /* 0x00000000e7a4783b */ /* 0x000f2a0000000200 */
[C---:B-1----:R-:W-:Y:S03]  /*7180*/  HMMA.16816.F32.BF16 R20, R156.reuse, R24, RZ ;  /* 0x000000189c14723c */ /* 0x042fe600000418ff */
[----:B------:R-:W3:Y:S04]  /*7190*/  LDL R213, [R1+0x10] ;  /* 0x0000100001d57983 */ /* 0x000ee80000100800 */
[----:B------:R-:W3:Y:S01]  /*71a0*/  LDL R212, [R1+0x24] ;  /* 0x0000240001d47983 */ /* 0x000ee20000100800 */
[C---:B------:R-:W-:Y:S08]  /*71b0*/  HMMA.16816.F32.BF16 R24, R156.reuse, R26, RZ ;  /* 0x0000001a9c18723c */ /* 0x040ff000000418ff */
[C---:B--2---:R-:W-:Y:S08]  /*71c0*/  HMMA.16816.F32.BF16 R28, R156.reuse, R32, RZ ;  /* 0x000000209c1c723c */ /* 0x044ff000000418ff */
[C---:B------:R-:W-:Y:S08]  /*71d0*/  HMMA.16816.F32.BF16 R32, R156.reuse, R34, RZ ;  /* 0x000000229c20723c */ /* 0x040ff000000418ff */
[C---:B------:R-:W-:Y:S08]  /*71e0*/  HMMA.16816.F32.BF16 R36, R156.reuse, R40, RZ ;  /* 0x000000289c24723c */ /* 0x040ff000000418ff */
[C---:B------:R-:W-:Y:S08]  /*71f0*/  HMMA.16816.F32.BF16 R40, R156.reuse, R42, RZ ;  /* 0x0000002a9c28723c */ /* 0x040ff000000418ff */
[C---:B----4-:R-:W-:Y:S08]  /*7200*/  HMMA.16816.F32.BF16 R44, R156.reuse, R48, RZ ;  /* 0x000000309c2c723c */ /* 0x050ff000000418ff */
[----:B------:R-:W-:Y:S08]  /*7210*/  HMMA.16816.F32.BF16 R48, R156, R50, RZ ;  /* 0x000000329c30723c */ /* 0x000ff000000418ff */
[C---:B------:R-:W-:Y:S08]  /*7220*/  HMMA.16816.F32.BF16 R4, R160.reuse, R164, R4 ;  /* 0x000000a4a004723c */ /* 0x040ff00000041804 */
[C---:B------:R-:W-:Y:S01]  /*7230*/  HMMA.16816.F32.BF16 R8, R160.reuse, R166, R8 ;  /* 0x000000a6a008723c */ /* 0x040fe20000041808 */
[----:B------:R-:W1:Y:S07]  /*7240*/  LDSM.16.M88.4 R164, [R248] ;  /* 0x00000000f8a4783b */ /* 0x000e6e0000000200 */
[C---:B-1----:R-:W-:Y:S08]  /*7250*/  HMMA.16816.F32.BF16 R12, R160.reuse, R164, R12 ;  /* 0x000000a4a00c723c */ /* 0x042ff0000004180c */
[C---:B------:R-:W-:Y:S01]  /*7260*/  HMMA.16816.F32.BF16 R16, R160.reuse, R166, R16 ;  /* 0x000000a6a010723c */ /* 0x040fe20000041810 */
[----:B------:R-:W1:Y:S07]  /*7270*/  LDSM.16.M88.4 R164, [R247] ;  /* 0x00000000f7a4783b */ /* 0x000e6e0000000200 */
[C---:B-1----:R-:W-:Y:S08]  /*7280*/  HMMA.16816.F32.BF16 R20, R160.reuse, R164, R20 ;  /* 0x000000a4a014723c */ /* 0x042ff00000041814 */
[C---:B------:R-:W-:Y:S01]  /*7290*/  HMMA.16816.F32.BF16 R24, R160.reuse, R166, R24 ;  /* 0x000000a6a018723c */ /* 0x040fe20000041818 */
[----:B------:R-:W1:Y:S07]  /*72a0*/  LDSM.16.M88.4 R164, [R246] ;  /* 0x00000000f6a4783b */ /* 0x000e6e0000000200 */
[C---:B-1----:R-:W-:Y:S08]  /*72b0*/  HMMA.16816.F32.BF16 R28, R160.reuse, R164, R28 ;  /* 0x000000a4a01c723c */ /* 0x042ff0000004181c */
[C---:B------:R-:W-:Y:S01]  /*72c0*/  HMMA.16816.F32.BF16 R32, R160.reuse, R166, R32 ;  /* 0x000000a6a020723c */ /* 0x040fe20000041820 */
[----:B------:R-:W1:Y:S02]  /*72d0*/  LDSM.16.M88.4 R164, [R245] ;  /* 0x00000000f5a4783b */ /* 0x000e640000000200 */
[----:B---3--:R-:W-:Y:S11]  /*72e0*/  ISETP.GT.AND P6, PT, R208, R218, PT ;  /* 0x000000dad000720c */ /* 0x008ff60003fc4270 */
[----:B------:R-:W-:Y:S02]  /*72f0*/  @!UPT UIADD3 URZ, URZ, URZ, URZ ;  /* 0x0000003f3f3ff290 */ /* 0x000fe4000fffe03f */
[----:B------:R-:W-:Y:S01]  /*7300*/  @!P6 SHF.R.S32.HI R0, RZ, 0x1f, R218 ;  /* 0x0000001fff00e819 */ /* 0x000fe200000114da */
[----:B------:R-:W-:Y:S04]  /*7310*/  @!P6 IMAD.WIDE.U32 R100, R218, c[0x0][0x208], RZ ;  /* 0x00008200da64ea25 */ /* 0x000fe800078e00ff */
[----:B------:R-:W-:Y:S02]  /*7320*/  @!P6 IMAD R0, R0, c[0x0][0x208], RZ ;  /* 0x000082000000ea24 */ /* 0x000fe400078e02ff */
[----:B------:R-:W-:Y:S02]  /*7330*/  @!P6 IMAD.MOV.U32 R3, RZ, RZ, R102 ;  /* 0x000000ffff03e224 */ /* 0x000fe400078e0066 */
[----:B------:R-:W-:Y:S01]  /*7340*/  @!P6 IMAD R0, R218, c[0x0][0x20c], R0 ;  /* 0x00008300da00ea24 */ /* 0x000fe200078e0200 */
[C---:B-1----:R-:W-:Y:S04]  /*7350*/  HMMA.16816.F32.BF16 R36, R160.reuse, R164, R36 ;  /* 0x000000a4a024723c */ /* 0x042fe80000041824 */
[----:B------:R-:W-:Y:S01]  /*7360*/  @!P6 IADD3 R0, R101, R0, RZ ;  /* 0x000000006500e210 */ /* 0x000fe20007ffe0ff */
[----:B------:R-:W-:Y:S03]  /*7370*/  @!P6 IMAD.WIDE.U32 R2, R100, 0x60, R2 ;  /* 0x000000606402e825 */ /* 0x000fe600078e0002 */
[C---:B------:R-:W-:Y:S01]  /*7380*/  HMMA.16816.F32.BF16 R40, R160.reuse, R166, R40 ;  /* 0x000000a6a028723c */ /* 0x040fe20000041828 */
[----:B------:R-:W1:Y:S03]  /*7390*/  LDSM.16.M88.4 R164, [R244] ;  /* 0x00000000f4a4783b */ /* 0x000e660000000200 */
[----:B------:R-:W-:Y:S05]  /*73a0*/  @!P6 IMAD R0, R0, 0x60, RZ ;  /* 0x000000600000e824 */ /* 0x000fea00078e02ff */
[----:B------:R-:W-:Y:S04]  /*73b0*/  @!P6 IADD3 R0, R3, R0, RZ ;  /* 0x000000000300e210 */ /* 0x000fe80007ffe0ff */
[C---:B------:R-:W-:Y:S01]  /*73c0*/  @!P6 SHF.L.U64.HI R100, R2.reuse, 0x1, R0 ;  /* 0x000000010264e819 */ /* 0x040fe20000010200 */
[----:B------:R-:W-:Y:S05]  /*73d0*/  @!P6 IMAD.SHL.U32 R0, R2, 0x2, RZ ;  /* 0x000000020200e824 */ /* 0x000fea00078e00ff */
[C---:B------:R-:W-:Y:S02]  /*73e0*/  @!P6 IADD3 R2, P0, R0.reuse, c[0x0][0x1f8], RZ ;  /* 0x00007e000002ea10 */ /* 0x040fe40007f1e0ff */
[----:B------:R-:W-:Y:S02]  /*73f0*/  @!P6 IADD3 R106, P5, R0, 0x80, RZ ;  /* 0x00000080006ae810 */ /* 0x000fe40007fbe0ff */
[----:B------:R-:W-:Y:S02]  /*7400*/  @!P6 IADD3.X R3, R100, c[0x0][0x1fc], RZ, P0, !PT ;  /* 0x00007f006403ea10 */ /* 0x000fe400007fe4ff */
[----:B------:R-:W-:Y:S03]  /*7410*/  @!P6 IADD3 R106, P0, R106, c[0x0][0x1f8], RZ ;  /* 0x00007e006a6aea10 */ /* 0x000fe60007f1e0ff */
[----:B------:R-:W-:Y:S01]  /*7420*/  @!PT LDS RZ, [RZ] ;  /* 0x00000000fffff984 */ /* 0x000fe20000000800 */
[----:B------:R-:W-:Y:S01]  /*7430*/  @!PT LDS RZ, [RZ] ;  /* 0x00000000fffff984 */ /* 0x000fe20000000800 */
[----:B------:R-:W-:Y:S01]  /*7440*/  @!PT LDS RZ, [RZ] ;  /* 0x00000000fffff984 */ /* 0x000fe20000000800 */
[----:B------:R2:W-:Y:S01]  /*7450*/  @!P6 LDGSTS.E.BYPASS.LTC128B.128 [R209+0x100], [R2.64], !P4 ;  /* 0x0010000002d1efae */ /* 0x0005e2000e101d48 */
[--C-:B------:R-:W-:Y:S02]  /*7460*/  @!P6 IADD3.X R107, RZ, c[0x0][0x1fc], R100.reuse, P0, P5 ;  /* 0x00007f00ff6bea10 */ /* 0x100fe400007ea464 */
[----:B------:R-:W-:Y:S05]  /*7470*/  @!P6 IADD3 R0, P5, R0, 0x100, RZ ;  /* 0x000001000000e810 */ /* 0x000fea0007fbe0ff */
[----:B------:R3:W-:Y:S01]  /*7480*/  @!P6 LDGSTS.E.BYPASS.LTC128B.128 [R209+0x3100], [R106.64], !P3 ;  /* 0x031000006ad1efae */ /* 0x0007e2000d901d48 */
[C---:B-1----:R-:W-:Y:S08]  /*7490*/  HMMA.16816.F32.BF16 R44, R160.reuse, R164, R44 ;  /* 0x000000a4a02c723c */ /* 0x042ff0000004182c */
[----:B------:R-:W-:Y:S04]  /*74a0*/  HMMA.16816.F32.BF16 R48, R160, R166, R48 ;  /* 0x000000a6a030723c */ /* 0x000fe80000041830 */
[----:B---3--:R-:W-:Y:S01]  /*74b0*/  @!P6 IADD3 R106, P0, R0, c[0x0][0x1f8], RZ ;  /* 0x00007e00006aea10 */ /* 0x008fe20007f1e0ff */
[----:B------:R-:W-:Y:S03]  /*74c0*/  @!P6 IMAD.MOV.U32 R0, RZ, RZ, 0x6 ;  /* 0x00000006ff00e424 */ /* 0x000fe600078e00ff */
[----:B------:R-:W-:Y:S04]  /*74d0*/  @!P6 IADD3.X R107, RZ, c[0x0][0x1fc], R100, P0, P5 ;  /* 0x00007f00ff6bea10 */ /* 0x000fe800007ea464 */
[----:B------:R-:W-:Y:S01]  /*74e0*/  @!P6 MOV R100, c[0x0][0x208] ;  /* 0x000082000064ea02 */ /* 0x000fe20000000f00 */
[----:B------:R1:W-:Y:S03]  /*74f0*/  @!P6 LDGSTS.E.BYPASS.LTC128B.128 [R209+0x6100], [R106.64], !P2 ;  /* 0x061000006ad1efae */ /* 0x0003e6000d101d48 */
[C---:B------:R-:W-:Y:S02]  /*7500*/  @!P6 SHF.L.U64.HI R0, R100.reuse, R0, c[0x0][0x20c] ;  /* 0x000083006400e619 */ /* 0x040fe40000010200 */
[----:B------:R-:W-:Y:S04]  /*7510*/  @!P6 SHF.L.U32 R100, R100, 0x6, RZ ;  /* 0x000000066464e819 */ /* 0x000fe800000006ff */
[----:B--2---:R-:W-:Y:S04]  /*7520*/  @!P6 IADD3 R2, P0, R2, R100, RZ ;  /* 0x000000640202e210 */ /* 0x004fe80007f1e0ff */
[----:B------:R-:W-:Y:S02]  /*7530*/  @!P6 IADD3.X R3, R3, R0, RZ, P0, !PT ;  /* 0x000000000303e210 */ /* 0x000fe400007fe4ff */
[----:B------:R-:W-:Y:S03]  /*7540*/  @!P6 IADD3 R100, P0, R100, R2, RZ ;  /* 0x000000026464e210 */ /* 0x000fe60007f1e0ff */
[----:B------:R2:W-:Y:S02]  /*7550*/  @!P6 LDGSTS.E.BYPASS.LTC128B.128 [R209+0x1100], [R2.64], !P4 ;  /* 0x0110000002d1efae */ /* 0x0005e4000e101d48 */
[----:B------:R-:W-:Y:S06]  /*7560*/  @!P6 IMAD.X R101, R0, 0x1, R3, P0 ;  /* 0x000000010065e824 */ /* 0x000fec00000e0603 */
[----:B------:R2:W-:Y:S08]  /*7570*/  @!P6 LDGSTS.E.BYPASS.LTC128B.128 [R209+0x4100], [R2.64+0x80], !P3 ;  /* 0x0410008002d1efae */ /* 0x0005f0000d901d48 */
[----:B------:R2:W-:Y:S08]  /*7580*/  @!P6 LDGSTS.E.BYPASS.LTC128B.128 [R209+0x7100], [R2.64+0x100], !P2 ;  /* 0x0710010002d1efae */ /* 0x0005f0000d101d48 */
[----:B------:R3:W-:Y:S08]  /*7590*/  @!P6 LDGSTS.E.BYPASS.LTC128B.128 [R209+0x2100], [R100.64], !P4 ;  /* 0x0210000064d1efae */ /* 0x0007f0000e101d48 */
[----:B------:R3:W-:Y:S08]  /*75a0*/  @!P6 LDGSTS.E.BYPASS.LTC128B.128 [R209+0x5100], [R100.64+0x80], !P3 ;  /* 0x0510008064d1efae */ /* 0x0007f0000d901d48 */
[----:B------:R3:W-:Y:S01]  /*75b0*/  @!P6 LDGSTS.E.BYPASS.LTC128B.128 [R209+0x8100], [R100.64+0x100], !P2 ;  /* 0x0810010064d1efae */ /* 0x0007e2000d101d48 */
[----:B--2---:R-:W-:Y:S07]  /*75c0*/  IMAD R3, R218, -0x60, RZ ;  /* 0xffffffa0da037824 */ /* 0x004fee00078e02ff */
[----:B------:R-:W2:Y:S01]  /*75d0*/  LDSM.16.M88.4 R164, [R229] ;  /* 0x00000000e5a4783b */ /* 0x000ea20000000200 */
[----:B------:R-:W-:Y:S04]  /*75e0*/  IADD3 R3, -R212, 0x1, R3 ;  /* 0x00000001d4037810 */ /* 0x000fe80007ffe103 */
[----:B------:R-:W-:Y:S03]  /*75f0*/  IADD3 R3, R3, c[0x0][0x1d0], RZ ;  /* 0x0000740003037a10 */ /* 0x000fe60007ffe0ff */
[----:B------:R-:W0:Y:S01]  /*7600*/  LDGDEPBAR ;  /* 0x00000000000079af */ /* 0x000e220000000000 */
[----:B------:R-:W-:Y:S07]  /*7610*/  IADD3 R3, R3, -c[0x0][0x168], RZ ;  /* 0x80005a0003037a10 */ /* 0x000fee0007ffe0ff */
[----:B------:R4:W3:Y:S01]  /*7620*/  LDL R2, [R1+0x14] ;  /* 0x0000140001027983 */ /* 0x0008e20000100800 */
[C---:B--2---:R-:W-:Y:S08]  /*7630*/  HMMA.16816.F32.BF16 R4, R168.reuse, R164, R4 ;  /* 0x000000a4a804723c */ /* 0x044ff00000041804 */
[C---:B------:R-:W-:Y:S01]  /*7640*/  HMMA.16816.F32.BF16 R8, R168.reuse, R166, R8 ;  /* 0x000000a6a808723c */ /* 0x040fe20000041808 */
[----:B------:R-:W2:Y:S07]  /*7650*/  LDSM.16.M88.4 R164, [R229+0x800] ;  /* 0x00080000e5a4783b */ /* 0x000eae0000000200 */
        /* <DEDUP_REMOVED lines=13> */
[----:B------:R-:W-:Y:S01]  /*7730*/  HMMA.16816.F32.BF16 R48, R168, R166, R48 ;  /* 0x000000a6a830723c */ /* 0x000fe20000041830 */
[----:B------:R-:W2:Y:S03]  /*7740*/  LDSM.16.M88.4 R164, [R226] ;  /* 0x00000000e2a4783b */ /* 0x000ea60000000200 */
[----:B---3--:R-:W-:Y:S05]  /*7750*/  @P1 MOV R2, R213 ;  /* 0x000000d500021202 */ /* 0x008fea0000000f00 */
[----:B------:R-:W3:Y:S04]  /*7760*/  LDL.LU R213, [R1+0x18] ;  /* 0x0000180001d57983 */ /* 0x000ee80000300800 */
[----:B------:R-:W1:Y:S01]  /*7770*/  SHFL.IDX PT, R0, R2, RZ, 0x1c1f ;  /* 0x001c1fff02007589 */ /* 0x000e6200000e0000 */
[C---:B--2---:R-:W-:Y:S08]  /*7780*/  HMMA.16816.F32.BF16 R4, R172.reuse, R164, R4 ;  /* 0x000000a4ac04723c */ /* 0x044ff00000041804 */
[C---:B------:R-:W-:Y:S01]  /*7790*/  HMMA.16816.F32.BF16 R8, R172.reuse, R166, R8 ;  /* 0x000000a6ac08723c */ /* 0x040fe20000041808 */
[----:B------:R-:W2:Y:S03]  /*77a0*/  LDSM.16.M88.4 R164, [R226+0x800] ;  /* 0x00080000e2a4783b */ /* 0x000ea60000000200 */
[----:B-1----:R-:W-:Y:S04]  /*77b0*/  IADD3 R0, R3, R0, RZ ;  /* 0x0000000003007210 */ /* 0x002fe80007ffe0ff */
[C---:B------:R-:W-:Y:S02]  /*77c0*/  ISETP.GT.AND P0, PT, R0.reuse, 0x8, PT ;  /* 0x000000080000780c */ /* 0x040fe40003f04270 */
[C---:B------:R-:W-:Y:S02]  /*77d0*/  ISETP.GT.AND P6, PT, R0.reuse, RZ, PT ;  /* 0x000000ff0000720c */ /* 0x040fe40003fc4270 */
[----:B------:R-:W-:Y:S01]  /*77e0*/  ISETP.GT.AND P5, PT, R0, 0x1, PT ;  /* 0x000000010000780c */ /* 0x000fe20003fa4270 */
[C---:B--2---:R-:W-:Y:S08]  /*77f0*/  HMMA.16816.F32.BF16 R12, R172.reuse, R164, R12 ;  /* 0x000000a4ac0c723c */ /* 0x044ff0000004180c */
[C---:B------:R-:W-:Y:S01]  /*7800*/  HMMA.16816.F32.BF16 R16, R172.reuse, R166, R16 ;  /* 0x000000a6ac10723c */ /* 0x040fe20000041810 */
[----:B------:R-:W1:Y:S07]  /*7810*/  LDSM.16.M88.4 R164, [R226+0x1000] ;  /* 0x00100000e2a4783b */ /* 0x000e6e0000000200 */
[C---:B-1----:R-:W-:Y:S08]  /*7820*/  HMMA.16816.F32.BF16 R20, R172.reuse, R164, R20 ;  /* 0x000000a4ac14723c */ /* 0x042ff00000041814 */
        /* <DEDUP_REMOVED lines=9> */
[----:B------:R-:W-:Y:S01]  /*78c0*/  HMMA.16816.F32.BF16 R48, R172, R166, R48 ;  /* 0x000000a6ac30723c */ /* 0x000fe20000041830 */
        /* <DEDUP_REMOVED lines=129> */
[----:B------:R-:W1:Y:S11]  /*80e0*/  LDSM.16.M88.4 R164, [R226+0x6800] ;  /* 0x00680000e2a4783b */ /* 0x000e760000000200 */
[----:B------:R-:W-:Y:S04]  /*80f0*/  @!UPT UIADD3 URZ, URZ, URZ, URZ ;  /* 0x0000003f3f3ff290 */ /* 0x000fe8000fffe03f */
        /* <DEDUP_REMOVED lines=9> */
[----:B------:R-:W2:Y:S01]  /*8190*/  MUFU.TANH R210, R5 ;  /* 0x0000000500d27308 */ /* 0x000ea20000002400 */
[C---:B-1----:R-:W-:Y:S09]  /*81a0*/  HMMA.16816.F32.BF16 R12, R204.reuse, R164, R12 ;  /* 0x000000a4cc0c723c */ /* 0x042ff2000004180c */
[----:B------:R-:W-:Y:S01]  /*81b0*/  MUFU.TANH R105, R6 ;  /* 0x0000000600697308 */ /* 0x000fe20000002400 */
[C---:B------:R-:W-:Y:S01]  /*81c0*/  HMMA.16816.F32.BF16 R16, R204.reuse, R166, R16 ;  /* 0x000000a6cc10723c */ /* 0x040fe20000041810 */
[----:B------:R-:W1:Y:S08]  /*81d0*/  LDSM.16.M88.4 R164, [R226+0x7000] ;  /* 0x00700000e2a4783b */ /* 0x000e700000000200 */
[----:B------:R3:W-:Y:S03]  /*81e0*/  MUFU.TANH R102, R7 ;  /* 0x0000000700667308 */ /* 0x0007e60000002400 */
[----:B--2---:R-:W-:Y:S02]  /*81f0*/  FSEL R210, R210, -INF , P5 ;  /* 0xff800000d2d27808 */ /* 0x004fe40002800000 */
[----:B------:R-:W-:Y:S05]  /*8200*/  ISETP.GT.AND P5, PT, R0, 0x10, PT ;  /* 0x000000100000780c */ /* 0x000fea0003fa4270 */
[----:B------:R-:W-:Y:S01]  /*8210*/  MUFU.TANH R11, R11 ;  /* 0x0000000b000b7308 */ /* 0x000fe20000002400 */
[----:B------:R-:W-:Y:S02]  /*8220*/  FMUL.FTZ R12, R12, c[0x0][0x320] ;  /* 0x0000c8000c0c7a20 */ /* 0x000fe40000410000 */
[----:B------:R-:W-:Y:S02]  /*8230*/  FMUL.FTZ R14, R14, c[0x0][0x320] ;  /* 0x0000c8000e0e7a20 */ /* 0x000fe40000410000 */
[----:B------:R-:W-:Y:S02]  /*8240*/  FMUL.FTZ R15, R15, c[0x0][0x320] ;  /* 0x0000c8000f0f7a20 */ /* 0x000fe40000410000 */
[----:B------:R-:W-:Y:S03]  /*8250*/  FMUL.FTZ R13, R13, c[0x0][0x320] ;  /* 0x0000c8000d0d7a20 */ /* 0x000fe60000410000 */
[----:B------:R-:W2:Y:S01]  /*8260*/  MUFU.TANH R211, R8 ;  /* 0x0000000800d37308 */ /* 0x000ea20000002400 */
[----:B------:R-:W-:Y:S02]  /*8270*/  FMUL.FTZ R16, R16, c[0x0][0x320] ;  /* 0x0000c80010107a20 */ /* 0x000fe40000410000 */
[----:B------:R-:W-:Y:S01]  /*8280*/  FMUL.FTZ R17, R17, c[0x0][0x320] ;  /* 0x0000c80011117a20 */ /* 0x000fe20000410000 */
[----:B---3--:R-:W-:Y:S01]  /*8290*/  LDSM.16.M88.4 R4, [R226+0x8800] ;  /* 0x00880000e204783b */ /* 0x008fe20000000200 */
[----:B------:R-:W-:Y:S02]  /*82a0*/  FMUL.FTZ R18, R18, c[0x0][0x320] ;  /* 0x0000c80012127a20 */ /* 0x000fe40000410000 */
[----:B------:R-:W-:Y:S03]  /*82b0*/  FMUL.FTZ R19, R19, c[0x0][0x320] ;  /* 0x0000c80013137a20 */ /* 0x000fe60000410000 */
[----:B------:R-:W3:Y:S01]  /*82c0*/  MUFU.TANH R12, R12 ;  /* 0x0000000c000c7308 */ /* 0x000ee20000002400 */
[C---:B-1----:R-:W-:Y:S09]  /*82d0*/  HMMA.16816.F32.BF16 R20, R204.reuse, R164, R20 ;  /* 0x000000a4cc14723c */ /* 0x042ff20000041814 */
[----:B------:R-:W-:Y:S03]  /*82e0*/  MUFU.TANH R16, R16 ;  /* 0x0000001000107308 */ /* 0x000fe60000002400 */
[----:B--2---:R-:W-:Y:S01]  /*82f0*/  FSEL R211, R211, -INF , P0 ;  /* 0xff800000d3d37808 */ /* 0x004fe20000000000 */
[C---:B------:R-:W-:Y:S01]  /*8300*/  HMMA.16816.F32.BF16 R24, R204.reuse, R166, R24 ;  /* 0x000000a6cc18723c */ /* 0x040fe20000041818 */
[----:B------:R-:W1:Y:S02]  /*8310*/  LDSM.16.M88.4 R164, [R226+0x7800] ;  /* 0x00780000e2a4783b */ /* 0x000e640000000200 */
[----:B------:R-:W-:Y:S03]  /*8320*/  ISETP.GT.AND P0, PT, R0, 0x11, PT ;  /* 0x000000110000780c */ /* 0x000fe60003f04270 */
[----:B------:R-:W2:Y:S01]  /*8330*/  MUFU.TANH R17, R17 ;  /* 0x0000001100117308 */ /* 0x000ea20000002400 */
[----:B---3--:R-:W-:Y:S02]  /*8340*/  FSEL R219, R12, -INF , P5 ;  /* 0xff8000000cdb7808 */ /* 0x008fe40002800000 */
[----:B------:R-:W-:Y:S07]  /*8350*/  ISETP.GT.AND P5, PT, R0, 0x19, PT ;  /* 0x000000190000780c */ /* 0x000fee0003fa4270 */
[----:B------:R-:W-:Y:S01]  /*8360*/  MUFU.TANH R10, R10 ;  /* 0x0000000a000a7308 */ /* 0x000fe20000002400 */
[----:B------:R-:W-:Y:S02]  /*8370*/  FMUL.FTZ R22, R22, c[0x0][0x320] ;  /* 0x0000c80016167a20 */ /* 0x000fe40000410000 */
[----:B------:R-:W-:Y:S02]  /*8380*/  FMUL.FTZ R23, R23, c[0x0][0x320] ;  /* 0x0000c80017177a20 */ /* 0x000fe40000410000 */
[----:B------:R-:W-:Y:S02]  /*8390*/  FMUL.FTZ R20, R20, c[0x0][0x320] ;  /* 0x0000c80014147a20 */ /* 0x000fe40000410000 */
[----:B------:R-:W-:Y:S03]  /*83a0*/  FMUL.FTZ R21, R21, c[0x0][0x320] ;  /* 0x0000c80015157a20 */ /* 0x000fe60000410000 */
[----:B------:R-:W-:Y:S01]  /*83b0*/  MUFU.TANH R22, R22 ;  /* 0x0000001600167308 */ /* 0x000fe20000002400 */
[----:B------:R-:W-:Y:S02]  /*83c0*/  FMUL.FTZ R27, R27, c[0x0][0x320] ;  /* 0x0000c8001b1b7a20 */ /* 0x000fe40000410000 */
[----:B------:R-:W-:Y:S01]  /*83d0*/  FMUL.FTZ R26, R26, c[0x0][0x320] ;  /* 0x0000c8001a1a7a20 */ /* 0x000fe20000410000 */
[----:B--2---:R-:W-:Y:S01]  /*83e0*/  FSEL R222, R17, -INF , P5 ;  /* 0xff80000011de7808 */ /* 0x004fe20002800000 */
[----:B------:R-:W-:Y:S01]  /*83f0*/  FMUL.FTZ R24, R24, c[0x0][0x320] ;  /* 0x0000c80018187a20 */ /* 0x000fe20000410000 */
[----:B------:R-:W-:Y:S01]  /*8400*/  ISETP.GT.AND P5, PT, R0, 0x28, PT ;  /* 0x000000280000780c */ /* 0x000fe20003fa4270 */
[----:B------:R-:W-:Y:S03]  /*8410*/  FMUL.FTZ R25, R25, c[0x0][0x320] ;  /* 0x0000c80019197a20 */ /* 0x000fe60000410000 */
[----:B------:R-:W-:Y:S01]  /*8420*/  MUFU.TANH R23, R23 ;  /* 0x0000001700177308 */ /* 0x000fe20000002400 */
[C---:B-1----:R-:W-:Y:S09]  /*8430*/  HMMA.16816.F32.BF16 R28, R204.reuse, R164, R28 ;  /* 0x000000a4cc1c723c */ /* 0x042ff2000004181c */
[----:B------:R-:W-:Y:S01]  /*8440*/  MUFU.TANH R27, R27 ;  /* 0x0000001b001b7308 */ /* 0x000fe20000002400 */
[C---:B------:R-:W-:Y:S01]  /*8450*/  HMMA.16816.F32.BF16 R32, R204.reuse, R166, R32 ;  /* 0x000000a6cc20723c */ /* 0x040fe20000041820 */
[----:B------:R-:W1:Y:S01]  /*8460*/  LDSM.16.M88.4 R164, [R226+0x8000] ;  /* 0x00800000e2a4783b */ /* 0x000e620000000200 */
[----:B------:R-:W-:Y:S07]  /*8470*/  DEPBAR.LE SB0, 0x0 ;  /* 0x000080000000791a */ /* 0x000fee0000000000 */
[----:B------:R-:W-:Y:S01]  /*8480*/  MUFU.TANH R14, R14 ;  /* 0x0000000e000e7308 */ /* 0x000fe20000002400 */
[----:B------:R-:W-:Y:S04]  /*8490*/  BAR.SYNC.DEFER_BLOCKING 0x0 ;  /* 0x0000000000007b1d */ /* 0x000fe80000010000 */
[----:B------:R-:W-:Y:S02]  /*84a0*/  FMUL.FTZ R30, R30, c[0x0][0x320] ;  /* 0x0000c8001e1e7a20 */ /* 0x000fe40000410000 */
[----:B------:R-:W-:Y:S02]  /*84b0*/  FMUL.FTZ R28, R28, c[0x0][0x320] ;  /* 0x0000c8001c1c7a20 */ /* 0x000fe40000410000 */
[----:B------:R-:W-:Y:S02]  /*84c0*/  FMUL.FTZ R29, R29, c[0x0][0x320] ;  /* 0x0000c8001d1d7a20 */ /* 0x000fe40000410000 */
[----:B------:R-:W-:Y:S04]  /*84d0*/  FMUL.FTZ R31, R31, c[0x0][0x320] ;  /* 0x0000c8001f1f7a20 */ /* 0x000fe80000410000 */
[----:B------:R-:W-:Y:S02]  /*84e0*/  FMUL.FTZ R35, R35, c[0x0][0x320] ;  /* 0x0000c80023237a20 */ /* 0x000fe40000410000 */
[----:B------:R-:W-:Y:S02]  /*84f0*/  FMUL.FTZ R32, R32, c[0x0][0x320] ;  /* 0x0000c80020207a20 */ /* 0x000fe40000410000 */
[----:B------:R-:W-:Y:S02]  /*8500*/  FMUL.FTZ R33, R33, c[0x0][0x320] ;  /* 0x0000c80021217a20 */ /* 0x000fe40000410000 */
[----:B------:R-:W-:Y:S04]  /*8510*/  FMUL.FTZ R34, R34, c[0x0][0x320] ;  /* 0x0000c80022227a20 */ /* 0x000fe80000410000 */
[----:B------:R-:W-:Y:S01]  /*8520*/  MUFU.TANH R33, R33 ;  /* 0x0000002100217308 */ /* 0x000fe20000002400 */
[C---:B-1----:R-:W-:Y:S09]  /*8530*/  HMMA.16816.F32.BF16 R36, R204.reuse, R164, R36 ;  /* 0x000000a4cc24723c */ /* 0x042ff20000041824 */
[----:B------:R-:W-:Y:S01]  /*8540*/  MUFU.TANH R35, R35 ;  /* 0x0000002300237308 */ /* 0x000fe20000002400 */
[C---:B------:R-:W-:Y:S09]  /*8550*/  HMMA.16816.F32.BF16 R40, R204.reuse, R166, R40 ;  /* 0x000000a6cc28723c */ /* 0x040ff20000041828 */
[----:B------:R-:W1:Y:S01]  /*8560*/  MUFU.TANH R9, R9 ;  /* 0x0000000900097308 */ /* 0x000e620000002400 */
[C---:B------:R-:W-:Y:S09]  /*8570*/  HMMA.16816.F32.BF16 R44, R204.reuse, R4, R44 ;  /* 0x00000004cc2c723c */ /* 0x040ff2000004182c */
[----:B------:R-:W2:Y:S01]  /*8580*/  MUFU.TANH R13, R13 ;  /* 0x0000000d000d7308 */ /* 0x000ea20000002400 */
[----:B------:R-:W-:Y:S03]  /*8590*/  HMMA.16816.F32.BF16 R48, R204, R6, R48 ;  /* 0x00000006cc30723c */ /* 0x000fe60000041830 */
[----:B------:R-:W-:Y:S01]  /*85a0*/  FSEL R5, R100, -INF , P6 ;  /* 0xff80000064057808 */ /* 0x000fe20003000000 */
[----:B------:R-:W-:Y:S01]  /*85b0*/  FMUL.FTZ R8, R37, c[0x0][0x320] ;  /* 0x0000c80025087a20 */ /* 0x000fe20000410000 */
[----:B------:R-:W-:Y:S01]  /*85c0*/  ISETP.GT.AND P6, PT, R0, 0x9, PT ;  /* 0x000000090000780c */ /* 0x000fe20003fc4270 */
[----:B------:R-:W-:Y:S01]  /*85d0*/  FMUL.FTZ R36, R36, c[0x0][0x320] ;  /* 0x0000c80024247a20 */ /* 0x000fe20000410000 */
[----:B------:R-:W-:Y:S02]  /*85e0*/  FMNMX.FTZ R101, R5, R103, !PT ;  /* 0x0000006705657209 */ /* 0x000fe40007810000 */
[----:B------:R-:W3:Y:S03]  /*85f0*/  MUFU.TANH R20, R20 ;  /* 0x0000001400147308 */ /* 0x000ee60000002400 */
[----:B------:R-:W-:Y:S01]  /*8600*/  FMNMX.FTZ R101, R210, R101, !PT ;  /* 0x00000065d2657209 */ /* 0x000fe20007810000 */
[----:B------:R-:W-:Y:S01]  /*8610*/  FMUL.FTZ R7, R40, c[0x0][0x320] ;  /* 0x0000c80028077a20 */ /* 0x000fe20000410000 */
[----:B-1----:R-:W-:Y:S01]  /*8620*/  FSEL R212, R9, -INF , P6 ;  /* 0xff80000009d47808 */ /* 0x002fe20003000000 */
[----:B------:R-:W-:Y:S01]  /*8630*/  FMUL.FTZ R6, R41, c[0x0][0x320] ;  /* 0x0000c80029067a20 */ /* 0x000fe20000410000 */
[----:B------:R-:W-:Y:S01]  /*8640*/  FMNMX.FTZ R101, R211, R101, !PT ;  /* 0x00000065d3657209 */ /* 0x000fe20007810000 */
[----:B------:R-:W-:Y:S01]  /*8650*/  FMUL.FTZ R4, R44, c[0x0][0x320] ;  /* 0x0000c8002c047a20 */ /* 0x000fe20000410000 */
[----:B------:R-:W-:Y:S01]  /*8660*/  ISETP.GT.AND P6, PT, R0, 0x18, PT ;  /* 0x000000180000780c */ /* 0x000fe20003fc4270 */
[----:B------:R-:W1:Y:S01]  /*8670*/  MUFU.TANH R21, R21 ;  /* 0x0000001500157308 */ /* 0x000e620000002400 */
[----:B------:R-:W-:Y:S01]  /*8680*/  FMNMX.FTZ R101, R212, R101, !PT ;  /* 0x00000065d4657209 */ /* 0x000fe20007810000 */
[----:B------:R-:W-:Y:S01]  /*8690*/  FMUL.FTZ R45, R45, c[0x0][0x320] ;  /* 0x0000c8002d2d7a20 */ /* 0x000fe20000410000 */
[----:B------:R-:W-:Y:S01]  /*86a0*/  FSEL R221, R16, -INF , P6 ;  /* 0xff80000010dd7808 */ /* 0x000fe20003000000 */
[----:B------:R-:W-:Y:S01]  /*86b0*/  FMUL.FTZ R42, R42, c[0x0][0x320] ;  /* 0x0000c8002a2a7a20 */ /* 0x000fe20000410000 */
[----:B--2---:R-:W-:Y:S01]  /*86c0*/  FSEL R220, R13, -INF , P0 ;  /* 0xff8000000ddc7808 */ /* 0x004fe20000000000 */
[----:B------:R-:W-:Y:S01]  /*86d0*/  FMUL.FTZ R48, R48, c[0x0][0x320] ;  /* 0x0000c80030307a20 */ /* 0x000fe20000410000 */
[----:B------:R-:W-:Y:S01]  /*86e0*/  FMNMX.FTZ R101, R219, R101, !PT ;  /* 0x00000065db657209 */ /* 0x000fe20007810000 */
[----:B------:R-:W-:Y:S01]  /*86f0*/  IMAD.MOV.U32 R40, RZ, RZ, R209 ;  /* 0x000000ffff287224 */ /* 0x000fe200078e00d1 */
[----:B------:R-:W-:Y:S01]  /*8700*/  ISETP.GT.AND P0, PT, R0, 0x20, PT ;  /* 0x000000200000780c */ /* 0x000fe20003f04270 */
[----:B------:R-:W2:Y:S01]  /*8710*/  MUFU.TANH R24, R24 ;  /* 0x0000001800187308 */ /* 0x000ea20000002400 */
[----:B------:R-:W-:Y:S01]  /*8720*/  FMNMX.FTZ R101, R220, R101, !PT ;  /* 0x00000065dc657209 */ /* 0x000fe20007810000 */
[----:B------:R-:W-:Y:S01]  /*8730*/  FMUL.FTZ R38, R38, c[0x0][0x320] ;  /* 0x0000c80026267a20 */ /* 0x000fe20000410000 */
[----:B------:R-:W-:Y:S01]  /*8740*/  ISETP.GT.AND P6, PT, R0, 0x21, PT ;  /* 0x000000210000780c */ /* 0x000fe20003fc4270 */
[----:B------:R-:W-:Y:S01]  /*8750*/  FMUL.FTZ R39, R39, c[0x0][0x320] ;  /* 0x0000c80027277a20 */ /* 0x000fe20000410000 */
[----:B------:R-:W-:Y:S01]  /*8760*/  FMNMX.FTZ R101, R221, R101, !PT ;  /* 0x00000065dd657209 */ /* 0x000fe20007810000 */
[----:B------:R-:W-:Y:S01]  /*8770*/  FMUL.FTZ R43, R43, c[0x0][0x320] ;  /* 0x0000c8002b2b7a20 */ /* 0x000fe20000410000 */
[----:B---3--:R-:W-:Y:S01]  /*8780*/  FSEL R20, R20, -INF , P0 ;  /* 0xff80000014147808 */ /* 0x008fe20000000000 */
[----:B------:R-:W-:Y:S01]  /*8790*/  FMUL.FTZ R51, R51, c[0x0][0x320] ;  /* 0x0000c80033337a20 */ /* 0x000fe20000410000 */
[----:B------:R-:W-:Y:S01]  /*87a0*/  FMNMX.FTZ R101, R222, R101, !PT ;  /* 0x00000065de657209 */ /* 0x000fe20007810000 */
[----:B------:R-:W3:Y:S01]  /*87b0*/  MUFU.TANH R25, R25 ;  /* 0x0000001900197308 */ /* 0x000ee20000002400 */
[----:B------:R-:W-:Y:S02]  /*87c0*/  ISETP.GT.AND P0, PT, R0, 0x29, PT ;  /* 0x000000290000780c */ /* 0x000fe40003f04270 */
[----:B------:R-:W-:Y:S02]  /*87d0*/  FMNMX.FTZ R101, R20, R101, !PT ;  /* 0x0000006514657209 */ /* 0x000fe40007810000 */
[----:B-1----:R-:W-:Y:S02]  /*87e0*/  FSEL R21, R21, -INF , P6 ;  /* 0xff80000015157808 */ /* 0x002fe40003000000 */
[----:B------:R-:W-:Y:S02]  /*87f0*/  ISETP.GT.AND P6, PT, R0, 0x30, PT ;  /* 0x000000300000780c */ /* 0x000fe40003fc4270 */
[----:B------:R-:W-:Y:S01]  /*8800*/  FMNMX.FTZ R101, R21, R101, !PT ;  /* 0x0000006515657209 */ /* 0x000fe20007810000 */
[----:B------:R-:W1:Y:S01]  /*8810*/  MUFU.TANH R28, R28 ;  /* 0x0000001c001c7308 */ /* 0x000e620000002400 */
[----:B--2---:R-:W-:Y:S02]  /*8820*/  FSEL R24, R24, -INF , P5 ;  /* 0xff80000018187808 */ /* 0x004fe40002800000 */
[----:B------:R-:W-:Y:S02]  /*8830*/  ISETP.GT.AND P5, PT, R0, 0x31, PT ;  /* 0x000000310000780c */ /* 0x000fe40003fa4270 */
[----:B------:R-:W-:Y:S05]  /*8840*/  FMNMX.FTZ R101, R24, R101, !PT ;  /* 0x0000006518657209 */ /* 0x000fea0007810000 */
[----:B------:R-:W2:Y:S01]  /*8850*/  MUFU.TANH R29, R29 ;  /* 0x0000001d001d7308 */ /* 0x000ea20000002400 */
[----:B---3--:R-:W-:Y:S02]  /*8860*/  FSEL R25, R25, -INF , P0 ;  /* 0xff80000019197808 */ /* 0x008fe40000000000 */
[----:B------:R-:W-:Y:S02]  /*8870*/  ISETP.GT.AND P0, PT, R0, 0x38, PT ;  /* 0x000000380000780c */ /* 0x000fe40003f04270 */
[----:B------:R-:W-:Y:S05]  /*8880*/  FMNMX.FTZ R101, R25, R101, !PT ;  /* 0x0000006519657209 */ /* 0x000fea0007810000 */
[----:B------:R-:W3:Y:S01]  /*8890*/  MUFU.TANH R32, R32 ;  /* 0x0000002000207308 */ /* 0x000ee20000002400 */
[----:B-1----:R-:W-:Y:S02]  /*88a0*/  FSEL R28, R28, -INF , P6 ;  /* 0xff8000001c1c7808 */ /* 0x002fe40003000000 */
[----:B------:R-:W-:Y:S02]  /*88b0*/  ISETP.GT.AND P6, PT, R0, 0x39, PT ;  /* 0x000000390000780c */ /* 0x000fe40003fc4270 */
[----:B------:R-:W-:Y:S05]  /*88c0*/  FMNMX.FTZ R101, R28, R101, !PT ;  /* 0x000000651c657209 */ /* 0x000fea0007810000 */
[----:B------:R-:W1:Y:S01]  /*88d0*/  MUFU.TANH R8, R8 ;  /* 0x0000000800087308 */ /* 0x000e620000002400 */
[----:B------:R-:W-:Y:S02]  /*88e0*/  FSEL R33, R33, -INF , P6 ;  /* 0xff80000021217808 */ /* 0x000fe40003000000 */
[C---:B------:R-:W-:Y:S02]  /*88f0*/  ISETP.GT.AND P6, PT, R0.reuse, 0x48, PT ;  /* 0x000000480000780c */ /* 0x040fe40003fc4270 */
[----:B--2---:R-:W-:Y:S02]  /*8900*/  FSEL R29, R29, -INF , P5 ;  /* 0xff8000001d1d7808 */ /* 0x004fe40002800000 */
[----:B------:R-:W-:Y:S02]  /*8910*/  ISETP.GT.AND P5, PT, R0, 0x40, PT ;  /* 0x000000400000780c */ /* 0x000fe40003fa4270 */
[----:B------:R-:W-:Y:S01]  /*8920*/  FMNMX.FTZ R101, R29, R101, !PT ;  /* 0x000000651d657209 */ /* 0x000fe20007810000 */
[----:B------:R-:W2:Y:S01]  /*8930*/  MUFU.TANH R36, R36 ;  /* 0x0000002400247308 */ /* 0x000ea20000002400 */
[----:B---3--:R-:W-:Y:S02]  /*8940*/  FSEL R32, R32, -INF , P0 ;  /* 0xff80000020207808 */ /* 0x008fe40000000000 */
[----:B------:R-:W-:Y:S02]  /*8950*/  ISETP.GT.AND P0, PT, R0, 0x41, PT ;  /* 0x000000410000780c */ /* 0x000fe40003f04270 */
[----:B------:R-:W-:Y:S05]  /*8960*/  FMNMX.FTZ R101, R32, R101, !PT ;  /* 0x0000006520657209 */ /* 0x000fea0007810000 */
[----:B------:R-:W3:Y:S01]  /*8970*/  MUFU.TANH R4, R4 ;  /* 0x0000000400047308 */ /* 0x000ee20000002400 */
[----:B------:R-:W-:Y:S02]  /*8980*/  FMNMX.FTZ R101, R33, R101, !PT ;  /* 0x0000006521657209 */ /* 0x000fe40007810000 */
[----:B-1----:R-:W-:Y:S02]  /*8990*/  FSEL R8, R8, -INF , P0 ;  /* 0xff80000008087808 */ /* 0x002fe40000000000 */
[----:B------:R-:W-:Y:S05]  /*89a0*/  ISETP.GT.AND P0, PT, R0, 0x50, PT ;  /* 0x000000500000780c */ /* 0x000fea0003f04270 */
[----:B------:R-:W1:Y:S01]  /*89b0*/  MUFU.TANH R7, R7 ;  /* 0x0000000700077308 */ /* 0x000e620000002400 */
[----:B--2---:R-:W-:Y:S02]  /*89c0*/  FSEL R36, R36, -INF , P5 ;  /* 0xff80000024247808 */ /* 0x004fe40002800000 */
[----:B------:R-:W-:Y:S02]  /*89d0*/  ISETP.GT.AND P5, PT, R0, 0x49, PT ;  /* 0x000000490000780c */ /* 0x000fe40003fa4270 */
[----:B------:R-:W-:Y:S05]  /*89e0*/  FMNMX.FTZ R101, R36, R101, !PT ;  /* 0x0000006524657209 */ /* 0x000fea0007810000 */
[----:B------:R-:W2:Y:S01]  /*89f0*/  MUFU.TANH R6, R6 ;  /* 0x0000000600067308 */ /* 0x000ea20000002400 */
[----:B------:R-:W-:Y:S02]  /*8a00*/  FMNMX.FTZ R101, R8, R101, !PT ;  /* 0x0000006508657209 */ /* 0x000fe40007810000 */
[----:B---3--:R-:W-:Y:S01]  /*8a10*/  FSEL R37, R4, -INF , P0 ;  /* 0xff80000004257808 */ /* 0x008fe20000000000 */
[----:B------:R-:W-:Y:S01]  /*8a20*/  FMUL.FTZ R4, R49, c[0x0][0x320] ;  /* 0x0000c80031047a20 */ /* 0x000fe20000410000 */
[----:B------:R-:W-:Y:S02]  /*8a30*/  ISETP.GT.AND P0, PT, R0, 0x59, PT ;  /* 0x000000590000780c */ /* 0x000fe40003f04270 */
[----:B------:R-:W-:Y:S03]  /*8a40*/  MOV R49, R37 ;  /* 0x0000002500317202 */ /* 0x000fe60000000f00 */
[----:B------:R-:W3:Y:S01]  /*8a50*/  MUFU.TANH R45, R45 ;  /* 0x0000002d002d7308 */ /* 0x000ee20000002400 */
[----:B------:R-:W-:Y:S02]  /*8a60*/  MOV R37, R208 ;  /* 0x000000d000257202 */ /* 0x000fe40000000f00 */
[----:B-1----:R-:W-:Y:S01]  /*8a70*/  FSEL R44, R7, -INF , P6 ;  /* 0xff800000072c7808 */ /* 0x002fe20003000000 */
[----:B------:R-:W-:Y:S01]  /*8a80*/  FMUL.FTZ R7, R46, c[0x0][0x320] ;  /* 0x0000c8002e077a20 */ /* 0x000fe20000410000 */
[----:B------:R-:W-:Y:S02]  /*8a90*/  ISETP.GT.AND P6, PT, R0, 0x51, PT ;  /* 0x000000510000780c */ /* 0x000fe40003fc4270 */
[----:B------:R-:W-:Y:S03]  /*8aa0*/  FMNMX.FTZ R101, R44, R101, !PT ;  /* 0x000000652c657209 */ /* 0x000fe60007810000 */
[----:B------:R-:W1:Y:S01]  /*8ab0*/  MUFU.TANH R48, R48 ;  /* 0x0000003000307308 */ /* 0x000e620000002400 */
[----:B--2---:R-:W-:Y:S02]  /*8ac0*/  FSEL R17, R6, -INF , P5 ;  /* 0xff80000006117808 */ /* 0x004fe40002800000 */
[----:B------:R-:W-:Y:S02]  /*8ad0*/  ISETP.GT.AND P5, PT, R0, 0x58, PT ;  /* 0x000000580000780c */ /* 0x000fe40003fa4270 */
[----:B------:R-:W2:Y:S01]  /*8ae0*/  SHFL.IDX PT, R0, R2, 0x1, 0x1c1f ;  /* 0x003c1f0002007f89 */ /* 0x000ea200000e0000 */
[----:B------:R-:W-:Y:S04]  /*8af0*/  FMNMX.FTZ R101, R17, R101, !PT ;  /* 0x0000006511657209 */ /* 0x000fe80007810000 */
[----:B------:R-:W4:Y:S01]  /*8b00*/  MUFU.TANH R4, R4 ;  /* 0x0000000400047308 */ /* 0x000f220000002400 */
[----:B------:R-:W-:Y:S02]  /*8b10*/  FMNMX.FTZ R101, R49, R101, !PT ;  /* 0x0000006531657209 */ /* 0x000fe40007810000 */
[----:B---3--:R-:W-:Y:S04]  /*8b20*/  FSEL R45, R45, -INF , P6 ;  /* 0xff8000002d2d7808 */ /* 0x008fe80003000000 */
[----:B------:R-:W-:Y:S03]  /*8b30*/  FMNMX.FTZ R101, R45, R101, !PT ;  /* 0x000000652d657209 */ /* 0x000fe60007810000 */
[----:B------:R-:W-:Y:S01]  /*8b40*/  MUFU.TANH R18, R18 ;  /* 0x0000001200127308 */ /* 0x000fe20000002400 */
[----:B-1----:R-:W-:Y:S04]  /*8b50*/  FSEL R48, R48, -INF , P5 ;  /* 0xff80000030307808 */ /* 0x002fe80002800000 */
[----:B------:R-:W-:Y:S05]  /*8b60*/  FMNMX.FTZ R101, R48, R101, !PT ;  /* 0x0000006530657209 */ /* 0x000fea0007810000 */
[----:B------:R-:W1:Y:S01]  /*8b70*/  MUFU.TANH R42, R42 ;  /* 0x0000002a002a7308 */ /* 0x000e620000002400 */
[----:B--2---:R-:W-:Y:S01]  /*8b80*/  IADD3 R0, R3, R0, RZ ;  /* 0x0000000003007210 */ /* 0x004fe20007ffe0ff */
[----:B------:R-:W-:Y:S01]  /*8b90*/  FMUL.FTZ R3, R50, c[0x0][0x320] ;  /* 0x0000c80032037a20 */ /* 0x000fe20000410000 */
[----:B----4-:R-:W-:Y:S02]  /*8ba0*/  FSEL R6, R4, -INF , P0 ;  /* 0xff80000004067808 */ /* 0x010fe40000000000 */
[----:B------:R-:W-:Y:S02]  /*8bb0*/  ISETP.GT.AND P0, PT, R0, RZ, PT ;  /* 0x000000ff0000720c */ /* 0x000fe40003f04270 */
[----:B------:R-:W-:Y:S02]  /*8bc0*/  FMNMX.FTZ R101, R6, R101, !PT ;  /* 0x0000006506657209 */ /* 0x000fe40007810000 */
[----:B------:R-:W-:Y:S01]  /*8bd0*/  FSEL R4, R105, -INF , P0 ;  /* 0xff80000069047808 */ /* 0x000fe20000000000 */
[----:B------:R-:W-:Y:S01]  /*8be0*/  IMAD.MOV.U32 R105, RZ, RZ, R6 ;  /* 0x000000ffff697224 */ /* 0x000fe200078e0006 */
[C---:B------:R-:W-:Y:S01]  /*8bf0*/  ISETP.GT.AND P6, PT, R0.reuse, 0x29, PT ;  /* 0x000000290000780c */ /* 0x040fe20003fc4270 */
[----:B------:R-:W-:Y:S01]  /*8c00*/  FMUL.FTZ R6, R47, c[0x0][0x320] ;  /* 0x0000c8002f067a20 */ /* 0x000fe20000410000 */
[----:B------:R-:W-:Y:S01]  /*8c10*/  ISETP.GT.AND P0, PT, R0, 0x8, PT ;  /* 0x000000080000780c */ /* 0x000fe20003f04270 */
[----:B------:R-:W2:Y:S01]  /*8c20*/  SHFL.BFLY PT, R2, R101, 0x2, 0x1f ;  /* 0x0c401f0065027f89 */ /* 0x000ea200000e0000 */
[----:B------:R-:W-:Y:S01]  /*8c30*/  FSEL R16, R27, -INF , P6 ;  /* 0xff8000001b107808 */ /* 0x000fe20003000000 */
[----:B------:R-:W-:Y:S01]  /*8c40*/  MUFU.TANH R15, R15 ;  /* 0x0000000f000f7308 */ /* 0x000fe20000002400 */
[----:B------:R-:W-:Y:S02]  /*8c50*/  FSEL R208, R10, -INF , P0 ;  /* 0xff8000000ad07808 */ /* 0x000fe40000000000 */
[C---:B------:R-:W-:Y:S02]  /*8c60*/  ISETP.GT.AND P6, PT, R0.reuse, 0x39, PT ;  /* 0x000000390000780c */ /* 0x040fe40003fc4270 */
[----:B------:R-:W-:Y:S02]  /*8c70*/  ISETP.GT.AND P0, PT, R0, 0x10, PT ;  /* 0x000000100000780c */ /* 0x000fe40003f04270 */
[----:B------:R-:W-:Y:S02]  /*8c80*/  FSEL R107, R35, -INF , P6 ;  /* 0xff800000236b7808 */ /* 0x000fe40003000000 */
[----:B------:R-:W-:Y:S01]  /*8c90*/  FSEL R215, R14, -INF , P0 ;  /* 0xff8000000ed77808 */ /* 0x000fe20000000000 */
[----:B------:R-:W3:Y:S01]  /*8ca0*/  MUFU.TANH R6, R6 ;  /* 0x0000000600067308 */ /* 0x000ee20000002400 */
[C---:B------:R-:W-:Y:S02]  /*8cb0*/  ISETP.GT.AND P6, PT, R0.reuse, 0x48, PT ;  /* 0x000000480000780c */ /* 0x040fe40003fc4270 */
[----:B------:R-:W-:Y:S02]  /*8cc0*/  ISETP.GT.AND P0, PT, R0, 0x18, PT ;  /* 0x000000180000780c */ /* 0x000fe40003f04270 */
[----:B-1----:R-:W-:Y:S02]  /*8cd0*/  FSEL R42, R42, -INF , P6 ;  /* 0xff8000002a2a7808 */ /* 0x002fe40003000000 */
[----:B------:R-:W-:Y:S02]  /*8ce0*/  ISETP.GT.AND P6, PT, R0, 0x51, PT ;  /* 0x000000510000780c */ /* 0x000fe40003fc4270 */
[----:B------:R-:W-:Y:S01]  /*8cf0*/  FSEL R216, R18, -INF , P0 ;  /* 0xff80000012d87808 */ /* 0x000fe20000000000 */
[----:B------:R-:W1:Y:S01]  /*8d00*/  MUFU.TANH R19, R19 ;  /* 0x0000001300137308 */ /* 0x000e620000002400 */
[C---:B------:R-:W-:Y:S02]  /*8d10*/  ISETP.GT.AND P0, PT, R0.reuse, 0x20, PT ;  /* 0x000000200000780c */ /* 0x040fe40003f04270 */
[----:B------:R-:W-:Y:S02]  /*8d20*/  ISETP.GT.AND P5, PT, R0, 0x1, PT ;  /* 0x000000010000780c */ /* 0x000fe40003fa4270 */
[----:B------:R-:W-:Y:S02]  /*8d30*/  FSEL R12, R22, -INF , P0 ;  /* 0xff800000160c7808 */ /* 0x000fe40000000000 */
[----:B------:R-:W-:Y:S02]  /*8d40*/  FSEL R167, R102, -INF , P5 ;  /* 0xff80000066a77808 */ /* 0x000fe40002800000 */
[----:B--2---:R-:W-:Y:S01]  /*8d50*/  FMNMX.FTZ R101, R101, R2, !PT ;  /* 0x0000000265657209 */ /* 0x004fe20007810000 */
[----:B------:R-:W2:Y:S01]  /*8d60*/  MUFU.TANH R26, R26 ;  /* 0x0000001a001a7308 */ /* 0x000ea20000002400 */
[----:B------:R-:W-:Y:S02]  /*8d70*/  FMNMX.FTZ R2, R4, R104, !PT ;  /* 0x0000006804027209 */ /* 0x000fe40007810000 */
[----:B------:R-:W-:Y:S02]  /*8d80*/  ISETP.GT.AND P5, PT, R0, 0x9, PT ;  /* 0x000000090000780c */ /* 0x000fe40003fa4270 */
[----:B---3--:R-:W-:Y:S02]  /*8d90*/  FSEL R22, R6, -INF , P6 ;  /* 0xff80000006167808 */ /* 0x008fe40003000000 */
[----:B------:R-:W3:Y:S01]  /*8da0*/  LDL.LU R6, [R1+0x1c] ;  /* 0x00001c0001067983 */ /* 0x000ee20000300800 */
[----:B------:R-:W-:Y:S02]  /*8db0*/  FMNMX.FTZ R2, R167, R2, !PT ;  /* 0x00000002a7027209 */ /* 0x000fe40007810000 */
[----:B------:R-:W-:Y:S01]  /*8dc0*/  FSEL R209, R11, -INF , P5 ;  /* 0xff8000000bd17808 */ /* 0x000fe20002800000 */
[----:B------:R-:W4:Y:S01]  /*8dd0*/  MUFU.TANH R30, R30 ;  /* 0x0000001e001e7308 */ /* 0x000f220000002400 */
[----:B------:R-:W-:Y:S01]  /*8de0*/  FMNMX.FTZ R2, R208, R2, !PT ;  /* 0x00000002d0027209 */ /* 0x000fe20007810000 */
[----:B------:R-:W-:Y:S01]  /*8df0*/  IMAD.MOV.U32 R11, RZ, RZ, R37 ;  /* 0x000000ffff0b7224 */ /* 0x000fe200078e0025 */
[C---:B------:R-:W-:Y:S02]  /*8e00*/  ISETP.GT.AND P5, PT, R0.reuse, 0x11, PT ;  /* 0x000000110000780c */ /* 0x040fe40003fa4270 */
[----:B------:R-:W-:Y:S02]  /*8e10*/  FMNMX.FTZ R2, R209, R2, !PT ;  /* 0x00000002d1027209 */ /* 0x000fe40007810000 */
[----:B------:R-:W-:Y:S02]  /*8e20*/  FSEL R214, R15, -INF , P5 ;  /* 0xff8000000fd67808 */ /* 0x000fe40002800000 */
[----:B------:R-:W-:Y:S01]  /*8e30*/  FMNMX.FTZ R2, R215, R2, !PT ;  /* 0x00000002d7027209 */ /* 0x000fe20007810000 */
[----:B------:R-:W4:Y:S01]  /*8e40*/  MUFU.TANH R31, R31 ;  /* 0x0000001f001f7308 */ /* 0x000f220000002400 */
[----:B------:R-:W-:Y:S02]  /*8e50*/  ISETP.GT.AND P5, PT, R0, 0x19, PT ;  /* 0x000000190000780c */ /* 0x000fe40003fa4270 */
[----:B------:R-:W-:Y:S02]  /*8e60*/  FMNMX.FTZ R2, R214, R2, !PT ;  /* 0x00000002d6027209 */ /* 0x000fe40007810000 */
[----:B-1----:R-:W-:Y:S02]  /*8e70*/  FSEL R217, R19, -INF , P5 ;  /* 0xff80000013d97808 */ /* 0x002fe40002800000 */
[----:B------:R-:W-:Y:S02]  /*8e80*/  FMNMX.FTZ R2, R216, R2, !PT ;  /* 0x00000002d8027209 */ /* 0x000fe40007810000 */
[----:B------:R-:W-:Y:S01]  /*8e90*/  ISETP.GT.AND P5, PT, R0, 0x21, PT ;  /* 0x000000210000780c */ /* 0x000fe20003fa4270 */
[----:B------:R-:W1:Y:S01]  /*8ea0*/  MUFU.TANH R34, R34 ;  /* 0x0000002200227308 */ /* 0x000e620000002400 */
[----:B------:R-:W-:Y:S02]  /*8eb0*/  FMNMX.FTZ R2, R217, R2, !PT ;  /* 0x00000002d9027209 */ /* 0x000fe40007810000 */
[----:B------:R-:W-:Y:S01]  /*8ec0*/  FSEL R223, R23, -INF , P5 ;  /* 0xff80000017df7808 */ /* 0x000fe20002800000 */
[----:B------:R-:W-:Y:S01]  /*8ed0*/  IMAD.MOV.U32 R23, RZ, RZ, R48 ;  /* 0x000000ffff177224 */ /* 0x000fe200078e0030 */
[----:B------:R-:W-:Y:S02]  /*8ee0*/  FMNMX.FTZ R2, R12, R2, !PT ;  /* 0x000000020c027209 */ /* 0x000fe40007810000 */
[----:B------:R-:W-:Y:S02]  /*8ef0*/  ISETP.GT.AND P0, PT, R0, 0x28, PT ;  /* 0x000000280000780c */ /* 0x000fe40003f04270 */
[----:B------:R-:W-:Y:S01]  /*8f00*/  FMNMX.FTZ R2, R223, R2, !PT ;  /* 0x00000002df027209 */ /* 0x000fe20007810000 */
[----:B------:R-:W1:Y:S01]  /*8f10*/  MUFU.TANH R38, R38 ;  /* 0x0000002600267308 */ /* 0x000e620000002400 */
[----:B--2---:R-:W-:Y:S02]  /*8f20*/  FSEL R9, R26, -INF , P0 ;  /* 0xff8000001a097808 */ /* 0x004fe40000000000 */
[----:B------:R-:W-:Y:S02]  /*8f30*/  ISETP.GT.AND P0, PT, R0, 0x30, PT ;  /* 0x000000300000780c */ /* 0x000fe40003f04270 */
[----:B------:R-:W-:Y:S02]  /*8f40*/  FMNMX.FTZ R2, R9, R2, !PT ;  /* 0x0000000209027209 */ /* 0x000fe40007810000 */
[----:B----4-:R-:W-:Y:S01]  /*8f50*/  FSEL R106, R30, -INF , P0 ;  /* 0xff8000001e6a7808 */ /* 0x010fe20000000000 */
[----:B------:R-:W-:Y:S01]  /*8f60*/  IMAD.MOV.U32 R30, RZ, RZ, R17 ;  /* 0x000000ffff1e7224 */ /* 0x000fe200078e0011 */
[----:B------:R-:W-:Y:S01]  /*8f70*/  FMNMX.FTZ R2, R16, R2, !PT ;  /* 0x0000000210027209 */ /* 0x000fe20007810000 */
[----:B------:R-:W2:Y:S01]  /*8f80*/  MUFU.TANH R39, R39 ;  /* 0x0000002700277308 */ /* 0x000ea20000002400 */
[----:B------:R-:W-:Y:S02]  /*8f90*/  ISETP.GT.AND P5, PT, R0, 0x31, PT ;  /* 0x000000310000780c */ /* 0x000fe40003fa4270 */
[----:B------:R-:W-:Y:S02]  /*8fa0*/  FMNMX.FTZ R2, R106, R2, !PT ;  /* 0x000000026a027209 */ /* 0x000fe40007810000 */
[----:B------:R-:W-:Y:S02]  /*8fb0*/  FSEL R13, R31, -INF , P5 ;  /* 0xff8000001f0d7808 */ /* 0x000fe40002800000 */
[----:B------:R-:W-:Y:S02]  /*8fc0*/  ISETP.GT.AND P0, PT, R0, 0x38, PT ;  /* 0x000000380000780c */ /* 0x000fe40003f04270 */
[----:B------:R-:W-:Y:S01]  /*8fd0*/  FMNMX.FTZ R2, R13, R2, !PT ;  /* 0x000000020d027209 */ /* 0x000fe20007810000 */
[----:B------:R-:W4:Y:S01]  /*8fe0*/  MUFU.TANH R43, R43 ;  /* 0x0000002b002b7308 */ /* 0x000f220000002400 */
[----:B-1----:R-:W-:Y:S01]  /*8ff0*/  FSEL R41, R34, -INF , P0 ;  /* 0xff80000022297808 */ /* 0x002fe20000000000 */
[----:B------:R-:W-:Y:S01]  /*9000*/  IMAD.MOV.U32 R34, RZ, RZ, R36 ;  /* 0x000000ffff227224 */ /* 0x000fe200078e0024 */
[----:B------:R-:W-:Y:S02]  /*9010*/  ISETP.GT.AND P5, PT, R0, 0x40, PT ;  /* 0x000000400000780c */ /* 0x000fe40003fa4270 */
[----:B------:R-:W-:Y:S02]  /*9020*/  FMNMX.FTZ R2, R41, R2, !PT ;  /* 0x0000000229027209 */ /* 0x000fe40007810000 */
[----:B------:R-:W-:Y:S02]  /*9030*/  FSEL R38, R38, -INF , P5 ;  /* 0xff80000026267808 */ /* 0x000fe40002800000 */
[----:B------:R-:W-:Y:S01]  /*9040*/  FMNMX.FTZ R2, R107, R2, !PT ;  /* 0x000000026b027209 */ /* 0x000fe20007810000 */
[----:B------:R-:W1:Y:S01]  /*9050*/  MUFU.TANH R7, R7 ;  /* 0x0000000700077308 */ /* 0x000e620000002400 */
[----:B------:R-:W-:Y:S02]  /*9060*/  ISETP.GT.AND P0, PT, R0, 0x41, PT ;  /* 0x000000410000780c */ /* 0x000fe40003f04270 */
[----:B------:R-:W-:Y:S02]  /*9070*/  FMNMX.FTZ R2, R38, R2, !PT ;  /* 0x0000000226027209 */ /* 0x000fe40007810000 */
[----:B--2---:R-:W-:Y:S02]  /*9080*/  FSEL R39, R39, -INF , P0 ;  /* 0xff80000027277808 */ /* 0x004fe40000000000 */
[C---:B------:R-:W-:Y:S02]  /*9090*/  ISETP.GT.AND P5, PT, R0.reuse, 0x49, PT ;  /* 0x000000490000780c */ /* 0x040fe40003fa4270 */
[----:B------:R-:W-:Y:S01]  /*90a0*/  ISETP.GT.AND P0, PT, R0, 0x50, PT ;  /* 0x000000500000780c */ /* 0x000fe20003f04270 */
[----:B------:R-:W2:Y:S01]  /*90b0*/  MUFU.TANH R3, R3 ;  /* 0x0000000300037308 */ /* 0x000ea20000002400 */
[----:B------:R-:W-:Y:S02]  /*90c0*/  FMNMX.FTZ R2, R39, R2, !PT ;  /* 0x0000000227027209 */ /* 0x000fe40007810000 */
[----:B------:R-:W-:Y:S02]  /*90d0*/  ISETP.GT.AND P6, PT, R218, R11, PT ;  /* 0x0000000bda00720c */ /* 0x000fe40003fc4270 */
[----:B----4-:R-:W-:Y:S01]  /*90e0*/  FSEL R18, R43, -INF , P5 ;  /* 0xff8000002b127808 */ /* 0x010fe20002800000 */
[----:B------:R-:W-:Y:S01]  /*90f0*/  IMAD.MOV.U32 R43, RZ, RZ, R12 ;  /* 0x000000ffff2b7224 */ /* 0x000fe200078e000c */
[C---:B------:R-:W-:Y:S02]  /*9100*/  ISETP.GT.AND P5, PT, R0.reuse, 0x58, PT ;  /* 0x000000580000780c */ /* 0x040fe40003fa4270 */
[----:B------:R-:W-:Y:S01]  /*9110*/  MOV R47, R105 ;  /* 0x00000069002f7202 */ /* 0x000fe20000000f00 */
[----:B------:R-:W4:Y:S01]  /*9120*/  MUFU.TANH R102, R51 ;  /* 0x0000003300667308 */ /* 0x000f220000002400 */
[----:B------:R-:W-:Y:S02]  /*9130*/  MOV R27, R49 ;  /* 0x00000031001b7202 */ /* 0x000fe40000000f00 */
[----:B------:R-:W-:Y:S02]  /*9140*/  MOV R31, R8 ;  /* 0x00000008001f7202 */ /* 0x000fe40000000f00 */
[----:B-1----:R-:W-:Y:S02]  /*9150*/  FSEL R19, R7, -INF , P0 ;  /* 0xff80000007137808 */ /* 0x002fe40000000000 */
[----:B------:R-:W-:Y:S02]  /*9160*/  ISETP.GT.AND P0, PT, R0, 0x59, PT ;  /* 0x000000590000780c */ /* 0x000fe40003f04270 */
[----:B------:R-:W-:Y:S02]  /*9170*/  FMNMX.FTZ R0, R42, R2, !PT ;  /* 0x000000022a007209 */ /* 0x000fe40007810000 */
[----:B------:R-:W1:Y:S01]  /*9180*/  SHFL.BFLY PT, R2, R101, 0x1, 0x1f ;  /* 0x0c201f0065027f89 */ /* 0x000e6200000e0000 */
[----:B------:R-:W-:Y:S02]  /*9190*/  MOV R35, R13 ;  /* 0x0000000d00237202 */ /* 0x000fe40000000f00 */
[----:B------:R-:W-:Y:S02]  /*91a0*/  FMNMX.FTZ R0, R18, R0, !PT ;  /* 0x0000000012007209 */ /* 0x000fe40007810000 */
[----:B--2---:R-:W-:Y:S02]  /*91b0*/  FSEL R46, R3, -INF , P5 ;  /* 0xff800000032e7808 */ /* 0x004fe40002800000 */
[----:B------:R-:W-:Y:S02]  /*91c0*/  FMNMX.FTZ R0, R19, R0, !PT ;  /* 0x0000000013007209 */ /* 0x000fe40007810000 */
[----:B------:R-:W-:Y:S02]  /*91d0*/  MOV R26, R45 ;  /* 0x0000002d001a7202 */ /* 0x000fe40000000f00 */
[----:B------:R-:W-:Y:S02]  /*91e0*/  FMNMX.FTZ R0, R22, R0, !PT ;  /* 0x0000000016007209 */ /* 0x000fe40007810000 */
[----:B----4-:R-:W-:Y:S02]  /*91f0*/  FSEL R102, R102, -INF , P0 ;  /* 0xff80000066667808 */ /* 0x010fe40000000000 */
[----:B------:R-:W-:Y:S02]  /*9200*/  FMNMX.FTZ R0, R46, R0, !PT ;  /* 0x000000002e007209 */ /* 0x000fe40007810000 */
[----:B------:R-:W-:Y:S02]  /*9210*/  MOV R51, R20 ;  /* 0x0000001400337202 */ /* 0x000fe40000000f00 */
[----:B------:R-:W-:Y:S02]  /*9220*/  FMNMX.FTZ R0, R102, R0, !PT ;  /* 0x0000000066007209 */ /* 0x000fe40007810000 */
[----:B------:R-:W-:Y:S02]  /*9230*/  MOV R50, R44 ;  /* 0x0000002c00327202 */ /* 0x000fe40000000f00 */
[----:B------:R-:W-:Y:S02]  /*9240*/  MOV R10, R33 ;  /* 0x00000021000a7202 */ /* 0x000fe40000000f00 */
[----:B-1----:R-:W-:Y:S02]  /*9250*/  FMNMX.FTZ R101, R101, R2, !PT ;  /* 0x0000000265657209 */ /* 0x002fe40007810000 */
[----:B------:R-:W1:Y:S01]  /*9260*/  SHFL.BFLY PT, R2, R0, 0x2, 0x1f ;  /* 0x0c401f0000027f89 */ /* 0x000e6200000e0000 */
[----:B------:R-:W-:Y:S02]  /*9270*/  MOV R105, R32 ;  /* 0x0000002000697202 */ /* 0x000fe40000000f00 */
[C---:B------:R-:W-:Y:S04]  /*9280*/  FSETP.NEU.FTZ.AND P0, PT, R101.reuse, -INF , PT ;  /* 0xff8000006500780b */ /* 0x040fe80003f1d000 */
[----:B------:R-:W-:Y:S02]  /*9290*/  FSEL R3, R101, RZ, P0 ;  /* 0x000000ff65037208 */ /* 0x000fe40000000000 */
[----:B-1----:R-:W-:Y:S03]  /*92a0*/  FMNMX.FTZ R0, R0, R2, !PT ;  /* 0x0000000200007209 */ /* 0x002fe60007810000 */
[----:B------:R-:W-:Y:S02]  /*92b0*/  FADD.FTZ R2, -R3, R103 ;  /* 0x0000006703027221 */ /* 0x000fe40000010100 */
[----:B------:R-:W-:Y:S01]  /*92c0*/  FMUL.FTZ R103, R101, c[0x0][0x2d0] ;  /* 0x0000b40065677a20 */ /* 0x000fe20000410000 */
[----:B------:R-:W1:Y:S04]  /*92d0*/  SHFL.BFLY PT, R3, R0, 0x1, 0x1f ;  /* 0x0c201f0000037f89 */ /* 0x000e6800000e0000 */
[----:B------:R-:W-:Y:S05]  /*92e0*/  FSEL R103, R103, RZ, P0 ;  /* 0x000000ff67677208 */ /* 0x000fea0000000000 */
[----:B------:R-:W-:Y:S04]  /*92f0*/  FFMA.FTZ R5, R5, c[0x0][0x2d0], -R103 ;  /* 0x0000b40005057a23 */ /* 0x000fe80000010867 */
[----:B------:R-:W-:Y:S01]  /*9300*/  MUFU.EX2 R166, R5 ;  /* 0x0000000500a67308 */ /* 0x000fe20000000800 */
[----:B-1----:R-:W-:Y:S01]  /*9310*/  FMNMX.FTZ R100, R0, R3, !PT ;  /* 0x0000000300647209 */ /* 0x002fe20007810000 */
[----:B------:R-:W-:Y:S03]  /*9320*/  FMUL.FTZ R0, R2, c[0x0][0x2d0] ;  /* 0x0000b40002007a20 */ /* 0x000fe60000410000 */
[C---:B------:R-:W-:Y:S05]  /*9330*/  FSETP.NEU.FTZ.AND P0, PT, R100.reuse, -INF , PT ;  /* 0xff8000006400780b */ /* 0x040fea0003f1d000 */
[----:B------:R1:W2:Y:S01]  /*9340*/  MUFU.EX2 R2, R0 ;  /* 0x0000000000027308 */ /* 0x0002a20000000800 */
[C---:B------:R-:W-:Y:S01]  /*9350*/  FMUL.FTZ R164, R100.reuse, c[0x0][0x2d0] ;  /* 0x0000b40064a47a20 */ /* 0x040fe20000410000 */
[----:B------:R-:W-:Y:S04]  /*9360*/  FSEL R3, R100, RZ, P0 ;  /* 0x000000ff64037208 */ /* 0x000fe80000000000 */
[----:B------:R-:W-:Y:S05]  /*9370*/  FSEL R164, R164, RZ, P0 ;  /* 0x000000ffa4a47208 */ /* 0x000fea0000000000 */
[----:B------:R-:W-:Y:S04]  /*9380*/  FFMA.FTZ R4, R4, c[0x0][0x2d0], -R164 ;  /* 0x0000b40004047a23 */ /* 0x000fe800000108a4 */
[----:B------:R4:W-:Y:S01]  /*9390*/  MUFU.EX2 R165, R4 ;  /* 0x0000000400a57308 */ /* 0x0009e20000000800 */
[----:B-1----:R-:W-:Y:S01]  /*93a0*/  FADD.FTZ R0, -R3, R104 ;  /* 0x0000006803007221 */ /* 0x002fe20000010100 */
[----:B------:R-:W-:Y:S01]  /*93b0*/  MOV R3, R16 ;  /* 0x0000001000037202 */ /* 0x000fe20000000f00 */
[----:B--2---:R-:W-:Y:S01]  /*93c0*/  FMUL.FTZ R5, R2, R109 ;  /* 0x0000006d02057220 */ /* 0x004fe20000410000 */
[----:B------:R-:W-:Y:S01]  /*93d0*/  MOV R109, R9 ;  /* 0x00000009006d7202 */ /* 0x000fe20000000f00 */
[----:B------:R-:W-:Y:S01]  /*93e0*/  FMUL.FTZ R0, R0, c[0x0][0x2d0] ;  /* 0x0000b40000007a20 */ /* 0x000fe20000410000 */
[----:B------:R-:W-:Y:S01]  /*93f0*/  MOV R104, R25 ;  /* 0x0000001900687202 */ /* 0x000fe20000000f00 */
[C---:B------:R-:W-:Y:S02]  /*9400*/  FMUL.FTZ R8, R2.reuse, R112 ;  /* 0x0000007002087220 */ /* 0x040fe40000410000 */
[C---:B------:R-:W-:Y:S01]  /*9410*/  FMUL.FTZ R9, R2.reuse, R113 ;  /* 0x0000007102097220 */ /* 0x040fe20000410000 */
[----:B------:R-:W-:Y:S01]  /*9420*/  MOV R113, R29 ;  /* 0x0000001d00717202 */ /* 0x000fe20000000f00 */
[----:B------:R-:W1:Y:S01]  /*9430*/  MUFU.EX2 R0, R0 ;  /* 0x0000000000007308 */ /* 0x000e620000000800 */
[C---:B------:R-:W-:Y:S02]  /*9440*/  FMUL.FTZ R13, R2.reuse, R117 ;  /* 0x00000075020d7220 */ /* 0x040fe40000410000 */
[C---:B------:R-:W-:Y:S01]  /*9450*/  FMUL.FTZ R16, R2.reuse, R120 ;  /* 0x0000007802107220 */ /* 0x040fe20000410000 */
[----:B------:R-:W-:Y:S01]  /*9460*/  MOV R120, R41 ;  /* 0x0000002900787202 */ /* 0x000fe20000000f00 */
[C---:B------:R-:W-:Y:S02]  /*9470*/  FMUL.FTZ R17, R2.reuse, R121 ;  /* 0x0000007902117220 */ /* 0x040fe40000410000 */
[----:B------:R-:W-:Y:S02]  /*9480*/  IMAD.MOV.U32 R121, RZ, RZ, R40 ;  /* 0x000000ffff797224 */ /* 0x000fe400078e0028 */
[----:B------:R-:W-:Y:S02]  /*9490*/  IMAD.MOV.U32 R112, RZ, RZ, R21 ;  /* 0x000000ffff707224 */ /* 0x000fe400078e0015 */
[----:B------:R-:W-:Y:S02]  /*94a0*/  IMAD.MOV.U32 R117, RZ, RZ, R28 ;  /* 0x000000ffff757224 */ /* 0x000fe400078e001c */
[C---:B------:R-:W-:Y:S02]  /*94b0*/  FFMA.FTZ R213, R2.reuse, R213, R166 ;  /* 0x000000d502d57223 */ /* 0x040fe400000100a6 */
[C---:B----4-:R-:W-:Y:S02]  /*94c0*/  FMUL.FTZ R4, R2.reuse, R108 ;  /* 0x0000006c02047220 */ /* 0x050fe40000410000 */
[C---:B------:R-:W-:Y:S01]  /*94d0*/  FMUL.FTZ R12, R2.reuse, R116 ;  /* 0x00000074020c7220 */ /* 0x040fe20000410000 */
[----:B------:R-:W-:Y:S01]  /*94e0*/  MOV R116, R24 ;  /* 0x0000001800747202 */ /* 0x000fe20000000f00 */
[C---:B------:R-:W-:Y:S02]  /*94f0*/  FMUL.FTZ R20, R2.reuse, R124 ;  /* 0x0000007c02147220 */ /* 0x040fe40000410000 */
[C---:B------:R-:W-:Y:S01]  /*9500*/  FMUL.FTZ R21, R2.reuse, R125 ;  /* 0x0000007d02157220 */ /* 0x040fe20000410000 */
[----:B------:R-:W-:Y:S01]  /*9510*/  MOV R125, R117 ;  /* 0x00000075007d7202 */ /* 0x000fe20000000f00 */
[----:B------:R-:W-:Y:S01]  /*9520*/  FMUL.FTZ R24, R2, R128 ;  /* 0x0000008002187220 */ /* 0x000fe20000410000 */
[----:B------:R-:W-:Y:S01]  /*9530*/  MOV R117, R109 ;  /* 0x0000006d00757202 */ /* 0x000fe20000000f00 */
[----:B-1----:R-:W-:Y:S01]  /*9540*/  FMUL.FTZ R11, R0, R115 ;  /* 0x00000073000b7220 */ /* 0x002fe20000410000 */
[----:B------:R-:W-:Y:S01]  /*9550*/  IADD3 R115, R218, -0x1, RZ ;  /* 0xffffffffda737810 */ /* 0x000fe20007ffe0ff */
[C---:B------:R-:W-:Y:S01]  /*9560*/  FMUL.FTZ R25, R2.reuse, R129 ;  /* 0x0000008102197220 */ /* 0x040fe20000410000 */
[----:B------:R-:W-:Y:S01]  /*9570*/  MOV R109, R51 ;  /* 0x00000033006d7202 */ /* 0x000fe20000000f00 */
        /* <DEDUP_REMOVED lines=8> */
[----:B------:R-:W-:Y:S01]  /*9600*/  IMAD.MOV.U32 R137, RZ, RZ, R19 ;  /* 0x000000ffff897224 */ /* 0x000fe200078e0013 */
[----:B------:R-:W-:Y:S01]  /*9610*/  MOV R124, R116 ;  /* 0x00000074007c7202 */ /* 0x000fe20000000f00 */
[C---:B------:R-:W-:Y:S02]  /*9620*/  FMUL.FTZ R36, R2.reuse, R140 ;  /* 0x0000008c02247220 */ /* 0x040fe40000410000 */
[C---:B------:R-:W-:Y:S01]  /*9630*/  FMUL.FTZ R37, R2.reuse, R141 ;  /* 0x0000008d02257220 */ /* 0x040fe20000410000 */
[----:B------:R-:W-:Y:S01]  /*9640*/  MOV R141, R10 ;  /* 0x0000000a008d7202 */ /* 0x000fe20000000f00 */
[----:B------:R-:W-:Y:S01]  /*9650*/  FMUL.FTZ R40, R2, R144 ;  /* 0x0000009002287220 */ /* 0x000fe20000410000 */
[----:B------:R-:W-:Y:S01]  /*9660*/  MOV R144, R18 ;  /* 0x0000001200907202 */ /* 0x000fe20000000f00 */
[----:B------:R-:W-:Y:S02]  /*9670*/  FMUL.FTZ R18, R0, R122 ;  /* 0x0000007a00127220 */ /* 0x000fe40000410000 */
[C---:B------:R-:W-:Y:S01]  /*9680*/  FMUL.FTZ R41, R2.reuse, R145 ;  /* 0x0000009102297220 */ /* 0x040fe20000410000 */
[----:B------:R-:W-:Y:S01]  /*9690*/  MOV R145, R42 ;  /* 0x0000002a00917202 */ /* 0x000fe20000000f00 */
[C---:B------:R-:W-:Y:S01]  /*96a0*/  FMUL.FTZ R44, R2.reuse, R148 ;  /* 0x00000094022c7220 */ /* 0x040fe20000410000 */
[----:B------:R-:W2:Y:S01]  /*96b0*/  LDL R122, [R1+0x28] ;  /* 0x00002800017a7983 */ /* 0x000ea20000100800 */
[C---:B------:R-:W-:Y:S01]  /*96c0*/  FMUL.FTZ R45, R2.reuse, R149 ;  /* 0x00000095022d7220 */ /* 0x040fe20000410000 */
[----:B------:R-:W-:Y:S01]  /*96d0*/  MOV R149, R50 ;  /* 0x0000003200957202 */ /* 0x000fe20000000f00 */
[C---:B------:R-:W-:Y:S02]  /*96e0*/  FMUL.FTZ R48, R2.reuse, R152 ;  /* 0x0000009802307220 */ /* 0x040fe40000410000 */
[----:B------:R-:W-:Y:S02]  /*96f0*/  IMAD.MOV.U32 R152, RZ, RZ, R47 ;  /* 0x000000ffff987224 */ /* 0x000fe400078e002f */
[----:B------:R-:W-:Y:S01]  /*9700*/  FMUL.FTZ R49, R2, R153 ;  /* 0x0000009902317220 */ /* 0x000fe20000410000 */
[----:B------:R-:W-:Y:S01]  /*9710*/  MOV R153, R23 ;  /* 0x0000001700997202 */ /* 0x000fe20000000f00 */
[----:B------:R-:W-:Y:S02]  /*9720*/  FMUL.FTZ R23, R0, R127 ;  /* 0x0000007f00177220 */ /* 0x000fe40000410000 */
        /* <DEDUP_REMOVED lines=12> */
[----:B------:R-:W-:Y:S02]  /*97f0*/  FMUL.FTZ R76, R2, R76 ;  /* 0x0000004c024c7220 */ /* 0x000fe40000410000 */
[----:B---3--:R-:W-:Y:S02]  /*9800*/  FFMA.FTZ R108, R0, R6, R165 ;  /* 0x00000006006c7223 */ /* 0x008fe400000100a5 */
        /* <DEDUP_REMOVED lines=11> */
[----:B------:R-:W-:Y:S01]  /*98c0*/  MOV R2, R30 ;  /* 0x0000001e00027202 */ /* 0x000fe20000000f00 */
[C---:B------:R-:W-:Y:S01]  /*98d0*/  FMUL.FTZ R6, R0.reuse, R110 ;  /* 0x0000006e00067220 */ /* 0x040fe20000410000 */
[----:B------:R-:W-:Y:S01]  /*98e0*/  MOV R110, R105 ;  /* 0x00000069006e7202 */ /* 0x000fe20000000f00 */
[C---:B------:R-:W-:Y:S01]  /*98f0*/  FMUL.FTZ R7, R0.reuse, R111 ;  /* 0x0000006f00077220 */ /* 0x040fe20000410000 */
[----:B------:R-:W-:Y:S01]  /*9900*/  MOV R111, R26 ;  /* 0x0000001a006f7202 */ /* 0x000fe20000000f00 */
[C---:B------:R-:W-:Y:S02]  /*9910*/  FMUL.FTZ R10, R0.reuse, R114 ;  /* 0x00000072000a7220 */ /* 0x040fe40000410000 */
[C---:B------:R-:W-:Y:S02]  /*9920*/  FMUL.FTZ R14, R0.reuse, R118 ;  /* 0x00000076000e7220 */ /* 0x040fe40000410000 */
[C---:B------:R-:W-:Y:S01]  /*9930*/  FMUL.FTZ R15, R0.reuse, R119 ;  /* 0x00000077000f7220 */ /* 0x040fe20000410000 */
[----:B------:R-:W-:Y:S01]  /*9940*/  MOV R119, R121 ;  /* 0x0000007900777202 */ /* 0x000fe20000000f00 */
[----:B------:R-:W-:Y:S01]  /*9950*/  IMAD.MOV.U32 R121, RZ, RZ, R113 ;  /* 0x000000ffff797224 */ /* 0x000fe200078e0071 */
[----:B------:R-:W-:Y:S01]  /*9960*/  MOV R113, R43 ;  /* 0x0000002b00717202 */ /* 0x000fe20000000f00 */
[----:B------:R-:W-:Y:S02]  /*9970*/  IMAD.MOV.U32 R133, RZ, RZ, R31 ;  /* 0x000000ffff857224 */ /* 0x000fe400078e001f */
        /* <DEDUP_REMOVED lines=8> */
[----:B------:R-:W-:Y:S01]  /*9a00*/  MOV R146, R141 ;  /* 0x0000008d00927202 */ /* 0x000fe20000000f00 */
        /* <DEDUP_REMOVED lines=29> */
[----:B------:R-:W-:Y:S01]  /*9be0*/  IMAD.MOV.U32 R140, RZ, RZ, R120 ;  /* 0x000000ffff8c7224 */ /* 0x000fe200078e0078 */
[----:B------:R-:W-:Y:S01]  /*9bf0*/  MOV R120, R112 ;  /* 0x0000007000787202 */ /* 0x000fe20000000f00 */
[----:B------:R-:W-:Y:S02]  /*9c00*/  IMAD.MOV.U32 R112, RZ, RZ, R35 ;  /* 0x000000ffff707224 */ /* 0x000fe400078e0023 */
[C---:B------:R-:W-:Y:S01]  /*9c10*/  FMUL.FTZ R35, R0.reuse, R139 ;  /* 0x0000008b00237220 */ /* 0x040fe20000410000 */
[----:B------:R-:W-:Y:S01]  /*9c20*/  MOV R154, R120 ;  /* 0x00000078009a7202 */ /* 0x000fe20000000f00 */
[----:B------:R-:W-:Y:S01]  /*9c30*/  IMAD.MOV.U32 R114, RZ, RZ, R27 ;  /* 0x000000ffff727224 */ /* 0x000fe200078e001b */
[----:B------:R-:W-:Y:S01]  /*9c40*/  MOV R126, R112 ;  /* 0x00000070007e7202 */ /* 0x000fe20000000f00 */
[C---:B------:R-:W-:Y:S02]  /*9c50*/  FMUL.FTZ R27, R0.reuse, R131 ;  /* 0x00000083001b7220 */ /* 0x040fe40000410000 */
[----:B------:R-:W-:Y:S02]  /*9c60*/  IMAD.MOV.U32 R148, RZ, RZ, R39 ;  /* 0x000000ffff947224 */ /* 0x000fe400078e0027 */
[----:B------:R-:W-:Y:S01]  /*9c70*/  FMUL.FTZ R39, R0, R143 ;  /* 0x0000008f00277220 */ /* 0x000fe20000410000 */
[----:B------:R-:W-:Y:S01]  /*9c80*/  @P6 SHF.R.S32.HI R0, RZ, 0x1f, R115 ;  /* 0x0000001fff006819 */ /* 0x000fe20000011473 */
[----:B------:R-:W-:Y:S01]  /*9c90*/  IMAD.MOV.U32 R118, RZ, RZ, R2 ;  /* 0x000000ffff767224 */ /* 0x000fe200078e0002 */
[----:B------:R-:W-:Y:S01]  /*9ca0*/  MOV R143, R110 ;  /* 0x0000006e008f7202 */ /* 0x000fe20000000f00 */
[----:B------:R-:W-:Y:S02]  /*9cb0*/  IMAD.MOV.U32 R116, RZ, RZ, R104 ;  /* 0x000000ffff747224 */ /* 0x000fe400078e0068 */
[----:B------:R-:W-:Y:S01]  /*9cc0*/  @P6 IMAD R0, R0, c[0x0][0x1e0], RZ ;  /* 0x0000780000006a24 */ /* 0x000fe200078e02ff */
[----:B------:R-:W-:Y:S01]  /*9cd0*/  MOV R139, R118 ;  /* 0x00000076008b7202 */ /* 0x000fe20000000f00 */
[C---:B------:R-:W-:Y:S01]  /*9ce0*/  @P6 IMAD.WIDE.U32 R104, R115.reuse, c[0x0][0x1e0], RZ ;  /* 0x0000780073686a25 */ /* 0x040fe200078e00ff */
[----:B------:R-:W-:Y:S03]  /*9cf0*/  MOV R141, R116 ;  /* 0x00000074008d7202 */ /* 0x000fe60000000f00 */
[----:B------:R-:W-:Y:S01]  /*9d00*/  @P6 IMAD R0, R115, c[0x0][0x1e4], R0 ;  /* 0x0000790073006a24 */ /* 0x000fe200078e0200 */
[----:B------:R-:W-:Y:S01]  /*9d10*/  MOV R115, R114 ;  /* 0x0000007200737202 */ /* 0x000fe20000000f00 */
[----:B------:R-:W-:Y:S01]  /*9d20*/  IMAD.MOV.U32 R127, RZ, RZ, R119 ;  /* 0x000000ffff7f7224 */ /* 0x000fe200078e0077 */
[----:B------:R-:W-:Y:S01]  /*9d30*/  MOV R114, R149 ;  /* 0x0000009500727202 */ /* 0x000fe20000000f00 */
[----:B------:R-:W-:Y:S01]  /*9d40*/  IMAD.MOV.U32 R123, RZ, RZ, R132 ;  /* 0x000000ffff7b7224 */ /* 0x000fe200078e0084 */
[----:B------:R-:W-:Y:S01]  /*9d50*/  MOV R149, R133 ;  /* 0x0000008500957202 */ /* 0x000fe20000000f00 */
[----:B------:R-:W-:Y:S01]  /*9d60*/  IMAD.MOV.U32 R133, RZ, RZ, R3 ;  /* 0x000000ffff857224 */ /* 0x000fe200078e0003 */
[----:B------:R-:W-:Y:S01]  /*9d70*/  @P6 IADD3 R0, R105, R0, RZ ;  /* 0x0000000069006210 */ /* 0x000fe20007ffe0ff */
[----:B------:R-:W2:Y:S01]  /*9d80*/  LDL.64 R2, [R1+0x30] ;  /* 0x0000300001027983 */ /* 0x000ea20000100a00 */
[----:B------:R-:W-:Y:S01]  /*9d90*/  IMAD.MOV.U32 R132, RZ, RZ, R107 ;  /* 0x000000ffff847224 */ /* 0x000fe200078e006b */
[----:B------:R-:W-:Y:S01]  /*9da0*/  MOV R119, R114 ;  /* 0x0000007200777202 */ /* 0x000fe20000000f00 */
[----:B------:R-:W-:Y:S01]  /*9db0*/  IMAD.MOV.U32 R134, RZ, RZ, R111 ;  /* 0x000000ffff867224 */ /* 0x000fe200078e006f */
[----:B------:R-:W-:Y:S01]  /*9dc0*/  MOV R131, R123 ;  /* 0x0000007b00837202 */ /* 0x000fe20000000f00 */
[----:B------:R-:W-:Y:S01]  /*9dd0*/  @P6 IMAD R0, R0, 0x60, RZ ;  /* 0x0000006000006824 */ /* 0x000fe200078e02ff */
[----:B------:R-:W-:Y:S01]  /*9de0*/  MOV R123, R113 ;  /* 0x00000071007b7202 */ /* 0x000fe20000000f00 */
[----:B------:R-:W-:Y:S01]  /*9df0*/  IMAD.MOV.U32 R130, RZ, RZ, R126 ;  /* 0x000000ffff827224 */ /* 0x000fe200078e007e */
[----:B------:R-:W-:Y:S01]  /*9e00*/  MOV R138, R115 ;  /* 0x00000073008a7202 */ /* 0x000fe20000000f00 */
[----:B------:R-:W-:Y:S01]  /*9e10*/  IMAD.MOV.U32 R126, RZ, RZ, R109 ;  /* 0x000000ffff7e7224 */ /* 0x000fe200078e006d */
[----:B------:R-:W-:Y:S01]  /*9e20*/  MOV R150, R133 ;  /* 0x0000008500967202 */ /* 0x000fe20000000f00 */
[----:B------:R-:W-:Y:S01]  /*9e30*/  IMAD.MOV.U32 R147, RZ, RZ, R140 ;  /* 0x000000ffff937224 */ /* 0x000fe200078e008c */
[----:B------:R-:W-:Y:S01]  /*9e40*/  MOV R140, R121 ;  /* 0x00000079008c7202 */ /* 0x000fe20000000f00 */
[----:B------:R-:W-:Y:S01]  /*9e50*/  FFMA.FTZ R112, R211, c[0x0][0x2d0], -R103 ;  /* 0x0000b400d3707a23 */ /* 0x000fe20000010867 */
[----:B------:R-:W-:Y:S01]  /*9e60*/  MOV R133, R125 ;  /* 0x0000007d00857202 */ /* 0x000fe20000000f00 */
[----:B------:R-:W-:Y:S02]  /*9e70*/  IMAD.MOV.U32 R142, RZ, RZ, R119 ;  /* 0x000000ffff8e7224 */ /* 0x000fe400078e0077 */
[----:B------:R-:W-:Y:S02]  /*9e80*/  IMAD.MOV.U32 R125, RZ, RZ, R117 ;  /* 0x000000ffff7d7224 */ /* 0x000fe400078e0075 */
[----:B------:R-:W-:Y:S01]  /*9e90*/  MUFU.EX2 R112, R112 ;  /* 0x0000007000707308 */ /* 0x000fe20000000800 */
[----:B------:R-:W-:Y:S02]  /*9ea0*/  IMAD.MOV.U32 R151, RZ, RZ, R124 ;  /* 0x000000ffff977224 */ /* 0x000fe400078e007c */
[----:B------:R-:W-:Y:S03]  /*9eb0*/  FFMA.FTZ R128, R128, c[0x0][0x2d0], -R164 ;  /* 0x0000b40080807a23 */ /* 0x000fe600000108a4 */
[----:B------:R-:W-:Y:S02]  /*9ec0*/  MOV R155, R151 ;  /* 0x00000097009b7202 */ /* 0x000fe40000000f00 */
[----:B------:R-:W-:Y:S01]  /*9ed0*/  MOV R151, R147 ;  /* 0x0000009300977202 */ /* 0x000fe20000000f00 */
[----:B------:R-:W-:Y:S01]  /*9ee0*/  IMAD.MOV.U32 R147, RZ, RZ, R143 ;  /* 0x000000ffff937224 */ /* 0x000fe200078e008f */
[----:B--2---:R-:W-:Y:S02]  /*9ef0*/  @P6 MOV R3, R122 ;  /* 0x0000007a00036202 */ /* 0x004fe40000000f00 */
[----:B------:R-:W-:Y:S02]  /*9f00*/  MOV R122, R149 ;  /* 0x00000095007a7202 */ /* 0x000fe40000000f00 */
[----:B------:R-:W-:Y:S01]  /*9f10*/  MOV R149, R129 ;  /* 0x0000008100957202 */ /* 0x000fe20000000f00 */
[----:B------:R-:W-:Y:S01]  /*9f20*/  @P6 IMAD.WIDE.U32 R2, R104, 0x60, R2 ;  /* 0x0000006068026825 */ /* 0x000fe200078e0002 */
[----:B------:R-:W-:Y:S02]  /*9f30*/  MOV R129, R106 ;  /* 0x0000006a00817202 */ /* 0x000fe40000000f00 */
[----:B------:R-:W-:Y:S02]  /*9f40*/  MOV R135, R122 ;  /* 0x0000007a00877202 */ /* 0x000fe40000000f00 */
[----:B------:R-:W-:Y:S02]  /*9f50*/  @P6 IADD3 R0, R3, R0, RZ ;  /* 0x0000000003006210 */ /* 0x000fe40007ffe0ff */
[----:B------:R-:W-:Y:S01]  /*9f60*/  MOV R143, R135 ;  /* 0x00000087008f7202 */ /* 0x000fe20000000f00 */
[----:B------:R-:W-:Y:S01]  /*9f70*/  IMAD.MOV.U32 R135, RZ, RZ, R130 ;  /* 0x000000ffff877224 */ /* 0x000fe200078e0082 */
[C---:B------:R-:W-:Y:S01]  /*9f80*/  @P6 SHF.L.U64.HI R104, R2.reuse, 0x1, R0 ;  /* 0x0000000102686819 */ /* 0x040fe20000010200 */
[----:B------:R-:W-:Y:S01]  /*9f90*/  @P6 IMAD.SHL.U32 R0, R2, 0x2, RZ ;  /* 0x0000000202006824 */ /* 0x000fe200078e00ff */
[----:B------:R-:W-:Y:S04]  /*9fa0*/  MOV R130, R125 ;  /* 0x0000007d00827202 */ /* 0x000fe80000000f00 */
[C---:B------:R-:W-:Y:S02]  /*9fb0*/  @P6 IADD3 R2, P0, R0.reuse, c[0x0][0x1c8], RZ ;  /* 0x0000720000026a10 */ /* 0x040fe40007f1e0ff */
[----:B------:R-:W-:Y:S02]  /*9fc0*/  @P6 IADD3 R106, P5, R0, 0x80, RZ ;  /* 0x00000080006a6810 */ /* 0x000fe40007fbe0ff */
[----:B------:R-:W-:Y:S02]  /*9fd0*/  @P6 IADD3.X R3, R104, c[0x0][0x1cc], RZ, P0, !PT ;  /* 0x0000730068036a10 */ /* 0x000fe400007fe4ff */
[----:B------:R-:W-:Y:S03]  /*9fe0*/  @P6 IADD3 R106, P0, R106, c[0x0][0x1c8], RZ ;  /* 0x000072006a6a6a10 */ /* 0x000fe60007f1e0ff */
[----:B------:R1:W-:Y:S01]  /*9ff0*/  @P6 LDGSTS.E.BYPASS.LTC128B.128 [R127+0xc100], [R2.64], !P4 ;  /* 0x0c100000027f6fae */ /* 0x0003e2000e101d48 */
[--C-:B------:R-:W-:Y:S02]  /*a000*/  @P6 IADD3.X R107, RZ, c[0x0][0x1cc], R104.reuse, P0, P5 ;  /* 0x00007300ff6b6a10 */ /* 0x100fe400007ea468 */
[----:B------:R-:W-:Y:S05]  /*a010*/  @P6 IADD3 R0, P5, R0, 0x100, RZ ;  /* 0x0000010000006810 */ /* 0x000fea0007fbe0ff */
[----:B------:R2:W-:Y:S02]  /*a020*/  @P6 LDGSTS.E.BYPASS.LTC128B.128 [R127+0xf100], [R106.64], !P3 ;  /* 0x0f1000006a7f6fae */ /* 0x0005e4000d901d48 */
[----:B--2---:R-:W-:Y:S01]  /*a030*/  @P6 IADD3 R106, P0, R0, c[0x0][0x1c8], RZ ;  /* 0x00007200006a6a10 */ /* 0x004fe20007f1e0ff */
[--C-:B------:R-:W-:Y:S03]  /*a040*/  FFMA.FTZ R0, R210, c[0x0][0x2d0], -R103.reuse ;  /* 0x0000b400d2007a23 */ /* 0x100fe60000010867 */
[----:B------:R-:W-:Y:S02]  /*a050*/  @P6 IADD3.X R107, RZ, c[0x0][0x1cc], R104, P0, P5 ;  /* 0x00007300ff6b6a10 */ /* 0x000fe400007ea468 */
[----:B------:R-:W-:Y:S01]  /*a060*/  @P6 MOV R104, 0x6 ;  /* 0x0000000600686802 */ /* 0x000fe20000000f00 */
[----:B------:R-:W2:Y:S02]  /*a070*/  MUFU.EX2 R0, R0 ;  /* 0x0000000000007308 */ /* 0x000ea40000000800 */
[----:B------:R3:W-:Y:S02]  /*a080*/  @P6 LDGSTS.E.BYPASS.LTC128B.128 [R127+0x12100], [R106.64], !P2 ;  /* 0x121000006a7f6fae */ /* 0x0007e4000d101d48 */
[----:B---3--:R-:W-:Y:S04]  /*a090*/  @P6 MOV R106, c[0x0][0x1e0] ;  /* 0x00007800006a6a02 */ /* 0x008fe80000000f00 */
[C---:B------:R-:W-:Y:S01]  /*a0a0*/  @P6 SHF.L.U64.HI R104, R106.reuse, R104, c[0x0][0x1e4] ;  /* 0x000079006a686619 */ /* 0x040fe20000010268 */
[----:B------:R-:W-:Y:S05]  /*a0b0*/  @P6 IMAD.SHL.U32 R106, R106, 0x40, RZ ;  /* 0x000000406a6a6824 */ /* 0x000fea00078e00ff */
[----:B-1----:R-:W-:Y:S04]  /*a0c0*/  @P6 IADD3 R2, P0, R2, R106, RZ ;  /* 0x0000006a02026210 */ /* 0x002fe80007f1e0ff */
[----:B------:R-:W-:Y:S02]  /*a0d0*/  @P6 IADD3.X R3, R104, R3, RZ, P0, !PT ;  /* 0x0000000368036210 */ /* 0x000fe400007fe4ff */
[----:B------:R-:W-:Y:S03]  /*a0e0*/  @P6 IADD3 R106, P0, R106, R2, RZ ;  /* 0x000000026a6a6210 */ /* 0x000fe60007f1e0ff */
[----:B------:R1:W-:Y:S01]  /*a0f0*/  @P6 LDGSTS.E.BYPASS.LTC128B.128 [R127+0xd100], [R2.64], !P4 ;  /* 0x0d100000027f6fae */ /* 0x0003e2000e101d48 */
[----:B------:R-:W-:Y:S02]  /*a100*/  @P6 IADD3.X R107, R104, R3, RZ, P0, !PT ;  /* 0x00000003686b6210 */ /* 0x000fe400007fe4ff */
[----:B--2---:R-:W-:Y:S01]  /*a110*/  F2FP.BF16.PACK_AB R104, R0, R166 ;  /* 0x000000a60068723e */ /* 0x004fe200000010ff */
[--C-:B------:R-:W-:Y:S04]  /*a120*/  FFMA.FTZ R166, R136, c[0x0][0x2d0], -R164.reuse ;  /* 0x0000b40088a67a23 */ /* 0x100fe800000108a4 */
[----:B------:R1:W-:Y:S02]  /*a130*/  @P6 LDGSTS.E.BYPASS.LTC128B.128 [R127+0x10100], [R2.64+0x80], !P3 ;  /* 0x10100080027f6fae */ /* 0x0003e4000d901d48 */
[----:B------:R-:W-:Y:S06]  /*a140*/  MUFU.EX2 R166, R166 ;  /* 0x000000a600a67308 */ /* 0x000fec0000000800 */
[----:B------:R1:W-:Y:S08]  /*a150*/  @P6 LDGSTS.E.BYPASS.LTC128B.128 [R127+0x13100], [R2.64+0x100], !P2 ;  /* 0x13100100027f6fae */ /* 0x0003f0000d101d48 */
[----:B------:R2:W-:Y:S08]  /*a160*/  @P6 LDGSTS.E.BYPASS.LTC128B.128 [R127+0xe100], [R106.64], !P4 ;  /* 0x0e1000006a7f6fae */ /* 0x0005f0000e101d48 */
[----:B------:R2:W-:Y:S08]  /*a170*/  @P6 LDGSTS.E.BYPASS.LTC128B.128 [R127+0x11100], [R106.64+0x80], !P3 ;  /* 0x111000806a7f6fae */ /* 0x0005f0000d901d48 */
[----:B------:R2:W-:Y:S01]  /*a180*/  @P6 LDGSTS.E.BYPASS.LTC128B.128 [R127+0x14100], [R106.64+0x100], !P2 ;  /* 0x141001006a7f6fae */ /* 0x0005e2000d101d48 */
[--C-:B-1----:R-:W-:Y:S02]  /*a190*/  FFMA.FTZ R2, R167, c[0x0][0x2d0], -R164.reuse ;  /* 0x0000b400a7027a23 */ /* 0x102fe400000108a4 */
[----:B------:R-:W-:Y:S05]  /*a1a0*/  FFMA.FTZ R3, R212, c[0x0][0x2d0], -R103 ;  /* 0x0000b400d4037a23 */ /* 0x000fea0000010867 */
[----:B------:R-:W0:Y:S01]  /*a1b0*/  LDGDEPBAR ;  /* 0x00000000000079af */ /* 0x000e220000000000 */
[----:B------:R-:W1:Y:S10]  /*a1c0*/  MUFU.EX2 R2, R2 ;  /* 0x0000000200027308 */ /* 0x000e740000000800 */
[----:B------:R3:W4:Y:S01]  /*a1d0*/  MUFU.EX2 R114, R3 ;  /* 0x0000000300727308 */ /* 0x0007220000000800 */
[----:B--2---:R-:W-:Y:S02]  /*a1e0*/  FADD.FTZ R106, R0, R213 ;  /* 0x000000d5006a7221 */ /* 0x004fe40000010000 */
[----:B------:R-:W-:Y:S02]  /*a1f0*/  FFMA.FTZ R0, R209, c[0x0][0x2d0], -R164 ;  /* 0x0000b400d1007a23 */ /* 0x000fe400000108a4 */
[----:B------:R-:W-:Y:S02]  /*a200*/  FADD.FTZ R115, R112, R106 ;  /* 0x0000006a70737221 */ /* 0x000fe40000010000 */
[C---:B-1----:R-:W-:Y:S03]  /*a210*/  FADD.FTZ R121, R2.reuse, R108 ;  /* 0x0000006c02797221 */ /* 0x042fe60000010000 */
[----:B------:R1:W-:Y:S01]  /*a220*/  MUFU.EX2 R113, R0 ;  /* 0x0000000000717308 */ /* 0x0003e20000000800 */
[----:B------:R-:W2:Y:S01]  /*a230*/  LDSM.16.MT88.4 R108, [R224] ;  /* 0x00000000e06c783b */ /* 0x000ea20000004200 */
[----:B------:R-:W-:Y:S01]  /*a240*/  F2FP.BF16.PACK_AB R105, R2, R165 ;  /* 0x000000a50269723e */ /* 0x000fe200000010ff */
[--C-:B------:R-:W-:Y:S02]  /*a250*/  FFMA.FTZ R2, R220, c[0x0][0x2d0], -R103.reuse ;  /* 0x0000b400dc027a23 */ /* 0x100fe40000010867 */
[--C-:B------:R-:W-:Y:S02]  /*a260*/  FFMA.FTZ R165, R153, c[0x0][0x2d0], -R103.reuse ;  /* 0x0000b40099a57a23 */ /* 0x100fe40000010867 */
[--C-:B---3--:R-:W-:Y:S01]  /*a270*/  FFMA.FTZ R3, R208, c[0x0][0x2d0], -R164.reuse ;  /* 0x0000b400d0037a23 */ /* 0x108fe200000108a4 */
[----:B----4-:R-:W-:Y:S02]  /*a280*/  F2FP.BF16.PACK_AB R106, R114, R112 ;  /* 0x00000070726a723e */ /* 0x010fe400000010ff */
[----:B------:R3:W-:Y:S01]  /*a290*/  MUFU.EX2 R119, R2 ;  /* 0x0000000200777308 */ /* 0x0007e20000000800 */
[--C-:B------:R-:W-:Y:S09]  /*a2a0*/  FFMA.FTZ R112, R216, c[0x0][0x2d0], -R164.reuse ;  /* 0x0000b400d8707a23 */ /* 0x100ff200000108a4 */
[----:B------:R-:W4:Y:S01]  /*a2b0*/  MUFU.EX2 R3, R3 ;  /* 0x0000000300037308 */ /* 0x000f220000000800 */
[----:B-1----:R-:W-:Y:S09]  /*a2c0*/  FFMA.FTZ R0, R219, c[0x0][0x2d0], -R103 ;  /* 0x0000b400db007a23 */ /* 0x002ff20000010867 */
[----:B------:R-:W-:Y:S01]  /*a2d0*/  MUFU.EX2 R120, R112 ;  /* 0x0000007000787308 */ /* 0x000fe20000000800 */
[--C-:B---3--:R-:W-:Y:S09]  /*a2e0*/  FFMA.FTZ R2, R215, c[0x0][0x2d0], -R164.reuse ;  /* 0x0000b400d7027a23 */ /* 0x108ff200000108a4 */
[----:B------:R1:W-:Y:S01]  /*a2f0*/  MUFU.EX2 R116, R2 ;  /* 0x0000000200747308 */ /* 0x0003e20000000800 */
[----:B----4-:R-:W-:Y:S01]  /*a300*/  F2FP.BF16.PACK_AB R107, R113, R3 ;  /* 0x00000003716b723e */ /* 0x010fe200000010ff */
[----:B------:R-:W-:Y:S04]  /*a310*/  FADD.FTZ R3, R3, R121 ;  /* 0x0000007903037221 */ /* 0x000fe80000010000 */
[----:B------:R-:W-:Y:S04]  /*a320*/  FADD.FTZ R122, R113, R3 ;  /* 0x00000003717a7221 */ /* 0x000fe80000010000 */
[----:B------:R-:W3:Y:S01]  /*a330*/  MUFU.EX2 R0, R0 ;  /* 0x0000000000007308 */ /* 0x000ee20000000800 */
[C---:B--2---:R-:W-:Y:S05]  /*a340*/  HMMA.16816.F32.BF16 R4, R104.reuse, R108, R4 ;  /* 0x0000006c6804723c */ /* 0x044fea0000041804 */
[--C-:B------:R-:W-:Y:S03]  /*a350*/  FFMA.FTZ R3, R130, c[0x0][0x2d0], -R164.reuse ;  /* 0x0000b40082037a23 */ /* 0x100fe600000108a4 */
[C---:B------:R-:W-:Y:S01]  /*a360*/  HMMA.16816.F32.BF16 R8, R104.reuse, R110, R8 ;  /* 0x0000006e6808723c */ /* 0x040fe20000041808 */
[----:B------:R-:W2:Y:S01]  /*a370*/  LDSM.16.MT88.4 R108, [R228] ;  /* 0x00000000e46c783b */ /* 0x000ea20000004200 */
[----:B------:R-:W-:Y:S02]  /*a380*/  MUFU.EX2 R130, R3 ;  /* 0x0000000300827308 */ /* 0x000fe40000000800 */
[--C-:B-1----:R-:W-:Y:S08]  /*a390*/  FFMA.FTZ R2, R214, c[0x0][0x2d0], -R164.reuse ;  /* 0x0000b400d6027a23 */ /* 0x102ff000000108a4 */
[----:B------:R1:W4:Y:S10]  /*a3a0*/  MUFU.EX2 R118, R2 ;  /* 0x0000000200767308 */ /* 0x0003340000000800 */
[----:B------:R-:W-:Y:S01]  /*a3b0*/  MUFU.EX2 R165, R165 ;  /* 0x000000a500a57308 */ /* 0x000fe20000000800 */
[--C-:B-1----:R-:W-:Y:S09]  /*a3c0*/  FFMA.FTZ R2, R221, c[0x0][0x2d0], -R103.reuse ;  /* 0x0000b400dd027a23 */ /* 0x102ff20000010867 */
[----:B------:R1:W-:Y:S01]  /*a3d0*/  MUFU.EX2 R117, R2 ;  /* 0x0000000200757308 */ /* 0x0003e20000000800 */
[C---:B--2---:R-:W-:Y:S08]  /*a3e0*/  HMMA.16816.F32.BF16 R12, R104.reuse, R108, R12 ;  /* 0x0000006c680c723c */ /* 0x044ff0000004180c */
[C---:B------:R-:W-:Y:S01]  /*a3f0*/  HMMA.16816.F32.BF16 R16, R104.reuse, R110, R16 ;  /* 0x0000006e6810723c */ /* 0x040fe20000041810 */
[----:B------:R-:W2:Y:S03]  /*a400*/  LDSM.16.MT88.4 R108, [R227] ;  /* 0x00000000e36c783b */ /* 0x000ea60000004200 */
[----:B-1----:R-:W-:Y:S01]  /*a410*/  FFMA.FTZ R2, R222, c[0x0][0x2d0], -R103 ;  /* 0x0000b400de027a23 */ /* 0x002fe20000010867 */
[----:B------:R-:W-:Y:S03]  /*a420*/  IADD3 R222, R218, -0x1, RZ ;  /* 0xffffffffdade7810 */ /* 0x000fe60007ffe0ff */
[----:B------:R1:W1:Y:S01]  /*a430*/  MUFU.EX2 R127, R2 ;  /* 0x00000002007f7308 */ /* 0x0002620000000800 */
[C---:B--2---:R-:W-:Y:S03]  /*a440*/  HMMA.16816.F32.BF16 R20, R104.reuse, R108, R20 ;  /* 0x0000006c6814723c */ /* 0x044fe60000041814 */
[----:B-1----:R-:W-:Y:S06]  /*a450*/  FFMA.FTZ R2, R217, c[0x0][0x2d0], -R164 ;  /* 0x0000b400d9027a23 */ /* 0x002fec00000108a4 */
[----:B------:R1:W2:Y:S01]  /*a460*/  MUFU.EX2 R124, R2 ;  /* 0x00000002007c7308 */ /* 0x0002a20000000800 */
[C---:B------:R-:W-:Y:S01]  /*a470*/  HMMA.16816.F32.BF16 R24, R104.reuse, R110, R24 ;  /* 0x0000006e6818723c */ /* 0x040fe20000041818 */
[----:B------:R-:W2:Y:S02]  /*a480*/  LDSM.16.MT88.4 R108, [R249] ;  /* 0x00000000f96c783b */ /* 0x000ea40000004200 */
[----:B-1----:R-:W-:Y:S06]  /*a490*/  FADD.FTZ R2, R114, R115 ;  /* 0x0000007372027221 */ /* 0x002fec0000010000 */
[----:B------:R-:W-:Y:S03]  /*a4a0*/  LDSM.16.MT88.4 R112, [R228+0x1000] ;  /* 0x00100000e470783b */ /* 0x000fe60000004200 */
[----:B---3--:R-:W-:Y:S02]  /*a4b0*/  FADD.FTZ R121, R0, R2 ;  /* 0x0000000200797221 */ /* 0x008fe40000010000 */
[----:B------:R-:W-:Y:S04]  /*a4c0*/  FADD.FTZ R2, R116, R122 ;  /* 0x0000007a74027221 */ /* 0x000fe80000010000 */
[----:B----4-:R-:W-:Y:S04]  /*a4d0*/  FADD.FTZ R2, R118, R2 ;  /* 0x0000000276027221 */ /* 0x010fe80000010000 */
[----:B------:R-:W-:Y:S01]  /*a4e0*/  FADD.FTZ R2, R120, R2 ;  /* 0x0000000278027221 */ /* 0x000fe20000010000 */
[C---:B--2---:R-:W-:Y:S08]  /*a4f0*/  HMMA.16816.F32.BF16 R28, R104.reuse, R108, R28 ;  /* 0x0000006c681c723c */ /* 0x044ff0000004181c */
        /* <DEDUP_REMOVED lines=25> */
[----:B------:R-:W1:Y:S06]  /*a690*/  LDSM.16.MT88.4 R108, [R224+0x800] ;  /* 0x00080000e06c783b */ /* 0x000e6c0000004200 */
[----:B------:R-:W-:Y:S01]  /*a6a0*/  F2FP.BF16.PACK_AB R104, R119, R0 ;  /* 0x000000007768723e */ /* 0x000fe200000010ff */
[--C-:B------:R-:W-:Y:S01]  /*a6b0*/  FFMA.FTZ R0, R126, c[0x0][0x2d0], -R103.reuse ;  /* 0x0000b4007e007a23 */ /* 0x100fe20000010867 */
[----:B------:R-:W-:Y:S03]  /*a6c0*/  F2FP.BF16.PACK_AB R105, R118, R116 ;  /* 0x000000747669723e */ /* 0x000fe600000010ff */
[----:B------:R-:W-:Y:S02]  /*a6d0*/  F2FP.BF16.PACK_AB R106, R127, R117 ;  /* 0x000000757f6a723e */ /* 0x000fe400000010ff */
[C---:B------:R-:W-:Y:S01]  /*a6e0*/  F2FP.BF16.PACK_AB R107, R124.reuse, R120 ;  /* 0x000000787c6b723e */ /* 0x040fe200000010ff */
[----:B------:R-:W-:Y:S01]  /*a6f0*/  FADD.FTZ R124, R124, R2 ;  /* 0x000000027c7c7221 */ /* 0x000fe20000010000 */
[----:B------:R-:W-:Y:S02]  /*a700*/  MOV R126, R123 ;  /* 0x0000007b007e7202 */ /* 0x000fe40000000f00 */
[----:B------:R2:W3:Y:S03]  /*a710*/  MUFU.EX2 R123, R0 ;  /* 0x00000000007b7308 */ /* 0x0004e60000000800 */
[C---:B-1----:R-:W-:Y:S03]  /*a720*/  HMMA.16816.F32.BF16 R4, R104.reuse, R108, R4 ;  /* 0x0000006c6804723c */ /* 0x042fe60000041804 */
[--C-:B--2---:R-:W-:Y:S02]  /*a730*/  FFMA.FTZ R0, R154, c[0x0][0x2d0], -R103.reuse ;  /* 0x0000b4009a007a23 */ /* 0x104fe40000010867 */
[----:B------:R-:W-:Y:S01]  /*a740*/  IMAD.MOV.U32 R154, RZ, RZ, R150 ;  /* 0x000000ffff9a7224 */ /* 0x000fe200078e0096 */
[----:B------:R-:W-:Y:S02]  /*a750*/  MOV R150, R146 ;  /* 0x0000009200967202 */ /* 0x000fe40000000f00 */
[C---:B------:R-:W-:Y:S01]  /*a760*/  HMMA.16816.F32.BF16 R8, R104.reuse, R110, R8 ;  /* 0x0000006e6808723c */ /* 0x040fe20000041808 */
[----:B------:R-:W1:Y:S03]  /*a770*/  LDSM.16.MT88.4 R108, [R228+0x800] ;  /* 0x00080000e46c783b */ /* 0x000e660000004200 */
[----:B------:R-:W-:Y:S02]  /*a780*/  MOV R146, R131 ;  /* 0x0000008300927202 */ /* 0x000fe40000000f00 */
[----:B------:R-:W-:Y:S02]  /*a790*/  MOV R131, R129 ;  /* 0x0000008100837202 */ /* 0x000fe40000000f00 */
[----:B------:R2:W4:Y:S04]  /*a7a0*/  MUFU.EX2 R129, R0 ;  /* 0x0000000000817308 */ /* 0x0005280000000800 */
[--C-:B--2---:R-:W-:Y:S06]  /*a7b0*/  FFMA.FTZ R0, R126, c[0x0][0x2d0], -R164.reuse ;  /* 0x0000b4007e007a23 */ /* 0x104fec00000108a4 */
[----:B------:R2:W-:Y:S01]  /*a7c0*/  MUFU.EX2 R125, R0 ;  /* 0x00000000007d7308 */ /* 0x0005e20000000800 */
[C---:B-1----:R-:W-:Y:S08]  /*a7d0*/  HMMA.16816.F32.BF16 R12, R104.reuse, R108, R12 ;  /* 0x0000006c680c723c */ /* 0x042ff0000004180c */
[C---:B------:R-:W-:Y:S01]  /*a7e0*/  HMMA.16816.F32.BF16 R16, R104.reuse, R110, R16 ;  /* 0x0000006e6810723c */ /* 0x040fe20000041810 */
[----:B------:R-:W1:Y:S03]  /*a7f0*/  LDSM.16.MT88.4 R108, [R227+0x800] ;  /* 0x00080000e36c783b */ /* 0x000e660000004200 */
[----:B--2---:R-:W-:Y:S05]  /*a800*/  FFMA.FTZ R0, R223, c[0x0][0x2d0], -R164 ;  /* 0x0000b400df007a23 */ /* 0x004fea00000108a4 */
[----:B------:R-:W2:Y:S01]  /*a810*/  LDL R223, [R1+0xc] ;  /* 0x00000c0001df7983 */ /* 0x000ea20000100800 */
[----:B------:R3:W-:Y:S02]  /*a820*/  MUFU.EX2 R126, R0 ;  /* 0x00000000007e7308 */ /* 0x0007e40000000800 */
[----:B---3--:R-:W-:Y:S01]  /*a830*/  FFMA.FTZ R0, R155, c[0x0][0x2d0], -R103 ;  /* 0x0000b4009b007a23 */ /* 0x008fe20000010867 */
[C---:B-1----:R-:W-:Y:S03]  /*a840*/  HMMA.16816.F32.BF16 R20, R104.reuse, R108, R20 ;  /* 0x0000006c6814723c */ /* 0x042fe60000041814 */
[----:B------:R-:W-:Y:S01]  /*a850*/  IMAD.MOV.U32 R155, RZ, RZ, R154 ;  /* 0x000000ffff9b7224 */ /* 0x000fe200078e009a */
[----:B------:R-:W-:Y:S02]  /*a860*/  MOV R154, R150 ;  /* 0x00000096009a7202 */ /* 0x000fe40000000f00 */
[----:B------:R-:W-:Y:S01]  /*a870*/  MOV R150, R147 ;  /* 0x0000009300967202 */ /* 0x000fe20000000f00 */
[----:B------:R-:W-:Y:S01]  /*a880*/  IMAD.MOV.U32 R147, RZ, RZ, R135 ;  /* 0x000000ffff937224 */ /* 0x000fe200078e0087 */
[C---:B------:R-:W-:Y:S01]  /*a890*/  HMMA.16816.F32.BF16 R24, R104.reuse, R110, R24 ;  /* 0x0000006e6818723c */ /* 0x040fe20000041818 */
[----:B------:R-:W1:Y:S03]  /*a8a0*/  LDSM.16.MT88.4 R108, [R230+0x800] ;  /* 0x00080000e66c783b */ /* 0x000e660000004200 */
[----:B------:R-:W-:Y:S02]  /*a8b0*/  MOV R135, R131 ;  /* 0x0000008300877202 */ /* 0x000fe40000000f00 */
[----:B------:R3:W1:Y:S02]  /*a8c0*/  MUFU.EX2 R131, R0 ;  /* 0x0000000000837308 */ /* 0x0006640000000800 */
[----:B---3--:R-:W-:Y:S08]  /*a8d0*/  FFMA.FTZ R0, R141, c[0x0][0x2d0], -R103 ;  /* 0x0000b4008d007a23 */ /* 0x008ff00000010867 */
[----:B------:R3:W3:Y:S01]  /*a8e0*/  MUFU.EX2 R141, R0 ;  /* 0x00000000008d7308 */ /* 0x0006e20000000800 */
[C---:B-1----:R-:W-:Y:S08]  /*a8f0*/  HMMA.16816.F32.BF16 R28, R104.reuse, R108, R28 ;  /* 0x0000006c681c723c */ /* 0x042ff0000004181c */
[C---:B------:R-:W-:Y:S01]  /*a900*/  HMMA.16816.F32.BF16 R32, R104.reuse, R110, R32 ;  /* 0x0000006e6820723c */ /* 0x040fe20000041820 */
[----:B------:R-:W1:Y:S03]  /*a910*/  LDSM.16.MT88.4 R108, [R224+0x3800] ;  /* 0x00380000e06c783b */ /* 0x000e660000004200 */
[----:B---3--:R-:W-:Y:S01]  /*a920*/  FFMA.FTZ R0, R155, c[0x0][0x2d0], -R164 ;  /* 0x0000b4009b007a23 */ /* 0x008fe200000108a4 */
[----:B------:R-:W-:Y:S01]  /*a930*/  MOV R155, R150 ;  /* 0x00000096009b7202 */ /* 0x000fe20000000f00 */
[----:B------:R-:W-:Y:S01]  /*a940*/  IMAD.MOV.U32 R150, RZ, RZ, R135 ;  /* 0x000000ffff967224 */ /* 0x000fe200078e0087 */
[----:B------:R-:W-:Y:S02]  /*a950*/  MOV R135, R140 ;  /* 0x0000008c00877202 */ /* 0x000fe40000000f00 */
[----:B------:R3:W-:Y:S03]  /*a960*/  MUFU.EX2 R140, R0 ;  /* 0x00000000008c7308 */ /* 0x0007e60000000800 */
[----:B---3--:R-:W-:Y:S01]  /*a970*/  FADD.FTZ R0, R119, R121 ;  /* 0x0000007977007221 */ /* 0x008fe20000010000 */
[C---:B-1----:R-:W-:Y:S03]  /*a980*/  HMMA.16816.F32.BF16 R36, R104.reuse, R108, R36 ;  /* 0x0000006c6824723c */ /* 0x042fe60000041824 */
[----:B------:R-:W-:Y:S02]  /*a990*/  FADD.FTZ R122, R117, R0 ;  /* 0x00000000757a7221 */ /* 0x000fe40000010000 */
[----:B------:R-:W-:Y:S01]  /*a9a0*/  LDSM.16.MT88.4 R116, [R228+0x1800] ;  /* 0x00180000e474783b */ /* 0x000fe20000004200 */
[--C-:B------:R-:W-:Y:S02]  /*a9b0*/  FFMA.FTZ R0, R133, c[0x0][0x2d0], -R103.reuse ;  /* 0x0000b40085007a23 */ /* 0x100fe40000010867 */
[C---:B------:R-:W-:Y:S02]  /*a9c0*/  HMMA.16816.F32.BF16 R40, R104.reuse, R110, R40 ;  /* 0x0000006e6828723c */ /* 0x040fe40000041828 */
[----:B------:R1:W3:Y:S02]  /*a9d0*/  MUFU.EX2 R133, R0 ;  /* 0x0000000000857308 */ /* 0x0002e40000000800 */
[----:B------:R-:W-:Y:S01]  /*a9e0*/  FADD.FTZ R122, R127, R122 ;  /* 0x0000007a7f7a7221 */ /* 0x000fe20000010000 */
[----:B------:R-:W3:Y:S03]  /*a9f0*/  LDSM.16.MT88.4 R108, [R228+0x3800] ;  /* 0x00380000e46c783b */ /* 0x000ee60000004200 */
[----:B------:R-:W-:Y:S04]  /*aa00*/  FADD.FTZ R2, R123, R122 ;  /* 0x0000007a7b027221 */ /* 0x000fe80000010000 */
[----:B----4-:R-:W-:Y:S04]  /*aa10*/  FADD.FTZ R2, R129, R2 ;  /* 0x0000000281027221 */ /* 0x010fe80000010000 */
[----:B------:R-:W-:Y:S04]  /*aa20*/  FADD.FTZ R2, R131, R2 ;  /* 0x0000000283027221 */ /* 0x000fe80000010000 */
[----:B------:R-:W-:Y:S02]  /*aa30*/  FADD.FTZ R2, R141, R2 ;  /* 0x000000028d027221 */ /* 0x000fe40000010000 */
[----:B-1----:R-:W-:Y:S02]  /*aa40*/  FFMA.FTZ R0, R135, c[0x0][0x2d0], -R103 ;  /* 0x0000b40087007a23 */ /* 0x002fe40000010867 */
[----:B---3--:R-:W-:Y:S02]  /*aa50*/  FADD.FTZ R2, R133, R2 ;  /* 0x0000000285027221 */ /* 0x008fe40000010000 */
[----:B------:R1:W3:Y:S01]  /*aa60*/  MUFU.EX2 R135, R0 ;  /* 0x0000000000877308 */ /* 0x0002e20000000800 */
[C---:B------:R-:W-:Y:S08]  /*aa70*/  HMMA.16816.F32.BF16 R44, R104.reuse, R108, R44 ;  /* 0x0000006c682c723c */ /* 0x040ff0000004182c */
[C---:B------:R-:W-:Y:S01]  /*aa80*/  HMMA.16816.F32.BF16 R48, R104.reuse, R110, R48 ;  /* 0x0000006e6830723c */ /* 0x040fe20000041830 */
[----:B------:R-:W4:Y:S03]  /*aa90*/  LDSM.16.MT88.4 R108, [R227+0x3800] ;  /* 0x00380000e36c783b */ /* 0x000f260000004200 */
[----:B-1----:R-:W-:Y:S01]  /*aaa0*/  FFMA.FTZ R0, R150, c[0x0][0x2d0], -R164 ;  /* 0x0000b40096007a23 */ /* 0x002fe200000108a4 */
[----:B------:R-:W-:Y:S01]  /*aab0*/  MOV R150, R132 ;  /* 0x0000008400967202 */ /* 0x000fe20000000f00 */
[----:B---3--:R-:W-:Y:S02]  /*aac0*/  FADD.FTZ R2, R135, R2 ;  /* 0x0000000287027221 */ /* 0x008fe40000010000 */
[----:B------:R1:W-:Y:S04]  /*aad0*/  MUFU.EX2 R132, R0 ;  /* 0x0000000000847308 */ /* 0x0003e80000000800 */
[----:B-1----:R-:W-:Y:S02]  /*aae0*/  FFMA.FTZ R0, R147, c[0x0][0x2d0], -R164 ;  /* 0x0000b40093007a23 */ /* 0x002fe400000108a4 */
[----:B------:R-:W-:Y:S01]  /*aaf0*/  IMAD.MOV.U32 R147, RZ, RZ, R146 ;  /* 0x000000ffff937224 */ /* 0x000fe200078e0092 */
[----:B------:R-:W-:Y:S02]  /*ab00*/  MOV R146, R143 ;  /* 0x0000008f00927202 */ /* 0x000fe40000000f00 */
[----:B------:R-:W-:Y:S01]  /*ab10*/  MOV R143, R142 ;  /* 0x0000008e008f7202 */ /* 0x000fe20000000f00 */
[----:B------:R-:W-:Y:S01]  /*ab20*/  IMAD.MOV.U32 R142, RZ, RZ, R139 ;  /* 0x000000ffff8e7224 */ /* 0x000fe200078e008b */
[----:B------:R-:W-:Y:S01]  /*ab30*/  MOV R139, R138 ;  /* 0x0000008a008b7202 */ /* 0x000fe20000000f00 */
[--C-:B------:R-:W-:Y:S01]  /*ab40*/  FFMA.FTZ R3, R146, c[0x0][0x2d0], -R103.reuse ;  /* 0x0000b40092037a23 */ /* 0x100fe20000010867 */
[C---:B----4-:R-:W-:Y:S03]  /*ab50*/  HMMA.16816.F32.BF16 R52, R104.reuse, R108, R52 ;  /* 0x0000006c6834723c */ /* 0x050fe60000041834 */
[----:B------:R-:W-:Y:S01]  /*ab60*/  MOV R138, R134 ;  /* 0x00000086008a7202 */ /* 0x000fe20000000f00 */
[--C-:B------:R-:W-:Y:S01]  /*ab70*/  FFMA.FTZ R120, R143, c[0x0][0x2d0], -R103.reuse ;  /* 0x0000b4008f787a23 */ /* 0x100fe20000010867 */
[----:B------:R1:W-:Y:S01]  /*ab80*/  MUFU.EX2 R134, R0 ;  /* 0x0000000000867308 */ /* 0x0003e20000000800 */
[--C-:B------:R-:W-:Y:S02]  /*ab90*/  FFMA.FTZ R121, R142, c[0x0][0x2d0], -R103.reuse ;  /* 0x0000b4008e797a23 */ /* 0x100fe40000010867 */
[C---:B------:R-:W-:Y:S01]  /*aba0*/  HMMA.16816.F32.BF16 R56, R104.reuse, R110, R56 ;  /* 0x0000006e6838723c */ /* 0x040fe20000041838 */
[----:B------:R-:W3:Y:S03]  /*abb0*/  LDSM.16.MT88.4 R108, [R230+0x3800] ;  /* 0x00380000e66c783b */ /* 0x000ee60000004200 */
[--C-:B------:R-:W-:Y:S02]  /*abc0*/  FFMA.FTZ R167, R139, c[0x0][0x2d0], -R103.reuse ;  /* 0x0000b4008ba77a23 */ /* 0x100fe40000010867 */
[--C-:B------:R-:W-:Y:S01]  /*abd0*/  FFMA.FTZ R208, R138, c[0x0][0x2d0], -R103.reuse ;  /* 0x0000b4008ad07a23 */ /* 0x100fe20000010867 */
[----:B------:R-:W-:Y:S10]  /*abe0*/  MUFU.EX2 R214, R120 ;  /* 0x0000007800d67308 */ /* 0x000ff40000000800 */
[----:B------:R-:W-:Y:S01]  /*abf0*/  MUFU.EX2 R211, R121 ;  /* 0x0000007900d37308 */ /* 0x000fe20000000800 */
[--C-:B-1----:R-:W-:Y:S09]  /*ac00*/  FFMA.FTZ R0, R155, c[0x0][0x2d0], -R103.reuse ;  /* 0x0000b4009b007a23 */ /* 0x102ff20000010867 */
[----:B------:R1:W4:Y:S10]  /*ac10*/  MUFU.EX2 R221, R0 ;  /* 0x0000000000dd7308 */ /* 0x0003340000000800 */
[----:B------:R2:W-:Y:S01]  /*ac20*/  MUFU.EX2 R215, R3 ;  /* 0x0000000300d77308 */ /* 0x0005e20000000800 */
[C---:B---3--:R-:W-:Y:S09]  /*ac30*/  HMMA.16816.F32.BF16 R60, R104.reuse, R108, R60 ;  /* 0x0000006c683c723c */ /* 0x048ff2000004183c */
[----:B------:R-:W-:Y:S01]  /*ac40*/  MUFU.EX2 R167, R167 ;  /* 0x000000a700a77308 */ /* 0x000fe20000000800 */
[C---:B------:R-:W-:Y:S01]  /*ac50*/  HMMA.16816.F32.BF16 R64, R104.reuse, R110, R64 ;  /* 0x0000006e6840723c */ /* 0x040fe20000041840 */
[----:B------:R-:W3:Y:S02]  /*ac60*/  LDSM.16.MT88.4 R108, [R224+0x6800] ;  /* 0x00680000e06c783b */ /* 0x000ee40000004200 */
[--C-:B-1----:R-:W-:Y:S02]  /*ac70*/  FFMA.FTZ R0, R154, c[0x0][0x2d0], -R103.reuse ;  /* 0x0000b4009a007a23 */ /* 0x102fe40000010867 */
[----:B----4-:R-:W-:Y:S04]  /*ac80*/  FADD.FTZ R2, R221, R2 ;  /* 0x00000002dd027221 */ /* 0x010fe80000010000 */
[----:B------:R1:W4:Y:S03]  /*ac90*/  MUFU.EX2 R220, R0 ;  /* 0x0000000000dc7308 */ /* 0x0003260000000800 */
[----:B--2---:R-:W-:Y:S02]  /*aca0*/  FFMA.FTZ R3, R137, c[0x0][0x2d0], -R164 ;  /* 0x0000b40089037a23 */ /* 0x004fe400000108a4 */
[----:B------:R-:W-:Y:S01]  /*acb0*/  LDSM.16.MT88.4 R136, [R230+0x2800] ;  /* 0x00280000e688783b */ /* 0x000fe20000004200 */
[----:B------:R-:W-:Y:S01]  /*acc0*/  ISETP.GT.AND P0, PT, R218, R223, PT ;  /* 0x000000dfda00720c */ /* 0x000fe20003f04270 */
[----:B------:R-:W-:Y:S03]  /*acd0*/  IMAD.MOV.U32 R218, RZ, RZ, R222 ;  /* 0x000000ffffda7224 */ /* 0x000fe600078e00de */
[----:B------:R-:W-:Y:S10]  /*ace0*/  MUFU.EX2 R208, R208 ;  /* 0x000000d000d07308 */ /* 0x000ff40000000800 */
[----:B------:R-:W-:Y:S01]  /*acf0*/  MUFU.EX2 R3, R3 ;  /* 0x0000000300037308 */ /* 0x000fe20000000800 */
[----:B-1----:R-:W-:Y:S02]  /*ad00*/  FFMA.FTZ R0, R151, c[0x0][0x2d0], -R164 ;  /* 0x0000b40097007a23 */ /* 0x002fe400000108a4 */
[----:B----4-:R-:W-:Y:S07]  /*ad10*/  FADD.FTZ R2, R220, R2 ;  /* 0x00000002dc027221 */ /* 0x010fee0000010000 */
[----:B------:R1:W-:Y:S01]  /*ad20*/  MUFU.EX2 R219, R0 ;  /* 0x0000000000db7308 */ /* 0x0003e20000000800 */
[C---:B---3--:R-:W-:Y:S08]  /*ad30*/  HMMA.16816.F32.BF16 R68, R104.reuse, R108, R68 ;  /* 0x0000006c6844723c */ /* 0x048ff00000041844 */
[C---:B------:R-:W-:Y:S01]  /*ad40*/  HMMA.16816.F32.BF16 R72, R104.reuse, R110, R72 ;  /* 0x0000006e6848723c */ /* 0x040fe20000041848 */
[----:B------:R-:W2:Y:S03]  /*ad50*/  LDSM.16.MT88.4 R108, [R228+0x6800] ;  /* 0x00680000e46c783b */ /* 0x000ea60000004200 */
[--C-:B-1----:R-:W-:Y:S04]  /*ad60*/  FFMA.FTZ R0, R150, c[0x0][0x2d0], -R164.reuse ;  /* 0x0000b40096007a23 */ /* 0x102fe800000108a4 */
[----:B------:R1:W-:Y:S01]  /*ad70*/  MUFU.EX2 R217, R0 ;  /* 0x0000000000d97308 */ /* 0x0003e20000000800 */
[C---:B--2---:R-:W-:Y:S03]  /*ad80*/  HMMA.16816.F32.BF16 R76, R104.reuse, R108, R76 ;  /* 0x0000006c684c723c */ /* 0x044fe6000004184c */
[--C-:B-1----:R-:W-:Y:S02]  /*ad90*/  FFMA.FTZ R0, R147, c[0x0][0x2d0], -R103.reuse ;  /* 0x0000b40093007a23 */ /* 0x102fe40000010867 */
[----:B------:R-:W-:Y:S02]  /*ada0*/  FFMA.FTZ R103, R152, c[0x0][0x2d0], -R103 ;  /* 0x0000b40098677a23 */ /* 0x000fe40000010867 */
[----:B------:R-:W-:Y:S01]  /*adb0*/  LDSM.16.MT88.4 R152, [R228+0x5800] ;  /* 0x00580000e498783b */ /* 0x000fe20000004200 */
[C---:B------:R-:W-:Y:S01]  /*adc0*/  HMMA.16816.F32.BF16 R80, R104.reuse, R110, R80 ;  /* 0x0000006e6850723c */ /* 0x040fe20000041850 */
[----:B------:R1:W2:Y:S06]  /*add0*/  MUFU.EX2 R216, R0 ;  /* 0x0000000000d87308 */ /* 0x0002ac0000000800 */
[----:B------:R-:W3:Y:S04]  /*ade0*/  LDSM.16.MT88.4 R108, [R227+0x6800] ;  /* 0x00680000e36c783b */ /* 0x000ee80000004200 */
[----:B------:R-:W-:Y:S01]  /*adf0*/  MUFU.EX2 R103, R103 ;  /* 0x0000006700677308 */ /* 0x000fe20000000800 */
[----:B-1----:R-:W-:Y:S02]  /*ae00*/  FFMA.FTZ R0, R149, c[0x0][0x2d0], -R164 ;  /* 0x0000b40095007a23 */ /* 0x002fe400000108a4 */
[----:B--2---:R-:W-:Y:S07]  /*ae10*/  FADD.FTZ R2, R216, R2 ;  /* 0x00000002d8027221 */ /* 0x004fee0000010000 */
[----:B------:R1:W2:Y:S01]  /*ae20*/  MUFU.EX2 R212, R0 ;  /* 0x0000000000d47308 */ /* 0x0002a20000000800 */
[----:B------:R-:W-:Y:S04]  /*ae30*/  FADD.FTZ R2, R215, R2 ;  /* 0x00000002d7027221 */ /* 0x000fe80000010000 */
[----:B------:R-:W-:Y:S04]  /*ae40*/  FADD.FTZ R2, R214, R2 ;  /* 0x00000002d6027221 */ /* 0x000fe80000010000 */
[----:B------:R-:W-:Y:S04]  /*ae50*/  FADD.FTZ R2, R211, R2 ;  /* 0x00000002d3027221 */ /* 0x000fe80000010000 */
[----:B------:R-:W-:Y:S01]  /*ae60*/  FADD.FTZ R2, R167, R2 ;  /* 0x00000002a7027221 */ /* 0x000fe20000010000 */
[C---:B---3--:R-:W-:Y:S03]  /*ae70*/  HMMA.16816.F32.BF16 R84, R104.reuse, R108, R84 ;  /* 0x0000006c6854723c */ /* 0x048fe60000041854 */
[--C-:B-1----:R-:W-:Y:S05]  /*ae80*/  FFMA.FTZ R0, R148, c[0x0][0x2d0], -R164.reuse ;  /* 0x0000b40094007a23 */ /* 0x102fea00000108a4 */
[C---:B------:R-:W-:Y:S01]  /*ae90*/  HMMA.16816.F32.BF16 R88, R104.reuse, R110, R88 ;  /* 0x0000006e6858723c */ /* 0x040fe20000041858 */
[----:B------:R-:W1:Y:S01]  /*aea0*/  LDSM.16.MT88.4 R108, [R230+0x6800] ;  /* 0x00680000e66c783b */ /* 0x000e620000004200 */
[----:B------:R3:W4:Y:S02]  /*aeb0*/  MUFU.EX2 R213, R0 ;  /* 0x0000000000d57308 */ /* 0x0007240000000800 */
[--C-:B---3--:R-:W-:Y:S08]  /*aec0*/  FFMA.FTZ R0, R145, c[0x0][0x2d0], -R164.reuse ;  /* 0x0000b40091007a23 */ /* 0x108ff000000108a4 */
[----:B------:R3:W2:Y:S01]  /*aed0*/  MUFU.EX2 R210, R0 ;  /* 0x0000000000d27308 */ /* 0x0006a20000000800 */
[C---:B-1----:R-:W-:Y:S08]  /*aee0*/  HMMA.16816.F32.BF16 R92, R104.reuse, R108, R92 ;  /* 0x0000006c685c723c */ /* 0x042ff0000004185c */
[----:B------:R-:W-:Y:S01]  /*aef0*/  HMMA.16816.F32.BF16 R96, R104, R110, R96 ;  /* 0x0000006e6860723c */ /* 0x000fe20000041860 */
[----:B------:R-:W1:Y:S03]  /*af00*/  LDSM.16.MT88.4 R108, [R224+0x1000] ;  /* 0x00100000e06c783b */ /* 0x000e660000004200 */
[--C-:B---3--:R-:W-:Y:S03]  /*af10*/  FFMA.FTZ R0, R144, c[0x0][0x2d0], -R164.reuse ;  /* 0x0000b40090007a23 */ /* 0x108fe600000108a4 */
[----:B------:R-:W-:Y:S01]  /*af20*/  F2FP.BF16.PACK_AB R104, R129, R123 ;  /* 0x0000007b8168723e */ /* 0x000fe200000010ff */
[----:B------:R-:W-:Y:S01]  /*af30*/  FFMA.FTZ R164, R102, c[0x0][0x2d0], -R164 ;  /* 0x0000b40066a47a23 */ /* 0x000fe200000108a4 */
[----:B------:R-:W-:Y:S01]  /*af40*/  F2FP.BF16.PACK_AB R105, R126, R125 ;  /* 0x0000007d7e69723e */ /* 0x000fe200000010ff */
[----:B------:R-:W-:Y:S01]  /*af50*/  LDSM.16.MT88.4 R120, [R227+0x2000] ;  /* 0x00200000e378783b */ /* 0x000fe20000004200 */
[----:B------:R-:W-:Y:S01]  /*af60*/  MUFU.EX2 R102, R128 ;  /* 0x0000008000667308 */ /* 0x000fe20000000800 */
[----:B------:R-:W-:Y:S02]  /*af70*/  F2FP.BF16.PACK_AB R106, R141, R131 ;  /* 0x000000838d6a723e */ /* 0x000fe400000010ff */
[----:B------:R-:W-:Y:S04]  /*af80*/  F2FP.BF16.PACK_AB R107, R140, R130 ;  /* 0x000000828c6b723e */ /* 0x000fe800000010ff */
[----:B------:R-:W-:Y:S03]  /*af90*/  LDSM.16.MT88.4 R144, [R224+0x5800] ;  /* 0x00580000e090783b */ /* 0x000fe60000004200 */
[----:B------:R3:W2:Y:S10]  /*afa0*/  MUFU.EX2 R209, R0 ;  /* 0x0000000000d17308 */ /* 0x0006b40000000800 */
[----:B------:R-:W2:Y:S01]  /*afb0*/  MUFU.EX2 R164, R164 ;  /* 0x000000a400a47308 */ /* 0x000ea20000000800 */
[C---:B-1----:R-:W-:Y:S03]  /*afc0*/  HMMA.16816.F32.BF16 R4, R104.reuse, R108, R4 ;  /* 0x0000006c6804723c */ /* 0x042fe60000041804 */
[----:B---3--:R-:W-:Y:S05]  /*afd0*/  FADD.FTZ R0, R125, R124 ;  /* 0x0000007c7d007221 */ /* 0x008fea0000010000 */
[C---:B------:R-:W-:Y:S01]  /*afe0*/  HMMA.16816.F32.BF16 R8, R104.reuse, R110, R8 ;  /* 0x0000006e6808723c */ /* 0x040fe20000041808 */
[----:B------:R-:W1:Y:S03]  /*aff0*/  LDSM.16.MT88.4 R108, [R227+0x1000] ;  /* 0x00100000e36c783b */ /* 0x000e660000004200 */
[----:B------:R-:W-:Y:S04]  /*b000*/  FADD.FTZ R0, R126, R0 ;  /* 0x000000007e007221 */ /* 0x000fe80000010000 */
[C---:B------:R-:W-:Y:S01]  /*b010*/  HMMA.16816.F32.BF16 R12, R104.reuse, R112, R12 ;  /* 0x00000070680c723c */ /* 0x040fe2000004180c */
[----:B------:R-:W-:Y:S03]  /*b020*/  LDSM.16.MT88.4 R124, [R228+0x5000] ;  /* 0x00500000e47c783b */ /* 0x000fe60000004200 */
[----:B------:R-:W-:Y:S04]  /*b030*/  FADD.FTZ R0, R130, R0 ;  /* 0x0000000082007221 */ /* 0x000fe80000010000 */
[C---:B------:R-:W-:Y:S01]  /*b040*/  HMMA.16816.F32.BF16 R16, R104.reuse, R114, R16 ;  /* 0x000000726810723c */ /* 0x040fe20000041810 */
[----:B------:R-:W3:Y:S03]  /*b050*/  LDSM.16.MT88.4 R112, [R230+0x1000] ;  /* 0x00100000e670783b */ /* 0x000ee60000004200 */
[----:B------:R-:W-:Y:S04]  /*b060*/  FADD.FTZ R0, R140, R0 ;  /* 0x000000008c007221 */ /* 0x000fe80000010000 */
[----:B------:R-:W-:Y:S01]  /*b070*/  FADD.FTZ R0, R132, R0 ;  /* 0x0000000084007221 */ /* 0x000fe20000010000 */
[----:B------:R-:W-:Y:S03]  /*b080*/  LDSM.16.MT88.4 R128, [R227+0x2800] ;  /* 0x00280000e380783b */ /* 0x000fe60000004200 */
[----:B------:R-:W-:Y:S04]  /*b090*/  FADD.FTZ R0, R134, R0 ;  /* 0x0000000086007221 */ /* 0x000fe80000010000 */
[----:B------:R-:W-:Y:S04]  /*b0a0*/  FADD.FTZ R0, R219, R0 ;  /* 0x00000000db007221 */ /* 0x000fe80000010000 */
[----:B------:R-:W-:Y:S04]  /*b0b0*/  FADD.FTZ R0, R217, R0 ;  /* 0x00000000d9007221 */ /* 0x000fe80000010000 */
[----:B--2---:R-:W-:Y:S01]  /*b0c0*/  FADD.FTZ R0, R212, R0 ;  /* 0x00000000d4007221 */ /* 0x004fe20000010000 */
[C---:B-1----:R-:W-:Y:S03]  /*b0d0*/  HMMA.16816.F32.BF16 R20, R104.reuse, R108, R20 ;  /* 0x0000006c6814723c */ /* 0x042fe60000041814 */
[----:B----4-:R-:W-:Y:S04]  /*b0e0*/  FADD.FTZ R0, R213, R0 ;  /* 0x00000000d5007221 */ /* 0x010fe80000010000 */
[----:B------:R-:W-:Y:S01]  /*b0f0*/  FADD.FTZ R0, R210, R0 ;  /* 0x00000000d2007221 */ /* 0x000fe20000010000 */
[C---:B------:R-:W-:Y:S01]  /*b100*/  HMMA.16816.F32.BF16 R24, R104.reuse, R110, R24 ;  /* 0x0000006e6818723c */ /* 0x040fe20000041818 */
[----:B------:R-:W1:Y:S03]  /*b110*/  LDSM.16.MT88.4 R108, [R224+0x4000] ;  /* 0x00400000e06c783b */ /* 0x000e660000004200 */
[----:B------:R-:W-:Y:S04]  /*b120*/  FADD.FTZ R0, R209, R0 ;  /* 0x00000000d1007221 */ /* 0x000fe80000010000 */
[C---:B---3--:R-:W-:Y:S08]  /*b130*/  HMMA.16816.F32.BF16 R28, R104.reuse, R112, R28 ;  /* 0x00000070681c723c */ /* 0x048ff0000004181c */
[C---:B------:R-:W-:Y:S01]  /*b140*/  HMMA.16816.F32.BF16 R32, R104.reuse, R114, R32 ;  /* 0x000000726820723c */ /* 0x040fe20000041820 */
[----:B------:R-:W2:Y:S07]  /*b150*/  LDSM.16.MT88.4 R112, [R228+0x4000] ;  /* 0x00400000e470783b */ /* 0x000eae0000004200 */
[C---:B-1----:R-:W-:Y:S08]  /*b160*/  HMMA.16816.F32.BF16 R36, R104.reuse, R108, R36 ;  /* 0x0000006c6824723c */ /* 0x042ff00000041824 */
[C---:B------:R-:W-:Y:S01]  /*b170*/  HMMA.16816.F32.BF16 R40, R104.reuse, R110, R40 ;  /* 0x0000006e6828723c */ /* 0x040fe20000041828 */
[----:B------:R-:W1:Y:S07]  /*b180*/  LDSM.16.MT88.4 R108, [R227+0x4000] ;  /* 0x00400000e36c783b */ /* 0x000e6e0000004200 */
[C---:B--2---:R-:W-:Y:S08]  /*b190*/  HMMA.16816.F32.BF16 R44, R104.reuse, R112, R44 ;  /* 0x00000070682c723c */ /* 0x044ff0000004182c */
        /* <DEDUP_REMOVED lines=18> */
[----:B------:R-:W-:Y:S01]  /*b2c0*/  HMMA.16816.F32.BF16 R96, R104, R114, R96 ;  /* 0x000000726860723c */ /* 0x000fe20000041860 */
[----:B------:R-:W2:Y:S06]  /*b2d0*/  LDSM.16.MT88.4 R112, [R227+0x1800] ;  /* 0x00180000e370783b */ /* 0x000eac0000004200 */
[----:B------:R-:W-:Y:S02]  /*b2e0*/  F2FP.BF16.PACK_AB R104, R135, R133 ;  /* 0x000000858768723e */ /* 0x000fe400000010ff */
[----:B------:R-:W-:Y:S03]  /*b2f0*/  F2FP.BF16.PACK_AB R105, R134, R132 ;  /* 0x000000848669723e */ /* 0x000fe600000010ff */
[----:B------:R-:W-:Y:S02]  /*b300*/  F2FP.BF16.PACK_AB R106, R220, R221 ;  /* 0x000000dddc6a723e */ /* 0x000fe400000010ff */
[----:B------:R-:W-:Y:S07]  /*b310*/  F2FP.BF16.PACK_AB R107, R217, R219 ;  /* 0x000000dbd96b723e */ /* 0x000fee00000010ff */
[C---:B-1----:R-:W-:Y:S08]  /*b320*/  HMMA.16816.F32.BF16 R4, R104.reuse, R108, R4 ;  /* 0x0000006c6804723c */ /* 0x042ff00000041804 */
[C---:B------:R-:W-:Y:S01]  /*b330*/  HMMA.16816.F32.BF16 R8, R104.reuse, R110, R8 ;  /* 0x0000006e6808723c */ /* 0x040fe20000041808 */
[----:B------:R-:W1:Y:S07]  /*b340*/  LDSM.16.MT88.4 R108, [R230+0x1800] ;  /* 0x00180000e66c783b */ /* 0x000e6e0000004200 */
[C---:B------:R-:W-:Y:S08]  /*b350*/  HMMA.16816.F32.BF16 R12, R104.reuse, R116, R12 ;  /* 0x00000074680c723c */ /* 0x040ff0000004180c */
[C---:B------:R-:W-:Y:S01]  /*b360*/  HMMA.16816.F32.BF16 R16, R104.reuse, R118, R16 ;  /* 0x000000766810723c */ /* 0x040fe20000041810 */
[----:B------:R-:W3:Y:S07]  /*b370*/  LDSM.16.MT88.4 R116, [R224+0x4800] ;  /* 0x00480000e074783b */ /* 0x000eee0000004200 */
[C---:B--2---:R-:W-:Y:S08]  /*b380*/  HMMA.16816.F32.BF16 R20, R104.reuse, R112, R20 ;  /* 0x000000706814723c */ /* 0x044ff00000041814 */
[C---:B------:R-:W-:Y:S01]  /*b390*/  HMMA.16816.F32.BF16 R24, R104.reuse, R114, R24 ;  /* 0x000000726818723c */ /* 0x040fe20000041818 */
[----:B------:R-:W2:Y:S07]  /*b3a0*/  LDSM.16.MT88.4 R112, [R228+0x4800] ;  /* 0x00480000e470783b */ /* 0x000eae0000004200 */
[C---:B-1----:R-:W-:Y:S08]  /*b3b0*/  HMMA.16816.F32.BF16 R28, R104.reuse, R108, R28 ;  /* 0x0000006c681c723c */ /* 0x042ff0000004181c */
[C---:B------:R-:W-:Y:S01]  /*b3c0*/  HMMA.16816.F32.BF16 R32, R104.reuse, R110, R32 ;  /* 0x0000006e6820723c */ /* 0x040fe20000041820 */
[----:B------:R-:W1:Y:S07]  /*b3d0*/  LDSM.16.MT88.4 R108, [R227+0x4800] ;  /* 0x00480000e36c783b */ /* 0x000e6e0000004200 */
[C---:B---3--:R-:W-:Y:S08]  /*b3e0*/  HMMA.16816.F32.BF16 R36, R104.reuse, R116, R36 ;  /* 0x000000746824723c */ /* 0x048ff00000041824 */
        /* <DEDUP_REMOVED lines=30> */
[C---:B---3--:R-:W-:Y:S08]  /*b5d0*/  HMMA.16816.F32.BF16 R12, R104.reuse, R116, R12 ;  /* 0x00000074680c723c */ /* 0x048ff0000004180c */
[C---:B------:R-:W-:Y:S01]  /*b5e0*/  HMMA.16816.F32.BF16 R16, R104.reuse, R118, R16 ;  /* 0x000000766810723c */ /* 0x040fe20000041810 */
[----:B------:R-:W3:Y:S07]  /*b5f0*/  LDSM.16.MT88.4 R116, [R227+0x5000] ;  /* 0x00500000e374783b */ /* 0x000eee0000004200 */
[C---:B------:R-:W-:Y:S08]  /*b600*/  HMMA.16816.F32.BF16 R20, R104.reuse, R120, R20 ;  /* 0x000000786814723c */ /* 0x040ff00000041814 */
[C---:B------:R-:W-:Y:S01]  /*b610*/  HMMA.16816.F32.BF16 R24, R104.reuse, R122, R24 ;  /* 0x0000007a6818723c */ /* 0x040fe20000041818 */
[----:B------:R-:W4:Y:S07]  /*b620*/  LDSM.16.MT88.4 R120, [R230+0x5000] ;  /* 0x00500000e678783b */ /* 0x000f2e0000004200 */
[C---:B--2---:R-:W-:Y:S08]  /*b630*/  HMMA.16816.F32.BF16 R28, R104.reuse, R112, R28 ;  /* 0x00000070681c723c */ /* 0x044ff0000004181c */
[C---:B------:R-:W-:Y:S01]  /*b640*/  HMMA.16816.F32.BF16 R32, R104.reuse, R114, R32 ;  /* 0x000000726820723c */ /* 0x040fe20000041820 */
[----:B------:R-:W-:Y:S07]  /*b650*/  LDSM.16.MT88.4 R112, [R228+0x8000] ;  /* 0x00800000e470783b */ /* 0x000fee0000004200 */
[C---:B-1----:R-:W-:Y:S08]  /*b660*/  HMMA.16816.F32.BF16 R36, R104.reuse, R108, R36 ;  /* 0x0000006c6824723c */ /* 0x042ff00000041824 */
        /* <DEDUP_REMOVED lines=9> */
[C---:B------:R-:W-:Y:S01]  /*b700*/  HMMA.16816.F32.BF16 R64, R104.reuse, R122, R64 ;  /* 0x0000007a6840723c */ /* 0x040fe20000041840 */
[----:B------:R-:W-:Y:S07]  /*b710*/  LDSM.16.MT88.4 R120, [R228+0x2800] ;  /* 0x00280000e478783b */ /* 0x000fee0000004200 */
[C---:B-1----:R-:W-:Y:S08]  /*b720*/  HMMA.16816.F32.BF16 R68, R104.reuse, R108, R68 ;  /* 0x0000006c6844723c */ /* 0x042ff00000041844 */
[C---:B------:R-:W-:Y:S08]  /*b730*/  HMMA.16816.F32.BF16 R72, R104.reuse, R110, R72 ;  /* 0x0000006e6848723c */ /* 0x040ff00000041848 */
[C---:B------:R-:W-:Y:S08]  /*b740*/  HMMA.16816.F32.BF16 R76, R104.reuse, R112, R76 ;  /* 0x00000070684c723c */ /* 0x040ff0000004184c */
[C---:B------:R-:W-:Y:S01]  /*b750*/  HMMA.16816.F32.BF16 R80, R104.reuse, R114, R80 ;  /* 0x000000726850723c */ /* 0x040fe20000041850 */
[----:B------:R-:W1:Y:S07]  /*b760*/  LDSM.16.MT88.4 R112, [R224+0x2800] ;  /* 0x00280000e070783b */ /* 0x000e6e0000004200 */
[C---:B--2---:R-:W-:Y:S08]  /*b770*/  HMMA.16816.F32.BF16 R84, R104.reuse, R124, R84 ;  /* 0x0000007c6854723c */ /* 0x044ff00000041854 */
[C---:B------:R-:W-:Y:S08]  /*b780*/  HMMA.16816.F32.BF16 R88, R104.reuse, R126, R88 ;  /* 0x0000007e6858723c */ /* 0x040ff00000041858 */
[C---:B---3--:R-:W-:Y:S08]  /*b790*/  HMMA.16816.F32.BF16 R92, R104.reuse, R116, R92 ;  /* 0x00000074685c723c */ /* 0x048ff0000004185c */
[----:B------:R-:W-:Y:S07]  /*b7a0*/  HMMA.16816.F32.BF16 R96, R104, R118, R96 ;  /* 0x000000766860723c */ /* 0x000fee0000041860 */
[----:B------:R-:W-:Y:S02]  /*b7b0*/  F2FP.BF16.PACK_AB R104, R208, R167 ;  /* 0x000000a7d068723e */ /* 0x000fe400000010ff */
[----:B------:R-:W-:Y:S03]  /*b7c0*/  F2FP.BF16.PACK_AB R105, R166, R3 ;  /* 0x00000003a669723e */ /* 0x000fe600000010ff */
[----:B------:R-:W-:Y:S01]  /*b7d0*/  F2FP.BF16.PACK_AB R106, R103, R165 ;  /* 0x000000a5676a723e */ /* 0x000fe200000010ff */
[----:B------:R-:W-:Y:S01]  /*b7e0*/  FADD.FTZ R3, R3, R0 ;  /* 0x0000000003037221 */ /* 0x000fe20000010000 */
[----:B------:R-:W-:Y:S01]  /*b7f0*/  F2FP.BF16.PACK_AB R107, R164, R102 ;  /* 0x00000066a46b723e */ /* 0x000fe200000010ff */
[----:B------:R-:W-:Y:S02]  /*b800*/  FADD.FTZ R0, R208, R2 ;  /* 0x00000002d0007221 */ /* 0x000fe40000010000 */
[----:B------:R-:W-:Y:S02]  /*b810*/  FADD.FTZ R3, R166, R3 ;  /* 0x00000003a6037221 */ /* 0x000fe40000010000 */
[----:B------:R-:W-:Y:S02]  /*b820*/  FADD.FTZ R2, R165, R0 ;  /* 0x00000000a5027221 */ /* 0x000fe40000010000 */
[C---:B-1----:R-:W-:Y:S01]  /*b830*/  HMMA.16816.F32.BF16 R108, R104.reuse, R112, R4 ;  /* 0x00000070686c723c */ /* 0x042fe20000041804 */
[----:B------:R-:W1:Y:S02]  /*b840*/  LDSM.16.MT88.4 R4, [R227+0x5800] ;  /* 0x00580000e304783b */ /* 0x000e640000004200 */
[----:B------:R-:W-:Y:S01]  /*b850*/  FADD.FTZ R2, R103, R2 ;  /* 0x0000000267027221 */ /* 0x000fe20000010000 */
[----:B------:R-:W-:Y:S01]  /*b860*/  MOV R103, R101 ;  /* 0x0000006500677202 */ /* 0x000fe20000000f00 */
[----:B------:R-:W-:Y:S03]  /*b870*/  FADD.FTZ R0, R102, R3 ;  /* 0x0000000366007221 */ /* 0x000fe60000010000 */
[C---:B------:R-:W-:Y:S01]  /*b880*/  HMMA.16816.F32.BF16 R112, R104.reuse, R114, R8 ;  /* 0x000000726870723c */ /* 0x040fe20000041808 */
[----:B------:R-:W2:Y:S03]  /*b890*/  LDSM.16.MT88.4 R8, [R230+0x5800] ;  /* 0x00580000e608783b */ /* 0x000ea60000004200 */
[----:B------:R-:W-:Y:S04]  /*b8a0*/  FADD.FTZ R0, R164, R0 ;  /* 0x00000000a4007221 */ /* 0x000fe80000010000 */
[C---:B------:R-:W-:Y:S01]  /*b8b0*/  HMMA.16816.F32.BF16 R116, R104.reuse, R120, R12 ;  /* 0x000000786874723c */ /* 0x040fe2000004180c */
[----:B------:R-:W3:Y:S07]  /*b8c0*/  LDSM.16.MT88.4 R12, [R224+0x8800] ;  /* 0x00880000e00c783b */ /* 0x000eee0000004200 */
[C---:B------:R-:W-:Y:S01]  /*b8d0*/  HMMA.16816.F32.BF16 R120, R104.reuse, R122, R16 ;  /* 0x0000007a6878723c */ /* 0x040fe20000041810 */
[----:B------:R-:W4:Y:S07]  /*b8e0*/  LDSM.16.MT88.4 R16, [R228+0x8800] ;  /* 0x00880000e410783b */ /* 0x000f2e0000004200 */
[C---:B------:R-:W-:Y:S01]  /*b8f0*/  HMMA.16816.F32.BF16 R124, R104.reuse, R128, R20 ;  /* 0x00000080687c723c */ /* 0x040fe20000041814 */
[----:B------:R-:W1:Y:S07]  /*b900*/  LDSM.16.MT88.4 R20, [R227+0x8800] ;  /* 0x00880000e314783b */ /* 0x000e6e0000004200 */
[C---:B------:R-:W-:Y:S01]  /*b910*/  HMMA.16816.F32.BF16 R128, R104.reuse, R130, R24 ;  /* 0x000000826880723c */ /* 0x040fe20000041818 */
[----:B------:R-:W1:Y:S07]  /*b920*/  LDSM.16.MT88.4 R24, [R230+0x8800] ;  /* 0x00880000e618783b */ /* 0x000e6e0000004200 */
[C---:B------:R-:W-:Y:S01]  /*b930*/  HMMA.16816.F32.BF16 R132, R104.reuse, R136, R28 ;  /* 0x000000886884723c */ /* 0x040fe2000004181c */
[----:B------:R1:W-:Y:S04]  /*b940*/  STL [R1+0x18], R2 ;  /* 0x0000180201007387 */ /* 0x0003e80000100800 */
[----:B------:R1:W-:Y:S03]  /*b950*/  STL [R1+0x8], R222 ;  /* 0x000008de01007387 */ /* 0x0003e60000100800 */
[C---:B------:R-:W-:Y:S01]  /*b960*/  HMMA.16816.F32.BF16 R136, R104.reuse, R138, R32 ;  /* 0x0000008a6888723c */ /* 0x040fe20000041820 */
[----:B------:R1:W-:Y:S07]  /*b970*/  STL [R1+0x1c], R0 ;  /* 0x00001c0001007387 */ /* 0x0003ee0000100800 */
[C---:B------:R-:W-:Y:S08]  /*b980*/  HMMA.16816.F32.BF16 R140, R104.reuse, R144, R36 ;  /* 0x00000090688c723c */ /* 0x040ff00000041824 */
[C---:B------:R-:W-:Y:S08]  /*b990*/  HMMA.16816.F32.BF16 R144, R104.reuse, R146, R40 ;  /* 0x000000926890723c */ /* 0x040ff00000041828 */
[C---:B------:R-:W-:Y:S08]  /*b9a0*/  HMMA.16816.F32.BF16 R148, R104.reuse, R152, R44 ;  /* 0x000000986894723c */ /* 0x040ff0000004182c */
[C---:B------:R-:W-:Y:S08]  /*b9b0*/  HMMA.16816.F32.BF16 R152, R104.reuse, R154, R48 ;  /* 0x0000009a6898723c */ /* 0x040ff00000041830 */
[C---:B-1----:R-:W-:Y:S08]  /*b9c0*/  HMMA.16816.F32.BF16 R52, R104.reuse, R4, R52 ;  /* 0x000000046834723c */ /* 0x042ff00000041834 */
[C---:B------:R-:W-:Y:S08]  /*b9d0*/  HMMA.16816.F32.BF16 R56, R104.reuse, R6, R56 ;  /* 0x000000066838723c */ /* 0x040ff00000041838 */
[C---:B--2---:R-:W-:Y:S08]  /*b9e0*/  HMMA.16816.F32.BF16 R60, R104.reuse, R8, R60 ;  /* 0x00000008683c723c */ /* 0x044ff0000004183c */
[C---:B------:R-:W-:Y:S08]  /*b9f0*/  HMMA.16816.F32.BF16 R64, R104.reuse, R10, R64 ;  /* 0x0000000a6840723c */ /* 0x040ff00000041840 */
[C---:B---3--:R-:W-:Y:S08]  /*ba00*/  HMMA.16816.F32.BF16 R68, R104.reuse, R12, R68 ;  /* 0x0000000c6844723c */ /* 0x048ff00000041844 */
[C---:B------:R-:W-:Y:S08]  /*ba10*/  HMMA.16816.F32.BF16 R72, R104.reuse, R14, R72 ;  /* 0x0000000e6848723c */ /* 0x040ff00000041848 */
[C---:B----4-:R-:W-:Y:S08]  /*ba20*/  HMMA.16816.F32.BF16 R76, R104.reuse, R16, R76 ;  /* 0x00000010684c723c */ /* 0x050ff0000004184c */
[C---:B------:R-:W-:Y:S08]  /*ba30*/  HMMA.16816.F32.BF16 R80, R104.reuse, R18, R80 ;  /* 0x000000126850723c */ /* 0x040ff00000041850 */
[C---:B------:R-:W-:Y:S08]  /*ba40*/  HMMA.16816.F32.BF16 R84, R104.reuse, R20, R84 ;  /* 0x000000146854723c */ /* 0x040ff00000041854 */
[C---:B------:R-:W-:Y:S08]  /*ba50*/  HMMA.16816.F32.BF16 R88, R104.reuse, R22, R88 ;  /* 0x000000166858723c */ /* 0x040ff00000041858 */
[C---:B------:R-:W-:Y:S08]  /*ba60*/  HMMA.16816.F32.BF16 R92, R104.reuse, R24, R92 ;  /* 0x00000018685c723c */ /* 0x040ff0000004185c */
[----:B------:R-:W-:Y:S07]  /*ba70*/  HMMA.16816.F32.BF16 R96, R104, R26, R96 ;  /* 0x0000001a6860723c */ /* 0x000fee0000041860 */
[----:B------:R-:W-:Y:S01]  /*ba80*/  MOV R104, R100 ;  /* 0x0000006400687202 */ /* 0x000fe20000000f00 */
[----:B------:R-:W-:-:S05]  /*ba90*/  @P0 BRA `(.L_x_840) ;  /* 0xffffb5c000000947 */ /* 0x000fca000383ffff */
.L_x_839:
[----:B--2---:R-:W2:Y:S04]  /*baa0*/  LDL R2, [R1+0x20] ;  /* 0x0000200001027983 */ /* 0x004ea80000100800 */
[----:B------:R-:W2:Y:S02]  /*bab0*/  LDL R0, [R1+0x8] ;  /* 0x0000080001007983 */ /* 0x000ea40000100800 */
[----:B--2---:R-:W-:-:S13]  /*bac0*/  ISETP.GE.AND P0, PT, R0, R2, PT ;  /* 0x000000020000720c */ /* 0x004fda0003f06270 */
[----:B------:R-:W-:Y:S05]  /*bad0*/  @!P0 BRA `(.L_x_841) ;  /* 0x000041b000008947 */ /* 0x000fea0003800000 */
[----:B------:R-:W-:Y:S02]  /*bae0*/  MOV R103, R100 ;  /* 0x0000006400677202 */ /* 0x000fe40000000f00 */
[----:B------:R-:W-:Y:S02]  /*baf0*/  MOV R102, R101 ;  /* 0x0000006500667202 */ /* 0x000fe40000000f00 */
.L_x_842:
[----:B-1----:R-:W2:Y:S01]  /*bb00*/  LDL.64 R2, [R1+0x38] ;  /* 0x0000380001027983 */ /* 0x002ea20000100a00 */
[----:B------:R-:W-:Y:S04]  /*bb10*/  DEPBAR.LE SB0, 0x0 ;  /* 0x000080000000791a */ /* 0x000fe80000000000 */
[----:B------:R-:W-:Y:S01]  /*bb20*/  WARPSYNC 0xffffffff ;  /* 0xffffffff00007948 */ /* 0x000fe20003800000 */
[----:B------:R-:W2:Y:S04]  /*bb30*/  LDL R22, [R1+0x40] ;  /* 0x0000400001167983 */ /* 0x000ea80000100800 */
[----:B------:R1:W-:Y:S04]  /*bb40*/  STL [R1+0xa4], R98 ;  /* 0x0000a46201007387 */ /* 0x0003e80000100800 */
[----:B------:R-:W-:Y:S08]  /*bb50*/  BAR.SYNC.DEFER_BLOCKING 0x0 ;  /* 0x0000000000007b1d */ /* 0x000ff00000010000 */
[----:B------:R-:W3:Y:S08]  /*bb60*/  LDSM.16.M88.4 R8, [R225] ;  /* 0x00000000e108783b */ /* 0x000ef00000000200 */
[----:B-1----:R-:W4:Y:S04]  /*bb70*/  LDL.LU R98, [R1+0x8] ;  /* 0x0000080001627983 */ /* 0x002f280000300800 */
[----:B------:R1:W-:Y:S04]  /*bb80*/  STL [R1+0xa0], R99 ;  /* 0x0000a06301007387 */ /* 0x0003e80000100800 */
[----:B-----5:R-:W-:Y:S04]  /*bb90*/  STL [R1+0x7c], R252 ;  /* 0x00007cfc01007387 */ /* 0x020fe80000100800 */
[----:B------:R1:W-:Y:S04]  /*bba0*/  STL [R1+0x78], R251 ;  /* 0x000078fb01007387 */ /* 0x0003e80000100800 */
[----:B------:R-:W-:Y:S04]  /*bbb0*/  STL [R1+0x74], R250 ;  /* 0x000074fa01007387 */ /* 0x000fe80000100800 */
[----:B------:R-:W1:Y:S08]  /*bbc0*/  LDSM.16.M88.4 R16, [R225+0x800] ;  /* 0x00080000e110783b */ /* 0x000e700000000200 */
[----:B------:R-:W2:Y:S01]  /*bbd0*/  LDSM.16.M88.4 R24, [R225+0x1000] ;  /* 0x00100000e118783b */ /* 0x000ea20000000200 */
[C---:B---3-5:R-:W-:Y:S07]  /*bbe0*/  HMMA.16816.F32.BF16 R4, R156.reuse, R8, RZ ;  /* 0x000000089c04723c */ /* 0x068fee00000418ff */
[----:B-1----:R-:W3:Y:S01]  /*bbf0*/  LDL R99, [R1+0x4] ;  /* 0x0000040001637983 */ /* 0x002ee20000100800 */
[----:B------:R-:W-:Y:S01]  /*bc00*/  MOV R251, 0x6 ;  /* 0x0000000600fb7802 */ /* 0x000fe20000000f00 */
[C---:B------:R-:W-:Y:S02]  /*bc10*/  HMMA.16816.F32.BF16 R8, R156.reuse, R10, RZ ;  /* 0x0000000a9c08723c */ /* 0x040fe400000418ff */
[----:B------:R-:W1:Y:S08]  /*bc20*/  LDSM.16.M88.4 R32, [R225+0x1800] ;  /* 0x00180000e120783b */ /* 0x000e700000000200 */
[----:B------:R-:W1:Y:S08]  /*bc30*/  LDSM.16.M88.4 R40, [R225+0x2000] ;  /* 0x00200000e128783b */ /* 0x000e700000000200 */
[----:B------:R-:W1:Y:S01]  /*bc40*/  LDSM.16.M88.4 R48, [R225+0x2800] ;  /* 0x00280000e130783b */ /* 0x000e620000000200 */
[C---:B------:R-:W-:Y:S07]  /*bc50*/  HMMA.16816.F32.BF16 R12, R156.reuse, R16, RZ ;  /* 0x000000109c0c723c */ /* 0x040fee00000418ff */
[----:B------:R-:W1:Y:S01]  /*bc60*/  LDSM.16.M88.4 R104, [R231] ;  /* 0x00000000e768783b */ /* 0x000e620000000200 */
[C---:B------:R-:W-:Y:S07]  /*bc70*/  HMMA.16816.F32.BF16 R16, R156.reuse, R18, RZ ;  /* 0x000000129c10723c */ /* 0x040fee00000418ff */
[----:B------:R-:W1:Y:S08]  /*bc80*/  LDSM.16.M88.4 R164, [R248] ;  /* 0x00000000f8a4783b */ /* 0x000e700000000200 */
[----:B------:R-:W1:Y:S08]  /*bc90*/  LDSM.16.M88.4 R208, [R247] ;  /* 0x00000000f7d0783b */ /* 0x000e700000000200 */
[----:B------:R-:W1:Y:S08]  /*bca0*/  LDSM.16.M88.4 R212, [R246] ;  /* 0x00000000f6d4783b */ /* 0x000e700000000200 */
[----:B------:R-:W1:Y:S08]  /*bcb0*/  LDSM.16.M88.4 R216, [R245] ;  /* 0x00000000f5d8783b */ /* 0x000e700000000200 */
[----:B------:R-:W1:Y:S08]  /*bcc0*/  LDSM.16.M88.4 R220, [R244] ;  /* 0x00000000f4dc783b */ /* 0x000e700000000200 */
[----:B------:R-:W-:Y:S04]  /*bcd0*/  STL [R1+0x80], R231 ;  /* 0x000080e701007387 */ /* 0x000fe80000100800 */
[----:B------:R-:W-:Y:S04]  /*bce0*/  STL [R1+0x84], R248 ;  /* 0x000084f801007387 */ /* 0x000fe80000100800 */
[----:B------:R-:W-:Y:S04]  /*bcf0*/  STL [R1+0x88], R247 ;  /* 0x000088f701007387 */ /* 0x000fe80000100800 */
[----:B------:R-:W-:Y:S04]  /*bd00*/  STL [R1+0x8c], R246 ;  /* 0x00008cf601007387 */ /* 0x000fe80000100800 */
[----:B------:R-:W-:Y:S04]  /*bd10*/  STL [R1+0x90], R245 ;  /* 0x000090f501007387 */ /* 0x000fe80000100800 */
[----:B------:R-:W-:Y:S04]  /*bd20*/  STL [R1+0x94], R244 ;  /* 0x000094f401007387 */ /* 0x000fe80000100800 */
[----:B------:R-:W-:Y:S04]  /*bd30*/  STL [R1+0x9c], R158 ;  /* 0x00009c9e01007387 */ /* 0x000fe80000100800 */
[----:B------:R-:W-:Y:S01]  /*bd40*/  STL [R1+0x98], R159 ;  /* 0x0000989f01007387 */ /* 0x000fe20000100800 */
[----:B--2---:R-:W-:Y:S02]  /*bd50*/  MOV R3, R22 ;  /* 0x0000001600037202 */ /* 0x004fe40000000f00 */
[----:B----4-:R-:W-:Y:S01]  /*bd60*/  SHF.R.S32.HI R0, RZ, 0x1f, R98 ;  /* 0x0000001fff007819 */ /* 0x010fe20000011462 */
[----:B------:R-:W-:Y:S04]  /*bd70*/  IMAD.WIDE.U32 R20, R98, c[0x0][0x208], RZ ;  /* 0x0000820062147a25 */ /* 0x000fe800078e00ff */
[----:B------:R-:W-:Y:S02]  /*bd80*/  IMAD R0, R0, c[0x0][0x208], RZ ;  /* 0x0000820000007a24 */ /* 0x000fe400078e02ff */
[----:B------:R-:W-:Y:S04]  /*bd90*/  IMAD.WIDE.U32 R2, R20, 0x60, R2 ;  /* 0x0000006014027825 */ /* 0x000fe800078e0002 */
[----:B------:R-:W-:Y:S05]  /*bda0*/  IMAD R0, R98, c[0x0][0x20c], R0 ;  /* 0x0000830062007a24 */ /* 0x000fea00078e0200 */
[----:B------:R-:W-:Y:S02]  /*bdb0*/  IADD3 R0, R21, R0, RZ ;  /* 0x0000000015007210 */ /* 0x000fe40007ffe0ff */
[C---:B------:R-:W-:Y:S03]  /*bdc0*/  HMMA.16816.F32.BF16 R20, R156.reuse, R24, RZ ;  /* 0x000000189c14723c */ /* 0x040fe600000418ff */
[----:B------:R-:W-:Y:S05]  /*bdd0*/  IMAD R0, R0, 0x60, RZ ;  /* 0x0000006000007824 */ /* 0x000fea00078e02ff */
[C---:B------:R-:W-:Y:S01]  /*bde0*/  HMMA.16816.F32.BF16 R24, R156.reuse, R26, RZ ;  /* 0x0000001a9c18723c */ /* 0x040fe200000418ff */
[----:B------:R-:W-:Y:S03]  /*bdf0*/  IADD3 R44, R3, R0, RZ ;  /* 0x00000000032c7210 */ /* 0x000fe60007ffe0ff */
[C---:B------:R-:W-:Y:S02]  /*be00*/  SHF.L.U32 R0, R2.reuse, 0x1, RZ ;  /* 0x0000000102007819 */ /* 0x040fe400000006ff */
[----:B------:R-:W-:Y:S02]  /*be10*/  SHF.L.U64.HI R44, R2, 0x1, R44 ;  /* 0x00000001022c7819 */ /* 0x000fe4000001022c */
[C---:B-1----:R-:W-:Y:S01]  /*be20*/  HMMA.16816.F32.BF16 R28, R156.reuse, R32, RZ ;  /* 0x000000209c1c723c */ /* 0x042fe200000418ff */
[C---:B------:R-:W-:Y:S03]  /*be30*/  IADD3 R2, P0, R0.reuse, c[0x0][0x1f8], RZ ;  /* 0x00007e0000027a10 */ /* 0x040fe60007f1e0ff */
[----:B------:R-:W-:Y:S02]  /*be40*/  IADD3 R36, P5, R0, 0x80, RZ ;  /* 0x0000008000247810 */ /* 0x000fe40007fbe0ff */
[----:B------:R-:W-:Y:S02]  /*be50*/  IADD3.X R3, R44, c[0x0][0x1fc], RZ, P0, !PT ;  /* 0x00007f002c037a10 */ /* 0x000fe400007fe4ff */
[C---:B------:R-:W-:Y:S01]  /*be60*/  HMMA.16816.F32.BF16 R32, R156.reuse, R34, RZ ;  /* 0x000000229c20723c */ /* 0x040fe200000418ff */
[----:B------:R-:W-:Y:S02]  /*be70*/  IADD3 R36, P1, R36, c[0x0][0x1f8], RZ ;  /* 0x00007e0024247a10 */ /* 0x000fe40007f3e0ff */
[----:B------:R-:W-:Y:S01]  /*be80*/  @!PT LDS RZ, [RZ] ;  /* 0x00000000fffff984 */ /* 0x000fe20000000800 */
[----:B------:R-:W-:Y:S01]  /*be90*/  @!PT LDS RZ, [RZ] ;  /* 0x00000000fffff984 */ /* 0x000fe20000000800 */
[----:B------:R-:W-:Y:S01]  /*bea0*/  @!PT LDS RZ, [RZ] ;  /* 0x00000000fffff984 */ /* 0x000fe20000000800 */
[----:B---3--:R1:W-:Y:S01]  /*beb0*/  LDGSTS.E.BYPASS.LTC128B.128 [R99+0x100], [R2.64], !P4 ;  /* 0x0010000002637fae */ /* 0x0083e2000e101d48 */
[----:B------:R-:W-:Y:S02]  /*bec0*/  IADD3 R0, P0, R0, 0x100, RZ ;  /* 0x0000010000007810 */ /* 0x000fe40007f1e0ff */
[--C-:B------:R-:W-:Y:S02]  /*bed0*/  IADD3.X R37, RZ, c[0x0][0x1fc], R44.reuse, P1, P5 ;  /* 0x00007f00ff257a10 */ /* 0x100fe40000fea42c */
[----:B------:R-:W-:Y:S03]  /*bee0*/  IADD3 R46, P1, R0, c[0x0][0x1f8], RZ ;  /* 0x00007e00002e7a10 */ /* 0x000fe60007f3e0ff */
[----:B------:R2:W-:Y:S01]  /*bef0*/  LDGSTS.E.BYPASS.LTC128B.128 [R99+0x3100], [R36.64], !P3 ;  /* 0x0310000024637fae */ /* 0x0005e2000d901d48 */
[----:B------:R-:W-:Y:S02]  /*bf00*/  IADD3.X R47, RZ, c[0x0][0x1fc], R44, P1, P0 ;  /* 0x00007f00ff2f7a10 */ /* 0x000fe40000fe042c */
[----:B------:R-:W-:Y:S04]  /*bf10*/  MOV R0, c[0x0][0x208] ;  /* 0x0000820000007a02 */ /* 0x000fe80000000f00 */
[C---:B------:R-:W-:Y:S01]  /*bf20*/  SHF.L.U32 R100, R0.reuse, 0x6, RZ ;  /* 0x0000000600647819 */ /* 0x040fe200000006ff */
[----:B------:R3:W-:Y:S01]  /*bf30*/  LDGSTS.E.BYPASS.LTC128B.128 [R99+0x6100], [R46.64], !P2 ;  /* 0x061000002e637fae */ /* 0x0007e2000d101d48 */
[----:B------:R-:W-:Y:S02]  /*bf40*/  SHF.L.U64.HI R0, R0, R251, c[0x0][0x20c] ;  /* 0x0000830000007619 */ /* 0x000fe400000102fb */
[----:B-1----:R-:W-:Y:S04]  /*bf50*/  IADD3 R2, P1, R2, R100, RZ ;  /* 0x0000006402027210 */ /* 0x002fe80007f3e0ff */
[----:B------:R-:W-:Y:S02]  /*bf60*/  IADD3.X R3, R3, R0, RZ, P1, !PT ;  /* 0x0000000003037210 */ /* 0x000fe40000ffe4ff */
[----:B------:R-:W-:Y:S01]  /*bf70*/  IADD3 R100, P0, R100, R2, RZ ;  /* 0x0000000264647210 */ /* 0x000fe20007f1e0ff */
[C---:B--2---:R-:W-:Y:S02]  /*bf80*/  HMMA.16816.F32.BF16 R36, R156.reuse, R40, RZ ;  /* 0x000000289c24723c */ /* 0x044fe400000418ff */
[----:B------:R1:W-:Y:S01]  /*bf90*/  LDGSTS.E.BYPASS.LTC128B.128 [R99+0x1100], [R2.64], !P4 ;  /* 0x0110000002637fae */ /* 0x0003e2000e101d48 */
[----:B------:R-:W-:Y:S05]  /*bfa0*/  IADD3.X R101, R0, R3, RZ, P0, !PT ;  /* 0x0000000300657210 */ /* 0x000fea00007fe4ff */
[C---:B------:R-:W-:Y:S02]  /*bfb0*/  HMMA.16816.F32.BF16 R40, R156.reuse, R42, RZ ;  /* 0x0000002a9c28723c */ /* 0x040fe400000418ff */
[----:B------:R1:W-:Y:S06]  /*bfc0*/  LDGSTS.E.BYPASS.LTC128B.128 [R99+0x4100], [R2.64+0x80], !P3 ;  /* 0x0410008002637fae */ /* 0x0003ec000d901d48 */
[C---:B---3--:R-:W-:Y:S02]  /*bfd0*/  HMMA.16816.F32.BF16 R44, R156.reuse, R48, RZ ;  /* 0x000000309c2c723c */ /* 0x048fe400000418ff */
[----:B------:R1:W-:Y:S06]  /*bfe0*/  LDGSTS.E.BYPASS.LTC128B.128 [R99+0x7100], [R2.64+0x100], !P2 ;  /* 0x0710010002637fae */ /* 0x0003ec000d101d48 */
[----:B------:R-:W-:Y:S02]  /*bff0*/  HMMA.16816.F32.BF16 R48, R156, R50, RZ ;  /* 0x000000329c30723c */ /* 0x000fe400000418ff */
[----:B------:R2:W-:Y:S06]  /*c000*/  LDGSTS.E.BYPASS.LTC128B.128 [R99+0x2100], [R100.64], !P4 ;  /* 0x0210000064637fae */ /* 0x0005ec000e101d48 */
[C---:B------:R-:W-:Y:S02]  /*c010*/  HMMA.16816.F32.BF16 R4, R160.reuse, R104, R4 ;  /* 0x00000068a004723c */ /* 0x040fe40000041804 */
[----:B------:R2:W-:Y:S06]  /*c020*/  LDGSTS.E.BYPASS.LTC128B.128 [R99+0x5100], [R100.64+0x80], !P3 ;  /* 0x0510008064637fae */ /* 0x0005ec000d901d48 */
[C---:B------:R-:W-:Y:S02]  /*c030*/  HMMA.16816.F32.BF16 R8, R160.reuse, R106, R8 ;  /* 0x0000006aa008723c */ /* 0x040fe40000041808 */
[----:B------:R2:W-:Y:S06]  /*c040*/  LDGSTS.E.BYPASS.LTC128B.128 [R99+0x8100], [R100.64+0x100], !P2 ;  /* 0x0810010064637fae */ /* 0x0005ec000d101d48 */
[C---:B------:R-:W-:Y:S02]  /*c050*/  HMMA.16816.F32.BF16 R12, R160.reuse, R164, R12 ;  /* 0x000000a4a00c723c */ /* 0x040fe4000004180c */
[----:B------:R-:W3:Y:S06]  /*c060*/  LDSM.16.M88.4 R104, [R229] ;  /* 0x00000000e568783b */ /* 0x000eec0000000200 */
[C---:B------:R-:W-:Y:S02]  /*c070*/  HMMA.16816.F32.BF16 R16, R160.reuse, R166, R16 ;  /* 0x000000a6a010723c */ /* 0x040fe40000041810 */
[----:B------:R-:W0:Y:S06]  /*c080*/  LDGDEPBAR ;  /* 0x00000000000079af */ /* 0x000e2c0000000000 */
[C---:B------:R-:W-:Y:S02]  /*c090*/  HMMA.16816.F32.BF16 R20, R160.reuse, R208, R20 ;  /* 0x000000d0a014723c */ /* 0x040fe40000041814 */
[----:B------:R-:W4:Y:S06]  /*c0a0*/  LDSM.16.M88.4 R164, [R229+0x800] ;  /* 0x00080000e5a4783b */ /* 0x000f2c0000000200 */
[C---:B------:R-:W-:Y:S02]  /*c0b0*/  HMMA.16816.F32.BF16 R24, R160.reuse, R210, R24 ;  /* 0x000000d2a018723c */ /* 0x040fe40000041818 */
[----:B------:R-:W1:Y:S06]  /*c0c0*/  LDSM.16.M88.4 R208, [R229+0x1000] ;  /* 0x00100000e5d0783b */ /* 0x000e6c0000000200 */
[C---:B------:R-:W-:Y:S08]  /*c0d0*/  HMMA.16816.F32.BF16 R28, R160.reuse, R212, R28 ;  /* 0x000000d4a01c723c */ /* 0x040ff0000004181c */
[C---:B------:R-:W-:Y:S01]  /*c0e0*/  HMMA.16816.F32.BF16 R32, R160.reuse, R214, R32 ;  /* 0x000000d6a020723c */ /* 0x040fe20000041820 */
[----:B------:R-:W1:Y:S07]  /*c0f0*/  LDSM.16.M88.4 R212, [R229+0x1800] ;  /* 0x00180000e5d4783b */ /* 0x000e6e0000000200 */
[C---:B------:R-:W-:Y:S08]  /*c100*/  HMMA.16816.F32.BF16 R36, R160.reuse, R216, R36 ;  /* 0x000000d8a024723c */ /* 0x040ff00000041824 */
[C---:B------:R-:W-:Y:S01]  /*c110*/  HMMA.16816.F32.BF16 R40, R160.reuse, R218, R40 ;  /* 0x000000daa028723c */ /* 0x040fe20000041828 */
[----:B------:R-:W1:Y:S07]  /*c120*/  LDSM.16.M88.4 R216, [R229+0x2000] ;  /* 0x00200000e5d8783b */ /* 0x000e6e0000000200 */
[C---:B------:R-:W-:Y:S08]  /*c130*/  HMMA.16816.F32.BF16 R44, R160.reuse, R220, R44 ;  /* 0x000000dca02c723c */ /* 0x040ff0000004182c */
[----:B------:R-:W-:Y:S01]  /*c140*/  HMMA.16816.F32.BF16 R48, R160, R222, R48 ;  /* 0x000000dea030723c */ /* 0x000fe20000041830 */
[----:B------:R-:W-:Y:S07]  /*c150*/  LDSM.16.M88.4 R220, [R226+0x800] ;  /* 0x00080000e2dc783b */ /* 0x000fee0000000200 */
[C---:B---3--:R-:W-:Y:S08]  /*c160*/  HMMA.16816.F32.BF16 R4, R168.reuse, R104, R4 ;  /* 0x00000068a804723c */ /* 0x048ff00000041804 */
[C---:B------:R-:W-:Y:S01]  /*c170*/  HMMA.16816.F32.BF16 R8, R168.reuse, R106, R8 ;  /* 0x0000006aa808723c */ /* 0x040fe20000041808 */
[----:B------:R-:W3:Y:S07]  /*c180*/  LDSM.16.M88.4 R104, [R229+0x2800] ;  /* 0x00280000e568783b */ /* 0x000eee0000000200 */
[C---:B----4-:R-:W-:Y:S08]  /*c190*/  HMMA.16816.F32.BF16 R12, R168.reuse, R164, R12 ;  /* 0x000000a4a80c723c */ /* 0x050ff0000004180c */
[C---:B------:R-:W-:Y:S01]  /*c1a0*/  HMMA.16816.F32.BF16 R16, R168.reuse, R166, R16 ;  /* 0x000000a6a810723c */ /* 0x040fe20000041810 */
[----:B------:R-:W4:Y:S07]  /*c1b0*/  LDSM.16.M88.4 R164, [R226] ;  /* 0x00000000e2a4783b */ /* 0x000f2e0000000200 */
[C---:B-1----:R-:W-:Y:S08]  /*c1c0*/  HMMA.16816.F32.BF16 R20, R168.reuse, R208, R20 ;  /* 0x000000d0a814723c */ /* 0x042ff00000041814 */
[C---:B------:R-:W-:Y:S01]  /*c1d0*/  HMMA.16816.F32.BF16 R24, R168.reuse, R210, R24 ;  /* 0x000000d2a818723c */ /* 0x040fe20000041818 */
[----:B------:R-:W1:Y:S07]  /*c1e0*/  LDSM.16.M88.4 R208, [R226+0x1000] ;  /* 0x00100000e2d0783b */ /* 0x000e6e0000000200 */
[C---:B------:R-:W-:Y:S08]  /*c1f0*/  HMMA.16816.F32.BF16 R28, R168.reuse, R212, R28 ;  /* 0x000000d4a81c723c */ /* 0x040ff0000004181c */
[C---:B------:R-:W-:Y:S01]  /*c200*/  HMMA.16816.F32.BF16 R32, R168.reuse, R214, R32 ;  /* 0x000000d6a820723c */ /* 0x040fe20000041820 */
[----:B------:R-:W1:Y:S07]  /*c210*/  LDSM.16.M88.4 R212, [R226+0x1800] ;  /* 0x00180000e2d4783b */ /* 0x000e6e0000000200 */
[C---:B------:R-:W-:Y:S08]  /*c220*/  HMMA.16816.F32.BF16 R36, R168.reuse, R216, R36 ;  /* 0x000000d8a824723c */ /* 0x040ff00000041824 */
[C---:B------:R-:W-:Y:S01]  /*c230*/  HMMA.16816.F32.BF16 R40, R168.reuse, R218, R40 ;  /* 0x000000daa828723c */ /* 0x040fe20000041828 */
[----:B------:R-:W1:Y:S07]  /*c240*/  LDSM.16.M88.4 R216, [R226+0x2000] ;  /* 0x00200000e2d8783b */ /* 0x000e6e0000000200 */
[C---:B---3--:R-:W-:Y:S08]  /*c250*/  HMMA.16816.F32.BF16 R44, R168.reuse, R104, R44 ;  /* 0x00000068a82c723c */ /* 0x048ff0000004182c */
[----:B------:R-:W-:Y:S01]  /*c260*/  HMMA.16816.F32.BF16 R48, R168, R106, R48 ;  /* 0x0000006aa830723c */ /* 0x000fe20000041830 */
[----:B------:R-:W3:Y:S07]  /*c270*/  LDSM.16.M88.4 R104, [R226+0x2800] ;  /* 0x00280000e268783b */ /* 0x000eee0000000200 */
[C---:B----4-:R-:W-:Y:S08]  /*c280*/  HMMA.16816.F32.BF16 R4, R172.reuse, R164, R4 ;  /* 0x000000a4ac04723c */ /* 0x050ff00000041804 */
[C---:B------:R-:W-:Y:S01]  /*c290*/  HMMA.16816.F32.BF16 R8, R172.reuse, R166, R8 ;  /* 0x000000a6ac08723c */ /* 0x040fe20000041808 */
[----:B------:R-:W4:Y:S07]  /*c2a0*/  LDSM.16.M88.4 R164, [R225+0x3000] ;  /* 0x00300000e1a4783b */ /* 0x000f2e0000000200 */
        /* <DEDUP_REMOVED lines=11> */
[----:B------:R-:W2:Y:S07]  /*c360*/  LDSM.16.M88.4 R216, [R225+0x4800] ;  /* 0x00480000e1d8783b */ /* 0x000eae0000000200 */
[C---:B---3--:R-:W-:Y:S08]  /*c370*/  HMMA.16816.F32.BF16 R44, R172.reuse, R104, R44 ;  /* 0x00000068ac2c723c */ /* 0x048ff0000004182c */
[----:B------:R-:W-:Y:S01]  /*c380*/  HMMA.16816.F32.BF16 R48, R172, R106, R48 ;  /* 0x0000006aac30723c */ /* 0x000fe20000041830 */
[----:B------:R-:W3:Y:S07]  /*c390*/  LDSM.16.M88.4 R104, [R225+0x5000] ;  /* 0x00500000e168783b */ /* 0x000eee0000000200 */
[C---:B----4-:R-:W-:Y:S08]  /*c3a0*/  HMMA.16816.F32.BF16 R4, R176.reuse, R164, R4 ;  /* 0x000000a4b004723c */ /* 0x050ff00000041804 */
        /* <DEDUP_REMOVED lines=8> */
[C---:B--2---:R-:W-:Y:S08]  /*c430*/  HMMA.16816.F32.BF16 R28, R176.reuse, R216, R28 ;  /* 0x000000d8b01c723c */ /* 0x044ff0000004181c */
[C---:B------:R-:W-:Y:S01]  /*c440*/  HMMA.16816.F32.BF16 R32, R176.reuse, R218, R32 ;  /* 0x000000dab020723c */ /* 0x040fe20000041820 */
[----:B------:R-:W-:Y:S07]  /*c450*/  LDSM.16.M88.4 R216, [R239] ;  /* 0x00000000efd8783b */ /* 0x000fee0000000200 */
[C---:B---3--:R-:W-:Y:S08]  /*c460*/  HMMA.16816.F32.BF16 R36, R176.reuse, R104, R36 ;  /* 0x00000068b024723c */ /* 0x048ff00000041824 */
[C---:B------:R-:W-:Y:S01]  /*c470*/  HMMA.16816.F32.BF16 R40, R176.reuse, R106, R40 ;  /* 0x0000006ab028723c */ /* 0x040fe20000041828 */
[----:B------:R-:W2:Y:S07]  /*c480*/  LDSM.16.M88.4 R104, [R240] ;  /* 0x00000000f068783b */ /* 0x000eae0000000200 */
[C---:B------:R-:W-:Y:S08]  /*c490*/  HMMA.16816.F32.BF16 R44, R176.reuse, R220, R44 ;  /* 0x000000dcb02c723c */ /* 0x040ff0000004182c */
[----:B------:R-:W-:Y:S01]  /*c4a0*/  HMMA.16816.F32.BF16 R48, R176, R222, R48 ;  /* 0x000000deb030723c */ /* 0x000fe20000041830 */
[----:B------:R-:W3:Y:S07]  /*c4b0*/  LDSM.16.M88.4 R220, [R238] ;  /* 0x00000000eedc783b */ /* 0x000eee0000000200 */
[C---:B----4-:R-:W-:Y:S08]  /*c4c0*/  HMMA.16816.F32.BF16 R4, R180.reuse, R164, R4 ;  /* 0x000000a4b404723c */ /* 0x050ff00000041804 */
[C---:B------:R-:W-:Y:S01]  /*c4d0*/  HMMA.16816.F32.BF16 R8, R180.reuse, R166, R8 ;  /* 0x000000a6b408723c */ /* 0x040fe20000041808 */
[----:B------:R-:W4:Y:S07]  /*c4e0*/  LDSM.16.M88.4 R164, [R229+0x3000] ;  /* 0x00300000e5a4783b */ /* 0x000f2e0000000200 */
        /* <DEDUP_REMOVED lines=11> */
[----:B------:R-:W2:Y:S07]  /*c5a0*/  LDSM.16.M88.4 R216, [R229+0x5000] ;  /* 0x00500000e5d8783b */ /* 0x000eae0000000200 */
[C---:B---3--:R-:W-:Y:S08]  /*c5b0*/  HMMA.16816.F32.BF16 R44, R180.reuse, R220, R44 ;  /* 0x000000dcb42c723c */ /* 0x048ff0000004182c */
[----:B------:R-:W-:Y:S01]  /*c5c0*/  HMMA.16816.F32.BF16 R48, R180, R222, R48 ;  /* 0x000000deb430723c */ /* 0x000fe20000041830 */
[----:B------:R-:W-:Y:S07]  /*c5d0*/  LDSM.16.M88.4 R220, [R226+0x4000] ;  /* 0x00400000e2dc783b */ /* 0x000fee0000000200 */
[C---:B----4-:R-:W-:Y:S08]  /*c5e0*/  HMMA.16816.F32.BF16 R4, R184.reuse, R164, R4 ;  /* 0x000000a4b804723c */ /* 0x050ff00000041804 */
[C---:B------:R-:W-:Y:S01]  /*c5f0*/  HMMA.16816.F32.BF16 R8, R184.reuse, R166, R8 ;  /* 0x000000a6b808723c */ /* 0x040fe20000041808 */
[----:B------:R-:W3:Y:S07]  /*c600*/  LDSM.16.M88.4 R164, [R229+0x5800] ;  /* 0x00580000e5a4783b */ /* 0x000eee0000000200 */
[C---:B-1----:R-:W-:Y:S08]  /*c610*/  HMMA.16816.F32.BF16 R12, R184.reuse, R208, R12 ;  /* 0x000000d0b80c723c */ /* 0x042ff0000004180c */
[C---:B------:R-:W-:Y:S01]  /*c620*/  HMMA.16816.F32.BF16 R16, R184.reuse, R210, R16 ;  /* 0x000000d2b810723c */ /* 0x040fe20000041810 */
        /* <DEDUP_REMOVED lines=18> */
[----:B------:R-:W3:Y:S07]  /*c750*/  LDSM.16.M88.4 R208, [R225+0x6800] ;  /* 0x00680000e1d0783b */ /* 0x000eee0000000200 */
[C---:B------:R-:W-:Y:S08]  /*c760*/  HMMA.16816.F32.BF16 R20, R188.reuse, R220, R20 ;  /* 0x000000dcbc14723c */ /* 0x040ff00000041814 */
[C---:B------:R-:W-:Y:S01]  /*c770*/  HMMA.16816.F32.BF16 R24, R188.reuse, R222, R24 ;  /* 0x000000debc18723c */ /* 0x040fe20000041818 */
[----:B------:R-:W3:Y:S07]  /*c780*/  LDSM.16.M88.4 R220, [R225+0x7000] ;  /* 0x00700000e1dc783b */ /* 0x000eee0000000200 */
[C---:B--2---:R-:W-:Y:S08]  /*c790*/  HMMA.16816.F32.BF16 R28, R188.reuse, R212, R28 ;  /* 0x000000d4bc1c723c */ /* 0x044ff0000004181c */
[C---:B------:R-:W-:Y:S01]  /*c7a0*/  HMMA.16816.F32.BF16 R32, R188.reuse, R214, R32 ;  /* 0x000000d6bc20723c */ /* 0x040fe20000041820 */
[----:B------:R-:W2:Y:S07]  /*c7b0*/  LDSM.16.M88.4 R212, [R225+0x7800] ;  /* 0x00780000e1d4783b */ /* 0x000eae0000000200 */
        /* <DEDUP_REMOVED lines=9> */
[C---:B---3--:R-:W-:Y:S08]  /*c850*/  HMMA.16816.F32.BF16 R12, R192.reuse, R208, R12 ;  /* 0x000000d0c00c723c */ /* 0x048ff0000004180c */
[C---:B------:R-:W-:Y:S01]  /*c860*/  HMMA.16816.F32.BF16 R16, R192.reuse, R210, R16 ;  /* 0x000000d2c010723c */ /* 0x040fe20000041810 */
[----:B------:R-:W3:Y:S07]  /*c870*/  LDSM.16.M88.4 R208, [R237] ;  /* 0x00000000edd0783b */ /* 0x000eee0000000200 */
[C---:B------:R-:W-:Y:S08]  /*c880*/  HMMA.16816.F32.BF16 R20, R192.reuse, R220, R20 ;  /* 0x000000dcc014723c */ /* 0x040ff00000041814 */
[C---:B------:R-:W-:Y:S01]  /*c890*/  HMMA.16816.F32.BF16 R24, R192.reuse, R222, R24 ;  /* 0x000000dec018723c */ /* 0x040fe20000041818 */
[----:B------:R-:W3:Y:S07]  /*c8a0*/  LDSM.16.M88.4 R220, [R235] ;  /* 0x00000000ebdc783b */ /* 0x000eee0000000200 */
[C---:B--2---:R-:W-:Y:S08]  /*c8b0*/  HMMA.16816.F32.BF16 R28, R192.reuse, R212, R28 ;  /* 0x000000d4c01c723c */ /* 0x044ff0000004181c */
[C---:B------:R-:W-:Y:S01]  /*c8c0*/  HMMA.16816.F32.BF16 R32, R192.reuse, R214, R32 ;  /* 0x000000d6c020723c */ /* 0x040fe20000041820 */
[----:B------:R-:W-:Y:S07]  /*c8d0*/  LDSM.16.M88.4 R212, [R229+0x6000] ;  /* 0x00600000e5d4783b */ /* 0x000fee0000000200 */
[C---:B-1----:R-:W-:Y:S08]  /*c8e0*/  HMMA.16816.F32.BF16 R36, R192.reuse, R104, R36 ;  /* 0x00000068c024723c */ /* 0x042ff00000041824 */
[C---:B------:R-:W-:Y:S01]  /*c8f0*/  HMMA.16816.F32.BF16 R40, R192.reuse, R106, R40 ;  /* 0x0000006ac028723c */ /* 0x040fe20000041828 */
[----:B------:R-:W1:Y:S07]  /*c900*/  LDSM.16.M88.4 R104, [R234] ;  /* 0x00000000ea68783b */ /* 0x000e6e0000000200 */
[C---:B----4-:R-:W-:Y:S08]  /*c910*/  HMMA.16816.F32.BF16 R44, R192.reuse, R164, R44 ;  /* 0x000000a4c02c723c */ /* 0x050ff0000004182c */
[----:B------:R-:W-:Y:S01]  /*c920*/  HMMA.16816.F32.BF16 R48, R192, R166, R48 ;  /* 0x000000a6c030723c */ /* 0x000fe20000041830 */
[----:B------:R-:W2:Y:S07]  /*c930*/  LDSM.16.M88.4 R164, [R233] ;  /* 0x00000000e9a4783b */ /* 0x000eae0000000200 */
[C---:B---3--:R-:W-:Y:S08]  /*c940*/  HMMA.16816.F32.BF16 R4, R196.reuse, R208, R4 ;  /* 0x000000d0c404723c */ /* 0x048ff00000041804 */
[C---:B------:R-:W-:Y:S01]  /*c950*/  HMMA.16816.F32.BF16 R8, R196.reuse, R210, R8 ;  /* 0x000000d2c408723c */ /* 0x040fe20000041808 */
[----:B------:R-:W3:Y:S07]  /*c960*/  LDSM.16.M88.4 R208, [R232] ;  /* 0x00000000e8d0783b */ /* 0x000eee0000000200 */
[C---:B------:R-:W-:Y:S08]  /*c970*/  HMMA.16816.F32.BF16 R12, R196.reuse, R216, R12 ;  /* 0x000000d8c40c723c */ /* 0x040ff0000004180c */
        /* <DEDUP_REMOVED lines=8> */
[C---:B--2---:R-:W-:Y:S08]  /*ca00*/  HMMA.16816.F32.BF16 R36, R196.reuse, R164, R36 ;  /* 0x000000a4c424723c */ /* 0x044ff00000041824 */
[C---:B------:R-:W-:Y:S01]  /*ca10*/  HMMA.16816.F32.BF16 R40, R196.reuse, R166, R40 ;  /* 0x000000a6c428723c */ /* 0x040fe20000041828 */
[----:B------:R-:W2:Y:S07]  /*ca20*/  LDSM.16.M88.4 R164, [R229+0x7800] ;  /* 0x00780000e5a4783b */ /* 0x000eae0000000200 */
[C---:B---3--:R-:W-:Y:S08]  /*ca30*/  HMMA.16816.F32.BF16 R44, R196.reuse, R208, R44 ;  /* 0x000000d0c42c723c */ /* 0x048ff0000004182c */
[----:B------:R-:W-:Y:S01]  /*ca40*/  HMMA.16816.F32.BF16 R48, R196, R210, R48 ;  /* 0x000000d2c430723c */ /* 0x000fe20000041830 */
[----:B------:R-:W3:Y:S07]  /*ca50*/  LDSM.16.M88.4 R208, [R229+0x8000] ;  /* 0x00800000e5d0783b */ /* 0x000eee0000000200 */
[C---:B------:R-:W-:Y:S08]  /*ca60*/  HMMA.16816.F32.BF16 R4, R200.reuse, R212, R4 ;  /* 0x000000d4c804723c */ /* 0x040ff00000041804 */
[C---:B------:R-:W-:Y:S01]  /*ca70*/  HMMA.16816.F32.BF16 R8, R200.reuse, R214, R8 ;  /* 0x000000d6c808723c */ /* 0x040fe20000041808 */
[----:B------:R-:W3:Y:S07]  /*ca80*/  LDSM.16.M88.4 R212, [R229+0x8800] ;  /* 0x00880000e5d4783b */ /* 0x000eee0000000200 */
[C---:B----4-:R-:W-:Y:S08]  /*ca90*/  HMMA.16816.F32.BF16 R12, R200.reuse, R216, R12 ;  /* 0x000000d8c80c723c */ /* 0x050ff0000004180c */
[C---:B------:R-:W-:Y:S08]  /*caa0*/  HMMA.16816.F32.BF16 R16, R200.reuse, R218, R16 ;  /* 0x000000dac810723c */ /* 0x040ff00000041810 */
[C---:B-1----:R-:W-:Y:S08]  /*cab0*/  HMMA.16816.F32.BF16 R20, R200.reuse, R104, R20 ;  /* 0x00000068c814723c */ /* 0x042ff00000041814 */
[C---:B------:R-:W-:Y:S01]  /*cac0*/  HMMA.16816.F32.BF16 R24, R200.reuse, R106, R24 ;  /* 0x0000006ac818723c */ /* 0x040fe20000041818 */
[----:B------:R-:W1:Y:S07]  /*cad0*/  LDSM.16.M88.4 R104, [R226+0x6800] ;  /* 0x00680000e268783b */ /* 0x000e6e0000000200 */
[C---:B--2---:R-:W-:Y:S08]  /*cae0*/  HMMA.16816.F32.BF16 R28, R200.reuse, R164, R28 ;  /* 0x000000a4c81c723c */ /* 0x044ff0000004181c */
[C---:B------:R-:W-:Y:S08]  /*caf0*/  HMMA.16816.F32.BF16 R32, R200.reuse, R166, R32 ;  /* 0x000000a6c820723c */ /* 0x040ff00000041820 */
[C---:B---3--:R-:W-:Y:S08]  /*cb00*/  HMMA.16816.F32.BF16 R36, R200.reuse, R208, R36 ;  /* 0x000000d0c824723c */ /* 0x048ff00000041824 */
[C---:B------:R-:W-:Y:S08]  /*cb10*/  HMMA.16816.F32.BF16 R40, R200.reuse, R210, R40 ;  /* 0x000000d2c828723c */ /* 0x040ff00000041828 */
[C---:B------:R-:W-:Y:S08]  /*cb20*/  HMMA.16816.F32.BF16 R44, R200.reuse, R212, R44 ;  /* 0x000000d4c82c723c */ /* 0x040ff0000004182c */
        /* <DEDUP_REMOVED lines=8> */
[----:B------:R-:W1:Y:S03]  /*cbb0*/  MUFU.TANH R164, R4 ;  /* 0x0000000400a47308 */ /* 0x000e660000002400 */
[----:B------:R-:W-:Y:S02]  /*cbc0*/  FMUL.FTZ R7, R7, c[0x0][0x320] ;  /* 0x0000c80007077a20 */ /* 0x000fe40000410000 */
[----:B------:R-:W-:Y:S02]  /*cbd0*/  FMUL.FTZ R8, R8, c[0x0][0x320] ;  /* 0x0000c80008087a20 */ /* 0x000fe40000410000 */
[----:B------:R-:W-:Y:S02]  /*cbe0*/  FMUL.FTZ R9, R9, c[0x0][0x320] ;  /* 0x0000c80009097a20 */ /* 0x000fe40000410000 */
[----:B------:R-:W-:Y:S01]  /*cbf0*/  FMUL.FTZ R10, R10, c[0x0][0x320] ;  /* 0x0000c8000a0a7a20 */ /* 0x000fe20000410000 */
[----:B------:R-:W2:Y:S01]  /*cc00*/  MUFU.TANH R167, R5 ;  /* 0x0000000500a77308 */ /* 0x000ea20000002400 */
[----:B------:R-:W-:Y:S02]  /*cc10*/  FMUL.FTZ R11, R11, c[0x0][0x320] ;  /* 0x0000c8000b0b7a20 */ /* 0x000fe40000410000 */
[----:B------:R-:W-:Y:S02]  /*cc20*/  FMUL.FTZ R12, R12, c[0x0][0x320] ;  /* 0x0000c8000c0c7a20 */ /* 0x000fe40000410000 */
[----:B------:R-:W-:Y:S02]  /*cc30*/  FMUL.FTZ R13, R13, c[0x0][0x320] ;  /* 0x0000c8000d0d7a20 */ /* 0x000fe40000410000 */
[----:B------:R-:W-:Y:S02]  /*cc40*/  FMUL.FTZ R14, R14, c[0x0][0x320] ;  /* 0x0000c8000e0e7a20 */ /* 0x000fe40000410000 */
[----:B------:R-:W-:Y:S01]  /*cc50*/  FMUL.FTZ R16, R16, c[0x0][0x320] ;  /* 0x0000c80010107a20 */ /* 0x000fe20000410000 */
[----:B------:R-:W3:Y:S01]  /*cc60*/  MUFU.TANH R210, R6 ;  /* 0x0000000600d27308 */ /* 0x000ee20000002400 */
[----:B------:R-:W-:Y:S02]  /*cc70*/  FMUL.FTZ R15, R15, c[0x0][0x320] ;  /* 0x0000c8000f0f7a20 */ /* 0x000fe40000410000 */
[----:B------:R-:W-:Y:S01]  /*cc80*/  FMUL.FTZ R17, R17, c[0x0][0x320] ;  /* 0x0000c80011117a20 */ /* 0x000fe20000410000 */
[----:B-1----:R-:W-:Y:S01]  /*cc90*/  FMNMX.FTZ R0, R164, R102, !PT ;  /* 0x00000066a4007209 */ /* 0x002fe20007810000 */
[----:B------:R-:W-:Y:S02]  /*cca0*/  FMUL.FTZ R18, R18, c[0x0][0x320] ;  /* 0x0000c80012127a20 */ /* 0x000fe40000410000 */
[----:B------:R-:W-:Y:S03]  /*ccb0*/  FMUL.FTZ R19, R19, c[0x0][0x320] ;  /* 0x0000c80013137a20 */ /* 0x000fe60000410000 */
[----:B------:R1:W4:Y:S01]  /*ccc0*/  MUFU.TANH R211, R7 ;  /* 0x0000000700d37308 */ /* 0x0003220000002400 */
[----:B--2---:R-:W-:Y:S09]  /*ccd0*/  FMNMX.FTZ R0, R167, R0, !PT ;  /* 0x00000000a7007209 */ /* 0x004ff20007810000 */
[----:B------:R-:W2:Y:S01]  /*cce0*/  MUFU.TANH R165, R8 ;  /* 0x0000000800a57308 */ /* 0x000ea20000002400 */
[----:B---3--:R-:W-:Y:S09]  /*ccf0*/  FMNMX.FTZ R2, R210, R103, !PT ;  /* 0x00000067d2027209 */ /* 0x008ff20007810000 */
[----:B------:R-:W3:Y:S01]  /*cd00*/  MUFU.TANH R166, R9 ;  /* 0x0000000900a67308 */ /* 0x000ee20000002400 */
[----:B-1----:R-:W1:Y:S01]  /*cd10*/  LDSM.16.M88.4 R4, [R226+0x7000] ;  /* 0x00700000e204783b */ /* 0x002e620000000200 */
[----:B----4-:R-:W-:Y:S08]  /*cd20*/  FMNMX.FTZ R2, R211, R2, !PT ;  /* 0x00000002d3027209 */ /* 0x010ff00007810000 */
[----:B------:R-:W4:Y:S01]  /*cd30*/  MUFU.TANH R208, R10 ;  /* 0x0000000a00d07308 */ /* 0x000f220000002400 */
[----:B--2---:R-:W-:Y:S09]  /*cd40*/  FMNMX.FTZ R0, R165, R0, !PT ;  /* 0x00000000a5007209 */ /* 0x004ff20007810000 */
[----:B------:R2:W1:Y:S01]  /*cd50*/  MUFU.TANH R209, R11 ;  /* 0x0000000b00d17308 */ /* 0x0004620000002400 */
[----:B---3--:R-:W-:Y:S09]  /*cd60*/  FMNMX.FTZ R0, R166, R0, !PT ;  /* 0x00000000a6007209 */ /* 0x008ff20007810000 */
[----:B------:R-:W3:Y:S01]  /*cd70*/  MUFU.TANH R106, R12 ;  /* 0x0000000c006a7308 */ /* 0x000ee20000002400 */
[----:B----4-:R-:W-:Y:S09]  /*cd80*/  FMNMX.FTZ R2, R208, R2, !PT ;  /* 0x00000002d0027209 */ /* 0x010ff20007810000 */
[----:B------:R-:W4:Y:S01]  /*cd90*/  MUFU.TANH R107, R13 ;  /* 0x0000000d006b7308 */ /* 0x000f220000002400 */
[C---:B-1----:R-:W-:Y:S01]  /*cda0*/  HMMA.16816.F32.BF16 R20, R204.reuse, R4, R20 ;  /* 0x00000004cc14723c */ /* 0x042fe20000041814 */
[----:B--2---:R-:W1:Y:S02]  /*cdb0*/  LDSM.16.M88.4 R8, [R226+0x7800] ;  /* 0x00780000e208783b */ /* 0x004e640000000200 */
[----:B------:R-:W-:Y:S06]  /*cdc0*/  FMNMX.FTZ R2, R209, R2, !PT ;  /* 0x00000002d1027209 */ /* 0x000fec0007810000 */
[----:B------:R-:W2:Y:S01]  /*cdd0*/  MUFU.TANH R212, R14 ;  /* 0x0000000e00d47308 */ /* 0x000ea20000002400 */
[C---:B------:R-:W-:Y:S01]  /*cde0*/  HMMA.16816.F32.BF16 R24, R204.reuse, R6, R24 ;  /* 0x00000006cc18723c */ /* 0x040fe20000041818 */
[----:B------:R-:W1:Y:S02]  /*cdf0*/  LDSM.16.M88.4 R4, [R226+0x8000] ;  /* 0x00800000e204783b */ /* 0x000e640000000200 */
[----:B---3--:R-:W-:Y:S06]  /*ce00*/  FMNMX.FTZ R0, R106, R0, !PT ;  /* 0x000000006a007209 */ /* 0x008fec0007810000 */
[----:B------:R-:W3:Y:S03]  /*ce10*/  MUFU.TANH R214, R16 ;  /* 0x0000001000d67308 */ /* 0x000ee60000002400 */
[----:B----4-:R-:W-:Y:S02]  /*ce20*/  FMNMX.FTZ R0, R107, R0, !PT ;  /* 0x000000006b007209 */ /* 0x010fe40007810000 */
[----:B------:R-:W-:Y:S05]  /*ce30*/  FMUL.FTZ R23, R23, c[0x0][0x320] ;  /* 0x0000c80017177a20 */ /* 0x000fea0000410000 */
[----:B------:R-:W4:Y:S01]  /*ce40*/  MUFU.TANH R213, R15 ;  /* 0x0000000f00d57308 */ /* 0x000f220000002400 */
[----:B------:R-:W-:Y:S02]  /*ce50*/  FMUL.FTZ R20, R20, c[0x0][0x320] ;  /* 0x0000c80014147a20 */ /* 0x000fe40000410000 */
[----:B------:R-:W-:Y:S01]  /*ce60*/  FMUL.FTZ R21, R21, c[0x0][0x320] ;  /* 0x0000c80015157a20 */ /* 0x000fe20000410000 */
[----:B--2---:R-:W-:Y:S01]  /*ce70*/  FMNMX.FTZ R2, R212, R2, !PT ;  /* 0x00000002d4027209 */ /* 0x004fe20007810000 */
[----:B------:R-:W-:Y:S02]  /*ce80*/  FMUL.FTZ R22, R22, c[0x0][0x320] ;  /* 0x0000c80016167a20 */ /* 0x000fe40000410000 */
[----:B------:R-:W-:Y:S02]  /*ce90*/  FMUL.FTZ R26, R26, c[0x0][0x320] ;  /* 0x0000c8001a1a7a20 */ /* 0x000fe40000410000 */
[----:B------:R-:W-:Y:S01]  /*cea0*/  FMUL.FTZ R24, R24, c[0x0][0x320] ;  /* 0x0000c80018187a20 */ /* 0x000fe20000410000 */
[----:B------:R-:W-:Y:S01]  /*ceb0*/  MUFU.TANH R222, R23 ;  /* 0x0000001700de7308 */ /* 0x000fe20000002400 */
[----:B------:R-:W-:Y:S02]  /*cec0*/  FMUL.FTZ R25, R25, c[0x0][0x320] ;  /* 0x0000c80019197a20 */ /* 0x000fe40000410000 */
[----:B------:R-:W-:Y:S01]  /*ced0*/  FMUL.FTZ R27, R27, c[0x0][0x320] ;  /* 0x0000c8001b1b7a20 */ /* 0x000fe20000410000 */
[----:B---3--:R-:W-:Y:S01]  /*cee0*/  FMNMX.FTZ R0, R214, R0, !PT ;  /* 0x00000000d6007209 */ /* 0x008fe20007810000 */
[C---:B-1----:R-:W-:Y:S05]  /*cef0*/  HMMA.16816.F32.BF16 R28, R204.reuse, R8, R28 ;  /* 0x00000008cc1c723c */ /* 0x042fea000004181c */
[----:B------:R-:W-:Y:S03]  /*cf00*/  MUFU.TANH R231, R27 ;  /* 0x0000001b00e77308 */ /* 0x000fe60000002400 */
[C---:B------:R-:W-:Y:S01]  /*cf10*/  HMMA.16816.F32.BF16 R32, R204.reuse, R10, R32 ;  /* 0x0000000acc20723c */ /* 0x040fe20000041820 */
[----:B------:R-:W1:Y:S01]  /*cf20*/  LDSM.16.M88.4 R8, [R226+0x8800] ;  /* 0x00880000e208783b */ /* 0x000e620000000200 */
[----:B------:R-:W-:Y:S04]  /*cf30*/  DEPBAR.LE SB0, 0x0 ;  /* 0x000080000000791a */ /* 0x000fe80000000000 */
[----:B----4-:R-:W-:Y:S01]  /*cf40*/  FMNMX.FTZ R2, R213, R2, !PT ;  /* 0x00000002d5027209 */ /* 0x010fe20007810000 */
[----:B------:R-:W2:Y:S01]  /*cf50*/  MUFU.TANH R216, R18 ;  /* 0x0000001200d87308 */ /* 0x000ea20000002400 */
[C---:B------:R-:W-:Y:S01]  /*cf60*/  HMMA.16816.F32.BF16 R36, R204.reuse, R4, R36 ;  /* 0x00000004cc24723c */ /* 0x040fe20000041824 */
[----:B------:R-:W3:Y:S08]  /*cf70*/  LDL R5, [R1+0x28] ;  /* 0x0000280001057983 */ /* 0x000ef00000100800 */
[----:B------:R-:W-:Y:S01]  /*cf80*/  MUFU.TANH R218, R20 ;  /* 0x0000001400da7308 */ /* 0x000fe20000002400 */
[C---:B------:R-:W-:Y:S01]  /*cf90*/  HMMA.16816.F32.BF16 R40, R204.reuse, R6, R40 ;  /* 0x00000006cc28723c */ /* 0x040fe20000041828 */
[----:B------:R-:W4:Y:S02]  /*cfa0*/  LDL R6, [R1+0x20] ;  /* 0x0000200001067983 */ /* 0x000f240000100800 */
[----:B------:R-:W-:Y:S02]  /*cfb0*/  FMUL.FTZ R28, R28, c[0x0][0x320] ;  /* 0x0000c8001c1c7a20 */ /* 0x000fe40000410000 */
[----:B------:R-:W-:Y:S02]  /*cfc0*/  FMUL.FTZ R29, R29, c[0x0][0x320] ;  /* 0x0000c8001d1d7a20 */ /* 0x000fe40000410000 */
[----:B------:R-:W-:Y:S02]  /*cfd0*/  FMUL.FTZ R30, R30, c[0x0][0x320] ;  /* 0x0000c8001e1e7a20 */ /* 0x000fe40000410000 */
[----:B------:R-:W-:Y:S01]  /*cfe0*/  MUFU.TANH R246, R28 ;  /* 0x0000001c00f67308 */ /* 0x000fe20000002400 */
[----:B------:R-:W-:Y:S02]  /*cff0*/  BAR.SYNC.DEFER_BLOCKING 0x0 ;  /* 0x0000000000007b1d */ /* 0x000fe40000010000 */
[----:B------:R-:W-:Y:S01]  /*d000*/  FMUL.FTZ R31, R31, c[0x0][0x320] ;  /* 0x0000c8001f1f7a20 */ /* 0x000fe20000410000 */
[----:B--2---:R-:W-:Y:S01]  /*d010*/  FMNMX.FTZ R2, R216, R2, !PT ;  /* 0x00000002d8027209 */ /* 0x004fe20007810000 */
[----:B------:R-:W-:Y:S02]  /*d020*/  FMUL.FTZ R36, R36, c[0x0][0x320] ;  /* 0x0000c80024247a20 */ /* 0x000fe40000410000 */
[----:B------:R-:W-:Y:S02]  /*d030*/  FMUL.FTZ R37, R37, c[0x0][0x320] ;  /* 0x0000c80025257a20 */ /* 0x000fe40000410000 */
[----:B------:R-:W-:Y:S02]  /*d040*/  FMUL.FTZ R38, R38, c[0x0][0x320] ;  /* 0x0000c80026267a20 */ /* 0x000fe40000410000 */
[----:B------:R-:W-:Y:S02]  /*d050*/  FMUL.FTZ R39, R39, c[0x0][0x320] ;  /* 0x0000c80027277a20 */ /* 0x000fe40000410000 */
[----:B------:R-:W-:Y:S01]  /*d060*/  FMUL.FTZ R33, R33, c[0x0][0x320] ;  /* 0x0000c80021217a20 */ /* 0x000fe20000410000 */
[C---:B-1----:R-:W-:Y:S03]  /*d070*/  HMMA.16816.F32.BF16 R44, R204.reuse, R8, R44 ;  /* 0x00000008cc2c723c */ /* 0x042fe6000004182c */
[----:B------:R-:W-:Y:S02]  /*d080*/  FMUL.FTZ R43, R43, c[0x0][0x320] ;  /* 0x0000c8002b2b7a20 */ /* 0x000fe40000410000 */
[----:B------:R-:W-:Y:S02]  /*d090*/  FMUL.FTZ R42, R42, c[0x0][0x320] ;  /* 0x0000c8002a2a7a20 */ /* 0x000fe40000410000 */
[----:B------:R-:W-:Y:S01]  /*d0a0*/  FMUL.FTZ R40, R40, c[0x0][0x320] ;  /* 0x0000c80028287a20 */ /* 0x000fe20000410000 */
[----:B------:R-:W-:Y:S04]  /*d0b0*/  HMMA.16816.F32.BF16 R48, R204, R10, R48 ;  /* 0x0000000acc30723c */ /* 0x000fe80000041830 */
[----:B------:R-:W-:Y:S01]  /*d0c0*/  FMUL.FTZ R35, R35, c[0x0][0x320] ;  /* 0x0000c80023237a20 */ /* 0x000fe20000410000 */
[----:B------:R-:W2:Y:S01]  /*d0d0*/  LDL.64 R8, [R1+0x30] ;  /* 0x0000300001087983 */ /* 0x000ea20000100a00 */
[----:B------:R-:W1:Y:S01]  /*d0e0*/  MUFU.TANH R215, R17 ;  /* 0x0000001100d77308 */ /* 0x000e620000002400 */
[----:B------:R-:W-:Y:S02]  /*d0f0*/  FMUL.FTZ R32, R32, c[0x0][0x320] ;  /* 0x0000c80020207a20 */ /* 0x000fe40000410000 */
[----:B------:R-:W-:Y:S03]  /*d100*/  FMUL.FTZ R34, R34, c[0x0][0x320] ;  /* 0x0000c80022227a20 */ /* 0x000fe60000410000 */
[----:B------:R-:W-:Y:S04]  /*d110*/  FMUL.FTZ R41, R41, c[0x0][0x320] ;  /* 0x0000c80029297a20 */ /* 0x000fe80000410000 */
[----:B------:R-:W1:Y:S01]  /*d120*/  MUFU.TANH R219, R21 ;  /* 0x0000001500db7308 */ /* 0x000e620000002400 */
[----:B------:R-:W-:Y:S02]  /*d130*/  FMUL.FTZ R44, R44, c[0x0][0x320] ;  /* 0x0000c8002c2c7a20 */ /* 0x000fe40000410000 */
[----:B------:R-:W-:Y:S02]  /*d140*/  FMUL.FTZ R45, R45, c[0x0][0x320] ;  /* 0x0000c8002d2d7a20 */ /* 0x000fe40000410000 */
[----:B------:R-:W-:Y:S02]  /*d150*/  FMUL.FTZ R46, R46, c[0x0][0x320] ;  /* 0x0000c8002e2e7a20 */ /* 0x000fe40000410000 */
[----:B------:R-:W-:Y:S02]  /*d160*/  FMUL.FTZ R47, R47, c[0x0][0x320] ;  /* 0x0000c8002f2f7a20 */ /* 0x000fe40000410000 */
[----:B------:R-:W-:Y:S01]  /*d170*/  FMUL.FTZ R48, R48, c[0x0][0x320] ;  /* 0x0000c80030307a20 */ /* 0x000fe20000410000 */
[----:B------:R-:W1:Y:S01]  /*d180*/  MUFU.TANH R217, R19 ;  /* 0x0000001300d97308 */ /* 0x000e620000002400 */
[----:B------:R-:W-:Y:S02]  /*d190*/  FMUL.FTZ R49, R49, c[0x0][0x320] ;  /* 0x0000c80031317a20 */ /* 0x000fe40000410000 */
[----:B------:R-:W-:Y:S01]  /*d1a0*/  FMUL.FTZ R50, R50, c[0x0][0x320] ;  /* 0x0000c80032327a20 */ /* 0x000fe20000410000 */
[----:B-1----:R-:W-:Y:S04]  /*d1b0*/  FMNMX.FTZ R0, R215, R0, !PT ;  /* 0x00000000d7007209 */ /* 0x002fe80007810000 */
[----:B------:R-:W-:Y:S02]  /*d1c0*/  FMNMX.FTZ R0, R218, R0, !PT ;  /* 0x00000000da007209 */ /* 0x000fe40007810000 */
[----:B------:R-:W1:Y:S02]  /*d1d0*/  MUFU.TANH R220, R22 ;  /* 0x0000001600dc7308 */ /* 0x000e640000002400 */
[----:B------:R-:W-:Y:S08]  /*d1e0*/  FMNMX.FTZ R0, R219, R0, !PT ;  /* 0x00000000db007209 */ /* 0x000ff00007810000 */
[----:B------:R-:W1:Y:S01]  /*d1f0*/  MUFU.TANH R221, R24 ;  /* 0x0000001800dd7308 */ /* 0x000e620000002400 */
[----:B------:R-:W-:Y:S09]  /*d200*/  FMNMX.FTZ R2, R217, R2, !PT ;  /* 0x00000002d9027209 */ /* 0x000ff20007810000 */
[----:B------:R1:W-:Y:S02]  /*d210*/  MUFU.TANH R244, R33 ;  /* 0x0000002100f47308 */ /* 0x0003e40000002400 */
[----:B-1----:R-:W-:Y:S04]  /*d220*/  FMNMX.FTZ R2, R220, R2, !PT ;  /* 0x00000002dc027209 */ /* 0x002fe80007810000 */
[----:B------:R-:W-:Y:S04]  /*d230*/  FMNMX.FTZ R2, R222, R2, !PT ;  /* 0x00000002de027209 */ /* 0x000fe80007810000 */
[----:B------:R-:W1:Y:S01]  /*d240*/  MUFU.TANH R223, R25 ;  /* 0x0000001900df7308 */ /* 0x000e620000002400 */
[----:B------:R-:W-:Y:S09]  /*d250*/  FMNMX.FTZ R0, R221, R0, !PT ;  /* 0x00000000dd007209 */ /* 0x000ff20007810000 */
[----:B------:R-:W1:Y:S01]  /*d260*/  MUFU.TANH R21, R26 ;  /* 0x0000001a00157308 */ /* 0x000e620000002400 */
[----:B------:R-:W-:Y:S09]  /*d270*/  MOV R33, R246 ;  /* 0x000000f600217202 */ /* 0x000ff20000000f00 */
[----:B------:R-:W-:Y:S01]  /*d280*/  MUFU.TANH R252, R35 ;  /* 0x0000002300fc7308 */ /* 0x000fe20000002400 */
[----:B-1----:R-:W-:Y:S04]  /*d290*/  FMNMX.FTZ R0, R223, R0, !PT ;  /* 0x00000000df007209 */ /* 0x002fe80007810000 */
[----:B------:R-:W-:Y:S05]  /*d2a0*/  FMNMX.FTZ R0, R33, R0, !PT ;  /* 0x0000000021007209 */ /* 0x000fea0007810000 */
[----:B------:R1:W-:Y:S01]  /*d2b0*/  MUFU.TANH R35, R48 ;  /* 0x0000003000237308 */ /* 0x0003e20000002400 */
[----:B------:R-:W-:Y:S09]  /*d2c0*/  FMNMX.FTZ R2, R21, R2, !PT ;  /* 0x0000000215027209 */ /* 0x000ff20007810000 */
[----:B------:R-:W1:Y:S10]  /*d2d0*/  MUFU.TANH R16, R29 ;  /* 0x0000001d00107308 */ /* 0x000e740000002400 */
[----:B------:R-:W1:Y:S02]  /*d2e0*/  MUFU.TANH R247, R30 ;  /* 0x0000001e00f77308 */ /* 0x000e640000002400 */
[----:B-1----:R-:W-:Y:S04]  /*d2f0*/  MOV R48, R231 ;  /* 0x000000e700307202 */ /* 0x002fe80000000f00 */
[----:B------:R-:W-:Y:S04]  /*d300*/  FMNMX.FTZ R2, R48, R2, !PT ;  /* 0x0000000230027209 */ /* 0x000fe80007810000 */
[----:B------:R1:W1:Y:S01]  /*d310*/  MUFU.TANH R17, R32 ;  /* 0x0000002000117308 */ /* 0x0002620000002400 */
[----:B------:R-:W-:Y:S09]  /*d320*/  FMNMX.FTZ R0, R16, R0, !PT ;  /* 0x0000000010007209 */ /* 0x000ff20007810000 */
[----:B------:R-:W1:Y:S10]  /*d330*/  MUFU.TANH R248, R31 ;  /* 0x0000001f00f87308 */ /* 0x000e740000002400 */
[----:B------:R1:W-:Y:S02]  /*d340*/  MUFU.TANH R13, R43 ;  /* 0x0000002b000d7308 */ /* 0x0003e40000002400 */
[----:B-1----:R-:W-:Y:S02]  /*d350*/  MOV R32, R247 ;  /* 0x000000f700207202 */ /* 0x002fe40000000f00 */
[----:B------:R-:W-:Y:S02]  /*d360*/  FMNMX.FTZ R0, R17, R0, !PT ;  /* 0x0000000011007209 */ /* 0x000fe40007810000 */
[----:B------:R-:W-:Y:S04]  /*d370*/  FMNMX.FTZ R2, R32, R2, !PT ;  /* 0x0000000220027209 */ /* 0x000fe80007810000 */
[----:B------:R1:W1:Y:S10]  /*d380*/  MUFU.TANH R250, R34 ;  /* 0x0000002200fa7308 */ /* 0x0002740000002400 */
[----:B------:R-:W1:Y:S01]  /*d390*/  MUFU.TANH R18, R36 ;  /* 0x0000002400127308 */ /* 0x000e620000002400 */
[----:B------:R-:W-:Y:S04]  /*d3a0*/  MOV R43, R244 ;  /* 0x000000f4002b7202 */ /* 0x000fe80000000f00 */
[----:B------:R-:W-:Y:S05]  /*d3b0*/  FMNMX.FTZ R0, R43, R0, !PT ;  /* 0x000000002b007209 */ /* 0x000fea0007810000 */
[----:B------:R-:W1:Y:S02]  /*d3c0*/  MUFU.TANH R245, R37 ;  /* 0x0000002500f57308 */ /* 0x000e640000002400 */
[----:B-1----:R-:W-:Y:S04]  /*d3d0*/  MOV R34, R248 ;  /* 0x000000f800227202 */ /* 0x002fe80000000f00 */
[----:B------:R-:W-:Y:S04]  /*d3e0*/  FMNMX.FTZ R2, R34, R2, !PT ;  /* 0x0000000222027209 */ /* 0x000fe80007810000 */
[----:B------:R1:W-:Y:S01]  /*d3f0*/  MUFU.TANH R14, R42 ;  /* 0x0000002a000e7308 */ /* 0x0003e20000002400 */
[----:B------:R-:W-:Y:S02]  /*d400*/  FMNMX.FTZ R2, R250, R2, !PT ;  /* 0x00000002fa027209 */ /* 0x000fe40007810000 */
[----:B------:R-:W-:Y:S02]  /*d410*/  FMNMX.FTZ R0, R18, R0, !PT ;  /* 0x0000000012007209 */ /* 0x000fe40007810000 */
[----:B------:R-:W-:Y:S05]  /*d420*/  FMNMX.FTZ R3, R252, R2, !PT ;  /* 0x00000002fc037209 */ /* 0x000fea0007810000 */
[----:B------:R-:W1:Y:S10]  /*d430*/  MUFU.TANH R19, R40 ;  /* 0x0000002800137308 */ /* 0x000e740000002400 */
[----:B------:R-:W1:Y:S02]  /*d440*/  MUFU.TANH R22, R38 ;  /* 0x0000002600167308 */ /* 0x000e640000002400 */
[----:B-1----:R-:W-:Y:S04]  /*d450*/  MOV R42, R245 ;  /* 0x000000f5002a7202 */ /* 0x002fe80000000f00 */
[----:B------:R-:W-:Y:S01]  /*d460*/  FMNMX.FTZ R2, R42, R0, !PT ;  /* 0x000000002a027209 */ /* 0x000fe20007810000 */
[----:B------:R-:W-:Y:S03]  /*d470*/  FMUL.FTZ R0, R51, c[0x0][0x320] ;  /* 0x0000c80033007a20 */ /* 0x000fe60000410000 */
[----:B------:R-:W1:Y:S01]  /*d480*/  MUFU.TANH R15, R41 ;  /* 0x00000029000f7308 */ /* 0x000e620000002400 */
[----:B------:R-:W-:Y:S02]  /*d490*/  MOV R51, R250 ;  /* 0x000000fa00337202 */ /* 0x000fe40000000f00 */
[----:B------:R-:W-:Y:S07]  /*d4a0*/  FMNMX.FTZ R2, R19, R2, !PT ;  /* 0x0000000213027209 */ /* 0x000fee0007810000 */
[----:B------:R1:W-:Y:S01]  /*d4b0*/  MUFU.TANH R104, R0 ;  /* 0x0000000000687308 */ /* 0x0003e20000002400 */
[----:B------:R-:W-:Y:S09]  /*d4c0*/  FMNMX.FTZ R3, R22, R3, !PT ;  /* 0x0000000316037209 */ /* 0x000ff20007810000 */
[----:B------:R-:W3:Y:S10]  /*d4d0*/  MUFU.TANH R20, R39 ;  /* 0x0000002700147308 */ /* 0x000ef40000002400 */
[----:B------:R-:W4:Y:S01]  /*d4e0*/  MUFU.TANH R41, R44 ;  /* 0x0000002c00297308 */ /* 0x000f220000002400 */
[----:B-1----:R-:W-:Y:S09]  /*d4f0*/  FMNMX.FTZ R0, R15, R2, !PT ;  /* 0x000000020f007209 */ /* 0x002ff20007810000 */
[----:B------:R-:W1:Y:S01]  /*d500*/  MUFU.TANH R40, R45 ;  /* 0x0000002d00287308 */ /* 0x000e620000002400 */
[----:B---3--:R-:W-:Y:S04]  /*d510*/  FMNMX.FTZ R3, R20, R3, !PT ;  /* 0x0000000314037209 */ /* 0x008fe80007810000 */
[----:B------:R-:W-:Y:S05]  /*d520*/  FMNMX.FTZ R2, R14, R3, !PT ;  /* 0x000000030e027209 */ /* 0x000fea0007810000 */
[----:B------:R-:W3:Y:S01]  /*d530*/  MUFU.TANH R159, R46 ;  /* 0x0000002e009f7308 */ /* 0x000ee20000002400 */
[----:B------:R-:W-:Y:S02]  /*d540*/  FMNMX.FTZ R2, R13, R2, !PT ;  /* 0x000000020d027209 */ /* 0x000fe40007810000 */
[----:B----4-:R-:W-:Y:S02]  /*d550*/  FMNMX.FTZ R0, R41, R0, !PT ;  /* 0x0000000029007209 */ /* 0x010fe40007810000 */
[C---:B------:R-:W-:Y:S02]  /*d560*/  ISETP.GT.AND P0, PT, R98.reuse, R6, PT ;  /* 0x000000066200720c */ /* 0x040fe40003f04270 */
[----:B------:R-:W-:Y:S03]  /*d570*/  IADD3 R98, R98, -0x1, RZ ;  /* 0xffffffff62627810 */ /* 0x000fe60007ffe0ff */
[----:B------:R-:W4:Y:S02]  /*d580*/  MUFU.TANH R158, R49 ;  /* 0x00000031009e7308 */ /* 0x000f240000002400 */
[----:B------:R-:W-:Y:S01]  /*d590*/  STL [R1+0x8], R98 ;  /* 0x0000086201007387 */ /* 0x000fe20000100800 */
[----:B-1----:R-:W-:Y:S04]  /*d5a0*/  FMNMX.FTZ R0, R40, R0, !PT ;  /* 0x0000000028007209 */ /* 0x002fe80007810000 */
[----:B------:R-:W-:Y:S01]  /*d5b0*/  FMNMX.FTZ R101, R35, R0, !PT ;  /* 0x0000000023657209 */ /* 0x000fe20007810000 */
[----:B------:R-:W-:Y:S02]  /*d5c0*/  @P0 IMAD.WIDE.U32 R6, R98, c[0x0][0x1e0], RZ ;  /* 0x0000780062060a25 */ /* 0x000fe400078e00ff */
[----:B------:R-:W1:Y:S01]  /*d5d0*/  MUFU.TANH R244, R47 ;  /* 0x0000002f00f47308 */ /* 0x000e620000002400 */
[----:B---3--:R-:W-:Y:S09]  /*d5e0*/  FMNMX.FTZ R2, R159, R2, !PT ;  /* 0x000000029f027209 */ /* 0x008ff20007810000 */
[----:B------:R-:W3:Y:S01]  /*d5f0*/  MUFU.TANH R105, R50 ;  /* 0x0000003200697308 */ /* 0x000ee20000002400 */
[----:B----4-:R-:W-:Y:S02]  /*d600*/  FMNMX.FTZ R101, R158, R101, !PT ;  /* 0x000000659e657209 */ /* 0x010fe40007810000 */
[----:B------:R-:W-:Y:S03]  /*d610*/  MOV R49, R21 ;  /* 0x0000001500317202 */ /* 0x000fe60000000f00 */
[----:B------:R-:W4:Y:S01]  /*d620*/  SHFL.BFLY PT, R3, R101, 0x2, 0x1f ;  /* 0x0c401f0065037f89 */ /* 0x000f2200000e0000 */
[----:B-1----:R-:W-:Y:S04]  /*d630*/  FMNMX.FTZ R0, R244, R2, !PT ;  /* 0x00000002f4007209 */ /* 0x002fe80007810000 */
[----:B---3--:R-:W-:Y:S02]  /*d640*/  FMNMX.FTZ R0, R105, R0, !PT ;  /* 0x0000000069007209 */ /* 0x008fe40007810000 */
[----:B------:R-:W-:Y:S02]  /*d650*/  MOV R50, R17 ;  /* 0x0000001100327202 */ /* 0x000fe40000000f00 */
[----:B------:R-:W-:Y:S05]  /*d660*/  FMNMX.FTZ R0, R104, R0, !PT ;  /* 0x0000000068007209 */ /* 0x000fea0007810000 */
[----:B------:R-:W1:Y:S01]  /*d670*/  SHFL.BFLY PT, R2, R0, 0x2, 0x1f ;  /* 0x0c401f0000027f89 */ /* 0x000e6200000e0000 */
[----:B----4-:R-:W-:Y:S07]  /*d680*/  FMNMX.FTZ R101, R101, R3, !PT ;  /* 0x0000000365657209 */ /* 0x010fee0007810000 */
[----:B------:R-:W3:Y:S01]  /*d690*/  SHFL.BFLY PT, R4, R101, 0x1, 0x1f ;  /* 0x0c201f0065047f89 */ /* 0x000ee200000e0000 */
[----:B-1----:R-:W-:Y:S07]  /*d6a0*/  FMNMX.FTZ R0, R0, R2, !PT ;  /* 0x0000000200007209 */ /* 0x002fee0007810000 */
[----:B------:R-:W1:Y:S01]  /*d6b0*/  SHFL.BFLY PT, R3, R0, 0x1, 0x1f ;  /* 0x0c201f0000037f89 */ /* 0x000e6200000e0000 */
[----:B---3--:R-:W-:Y:S05]  /*d6c0*/  FMNMX.FTZ R101, R101, R4, !PT ;  /* 0x0000000465657209 */ /* 0x008fea0007810000 */
[----:B------:R-:W-:Y:S01]  /*d6d0*/  FADD.FTZ R2, -R101, R102 ;  /* 0x0000006665027221 */ /* 0x000fe20000010100 */
[----:B------:R-:W-:Y:S02]  /*d6e0*/  MOV R102, R32 ;  /* 0x0000002000667202 */ /* 0x000fe40000000f00 */
[----:B-1----:R-:W-:Y:S01]  /*d6f0*/  FMNMX.FTZ R100, R0, R3, !PT ;  /* 0x0000000300647209 */ /* 0x002fe20007810000 */
[----:B------:R-:W-:Y:S01]  /*d700*/  FMUL.FTZ R0, R2, c[0x0][0x2d0] ;  /* 0x0000b40002007a20 */ /* 0x000fe20000410000 */
[----:B------:R-:W-:Y:S03]  /*d710*/  @P0 SHF.R.S32.HI R3, RZ, 0x1f, R98 ;  /* 0x0000001fff030819 */ /* 0x000fe60000011462 */
[----:B------:R1:W3:Y:S02]  /*d720*/  MUFU.EX2 R2, R0 ;  /* 0x0000000000027308 */ /* 0x0002e40000000800 */
[----:B------:R-:W-:Y:S04]  /*d730*/  @P0 IMAD R3, R3, c[0x0][0x1e0], RZ ;  /* 0x0000780003030a24 */ /* 0x000fe800078e02ff */
[----:B------:R-:W-:Y:S02]  /*d740*/  @P0 IMAD R3, R98, c[0x0][0x1e4], R3 ;  /* 0x0000790062030a24 */ /* 0x000fe400078e0203 */
[----:B------:R-:W3:Y:S03]  /*d750*/  LDL.LU R98, [R1+0xa4] ;  /* 0x0000a40001627983 */ /* 0x000ee60000300800 */
[----:B------:R-:W-:Y:S05]  /*d760*/  @P0 IADD3 R3, R7, R3, RZ ;  /* 0x0000000307030210 */ /* 0x000fea0007ffe0ff */
[----:B------:R-:W-:Y:S02]  /*d770*/  @P0 IMAD R3, R3, 0x60, RZ ;  /* 0x0000006003030824 */ /* 0x000fe400078e02ff */
[----:B-1----:R-:W-:Y:S02]  /*d780*/  FADD.FTZ R0, -R100, R103 ;  /* 0x0000006764007221 */ /* 0x002fe40000010100 */
[----:B------:R-:W-:Y:S02]  /*d790*/  FMUL.FTZ R103, R101, c[0x0][0x2d0] ;  /* 0x0000b40065677a20 */ /* 0x000fe40000410000 */
[----:B------:R-:W-:Y:S02]  /*d7a0*/  FMUL.FTZ R0, R0, c[0x0][0x2d0] ;  /* 0x0000b40000007a20 */ /* 0x000fe40000410000 */
[--C-:B------:R-:W-:Y:S01]  /*d7b0*/  FFMA.FTZ R4, R164, c[0x0][0x2d0], -R103.reuse ;  /* 0x0000b400a4047a23 */ /* 0x100fe20000010867 */
[----:B------:R-:W-:Y:S01]  /*d7c0*/  MOV R164, R22 ;  /* 0x0000001600a47202 */ /* 0x000fe20000000f00 */
[--C-:B------:R-:W-:Y:S01]  /*d7d0*/  FFMA.FTZ R7, R167, c[0x0][0x2d0], -R103.reuse ;  /* 0x0000b400a7077a23 */ /* 0x100fe20000010867 */
[----:B------:R-:W-:Y:S01]  /*d7e0*/  MOV R167, R14 ;  /* 0x0000000e00a77202 */ /* 0x000fe20000000f00 */
[----:B------:R1:W-:Y:S01]  /*d7f0*/  MUFU.EX2 R245, R4 ;  /* 0x0000000400f57308 */ /* 0x0003e20000000800 */
[----:B--2---:R-:W-:Y:S01]  /*d800*/  FFMA.FTZ R9, R166, c[0x0][0x2d0], -R103 ;  /* 0x0000b400a6097a23 */ /* 0x004fe20000010867 */
[----:B------:R-:W-:Y:S01]  /*d810*/  MOV R166, R13 ;  /* 0x0000000d00a67202 */ /* 0x000fe20000000f00 */
[C---:B---3--:R-:W-:Y:S02]  /*d820*/  FMUL.FTZ R17, R2.reuse, R121 ;  /* 0x0000007902117220 */ /* 0x048fe40000410000 */
[C---:B------:R-:W-:Y:S02]  /*d830*/  FMUL.FTZ R24, R2.reuse, R128 ;  /* 0x0000008002187220 */ /* 0x040fe40000410000 */
[C---:B------:R-:W-:Y:S01]  /*d840*/  FMUL.FTZ R25, R2.reuse, R129 ;  /* 0x0000008102197220 */ /* 0x040fe20000410000 */
[----:B------:R-:W-:Y:S01]  /*d850*/  MOV R129, R42 ;  /* 0x0000002a00817202 */ /* 0x000fe20000000f00 */
[C---:B------:R-:W-:Y:S01]  /*d860*/  FMUL.FTZ R32, R2.reuse, R136 ;  /* 0x0000008802207220 */ /* 0x040fe20000410000 */
[----:B------:R2:W-:Y:S01]  /*d870*/  MUFU.EX2 R247, R7 ;  /* 0x0000000700f77308 */ /* 0x0005e20000000800 */
[----:B------:R-:W-:Y:S01]  /*d880*/  MOV R136, R33 ;  /* 0x0000002100887202 */ /* 0x000fe20000000f00 */
[C---:B------:R-:W-:Y:S01]  /*d890*/  FMUL.FTZ R33, R2.reuse, R137 ;  /* 0x0000008902217220 */ /* 0x040fe20000410000 */
[----:B------:R-:W-:Y:S01]  /*d8a0*/  MOV R137, R43 ;  /* 0x0000002b00897202 */ /* 0x000fe20000000f00 */
[C---:B------:R-:W-:Y:S02]  /*d8b0*/  FMUL.FTZ R52, R2.reuse, R52 ;  /* 0x0000003402347220 */ /* 0x040fe40000410000 */
[C---:B------:R-:W-:Y:S02]  /*d8c0*/  FMUL.FTZ R53, R2.reuse, R53 ;  /* 0x0000003502357220 */ /* 0x040fe40000410000 */
[C---:B------:R-:W-:Y:S02]  /*d8d0*/  FMUL.FTZ R56, R2.reuse, R56 ;  /* 0x0000003802387220 */ /* 0x040fe40000410000 */
[----:B------:R-:W3:Y:S01]  /*d8e0*/  MUFU.EX2 R0, R0 ;  /* 0x0000000000007308 */ /* 0x000ee20000000800 */
[C---:B------:R-:W-:Y:S02]  /*d8f0*/  FMUL.FTZ R57, R2.reuse, R57 ;  /* 0x0000003902397220 */ /* 0x040fe40000410000 */
[C---:B------:R-:W-:Y:S01]  /*d900*/  FMUL.FTZ R60, R2.reuse, R60 ;  /* 0x0000003c023c7220 */ /* 0x040fe20000410000 */
[----:B-1----:R-:W-:Y:S01]  /*d910*/  @P0 MOV R4, R8 ;  /* 0x0000000800040202 */ /* 0x002fe20000000f00 */
[C---:B------:R-:W-:Y:S02]  /*d920*/  FMUL.FTZ R61, R2.reuse, R61 ;  /* 0x0000003d023d7220 */ /* 0x040fe40000410000 */
[----:B------:R-:W-:Y:S02]  /*d930*/  FMUL.FTZ R64, R2, R64 ;  /* 0x0000004002407220 */ /* 0x000fe40000410000 */
[----:B------:R-:W-:Y:S04]  /*d940*/  @P0 IMAD.WIDE.U32 R4, R6, 0x60, R4 ;  /* 0x0000006006040825 */ /* 0x000fe800078e0004 */
[C---:B------:R-:W-:Y:S01]  /*d950*/  FMUL.FTZ R65, R2.reuse, R65 ;  /* 0x0000004102417220 */ /* 0x040fe20000410000 */
[----:B------:R-:W-:Y:S01]  /*d960*/  @P0 IADD3 R6, R5, R3, RZ ;  /* 0x0000000305060210 */ /* 0x000fe20007ffe0ff */
[--C-:B------:R-:W-:Y:S01]  /*d970*/  FFMA.FTZ R5, R165, c[0x0][0x2d0], -R103.reuse ;  /* 0x0000b400a5057a23 */ /* 0x100fe20000010867 */
[----:B--2---:R-:W-:Y:S01]  /*d980*/  @P0 MOV R7, c[0x0][0x1e0] ;  /* 0x0000780000070a02 */ /* 0x004fe20000000f00 */
[----:B------:R-:W-:Y:S01]  /*d990*/  FMUL.FTZ R68, R2, R68 ;  /* 0x0000004402447220 */ /* 0x000fe20000410000 */
[----:B------:R-:W-:Y:S01]  /*d9a0*/  @P0 SHF.L.U32 R3, R4, 0x1, RZ ;  /* 0x0000000104030819 */ /* 0x000fe200000006ff */
[----:B------:R1:W-:Y:S01]  /*d9b0*/  MUFU.EX2 R231, R5 ;  /* 0x0000000500e77308 */ /* 0x0003e20000000800 */
[----:B------:R-:W-:Y:S01]  /*d9c0*/  @P0 SHF.L.U64.HI R12, R7, R251, c[0x0][0x1e4] ;  /* 0x00007900070c0619 */ /* 0x000fe200000102fb */
[----:B------:R-:W-:Y:S01]  /*d9d0*/  FMUL.FTZ R69, R2, R69 ;  /* 0x0000004502457220 */ /* 0x000fe20000410000 */
[----:B------:R-:W-:Y:S01]  /*d9e0*/  @P0 SHF.L.U64.HI R6, R4, 0x1, R6 ;  /* 0x0000000104060819 */ /* 0x000fe20000010206 */
[----:B------:R-:W-:Y:S01]  /*d9f0*/  FMUL.FTZ R72, R2, R72 ;  /* 0x0000004802487220 */ /* 0x000fe20000410000 */
[C---:B------:R-:W-:Y:S01]  /*da00*/  @P0 IADD3 R4, P6, R3.reuse, c[0x0][0x1c8], RZ ;  /* 0x0000720003040a10 */ /* 0x040fe20007fde0ff */
[C---:B---3--:R-:W-:Y:S01]  /*da10*/  FMUL.FTZ R26, R0.reuse, R130 ;  /* 0x00000082001a7220 */ /* 0x048fe20000410000 */
[----:B------:R-:W-:Y:S01]  /*da20*/  @P0 IADD3 R10, P5, R3, 0x80, RZ ;  /* 0x00000080030a0810 */ /* 0x000fe20007fbe0ff */
[----:B------:R-:W-:Y:S01]  /*da30*/  FMUL.FTZ R27, R0, R131 ;  /* 0x00000083001b7220 */ /* 0x000fe20000410000 */
[----:B------:R-:W-:Y:S01]  /*da40*/  @P0 SHF.L.U32 R7, R7, 0x6, RZ ;  /* 0x0000000607070819 */ /* 0x000fe200000006ff */
[----:B------:R2:W-:Y:S01]  /*da50*/  MUFU.EX2 R251, R9 ;  /* 0x0000000900fb7308 */ /* 0x0005e20000000800 */
[----:B------:R-:W-:Y:S01]  /*da60*/  @P0 IADD3 R10, P1, R10, c[0x0][0x1c8], RZ ;  /* 0x000072000a0a0a10 */ /* 0x000fe20007f3e0ff */
[C---:B------:R-:W-:Y:S01]  /*da70*/  FMUL.FTZ R42, R0.reuse, R146 ;  /* 0x00000092002a7220 */ /* 0x040fe20000410000 */
[----:B------:R-:W-:Y:S01]  /*da80*/  MOV R165, R20 ;  /* 0x0000001400a57202 */ /* 0x000fe20000000f00 */
[C---:B------:R-:W-:Y:S01]  /*da90*/  FMUL.FTZ R43, R0.reuse, R147 ;  /* 0x00000093002b7220 */ /* 0x040fe20000410000 */
[--C-:B------:R-:W-:Y:S01]  /*daa0*/  @P0 IADD3.X R11, RZ, c[0x0][0x1cc], R6.reuse, P1, P5 ;  /* 0x00007300ff0b0a10 */ /* 0x100fe20000fea406 */
[----:B------:R-:W-:Y:S01]  /*dab0*/  FMUL.FTZ R54, R0, R54 ;  /* 0x0000003600367220 */ /* 0x000fe20000410000 */
[----:B------:R-:W-:Y:S01]  /*dac0*/  MOV R146, R102 ;  /* 0x0000006600927202 */ /* 0x000fe20000000f00 */
[----:B------:R-:W-:Y:S01]  /*dad0*/  FFMA.FTZ R102, R106, c[0x0][0x2d0], -R103 ;  /* 0x0000b4006a667a23 */ /* 0x000fe20000010867 */
[----:B------:R-:W-:Y:S01]  /*dae0*/  MOV R147, R48 ;  /* 0x0000003000937202 */ /* 0x000fe20000000f00 */
[C---:B------:R-:W-:Y:S01]  /*daf0*/  FMUL.FTZ R48, R2.reuse, R152 ;  /* 0x0000009802307220 */ /* 0x040fe20000410000 */
[----:B------:R-:W-:Y:S01]  /*db00*/  MOV R152, R49 ;  /* 0x0000003100987202 */ /* 0x000fe20000000f00 */
[----:B------:R-:W-:Y:S01]  /*db10*/  FMUL.FTZ R49, R2, R153 ;  /* 0x0000009902317220 */ /* 0x000fe20000410000 */
[----:B-1----:R-:W-:Y:S01]  /*db20*/  @P0 IADD3.X R5, R6, c[0x0][0x1cc], RZ, P6, !PT ;  /* 0x0000730006050a10 */ /* 0x002fe200037fe4ff */
[C---:B------:R-:W-:Y:S01]  /*db30*/  FMUL.FTZ R55, R0.reuse, R55 ;  /* 0x0000003700377220 */ /* 0x040fe20000410000 */
[----:B------:R-:W-:Y:S01]  /*db40*/  @P0 IADD3 R3, P6, R3, 0x100, RZ ;  /* 0x0000010003030810 */ /* 0x000fe20007fde0ff */
[----:B------:R-:W-:Y:S02]  /*db50*/  FMUL.FTZ R58, R0, R58 ;  /* 0x0000003a003a7220 */ /* 0x000fe40000410000 */
[----:B------:R1:W-:Y:S01]  /*db60*/  @P0 LDGSTS.E.BYPASS.LTC128B.128 [R99+0xc100], [R4.64], !P4 ;  /* 0x0c10000004630fae */ /* 0x0003e2000e101d48 */
[----:B------:R-:W-:Y:S01]  /*db70*/  @P0 IADD3 R8, P5, R3, c[0x0][0x1c8], RZ ;  /* 0x0000720003080a10 */ /* 0x000fe20007fbe0ff */
[----:B------:R-:W-:Y:S02]  /*db80*/  FMUL.FTZ R3, R100, c[0x0][0x2d0] ;  /* 0x0000b40064037a20 */ /* 0x000fe40000410000 */
[----:B------:R-:W-:Y:S02]  /*db90*/  FMUL.FTZ R59, R0, R59 ;  /* 0x0000003b003b7220 */ /* 0x000fe40000410000 */
[--C-:B--2---:R-:W-:Y:S01]  /*dba0*/  FFMA.FTZ R9, R210, c[0x0][0x2d0], -R3.reuse ;  /* 0x0000b400d2097a23 */ /* 0x104fe20000010803 */
[----:B------:R-:W-:Y:S01]  /*dbb0*/  MOV R210, R19 ;  /* 0x0000001300d27202 */ /* 0x000fe20000000f00 */
[----:B------:R2:W-:Y:S01]  /*dbc0*/  @P0 LDGSTS.E.BYPASS.LTC128B.128 [R99+0xf100], [R10.64], !P3 ;  /* 0x0f1000000a630fae */ /* 0x0005e2000d901d48 */
[C---:B------:R-:W-:Y:S01]  /*dbd0*/  FMUL.FTZ R19, R0.reuse, R123 ;  /* 0x0000007b00137220 */ /* 0x040fe20000410000 */
[----:B------:R3:W-:Y:S01]  /*dbe0*/  MUFU.EX2 R246, R9 ;  /* 0x0000000900f67308 */ /* 0x0007e20000000800 */
[----:B------:R-:W-:Y:S01]  /*dbf0*/  MOV R128, R210 ;  /* 0x000000d200807202 */ /* 0x000fe20000000f00 */
[----:B------:R-:W-:Y:S01]  /*dc00*/  FMUL.FTZ R62, R0, R62 ;  /* 0x0000003e003e7220 */ /* 0x000fe20000410000 */
[----:B------:R-:W-:Y:S01]  /*dc10*/  MOV R210, R41 ;  /* 0x0000002900d27202 */ /* 0x000fe20000000f00 */
[----:B------:R-:W-:Y:S02]  /*dc20*/  FMUL.FTZ R41, R2, R145 ;  /* 0x0000009102297220 */ /* 0x000fe40000410000 */
[C---:B------:R-:W-:Y:S02]  /*dc30*/  FMUL.FTZ R63, R0.reuse, R63 ;  /* 0x0000003f003f7220 */ /* 0x040fe40000410000 */
[C---:B------:R-:W-:Y:S02]  /*dc40*/  FMUL.FTZ R66, R0.reuse, R66 ;  /* 0x0000004200427220 */ /* 0x040fe40000410000 */
[C---:B------:R-:W-:Y:S02]  /*dc50*/  FMUL.FTZ R67, R0.reuse, R67 ;  /* 0x0000004300437220 */ /* 0x040fe40000410000 */
[C---:B------:R-:W-:Y:S02]  /*dc60*/  FMUL.FTZ R70, R0.reuse, R70 ;  /* 0x0000004600467220 */ /* 0x040fe40000410000 */
[----:B------:R-:W-:Y:S02]  /*dc70*/  FMUL.FTZ R71, R0, R71 ;  /* 0x0000004700477220 */ /* 0x000fe40000410000 */
[----:B------:R-:W-:Y:S01]  /*dc80*/  FMUL.FTZ R73, R2, R73 ;  /* 0x0000004902497220 */ /* 0x000fe20000410000 */
[----:B-1----:R-:W-:Y:S01]  /*dc90*/  @P0 IADD3 R4, P1, R4, R7, RZ ;  /* 0x0000000704040210 */ /* 0x002fe20007f3e0ff */
[C---:B------:R-:W-:Y:S02]  /*dca0*/  FMUL.FTZ R74, R0.reuse, R74 ;  /* 0x0000004a004a7220 */ /* 0x040fe40000410000 */
[----:B------:R-:W-:Y:S01]  /*dcb0*/  FMUL.FTZ R75, R0, R75 ;  /* 0x0000004b004b7220 */ /* 0x000fe20000410000 */
[----:B------:R-:W-:Y:S01]  /*dcc0*/  @P0 IADD3.X R5, R5, R12, RZ, P1, !PT ;  /* 0x0000000c05050210 */ /* 0x000fe20000ffe4ff */
[----:B------:R-:W-:Y:S01]  /*dcd0*/  FMUL.FTZ R76, R2, R76 ;  /* 0x0000004c024c7220 */ /* 0x000fe20000410000 */
[----:B---3--:R-:W-:Y:S01]  /*dce0*/  @P0 IADD3.X R9, RZ, c[0x0][0x1cc], R6, P5, P6 ;  /* 0x00007300ff090a10 */ /* 0x008fe20002fec406 */
[--C-:B--2---:R-:W-:Y:S01]  /*dcf0*/  FFMA.FTZ R10, R211, c[0x0][0x2d0], -R3.reuse ;  /* 0x0000b400d30a7a23 */ /* 0x104fe20000010803 */
[----:B------:R-:W-:Y:S01]  /*dd00*/  @P0 IADD3 R6, P5, R7, R4, RZ ;  /* 0x0000000407060210 */ /* 0x000fe20007fbe0ff */
[----:B------:R-:W-:Y:S01]  /*dd10*/  FMUL.FTZ R11, R0, R115 ;  /* 0x00000073000b7220 */ /* 0x000fe20000410000 */
[----:B------:R-:W-:Y:S01]  /*dd20*/  MOV R211, R15 ;  /* 0x0000000f00d37202 */ /* 0x000fe20000000f00 */
[----:B------:R1:W-:Y:S01]  /*dd30*/  @P0 LDGSTS.E.BYPASS.LTC128B.128 [R99+0x12100], [R8.64], !P2 ;  /* 0x1210000008630fae */ /* 0x0003e2000d101d48 */
[----:B------:R-:W-:Y:S01]  /*dd40*/  @P0 IADD3.X R7, R12, R5, RZ, P5, !PT ;  /* 0x000000050c070210 */ /* 0x000fe20002ffe4ff */
[----:B------:R2:W3:Y:S01]  /*dd50*/  MUFU.EX2 R248, R10 ;  /* 0x0000000a00f87308 */ /* 0x0004e20000000800 */
[----:B------:R-:W-:Y:S02]  /*dd60*/  FMUL.FTZ R77, R2, R77 ;  /* 0x0000004d024d7220 */ /* 0x000fe40000410000 */
[C---:B------:R-:W-:Y:S02]  /*dd70*/  FMUL.FTZ R78, R0.reuse, R78 ;  /* 0x0000004e004e7220 */ /* 0x040fe40000410000 */
[----:B------:R-:W-:Y:S01]  /*dd80*/  FMUL.FTZ R79, R0, R79 ;  /* 0x0000004f004f7220 */ /* 0x000fe20000410000 */
[----:B------:R3:W-:Y:S01]  /*dd90*/  @P0 LDGSTS.E.BYPASS.LTC128B.128 [R99+0xd100], [R4.64], !P4 ;  /* 0x0d10000004630fae */ /* 0x0007e2000e101d48 */
        /* <DEDUP_REMOVED lines=9> */
[----:B------:R3:W-:Y:S01]  /*de30*/  @P0 LDGSTS.E.BYPASS.LTC128B.128 [R99+0x13100], [R4.64+0x100], !P2 ;  /* 0x1310010004630fae */ /* 0x0007e2000d101d48 */
[C---:B------:R-:W-:Y:S02]  /*de40*/  FMUL.FTZ R88, R2.reuse, R88 ;  /* 0x0000005802587220 */ /* 0x040fe40000410000 */
[C---:B-1----:R-:W-:Y:S02]  /*de50*/  FMUL.FTZ R8, R2.reuse, R112 ;  /* 0x0000007002087220 */ /* 0x042fe40000410000 */
[----:B------:R-:W-:Y:S02]  /*de60*/  FMUL.FTZ R9, R2, R113 ;  /* 0x0000007102097220 */ /* 0x000fe40000410000 */
[----:B--2---:R-:W-:Y:S01]  /*de70*/  FMUL.FTZ R10, R0, R114 ;  /* 0x00000072000a7220 */ /* 0x004fe20000410000 */
[----:B------:R1:W-:Y:S01]  /*de80*/  @P0 LDGSTS.E.BYPASS.LTC128B.128 [R99+0xe100], [R6.64], !P4 ;  /* 0x0e10000006630fae */ /* 0x0003e2000e101d48 */
[----:B------:R-:W-:Y:S02]  /*de90*/  FMUL.FTZ R89, R2, R89 ;  /* 0x0000005902597220 */ /* 0x000fe40000410000 */
[C---:B------:R-:W-:Y:S02]  /*dea0*/  FMUL.FTZ R90, R0.reuse, R90 ;  /* 0x0000005a005a7220 */ /* 0x040fe40000410000 */
[----:B------:R-:W-:Y:S02]  /*deb0*/  FMUL.FTZ R91, R0, R91 ;  /* 0x0000005b005b7220 */ /* 0x000fe40000410000 */
[C---:B------:R-:W-:Y:S01]  /*dec0*/  FMUL.FTZ R92, R2.reuse, R92 ;  /* 0x0000005c025c7220 */ /* 0x040fe20000410000 */
[----:B------:R1:W-:Y:S01]  /*ded0*/  @P0 LDGSTS.E.BYPASS.LTC128B.128 [R99+0x11100], [R6.64+0x80], !P3 ;  /* 0x1110008006630fae */ /* 0x0003e2000d901d48 */
[----:B------:R-:W-:Y:S02]  /*dee0*/  FMUL.FTZ R93, R2, R93 ;  /* 0x0000005d025d7220 */ /* 0x000fe40000410000 */
[C---:B------:R-:W-:Y:S02]  /*def0*/  FMUL.FTZ R94, R0.reuse, R94 ;  /* 0x0000005e005e7220 */ /* 0x040fe40000410000 */
[----:B------:R-:W-:Y:S02]  /*df00*/  FMUL.FTZ R95, R0, R95 ;  /* 0x0000005f005f7220 */ /* 0x000fe40000410000 */
[C---:B------:R-:W-:Y:S01]  /*df10*/  FMUL.FTZ R96, R2.reuse, R96 ;  /* 0x0000006002607220 */ /* 0x040fe20000410000 */
[----:B------:R1:W-:Y:S01]  /*df20*/  @P0 LDGSTS.E.BYPASS.LTC128B.128 [R99+0x14100], [R6.64+0x100], !P2 ;  /* 0x1410010006630fae */ /* 0x0003e2000d101d48 */
[----:B------:R-:W-:Y:S02]  /*df30*/  FMUL.FTZ R97, R2, R97 ;  /* 0x0000006102617220 */ /* 0x000fe40000410000 */
[--C-:B---3--:R-:W-:Y:S01]  /*df40*/  FFMA.FTZ R4, R208, c[0x0][0x2d0], -R3.reuse ;  /* 0x0000b400d0047a23 */ /* 0x108fe20000010803 */
[----:B------:R-:W-:Y:S01]  /*df50*/  MOV R208, R252 ;  /* 0x000000fc00d07202 */ /* 0x000fe20000000f00 */
[----:B------:R-:W-:Y:S01]  /*df60*/  FMUL.FTZ R5, R2, R109 ;  /* 0x0000006d02057220 */ /* 0x000fe20000410000 */
[----:B------:R-:W-:Y:S01]  /*df70*/  F2FP.BF16.PACK_AB R109, R248, R246 ;  /* 0x000000f6f86d723e */ /* 0x000fe200000010ff */
[----:B------:R2:W-:Y:S01]  /*df80*/  MUFU.EX2 R252, R4 ;  /* 0x0000000400fc7308 */ /* 0x0005e20000000800 */
[----:B------:R-:W3:Y:S01]  /*df90*/  LDSM.16.MT88.4 R12, [R224] ;  /* 0x00000000e00c783b */ /* 0x000ee20000004200 */
[----:B------:R-:W-:Y:S02]  /*dfa0*/  MOV R131, R208 ;  /* 0x000000d000837202 */ /* 0x000fe40000000f00 */
[----:B------:R-:W-:Y:S02]  /*dfb0*/  MOV R208, R165 ;  /* 0x000000a500d07202 */ /* 0x000fe40000000f00 */
[----:B------:R-:W-:Y:S01]  /*dfc0*/  MOV R165, R40 ;  /* 0x0000002800a57202 */ /* 0x000fe20000000f00 */
[----:B------:R-:W-:Y:S02]  /*dfd0*/  FMUL.FTZ R40, R2, R144 ;  /* 0x0000009002287220 */ /* 0x000fe40000410000 */
[----:B------:R-:W3:Y:S08]  /*dfe0*/  LDSM.16.MT88.4 R20, [R228] ;  /* 0x00000000e414783b */ /* 0x000ef00000004200 */
[----:B------:R-:W3:Y:S01]  /*dff0*/  LDSM.16.MT88.4 R28, [R227] ;  /* 0x00000000e31c783b */ /* 0x000ee20000004200 */
[C---:B-1----:R-:W-:Y:S01]  /*e000*/  FMUL.FTZ R6, R0.reuse, R110 ;  /* 0x0000006e00067220 */ /* 0x042fe20000410000 */
[----:B------:R-:W-:Y:S01]  /*e010*/  F2FP.BF16.PACK_AB R110, R251, R231 ;  /* 0x000000e7fb6e723e */ /* 0x000fe200000010ff */
[C---:B------:R-:W-:Y:S02]  /*e020*/  FMUL.FTZ R7, R0.reuse, R111 ;  /* 0x0000006f00077220 */ /* 0x040fe40000410000 */
[----:B--2---:R-:W-:Y:S01]  /*e030*/  FFMA.FTZ R4, R209, c[0x0][0x2d0], -R3 ;  /* 0x0000b400d1047a23 */ /* 0x004fe20000010803 */
[----:B------:R-:W-:Y:S01]  /*e040*/  MOV R209, R18 ;  /* 0x0000001200d17202 */ /* 0x000fe20000000f00 */
[C---:B------:R-:W-:Y:S01]  /*e050*/  FMUL.FTZ R18, R0.reuse, R122 ;  /* 0x0000007a00127220 */ /* 0x040fe20000410000 */
[----:B------:R-:W1:Y:S01]  /*e060*/  LDSM.16.MT88.4 R36, [R249] ;  /* 0x00000000f924783b */ /* 0x000e620000004200 */
[----:B------:R-:W2:Y:S01]  /*e070*/  MUFU.EX2 R250, R4 ;  /* 0x0000000400fa7308 */ /* 0x000ea20000000800 */
[----:B------:R-:W-:Y:S02]  /*e080*/  MOV R130, R209 ;  /* 0x000000d100827202 */ /* 0x000fe40000000f00 */
[----:B------:R-:W-:Y:S02]  /*e090*/  MOV R209, R164 ;  /* 0x000000a400d17202 */ /* 0x000fe40000000f00 */
[----:B------:R-:W-:Y:S01]  /*e0a0*/  MOV R164, R35 ;  /* 0x0000002300a47202 */ /* 0x000fe20000000f00 */
[C---:B------:R-:W-:Y:S01]  /*e0b0*/  FMUL.FTZ R35, R0.reuse, R139 ;  /* 0x0000008b00237220 */ /* 0x040fe20000410000 */
[----:B------:R-:W1:Y:S01]  /*e0c0*/  LDSM.16.MT88.4 R44, [R224+0x3000] ;  /* 0x00300000e02c783b */ /* 0x000e620000004200 */
[----:B------:R-:W-:Y:S01]  /*e0d0*/  MOV R139, R50 ;  /* 0x00000032008b7202 */ /* 0x000fe20000000f00 */
[----:B------:R-:W-:Y:S06]  /*e0e0*/  FMUL.FTZ R50, R0, R154 ;  /* 0x0000009a00327220 */ /* 0x000fec0000410000 */
[----:B------:R-:W4:Y:S04]  /*e0f0*/  LDL.LU R99, [R1+0xa0] ;  /* 0x0000a00001637983 */ /* 0x000f280000300800 */
[----:B------:R-:W1:Y:S01]  /*e100*/  LDSM.16.MT88.4 R112, [R228+0x3000] ;  /* 0x00300000e470783b */ /* 0x000e620000004200 */
[----:B--2---:R-:W-:Y:S01]  /*e110*/  F2FP.BF16.PACK_AB R111, R250, R252 ;  /* 0x000000fcfa6f723e */ /* 0x004fe200000010ff */
[C---:B------:R-:W-:Y:S01]  /*e120*/  FMUL.FTZ R4, R2.reuse, R108 ;  /* 0x0000006c02047220 */ /* 0x040fe20000410000 */
[----:B------:R-:W-:Y:S05]  /*e130*/  F2FP.BF16.PACK_AB R108, R247, R245 ;  /* 0x000000f5f76c723e */ /* 0x000fea00000010ff */
[----:B------:R-:W2:Y:S04]  /*e140*/  LDL.LU R106, [R1+0x18] ;  /* 0x00001800016a7983 */ /* 0x000ea80000300800 */
[----:B------:R-:W0:Y:S01]  /*e150*/  LDGDEPBAR ;  /* 0x00000000000079af */ /* 0x000e220000000000 */
[C---:B---3--:R-:W-:Y:S07]  /*e160*/  HMMA.16816.F32.BF16 R4, R108.reuse, R12, R4 ;  /* 0x0000000c6c04723c */ /* 0x048fee0000041804 */
[C---:B------:R-:W-:Y:S01]  /*e170*/  FMUL.FTZ R13, R2.reuse, R117 ;  /* 0x00000075020d7220 */ /* 0x040fe20000410000 */
[C---:B------:R-:W-:Y:S04]  /*e180*/  HMMA.16816.F32.BF16 R8, R108.reuse, R14, R8 ;  /* 0x0000000e6c08723c */ /* 0x040fe80000041808 */
[C---:B------:R-:W-:Y:S01]  /*e190*/  FMUL.FTZ R12, R2.reuse, R116 ;  /* 0x00000074020c7220 */ /* 0x040fe20000410000 */
[----:B------:R-:W-:Y:S01]  /*e1a0*/  MOV R116, R16 ;  /* 0x0000001000747202 */ /* 0x000fe20000000f00 */
[----:B------:R-:W-:Y:S02]  /*e1b0*/  FMUL.FTZ R16, R2, R120 ;  /* 0x0000007802107220 */ /* 0x000fe40000410000 */
[C---:B------:R-:W-:Y:S01]  /*e1c0*/  FMUL.FTZ R14, R0.reuse, R118 ;  /* 0x00000076000e7220 */ /* 0x040fe20000410000 */
[----:B------:R-:W-:Y:S03]  /*e1d0*/  LDSM.16.MT88.4 R120, [R230+0x3000] ;  /* 0x00300000e678783b */ /* 0x000fe60000004200 */
[----:B------:R-:W-:Y:S07]  /*e1e0*/  FMUL.FTZ R15, R0, R119 ;  /* 0x00000077000f7220 */ /* 0x000fee0000410000 */
[C---:B------:R-:W-:Y:S07]  /*e1f0*/  HMMA.16816.F32.BF16 R12, R108.reuse, R20, R12 ;  /* 0x000000146c0c723c */ /* 0x040fee000004180c */
[C---:B------:R-:W-:Y:S01]  /*e200*/  FMUL.FTZ R20, R2.reuse, R124 ;  /* 0x0000007c02147220 */ /* 0x040fe20000410000 */
[C---:B------:R-:W-:Y:S04]  /*e210*/  HMMA.16816.F32.BF16 R16, R108.reuse, R22, R16 ;  /* 0x000000166c10723c */ /* 0x040fe80000041810 */
[----:B------:R-:W-:Y:S03]  /*e220*/  FMUL.FTZ R21, R2, R125 ;  /* 0x0000007d02157220 */ /* 0x000fe60000410000 */
[C---:B------:R-:W-:Y:S02]  /*e230*/  FMUL.FTZ R22, R0.reuse, R126 ;  /* 0x0000007e00167220 */ /* 0x040fe40000410000 */
[C---:B------:R-:W-:Y:S02]  /*e240*/  FMUL.FTZ R23, R0.reuse, R127 ;  /* 0x0000007f00177220 */ /* 0x040fe40000410000 */
[----:B------:R-:W-:Y:S05]  /*e250*/  LDSM.16.MT88.4 R124, [R227+0x800] ;  /* 0x00080000e37c783b */ /* 0x000fea0000004200 */
[C---:B------:R-:W-:Y:S03]  /*e260*/  HMMA.16816.F32.BF16 R20, R108.reuse, R28, R20 ;  /* 0x0000001c6c14723c */ /* 0x040fe60000041814 */
[----:B------:R-:W-:Y:S04]  /*e270*/  FMUL.FTZ R98, R0, R98 ;  /* 0x0000006200627220 */ /* 0x000fe80000410000 */
[C---:B------:R-:W-:Y:S01]  /*e280*/  FMUL.FTZ R28, R2.reuse, R132 ;  /* 0x00000084021c7220 */ /* 0x040fe20000410000 */
[C---:B------:R-:W-:Y:S04]  /*e290*/  HMMA.16816.F32.BF16 R24, R108.reuse, R30, R24 ;  /* 0x0000001e6c18723c */ /* 0x040fe80000041818 */
[----:B------:R-:W-:Y:S01]  /*e2a0*/  FMUL.FTZ R29, R2, R133 ;  /* 0x00000085021d7220 */ /* 0x000fe20000410000 */
[----:B------:R-:W-:Y:S02]  /*e2b0*/  MOV R132, R221 ;  /* 0x000000dd00847202 */ /* 0x000fe40000000f00 */
[C---:B------:R-:W-:Y:S01]  /*e2c0*/  FMUL.FTZ R30, R0.reuse, R134 ;  /* 0x00000086001e7220 */ /* 0x040fe20000410000 */
[----:B------:R-:W-:Y:S01]  /*e2d0*/  MOV R134, R51 ;  /* 0x0000003300867202 */ /* 0x000fe20000000f00 */
[C---:B------:R-:W-:Y:S03]  /*e2e0*/  FMUL.FTZ R31, R0.reuse, R135 ;  /* 0x00000087001f7220 */ /* 0x040fe60000410000 */
[----:B------:R-:W-:Y:S01]  /*e2f0*/  MOV R51, R34 ;  /* 0x0000002200337202 */ /* 0x000fe20000000f00 */
[C---:B------:R-:W-:Y:S01]  /*e300*/  FMUL.FTZ R34, R0.reuse, R138 ;  /* 0x0000008a00227220 */ /* 0x040fe20000410000 */
[----:B------:R-:W-:Y:S02]  /*e310*/  MOV R138, R116 ;  /* 0x00000074008a7202 */ /* 0x000fe40000000f00 */
[C---:B-1----:R-:W-:Y:S01]  /*e320*/  HMMA.16816.F32.BF16 R28, R108.reuse, R36, R28 ;  /* 0x000000246c1c723c */ /* 0x042fe2000004181c */
[----:B------:R-:W1:Y:S02]  /*e330*/  LDSM.16.MT88.4 R116, [R227+0x3000] ;  /* 0x00300000e374783b */ /* 0x000e640000004200 */
[----:B------:R-:W-:Y:S01]  /*e340*/  MOV R145, R51 ;  /* 0x0000003300917202 */ /* 0x000fe20000000f00 */
[----:B------:R-:W-:Y:S03]  /*e350*/  FMUL.FTZ R51, R0, R155 ;  /* 0x0000009b00337220 */ /* 0x000fe60000410000 */
[C---:B------:R-:W-:Y:S01]  /*e360*/  FMUL.FTZ R36, R2.reuse, R140 ;  /* 0x0000008c02247220 */ /* 0x040fe20000410000 */
[C---:B------:R-:W-:Y:S04]  /*e370*/  HMMA.16816.F32.BF16 R32, R108.reuse, R38, R32 ;  /* 0x000000266c20723c */ /* 0x040fe80000041820 */
[----:B------:R-:W-:Y:S03]  /*e380*/  FMUL.FTZ R37, R2, R141 ;  /* 0x0000008d02257220 */ /* 0x000fe60000410000 */
[C---:B------:R-:W-:Y:S02]  /*e390*/  FMUL.FTZ R38, R0.reuse, R142 ;  /* 0x0000008e00267220 */ /* 0x040fe40000410000 */
[----:B------:R-:W-:Y:S07]  /*e3a0*/  FMUL.FTZ R39, R0, R143 ;  /* 0x0000008f00277220 */ /* 0x000fee0000410000 */
[C---:B------:R-:W-:Y:S07]  /*e3b0*/  HMMA.16816.F32.BF16 R36, R108.reuse, R44, R36 ;  /* 0x0000002c6c24723c */ /* 0x040fee0000041824 */
[C---:B------:R-:W-:Y:S01]  /*e3c0*/  FMUL.FTZ R44, R2.reuse, R148 ;  /* 0x00000094022c7220 */ /* 0x040fe20000410000 */
[C---:B------:R-:W-:Y:S01]  /*e3d0*/  HMMA.16816.F32.BF16 R40, R108.reuse, R46, R40 ;  /* 0x0000002e6c28723c */ /* 0x040fe20000041828 */
[----:B------:R3:W-:Y:S03]  /*e3e0*/  MUFU.EX2 R148, R102 ;  /* 0x0000006600947308 */ /* 0x0007e60000000800 */
[----:B------:R-:W-:Y:S03]  /*e3f0*/  FMUL.FTZ R45, R2, R149 ;  /* 0x00000095022d7220 */ /* 0x000fe60000410000 */
[C---:B------:R-:W-:Y:S02]  /*e400*/  FMUL.FTZ R47, R0.reuse, R151 ;  /* 0x00000097002f7220 */ /* 0x040fe40000410000 */
[----:B------:R-:W-:Y:S07]  /*e410*/  FMUL.FTZ R46, R0, R150 ;  /* 0x00000096002e7220 */ /* 0x000fee0000410000 */
[C---:B------:R-:W-:Y:S08]  /*e420*/  HMMA.16816.F32.BF16 R44, R108.reuse, R112, R44 ;  /* 0x000000706c2c723c */ /* 0x040ff0000004182c */
[C---:B------:R-:W-:Y:S01]  /*e430*/  HMMA.16816.F32.BF16 R48, R108.reuse, R114, R48 ;  /* 0x000000726c30723c */ /* 0x040fe20000041830 */
[----:B------:R-:W1:Y:S03]  /*e440*/  LDSM.16.MT88.4 R112, [R224+0x6000] ;  /* 0x00600000e070783b */ /* 0x000e660000004200 */
[----:B---3--:R-:W-:Y:S04]  /*e450*/  FFMA.FTZ R102, R107, c[0x0][0x2d0], -R103 ;  /* 0x0000b4006b667a23 */ /* 0x008fe80000010867 */
[C---:B-1----:R-:W-:Y:S01]  /*e460*/  HMMA.16816.F32.BF16 R52, R108.reuse, R116, R52 ;  /* 0x000000746c34723c */ /* 0x042fe20000041834 */
[----:B------:R1:W3:Y:S07]  /*e470*/  MUFU.EX2 R142, R102 ;  /* 0x00000066008e7308 */ /* 0x0002ee0000000800 */
[C---:B------:R-:W-:Y:S01]  /*e480*/  HMMA.16816.F32.BF16 R56, R108.reuse, R118, R56 ;  /* 0x000000766c38723c */ /* 0x040fe20000041838 */
[----:B------:R-:W3:Y:S07]  /*e490*/  LDSM.16.MT88.4 R116, [R228+0x6000] ;  /* 0x00600000e474783b */ /* 0x000eee0000004200 */
[C---:B------:R-:W-:Y:S08]  /*e4a0*/  HMMA.16816.F32.BF16 R60, R108.reuse, R120, R60 ;  /* 0x000000786c3c723c */ /* 0x040ff0000004183c */
[C---:B------:R-:W-:Y:S01]  /*e4b0*/  HMMA.16816.F32.BF16 R64, R108.reuse, R122, R64 ;  /* 0x0000007a6c40723c */ /* 0x040fe20000041840 */
[----:B------:R-:W3:Y:S03]  /*e4c0*/  LDSM.16.MT88.4 R120, [R227+0x6000] ;  /* 0x00600000e378783b */ /* 0x000ee60000004200 */
[--C-:B-1----:R-:W-:Y:S04]  /*e4d0*/  FFMA.FTZ R102, R212, c[0x0][0x2d0], -R3.reuse ;  /* 0x0000b400d4667a23 */ /* 0x102fe80000010803 */
[----:B------:R1:W-:Y:S01]  /*e4e0*/  MUFU.EX2 R143, R102 ;  /* 0x00000066008f7308 */ /* 0x0003e20000000800 */
[C---:B------:R-:W-:Y:S08]  /*e4f0*/  HMMA.16816.F32.BF16 R68, R108.reuse, R112, R68 ;  /* 0x000000706c44723c */ /* 0x040ff00000041844 */
[C---:B------:R-:W-:Y:S01]  /*e500*/  HMMA.16816.F32.BF16 R72, R108.reuse, R114, R72 ;  /* 0x000000726c48723c */ /* 0x040fe20000041848 */
[----:B------:R-:W3:Y:S07]  /*e510*/  LDSM.16.MT88.4 R112, [R230+0x6000] ;  /* 0x00600000e670783b */ /* 0x000eee0000004200 */
[C---:B---3--:R-:W-:Y:S04]  /*e520*/  HMMA.16816.F32.BF16 R76, R108.reuse, R116, R76 ;  /* 0x000000746c4c723c */ /* 0x048fe8000004184c */
[----:B-1----:R-:W-:Y:S04]  /*e530*/  FFMA.FTZ R102, R213, c[0x0][0x2d0], -R3 ;  /* 0x0000b400d5667a23 */ /* 0x002fe80000010803 */
[C---:B------:R-:W-:Y:S01]  /*e540*/  HMMA.16816.F32.BF16 R80, R108.reuse, R118, R80 ;  /* 0x000000766c50723c */ /* 0x040fe20000041850 */
[----:B------:R-:W1:Y:S01]  /*e550*/  LDSM.16.MT88.4 R116, [R224+0x800] ;  /* 0x00080000e074783b */ /* 0x000e620000004200 */
[----:B------:R3:W1:Y:S06]  /*e560*/  MUFU.EX2 R141, R102 ;  /* 0x00000066008d7308 */ /* 0x00066c0000000800 */
[C---:B------:R-:W-:Y:S08]  /*e570*/  HMMA.16816.F32.BF16 R84, R108.reuse, R120, R84 ;  /* 0x000000786c54723c */ /* 0x040ff00000041854 */
[C---:B------:R-:W-:Y:S01]  /*e580*/  HMMA.16816.F32.BF16 R88, R108.reuse, R122, R88 ;  /* 0x0000007a6c58723c */ /* 0x040fe20000041858 */
[----:B------:R-:W1:Y:S07]  /*e590*/  LDSM.16.MT88.4 R120, [R228+0x800] ;  /* 0x00080000e478783b */ /* 0x000e6e0000004200 */
[C---:B------:R-:W-:Y:S04]  /*e5a0*/  HMMA.16816.F32.BF16 R92, R108.reuse, R112, R92 ;  /* 0x000000706c5c723c */ /* 0x040fe8000004185c */
[--C-:B---3--:R-:W-:Y:S04]  /*e5b0*/  FFMA.FTZ R102, R214, c[0x0][0x2d0], -R103.reuse ;  /* 0x0000b400d6667a23 */ /* 0x108fe80000010867 */
[----:B------:R3:W-:Y:S04]  /*e5c0*/  MUFU.EX2 R140, R102 ;  /* 0x00000066008c7308 */ /* 0x0007e80000000800 */
[----:B---3--:R-:W-:Y:S06]  /*e5d0*/  FFMA.FTZ R102, R215, c[0x0][0x2d0], -R103 ;  /* 0x0000b400d7667a23 */ /* 0x008fec0000010867 */
[----:B------:R3:W1:Y:S02]  /*e5e0*/  MUFU.EX2 R151, R102 ;  /* 0x0000006600977308 */ /* 0x0006640000000800 */
[----:B---3--:R-:W-:Y:S02]  /*e5f0*/  FFMA.FTZ R102, R216, c[0x0][0x2d0], -R3 ;  /* 0x0000b400d8667a23 */ /* 0x008fe40000010803 */
[----:B----4-:R-:W-:Y:S06]  /*e600*/  FMUL.FTZ R99, R0, R99 ;  /* 0x0000006300637220 */ /* 0x010fec0000410000 */
[----:B------:R3:W-:Y:S01]  /*e610*/  MUFU.EX2 R144, R102 ;  /* 0x0000006600907308 */ /* 0x0007e20000000800 */
[----:B------:R-:W-:Y:S01]  /*e620*/  HMMA.16816.F32.BF16 R96, R108, R114, R96 ;  /* 0x000000726c60723c */ /* 0x000fe20000041860 */
[----:B------:R-:W4:Y:S02]  /*e630*/  LDSM.16.MT88.4 R112, [R230+0x800] ;  /* 0x00080000e670783b */ /* 0x000f240000004200 */
[----:B--2---:R-:W-:Y:S04]  /*e640*/  FFMA.FTZ R2, R2, R106, R245 ;  /* 0x0000006a02027223 */ /* 0x004fe800000100f5 */
[----:B------:R-:W-:Y:S02]  /*e650*/  F2FP.BF16.PACK_AB R108, R142, R148 ;  /* 0x000000948e6c723e */ /* 0x000fe400000010ff */
[----:B-1----:R-:W-:Y:S03]  /*e660*/  F2FP.BF16.PACK_AB R109, R141, R143 ;  /* 0x0000008f8d6d723e */ /* 0x002fe600000010ff */
[----:B------:R-:W-:Y:S01]  /*e670*/  F2FP.BF16.PACK_AB R110, R151, R140 ;  /* 0x0000008c976e723e */ /* 0x000fe200000010ff */
[----:B------:R-:W-:Y:S04]  /*e680*/  FADD.FTZ R2, R247, R2 ;  /* 0x00000002f7027221 */ /* 0x000fe80000010000 */
[----:B------:R-:W-:Y:S02]  /*e690*/  FADD.FTZ R2, R231, R2 ;  /* 0x00000002e7027221 */ /* 0x000fe40000010000 */
[----:B---3--:R-:W-:Y:S02]  /*e6a0*/  FFMA.FTZ R102, R217, c[0x0][0x2d0], -R3 ;  /* 0x0000b400d9667a23 */ /* 0x008fe40000010803 */
[----:B------:R-:W-:Y:S02]  /*e6b0*/  FADD.FTZ R2, R251, R2 ;  /* 0x00000002fb027221 */ /* 0x000fe40000010000 */
[----:B------:R1:W2:Y:S02]  /*e6c0*/  MUFU.EX2 R150, R102 ;  /* 0x0000006600967308 */ /* 0x0002a40000000800 */
[--C-:B-1----:R-:W-:Y:S01]  /*e6d0*/  FFMA.FTZ R102, R218, c[0x0][0x2d0], -R103.reuse ;  /* 0x0000b400da667a23 */ /* 0x102fe20000010867 */
[----:B--2---:R-:W-:Y:S07]  /*e6e0*/  F2FP.BF16.PACK_AB R111, R150, R144 ;  /* 0x00000090966f723e */ /* 0x004fee00000010ff */
[----:B------:R1:W-:Y:S01]  /*e6f0*/  MUFU.EX2 R149, R102 ;  /* 0x0000006600957308 */ /* 0x0003e20000000800 */
[C---:B------:R-:W-:Y:S08]  /*e700*/  HMMA.16816.F32.BF16 R4, R108.reuse, R116, R4 ;  /* 0x000000746c04723c */ /* 0x040ff00000041804 */
[C---:B------:R-:W-:Y:S01]  /*e710*/  HMMA.16816.F32.BF16 R8, R108.reuse, R118, R8 ;  /* 0x000000766c08723c */ /* 0x040fe20000041808 */
[----:B------:R-:W2:Y:S07]  /*e720*/  LDSM.16.MT88.4 R116, [R224+0x3800] ;  /* 0x00380000e074783b */ /* 0x000eae0000004200 */
[C---:B------:R-:W-:Y:S04]  /*e730*/  HMMA.16816.F32.BF16 R12, R108.reuse, R120, R12 ;  /* 0x000000786c0c723c */ /* 0x040fe8000004180c */
[----:B-1----:R-:W-:Y:S04]  /*e740*/  FFMA.FTZ R102, R219, c[0x0][0x2d0], -R103 ;  /* 0x0000b400db667a23 */ /* 0x002fe80000010867 */
[C---:B------:R-:W-:Y:S01]  /*e750*/  HMMA.16816.F32.BF16 R16, R108.reuse, R122, R16 ;  /* 0x0000007a6c10723c */ /* 0x040fe20000041810 */
[----:B------:R1:W3:Y:S01]  /*e760*/  MUFU.EX2 R135, R102 ;  /* 0x0000006600877308 */ /* 0x0002e20000000800 */
[----:B------:R-:W3:Y:S06]  /*e770*/  LDSM.16.MT88.4 R120, [R228+0x3800] ;  /* 0x00380000e478783b */ /* 0x000eec0000004200 */
[C---:B------:R-:W-:Y:S08]  /*e780*/  HMMA.16816.F32.BF16 R20, R108.reuse, R124, R20 ;  /* 0x0000007c6c14723c */ /* 0x040ff00000041814 */
[C---:B------:R-:W-:Y:S01]  /*e790*/  HMMA.16816.F32.BF16 R24, R108.reuse, R126, R24 ;  /* 0x0000007e6c18723c */ /* 0x040fe20000041818 */
[----:B------:R-:W3:Y:S07]  /*e7a0*/  LDSM.16.MT88.4 R124, [R227+0x3800] ;  /* 0x00380000e37c783b */ /* 0x000eee0000004200 */
[C---:B----4-:R-:W-:Y:S04]  /*e7b0*/  HMMA.16816.F32.BF16 R28, R108.reuse, R112, R28 ;  /* 0x000000706c1c723c */ /* 0x050fe8000004181c */
[--C-:B-1----:R-:W-:Y:S04]  /*e7c0*/  FFMA.FTZ R102, R220, c[0x0][0x2d0], -R3.reuse ;  /* 0x0000b400dc667a23 */ /* 0x102fe80000010803 */
[C---:B------:R-:W-:Y:S01]  /*e7d0*/  HMMA.16816.F32.BF16 R32, R108.reuse, R114, R32 ;  /* 0x000000726c20723c */ /* 0x040fe20000041820 */
[----:B------:R1:W-:Y:S01]  /*e7e0*/  MUFU.EX2 R221, R102 ;  /* 0x0000006600dd7308 */ /* 0x0003e20000000800 */
[----:B------:R-:W4:Y:S06]  /*e7f0*/  LDSM.16.MT88.4 R112, [R230+0x3800] ;  /* 0x00380000e670783b */ /* 0x000f2c0000004200 */
[C---:B--2---:R-:W-:Y:S08]  /*e800*/  HMMA.16816.F32.BF16 R36, R108.reuse, R116, R36 ;  /* 0x000000746c24723c */ /* 0x044ff00000041824 */
[C---:B------:R-:W-:Y:S01]  /*e810*/  HMMA.16816.F32.BF16 R40, R108.reuse, R118, R40 ;  /* 0x000000766c28723c */ /* 0x040fe20000041828 */
[----:B------:R-:W2:Y:S07]  /*e820*/  LDSM.16.MT88.4 R116, [R224+0x6800] ;  /* 0x00680000e074783b */ /* 0x000eae0000004200 */
[C---:B---3--:R-:W-:Y:S04]  /*e830*/  HMMA.16816.F32.BF16 R44, R108.reuse, R120, R44 ;  /* 0x000000786c2c723c */ /* 0x048fe8000004182c */
        /* <DEDUP_REMOVED lines=19> */
[----:B------:R-:W2:Y:S06]  /*e970*/  LDSM.16.MT88.4 R120, [R228+0x1000] ;  /* 0x00100000e478783b */ /* 0x000eac0000004200 */
[C---:B------:R-:W-:Y:S08]  /*e980*/  HMMA.16816.F32.BF16 R84, R108.reuse, R124, R84 ;  /* 0x0000007c6c54723c */ /* 0x040ff00000041854 */
[C---:B------:R-:W-:Y:S01]  /*e990*/  HMMA.16816.F32.BF16 R88, R108.reuse, R126, R88 ;  /* 0x0000007e6c58723c */ /* 0x040fe20000041858 */
[----:B------:R-:W2:Y:S07]  /*e9a0*/  LDSM.16.MT88.4 R124, [R227+0x1000] ;  /* 0x00100000e37c783b */ /* 0x000eae0000004200 */
[C---:B----4-:R-:W-:Y:S04]  /*e9b0*/  HMMA.16816.F32.BF16 R92, R108.reuse, R112, R92 ;  /* 0x000000706c5c723c */ /* 0x050fe8000004185c */
[--C-:B-1----:R-:W-:Y:S02]  /*e9c0*/  FFMA.FTZ R102, R152, c[0x0][0x2d0], -R3.reuse ;  /* 0x0000b40098667a23 */ /* 0x102fe40000010803 */
[----:B------:R-:W-:Y:S02]  /*e9d0*/  LDSM.16.MT88.4 R152, [R228+0x5800] ;  /* 0x00580000e498783b */ /* 0x000fe40000004200 */
[----:B------:R-:W-:Y:S01]  /*e9e0*/  HMMA.16816.F32.BF16 R96, R108, R114, R96 ;  /* 0x000000726c60723c */ /* 0x000fe20000041860 */
[----:B------:R1:W-:Y:S05]  /*e9f0*/  MUFU.EX2 R219, R102 ;  /* 0x0000006600db7308 */ /* 0x0003ea0000000800 */
[----:B------:R-:W4:Y:S01]  /*ea00*/  LDSM.16.MT88.4 R112, [R230+0x1000] ;  /* 0x00100000e670783b */ /* 0x000f220000004200 */
[----:B------:R-:W-:Y:S02]  /*ea10*/  F2FP.BF16.PACK_AB R108, R135, R149 ;  /* 0x00000095876c723e */ /* 0x000fe400000010ff */
[----:B------:R-:W-:Y:S03]  /*ea20*/  F2FP.BF16.PACK_AB R109, R220, R221 ;  /* 0x000000dddc6d723e */ /* 0x000fe600000010ff */
[----:B---3--:R-:W-:Y:S01]  /*ea30*/  F2FP.BF16.PACK_AB R110, R133, R132 ;  /* 0x00000084856e723e */ /* 0x008fe200000010ff */
[----:B-1----:R-:W-:Y:S04]  /*ea40*/  FFMA.FTZ R102, R147, c[0x0][0x2d0], -R3 ;  /* 0x0000b40093667a23 */ /* 0x002fe80000010803 */
[----:B------:R1:W3:Y:S02]  /*ea50*/  MUFU.EX2 R218, R102 ;  /* 0x0000006600da7308 */ /* 0x0002e40000000800 */
[--C-:B-1----:R-:W-:Y:S01]  /*ea60*/  FFMA.FTZ R102, R136, c[0x0][0x2d0], -R103.reuse ;  /* 0x0000b40088667a23 */ /* 0x102fe20000010867 */
[----:B------:R-:W-:Y:S02]  /*ea70*/  MOV R136, R134 ;  /* 0x0000008600887202 */ /* 0x000fe40000000f00 */
[----:B---3--:R-:W-:Y:S05]  /*ea80*/  F2FP.BF16.PACK_AB R111, R218, R219 ;  /* 0x000000dbda6f723e */ /* 0x008fea00000010ff */
[----:B------:R1:W-:Y:S02]  /*ea90*/  MUFU.EX2 R134, R102 ;  /* 0x0000006600867308 */ /* 0x0003e40000000800 */
[C---:B--2---:R-:W-:Y:S08]  /*eaa0*/  HMMA.16816.F32.BF16 R4, R108.reuse, R116, R4 ;  /* 0x000000746c04723c */ /* 0x044ff00000041804 */
        /* <DEDUP_REMOVED lines=43> */
[--C-:B-1----:R-:W-:Y:S04]  /*ed60*/  FFMA.FTZ R102, R136, c[0x0][0x2d0], -R3.reuse ;  /* 0x0000b40088667a23 */ /* 0x102fe80000010803 */
[----:B------:R-:W-:Y:S01]  /*ed70*/  HMMA.16816.F32.BF16 R96, R108, R114, R96 ;  /* 0x000000726c60723c */ /* 0x000fe20000041860 */
[----:B------:R1:W-:Y:S01]  /*ed80*/  MUFU.EX2 R214, R102 ;  /* 0x0000006600d67308 */ /* 0x0003e20000000800 */
[----:B------:R-:W4:Y:S05]  /*ed90*/  LDSM.16.MT88.4 R112, [R230+0x1800] ;  /* 0x00180000e670783b */ /* 0x000f2a0000004200 */
[----:B------:R-:W-:Y:S02]  /*eda0*/  F2FP.BF16.PACK_AB R108, R138, R134 ;  /* 0x000000868a6c723e */ /* 0x000fe400000010ff */
[----:B------:R-:W-:Y:S03]  /*edb0*/  F2FP.BF16.PACK_AB R109, R216, R217 ;  /* 0x000000d9d86d723e */ /* 0x000fe600000010ff */
[----:B---3--:R-:W-:Y:S01]  /*edc0*/  F2FP.BF16.PACK_AB R110, R137, R139 ;  /* 0x0000008b896e723e */ /* 0x008fe200000010ff */
[----:B-1----:R-:W-:Y:S04]  /*edd0*/  FFMA.FTZ R102, R131, c[0x0][0x2d0], -R3 ;  /* 0x0000b40083667a23 */ /* 0x002fe80000010803 */
[----:B------:R1:W3:Y:S02]  /*ede0*/  MUFU.EX2 R213, R102 ;  /* 0x0000006600d57308 */ /* 0x0002e40000000800 */
[--C-:B-1----:R-:W-:Y:S01]  /*edf0*/  FFMA.FTZ R102, R130, c[0x0][0x2d0], -R103.reuse ;  /* 0x0000b40082667a23 */ /* 0x102fe20000010867 */
[----:B---3--:R-:W-:Y:S07]  /*ee00*/  F2FP.BF16.PACK_AB R111, R213, R214 ;  /* 0x000000d6d56f723e */ /* 0x008fee00000010ff */
[----:B------:R1:W-:Y:S01]  /*ee10*/  MUFU.EX2 R136, R102 ;  /* 0x0000006600887308 */ /* 0x0003e20000000800 */
[C---:B--2---:R-:W-:Y:S08]  /*ee20*/  HMMA.16816.F32.BF16 R4, R108.reuse, R116, R4 ;  /* 0x000000746c04723c */ /* 0x044ff00000041804 */
[C---:B------:R-:W-:Y:S01]  /*ee30*/  HMMA.16816.F32.BF16 R8, R108.reuse, R118, R8 ;  /* 0x000000766c08723c */ /* 0x040fe20000041808 */
[----:B------:R-:W2:Y:S07]  /*ee40*/  LDSM.16.MT88.4 R116, [R224+0x4800] ;  /* 0x00480000e074783b */ /* 0x000eae0000004200 */
[C---:B------:R-:W-:Y:S04]  /*ee50*/  HMMA.16816.F32.BF16 R12, R108.reuse, R120, R12 ;  /* 0x000000786c0c723c */ /* 0x040fe8000004180c */
[----:B-1----:R-:W-:Y:S04]  /*ee60*/  FFMA.FTZ R102, R129, c[0x0][0x2d0], -R103 ;  /* 0x0000b40081667a23 */ /* 0x002fe80000010867 */
[C---:B------:R-:W-:Y:S01]  /*ee70*/  HMMA.16816.F32.BF16 R16, R108.reuse, R122, R16 ;  /* 0x0000007a6c10723c */ /* 0x040fe20000041810 */
[----:B------:R1:W-:Y:S01]  /*ee80*/  MUFU.EX2 R130, R102 ;  /* 0x0000006600827308 */ /* 0x0003e20000000800 */
        /* <DEDUP_REMOVED lines=21> */
[--C-:B-1----:R-:W-:Y:S02]  /*efe0*/  FFMA.FTZ R102, R128, c[0x0][0x2d0], -R103.reuse ;  /* 0x0000b40080667a23 */ /* 0x102fe40000010867 */
[----:B------:R-:W-:Y:S02]  /*eff0*/  FFMA.FTZ R128, R165, c[0x0][0x2d0], -R103 ;  /* 0x0000b400a5807a23 */ /* 0x000fe40000010867 */
[C---:B------:R-:W-:Y:S01]  /*f000*/  HMMA.16816.F32.BF16 R64, R108.reuse, R114, R64 ;  /* 0x000000726c40723c */ /* 0x040fe20000041840 */
[----:B------:R1:W-:Y:S01]  /*f010*/  MUFU.EX2 R223, R102 ;  /* 0x0000006600df7308 */ /* 0x0003e20000000800 */
[----:B------:R-:W4:Y:S02]  /*f020*/  LDSM.16.MT88.4 R112, [R230+0x7800] ;  /* 0x00780000e670783b */ /* 0x000f240000004200 */
[----:B------:R-:W-:Y:S04]  /*f030*/  FFMA.FTZ R165, R244, c[0x0][0x2d0], -R3 ;  /* 0x0000b400f4a57a23 */ /* 0x000fe80000010803 */
[C---:B--2---:R-:W-:Y:S03]  /*f040*/  HMMA.16816.F32.BF16 R68, R108.reuse, R116, R68 ;  /* 0x000000746c44723c */ /* 0x044fe60000041844 */
[----:B------:R-:W-:Y:S05]  /*f050*/  MUFU.EX2 R212, R128 ;  /* 0x0000008000d47308 */ /* 0x000fea0000000800 */
[C---:B------:R-:W-:Y:S01]  /*f060*/  HMMA.16816.F32.BF16 R72, R108.reuse, R118, R72 ;  /* 0x000000766c48723c */ /* 0x040fe20000041848 */
[----:B------:R-:W2:Y:S04]  /*f070*/  LDSM.16.MT88.4 R116, [R224+0x2000] ;  /* 0x00200000e074783b */ /* 0x000ea80000004200 */
[----:B------:R-:W-:Y:S03]  /*f080*/  MUFU.EX2 R165, R165 ;  /* 0x000000a500a57308 */ /* 0x000fe60000000800 */
[C---:B---3--:R-:W-:Y:S04]  /*f090*/  HMMA.16816.F32.BF16 R76, R108.reuse, R120, R76 ;  /* 0x000000786c4c723c */ /* 0x048fe8000004184c */
[--C-:B-1----:R-:W-:Y:S02]  /*f0a0*/  FFMA.FTZ R102, R211, c[0x0][0x2d0], -R103.reuse ;  /* 0x0000b400d3667a23 */ /* 0x102fe40000010867 */
[----:B------:R-:W-:Y:S02]  /*f0b0*/  FFMA.FTZ R211, R164, c[0x0][0x2d0], -R103 ;  /* 0x0000b400a4d37a23 */ /* 0x000fe40000010867 */
[C---:B------:R-:W-:Y:S01]  /*f0c0*/  HMMA.16816.F32.BF16 R80, R108.reuse, R122, R80 ;  /* 0x0000007a6c50723c */ /* 0x040fe20000041850 */
[----:B------:R1:W3:Y:S01]  /*f0d0*/  MUFU.EX2 R222, R102 ;  /* 0x0000006600de7308 */ /* 0x0002e20000000800 */
[----:B------:R-:W2:Y:S02]  /*f0e0*/  LDSM.16.MT88.4 R120, [R228+0x2000] ;  /* 0x00200000e478783b */ /* 0x000ea40000004200 */
[--C-:B------:R-:W-:Y:S04]  /*f0f0*/  FFMA.FTZ R164, R159, c[0x0][0x2d0], -R3.reuse ;  /* 0x0000b4009fa47a23 */ /* 0x100fe80000010803 */
[C---:B------:R-:W-:Y:S03]  /*f100*/  HMMA.16816.F32.BF16 R84, R108.reuse, R124, R84 ;  /* 0x0000007c6c54723c */ /* 0x040fe60000041854 */
[----:B------:R-:W-:Y:S05]  /*f110*/  MUFU.EX2 R164, R164 ;  /* 0x000000a400a47308 */ /* 0x000fea0000000800 */
[C---:B------:R-:W-:Y:S01]  /*f120*/  HMMA.16816.F32.BF16 R88, R108.reuse, R126, R88 ;  /* 0x0000007e6c58723c */ /* 0x040fe20000041858 */
[----:B------:R-:W2:Y:S04]  /*f130*/  LDSM.16.MT88.4 R124, [R227+0x2000] ;  /* 0x00200000e37c783b */ /* 0x000ea80000004200 */
[----:B------:R-:W-:Y:S03]  /*f140*/  MUFU.EX2 R211, R211 ;  /* 0x000000d300d37308 */ /* 0x000fe60000000800 */
[C---:B----4-:R-:W-:Y:S04]  /*f150*/  HMMA.16816.F32.BF16 R92, R108.reuse, R112, R92 ;  /* 0x000000706c5c723c */ /* 0x050fe8000004185c */
[--C-:B-1----:R-:W-:Y:S01]  /*f160*/  FFMA.FTZ R102, R167, c[0x0][0x2d0], -R3.reuse ;  /* 0x0000b400a7667a23 */ /* 0x102fe20000010803 */
[----:B---3--:R-:W-:Y:S03]  /*f170*/  F2FP.BF16.PACK_AB R106, R222, R223 ;  /* 0x000000dfde6a723e */ /* 0x008fe600000010ff */
[----:B------:R-:W-:Y:S01]  /*f180*/  HMMA.16816.F32.BF16 R96, R108, R114, R96 ;  /* 0x000000726c60723c */ /* 0x000fe20000041860 */
[----:B------:R1:W-:Y:S01]  /*f190*/  MUFU.EX2 R167, R102 ;  /* 0x0000006600a77308 */ /* 0x0003e20000000800 */
[----:B------:R-:W3:Y:S08]  /*f1a0*/  LDSM.16.MT88.4 R108, [R230+0x2000] ;  /* 0x00200000e66c783b */ /* 0x000ef00000004200 */
[----:B------:R-:W4:Y:S02]  /*f1b0*/  LDSM.16.MT88.4 R112, [R224+0x5000] ;  /* 0x00500000e070783b */ /* 0x000f240000004200 */
[----:B-1----:R-:W-:Y:S04]  /*f1c0*/  FFMA.FTZ R102, R166, c[0x0][0x2d0], -R3 ;  /* 0x0000b400a6667a23 */ /* 0x002fe80000010803 */
[----:B------:R1:W1:Y:S02]  /*f1d0*/  MUFU.EX2 R166, R102 ;  /* 0x0000006600a67308 */ /* 0x0002640000000800 */
[--C-:B-1----:R-:W-:Y:S01]  /*f1e0*/  FFMA.FTZ R102, R210, c[0x0][0x2d0], -R103.reuse ;  /* 0x0000b400d2667a23 */ /* 0x102fe20000010867 */
[----:B------:R-:W-:Y:S01]  /*f1f0*/  F2FP.BF16.PACK_AB R107, R166, R167 ;  /* 0x000000a7a66b723e */ /* 0x000fe200000010ff */
[----:B------:R-:W-:Y:S02]  /*f200*/  FFMA.FTZ R210, R158, c[0x0][0x2d0], -R103 ;  /* 0x0000b4009ed27a23 */ /* 0x000fe40000010867 */
[----:B------:R1:W5:Y:S01]  /*f210*/  LDL.LU R158, [R1+0x9c] ;  /* 0x00009c00019e7983 */ /* 0x0003620000300800 */
[--C-:B------:R-:W-:Y:S01]  /*f220*/  FFMA.FTZ R103, R105, c[0x0][0x2d0], -R3.reuse ;  /* 0x0000b40069677a23 */ /* 0x100fe20000010803 */
[----:B------:R-:W-:Y:S01]  /*f230*/  F2FP.BF16.PACK_AB R105, R208, R209 ;  /* 0x000000d1d069723e */ /* 0x000fe200000010ff */
[----:B------:R-:W-:Y:S01]  /*f240*/  FFMA.FTZ R3, R104, c[0x0][0x2d0], -R3 ;  /* 0x0000b40068037a23 */ /* 0x000fe20000010803 */
[----:B------:R1:W5:Y:S01]  /*f250*/  LDL.LU R159, [R1+0x98] ;  /* 0x00009800019f7983 */ /* 0x0003620000300800 */
[----:B------:R-:W-:Y:S01]  /*f260*/  F2FP.BF16.PACK_AB R104, R130, R136 ;  /* 0x000000888268723e */ /* 0x000fe200000010ff */
[----:B------:R-:W-:Y:S02]  /*f270*/  MUFU.EX2 R210, R210 ;  /* 0x000000d200d27308 */ /* 0x000fe40000000800 */
[----:B------:R1:W5:Y:S04]  /*f280*/  LDL.LU R244, [R1+0x94] ;  /* 0x0000940001f47983 */ /* 0x0003680000300800 */
[C---:B--2---:R-:W-:Y:S01]  /*f290*/  HMMA.16816.F32.BF16 R4, R104.reuse, R116, R4 ;  /* 0x000000746804723c */ /* 0x044fe20000041804 */
[----:B------:R1:W5:Y:S03]  /*f2a0*/  LDL.LU R245, [R1+0x90] ;  /* 0x0000900001f57983 */ /* 0x0003660000300800 */
[----:B------:R-:W3:Y:S01]  /*f2b0*/  MUFU.EX2 R215, R102 ;  /* 0x0000006600d77308 */ /* 0x000ee20000000800 */
[----:B------:R-:W2:Y:S03]  /*f2c0*/  LDL.LU R129, [R1+0x1c] ;  /* 0x00001c0001817983 */ /* 0x000ea60000300800 */
[C---:B------:R-:W-:Y:S01]  /*f2d0*/  HMMA.16816.F32.BF16 R8, R104.reuse, R118, R8 ;  /* 0x000000766808723c */ /* 0x040fe20000041808 */
[----:B------:R-:W1:Y:S05]  /*f2e0*/  LDSM.16.MT88.4 R116, [R228+0x5000] ;  /* 0x00500000e474783b */ /* 0x000e6a0000004200 */
[----:B------:R3:W-:Y:S02]  /*f2f0*/  MUFU.EX2 R102, R3 ;  /* 0x0000000300667308 */ /* 0x0007e40000000800 */
[C---:B------:R-:W-:Y:S08]  /*f300*/  HMMA.16816.F32.BF16 R12, R104.reuse, R120, R12 ;  /* 0x00000078680c723c */ /* 0x040ff0000004180c */
[C---:B------:R-:W-:Y:S01]  /*f310*/  HMMA.16816.F32.BF16 R16, R104.reuse, R122, R16 ;  /* 0x0000007a6810723c */ /* 0x040fe20000041810 */
[----:B------:R-:W1:Y:S01]  /*f320*/  LDSM.16.MT88.4 R120, [R227+0x5000] ;  /* 0x00500000e378783b */ /* 0x000e620000004200 */
[----:B------:R-:W1:Y:S06]  /*f330*/  MUFU.EX2 R103, R103 ;  /* 0x0000006700677308 */ /* 0x000e6c0000000800 */
[C---:B------:R-:W-:Y:S04]  /*f340*/  HMMA.16816.F32.BF16 R20, R104.reuse, R124, R20 ;  /* 0x0000007c6814723c */ /* 0x040fe80000041814 */
[----:B---3--:R-:W-:Y:S04]  /*f350*/  MOV R3, R130 ;  /* 0x0000008200037202 */ /* 0x008fe80000000f00 */
[C---:B------:R-:W-:Y:S01]  /*f360*/  HMMA.16816.F32.BF16 R24, R104.reuse, R126, R24 ;  /* 0x0000007e6818723c */ /* 0x040fe20000041818 */
[----:B------:R-:W3:Y:S07]  /*f370*/  LDSM.16.MT88.4 R124, [R230+0x5000] ;  /* 0x00500000e67c783b */ /* 0x000eee0000004200 */
[C---:B------:R-:W-:Y:S08]  /*f380*/  HMMA.16816.F32.BF16 R28, R104.reuse, R108, R28 ;  /* 0x0000006c681c723c */ /* 0x040ff0000004181c */
[C---:B------:R-:W-:Y:S01]  /*f390*/  HMMA.16816.F32.BF16 R32, R104.reuse, R110, R32 ;  /* 0x0000006e6820723c */ /* 0x040fe20000041820 */
[----:B------:R-:W3:Y:S07]  /*f3a0*/  LDSM.16.MT88.4 R108, [R224+0x8000] ;  /* 0x00800000e06c783b */ /* 0x000eee0000004200 */
[C---:B----4-:R-:W-:Y:S08]  /*f3b0*/  HMMA.16816.F32.BF16 R36, R104.reuse, R112, R36 ;  /* 0x000000706824723c */ /* 0x050ff00000041824 */
[C---:B------:R-:W-:Y:S01]  /*f3c0*/  HMMA.16816.F32.BF16 R40, R104.reuse, R114, R40 ;  /* 0x000000726828723c */ /* 0x040fe20000041828 */
[----:B------:R-:W4:Y:S07]  /*f3d0*/  LDSM.16.MT88.4 R112, [R228+0x8000] ;  /* 0x00800000e470783b */ /* 0x000f2e0000004200 */
[C---:B-1----:R-:W-:Y:S08]  /*f3e0*/  HMMA.16816.F32.BF16 R44, R104.reuse, R116, R44 ;  /* 0x00000074682c723c */ /* 0x042ff0000004182c */
[C---:B------:R-:W-:Y:S01]  /*f3f0*/  HMMA.16816.F32.BF16 R48, R104.reuse, R118, R48 ;  /* 0x000000766830723c */ /* 0x040fe20000041830 */
[----:B------:R-:W1:Y:S07]  /*f400*/  LDSM.16.MT88.4 R116, [R227+0x8000] ;  /* 0x00800000e374783b */ /* 0x000e6e0000004200 */
[C---:B------:R-:W-:Y:S08]  /*f410*/  HMMA.16816.F32.BF16 R52, R104.reuse, R120, R52 ;  /* 0x000000786834723c */ /* 0x040ff00000041834 */
[C---:B------:R-:W-:Y:S01]  /*f420*/  HMMA.16816.F32.BF16 R56, R104.reuse, R122, R56 ;  /* 0x0000007a6838723c */ /* 0x040fe20000041838 */
[----:B------:R-:W1:Y:S07]  /*f430*/  LDSM.16.MT88.4 R120, [R230+0x8000] ;  /* 0x00800000e678783b */ /* 0x000e6e0000004200 */
[C---:B---3--:R-:W-:Y:S08]  /*f440*/  HMMA.16816.F32.BF16 R60, R104.reuse, R124, R60 ;  /* 0x0000007c683c723c */ /* 0x048ff0000004183c */
[C---:B------:R-:W-:Y:S01]  /*f450*/  HMMA.16816.F32.BF16 R64, R104.reuse, R126, R64 ;  /* 0x0000007e6840723c */ /* 0x040fe20000041840 */
[----:B------:R-:W-:Y:S07]  /*f460*/  LDSM.16.MT88.4 R124, [R228+0x2800] ;  /* 0x00280000e47c783b */ /* 0x000fee0000004200 */
[C---:B------:R-:W-:Y:S08]  /*f470*/  HMMA.16816.F32.BF16 R68, R104.reuse, R108, R68 ;  /* 0x0000006c6844723c */ /* 0x040ff00000041844 */
[C---:B------:R-:W-:Y:S08]  /*f480*/  HMMA.16816.F32.BF16 R72, R104.reuse, R110, R72 ;  /* 0x0000006e6848723c */ /* 0x040ff00000041848 */
[C---:B----4-:R-:W-:Y:S08]  /*f490*/  HMMA.16816.F32.BF16 R76, R104.reuse, R112, R76 ;  /* 0x00000070684c723c */ /* 0x050ff0000004184c */
[C---:B------:R-:W-:Y:S01]  /*f4a0*/  HMMA.16816.F32.BF16 R80, R104.reuse, R114, R80 ;  /* 0x000000726850723c */ /* 0x040fe20000041850 */
[----:B------:R-:W3:Y:S07]  /*f4b0*/  LDSM.16.MT88.4 R112, [R224+0x2800] ;  /* 0x00280000e070783b */ /* 0x000eee0000004200 */
[C---:B-1----:R-:W-:Y:S08]  /*f4c0*/  HMMA.16816.F32.BF16 R84, R104.reuse, R116, R84 ;  /* 0x000000746854723c */ /* 0x042ff00000041854 */
[C---:B------:R-:W-:Y:S08]  /*f4d0*/  HMMA.16816.F32.BF16 R88, R104.reuse, R118, R88 ;  /* 0x000000766858723c */ /* 0x040ff00000041858 */
[C---:B------:R-:W-:Y:S07]  /*f4e0*/  HMMA.16816.F32.BF16 R92, R104.reuse, R120, R92 ;  /* 0x00000078685c723c */ /* 0x040fee000004185c */
[----:B------:R-:W-:Y:S01]  /*f4f0*/  MOV R120, R139 ;  /* 0x0000008b00787202 */ /* 0x000fe20000000f00 */
[----:B------:R-:W-:Y:S04]  /*f500*/  HMMA.16816.F32.BF16 R96, R104, R122, R96 ;  /* 0x0000007a6860723c */ /* 0x000fe80000041860 */
[----:B------:R-:W-:Y:S03]  /*f510*/  MOV R121, R138 ;  /* 0x0000008a00797202 */ /* 0x000fe60000000f00 */
[----:B------:R-:W-:Y:S02]  /*f520*/  F2FP.BF16.PACK_AB R104, R212, R215 ;  /* 0x000000d7d468723e */ /* 0x000fe400000010ff */
[----:B------:R-:W-:Y:S03]  /*f530*/  F2FP.BF16.PACK_AB R105, R165, R164 ;  /* 0x000000a4a569723e */ /* 0x000fe600000010ff */
[----:B------:R-:W-:Y:S02]  /*f540*/  F2FP.BF16.PACK_AB R106, R210, R211 ;  /* 0x000000d3d26a723e */ /* 0x000fe400000010ff */
[----:B------:R-:W-:Y:S02]  /*f550*/  F2FP.BF16.PACK_AB R107, R102, R103 ;  /* 0x00000067666b723e */ /* 0x000fe400000010ff */
[----:B------:R-:W-:Y:S02]  /*f560*/  MOV R122, R137 ;  /* 0x00000089007a7202 */ /* 0x000fe40000000f00 */
[----:B------:R-:W-:Y:S02]  /*f570*/  MOV R123, R136 ;  /* 0x00000088007b7202 */ /* 0x000fe40000000f00 */
[----:B------:R-:W-:Y:S01]  /*f580*/  LDSM.16.MT88.4 R136, [R230+0x2800] ;  /* 0x00280000e688783b */ /* 0x000fe20000004200 */
[C---:B---3--:R-:W-:Y:S07]  /*f590*/  HMMA.16816.F32.BF16 R108, R104.reuse, R112, R4 ;  /* 0x00000070686c723c */ /* 0x048fee0000041804 */
[----:B------:R-:W-:Y:S01]  /*f5a0*/  LDSM.16.MT88.4 R4, [R227+0x5800] ;  /* 0x00580000e304783b */ /* 0x000fe20000004200 */
[C---:B------:R-:W-:Y:S07]  /*f5b0*/  HMMA.16816.F32.BF16 R112, R104.reuse, R114, R8 ;  /* 0x000000726870723c */ /* 0x040fee0000041808 */
[----:B------:R-:W-:Y:S01]  /*f5c0*/  MOV R11, R144 ;  /* 0x00000090000b7202 */ /* 0x000fe20000000f00 */
[C---:B------:R-:W-:Y:S01]  /*f5d0*/  HMMA.16816.F32.BF16 R116, R104.reuse, R124, R12 ;  /* 0x0000007c6874723c */ /* 0x040fe2000004180c */
[----:B------:R-:W-:Y:S06]  /*f5e0*/  LDSM.16.MT88.4 R144, [R224+0x5800] ;  /* 0x00580000e090783b */ /* 0x000fec0000004200 */
[----:B------:R-:W-:Y:S02]  /*f5f0*/  MOV R12, R122 ;  /* 0x0000007a000c7202 */ /* 0x000fe40000000f00 */
[----:B------:R-:W-:Y:S03]  /*f600*/  MOV R13, R123 ;  /* 0x0000007b000d7202 */ /* 0x000fe60000000f00 */
[----:B------:R-:W-:Y:S02]  /*f610*/  MOV R14, R120 ;  /* 0x00000078000e7202 */ /* 0x000fe40000000f00 */
[----:B------:R-:W-:Y:S02]  /*f620*/  MOV R15, R121 ;  /* 0x00000079000f7202 */ /* 0x000fe40000000f00 */
[C---:B------:R-:W-:Y:S03]  /*f630*/  HMMA.16816.F32.BF16 R120, R104.reuse, R126, R16 ;  /* 0x0000007e6878723c */ /* 0x040fe60000041810 */
[----:B------:R-:W-:Y:S02]  /*f640*/  MOV R125, R11 ;  /* 0x0000000b007d7202 */ /* 0x000fe40000000f00 */
[----:B------:R-:W-:Y:S02]  /*f650*/  LDSM.16.MT88.4 R8, [R230+0x5800] ;  /* 0x00580000e608783b */ /* 0x000fe40000004200 */
[----:B------:R-:W-:Y:S01]  /*f660*/  MOV R19, R125 ;  /* 0x0000007d00137202 */ /* 0x000fe20000000f00 */
[----:B--2---:R-:W-:Y:S05]  /*f670*/  FFMA.FTZ R0, R0, R129, R246 ;  /* 0x0000008100007223 */ /* 0x004fea00000100f6 */
[----:B------:R1:W5:Y:S01]  /*f680*/  LDL.LU R246, [R1+0x8c] ;  /* 0x00008c0001f67983 */ /* 0x0003620000300800 */
[----:B------:R-:W-:Y:S03]  /*f690*/  FADD.FTZ R0, R248, R0 ;  /* 0x00000000f8007221 */ /* 0x000fe60000010000 */
[----:B------:R1:W5:Y:S01]  /*f6a0*/  LDL.LU R247, [R1+0x88] ;  /* 0x0000880001f77983 */ /* 0x0003620000300800 */
[----:B------:R-:W-:Y:S03]  /*f6b0*/  FADD.FTZ R0, R252, R0 ;  /* 0x00000000fc007221 */ /* 0x000fe60000010000 */
[----:B------:R1:W5:Y:S01]  /*f6c0*/  LDL.LU R248, [R1+0x84] ;  /* 0x0000840001f87983 */ /* 0x0003620000300800 */
[----:B------:R-:W-:Y:S03]  /*f6d0*/  FADD.FTZ R0, R250, R0 ;  /* 0x00000000fa007221 */ /* 0x000fe60000010000 */
[----:B------:R1:W5:Y:S04]  /*f6e0*/  LDL.LU R231, [R1+0x80] ;  /* 0x0000800001e77983 */ /* 0x0003680000300800 */
[----:B------:R1:W5:Y:S04]  /*f6f0*/  LDL.LU R252, [R1+0x7c] ;  /* 0x00007c0001fc7983 */ /* 0x0003680000300800 */
[----:B------:R1:W5:Y:S04]  /*f700*/  LDL.LU R251, [R1+0x78] ;  /* 0x0000780001fb7983 */ /* 0x0003680000300800 */
[----:B------:R1:W5:Y:S04]  /*f710*/  LDL.LU R250, [R1+0x74] ;  /* 0x0000740001fa7983 */ /* 0x0003680000300800 */
[----:B------:R-:W2:Y:S02]  /*f720*/  LDSM.16.MT88.4 R128, [R227+0x2800] ;  /* 0x00280000e380783b */ /* 0x000ea40000004200 */
[C---:B--2---:R-:W-:Y:S07]  /*f730*/  HMMA.16816.F32.BF16 R124, R104.reuse, R128, R20 ;  /* 0x00000080687c723c */ /* 0x044fee0000041814 */
[----:B------:R-:W-:Y:S01]  /*f740*/  MOV R22, R12 ;  /* 0x0000000c00167202 */ /* 0x000fe20000000f00 */
[C---:B------:R-:W-:Y:S04]  /*f750*/  HMMA.16816.F32.BF16 R128, R104.reuse, R130, R24 ;  /* 0x000000826880723c */ /* 0x040fe80000041818 */
[----:B------:R-:W-:Y:S02]  /*f760*/  MOV R23, R13 ;  /* 0x0000000d00177202 */ /* 0x000fe40000000f00 */
[----:B------:R-:W-:Y:S02]  /*f770*/  MOV R21, R14 ;  /* 0x0000000e00157202 */ /* 0x000fe40000000f00 */
[----:B------:R-:W-:Y:S04]  /*f780*/  MOV R24, R135 ;  /* 0x0000008700187202 */ /* 0x000fe80000000f00 */
[----:B------:R-:W-:Y:S02]  /*f790*/  MOV R27, R134 ;  /* 0x00000086001b7202 */ /* 0x000fe40000000f00 */
[----:B------:R-:W-:Y:S02]  /*f7a0*/  MOV R26, R133 ;  /* 0x00000085001a7202 */ /* 0x000fe40000000f00 */
[----:B------:R-:W-:Y:S02]  /*f7b0*/  MOV R25, R132 ;  /* 0x0000008400197202 */ /* 0x000fe40000000f00 */
[C---:B------:R-:W-:Y:S03]  /*f7c0*/  HMMA.16816.F32.BF16 R132, R104.reuse, R136, R28 ;  /* 0x000000886884723c */ /* 0x040fe6000004181c */
[----:B------:R-:W-:Y:S02]  /*f7d0*/  MOV R20, R15 ;  /* 0x0000000f00147202 */ /* 0x000fe40000000f00 */
[----:B------:R-:W2:Y:S02]  /*f7e0*/  LDSM.16.MT88.4 R12, [R224+0x8800] ;  /* 0x00880000e00c783b */ /* 0x000ea40000004200 */
[----:B------:R-:W-:Y:S01]  /*f7f0*/  MOV R28, R19 ;  /* 0x00000013001c7202 */ /* 0x000fe20000000f00 */
[C---:B------:R-:W-:Y:S04]  /*f800*/  HMMA.16816.F32.BF16 R136, R104.reuse, R138, R32 ;  /* 0x0000008a6888723c */ /* 0x040fe80000041820 */
[----:B------:R-:W-:Y:S01]  /*f810*/  MOV R29, R151 ;  /* 0x00000097001d7202 */ /* 0x000fe20000000f00 */
[----:B------:R-:W3:Y:S01]  /*f820*/  LDSM.16.MT88.4 R16, [R228+0x8800] ;  /* 0x00880000e410783b */ /* 0x000ee20000004200 */
[----:B------:R-:W-:Y:S02]  /*f830*/  MOV R30, R150 ;  /* 0x00000096001e7202 */ /* 0x000fe40000000f00 */
[----:B------:R-:W-:Y:S04]  /*f840*/  MOV R32, R143 ;  /* 0x0000008f00207202 */ /* 0x000fe80000000f00 */
[----:B------:R-:W-:Y:S01]  /*f850*/  MOV R33, R142 ;  /* 0x0000008e00217202 */ /* 0x000fe20000000f00 */
[----:B------:R-:W-:Y:S01]  /*f860*/  FADD.FTZ R0, R32, R0 ;  /* 0x0000000020007221 */ /* 0x000fe20000010000 */
[----:B------:R-:W-:Y:S02]  /*f870*/  MOV R34, R141 ;  /* 0x0000008d00227202 */ /* 0x000fe40000000f00 */
[----:B------:R-:W-:Y:S02]  /*f880*/  MOV R35, R140 ;  /* 0x0000008c00237202 */ /* 0x000fe40000000f00 */
[C---:B------:R-:W-:Y:S03]  /*f890*/  HMMA.16816.F32.BF16 R140, R104.reuse, R144, R36 ;  /* 0x00000090688c723c */ /* 0x040fe60000041824 */
[----:B------:R-:W-:Y:S01]  /*f8a0*/  MOV R31, R149 ;  /* 0x00000095001f7202 */ /* 0x000fe20000000f00 */
[----:B------:R-:W-:Y:S03]  /*f8b0*/  FADD.FTZ R0, R34, R0 ;  /* 0x0000000022007221 */ /* 0x000fe60000010000 */
        /* <DEDUP_REMOVED lines=13> */
[C---:B------:R-:W-:Y:S01]  /*f990*/  HMMA.16816.F32.BF16 R56, R104.reuse, R6, R56 ;  /* 0x000000066838723c */ /* 0x040fe20000041838 */
[----:B------:R-:W4:Y:S03]  /*f9a0*/  LDSM.16.MT88.4 R4, [R227+0x8800] ;  /* 0x00880000e304783b */ /* 0x000f260000004200 */
[----:B------:R-:W-:Y:S02]  /*f9b0*/  FADD.FTZ R0, R219, R0 ;  /* 0x00000000db007221 */ /* 0x000fe40000010000 */
[----:B------:R-:W-:Y:S02]  /*f9c0*/  FADD.FTZ R2, R31, R2 ;  /* 0x000000021f027221 */ /* 0x000fe40000010000 */
[C---:B------:R-:W-:Y:S04]  /*f9d0*/  HMMA.16816.F32.BF16 R60, R104.reuse, R8, R60 ;  /* 0x00000008683c723c */ /* 0x040fe8000004183c */
[----:B------:R-:W-:Y:S02]  /*f9e0*/  FADD.FTZ R2, R24, R2 ;  /* 0x0000000218027221 */ /* 0x000fe40000010000 */
[----:B------:R-:W-:Y:S02]  /*f9f0*/  FADD.FTZ R0, R218, R0 ;  /* 0x00000000da007221 */ /* 0x000fe40000010000 */
[C---:B------:R-:W-:Y:S01]  /*fa00*/  HMMA.16816.F32.BF16 R64, R104.reuse, R10, R64 ;  /* 0x0000000a6840723c */ /* 0x040fe20000041840 */
[----:B------:R-:W1:Y:S03]  /*fa10*/  LDSM.16.MT88.4 R8, [R230+0x8800] ;  /* 0x00880000e608783b */ /* 0x000e660000004200 */
[----:B------:R-:W-:Y:S02]  /*fa20*/  FADD.FTZ R2, R25, R2 ;  /* 0x0000000219027221 */ /* 0x000fe40000010000 */
[----:B------:R-:W-:Y:S02]  /*fa30*/  FADD.FTZ R0, R217, R0 ;  /* 0x00000000d9007221 */ /* 0x000fe40000010000 */
[C---:B--2---:R-:W-:Y:S04]  /*fa40*/  HMMA.16816.F32.BF16 R68, R104.reuse, R12, R68 ;  /* 0x0000000c6844723c */ /* 0x044fe80000041844 */
[----:B------:R-:W-:Y:S02]  /*fa50*/  FADD.FTZ R2, R26, R2 ;  /* 0x000000021a027221 */ /* 0x000fe40000010000 */
[----:B------:R-:W-:Y:S02]  /*fa60*/  FADD.FTZ R0, R216, R0 ;  /* 0x00000000d8007221 */ /* 0x000fe40000010000 */
[C---:B------:R-:W-:Y:S04]  /*fa70*/  HMMA.16816.F32.BF16 R72, R104.reuse, R14, R72 ;  /* 0x0000000e6848723c */ /* 0x040fe80000041848 */
[----:B------:R-:W-:Y:S02]  /*fa80*/  FADD.FTZ R2, R27, R2 ;  /* 0x000000021b027221 */ /* 0x000fe40000010000 */
[----:B------:R-:W-:Y:S02]  /*fa90*/  FADD.FTZ R0, R214, R0 ;  /* 0x00000000d6007221 */ /* 0x000fe40000010000 */
[C---:B---3--:R-:W-:Y:S04]  /*faa0*/  HMMA.16816.F32.BF16 R76, R104.reuse, R16, R76 ;  /* 0x00000010684c723c */ /* 0x048fe8000004184c */
[----:B------:R-:W-:Y:S02]  /*fab0*/  FADD.FTZ R2, R20, R2 ;  /* 0x0000000214027221 */ /* 0x000fe40000010000 */
[----:B------:R-:W-:Y:S02]  /*fac0*/  FADD.FTZ R0, R213, R0 ;  /* 0x00000000d5007221 */ /* 0x000fe40000010000 */
[C---:B------:R-:W-:Y:S04]  /*fad0*/  HMMA.16816.F32.BF16 R80, R104.reuse, R18, R80 ;  /* 0x000000126850723c */ /* 0x040fe80000041850 */
[----:B------:R-:W-:Y:S02]  /*fae0*/  FADD.FTZ R2, R21, R2 ;  /* 0x0000000215027221 */ /* 0x000fe40000010000 */
[----:B------:R-:W-:Y:S02]  /*faf0*/  FADD.FTZ R0, R209, R0 ;  /* 0x00000000d1007221 */ /* 0x000fe40000010000 */
[C---:B----4-:R-:W-:Y:S04]  /*fb00*/  HMMA.16816.F32.BF16 R84, R104.reuse, R4, R84 ;  /* 0x000000046854723c */ /* 0x050fe80000041854 */
[----:B------:R-:W-:Y:S02]  /*fb10*/  FADD.FTZ R2, R22, R2 ;  /* 0x0000000216027221 */ /* 0x000fe40000010000 */
[----:B------:R-:W-:Y:S02]  /*fb20*/  FADD.FTZ R0, R208, R0 ;  /* 0x00000000d0007221 */ /* 0x000fe40000010000 */
[----:B------:R-:W-:Y:S01]  /*fb30*/  FADD.FTZ R2, R23, R2 ;  /* 0x0000000217027221 */ /* 0x000fe20000010000 */
[C---:B------:R-:W-:Y:S03]  /*fb40*/  HMMA.16816.F32.BF16 R88, R104.reuse, R6, R88 ;  /* 0x000000066858723c */ /* 0x040fe60000041858 */
[----:B------:R-:W-:Y:S02]  /*fb50*/  FADD.FTZ R2, R3, R2 ;  /* 0x0000000203027221 */ /* 0x000fe40000010000 */
[----:B------:R-:W-:Y:S02]  /*fb60*/  FADD.FTZ R0, R167, R0 ;  /* 0x00000000a7007221 */ /* 0x000fe40000010000 */
[----:B------:R-:W-:Y:S01]  /*fb70*/  FADD.FTZ R2, R223, R2 ;  /* 0x00000002df027221 */ /* 0x000fe20000010000 */
[C---:B-1----:R-:W-:Y:S04]  /*fb80*/  HMMA.16816.F32.BF16 R92, R104.reuse, R8, R92 ;  /* 0x00000008685c723c */ /* 0x042fe8000004185c */
        /* <DEDUP_REMOVED lines=16> */
.L_x_841:
[----:B------:R-:W-:Y:S02]  /*fc90*/  MOV R7, 0x1f ;  /* 0x0000001f00077802 */ /* 0x000fe40000000f00 */
[----:B------:R-:W-:Y:S01]  /*fca0*/  MOV R6, 0xffffffff ;  /* 0xffffffff00067802 */ /* 0x000fe20000000f00 */
[----:B------:R-:W-:Y:S05]  /*fcb0*/  BRA.DIV ~URZ, `(.L_x_843) ;  /* 0x000023327f007947 */ /* 0x000fea000b800000 */
[----:B-1----:R-:W2:Y:S04]  /*fcc0*/  LDL R2, [R1+0x18] ;  /* 0x0000180001027983 */ /* 0x002ea80000100800 */
[----:B--2---:R1:W2:Y:S02]  /*fcd0*/  SHFL.BFLY PT, R0, R2, 0x2, 0x1f ;  /* 0x0c401f0002007f89 */ /* 0x0042a400000e0000 */
.L_x_857:
[----:B-1----:R-:W3:Y:S02]  /*fce0*/  LDL.LU R2, [R1+0x18] ;  /* 0x0000180001027983 */ /* 0x002ee40000300800 */
[----:B--23--:R-:W-:Y:S01]  /*fcf0*/  FADD.FTZ R0, R0, R2 ;  /* 0x0000000200007221 */ /* 0x00cfe20000010000 */
[----:B------:R-:W-:Y:S05]  /*fd00*/  BRA.DIV ~URZ, `(.L_x_844) ;  /* 0x000023427f007947 */ /* 0x000fea000b800000 */
[----:B------:R-:W2:Y:S04]  /*fd10*/  LDL.LU R5, [R1+0x1c] ;  /* 0x00001c0001057983 */ /* 0x000ea80000300800 */
[----:B------:R-:W1:Y:S02]  /*fd20*/  SHFL.BFLY PT, R2, R0, 0x1, 0x1f ;  /* 0x0c201f0000027f89 */ /* 0x000e6400000e0000 */
[----:B-1----:R-:W-:-:S02]  /*fd30*/  FADD.FTZ R0, R0, R2 ;  /* 0x0000000200007221 */ /* 0x002fc40000010000 */
[----:B--2---:R-:W1:Y:S02]  /*fd40*/  SHFL.BFLY PT, R4, R5, 0x2, 0x1f ;  /* 0x0c401f0005047f89 */ /* 0x004e6400000e0000 */
[----:B-1----:R-:W-:-:S05]  /*fd50*/  FADD.FTZ R4, R4, R5 ;  /* 0x0000000504047221 */ /* 0x002fca0000010000 */
[----:B------:R1:W2:Y:S02]  /*fd60*/  SHFL.BFLY PT, R3, R4, 0x1, 0x1f ;  /* 0x0c201f0004037f89 */ /* 0x0002a400000e0000 */
.L_x_858:
[----:B------:R-:W-:Y:S01]  /*fd70*/  FSETP.NE.FTZ.AND P1, PT, R0, RZ, PT ;  /* 0x000000ff0000720b */ /* 0x000fe20003f35000 */
[----:B--2---:R-:W-:Y:S01]  /*fd80*/  FADD.FTZ R3, R3, R4 ;  /* 0x0000000403037221 */ /* 0x004fe20000010000 */
[----:B------:R-:W-:Y:S02]  /*fd90*/  MOV R2, RZ ;  /* 0x000000ff00027202 */ /* 0x000fe40000000f00 */
[----:B------:R-:W-:Y:S02]  /*fda0*/  MOV R16, 0xff800000 ;  /* 0xff80000000107802 */ /* 0x000fe40000000f00 */
[----:B------:R-:W-:Y:S02]  /*fdb0*/  FSETP.NE.FTZ.AND P0, PT, R3, RZ, PT ;  /* 0x000000ff0300720b */ /* 0x000fe40003f15000 */
[----:B------:R-:W-:-:S05]  /*fdc0*/  MOV R15, 0xff800000 ;  /* 0xff800000000f7802 */ /* 0x000fca0000000f00 */
[----:B------:R-:W2:Y:S01]  /*fdd0*/  @P1 MUFU.RCP R2, R0 ;  /* 0x0000000000021308 */ /* 0x000ea20000001000 */
[----:B-1----:R-:W-:-:S05]  /*fde0*/  @P1 MOV R4, 0x3f317218 ;  /* 0x3f31721800041802 */ /* 0x002fca0000000f00 */
[----:B------:R-:W-:Y:S02]  /*fdf0*/  @P1 FMUL.FTZ R4, R4, c[0x0][0x2d0] ;  /* 0x0000b40004041a20 */ /* 0x000fe40000410000 */
[----:B------:R1:W3:Y:S01]  /*fe00*/  @P1 MUFU.LG2 R5, R0 ;  /* 0x0000000000051308 */ /* 0x0002e20000000c00 */
[C---:B--2---:R-:W-:Y:S02]  /*fe10*/  FMUL.FTZ R108, R2.reuse, R108 ;  /* 0x0000006c026c7220 */ /* 0x044fe40000410000 */
[C---:B------:R-:W-:Y:S02]  /*fe20*/  FMUL.FTZ R109, R2.reuse, R109 ;  /* 0x0000006d026d7220 */ /* 0x040fe40000410000 */
[C---:B------:R-:W-:Y:S02]  /*fe30*/  FMUL.FTZ R112, R2.reuse, R112 ;  /* 0x0000007002707220 */ /* 0x040fe40000410000 */
[C---:B------:R-:W-:Y:S01]  /*fe40*/  FMUL.FTZ R113, R2.reuse, R113 ;  /* 0x0000007102717220 */ /* 0x040fe20000410000 */
[----:B-1----:R-:W-:Y:S01]  /*fe50*/  MOV R0, RZ ;  /* 0x000000ff00007202 */ /* 0x002fe20000000f00 */
[----:B------:R-:W-:-:S02]  /*fe60*/  FMUL.FTZ R116, R2, R116 ;  /* 0x0000007402747220 */ /* 0x000fc40000410000 */
[C---:B------:R-:W-:Y:S02]  /*fe70*/  FMUL.FTZ R117, R2.reuse, R117 ;  /* 0x0000007502757220 */ /* 0x040fe40000410000 */
[C---:B------:R-:W-:Y:S01]  /*fe80*/  FMUL.FTZ R120, R2.reuse, R120 ;  /* 0x0000007802787220 */ /* 0x040fe20000410000 */
[----:B------:R-:W1:Y:S01]  /*fe90*/  @P0 MUFU.RCP R0, R3 ;  /* 0x0000000300000308 */ /* 0x000e620000001000 */
        /* <DEDUP_REMOVED lines=40> */
[----:B------:R-:W-:Y:S02]  /*10120*/  FMUL.FTZ R97, R2, R97 ;  /* 0x0000006102617220 */ /* 0x000fe40000410000 */
[----:B------:R2:W4:Y:S01]  /*10130*/  @P0 MUFU.LG2 R2, R3 ;  /* 0x0000000300020308 */ /* 0x0005220000000c00 */
[----:B---3--:R-:W-:Y:S02]  /*10140*/  @P1 FMUL.FTZ R5, R5, 0.69314718246459960938 ;  /* 0x3f31721805051820 */ /* 0x008fe40000410000 */
[----:B-1----:R-:W-:Y:S02]  /*10150*/  FMUL.FTZ R110, R0, R110 ;  /* 0x0000006e006e7220 */ /* 0x002fe40000410000 */
[----:B------:R-:W-:Y:S01]  /*10160*/  @P1 FFMA.FTZ R16, R4, R101, R5 ;  /* 0x0000006504101223 */ /* 0x000fe20000010005 */
[----:B------:R-:W-:Y:S01]  /*10170*/  MOV R4, 0x1 ;  /* 0x0000000100047802 */ /* 0x000fe20000000f00 */
[C---:B------:R-:W-:Y:S02]  /*10180*/  FMUL.FTZ R111, R0.reuse, R111 ;  /* 0x0000006f006f7220 */ /* 0x040fe40000410000 */
[----:B------:R-:W-:-:S02]  /*10190*/  FMUL.FTZ R114, R0, R114 ;  /* 0x0000007200727220 */ /* 0x000fc40000410000 */
[C---:B------:R-:W-:Y:S02]  /*101a0*/  FMUL.FTZ R115, R0.reuse, R115 ;  /* 0x0000007300737220 */ /* 0x040fe40000410000 */
[C---:B------:R-:W-:Y:S02]  /*101b0*/  FMUL.FTZ R118, R0.reuse, R118 ;  /* 0x0000007600767220 */ /* 0x040fe40000410000 */
[----:B------:R-:W-:Y:S01]  /*101c0*/  FMUL.FTZ R119, R0, R119 ;  /* 0x0000007700777220 */ /* 0x000fe20000410000 */
[----:B--2---:R-:W-:Y:S01]  /*101d0*/  @P0 MOV R3, 0x3f317218 ;  /* 0x3f31721800030802 */ /* 0x004fe20000000f00 */
[----:B----4-:R-:W-:Y:S02]  /*101e0*/  @P0 FMUL.FTZ R2, R2, 0.69314718246459960938 ;  /* 0x3f31721802020820 */ /* 0x010fe40000410000 */
[----:B------:R-:W-:Y:S02]  /*101f0*/  FMUL.FTZ R122, R0, R122 ;  /* 0x0000007a007a7220 */ /* 0x000fe40000410000 */
[----:B------:R-:W-:-:S02]  /*10200*/  @P0 FMUL.FTZ R3, R3, c[0x0][0x2d0] ;  /* 0x0000b40003030a20 */ /* 0x000fc40000410000 */
        /* <DEDUP_REMOVED lines=41> */
[----:B------:R-:W-:Y:S01]  /*104a0*/  PRMT R0, R4, 0x7610, R0 ;  /* 0x0000761004007816 */ /* 0x000fe20000000000 */
[----:B------:R-:W-:-:S02]  /*104b0*/  @P0 FFMA.FTZ R15, R3, R100, R2 ;  /* 0x00000064030f0223 */ /* 0x000fc40000010002 */
.L_x_836:
[----:B--2---:R2:W5:Y:S01]  /*104c0*/  LDL R7, [R1+0x5c] ;  /* 0x00005c0001077983 */ /* 0x0045620000100800 */
        /* <DEDUP_REMOVED lines=17> */
[----:B------:R2:W-:Y:S02]  /*105e0*/  STL [R1+0x5c], R7 ;  /* 0x00005c0701007387 */ /* 0x0005e40000100800 */
.L_x_846:
[----:B--2---:R-:W-:Y:S05]  /*105f0*/  BSYNC B0 ;  /* 0x0000000000007941 */ /* 0x004fea0003800000 */
.L_x_845:
[----:B------:R-:W-:Y:S01]  /*10600*/  PRMT R0, R0, 0x9910, RZ ;  /* 0x0000991000007816 */ /* 0x000fe200000000ff */
[----:B------:R-:W-:Y:S01]  /*10610*/  BSSY B1, `(.L_x_847) ;  /* 0x000018a000017945 */ /* 0x000fe20003800000 */
[----:B-----5:R-:W-:Y:S01]  /*10620*/  IMAD.MOV.U32 R57, RZ, RZ, R7 ;  /* 0x000000ffff397224 */ /* 0x020fe200078e0007 */
[----:B------:R-:W-:Y:S01]  /*10630*/  MOV R101, 0x1f ;  /* 0x0000001f00657802 */ /* 0x000fe20000000f00 */
[----:B------:R-:W-:Y:S01]  /*10640*/  IMAD.MOV.U32 R106, RZ, RZ, RZ ;  /* 0x000000ffff6a7224 */ /* 0x000fe200078e00ff */
[----:B------:R-:W-:Y:S01]  /*10650*/  ISETP.NE.AND P0, PT, R0, RZ, PT ;  /* 0x000000ff0000720c */ /* 0x000fe20003f05270 */
[----:B------:R-:W-:-:S12]  /*10660*/  IMAD.MOV.U32 R100, RZ, RZ, -0x1 ;  /* 0xffffffffff647424 */ /* 0x000fd800078e00ff */
[----:B------:R-:W-:Y:S05]  /*10670*/  @!P0 BRA `(.L_x_848) ;  /* 0x0000157000008947 */ /* 0x000fea0003800000 */
[----:B------:R-:W-:Y:S01]  /*10680*/  WARPSYNC 0xffffffff ;  /* 0xffffffff00007948 */ /* 0x000fe20003800000 */
[----:B------:R-:W-:Y:S06]  /*10690*/  BAR.SYNC.DEFER_BLOCKING 0x1, 0x100 ;  /* 0x0044000000007b1d */ /* 0x000fec0000010000 */
[----:B------:R-:W-:Y:S05]  /*106a0*/  BRA.CONV ~URZ, `(.L_x_849) ;  /* 0x000000537f007947 */ /* 0x000fea000b800000 */
[----:B------:R-:W-:Y:S02]  /*106b0*/  SHF.R.S32.HI R0, RZ, 0x1f, R6 ;  /* 0x0000001fff007819 */ /* 0x000fe40000011406 */
[----:B------:R-:W-:Y:S02]  /*106c0*/  MOV R2, 0x10700 ;  /* 0x0001070000027802 */ /* 0x000fe40000000f00 */
[----:B------:R-:W-:-:S04]  /*106d0*/  LEA.HI R0, R0, R6, RZ, 0x7 ;  /* 0x0000000600007211 */ /* 0x000fc800078f38ff */
[----:B------:R-:W-:Y:S02]  /*106e0*/  SHF.R.S32.HI R0, RZ, 0x7, R0 ;  /* 0x00000007ff007819 */ /* 0x000fe40000011400 */
[----:B-1----:R-:W-:Y:S05]  /*106f0*/  CALL.REL.NOINC `($__internal_17_$__cuda_sm70_shflsync_idx_p) ;  /* 0x00001af000007944 */ /* 0x002fea0003c00000 */
.L_x_849:
[----:B------:R-:W3:Y:S04]  /*10700*/  LDL R8, [R1+0x68] ;  /* 0x0000680001087983 */ /* 0x000ee80000100800 */
[----:B------:R-:W4:Y:S04]  /*10710*/  LDL.LU R5, [R1+0x44] ;  /* 0x0000440001057983 */ /* 0x000f280000300800 */
[----:B-1----:R-:W5:Y:S04]  /*10720*/  LDL.LU R11, [R1+0x48] ;  /* 0x00004800010b7983 */ /* 0x002f680000300800 */
[----:B--2---:R-:W2:Y:S04]  /*10730*/  LDL.LU R17, [R1+0x4c] ;  /* 0x00004c0001117983 */ /* 0x004ea80000300800 */
[----:B------:R-:W3:Y:S01]  /*10740*/  LDL.LU R19, [R1+0x58] ;  /* 0x0000580001137983 */ /* 0x000ee20000300800 */
[----:B------:R-:W-:-:S03]  /*10750*/  IMAD.MOV.U32 R3, RZ, RZ, 0x1 ;  /* 0x00000001ff037424 */ /* 0x000fc600078e00ff */
[----:B------:R-:W2:Y:S02]  /*10760*/  LDL R18, [R1+0x6c] ;  /* 0x00006c0001127983 */ /* 0x000ea40000100800 */
[----:B------:R-:W-:Y:S02]  /*10770*/  ISETP.NE.AND P1, PT, R3, c[0x0][0x4e8], PT ;  /* 0x00013a0003007a0c */ /* 0x000fe40003f25270 */
[----:B------:R-:W2:Y:S04]  /*10780*/  LDL R107, [R1+0x24] ;  /* 0x00002400016b7983 */ /* 0x000ea80000100800 */
[----:B------:R-:W1:Y:S01]  /*10790*/  S2R R20, SR_TID.X ;  /* 0x0000000000147919 */ /* 0x000e620000002100 */
[----:B------:R-:W-:Y:S02]  /*107a0*/  ULDC UR5, c[0x0][0x4e8] ;  /* 0x00013a0000057ab9 */ /* 0x000fe40000000800 */
[----:B------:R-:W-:-:S02]  /*107b0*/  ULDC UR4, c[0x0][0x388] ;  /* 0x0000e20000047ab9 */ /* 0x000fc40000000800 */
[----:B------:R-:W-:Y:S01]  /*107c0*/  UIMAD UR4, UR5, UR4, URZ ;  /* 0x00000004050472a4 */ /* 0x000fe2000f8e023f */
[----:B------:R-:W-:Y:S01]  /*107d0*/  BSSY B0, `(.L_x_850) ;  /* 0x00000dd000007945 */ /* 0x000fe20003800000 */
[----:B----4-:R-:W-:Y:S01]  /*107e0*/  SHF.R.S32.HI R0, RZ, 0x1f, R5 ;  /* 0x0000001fff007819 */ /* 0x010fe20000011405 */
[----:B------:R-:W-:-:S04]  /*107f0*/  IMAD.WIDE.U32 R6, R5, c[0x0][0x4d0], RZ ;  /* 0x0001340005067a25 */ /* 0x000fc800078e00ff */
[C---:B------:R-:W-:Y:S02]  /*10800*/  IMAD R2, R0.reuse, c[0x0][0x4d0], RZ ;  /* 0x0001340000027a24 */ /* 0x040fe400078e02ff */
[----:B------:R-:W-:Y:S02]  /*10810*/  IMAD R4, R0, c[0x0][0x438], RZ ;  /* 0x00010e0000047a24 */ /* 0x000fe400078e02ff */
[----:B------:R-:W-:Y:S01]  /*10820*/  IMAD R3, R5, c[0x0][0x4d4], R2 ;  /* 0x0001350005037a24 */ /* 0x000fe200078e0202 */
[----:B-----5:R-:W-:Y:S01]  /*10830*/  SHF.R.S32.HI R2, RZ, 0x1f, R11 ;  /* 0x0000001fff027819 */ /* 0x020fe2000001140b */
[----:B---3--:R-:W-:Y:S02]  /*10840*/  IMAD.IADD R0, R8, 0x1, R19 ;  /* 0x0000000108007824 */ /* 0x008fe400078e0213 */
[----:B------:R-:W-:Y:S02]  /*10850*/  IMAD.IADD R7, R7, 0x1, R3 ;  /* 0x0000000107077824 */ /* 0x000fe400078e0203 */
[----:B------:R-:W-:-:S02]  /*10860*/  IMAD R9, R2, c[0x0][0x4d8], RZ ;  /* 0x0001360002097a24 */ /* 0x000fc400078e02ff */
[----:B------:R-:W-:-:S04]  /*10870*/  @P1 IMAD.HI.U32 R10, R0, c[0x0][0x4ec], RZ ;  /* 0x00013b00000a1a27 */ /* 0x000fc800078e00ff */
[----:B------:R-:W-:Y:S02]  /*10880*/  IMAD R8, R5, c[0x0][0x43c], R4 ;  /* 0x00010f0005087a24 */ /* 0x000fe400078e0204 */
[----:B------:R-:W-:Y:S01]  /*10890*/  IMAD.MOV.U32 R3, RZ, RZ, R0 ;  /* 0x000000ffff037224 */ /* 0x000fe200078e0000 */
[----:B------:R-:W-:Y:S01]  /*108a0*/  @P1 SHF.R.U32.HI R3, RZ, c[0x0][0x4f0], R10 ;  /* 0x00013c00ff031a19 */ /* 0x000fe2000001160a */
[C---:B------:R-:W-:Y:S02]  /*108b0*/  IMAD R9, R11.reuse, c[0x0][0x4dc], R9 ;  /* 0x000137000b097a24 */ /* 0x040fe400078e0209 */
[----:B------:R-:W-:-:S04]  /*108c0*/  IMAD.WIDE.U32 R6, R11, c[0x0][0x4d8], R6 ;  /* 0x000136000b067a25 */ /* 0x000fc800078e0006 */
[----:B------:R-:W-:-:S04]  /*108d0*/  IMAD.WIDE.U32 R4, R5, c[0x0][0x438], RZ ;  /* 0x00010e0005047a25 */ /* 0x000fc800078e00ff */
[----:B------:R-:W-:Y:S01]  /*108e0*/  IMAD.IADD R7, R7, 0x1, R9 ;  /* 0x0000000107077824 */ /* 0x000fe200078e0209 */
[----:B--2---:R-:W-:Y:S01]  /*108f0*/  SHF.R.S32.HI R9, RZ, 0x1f, R17 ;  /* 0x0000001fff097819 */ /* 0x004fe20000011411 */
[----:B------:R-:W-:Y:S02]  /*10900*/  IMAD.IADD R5, R5, 0x1, R8 ;  /* 0x0000000105057824 */ /* 0x000fe400078e0208 */
[----:B------:R-:W-:Y:S02]  /*10910*/  IMAD.MOV R8, RZ, RZ, -R3 ;  /* 0x000000ffff087224 */ /* 0x000fe400078e0a03 */
[----:B------:R-:W-:Y:S02]  /*10920*/  IMAD R2, R2, c[0x0][0x440], RZ ;  /* 0x0001100002027a24 */ /* 0x000fe400078e02ff */
[----:B------:R-:W-:Y:S02]  /*10930*/  IMAD R10, R9, c[0x0][0x4e0], RZ ;  /* 0x00013800090a7a24 */ /* 0x000fe400078e02ff */
[----:B------:R-:W-:-:S02]  /*10940*/  IMAD R8, R8, c[0x0][0x4e8], R0 ;  /* 0x00013a0008087a24 */ /* 0x000fc400078e0200 */
[----:B------:R-:W-:Y:S01]  /*10950*/  IMAD.WIDE.U32 R6, R17, c[0x0][0x4e0], R6 ;  /* 0x0001380011067a25 */ /* 0x000fe200078e0006 */
[----:B------:R-:W-:-:S03]  /*10960*/  SHF.R.S32.HI R12, RZ, 0x1f, R3 ;  /* 0x0000001fff0c7819 */ /* 0x000fc60000011403 */
[C---:B------:R-:W-:Y:S02]  /*10970*/  IMAD R14, R11.reuse, c[0x0][0x444], R2 ;  /* 0x000111000b0e7a24 */ /* 0x040fe400078e0202 */
[----:B------:R-:W-:Y:S01]  /*10980*/  IMAD.WIDE.U32 R4, R11, c[0x0][0x440], R4 ;  /* 0x000110000b047a25 */ /* 0x000fe200078e0004 */
[----:B------:R-:W-:Y:S02]  /*10990*/  SHF.R.S32.HI R13, RZ, 0x1f, R8 ;  /* 0x0000001fff0d7819 */ /* 0x000fe40000011408 */
[----:B------:R-:W-:Y:S01]  /*109a0*/  IADD3 R6, P0, R3, R6, RZ ;  /* 0x0000000603067210 */ /* 0x000fe20007f1e0ff */
[----:B------:R-:W-:Y:S02]  /*109b0*/  IMAD R11, R17, c[0x0][0x4e4], R10 ;  /* 0x00013900110b7a24 */ /* 0x000fe400078e020a */
[----:B------:R-:W-:-:S03]  /*109c0*/  @P1 IMAD.HI.U32 R10, R0, c[0x0][0x4ec], RZ ;  /* 0x00013b00000a1a27 */ /* 0x000fc600078e00ff */
[----:B------:R-:W-:Y:S01]  /*109d0*/  IADD3.X R7, R12, R7, R11, P0, !PT ;  /* 0x000000070c077210 */ /* 0x000fe200007fe40b */
[----:B------:R-:W-:Y:S02]  /*109e0*/  IMAD R9, R9, c[0x0][0x448], RZ ;  /* 0x0001120009097a24 */ /* 0x000fe400078e02ff */
[----:B------:R-:W-:Y:S01]  /*109f0*/  IMAD.MOV.U32 R2, RZ, RZ, R0 ;  /* 0x000000ffff027224 */ /* 0x000fe200078e0000 */
[----:B------:R-:W-:Y:S01]  /*10a00*/  @P1 SHF.R.U32.HI R2, RZ, c[0x0][0x4f0], R10 ;  /* 0x00013c00ff021a19 */ /* 0x000fe2000001160a */
[----:B------:R-:W-:Y:S02]  /*10a10*/  IMAD.IADD R5, R5, 0x1, R14 ;  /* 0x0000000105057824 */ /* 0x000fe400078e020e */
[----:B------:R-:W-:Y:S02]  /*10a20*/  IMAD R3, R13, c[0x0][0x4c8], RZ ;  /* 0x000132000d037a24 */ /* 0x000fe400078e02ff */
[C---:B------:R-:W-:Y:S02]  /*10a30*/  IMAD R10, R17.reuse, c[0x0][0x44c], R9 ;  /* 0x00011300110a7a24 */ /* 0x040fe400078e0209 */
[----:B------:R-:W-:Y:S01]  /*10a40*/  IMAD.WIDE.U32 R4, R17, c[0x0][0x448], R4 ;  /* 0x0001120011047a25 */ /* 0x000fe200078e0004 */
[----:B-1----:R-:W-:-:S03]  /*10a50*/  SHF.R.S32.HI R17, RZ, 0x1f, R20 ;  /* 0x0000001fff117819 */ /* 0x002fc60000011414 */
[C---:B------:R-:W-:Y:S02]  /*10a60*/  IMAD R9, R8.reuse, c[0x0][0x4cc], R3 ;  /* 0x0001330008097a24 */ /* 0x040fe400078e0203 */
[----:B------:R-:W-:Y:S01]  /*10a70*/  IMAD.WIDE.U32 R6, R8, c[0x0][0x4c8], R6 ;  /* 0x0001320008067a25 */ /* 0x000fe200078e0006 */
[----:B------:R-:W-:-:S03]  /*10a80*/  SHF.R.S32.HI R8, RZ, 0x1f, R2 ;  /* 0x0000001fff087819 */ /* 0x000fc60000011402 */
[----:B------:R-:W-:Y:S02]  /*10a90*/  IMAD.MOV R3, RZ, RZ, -R2 ;  /* 0x000000ffff037224 */ /* 0x000fe400078e0a02 */
[----:B------:R-:W-:Y:S01]  /*10aa0*/  IMAD.IADD R5, R5, 0x1, R10 ;  /* 0x0000000105057824 */ /* 0x000fe200078e020a */
[----:B------:R-:W-:Y:S01]  /*10ab0*/  LEA R10, P0, R6, c[0x0][0x4a8], 0x2 ;  /* 0x00012a00060a7a11 */ /* 0x000fe200078010ff */
[----:B------:R-:W-:Y:S01]  /*10ac0*/  IMAD.IADD R9, R7, 0x1, R9 ;  /* 0x0000000107097824 */ /* 0x000fe200078e0209 */
[----:B------:R-:W-:Y:S01]  /*10ad0*/  LEA.HI R17, R17, R20, RZ, 0x5 ;  /* 0x0000001411117211 */ /* 0x000fe200078f28ff */
[----:B------:R-:W-:Y:S02]  /*10ae0*/  IMAD R7, R3, c[0x0][0x4e8], R0 ;  /* 0x00013a0003077a24 */ /* 0x000fe400078e0200 */
[----:B------:R-:W-:Y:S01]  /*10af0*/  IMAD R0, R8, c[0x0][0x430], RZ ;  /* 0x00010c0008007a24 */ /* 0x000fe200078e02ff */
[----:B------:R-:W-:Y:S02]  /*10b00*/  LEA.HI.X R6, R6, c[0x0][0x4ac], R9, 0x2, P0 ;  /* 0x00012b0006067a11 */ /* 0x000fe400000f1409 */
[----:B------:R-:W-:Y:S01]  /*10b10*/  LOP3.LUT R17, R17, 0xffffffe0, RZ, 0xc0, !PT ;  /* 0xffffffe011117812 */ /* 0x000fe200078ec0ff */
[----:B------:R-:W-:-:S02]  /*10b20*/  IMAD R0, R2, c[0x0][0x434], R0 ;  /* 0x00010d0002007a24 */ /* 0x000fc400078e0200 */
[----:B------:R-:W-:Y:S01]  /*10b30*/  IMAD.WIDE.U32 R2, R2, c[0x0][0x430], R4 ;  /* 0x00010c0002027a25 */ /* 0x000fe200078e0004 */
[----:B------:R-:W-:Y:S04]  /*10b40*/  SHFL.IDX PT, R8, R10, RZ, 0x1c1f ;  /* 0x001c1fff0a087589 */ /* 0x000fe800000e0000 */
[----:B------:R-:W1:Y:S01]  /*10b50*/  SHFL.IDX PT, R9, R6, RZ, 0x1c1f ;  /* 0x001c1fff06097589 */ /* 0x000e6200000e0000 */
[----:B------:R-:W-:Y:S02]  /*10b60*/  IMAD.IADD R17, R20, 0x1, -R17 ;  /* 0x0000000114117824 */ /* 0x000fe400078e0a11 */
[----:B------:R-:W-:Y:S01]  /*10b70*/  IMAD.IADD R3, R3, 0x1, R0 ;  /* 0x0000000103037824 */ /* 0x000fe200078e0200 */
[----:B------:R-:W-:Y:S01]  /*10b80*/  SHFL.IDX PT, R4, R10, 0x1, 0x1c1f ;  /* 0x003c1f000a047f89 */ /* 0x000fe200000e0000 */
[----:B------:R-:W-:-:S03]  /*10b90*/  IMAD.IADD R0, R18, 0x1, R19 ;  /* 0x0000000112007824 */ /* 0x000fc600078e0213 */
[----:B------:R2:W3:Y:S01]  /*10ba0*/  SHFL.IDX PT, R5, R6, 0x1, 0x1c1f ;  /* 0x003c1f0006057f89 */ /* 0x0004e200000e0000 */
[----:B------:R-:W-:Y:S01]  /*10bb0*/  LOP3.LUT P3, RZ, R17, 0x3, RZ, 0xc0, !PT ;  /* 0x0000000311ff7812 */ /* 0x000fe2000786c0ff */
[----:B------:R-:W-:-:S03]  /*10bc0*/  IMAD.WIDE.U32 R2, R7, c[0x0][0x428], R2 ;  /* 0x00010a0007027a25 */ /* 0x000fc600078e0002 */
[C---:B------:R-:W-:Y:S02]  /*10bd0*/  ISETP.GE.OR P4, PT, R0.reuse, UR4, P3 ;  /* 0x0000000400007c0c */ /* 0x040fe40009f86670 */
[----:B------:R-:W-:Y:S02]  /*10be0*/  ISETP.GE.AND P1, PT, R0, UR4, PT ;  /* 0x0000000400007c0c */ /* 0x000fe4000bf26270 */
[----:B--2---:R-:W-:-:S05]  /*10bf0*/  SHF.R.S32.HI R6, RZ, 0x1f, R7 ;  /* 0x0000001fff067819 */ /* 0x004fca0000011407 */
[----:B------:R-:W-:Y:S01]  /*10c00*/  IMAD R10, R6, c[0x0][0x428], RZ ;  /* 0x00010a00060a7a24 */ /* 0x000fe200078e02ff */
[----:B------:R-:W-:-:S03]  /*10c10*/  IADD3 R6, R0, 0x8, RZ ;  /* 0x0000000800067810 */ /* 0x000fc60007ffe0ff */
[----:B------:R-:W-:Y:S01]  /*10c20*/  IMAD R10, R7, c[0x0][0x42c], R10 ;  /* 0x00010b00070a7a24 */ /* 0x000fe200078e020a */
[----:B------:R-:W-:Y:S02]  /*10c30*/  ISETP.GE.OR P3, PT, R6, UR4, P3 ;  /* 0x0000000406007c0c */ /* 0x000fe40009f66670 */
[----:B------:R-:W-:Y:S01]  /*10c40*/  LEA R37, P2, R2, c[0x0][0x400], 0x2 ;  /* 0x0001000002257a11 */ /* 0x000fe200078410ff */
[----:B------:R-:W-:Y:S01]  /*10c50*/  IMAD.IADD R3, R3, 0x1, R10 ;  /* 0x0000000103037824 */ /* 0x000fe200078e020a */
[----:B-1----:R1:W-:Y:S01]  /*10c60*/  @!P4 ST.E [R8.64], R16 ;  /* 0x000000100800c985 */ /* 0x0023e2000c101908 */
[----:B------:R-:W-:-:S03]  /*10c70*/  ISETP.GE.AND P0, PT, R6, UR4, PT ;  /* 0x0000000406007c0c */ /* 0x000fc6000bf06270 */
[----:B------:R-:W-:Y:S02]  /*10c80*/  LEA.HI.X R32, R2, c[0x0][0x404], R3, 0x2, P2 ;  /* 0x0001010002207a11 */ /* 0x000fe400010f1403 */
[C---:B------:R-:W-:Y:S01]  /*10c90*/  IADD3 R25, R107.reuse, 0x8, RZ ;  /* 0x000000086b197810 */ /* 0x040fe20007ffe0ff */
[----:B------:R-:W2:Y:S01]  /*10ca0*/  SHFL.IDX PT, R2, R37, RZ, 0x1c1f ;  /* 0x001c1fff25027589 */ /* 0x000ea200000e0000 */
[C---:B------:R-:W-:Y:S02]  /*10cb0*/  IADD3 R24, R107.reuse, 0x10, RZ ;  /* 0x000000106b187810 */ /* 0x040fe40007ffe0ff */
[C---:B------:R-:W-:Y:S01]  /*10cc0*/  IADD3 R23, R107.reuse, 0x18, RZ ;  /* 0x000000186b177810 */ /* 0x040fe20007ffe0ff */
[----:B---3--:R3:W-:Y:S01]  /*10cd0*/  @!P3 ST.E [R4.64], R15 ;  /* 0x0000000f0400b985 */ /* 0x0087e2000c101908 */
[C---:B------:R-:W-:Y:S02]  /*10ce0*/  IADD3 R22, R107.reuse, 0x20, RZ ;  /* 0x000000206b167810 */ /* 0x040fe40007ffe0ff */
[C---:B------:R-:W-:Y:S01]  /*10cf0*/  IADD3 R21, R107.reuse, 0x28, RZ ;  /* 0x000000286b157810 */ /* 0x040fe20007ffe0ff */
[----:B------:R4:W2:Y:S01]  /*10d00*/  SHFL.IDX PT, R3, R32, RZ, 0x1c1f ;  /* 0x001c1fff20037589 */ /* 0x0008a200000e0000 */
[----:B------:R-:W-:-:S02]  /*10d10*/  IADD3 R20, R107, 0x30, RZ ;  /* 0x000000306b147810 */ /* 0x000fc40007ffe0ff */
[C---:B------:R-:W-:Y:S02]  /*10d20*/  IADD3 R19, R107.reuse, 0x38, RZ ;  /* 0x000000386b137810 */ /* 0x040fe40007ffe0ff */
        /* <DEDUP_REMOVED lines=9> */
[C---:B---3--:R-:W-:Y:S02]  /*10dc0*/  IADD3 R15, R107.reuse, 0x58, RZ ;  /* 0x000000586b0f7810 */ /* 0x048fe40007ffe0ff */
        /* <DEDUP_REMOVED lines=30> */
[----:B--2-4-:R-:W-:Y:S02]  /*10fb0*/  ISETP.GE.AND P5, PT, R107, c[0x0][0x3c8], PT ;  /* 0x0000f2006b007a0c */ /* 0x014fe40003fa6270 */
[----:B------:R-:W-:Y:S02]  /*10fc0*/  ISETP.GE.AND P1, PT, R25, c[0x0][0x3c8], PT ;  /* 0x0000f20019007a0c */ /* 0x000fe40003f26270 */
[----:B------:R-:W-:-:S02]  /*10fd0*/  ISETP.GE.AND P4, PT, R24, c[0x0][0x3c8], PT ;  /* 0x0000f20018007a0c */ /* 0x000fc40003f86270 */
[----:B------:R-:W-:-:S07]  /*10fe0*/  ISETP.GE.AND P2, PT, R23, c[0x0][0x3c8], PT ;  /* 0x0000f20017007a0c */ /* 0x000fce0003f46270 */
[----:B------:R-:W-:Y:S02]  /*10ff0*/  @!P5 IMAD.WIDE R28, R107, 0x4, R2 ;  /* 0x000000046b1cd825 */ /* 0x000fe400078e0202 */
[----:B------:R-:W-:-:S03]  /*11000*/  @!P1 LEA R26, P3, R25, R2, 0x2 ;  /* 0x00000002191a9211 */ /* 0x000fc600078610ff */
[----:B------:R1:W-:Y:S01]  /*11010*/  @!P5 ST.E.64 [R28.64], R108 ;  /* 0x0000006c1c00d985 */ /* 0x0003e2000c101b08 */
[----:B------:R-:W-:Y:S02]  /*11020*/  @!P1 LEA.HI.X R27, R25, R3, R33, 0x2, P3 ;  /* 0x00000003191b9211 */ /* 0x000fe400018f1421 */
[----:B------:R-:W-:-:S03]  /*11030*/  ISETP.GE.AND P5, PT, R22, c[0x0][0x3c8], PT ;  /* 0x0000f20016007a0c */ /* 0x000fc60003fa6270 */
[----:B------:R2:W-:Y:S01]  /*11040*/  @!P1 ST.E.64 [R26.64], R112 ;  /* 0x000000701a009985 */ /* 0x0005e2000c101b08 */
[----:B------:R-:W-:Y:S02]  /*11050*/  ISETP.GE.AND P1, PT, R21, c[0x0][0x3c8], PT ;  /* 0x0000f20015007a0c */ /* 0x000fe40003f26270 */
[----:B-1----:R-:W-:-:S04]  /*11060*/  @!P4 LEA R28, P3, R24, R2, 0x2 ;  /* 0x00000002181cc211 */ /* 0x002fc800078610ff */
[----:B------:R-:W-:Y:S02]  /*11070*/  @!P4 LEA.HI.X R29, R24, R3, R34, 0x2, P3 ;  /* 0x00000003181dc211 */ /* 0x000fe400018f1422 */
[----:B--2---:R-:W-:-:S03]  /*11080*/  @!P2 LEA R26, P3, R23, R2, 0x2 ;  /* 0x00000002171aa211 */ /* 0x004fc600078610ff */
        /* <DEDUP_REMOVED lines=60> */
[----:B-1----:R-:W-:-:S04]  /*11450*/  @!P3 LEA R28, P4, R8, R2, 0x2 ;  /* 0x00000002081cb211 */ /* 0x002fc800078810ff */
[-C--:B------:R-:W-:Y:S02]  /*11460*/  @!P3 LEA.HI.X R29, R8, R3.reuse, R52, 0x2, P4 ;  /* 0x00000003081db211 */ /* 0x080fe400020f1434 */
[-C--:B--2---:R-:W-:Y:S02]  /*11470*/  @!P2 LEA R26, P1, R7, R2.reuse, 0x2 ;  /* 0x00000002071aa211 */ /* 0x084fe400078210ff */
[----:B------:R-:W-:Y:S01]  /*11480*/  ISETP.GE.AND P4, PT, R5, c[0x0][0x3c8], PT ;  /* 0x0000f20005007a0c */ /* 0x000fe20003f86270 */
[----:B------:R1:W-:Y:S01]  /*11490*/  @!P3 ST.E.64 [R28.64], R76 ;  /* 0x0000004c1c00b985 */ /* 0x0003e2000c101b08 */
[----:B------:R-:W-:Y:S02]  /*114a0*/  @!P2 LEA.HI.X R27, R7, R3, R51, 0x2, P1 ;  /* 0x00000003071ba211 */ /* 0x000fe400008f1433 */
[----:B------:R-:W-:Y:S02]  /*114b0*/  ISETP.GE.AND P3, PT, R4, c[0x0][0x3c8], PT ;  /* 0x0000f20004007a0c */ /* 0x000fe40003f66270 */
[----:B------:R-:W-:Y:S01]  /*114c0*/  @!P5 LEA R30, P1, R6, R2, 0x2 ;  /* 0x00000002061ed211 */ /* 0x000fe200078210ff */
[----:B------:R2:W-:Y:S01]  /*114d0*/  @!P2 ST.E.64 [R26.64], R80 ;  /* 0x000000501a00a985 */ /* 0x0005e2000c101b08 */
[----:B------:R-:W-:-:S02]  /*114e0*/  ISETP.GE.AND P2, PT, R0, c[0x0][0x3c8], PT ;  /* 0x0000f20000007a0c */ /* 0x000fc40003f46270 */
[----:B------:R-:W-:-:S05]  /*114f0*/  @!P5 LEA.HI.X R31, R6, R3, R53, 0x2, P1 ;  /* 0x00000003061fd211 */ /* 0x000fca00008f1435 */
[----:B------:R3:W-:Y:S01]  /*11500*/  @!P5 ST.E.64 [R30.64], R84 ;  /* 0x000000541e00d985 */ /* 0x0007e2000c101b08 */
[----:B-1----:R-:W-:-:S04]  /*11510*/  @!P4 LEA R28, P1, R5, R2, 0x2 ;  /* 0x00000002051cc211 */ /* 0x002fc800078210ff */
[----:B------:R-:W-:Y:S02]  /*11520*/  @!P4 LEA.HI.X R29, R5, R3, R54, 0x2, P1 ;  /* 0x00000003051dc211 */ /* 0x000fe400008f1436 */
[----:B--2---:R-:W-:-:S03]  /*11530*/  @!P3 LEA R26, P1, R4, R2, 0x2 ;  /* 0x00000002041ab211 */ /* 0x004fc600078210ff */
[----:B------:R3:W-:Y:S01]  /*11540*/  @!P4 ST.E.64 [R28.64], R88 ;  /* 0x000000581c00c985 */ /* 0x0007e2000c101b08 */
[----:B------:R-:W-:Y:S02]  /*11550*/  @!P3 LEA.HI.X R27, R4, R3, R55, 0x2, P1 ;  /* 0x00000003041bb211 */ /* 0x000fe400008f1437 */
[----:B------:R-:W-:-:S03]  /*11560*/  @!P2 LEA R2, P1, R0, R2, 0x2 ;  /* 0x000000020002a211 */ /* 0x000fc600078210ff */
[----:B------:R3:W-:Y:S01]  /*11570*/  @!P3 ST.E.64 [R26.64], R92 ;  /* 0x0000005c1a00b985 */ /* 0x0007e2000c101b08 */
[----:B------:R-:W-:-:S05]  /*11580*/  @!P2 LEA.HI.X R3, R0, R3, R56, 0x2, P1 ;  /* 0x000000030003a211 */ /* 0x000fca00008f1438 */
[----:B------:R3:W-:Y:S04]  /*11590*/  @!P2 ST.E.64 [R2.64], R96 ;  /* 0x000000600200a985 */ /* 0x0007e8000c101b08 */
.L_x_851:
[----:B--2-4-:R-:W-:Y:S05]  /*115a0*/  BSYNC B0 ;  /* 0x0000000000007941 */ /* 0x014fea0003800000 */
.L_x_850:
[----:B---3--:R1:W2:Y:S04]  /*115b0*/  SHFL.IDX PT, R3, R32, 0x1, 0x1c1f ;  /* 0x003c1f0020037f89 */ /* 0x0082a800000e0000 */
[----:B------:R1:W3:Y:S01]  /*115c0*/  SHFL.IDX PT, R2, R37, 0x1, 0x1c1f ;  /* 0x003c1f0025027f89 */ /* 0x0002e200000e0000 */
[----:B------:R-:W-:Y:S05]  /*115d0*/  @P0 BRA `(.L_x_852) ;  /* 0x000008d000000947 */ /* 0x000fea0003800000 */
[----:B------:R-:W-:Y:S02]  /*115e0*/  ISETP.GE.AND P1, PT, R25, c[0x0][0x3c8], PT ;  /* 0x0000f20019007a0c */ /* 0x000fe40003f26270 */
[----:B------:R-:W-:Y:S02]  /*115f0*/  ISETP.GE.AND P4, PT, R107, c[0x0][0x3c8], PT ;  /* 0x0000f2006b007a0c */ /* 0x000fe40003f86270 */
[----:B------:R-:W-:Y:S02]  /*11600*/  ISETP.GE.AND P0, PT, R24, c[0x0][0x3c8], PT ;  /* 0x0000f20018007a0c */ /* 0x000fe40003f06270 */
[----:B------:R-:W-:-:S02]  /*11610*/  ISETP.GE.AND P3, PT, R23, c[0x0][0x3c8], PT ;  /* 0x0000f20017007a0c */ /* 0x000fc40003f66270 */
[----:B------:R-:W-:-:S05]  /*11620*/  ISETP.GE.AND P2, PT, R22, c[0x0][0x3c8], PT ;  /* 0x0000f20016007a0c */ /* 0x000fca0003f46270 */
[----:B---3--:R-:W-:Y:S02]  /*11630*/  @!P1 LEA R28, P5, R25, R2, 0x2 ;  /* 0x00000002191c9211 */ /* 0x008fe400078a10ff */
[----:B--2---:R-:W-:Y:S02]  /*11640*/  @!P4 IMAD.WIDE R26, R107, 0x4, R2 ;  /* 0x000000046b1ac825 */ /* 0x004fe400078e0202 */
[----:B------:R-:W-:-:S03]  /*11650*/  @!P1 LEA.HI.X R29, R25, R3, R33, 0x2, P5 ;  /* 0x00000003191d9211 */ /* 0x000fc600028f1421 */
[----:B------:R2:W-:Y:S01]  /*11660*/  @!P4 ST.E.64 [R26.64], R110 ;  /* 0x0000006e1a00c985 */ /* 0x0005e2000c101b08 */
[----:B------:R-:W-:-:S03]  /*11670*/  ISETP.GE.AND P4, PT, R21, c[0x0][0x3c8], PT ;  /* 0x0000f20015007a0c */ /* 0x000fc60003f86270 */
[----:B------:R3:W-:Y:S01]  /*11680*/  @!P1 ST.E.64 [R28.64], R114 ;  /* 0x000000721c009985 */ /* 0x0007e2000c101b08 */
[CC--:B--2---:R-:W-:Y:S02]  /*11690*/  @!P0 LEA R26, P5, R24.reuse, R2.reuse, 0x2 ;  /* 0x00000002181a8211 */ /* 0x0c4fe400078a10ff */
[CC--:B---3--:R-:W-:Y:S02]  /*116a0*/  @!P3 LEA R28, P1, R23.reuse, R2.reuse, 0x2 ;  /* 0x00000002171cb211 */ /* 0x0c8fe400078210ff */
[-C--:B------:R-:W-:Y:S02]  /*116b0*/  @!P0 LEA.HI.X R27, R24, R3.reuse, R34, 0x2, P5 ;  /* 0x00000003181b8211 */ /* 0x080fe400028f1422 */
[----:B------:R-:W-:Y:S02]  /*116c0*/  @!P3 LEA.HI.X R29, R23, R3, R36, 0x2, P1 ;  /* 0x00000003171db211 */ /* 0x000fe400008f1424 */
[----:B------:R-:W-:Y:S01]  /*116d0*/  ISETP.GE.AND P1, PT, R20, c[0x0][0x3c8], PT ;  /* 0x0000f20014007a0c */ /* 0x000fe20003f26270 */
[----:B------:R2:W-:Y:S01]  /*116e0*/  @!P0 ST.E.64 [R26.64], R118 ;  /* 0x000000761a008985 */ /* 0x0005e2000c101b08 */
[----:B------:R-:W-:-:S02]  /*116f0*/  @!P2 LEA R30, P5, R22, R2, 0x2 ;  /* 0x00000002161ea211 */ /* 0x000fc400078a10ff */
[----:B------:R-:W-:Y:S01]  /*11700*/  ISETP.GE.AND P0, PT, R19, c[0x0][0x3c8], PT ;  /* 0x0000f20013007a0c */ /* 0x000fe20003f06270 */
[----:B------:R-:W-:Y:S01]  /*11710*/  @!P3 ST.E.64 [R28.64], R122 ;  /* 0x0000007a1c00b985 */ /* 0x000fe2000c101b08 */
[----:B------:R-:W-:Y:S02]  /*11720*/  @!P2 LEA.HI.X R31, R22, R3, R35, 0x2, P5 ;  /* 0x00000003161fa211 */ /* 0x000fe400028f1423 */
[----:B------:R-:W-:-:S03]  /*11730*/  ISETP.GE.AND P3, PT, R18, c[0x0][0x3c8], PT ;  /* 0x0000f20012007a0c */ /* 0x000fc60003f66270 */
[----:B------:R-:W-:Y:S01]  /*11740*/  @!P2 ST.E.64 [R30.64], R126 ;  /* 0x0000007e1e00a985 */ /* 0x000fe2000c101b08 */
[----:B------:R-:W-:Y:S02]  /*11750*/  ISETP.GE.AND P2, PT, R17, c[0x0][0x3c8], PT ;  /* 0x0000f20011007a0c */ /* 0x000fe40003f46270 */
[----:B--2---:R-:W-:-:S04]  /*11760*/  @!P4 LEA R26, P5, R21, R2, 0x2 ;  /* 0x00000002151ac211 */ /* 0x004fc800078a10ff */
[----:B------:R-:W-:Y:S02]  /*11770*/  @!P4 LEA.HI.X R27, R21, R3, R38, 0x2, P5 ;  /* 0x00000003151bc211 */ /* 0x000fe400028f1426 */
[----:B------:R-:W-:-:S03]  /*11780*/  @!P1 LEA R24, P5, R20, R2, 0x2 ;  /* 0x0000000214189211 */ /* 0x000fc600078a10ff */
[----:B------:R-:W-:Y:S01]  /*11790*/  @!P4 ST.E.64 [R26.64], R130 ;  /* 0x000000821a00c985 */ /* 0x000fe2000c101b08 */
[-C--:B------:R-:W-:Y:S02]  /*117a0*/  @!P1 LEA.HI.X R25, R20, R3.reuse, R39, 0x2, P5 ;  /* 0x0000000314199211 */ /* 0x080fe400028f1427 */
[CC--:B------:R-:W-:Y:S02]  /*117b0*/  @!P0 LEA R20, P5, R19.reuse, R2.reuse, 0x2 ;  /* 0x0000000213148211 */ /* 0x0c0fe400078a10ff */
[----:B------:R-:W-:Y:S01]  /*117c0*/  ISETP.GE.AND P4, PT, R14, c[0x0][0x3c8], PT ;  /* 0x0000f2000e007a0c */ /* 0x000fe20003f86270 */
[----:B------:R-:W-:Y:S01]  /*117d0*/  @!P1 ST.E.64 [R24.64], R134 ;  /* 0x0000008618009985 */ /* 0x000fe2000c101b08 */
[----:B------:R-:W-:Y:S02]  /*117e0*/  @!P0 LEA.HI.X R21, R19, R3, R40, 0x2, P5 ;  /* 0x0000000313158211 */ /* 0x000fe400028f1428 */
[----:B------:R-:W-:Y:S02]  /*117f0*/  @!P3 LEA R22, P5, R18, R2, 0x2 ;  /* 0x000000021216b211 */ /* 0x000fe400078a10ff */
[----:B------:R-:W-:Y:S01]  /*11800*/  ISETP.GE.AND P1, PT, R16, c[0x0][0x3c8], PT ;  /* 0x0000f20010007a0c */ /* 0x000fe20003f26270 */
[----:B------:R2:W-:Y:S01]  /*11810*/  @!P0 ST.E.64 [R20.64], R138 ;  /* 0x0000008a14008985 */ /* 0x0005e2000c101b08 */
[----:B------:R-:W-:-:S02]  /*11820*/  ISETP.GE.AND P0, PT, R15, c[0x0][0x3c8], PT ;  /* 0x0000f2000f007a0c */ /* 0x000fc40003f06270 */
[----:B------:R-:W-:-:S05]  /*11830*/  @!P3 LEA.HI.X R23, R18, R3, R41, 0x2, P5 ;  /* 0x000000031217b211 */ /* 0x000fca00028f1429 */
[----:B------:R3:W-:Y:S01]  /*11840*/  @!P3 ST.E.64 [R22.64], R142 ;  /* 0x0000008e1600b985 */ /* 0x0007e2000c101b08 */
[----:B------:R-:W-:Y:S02]  /*11850*/  ISETP.GE.AND P3, PT, R13, c[0x0][0x3c8], PT ;  /* 0x0000f2000d007a0c */ /* 0x000fe40003f66270 */
[----:B--2---:R-:W-:-:S04]  /*11860*/  @!P2 LEA R20, P5, R17, R2, 0x2 ;  /* 0x000000021114a211 */ /* 0x004fc800078a10ff */
[----:B------:R-:W-:Y:S02]  /*11870*/  @!P2 LEA.HI.X R21, R17, R3, R42, 0x2, P5 ;  /* 0x000000031115a211 */ /* 0x000fe400028f142a */
[----:B------:R-:W-:-:S03]  /*11880*/  @!P1 LEA R18, P5, R16, R2, 0x2 ;  /* 0x0000000210129211 */ /* 0x000fc600078a10ff */
[----:B------:R2:W-:Y:S01]  /*11890*/  @!P2 ST.E.64 [R20.64], R146 ;  /* 0x000000921400a985 */ /* 0x0005e2000c101b08 */
[----:B------:R-:W-:Y:S02]  /*118a0*/  @!P1 LEA.HI.X R19, R16, R3, R43, 0x2, P5 ;  /* 0x0000000310139211 */ /* 0x000fe400028f142b */
[----:B---3--:R-:W-:-:S03]  /*118b0*/  @!P4 LEA R22, P5, R14, R2, 0x2 ;  /* 0x000000020e16c211 */ /* 0x008fc600078a10ff */
[----:B------:R3:W-:Y:S01]  /*118c0*/  @!P1 ST.E.64 [R18.64], R150 ;  /* 0x0000009612009985 */ /* 0x0007e2000c101b08 */
[----:B------:R-:W-:Y:S02]  /*118d0*/  ISETP.GE.AND P1, PT, R11, c[0x0][0x3c8], PT ;  /* 0x0000f2000b007a0c */ /* 0x000fe40003f26270 */
[----:B------:R-:W-:Y:S02]  /*118e0*/  @!P4 LEA.HI.X R23, R14, R3, R44, 0x2, P5 ;  /* 0x000000030e17c211 */ /* 0x000fe400028f142c */
[----:B--2---:R-:W-:-:S04]  /*118f0*/  @!P0 LEA R20, P2, R15, R2, 0x2 ;  /* 0x000000020f148211 */ /* 0x004fc800078410ff */
[-C--:B------:R-:W-:Y:S02]  /*11900*/  @!P0 LEA.HI.X R21, R15, R3.reuse, R45, 0x2, P2 ;  /* 0x000000030f158211 */ /* 0x080fe400010f142d */
[----:B------:R-:W-:Y:S02]  /*11910*/  ISETP.GE.AND P2, PT, R12, c[0x0][0x3c8], PT ;  /* 0x0000f2000c007a0c */ /* 0x000fe40003f46270 */
[C---:B---3--:R-:W-:Y:S01]  /*11920*/  @!P3 LEA R18, P5, R13.reuse, R2, 0x2 ;  /* 0x000000020d12b211 */ /* 0x048fe200078a10ff */
[----:B------:R-:W-:Y:S01]  /*11930*/  @!P0 ST.E.64 [R20.64], R154 ;  /* 0x0000009a14008985 */ /* 0x000fe2000c101b08 */
[----:B------:R-:W-:Y:S02]  /*11940*/  ISETP.GE.AND P0, PT, R10, c[0x0][0x3c8], PT ;  /* 0x0000f2000a007a0c */ /* 0x000fe40003f06270 */
[----:B------:R-:W-:Y:S01]  /*11950*/  @!P3 LEA.HI.X R19, R13, R3, R46, 0x2, P5 ;  /* 0x000000030d13b211 */ /* 0x000fe200028f142e */
[----:B------:R-:W-:Y:S04]  /*11960*/  @!P4 ST.E.64 [R22.64], R104 ;  /* 0x000000681600c985 */ /* 0x000fe8000c101b08 */
[----:B------:R-:W-:Y:S01]  /*11970*/  @!P3 ST.E.64 [R18.64], R58 ;  /* 0x0000003a1200b985 */ /* 0x000fe2000c101b08 */
[----:B------:R-:W-:-:S02]  /*11980*/  ISETP.GE.AND P3, PT, R7, c[0x0][0x3c8], PT ;  /* 0x0000f20007007a0c */ /* 0x000fc40003f66270 */
[----:B------:R-:W-:-:S04]  /*11990*/  @!P2 LEA R16, P5, R12, R2, 0x2 ;  /* 0x000000020c10a211 */ /* 0x000fc800078a10ff */
[-C--:B------:R-:W-:Y:S02]  /*119a0*/  @!P2 LEA.HI.X R17, R12, R3.reuse, R47, 0x2, P5 ;  /* 0x000000030c11a211 */ /* 0x080fe400028f142f */
[CC--:B------:R-:W-:Y:S02]  /*119b0*/  @!P1 LEA R14, P5, R11.reuse, R2.reuse, 0x2 ;  /* 0x000000020b0e9211 */ /* 0x0c0fe400078a10ff */
[C---:B------:R-:W-:Y:S01]  /*119c0*/  @!P0 LEA R12, P4, R10.reuse, R2, 0x2 ;  /* 0x000000020a0c8211 */ /* 0x040fe200078810ff */
[----:B------:R-:W-:Y:S01]  /*119d0*/  @!P2 ST.E.64 [R16.64], R62 ;  /* 0x0000003e1000a985 */ /* 0x000fe2000c101b08 */
[-C--:B------:R-:W-:Y:S02]  /*119e0*/  @!P1 LEA.HI.X R15, R11, R3.reuse, R48, 0x2, P5 ;  /* 0x000000030b0f9211 */ /* 0x080fe400028f1430 */
[----:B------:R-:W-:Y:S02]  /*119f0*/  ISETP.GE.AND P5, PT, R9, c[0x0][0x3c8], PT ;  /* 0x0000f20009007a0c */ /* 0x000fe40003fa6270 */
[----:B------:R-:W-:Y:S01]  /*11a00*/  @!P0 LEA.HI.X R13, R10, R3, R49, 0x2, P4 ;  /* 0x000000030a0d8211 */ /* 0x000fe200020f1431 */
[----:B------:R2:W-:Y:S01]  /*11a10*/  @!P1 ST.E.64 [R14.64], R66 ;  /* 0x000000420e009985 */ /* 0x0005e2000c101b08 */
[----:B------:R-:W-:-:S02]  /*11a20*/  ISETP.GE.AND P4, PT, R8, c[0x0][0x3c8], PT ;  /* 0x0000f20008007a0c */ /* 0x000fc40003f86270 */
[----:B------:R-:W-:Y:S01]  /*11a30*/  ISETP.GE.AND P2, PT, R6, c[0x0][0x3c8], PT ;  /* 0x0000f20006007a0c */ /* 0x000fe20003f46270 */
[----:B------:R3:W-:Y:S06]  /*11a40*/  @!P0 ST.E.64 [R12.64], R70 ;  /* 0x000000460c008985 */ /* 0x0007ec000c101b08 */
[----:B------:R-:W-:-:S04]  /*11a50*/  @!P5 LEA R10, P1, R9, R2, 0x2 ;  /* 0x00000002090ad211 */ /* 0x000fc800078210ff */
[----:B------:R-:W-:Y:S02]  /*11a60*/  @!P5 LEA.HI.X R11, R9, R3, R50, 0x2, P1 ;  /* 0x00000003090bd211 */ /* 0x000fe400008f1432 */
[----:B------:R-:W-:-:S03]  /*11a70*/  ISETP.GE.AND P1, PT, R5, c[0x0][0x3c8], PT ;  /* 0x0000f20005007a0c */ /* 0x000fc60003f26270 */
[----:B------:R4:W-:Y:S01]  /*11a80*/  @!P5 ST.E.64 [R10.64], R74 ;  /* 0x0000004a0a00d985 */ /* 0x0009e2000c101b08 */
[CC--:B--2---:R-:W-:Y:S02]  /*11a90*/  @!P4 LEA R14, P0, R8.reuse, R2.reuse, 0x2 ;  /* 0x00000002080ec211 */ /* 0x0c4fe400078010ff */
[CC--:B---3--:R-:W-:Y:S02]  /*11aa0*/  @!P3 LEA R12, P5, R7.reuse, R2.reuse, 0x2 ;  /* 0x00000002070cb211 */ /* 0x0c8fe400078a10ff */
[-C--:B------:R-:W-:Y:S02]  /*11ab0*/  @!P4 LEA.HI.X R15, R8, R3.reuse, R52, 0x2, P0 ;  /* 0x00000003080fc211 */ /* 0x080fe400000f1434 */
[----:B------:R-:W-:Y:S02]  /*11ac0*/  ISETP.GE.AND P0, PT, R4, c[0x0][0x3c8], PT ;  /* 0x0000f20004007a0c */ /* 0x000fe40003f06270 */
[----:B------:R-:W-:Y:S01]  /*11ad0*/  @!P3 LEA.HI.X R13, R7, R3, R51, 0x2, P5 ;  /* 0x00000003070db211 */ /* 0x000fe200028f1433 */
[----:B------:R2:W-:Y:S04]  /*11ae0*/  @!P4 ST.E.64 [R14.64], R78 ;  /* 0x0000004e0e00c985 */ /* 0x0005e8000c101b08 */
[----:B------:R2:W-:Y:S01]  /*11af0*/  @!P3 ST.E.64 [R12.64], R82 ;  /* 0x000000520c00b985 */ /* 0x0005e2000c101b08 */
[----:B----4-:R-:W-:-:S04]  /*11b00*/  @!P2 LEA R10, P5, R6, R2, 0x2 ;  /* 0x00000002060aa211 */ /* 0x010fc800078a10ff */
[----:B------:R-:W-:Y:S02]  /*11b10*/  @!P2 LEA.HI.X R11, R6, R3, R53, 0x2, P5 ;  /* 0x00000003060ba211 */ /* 0x000fe400028f1435 */
[----:B------:R-:W-:-:S03]  /*11b20*/  @!P1 LEA R8, P5, R5, R2, 0x2 ;  /* 0x0000000205089211 */ /* 0x000fc600078a10ff */
[----:B------:R2:W-:Y:S01]  /*11b30*/  @!P2 ST.E.64 [R10.64], R86 ;  /* 0x000000560a00a985 */ /* 0x0005e2000c101b08 */
[----:B------:R-:W-:Y:S02]  /*11b40*/  @!P1 LEA.HI.X R9, R5, R3, R54, 0x2, P5 ;  /* 0x0000000305099211 */ /* 0x000fe400028f1436 */
[----:B------:R-:W-:-:S03]  /*11b50*/  @!P0 LEA R6, P5, R4, R2, 0x2 ;  /* 0x0000000204068211 */ /* 0x000fc600078a10ff */
[----:B------:R2:W-:Y:S01]  /*11b60*/  @!P1 ST.E.64 [R8.64], R90 ;  /* 0x0000005a08009985 */ /* 0x0005e2000c101b08 */
[----:B------:R-:W-:-:S05]  /*11b70*/  @!P0 LEA.HI.X R7, R4, R3, R55, 0x2, P5 ;  /* 0x0000000304078211 */ /* 0x000fca00028f1437 */
[----:B------:R2:W-:Y:S01]  /*11b80*/  @!P0 ST.E.64 [R6.64], R94 ;  /* 0x0000005e06008985 */ /* 0x0005e2000c101b08 */
[----:B------:R-:W-:-:S13]  /*11b90*/  ISETP.GE.AND P0, PT, R0, c[0x0][0x3c8], PT ;  /* 0x0000f20000007a0c */ /* 0x000fda0003f06270 */
[----:B------:R-:W-:Y:S05]  /*11ba0*/  @P0 BRA `(.L_x_852) ;  /* 0x0000030000000947 */ /* 0x000fea0003800000 */
[----:B------:R-:W-:-:S04]  /*11bb0*/  LEA R2, P0, R0, R2, 0x2 ;  /* 0x0000000200027211 */ /* 0x000fc800078010ff */
[----:B------:R-:W-:-:S05]  /*11bc0*/  LEA.HI.X R3, R0, R3, R56, 0x2, P0 ;  /* 0x0000000300037211 */ /* 0x000fca00000f1438 */
[----:B------:R3:W-:Y:S01]  /*11bd0*/  ST.E.64 [R2.64], R98 ;  /* 0x0000006202007985 */ /* 0x0007e2000c101b08 */
[----:B------:R-:W-:Y:S05]  /*11be0*/  BRA `(.L_x_852) ;  /* 0x000002c000007947 */ /* 0x000fea0003800000 */
.L_x_848:
[----:B------:R-:W2:Y:S02]  /*11bf0*/  S2R R4, SR_TID.X ;  /* 0x0000000000047919 */ /* 0x000ea40000002100 */
[----:B--2---:R-:W-:-:S13]  /*11c00*/  ISETP.GT.AND P0, PT, R4, 0x7f, PT ;  /* 0x0000007f0400780c */ /* 0x004fda0003f04270 */
[----:B------:R-:W-:Y:S05]  /*11c10*/  @P0 BRA `(.L_x_852) ;  /* 0x0000029000000947 */ /* 0x000fea0003800000 */
[----:B------:R-:W2:Y:S01]  /*11c20*/  LDL.LU R3, [R1+0x58] ;  /* 0x0000580001037983 */ /* 0x000ea20000300800 */
[----:B------:R-:W-:-:S05]  /*11c30*/  MOV R2, c[0x0][0x4e8] ;  /* 0x00013a0000027a02 */ /* 0x000fca0000000f00 */
[----:B------:R-:W-:Y:S01]  /*11c40*/  IMAD R0, R2, c[0x0][0x388], RZ ;  /* 0x0000e20002007a24 */ /* 0x000fe200078e02ff */
[----:B--2---:R-:W-:-:S04]  /*11c50*/  IADD3 R4, R3, R4, RZ ;  /* 0x0000000403047210 */ /* 0x004fc80007ffe0ff */
[----:B------:R-:W-:-:S13]  /*11c60*/  ISETP.GE.AND P0, PT, R4, R0, PT ;  /* 0x000000000400720c */ /* 0x000fda0003f06270 */
[----:B------:R-:W-:Y:S05]  /*11c70*/  @P0 BRA `(.L_x_852) ;  /* 0x0000023000000947 */ /* 0x000fea0003800000 */
[----:B------:R-:W2:Y:S04]  /*11c80*/  LDL.LU R3, [R1+0x44] ;  /* 0x0000440001037983 */ /* 0x000ea80000300800 */
[----:B------:R-:W3:Y:S04]  /*11c90*/  LDL.LU R9, [R1+0x48] ;  /* 0x0000480001097983 */ /* 0x000ee80000300800 */
[----:B------:R-:W4:Y:S01]  /*11ca0*/  LDL.LU R8, [R1+0x4c] ;  /* 0x00004c0001087983 */ /* 0x000f220000300800 */
[----:B------:R-:W-:-:S13]  /*11cb0*/  ISETP.NE.AND P0, PT, R2, 0x1, PT ;  /* 0x000000010200780c */ /* 0x000fda0003f05270 */
[----:B------:R-:W-:Y:S01]  /*11cc0*/  @P0 IMAD.HI.U32 R7, R4, c[0x0][0x4ec], RZ ;  /* 0x00013b0004070a27 */ /* 0x000fe200078e00ff */
[----:B--2---:R-:W-:Y:S02]  /*11cd0*/  SHF.R.S32.HI R0, RZ, 0x1f, R3 ;  /* 0x0000001fff007819 */ /* 0x004fe40000011403 */
[----:B---3--:R-:W-:-:S03]  /*11ce0*/  SHF.R.S32.HI R6, RZ, 0x1f, R9 ;  /* 0x0000001fff067819 */ /* 0x008fc60000011409 */
[----:B------:R-:W-:-:S04]  /*11cf0*/  IMAD R0, R0, c[0x0][0x4d0], RZ ;  /* 0x0001340000007a24 */ /* 0x000fc800078e02ff */
[C---:B------:R-:W-:Y:S01]  /*11d00*/  IMAD R5, R3.reuse, c[0x0][0x4d4], R0 ;  /* 0x0001350003057a24 */ /* 0x040fe200078e0200 */
[----:B------:R-:W-:Y:S01]  /*11d10*/  MOV R0, R4 ;  /* 0x0000000400007202 */ /* 0x000fe20000000f00 */
[----:B------:R-:W-:Y:S01]  /*11d20*/  IMAD.WIDE.U32 R2, R3, c[0x0][0x4d0], RZ ;  /* 0x0001340003027a25 */ /* 0x000fe200078e00ff */
[----:B------:R-:W-:-:S03]  /*11d30*/  @P0 SHF.R.U32.HI R0, RZ, c[0x0][0x4f0], R7 ;  /* 0x00013c00ff000a19 */ /* 0x000fc60000011607 */
[----:B------:R-:W-:Y:S01]  /*11d40*/  IMAD R6, R6, c[0x0][0x4d8], RZ ;  /* 0x0001360006067a24 */ /* 0x000fe200078e02ff */
[----:B------:R-:W-:Y:S02]  /*11d50*/  IADD3 R3, R3, R5, RZ ;  /* 0x0000000503037210 */ /* 0x000fe40007ffe0ff */
[----:B----4-:R-:W-:Y:S01]  /*11d60*/  SHF.R.S32.HI R5, RZ, 0x1f, R8 ;  /* 0x0000001fff057819 */ /* 0x010fe20000011408 */
[C---:B------:R-:W-:Y:S01]  /*11d70*/  IMAD R7, R9.reuse, c[0x0][0x4dc], R6 ;  /* 0x0001370009077a24 */ /* 0x040fe200078e0206 */
[----:B------:R-:W-:Y:S01]  /*11d80*/  IADD3 R6, -R0, RZ, RZ ;  /* 0x000000ff00067210 */ /* 0x000fe20007ffe1ff */
[----:B------:R-:W-:-:S04]  /*11d90*/  IMAD.WIDE.U32 R2, R9, c[0x0][0x4d8], R2 ;  /* 0x0001360009027a25 */ /* 0x000fc800078e0002 */
[----:B------:R-:W-:Y:S01]  /*11da0*/  IMAD R5, R5, c[0x0][0x4e0], RZ ;  /* 0x0001380005057a24 */ /* 0x000fe200078e02ff */
[----:B------:R-:W-:Y:S01]  /*11db0*/  IADD3 R3, R3, R7, RZ ;  /* 0x0000000703037210 */ /* 0x000fe20007ffe0ff */
[----:B------:R-:W-:Y:S01]  /*11dc0*/  IMAD R4, R6, c[0x0][0x4e8], R4 ;  /* 0x00013a0006047a24 */ /* 0x000fe200078e0204 */
[----:B------:R-:W-:Y:S01]  /*11dd0*/  SHF.R.S32.HI R7, RZ, 0x1f, R0 ;  /* 0x0000001fff077819 */ /* 0x000fe20000011400 */
[C---:B------:R-:W-:Y:S02]  /*11de0*/  IMAD R6, R8.reuse, c[0x0][0x4e4], R5 ;  /* 0x0001390008067a24 */ /* 0x040fe400078e0205 */
[----:B------:R-:W-:Y:S01]  /*11df0*/  IMAD.WIDE.U32 R2, R8, c[0x0][0x4e0], R2 ;  /* 0x0001380008027a25 */ /* 0x000fe200078e0002 */
[----:B------:R-:W-:-:S04]  /*11e00*/  SHF.R.S32.HI R5, RZ, 0x1f, R4 ;  /* 0x0000001fff057819 */ /* 0x000fc80000011404 */
[----:B------:R-:W-:Y:S01]  /*11e10*/  IADD3 R2, P0, R0, R2, RZ ;  /* 0x0000000200027210 */ /* 0x000fe20007f1e0ff */
[----:B------:R-:W-:-:S03]  /*11e20*/  IMAD R0, R5, c[0x0][0x4c8], RZ ;  /* 0x0001320005007a24 */ /* 0x000fc600078e02ff */
[----:B------:R-:W-:Y:S01]  /*11e30*/  IADD3.X R3, R7, R3, R6, P0, !PT ;  /* 0x0000000307037210 */ /* 0x000fe200007fe406 */
[----:B------:R-:W-:-:S04]  /*11e40*/  IMAD R0, R4, c[0x0][0x4cc], R0 ;  /* 0x0001330004007a24 */ /* 0x000fc800078e0200 */
[----:B------:R-:W-:-:S05]  /*11e50*/  IMAD.WIDE.U32 R2, R4, c[0x0][0x4c8], R2 ;  /* 0x0001320004027a25 */ /* 0x000fca00078e0002 */
[----:B------:R-:W-:Y:S02]  /*11e60*/  IADD3 R0, R3, R0, RZ ;  /* 0x0000000003007210 */ /* 0x000fe40007ffe0ff */
[----:B------:R-:W-:-:S04]  /*11e70*/  LEA R4, P0, R2, c[0x0][0x4a8], 0x2 ;  /* 0x00012a0002047a11 */ /* 0x000fc800078010ff */
[----:B------:R-:W-:Y:S02]  /*11e80*/  LEA.HI.X R5, R2, c[0x0][0x4ac], R0, 0x2, P0 ;  /* 0x00012b0002057a11 */ /* 0x000fe400000f1400 */
[----:B------:R-:W-:-:S05]  /*11e90*/  MOV R0, 0xff800000 ;  /* 0xff80000000007802 */ /* 0x000fca0000000f00 */
[----:B------:R2:W-:Y:S02]  /*11ea0*/  STG.E [R4.64], R0 ;  /* 0x0000000004007986 */ /* 0x0005e4000c101908 */
.L_x_852:
[----:B------:R-:W-:Y:S05]  /*11eb0*/  BSYNC B1 ;  /* 0x0000000000017941 */ /* 0x000fea0003800000 */
.L_x_847:
[----:B------:R-:W-:-:S13]  /*11ec0*/  ISETP.NE.AND P0, PT, RZ, UR6, PT ;  /* 0x00000006ff007c0c */ /* 0x000fda000bf05270 */
[----:B------:R-:W-:Y:S01]  /*11ed0*/  @P0 WARPSYNC 0xffffffff ;  /* 0xffffffff00000948 */ /* 0x000fe20003800000 */
[----:B------:R-:W-:Y:S06]  /*11ee0*/  @P0 BAR.SYNC.DEFER_BLOCKING 0x5, 0x100 ;  /* 0x0144000000000b1d */ /* 0x000fec0000010000 */
[----:B--2---:R-:W2:Y:S04]  /*11ef0*/  @P0 LDS R0, [0x15100] ;  /* 0x01510000ff000984 */ /* 0x004ea80000000800 */
[----:B--2---:R2:W-:Y:S04]  /*11f00*/  @P0 STL [R1+0x5c], R0 ;  /* 0x00005c0001000387 */ /* 0x0045e80000100800 */
[----:B------:R-:W-:Y:S06]  /*11f10*/  @P0 BAR.ARV 0x4, 0x100 ;  /* 0x0104000000000b1d */ /* 0x000fec0000002000 */
[----:B------:R-:W-:Y:S05]  /*11f20*/  @P0 BRA `(.L_x_853) ;  /* 0x0000007000000947 */ /* 0x000fea0003800000 */
[----:B------:R-:W-:Y:S05]  /*11f30*/  BRA.DIV ~URZ, `(.L_x_854) ;  /* 0x000002227f007947 */ /* 0x000fea000b800000 */
[----:B--2---:R2:W4:Y:S02]  /*11f40*/  SHFL.IDX PT, R0, R57, RZ, 0x1f ;  /* 0x00001fff39007589 */ /* 0x00452400000e0000 */
.L_x_859:
[----:B------:R-:W-:Y:S01]  /*11f50*/  WARPSYNC 0xffffffff ;  /* 0xffffffff00007948 */ /* 0x000fe20003800000 */
[----:B------:R-:W-:Y:S06]  /*11f60*/  BAR.SYNC.DEFER_BLOCKING 0x4, 0x100 ;  /* 0x0104000000007b1d */ /* 0x000fec0000010000 */
[----:B----4-:R4:W-:Y:S04]  /*11f70*/  STL [R1+0x5c], R0 ;  /* 0x00005c0001007387 */ /* 0x0109e80000100800 */
[----:B------:R4:W-:Y:S04]  /*11f80*/  @!P6 STS [0x15100], R57 ;  /* 0x01510039ff00e388 */ /* 0x0009e80000000800 */
[----:B------:R-:W-:Y:S06]  /*11f90*/  BAR.ARV 0x5, 0x100 ;  /* 0x0144000000007b1d */ /* 0x000fec0000002000 */
.L_x_853:
[----:B--2-4-:R-:W2:Y:S02]  /*11fa0*/  LDL R0, [R1+0x5c] ;  /* 0x00005c0001007983 */ /* 0x014ea40000100800 */
[----:B--2---:R-:W-:-:S13]  /*11fb0*/  ISETP.GE.AND P0, PT, R0, c[0x0][0x538], PT ;  /* 0x00014e0000007a0c */ /* 0x004fda0003f06270 */
[----:B-1-3--:R-:W-:Y:S01]  /*11fc0*/  @P0 CALL.REL.NOINC `(.L_x_855) ;  /* 0x0000001000000944 */ /* 0x00afe20003c00000 */
[----:B------:R-:W-:Y:S05]  /*11fd0*/  BRA `(.L_x_856) ;  /* 0xfffee87000007947 */ /* 0x000fea000383ffff */
.L_x_855:
[----:B------:R-:W-:Y:S05]  /*11fe0*/  EXIT ;  /* 0x000000000000794d */ /* 0x000fea0003800000 */
.L_x_843:
[----:B-1----:R1:W5:Y:S01]  /*11ff0*/  LDL R2, [R1+0x18] ;  /* 0x0000180001027983 */ /* 0x0023620000100800 */
[----:B------:R-:W-:Y:S02]  /*12000*/  MOV R5, 0x2 ;  /* 0x0000000200057802 */ /* 0x000fe40000000f00 */
[----:B------:R-:W-:Y:S02]  /*12010*/  MOV R3, 0x12030 ;  /* 0x0001203000037802 */ /* 0x000fe40000000f00 */
[----:B-1---5:R-:W-:Y:S05]  /*12020*/  CALL.REL.NOINC `($__internal_16_$__cuda_sm70_shflsync_bfly_p) ;  /* 0x0000017000007944 */ /* 0x022fea0003c00000 */
[----:B------:R-:W-:Y:S01]  /*12030*/  MOV R0, R5 ;  /* 0x0000000500007202 */ /* 0x000fe20000000f00 */
[----:B------:R-:W-:Y:S05]  /*12040*/  BRA `(.L_x_857) ;  /* 0xffffdc9000007947 */ /* 0x000fea000383ffff */
.L_x_844:
[----:B------:R-:W-:Y:S01]  /*12050*/  IMAD.MOV.U32 R2, RZ, RZ, R0 ;  /* 0x000000ffff027224 */ /* 0x000fe200078e0000 */
[----:B------:R-:W-:Y:S02]  /*12060*/  MOV R5, 0x1 ;  /* 0x0000000100057802 */ /* 0x000fe40000000f00 */
[----:B------:R-:W-:Y:S02]  /*12070*/  MOV R3, 0x12090 ;  /* 0x0001209000037802 */ /* 0x000fe40000000f00 */
[----:B-----5:R-:W-:Y:S05]  /*12080*/  CALL.REL.NOINC `($__internal_16_$__cuda_sm70_shflsync_bfly_p) ;  /* 0x0000011000007944 */ /* 0x020fea0003c00000 */
[----:B------:R1:W5:Y:S01]  /*12090*/  LDL R2, [R1+0x1c] ;  /* 0x00001c0001027983 */ /* 0x0003620000100800 */
[----:B------:R-:W-:Y:S01]  /*120a0*/  FADD.FTZ R0, R0, R5 ;  /* 0x0000000500007221 */ /* 0x000fe20000010000 */
[----:B------:R-:W-:Y:S02]  /*120b0*/  MOV R5, 0x2 ;  /* 0x0000000200057802 */ /* 0x000fe40000000f00 */
[----:B------:R-:W-:-:S02]  /*120c0*/  MOV R3, 0x120e0 ;  /* 0x000120e000037802 */ /* 0x000fc40000000f00 */
[----:B-1---5:R-:W-:Y:S05]  /*120d0*/  CALL.REL.NOINC `($__internal_16_$__cuda_sm70_shflsync_bfly_p) ;  /* 0x000000c000007944 */ /* 0x022fea0003c00000 */
[----:B------:R-:W2:Y:S01]  /*120e0*/  LDL.LU R2, [R1+0x1c] ;  /* 0x00001c0001027983 */ /* 0x000ea20000300800 */
[----:B------:R-:W-:Y:S01]  /*120f0*/  MOV R3, 0x12140 ;  /* 0x0001214000037802 */ /* 0x000fe20000000f00 */
[----:B--2---:R-:W-:Y:S01]  /*12100*/  FADD.FTZ R4, R2, R5 ;  /* 0x0000000502047221 */ /* 0x004fe20000010000 */
[----:B------:R-:W-:-:S04]  /*12110*/  MOV R5, 0x1 ;  /* 0x0000000100057802 */ /* 0x000fc80000000f00 */
[----:B------:R-:W-:Y:S02]  /*12120*/  MOV R2, R4 ;  /* 0x0000000400027202 */ /* 0x000fe40000000f00 */
[----:B------:R-:W-:Y:S05]  /*12130*/  CALL.REL.NOINC `($__internal_16_$__cuda_sm70_shflsync_bfly_p) ;  /* 0x0000006000007944 */ /* 0x000fea0003c00000 */
[----:B------:R-:W-:Y:S01]  /*12140*/  MOV R3, R5 ;  /* 0x0000000500037202 */ /* 0x000fe20000000f00 */
[----:B------:R-:W-:Y:S05]  /*12150*/  BRA `(.L_x_858) ;  /* 0xffffdc1000007947 */ /* 0x000fea000383ffff */
.L_x_854:
[----:B--2---:R-:W-:Y:S02]  /*12160*/  MOV R0, R57 ;  /* 0x0000003900007202 */ /* 0x004fe40000000f00 */
[----:B---3--:R-:W-:Y:S02]  /*12170*/  MOV R2, 0x12190 ;  /* 0x0001219000027802 */ /* 0x008fe40000000f00 */
[----:B-1----:R-:W-:Y:S05]  /*12180*/  CALL.REL.NOINC `($__internal_17_$__cuda_sm70_shflsync_idx_p) ;  /* 0x0000006000007944 */ /* 0x002fea0003c00000 */
[----:B-12---:R-:W-:Y:S05]  /*12190*/  BRA `(.L_x_859) ;  /* 0xfffffdb000007947 */ /* 0x006fea000383ffff */
        .weak           $__internal_16_$__cuda_sm70_shflsync_bfly_p
        .type           $__internal_16_$__cuda_sm70_shflsync_bfly_p,@function
        .size           $__internal_16_$__cuda_sm70_shflsync_bfly_p,($__internal_17_$__cuda_sm70_shflsync_idx_p - $__internal_16_$__cuda_sm70_shflsync_bfly_p)
$__internal_16_$__cuda_sm70_shflsync_bfly_p:
[----:B------:R-:W-:Y:S04]  /*121a0*/  WARPSYNC R6 ;  /* 0x0000000600007348 */ /* 0x000fe80003800000 */
[----:B------:R1:W2:Y:S02]  /*121b0*/  SHFL.BFLY PT, R5, R2, R5, R7 ;  /* 0x0c00000502057389 */ /* 0x0002a400000e0007 */
[----:B-1----:R-:W-:Y:S02]  /*121c0*/  MOV R2, R3 ;  /* 0x0000000300027202 */ /* 0x002fe40000000f00 */
[----:B------:R-:W-:-:S04]  /*121d0*/  MOV R3, 0x0 ;  /* 0x0000000000037802 */ /* 0x000fc80000000f00 */
[----:B--2---:R-:W-:Y:S05]  /*121e0*/  RET.REL.NODEC R2 `(_ZN7cutlass13device_kernelIN5flash19enable_sm80_to_sm89INS1_16FlashAttnFwdSm80INS1_25CollectiveMainloopFwdSm80ILi8ELi1ELb1EN4cute5tupleIJNS5_1CILi128EEENS7_ILi96EEENS7_ILi192EEEEEELi192ENS_10bfloat16_tEfNS_4arch4Sm80ELb1ELb0ELb1ELb0ELb0ELb0ELb1ELb1EEENS1_21CollectiveEpilogueFwdINS6_IJS8_SA_S9_EEENS6_IJNS7_ILi1EEESI_SI_EEESC_SE_Li256ELb0ELb1ELb1ELb0EEENS1_30DynamicPersistentTileSchedulerILi256ELi256ELb1ELb1ELb0EEEEEEEEEvNT_6ParamsE) ;  /* 0xfffede1002007950 */ /* 0x004fea0003c3ffff */
        .weak           $__internal_17_$__cuda_sm70_shflsync_idx_p
        .type           $__internal_17_$__cuda_sm70_shflsync_idx_p,@function
        .size           $__internal_17_$__cuda_sm70_shflsync_idx_p,(.L_x_4941 - $__internal_17_$__cuda_sm70_shflsync_idx_p)
$__internal_17_$__cuda_sm70_shflsync_idx_p:
[----:B------:R-:W-:Y:S01]  /*121f0*/  MOV R3, 0x0 ;  /* 0x0000000000037802 */ /* 0x000fe20000000f00 */
[----:B------:R-:W-:Y:S04]  /*12200*/  WARPSYNC R100 ;  /* 0x0000006400007348 */ /* 0x000fe80003800000 */
[----:B------:R1:W2:Y:S01]  /*12210*/  SHFL.IDX PT, R0, R0, R106, R101 ;  /* 0x0000006a00007389 */ /* 0x0002a200000e0065 */
[----:B------:R-:W-:Y:S05]  /*12220*/  RET.REL.NODEC R2 `(_ZN7cutlass13device_kernelIN5flash19enable_sm80_to_sm89INS1_16FlashAttnFwdSm80INS1_25CollectiveMainloopFwdSm80ILi8ELi1ELb1EN4cute5tupleIJNS5_1CILi128EEENS7_ILi96EEENS7_ILi192EEEEEELi192ENS_10bfloat16_tEfNS_4arch4Sm80ELb1ELb0ELb1ELb0ELb0ELb0ELb1ELb1EEENS1_21CollectiveEpilogueFwdINS6_IJS8_SA_S9_EEENS6_IJNS7_ILi1EEESI_SI_EEESC_SE_Li256ELb0ELb1ELb1ELb0EEENS1_30DynamicPersistentTileSchedulerILi256ELi256ELb1ELb1ELb0EEEEEEEEEvNT_6ParamsE) ;  /* 0xfffeddd002007950 */ /* 0x000fea0003c3ffff */
.L_x_860:
        /* <DEDUP_REMOVED lines=13> */
.L_x_4941:


//--------------------- .text._ZN7cutlass13device_kernelIN5flash19enable_sm80_to_sm89INS1_16FlashAttnFwdSm80INS1_25CollectiveMainloopFwdSm80ILi8ELi1ELb0EN4cute5tupleIJNS5_1CILi128EEENS7_ILi64EEENS7_ILi192EEEEEELi192ENS_10bfloat16_tEfNS_4arch4Sm80ELb1ELb0ELb1ELb1ELb0ELb0ELb1ELb1EEENS1_21CollectiveEpilogueFwdINS6_IJS8_SA_S9_EEENS6_IJNS7_ILi1EEESI_SI_EEESC_SE_Li256ELb1ELb1ELb1ELb0EEENS1_36VarlenDynamicPersistentTileSchedulerILi128ELi64ELi256ELi256ELb1ELb1ELb0ELb1ELb1ELb1EEEEEEEEEvNT_6ParamsE --------------------------
	.section	.text._ZN7cutlass13device_kernelIN5flash19enable_sm80_to_sm89INS1_16FlashAttnFwdSm80INS1_25CollectiveMainloopFwdSm80ILi8ELi1ELb0EN4cute5tupleIJNS5_1CILi128EEENS7_ILi64EEENS7_ILi192EEEEEELi192ENS_10bfloat16_tEfNS_4arch4Sm80ELb1ELb0ELb1ELb1ELb0ELb0ELb1ELb1EEENS1_21CollectiveEpilogueFwdINS6_IJS8_SA_S9_EEENS6_IJNS7_ILi1EEESI_SI_EEESC_SE_Li256ELb1ELb1ELb1ELb0EEENS1_36VarlenDynamicPersistentTileSchedulerILi128ELi64ELi256ELi256ELb1ELb1ELb0ELb1ELb1ELb1EEEEEEEEEvNT_6ParamsE,"ax",@progbits
	.sectioninfo	@"SHI_REGISTERS=255"
	.align	128
.text._ZN7cutlass13device_kernelIN5flash19enable_sm80_to_sm89INS1_16FlashAttnFwdSm80INS1_25CollectiveMainloopFwdSm80ILi8ELi1ELb0EN4cute5tupleIJNS5_1CILi128EEENS7_ILi64EEENS7_ILi192EEEEEELi192ENS_10bfloat16_tEfNS_4arch4Sm80ELb1ELb0ELb1ELb1ELb0ELb0ELb1ELb1EEENS1_21CollectiveEpilogueFwdINS6_IJS8_SA_S9_EEENS6_IJNS7_ILi1EEESI_SI_EEESC_SE_Li256ELb1ELb1ELb1ELb0EEENS1_36VarlenDynamicPersistentTileSchedulerILi128ELi64ELi256ELi256ELb1ELb1ELb0ELb1ELb1ELb1EEEEEEEEEvNT_6ParamsE:
        .type           _ZN7cutlass13device_kernelIN5flash19enable_sm80_to_sm89INS1_16FlashAttnFwdSm80INS1_25CollectiveMainloopFwdSm80ILi8ELi1ELb0EN4cute5tupleIJNS5_1CILi128EEENS7_ILi64EEENS7_ILi192EEEEEELi192ENS_10bfloat16_tEfNS_4arch4Sm80ELb1ELb0ELb1ELb1ELb0ELb0ELb1ELb1EEENS1_21CollectiveEpilogueFwdINS6_IJS8_SA_S9_EEENS6_IJNS7_ILi1EEESI_SI_EEESC_SE_Li256ELb1ELb1ELb1ELb0EEENS1_36VarlenDynamicPersistentTileSchedulerILi128ELi64ELi256ELi256ELb1ELb1ELb0ELb1ELb1ELb1EEEEEEEEEvNT_6ParamsE,@function
        .size           _ZN7cutlass13device_kernelIN5flash19enable_sm80_to_sm89INS1_16FlashAttnFwdSm80INS1_25CollectiveMainloopFwdSm80ILi8ELi1ELb0EN4cute5tupleIJNS5_1CILi128EEENS7_ILi64EEENS7_ILi192EEEEEELi192ENS_10bfloat16_tEfNS_4arch4Sm80ELb1ELb0ELb1ELb1ELb0ELb0ELb1ELb1EEENS1_21CollectiveEpilogueFwdINS6_IJS8_SA_S9_EEENS6_IJNS7_ILi1EEESI_SI_EEESC_SE_Li256ELb1ELb1ELb1ELb0EEENS1_36VarlenDynamicPersistentTileSchedulerILi128ELi64ELi256ELi256ELb1ELb1ELb0ELb1ELb1ELb1EEEEEEEEEvNT_6ParamsE,(.L_x_4944 - _ZN7cutlass13device_kernelIN5flash19enable_sm80_to_sm89INS1_16FlashAttnFwdSm80INS1_25CollectiveMainloopFwdSm80ILi8ELi1ELb0EN4cute5tupleIJNS5_1CILi128EEENS7_ILi64EEENS7_ILi192EEEEEELi192ENS_10bfloat16_tEfNS_4arch4Sm80ELb1ELb0ELb1ELb1ELb0ELb0ELb1ELb1EEENS1_21CollectiveEpilogueFwdINS6_IJS8_SA_S9_EEENS6_IJNS7_ILi1EEESI_SI_EEESC_SE_Li256ELb1ELb1ELb1ELb0EEENS1_36VarlenDynamicPersistentTileSchedulerILi128ELi64ELi256ELi256ELb1ELb1ELb0ELb1ELb1ELb1EEEEEEEEEvNT_6ParamsE)
        .other          _ZN7cutlass13device_kernelIN5flash19enable_sm80_to_sm89INS1_16FlashAttnFwdSm80INS1_25CollectiveMainloopFwdSm80ILi8ELi1ELb0EN4cute5tupleIJNS5_1CILi128EEENS7_ILi64EEENS7_ILi192EEEEEELi192ENS_10bfloat16_tEfNS_4arch4Sm80ELb1ELb0ELb1ELb1ELb0ELb0ELb1ELb1EEENS1_21CollectiveEpilogueFwdINS6_IJS8_SA_S9_EEENS6_IJNS7_ILi1EEESI_SI_EEESC_SE_Li256ELb1ELb1ELb1ELb0EEENS1_36VarlenDynamicPersistentTileSchedulerILi128ELi64ELi256ELi256ELb1ELb1ELb0ELb1ELb1ELb1EEEEEEEEEvNT_6ParamsE,@"STO_CUDA_ENTRY STV_DEFAULT"
_ZN7cutlass13device_kernelIN5flash19enable_sm80_to_sm89INS1_16FlashAttnFwdSm80INS1_25CollectiveMainloopFwdSm80ILi8ELi1ELb0EN4cute5tupleIJNS5_1CILi128EEENS7_ILi64EEENS7_ILi192EEEEEELi192ENS_10bfloat16_tEfNS_4arch4Sm80ELb1ELb0ELb1ELb1ELb0ELb0ELb1ELb1EEENS1_21CollectiveEpilogueFwdINS6_IJS8_SA_S9_EEENS6_IJNS7_ILi1EEESI_SI_EEESC_SE_Li256ELb1ELb1ELb1ELb0EEENS1_36VarlenDynamicPersistentTileSchedulerILi128ELi64ELi256ELi256ELb1ELb1ELb0ELb1ELb1ELb1EEEEEEEEEvNT_6ParamsE:
        /* <DEDUP_REMOVED lines=52> */
.L_x_866:
        /* <DEDUP_REMOVED lines=16> */
.L_x_963:
        /* <DEDUP_REMOVED lines=16> */
.L_x_964:
[----:B---3--:R-:W-:-:S05]  /*0540*/  IMAD R0, R0, c[0x0][0x538], RZ ;  /* 0x00014e0000007a24 */ /* 0x008fca00078e02ff */
[----:B------:R-:W-:-:S04]  /*0550*/  IADD3 R7, R0, R7, RZ ;  /* 0x0000000700077210 */ /* 0x000fc80007ffe0ff */
[----:B------:R-:W-:-:S13]  /*0560*/  ISETP.GT.AND P0, PT, R7, UR4, PT ;  /* 0x0000000407007c0c */ /* 0x000fda000bf04270 */
[----:B-12---:R-:W-:Y:S05]  /*0570*/  @!P0 BRA `(.L_x_866) ;  /* 0xfffffdc000008947 */ /* 0x006fea000383ffff */
.L_x_862:
[----:B--2---:R-:W-:-:S05]  /*0580*/  IADD3 R232, -R0, R7, RZ ;  /* 0x0000000700e87210 */ /* 0x004fca0007ffe1ff */
[----:B------:R-:W-:-:S05]  /*0590*/  IMAD R0, R4, c[0x0][0x538], R232 ;  /* 0x00014e0004007a24 */ /* 0x000fca00078e02e8 */
[----:B------:R-:W-:Y:S01]  /*05a0*/  ISETP.GT.AND P0, PT, R0, UR4, PT ;  /* 0x0000000400007c0c */ /* 0x000fe2000bf04270 */
[----:B------:R-:W-:-:S12]  /*05b0*/  BRA.DIV ~URZ, `(.L_x_867) ;  /* 0x000107127f007947 */ /* 0x000fd8000b800000 */
[----:B------:R-:W-:-:S04]  /*05c0*/  VOTE.ANY R10, PT, !P0 ;  /* 0x00000000000a7806 */ /* 0x000fc800040e0100 */
.L_x_965:
[----:B------:R-:W1:Y:S02]  /*05d0*/  POPC R7, R10 ;  /* 0x0000000a00077309 */ /* 0x000e640000000000 */
[----:B-1----:R-:W-:Y:S01]  /*05e0*/  IADD3 R235, R7, R6, RZ ;  /* 0x0000000607eb7210 */ /* 0x002fe20007ffe0ff */
[----:B------:R-:W-:Y:S05]  /*05f0*/  BRA.DIV ~URZ, `(.L_x_868) ;  /* 0x000107227f007947 */ /* 0x000fea000b800000 */
[----:B------:R1:W2:Y:S01]  /*0600*/  SHFL.IDX PT, R233, R9, R7, 0x1f ;  /* 0x00001f0709e97589 */ /* 0x0002a200000e0000 */
[----:B------:R-:W-:-:S03]  /*0610*/  MOV R6, RZ ;  /* 0x000000ff00067202 */ /* 0x000fc60000000f00 */
[----:B------:R1:W3:Y:S04]  /*0620*/  SHFL.IDX PT, R9, R8, R7, 0x1f ;  /* 0x00001f0708097589 */ /* 0x0002e800000e0000 */
.L_x_966:
[----:B------:R-:W-:Y:S01]  /*0630*/  ISETP.NE.AND P0, PT, R10, RZ, PT ;  /* 0x000000ff0a00720c */ /* 0x000fe20003f05270 */
[----:B------:R-:W-:-:S12]  /*0640*/  BSSY B0, `(.L_x_869) ;  /* 0x0000005000007945 */ /* 0x000fd80003800000 */
[----:B------:R-:W-:Y:S05]  /*0650*/  @!P0 BRA `(.L_x_870) ;  /* 0x0000003000008947 */ /* 0x000fea0003800000 */
[----:B------:R-:W-:Y:S01]  /*0660*/  IADD3 R3, R7, -0x1, RZ ;  /* 0xffffffff07037810 */ /* 0x000fe20007ffe0ff */
[----:B------:R-:W-:Y:S05]  /*0670*/  BRA.DIV ~URZ, `(.L_x_871) ;  /* 0x000107827f007947 */ /* 0x000fea000b800000 */
[----:B------:R4:W1:Y:S02]  /*0680*/  SHFL.IDX PT, R6, R4, R3, 0x1f ;  /* 0x00001f0304067589 */ /* 0x00086400000e0000 */
.L_x_870:
[----:B------:R-:W-:Y:S05]  /*0690*/  BSYNC B0 ;  /* 0x0000000000007941 */ /* 0x000fea0003800000 */
.L_x_869:
        /* <DEDUP_REMOVED lines=67> */
.L_x_873:
        /* <DEDUP_REMOVED lines=68> */
.L_x_874:
[----:B------:R-:W-:Y:S05]  /*0f10*/  BSYNC B0 ;  /* 0x0000000000007941 */ /* 0x000fea0003800000 */
.L_x_872:
[----:B------:R-:W-:-:S04]  /*0f20*/  LOP3.LUT R0, RZ, R0, RZ, 0x33, !PT ;  /* 0x00000000ff007212 */ /* 0x000fc800078e33ff */
[----:B------:R-:W-:Y:S01]  /*0f30*/  IADD3 R233, R0, R233, RZ ;  /* 0x000000e900e97210 */ /* 0x000fe20007ffe0ff */
[----:B------:R-:W-:Y:S05]  /*0f40*/  BRA `(.L_x_875) ;  /* 0x0000004000007947 */ /* 0x000fea0003800000 */
.L_x_863:
[----:B--2---:R-:W-:Y:S01]  /*0f50*/  IMAD.MOV.U32 R233, RZ, RZ, RZ ;  /* 0x000000ffffe97224 */ /* 0x004fe200078e00ff */
[----:B------:R-:W-:Y:S01]  /*0f60*/  MOV R234, RZ ;  /* 0x000000ff00ea7202 */ /* 0x000fe20000000f00 */
[----:B------:R-:W-:Y:S01]  /*0f70*/  IMAD.U32 R232, RZ, RZ, UR4 ;  /* 0x00000004ffe87e24 */ /* 0x000fe2000f8e00ff */
[----:B------:R-:W-:Y:S02]  /*0f80*/  MOV R235, c[0x0][0x53c] ;  /* 0x00014f0000eb7a02 */ /* 0x000fe40000000f00 */
.L_x_875:
[----:B------:R-:W-:Y:S01]  /*0f90*/  ISETP.NE.AND P0, PT, R12, RZ, PT ;  /* 0x000000ff0c00720c */ /* 0x000fe20003f05270 */
[----:B------:R-:W-:-:S12]  /*0fa0*/  WARPSYNC 0xffffffff ;  /* 0xffffffff00007948 */ /* 0x000fd80003800000 */
[----:B------:R1:W-:Y:S04]  /*0fb0*/  @!P0 STS.128 [0x18100], R232 ;  /* 0x018100e8ff008388 */ /* 0x0003e80000000c00 */
[----:B------:R-:W-:Y:S06]  /*0fc0*/  BAR.ARV 0x5, 0x100 ;  /* 0x0144000000007b1d */ /* 0x000fec0000002000 */
.L_x_861:
        /* <DEDUP_REMOVED lines=70> */
[----:B------:R-:W-:Y:S01]  /*1430*/  IADD3 R238, R236, 0x40, RZ ;  /* 0x00000040ecee7810 */ /* 0x000fe20007ffe0ff */
[----:B------:R-:W-:Y:S01]  /*1440*/  IMAD.MOV.U32 R13, RZ, RZ, 0x20 ;  /* 0x00000020ff0d7424 */ /* 0x000fe200078e00ff */
[----:B------:R-:W-:Y:S01]  /*1450*/  LOP3.LUT R3, R3, 0xfffffe00, RZ, 0xc0, !PT ;  /* 0xfffffe0003037812 */ /* 0x000fe200078ec0ff */
[----:B------:R-:W-:Y:S01]  /*1460*/  IMAD.IADD R8, R5, 0x1, R2 ;  /* 0x0000000105087824 */ /* 0x000fe200078e0202 */
[----:B------:R-:W-:-:S02]  /*1470*/  LOP3.LUT R0, R0, 0x1ffffffe, RZ, 0xc0, !PT ;  /* 0x1ffffffe00007812 */ /* 0x000fc400078ec0ff */
        /* <DEDUP_REMOVED lines=9> */
[----:B------:R-:W-:Y:S01]  /*1510*/  IMAD R9, R9, 0x8, R16 ;  /* 0x0000000809097824 */ /* 0x000fe200078e0210 */
[----:B------:R-:W-:-:S02]  /*1520*/  SHF.R.S32.HI R7, RZ, 0x1f, R238 ;  /* 0x0000001fff077819 */ /* 0x000fc400000114ee */
[----:B------:R-:W-:Y:S02]  /*1530*/  SHF.R.S32.HI R6, RZ, 0x1f, R239 ;  /* 0x0000001fff067819 */ /* 0x000fe400000114ef */
[C---:B------:R-:W-:Y:S01]  /*1540*/  LOP3.LUT P6, RZ, R11.reuse, 0x2, RZ, 0xc0, !PT ;  /* 0x000000020bff7812 */ /* 0x040fe200078cc0ff */
[----:B------:R2:W-:Y:S01]  /*1550*/  STL [R1+0x14], R7 ;  /* 0x0000140701007387 */ /* 0x0005e20000100800 */
[----:B------:R-:W-:Y:S01]  /*1560*/  LOP3.LUT P5, RZ, R11, 0x4, RZ, 0xc0, !PT ;  /* 0x000000040bff7812 */ /* 0x000fe200078ac0ff */
[----:B------:R-:W-:Y:S01]  /*1570*/  IMAD.MOV.U32 R11, RZ, RZ, 0x40 ;  /* 0x00000040ff0b7424 */ /* 0x000fe200078e00ff */
[----:B------:R-:W-:Y:S01]  /*1580*/  LOP3.LUT P3, RZ, R10, 0x4, RZ, 0xc0, !PT ;  /* 0x000000040aff7812 */ /* 0x000fe2000786c0ff */
[----:B------:R3:W-:Y:S01]  /*1590*/  STL [R1+0x10], R6 ;  /* 0x0000100601007387 */ /* 0x0007e20000100800 */
[----:B------:R-:W-:Y:S02]  /*15a0*/  LEA R184, R0, 0x6100, 0x1 ;  /* 0x0000610000b87811 */ /* 0x000fe400078e08ff */
[C---:B------:R-:W-:Y:S01]  /*15b0*/  SEL R2, R11.reuse, 0xffffffc0, !P3 ;  /* 0xffffffc00b027807 */ /* 0x040fe20005800000 */
[----:B------:R4:W-:Y:S01]  /*15c0*/  STL [R1+0x4], R9 ;  /* 0x0000040901007387 */ /* 0x0009e20000100800 */
        /* <DEDUP_REMOVED lines=19> */
[----:B----4-:R-:W-:Y:S01]  /*1700*/  IADD3 R9, R229, 0xb8, RZ ;  /* 0x000000b8e5097810 */ /* 0x010fe20007ffe0ff */
        /* <DEDUP_REMOVED lines=33> */
.L_x_962:
        /* <DEDUP_REMOVED lines=12> */
[C---:B------:R-:W-:Y:S02]  /*19e0*/  @P2 LEA R2, P0, R243.reuse, c[0x0][0x370], 0x2 ;  /* 0x0000dc00f3022a11 */ /* 0x040fe400078010ff */
[C---:B------:R-:W-:Y:S01]  /*19f0*/  LEA R4, P4, R243.reuse, c[0x0][0x348], 0x2 ;  /* 0x0000d200f3047a11 */ /* 0x040fe200078810ff */
[----:B------:R1:W-:Y:S01]  /*1a00*/  STL [R1+0xc], R18 ;  /* 0x00000c1201007387 */ /* 0x0003e20000100800 */
[----:B------:R-:W-:Y:S02]  /*1a10*/  @P2 LEA.HI.X R3, R243, c[0x0][0x374], R18, 0x2, P0 ;  /* 0x0000dd00f3032a11 */ /* 0x000fe400000f1412 */
[----:B------:R-:W-:-:S03]  /*1a20*/  ISETP.NE.U32.AND P0, PT, RZ, c[0x0][0x350], PT ;  /* 0x0000d400ff007a0c */ /* 0x000fc60003f05070 */
[----:B------:R2:W5:Y:S01]  /*1a30*/  @P2 LDG.E R9, [R2.64] ;  /* 0x0000000602092981 */ /* 0x000562000c1e1900 */
[----:B------:R-:W-:Y:S02]  /*1a40*/  ISETP.NE.AND.EX P0, PT, RZ, c[0x0][0x354], PT, P0 ;  /* 0x0000d500ff007a0c */ /* 0x000fe40003f05300 */
[C---:B------:R-:W-:Y:S02]  /*1a50*/  @P5 LEA R6, P2, R243.reuse, c[0x0][0x360], 0x2 ;  /* 0x0000d800f3065a11 */ /* 0x040fe400078410ff */
[C-C-:B------:R-:W-:Y:S02]  /*1a60*/  LEA.HI.X R5, R243.reuse, c[0x0][0x34c], R18.reuse, 0x2, P4 ;  /* 0x0000d300f3057a11 */ /* 0x140fe400020f1412 */
[----:B------:R-:W-:-:S03]  /*1a70*/  @P5 LEA.HI.X R7, R243, c[0x0][0x364], R18, 0x2, P2 ;  /* 0x0000d900f3075a11 */ /* 0x000fc600010f1412 */
[----:B------:R1:W5:Y:S04]  /*1a80*/  @P1 LDG.E R8, [R4.64] ;  /* 0x0000000604081981 */ /* 0x000368000c1e1900 */
[----:B------:R1:W5:Y:S01]  /*1a90*/  @P5 LDG.E R231, [R6.64] ;  /* 0x0000000606e75981 */ /* 0x000362000c1e1900 */
[----:B--2---:R-:W-:-:S04]  /*1aa0*/  LEA R2, P3, R243, c[0x0][0x350], 0x2 ;  /* 0x0000d400f3027a11 */ /* 0x004fc800078610ff */
[----:B------:R-:W-:-:S05]  /*1ab0*/  LEA.HI.X R3, R243, c[0x0][0x354], R18, 0x2, P3 ;  /* 0x0000d500f3037a11 */ /* 0x000fca00018f1412 */
[----:B------:R1:W5:Y:S01]  /*1ac0*/  @P0 LDG.E R10, [R2.64] ;  /* 0x00000006020a0981 */ /* 0x000362000c1e1900 */
[----:B------:R-:W-:-:S05]  /*1ad0*/  LOP3.LUT R19, R234, 0xffff, RZ, 0xc0, !PT ;  /* 0x0000ffffea137812 */ /* 0x000fca00078ec0ff */
[----:B------:R1:W-:Y:S01]  /*1ae0*/  STL [R1], R19 ;  /* 0x0000001301007387 */ /* 0x0003e20000100800 */
[----:B------:R-:W-:Y:S01]  /*1af0*/  YIELD ;  /* 0x0000000000007946 */ /* 0x000fe20003800000 */
[----:B------:R-:W-:Y:S05]  /*1b00*/  @P5 BRA `(.L_x_876) ;  /* 0x0000005000005947 */ /* 0x000fea0003800000 */
[----:B-----5:R-:W-:Y:S01]  /*1b10*/  MOV R231, c[0x0][0x168] ;  /* 0x00005a0000e77a02 */ /* 0x020fe20000000f00 */
[----:B------:R-:W-:Y:S05]  /*1b20*/  @!P1 BRA `(.L_x_876) ;  /* 0x0000003000009947 */ /* 0x000fea0003800000 */
[----:B-1----:R-:W2:Y:S04]  /*1b30*/  LDG.E R6, [R4.64] ;  /* 0x0000000604067981 */ /* 0x002ea8000c1e1900 */
[----:B------:R-:W2:Y:S02]  /*1b40*/  LDG.E R0, [R4.64+0x4] ;  /* 0x0000040604007981 */ /* 0x000ea4000c1e1900 */
[----:B--2---:R-:W-:Y:S02]  /*1b50*/  IADD3 R231, -R6, R0, RZ ;  /* 0x0000000006e77210 */ /* 0x004fe40007ffe1ff */
.L_x_876:
[----:B------:R-:W-:-:S04]  /*1b60*/  ISETP.NE.U32.AND P2, PT, RZ, c[0x0][0x368], PT ;  /* 0x0000da00ff007a0c */ /* 0x000fc80003f45070 */
[----:B------:R-:W-:-:S13]  /*1b70*/  ISETP.NE.AND.EX P2, PT, RZ, c[0x0][0x36c], PT, P2 ;  /* 0x0000db00ff007a0c */ /* 0x000fda0003f45320 */
[----:B------:R-:W-:Y:S05]  /*1b80*/  @!P2 BRA `(.L_x_877) ;  /* 0x000000400000a947 */ /* 0x000fea0003800000 */
[----:B-1----:R-:W-:-:S04]  /*1b90*/  LEA R2, P2, R243, c[0x0][0x368], 0x2 ;  /* 0x0000da00f3027a11 */ /* 0x002fc800078410ff */
[----:B------:R-:W-:-:S05]  /*1ba0*/  LEA.HI.X R3, R243, c[0x0][0x36c], R18, 0x2, P2 ;  /* 0x0000db00f3037a11 */ /* 0x000fca00010f1412 */
[----:B------:R1:W5:Y:S01]  /*1bb0*/  LDG.E R0, [R2.64] ;  /* 0x0000000602007981 */ /* 0x000362000c1e1900 */
[----:B------:R-:W-:Y:S05]  /*1bc0*/  BRA `(.L_x_878) ;  /* 0x0000005000007947 */ /* 0x000fea0003800000 */
.L_x_877:
[----:B------:R-:W-:Y:S01]  /*1bd0*/  MOV R0, c[0x0][0x1d0] ;  /* 0x0000740000007a02 */ /* 0x000fe20000000f00 */
[----:B------:R-:W-:Y:S05]  /*1be0*/  @!P0 BRA `(.L_x_878) ;  /* 0x0000003000008947 */ /* 0x000fea0003800000 */
[----:B-1----:R-:W2:Y:S04]  /*1bf0*/  LDG.E R4, [R2.64] ;  /* 0x0000000602047981 */ /* 0x002ea8000c1e1900 */
[----:B------:R-:W2:Y:S02]  /*1c00*/  LDG.E R0, [R2.64+0x4] ;  /* 0x0000040602007981 */ /* 0x000ea4000c1e1900 */
[----:B--2---:R-:W-:Y:S02]  /*1c10*/  IADD3 R0, -R4, R0, RZ ;  /* 0x0000000004007210 */ /* 0x004fe40007ffe1ff */
.L_x_878:
[----:B-1----:R-:W-:Y:S01]  /*1c20*/  IMAD.MOV.U32 R2, RZ, RZ, c[0x0][0x2c4] ;  /* 0x0000b100ff027624 */ /* 0x002fe200078e00ff */
[----:B------:R-:W-:Y:S01]  /*1c30*/  BSSY B0, `(.L_x_879) ;  /* 0x000003c000007945 */ /* 0x000fe20003800000 */
[----:B------:R-:W-:-:S02]  /*1c40*/  IMAD.SHL.U32 R233, R233, 0x80, RZ ;  /* 0x00000080e9e97824 */ /* 0x000fc400078e00ff */
[--C-:B-----5:R-:W-:Y:S01]  /*1c50*/  IMAD.IADD R230, R0, 0x1, -R9.reuse ;  /* 0x0000000100e67824 */ /* 0x120fe200078e0a09 */
[----:B------:R-:W-:Y:S01]  /*1c60*/  ISETP.NE.AND P2, PT, R2, 0x1, PT ;  /* 0x000000010200780c */ /* 0x000fe20003f45270 */
[----:B------:R-:W-:Y:S01]  /*1c70*/  IMAD.IADD R12, R10, 0x1, R9 ;  /* 0x000000010a0c7824 */ /* 0x000fe200078e0209 */
[----:B------:R-:W-:Y:S02]  /*1c80*/  IADD3 R2, R233, 0x7f, RZ ;  /* 0x0000007fe9027810 */ /* 0x000fe40007ffe0ff */
[----:B------:R-:W-:-:S03]  /*1c90*/  IADD3 R3, R230, 0x40, -R231 ;  /* 0x00000040e6037810 */ /* 0x000fc60007ffe8e7 */
[----:B------:R-:W-:-:S06]  /*1ca0*/  IMAD.MOV.U32 R0, RZ, RZ, R2 ;  /* 0x000000ffff007224 */ /* 0x000fcc00078e0002 */
[----:B------:R-:W-:Y:S01]  /*1cb0*/  @P2 IMAD.HI.U32 R4, R2, c[0x0][0x2c8], RZ ;  /* 0x0000b20002042a27 */ /* 0x000fe200078e00ff */
[----:B------:R-:W-:-:S04]  /*1cc0*/  IADD3 R2, R230, 0x3f, RZ ;  /* 0x0000003fe6027810 */ /* 0x000fc80007ffe0ff */
[----:B------:R-:W-:-:S05]  /*1cd0*/  @P2 SHF.R.U32.HI R0, RZ, c[0x0][0x2cc], R4 ;  /* 0x0000b300ff002a19 */ /* 0x000fca0000011604 */
[----:B------:R-:W-:Y:S01]  /*1ce0*/  IMAD.IADD R0, R3, 0x1, R0 ;  /* 0x0000000103007824 */ /* 0x000fe200078e0200 */
[----:B------:R-:W-:-:S04]  /*1cf0*/  SHF.R.S32.HI R3, RZ, 0x1f, R2 ;  /* 0x0000001fff037819 */ /* 0x000fc80000011402 */
[----:B------:R-:W-:Y:S02]  /*1d00*/  SHF.R.S32.HI R4, RZ, 0x1f, R0 ;  /* 0x0000001fff047819 */ /* 0x000fe40000011400 */
[----:B------:R-:W-:Y:S02]  /*1d10*/  LEA.HI R2, R3, R2, RZ, 0x6 ;  /* 0x0000000203027211 */ /* 0x000fe400078f30ff */
[----:B------:R-:W-:Y:S02]  /*1d20*/  LEA.HI R0, R4, R0, RZ, 0x6 ;  /* 0x0000000004007211 */ /* 0x000fe400078f30ff */
[----:B------:R-:W-:Y:S02]  /*1d30*/  SHF.R.S32.HI R2, RZ, 0x6, R2 ;  /* 0x00000006ff027819 */ /* 0x000fe40000011402 */
[----:B------:R-:W-:Y:S02]  /*1d40*/  SHF.R.S32.HI R0, RZ, 0x6, R0 ;  /* 0x00000006ff007819 */ /* 0x000fe40000011400 */
[----:B------:R-:W-:-:S02]  /*1d50*/  LOP3.LUT R3, R234, 0xff000000, RZ, 0xc0, !PT ;  /* 0xff000000ea037812 */ /* 0x000fc400078ec0ff */
[----:B------:R-:W-:Y:S01]  /*1d60*/  IMNMX R6, R2, R0, PT ;  /* 0x0000000002067217 */ /* 0x000fe20003800200 */
[----:B------:R-:W-:Y:S01]  /*1d70*/  IMAD.MOV.U32 R2, RZ, RZ, RZ ;  /* 0x000000ffff027224 */ /* 0x000fe200078e00ff */
[----:B------:R-:W-:Y:S02]  /*1d80*/  LOP3.LUT R4, R234, 0xff0000, RZ, 0xc0, !PT ;  /* 0x00ff0000ea047812 */ /* 0x000fe400078ec0ff */
[----:B------:R-:W-:Y:S02]  /*1d90*/  SHF.R.U32.HI R0, RZ, 0x8, R3 ;  /* 0x00000008ff007819 */ /* 0x000fe40000011603 */
[----:B------:R-:W-:Y:S02]  /*1da0*/  ISETP.GE.AND P3, PT, R6, 0x1, PT ;  /* 0x000000010600780c */ /* 0x000fe40003f66270 */
[----:B------:R-:W-:-:S04]  /*1db0*/  LEA.HI R0, R4, R0, RZ, 0x10 ;  /* 0x0000000004007211 */ /* 0x000fc800078f80ff */
        /* <DEDUP_REMOVED lines=35> */
.L_x_880:
[----:B------:R-:W-:Y:S05]  /*1ff0*/  BSYNC B0 ;  /* 0x0000000000007941 */ /* 0x000fea0003800000 */
.L_x_879:
        /* <DEDUP_REMOVED lines=62> */
[----:B------:R-:W-:Y:S01]  /*23e0*/  SHF.R.S32.HI R6, RZ, 0x1f, R12 ;  /* 0x0000001fff067819 */ /* 0x000fe2000001140c */
[----:B------:R-:W5:Y:S01]  /*23f0*/  S2R R7, SR_TID.X ;  /* 0x0000000000077919 */ /* 0x000f620000002100 */
[----:B------:R-:W-:Y:S01]  /*2400*/  ISETP.GE.AND P5, PT, R236, c[0x0][0x1d4], PT ;  /* 0x00007500ec007a0c */ /* 0x000fe20003fa6270 */
[----:B------:R-:W-:Y:S01]  /*2410*/  IMAD R0, R0, c[0x0][0x178], RZ ;  /* 0x00005e0000007a24 */ /* 0x000fe200078e02ff */
[----:B------:R-:W-:Y:S02]  /*2420*/  ISETP.GE.AND P6, PT, R239, c[0x0][0x198], PT ;  /* 0x00006600ef007a0c */ /* 0x000fe40003fc6270 */
[----:B------:R-:W-:Y:S01]  /*2430*/  IADD3 R68, R17, -0x1, RZ ;  /* 0xffffffff11447810 */ /* 0x000fe20007ffe0ff */
[----:B------:R-:W-:-:S02]  /*2440*/  IMAD R0, R8, c[0x0][0x17c], R0 ;  /* 0x00005f0008007a24 */ /* 0x000fc400078e0200 */
[----:B---3--:R-:W-:Y:S01]  /*2450*/  IMAD.WIDE.U32 R2, R8, c[0x0][0x178], RZ ;  /* 0x00005e0008027a25 */ /* 0x008fe200078e00ff */
[----:B------:R-:W-:Y:S02]  /*2460*/  SEL R8, R18, RZ, !P1 ;  /* 0x000000ff12087207 */ /* 0x000fe40004800000 */
[----:B-----5:R-:W-:Y:S01]  /*2470*/  SHF.R.S32.HI R16, RZ, 0x1f, R7 ;  /* 0x0000001fff107819 */ /* 0x020fe20000011407 */
[----:B------:R-:W-:Y:S02]  /*2480*/  IMAD.IADD R3, R3, 0x1, R0 ;  /* 0x0000000103037824 */ /* 0x000fe400078e0200 */
[----:B------:R-:W-:Y:S01]  /*2490*/  IMAD R9, R8, c[0x0][0x1c0], RZ ;  /* 0x0000700008097a24 */ /* 0x000fe200078e02ff */
[----:B------:R-:W-:-:S04]  /*24a0*/  LEA.HI R16, R16, R7, RZ, 0x3 ;  /* 0x0000000710107211 */ /* 0x000fc800078f18ff */
[----:B------:R-:W-:Y:S01]  /*24b0*/  SHF.R.S32.HI R16, RZ, 0x3, R16 ;  /* 0x00000003ff107819 */ /* 0x000fe20000011410 */
[----:B--2---:R-:W-:Y:S02]  /*24c0*/  IMAD.IADD R10, R4, 0x1, R233 ;  /* 0x00000001040a7824 */ /* 0x004fe400078e02e9 */
[----:B-1----:R-:W-:Y:S01]  /*24d0*/  IMAD.WIDE.U32 R4, R19, c[0x0][0x1b8], R2 ;  /* 0x00006e0013047a25 */ /* 0x002fe200078e0002 */
[----:B------:R-:W-:Y:S02]  /*24e0*/  IADD3 R2, P4, R16, R12, RZ ;  /* 0x0000000c10027210 */ /* 0x000fe40007f9e0ff */
[----:B------:R-:W-:Y:S01]  /*24f0*/  MOV R0, R10 ;  /* 0x0000000a00007202 */ /* 0x000fe20000000f00 */
[----:B------:R-:W-:Y:S01]  /*2500*/  @P2 IMAD.HI.U32 R7, R10, c[0x0][0x2c8], RZ ;  /* 0x0000b2000a072a27 */ /* 0x000fe200078e00ff */
[----:B------:R-:W-:Y:S02]  /*2510*/  SEL R3, R243, RZ, !P1 ;  /* 0x000000fff3037207 */ /* 0x000fe40004800000 */
[----:B------:R-:W-:Y:S01]  /*2520*/  LEA.HI.X.SX32 R8, R16, R6, 0x1, P4 ;  /* 0x0000000610087211 */ /* 0x000fe200020f0eff */
[----:B------:R-:W-:Y:S01]  /*2530*/  IMAD R5, R19, c[0x0][0x1bc], R5 ;  /* 0x00006f0013057a24 */ /* 0x000fe200078e0205 */
[----:B------:R-:W-:Y:S01]  /*2540*/  @P2 SHF.R.U32.HI R0, RZ, c[0x0][0x2cc], R7 ;  /* 0x0000b300ff002a19 */ /* 0x000fe20000011607 */
[C---:B------:R-:W-:Y:S01]  /*2550*/  IMAD R12, R3.reuse, c[0x0][0x1c4], R9 ;  /* 0x00007100030c7a24 */ /* 0x040fe200078e0209 */
[----:B------:R-:W-:Y:S01]  /*2560*/  ISETP.GE.AND P4, PT, R238, c[0x0][0x1d4], PT ;  /* 0x00007500ee007a0c */ /* 0x000fe20003f86270 */
[----:B------:R-:W-:Y:S01]  /*2570*/  IMAD.WIDE.U32 R4, R3, c[0x0][0x1c0], R4 ;  /* 0x0000700003047a25 */ /* 0x000fe200078e0004 */
[----:B------:R-:W-:-:S03]  /*2580*/  SHF.R.S32.HI R11, RZ, 0x1f, R0 ;  /* 0x0000001fff0b7819 */ /* 0x000fc60000011400 */
[C---:B------:R-:W-:Y:S02]  /*2590*/  IMAD R15, R8.reuse, c[0x0][0x1e0], RZ ;  /* 0x00007800080f7a24 */ /* 0x040fe400078e02ff */
[----:B------:R-:W-:Y:S02]  /*25a0*/  IMAD R14, R8, c[0x0][0x208], RZ ;  /* 0x00008200080e7a24 */ /* 0x000fe400078e02ff */
[----:B------:R-:W-:Y:S02]  /*25b0*/  IMAD.IADD R3, R5, 0x1, R12 ;  /* 0x0000000105037824 */ /* 0x000fe400078e020c */
[----:B------:R-:W-:-:S04]  /*25c0*/  IMAD.WIDE.U32 R6, R2, c[0x0][0x1e0], R236 ;  /* 0x0000780002067a25 */ /* 0x000fc800078e00ec */
[----:B------:R-:W-:-:S04]  /*25d0*/  IMAD.WIDE.U32 R8, R2, c[0x0][0x208], R236 ;  /* 0x0000820002087a25 */ /* 0x000fc800078e00ec */
[C---:B------:R-:W-:Y:S02]  /*25e0*/  IMAD R12, R2.reuse, c[0x0][0x1e4], R15 ;  /* 0x00007900020c7a24 */ /* 0x040fe400078e020f */
[----:B------:R-:W-:Y:S02]  /*25f0*/  IMAD R14, R2, c[0x0][0x20c], R14 ;  /* 0x00008300020e7a24 */ /* 0x000fe400078e020e */
[----:B------:R-:W-:Y:S01]  /*2600*/  IMAD R5, R11, c[0x0][0x1b0], RZ ;  /* 0x00006c000b057a24 */ /* 0x000fe200078e02ff */
[C---:B------:R-:W-:Y:S01]  /*2610*/  IADD3 R11, -R0.reuse, RZ, RZ ;  /* 0x000000ff000b7210 */ /* 0x040fe20007ffe1ff */
[----:B------:R-:W-:Y:S01]  /*2620*/  IMAD.MOV.U32 R2, RZ, RZ, R4 ;  /* 0x000000ffff027224 */ /* 0x000fe200078e0004 */
[----:B------:R-:W-:Y:S01]  /*2630*/  IADD3 R7, R7, R12, RZ ;  /* 0x0000000c07077210 */ /* 0x000fe20007ffe0ff */
[C---:B------:R-:W-:Y:S01]  /*2640*/  IMAD R4, R0.reuse, c[0x0][0x1b4], R5 ;  /* 0x00006d0000047a24 */ /* 0x040fe200078e0205 */
[----:B------:R-:W-:Y:S01]  /*2650*/  SEL R12, RZ, 0x1, P5 ;  /* 0x00000001ff0c7807 */ /* 0x000fe20002800000 */
[----:B------:R-:W-:-:S04]  /*2660*/  IMAD.WIDE.U32 R2, R0, c[0x0][0x1b0], R2 ;  /* 0x00006c0000027a25 */ /* 0x000fc800078e0002 */
[----:B------:R-:W-:Y:S01]  /*2670*/  IMAD R0, R11, c[0x0][0x2c4], R10 ;  /* 0x0000b1000b007a24 */ /* 0x000fe200078e020a */
[----:B------:R-:W-:Y:S01]  /*2680*/  IADD3 R3, R3, R4, RZ ;  /* 0x0000000403037210 */ /* 0x000fe20007ffe0ff */
[----:B------:R-:W-:Y:S01]  /*2690*/  IMAD.MOV.U32 R4, RZ, RZ, R8 ;  /* 0x000000ffff047224 */ /* 0x000fe200078e0008 */
[----:B------:R-:W-:Y:S01]  /*26a0*/  SEL R8, RZ, 0xffffffff, P4 ;  /* 0xffffffffff087807 */ /* 0x000fe20002000000 */
[----:B------:R-:W-:Y:S01]  /*26b0*/  IMAD.IADD R5, R9, 0x1, R14 ;  /* 0x0000000109057824 */ /* 0x000fe200078e020e */
[----:B------:R-:W-:Y:S02]  /*26c0*/  SHF.R.S32.HI R10, RZ, 0x1f, R0 ;  /* 0x0000001fff0a7819 */ /* 0x000fe40000011400 */
[----:B------:R-:W-:Y:S01]  /*26d0*/  SHF.L.U32 R11, R8, 0x1, RZ ;  /* 0x00000001080b7819 */ /* 0x000fe200000006ff */
[----:B------:R-:W-:-:S03]  /*26e0*/  IMAD.WIDE.U32 R8, R19, c[0x0][0x1e8], R6 ;  /* 0x00007a0013087a25 */ /* 0x000fc600078e0006 */
[----:B------:R-:W-:Y:S01]  /*26f0*/  LOP3.LUT R15, R11, 0x2, R12, 0xe2, !PT ;  /* 0x000000020b0f7812 */ /* 0x000fe200078ee20c */
[----:B------:R-:W-:Y:S02]  /*2700*/  IMAD R10, R10, c[0x0][0x1a8], RZ ;  /* 0x00006a000a0a7a24 */ /* 0x000fe400078e02ff */
[----:B------:R-:W-:-:S04]  /*2710*/  IMAD.WIDE.U32 R6, R0, c[0x0][0x1a8], R2 ;  /* 0x00006a0000067a25 */ /* 0x000fc800078e0002 */
[----:B------:R-:W-:Y:S01]  /*2720*/  IMAD R10, R0, c[0x0][0x1ac], R10 ;  /* 0x00006b00000a7a24 */ /* 0x000fe200078e020a */
[----:B----4-:R-:W-:Y:S01]  /*2730*/  @P3 SHF.R.S32.HI R0, RZ, 0x1f, R13 ;  /* 0x0000001fff003819 */ /* 0x010fe2000001140d */
[----:B------:R-:W-:Y:S01]  /*2740*/  @!P3 IMAD.MOV.U32 R0, RZ, RZ, R18 ;  /* 0x000000ffff00b224 */ /* 0x000fe200078e0012 */
[C---:B------:R-:W-:Y:S01]  /*2750*/  LEA R14, P1, R6.reuse, c[0x0][0x160], 0x1 ;  /* 0x00005800060e7a11 */ /* 0x040fe200078208ff */
[----:B------:R-:W-:Y:S01]  /*2760*/  IMAD.IADD R7, R7, 0x1, R10 ;  /* 0x0000000107077824 */ /* 0x000fe200078e020a */
[----:B------:R-:W-:Y:S01]  /*2770*/  @!P3 MOV R13, R243 ;  /* 0x000000f3000db202 */ /* 0x000fe20000000f00 */
[C---:B------:R-:W-:Y:S01]  /*2780*/  IMAD.WIDE.U32 R2, R19.reuse, c[0x0][0x210], R4 ;  /* 0x0000840013027a25 */ /* 0x040fe200078e0004 */
[----:B------:R-:W-:Y:S02]  /*2790*/  MOV R4, R8 ;  /* 0x0000000800047202 */ /* 0x000fe40000000f00 */
[----:B------:R-:W-:Y:S01]  /*27a0*/  LEA.HI.X R11, R6, c[0x0][0x164], R7, 0x1, P1 ;  /* 0x00005900060b7a11 */ /* 0x000fe200008f0c07 */
[C---:B------:R-:W-:Y:S01]  /*27b0*/  IMAD R5, R19.reuse, c[0x0][0x1ec], R9 ;  /* 0x00007b0013057a24 */ /* 0x040fe200078e0209 */
[----:B------:R-:W-:Y:S01]  /*27c0*/  SEL R6, R0, RZ, !P0 ;  /* 0x000000ff00067207 */ /* 0x000fe20004000000 */
[----:B------:R-:W-:Y:S01]  /*27d0*/  IMAD R3, R19, c[0x0][0x214], R3 ;  /* 0x0000850013037a24 */ /* 0x000fe200078e0203 */
[----:B------:R-:W-:Y:S01]  /*27e0*/  SEL R0, R13, RZ, !P0 ;  /* 0x000000ff0d007207 */ /* 0x000fe20004000000 */
[----:B------:R-:W-:Y:S01]  /*27f0*/  IMAD.IADD R9, R16, 0x1, R233 ;  /* 0x0000000110097824 */ /* 0x000fe200078e02e9 */
[----:B------:R-:W-:Y:S01]  /*2800*/  ISETP.GE.AND P3, PT, R239, c[0x0][0x1d4], PT ;  /* 0x00007500ef007a0c */ /* 0x000fe20003f66270 */
[----:B------:R-:W-:Y:S01]  /*2810*/  IMAD R8, R6, c[0x0][0x1f0], RZ ;  /* 0x00007c0006087a24 */ /* 0x000fe200078e02ff */
[----:B------:R-:W-:Y:S01]  /*2820*/  ISETP.GE.AND P1, PT, R236, c[0x0][0x198], PT ;  /* 0x00006600ec007a0c */ /* 0x000fe20003f26270 */
[----:B------:R-:W-:Y:S01]  /*2830*/  IMAD R7, R6, c[0x0][0x218], RZ ;  /* 0x0000860006077a24 */ /* 0x000fe200078e02ff */
[----:B------:R-:W-:Y:S01]  /*2840*/  ISETP.GE.AND P0, PT, R238, c[0x0][0x198], PT ;  /* 0x00006600ee007a0c */ /* 0x000fe20003f06270 */
[C---:B------:R-:W-:Y:S01]  /*2850*/  IMAD R8, R0.reuse, c[0x0][0x1f4], R8 ;  /* 0x00007d0000087a24 */ /* 0x040fe200078e0208 */
[----:B------:R-:W-:Y:S01]  /*2860*/  SEL R6, RZ, 0x4, P3 ;  /* 0x00000004ff067807 */ /* 0x000fe20001800000 */
[C---:B------:R-:W-:Y:S01]  /*2870*/  IMAD R7, R0.reuse, c[0x0][0x21c], R7 ;  /* 0x0000870000077a24 */ /* 0x040fe200078e0207 */
[----:B------:R-:W-:Y:S01]  /*2880*/  P2R R13, PR, RZ, 0x2 ;  /* 0x00000002ff0d7803 */ /* 0x000fe20000000000 */
[----:B------:R-:W-:Y:S01]  /*2890*/  IMAD.WIDE.U32 R220, R0, c[0x0][0x1f0], R4 ;  /* 0x00007c0000dc7a25 */ /* 0x000fe200078e0004 */
[----:B------:R-:W-:-:S02]  /*28a0*/  P2R R12, PR, RZ, 0x1 ;  /* 0x00000001ff0c7803 */ /* 0x000fc40000000000 */
[----:B------:R-:W-:Y:S01]  /*28b0*/  LOP3.LUT R15, R15, R6, RZ, 0xfc, !PT ;  /* 0x000000060f0f7212 */ /* 0x000fe200078efcff */
[----:B------:R-:W-:Y:S01]  /*28c0*/  IMAD.WIDE.U32 R222, R0, c[0x0][0x218], R2 ;  /* 0x0000860000de7a25 */ /* 0x000fe200078e0002 */
[----:B------:R-:W-:-:S04]  /*28d0*/  IADD3 R219, R221, R8, RZ ;  /* 0x00000008dddb7210 */ /* 0x000fc80007ffe0ff */
[----:B------:R-:W-:Y:S01]  /*28e0*/  IADD3 R224, R223, R7, RZ ;  /* 0x00000007dfe07210 */ /* 0x000fe20007ffe0ff */
[----:B------:R-:W-:Y:S05]  /*28f0*/  BRA.DIV ~URZ, `(.L_x_882) ;  /* 0x0000e5627f007947 */ /* 0x000fea000b800000 */
[----:B------:R1:W2:Y:S02]  /*2900*/  SHFL.IDX PT, R8, R11, RZ, 0x181f ;  /* 0x00181fff0b087589 */ /* 0x0002a400000e0000 */
.L_x_967:
[----:B------:R-:W-:Y:S05]  /*2910*/  BRA.DIV ~URZ, `(.L_x_883) ;  /* 0x0000e5b27f007947 */ /* 0x000fea000b800000 */
[----:B------:R3:W4:Y:S02]  /*2920*/  SHFL.IDX PT, R0, R14, RZ, 0x181f ;  /* 0x00181fff0e007589 */ /* 0x00072400000e0000 */
.L_x_968:
[----:B------:R-:W-:Y:S01]  /*2930*/  IMAD R10, R231, c[0x0][0x2c4], RZ ;  /* 0x0000b100e70a7a24 */ /* 0x000fe200078e02ff */
[----:B------:R-:W-:Y:S04]  /*2940*/  BSSY B0, `(.L_x_884) ;  /* 0x0000013000007945 */ /* 0x000fe80003800000 */
[----:B------:R-:W-:-:S13]  /*2950*/  ISETP.GE.AND P0, PT, R9, R10, PT ;  /* 0x0000000a0900720c */ /* 0x000fda0003f06270 */
[----:B------:R-:W-:Y:S05]  /*2960*/  @P0 BRA `(.L_x_885) ;  /* 0x0000010000000947 */ /* 0x000fea0003800000 */
[----:B------:R-:W5:Y:S04]  /*2970*/  LDL R2, [R1+0x14] ;  /* 0x0000140001027983 */ /* 0x000f680000100800 */
[----:B---3--:R-:W3:Y:S01]  /*2980*/  LDL R16, [R1+0x10] ;  /* 0x0000100001107983 */ /* 0x008ee20000100800 */
[----:B----4-:R-:W-:Y:S02]  /*2990*/  LEA R6, P0, R236, R0, 0x1 ;  /* 0x00000000ec067211 */ /* 0x010fe400078008ff */
[----:B------:R-:W-:Y:S02]  /*29a0*/  ISETP.NE.AND P1, PT, R12, RZ, PT ;  /* 0x000000ff0c00720c */ /* 0x000fe40003f25270 */
[----:B--2---:R-:W-:Y:S02]  /*29b0*/  LEA.HI.X R7, R236, R8, R237, 0x1, P0 ;  /* 0x00000008ec077211 */ /* 0x004fe400000f0ced */
[----:B------:R-:W-:-:S04]  /*29c0*/  LEA R4, P0, R238, R0, 0x1 ;  /* 0x00000000ee047211 */ /* 0x000fc800078008ff */
[----:B-----5:R-:W-:Y:S02]  /*29d0*/  LEA.HI.X R5, R238, R8, R2, 0x1, P0 ;  /* 0x00000008ee057211 */ /* 0x020fe400000f0c02 */
[----:B------:R-:W-:-:S04]  /*29e0*/  LEA R2, P0, R239, R0, 0x1 ;  /* 0x00000000ef027211 */ /* 0x000fc800078008ff */
[----:B---3--:R-:W-:Y:S02]  /*29f0*/  LEA.HI.X R3, R239, R8, R16, 0x1, P0 ;  /* 0x00000008ef037211 */ /* 0x008fe400000f0c10 */
[----:B------:R-:W-:-:S13]  /*2a00*/  ISETP.NE.AND P0, PT, R13, RZ, PT ;  /* 0x000000ff0d00720c */ /* 0x000fda0003f05270 */
[----:B------:R-:W-:Y:S01]  /*2a10*/  @!PT LDS RZ, [RZ] ;  /* 0x00000000fffff984 */ /* 0x000fe20000000800 */
[----:B------:R-:W-:Y:S01]  /*2a20*/  @!PT LDS RZ, [RZ] ;  /* 0x00000000fffff984 */ /* 0x000fe20000000800 */
[----:B------:R-:W-:Y:S01]  /*2a30*/  @!PT LDS RZ, [RZ] ;  /* 0x00000000fffff984 */ /* 0x000fe20000000800 */
[----:B------:R2:W-:Y:S04]  /*2a40*/  LDGSTS.E.BYPASS.LTC128B.128 [R207+0xc100], [R6.64], !P0 ;  /* 0x0c10000006cf7fae */ /* 0x0005e8000c101d46 */
[----:B------:R2:W-:Y:S04]  /*2a50*/  LDGSTS.E.BYPASS.LTC128B.128 [R207+0x10100], [R4.64], !P1 ;  /* 0x1010000004cf7fae */ /* 0x0005e8000c901d46 */
[----:B------:R2:W-:Y:S02]  /*2a60*/  LDGSTS.E.BYPASS.LTC128B.128 [R207+0x14100], [R2.64], !P6 ;  /* 0x1410000002cf7fae */ /* 0x0005e4000f101d46 */
.L_x_885:
[----:B------:R-:W-:Y:S05]  /*2a70*/  BSYNC B0 ;  /* 0x0000000000007941 */ /* 0x000fea0003800000 */
.L_x_884:
[----:B------:R-:W-:Y:S05]  /*2a80*/  BRA.DIV ~URZ, `(.L_x_886) ;  /* 0x0000e4a27f007947 */ /* 0x000fea000b800000 */
[----:B--2---:R2:W1:Y:S04]  /*2a90*/  SHFL.IDX PT, R8, R11, 0x1, 0x181f ;  /* 0x00381f000b087f89 */ /* 0x00446800000e0000 */
[----:B----4-:R2:W4:Y:S02]  /*2aa0*/  SHFL.IDX PT, R0, R14, 0x1, 0x181f ;  /* 0x00381f000e007f89 */ /* 0x01052400000e0000 */
.L_x_969:
[----:B------:R-:W-:Y:S01]  /*2ab0*/  IADD3 R2, R9, 0x20, RZ ;  /* 0x0000002009027810 */ /* 0x000fe20007ffe0ff */
[----:B------:R-:W-:Y:S03]  /*2ac0*/  BSSY B0, `(.L_x_887) ;  /* 0x0000013000007945 */ /* 0x000fe60003800000 */
[----:B------:R-:W-:-:S13]  /*2ad0*/  ISETP.GE.AND P0, PT, R2, R10, PT ;  /* 0x0000000a0200720c */ /* 0x000fda0003f06270 */
[----:B------:R-:W-:Y:S05]  /*2ae0*/  @P0 BRA `(.L_x_888) ;  /* 0x0000010000000947 */ /* 0x000fea0003800000 */
[----:B------:R-:W5:Y:S04]  /*2af0*/  LDL R3, [R1+0x14] ;  /* 0x0000140001037983 */ /* 0x000f680000100800 */
[----:B--2---:R-:W2:Y:S01]  /*2b00*/  LDL R16, [R1+0x10] ;  /* 0x0000100001107983 */ /* 0x004ea20000100800 */
[----:B----4-:R-:W-:Y:S02]  /*2b10*/  LEA R6, P0, R236, R0, 0x1 ;  /* 0x00000000ec067211 */ /* 0x010fe400078008ff */
[----:B------:R-:W-:Y:S02]  /*2b20*/  ISETP.NE.AND P1, PT, R12, RZ, PT ;  /* 0x000000ff0c00720c */ /* 0x000fe40003f25270 */
[----:B-1----:R-:W-:Y:S02]  /*2b30*/  LEA.HI.X R7, R236, R8, R237, 0x1, P0 ;  /* 0x00000008ec077211 */ /* 0x002fe400000f0ced */
[----:B------:R-:W-:-:S04]  /*2b40*/  LEA R4, P0, R238, R0, 0x1 ;  /* 0x00000000ee047211 */ /* 0x000fc800078008ff */
[----:B-----5:R-:W-:Y:S02]  /*2b50*/  LEA.HI.X R5, R238, R8, R3, 0x1, P0 ;  /* 0x00000008ee057211 */ /* 0x020fe400000f0c03 */
[----:B------:R-:W-:-:S04]  /*2b60*/  LEA R2, P0, R239, R0, 0x1 ;  /* 0x00000000ef027211 */ /* 0x000fc800078008ff */
[----:B--2---:R-:W-:Y:S02]  /*2b70*/  LEA.HI.X R3, R239, R8, R16, 0x1, P0 ;  /* 0x00000008ef037211 */ /* 0x004fe400000f0c10 */
[----:B------:R-:W-:-:S13]  /*2b80*/  ISETP.NE.AND P0, PT, R13, RZ, PT ;  /* 0x000000ff0d00720c */ /* 0x000fda0003f05270 */
[----:B------:R-:W-:Y:S01]  /*2b90*/  @!PT LDS RZ, [RZ] ;  /* 0x00000000fffff984 */ /* 0x000fe20000000800 */
[----:B------:R-:W-:Y:S01]  /*2ba0*/  @!PT LDS RZ, [RZ] ;  /* 0x00000000fffff984 */ /* 0x000fe20000000800 */
[----:B------:R-:W-:Y:S01]  /*2bb0*/  @!PT LDS RZ, [RZ] ;  /* 0x00000000fffff984 */ /* 0x000fe20000000800 */
[----:B------:R1:W-:Y:S04]  /*2bc0*/  LDGSTS.E.BYPASS.LTC128B.128 [R207+0xd100], [R6.64], !P0 ;  /* 0x0d10000006cf7fae */ /* 0x0003e8000c101d46 */
[----:B------:R1:W-:Y:S04]  /*2bd0*/  LDGSTS.E.BYPASS.LTC128B.128 [R207+0x11100], [R4.64], !P1 ;  /* 0x1110000004cf7fae */ /* 0x0003e8000c901d46 */
[----:B------:R1:W-:Y:S02]  /*2be0*/  LDGSTS.E.BYPASS.LTC128B.128 [R207+0x15100], [R2.64], !P6 ;  /* 0x1510000002cf7fae */ /* 0x0003e4000f101d46 */
.L_x_888:
[----:B------:R-:W-:Y:S05]  /*2bf0*/  BSYNC B0 ;  /* 0x0000000000007941 */ /* 0x000fea0003800000 */
.L_x_887:
[----:B------:R-:W-:Y:S05]  /*2c00*/  BRA.DIV ~URZ, `(.L_x_889) ;  /* 0x0000e3e27f007947 */ /* 0x000fea000b800000 */
[----:B-1----:R1:W2:Y:S02]  /*2c10*/  SHFL.IDX PT, R8, R11, 0x2, 0x181f ;  /* 0x00581f000b087f89 */ /* 0x0022a400000e0000 */
.L_x_970:
[----:B------:R-:W-:Y:S05]  /*2c20*/  BRA.DIV ~URZ, `(.L_x_890) ;  /* 0x0000e4327f007947 */ /* 0x000fea000b800000 */
[----:B----4-:R4:W1:Y:S02]  /*2c30*/  SHFL.IDX PT, R0, R14, 0x2, 0x181f ;  /* 0x00581f000e007f89 */ /* 0x01086400000e0000 */
.L_x_971:
[----:B------:R-:W-:Y:S01]  /*2c40*/  IADD3 R2, R9, 0x40, RZ ;  /* 0x0000004009027810 */ /* 0x000fe20007ffe0ff */
[----:B------:R-:W-:Y:S03]  /*2c50*/  BSSY B0, `(.L_x_891) ;  /* 0x0000013000007945 */ /* 0x000fe60003800000 */
[----:B------:R-:W-:-:S13]  /*2c60*/  ISETP.GE.AND P0, PT, R2, R10, PT ;  /* 0x0000000a0200720c */ /* 0x000fda0003f06270 */
[----:B------:R-:W-:Y:S05]  /*2c70*/  @P0 BRA `(.L_x_892) ;  /* 0x0000010000000947 */ /* 0x000fea0003800000 */
[----:B------:R-:W5:Y:S04]  /*2c80*/  LDL R3, [R1+0x14] ;  /* 0x0000140001037983 */ /* 0x000f680000100800 */
[----:B---3--:R-:W3:Y:S01]  /*2c90*/  LDL R16, [R1+0x10] ;  /* 0x0000100001107983 */ /* 0x008ee20000100800 */
[----:B-1----:R-:W-:Y:S02]  /*2ca0*/  LEA R6, P0, R236, R0, 0x1 ;  /* 0x00000000ec067211 */ /* 0x002fe400078008ff */
        /* <DEDUP_REMOVED lines=13> */
.L_x_892:
[----:B------:R-:W-:Y:S05]  /*2d80*/  BSYNC B0 ;  /* 0x0000000000007941 */ /* 0x000fea0003800000 */
.L_x_891:
[----:B------:R-:W-:Y:S05]  /*2d90*/  BRA.DIV ~URZ, `(.L_x_893) ;  /* 0x0000e3227f007947 */ /* 0x000fea000b800000 */
[----:B-1----:R1:W3:Y:S04]  /*2da0*/  SHFL.IDX PT, R6, R11, 0x3, 0x181f ;  /* 0x00781f000b067f89 */ /* 0x0022e800000e0000 */
[----:B------:R1:W4:Y:S02]  /*2db0*/  SHFL.IDX PT, R0, R14, 0x3, 0x181f ;  /* 0x00781f000e007f89 */ /* 0x00032400000e0000 */
.L_x_972:
[----:B--2---:R-:W2:Y:S04]  /*2dc0*/  LDL R8, [R1+0x14] ;  /* 0x0000140001087983 */ /* 0x004ea80000100800 */
[----:B----4-:R-:W4:Y:S01]  /*2dd0*/  LDL R16, [R1+0x10] ;  /* 0x0000100001107983 */ /* 0x010f220000100800 */
[----:B------:R-:W-:Y:S01]  /*2de0*/  IADD3 R2, R9, 0x60, RZ ;  /* 0x0000006009027810 */ /* 0x000fe20007ffe0ff */
[----:B------:R-:W-:Y:S01]  /*2df0*/  IMAD R100, R68, -0x40, R230 ;  /* 0xffffffc044647824 */ /* 0x000fe200078e02e6 */
[----:B-1-3--:R-:W-:Y:S01]  /*2e00*/  P2R R14, PR, RZ, 0x4 ;  /* 0x00000004ff0e7803 */ /* 0x00afe20000000000 */
[----:B------:R-:W1:Y:S01]  /*2e10*/  S2R R7, SR_TID.X ;  /* 0x0000000000077919 */ /* 0x000e620000002100 */
[----:B------:R-:W-:-:S02]  /*2e20*/  ISETP.GE.AND P1, PT, R2, R10, PT ;  /* 0x0000000a0200720c */ /* 0x000fc40003f26270 */
[----:B------:R-:W-:Y:S01]  /*2e30*/  ISETP.NE.AND P2, PT, R12, RZ, PT ;  /* 0x000000ff0c00720c */ /* 0x000fe20003f45270 */
[----:B------:R3:W5:Y:S10]  /*2e40*/  LDL R208, [R1+0x8] ;  /* 0x0000080001d07983 */ /* 0x0007740000100800 */
[----:B------:R-:W-:-:S04]  /*2e50*/  @!P1 LEA R4, P0, R236, R0, 0x1 ;  /* 0x00000000ec049211 */ /* 0x000fc800078008ff */
[----:B------:R-:W-:Y:S02]  /*2e60*/  @!P1 LEA.HI.X R5, R236, R6, R237, 0x1, P0 ;  /* 0x00000006ec059211 */ /* 0x000fe400000f0ced */
[----:B------:R-:W-:Y:S02]  /*2e70*/  @!P1 LEA R2, P0, R238, R0, 0x1 ;  /* 0x00000000ee029211 */ /* 0x000fe400078008ff */
[----:B-1----:R-:W-:-:S04]  /*2e80*/  SHF.R.S32.HI R11, RZ, 0x1f, R7 ;  /* 0x0000001fff0b7819 */ /* 0x002fc80000011407 */
[----:B------:R-:W-:Y:S02]  /*2e90*/  LEA.HI R11, R11, R7, RZ, 0x3 ;  /* 0x000000070b0b7211 */ /* 0x000fe400078f18ff */
[----:B------:R-:W-:Y:S02]  /*2ea0*/  SHF.R.S32.HI R7, RZ, 0x1f, R68 ;  /* 0x0000001fff077819 */ /* 0x000fe40000011444 */
[----:B------:R-:W-:Y:S02]  /*2eb0*/  SHF.R.S32.HI R11, RZ, 0x3, R11 ;  /* 0x00000003ff0b7819 */ /* 0x000fe4000001140b */
[----:B--2---:R-:W-:Y:S01]  /*2ec0*/  @!P1 LEA.HI.X R3, R238, R6, R8, 0x1, P0 ;  /* 0x00000006ee039211 */ /* 0x004fe200000f0c08 */
[----:B------:R-:W-:Y:S01]  /*2ed0*/  IMAD R8, R7, c[0x0][0x1e0], RZ ;  /* 0x0000780007087a24 */ /* 0x000fe200078e02ff */
[----:B------:R-:W-:-:S13]  /*2ee0*/  ISETP.NE.AND P0, PT, R13, RZ, PT ;  /* 0x000000ff0d00720c */ /* 0x000fda0003f05270 */
[----:B------:R-:W-:Y:S01]  /*2ef0*/  @!PT LDS RZ, [RZ] ;  /* 0x00000000fffff984 */ /* 0x000fe20000000800 */
[----:B------:R-:W-:Y:S01]  /*2f00*/  @!PT LDS RZ, [RZ] ;  /* 0x00000000fffff984 */ /* 0x000fe20000000800 */
[----:B------:R-:W-:Y:S01]  /*2f10*/  @!PT LDS RZ, [RZ] ;  /* 0x00000000fffff984 */ /* 0x000fe20000000800 */
[----:B------:R1:W-:Y:S04]  /*2f20*/  @!P1 LDGSTS.E.BYPASS.LTC128B.128 [R207+0xf100], [R4.64], !P0 ;  /* 0x0f10000004cf9fae */ /* 0x0003e8000c101d46 */
[----:B------:R2:W-:Y:S01]  /*2f30*/  @!P1 LDGSTS.E.BYPASS.LTC128B.128 [R207+0x13100], [R2.64], !P2 ;  /* 0x1310000002cf9fae */ /* 0x0005e2000d101d46 */
[----:B-1----:R-:W-:Y:S01]  /*2f40*/  IMAD.IADD R4, R230, 0x1, -R11 ;  /* 0x00000001e6047824 */ /* 0x002fe200078e0a0b */
[----:B--2---:R-:W-:-:S03]  /*2f50*/  @!P1 LEA R2, P0, R239, R0, 0x1 ;  /* 0x00000000ef029211 */ /* 0x004fc600078008ff */
[C---:B------:R-:W-:Y:S02]  /*2f60*/  IMAD R0, R68.reuse, -0x40, R4 ;  /* 0xffffffc044007824 */ /* 0x040fe400078e0204 */
[----:B------:R-:W-:Y:S01]  /*2f70*/  IMAD.WIDE.U32 R4, R68, c[0x0][0x1e0], RZ ;  /* 0x0000780044047a25 */ /* 0x000fe200078e00ff */
[----:B----4-:R-:W-:Y:S02]  /*2f80*/  @!P1 LEA.HI.X R3, R239, R6, R16, 0x1, P0 ;  /* 0x00000006ef039211 */ /* 0x010fe400000f0c10 */
[----:B------:R-:W-:Y:S01]  /*2f90*/  ISETP.GE.AND P0, PT, R0, 0x1, PT ;  /* 0x000000010000780c */ /* 0x000fe20003f06270 */
[----:B------:R-:W-:Y:S02]  /*2fa0*/  IMAD R6, R68, c[0x0][0x1e4], R8 ;  /* 0x0000790044067a24 */ /* 0x000fe400078e0208 */
[----:B------:R1:W-:Y:S01]  /*2fb0*/  @!P1 LDGSTS.E.BYPASS.LTC128B.128 [R207+0x17100], [R2.64], !P6 ;  /* 0x1710000002cf9fae */ /* 0x0003e2000f101d46 */
[----:B------:R-:W-:Y:S02]  /*2fc0*/  ISETP.GE.AND P6, PT, R0, 0x21, PT ;  /* 0x000000210000780c */ /* 0x000fe40003fc6270 */
[----:B------:R-:W-:Y:S01]  /*2fd0*/  LEA R0, P1, R4, R220, 0x6 ;  /* 0x000000dc04007211 */ /* 0x000fe200078230ff */
[----:B------:R-:W0:Y:S01]  /*2fe0*/  LDGDEPBAR ;  /* 0x00000000000079af */ /* 0x000e220000000000 */
[----:B------:R-:W-:Y:S03]  /*2ff0*/  WARPSYNC 0xffffffff ;  /* 0xffffffff00007948 */ /* 0x000fe60003800000 */
[----:B------:R-:W-:Y:S01]  /*3000*/  BAR.SYNC.DEFER_BLOCKING 0x0 ;  /* 0x0000000000007b1d */ /* 0x000fe20000010000 */
[----:B-1----:R-:W-:Y:S01]  /*3010*/  IMAD.IADD R2, R5, 0x1, R6 ;  /* 0x0000000105027824 */ /* 0x002fe200078e0206 */
[----:B------:R-:W-:-:S04]  /*3020*/  MOV R3, 0x20 ;  /* 0x0000002000037802 */ /* 0x000fc80000000f00 */
[----:B------:R-:W-:Y:S01]  /*3030*/  LEA.HI.X R2, R4, R219, R2, 0x6, P1 ;  /* 0x000000db04027211 */ /* 0x000fe200008f3402 */
[----:B------:R-:W-:Y:S01]  /*3040*/  IMAD.WIDE.U32 R8, R3, c[0x0][0x1e0], RZ ;  /* 0x0000780003087a25 */ /* 0x000fe200078e00ff */
[----:B------:R-:W-:-:S03]  /*3050*/  @P0 LEA R4, P1, R0, c[0x0][0x1c8], 0x1 ;  /* 0x0000720000040a11 */ /* 0x000fc600078208ff */
[----:B------:R-:W-:Y:S01]  /*3060*/  IMAD R3, R3, c[0x0][0x1e4], RZ ;  /* 0x0000790003037a24 */ /* 0x000fe200078e02ff */
[C---:B------:R-:W-:Y:S02]  /*3070*/  @P0 LEA.HI.X R5, R0.reuse, c[0x0][0x1cc], R2, 0x1, P1 ;  /* 0x0000730000050a11 */ /* 0x040fe400008f0c02 */
[----:B------:R-:W-:-:S03]  /*3080*/  @P6 IADD3 R0, P1, R0, R8, RZ ;  /* 0x0000000800006210 */ /* 0x000fc60007f3e0ff */
[----:B------:R-:W-:Y:S01]  /*3090*/  @!PT LDS RZ, [RZ] ;  /* 0x00000000fffff984 */ /* 0x000fe20000000800 */
[----:B------:R-:W-:Y:S01]  /*30a0*/  @!PT LDS RZ, [RZ] ;  /* 0x00000000fffff984 */ /* 0x000fe20000000800 */
[----:B------:R-:W-:Y:S01]  /*30b0*/  @!PT LDS RZ, [RZ] ;  /* 0x00000000fffff984 */ /* 0x000fe20000000800 */
[----:B------:R1:W-:Y:S01]  /*30c0*/  @P0 LDGSTS.E.BYPASS.LTC128B.128 [R207+0x6100], [R4.64], !P5 ;  /* 0x0610000004cf0fae */ /* 0x0003e2000e901d46 */
[----:B------:R-:W-:Y:S02]  /*30d0*/  @P6 IADD3.X R3, R2, R9, R3, P1, !PT ;  /* 0x0000000902036210 */ /* 0x000fe40000ffe403 */
[C---:B------:R-:W-:Y:S01]  /*30e0*/  @P6 LEA R2, P1, R0.reuse, c[0x0][0x1c8], 0x1 ;  /* 0x0000720000026a11 */ /* 0x040fe200078208ff */
[----:B------:R1:W-:Y:S03]  /*30f0*/  @P0 LDGSTS.E.BYPASS.LTC128B.128 [R207+0x8100], [R4.64+0x80], !P4 ;  /* 0x0810008004cf0fae */ /* 0x0003e6000e101d46 */
[----:B------:R-:W-:Y:S01]  /*3100*/  @P6 LEA.HI.X R3, R0, c[0x0][0x1cc], R3, 0x1, P1 ;  /* 0x0000730000036a11 */ /* 0x000fe200008f0c03 */
[----:B------:R1:W-:Y:S01]  /*3110*/  @P0 LDGSTS.E.BYPASS.LTC128B.128 [R207+0xa100], [R4.64+0x100], !P3 ;  /* 0x0a10010004cf0fae */ /* 0x0003e2000d901d46 */
[----:B------:R-:W-:-:S03]  /*3120*/  IMAD R0, R7, c[0x0][0x208], RZ ;  /* 0x0000820007007a24 */ /* 0x000fc600078e02ff */
[----:B------:R2:W-:Y:S01]  /*3130*/  @P6 LDGSTS.E.BYPASS.LTC128B.128 [R207+0x7100], [R2.64], !P5 ;  /* 0x0710000002cf6fae */ /* 0x0005e2000e901d46 */
[----:B------:R-:W-:-:S03]  /*3140*/  IMAD R6, R68, c[0x0][0x20c], R0 ;  /* 0x0000830044067a24 */ /* 0x000fc600078e0200 */
[----:B------:R2:W-:Y:S04]  /*3150*/  @P6 LDGSTS.E.BYPASS.LTC128B.128 [R207+0x9100], [R2.64+0x80], !P4 ;  /* 0x0910008002cf6fae */ /* 0x0005e8000e101d46 */
[----:B------:R2:W-:Y:S04]  /*3160*/  @P6 LDGSTS.E.BYPASS.LTC128B.128 [R207+0xb100], [R2.64+0x100], !P3 ;  /* 0x0b10010002cf6fae */ /* 0x0005e8000d901d46 */
[----:B------:R-:W0:Y:S01]  /*3170*/  LDGDEPBAR ;  /* 0x00000000000079af */ /* 0x000e220000000000 */
[----:B-1----:R-:W-:-:S05]  /*3180*/  IMAD.WIDE.U32 R4, R68, c[0x0][0x208], RZ ;  /* 0x0000820044047a25 */ /* 0x002fca00078e00ff */
[----:B------:R-:W-:Y:S02]  /*3190*/  LEA R0, P1, R4, R222, 0x6 ;  /* 0x000000de04007211 */ /* 0x000fe400078230ff */
[----:B--2---:R-:W-:Y:S01]  /*31a0*/  IADD3 R3, R5, R6, RZ ;  /* 0x0000000605037210 */ /* 0x004fe20007ffe0ff */
[----:B------:R-:W-:-:S04]  /*31b0*/  DEPBAR.LE SB0, 0x1 ;  /* 0x000080400000791a */ /* 0x000fc80000000000 */
[----:B------:R-:W-:-:S04]  /*31c0*/  DEPBAR.LE SB0, 0x0 ;  /* 0x000080000000791a */ /* 0x000fc80000000000 */
[----:B------:R-:W-:Y:S01]  /*31d0*/  BAR.SYNC.DEFER_BLOCKING 0x0 ;  /* 0x0000000000007b1d */ /* 0x000fe20000010000 */
[----:B------:R-:W-:Y:S01]  /*31e0*/  LEA R2, P0, R0, c[0x0][0x1f8], 0x1 ;  /* 0x00007e0000027a11 */ /* 0x000fe200078008ff */
[----:B------:R-:W-:Y:S01]  /*31f0*/  IMAD.MOV.U32 R5, RZ, RZ, c[0x0][0x208] ;  /* 0x00008200ff057624 */ /* 0x000fe200078e00ff */
[----:B------:R-:W-:Y:S02]  /*3200*/  LEA.HI.X R3, R4, R224, R3, 0x6, P1 ;  /* 0x000000e004037211 */ /* 0x000fe400008f3403 */
[----:B------:R-:W-:Y:S02]  /*3210*/  LOP3.LUT R4, R15, 0x1, RZ, 0xc0, !PT ;  /* 0x000000010f047812 */ /* 0x000fe400078ec0ff */
[----:B------:R-:W-:Y:S01]  /*3220*/  LEA.HI.X R3, R0, c[0x0][0x1fc], R3, 0x1, P0 ;  /* 0x00007f0000037a11 */ /* 0x000fe200000f0c03 */
[----:B------:R-:W-:Y:S01]  /*3230*/  IMAD.IADD R0, R100, 0x1, -R11 ;  /* 0x0000000164007824 */ /* 0x000fe200078e0a0b */
[----:B------:R-:W-:Y:S02]  /*3240*/  MOV R6, c[0x0][0x20c] ;  /* 0x0000830000067a02 */ /* 0x000fe40000000f00 */
[----:B------:R-:W-:-:S02]  /*3250*/  LEA R12, P0, R5, R2, 0x6 ;  /* 0x00000002050c7211 */ /* 0x000fc400078030ff */
[----:B------:R-:W-:Y:S02]  /*3260*/  ISETP.NE.U32.AND P6, PT, R4, 0x1, PT ;  /* 0x000000010400780c */ /* 0x000fe40003fc5070 */
[----:B------:R-:W-:Y:S02]  /*3270*/  LEA.HI.X R13, R5, R3, R6, 0x6, P0 ;  /* 0x00000003050d7211 */ /* 0x000fe400000f3406 */
[----:B------:R-:W-:Y:S01]  /*3280*/  ISETP.LT.OR P0, PT, R0, 0x1, P6 ;  /* 0x000000010000780c */ /* 0x000fe20003701670 */
[----:B------:R-:W-:Y:S04]  /*3290*/  LDSM.16.M88.4 R8, [R191] ;  /* 0x00000000bf08783b */ /* 0x000fe80000000200 */
[----:B------:R-:W1:Y:S01]  /*32a0*/  LDSM.16.M88.4 R20, [R184] ;  /* 0x00000000b814783b */ /* 0x000e620000000200 */
[----:B------:R-:W-:-:S03]  /*32b0*/  LOP3.LUT P1, RZ, R15, 0x2, RZ, 0xc0, !PT ;  /* 0x000000020fff7812 */ /* 0x000fc6000782c0ff */
[----:B------:R-:W2:Y:S04]  /*32c0*/  LDSM.16.M88.4 R16, [R184+0x800] ;  /* 0x00080000b810783b */ /* 0x000ea80000000200 */
[----:B------:R-:W4:Y:S04]  /*32d0*/  LDSM.16.M88.4 R24, [R184+0x1000] ;  /* 0x00100000b818783b */ /* 0x000f280000000200 */
[----:B------:R-:W1:Y:S04]  /*32e0*/  LDSM.16.M88.4 R32, [R184+0x1800] ;  /* 0x00180000b820783b */ /* 0x000e680000000200 */
[----:B------:R-:W-:Y:S04]  /*32f0*/  LDSM.16.M88.4 R4, [R192] ;  /* 0x00000000c004783b */ /* 0x000fe80000000200 */
[----:B------:R-:W2:Y:S04]  /*3300*/  LDSM.16.M88.4 R48, [R195] ;  /* 0x00000000c330783b */ /* 0x000ea80000000200 */
[----:B------:R-:W2:Y:S04]  /*3310*/  LDSM.16.M88.4 R56, [R206] ;  /* 0x00000000ce38783b */ /* 0x000ea80000000200 */
[----:B------:R-:W2:Y:S04]  /*3320*/  LDSM.16.M88.4 R60, [R205] ;  /* 0x00000000cd3c783b */ /* 0x000ea80000000200 */
[----:B------:R-:W2:Y:S04]  /*3330*/  LDSM.16.M88.4 R76, [R204] ;  /* 0x00000000cc4c783b */ /* 0x000ea80000000200 */
        /* <DEDUP_REMOVED lines=11> */
[C---:B-1----:R-:W-:Y:S08]  /*33f0*/  HMMA.16816.F32.BF16 R28, R8.reuse, R20, RZ ;  /* 0x00000014081c723c */ /* 0x042ff000000418ff */
[C---:B------:R-:W-:Y:S02]  /*3400*/  HMMA.16816.F32.BF16 R36, R8.reuse, R22, RZ ;  /* 0x000000160824723c */ /* 0x040fe400000418ff */
[----:B------:R3:W-:Y:S04]  /*3410*/  LDGSTS.E.BYPASS.LTC128B.128 [R207+0x4100], [R2.64+0x100], !P2 ;  /* 0x0410010002cf7fae */ /* 0x0007e8000d101d46 */
[----:B------:R1:W-:Y:S02]  /*3420*/  LDGSTS.E.BYPASS.LTC128B.128 [R207+0x1100], [R12.64], !P6 ;  /* 0x011000000ccf7fae */ /* 0x0003e4000f101d46 */
[C---:B--2---:R-:W-:Y:S02]  /*3430*/  HMMA.16816.F32.BF16 R40, R8.reuse, R16, RZ ;  /* 0x000000100828723c */ /* 0x044fe400000418ff */
[----:B------:R1:W-:Y:S04]  /*3440*/  LDGSTS.E.BYPASS.LTC128B.128 [R207+0x3100], [R12.64+0x80], !P1 ;  /* 0x031000800ccf7fae */ /* 0x0003e8000c901d46 */
[----:B------:R1:W-:Y:S02]  /*3450*/  LDGSTS.E.BYPASS.LTC128B.128 [R207+0x5100], [R12.64+0x100], !P0 ;  /* 0x051001000ccf7fae */ /* 0x0003e4000c101d46 */
[C---:B------:R-:W-:Y:S02]  /*3460*/  HMMA.16816.F32.BF16 R16, R8.reuse, R18, RZ ;  /* 0x000000120810723c */ /* 0x040fe400000418ff */
[----:B------:R-:W-:Y:S04]  /*3470*/  LDSM.16.M88.4 R20, [R194] ;  /* 0x00000000c214783b */ /* 0x000fe80000000200 */
[----:B------:R-:W2:Y:S02]  /*3480*/  LDSM.16.M88.4 R64, [R190] ;  /* 0x00000000be40783b */ /* 0x000ea40000000200 */
[----:B----4-:R-:W-:Y:S02]  /*3490*/  HMMA.16816.F32.BF16 R44, R8, R24, RZ ;  /* 0x00000018082c723c */ /* 0x010fe400000418ff */
[----:B------:R-:W4:Y:S01]  /*34a0*/  LDSM.16.M88.4 R72, [R190+0x800] ;  /* 0x00080000be48783b */ /* 0x000f220000000200 */
[----:B------:R-:W-:-:S03]  /*34b0*/  ISETP.NE.AND P2, PT, R14, RZ, PT ;  /* 0x000000ff0e00720c */ /* 0x000fc60003f45270 */
[----:B------:R-:W2:Y:S02]  /*34c0*/  LDSM.16.M88.4 R84, [R190+0x1000] ;  /* 0x00100000be54783b */ /* 0x000ea40000000200 */
[C---:B------:R-:W-:Y:S02]  /*34d0*/  HMMA.16816.F32.BF16 R24, R8.reuse, R26, RZ ;  /* 0x0000001a0818723c */ /* 0x040fe400000418ff */
[----:B------:R-:W-:Y:S04]  /*34e0*/  LDSM.16.M88.4 R80, [R187+0x800] ;  /* 0x00080000bb50783b */ /* 0x000fe80000000200 */
[----:B------:R-:W-:Y:S02]  /*34f0*/  LDSM.16.M88.4 R92, [R187+0x1000] ;  /* 0x00100000bb5c783b */ /* 0x000fe40000000200 */
[C---:B------:R-:W-:Y:S02]  /*3500*/  HMMA.16816.F32.BF16 R52, R8.reuse, R32, RZ ;  /* 0x000000200834723c */ /* 0x040fe400000418ff */
[----:B------:R-:W-:Y:S04]  /*3510*/  LDSM.16.M88.4 R88, [R184+0x3000] ;  /* 0x00300000b858783b */ /* 0x000fe80000000200 */
[----:B------:R-:W0:Y:S02]  /*3520*/  LDGDEPBAR ;  /* 0x00000000000079af */ /* 0x000e240000000000 */
[----:B-1----:R-:W-:Y:S08]  /*3530*/  HMMA.16816.F32.BF16 R12, R8, R34, RZ ;  /* 0x00000022080c723c */ /* 0x002ff000000418ff */
[C---:B------:R-:W-:Y:S08]  /*3540*/  HMMA.16816.F32.BF16 R8, R4.reuse, R48, R28 ;  /* 0x000000300408723c */ /* 0x040ff0000004181c */
[C---:B------:R-:W-:Y:S01]  /*3550*/  HMMA.16816.F32.BF16 R28, R4.reuse, R50, R36 ;  /* 0x00000032041c723c */ /* 0x040fe20000041824 */
[----:B------:R-:W1:Y:S07]  /*3560*/  LDSM.16.M88.4 R48, [R190+0x1800] ;  /* 0x00180000be30783b */ /* 0x000e6e0000000200 */
[C---:B------:R-:W-:Y:S08]  /*3570*/  HMMA.16816.F32.BF16 R32, R4.reuse, R56, R40 ;  /* 0x000000380420723c */ /* 0x040ff00000041828 */
[C---:B------:R-:W-:Y:S01]  /*3580*/  HMMA.16816.F32.BF16 R36, R4.reuse, R58, R16 ;  /* 0x0000003a0424723c */ /* 0x040fe20000041810 */
[----:B------:R-:W-:Y:S04]  /*3590*/  LDSM.16.M88.4 R16, [R193] ;  /* 0x00000000c110783b */ /* 0x000fe80000000200 */
[----:B------:R-:W1:Y:S03]  /*35a0*/  LDSM.16.M88.4 R56, [R187] ;  /* 0x00000000bb38783b */ /* 0x000e660000000200 */
[C---:B------:R-:W-:Y:S08]  /*35b0*/  HMMA.16816.F32.BF16 R40, R4.reuse, R60, R44 ;  /* 0x0000003c0428723c */ /* 0x040ff0000004182c */
[C---:B------:R-:W-:Y:S01]  /*35c0*/  HMMA.16816.F32.BF16 R44, R4.reuse, R62, R24 ;  /* 0x0000003e042c723c */ /* 0x040fe20000041818 */
[----:B------:R-:W1:Y:S07]  /*35d0*/  LDSM.16.M88.4 R60, [R187+0x1800] ;  /* 0x00180000bb3c783b */ /* 0x000e6e0000000200 */
[C---:B------:R-:W-:Y:S08]  /*35e0*/  HMMA.16816.F32.BF16 R52, R4.reuse, R76, R52 ;  /* 0x0000004c0434723c */ /* 0x040ff00000041834 */
[----:B------:R-:W-:Y:S01]  /*35f0*/  HMMA.16816.F32.BF16 R24, R4, R78, R12 ;  /* 0x0000004e0418723c */ /* 0x000fe2000004180c */
[----:B------:R-:W-:Y:S04]  /*3600*/  LDSM.16.M88.4 R12, [R191+0x4000] ;  /* 0x00400000bf0c783b */ /* 0x000fe80000000200 */
[----:B------:R-:W-:Y:S03]  /*3610*/  LDSM.16.M88.4 R76, [R184+0x2800] ;  /* 0x00280000b84c783b */ /* 0x000fe60000000200 */
[C---:B--2---:R-:W-:Y:S08]  /*3620*/  HMMA.16816.F32.BF16 R8, R20.reuse, R64, R8 ;  /* 0x000000401408723c */ /* 0x044ff00000041808 */
[C---:B------:R-:W-:Y:S01]  /*3630*/  HMMA.16816.F32.BF16 R4, R20.reuse, R66, R28 ;  /* 0x000000421404723c */ /* 0x040fe2000004181c */
[----:B------:R-:W-:Y:S07]  /*3640*/  LDSM.16.M88.4 R64, [R203] ;  /* 0x00000000cb40783b */ /* 0x000fee0000000200 */
[C---:B----4-:R-:W-:Y:S08]  /*3650*/  HMMA.16816.F32.BF16 R32, R20.reuse, R72, R32 ;  /* 0x000000481420723c */ /* 0x050ff00000041820 */
[C---:B------:R-:W-:Y:S01]  /*3660*/  HMMA.16816.F32.BF16 R36, R20.reuse, R74, R36 ;  /* 0x0000004a1424723c */ /* 0x040fe20000041824 */
[----:B------:R-:W2:Y:S07]  /*3670*/  LDSM.16.M88.4 R72, [R184+0x2000] ;  /* 0x00200000b848783b */ /* 0x000eae0000000200 */
[C---:B------:R-:W-:Y:S08]  /*3680*/  HMMA.16816.F32.BF16 R40, R20.reuse, R84, R40 ;  /* 0x000000541428723c */ /* 0x040ff00000041828 */
[C---:B------:R-:W-:Y:S01]  /*3690*/  HMMA.16816.F32.BF16 R44, R20.reuse, R86, R44 ;  /* 0x00000056142c723c */ /* 0x040fe2000004182c */
[----:B------:R-:W-:Y:S07]  /*36a0*/  LDSM.16.M88.4 R84, [R190+0x2800] ;  /* 0x00280000be54783b */ /* 0x000fee0000000200 */
[C---:B-1----:R-:W-:Y:S08]  /*36b0*/  HMMA.16816.F32.BF16 R52, R20.reuse, R48, R52 ;  /* 0x000000301434723c */ /* 0x042ff00000041834 */
[----:B------:R-:W-:Y:S08]  /*36c0*/  HMMA.16816.F32.BF16 R28, R20, R50, R24 ;  /* 0x00000032141c723c */ /* 0x000ff00000041818 */
[C---:B------:R-:W-:Y:S01]  /*36d0*/  HMMA.16816.F32.BF16 R24, R16.reuse, R56, R8 ;  /* 0x000000381018723c */ /* 0x040fe20000041808 */
[----:B------:R-:W-:Y:S07]  /*36e0*/  LDSM.16.M88.4 R8, [R192+0x4000] ;  /* 0x00400000c008783b */ /* 0x000fee0000000200 */
[C---:B------:R-:W-:Y:S01]  /*36f0*/  HMMA.16816.F32.BF16 R20, R16.reuse, R58, R4 ;  /* 0x0000003a1014723c */ /* 0x040fe20000041804 */
[----:B------:R-:W1:Y:S07]  /*3700*/  LDSM.16.M88.4 R56, [R184+0x3800] ;  /* 0x00380000b838783b */ /* 0x000e6e0000000200 */
[C---:B------:R-:W-:Y:S08]  /*3710*/  HMMA.16816.F32.BF16 R4, R16.reuse, R80, R32 ;  /* 0x000000501004723c */ /* 0x040ff00000041820 */
[C---:B------:R-:W-:Y:S01]  /*3720*/  HMMA.16816.F32.BF16 R36, R16.reuse, R82, R36 ;  /* 0x000000521024723c */ /* 0x040fe20000041824 */
[----:B------:R-:W4:Y:S07]  /*3730*/  LDSM.16.M88.4 R80, [R202] ;  /* 0x00000000ca50783b */ /* 0x000f2e0000000200 */
[C---:B------:R-:W-:Y:S08]  /*3740*/  HMMA.16816.F32.BF16 R40, R16.reuse, R92, R40 ;  /* 0x0000005c1028723c */ /* 0x040ff00000041828 */
[C---:B------:R-:W-:Y:S01]  /*3750*/  HMMA.16816.F32.BF16 R44, R16.reuse, R94, R44 ;  /* 0x0000005e102c723c */ /* 0x040fe2000004182c */
[----:B------:R-:W1:Y:S07]  /*3760*/  LDSM.16.M88.4 R92, [R201] ;  /* 0x00000000c95c783b */ /* 0x000e6e0000000200 */
[C---:B------:R-:W-:Y:S08]  /*3770*/  HMMA.16816.F32.BF16 R52, R16.reuse, R60, R52 ;  /* 0x0000003c1034723c */ /* 0x040ff00000041834 */
[----:B------:R-:W-:Y:S01]  /*3780*/  HMMA.16816.F32.BF16 R32, R16, R62, R28 ;  /* 0x0000003e1020723c */ /* 0x000fe2000004181c */
[----:B------:R-:W1:Y:S07]  /*3790*/  LDSM.16.M88.4 R60, [R200] ;  /* 0x00000000c83c783b */ /* 0x000e6e0000000200 */
[C---:B--2---:R-:W-:Y:S08]  /*37a0*/  HMMA.16816.F32.BF16 R28, R12.reuse, R72, R24 ;  /* 0x000000480c1c723c */ /* 0x044ff00000041818 */
[C---:B------:R-:W-:Y:S01]  /*37b0*/  HMMA.16816.F32.BF16 R24, R12.reuse, R74, R20 ;  /* 0x0000004a0c18723c */ /* 0x040fe20000041814 */
[----:B------:R-:W-:Y:S07]  /*37c0*/  LDSM.16.M88.4 R72, [R187+0x2000] ;  /* 0x00200000bb48783b */ /* 0x000fee0000000200 */
[C---:B------:R-:W-:Y:S01]  /*37d0*/  HMMA.16816.F32.BF16 R20, R12.reuse, R76, R4 ;  /* 0x0000004c0c14723c */ /* 0x040fe20000041804 */
[----:B------:R-:W-:Y:S07]  /*37e0*/  LDSM.16.M88.4 R4, [R194+0x4000] ;  /* 0x00400000c204783b */ /* 0x000fee0000000200 */
[C---:B------:R-:W-:Y:S01]  /*37f0*/  HMMA.16816.F32.BF16 R16, R12.reuse, R78, R36 ;  /* 0x0000004e0c10723c */ /* 0x040fe20000041824 */
[----:B------:R-:W2:Y:S07]  /*3800*/  LDSM.16.M88.4 R76, [R190+0x2000] ;  /* 0x00200000be4c783b */ /* 0x000eae0000000200 */
[C---:B------:R-:W-:Y:S08]  /*3810*/  HMMA.16816.F32.BF16 R40, R12.reuse, R88, R40 ;  /* 0x000000580c28723c */ /* 0x040ff00000041828 */
[C---:B------:R-:W-:Y:S01]  /*3820*/  HMMA.16816.F32.BF16 R48, R12.reuse, R90, R44 ;  /* 0x0000005a0c30723c */ /* 0x040fe2000004182c */
[----:B------:R-:W2:Y:S07]  /*3830*/  LDSM.16.M88.4 R88, [R190+0x3000] ;  /* 0x00300000be58783b */ /* 0x000eae0000000200 */
[C---:B-1----:R-:W-:Y:S08]  /*3840*/  HMMA.16816.F32.BF16 R44, R12.reuse, R56, R52 ;  /* 0x000000380c2c723c */ /* 0x042ff00000041834 */
[----:B------:R-:W-:Y:S08]  /*3850*/  HMMA.16816.F32.BF16 R36, R12, R58, R32 ;  /* 0x0000003a0c24723c */ /* 0x000ff00000041820 */
[C---:B------:R-:W-:Y:S08]  /*3860*/  HMMA.16816.F32.BF16 R32, R8.reuse, R64, R28 ;  /* 0x000000400820723c */ /* 0x040ff0000004181c */
[C---:B------:R-:W-:Y:S01]  /*3870*/  HMMA.16816.F32.BF16 R28, R8.reuse, R66, R24 ;  /* 0x00000042081c723c */ /* 0x040fe20000041818 */
[----:B------:R-:W1:Y:S07]  /*3880*/  LDSM.16.M88.4 R64, [R190+0x3800] ;  /* 0x00380000be40783b */ /* 0x000e6e0000000200 */
[C---:B----4-:R-:W-:Y:S01]  /*3890*/  HMMA.16816.F32.BF16 R24, R8.reuse, R80, R20 ;  /* 0x000000500818723c */ /* 0x050fe20000041814 */
[----:B------:R-:W4:Y:S07]  /*38a0*/  LDSM.16.M88.4 R20, [R193+0x4000] ;  /* 0x00400000c114783b */ /* 0x000f2e0000000200 */
[C---:B------:R-:W-:Y:S01]  /*38b0*/  HMMA.16816.F32.BF16 R16, R8.reuse, R82, R16 ;  /* 0x000000520810723c */ /* 0x040fe20000041810 */
[----:B------:R-:W1:Y:S07]  /*38c0*/  LDSM.16.M88.4 R80, [R187+0x2800] ;  /* 0x00280000bb50783b */ /* 0x000e6e0000000200 */
[C---:B------:R-:W-:Y:S01]  /*38d0*/  HMMA.16816.F32.BF16 R12, R8.reuse, R92, R40 ;  /* 0x0000005c080c723c */ /* 0x040fe20000041828 */
[----:B------:R-:W-:Y:S07]  /*38e0*/  LDSM.16.M88.4 R40, [R187+0x3000] ;  /* 0x00300000bb28783b */ /* 0x000fee0000000200 */
[C---:B------:R-:W-:Y:S08]  /*38f0*/  HMMA.16816.F32.BF16 R56, R8.reuse, R94, R48 ;  /* 0x0000005e0838723c */ /* 0x040ff00000041830 */
[C---:B------:R-:W-:Y:S08]  /*3900*/  HMMA.16816.F32.BF16 R48, R8.reuse, R60, R44 ;  /* 0x0000003c0830723c */ /* 0x040ff0000004182c */
        /* <DEDUP_REMOVED lines=8> */
[C---:B------:R-:W-:Y:S01]  /*3990*/  HMMA.16816.F32.BF16 R8, R4.reuse, R90, R56 ;  /* 0x0000005a0408723c */ /* 0x040fe20000041838 */
[----:B------:R-:W2:Y:S04]  /*39a0*/  LDSM.16.M88.4 R88, [R187+0x3800] ;  /* 0x00380000bb58783b */ /* 0x000ea80000000200 */
[----:B------:R-:W-:Y:S03]  /*39b0*/  LDSM.16.M88.4 R56, [R187+0x4000] ;  /* 0x00400000bb38783b */ /* 0x000fe60000000200 */
[C---:B------:R-:W-:Y:S01]  /*39c0*/  HMMA.16816.F32.BF16 R28, R4.reuse, R78, R28 ;  /* 0x0000004e041c723c */ /* 0x040fe2000004181c */
[----:B------:R-:W-:Y:S07]  /*39d0*/  LDSM.16.M88.4 R76, [R184+0x5800] ;  /* 0x00580000b84c783b */ /* 0x000fee0000000200 */
[C---:B-1----:R-:W-:Y:S08]  /*39e0*/  HMMA.16816.F32.BF16 R48, R4.reuse, R64, R48 ;  /* 0x000000400430723c */ /* 0x042ff00000041830 */
[----:B------:R-:W-:Y:S01]  /*39f0*/  HMMA.16816.F32.BF16 R96, R4, R66, R44 ;  /* 0x000000420460723c */ /* 0x000fe2000004182c */
[----:B------:R-:W-:Y:S04]  /*3a00*/  LDSM.16.M88.4 R64, [R198] ;  /* 0x00000000c640783b */ /* 0x000fe80000000200 */
[----:B------:R-:W-:Y:S03]  /*3a10*/  LDSM.16.M88.4 R44, [R184+0x5000] ;  /* 0x00500000b82c783b */ /* 0x000fe60000000200 */
[C---:B----4-:R-:W-:Y:S01]  /*3a20*/  HMMA.16816.F32.BF16 R4, R20.reuse, R72, R36 ;  /* 0x000000481404723c */ /* 0x050fe20000041824 */
[----:B------:R-:W1:Y:S07]  /*3a30*/  LDSM.16.M88.4 R36, [R199] ;  /* 0x00000000c724783b */ /* 0x000e6e0000000200 */
[C---:B------:R-:W-:Y:S08]  /*3a40*/  HMMA.16816.F32.BF16 R28, R20.reuse, R74, R28 ;  /* 0x0000004a141c723c */ /* 0x040ff0000004181c */
[----:B------:R-:W-:Y:S01]  /*3a50*/  HMMA.16816.F32.BF16 R72, R20, R82, R52 ;  /* 0x000000521448723c */ /* 0x000fe20000041834 */
[----:B------:R-:W4:Y:S07]  /*3a60*/  LDSM.16.M88.4 R52, [R184+0x4800] ;  /* 0x00480000b834783b */ /* 0x000f2e0000000200 */
[----:B--2---:R-:W-:Y:S08]  /*3a70*/  HMMA.16816.F32.BF16 R4, R16, R60, R4 ;  /* 0x0000003c1004723c */ /* 0x004ff00000041804 */
[C---:B------:R-:W-:Y:S08]  /*3a80*/  HMMA.16816.F32.BF16 R32, R20.reuse, R80, R32 ;  /* 0x000000501420723c */ /* 0x040ff00000041820 */
[C---:B------:R-:W-:Y:S01]  /*3a90*/  HMMA.16816.F32.BF16 R80, R20.reuse, R42, R8 ;  /* 0x0000002a1450723c */ /* 0x040fe20000041808 */
[----:B------:R-:W-:Y:S07]  /*3aa0*/  LDSM.16.M88.4 R8, [R194+0x8000] ;  /* 0x00800000c208783b */ /* 0x000fee0000000200 */
[----:B------:R-:W-:Y:S01]  /*3ab0*/  HMMA.16816.F32.BF16 R92, R20, R88, R48 ;  /* 0x00000058145c723c */ /* 0x000fe20000041830 */
[----:B------:R-:W2:Y:S07]  /*3ac0*/  LDSM.16.M88.4 R48, [R190+0x4000] ;  /* 0x00400000be30783b */ /* 0x000eae0000000200 */
[----:B------:R-:W-:Y:S01]  /*3ad0*/  HMMA.16816.F32.BF16 R28, R16, R62, R28 ;  /* 0x0000003e101c723c */ /* 0x000fe2000004181c */
[----:B------:R-:W-:Y:S07]  /*3ae0*/  LDSM.16.M88.4 R60, [R190+0x4800] ;  /* 0x00480000be3c783b */ /* 0x000fee0000000200 */
[----:B------:R-:W-:Y:S08]  /*3af0*/  HMMA.16816.F32.BF16 R84, R20, R40, R24 ;  /* 0x000000281454723c */ /* 0x000ff00000041818 */
[C---:B-1----:R-:W-:Y:S01]  /*3b00*/  HMMA.16816.F32.BF16 R24, R12.reuse, R36, R4 ;  /* 0x000000240c18723c */ /* 0x042fe20000041804 */
[----:B------:R-:W1:Y:S07]  /*3b10*/  LDSM.16.M88.4 R4, [R193+0x8000] ;  /* 0x00800000c104783b */ /* 0x000e6e0000000200 */
[----:B------:R-:W-:Y:S08]  /*3b20*/  HMMA.16816.F32.BF16 R28, R12, R38, R28 ;  /* 0x000000260c1c723c */ /* 0x000ff0000004181c */
[----:B----4-:R-:W-:Y:S08]  /*3b30*/  HMMA.16816.F32.BF16 R32, R16, R52, R32 ;  /* 0x000000341020723c */ /* 0x010ff00000041820 */
[----:B--2---:R-:W-:Y:S08]  /*3b40*/  HMMA.16816.F32.BF16 R24, R8, R48, R24 ;  /* 0x000000300818723c */ /* 0x004ff00000041818 */
[----:B------:R-:W-:Y:S01]  /*3b50*/  HMMA.16816.F32.BF16 R40, R16, R54, R72 ;  /* 0x000000361028723c */ /* 0x000fe20000041848 */
[----:B------:R-:W2:Y:S04]  /*3b60*/  LDSM.16.M88.4 R72, [R197] ;  /* 0x00000000c548783b */ /* 0x000ea80000000200 */
[----:B------:R-:W4:Y:S03]  /*3b70*/  LDSM.16.M88.4 R52, [R187+0x4800] ;  /* 0x00480000bb34783b */ /* 0x000f260000000200 */
        /* <DEDUP_REMOVED lines=13> */
[----:B---3--:R-:W-:-:S07]  /*3c50*/  FMUL.FTZ R0, R49, c[0x0][0x320] ;  /* 0x0000c80031007a20 */ /* 0x008fce0000410000 */
[----:B------:R-:W-:Y:S01]  /*3c60*/  HMMA.16816.F32.BF16 R20, R8, R62, R32 ;  /* 0x0000003e0814723c */ /* 0x000fe20000041820 */
[----:B------:R-:W2:Y:S07]  /*3c70*/  LDSM.16.M88.4 R60, [R196] ;  /* 0x00000000c43c783b */ /* 0x000eae0000000200 */
[----:B------:R-:W-:Y:S01]  /*3c80*/  HMMA.16816.F32.BF16 R64, R16, R76, R92 ;  /* 0x0000004c1040723c */ /* 0x000fe2000004185c */
[----:B------:R3:W1:Y:S07]  /*3c90*/  MUFU.TANH R76, R0 ;  /* 0x00000000004c7308 */ /* 0x00066e0000002400 */
[----:B----4-:R-:W-:Y:S01]  /*3ca0*/  HMMA.16816.F32.BF16 R36, R4, R52, R36 ;  /* 0x000000340424723c */ /* 0x010fe20000041824 */
[----:B---3--:R-:W-:-:S04]  /*3cb0*/  FMUL.FTZ R0, R50, c[0x0][0x320] ;  /* 0x0000c80032007a20 */ /* 0x008fc80000410000 */
        /* <DEDUP_REMOVED lines=103> */
.L_x_895:
[----:B--234-:R-:W-:Y:S05]  /*4330*/  BSYNC B0 ;  /* 0x0000000000007941 */ /* 0x01cfea0003800000 */
.L_x_894:
[----:B-1----:R-:W2:Y:S01]  /*4340*/  LDL R0, [R1+0x4] ;  /* 0x0000040001007983 */ /* 0x002ea20000100800 */
[----:B------:R-:W-:-:S03]  /*4350*/  IMAD.IADD R3, R100, 0x1, -R229 ;  /* 0x0000000164037824 */ /* 0x000fc600078e0ae5 */
[----:B------:R-:W-:Y:S04]  /*4360*/  LDSM.16.MT88.4 R28, [R185] ;  /* 0x00000000b91c783b */ /* 0x000fe80000004200 */
[----:B------:R-:W-:Y:S04]  /*4370*/  LDSM.16.MT88.4 R32, [R189+0x2000] ;  /* 0x00200000bd20783b */ /* 0x000fe80000004200 */
[----:B------:R-:W0:Y:S01]  /*4380*/  LDGDEPBAR ;  /* 0x00000000000079af */ /* 0x000e220000000000 */
[----:B--2---:R-:W-:-:S04]  /*4390*/  IMAD.IADD R0, R0, 0x1, R233 ;  /* 0x0000000100007824 */ /* 0x004fc800078e02e9 */
[----:B------:R-:W-:-:S05]  /*43a0*/  @P2 IMAD.HI.U32 R2, R0, c[0x0][0x2c8], RZ ;  /* 0x0000b20000022a27 */ /* 0x000fca00078e00ff */
[----:B------:R-:W-:-:S05]  /*43b0*/  @P2 SHF.R.U32.HI R0, RZ, c[0x0][0x2cc], R2 ;  /* 0x0000b300ff002a19 */ /* 0x000fca0000011602 */
[----:B------:R-:W1:Y:S04]  /*43c0*/  SHFL.IDX PT, R2, R0, RZ, 0x1c1f ;  /* 0x001c1fff00027589 */ /* 0x000e6800000e0000 */
[----:B------:R2:W3:Y:S02]  /*43d0*/  SHFL.IDX PT, R4, R0, 0x1, 0x1c1f ;  /* 0x003c1f0000047f89 */ /* 0x0004e400000e0000 */
[----:B--2---:R-:W-:-:S04]  /*43e0*/  IMAD.MOV.U32 R0, RZ, RZ, -0x40 ;  /* 0xffffffc0ff007424 */ /* 0x004fc800078e00ff */
[----:B------:R-:W-:-:S05]  /*43f0*/  IMAD R0, R68, R0, 0x1 ;  /* 0x0000000144007424 */ /* 0x000fca00078e0200 */
[----:B------:R-:W-:-:S05]  /*4400*/  IADD3 R0, -R229, R0, R230 ;  /* 0x00000000e5007210 */ /* 0x000fca0007ffe1e6 */
[----:B------:R-:W-:-:S04]  /*4410*/  IMAD.IADD R0, R0, 0x1, -R231 ;  /* 0x0000000100007824 */ /* 0x000fc800078e0ae7 */
[C---:B-1----:R-:W-:Y:S02]  /*4420*/  IMAD.IADD R2, R0.reuse, 0x1, R2 ;  /* 0x0000000100027824 */ /* 0x042fe400078e0202 */
[----:B---3--:R-:W-:-:S03]  /*4430*/  IMAD.IADD R0, R0, 0x1, R4 ;  /* 0x0000000100007824 */ /* 0x008fc600078e0204 */
[C---:B------:R-:W-:Y:S02]  /*4440*/  IMNMX R2, R3.reuse, R2, PT ;  /* 0x0000000203027217 */ /* 0x040fe40003800200 */
[----:B------:R-:W-:Y:S02]  /*4450*/  IMNMX R0, R3, R0, PT ;  /* 0x0000000003007217 */ /* 0x000fe40003800200 */
[C---:B------:R-:W-:Y:S02]  /*4460*/  ISETP.GT.AND P0, PT, R2.reuse, RZ, PT ;  /* 0x000000ff0200720c */ /* 0x040fe40003f04270 */
[C---:B------:R-:W-:Y:S02]  /*4470*/  ISETP.GT.AND P6, PT, R2.reuse, 0x1, PT ;  /* 0x000000010200780c */ /* 0x040fe40003fc4270 */
[----:B------:R-:W-:Y:S02]  /*4480*/  ISETP.GT.AND P1, PT, R2, 0x8, PT ;  /* 0x000000080200780c */ /* 0x000fe40003f24270 */
[----:B------:R-:W-:-:S02]  /*4490*/  FSEL R6, R80, -INF , P0 ;  /* 0xff80000050067808 */ /* 0x000fc40000000000 */
[----:B------:R-:W-:Y:S02]  /*44a0*/  ISETP.GT.AND P0, PT, R2, 0x9, PT ;  /* 0x000000090200780c */ /* 0x000fe40003f04270 */
[----:B------:R-:W-:Y:S02]  /*44b0*/  FSEL R7, R76, -INF , P6 ;  /* 0xff8000004c077808 */ /* 0x000fe40003000000 */
[----:B------:R-:W-:Y:S02]  /*44c0*/  FSEL R11, R70, -INF , P1 ;  /* 0xff800000460b7808 */ /* 0x000fe40000800000 */
        /* <DEDUP_REMOVED lines=9> */
[----:B------:R-:W-:Y:S02]  /*4560*/  FMNMX.FTZ R3, R6, R7, !PT ;  /* 0x0000000706037209 */ /* 0x000fe40007810000 */
[C---:B------:R-:W-:Y:S02]  /*4570*/  ISETP.GT.AND P0, PT, R2.reuse, 0x21, PT ;  /* 0x000000210200780c */ /* 0x040fe40003f04270 */
[----:B------:R-:W-:Y:S02]  /*4580*/  FSEL R43, R43, -INF , P6 ;  /* 0xff8000002b2b7808 */ /* 0x000fe40003000000 */
[----:B------:R-:W-:Y:S02]  /*4590*/  FSEL R102, R25, -INF , P1 ;  /* 0xff80000019667808 */ /* 0x000fe40000800000 */
[C---:B------:R-:W-:Y:S02]  /*45a0*/  ISETP.GT.AND P6, PT, R2.reuse, 0x28, PT ;  /* 0x000000280200780c */ /* 0x040fe40003fc4270 */
[----:B------:R-:W-:-:S02]  /*45b0*/  ISETP.GT.AND P1, PT, R2, 0x29, PT ;  /* 0x000000290200780c */ /* 0x000fc40003f24270 */
[----:B------:R-:W-:Y:S02]  /*45c0*/  FMNMX.FTZ R3, R11, R3, !PT ;  /* 0x000000030b037209 */ /* 0x000fe40007810000 */
[----:B------:R-:W-:Y:S02]  /*45d0*/  FSEL R116, R24, -INF , P0 ;  /* 0xff80000018747808 */ /* 0x000fe40000000000 */
[----:B------:R-:W-:Y:S02]  /*45e0*/  ISETP.GT.AND P0, PT, R2, 0x30, PT ;  /* 0x000000300200780c */ /* 0x000fe40003f04270 */
[----:B------:R-:W-:Y:S02]  /*45f0*/  FSEL R124, R18, -INF , P6 ;  /* 0xff800000127c7808 */ /* 0x000fe40003000000 */
[----:B------:R-:W-:Y:S02]  /*4600*/  FSEL R125, R17, -INF , P1 ;  /* 0xff800000117d7808 */ /* 0x000fe40000800000 */
[----:B------:R-:W-:-:S02]  /*4610*/  ISETP.GT.AND P6, PT, R2, 0x31, PT ;  /* 0x000000310200780c */ /* 0x000fc40003fc4270 */
[----:B------:R-:W-:Y:S02]  /*4620*/  ISETP.GT.AND P1, PT, R2, 0x38, PT ;  /* 0x000000380200780c */ /* 0x000fe40003f24270 */
[----:B------:R-:W-:Y:S02]  /*4630*/  FMNMX.FTZ R3, R12, R3, !PT ;  /* 0x000000030c037209 */ /* 0x000fe40007810000 */
[----:B------:R-:W-:Y:S02]  /*4640*/  FSEL R127, R16, -INF , P0 ;  /* 0xff800000107f7808 */ /* 0x000fe40000000000 */
[----:B------:R-:W-:Y:S02]  /*4650*/  ISETP.GT.AND P0, PT, R2, 0x39, PT ;  /* 0x000000390200780c */ /* 0x000fe40003f04270 */
[----:B------:R-:W-:Y:S02]  /*4660*/  FSEL R228, R10, -INF , P6 ;  /* 0xff8000000ae47808 */ /* 0x000fe40003000000 */
[----:B------:R-:W-:-:S02]  /*4670*/  FSEL R240, R9, -INF , P1 ;  /* 0xff80000009f07808 */ /* 0x000fc40000800000 */
[C---:B------:R-:W-:Y:S02]  /*4680*/  ISETP.GT.AND P6, PT, R0.reuse, RZ, PT ;  /* 0x000000ff0000720c */ /* 0x040fe40003fc4270 */
[----:B------:R-:W-:Y:S02]  /*4690*/  ISETP.GT.AND P1, PT, R0, 0x1, PT ;  /* 0x000000010000780c */ /* 0x000fe40003f24270 */
[----:B------:R-:W-:Y:S02]  /*46a0*/  FMNMX.FTZ R3, R37, R3, !PT ;  /* 0x0000000325037209 */ /* 0x000fe40007810000 */
[----:B------:R-:W-:Y:S02]  /*46b0*/  FSEL R241, R8, -INF , P0 ;  /* 0xff80000008f17808 */ /* 0x000fe40000000000 */
[----:B------:R-:W-:Y:S02]  /*46c0*/  ISETP.GT.AND P0, PT, R0, 0x8, PT ;  /* 0x000000080000780c */ /* 0x000fe40003f04270 */
[----:B------:R-:W-:-:S02]  /*46d0*/  FSEL R8, R73, -INF , P6 ;  /* 0xff80000049087808 */ /* 0x000fc40003000000 */
[----:B------:R-:W-:Y:S02]  /*46e0*/  FSEL R10, R72, -INF , P1 ;  /* 0xff800000480a7808 */ /* 0x000fe40000800000 */
        /* <DEDUP_REMOVED lines=31> */
[----:B------:R-:W-:Y:S01]  /*48e0*/  FMNMX.FTZ R2, R103, R2, !PT ;  /* 0x0000000267027209 */ /* 0x000fe20007810000 */
[----:B------:R-:W-:Y:S01]  /*48f0*/  LDSM.16.MT88.4 R24, [R186] ;  /* 0x00000000ba18783b */ /* 0x000fe20000004200 */
        /* <DEDUP_REMOVED lines=10> */
[----:B------:R-:W-:Y:S01]  /*49a0*/  FSEL R126, R20, -INF , P0 ;  /* 0xff800000147e7808 */ /* 0x000fe20000000000 */
[----:B------:R-:W1:Y:S01]  /*49b0*/  SHFL.BFLY PT, R5, R3, 0x2, 0x1f ;  /* 0x0c401f0003057f89 */ /* 0x000e6200000e0000 */
[----:B------:R-:W-:Y:S02]  /*49c0*/  FMNMX.FTZ R2, R117, R2, !PT ;  /* 0x0000000275027209 */ /* 0x000fe40007810000 */
[----:B------:R-:W-:Y:S01]  /*49d0*/  ISETP.GT.AND P0, PT, R0, 0x38, PT ;  /* 0x000000380000780c */ /* 0x000fe20003f04270 */
[----:B------:R-:W-:Y:S01]  /*49e0*/  LDSM.16.MT88.4 R20, [R189] ;  /* 0x00000000bd14783b */ /* 0x000fe20000004200 */
[----:B------:R-:W-:Y:S02]  /*49f0*/  FSEL R227, R19, -INF , P1 ;  /* 0xff80000013e37808 */ /* 0x000fe40000800000 */
[----:B------:R-:W-:Y:S01]  /*4a00*/  FMNMX.FTZ R2, R126, R2, !PT ;  /* 0x000000027e027209 */ /* 0x000fe20007810000 */
[----:B------:R-:W-:Y:S01]  /*4a10*/  LDSM.16.MT88.4 R16, [R188] ;  /* 0x00000000bc10783b */ /* 0x000fe20000004200 */
[----:B------:R-:W-:-:S02]  /*4a20*/  ISETP.GT.AND P1, PT, R0, 0x39, PT ;  /* 0x000000390000780c */ /* 0x000fc40003f24270 */
[----:B------:R-:W-:Y:S02]  /*4a30*/  FSEL R226, R15, -INF , P0 ;  /* 0xff8000000fe27808 */ /* 0x000fe40000000000 */
[----:B------:R-:W-:Y:S02]  /*4a40*/  FMNMX.FTZ R2, R227, R2, !PT ;  /* 0x00000002e3027209 */ /* 0x000fe40007810000 */
[----:B------:R-:W-:Y:S02]  /*4a50*/  FSEL R234, R14, -INF , P1 ;  /* 0xff8000000eea7808 */ /* 0x000fe40000800000 */
[----:B------:R-:W-:-:S04]  /*4a60*/  FMNMX.FTZ R2, R226, R2, !PT ;  /* 0x00000002e2027209 */ /* 0x000fc80007810000 */
[----:B------:R-:W-:Y:S02]  /*4a70*/  FMNMX.FTZ R2, R234, R2, !PT ;  /* 0x00000002ea027209 */ /* 0x000fe40007810000 */
[----:B-1----:R-:W-:-:S03]  /*4a80*/  FMNMX.FTZ R0, R3, R5, !PT ;  /* 0x0000000503007209 */ /* 0x002fc60007810000 */
[----:B------:R-:W1:Y:S04]  /*4a90*/  SHFL.BFLY PT, R4, R2, 0x2, 0x1f ;  /* 0x0c401f0002047f89 */ /* 0x000e6800000e0000 */
[----:B------:R-:W2:Y:S01]  /*4aa0*/  SHFL.BFLY PT, R5, R0, 0x1, 0x1f ;  /* 0x0c201f0000057f89 */ /* 0x000ea200000e0000 */
[----:B-1----:R-:W-:Y:S02]  /*4ab0*/  FMNMX.FTZ R3, R2, R4, !PT ;  /* 0x0000000402037209 */ /* 0x002fe40007810000 */
[----:B--2---:R-:W-:-:S03]  /*4ac0*/  FMNMX.FTZ R101, R0, R5, !PT ;  /* 0x0000000500657209 */ /* 0x004fc60007810000 */
[----:B------:R-:W1:Y:S01]  /*4ad0*/  SHFL.BFLY PT, R4, R3, 0x1, 0x1f ;  /* 0x0c201f0003047f89 */ /* 0x000e6200000e0000 */
[C---:B------:R-:W-:Y:S01]  /*4ae0*/  FSETP.NEU.FTZ.AND P0, PT, R101.reuse, -INF , PT ;  /* 0xff8000006500780b */ /* 0x040fe20003f1d000 */
[----:B------:R-:W-:-:S05]  /*4af0*/  FMUL.FTZ R2, R101, c[0x0][0x2d0] ;  /* 0x0000b40065027a20 */ /* 0x000fca0000410000 */
[----:B------:R-:W-:-:S05]  /*4b00*/  FSEL R2, R2, RZ, P0 ;  /* 0x000000ff02027208 */ /* 0x000fca0000000000 */
[----:B------:R-:W-:-:S04]  /*4b10*/  FFMA.FTZ R0, R6, c[0x0][0x2d0], -R2 ;  /* 0x0000b40006007a23 */ /* 0x000fc80000010802 */
[----:B------:R2:W-:Y:S01]  /*4b20*/  MUFU.EX2 R213, R0 ;  /* 0x0000000000d57308 */ /* 0x0005e20000000800 */
[----:B-1----:R-:W-:Y:S01]  /*4b30*/  FMNMX.FTZ R100, R3, R4, !PT ;  /* 0x0000000403647209 */ /* 0x002fe20007810000 */
[----:B------:R-:W-:-:S03]  /*4b40*/  FFMA.FTZ R3, R11, c[0x0][0x2d0], -R2 ;  /* 0x0000b4000b037a23 */ /* 0x000fc60000010802 */
[----:B------:R-:W-:-:S03]  /*4b50*/  FSETP.NEU.FTZ.AND P0, PT, R100, -INF , PT ;  /* 0xff8000006400780b */ /* 0x000fc60003f1d000 */
[----:B------:R1:W-:Y:S01]  /*4b60*/  MUFU.EX2 R211, R3 ;  /* 0x0000000300d37308 */ /* 0x0003e20000000800 */
[----:B--2---:R-:W-:-:S07]  /*4b70*/  FFMA.FTZ R0, R7, c[0x0][0x2d0], -R2 ;  /* 0x0000b40007007a23 */ /* 0x004fce0000010802 */
[----:B------:R2:W3:Y:S01]  /*4b80*/  MUFU.EX2 R214, R0 ;  /* 0x0000000000d67308 */ /* 0x0004e20000000800 */
[----:B-1----:R-:W-:-:S07]  /*4b90*/  FFMA.FTZ R3, R12, c[0x0][0x2d0], -R2 ;  /* 0x0000b4000c037a23 */ /* 0x002fce0000010802 */
[----:B------:R1:W4:Y:S01]  /*4ba0*/  MUFU.EX2 R210, R3 ;  /* 0x0000000300d27308 */ /* 0x0003220000000800 */
[----:B--2---:R-:W-:Y:S01]  /*4bb0*/  FMUL.FTZ R0, R100, c[0x0][0x2d0] ;  /* 0x0000b40064007a20 */ /* 0x004fe20000410000 */
[----:B---3--:R-:W-:-:S04]  /*4bc0*/  F2FP.BF16.PACK_AB R4, R214, R213 ;  /* 0x000000d5d604723e */ /* 0x008fc800000010ff */
[----:B------:R-:W-:-:S05]  /*4bd0*/  FSEL R0, R0, RZ, P0 ;  /* 0x000000ff00007208 */ /* 0x000fca0000000000 */
[----:B-1----:R-:W-:Y:S01]  /*4be0*/  FFMA.FTZ R3, R8, c[0x0][0x2d0], -R0 ;  /* 0x0000b40008037a23 */ /* 0x002fe20000010800 */
[----:B----4-:R-:W-:-:S03]  /*4bf0*/  F2FP.BF16.PACK_AB R6, R210, R211 ;  /* 0x000000d3d206723e */ /* 0x010fc600000010ff */
[----:B------:R1:W-:Y:S02]  /*4c00*/  MUFU.EX2 R212, R3 ;  /* 0x0000000300d47308 */ /* 0x0003e40000000800 */
[----:B-1----:R-:W-:-:S06]  /*4c10*/  FFMA.FTZ R3, R10, c[0x0][0x2d0], -R0 ;  /* 0x0000b4000a037a23 */ /* 0x002fcc0000010800 */
[----:B------:R1:W2:Y:S02]  /*4c20*/  MUFU.EX2 R252, R3 ;  /* 0x0000000300fc7308 */ /* 0x0002a40000000800 */
[--C-:B-1----:R-:W-:Y:S01]  /*4c30*/  FFMA.FTZ R3, R9, c[0x0][0x2d0], -R0.reuse ;  /* 0x0000b40009037a23 */ /* 0x102fe20000010800 */
[----:B--2---:R-:W-:Y:S01]  /*4c40*/  F2FP.BF16.PACK_AB R5, R252, R212 ;  /* 0x000000d4fc05723e */ /* 0x004fe200000010ff */
[----:B------:R-:W-:Y:S04]  /*4c50*/  LDSM.16.MT88.4 R8, [R186+0x2000] ;  /* 0x00200000ba08783b */ /* 0x000fe80000004200 */
[----:B------:R1:W-:Y:S02]  /*4c60*/  MUFU.EX2 R251, R3 ;  /* 0x0000000300fb7308 */ /* 0x0003e40000000800 */
[----:B-1----:R-:W-:-:S02]  /*4c70*/  FFMA.FTZ R3, R13, c[0x0][0x2d0], -R0 ;  /* 0x0000b4000d037a23 */ /* 0x002fc40000010800 */
        /* <DEDUP_REMOVED lines=12> */
[----:B------:R-:W3:Y:S07]  /*4d40*/  LDSM.16.MT88.4 R16, [R186+0x4000] ;  /* 0x00400000ba10783b */ /* 0x000eee0000004200 */
[----:B------:R-:W-:Y:S01]  /*4d50*/  HMMA.16816.F32.BF16 R104, R4, R20, RZ ;  /* 0x000000140468723c */ /* 0x000fe200000418ff */
[----:B--2---:R-:W-:-:S04]  /*4d60*/  FFMA.FTZ R3, R40, c[0x0][0x2d0], -R2 ;  /* 0x0000b40028037a23 */ /* 0x004fc80000010802 */
[----:B------:R2:W-:Y:S03]  /*4d70*/  MUFU.EX2 R247, R3 ;  /* 0x0000000300f77308 */ /* 0x0005e60000000800 */
[C---:B------:R-:W-:Y:S01]  /*4d80*/  HMMA.16816.F32.BF16 R88, R4.reuse, R22, RZ ;  /* 0x000000160458723c */ /* 0x040fe200000418ff */
[----:B------:R-:W3:Y:S07]  /*4d90*/  LDSM.16.MT88.4 R20, [R185+0x4000] ;  /* 0x00400000b914783b */ /* 0x000eee0000004200 */
[----:B-1----:R-:W-:Y:S01]  /*4da0*/  HMMA.16816.F32.BF16 R68, R4, R12, RZ ;  /* 0x0000000c0444723c */ /* 0x002fe200000418ff */
[----:B--2---:R-:W-:-:S07]  /*4db0*/  FFMA.FTZ R3, R43, c[0x0][0x2d0], -R2 ;  /* 0x0000b4002b037a23 */ /* 0x004fce0000010802 */
[C---:B------:R-:W-:Y:S01]  /*4dc0*/  HMMA.16816.F32.BF16 R64, R4.reuse, R14, RZ ;  /* 0x0000000e0440723c */ /* 0x040fe200000418ff */
[----:B------:R-:W1:Y:S01]  /*4dd0*/  LDSM.16.MT88.4 R12, [R189+0x4000] ;  /* 0x00400000bd0c783b */ /* 0x000e620000004200 */
[----:B------:R2:W-:Y:S06]  /*4de0*/  MUFU.EX2 R250, R3 ;  /* 0x0000000300fa7308 */ /* 0x0005ec0000000800 */
[C---:B------:R-:W-:Y:S08]  /*4df0*/  HMMA.16816.F32.BF16 R60, R4.reuse, R8, RZ ;  /* 0x00000008043c723c */ /* 0x040ff000000418ff */
[----:B------:R-:W-:Y:S01]  /*4e00*/  HMMA.16816.F32.BF16 R52, R4, R10, RZ ;  /* 0x0000000a0434723c */ /* 0x000fe200000418ff */
[----:B------:R-:W1:Y:S01]  /*4e10*/  LDSM.16.MT88.4 R8, [R188+0x4000] ;  /* 0x00400000bc08783b */ /* 0x000e620000004200 */
[----:B--2---:R-:W-:-:S04]  /*4e20*/  FFMA.FTZ R3, R36, c[0x0][0x2d0], -R0 ;  /* 0x0000b40024037a23 */ /* 0x004fc80000010800 */
[----:B------:R2:W-:Y:S02]  /*4e30*/  MUFU.EX2 R242, R3 ;  /* 0x0000000300f27308 */ /* 0x0005e40000000800 */
[C---:B------:R-:W-:Y:S08]  /*4e40*/  HMMA.16816.F32.BF16 R76, R4.reuse, R24, RZ ;  /* 0x00000018044c723c */ /* 0x040ff000000418ff */
[----:B------:R-:W-:Y:S01]  /*4e50*/  HMMA.16816.F32.BF16 R92, R4, R26, RZ ;  /* 0x0000001a045c723c */ /* 0x000fe200000418ff */
[----:B------:R-:W1:Y:S01]  /*4e60*/  LDSM.16.MT88.4 R24, [R189+0x800] ;  /* 0x00080000bd18783b */ /* 0x000e620000004200 */
[----:B--2---:R-:W-:-:S06]  /*4e70*/  FFMA.FTZ R3, R41, c[0x0][0x2d0], -R0 ;  /* 0x0000b40029037a23 */ /* 0x004fcc0000010800 */
[C---:B---3--:R-:W-:Y:S01]  /*4e80*/  HMMA.16816.F32.BF16 R44, R4.reuse, R28, RZ ;  /* 0x0000001c042c723c */ /* 0x048fe200000418ff */
[----:B------:R2:W3:Y:S07]  /*4e90*/  MUFU.EX2 R245, R3 ;  /* 0x0000000300f57308 */ /* 0x0004ee0000000800 */
[C---:B------:R-:W-:Y:S01]  /*4ea0*/  HMMA.16816.F32.BF16 R108, R4.reuse, R30, RZ ;  /* 0x0000001e046c723c */ /* 0x040fe200000418ff */
[----:B------:R-:W1:Y:S07]  /*4eb0*/  LDSM.16.MT88.4 R28, [R186+0x800] ;  /* 0x00080000ba1c783b */ /* 0x000e6e0000004200 */
[----:B------:R-:W-:Y:S01]  /*4ec0*/  HMMA.16816.F32.BF16 R56, R4, R32, RZ ;  /* 0x000000200438723c */ /* 0x000fe200000418ff */
[----:B--2---:R-:W-:-:S04]  /*4ed0*/  FFMA.FTZ R3, R39, c[0x0][0x2d0], -R0 ;  /* 0x0000b40027037a23 */ /* 0x004fc80000010800 */
[----:B------:R2:W-:Y:S03]  /*4ee0*/  MUFU.EX2 R244, R3 ;  /* 0x0000000300f47308 */ /* 0x0005e60000000800 */
[C---:B------:R-:W-:Y:S01]  /*4ef0*/  HMMA.16816.F32.BF16 R48, R4.reuse, R34, RZ ;  /* 0x000000220430723c */ /* 0x040fe200000418ff */
[----:B------:R-:W3:Y:S07]  /*4f00*/  LDSM.16.MT88.4 R32, [R185+0x800] ;  /* 0x00080000b920783b */ /* 0x000eee0000004200 */
[----:B------:R-:W-:Y:S01]  /*4f10*/  HMMA.16816.F32.BF16 R36, R4, R16, RZ ;  /* 0x000000100424723c */ /* 0x000fe200000418ff */
[----:B--2---:R-:W-:-:S07]  /*4f20*/  FFMA.FTZ R3, R42, c[0x0][0x2d0], -R0 ;  /* 0x0000b4002a037a23 */ /* 0x004fce0000010800 */
[C---:B------:R-:W-:Y:S01]  /*4f30*/  HMMA.16816.F32.BF16 R128, R4.reuse, R18, RZ ;  /* 0x000000120480723c */ /* 0x040fe200000418ff */
[----:B------:R-:W2:Y:S01]  /*4f40*/  LDSM.16.MT88.4 R16, [R185+0x2800] ;  /* 0x00280000b910783b */ /* 0x000ea20000004200 */
[----:B------:R1:W1:Y:S06]  /*4f50*/  MUFU.EX2 R246, R3 ;  /* 0x0000000300f67308 */ /* 0x00026c0000000800 */
[C---:B------:R-:W-:Y:S08]  /*4f60*/  HMMA.16816.F32.BF16 R112, R4.reuse, R20, RZ ;  /* 0x000000140470723c */ /* 0x040ff000000418ff */
[----:B------:R-:W-:Y:S01]  /*4f70*/  HMMA.16816.F32.BF16 R120, R4, R22, RZ ;  /* 0x000000160478723c */ /* 0x000fe200000418ff */
[----:B------:R-:W2:Y:S01]  /*4f80*/  LDSM.16.MT88.4 R20, [R188+0x800] ;  /* 0x00080000bc14783b */ /* 0x000ea20000004200 */
[----:B-1----:R-:W-:-:S04]  /*4f90*/  FFMA.FTZ R3, R102, c[0x0][0x2d0], -R2 ;  /* 0x0000b40066037a23 */ /* 0x002fc80000010802 */
[----:B------:R1:W-:Y:S02]  /*4fa0*/  MUFU.EX2 R218, R3 ;  /* 0x0000000300da7308 */ /* 0x0003e40000000800 */
[C---:B------:R-:W-:Y:S08]  /*4fb0*/  HMMA.16816.F32.BF16 R132, R4.reuse, R12, RZ ;  /* 0x0000000c0484723c */ /* 0x040ff000000418ff */
[----:B------:R-:W-:Y:S01]  /*4fc0*/  HMMA.16816.F32.BF16 R144, R4, R14, RZ ;  /* 0x0000000e0490723c */ /* 0x000fe200000418ff */
[----:B------:R-:W2:Y:S01]  /*4fd0*/  LDSM.16.MT88.4 R12, [R186+0x2800] ;  /* 0x00280000ba0c783b */ /* 0x000ea20000004200 */
[----:B-1----:R-:W-:-:S06]  /*4fe0*/  FFMA.FTZ R3, R116, c[0x0][0x2d0], -R2 ;  /* 0x0000b40074037a23 */ /* 0x002fcc0000010802 */
[C---:B------:R-:W-:Y:S01]  /*4ff0*/  HMMA.16816.F32.BF16 R148, R4.reuse, R8, RZ ;  /* 0x000000080494723c */ /* 0x040fe200000418ff */
[----:B------:R-:W-:Y:S01]  /*5000*/  IMAD.MOV.U32 R116, RZ, RZ, R214 ;  /* 0x000000ffff747224 */ /* 0x000fe200078e00d6 */
[----:B------:R1:W1:Y:S06]  /*5010*/  MUFU.EX2 R217, R3 ;  /* 0x0000000300d97308 */ /* 0x00026c0000000800 */
[----:B------:R-:W-:Y:S01]  /*5020*/  HMMA.16816.F32.BF16 R140, R4, R10, RZ ;  /* 0x0000000a048c723c */ /* 0x000fe200000418ff */
[----:B------:R-:W2:Y:S06]  /*5030*/  LDSM.16.MT88.4 R8, [R189+0x2800] ;  /* 0x00280000bd08783b */ /* 0x000eac0000004200 */
[----:B----4-:R-:W-:-:S02]  /*5040*/  F2FP.BF16.PACK_AB R4, R249, R248 ;  /* 0x000000f8f904723e */ /* 0x010fc400000010ff */
[----:B---3--:R-:W-:Y:S01]  /*5050*/  F2FP.BF16.PACK_AB R5, R245, R242 ;  /* 0x000000f2f505723e */ /* 0x008fe200000010ff */
[--C-:B-1----:R-:W-:Y:S01]  /*5060*/  FFMA.FTZ R3, R124, c[0x0][0x2d0], -R2.reuse ;  /* 0x0000b4007c037a23 */ /* 0x102fe20000010802 */
[----:B------:R-:W-:Y:S01]  /*5070*/  F2FP.BF16.PACK_AB R6, R250, R247 ;  /* 0x000000f7fa06723e */ /* 0x000fe200000010ff */
[----:B------:R-:W-:Y:S01]  /*5080*/  IMAD.MOV.U32 R124, RZ, RZ, R209 ;  /* 0x000000ffff7c7224 */ /* 0x000fe200078e00d1 */
[----:B------:R-:W-:Y:S01]  /*5090*/  F2FP.BF16.PACK_AB R7, R246, R244 ;  /* 0x000000f4f607723e */ /* 0x000fe200000010ff */
[----:B------:R1:W-:Y:S06]  /*50a0*/  MUFU.EX2 R216, R3 ;  /* 0x0000000300d87308 */ /* 0x0003ec0000000800 */
[C---:B------:R-:W-:Y:S08]  /*50b0*/  HMMA.16816.F32.BF16 R172, R4.reuse, R24, R104 ;  /* 0x0000001804ac723c */ /* 0x040ff00000041868 */
[----:B------:R-:W-:Y:S01]  /*50c0*/  HMMA.16816.F32.BF16 R164, R4, R26, R88 ;  /* 0x0000001a04a4723c */ /* 0x000fe20000041858 */
[----:B------:R-:W3:Y:S01]  /*50d0*/  LDSM.16.MT88.4 R24, [R185+0x4800] ;  /* 0x00480000b918783b */ /* 0x000ee20000004200 */
[----:B-1----:R-:W-:-:S02]  /*50e0*/  FFMA.FTZ R3, R125, c[0x0][0x2d0], -R2 ;  /* 0x0000b4007d037a23 */ /* 0x002fc40000010802 */
[----:B-----5:R-:W-:Y:S02]  /*50f0*/  IMAD.MOV.U32 R125, RZ, RZ, R208 ;  /* 0x000000ffff7d7224 */ /* 0x020fe400078e00d0 */
[----:B------:R1:W-:Y:S02]  /*5100*/  MUFU.EX2 R215, R3 ;  /* 0x0000000300d77308 */ /* 0x0003e40000000800 */
[C---:B------:R-:W-:Y:S08]  /*5110*/  HMMA.16816.F32.BF16 R176, R4.reuse, R28, R76 ;  /* 0x0000001c04b0723c */ /* 0x040ff0000004184c */
[----:B------:R-:W-:Y:S01]  /*5120*/  HMMA.16816.F32.BF16 R180, R4, R30, R92 ;  /* 0x0000001e04b4723c */ /* 0x000fe2000004185c */
[----:B------:R-:W4:Y:S01]  /*5130*/  LDSM.16.MT88.4 R28, [R188+0x2800] ;  /* 0x00280000bc1c783b */ /* 0x000f220000004200 */
[----:B-1----:R-:W-:-:S06]  /*5140*/  FFMA.FTZ R3, R103, c[0x0][0x2d0], -R0 ;  /* 0x0000b40067037a23 */ /* 0x002fcc0000010800 */
[C---:B------:R-:W-:Y:S01]  /*5150*/  HMMA.16816.F32.BF16 R168, R4.reuse, R34, R96 ;  /* 0x0000002204a8723c */ /* 0x040fe20000041860 */
[----:B------:R1:W-:Y:S07]  /*5160*/  MUFU.EX2 R214, R3 ;  /* 0x0000000300d67308 */ /* 0x0003ee0000000800 */
[C---:B--2---:R-:W-:Y:S08]  /*5170*/  HMMA.16816.F32.BF16 R136, R4.reuse, R16, R68 ;  /* 0x000000100488723c */ /* 0x044ff00000041844 */
[----:B------:R-:W-:Y:S01]  /*5180*/  HMMA.16816.F32.BF16 R96, R4, R18, R64 ;  /* 0x000000120460723c */ /* 0x000fe20000041840 */
[----:B------:R-:W2:Y:S01]  /*5190*/  LDSM.16.MT88.4 R16, [R186+0x4800] ;  /* 0x00480000ba10783b */ /* 0x000ea20000004200 */
[----:B-1----:R-:W-:-:S06]  /*51a0*/  FFMA.FTZ R3, R118, c[0x0][0x2d0], -R0 ;  /* 0x0000b40076037a23 */ /* 0x002fcc0000010800 */
[C---:B------:R-:W-:Y:S08]  /*51b0*/  HMMA.16816.F32.BF16 R160, R4.reuse, R20, R72 ;  /* 0x0000001404a0723c */ /* 0x040ff00000041848 */
[C---:B------:R-:W-:Y:S08]  /*51c0*/  HMMA.16816.F32.BF16 R92, R4.reuse, R12, R60 ;  /* 0x0000000c045c723c */ /* 0x040ff0000004183c */
[C---:B------:R-:W-:Y:S01]  /*51d0*/  HMMA.16816.F32.BF16 R88, R4.reuse, R14, R52 ;  /* 0x0000000e0458723c */ /* 0x040fe20000041834 */
[----:B------:R-:W1:Y:S07]  /*51e0*/  LDSM.16.MT88.4 R12, [R189+0x4800] ;  /* 0x00480000bd0c783b */ /* 0x000e6e0000004200 */
[C---:B------:R-:W-:Y:S08]  /*51f0*/  HMMA.16816.F32.BF16 R76, R4.reuse, R8, R56 ;  /* 0x00000008044c723c */ /* 0x040ff00000041838 */
[C---:B------:R-:W-:Y:S01]  /*5200*/  HMMA.16816.F32.BF16 R72, R4.reuse, R10, R48 ;  /* 0x0000000a0448723c */ /* 0x040fe20000041830 */
[----:B------:R-:W1:Y:S07]  /*5210*/  LDSM.16.MT88.4 R8, [R188+0x4800] ;  /* 0x00480000bc08783b */ /* 0x000e6e0000004200 */
[C---:B---3--:R-:W-:Y:S08]  /*5220*/  HMMA.16816.F32.BF16 R56, R4.reuse, R24, R112 ;  /* 0x000000180438723c */ /* 0x048ff00000041870 */
[C---:B------:R-:W-:Y:S01]  /*5230*/  HMMA.16816.F32.BF16 R48, R4.reuse, R26, R120 ;  /* 0x0000001a0430723c */ /* 0x040fe20000041878 */
[----:B------:R-:W3:Y:S07]  /*5240*/  LDSM.16.MT88.4 R24, [R185+0x1000] ;  /* 0x00100000b918783b */ /* 0x000eee0000004200 */
[C---:B----4-:R-:W-:Y:S07]  /*5250*/  HMMA.16816.F32.BF16 R40, R4.reuse, R30, R108 ;  /* 0x0000001e0428723c */ /* 0x050fee000004186c */
[----:B------:R-:W-:Y:S01]  /*5260*/  IMAD.MOV.U32 R111, RZ, RZ, R213 ;  /* 0x000000ffff6f7224 */ /* 0x000fe200078e00d5 */
[----:B------:R-:W-:Y:S01]  /*5270*/  HMMA.16816.F32.BF16 R152, R4, R22, R84 ;  /* 0x000000160498723c */ /* 0x000fe20000041854 */
[----:B------:R4:W1:Y:S01]  /*5280*/  MUFU.EX2 R213, R3 ;  /* 0x0000000300d57308 */ /* 0x0008620000000800 */
[----:B------:R-:W-:Y:S01]  /*5290*/  IMAD.MOV.U32 R110, RZ, RZ, R212 ;  /* 0x000000ffff6e7224 */ /* 0x000fe200078e00d4 */
[----:B------:R-:W3:Y:S01]  /*52a0*/  LDSM.16.MT88.4 R20, [R189+0x1000] ;  /* 0x00100000bd14783b */ /* 0x000ee20000004200 */
[----:B------:R-:W-:-:S02]  /*52b0*/  IMAD.MOV.U32 R109, RZ, RZ, R211 ;  /* 0x000000ffff6d7224 */ /* 0x000fc400078e00d3 */
[----:B------:R-:W-:Y:S02]  /*52c0*/  IMAD.MOV.U32 R108, RZ, RZ, R210 ;  /* 0x000000ffff6c7224 */ /* 0x000fe400078e00d2 */
[C---:B------:R-:W-:Y:S01]  /*52d0*/  HMMA.16816.F32.BF16 R156, R4.reuse, R32, R80 ;  /* 0x00000020049c723c */ /* 0x040fe20000041850 */
[----:B------:R-:W3:Y:S07]  /*52e0*/  LDSM.16.MT88.4 R32, [R186+0x1000] ;  /* 0x00100000ba20783b */ /* 0x000eee0000004200 */
[----:B--2---:R-:W-:Y:S01]  /*52f0*/  HMMA.16816.F32.BF16 R68, R4, R16, R36 ;  /* 0x000000100444723c */ /* 0x004fe20000041824 */
[----:B----4-:R-:W-:-:S04]  /*5300*/  FFMA.FTZ R3, R119, c[0x0][0x2d0], -R0 ;  /* 0x0000b40077037a23 */ /* 0x010fc80000010800 */
[----:B------:R2:W-:Y:S03]  /*5310*/  MUFU.EX2 R212, R3 ;  /* 0x0000000300d47308 */ /* 0x0005e60000000800 */
[C---:B------:R-:W-:Y:S01]  /*5320*/  HMMA.16816.F32.BF16 R80, R4.reuse, R18, R128 ;  /* 0x000000120450723c */ /* 0x040fe20000041880 */
[----:B------:R-:W4:Y:S07]  /*5330*/  LDSM.16.MT88.4 R16, [R188+0x1000] ;  /* 0x00100000bc10783b */ /* 0x000f2e0000004200 */
[----:B------:R-:W-:Y:S01]  /*5340*/  HMMA.16816.F32.BF16 R44, R4, R28, R44 ;  /* 0x0000001c042c723c */ /* 0x000fe2000004182c */
[----:B------:R-:W-:Y:S01]  /*5350*/  LDSM.16.MT88.4 R28, [R188+0x3000] ;  /* 0x00300000bc1c783b */ /* 0x000fe20000004200 */
[----:B--2---:R-:W-:-:S06]  /*5360*/  FFMA.FTZ R3, R117, c[0x0][0x2d0], -R0 ;  /* 0x0000b40075037a23 */ /* 0x004fcc0000010800 */
[C---:B-1----:R-:W-:Y:S01]  /*5370*/  HMMA.16816.F32.BF16 R84, R4.reuse, R12, R132 ;  /* 0x0000000c0454723c */ /* 0x042fe20000041884 */
[----:B------:R1:W2:Y:S01]  /*5380*/  MUFU.EX2 R103, R3 ;  /* 0x0000000300677308 */ /* 0x0002a20000000800 */
[----:B------:R-:W-:Y:S06]  /*5390*/  LDSM.16.MT88.4 R132, [R188+0x1800] ;  /* 0x00180000bc84783b */ /* 0x000fec0000004200 */
[C---:B------:R-:W-:Y:S01]  /*53a0*/  HMMA.16816.F32.BF16 R64, R4.reuse, R14, R144 ;  /* 0x0000000e0440723c */ /* 0x040fe20000041890 */
[----:B------:R-:W4:Y:S07]  /*53b0*/  LDSM.16.MT88.4 R12, [R185+0x3000] ;  /* 0x00300000b90c783b */ /* 0x000f2e0000004200 */
[----:B------:R-:W-:Y:S01]  /*53c0*/  HMMA.16816.F32.BF16 R52, R4, R8, R148 ;  /* 0x000000080434723c */ /* 0x000fe20000041894 */
[----:B-1----:R-:W-:-:S04]  /*53d0*/  FFMA.FTZ R3, R127, c[0x0][0x2d0], -R2 ;  /* 0x0000b4007f037a23 */ /* 0x002fc80000010802 */
[----:B------:R1:W-:Y:S03]  /*53e0*/  MUFU.EX2 R102, R3 ;  /* 0x0000000300667308 */ /* 0x0003e60000000800 */
[----:B------:R-:W-:Y:S01]  /*53f0*/  HMMA.16816.F32.BF16 R36, R4, R10, R140 ;  /* 0x0000000a0424723c */ /* 0x000fe2000004188c */
[----:B------:R-:W-:Y:S06]  /*5400*/  LDSM.16.MT88.4 R8, [R186+0x3000] ;  /* 0x00300000ba08783b */ /* 0x000fec0000004200 */
[----:B------:R-:W-:-:S02]  /*5410*/  F2FP.BF16.PACK_AB R4, R217, R218 ;  /* 0x000000dad904723e */ /* 0x000fc400000010ff */
[----:B------:R-:W-:Y:S02]  /*5420*/  F2FP.BF16.PACK_AB R5, R213, R214 ;  /* 0x000000d6d505723e */ /* 0x000fe400000010ff */
[----:B------:R-:W-:Y:S02]  /*5430*/  F2FP.BF16.PACK_AB R6, R215, R216 ;  /* 0x000000d8d706723e */ /* 0x000fe400000010ff */
[----:B--2---:R-:W-:Y:S01]  /*5440*/  F2FP.BF16.PACK_AB R7, R103, R212 ;  /* 0x000000d46707723e */ /* 0x004fe200000010ff */
[----:B-1----:R-:W-:Y:S02]  /*5450*/  FFMA.FTZ R3, R228, c[0x0][0x2d0], -R2 ;  /* 0x0000b400e4037a23 */ /* 0x002fe40000010802 */
[----:B------:R-:W-:-:S04]  /*5460*/  IMAD.MOV.U32 R228, RZ, RZ, R124 ;  /* 0x000000ffffe47224 */ /* 0x000fc800078e007c */
[C---:B---3--:R-:W-:Y:S08]  /*5470*/  HMMA.16816.F32.BF16 R104, R4.reuse, R24, R156 ;  /* 0x000000180468723c */ /* 0x048ff0000004189c */
[C---:B------:R-:W-:Y:S01]  /*5480*/  HMMA.16816.F32.BF16 R60, R4.reuse, R26, R168 ;  /* 0x0000001a043c723c */ /* 0x040fe200000418a8 */
[----:B------:R-:W1:Y:S07]  /*5490*/  LDSM.16.MT88.4 R24, [R189+0x3000] ;  /* 0x00300000bd18783b */ /* 0x000e6e0000004200 */
[C---:B------:R-:W-:Y:S08]  /*54a0*/  HMMA.16816.F32.BF16 R120, R4.reuse, R20, R172 ;  /* 0x000000140478723c */ /* 0x040ff000000418ac */
[C---:B------:R-:W-:Y:S01]  /*54b0*/  HMMA.16816.F32.BF16 R128, R4.reuse, R22, R164 ;  /* 0x000000160480723c */ /* 0x040fe200000418a4 */
[----:B------:R-:W2:Y:S07]  /*54c0*/  LDSM.16.MT88.4 R20, [R185+0x5000] ;  /* 0x00500000b914783b */ /* 0x000eae0000004200 */
[C---:B------:R-:W-:Y:S08]  /*54d0*/  HMMA.16816.F32.BF16 R112, R4.reuse, R32, R176 ;  /* 0x000000200470723c */ /* 0x040ff000000418b0 */
[C---:B------:R-:W-:Y:S08]  /*54e0*/  HMMA.16816.F32.BF16 R32, R4.reuse, R34, R180 ;  /* 0x000000220420723c */ /* 0x040ff000000418b4 */
[C---:B----4-:R-:W-:Y:S08]  /*54f0*/  HMMA.16816.F32.BF16 R208, R4.reuse, R16, R160 ;  /* 0x0000001004d0723c */ /* 0x050ff000000418a0 */
[C---:B------:R-:W-:Y:S01]  /*5500*/  HMMA.16816.F32.BF16 R180, R4.reuse, R18, R152 ;  /* 0x0000001204b4723c */ /* 0x040fe20000041898 */
[----:B------:R-:W3:Y:S07]  /*5510*/  LDSM.16.MT88.4 R16, [R186+0x5000] ;  /* 0x00500000ba10783b */ /* 0x000eee0000004200 */
[C---:B------:R-:W-:Y:S08]  /*5520*/  HMMA.16816.F32.BF16 R172, R4.reuse, R12, R136 ;  /* 0x0000000c04ac723c */ /* 0x040ff00000041888 */
[C---:B------:R-:W-:Y:S01]  /*5530*/  HMMA.16816.F32.BF16 R176, R4.reuse, R14, R96 ;  /* 0x0000000e04b0723c */ /* 0x040fe20000041860 */
[----:B------:R-:W4:Y:S07]  /*5540*/  LDSM.16.MT88.4 R12, [R189+0x5000] ;  /* 0x00500000bd0c783b */ /* 0x000f2e0000004200 */
[C---:B-1----:R-:W-:Y:S01]  /*5550*/  HMMA.16816.F32.BF16 R156, R4.reuse, R26, R72 ;  /* 0x0000001a049c723c */ /* 0x042fe20000041848 */
[----:B------:R1:W1:Y:S01]  /*5560*/  MUFU.EX2 R26, R3 ;  /* 0x00000003001a7308 */ /* 0x0002620000000800 */
[----:B------:R-:W-:Y:S05]  /*5570*/  LDSM.16.MT88.4 R72, [R185+0x5800] ;  /* 0x00580000b948783b */ /* 0x000fea0000004200 */
[----:B------:R-:W-:Y:S01]  /*5580*/  IMAD.MOV.U32 R27, RZ, RZ, R125 ;  /* 0x000000ffff1b7224 */ /* 0x000fe200078e007d */
[C---:B------:R-:W-:Y:S08]  /*5590*/  HMMA.16816.F32.BF16 R168, R4.reuse, R8, R92 ;  /* 0x0000000804a8723c */ /* 0x040ff0000004185c */
[C---:B------:R-:W-:Y:S01]  /*55a0*/  HMMA.16816.F32.BF16 R164, R4.reuse, R10, R88 ;  /* 0x0000000a04a4723c */ /* 0x040fe20000041858 */
[--C-:B-1----:R-:W-:Y:S01]  /*55b0*/  FFMA.FTZ R3, R240, c[0x0][0x2d0], -R2.reuse ;  /* 0x0000b400f0037a23 */ /* 0x102fe20000010802 */
[----:B------:R-:W1:Y:S01]  /*55c0*/  LDSM.16.MT88.4 R8, [R188+0x5000] ;  /* 0x00500000bc08783b */ /* 0x000e620000004200 */
[----:B------:R-:W-:Y:S01]  /*55d0*/  FFMA.FTZ R2, R241, c[0x0][0x2d0], -R2 ;  /* 0x0000b400f1027a23 */ /* 0x000fe20000010802 */
[----:B------:R-:W-:Y:S01]  /*55e0*/  F2FP.BF16.PACK_AB R96, R26, R102 ;  /* 0x000000661a60723e */ /* 0x000fe200000010ff */
[----:B------:R-:W-:Y:S01]  /*55f0*/  IMAD.MOV.U32 R241, RZ, RZ, R110 ;  /* 0x000000fffff17224 */ /* 0x000fe200078e006e */
[----:B------:R-:W-:Y:S01]  /*5600*/  LDSM.16.MT88.4 R88, [R189+0x5800] ;  /* 0x00580000bd58783b */ /* 0x000fe20000004200 */
[----:B------:R-:W-:Y:S01]  /*5610*/  IMAD.MOV.U32 R240, RZ, RZ, R108 ;  /* 0x000000fffff07224 */ /* 0x000fe200078e006c */
[C---:B------:R-:W-:Y:S01]  /*5620*/  HMMA.16816.F32.BF16 R160, R4.reuse, R24, R76 ;  /* 0x0000001804a0723c */ /* 0x040fe2000004184c */
[----:B------:R3:W-:Y:S07]  /*5630*/  MUFU.EX2 R24, R2 ;  /* 0x0000000200187308 */ /* 0x0007ee0000000800 */
[C---:B--2---:R-:W-:Y:S01]  /*5640*/  HMMA.16816.F32.BF16 R136, R4.reuse, R20, R56 ;  /* 0x000000140488723c */ /* 0x044fe20000041838 */
[----:B------:R2:W2:Y:S01]  /*5650*/  MUFU.EX2 R25, R3 ;  /* 0x0000000300197308 */ /* 0x0004a20000000800 */
[----:B------:R-:W-:Y:S06]  /*5660*/  LDSM.16.MT88.4 R56, [R189+0x3800] ;  /* 0x00380000bd38783b */ /* 0x000fec0000004200 */
[----:B------:R-:W-:Y:S01]  /*5670*/  HMMA.16816.F32.BF16 R152, R4, R28, R44 ;  /* 0x0000001c0498723c */ /* 0x000fe2000004182c */
[----:B---3--:R-:W-:-:S02]  /*5680*/  FFMA.FTZ R2, R126, c[0x0][0x2d0], -R0 ;  /* 0x0000b4007e027a23 */ /* 0x008fc40000010800 */
[----:B------:R-:W3:Y:S02]  /*5690*/  LDSM.16.MT88.4 R124, [R189+0x1800] ;  /* 0x00180000bd7c783b */ /* 0x000ee40000004200 */
[----:B------:R1:W-:Y:S03]  /*56a0*/  MUFU.EX2 R21, R2 ;  /* 0x0000000200157308 */ /* 0x0003e60000000800 */
[----:B------:R-:W-:Y:S01]  /*56b0*/  HMMA.16816.F32.BF16 R140, R4, R30, R40 ;  /* 0x0000001e048c723c */ /* 0x000fe20000041828 */
[----:B--2---:R-:W-:Y:S01]  /*56c0*/  IMAD.MOV.U32 R3, RZ, RZ, R109 ;  /* 0x000000ffff037224 */ /* 0x004fe200078e006d */
[----:B------:R-:W-:Y:S01]  /*56d0*/  LDSM.16.MT88.4 R40, [R185+0x3800] ;  /* 0x00380000b928783b */ /* 0x000fe20000004200 */
[----:B------:R-:W-:-:S05]  /*56e0*/  F2FP.BF16.PACK_AB R98, R24, R25 ;  /* 0x000000191862723e */ /* 0x000fca00000010ff */
[----:B------:R-:W-:Y:S01]  /*56f0*/  HMMA.16816.F32.BF16 R28, R4, R22, R48 ;  /* 0x00000016041c723c */ /* 0x000fe20000041830 */
[----:B------:R-:W-:Y:S01]  /*5700*/  LDSM.16.MT88.4 R48, [R186+0x3800] ;  /* 0x00380000ba30783b */ /* 0x000fe20000004200 */
[----:B-1----:R-:W-:-:S05]  /*5710*/  FFMA.FTZ R2, R227, c[0x0][0x2d0], -R0 ;  /* 0x0000b400e3027a23 */ /* 0x002fca0000010800 */
[----:B------:R-:W-:Y:S01]  /*5720*/  IMAD.MOV.U32 R23, RZ, RZ, R111 ;  /* 0x000000ffff177224 */ /* 0x000fe200078e006f */
[C---:B------:R-:W-:Y:S01]  /*5730*/  HMMA.16816.F32.BF16 R76, R4.reuse, R16, R68 ;  /* 0x00000010044c723c */ /* 0x040fe20000041844 */
[----:B------:R1:W2:Y:S01]  /*5740*/  MUFU.EX2 R20, R2 ;  /* 0x0000000200147308 */ /* 0x0002a20000000800 */
[----:B------:R-:W-:Y:S01]  /*5750*/  IMAD.MOV.U32 R22, RZ, RZ, R116 ;  /* 0x000000ffff167224 */ /* 0x000fe200078e0074 */
[----:B------:R-:W3:Y:S04]  /*5760*/  LDSM.16.MT88.4 R108, [R185+0x1800] ;  /* 0x00180000b96c783b */ /* 0x000ee80000004200 */
[----:B------:R-:W-:Y:S01]  /*5770*/  LDSM.16.MT88.4 R116, [R186+0x1800] ;  /* 0x00180000ba74783b */ /* 0x000fe20000004200 */
[C---:B------:R-:W-:Y:S03]  /*5780*/  HMMA.16816.F32.BF16 R92, R4.reuse, R18, R80 ;  /* 0x00000012045c723c */ /* 0x040fe60000041850 */
[----:B------:R-:W3:Y:S05]  /*5790*/  LDSM.16.MT88.4 R80, [R186+0x5800] ;  /* 0x00580000ba50783b */ /* 0x000eea0000004200 */
[----:B----4-:R-:W-:Y:S01]  /*57a0*/  HMMA.16816.F32.BF16 R84, R4, R12, R84 ;  /* 0x0000000c0454723c */ /* 0x010fe20000041854 */
[--C-:B-1----:R-:W-:Y:S01]  /*57b0*/  FFMA.FTZ R2, R226, c[0x0][0x2d0], -R0.reuse ;  /* 0x0000b400e2027a23 */ /* 0x102fe20000010800 */
[----:B--2---:R-:W-:Y:S01]  /*57c0*/  F2FP.BF16.PACK_AB R97, R20, R21 ;  /* 0x000000151461723e */ /* 0x004fe200000010ff */
[----:B------:R-:W-:-:S02]  /*57d0*/  FFMA.FTZ R0, R234, c[0x0][0x2d0], -R0 ;  /* 0x0000b400ea007a23 */ /* 0x000fc40000010800 */
[----:B------:R1:W-:Y:S03]  /*57e0*/  MUFU.EX2 R17, R2 ;  /* 0x0000000200117308 */ /* 0x0003e60000000800 */
[C---:B------:R-:W-:Y:S01]  /*57f0*/  HMMA.16816.F32.BF16 R12, R4.reuse, R14, R64 ;  /* 0x0000000e040c723c */ /* 0x040fe20000041840 */
[----:B------:R-:W2:Y:S04]  /*5800*/  LDSM.16.MT88.4 R64, [R188+0x3800] ;  /* 0x00380000bc40783b */ /* 0x000ea80000004200 */
[----:B------:R4:W4:Y:S03]  /*5810*/  MUFU.EX2 R16, R0 ;  /* 0x0000000000107308 */ /* 0x0009260000000800 */
[----:B------:R-:W-:Y:S01]  /*5820*/  HMMA.16816.F32.BF16 R148, R4, R8, R52 ;  /* 0x000000080494723c */ /* 0x000fe20000041834 */
[----:B-1----:R-:W-:-:S07]  /*5830*/  FADD.FTZ R2, R23, R22 ;  /* 0x0000001617027221 */ /* 0x002fce0000010000 */
[----:B------:R-:W-:Y:S01]  /*5840*/  HMMA.16816.F32.BF16 R144, R4, R10, R36 ;  /* 0x0000000a0490723c */ /* 0x000fe20000041824 */
[----:B------:R-:W-:Y:S01]  /*5850*/  FADD.FTZ R2, R3, R2 ;  /* 0x0000000203027221 */ /* 0x000fe20000010000 */
[----:B------:R-:W1:Y:S01]  /*5860*/  LDSM.16.MT88.4 R8, [R188+0x5800] ;  /* 0x00580000bc08783b */ /* 0x000e620000004200 */
[----:B----4-:R-:W-:Y:S01]  /*5870*/  FADD.FTZ R0, R241, R252 ;  /* 0x000000fcf1007221 */ /* 0x010fe20000010000 */
[----:B------:R-:W-:Y:S01]  /*5880*/  F2FP.BF16.PACK_AB R99, R16, R17 ;  /* 0x000000111063723e */ /* 0x000fe200000010ff */
[----:B------:R-:W-:Y:S02]  /*5890*/  FADD.FTZ R2, R240, R2 ;  /* 0x00000002f0027221 */ /* 0x000fe40000010000 */
[----:B------:R-:W-:Y:S02]  /*58a0*/  FADD.FTZ R0, R251, R0 ;  /* 0x00000000fb007221 */ /* 0x000fe40000010000 */
[----:B------:R-:W-:Y:S02]  /*58b0*/  FADD.FTZ R2, R248, R2 ;  /* 0x00000002f8027221 */ /* 0x000fe40000010000 */
[----:B------:R-:W-:Y:S01]  /*58c0*/  FADD.FTZ R0, R228, R0 ;  /* 0x00000000e4007221 */ /* 0x000fe20000010000 */
[----:B---3--:R-:W-:Y:S01]  /*58d0*/  HMMA.16816.F32.BF16 R120, R96, R124, R120 ;  /* 0x0000007c6078723c */ /* 0x008fe20000041878 */
[----:B------:R-:W-:-:S02]  /*58e0*/  FADD.FTZ R3, R249, R2 ;  /* 0x00000002f9037221 */ /* 0x000fc40000010000 */
[----:B------:R-:W-:Y:S02]  /*58f0*/  FADD.FTZ R0, R242, R0 ;  /* 0x00000000f2007221 */ /* 0x000fe40000010000 */
[----:B------:R-:W-:Y:S02]  /*5900*/  FADD.FTZ R3, R247, R3 ;  /* 0x00000003f7037221 */ /* 0x000fe40000010000 */
[----:B------:R-:W-:Y:S01]  /*5910*/  FADD.FTZ R2, R245, R0 ;  /* 0x00000000f5027221 */ /* 0x000fe20000010000 */
[----:B------:R-:W-:Y:S01]  /*5920*/  HMMA.16816.F32.BF16 R124, R96, R126, R128 ;  /* 0x0000007e607c723c */ /* 0x000fe20000041880 */
[----:B------:R-:W-:-:S04]  /*5930*/  @P2 IMAD.HI.U32 R4, R233, c[0x0][0x2c8], RZ ;  /* 0x0000b200e9042a27 */ /* 0x000fc800078e00ff */
[----:B------:R-:W-:Y:S02]  /*5940*/  FADD.FTZ R2, R244, R2 ;  /* 0x00000002f4027221 */ /* 0x000fe40000010000 */
[----:B------:R-:W-:Y:S01]  /*5950*/  IMAD.MOV.U32 R0, RZ, RZ, R233 ;  /* 0x000000ffff007224 */ /* 0x000fe200078e00e9 */
[----:B------:R-:W-:Y:S01]  /*5960*/  @P2 SHF.R.U32.HI R0, RZ, c[0x0][0x2cc], R4 ;  /* 0x0000b300ff002a19 */ /* 0x000fe20000011604 */
[----:B------:R-:W-:Y:S01]  /*5970*/  FADD.FTZ R3, R250, R3 ;  /* 0x00000003fa037221 */ /* 0x000fe20000010000 */
[C---:B------:R-:W-:Y:S01]  /*5980*/  HMMA.16816.F32.BF16 R128, R96.reuse, R132, R208 ;  /* 0x000000846080723c */ /* 0x040fe200000418d0 */
[----:B------:R-:W-:Y:S01]  /*5990*/  FADD.FTZ R2, R246, R2 ;  /* 0x00000002f6027221 */ /* 0x000fe20000010000 */
[----:B------:R-:W-:Y:S01]  /*59a0*/  IADD3 R0, R0, R230, -R231 ;  /* 0x000000e600007210 */ /* 0x000fe20007ffe8e7 */
[----:B------:R-:W-:Y:S02]  /*59b0*/  FADD.FTZ R3, R218, R3 ;  /* 0x00000003da037221 */ /* 0x000fe40000010000 */
[----:B------:R-:W-:Y:S01]  /*59c0*/  FADD.FTZ R2, R214, R2 ;  /* 0x00000002d6027221 */ /* 0x000fe20000010000 */
[----:B------:R-:W-:Y:S01]  /*59d0*/  SHF.R.S32.HI R4, RZ, 0x1f, R0 ;  /* 0x0000001fff047819 */ /* 0x000fe20000011400 */
[----:B------:R-:W-:Y:S01]  /*59e0*/  FADD.FTZ R3, R217, R3 ;  /* 0x00000003d9037221 */ /* 0x000fe20000010000 */
[----:B------:R-:W-:Y:S01]  /*59f0*/  IADD3 R208, R27, -0x2, RZ ;  /* 0xfffffffe1bd07810 */ /* 0x000fe20007ffe0ff */
[----:B------:R-:W-:Y:S01]  /*5a00*/  FADD.FTZ R2, R213, R2 ;  /* 0x00000002d5027221 */ /* 0x000fe20000010000 */
[----:B------:R-:W-:Y:S01]  /*5a10*/  LEA.HI R4, R4, R0, RZ, 0x6 ;  /* 0x0000000004047211 */ /* 0x000fe200078f30ff */
[----:B------:R-:W-:Y:S01]  /*5a20*/  FADD.FTZ R3, R216, R3 ;  /* 0x00000003d8037221 */ /* 0x000fe20000010000 */
[----:B------:R-:W-:Y:S01]  /*5a30*/  HMMA.16816.F32.BF16 R104, R96, R108, R104 ;  /* 0x0000006c6068723c */ /* 0x000fe20000041868 */
[----:B------:R-:W-:-:S02]  /*5a40*/  FADD.FTZ R0, R212, R2 ;  /* 0x00000002d4007221 */ /* 0x000fc40000010000 */
[----:B------:R-:W-:Y:S01]  /*5a50*/  FADD.FTZ R2, R215, R3 ;  /* 0x00000003d7027221 */ /* 0x000fe20000010000 */
[----:B------:R-:W-:Y:S01]  /*5a60*/  SHF.R.S32.HI R3, RZ, 0x6, R4 ;  /* 0x00000006ff037819 */ /* 0x000fe20000011404 */
[----:B------:R-:W-:Y:S02]  /*5a70*/  FADD.FTZ R0, R103, R0 ;  /* 0x0000000067007221 */ /* 0x000fe40000010000 */
[----:B------:R-:W-:Y:S01]  /*5a80*/  FADD.FTZ R2, R102, R2 ;  /* 0x0000000266027221 */ /* 0x000fe20000010000 */
[----:B------:R-:W-:Y:S01]  /*5a90*/  IMNMX R228, R225, R3, !PT ;  /* 0x00000003e1e47217 */ /* 0x000fe20007800200 */
[----:B------:R-:W-:Y:S01]  /*5aa0*/  FADD.FTZ R0, R21, R0 ;  /* 0x0000000015007221 */ /* 0x000fe20000010000 */
[----:B------:R-:W-:Y:S01]  /*5ab0*/  HMMA.16816.F32.BF16 R108, R96, R110, R60 ;  /* 0x0000006e606c723c */ /* 0x000fe2000004183c */
[----:B------:R-:W-:Y:S01]  /*5ac0*/  FADD.FTZ R2, R26, R2 ;  /* 0x000000021a027221 */ /* 0x000fe20000010000 */
[----:B------:R-:W-:Y:S01]  /*5ad0*/  ISETP.GE.AND P0, PT, R208, R228, PT ;  /* 0x000000e4d000720c */ /* 0x000fe20003f06270 */
[----:B------:R-:W-:-:S02]  /*5ae0*/  FADD.FTZ R0, R20, R0 ;  /* 0x0000000014007221 */ /* 0x000fc40000010000 */
[----:B------:R-:W-:Y:S02]  /*5af0*/  FADD.FTZ R2, R25, R2 ;  /* 0x0000000219027221 */ /* 0x000fe40000010000 */
[----:B------:R-:W-:Y:S01]  /*5b00*/  FADD.FTZ R0, R17, R0 ;  /* 0x0000000011007221 */ /* 0x000fe20000010000 */
[----:B------:R-:W-:Y:S01]  /*5b10*/  HMMA.16816.F32.BF16 R76, R96, R80, R76 ;  /* 0x00000050604c723c */ /* 0x000fe2000004184c */
[----:B------:R-:W-:Y:S02]  /*5b20*/  FADD.FTZ R226, R24, R2 ;  /* 0x0000000218e27221 */ /* 0x000fe40000010000 */
[----:B------:R-:W-:-:S05]  /*5b30*/  FADD.FTZ R227, R16, R0 ;  /* 0x0000000010e37221 */ /* 0x000fca0000010000 */
[C---:B------:R-:W-:Y:S08]  /*5b40*/  HMMA.16816.F32.BF16 R112, R96.reuse, R116, R112 ;  /* 0x000000746070723c */ /* 0x040ff00000041870 */
[C---:B------:R-:W-:Y:S08]  /*5b50*/  HMMA.16816.F32.BF16 R36, R96.reuse, R40, R172 ;  /* 0x000000286024723c */ /* 0x040ff000000418ac */
[C---:B------:R-:W-:Y:S08]  /*5b60*/  HMMA.16816.F32.BF16 R44, R96.reuse, R48, R168 ;  /* 0x00000030602c723c */ /* 0x040ff000000418a8 */
[C---:B------:R-:W-:Y:S08]  /*5b70*/  HMMA.16816.F32.BF16 R52, R96.reuse, R56, R160 ;  /* 0x000000386034723c */ /* 0x040ff000000418a0 */
        /* <DEDUP_REMOVED lines=12> */
[C---:B-1----:R-:W-:Y:S08]  /*5c40*/  HMMA.16816.F32.BF16 R92, R96.reuse, R8, R148 ;  /* 0x00000008605c723c */ /* 0x042ff00000041894 */
[----:B------:R-:W-:Y:S01]  /*5c50*/  HMMA.16816.F32.BF16 R96, R96, R10, R144 ;  /* 0x0000000a6060723c */ /* 0x000fe20000041890 */
[----:B------:R-:W-:Y:S01]  /*5c60*/  @!UPT UIADD3 URZ, URZ, URZ, URZ ;  /* 0x0000003f3f3ff290 */ /* 0x000fe2000fffe03f */
[----:B------:R-:W-:Y:S11]  /*5c70*/  @!P0 BRA `(.L_x_896) ;  /* 0x000032d000008947 */ /* 0x000ff60003800000 */
[----:B------:R-:W-:Y:S02]  /*5c80*/  MOV R102, R100 ;  /* 0x0000006400667202 */ /* 0x000fe40000000f00 */
[----:B------:R-:W-:-:S02]  /*5c90*/  MOV R3, R101 ;  /* 0x0000006500037202 */ /* 0x000fc40000000f00 */
[----:B------:R-:W-:-:S07]  /*5ca0*/  MOV R180, R208 ;  /* 0x000000d000b47202 */ /* 0x000fce0000000f00 */
.L_x_897:
[----:B------:R-:W-:Y:S04]  /*5cb0*/  DEPBAR.LE SB0, 0x0 ;  /* 0x000080000000791a */ /* 0x000fe80000000000 */
[----:B------:R-:W-:Y:S01]  /*5cc0*/  WARPSYNC 0xffffffff ;  /* 0xffffffff00007948 */ /* 0x000fe20003800000 */
[----:B------:R-:W-:Y:S01]  /*5cd0*/  BAR.SYNC.DEFER_BLOCKING 0x0 ;  /* 0x0000000000007b1d */ /* 0x000fe20000010000 */
[----:B------:R-:W-:Y:S02]  /*5ce0*/  ISETP.GT.AND P6, PT, R225, R180, PT ;  /* 0x000000b4e100720c */ /* 0x000fe40003fc4270 */
[C---:B------:R-:W-:Y:S11]  /*5cf0*/  IADD3 R208, R180.reuse, -0x1, RZ ;  /* 0xffffffffb4d07810 */ /* 0x040ff60007ffe0ff */
[----:B------:R-:W-:Y:S01]  /*5d00*/  @!P6 SHF.R.S32.HI R0, RZ, 0x1f, R180 ;  /* 0x0000001fff00e819 */ /* 0x000fe200000114b4 */
[----:B------:R-:W-:Y:S01]  /*5d10*/  @!P6 IMAD.WIDE.U32 R4, R180, c[0x0][0x208], RZ ;  /* 0x00008200b404ea25 */ /* 0x000fe200078e00ff */
[----:B------:R-:W-:Y:S03]  /*5d20*/  @!P6 MOV R6, c[0x0][0x208] ;  /* 0x000082000006ea02 */ /* 0x000fe60000000f00 */
[----:B------:R-:W-:Y:S04]  /*5d30*/  @!P6 IMAD R0, R0, c[0x0][0x208], RZ ;  /* 0x000082000000ea24 */ /* 0x000fe800078e02ff */
[----:B------:R-:W-:Y:S01]  /*5d40*/  @!P6 IMAD R0, R180, c[0x0][0x20c], R0 ;  /* 0x00008300b400ea24 */ /* 0x000fe200078e0200 */
[----:B------:R-:W-:Y:S04]  /*5d50*/  LDSM.16.M88.4 R32, [R191] ;  /* 0x00000000bf20783b */ /* 0x000fe80000000200 */
[----:B------:R-:W-:Y:S02]  /*5d60*/  @!P6 IADD3 R2, R5, R0, RZ ;  /* 0x000000000502e210 */ /* 0x000fe40007ffe0ff */
[C---:B------:R-:W-:Y:S02]  /*5d70*/  @!P6 SHF.L.U32 R0, R4.reuse, 0x6, RZ ;  /* 0x000000060400e819 */ /* 0x040fe400000006ff */
[----:B------:R-:W1:Y:S01]  /*5d80*/  LDSM.16.M88.4 R8, [R184] ;  /* 0x00000000b808783b */ /* 0x000e620000000200 */
[----:B------:R-:W-:Y:S02]  /*5d90*/  @!P6 SHF.L.U64.HI R2, R4, 0x6, R2 ;  /* 0x000000060402e819 */ /* 0x000fe40000010202 */
[----:B------:R-:W-:Y:S02]  /*5da0*/  @!P6 IADD3 R4, P0, R0, R222, RZ ;  /* 0x000000de0004e210 */ /* 0x000fe40007f1e0ff */
[----:B------:R-:W-:Y:S02]  /*5db0*/  @!P6 MOV R5, c[0x0][0x20c] ;  /* 0x000083000005ea02 */ /* 0x000fe40000000f00 */
[C---:B------:R-:W-:Y:S01]  /*5dc0*/  @!P6 LEA R12, P1, R6.reuse, R0, 0x5 ;  /* 0x00000000060ce211 */ /* 0x040fe200078228ff */
[----:B------:R-:W2:Y:S03]  /*5dd0*/  LDSM.16.M88.4 R16, [R184+0x800] ;  /* 0x00080000b810783b */ /* 0x000ea60000000200 */
[----:B------:R-:W-:Y:S02]  /*5de0*/  @!P6 LEA.HI.X R13, R6, R2, R5, 0x5, P1 ;  /* 0x00000002060de211 */ /* 0x000fe400008f2c05 */
[-C--:B------:R-:W-:Y:S02]  /*5df0*/  @!P6 IADD3.X R5, R2, R224.reuse, RZ, P0, !PT ;  /* 0x000000e00205e210 */ /* 0x080fe400007fe4ff */
[----:B------:R-:W-:Y:S01]  /*5e00*/  @!P6 LEA R162, P0, R4, c[0x0][0x1f8], 0x1 ;  /* 0x00007e0004a2ea11 */ /* 0x000fe200078008ff */
[----:B------:R-:W3:Y:S01]  /*5e10*/  LDSM.16.M88.4 R24, [R184+0x1000] ;  /* 0x00100000b818783b */ /* 0x000ee20000000200 */
[----:B------:R-:W-:Y:S02]  /*5e20*/  @!P6 IADD3 R14, P1, R222, 0x40, RZ ;  /* 0x00000040de0ee810 */ /* 0x000fe40007f3e0ff */
[----:B------:R-:W-:Y:S02]  /*5e30*/  @!P6 LEA.HI.X R163, R4, c[0x0][0x1fc], R5, 0x1, P0 ;  /* 0x00007f0004a3ea11 */ /* 0x000fe400000f0c05 */
[----:B------:R-:W-:Y:S02]  /*5e40*/  @!P6 IADD3.X R21, RZ, R224, RZ, P1, !PT ;  /* 0x000000e0ff15e210 */ /* 0x000fe40000ffe4ff */
[----:B------:R-:W-:Y:S01]  /*5e50*/  @!P6 IADD3 R15, P1, R0, R14, RZ ;  /* 0x0000000e000fe210 */ /* 0x000fe20007f3e0ff */
[----:B------:R-:W4:Y:S01]  /*5e60*/  LDSM.16.M88.4 R136, [R184+0x1800] ;  /* 0x00180000b888783b */ /* 0x000f220000000200 */
[----:B------:R-:W-:Y:S02]  /*5e70*/  @!P6 IADD3 R20, P0, R222, 0x80, RZ ;  /* 0x00000080de14e810 */ /* 0x000fe40007f1e0ff */
[----:B------:R-:W-:Y:S02]  /*5e80*/  @!P6 IADD3.X R28, R2, R21, RZ, P1, !PT ;  /* 0x00000015021ce210 */ /* 0x000fe40000ffe4ff */
[C---:B------:R-:W-:Y:S02]  /*5e90*/  @!P6 LEA R164, P1, R15.reuse, c[0x0][0x1f8], 0x1 ;  /* 0x00007e000fa4ea11 */ /* 0x040fe400078208ff */
[----:B------:R-:W-:Y:S01]  /*5ea0*/  @!P6 IADD3.X R23, RZ, R224, RZ, P0, !PT ;  /* 0x000000e0ff17e210 */ /* 0x000fe200007fe4ff */
[----:B------:R-:W-:Y:S01]  /*5eb0*/  LDSM.16.M88.4 R140, [R192] ;  /* 0x00000000c08c783b */ /* 0x000fe20000000200 */
[----:B------:R-:W-:Y:S02]  /*5ec0*/  @!P6 IADD3 R22, P0, R0, R20, RZ ;  /* 0x000000140016e210 */ /* 0x000fe40007f1e0ff */
[----:B------:R-:W-:Y:S02]  /*5ed0*/  @!P6 LEA.HI.X R165, R15, c[0x0][0x1fc], R28, 0x1, P1 ;  /* 0x00007f000fa5ea11 */ /* 0x000fe400008f0c1c */
[----:B------:R-:W-:Y:S02]  /*5ee0*/  @!P6 IADD3 R29, P1, R12, R14, RZ ;  /* 0x0000000e0c1de210 */ /* 0x000fe40007f3e0ff */
[----:B------:R-:W-:Y:S01]  /*5ef0*/  @!P6 IADD3.X R14, R2, R23, RZ, P0, !PT ;  /* 0x00000017020ee210 */ /* 0x000fe200007fe4ff */
[C---:B-1----:R-:W-:Y:S01]  /*5f00*/  HMMA.16816.F32.BF16 R4, R32.reuse, R8, RZ ;  /* 0x000000082004723c */ /* 0x042fe200000418ff */
[----:B------:R-:W1:Y:S02]  /*5f10*/  LDSM.16.M88.4 R144, [R195] ;  /* 0x00000000c390783b */ /* 0x000e640000000200 */
[----:B------:R-:W-:Y:S02]  /*5f20*/  @!P6 IADD3 R2, P0, R12, R20, RZ ;  /* 0x000000140c02e210 */ /* 0x000fe40007f1e0ff */
[C---:B------:R-:W-:Y:S02]  /*5f30*/  @!P6 IADD3.X R21, R13.reuse, R21, RZ, P1, !PT ;  /* 0x000000150d15e210 */ /* 0x040fe40000ffe4ff */
[C---:B------:R-:W-:Y:S01]  /*5f40*/  @!P6 IADD3.X R23, R13.reuse, R23, RZ, P0, !PT ;  /* 0x000000170d17e210 */ /* 0x040fe200007fe4ff */
[C---:B------:R-:W-:Y:S01]  /*5f50*/  HMMA.16816.F32.BF16 R8, R32.reuse, R10, RZ ;  /* 0x0000000a2008723c */ /* 0x040fe200000418ff */
[----:B------:R-:W5:Y:S03]  /*5f60*/  LDSM.16.M88.4 R148, [R206] ;  /* 0x00000000ce94783b */ /* 0x000f660000000200 */
[----:B------:R-:W-:Y:S02]  /*5f70*/  @!P6 LEA R160, P0, R22, c[0x0][0x1f8], 0x1 ;  /* 0x00007e0016a0ea11 */ /* 0x000fe400078008ff */
[----:B------:R-:W-:Y:S02]  /*5f80*/  @!P6 IADD3 R0, P1, R12, R222, RZ ;  /* 0x000000de0c00e210 */ /* 0x000fe40007f3e0ff */
[----:B------:R-:W-:Y:S01]  /*5f90*/  @!P6 LEA.HI.X R161, R22, c[0x0][0x1fc], R14, 0x1, P0 ;  /* 0x00007f0016a1ea11 */ /* 0x000fe200000f0c0e */
[----:B------:R-:W1:Y:S03]  /*5fa0*/  LDSM.16.M88.4 R152, [R205] ;  /* 0x00000000cd98783b */ /* 0x000e660000000200 */
[----:B------:R-:W-:Y:S02]  /*5fb0*/  @!P6 IADD3.X R13, R13, R224, RZ, P1, !PT ;  /* 0x000000e00d0de210 */ /* 0x000fe40000ffe4ff */
[----:B------:R-:W-:Y:S02]  /*5fc0*/  @!P6 LEA R100, P1, R0, c[0x0][0x1f8], 0x1 ;  /* 0x00007e000064ea11 */ /* 0x000fe400078208ff */
[----:B------:R-:W-:Y:S01]  /*5fd0*/  @!P6 LEA R28, P0, R2, c[0x0][0x1f8], 0x1 ;  /* 0x00007e00021cea11 */ /* 0x000fe200078008ff */
[----:B------:R-:W1:Y:S01]  /*5fe0*/  LDSM.16.M88.4 R156, [R204] ;  /* 0x00000000cc9c783b */ /* 0x000e620000000200 */
[----:B------:R-:W-:Y:S02]  /*5ff0*/  @!P6 LEA.HI.X R101, R0, c[0x0][0x1fc], R13, 0x1, P1 ;  /* 0x00007f000065ea11 */ /* 0x000fe400008f0c0d */
[C---:B--2---:R-:W-:Y:S01]  /*6000*/  HMMA.16816.F32.BF16 R12, R32.reuse, R16, RZ ;  /* 0x00000010200c723c */ /* 0x044fe200000418ff */
[C---:B------:R-:W-:Y:S04]  /*6010*/  @!P6 LEA R30, P1, R29.reuse, c[0x0][0x1f8], 0x1 ;  /* 0x00007e001d1eea11 */ /* 0x040fe800078208ff */
[----:B------:R-:W-:Y:S01]  /*6020*/  @!PT LDS RZ, [RZ] ;  /* 0x00000000fffff984 */ /* 0x000fe20000000800 */
[----:B------:R-:W-:Y:S01]  /*6030*/  @!PT LDS RZ, [RZ] ;  /* 0x00000000fffff984 */ /* 0x000fe20000000800 */
[----:B------:R-:W-:Y:S01]  /*6040*/  @!PT LDS RZ, [RZ] ;  /* 0x00000000fffff984 */ /* 0x000fe20000000800 */
[----:B------:R2:W-:Y:S01]  /*6050*/  @!P6 LDGSTS.E.BYPASS.LTC128B.128 [R207+0x100], [R162.64], !P5 ;  /* 0x00100000a2cfefae */ /* 0x0005e2000e901d46 */
[----:B------:R-:W-:Y:S02]  /*6060*/  @!P6 LEA.HI.X R31, R29, c[0x0][0x1fc], R21, 0x1, P1 ;  /* 0x00007f001d1fea11 */ /* 0x000fe400008f0c15 */
[C---:B------:R-:W-:Y:S01]  /*6070*/  HMMA.16816.F32.BF16 R16, R32.reuse, R18, RZ ;  /* 0x000000122010723c */ /* 0x040fe200000418ff */
[----:B------:R-:W-:Y:S04]  /*6080*/  @!P6 LEA.HI.X R29, R2, c[0x0][0x1fc], R23, 0x1, P0 ;  /* 0x00007f00021dea11 */ /* 0x000fe800000f0c17 */
[----:B------:R1:W-:Y:S03]  /*6090*/  @!P6 LDGSTS.E.BYPASS.LTC128B.128 [R207+0x2100], [R164.64], !P4 ;  /* 0x02100000a4cfefae */ /* 0x0003e6000e101d46 */
[C---:B---3--:R-:W-:Y:S05]  /*60a0*/  HMMA.16816.F32.BF16 R20, R32.reuse, R24, RZ ;  /* 0x000000182014723c */ /* 0x048fea00000418ff */
[----:B------:R2:W-:Y:S03]  /*60b0*/  @!P6 LDGSTS.E.BYPASS.LTC128B.128 [R207+0x4100], [R160.64], !P3 ;  /* 0x04100000a0cfefae */ /* 0x0005e6000d901d46 */
[C---:B------:R-:W-:Y:S05]  /*60c0*/  HMMA.16816.F32.BF16 R24, R32.reuse, R26, RZ ;  /* 0x0000001a2018723c */ /* 0x040fea00000418ff */
[----:B------:R3:W-:Y:S08]  /*60d0*/  @!P6 LDGSTS.E.BYPASS.LTC128B.128 [R207+0x1100], [R100.64], !P5 ;  /* 0x0110000064cfefae */ /* 0x0007f0000e901d46 */
[----:B------:R4:W-:Y:S08]  /*60e0*/  @!P6 LDGSTS.E.BYPASS.LTC128B.128 [R207+0x3100], [R30.64], !P4 ;  /* 0x031000001ecfefae */ /* 0x0009f0000e101d46 */
[----:B------:R4:W-:Y:S08]  /*60f0*/  @!P6 LDGSTS.E.BYPASS.LTC128B.128 [R207+0x5100], [R28.64], !P3 ;  /* 0x051000001ccfefae */ /* 0x0009f0000d901d46 */
[----:B--2---:R-:W-:Y:S08]  /*6100*/  LDSM.16.M88.4 R160, [R194] ;  /* 0x00000000c2a0783b */ /* 0x004ff00000000200 */
[----:B------:R-:W0:Y:S08]  /*6110*/  LDGDEPBAR ;  /* 0x00000000000079af */ /* 0x000e300000000000 */
[----:B-1----:R-:W1:Y:S01]  /*6120*/  LDSM.16.M88.4 R164, [R190] ;  /* 0x00000000bea4783b */ /* 0x002e620000000200 */
[C---:B----4-:R-:W-:Y:S07]  /*6130*/  HMMA.16816.F32.BF16 R28, R32.reuse, R136, RZ ;  /* 0x00000088201c723c */ /* 0x050fee00000418ff */
[----:B------:R-:W2:Y:S01]  /*6140*/  LDSM.16.M88.4 R168, [R190+0x800] ;  /* 0x00080000bea8783b */ /* 0x000ea20000000200 */
[----:B------:R-:W-:Y:S07]  /*6150*/  HMMA.16816.F32.BF16 R32, R32, R138, RZ ;  /* 0x0000008a2020723c */ /* 0x000fee00000418ff */
[----:B------:R-:W4:Y:S01]  /*6160*/  LDSM.16.M88.4 R136, [R190+0x1000] ;  /* 0x00100000be88783b */ /* 0x000f220000000200 */
[C---:B------:R-:W-:Y:S07]  /*6170*/  HMMA.16816.F32.BF16 R4, R140.reuse, R144, R4 ;  /* 0x000000908c04723c */ /* 0x040fee0000041804 */
[----:B------:R-:W-:Y:S01]  /*6180*/  LDSM.16.M88.4 R172, [R191+0x4000] ;  /* 0x00400000bfac783b */ /* 0x000fe20000000200 */
[C---:B------:R-:W-:Y:S07]  /*6190*/  HMMA.16816.F32.BF16 R8, R140.reuse, R146, R8 ;  /* 0x000000928c08723c */ /* 0x040fee0000041808 */
[----:B------:R-:W1:Y:S01]  /*61a0*/  LDSM.16.M88.4 R144, [R190+0x1800] ;  /* 0x00180000be90783b */ /* 0x000e620000000200 */
[C---:B-----5:R-:W-:Y:S07]  /*61b0*/  HMMA.16816.F32.BF16 R12, R140.reuse, R148, R12 ;  /* 0x000000948c0c723c */ /* 0x060fee000004180c */
[----:B------:R-:W-:Y:S01]  /*61c0*/  LDSM.16.M88.4 R176, [R184+0x2000] ;  /* 0x00200000b8b0783b */ /* 0x000fe20000000200 */
[C---:B------:R-:W-:Y:S07]  /*61d0*/  HMMA.16816.F32.BF16 R16, R140.reuse, R150, R16 ;  /* 0x000000968c10723c */ /* 0x040fee0000041810 */
[----:B------:R-:W-:Y:S01]  /*61e0*/  LDSM.16.M88.4 R148, [R193] ;  /* 0x00000000c194783b */ /* 0x000fe20000000200 */
[C---:B------:R-:W-:Y:S07]  /*61f0*/  HMMA.16816.F32.BF16 R20, R140.reuse, R152, R20 ;  /* 0x000000988c14723c */ /* 0x040fee0000041814 */
[----:B------:R-:W5:Y:S01]  /*6200*/  LDL R181, [R1+0x4] ;  /* 0x0000040001b57983 */ /* 0x000f620000100800 */
[C---:B------:R-:W-:Y:S03]  /*6210*/  HMMA.16816.F32.BF16 R24, R140.reuse, R154, R24 ;  /* 0x0000009a8c18723c */ /* 0x040fe60000041818 */
[----:B------:R-:W3:Y:S05]  /*6220*/  LDSM.16.M88.4 R152, [R187] ;  /* 0x00000000bb98783b */ /* 0x000eea0000000200 */
[C---:B------:R-:W-:Y:S08]  /*6230*/  HMMA.16816.F32.BF16 R28, R140.reuse, R156, R28 ;  /* 0x0000009c8c1c723c */ /* 0x040ff0000004181c */
[----:B------:R-:W-:Y:S01]  /*6240*/  HMMA.16816.F32.BF16 R32, R140, R158, R32 ;  /* 0x0000009e8c20723c */ /* 0x000fe20000041820 */
[----:B------:R-:W3:Y:S07]  /*6250*/  LDSM.16.M88.4 R140, [R187+0x800] ;  /* 0x00080000bb8c783b */ /* 0x000eee0000000200 */
[C---:B-1----:R-:W-:Y:S01]  /*6260*/  HMMA.16816.F32.BF16 R4, R160.reuse, R164, R4 ;  /* 0x000000a4a004723c */ /* 0x042fe20000041804 */
[----:B------:R-:W1:Y:S07]  /*6270*/  LDSM.16.M88.4 R156, [R187+0x1000] ;  /* 0x00100000bb9c783b */ /* 0x000e6e0000000200 */
[C---:B------:R-:W-:Y:S01]  /*6280*/  HMMA.16816.F32.BF16 R8, R160.reuse, R166, R8 ;  /* 0x000000a6a008723c */ /* 0x040fe20000041808 */
[----:B------:R-:W1:Y:S07]  /*6290*/  LDSM.16.M88.4 R164, [R187+0x1800] ;  /* 0x00180000bba4783b */ /* 0x000e6e0000000200 */
[C---:B--2---:R-:W-:Y:S08]  /*62a0*/  HMMA.16816.F32.BF16 R12, R160.reuse, R168, R12 ;  /* 0x000000a8a00c723c */ /* 0x044ff0000004180c */
[C---:B------:R-:W-:Y:S01]  /*62b0*/  HMMA.16816.F32.BF16 R16, R160.reuse, R170, R16 ;  /* 0x000000aaa010723c */ /* 0x040fe20000041810 */
[----:B------:R-:W-:Y:S07]  /*62c0*/  LDSM.16.M88.4 R168, [R191+0x8000] ;  /* 0x00800000bfa8783b */ /* 0x000fee0000000200 */
[C---:B----4-:R-:W-:Y:S08]  /*62d0*/  HMMA.16816.F32.BF16 R20, R160.reuse, R136, R20 ;  /* 0x00000088a014723c */ /* 0x050ff00000041814 */
[C---:B------:R-:W-:Y:S01]  /*62e0*/  HMMA.16816.F32.BF16 R24, R160.reuse, R138, R24 ;  /* 0x0000008aa018723c */ /* 0x040fe20000041818 */
[----:B------:R-:W2:Y:S07]  /*62f0*/  LDSM.16.M88.4 R136, [R184+0x2800] ;  /* 0x00280000b888783b */ /* 0x000eae0000000200 */
[C---:B------:R-:W-:Y:S08]  /*6300*/  HMMA.16816.F32.BF16 R28, R160.reuse, R144, R28 ;  /* 0x00000090a01c723c */ /* 0x040ff0000004181c */
[----:B------:R-:W-:Y:S01]  /*6310*/  HMMA.16816.F32.BF16 R32, R160, R146, R32 ;  /* 0x00000092a020723c */ /* 0x000fe20000041820 */
[----:B------:R-:W4:Y:S07]  /*6320*/  LDSM.16.M88.4 R144, [R184+0x3000] ;  /* 0x00300000b890783b */ /* 0x000f2e0000000200 */
[C---:B---3--:R-:W-:Y:S01]  /*6330*/  HMMA.16816.F32.BF16 R4, R148.reuse, R152, R4 ;  /* 0x000000989404723c */ /* 0x048fe20000041804 */
[----:B------:R-:W-:Y:S07]  /*6340*/  LDSM.16.M88.4 R160, [R201] ;  /* 0x00000000c9a0783b */ /* 0x000fee0000000200 */
[C---:B------:R-:W-:Y:S01]  /*6350*/  HMMA.16816.F32.BF16 R8, R148.reuse, R154, R8 ;  /* 0x0000009a9408723c */ /* 0x040fe20000041808 */
[----:B------:R-:W-:Y:S07]  /*6360*/  LDSM.16.M88.4 R152, [R203] ;  /* 0x00000000cb98783b */ /* 0x000fee0000000200 */
[C---:B------:R-:W-:Y:S08]  /*6370*/  HMMA.16816.F32.BF16 R12, R148.reuse, R140, R12 ;  /* 0x0000008c940c723c */ /* 0x040ff0000004180c */
[C---:B------:R-:W-:Y:S01]  /*6380*/  HMMA.16816.F32.BF16 R16, R148.reuse, R142, R16 ;  /* 0x0000008e9410723c */ /* 0x040fe20000041810 */
[----:B------:R-:W3:Y:S07]  /*6390*/  LDSM.16.M88.4 R140, [R184+0x3800] ;  /* 0x00380000b88c783b */ /* 0x000eee0000000200 */
[C---:B-1----:R-:W-:Y:S08]  /*63a0*/  HMMA.16816.F32.BF16 R20, R148.reuse, R156, R20 ;  /* 0x0000009c9414723c */ /* 0x042ff00000041814 */
[C---:B------:R-:W-:Y:S01]  /*63b0*/  HMMA.16816.F32.BF16 R24, R148.reuse, R158, R24 ;  /* 0x0000009e9418723c */ /* 0x040fe20000041818 */
[----:B------:R-:W-:Y:S07]  /*63c0*/  LDSM.16.M88.4 R156, [R202] ;  /* 0x00000000ca9c783b */ /* 0x000fee0000000200 */
[C---:B------:R-:W-:Y:S08]  /*63d0*/  HMMA.16816.F32.BF16 R28, R148.reuse, R164, R28 ;  /* 0x000000a4941c723c */ /* 0x040ff0000004181c */
[----:B------:R-:W-:Y:S01]  /*63e0*/  HMMA.16816.F32.BF16 R32, R148, R166, R32 ;  /* 0x000000a69420723c */ /* 0x000fe20000041820 */
[----:B------:R-:W1:Y:S07]  /*63f0*/  LDSM.16.M88.4 R148, [R192+0x4000] ;  /* 0x00400000c094783b */ /* 0x000e6e0000000200 */
[C---:B------:R-:W-:Y:S01]  /*6400*/  HMMA.16816.F32.BF16 R4, R172.reuse, R176, R4 ;  /* 0x000000b0ac04723c */ /* 0x040fe20000041804 */
[----:B------:R-:W-:Y:S07]  /*6410*/  LDSM.16.M88.4 R164, [R190+0x2000] ;  /* 0x00200000bea4783b */ /* 0x000fee0000000200 */
[C---:B------:R-:W-:Y:S01]  /*6420*/  HMMA.16816.F32.BF16 R8, R172.reuse, R178, R8 ;  /* 0x000000b2ac08723c */ /* 0x040fe20000041808 */
[----:B------:R-:W-:Y:S07]  /*6430*/  LDSM.16.M88.4 R176, [R184+0x4800] ;  /* 0x00480000b8b0783b */ /* 0x000fee0000000200 */
[C---:B--2---:R-:W-:Y:S08]  /*6440*/  HMMA.16816.F32.BF16 R12, R172.reuse, R136, R12 ;  /* 0x00000088ac0c723c */ /* 0x044ff0000004180c */
[C---:B------:R-:W-:Y:S01]  /*6450*/  HMMA.16816.F32.BF16 R16, R172.reuse, R138, R16 ;  /* 0x0000008aac10723c */ /* 0x040fe20000041810 */
[----:B------:R-:W2:Y:S07]  /*6460*/  LDSM.16.M88.4 R136, [R200] ;  /* 0x00000000c888783b */ /* 0x000eae0000000200 */
[C---:B----4-:R-:W-:Y:S08]  /*6470*/  HMMA.16816.F32.BF16 R20, R172.reuse, R144, R20 ;  /* 0x00000090ac14723c */ /* 0x050ff00000041814 */
[C---:B------:R-:W-:Y:S01]  /*6480*/  HMMA.16816.F32.BF16 R24, R172.reuse, R146, R24 ;  /* 0x00000092ac18723c */ /* 0x040fe20000041818 */
[----:B------:R-:W4:Y:S07]  /*6490*/  LDSM.16.M88.4 R144, [R194+0x4000] ;  /* 0x00400000c290783b */ /* 0x000f2e0000000200 */
[C---:B---3--:R-:W-:Y:S08]  /*64a0*/  HMMA.16816.F32.BF16 R28, R172.reuse, R140, R28 ;  /* 0x0000008cac1c723c */ /* 0x048ff0000004181c */
[----:B------:R-:W-:Y:S01]  /*64b0*/  HMMA.16816.F32.BF16 R32, R172, R142, R32 ;  /* 0x0000008eac20723c */ /* 0x000fe20000041820 */
[----:B------:R-:W3:Y:S07]  /*64c0*/  LDSM.16.M88.4 R140, [R190+0x2800] ;  /* 0x00280000be8c783b */ /* 0x000eee0000000200 */
[C---:B-1----:R-:W-:Y:S01]  /*64d0*/  HMMA.16816.F32.BF16 R4, R148.reuse, R152, R4 ;  /* 0x000000989404723c */ /* 0x042fe20000041804 */
[----:B------:R-:W-:Y:S07]  /*64e0*/  LDSM.16.M88.4 R172, [R184+0x4000] ;  /* 0x00400000b8ac783b */ /* 0x000fee0000000200 */
[C---:B------:R-:W-:Y:S01]  /*64f0*/  HMMA.16816.F32.BF16 R8, R148.reuse, R154, R8 ;  /* 0x0000009a9408723c */ /* 0x040fe20000041808 */
[----:B------:R-:W1:Y:S07]  /*6500*/  LDSM.16.M88.4 R152, [R190+0x3000] ;  /* 0x00300000be98783b */ /* 0x000e6e0000000200 */
[C---:B------:R-:W-:Y:S08]  /*6510*/  HMMA.16816.F32.BF16 R12, R148.reuse, R156, R12 ;  /* 0x0000009c940c723c */ /* 0x040ff0000004180c */
[C---:B------:R-:W-:Y:S01]  /*6520*/  HMMA.16816.F32.BF16 R16, R148.reuse, R158, R16 ;  /* 0x0000009e9410723c */ /* 0x040fe20000041810 */
[----:B------:R-:W-:Y:S07]  /*6530*/  LDSM.16.M88.4 R156, [R187+0x2000] ;  /* 0x00200000bb9c783b */ /* 0x000fee0000000200 */
[C---:B------:R-:W-:Y:S08]  /*6540*/  HMMA.16816.F32.BF16 R20, R148.reuse, R160, R20 ;  /* 0x000000a09414723c */ /* 0x040ff00000041814 */
[C---:B------:R-:W-:Y:S01]  /*6550*/  HMMA.16816.F32.BF16 R24, R148.reuse, R162, R24 ;  /* 0x000000a29418723c */ /* 0x040fe20000041818 */
[----:B------:R-:W-:Y:S07]  /*6560*/  LDSM.16.M88.4 R160, [R187+0x2800] ;  /* 0x00280000bba0783b */ /* 0x000fee0000000200 */
[C---:B--2---:R-:W-:Y:S08]  /*6570*/  HMMA.16816.F32.BF16 R28, R148.reuse, R136, R28 ;  /* 0x00000088941c723c */ /* 0x044ff0000004181c */
[----:B------:R-:W-:Y:S01]  /*6580*/  HMMA.16816.F32.BF16 R32, R148, R138, R32 ;  /* 0x0000008a9420723c */ /* 0x000fe20000041820 */
[----:B------:R-:W2:Y:S07]  /*6590*/  LDSM.16.M88.4 R136, [R190+0x3800] ;  /* 0x00380000be88783b */ /* 0x000eae0000000200 */
[C---:B----4-:R-:W-:Y:S01]  /*65a0*/  HMMA.16816.F32.BF16 R4, R144.reuse, R164, R4 ;  /* 0x000000a49004723c */ /* 0x050fe20000041804 */
[----:B------:R-:W4:Y:S07]  /*65b0*/  LDSM.16.M88.4 R148, [R193+0x4000] ;  /* 0x00400000c194783b */ /* 0x000f2e0000000200 */
[C---:B------:R-:W-:Y:S01]  /*65c0*/  HMMA.16816.F32.BF16 R8, R144.reuse, R166, R8 ;  /* 0x000000a69008723c */ /* 0x040fe20000041808 */
[----:B------:R-:W4:Y:S07]  /*65d0*/  LDSM.16.M88.4 R164, [R187+0x3000] ;  /* 0x00300000bba4783b */ /* 0x000f2e0000000200 */
[C---:B---3--:R-:W-:Y:S08]  /*65e0*/  HMMA.16816.F32.BF16 R12, R144.reuse, R140, R12 ;  /* 0x0000008c900c723c */ /* 0x048ff0000004180c */
[C---:B------:R-:W-:Y:S01]  /*65f0*/  HMMA.16816.F32.BF16 R16, R144.reuse, R142, R16 ;  /* 0x0000008e9010723c */ /* 0x040fe20000041810 */
[----:B------:R-:W3:Y:S07]  /*6600*/  LDSM.16.M88.4 R140, [R187+0x3800] ;  /* 0x00380000bb8c783b */ /* 0x000eee0000000200 */
[C---:B-1----:R-:W-:Y:S08]  /*6610*/  HMMA.16816.F32.BF16 R20, R144.reuse, R152, R20 ;  /* 0x000000989014723c */ /* 0x042ff00000041814 */
[C---:B------:R-:W-:Y:S01]  /*6620*/  HMMA.16816.F32.BF16 R24, R144.reuse, R154, R24 ;  /* 0x0000009a9018723c */ /* 0x040fe20000041818 */
[----:B------:R-:W-:Y:S07]  /*6630*/  LDSM.16.M88.4 R152, [R192+0x8000] ;  /* 0x00800000c098783b */ /* 0x000fee0000000200 */
[C---:B--2---:R-:W-:Y:S08]  /*6640*/  HMMA.16816.F32.BF16 R28, R144.reuse, R136, R28 ;  /* 0x00000088901c723c */ /* 0x044ff0000004181c */
[----:B------:R-:W-:Y:S01]  /*6650*/  HMMA.16816.F32.BF16 R32, R144, R138, R32 ;  /* 0x0000008a9020723c */ /* 0x000fe20000041820 */
[----:B------:R-:W1:Y:S07]  /*6660*/  LDSM.16.M88.4 R136, [R184+0x5000] ;  /* 0x00500000b888783b */ /* 0x000e6e0000000200 */
[C---:B----4-:R-:W-:Y:S01]  /*6670*/  HMMA.16816.F32.BF16 R4, R148.reuse, R156, R4 ;  /* 0x0000009c9404723c */ /* 0x050fe20000041804 */
[----:B------:R-:W2:Y:S07]  /*6680*/  LDSM.16.M88.4 R144, [R184+0x5800] ;  /* 0x00580000b890783b */ /* 0x000eae0000000200 */
[C---:B------:R-:W-:Y:S01]  /*6690*/  HMMA.16816.F32.BF16 R8, R148.reuse, R158, R8 ;  /* 0x0000009e9408723c */ /* 0x040fe20000041808 */
[----:B------:R-:W4:Y:S07]  /*66a0*/  LDSM.16.M88.4 R156, [R199] ;  /* 0x00000000c79c783b */ /* 0x000f2e0000000200 */
[C---:B------:R-:W-:Y:S08]  /*66b0*/  HMMA.16816.F32.BF16 R12, R148.reuse, R160, R12 ;  /* 0x000000a0940c723c */ /* 0x040ff0000004180c */
[C---:B------:R-:W-:Y:S01]  /*66c0*/  HMMA.16816.F32.BF16 R16, R148.reuse, R162, R16 ;  /* 0x000000a29410723c */ /* 0x040fe20000041810 */
[----:B------:R-:W1:Y:S07]  /*66d0*/  LDSM.16.M88.4 R160, [R198] ;  /* 0x00000000c6a0783b */ /* 0x000e6e0000000200 */
[C---:B------:R-:W-:Y:S08]  /*66e0*/  HMMA.16816.F32.BF16 R20, R148.reuse, R164, R20 ;  /* 0x000000a49414723c */ /* 0x040ff00000041814 */
[C---:B------:R-:W-:Y:S01]  /*66f0*/  HMMA.16816.F32.BF16 R24, R148.reuse, R166, R24 ;  /* 0x000000a69418723c */ /* 0x040fe20000041818 */
[----:B------:R-:W-:Y:S07]  /*6700*/  LDSM.16.M88.4 R164, [R194+0x8000] ;  /* 0x00800000c2a4783b */ /* 0x000fee0000000200 */
[C---:B---3--:R-:W-:Y:S08]  /*6710*/  HMMA.16816.F32.BF16 R28, R148.reuse, R140, R28 ;  /* 0x0000008c941c723c */ /* 0x048ff0000004181c */
[----:B------:R-:W-:Y:S01]  /*6720*/  HMMA.16816.F32.BF16 R32, R148, R142, R32 ;  /* 0x0000008e9420723c */ /* 0x000fe20000041820 */
[----:B------:R-:W3:Y:S07]  /*6730*/  LDSM.16.M88.4 R140, [R197] ;  /* 0x00000000c58c783b */ /* 0x000eee0000000200 */
[C---:B------:R-:W-:Y:S01]  /*6740*/  HMMA.16816.F32.BF16 R4, R168.reuse, R172, R4 ;  /* 0x000000aca804723c */ /* 0x040fe20000041804 */
[----:B------:R-:W2:Y:S07]  /*6750*/  LDSM.16.M88.4 R148, [R196] ;  /* 0x00000000c494783b */ /* 0x000eae0000000200 */
[C---:B------:R-:W-:Y:S01]  /*6760*/  HMMA.16816.F32.BF16 R8, R168.reuse, R174, R8 ;  /* 0x000000aea808723c */ /* 0x040fe20000041808 */
[----:B------:R-:W3:Y:S07]  /*6770*/  LDSM.16.M88.4 R172, [R190+0x4000] ;  /* 0x00400000beac783b */ /* 0x000eee0000000200 */
[C---:B------:R-:W-:Y:S08]  /*6780*/  HMMA.16816.F32.BF16 R12, R168.reuse, R176, R12 ;  /* 0x000000b0a80c723c */ /* 0x040ff0000004180c */
[C---:B------:R-:W-:Y:S01]  /*6790*/  HMMA.16816.F32.BF16 R16, R168.reuse, R178, R16 ;  /* 0x000000b2a810723c */ /* 0x040fe20000041810 */
[----:B------:R-:W-:Y:S07]  /*67a0*/  LDSM.16.M88.4 R176, [R187+0x4000] ;  /* 0x00400000bbb0783b */ /* 0x000fee0000000200 */
[C---:B-1----:R-:W-:Y:S08]  /*67b0*/  HMMA.16816.F32.BF16 R20, R168.reuse, R136, R20 ;  /* 0x00000088a814723c */ /* 0x042ff00000041814 */
[C---:B------:R-:W-:Y:S01]  /*67c0*/  HMMA.16816.F32.BF16 R24, R168.reuse, R138, R24 ;  /* 0x0000008aa818723c */ /* 0x040fe20000041818 */
[----:B------:R-:W1:Y:S07]  /*67d0*/  LDSM.16.M88.4 R136, [R190+0x4800] ;  /* 0x00480000be88783b */ /* 0x000e6e0000000200 */
[C---:B--2---:R-:W-:Y:S08]  /*67e0*/  HMMA.16816.F32.BF16 R28, R168.reuse, R144, R28 ;  /* 0x00000090a81c723c */ /* 0x044ff0000004181c */
[----:B------:R-:W-:Y:S01]  /*67f0*/  HMMA.16816.F32.BF16 R32, R168, R146, R32 ;  /* 0x00000092a820723c */ /* 0x000fe20000041820 */
[----:B------:R-:W2:Y:S07]  /*6800*/  LDSM.16.M88.4 R144, [R190+0x5000] ;  /* 0x00500000be90783b */ /* 0x000eae0000000200 */
[C---:B----4-:R-:W-:Y:S01]  /*6810*/  HMMA.16816.F32.BF16 R4, R152.reuse, R156, R4 ;  /* 0x0000009c9804723c */ /* 0x050fe20000041804 */
[----:B------:R-:W-:Y:S07]  /*6820*/  LDSM.16.M88.4 R168, [R193+0x8000] ;  /* 0x00800000c1a8783b */ /* 0x000fee0000000200 */
[C---:B------:R-:W-:Y:S01]  /*6830*/  HMMA.16816.F32.BF16 R8, R152.reuse, R158, R8 ;  /* 0x0000009e9808723c */ /* 0x040fe20000041808 */
[----:B------:R-:W4:Y:S07]  /*6840*/  LDSM.16.M88.4 R156, [R190+0x5800] ;  /* 0x00580000be9c783b */ /* 0x000f2e0000000200 */
[C---:B------:R-:W-:Y:S08]  /*6850*/  HMMA.16816.F32.BF16 R12, R152.reuse, R160, R12 ;  /* 0x000000a0980c723c */ /* 0x040ff0000004180c */
        /* <DEDUP_REMOVED lines=8> */
[C---:B------:R-:W-:Y:S01]  /*68e0*/  HMMA.16816.F32.BF16 R16, R164.reuse, R138, R16 ;  /* 0x0000008aa410723c */ /* 0x040fe20000041810 */
[----:B------:R-:W1:Y:S07]  /*68f0*/  LDSM.16.M88.4 R136, [R187+0x4800] ;  /* 0x00480000bb88783b */ /* 0x000e6e0000000200 */
[C---:B--2---:R-:W-:Y:S08]  /*6900*/  HMMA.16816.F32.BF16 R20, R164.reuse, R144, R20 ;  /* 0x00000090a414723c */ /* 0x044ff00000041814 */
[C---:B------:R-:W-:Y:S08]  /*6910*/  HMMA.16816.F32.BF16 R24, R164.reuse, R146, R24 ;  /* 0x00000092a418723c */ /* 0x040ff00000041818 */
[C---:B----4-:R-:W-:Y:S08]  /*6920*/  HMMA.16816.F32.BF16 R28, R164.reuse, R156, R28 ;  /* 0x0000009ca41c723c */ /* 0x050ff0000004181c */
[----:B------:R-:W-:Y:S08]  /*6930*/  HMMA.16816.F32.BF16 R32, R164, R158, R32 ;  /* 0x0000009ea420723c */ /* 0x000ff00000041820 */
[C---:B------:R-:W-:Y:S08]  /*6940*/  HMMA.16816.F32.BF16 R4, R168.reuse, R176, R4 ;  /* 0x000000b0a804723c */ /* 0x040ff00000041804 */
[C---:B------:R-:W-:Y:S08]  /*6950*/  HMMA.16816.F32.BF16 R8, R168.reuse, R178, R8 ;  /* 0x000000b2a808723c */ /* 0x040ff00000041808 */
[C---:B-1----:R-:W-:Y:S08]  /*6960*/  HMMA.16816.F32.BF16 R12, R168.reuse, R136, R12 ;  /* 0x00000088a80c723c */ /* 0x042ff0000004180c */
[C---:B------:R-:W-:Y:S04]  /*6970*/  HMMA.16816.F32.BF16 R16, R168.reuse, R138, R16 ;  /* 0x0000008aa810723c */ /* 0x040fe80000041810 */
[----:B------:R-:W-:Y:S04]  /*6980*/  FMUL.FTZ R0, R4, c[0x0][0x320] ;  /* 0x0000c80004007a20 */ /* 0x000fe80000410000 */
[----:B------:R1:W2:Y:S01]  /*6990*/  MUFU.TANH R147, R0 ;  /* 0x0000000000937308 */ /* 0x0002a20000002400 */
[----:B------:R-:W-:Y:S09]  /*69a0*/  FMUL.FTZ R2, R11, c[0x0][0x320] ;  /* 0x0000c8000b027a20 */ /* 0x000ff20000410000 */
[----:B------:R-:W-:Y:S01]  /*69b0*/  MUFU.TANH R140, R2 ;  /* 0x00000002008c7308 */ /* 0x000fe20000002400 */
[----:B-1----:R-:W-:Y:S09]  /*69c0*/  FMUL.FTZ R0, R5, c[0x0][0x320] ;  /* 0x0000c80005007a20 */ /* 0x002ff20000410000 */
[----:B------:R1:W3:Y:S02]  /*69d0*/  MUFU.TANH R146, R0 ;  /* 0x0000000000927308 */ /* 0x0002e40000002400 */
[----:B-1----:R-:W-:Y:S08]  /*69e0*/  FMUL.FTZ R0, R6, c[0x0][0x320] ;  /* 0x0000c80006007a20 */ /* 0x002ff00000410000 */
[----:B------:R1:W-:Y:S02]  /*69f0*/  MUFU.TANH R145, R0 ;  /* 0x0000000000917308 */ /* 0x0003e40000002400 */
[----:B-1----:R-:W-:Y:S02]  /*6a00*/  FMUL.FTZ R0, R7, c[0x0][0x320] ;  /* 0x0000c80007007a20 */ /* 0x002fe40000410000 */
[----:B------:R-:W1:Y:S06]  /*6a10*/  LDSM.16.M88.4 R4, [R187+0x5000] ;  /* 0x00500000bb04783b */ /* 0x000e6c0000000200 */
[----:B------:R4:W1:Y:S02]  /*6a20*/  MUFU.TANH R144, R0 ;  /* 0x0000000000907308 */ /* 0x0008640000002400 */
[----:B----4-:R-:W-:Y:S08]  /*6a30*/  FMUL.FTZ R0, R8, c[0x0][0x320] ;  /* 0x0000c80008007a20 */ /* 0x010ff00000410000 */
[----:B------:R4:W-:Y:S01]  /*6a40*/  MUFU.TANH R143, R0 ;  /* 0x00000000008f7308 */ /* 0x0009e20000002400 */
[C---:B-1----:R-:W-:Y:S07]  /*6a50*/  HMMA.16816.F32.BF16 R20, R168.reuse, R4, R20 ;  /* 0x00000004a814723c */ /* 0x042fee0000041814 */
[----:B------:R-:W-:Y:S01]  /*6a60*/  MOV R5, 0xffffffc0 ;  /* 0xffffffc000057802 */ /* 0x000fe20000000f00 */
[C---:B------:R-:W-:Y:S04]  /*6a70*/  HMMA.16816.F32.BF16 R24, R168.reuse, R6, R24 ;  /* 0x00000006a818723c */ /* 0x040fe80000041818 */
[----:B----4-:R-:W-:Y:S04]  /*6a80*/  FMUL.FTZ R0, R9, c[0x0][0x320] ;  /* 0x0000c80009007a20 */ /* 0x010fe80000410000 */
[----:B------:R1:W-:Y:S08]  /*6a90*/  MUFU.TANH R142, R0 ;  /* 0x00000000008e7308 */ /* 0x0003f00000002400 */
[----:B------:R-:W-:Y:S04]  /*6aa0*/  FMUL.FTZ R4, R21, c[0x0][0x320] ;  /* 0x0000c80015047a20 */ /* 0x000fe80000410000 */
[----:B------:R-:W-:Y:S01]  /*6ab0*/  MUFU.TANH R6, R4 ;  /* 0x0000000400067308 */ /* 0x000fe20000002400 */
[----:B-1----:R-:W-:Y:S02]  /*6ac0*/  FMUL.FTZ R0, R10, c[0x0][0x320] ;  /* 0x0000c8000a007a20 */ /* 0x002fe40000410000 */
[----:B------:R-:W1:Y:S01]  /*6ad0*/  LDSM.16.M88.4 R8, [R187+0x5800] ;  /* 0x00580000bb08783b */ /* 0x000e620000000200 */
[----:B------:R-:W-:Y:S06]  /*6ae0*/  DEPBAR.LE SB0, 0x0 ;  /* 0x000080000000791a */ /* 0x000fec0000000000 */
[----:B------:R4:W1:Y:S01]  /*6af0*/  MUFU.TANH R141, R0 ;  /* 0x00000000008d7308 */ /* 0x0008620000002400 */
[----:B------:R-:W-:Y:S01]  /*6b00*/  BAR.SYNC.DEFER_BLOCKING 0x0 ;  /* 0x0000000000007b1d */ /* 0x000fe20000010000 */
[----:B----4-:R-:W-:Y:S08]  /*6b10*/  FMUL.FTZ R0, R12, c[0x0][0x320] ;  /* 0x0000c8000c007a20 */ /* 0x010ff00000410000 */
[----:B------:R4:W-:Y:S01]  /*6b20*/  MUFU.TANH R137, R0 ;  /* 0x0000000000897308 */ /* 0x0009e20000002400 */
[C---:B-1----:R-:W-:Y:S08]  /*6b30*/  HMMA.16816.F32.BF16 R28, R168.reuse, R8, R28 ;  /* 0x00000008a81c723c */ /* 0x042ff0000004181c */
[----:B------:R-:W-:Y:S04]  /*6b40*/  HMMA.16816.F32.BF16 R32, R168, R10, R32 ;  /* 0x0000000aa820723c */ /* 0x000fe80000041820 */
[----:B----4-:R-:W-:Y:S04]  /*6b50*/  FMUL.FTZ R0, R13, c[0x0][0x320] ;  /* 0x0000c8000d007a20 */ /* 0x010fe80000410000 */
[----:B------:R1:W4:Y:S04]  /*6b60*/  MUFU.TANH R136, R0 ;  /* 0x0000000000887308 */ /* 0x0003280000002400 */
[----:B-1----:R-:W-:Y:S06]  /*6b70*/  FMUL.FTZ R0, R14, c[0x0][0x320] ;  /* 0x0000c8000e007a20 */ /* 0x002fec0000410000 */
[----:B------:R1:W-:Y:S02]  /*6b80*/  MUFU.TANH R103, R0 ;  /* 0x0000000000677308 */ /* 0x0003e40000002400 */
[----:B-1----:R-:W-:Y:S08]  /*6b90*/  FMUL.FTZ R0, R15, c[0x0][0x320] ;  /* 0x0000c8000f007a20 */ /* 0x002ff00000410000 */
[----:B------:R1:W-:Y:S02]  /*6ba0*/  MUFU.TANH R101, R0 ;  /* 0x0000000000657308 */ /* 0x0003e40000002400 */
[----:B-1----:R-:W-:Y:S08]  /*6bb0*/  FMUL.FTZ R0, R16, c[0x0][0x320] ;  /* 0x0000c80010007a20 */ /* 0x002ff00000410000 */
[----:B------:R1:W1:Y:S02]  /*6bc0*/  MUFU.TANH R13, R0 ;  /* 0x00000000000d7308 */ /* 0x0002640000002400 */
[----:B-1----:R-:W-:Y:S08]  /*6bd0*/  FMUL.FTZ R0, R17, c[0x0][0x320] ;  /* 0x0000c80011007a20 */ /* 0x002ff00000410000 */
[----:B------:R1:W-:Y:S02]  /*6be0*/  MUFU.TANH R100, R0 ;  /* 0x0000000000647308 */ /* 0x0003e40000002400 */
[----:B-1----:R-:W-:Y:S08]  /*6bf0*/  FMUL.FTZ R0, R18, c[0x0][0x320] ;  /* 0x0000c80012007a20 */ /* 0x002ff00000410000 */
[----:B------:R1:W-:Y:S02]  /*6c00*/  MUFU.TANH R17, R0 ;  /* 0x0000000000117308 */ /* 0x0003e40000002400 */
[----:B-1----:R-:W-:Y:S08]  /*6c10*/  FMUL.FTZ R0, R19, c[0x0][0x320] ;  /* 0x0000c80013007a20 */ /* 0x002ff00000410000 */
[----:B------:R1:W1:Y:S02]  /*6c20*/  MUFU.TANH R16, R0 ;  /* 0x0000000000107308 */ /* 0x0002640000002400 */
[----:B-1----:R-:W-:Y:S08]  /*6c30*/  FMUL.FTZ R0, R20, c[0x0][0x320] ;  /* 0x0000c80014007a20 */ /* 0x002ff00000410000 */
[----:B------:R5:W-:Y:S02]  /*6c40*/  MUFU.TANH R18, R0 ;  /* 0x0000000000127308 */ /* 0x000be40000002400 */
[----:B-----5:R-:W-:Y:S05]  /*6c50*/  IADD3 R0, R181, R233, RZ ;  /* 0x000000e9b5007210 */ /* 0x020fea0007ffe0ff */
[----:B------:R-:W-:Y:S05]  /*6c60*/  @P2 IMAD.HI.U32 R2, R0, c[0x0][0x2c8], RZ ;  /* 0x0000b20000022a27 */ /* 0x000fea00078e00ff */
[----:B------:R-:W-:Y:S01]  /*6c70*/  @P2 SHF.R.U32.HI R0, RZ, c[0x0][0x2cc], R2 ;  /* 0x0000b300ff002a19 */ /* 0x000fe20000011602 */
[----:B------:R-:W-:Y:S04]  /*6c80*/  FMUL.FTZ R2, R22, c[0x0][0x320] ;  /* 0x0000c80016027a20 */ /* 0x000fe80000410000 */
[----:B------:R1:W-:Y:S01]  /*6c90*/  MUFU.TANH R138, R2 ;  /* 0x00000002008a7308 */ /* 0x0003e20000002400 */
[----:B------:R-:W-:Y:S08]  /*6ca0*/  SHFL.IDX PT, R4, R0, 0x1, 0x1c1f ;  /* 0x003c1f0000047f89 */ /* 0x000ff000000e0000 */
[----:B-1----:R1:W5:Y:S02]  /*6cb0*/  SHFL.IDX PT, R2, R0, RZ, 0x1c1f ;  /* 0x001c1fff00027589 */ /* 0x00236400000e0000 */
[----:B-1----:R-:W-:Y:S04]  /*6cc0*/  FMUL.FTZ R0, R23, c[0x0][0x320] ;  /* 0x0000c80017007a20 */ /* 0x002fe80000410000 */
[----:B------:R1:W-:Y:S02]  /*6cd0*/  MUFU.TANH R19, R0 ;  /* 0x0000000000137308 */ /* 0x0003e40000002400 */
[----:B-1----:R-:W-:Y:S02]  /*6ce0*/  IMAD R0, R180, R5, 0x1 ;  /* 0x00000001b4007424 */ /* 0x002fe400078e0205 */
[----:B------:R-:W-:Y:S03]  /*6cf0*/  FMUL.FTZ R5, R24, c[0x0][0x320] ;  /* 0x0000c80018057a20 */ /* 0x000fe60000410000 */
[----:B------:R-:W-:Y:S03]  /*6d00*/  IADD3 R0, R230, R0, -R229 ;  /* 0x00000000e6007210 */ /* 0x000fe60007ffe8e5 */
[----:B------:R1:W1:Y:S01]  /*6d10*/  MUFU.TANH R12, R5 ;  /* 0x00000005000c7308 */ /* 0x0002620000002400 */
[----:B------:R-:W-:Y:S04]  /*6d20*/  IADD3 R0, R0, -R231, RZ ;  /* 0x800000e700007210 */ /* 0x000fe80007ffe0ff */
[C---:B-----5:R-:W-:Y:S02]  /*6d30*/  IADD3 R2, R0.reuse, R2, RZ ;  /* 0x0000000200027210 */ /* 0x060fe40007ffe0ff */
[----:B------:R-:W-:Y:S01]  /*6d40*/  IADD3 R0, R0, R4, RZ ;  /* 0x0000000400007210 */ /* 0x000fe20007ffe0ff */
[----:B------:R-:W-:Y:S01]  /*6d50*/  FMUL.FTZ R4, R26, c[0x0][0x320] ;  /* 0x0000c8001a047a20 */ /* 0x000fe20000410000 */
[C---:B------:R-:W-:Y:S02]  /*6d60*/  ISETP.GT.AND P6, PT, R2.reuse, RZ, PT ;  /* 0x000000ff0200720c */ /* 0x040fe40003fc4270 */
[----:B------:R-:W-:Y:S01]  /*6d70*/  ISETP.GT.AND P1, PT, R2, 0x1, PT ;  /* 0x000000010200780c */ /* 0x000fe20003f24270 */
[----:B------:R5:W-:Y:S01]  /*6d80*/  MUFU.TANH R15, R4 ;  /* 0x00000004000f7308 */ /* 0x000be20000002400 */
[----:B--2---:R-:W-:Y:S02]  /*6d90*/  FSEL R20, R147, -INF , P6 ;  /* 0xff80000093147808 */ /* 0x004fe40003000000 */
[C---:B------:R-:W-:Y:S02]  /*6da0*/  ISETP.GT.AND P6, PT, R0.reuse, 0x1, PT ;  /* 0x000000010000780c */ /* 0x040fe40003fc4270 */
[----:B------:R-:W-:Y:S02]  /*6db0*/  ISETP.GT.AND P0, PT, R0, RZ, PT ;  /* 0x000000ff0000720c */ /* 0x000fe40003f04270 */
[----:B---3--:R-:W-:Y:S02]  /*6dc0*/  FSEL R21, R146, -INF , P1 ;  /* 0xff80000092157808 */ /* 0x008fe40000800000 */
[----:B------:R-:W-:Y:S01]  /*6dd0*/  ISETP.GT.AND P1, PT, R2, 0x8, PT ;  /* 0x000000080200780c */ /* 0x000fe20003f24270 */
[----:B-1----:R-:W-:Y:S01]  /*6de0*/  FMUL.FTZ R5, R25, c[0x0][0x320] ;  /* 0x0000c80019057a20 */ /* 0x002fe20000410000 */
[----:B------:R-:W-:Y:S02]  /*6df0*/  FSEL R25, R144, -INF , P6 ;  /* 0xff80000090197808 */ /* 0x000fe40003000000 */
[----:B------:R-:W-:Y:S01]  /*6e00*/  ISETP.GT.AND P6, PT, R0, 0x8, PT ;  /* 0x000000080000780c */ /* 0x000fe20003fc4270 */
[----:B------:R1:W2:Y:S01]  /*6e10*/  MUFU.TANH R8, R5 ;  /* 0x0000000500087308 */ /* 0x0002a20000002400 */
[----:B------:R-:W-:Y:S02]  /*6e20*/  FSEL R24, R145, -INF , P0 ;  /* 0xff80000091187808 */ /* 0x000fe40000000000 */
[----:B------:R-:W-:Y:S02]  /*6e30*/  FSEL R26, R141, -INF , P6 ;  /* 0xff8000008d1a7808 */ /* 0x000fe40003000000 */
[C---:B------:R-:W-:Y:S02]  /*6e40*/  ISETP.GT.AND P6, PT, R2.reuse, 0x11, PT ;  /* 0x000000110200780c */ /* 0x040fe40003fc4270 */
[----:B------:R-:W-:Y:S02]  /*6e50*/  ISETP.GT.AND P0, PT, R2, 0x9, PT ;  /* 0x000000090200780c */ /* 0x000fe40003f04270 */
[----:B----4-:R-:W-:Y:S01]  /*6e60*/  FSEL R141, R136, -INF , P6 ;  /* 0xff800000888d7808 */ /* 0x010fe20003000000 */
[----:B-----5:R-:W-:Y:S01]  /*6e70*/  FMUL.FTZ R4, R28, c[0x0][0x320] ;  /* 0x0000c8001c047a20 */ /* 0x020fe20000410000 */
[----:B------:R-:W-:Y:S02]  /*6e80*/  ISETP.GT.AND P6, PT, R2, 0x18, PT ;  /* 0x000000180200780c */ /* 0x000fe40003fc4270 */
[----:B------:R-:W-:Y:S01]  /*6e90*/  FSEL R22, R143, -INF , P1 ;  /* 0xff8000008f167808 */ /* 0x000fe20000800000 */
[----:B------:R3:W4:Y:S01]  /*6ea0*/  MUFU.TANH R7, R4 ;  /* 0x0000000400077308 */ /* 0x0007220000002400 */
[----:B------:R-:W-:Y:S02]  /*6eb0*/  FSEL R23, R142, -INF , P0 ;  /* 0xff8000008e177808 */ /* 0x000fe40000000000 */
[----:B------:R-:W-:Y:S02]  /*6ec0*/  ISETP.GT.AND P1, PT, R0, 0x9, PT ;  /* 0x000000090000780c */ /* 0x000fe40003f24270 */
[----:B------:R-:W-:Y:S02]  /*6ed0*/  ISETP.GT.AND P0, PT, R2, 0x10, PT ;  /* 0x000000100200780c */ /* 0x000fe40003f04270 */
[----:B------:R-:W-:Y:S02]  /*6ee0*/  FSEL R142, R13, -INF , P6 ;  /* 0xff8000000d8e7808 */ /* 0x000fe40003000000 */
[----:B------:R-:W-:Y:S01]  /*6ef0*/  ISETP.GT.AND P6, PT, R0, 0x19, PT ;  /* 0x000000190000780c */ /* 0x000fe20003fc4270 */
[----:B-1----:R-:W-:Y:S01]  /*6f00*/  FMUL.FTZ R5, R27, c[0x0][0x320] ;  /* 0x0000c8001b057a20 */ /* 0x002fe20000410000 */
[----:B------:R-:W-:Y:S02]  /*6f10*/  FSEL R27, R140, -INF , P1 ;  /* 0xff8000008c1b7808 */ /* 0x000fe40000800000 */
[----:B------:R-:W-:Y:S01]  /*6f20*/  FSEL R140, R137, -INF , P0 ;  /* 0xff800000898c7808 */ /* 0x000fe20000000000 */
[----:B------:R1:W-:Y:S01]  /*6f30*/  MUFU.TANH R14, R5 ;  /* 0x00000005000e7308 */ /* 0x0003e20000002400 */
[C---:B------:R-:W-:Y:S02]  /*6f40*/  ISETP.GT.AND P0, PT, R0.reuse, 0x11, PT ;  /* 0x000000110000780c */ /* 0x040fe40003f04270 */
[C---:B------:R-:W-:Y:S02]  /*6f50*/  ISETP.GT.AND P1, PT, R0.reuse, 0x10, PT ;  /* 0x000000100000780c */ /* 0x040fe40003f24270 */
[----:B------:R-:W-:Y:S02]  /*6f60*/  FSEL R147, R101, -INF , P0 ;  /* 0xff80000065937808 */ /* 0x000fe40000000000 */
[----:B------:R-:W-:Y:S02]  /*6f70*/  ISETP.GT.AND P0, PT, R0, 0x18, PT ;  /* 0x000000180000780c */ /* 0x000fe40003f04270 */
[----:B------:R-:W-:Y:S02]  /*6f80*/  FSEL R149, R16, -INF , P6 ;  /* 0xff80000010957808 */ /* 0x000fe40003000000 */
[----:B------:R-:W-:Y:S02]  /*6f90*/  FSEL R148, R17, -INF , P0 ;  /* 0xff80000011947808 */ /* 0x000fe40000000000 */
[----:B------:R-:W-:Y:S02]  /*6fa0*/  ISETP.GT.AND P0, PT, R2, 0x21, PT ;  /* 0x000000210200780c */ /* 0x000fe40003f04270 */
[----:B---3--:R-:W-:Y:S02]  /*6fb0*/  FMNMX.FTZ R4, R20, R3, !PT ;  /* 0x0000000314047209 */ /* 0x008fe40007810000 */
[----:B------:R-:W-:Y:S01]  /*6fc0*/  FSEL R154, R6, -INF , P0 ;  /* 0xff800000069a7808 */ /* 0x000fe20000000000 */
[----:B------:R-:W-:Y:S01]  /*6fd0*/  FMUL.FTZ R6, R33, c[0x0][0x320] ;  /* 0x0000c80021067a20 */ /* 0x000fe20000410000 */
[----:B------:R-:W-:Y:S02]  /*6fe0*/  FMNMX.FTZ R4, R21, R4, !PT ;  /* 0x0000000415047209 */ /* 0x000fe40007810000 */
[----:B------:R-:W-:Y:S01]  /*6ff0*/  ISETP.GT.AND P6, PT, R2, 0x28, PT ;  /* 0x000000280200780c */ /* 0x000fe20003fc4270 */
[----:B------:R3:W-:Y:S01]  /*7000*/  MUFU.TANH R11, R6 ;  /* 0x00000006000b7308 */ /* 0x0007e20000002400 */
[----:B------:R-:W-:Y:S01]  /*7010*/  FMNMX.FTZ R4, R22, R4, !PT ;  /* 0x0000000416047209 */ /* 0x000fe20007810000 */
[----:B-1----:R-:W-:Y:S01]  /*7020*/  FMUL.FTZ R5, R29, c[0x0][0x320] ;  /* 0x0000c8001d057a20 */ /* 0x002fe20000410000 */
[----:B------:R-:W-:Y:S02]  /*7030*/  FSEL R146, R103, -INF , P1 ;  /* 0xff80000067927808 */ /* 0x000fe40000800000 */
[----:B------:R-:W-:Y:S02]  /*7040*/  FMNMX.FTZ R4, R23, R4, !PT ;  /* 0x0000000417047209 */ /* 0x000fe40007810000 */
[----:B------:R-:W-:Y:S02]  /*7050*/  ISETP.GT.AND P1, PT, R2, 0x19, PT ;  /* 0x000000190200780c */ /* 0x000fe40003f24270 */
[----:B------:R-:W-:Y:S01]  /*7060*/  FMNMX.FTZ R4, R140, R4, !PT ;  /* 0x000000048c047209 */ /* 0x000fe20007810000 */
[----:B------:R1:W5:Y:S01]  /*7070*/  MUFU.TANH R13, R5 ;  /* 0x00000005000d7308 */ /* 0x0003620000002400 */
[----:B------:R-:W-:Y:S02]  /*7080*/  FSEL R155, R12, -INF , P6 ;  /* 0xff8000000c9b7808 */ /* 0x000fe40003000000 */
[----:B------:R-:W-:Y:S02]  /*7090*/  FMNMX.FTZ R4, R141, R4, !PT ;  /* 0x000000048d047209 */ /* 0x000fe40007810000 */
[----:B------:R-:W-:Y:S02]  /*70a0*/  FSEL R143, R100, -INF , P1 ;  /* 0xff800000648f7808 */ /* 0x000fe40000800000 */
[----:B------:R-:W-:Y:S02]  /*70b0*/  FMNMX.FTZ R4, R142, R4, !PT ;  /* 0x000000048e047209 */ /* 0x000fe40007810000 */
[----:B------:R-:W-:Y:S02]  /*70c0*/  ISETP.GT.AND P1, PT, R2, 0x20, PT ;  /* 0x000000200200780c */ /* 0x000fe40003f24270 */
[----:B------:R-:W-:Y:S02]  /*70d0*/  FMNMX.FTZ R4, R143, R4, !PT ;  /* 0x000000048f047209 */ /* 0x000fe40007810000 */
[----:B------:R-:W-:Y:S01]  /*70e0*/  FSEL R150, R18, -INF , P1 ;  /* 0xff80000012967808 */ /* 0x000fe20000800000 */
[----:B---3--:R-:W-:Y:S01]  /*70f0*/  FMUL.FTZ R6, R30, c[0x0][0x320] ;  /* 0x0000c8001e067a20 */ /* 0x008fe20000410000 */
[----:B------:R-:W-:Y:S02]  /*7100*/  ISETP.GT.AND P1, PT, R2, 0x29, PT ;  /* 0x000000290200780c */ /* 0x000fe40003f24270 */
[----:B------:R-:W-:Y:S01]  /*7110*/  FMNMX.FTZ R4, R150, R4, !PT ;  /* 0x0000000496047209 */ /* 0x000fe20007810000 */
[----:B------:R3:W-:Y:S01]  /*7120*/  MUFU.TANH R12, R6 ;  /* 0x00000006000c7308 */ /* 0x0007e20000002400 */
[----:B------:R-:W-:Y:S02]  /*7130*/  ISETP.GT.AND P0, PT, R2, 0x30, PT ;  /* 0x000000300200780c */ /* 0x000fe40003f04270 */
[----:B--2---:R-:W-:Y:S01]  /*7140*/  FSEL R156, R8, -INF , P1 ;  /* 0xff800000089c7808 */ /* 0x004fe20000800000 */
[----:B------:R-:W-:Y:S01]  /*7150*/  FMUL.FTZ R8, R35, c[0x0][0x320] ;  /* 0x0000c80023087a20 */ /* 0x000fe20000410000 */
[----:B------:R-:W-:Y:S01]  /*7160*/  ISETP.GT.AND P1, PT, R2, 0x38, PT ;  /* 0x000000380200780c */ /* 0x000fe20003f24270 */
[----:B-1----:R-:W-:Y:S01]  /*7170*/  FMUL.FTZ R5, R32, c[0x0][0x320] ;  /* 0x0000c80020057a20 */ /* 0x002fe20000410000 */
[----:B------:R-:W-:Y:S02]  /*7180*/  FMNMX.FTZ R4, R154, R4, !PT ;  /* 0x000000049a047209 */ /* 0x000fe40007810000 */
[----:B----4-:R-:W-:Y:S01]  /*7190*/  FSEL R162, R7, -INF , P0 ;  /* 0xff80000007a27808 */ /* 0x010fe20000000000 */
[----:B------:R1:W2:Y:S01]  /*71a0*/  MUFU.TANH R9, R5 ;  /* 0x0000000500097308 */ /* 0x0002a20000002400 */
[----:B------:R-:W-:Y:S01]  /*71b0*/  FMUL.FTZ R7, R34, c[0x0][0x320] ;  /* 0x0000c80022077a20 */ /* 0x000fe20000410000 */
[C---:B------:R-:W-:Y:S02]  /*71c0*/  ISETP.GT.AND P6, PT, R2.reuse, 0x31, PT ;  /* 0x000000310200780c */ /* 0x040fe40003fc4270 */
[----:B------:R-:W-:Y:S02]  /*71d0*/  ISETP.GT.AND P0, PT, R2, 0x39, PT ;  /* 0x000000390200780c */ /* 0x000fe40003f04270 */
[----:B------:R-:W-:Y:S02]  /*71e0*/  FMNMX.FTZ R2, R155, R4, !PT ;  /* 0x000000049b027209 */ /* 0x000fe40007810000 */
[----:B-----5:R-:W-:Y:S02]  /*71f0*/  FSEL R158, R13, -INF , P6 ;  /* 0xff8000000d9e7808 */ /* 0x020fe40003000000 */
[----:B------:R-:W-:Y:S01]  /*7200*/  FMNMX.FTZ R2, R156, R2, !PT ;  /* 0x000000029c027209 */ /* 0x000fe20007810000 */
[----:B------:R-:W-:Y:S01]  /*7210*/  MUFU.TANH R8, R8 ;  /* 0x0000000800087308 */ /* 0x000fe20000002400 */
[----:B------:R-:W-:Y:S01]  /*7220*/  FSEL R161, R11, -INF , P0 ;  /* 0xff8000000ba17808 */ /* 0x000fe20000000000 */
[----:B---3--:R-:W-:Y:S01]  /*7230*/  FMUL.FTZ R6, R31, c[0x0][0x320] ;  /* 0x0000c8001f067a20 */ /* 0x008fe20000410000 */
[----:B------:R-:W-:Y:S02]  /*7240*/  FMNMX.FTZ R2, R162, R2, !PT ;  /* 0x00000002a2027209 */ /* 0x000fe40007810000 */
[----:B------:R-:W-:Y:S02]  /*7250*/  ISETP.GT.AND P0, PT, R0, 0x21, PT ;  /* 0x000000210000780c */ /* 0x000fe40003f04270 */
[----:B------:R-:W-:Y:S03]  /*7260*/  FMNMX.FTZ R2, R158, R2, !PT ;  /* 0x000000029e027209 */ /* 0x000fe60007810000 */
[----:B------:R-:W3:Y:S01]  /*7270*/  MUFU.TANH R10, R6 ;  /* 0x00000006000a7308 */ /* 0x000ee20000002400 */
[----:B------:R-:W-:Y:S02]  /*7280*/  ISETP.GT.AND P6, PT, R180, R225, PT ;  /* 0x000000e1b400720c */ /* 0x000fe40003fc4270 */
[----:B-1----:R-:W-:Y:S02]  /*7290*/  FMNMX.FTZ R5, R24, R102, !PT ;  /* 0x0000006618057209 */ /* 0x002fe40007810000 */
[----:B--2---:R-:W-:Y:S02]  /*72a0*/  FSEL R160, R9, -INF , P1 ;  /* 0xff80000009a07808 */ /* 0x004fe40000800000 */
[----:B------:R-:W-:Y:S02]  /*72b0*/  FMNMX.FTZ R5, R25, R5, !PT ;  /* 0x0000000519057209 */ /* 0x000fe40007810000 */
[----:B------:R-:W-:Y:S01]  /*72c0*/  ISETP.GT.AND P1, PT, R0, 0x20, PT ;  /* 0x000000200000780c */ /* 0x000fe20003f24270 */
[----:B------:R1:W2:Y:S01]  /*72d0*/  MUFU.TANH R9, R7 ;  /* 0x0000000700097308 */ /* 0x0002a20000002400 */
[----:B------:R-:W-:Y:S02]  /*72e0*/  FMNMX.FTZ R5, R26, R5, !PT ;  /* 0x000000051a057209 */ /* 0x000fe40007810000 */
[----:B------:R-:W-:Y:S02]  /*72f0*/  FMNMX.FTZ R2, R160, R2, !PT ;  /* 0x00000002a0027209 */ /* 0x000fe40007810000 */
[----:B------:R-:W-:Y:S02]  /*7300*/  FMNMX.FTZ R5, R27, R5, !PT ;  /* 0x000000051b057209 */ /* 0x000fe40007810000 */
[----:B------:R-:W-:Y:S02]  /*7310*/  FSEL R151, R138, -INF , P1 ;  /* 0xff8000008a977808 */ /* 0x000fe40000800000 */
[----:B------:R-:W-:Y:S02]  /*7320*/  FMNMX.FTZ R4, R146, R5, !PT ;  /* 0x0000000592047209 */ /* 0x000fe40007810000 */
[----:B------:R-:W-:Y:S02]  /*7330*/  FMNMX.FTZ R2, R161, R2, !PT ;  /* 0x00000002a1027209 */ /* 0x000fe40007810000 */
[----:B------:R-:W-:Y:S02]  /*7340*/  FMNMX.FTZ R4, R147, R4, !PT ;  /* 0x0000000493047209 */ /* 0x000fe40007810000 */
[----:B------:R-:W-:Y:S02]  /*7350*/  FSEL R152, R19, -INF , P0 ;  /* 0xff80000013987808 */ /* 0x000fe40000000000 */
[----:B------:R-:W-:Y:S02]  /*7360*/  FMNMX.FTZ R4, R148, R4, !PT ;  /* 0x0000000494047209 */ /* 0x000fe40007810000 */
[C---:B------:R-:W-:Y:S02]  /*7370*/  ISETP.GT.AND P1, PT, R0.reuse, 0x28, PT ;  /* 0x000000280000780c */ /* 0x040fe40003f24270 */
[----:B------:R-:W-:Y:S02]  /*7380*/  FMNMX.FTZ R4, R149, R4, !PT ;  /* 0x0000000495047209 */ /* 0x000fe40007810000 */
[----:B------:R-:W-:Y:S01]  /*7390*/  FSEL R153, R15, -INF , P1 ;  /* 0xff8000000f997808 */ /* 0x000fe20000800000 */
[----:B-1----:R-:W1:Y:S01]  /*73a0*/  SHFL.BFLY PT, R7, R2, 0x2, 0x1f ;  /* 0x0c401f0002077f89 */ /* 0x002e6200000e0000 */
[----:B------:R-:W-:Y:S02]  /*73b0*/  FMNMX.FTZ R4, R151, R4, !PT ;  /* 0x0000000497047209 */ /* 0x000fe40007810000 */
[----:B------:R-:W-:Y:S02]  /*73c0*/  ISETP.GT.AND P0, PT, R0, 0x29, PT ;  /* 0x000000290000780c */ /* 0x000fe40003f04270 */
[----:B------:R-:W-:Y:S02]  /*73d0*/  FMNMX.FTZ R4, R152, R4, !PT ;  /* 0x0000000498047209 */ /* 0x000fe40007810000 */
[----:B------:R-:W-:Y:S02]  /*73e0*/  FSEL R157, R14, -INF , P0 ;  /* 0xff8000000e9d7808 */ /* 0x000fe40000000000 */
[----:B------:R-:W-:Y:S02]  /*73f0*/  FMNMX.FTZ R4, R153, R4, !PT ;  /* 0x0000000499047209 */ /* 0x000fe40007810000 */
[----:B------:R-:W-:Y:S02]  /*7400*/  ISETP.GT.AND P1, PT, R0, 0x30, PT ;  /* 0x000000300000780c */ /* 0x000fe40003f24270 */
[----:B------:R-:W-:Y:S02]  /*7410*/  FMNMX.FTZ R4, R157, R4, !PT ;  /* 0x000000049d047209 */ /* 0x000fe40007810000 */
[----:B------:R-:W-:Y:S02]  /*7420*/  FSEL R159, R12, -INF , P1 ;  /* 0xff8000000c9f7808 */ /* 0x000fe40000800000 */
[C---:B------:R-:W-:Y:S02]  /*7430*/  ISETP.GT.AND P0, PT, R0.reuse, 0x31, PT ;  /* 0x000000310000780c */ /* 0x040fe40003f04270 */
[----:B------:R-:W-:Y:S02]  /*7440*/  @P6 SHF.R.S32.HI R6, RZ, 0x1f, R208 ;  /* 0x0000001fff066819 */ /* 0x000fe400000114d0 */
[----:B------:R-:W-:Y:S02]  /*7450*/  ISETP.GT.AND P1, PT, R0, 0x38, PT ;  /* 0x000000380000780c */ /* 0x000fe40003f24270 */
[----:B---3--:R-:W-:Y:S01]  /*7460*/  FSEL R209, R10, -INF , P0 ;  /* 0xff8000000ad17808 */ /* 0x008fe20000000000 */
[----:B------:R-:W-:Y:S01]  /*7470*/  @P6 IMAD R6, R6, c[0x0][0x1e0], RZ ;  /* 0x0000780006066a24 */ /* 0x000fe200078e02ff */
[----:B------:R-:W-:Y:S02]  /*7480*/  ISETP.GT.AND P0, PT, R0, 0x39, PT ;  /* 0x000000390000780c */ /* 0x000fe40003f04270 */
[----:B------:R-:W-:Y:S01]  /*7490*/  FMNMX.FTZ R0, R159, R4, !PT ;  /* 0x000000049f007209 */ /* 0x000fe20007810000 */
[C---:B------:R-:W-:Y:S01]  /*74a0*/  @P6 IMAD.WIDE.U32 R4, R208.reuse, c[0x0][0x1e0], RZ ;  /* 0x00007800d0046a25 */ /* 0x040fe200078e00ff */
[----:B--2---:R-:W-:Y:S02]  /*74b0*/  FSEL R210, R9, -INF , P1 ;  /* 0xff80000009d27808 */ /* 0x004fe40000800000 */
[----:B------:R-:W-:Y:S01]  /*74c0*/  FMNMX.FTZ R0, R209, R0, !PT ;  /* 0x00000000d1007209 */ /* 0x000fe20007810000 */
[----:B------:R-:W-:Y:S01]  /*74d0*/  @P6 IMAD R6, R208, c[0x0][0x1e4], R6 ;  /* 0x00007900d0066a24 */ /* 0x000fe200078e0206 */
[----:B------:R-:W-:Y:S02]  /*74e0*/  FSEL R103, R8, -INF , P0 ;  /* 0xff80000008677808 */ /* 0x000fe40000000000 */
[----:B------:R-:W-:Y:S02]  /*74f0*/  FMNMX.FTZ R0, R210, R0, !PT ;  /* 0x00000000d2007209 */ /* 0x000fe40007810000 */
[----:B-1----:R-:W-:Y:S02]  /*7500*/  FMNMX.FTZ R9, R2, R7, !PT ;  /* 0x0000000702097209 */ /* 0x002fe40007810000 */
[----:B------:R-:W-:Y:S02]  /*7510*/  @P6 IADD3 R2, R5, R6, RZ ;  /* 0x0000000605026210 */ /* 0x000fe40007ffe0ff */
[----:B------:R-:W-:Y:S01]  /*7520*/  FMNMX.FTZ R0, R103, R0, !PT ;  /* 0x0000000067007209 */ /* 0x000fe20007810000 */
[----:B------:R-:W-:Y:S01]  /*7530*/  SHFL.BFLY PT, R17, R9, 0x1, 0x1f ;  /* 0x0c201f0009117f89 */ /* 0x000fe200000e0000 */
[C---:B------:R-:W-:Y:S02]  /*7540*/  @P6 SHF.L.U32 R5, R4.reuse, 0x6, RZ ;  /* 0x0000000604056819 */ /* 0x040fe400000006ff */
[----:B------:R-:W-:Y:S02]  /*7550*/  @P6 SHF.L.U64.HI R4, R4, 0x6, R2 ;  /* 0x0000000604046819 */ /* 0x000fe40000010202 */
[C---:B------:R-:W-:Y:S02]  /*7560*/  @P6 IADD3 R8, P1, R5.reuse, R220, RZ ;  /* 0x000000dc05086210 */ /* 0x040fe40007f3e0ff */
[----:B------:R-:W-:Y:S01]  /*7570*/  @P6 MOV R6, c[0x0][0x1e0] ;  /* 0x0000780000066a02 */ /* 0x000fe20000000f00 */
[----:B------:R-:W1:Y:S01]  /*7580*/  SHFL.BFLY PT, R2, R0, 0x2, 0x1f ;  /* 0x0c401f0000027f89 */ /* 0x000e6200000e0000 */
[----:B------:R-:W-:Y:S02]  /*7590*/  @P6 IADD3.X R11, R4, R219, RZ, P1, !PT ;  /* 0x000000db040b6210 */ /* 0x000fe40000ffe4ff */
[----:B------:R-:W-:Y:S02]  /*75a0*/  @P6 LEA R18, P1, R8, c[0x0][0x1c8], 0x1 ;  /* 0x0000720008126a11 */ /* 0x000fe400078208ff */
[----:B------:R-:W-:Y:S02]  /*75b0*/  @P6 MOV R10, c[0x0][0x1e4] ;  /* 0x00007900000a6a02 */ /* 0x000fe40000000f00 */
[----:B------:R-:W-:Y:S02]  /*75c0*/  @P6 LEA R7, P0, R6, R5, 0x5 ;  /* 0x0000000506076211 */ /* 0x000fe400078028ff */
[----:B------:R-:W-:Y:S02]  /*75d0*/  @P6 LEA.HI.X R19, R8, c[0x0][0x1cc], R11, 0x1, P1 ;  /* 0x0000730008136a11 */ /* 0x000fe400008f0c0b */
[----:B------:R-:W-:Y:S02]  /*75e0*/  @P6 IADD3 R11, P1, R220, 0x80, RZ ;  /* 0x00000080dc0b6810 */ /* 0x000fe40007f3e0ff */
[----:B------:R-:W-:Y:S01]  /*75f0*/  @P6 LEA.HI.X R6, R6, R4, R10, 0x5, P0 ;  /* 0x0000000406066211 */ /* 0x000fe200000f2c0a */
[----:B------:R2:W-:Y:S01]  /*7600*/  @P6 LDGSTS.E.BYPASS.LTC128B.128 [R207+0x6100], [R18.64], !P5 ;  /* 0x0610000012cf6fae */ /* 0x0005e2000e901d46 */
[----:B------:R-:W-:Y:S02]  /*7610*/  @P6 IADD3 R10, P0, R220, 0x40, RZ ;  /* 0x00000040dc0a6810 */ /* 0x000fe40007f1e0ff */
[-C--:B------:R-:W-:Y:S02]  /*7620*/  @P6 IADD3.X R13, RZ, R219.reuse, RZ, P1, !PT ;  /* 0x000000dbff0d6210 */ /* 0x080fe40000ffe4ff */
[----:B------:R-:W-:Y:S02]  /*7630*/  @P6 IADD3.X R12, RZ, R219, RZ, P0, !PT ;  /* 0x000000dbff0c6210 */ /* 0x000fe400007fe4ff */
[C---:B------:R-:W-:Y:S02]  /*7640*/  @P6 IADD3 R8, P0, R5.reuse, R10, RZ ;  /* 0x0000000a05086210 */ /* 0x040fe40007f1e0ff */
[----:B------:R-:W-:Y:S02]  /*7650*/  @P6 IADD3 R5, P1, R5, R11, RZ ;  /* 0x0000000b05056210 */ /* 0x000fe40007f3e0ff */
[----:B-1----:R-:W-:Y:S02]  /*7660*/  FMNMX.FTZ R0, R0, R2, !PT ;  /* 0x0000000200007209 */ /* 0x002fe40007810000 */
[----:B------:R-:W-:Y:S02]  /*7670*/  @P6 IADD3.X R15, R4, R12, RZ, P0, !PT ;  /* 0x0000000c040f6210 */ /* 0x000fe400007fe4ff */
[----:B------:R-:W-:Y:S01]  /*7680*/  @P6 LEA R16, P0, R8, c[0x0][0x1c8], 0x1 ;  /* 0x0000720008106a11 */ /* 0x000fe200078008ff */
[----:B------:R-:W1:Y:S01]  /*7690*/  SHFL.BFLY PT, R2, R0, 0x1, 0x1f ;  /* 0x0c201f0000027f89 */ /* 0x000e6200000e0000 */
[----:B------:R-:W-:Y:S02]  /*76a0*/  @P6 IADD3.X R4, R4, R13, RZ, P1, !PT ;  /* 0x0000000d04046210 */ /* 0x000fe40000ffe4ff */
[----:B------:R-:W-:Y:S02]  /*76b0*/  @P6 LEA R14, P1, R5, c[0x0][0x1c8], 0x1 ;  /* 0x00007200050e6a11 */ /* 0x000fe400078208ff */
[----:B------:R-:W-:Y:S02]  /*76c0*/  FMNMX.FTZ R101, R9, R17, !PT ;  /* 0x0000001109657209 */ /* 0x000fe40007810000 */
[----:B------:R-:W-:Y:S02]  /*76d0*/  @P6 LEA.HI.X R17, R8, c[0x0][0x1cc], R15, 0x1, P0 ;  /* 0x0000730008116a11 */ /* 0x000fe400000f0c0f */
[----:B------:R-:W-:Y:S01]  /*76e0*/  @P6 LEA.HI.X R15, R5, c[0x0][0x1cc], R4, 0x1, P1 ;  /* 0x00007300050f6a11 */ /* 0x000fe200008f0c04 */
[----:B------:R-:W-:Y:S01]  /*76f0*/  FMUL.FTZ R8, R101, c[0x0][0x2d0] ;  /* 0x0000b40065087a20 */ /* 0x000fe20000410000 */
[----:B------:R-:W-:Y:S01]  /*7700*/  @P6 IADD3 R4, P0, R7, R10, RZ ;  /* 0x0000000a07046210 */ /* 0x000fe20007f1e0ff */
[----:B------:R3:W-:Y:S01]  /*7710*/  @P6 LDGSTS.E.BYPASS.LTC128B.128 [R207+0x8100], [R16.64], !P4 ;  /* 0x0810000010cf6fae */ /* 0x0007e2000e101d46 */
[----:B------:R-:W-:Y:S02]  /*7720*/  FSETP.NEU.FTZ.AND P1, PT, R101, -INF , PT ;  /* 0xff8000006500780b */ /* 0x000fe40003f3d000 */
[----:B------:R-:W-:Y:S02]  /*7730*/  @P6 IADD3.X R10, R6, R12, RZ, P0, !PT ;  /* 0x0000000c060a6210 */ /* 0x000fe400007fe4ff */
[C---:B------:R-:W-:Y:S02]  /*7740*/  @P6 IADD3 R5, P0, R7.reuse, R11, RZ ;  /* 0x0000000b07056210 */ /* 0x040fe40007f1e0ff */
[----:B------:R-:W-:Y:S01]  /*7750*/  FSEL R144, R8, RZ, P1 ;  /* 0x000000ff08907208 */ /* 0x000fe20000800000 */
[----:B------:R4:W-:Y:S01]  /*7760*/  @P6 LDGSTS.E.BYPASS.LTC128B.128 [R207+0xa100], [R14.64], !P3 ;  /* 0x0a1000000ecf6fae */ /* 0x0009e2000d901d46 */
[----:B------:R-:W-:Y:S02]  /*7770*/  @P6 IADD3.X R11, R6, R13, RZ, P0, !PT ;  /* 0x0000000d060b6210 */ /* 0x000fe400007fe4ff */
[----:B------:R-:W-:Y:S01]  /*7780*/  @P6 IADD3 R7, P0, R7, R220, RZ ;  /* 0x000000dc07076210 */ /* 0x000fe20007f1e0ff */
[--C-:B------:R-:W-:Y:S01]  /*7790*/  FFMA.FTZ R8, R20, c[0x0][0x2d0], -R144.reuse ;  /* 0x0000b40014087a23 */ /* 0x100fe20000010890 */
[----:B-1----:R-:W-:Y:S01]  /*77a0*/  FMNMX.FTZ R100, R0, R2, !PT ;  /* 0x0000000200647209 */ /* 0x002fe20007810000 */
[--C-:B------:R-:W-:Y:S01]  /*77b0*/  FFMA.FTZ R0, R22, c[0x0][0x2d0], -R144.reuse ;  /* 0x0000b40016007a23 */ /* 0x100fe20000010890 */
[----:B------:R-:W-:Y:S01]  /*77c0*/  @P6 IADD3.X R9, R6, R219, RZ, P0, !PT ;  /* 0x000000db06096210 */ /* 0x000fe200007fe4ff */
[----:B------:R1:W-:Y:S01]  /*77d0*/  MUFU.EX2 R217, R8 ;  /* 0x0000000800d97308 */ /* 0x0003e20000000800 */
[----:B------:R-:W-:Y:S01]  /*77e0*/  @P6 LEA R6, P0, R7, c[0x0][0x1c8], 0x1 ;  /* 0x0000720007066a11 */ /* 0x000fe200078008ff */
[--C-:B------:R-:W-:Y:S03]  /*77f0*/  FFMA.FTZ R2, R23, c[0x0][0x2d0], -R144.reuse ;  /* 0x0000b40017027a23 */ /* 0x100fe60000010890 */
[----:B------:R-:W-:Y:S01]  /*7800*/  @P6 LEA.HI.X R7, R7, c[0x0][0x1cc], R9, 0x1, P0 ;  /* 0x0000730007076a11 */ /* 0x000fe200000f0c09 */
[----:B------:R-:W-:Y:S04]  /*7810*/  FFMA.FTZ R9, R21, c[0x0][0x2d0], -R144 ;  /* 0x0000b40015097a23 */ /* 0x000fe80000010890 */
[----:B------:R5:W2:Y:S01]  /*7820*/  MUFU.EX2 R218, R9 ;  /* 0x0000000900da7308 */ /* 0x000aa20000000800 */
[----:B------:R2:W-:Y:S09]  /*7830*/  @P6 LDGSTS.E.BYPASS.LTC128B.128 [R207+0x7100], [R6.64], !P5 ;  /* 0x0710000006cf6fae */ /* 0x0005f2000e901d46 */
[----:B------:R3:W-:Y:S01]  /*7840*/  MUFU.EX2 R216, R0 ;  /* 0x0000000000d87308 */ /* 0x0007e20000000800 */
[C---:B-1----:R-:W-:Y:S09]  /*7850*/  @P6 LEA R8, P0, R4.reuse, c[0x0][0x1c8], 0x1 ;  /* 0x0000720004086a11 */ /* 0x042ff200078008ff */
[----:B------:R1:W1:Y:S01]  /*7860*/  MUFU.EX2 R215, R2 ;  /* 0x0000000200d77308 */ /* 0x0002620000000800 */
[----:B-----5:R-:W-:Y:S02]  /*7870*/  @P6 LEA.HI.X R9, R4, c[0x0][0x1cc], R10, 0x1, P0 ;  /* 0x0000730004096a11 */ /* 0x020fe400000f0c0a */
[C---:B------:R-:W-:Y:S02]  /*7880*/  @P6 LEA R4, P0, R5.reuse, c[0x0][0x1c8], 0x1 ;  /* 0x0000720005046a11 */ /* 0x040fe400078008ff */
[----:B--2---:R-:W-:Y:S01]  /*7890*/  F2FP.BF16.PACK_AB R136, R218, R217 ;  /* 0x000000d9da88723e */ /* 0x004fe200000010ff */
[----:B------:R2:W-:Y:S01]  /*78a0*/  @P6 LDGSTS.E.BYPASS.LTC128B.128 [R207+0x9100], [R8.64], !P4 ;  /* 0x0910000008cf6fae */ /* 0x0005e2000e101d46 */
[----:B------:R-:W-:Y:S02]  /*78b0*/  @P6 LEA.HI.X R5, R5, c[0x0][0x1cc], R11, 0x1, P0 ;  /* 0x0000730005056a11 */ /* 0x000fe400000f0c0b */
[C---:B------:R-:W-:Y:S01]  /*78c0*/  FSETP.NEU.FTZ.AND P0, PT, R100.reuse, -INF , PT ;  /* 0xff8000006400780b */ /* 0x040fe20003f1d000 */
[----:B---3--:R-:W-:Y:S04]  /*78d0*/  FMUL.FTZ R0, R100, c[0x0][0x2d0] ;  /* 0x0000b40064007a20 */ /* 0x008fe80000410000 */
[----:B------:R3:W-:Y:S01]  /*78e0*/  @P6 LDGSTS.E.BYPASS.LTC128B.128 [R207+0xb100], [R4.64], !P3 ;  /* 0x0b10000004cf6fae */ /* 0x0007e2000d901d46 */
[----:B------:R-:W-:Y:S05]  /*78f0*/  FSEL R145, R0, RZ, P0 ;  /* 0x000000ff00917208 */ /* 0x000fea0000000000 */
[--C-:B------:R-:W-:Y:S02]  /*7900*/  FFMA.FTZ R0, R24, c[0x0][0x2d0], -R145.reuse ;  /* 0x0000b40018007a23 */ /* 0x100fe40000010891 */
[----:B----4-:R-:W4:Y:S01]  /*7910*/  LDSM.16.MT88.4 R12, [R185] ;  /* 0x00000000b90c783b */ /* 0x010f220000004200 */
[--C-:B-1----:R-:W-:Y:S01]  /*7920*/  FFMA.FTZ R2, R27, c[0x0][0x2d0], -R145.reuse ;  /* 0x0000b4001b027a23 */ /* 0x102fe20000010891 */
[----:B------:R-:W-:Y:S01]  /*7930*/  F2FP.BF16.PACK_AB R138, R215, R216 ;  /* 0x000000d8d78a723e */ /* 0x000fe200000010ff */
[----:B------:R1:W-:Y:S05]  /*7940*/  MUFU.EX2 R212, R0 ;  /* 0x0000000000d47308 */ /* 0x0003ea0000000800 */
[----:B------:R-:W5:Y:S05]  /*7950*/  LDSM.16.MT88.4 R20, [R186] ;  /* 0x00000000ba14783b */ /* 0x000f6a0000004200 */
[----:B------:R2:W-:Y:S03]  /*7960*/  MUFU.EX2 R211, R2 ;  /* 0x0000000200d37308 */ /* 0x0005e60000000800 */
[----:B------:R-:W3:Y:S08]  /*7970*/  LDSM.16.MT88.4 R28, [R189] ;  /* 0x00000000bd1c783b */ /* 0x000ef00000004200 */
[----:B------:R-:W0:Y:S01]  /*7980*/  LDGDEPBAR ;  /* 0x00000000000079af */ /* 0x000e220000000000 */
[--C-:B-1----:R-:W-:Y:S04]  /*7990*/  FFMA.FTZ R0, R25, c[0x0][0x2d0], -R145.reuse ;  /* 0x0000b40019007a23 */ /* 0x102fe80000010891 */
[----:B------:R1:W1:Y:S01]  /*79a0*/  MUFU.EX2 R214, R0 ;  /* 0x0000000000d67308 */ /* 0x0002620000000800 */
[----:B--2---:R-:W-:Y:S02]  /*79b0*/  FSEL R2, R100, RZ, P0 ;  /* 0x000000ff64027208 */ /* 0x004fe40000000000 */
[----:B------:R-:W-:Y:S02]  /*79c0*/  ISETP.GT.AND P0, PT, R180, R228, PT ;  /* 0x000000e4b400720c */ /* 0x000fe40003f04270 */
[----:B------:R-:W-:Y:S01]  /*79d0*/  MOV R180, R208 ;  /* 0x000000d000b47202 */ /* 0x000fe20000000f00 */
[----:B-1----:R-:W-:Y:S01]  /*79e0*/  FFMA.FTZ R0, R26, c[0x0][0x2d0], -R145 ;  /* 0x0000b4001a007a23 */ /* 0x002fe20000010891 */
[----:B------:R-:W-:Y:S03]  /*79f0*/  F2FP.BF16.PACK_AB R137, R214, R212 ;  /* 0x000000d4d689723e */ /* 0x000fe600000010ff */
[----:B------:R1:W2:Y:S02]  /*7a00*/  MUFU.EX2 R213, R0 ;  /* 0x0000000000d57308 */ /* 0x0002a40000000800 */
[----:B-1----:R-:W-:Y:S02]  /*7a10*/  FSEL R0, R101, RZ, P1 ;  /* 0x000000ff65007208 */ /* 0x002fe40000800000 */
[----:B--2---:R-:W-:Y:S03]  /*7a20*/  F2FP.BF16.PACK_AB R139, R211, R213 ;  /* 0x000000d5d38b723e */ /* 0x004fe600000010ff */
[----:B------:R-:W-:Y:S04]  /*7a30*/  FADD.FTZ R0, -R0, R3 ;  /* 0x0000000300007221 */ /* 0x000fe80000010100 */
[----:B------:R-:W-:Y:S04]  /*7a40*/  FMUL.FTZ R0, R0, c[0x0][0x2d0] ;  /* 0x0000b40000007a20 */ /* 0x000fe80000410000 */
[----:B------:R1:W3:Y:S02]  /*7a50*/  MUFU.EX2 R3, R0 ;  /* 0x0000000000037308 */ /* 0x0002e40000000800 */
[----:B-1----:R-:W-:Y:S02]  /*7a60*/  FADD.FTZ R0, -R2, R102 ;  /* 0x0000006602007221 */ /* 0x002fe40000010100 */
[--C-:B------:R-:W-:Y:S02]  /*7a70*/  FFMA.FTZ R2, R140, c[0x0][0x2d0], -R144.reuse ;  /* 0x0000b4008c027a23 */ /* 0x100fe40000010890 */
[----:B------:R-:W-:Y:S04]  /*7a80*/  FMUL.FTZ R0, R0, c[0x0][0x2d0] ;  /* 0x0000b40000007a20 */ /* 0x000fe80000410000 */
[----:B------:R1:W-:Y:S01]  /*7a90*/  MUFU.EX2 R183, R2 ;  /* 0x0000000200b77308 */ /* 0x0003e20000000800 */
[C---:B---3--:R-:W-:Y:S02]  /*7aa0*/  FMUL.FTZ R4, R3.reuse, R104 ;  /* 0x0000006803047220 */ /* 0x048fe40000410000 */
        /* <DEDUP_REMOVED lines=11> */
[----:B------:R-:W-:Y:S02]  /*7b60*/  FMUL.FTZ R37, R3, R37 ;  /* 0x0000002503257220 */ /* 0x000fe40000410000 */
[--C-:B-1----:R-:W-:Y:S02]  /*7b70*/  FFMA.FTZ R2, R141, c[0x0][0x2d0], -R144.reuse ;  /* 0x0000b4008d027a23 */ /* 0x102fe40000010890 */
[C---:B------:R-:W-:Y:S02]  /*7b80*/  FMUL.FTZ R40, R3.reuse, R40 ;  /* 0x0000002803287220 */ /* 0x040fe40000410000 */
[----:B------:R1:W3:Y:S01]  /*7b90*/  MUFU.EX2 R182, R2 ;  /* 0x0000000200b67308 */ /* 0x0002e20000000800 */
[C---:B------:R-:W-:Y:S02]  /*7ba0*/  FMUL.FTZ R41, R3.reuse, R41 ;  /* 0x0000002903297220 */ /* 0x040fe40000410000 */
[C---:B------:R-:W-:Y:S02]  /*7bb0*/  FMUL.FTZ R44, R3.reuse, R44 ;  /* 0x0000002c032c7220 */ /* 0x040fe40000410000 */
[C---:B--2---:R-:W-:Y:S02]  /*7bc0*/  FMUL.FTZ R6, R0.reuse, R106 ;  /* 0x0000006a00067220 */ /* 0x044fe40000410000 */
[C---:B------:R-:W-:Y:S02]  /*7bd0*/  FMUL.FTZ R7, R0.reuse, R107 ;  /* 0x0000006b00077220 */ /* 0x040fe40000410000 */
[----:B------:R-:W2:Y:S01]  /*7be0*/  LDSM.16.MT88.4 R104, [R188] ;  /* 0x00000000bc68783b */ /* 0x000ea20000004200 */
[C---:B------:R-:W-:Y:S02]  /*7bf0*/  FMUL.FTZ R10, R0.reuse, R110 ;  /* 0x0000006e000a7220 */ /* 0x040fe40000410000 */
[C---:B------:R-:W-:Y:S02]  /*7c00*/  FMUL.FTZ R11, R0.reuse, R111 ;  /* 0x0000006f000b7220 */ /* 0x040fe40000410000 */
[C---:B----4-:R-:W-:Y:S03]  /*7c10*/  HMMA.16816.F32.BF16 R4, R136.reuse, R12, R4 ;  /* 0x0000000c8804723c */ /* 0x050fe60000041804 */
[----:B------:R-:W4:Y:S02]  /*7c20*/  LDSM.16.MT88.4 R108, [R185+0x2000] ;  /* 0x00200000b96c783b */ /* 0x000f240000004200 */
[----:B------:R-:W-:Y:S02]  /*7c30*/  FMUL.FTZ R18, R0, R118 ;  /* 0x0000007600127220 */ /* 0x000fe40000410000 */
[C---:B------:R-:W-:Y:S01]  /*7c40*/  FMUL.FTZ R12, R3.reuse, R112 ;  /* 0x00000070030c7220 */ /* 0x040fe20000410000 */
[C---:B------:R-:W-:Y:S04]  /*7c50*/  HMMA.16816.F32.BF16 R8, R136.reuse, R14, R8 ;  /* 0x0000000e8808723c */ /* 0x040fe80000041808 */
[--C-:B-1----:R-:W-:Y:S02]  /*7c60*/  FFMA.FTZ R2, R142, c[0x0][0x2d0], -R144.reuse ;  /* 0x0000b4008e027a23 */ /* 0x102fe40000010890 */
[C---:B------:R-:W-:Y:S02]  /*7c70*/  FMUL.FTZ R13, R3.reuse, R113 ;  /* 0x00000071030d7220 */ /* 0x040fe40000410000 */
[----:B------:R1:W-:Y:S01]  /*7c80*/  MUFU.EX2 R181, R2 ;  /* 0x0000000200b57308 */ /* 0x0003e20000000800 */
[C---:B------:R-:W-:Y:S03]  /*7c90*/  FMUL.FTZ R14, R0.reuse, R114 ;  /* 0x00000072000e7220 */ /* 0x040fe60000410000 */
[C---:B------:R-:W-:Y:S02]  /*7ca0*/  FMUL.FTZ R15, R0.reuse, R115 ;  /* 0x00000073000f7220 */ /* 0x040fe40000410000 */
[----:B------:R-:W2:Y:S01]  /*7cb0*/  LDSM.16.MT88.4 R112, [R186+0x2000] ;  /* 0x00200000ba70783b */ /* 0x000ea20000004200 */
[C---:B------:R-:W-:Y:S02]  /*7cc0*/  FMUL.FTZ R19, R0.reuse, R119 ;  /* 0x0000007700137220 */ /* 0x040fe40000410000 */
[C---:B------:R-:W-:Y:S02]  /*7cd0*/  FMUL.FTZ R26, R0.reuse, R126 ;  /* 0x0000007e001a7220 */ /* 0x040fe40000410000 */
[C---:B-----5:R-:W-:Y:S03]  /*7ce0*/  HMMA.16816.F32.BF16 R12, R136.reuse, R20, R12 ;  /* 0x00000014880c723c */ /* 0x060fe6000004180c */
[----:B------:R-:W-:Y:S01]  /*7cf0*/  LDSM.16.MT88.4 R116, [R185+0x800] ;  /* 0x00080000b974783b */ /* 0x000fe20000004200 */
[C---:B------:R-:W-:Y:S02]  /*7d00*/  FMUL.FTZ R27, R0.reuse, R127 ;  /* 0x0000007f001b7220 */ /* 0x040fe40000410000 */
[C---:B------:R-:W-:Y:S02]  /*7d10*/  FMUL.FTZ R34, R0.reuse, R134 ;  /* 0x0000008600227220 */ /* 0x040fe40000410000 */
        /* <DEDUP_REMOVED lines=13> */
[C---:B------:R-:W-:Y:S02]  /*7df0*/  FMUL.FTZ R39, R0.reuse, R39 ;  /* 0x0000002700277220 */ /* 0x040fe40000410000 */
[C---:B------:R-:W-:Y:S01]  /*7e00*/  FMUL.FTZ R28, R3.reuse, R128 ;  /* 0x00000080031c7220 */ /* 0x040fe20000410000 */
[C---:B------:R-:W-:Y:S04]  /*7e10*/  HMMA.16816.F32.BF16 R24, R136.reuse, R30, R24 ;  /* 0x0000001e8818723c */ /* 0x040fe80000041818 */
[C---:B------:R-:W-:Y:S01]  /*7e20*/  FMUL.FTZ R29, R3.reuse, R129 ;  /* 0x00000081031d7220 */ /* 0x040fe20000410000 */
[----:B------:R-:W-:Y:S01]  /*7e30*/  LDSM.16.MT88.4 R140, [R189+0x2800] ;  /* 0x00280000bd8c783b */ /* 0x000fe20000004200 */
        /* <DEDUP_REMOVED lines=8> */
[C---:B------:R-:W-:Y:S02]  /*7ec0*/  FMUL.FTZ R45, R3.reuse, R45 ;  /* 0x0000002d032d7220 */ /* 0x040fe40000410000 */
[C---:B------:R-:W-:Y:S02]  /*7ed0*/  FMUL.FTZ R46, R0.reuse, R46 ;  /* 0x0000002e002e7220 */ /* 0x040fe40000410000 */
[C---:B------:R-:W-:Y:S01]  /*7ee0*/  FMUL.FTZ R47, R0.reuse, R47 ;  /* 0x0000002f002f7220 */ /* 0x040fe20000410000 */
[C---:B------:R-:W-:Y:S01]  /*7ef0*/  HMMA.16816.F32.BF16 R32, R136.reuse, R106, R32 ;  /* 0x0000006a8820723c */ /* 0x040fe20000041820 */
[----:B------:R-:W2:Y:S03]  /*7f00*/  LDSM.16.MT88.4 R104, [R189+0x2000] ;  /* 0x00200000bd68783b */ /* 0x000ea60000004200 */
[C---:B------:R-:W-:Y:S02]  /*7f10*/  FMUL.FTZ R48, R3.reuse, R48 ;  /* 0x0000003003307220 */ /* 0x040fe40000410000 */
[----:B------:R-:W-:Y:S02]  /*7f20*/  FMUL.FTZ R49, R3, R49 ;  /* 0x0000003103317220 */ /* 0x000fe40000410000 */
[C---:B----4-:R-:W-:Y:S04]  /*7f30*/  HMMA.16816.F32.BF16 R36, R136.reuse, R108, R36 ;  /* 0x0000006c8824723c */ /* 0x050fe80000041824 */
[C---:B------:R-:W-:Y:S02]  /*7f40*/  FMUL.FTZ R50, R0.reuse, R50 ;  /* 0x0000003200327220 */ /* 0x040fe40000410000 */
[C---:B------:R-:W-:Y:S02]  /*7f50*/  FMUL.FTZ R51, R0.reuse, R51 ;  /* 0x0000003300337220 */ /* 0x040fe40000410000 */
[C---:B------:R-:W-:Y:S01]  /*7f60*/  HMMA.16816.F32.BF16 R40, R136.reuse, R110, R40 ;  /* 0x0000006e8828723c */ /* 0x040fe20000041828 */
[----:B------:R-:W4:Y:S03]  /*7f70*/  LDSM.16.MT88.4 R108, [R188+0x2000] ;  /* 0x00200000bc6c783b */ /* 0x000f260000004200 */
[--C-:B-1----:R-:W-:Y:S02]  /*7f80*/  FFMA.FTZ R2, R147, c[0x0][0x2d0], -R145.reuse ;  /* 0x0000b40093027a23 */ /* 0x102fe40000010891 */
[C---:B------:R-:W-:Y:S02]  /*7f90*/  FMUL.FTZ R52, R3.reuse, R52 ;  /* 0x0000003403347220 */ /* 0x040fe40000410000 */
[C---:B------:R-:W-:Y:S01]  /*7fa0*/  HMMA.16816.F32.BF16 R44, R136.reuse, R112, R44 ;  /* 0x00000070882c723c */ /* 0x040fe2000004182c */
[----:B------:R1:W5:Y:S03]  /*7fb0*/  MUFU.EX2 R177, R2 ;  /* 0x0000000200b17308 */ /* 0x0003660000000800 */
[C---:B------:R-:W-:Y:S02]  /*7fc0*/  FMUL.FTZ R53, R3.reuse, R53 ;  /* 0x0000003503357220 */ /* 0x040fe40000410000 */
[C---:B------:R-:W-:Y:S02]  /*7fd0*/  FMUL.FTZ R54, R0.reuse, R54 ;  /* 0x0000003600367220 */ /* 0x040fe40000410000 */
[C---:B------:R-:W-:Y:S01]  /*7fe0*/  HMMA.16816.F32.BF16 R48, R136.reuse, R114, R48 ;  /* 0x000000728830723c */ /* 0x040fe20000041830 */
[----:B------:R-:W3:Y:S03]  /*7ff0*/  LDSM.16.MT88.4 R112, [R185+0x4000] ;  /* 0x00400000b970783b */ /* 0x000ee60000004200 */
[C---:B------:R-:W-:Y:S02]  /*8000*/  FMUL.FTZ R55, R0.reuse, R55 ;  /* 0x0000003700377220 */ /* 0x040fe40000410000 */
[C---:B------:R-:W-:Y:S02]  /*8010*/  FMUL.FTZ R56, R3.reuse, R56 ;  /* 0x0000003803387220 */ /* 0x040fe40000410000 */
[C---:B------:R-:W-:Y:S03]  /*8020*/  FMUL.FTZ R57, R3.reuse, R57 ;  /* 0x0000003903397220 */ /* 0x040fe60000410000 */
[C---:B--2---:R-:W-:Y:S03]  /*8030*/  HMMA.16816.F32.BF16 R52, R136.reuse, R104, R52 ;  /* 0x000000688834723c */ /* 0x044fe60000041834 */
[C---:B------:R-:W-:Y:S02]  /*8040*/  FMUL.FTZ R58, R0.reuse, R58 ;  /* 0x0000003a003a7220 */ /* 0x040fe40000410000 */
[----:B------:R-:W-:Y:S02]  /*8050*/  FMUL.FTZ R59, R0, R59 ;  /* 0x0000003b003b7220 */ /* 0x000fe40000410000 */
[--C-:B-1----:R-:W-:Y:S02]  /*8060*/  FFMA.FTZ R2, R148, c[0x0][0x2d0], -R145.reuse ;  /* 0x0000b40094027a23 */ /* 0x102fe40000010891 */
[C---:B------:R-:W-:Y:S02]  /*8070*/  FMUL.FTZ R60, R3.reuse, R60 ;  /* 0x0000003c033c7220 */ /* 0x040fe40000410000 */
[----:B------:R1:W-:Y:S01]  /*8080*/  MUFU.EX2 R176, R2 ;  /* 0x0000000200b07308 */ /* 0x0003e20000000800 */
[C---:B------:R-:W-:Y:S01]  /*8090*/  HMMA.16816.F32.BF16 R56, R136.reuse, R106, R56 ;  /* 0x0000006a8838723c */ /* 0x040fe20000041838 */
[----:B------:R-:W2:Y:S02]  /*80a0*/  LDSM.16.MT88.4 R104, [R186+0x4000] ;  /* 0x00400000ba68783b */ /* 0x000ea40000004200 */
[C---:B------:R-:W-:Y:S02]  /*80b0*/  FMUL.FTZ R61, R3.reuse, R61 ;  /* 0x0000003d033d7220 */ /* 0x040fe40000410000 */
[C---:B------:R-:W-:Y:S02]  /*80c0*/  FMUL.FTZ R62, R0.reuse, R62 ;  /* 0x0000003e003e7220 */ /* 0x040fe40000410000 */
[C---:B------:R-:W-:Y:S02]  /*80d0*/  FMUL.FTZ R63, R0.reuse, R63 ;  /* 0x0000003f003f7220 */ /* 0x040fe40000410000 */
[C---:B------:R-:W-:Y:S03]  /*80e0*/  FMUL.FTZ R64, R3.reuse, R64 ;  /* 0x0000004003407220 */ /* 0x040fe60000410000 */
[C---:B------:R-:W-:Y:S02]  /*80f0*/  FMUL.FTZ R65, R3.reuse, R65 ;  /* 0x0000004103417220 */ /* 0x040fe40000410000 */
[C---:B----4-:R-:W-:Y:S03]  /*8100*/  HMMA.16816.F32.BF16 R60, R136.reuse, R108, R60 ;  /* 0x0000006c883c723c */ /* 0x050fe6000004183c */
[C---:B------:R-:W-:Y:S02]  /*8110*/  FMUL.FTZ R66, R0.reuse, R66 ;  /* 0x0000004200427220 */ /* 0x040fe40000410000 */
[C---:B------:R-:W-:Y:S02]  /*8120*/  FMUL.FTZ R67, R0.reuse, R67 ;  /* 0x0000004300437220 */ /* 0x040fe40000410000 */
[----:B------:R-:W-:Y:S02]  /*8130*/  FMUL.FTZ R68, R3, R68 ;  /* 0x0000004403447220 */ /* 0x000fe40000410000 */
[--C-:B-1----:R-:W-:Y:S03]  /*8140*/  FFMA.FTZ R2, R149, c[0x0][0x2d0], -R145.reuse ;  /* 0x0000b40095027a23 */ /* 0x102fe60000010891 */
[C---:B------:R-:W-:Y:S01]  /*8150*/  HMMA.16816.F32.BF16 R64, R136.reuse, R110, R64 ;  /* 0x0000006e8840723c */ /* 0x040fe20000041840 */
[----:B------:R-:W1:Y:S01]  /*8160*/  LDSM.16.MT88.4 R108, [R189+0x4000] ;  /* 0x00400000bd6c783b */ /* 0x000e620000004200 */
[----:B------:R4:W1:Y:S01]  /*8170*/  MUFU.EX2 R175, R2 ;  /* 0x0000000200af7308 */ /* 0x0008620000000800 */
[C---:B------:R-:W-:Y:S02]  /*8180*/  FMUL.FTZ R69, R3.reuse, R69 ;  /* 0x0000004503457220 */ /* 0x040fe40000410000 */
[C---:B------:R-:W-:Y:S02]  /*8190*/  FMUL.FTZ R70, R0.reuse, R70 ;  /* 0x0000004600467220 */ /* 0x040fe40000410000 */
[C---:B------:R-:W-:Y:S02]  /*81a0*/  FMUL.FTZ R71, R0.reuse, R71 ;  /* 0x0000004700477220 */ /* 0x040fe40000410000 */
[C---:B------:R-:W-:Y:S03]  /*81b0*/  FMUL.FTZ R72, R3.reuse, R72 ;  /* 0x0000004803487220 */ /* 0x040fe60000410000 */
[C---:B------:R-:W-:Y:S02]  /*81c0*/  FMUL.FTZ R73, R3.reuse, R73 ;  /* 0x0000004903497220 */ /* 0x040fe40000410000 */
[C---:B---3--:R-:W-:Y:S03]  /*81d0*/  HMMA.16816.F32.BF16 R68, R136.reuse, R112, R68 ;  /* 0x000000708844723c */ /* 0x048fe60000041844 */
[C---:B------:R-:W-:Y:S02]  /*81e0*/  FMUL.FTZ R74, R0.reuse, R74 ;  /* 0x0000004a004a7220 */ /* 0x040fe40000410000 */
[C---:B------:R-:W-:Y:S02]  /*81f0*/  FMUL.FTZ R75, R0.reuse, R75 ;  /* 0x0000004b004b7220 */ /* 0x040fe40000410000 */
[C---:B------:R-:W-:Y:S02]  /*8200*/  FMUL.FTZ R76, R3.reuse, R76 ;  /* 0x0000004c034c7220 */ /* 0x040fe40000410000 */
[C---:B------:R-:W-:Y:S03]  /*8210*/  FMUL.FTZ R77, R3.reuse, R77 ;  /* 0x0000004d034d7220 */ /* 0x040fe60000410000 */
[C---:B------:R-:W-:Y:S01]  /*8220*/  HMMA.16816.F32.BF16 R72, R136.reuse, R114, R72 ;  /* 0x000000728848723c */ /* 0x040fe20000041848 */
[----:B------:R-:W3:Y:S02]  /*8230*/  LDSM.16.MT88.4 R112, [R188+0x4000] ;  /* 0x00400000bc70783b */ /* 0x000ee40000004200 */
[C---:B------:R-:W-:Y:S02]  /*8240*/  FMUL.FTZ R78, R0.reuse, R78 ;  /* 0x0000004e004e7220 */ /* 0x040fe40000410000 */
[----:B------:R-:W-:Y:S02]  /*8250*/  FMUL.FTZ R79, R0, R79 ;  /* 0x0000004f004f7220 */ /* 0x000fe40000410000 */
[--C-:B----4-:R-:W-:Y:S02]  /*8260*/  FFMA.FTZ R2, R150, c[0x0][0x2d0], -R144.reuse ;  /* 0x0000b40096027a23 */ /* 0x110fe40000010890 */
[C---:B------:R-:W-:Y:S02]  /*8270*/  FMUL.FTZ R80, R3.reuse, R80 ;  /* 0x0000005003507220 */ /* 0x040fe40000410000 */
[----:B------:R4:W-:Y:S01]  /*8280*/  MUFU.EX2 R174, R2 ;  /* 0x0000000200ae7308 */ /* 0x0009e20000000800 */
[C---:B--2---:R-:W-:Y:S03]  /*8290*/  HMMA.16816.F32.BF16 R76, R136.reuse, R104, R76 ;  /* 0x00000068884c723c */ /* 0x044fe6000004184c */
[C---:B------:R-:W-:Y:S02]  /*82a0*/  FMUL.FTZ R81, R3.reuse, R81 ;  /* 0x0000005103517220 */ /* 0x040fe40000410000 */
[C---:B------:R-:W-:Y:S02]  /*82b0*/  FMUL.FTZ R82, R0.reuse, R82 ;  /* 0x0000005200527220 */ /* 0x040fe40000410000 */
[----:B------:R-:W-:Y:S01]  /*82c0*/  FMUL.FTZ R83, R0, R83 ;  /* 0x0000005300537220 */ /* 0x000fe20000410000 */
[----:B------:R-:W-:Y:S01]  /*82d0*/  F2FP.BF16.PACK_AB R104, R182, R183 ;  /* 0x000000b7b668723e */ /* 0x000fe200000010ff */
[C---:B------:R-:W-:Y:S03]  /*82e0*/  FMUL.FTZ R84, R3.reuse, R84 ;  /* 0x0000005403547220 */ /* 0x040fe60000410000 */
[----:B------:R-:W-:Y:S01]  /*82f0*/  FMUL.FTZ R85, R3, R85 ;  /* 0x0000005503557220 */ /* 0x000fe20000410000 */
[----:B-----5:R-:W-:Y:S01]  /*8300*/  F2FP.BF16.PACK_AB R105, R177, R178 ;  /* 0x000000b2b169723e */ /* 0x020fe200000010ff */
[C---:B------:R-:W-:Y:S03]  /*8310*/  HMMA.16816.F32.BF16 R80, R136.reuse, R106, R80 ;  /* 0x0000006a8850723c */ /* 0x040fe60000041850 */
[C---:B------:R-:W-:Y:S02]  /*8320*/  FMUL.FTZ R86, R0.reuse, R86 ;  /* 0x0000005600567220 */ /* 0x040fe40000410000 */
[----:B------:R-:W-:Y:S02]  /*8330*/  FMUL.FTZ R87, R0, R87 ;  /* 0x0000005700577220 */ /* 0x000fe40000410000 */
[----:B------:R-:W-:Y:S01]  /*8340*/  FMUL.FTZ R88, R3, R88 ;  /* 0x0000005803587220 */ /* 0x000fe20000410000 */
[----:B------:R-:W-:Y:S01]  /*8350*/  F2FP.BF16.PACK_AB R106, R179, R181 ;  /* 0x000000b5b36a723e */ /* 0x000fe200000010ff */
[--C-:B----4-:R-:W-:Y:S03]  /*8360*/  FFMA.FTZ R2, R154, c[0x0][0x2d0], -R144.reuse ;  /* 0x0000b4009a027a23 */ /* 0x110fe60000010890 */
[C---:B-1----:R-:W-:Y:S01]  /*8370*/  HMMA.16816.F32.BF16 R84, R136.reuse, R108, R84 ;  /* 0x0000006c8854723c */ /* 0x042fe20000041854 */
[----:B------:R1:W-:Y:S02]  /*8380*/  MUFU.EX2 R173, R2 ;  /* 0x0000000200ad7308 */ /* 0x0003e40000000800 */
[----:B------:R-:W-:Y:S01]  /*8390*/  FMUL.FTZ R89, R3, R89 ;  /* 0x0000005903597220 */ /* 0x000fe20000410000 */
[----:B------:R-:W-:Y:S01]  /*83a0*/  F2FP.BF16.PACK_AB R107, R175, R176 ;  /* 0x000000b0af6b723e */ /* 0x000fe200000010ff */
[C---:B------:R-:W-:Y:S02]  /*83b0*/  FMUL.FTZ R90, R0.reuse, R90 ;  /* 0x0000005a005a7220 */ /* 0x040fe40000410000 */
[C---:B------:R-:W-:Y:S02]  /*83c0*/  FMUL.FTZ R91, R0.reuse, R91 ;  /* 0x0000005b005b7220 */ /* 0x040fe40000410000 */
[C---:B------:R-:W-:Y:S03]  /*83d0*/  FMUL.FTZ R92, R3.reuse, R92 ;  /* 0x0000005c035c7220 */ /* 0x040fe60000410000 */
[C---:B------:R-:W-:Y:S02]  /*83e0*/  FMUL.FTZ R93, R3.reuse, R93 ;  /* 0x0000005d035d7220 */ /* 0x040fe40000410000 */
[C---:B------:R-:W-:Y:S01]  /*83f0*/  HMMA.16816.F32.BF16 R88, R136.reuse, R110, R88 ;  /* 0x0000006e8858723c */ /* 0x040fe20000041858 */
[----:B------:R-:W2:Y:S02]  /*8400*/  LDSM.16.MT88.4 R108, [R189+0x800] ;  /* 0x00080000bd6c783b */ /* 0x000ea40000004200 */
[C---:B------:R-:W-:Y:S02]  /*8410*/  FMUL.FTZ R94, R0.reuse, R94 ;  /* 0x0000005e005e7220 */ /* 0x040fe40000410000 */
[C---:B------:R-:W-:Y:S02]  /*8420*/  FMUL.FTZ R95, R0.reuse, R95 ;  /* 0x0000005f005f7220 */ /* 0x040fe40000410000 */
[C---:B------:R-:W-:Y:S02]  /*8430*/  FMUL.FTZ R96, R3.reuse, R96 ;  /* 0x0000006003607220 */ /* 0x040fe40000410000 */
[----:B------:R-:W-:Y:S03]  /*8440*/  FMUL.FTZ R97, R3, R97 ;  /* 0x0000006103617220 */ /* 0x000fe60000410000 */
[C---:B---3--:R-:W-:Y:S03]  /*8450*/  HMMA.16816.F32.BF16 R92, R136.reuse, R112, R92 ;  /* 0x00000070885c723c */ /* 0x048fe6000004185c */
[C---:B------:R-:W-:Y:S02]  /*8460*/  FMUL.FTZ R98, R0.reuse, R98 ;  /* 0x0000006200627220 */ /* 0x040fe40000410000 */
[C---:B------:R-:W-:Y:S02]  /*8470*/  FMUL.FTZ R99, R0.reuse, R99 ;  /* 0x0000006300637220 */ /* 0x040fe40000410000 */
[----:B-1----:R-:W-:Y:S02]  /*8480*/  FFMA.FTZ R2, R155, c[0x0][0x2d0], -R144 ;  /* 0x0000b4009b027a23 */ /* 0x002fe40000010890 */
[----:B------:R-:W-:Y:S02]  /*8490*/  FFMA.FTZ R0, R0, R227, R212 ;  /* 0x000000e300007223 */ /* 0x000fe400000100d4 */
[----:B------:R1:W-:Y:S01]  /*84a0*/  MUFU.EX2 R172, R2 ;  /* 0x0000000200ac7308 */ /* 0x0003e20000000800 */
[----:B------:R-:W-:Y:S01]  /*84b0*/  HMMA.16816.F32.BF16 R96, R136, R114, R96 ;  /* 0x000000728860723c */ /* 0x000fe20000041860 */
[----:B------:R-:W3:Y:S02]  /*84c0*/  LDSM.16.MT88.4 R112, [R188+0x2800] ;  /* 0x00280000bc70783b */ /* 0x000ee40000004200 */
[----:B------:R-:W-:Y:S04]  /*84d0*/  FADD.FTZ R0, R214, R0 ;  /* 0x00000000d6007221 */ /* 0x000fe80000010000 */
[----:B------:R-:W-:Y:S01]  /*84e0*/  FADD.FTZ R0, R213, R0 ;  /* 0x00000000d5007221 */ /* 0x000fe20000010000 */
[C---:B------:R-:W-:Y:S01]  /*84f0*/  HMMA.16816.F32.BF16 R4, R104.reuse, R116, R4 ;  /* 0x000000746804723c */ /* 0x040fe20000041804 */
[----:B------:R-:W-:Y:S04]  /*8500*/  LDSM.16.MT88.4 R136, [R189+0x3000] ;  /* 0x00300000bd88783b */ /* 0x000fe80000004200 */
[----:B------:R-:W-:Y:S03]  /*8510*/  FADD.FTZ R0, R211, R0 ;  /* 0x00000000d3007221 */ /* 0x000fe60000010000 */
[C---:B------:R-:W-:Y:S01]  /*8520*/  HMMA.16816.F32.BF16 R8, R104.reuse, R118, R8 ;  /* 0x000000766808723c */ /* 0x040fe20000041808 */
[----:B------:R-:W-:Y:S03]  /*8530*/  LDSM.16.MT88.4 R116, [R186+0x4800] ;  /* 0x00480000ba74783b */ /* 0x000fe60000004200 */
[----:B------:R-:W-:Y:S02]  /*8540*/  FADD.FTZ R0, R178, R0 ;  /* 0x00000000b2007221 */ /* 0x000fe40000010000 */
[----:B-1----:R-:W-:Y:S02]  /*8550*/  FFMA.FTZ R2, R156, c[0x0][0x2d0], -R144 ;  /* 0x0000b4009c027a23 */ /* 0x002fe40000010890 */
[C---:B------:R-:W-:Y:S02]  /*8560*/  HMMA.16816.F32.BF16 R12, R104.reuse, R120, R12 ;  /* 0x00000078680c723c */ /* 0x040fe4000004180c */
[----:B------:R1:W-:Y:S02]  /*8570*/  MUFU.EX2 R171, R2 ;  /* 0x0000000200ab7308 */ /* 0x0003e40000000800 */
[----:B------:R-:W-:Y:S04]  /*8580*/  FADD.FTZ R0, R177, R0 ;  /* 0x00000000b1007221 */ /* 0x000fe80000010000 */
[C---:B------:R-:W-:Y:S01]  /*8590*/  HMMA.16816.F32.BF16 R16, R104.reuse, R122, R16 ;  /* 0x0000007a6810723c */ /* 0x040fe20000041810 */
[----:B------:R-:W-:Y:S03]  /*85a0*/  LDSM.16.MT88.4 R120, [R189+0x4800] ;  /* 0x00480000bd78783b */ /* 0x000fe60000004200 */
[----:B------:R-:W-:Y:S04]  /*85b0*/  FADD.FTZ R0, R176, R0 ;  /* 0x00000000b0007221 */ /* 0x000fe80000010000 */
[C---:B--2---:R-:W-:Y:S04]  /*85c0*/  HMMA.16816.F32.BF16 R20, R104.reuse, R108, R20 ;  /* 0x0000006c6814723c */ /* 0x044fe80000041814 */
[----:B------:R-:W-:Y:S04]  /*85d0*/  FADD.FTZ R0, R175, R0 ;  /* 0x00000000af007221 */ /* 0x000fe80000010000 */
[C---:B------:R-:W-:Y:S01]  /*85e0*/  HMMA.16816.F32.BF16 R24, R104.reuse, R110, R24 ;  /* 0x0000006e6818723c */ /* 0x040fe20000041818 */
[----:B------:R-:W2:Y:S03]  /*85f0*/  LDSM.16.MT88.4 R108, [R185+0x4800] ;  /* 0x00480000b96c783b */ /* 0x000ea60000004200 */
[--C-:B-1----:R-:W-:Y:S04]  /*8600*/  FFMA.FTZ R2, R151, c[0x0][0x2d0], -R145.reuse ;  /* 0x0000b40097027a23 */ /* 0x102fe80000010891 */
[C---:B------:R-:W-:Y:S01]  /*8610*/  HMMA.16816.F32.BF16 R28, R104.reuse, R124, R28 ;  /* 0x0000007c681c723c */ /* 0x040fe2000004181c */
[----:B------:R-:W-:Y:S01]  /*8620*/  LDSM.16.MT88.4 R148, [R189+0x3800] ;  /* 0x00380000bd94783b */ /* 0x000fe20000004200 */
[----:B------:R1:W4:Y:S06]  /*8630*/  MUFU.EX2 R170, R2 ;  /* 0x0000000200aa7308 */ /* 0x00032c0000000800 */
[C---:B------:R-:W-:Y:S01]  /*8640*/  HMMA.16816.F32.BF16 R32, R104.reuse, R126, R32 ;  /* 0x0000007e6820723c */ /* 0x040fe20000041820 */
[----:B------:R-:W-:Y:S07]  /*8650*/  LDSM.16.MT88.4 R124, [R186+0x1000] ;  /* 0x00100000ba7c783b */ /* 0x000fee0000004200 */
[C---:B------:R-:W-:Y:S08]  /*8660*/  HMMA.16816.F32.BF16 R36, R104.reuse, R128, R36 ;  /* 0x000000806824723c */ /* 0x040ff00000041824 */
[C---:B------:R-:W-:Y:S01]  /*8670*/  HMMA.16816.F32.BF16 R40, R104.reuse, R130, R40 ;  /* 0x000000826828723c */ /* 0x040fe20000041828 */
[----:B------:R-:W-:Y:S03]  /*8680*/  LDSM.16.MT88.4 R128, [R188+0x1000] ;  /* 0x00100000bc80783b */ /* 0x000fe60000004200 */
[--C-:B-1----:R-:W-:Y:S02]  /*8690*/  FFMA.FTZ R2, R152, c[0x0][0x2d0], -R145.reuse ;  /* 0x0000b40098027a23 */ /* 0x102fe40000010891 */
[----:B----4-:R-:W-:Y:S02]  /*86a0*/  FADD.FTZ R0, R170, R0 ;  /* 0x00000000aa007221 */ /* 0x010fe40000010000 */
[C---:B------:R-:W-:Y:S01]  /*86b0*/  HMMA.16816.F32.BF16 R44, R104.reuse, R132, R44 ;  /* 0x00000084682c723c */ /* 0x040fe2000004182c */
[----:B------:R1:W4:Y:S07]  /*86c0*/  MUFU.EX2 R169, R2 ;  /* 0x0000000200a97308 */ /* 0x00032e0000000800 */
[C---:B------:R-:W-:Y:S01]  /*86d0*/  HMMA.16816.F32.BF16 R48, R104.reuse, R134, R48 ;  /* 0x000000866830723c */ /* 0x040fe20000041830 */
[----:B------:R-:W-:Y:S07]  /*86e0*/  LDSM.16.MT88.4 R132, [R186+0x3000] ;  /* 0x00300000ba84783b */ /* 0x000fee0000004200 */
[C---:B------:R-:W-:Y:S08]  /*86f0*/  HMMA.16816.F32.BF16 R52, R104.reuse, R140, R52 ;  /* 0x0000008c6834723c */ /* 0x040ff00000041834 */
[C---:B------:R-:W-:Y:S01]  /*8700*/  HMMA.16816.F32.BF16 R56, R104.reuse, R142, R56 ;  /* 0x0000008e6838723c */ /* 0x040fe20000041838 */
[----:B------:R-:W-:Y:S03]  /*8710*/  LDSM.16.MT88.4 R140, [R185+0x3800] ;  /* 0x00380000b98c783b */ /* 0x000fe60000004200 */
[--C-:B-1----:R-:W-:Y:S02]  /*8720*/  FFMA.FTZ R2, R153, c[0x0][0x2d0], -R145.reuse ;  /* 0x0000b40099027a23 */ /* 0x102fe40000010891 */
[----:B----4-:R-:W-:Y:S02]  /*8730*/  FADD.FTZ R0, R169, R0 ;  /* 0x00000000a9007221 */ /* 0x010fe40000010000 */
[C---:B---3--:R-:W-:Y:S01]  /*8740*/  HMMA.16816.F32.BF16 R60, R104.reuse, R112, R60 ;  /* 0x00000070683c723c */ /* 0x048fe2000004183c */
[----:B------:R-:W-:Y:S01]  /*8750*/  LDSM.16.MT88.4 R152, [R188+0x3800] ;  /* 0x00380000bc98783b */ /* 0x000fe20000004200 */
[----:B------:R1:W3:Y:S06]  /*8760*/  MUFU.EX2 R168, R2 ;  /* 0x0000000200a87308 */ /* 0x0002ec0000000800 */
[C---:B------:R-:W-:Y:S01]  /*8770*/  HMMA.16816.F32.BF16 R64, R104.reuse, R114, R64 ;  /* 0x000000726840723c */ /* 0x040fe20000041840 */
[----:B------:R-:W4:Y:S07]  /*8780*/  LDSM.16.MT88.4 R112, [R188+0x4800] ;  /* 0x00480000bc70783b */ /* 0x000f2e0000004200 */
[C---:B--2---:R-:W-:Y:S08]  /*8790*/  HMMA.16816.F32.BF16 R68, R104.reuse, R108, R68 ;  /* 0x0000006c6844723c */ /* 0x044ff00000041844 */
[C---:B------:R-:W-:Y:S01]  /*87a0*/  HMMA.16816.F32.BF16 R72, R104.reuse, R110, R72 ;  /* 0x0000006e6848723c */ /* 0x040fe20000041848 */
[----:B------:R-:W2:Y:S03]  /*87b0*/  LDSM.16.MT88.4 R108, [R185+0x1000] ;  /* 0x00100000b96c783b */ /* 0x000ea60000004200 */
[--C-:B-1----:R-:W-:Y:S02]  /*87c0*/  FFMA.FTZ R2, R157, c[0x0][0x2d0], -R145.reuse ;  /* 0x0000b4009d027a23 */ /* 0x102fe40000010891 */
[----:B---3--:R-:W-:Y:S02]  /*87d0*/  FADD.FTZ R0, R168, R0 ;  /* 0x00000000a8007221 */ /* 0x008fe40000010000 */
[C---:B------:R-:W-:Y:S01]  /*87e0*/  HMMA.16816.F32.BF16 R76, R104.reuse, R116, R76 ;  /* 0x00000074684c723c */ /* 0x040fe2000004184c */
[----:B------:R1:W3:Y:S07]  /*87f0*/  MUFU.EX2 R167, R2 ;  /* 0x0000000200a77308 */ /* 0x0002ee0000000800 */
[C---:B------:R-:W-:Y:S01]  /*8800*/  HMMA.16816.F32.BF16 R80, R104.reuse, R118, R80 ;  /* 0x000000766850723c */ /* 0x040fe20000041850 */
[----:B------:R-:W5:Y:S07]  /*8810*/  LDSM.16.MT88.4 R116, [R189+0x1000] ;  /* 0x00100000bd74783b */ /* 0x000f6e0000004200 */
[C---:B------:R-:W-:Y:S08]  /*8820*/  HMMA.16816.F32.BF16 R84, R104.reuse, R120, R84 ;  /* 0x000000786854723c */ /* 0x040ff00000041854 */
[C---:B------:R-:W-:Y:S01]  /*8830*/  HMMA.16816.F32.BF16 R88, R104.reuse, R122, R88 ;  /* 0x0000007a6858723c */ /* 0x040fe20000041858 */
[----:B------:R-:W5:Y:S03]  /*8840*/  LDSM.16.MT88.4 R120, [R185+0x3000] ;  /* 0x00300000b978783b */ /* 0x000f660000004200 */
[----:B-1----:R-:W-:Y:S02]  /*8850*/  FFMA.FTZ R2, R162, c[0x0][0x2d0], -R144 ;  /* 0x0000b400a2027a23 */ /* 0x002fe40000010890 */
[----:B---3--:R-:W-:Y:S02]  /*8860*/  FADD.FTZ R0, R167, R0 ;  /* 0x00000000a7007221 */ /* 0x008fe40000010000 */
[C---:B----4-:R-:W-:Y:S01]  /*8870*/  HMMA.16816.F32.BF16 R92, R104.reuse, R112, R92 ;  /* 0x00000070685c723c */ /* 0x050fe2000004185c */
[----:B------:R1:W-:Y:S07]  /*8880*/  MUFU.EX2 R166, R2 ;  /* 0x0000000200a67308 */ /* 0x0003ee0000000800 */
[----:B------:R-:W-:Y:S01]  /*8890*/  HMMA.16816.F32.BF16 R96, R104, R114, R96 ;  /* 0x000000726860723c */ /* 0x000fe20000041860 */
[----:B------:R-:W-:Y:S06]  /*88a0*/  LDSM.16.MT88.4 R112, [R185+0x5000] ;  /* 0x00500000b970783b */ /* 0x000fec0000004200 */
[----:B------:R-:W-:Y:S02]  /*88b0*/  F2FP.BF16.PACK_AB R104, R173, R174 ;  /* 0x000000aead68723e */ /* 0x000fe400000010ff */
[----:B------:R-:W-:Y:S03]  /*88c0*/  F2FP.BF16.PACK_AB R106, R171, R172 ;  /* 0x000000acab6a723e */ /* 0x000fe600000010ff */
[----:B------:R-:W-:Y:S02]  /*88d0*/  F2FP.BF16.PACK_AB R105, R169, R170 ;  /* 0x000000aaa969723e */ /* 0x000fe400000010ff */
[----:B------:R-:W-:Y:S01]  /*88e0*/  F2FP.BF16.PACK_AB R107, R167, R168 ;  /* 0x000000a8a76b723e */ /* 0x000fe200000010ff */
[--C-:B-1----:R-:W-:Y:S06]  /*88f0*/  FFMA.FTZ R2, R158, c[0x0][0x2d0], -R144.reuse ;  /* 0x0000b4009e027a23 */ /* 0x102fec0000010890 */
[C---:B--2---:R-:W-:Y:S01]  /*8900*/  HMMA.16816.F32.BF16 R4, R104.reuse, R108, R4 ;  /* 0x0000006c6804723c */ /* 0x044fe20000041804 */
[----:B------:R1:W2:Y:S07]  /*8910*/  MUFU.EX2 R165, R2 ;  /* 0x0000000200a57308 */ /* 0x0002ae0000000800 */
[C---:B------:R-:W-:Y:S01]  /*8920*/  HMMA.16816.F32.BF16 R8, R104.reuse, R110, R8 ;  /* 0x0000006e6808723c */ /* 0x040fe20000041808 */
[----:B------:R-:W3:Y:S07]  /*8930*/  LDSM.16.MT88.4 R108, [R188+0x3000] ;  /* 0x00300000bc6c783b */ /* 0x000eee0000004200 */
[C---:B------:R-:W-:Y:S08]  /*8940*/  HMMA.16816.F32.BF16 R12, R104.reuse, R124, R12 ;  /* 0x0000007c680c723c */ /* 0x040ff0000004180c */
[C---:B------:R-:W-:Y:S01]  /*8950*/  HMMA.16816.F32.BF16 R16, R104.reuse, R126, R16 ;  /* 0x0000007e6810723c */ /* 0x040fe20000041810 */
[----:B------:R-:W-:Y:S03]  /*8960*/  LDSM.16.MT88.4 R124, [R189+0x1800] ;  /* 0x00180000bd7c783b */ /* 0x000fe60000004200 */
[--C-:B-1----:R-:W-:Y:S02]  /*8970*/  FFMA.FTZ R2, R160, c[0x0][0x2d0], -R144.reuse ;  /* 0x0000b400a0027a23 */ /* 0x102fe40000010890 */
[----:B------:R-:W-:Y:S02]  /*8980*/  FFMA.FTZ R144, R161, c[0x0][0x2d0], -R144 ;  /* 0x0000b400a1907a23 */ /* 0x000fe40000010890 */
[C---:B-----5:R-:W-:Y:S01]  /*8990*/  HMMA.16816.F32.BF16 R20, R104.reuse, R116, R20 ;  /* 0x000000746814723c */ /* 0x060fe20000041814 */
[----:B------:R1:W-:Y:S07]  /*89a0*/  MUFU.EX2 R164, R2 ;  /* 0x0000000200a47308 */ /* 0x0003ee0000000800 */
[C---:B------:R-:W-:Y:S01]  /*89b0*/  HMMA.16816.F32.BF16 R24, R104.reuse, R118, R24 ;  /* 0x000000766818723c */ /* 0x040fe20000041818 */
[----:B------:R-:W4:Y:S02]  /*89c0*/  LDSM.16.MT88.4 R116, [R186+0x5000] ;  /* 0x00500000ba74783b */ /* 0x000f240000004200 */
[----:B------:R-:W5:Y:S05]  /*89d0*/  MUFU.EX2 R163, R144 ;  /* 0x0000009000a37308 */ /* 0x000f6a0000000800 */
[C---:B------:R-:W-:Y:S08]  /*89e0*/  HMMA.16816.F32.BF16 R28, R104.reuse, R128, R28 ;  /* 0x00000080681c723c */ /* 0x040ff0000004181c */
[C---:B------:R-:W-:Y:S04]  /*89f0*/  HMMA.16816.F32.BF16 R32, R104.reuse, R130, R32 ;  /* 0x000000826820723c */ /* 0x040fe80000041820 */
[--C-:B-1----:R-:W-:Y:S02]  /*8a00*/  FFMA.FTZ R2, R159, c[0x0][0x2d0], -R145.reuse ;  /* 0x0000b4009f027a23 */ /* 0x102fe40000010891 */
[----:B------:R-:W-:Y:S02]  /*8a10*/  LDSM.16.MT88.4 R156, [R185+0x5800] ;  /* 0x00580000b99c783b */ /* 0x000fe40000004200 */
[C---:B------:R-:W-:Y:S01]  /*8a20*/  HMMA.16816.F32.BF16 R36, R104.reuse, R120, R36 ;  /* 0x000000786824723c */ /* 0x040fe20000041824 */
[----:B------:R1:W-:Y:S07]  /*8a30*/  MUFU.EX2 R162, R2 ;  /* 0x0000000200a27308 */ /* 0x0003ee0000000800 */
[C---:B------:R-:W-:Y:S01]  /*8a40*/  HMMA.16816.F32.BF16 R40, R104.reuse, R122, R40 ;  /* 0x0000007a6828723c */ /* 0x040fe20000041828 */
[----:B------:R-:W4:Y:S07]  /*8a50*/  LDSM.16.MT88.4 R120, [R189+0x5000] ;  /* 0x00500000bd78783b */ /* 0x000f2e0000004200 */
[C---:B------:R-:W-:Y:S08]  /*8a60*/  HMMA.16816.F32.BF16 R44, R104.reuse, R132, R44 ;  /* 0x00000084682c723c */ /* 0x040ff0000004182c */
[C---:B------:R-:W-:Y:S01]  /*8a70*/  HMMA.16816.F32.BF16 R48, R104.reuse, R134, R48 ;  /* 0x000000866830723c */ /* 0x040fe20000041830 */
[----:B------:R-:W-:Y:S03]  /*8a80*/  LDSM.16.MT88.4 R132, [R188+0x1800] ;  /* 0x00180000bc84783b */ /* 0x000fe60000004200 */
[--C-:B-1----:R-:W-:Y:S04]  /*8a90*/  FFMA.FTZ R2, R209, c[0x0][0x2d0], -R145.reuse ;  /* 0x0000b400d1027a23 */ /* 0x102fe80000010891 */
[C---:B------:R-:W-:Y:S01]  /*8aa0*/  HMMA.16816.F32.BF16 R52, R104.reuse, R136, R52 ;  /* 0x000000886834723c */ /* 0x040fe20000041834 */
[----:B------:R1:W1:Y:S06]  /*8ab0*/  MUFU.EX2 R161, R2 ;  /* 0x0000000200a17308 */ /* 0x00026c0000000800 */
[----:B--2---:R-:W-:Y:S01]  /*8ac0*/  F2FP.BF16.PACK_AB R136, R165, R166 ;  /* 0x000000a6a588723e */ /* 0x004fe200000010ff */
[C---:B------:R-:W-:Y:S07]  /*8ad0*/  HMMA.16816.F32.BF16 R56, R104.reuse, R138, R56 ;  /* 0x0000008a6838723c */ /* 0x040fee0000041838 */
[----:B-----5:R-:W-:Y:S01]  /*8ae0*/  F2FP.BF16.PACK_AB R138, R163, R164 ;  /* 0x000000a4a38a723e */ /* 0x020fe200000010ff */
[C---:B---3--:R-:W-:Y:S08]  /*8af0*/  HMMA.16816.F32.BF16 R60, R104.reuse, R108, R60 ;  /* 0x0000006c683c723c */ /* 0x048ff0000004183c */
[C---:B------:R-:W-:Y:S01]  /*8b00*/  HMMA.16816.F32.BF16 R64, R104.reuse, R110, R64 ;  /* 0x0000006e6840723c */ /* 0x040fe20000041840 */
[----:B------:R-:W2:Y:S03]  /*8b10*/  LDSM.16.MT88.4 R108, [R188+0x5000] ;  /* 0x00500000bc6c783b */ /* 0x000ea60000004200 */
[--C-:B-1----:R-:W-:Y:S01]  /*8b20*/  FFMA.FTZ R2, R210, c[0x0][0x2d0], -R145.reuse ;  /* 0x0000b400d2027a23 */ /* 0x102fe20000010891 */
[----:B------:R-:W-:Y:S01]  /*8b30*/  F2FP.BF16.PACK_AB R137, R161, R162 ;  /* 0x000000a2a189723e */ /* 0x000fe200000010ff */
[----:B------:R-:W-:Y:S02]  /*8b40*/  FFMA.FTZ R145, R103, c[0x0][0x2d0], -R145 ;  /* 0x0000b40067917a23 */ /* 0x000fe40000010891 */
[C---:B------:R-:W-:Y:S01]  /*8b50*/  HMMA.16816.F32.BF16 R68, R104.reuse, R112, R68 ;  /* 0x000000706844723c */ /* 0x040fe20000041844 */
[----:B------:R1:W-:Y:S07]  /*8b60*/  MUFU.EX2 R160, R2 ;  /* 0x0000000200a07308 */ /* 0x0003ee0000000800 */
[C---:B------:R-:W-:Y:S01]  /*8b70*/  HMMA.16816.F32.BF16 R72, R104.reuse, R114, R72 ;  /* 0x000000726848723c */ /* 0x040fe20000041848 */
[----:B------:R-:W3:Y:S02]  /*8b80*/  LDSM.16.MT88.4 R112, [R185+0x1800] ;  /* 0x00180000b970783b */ /* 0x000ee40000004200 */
[----:B------:R5:W2:Y:S05]  /*8b90*/  MUFU.EX2 R102, R145 ;  /* 0x0000009100667308 */ /* 0x000aaa0000000800 */
[C---:B----4-:R-:W-:Y:S08]  /*8ba0*/  HMMA.16816.F32.BF16 R76, R104.reuse, R116, R76 ;  /* 0x00000074684c723c */ /* 0x050ff0000004184c */
[C---:B------:R-:W-:Y:S01]  /*8bb0*/  HMMA.16816.F32.BF16 R80, R104.reuse, R118, R80 ;  /* 0x000000766850723c */ /* 0x040fe20000041850 */
[----:B------:R-:W4:Y:S03]  /*8bc0*/  LDSM.16.MT88.4 R116, [R186+0x1800] ;  /* 0x00180000ba74783b */ /* 0x000f260000004200 */
[----:B-1----:R-:W-:Y:S02]  /*8bd0*/  FFMA.FTZ R2, R3, R226, R217 ;  /* 0x000000e203027223 */ /* 0x002fe400000100d9 */
[----:B------:R-:W-:Y:S02]  /*8be0*/  FADD.FTZ R3, R162, R0 ;  /* 0x00000000a2037221 */ /* 0x000fe40000010000 */
[C---:B------:R-:W-:Y:S01]  /*8bf0*/  HMMA.16816.F32.BF16 R84, R104.reuse, R120, R84 ;  /* 0x000000786854723c */ /* 0x040fe20000041854 */
[----:B-----5:R-:W1:Y:S03]  /*8c00*/  LDSM.16.MT88.4 R144, [R186+0x3800] ;  /* 0x00380000ba90783b */ /* 0x020e660000004200 */
[----:B--2---:R-:W-:Y:S01]  /*8c10*/  F2FP.BF16.PACK_AB R139, R102, R160 ;  /* 0x000000a0668b723e */ /* 0x004fe200000010ff */
[----:B------:R-:W-:Y:S02]  /*8c20*/  FADD.FTZ R2, R218, R2 ;  /* 0x00000002da027221 */ /* 0x000fe40000010000 */
[----:B------:R-:W-:Y:S01]  /*8c30*/  FADD.FTZ R3, R161, R3 ;  /* 0x00000003a1037221 */ /* 0x000fe20000010000 */
[C---:B------:R-:W-:Y:S04]  /*8c40*/  HMMA.16816.F32.BF16 R88, R104.reuse, R122, R88 ;  /* 0x0000007a6858723c */ /* 0x040fe80000041858 */
[----:B------:R-:W-:Y:S04]  /*8c50*/  FADD.FTZ R2, R216, R2 ;  /* 0x00000002d8027221 */ /* 0x000fe80000010000 */
[C---:B------:R-:W-:Y:S04]  /*8c60*/  HMMA.16816.F32.BF16 R92, R104.reuse, R108, R92 ;  /* 0x0000006c685c723c */ /* 0x040fe8000004185c */
[----:B------:R-:W-:Y:S04]  /*8c70*/  FADD.FTZ R2, R215, R2 ;  /* 0x00000002d7027221 */ /* 0x000fe80000010000 */
[----:B------:R-:W-:Y:S04]  /*8c80*/  HMMA.16816.F32.BF16 R96, R104, R110, R96 ;  /* 0x0000006e6860723c */ /* 0x000fe80000041860 */
[----:B------:R-:W-:Y:S04]  /*8c90*/  FADD.FTZ R2, R183, R2 ;  /* 0x00000002b7027221 */ /* 0x000fe80000010000 */
[C---:B---3--:R-:W-:Y:S01]  /*8ca0*/  HMMA.16816.F32.BF16 R104, R136.reuse, R112, R4 ;  /* 0x000000708868723c */ /* 0x048fe20000041804 */
[----:B------:R-:W2:Y:S04]  /*8cb0*/  LDSM.16.MT88.4 R4, [R186+0x5800] ;  /* 0x00580000ba04783b */ /* 0x000ea80000004200 */
[----:B------:R-:W-:Y:S03]  /*8cc0*/  FADD.FTZ R2, R182, R2 ;  /* 0x00000002b6027221 */ /* 0x000fe60000010000 */
[C---:B------:R-:W-:Y:S01]  /*8cd0*/  HMMA.16816.F32.BF16 R108, R136.reuse, R114, R8 ;  /* 0x00000072886c723c */ /* 0x040fe20000041808 */
[----:B------:R-:W3:Y:S03]  /*8ce0*/  LDSM.16.MT88.4 R8, [R189+0x5800] ;  /* 0x00580000bd08783b */ /* 0x000ee60000004200 */
[----:B------:R-:W-:Y:S04]  /*8cf0*/  FADD.FTZ R2, R181, R2 ;  /* 0x00000002b5027221 */ /* 0x000fe80000010000 */
[C---:B----4-:R-:W-:Y:S01]  /*8d00*/  HMMA.16816.F32.BF16 R112, R136.reuse, R116, R12 ;  /* 0x000000748870723c */ /* 0x050fe2000004180c */
[----:B------:R-:W4:Y:S03]  /*8d10*/  LDSM.16.MT88.4 R12, [R188+0x5800] ;  /* 0x00580000bc0c783b */ /* 0x000f260000004200 */
[----:B------:R-:W-:Y:S04]  /*8d20*/  FADD.FTZ R2, R179, R2 ;  /* 0x00000002b3027221 */ /* 0x000fe80000010000 */
[C---:B------:R-:W-:Y:S04]  /*8d30*/  HMMA.16816.F32.BF16 R116, R136.reuse, R118, R16 ;  /* 0x000000768874723c */ /* 0x040fe80000041810 */
        /* <DEDUP_REMOVED lines=12> */
[----:B------:R-:W-:Y:S02]  /*8e00*/  FADD.FTZ R2, R164, R0 ;  /* 0x00000000a4027221 */ /* 0x000fe40000010000 */
[----:B------:R-:W-:Y:S01]  /*8e10*/  FADD.FTZ R0, R160, R3 ;  /* 0x00000003a0007221 */ /* 0x000fe20000010000 */
[----:B------:R-:W-:Y:S01]  /*8e20*/  MOV R3, R101 ;  /* 0x0000006500037202 */ /* 0x000fe20000000f00 */
[C---:B-1----:R-:W-:Y:S04]  /*8e30*/  HMMA.16816.F32.BF16 R44, R136.reuse, R144, R44 ;  /* 0x00000090882c723c */ /* 0x042fe8000004182c */
[----:B------:R-:W-:Y:S02]  /*8e40*/  FADD.FTZ R226, R163, R2 ;  /* 0x00000002a3e27221 */ /* 0x000fe40000010000 */
[----:B------:R-:W-:Y:S01]  /*8e50*/  FADD.FTZ R227, R102, R0 ;  /* 0x0000000066e37221 */ /* 0x000fe20000010000 */
[----:B------:R-:W-:Y:S01]  /*8e60*/  MOV R102, R100 ;  /* 0x0000006400667202 */ /* 0x000fe20000000f00 */
        /* <DEDUP_REMOVED lines=11> */
[C---:B----4-:R-:W-:Y:S08]  /*8f20*/  HMMA.16816.F32.BF16 R92, R136.reuse, R12, R92 ;  /* 0x0000000c885c723c */ /* 0x050ff0000004185c */
[----:B------:R-:W-:Y:S01]  /*8f30*/  HMMA.16816.F32.BF16 R96, R136, R14, R96 ;  /* 0x0000000e8860723c */ /* 0x000fe20000041860 */
[----:B------:R-:W-:-:S07]  /*8f40*/  @P0 BRA `(.L_x_897) ;  /* 0xffffcd6000000947 */ /* 0x000fce000383ffff */
.L_x_896:
[----:B------:R-:W-:-:S13]  /*8f50*/  ISETP.GE.AND P0, PT, R208, R225, PT ;  /* 0x000000e1d000720c */ /* 0x000fda0003f06270 */
[----:B------:R-:W-:Y:S05]  /*8f60*/  @!P0 BRA `(.L_x_898) ;  /* 0x00002d7000008947 */ /* 0x000fea0003800000 */
[----:B------:R-:W-:Y:S02]  /*8f70*/  MOV R103, R100 ;  /* 0x0000006400677202 */ /* 0x000fe40000000f00 */
[----:B------:R-:W-:Y:S02]  /*8f80*/  MOV R102, R101 ;  /* 0x0000006500667202 */ /* 0x000fe40000000f00 */
.L_x_899:
[----:B------:R-:W-:Y:S04]  /*8f90*/  DEPBAR.LE SB0, 0x0 ;  /* 0x000080000000791a */ /* 0x000fe80000000000 */
[----:B------:R-:W-:Y:S01]  /*8fa0*/  WARPSYNC 0xffffffff ;  /* 0xffffffff00007948 */ /* 0x000fe20003800000 */
[----:B------:R-:W-:Y:S01]  /*8fb0*/  BAR.SYNC.DEFER_BLOCKING 0x0 ;  /* 0x0000000000007b1d */ /* 0x000fe20000010000 */
[----:B------:R-:W-:Y:S01]  /*8fc0*/  SHF.R.S32.HI R0, RZ, 0x1f, R208 ;  /* 0x0000001fff007819 */ /* 0x000fe200000114d0 */
[----:B------:R-:W-:Y:S01]  /*8fd0*/  IMAD.WIDE.U32 R2, R208, c[0x0][0x208], RZ ;  /* 0x00008200d0027a25 */ /* 0x000fe200078e00ff */
[----:B------:R-:W-:Y:S02]  /*8fe0*/  MOV R16, c[0x0][0x20c] ;  /* 0x0000830000107a02 */ /* 0x000fe40000000f00 */
        /* <DEDUP_REMOVED lines=8> */
[----:B------:R-:W-:Y:S02]  /*9070*/  MOV R3, c[0x0][0x208] ;  /* 0x0000820000037a02 */ /* 0x000fe40000000f00 */
[----:B------:R-:W-:Y:S02]  /*9080*/  SHF.L.U64.HI R0, R2, 0x6, R0 ;  /* 0x0000000602007819 */ /* 0x000fe40000010200 */
[----:B------:R-:W-:Y:S02]  /*9090*/  LEA R2, P1, R3, R4, 0x5 ;  /* 0x0000000403027211 */ /* 0x000fe400078228ff */
[----:B------:R-:W-:Y:S01]  /*90a0*/  LEA R30, P6, R7, c[0x0][0x1f8], 0x1 ;  /* 0x00007e00071e7a11 */ /* 0x000fe200078c08ff */
[----:B------:R-:W-:Y:S01]  /*90b0*/  LDSM.16.M88.4 R32, [R191] ;  /* 0x00000000bf20783b */ /* 0x000fe20000000200 */
[----:B------:R-:W-:Y:S02]  /*90c0*/  LEA.HI.X R3, R3, R0, R16, 0x5, P1 ;  /* 0x0000000003037211 */ /* 0x000fe400008f2c10 */
[----:B------:R-:W-:Y:S02]  /*90d0*/  IADD3.X R14, R0, R224, RZ, P2, !PT ;  /* 0x000000e0000e7210 */ /* 0x000fe400017fe4ff */
[----:B------:R-:W-:Y:S02]  /*90e0*/  LEA R28, P2, R12, c[0x0][0x1f8], 0x1 ;  /* 0x00007e000c1c7a11 */ /* 0x000fe400078408ff */
[----:B------:R-:W-:Y:S01]  /*90f0*/  LEA.HI.X R31, R7, c[0x0][0x1fc], R14, 0x1, P6 ;  /* 0x00007f00071f7a11 */ /* 0x000fe200030f0c0e */
[----:B------:R-:W1:Y:S01]  /*9100*/  LDSM.16.M88.4 R8, [R184] ;  /* 0x00000000b808783b */ /* 0x000e620000000200 */
[----:B------:R-:W-:Y:S02]  /*9110*/  IADD3.X R15, R0, R13, RZ, P0, !PT ;  /* 0x0000000d000f7210 */ /* 0x000fe400007fe4ff */
[----:B------:R-:W-:Y:S02]  /*9120*/  IADD3 R6, P0, R222, 0x80, RZ ;  /* 0x00000080de067810 */ /* 0x000fe40007f1e0ff */
[----:B------:R-:W-:Y:S02]  /*9130*/  LEA.HI.X R29, R12, c[0x0][0x1fc], R15, 0x1, P2 ;  /* 0x00007f000c1d7a11 */ /* 0x000fe400010f0c0f */
[----:B------:R-:W-:Y:S01]  /*9140*/  IADD3 R4, P6, R4, R6, RZ ;  /* 0x0000000604047210 */ /* 0x000fe20007fde0ff */
[----:B------:R-:W2:Y:S01]  /*9150*/  LDSM.16.M88.4 R16, [R184+0x800] ;  /* 0x00080000b810783b */ /* 0x000ea20000000200 */
[----:B------:R-:W-:Y:S02]  /*9160*/  IADD3.X R7, RZ, R224, RZ, P0, !PT ;  /* 0x000000e0ff077210 */ /* 0x000fe400007fe4ff */
[----:B------:R-:W-:Y:S02]  /*9170*/  IADD3 R5, P2, R2, R5, RZ ;  /* 0x0000000502057210 */ /* 0x000fe40007f5e0ff */
[----:B------:R-:W-:Y:S02]  /*9180*/  IADD3.X R21, R0, R7, RZ, P6, !PT ;  /* 0x0000000700157210 */ /* 0x000fe400037fe4ff */
[----:B------:R-:W-:Y:S01]  /*9190*/  LEA R12, P6, R4, c[0x0][0x1f8], 0x1 ;  /* 0x00007e00040c7a11 */ /* 0x000fe200078c08ff */
[----:B------:R-:W3:Y:S01]  /*91a0*/  LDSM.16.M88.4 R24, [R184+0x1000] ;  /* 0x00100000b818783b */ /* 0x000ee20000000200 */
[C---:B------:R-:W-:Y:S02]  /*91b0*/  IADD3 R6, P0, R2.reuse, R6, RZ ;  /* 0x0000000602067210 */ /* 0x040fe40007f1e0ff */
[----:B------:R-:W-:Y:S02]  /*91c0*/  IADD3 R2, P1, R2, R222, RZ ;  /* 0x000000de02027210 */ /* 0x000fe40007f3e0ff */
[C---:B------:R-:W-:Y:S02]  /*91d0*/  IADD3.X R15, R3.reuse, R13, RZ, P2, !PT ;  /* 0x0000000d030f7210 */ /* 0x040fe400017fe4ff */
[----:B------:R-:W-:Y:S01]  /*91e0*/  LEA.HI.X R13, R4, c[0x0][0x1fc], R21, 0x1, P6 ;  /* 0x00007f00040d7a11 */ /* 0x000fe200030f0c15 */
[----:B------:R-:W4:Y:S01]  /*91f0*/  LDSM.16.M88.4 R136, [R184+0x1800] ;  /* 0x00180000b888783b */ /* 0x000f220000000200 */
[C---:B------:R-:W-:Y:S02]  /*9200*/  LEA R22, P2, R2.reuse, c[0x0][0x1f8], 0x1 ;  /* 0x00007e0002167a11 */ /* 0x040fe400078408ff */
[C---:B------:R-:W-:Y:S02]  /*9210*/  IADD3.X R0, R3.reuse, R7, RZ, P0, !PT ;  /* 0x0000000703007210 */ /* 0x040fe400007fe4ff */
[----:B------:R-:W-:Y:S02]  /*9220*/  IADD3.X R3, R3, R224, RZ, P1, !PT ;  /* 0x000000e003037210 */ /* 0x000fe40000ffe4ff */
[C---:B------:R-:W-:Y:S01]  /*9230*/  LEA R20, P1, R5.reuse, c[0x0][0x1f8], 0x1 ;  /* 0x00007e0005147a11 */ /* 0x040fe200078208ff */
[----:B------:R-:W-:Y:S01]  /*9240*/  LDSM.16.M88.4 R140, [R192] ;  /* 0x00000000c08c783b */ /* 0x000fe20000000200 */
[----:B------:R-:W-:Y:S02]  /*9250*/  LEA.HI.X R23, R2, c[0x0][0x1fc], R3, 0x1, P2 ;  /* 0x00007f0002177a11 */ /* 0x000fe400010f0c03 */
[----:B------:R-:W-:Y:S02]  /*9260*/  LEA.HI.X R21, R5, c[0x0][0x1fc], R15, 0x1, P1 ;  /* 0x00007f0005157a11 */ /* 0x000fe400008f0c0f */
[C---:B------:R-:W-:Y:S03]  /*9270*/  LEA R14, P0, R6.reuse, c[0x0][0x1f8], 0x1 ;  /* 0x00007e00060e7a11 */ /* 0x040fe600078008ff */
[----:B------:R-:W5:Y:S01]  /*9280*/  LDSM.16.M88.4 R144, [R195] ;  /* 0x00000000c390783b */ /* 0x000f620000000200 */
[----:B------:R-:W-:Y:S02]  /*9290*/  LEA.HI.X R15, R6, c[0x0][0x1fc], R0, 0x1, P0 ;  /* 0x00007f00060f7a11 */ /* 0x000fe400000f0c00 */
[C---:B-1----:R-:W-:Y:S03]  /*92a0*/  HMMA.16816.F32.BF16 R4, R32.reuse, R8, RZ ;  /* 0x000000082004723c */ /* 0x042fe600000418ff */
[C---:B------:R-:W-:Y:S02]  /*92b0*/  ISETP.GT.AND P0, PT, R208.reuse, R225, PT ;  /* 0x000000e1d000720c */ /* 0x040fe40003f04270 */
[----:B------:R-:W1:Y:S01]  /*92c0*/  LDSM.16.M88.4 R148, [R206] ;  /* 0x00000000ce94783b */ /* 0x000e620000000200 */
[----:B------:R-:W-:Y:S02]  /*92d0*/  IADD3 R208, R208, -0x1, RZ ;  /* 0xffffffffd0d07810 */ /* 0x000fe40007ffe0ff */
[C---:B------:R-:W-:Y:S05]  /*92e0*/  HMMA.16816.F32.BF16 R8, R32.reuse, R10, RZ ;  /* 0x0000000a2008723c */ /* 0x040fea00000418ff */
[----:B------:R-:W1:Y:S08]  /*92f0*/  LDSM.16.M88.4 R152, [R205] ;  /* 0x00000000cd98783b */ /* 0x000e700000000200 */
[----:B------:R-:W1:Y:S08]  /*9300*/  LDSM.16.M88.4 R156, [R204] ;  /* 0x00000000cc9c783b */ /* 0x000e700000000200 */
[----:B------:R-:W-:Y:S01]  /*9310*/  @!PT LDS RZ, [RZ] ;  /* 0x00000000fffff984 */ /* 0x000fe20000000800 */
[----:B------:R-:W-:Y:S01]  /*9320*/  @!PT LDS RZ, [RZ] ;  /* 0x00000000fffff984 */ /* 0x000fe20000000800 */
[----:B------:R-:W-:Y:S01]  /*9330*/  @!PT LDS RZ, [RZ] ;  /* 0x00000000fffff984 */ /* 0x000fe20000000800 */
[----:B------:R4:W-:Y:S08]  /*9340*/  LDGSTS.E.BYPASS.LTC128B.128 [R207+0x100], [R30.64], !P5 ;  /* 0x001000001ecf7fae */ /* 0x0009f0000e901d46 */
[----:B------:R4:W-:Y:S08]  /*9350*/  LDGSTS.E.BYPASS.LTC128B.128 [R207+0x2100], [R28.64], !P4 ;  /* 0x021000001ccf7fae */ /* 0x0009f0000e101d46 */
[----:B------:R2:W-:Y:S08]  /*9360*/  LDGSTS.E.BYPASS.LTC128B.128 [R207+0x4100], [R12.64], !P3 ;  /* 0x041000000ccf7fae */ /* 0x0005f0000d901d46 */
[----:B------:R3:W-:Y:S08]  /*9370*/  LDGSTS.E.BYPASS.LTC128B.128 [R207+0x1100], [R22.64], !P5 ;  /* 0x0110000016cf7fae */ /* 0x0007f0000e901d46 */
[----:B------:R3:W-:Y:S08]  /*9380*/  LDGSTS.E.BYPASS.LTC128B.128 [R207+0x3100], [R20.64], !P4 ;  /* 0x0310000014cf7fae */ /* 0x0007f0000e101d46 */
[----:B------:R2:W-:Y:S08]  /*9390*/  LDGSTS.E.BYPASS.LTC128B.128 [R207+0x5100], [R14.64], !P3 ;  /* 0x051000000ecf7fae */ /* 0x0005f0000d901d46 */
[----:B------:R-:W-:Y:S08]  /*93a0*/  LDSM.16.M88.4 R160, [R194] ;  /* 0x00000000c2a0783b */ /* 0x000ff00000000200 */
[----:B------:R-:W0:Y:S08]  /*93b0*/  LDGDEPBAR ;  /* 0x00000000000079af */ /* 0x000e300000000000 */
[----:B------:R-:W1:Y:S01]  /*93c0*/  LDSM.16.M88.4 R164, [R190] ;  /* 0x00000000bea4783b */ /* 0x000e620000000200 */
[C---:B--2---:R-:W-:Y:S07]  /*93d0*/  HMMA.16816.F32.BF16 R12, R32.reuse, R16, RZ ;  /* 0x00000010200c723c */ /* 0x044fee00000418ff */
[----:B------:R-:W-:Y:S01]  /*93e0*/  LDSM.16.M88.4 R168, [R190+0x1000] ;  /* 0x00100000bea8783b */ /* 0x000fe20000000200 */
[C---:B------:R-:W-:Y:S07]  /*93f0*/  HMMA.16816.F32.BF16 R16, R32.reuse, R18, RZ ;  /* 0x000000122010723c */ /* 0x040fee00000418ff */
[----:B------:R-:W-:Y:S01]  /*9400*/  LDSM.16.M88.4 R172, [R190+0x1800] ;  /* 0x00180000beac783b */ /* 0x000fe20000000200 */
[C---:B---3--:R-:W-:Y:S07]  /*9410*/  HMMA.16816.F32.BF16 R20, R32.reuse, R24, RZ ;  /* 0x000000182014723c */ /* 0x048fee00000418ff */
[----:B------:R-:W-:Y:S01]  /*9420*/  LDSM.16.M88.4 R176, [R193] ;  /* 0x00000000c1b0783b */ /* 0x000fe20000000200 */
[C---:B------:R-:W-:Y:S07]  /*9430*/  HMMA.16816.F32.BF16 R24, R32.reuse, R26, RZ ;  /* 0x0000001a2018723c */ /* 0x040fee00000418ff */
[----:B------:R-:W-:Y:S01]  /*9440*/  LDSM.16.M88.4 R180, [R187] ;  /* 0x00000000bbb4783b */ /* 0x000fe20000000200 */
[C---:B----4-:R-:W-:Y:S08]  /*9450*/  HMMA.16816.F32.BF16 R28, R32.reuse, R136, RZ ;  /* 0x00000088201c723c */ /* 0x050ff000000418ff */
[----:B------:R-:W-:Y:S01]  /*9460*/  HMMA.16816.F32.BF16 R32, R32, R138, RZ ;  /* 0x0000008a2020723c */ /* 0x000fe200000418ff */
[----:B------:R-:W2:Y:S07]  /*9470*/  LDSM.16.M88.4 R136, [R190+0x800] ;  /* 0x00080000be88783b */ /* 0x000eae0000000200 */
[C---:B-----5:R-:W-:Y:S08]  /*9480*/  HMMA.16816.F32.BF16 R4, R140.reuse, R144, R4 ;  /* 0x000000908c04723c */ /* 0x060ff00000041804 */
[C---:B------:R-:W-:Y:S01]  /*9490*/  HMMA.16816.F32.BF16 R8, R140.reuse, R146, R8 ;  /* 0x000000928c08723c */ /* 0x040fe20000041808 */
[----:B------:R-:W-:Y:S07]  /*94a0*/  LDSM.16.M88.4 R144, [R187+0x1000] ;  /* 0x00100000bb90783b */ /* 0x000fee0000000200 */
        /* <DEDUP_REMOVED lines=10> */
[----:B------:R-:W3:Y:S07]  /*9550*/  LDSM.16.M88.4 R156, [R184+0x2000] ;  /* 0x00200000b89c783b */ /* 0x000eee0000000200 */
        /* <DEDUP_REMOVED lines=62> */
[----:B------:R-:W2:Y:S07]  /*9940*/  LDSM.16.M88.4 R156, [R184+0x5800] ;  /* 0x00580000b89c783b */ /* 0x000eae0000000200 */
[C---:B-----5:R-:W-:Y:S01]  /*9950*/  HMMA.16816.F32.BF16 R4, R160.reuse, R164, R4 ;  /* 0x000000a4a004723c */ /* 0x060fe20000041804 */
[----:B------:R-:W5:Y:S07]  /*9960*/  LDSM.16.M88.4 R176, [R192+0x8000] ;  /* 0x00800000c0b0783b */ /* 0x000f6e0000000200 */
        /* <DEDUP_REMOVED lines=64> */
[----:B------:R-:W-:Y:S01]  /*9d70*/  @P0 IMAD.WIDE.U32 R6, R208, c[0x0][0x1e0], RZ ;  /* 0x00007800d0060a25 */ /* 0x000fe200078e00ff */
[----:B------:R1:W-:Y:S04]  /*9d80*/  MUFU.TANH R142, R0 ;  /* 0x00000000008e7308 */ /* 0x0003e80000002400 */
        /* <DEDUP_REMOVED lines=92> */
[----:B--2---:R-:W-:Y:S02]  /*a350*/  FMNMX.FTZ R101, R4, R5, !PT ;  /* 0x0000000504657209 */ /* 0x004fe40007810000 */
[----:B------:R-:W-:Y:S02]  /*a360*/  @P0 SHF.R.S32.HI R4, RZ, 0x1f, R208 ;  /* 0x0000001fff040819 */ /* 0x000fe400000114d0 */
[----:B------:R-:W-:Y:S01]  /*a370*/  @P0 MOV R5, c[0x0][0x1e0] ;  /* 0x0000780000050a02 */ /* 0x000fe20000000f00 */
[----:B------:R-:W-:Y:S01]  /*a380*/  FADD.FTZ R2, -R101, R102 ;  /* 0x0000006665027221 */ /* 0x000fe20000010100 */
[----:B-1----:R-:W-:Y:S03]  /*a390*/  FMNMX.FTZ R100, R0, R3, !PT ;  /* 0x0000000300647209 */ /* 0x002fe60007810000 */
[----:B------:R-:W-:Y:S02]  /*a3a0*/  FMUL.FTZ R0, R2, c[0x0][0x2d0] ;  /* 0x0000b40002007a20 */ /* 0x000fe40000410000 */
[----:B------:R-:W-:Y:S01]  /*a3b0*/  @P0 IMAD R3, R4, c[0x0][0x1e0], RZ ;  /* 0x0000780004030a24 */ /* 0x000fe200078e02ff */
[----:B------:R-:W-:Y:S01]  /*a3c0*/  @P0 SHF.L.U32 R4, R6, 0x6, RZ ;  /* 0x0000000606040819 */ /* 0x000fe200000006ff */
[----:B------:R1:W2:Y:S02]  /*a3d0*/  MUFU.EX2 R2, R0 ;  /* 0x0000000000027308 */ /* 0x0002a40000000800 */
[----:B------:R-:W-:Y:S05]  /*a3e0*/  @P0 IMAD R3, R208, c[0x0][0x1e4], R3 ;  /* 0x00007900d0030a24 */ /* 0x000fea00078e0203 */
[----:B------:R-:W-:Y:S02]  /*a3f0*/  @P0 IADD3 R3, R7, R3, RZ ;  /* 0x0000000307030210 */ /* 0x000fe40007ffe0ff */
[----:B------:R-:W-:Y:S02]  /*a400*/  @P0 IADD3 R7, P6, R4, R220, RZ ;  /* 0x000000dc04070210 */ /* 0x000fe40007fde0ff */
[----:B------:R-:W-:Y:S02]  /*a410*/  @P0 SHF.L.U64.HI R3, R6, 0x6, R3 ;  /* 0x0000000606030819 */ /* 0x000fe40000010203 */
[----:B------:R-:W-:Y:S02]  /*a420*/  @P0 LEA R6, P1, R5, R4, 0x5 ;  /* 0x0000000405060211 */ /* 0x000fe400078228ff */
[----:B------:R-:W-:Y:S02]  /*a430*/  @P0 LEA R18, P2, R7, c[0x0][0x1c8], 0x1 ;  /* 0x0000720007120a11 */ /* 0x000fe400078408ff */
[----:B------:R-:W-:Y:S02]  /*a440*/  @P0 LEA.HI.X R5, R5, R3, R8, 0x5, P1 ;  /* 0x0000000305050211 */ /* 0x000fe400008f2c08 */
[----:B------:R-:W-:Y:S01]  /*a450*/  @P0 IADD3 R10, P1, R220, 0x40, RZ ;  /* 0x00000040dc0a0810 */ /* 0x000fe20007f3e0ff */
[----:B-1----:R-:W-:Y:S02]  /*a460*/  FADD.FTZ R0, -R100, R103 ;  /* 0x0000006764007221 */ /* 0x002fe40000010100 */
[----:B------:R-:W-:Y:S02]  /*a470*/  FMUL.FTZ R103, R101, c[0x0][0x2d0] ;  /* 0x0000b40065677a20 */ /* 0x000fe40000410000 */
[----:B------:R-:W-:Y:S02]  /*a480*/  FMUL.FTZ R0, R0, c[0x0][0x2d0] ;  /* 0x0000b40000007a20 */ /* 0x000fe40000410000 */
[--C-:B------:R-:W-:Y:S02]  /*a490*/  FFMA.FTZ R9, R140, c[0x0][0x2d0], -R103.reuse ;  /* 0x0000b4008c097a23 */ /* 0x100fe40000010867 */
[--C-:B------:R-:W-:Y:S02]  /*a4a0*/  FFMA.FTZ R11, R141, c[0x0][0x2d0], -R103.reuse ;  /* 0x0000b4008d0b7a23 */ /* 0x100fe40000010867 */
[----:B------:R1:W-:Y:S01]  /*a4b0*/  MUFU.EX2 R214, R9 ;  /* 0x0000000900d67308 */ /* 0x0003e20000000800 */
[--C-:B------:R-:W-:Y:S02]  /*a4c0*/  FFMA.FTZ R15, R143, c[0x0][0x2d0], -R103.reuse ;  /* 0x0000b4008f0f7a23 */ /* 0x100fe40000010867 */
[----:B------:R-:W-:Y:S02]  /*a4d0*/  FFMA.FTZ R102, R138, c[0x0][0x2d0], -R103 ;  /* 0x0000b4008a667a23 */ /* 0x000fe40000010867 */
[C---:B--2---:R-:W-:Y:S02]  /*a4e0*/  FMUL.FTZ R24, R2.reuse, R124 ;  /* 0x0000007c02187220 */ /* 0x044fe40000410000 */
        /* <DEDUP_REMOVED lines=8> */
[----:B------:R3:W-:Y:S01]  /*a570*/  MUFU.EX2 R212, R15 ;  /* 0x0000000f00d47308 */ /* 0x0007e20000000800 */
[C---:B------:R-:W-:Y:S02]  /*a580*/  FMUL.FTZ R44, R2.reuse, R44 ;  /* 0x0000002c022c7220 */ /* 0x040fe40000410000 */
[C---:B------:R-:W-:Y:S01]  /*a590*/  FMUL.FTZ R45, R2.reuse, R45 ;  /* 0x0000002d022d7220 */ /* 0x040fe20000410000 */
[----:B-1----:R-:W-:Y:S01]  /*a5a0*/  @P0 IADD3.X R9, R3, R219, RZ, P6, !PT ;  /* 0x000000db03090210 */ /* 0x002fe200037fe4ff */
[C---:B------:R-:W-:Y:S02]  /*a5b0*/  FMUL.FTZ R48, R2.reuse, R48 ;  /* 0x0000003002307220 */ /* 0x040fe40000410000 */
[C---:B------:R-:W-:Y:S01]  /*a5c0*/  FMUL.FTZ R49, R2.reuse, R49 ;  /* 0x0000003102317220 */ /* 0x040fe20000410000 */
[----:B------:R-:W-:Y:S01]  /*a5d0*/  @P0 LEA.HI.X R19, R7, c[0x0][0x1cc], R9, 0x1, P2 ;  /* 0x0000730007130a11 */ /* 0x000fe200010f0c09 */
[----:B------:R-:W-:Y:S01]  /*a5e0*/  FMUL.FTZ R52, R2, R52 ;  /* 0x0000003402347220 */ /* 0x000fe20000410000 */
[----:B------:R-:W-:Y:S01]  /*a5f0*/  @P0 IADD3 R8, P2, R220, 0x80, RZ ;  /* 0x00000080dc080810 */ /* 0x000fe20007f5e0ff */
[----:B------:R1:W-:Y:S01]  /*a600*/  MUFU.EX2 R210, R102 ;  /* 0x0000006600d27308 */ /* 0x0003e20000000800 */
[----:B------:R-:W-:Y:S01]  /*a610*/  @P0 IADD3 R9, P6, R4, R10, RZ ;  /* 0x0000000a04090210 */ /* 0x000fe20007fde0ff */
[----:B------:R4:W-:Y:S01]  /*a620*/  @P0 LDGSTS.E.BYPASS.LTC128B.128 [R207+0x6100], [R18.64], !P5 ;  /* 0x0610000012cf0fae */ /* 0x0009e2000e901d46 */
[----:B------:R-:W-:Y:S01]  /*a630*/  @P0 IADD3.X R7, RZ, R219, RZ, P1, !PT ;  /* 0x000000dbff070210 */ /* 0x000fe20000ffe4ff */
[C---:B------:R-:W-:Y:S01]  /*a640*/  FMUL.FTZ R53, R2.reuse, R53 ;  /* 0x0000003502357220 */ /* 0x040fe20000410000 */
[----:B--2---:R-:W-:Y:S01]  /*a650*/  @P0 IADD3.X R11, RZ, R219, RZ, P2, !PT ;  /* 0x000000dbff0b0210 */ /* 0x004fe200017fe4ff */
[C---:B------:R-:W-:Y:S01]  /*a660*/  FMUL.FTZ R56, R2.reuse, R56 ;  /* 0x0000003802387220 */ /* 0x040fe20000410000 */
[----:B------:R-:W-:Y:S01]  /*a670*/  @P0 LEA R14, P2, R9, c[0x0][0x1c8], 0x1 ;  /* 0x00007200090e0a11 */ /* 0x000fe200078408ff */
[----:B------:R-:W-:Y:S01]  /*a680*/  FMUL.FTZ R57, R2, R57 ;  /* 0x0000003902397220 */ /* 0x000fe20000410000 */
[----:B------:R-:W-:Y:S01]  /*a690*/  @P0 IADD3.X R13, R3, R7, RZ, P6, !PT ;  /* 0x00000007030d0210 */ /* 0x000fe200037fe4ff */
[----:B------:R-:W4:Y:S01]  /*a6a0*/  MUFU.EX2 R0, R0 ;  /* 0x0000000000007308 */ /* 0x000f220000000800 */
[----:B------:R-:W-:Y:S01]  /*a6b0*/  @P0 IADD3 R4, P1, R4, R8, RZ ;  /* 0x0000000804040210 */ /* 0x000fe20007f3e0ff */
[C---:B------:R-:W-:Y:S01]  /*a6c0*/  FMUL.FTZ R60, R2.reuse, R60 ;  /* 0x0000003c023c7220 */ /* 0x040fe20000410000 */
[----:B---3--:R-:W-:Y:S01]  /*a6d0*/  @P0 LEA.HI.X R15, R9, c[0x0][0x1cc], R13, 0x1, P2 ;  /* 0x00007300090f0a11 */ /* 0x008fe200010f0c0d */
[----:B------:R-:W-:Y:S01]  /*a6e0*/  FMUL.FTZ R61, R2, R61 ;  /* 0x0000003d023d7220 */ /* 0x000fe20000410000 */
[----:B------:R-:W-:Y:S01]  /*a6f0*/  @P0 LEA R12, P6, R4, c[0x0][0x1c8], 0x1 ;  /* 0x00007200040c0a11 */ /* 0x000fe200078c08ff */
[----:B------:R-:W-:Y:S01]  /*a700*/  FMUL.FTZ R64, R2, R64 ;  /* 0x0000004002407220 */ /* 0x000fe20000410000 */
[----:B------:R-:W-:Y:S01]  /*a710*/  @P0 IADD3.X R3, R3, R11, RZ, P1, !PT ;  /* 0x0000000b03030210 */ /* 0x000fe20000ffe4ff */
[----:B------:R2:W-:Y:S01]  /*a720*/  @P0 LDGSTS.E.BYPASS.LTC128B.128 [R207+0x8100], [R14.64], !P4 ;  /* 0x081000000ecf0fae */ /* 0x0005e2000e101d46 */
[----:B------:R-:W-:Y:S01]  /*a730*/  @P0 IADD3 R9, P2, R6, R220, RZ ;  /* 0x000000dc06090210 */ /* 0x000fe20007f5e0ff */
[----:B------:R-:W-:Y:S01]  /*a740*/  FMUL.FTZ R65, R2, R65 ;  /* 0x0000004102417220 */ /* 0x000fe20000410000 */
[----:B------:R-:W-:Y:S01]  /*a750*/  @P0 LEA.HI.X R13, R4, c[0x0][0x1cc], R3, 0x1, P6 ;  /* 0x00007300040d0a11 */ /* 0x000fe200030f0c03 */
[--C-:B------:R-:W-:Y:S01]  /*a760*/  FFMA.FTZ R3, R142, c[0x0][0x2d0], -R103.reuse ;  /* 0x0000b4008e037a23 */ /* 0x100fe20000010867 */
[C---:B------:R-:W-:Y:S01]  /*a770*/  @P0 IADD3 R16, P6, R6.reuse, R10, RZ ;  /* 0x0000000a06100210 */ /* 0x040fe20007fde0ff */
[----:B-1----:R-:W-:Y:S01]  /*a780*/  FFMA.FTZ R102, R139, c[0x0][0x2d0], -R103 ;  /* 0x0000b4008b667a23 */ /* 0x002fe20000010867 */
[----:B------:R-:W-:Y:S01]  /*a790*/  @P0 IADD3 R10, P1, R6, R8, RZ ;  /* 0x00000008060a0210 */ /* 0x000fe20007f3e0ff */
[----:B------:R2:W-:Y:S01]  /*a7a0*/  @P0 LDGSTS.E.BYPASS.LTC128B.128 [R207+0xa100], [R12.64], !P3 ;  /* 0x0a1000000ccf0fae */ /* 0x0005e2000d901d46 */
[----:B------:R-:W-:Y:S01]  /*a7b0*/  @P0 IADD3.X R7, R5, R7, RZ, P6, !PT ;  /* 0x0000000705070210 */ /* 0x000fe200037fe4ff */
[----:B------:R1:W3:Y:S01]  /*a7c0*/  MUFU.EX2 R211, R3 ;  /* 0x0000000300d37308 */ /* 0x0002e20000000800 */
[----:B------:R-:W-:Y:S01]  /*a7d0*/  @P0 LEA R8, P6, R9, c[0x0][0x1c8], 0x1 ;  /* 0x0000720009080a11 */ /* 0x000fe200078c08ff */
[C---:B------:R-:W-:Y:S01]  /*a7e0*/  FMUL.FTZ R68, R2.reuse, R68 ;  /* 0x0000004402447220 */ /* 0x040fe20000410000 */
[C---:B------:R-:W-:Y:S01]  /*a7f0*/  @P0 IADD3.X R17, R5.reuse, R11, RZ, P1, !PT ;  /* 0x0000000b05110210 */ /* 0x040fe20000ffe4ff */
[----:B------:R-:W-:Y:S01]  /*a800*/  FMUL.FTZ R69, R2, R69 ;  /* 0x0000004502457220 */ /* 0x000fe20000410000 */
[----:B------:R-:W-:Y:S01]  /*a810*/  @P0 IADD3.X R5, R5, R219, RZ, P2, !PT ;  /* 0x000000db05050210 */ /* 0x000fe200017fe4ff */
[----:B----4-:R-:W-:Y:S01]  /*a820*/  FMUL.FTZ R18, R0, R118 ;  /* 0x0000007600127220 */ /* 0x010fe20000410000 */
[----:B------:R-:W-:Y:S01]  /*a830*/  @P0 LEA R6, P2, R16, c[0x0][0x1c8], 0x1 ;  /* 0x0000720010060a11 */ /* 0x000fe200078408ff */
[----:B------:R-:W-:Y:S01]  /*a840*/  FMUL.FTZ R19, R0, R119 ;  /* 0x0000007700137220 */ /* 0x000fe20000410000 */
[----:B------:R-:W-:Y:S01]  /*a850*/  @P0 LEA.HI.X R9, R9, c[0x0][0x1cc], R5, 0x1, P6 ;  /* 0x0000730009090a11 */ /* 0x000fe200030f0c05 */
[----:B------:R4:W-:Y:S01]  /*a860*/  MUFU.EX2 R209, R102 ;  /* 0x0000006600d17308 */ /* 0x0009e20000000800 */
[----:B------:R-:W-:Y:S01]  /*a870*/  @P0 LEA.HI.X R7, R16, c[0x0][0x1cc], R7, 0x1, P2 ;  /* 0x0000730010070a11 */ /* 0x000fe200010f0c07 */
[----:B------:R-:W-:Y:S01]  /*a880*/  FMUL.FTZ R16, R2, R116 ;  /* 0x0000007402107220 */ /* 0x000fe20000410000 */
[----:B------:R-:W-:Y:S01]  /*a890*/  @P0 LEA R4, P1, R10, c[0x0][0x1c8], 0x1 ;  /* 0x000072000a040a11 */ /* 0x000fe200078208ff */
[----:B------:R5:W-:Y:S01]  /*a8a0*/  @P0 LDGSTS.E.BYPASS.LTC128B.128 [R207+0x7100], [R8.64], !P5 ;  /* 0x0710000008cf0fae */ /* 0x000be2000e901d46 */
[----:B------:R-:W-:Y:S02]  /*a8b0*/  FMUL.FTZ R26, R0, R126 ;  /* 0x0000007e001a7220 */ /* 0x000fe40000410000 */
[----:B------:R-:W-:Y:S01]  /*a8c0*/  @P0 LEA.HI.X R5, R10, c[0x0][0x1cc], R17, 0x1, P1 ;  /* 0x000073000a050a11 */ /* 0x000fe200008f0c11 */
[----:B------:R-:W-:Y:S02]  /*a8d0*/  FMUL.FTZ R17, R2, R117 ;  /* 0x0000007502117220 */ /* 0x000fe40000410000 */
[C---:B------:R-:W-:Y:S02]  /*a8e0*/  FMUL.FTZ R27, R0.reuse, R127 ;  /* 0x0000007f001b7220 */ /* 0x040fe40000410000 */
[----:B------:R3:W-:Y:S01]  /*a8f0*/  @P0 LDGSTS.E.BYPASS.LTC128B.128 [R207+0x9100], [R6.64], !P4 ;  /* 0x0910000006cf0fae */ /* 0x0007e2000e101d46 */
[----:B------:R-:W-:Y:S02]  /*a900*/  FMUL.FTZ R34, R0, R134 ;  /* 0x0000008600227220 */ /* 0x000fe40000410000 */
[----:B-1----:R-:W-:Y:S02]  /*a910*/  FMUL.FTZ R3, R100, c[0x0][0x2d0] ;  /* 0x0000b40064037a20 */ /* 0x002fe40000410000 */
[----:B------:R-:W-:Y:S02]  /*a920*/  FMUL.FTZ R35, R0, R135 ;  /* 0x0000008700237220 */ /* 0x000fe40000410000 */
[--C-:B------:R-:W-:Y:S01]  /*a930*/  FFMA.FTZ R11, R147, c[0x0][0x2d0], -R3.reuse ;  /* 0x0000b400930b7a23 */ /* 0x100fe20000010803 */
[----:B------:R1:W-:Y:S01]  /*a940*/  @P0 LDGSTS.E.BYPASS.LTC128B.128 [R207+0xb100], [R4.64], !P3 ;  /* 0x0b10000004cf0fae */ /* 0x0003e2000d901d46 */
[--C-:B------:R-:W-:Y:S02]  /*a950*/  FFMA.FTZ R10, R146, c[0x0][0x2d0], -R3.reuse ;  /* 0x0000b400920a7a23 */ /* 0x100fe40000010803 */
[----:B------:R1:W-:Y:S01]  /*a960*/  MUFU.EX2 R177, R11 ;  /* 0x0000000b00b17308 */ /* 0x0003e20000000800 */
[--C-:B----4-:R-:W-:Y:S02]  /*a970*/  FFMA.FTZ R102, R148, c[0x0][0x2d0], -R3.reuse ;  /* 0x0000b40094667a23 */ /* 0x110fe40000010803 */
[C---:B------:R-:W-:Y:S02]  /*a980*/  FMUL.FTZ R38, R0.reuse, R38 ;  /* 0x0000002600267220 */ /* 0x040fe40000410000 */
[----:B--2---:R-:W2:Y:S01]  /*a990*/  LDSM.16.MT88.4 R12, [R185] ;  /* 0x00000000b90c783b */ /* 0x004ea20000004200 */
[----:B------:R-:W-:Y:S02]  /*a9a0*/  FMUL.FTZ R39, R0, R39 ;  /* 0x0000002700277220 */ /* 0x000fe40000410000 */
[--C-:B-----5:R-:W-:Y:S02]  /*a9b0*/  FFMA.FTZ R8, R144, c[0x0][0x2d0], -R3.reuse ;  /* 0x0000b40090087a23 */ /* 0x120fe40000010803 */
[----:B------:R-:W4:Y:S01]  /*a9c0*/  MUFU.EX2 R176, R10 ;  /* 0x0000000a00b07308 */ /* 0x000f220000000800 */
[----:B------:R-:W-:Y:S02]  /*a9d0*/  FMUL.FTZ R9, R2, R109 ;  /* 0x0000006d02097220 */ /* 0x000fe40000410000 */
[----:B------:R-:W5:Y:S01]  /*a9e0*/  LDSM.16.MT88.4 R20, [R186] ;  /* 0x00000000ba14783b */ /* 0x000f620000004200 */
[C---:B------:R-:W-:Y:S02]  /*a9f0*/  FMUL.FTZ R42, R0.reuse, R42 ;  /* 0x0000002a002a7220 */ /* 0x040fe40000410000 */
[C---:B---3--:R-:W-:Y:S01]  /*aa00*/  FMUL.FTZ R6, R0.reuse, R106 ;  /* 0x0000006a00067220 */ /* 0x048fe20000410000 */
[----:B------:R-:W-:Y:S01]  /*aa10*/  F2FP.BF16.PACK_AB R106, R211, R212 ;  /* 0x000000d4d36a723e */ /* 0x000fe200000010ff */
[C---:B------:R-:W-:Y:S02]  /*aa20*/  FMUL.FTZ R7, R0.reuse, R107 ;  /* 0x0000006b00077220 */ /* 0x040fe40000410000 */
[----:B------:R3:W-:Y:S01]  /*aa30*/  MUFU.EX2 R175, R8 ;  /* 0x0000000800af7308 */ /* 0x0007e20000000800 */
[----:B------:R-:W2:Y:S01]  /*aa40*/  LDSM.16.MT88.4 R28, [R189] ;  /* 0x00000000bd1c783b */ /* 0x000ea20000004200 */
[----:B------:R-:W-:Y:S02]  /*aa50*/  FMUL.FTZ R43, R0, R43 ;  /* 0x0000002b002b7220 */ /* 0x000fe40000410000 */
[--C-:B-1----:R-:W-:Y:S02]  /*aa60*/  FFMA.FTZ R4, R145, c[0x0][0x2d0], -R3.reuse ;  /* 0x0000b40091047a23 */ /* 0x102fe40000010803 */
[----:B------:R-:W-:Y:S02]  /*aa70*/  FMUL.FTZ R5, R2, R105 ;  /* 0x0000006902057220 */ /* 0x000fe40000410000 */
[C---:B------:R-:W-:Y:S01]  /*aa80*/  FMUL.FTZ R11, R0.reuse, R111 ;  /* 0x0000006f000b7220 */ /* 0x040fe20000410000 */
[----:B------:R-:W-:Y:S01]  /*aa90*/  LDSM.16.MT88.4 R116, [R186+0x2000] ;  /* 0x00200000ba74783b */ /* 0x000fe20000004200 */
[----:B------:R-:W1:Y:S01]  /*aaa0*/  MUFU.EX2 R174, R4 ;  /* 0x0000000400ae7308 */ /* 0x000e620000000800 */
[C---:B------:R-:W-:Y:S02]  /*aab0*/  FMUL.FTZ R46, R0.reuse, R46 ;  /* 0x0000002e002e7220 */ /* 0x040fe40000410000 */
[----:B------:R-:W-:Y:S01]  /*aac0*/  FMUL.FTZ R47, R0, R47 ;  /* 0x0000002f002f7220 */ /* 0x000fe20000410000 */
[----:B----4-:R-:W-:Y:S01]  /*aad0*/  F2FP.BF16.PACK_AB R105, R176, R177 ;  /* 0x000000b1b069723e */ /* 0x010fe200000010ff */
[C---:B------:R-:W-:Y:S02]  /*aae0*/  FMUL.FTZ R10, R0.reuse, R110 ;  /* 0x0000006e000a7220 */ /* 0x040fe40000410000 */
[----:B------:R-:W-:Y:S01]  /*aaf0*/  LDSM.16.MT88.4 R124, [R188+0x800] ;  /* 0x00080000bc7c783b */ /* 0x000fe20000004200 */
[C---:B------:R-:W-:Y:S02]  /*ab00*/  FMUL.FTZ R50, R0.reuse, R50 ;  /* 0x0000003200327220 */ /* 0x040fe40000410000 */
[----:B------:R4:W4:Y:S01]  /*ab10*/  MUFU.EX2 R173, R102 ;  /* 0x0000006600ad7308 */ /* 0x0009220000000800 */
[C---:B------:R-:W-:Y:S02]  /*ab20*/  FMUL.FTZ R51, R0.reuse, R51 ;  /* 0x0000003300337220 */ /* 0x040fe40000410000 */
[----:B------:R-:W-:Y:S02]  /*ab30*/  FMUL.FTZ R54, R0, R54 ;  /* 0x0000003600367220 */ /* 0x000fe40000410000 */
[----:B---3--:R-:W-:Y:S01]  /*ab40*/  FMUL.FTZ R8, R2, R108 ;  /* 0x0000006c02087220 */ /* 0x008fe20000410000 */
[----:B------:R-:W-:Y:S01]  /*ab50*/  LDSM.16.MT88.4 R132, [R186+0x2800] ;  /* 0x00280000ba84783b */ /* 0x000fe20000004200 */
[C---:B------:R-:W-:Y:S02]  /*ab60*/  FMUL.FTZ R55, R0.reuse, R55 ;  /* 0x0000003700377220 */ /* 0x040fe40000410000 */
[C---:B------:R-:W-:Y:S02]  /*ab70*/  FMUL.FTZ R58, R0.reuse, R58 ;  /* 0x0000003a003a7220 */ /* 0x040fe40000410000 */
[C---:B------:R-:W-:Y:S02]  /*ab80*/  FMUL.FTZ R59, R0.reuse, R59 ;  /* 0x0000003b003b7220 */ /* 0x040fe40000410000 */
[----:B------:R-:W-:Y:S01]  /*ab90*/  FMUL.FTZ R62, R0, R62 ;  /* 0x0000003e003e7220 */ /* 0x000fe20000410000 */
[----:B-1----:R-:W-:Y:S01]  /*aba0*/  F2FP.BF16.PACK_AB R107, R174, R175 ;  /* 0x000000afae6b723e */ /* 0x002fe200000010ff */
[----:B------:R-:W-:Y:S01]  /*abb0*/  FMUL.FTZ R4, R2, R104 ;  /* 0x0000006802047220 */ /* 0x000fe20000410000 */
[----:B------:R-:W-:Y:S01]  /*abc0*/  F2FP.BF16.PACK_AB R104, R213, R214 ;  /* 0x000000d6d568723e */ /* 0x000fe200000010ff */
[----:B------:R-:W1:Y:S01]  /*abd0*/  LDSM.16.MT88.4 R108, [R188] ;  /* 0x00000000bc6c783b */ /* 0x000e620000004200 */
[C---:B------:R-:W-:Y:S02]  /*abe0*/  FMUL.FTZ R63, R0.reuse, R63 ;  /* 0x0000003f003f7220 */ /* 0x040fe40000410000 */
[C---:B------:R-:W-:Y:S02]  /*abf0*/  FMUL.FTZ R66, R0.reuse, R66 ;  /* 0x0000004200427220 */ /* 0x040fe40000410000 */
[----:B------:R-:W-:Y:S01]  /*ac00*/  FMUL.FTZ R67, R0, R67 ;  /* 0x0000004300437220 */ /* 0x000fe20000410000 */
[C---:B--2---:R-:W-:Y:S02]  /*ac10*/  HMMA.16816.F32.BF16 R4, R104.reuse, R12, R4 ;  /* 0x0000000c6804723c */ /* 0x044fe40000041804 */
[----:B------:R-:W-:Y:S03]  /*ac20*/  LDSM.16.MT88.4 R140, [R189+0x2800] ;  /* 0x00280000bd8c783b */ /* 0x000fe60000004200 */
[----:B----4-:R-:W-:Y:S02]  /*ac30*/  FFMA.FTZ R102, R149, c[0x0][0x2d0], -R3 ;  /* 0x0000b40095667a23 */ /* 0x010fe40000010803 */
[C---:B------:R-:W-:Y:S01]  /*ac40*/  FMUL.FTZ R12, R2.reuse, R112 ;  /* 0x00000070020c7220 */ /* 0x040fe20000410000 */
[C---:B------:R-:W-:Y:S01]  /*ac50*/  HMMA.16816.F32.BF16 R8, R104.reuse, R14, R8 ;  /* 0x0000000e6808723c */ /* 0x040fe20000041808 */
[----:B------:R2:W3:Y:S01]  /*ac60*/  MUFU.EX2 R172, R102 ;  /* 0x0000006600ac7308 */ /* 0x0004e20000000800 */
[----:B------:R-:W-:Y:S02]  /*ac70*/  LDSM.16.MT88.4 R144, [R186+0x3800] ;  /* 0x00380000ba90783b */ /* 0x000fe40000004200 */
[----:B------:R-:W-:Y:S02]  /*ac80*/  FMUL.FTZ R13, R2, R113 ;  /* 0x00000071020d7220 */ /* 0x000fe40000410000 */
[C---:B------:R-:W-:Y:S02]  /*ac90*/  FMUL.FTZ R70, R0.reuse, R70 ;  /* 0x0000004600467220 */ /* 0x040fe40000410000 */
[C---:B------:R-:W-:Y:S02]  /*aca0*/  FMUL.FTZ R14, R0.reuse, R114 ;  /* 0x00000072000e7220 */ /* 0x040fe40000410000 */
[----:B------:R-:W0:Y:S02]  /*acb0*/  LDGDEPBAR ;  /* 0x00000000000079af */ /* 0x000e240000000000 */
[C---:B------:R-:W-:Y:S02]  /*acc0*/  FMUL.FTZ R15, R0.reuse, R115 ;  /* 0x00000073000f7220 */ /* 0x040fe40000410000 */
[----:B------:R-:W-:Y:S02]  /*acd0*/  FMUL.FTZ R71, R0, R71 ;  /* 0x0000004700477220 */ /* 0x000fe40000410000 */
[C---:B------:R-:W-:Y:S02]  /*ace0*/  FMUL.FTZ R72, R2.reuse, R72 ;  /* 0x0000004802487220 */ /* 0x040fe40000410000 */
[----:B------:R-:W4:Y:S01]  /*acf0*/  LDSM.16.MT88.4 R112, [R185+0x2000] ;  /* 0x00200000b970783b */ /* 0x000f220000004200 */
[C---:B-----5:R-:W-:Y:S03]  /*ad00*/  HMMA.16816.F32.BF16 R12, R104.reuse, R20, R12 ;  /* 0x00000014680c723c */ /* 0x060fe6000004180c */
[----:B------:R-:W-:Y:S02]  /*ad10*/  FMUL.FTZ R73, R2, R73 ;  /* 0x0000004902497220 */ /* 0x000fe40000410000 */
[----:B------:R-:W-:Y:S02]  /*ad20*/  FMUL.FTZ R74, R0, R74 ;  /* 0x0000004a004a7220 */ /* 0x000fe40000410000 */
[C---:B------:R-:W-:Y:S01]  /*ad30*/  FMUL.FTZ R20, R2.reuse, R120 ;  /* 0x0000007802147220 */ /* 0x040fe20000410000 */
[C---:B------:R-:W-:Y:S04]  /*ad40*/  HMMA.16816.F32.BF16 R16, R104.reuse, R22, R16 ;  /* 0x000000166810723c */ /* 0x040fe80000041810 */
[----:B------:R-:W-:Y:S02]  /*ad50*/  FMUL.FTZ R21, R2, R121 ;  /* 0x0000007902157220 */ /* 0x000fe40000410000 */
[--C-:B--2---:R-:W-:Y:S02]  /*ad60*/  FFMA.FTZ R102, R150, c[0x0][0x2d0], -R103.reuse ;  /* 0x0000b40096667a23 */ /* 0x104fe40000010867 */
[C---:B------:R-:W-:Y:S02]  /*ad70*/  FMUL.FTZ R22, R0.reuse, R122 ;  /* 0x0000007a00167220 */ /* 0x040fe40000410000 */
[----:B------:R2:W5:Y:S02]  /*ad80*/  MUFU.EX2 R183, R102 ;  /* 0x0000006600b77308 */ /* 0x0005640000000800 */
[C---:B------:R-:W-:Y:S02]  /*ad90*/  FMUL.FTZ R23, R0.reuse, R123 ;  /* 0x0000007b00177220 */ /* 0x040fe40000410000 */
[----:B------:R-:W-:Y:S01]  /*ada0*/  LDSM.16.MT88.4 R120, [R189+0x800] ;  /* 0x00080000bd78783b */ /* 0x000fe20000004200 */
[----:B------:R-:W-:Y:S02]  /*adb0*/  FMUL.FTZ R75, R0, R75 ;  /* 0x0000004b004b7220 */ /* 0x000fe40000410000 */
[C---:B------:R-:W-:Y:S02]  /*adc0*/  FMUL.FTZ R76, R2.reuse, R76 ;  /* 0x0000004c024c7220 */ /* 0x040fe40000410000 */
[C---:B------:R-:W-:Y:S03]  /*add0*/  HMMA.16816.F32.BF16 R20, R104.reuse, R28, R20 ;  /* 0x0000001c6814723c */ /* 0x040fe60000041814 */
[----:B------:R-:W-:Y:S02]  /*ade0*/  FMUL.FTZ R77, R2, R77 ;  /* 0x0000004d024d7220 */ /* 0x000fe40000410000 */
        /* <DEDUP_REMOVED lines=8> */
[----:B--2---:R-:W-:Y:S02]  /*ae70*/  FFMA.FTZ R102, R151, c[0x0][0x2d0], -R103 ;  /* 0x0000b40097667a23 */ /* 0x004fe40000010867 */
[C---:B------:R-:W-:Y:S02]  /*ae80*/  FMUL.FTZ R80, R2.reuse, R80 ;  /* 0x0000005002507220 */ /* 0x040fe40000410000 */
[C---:B-1----:R-:W-:Y:S01]  /*ae90*/  HMMA.16816.F32.BF16 R28, R104.reuse, R108, R28 ;  /* 0x0000006c681c723c */ /* 0x042fe2000004181c */
[----:B------:R1:W-:Y:S02]  /*aea0*/  MUFU.EX2 R182, R102 ;  /* 0x0000006600b67308 */ /* 0x0003e40000000800 */
[----:B------:R-:W-:Y:S01]  /*aeb0*/  LDSM.16.MT88.4 R148, [R189+0x3800] ;  /* 0x00380000bd94783b */ /* 0x000fe20000004200 */
[----:B------:R-:W-:Y:S02]  /*aec0*/  FMUL.FTZ R81, R2, R81 ;  /* 0x0000005102517220 */ /* 0x000fe40000410000 */
[C---:B------:R-:W-:Y:S02]  /*aed0*/  FMUL.FTZ R82, R0.reuse, R82 ;  /* 0x0000005200527220 */ /* 0x040fe40000410000 */
[C---:B------:R-:W-:Y:S03]  /*aee0*/  HMMA.16816.F32.BF16 R32, R104.reuse, R110, R32 ;  /* 0x0000006e6820723c */ /* 0x040fe60000041820 */
[----:B------:R-:W2:Y:S01]  /*aef0*/  LDSM.16.MT88.4 R108, [R189+0x2000] ;  /* 0x00200000bd6c783b */ /* 0x000ea20000004200 */
[----:B------:R-:W-:Y:S02]  /*af00*/  FMUL.FTZ R83, R0, R83 ;  /* 0x0000005300537220 */ /* 0x000fe40000410000 */
[C---:B------:R-:W-:Y:S02]  /*af10*/  FMUL.FTZ R84, R2.reuse, R84 ;  /* 0x0000005402547220 */ /* 0x040fe40000410000 */
[C---:B----4-:R-:W-:Y:S04]  /*af20*/  HMMA.16816.F32.BF16 R36, R104.reuse, R112, R36 ;  /* 0x000000706824723c */ /* 0x050fe80000041824 */
[----:B------:R-:W-:Y:S02]  /*af30*/  FMUL.FTZ R85, R2, R85 ;  /* 0x0000005502557220 */ /* 0x000fe40000410000 */
[----:B------:R-:W-:Y:S02]  /*af40*/  FMUL.FTZ R86, R0, R86 ;  /* 0x0000005600567220 */ /* 0x000fe40000410000 */
[C---:B------:R-:W-:Y:S01]  /*af50*/  HMMA.16816.F32.BF16 R40, R104.reuse, R114, R40 ;  /* 0x000000726828723c */ /* 0x040fe20000041828 */
[----:B------:R-:W4:Y:S03]  /*af60*/  LDSM.16.MT88.4 R112, [R188+0x2000] ;  /* 0x00200000bc70783b */ /* 0x000f260000004200 */
[--C-:B-1----:R-:W-:Y:S02]  /*af70*/  FFMA.FTZ R102, R152, c[0x0][0x2d0], -R3.reuse ;  /* 0x0000b40098667a23 */ /* 0x102fe40000010803 */
[----:B------:R-:W-:Y:S02]  /*af80*/  FMUL.FTZ R87, R0, R87 ;  /* 0x0000005700577220 */ /* 0x000fe40000410000 */
[C---:B------:R-:W-:Y:S01]  /*af90*/  HMMA.16816.F32.BF16 R44, R104.reuse, R116, R44 ;  /* 0x00000074682c723c */ /* 0x040fe2000004182c */
[----:B------:R1:W1:Y:S03]  /*afa0*/  MUFU.EX2 R171, R102 ;  /* 0x0000006600ab7308 */ /* 0x0002660000000800 */
[C---:B------:R-:W-:Y:S02]  /*afb0*/  FMUL.FTZ R88, R2.reuse, R88 ;  /* 0x0000005802587220 */ /* 0x040fe40000410000 */
[----:B------:R-:W-:Y:S02]  /*afc0*/  FMUL.FTZ R89, R2, R89 ;  /* 0x0000005902597220 */ /* 0x000fe40000410000 */
[C---:B------:R-:W-:Y:S01]  /*afd0*/  HMMA.16816.F32.BF16 R48, R104.reuse, R118, R48 ;  /* 0x000000766830723c */ /* 0x040fe20000041830 */
[----:B------:R-:W3:Y:S03]  /*afe0*/  LDSM.16.MT88.4 R116, [R185+0x4000] ;  /* 0x00400000b974783b */ /* 0x000ee60000004200 */
[C---:B------:R-:W-:Y:S02]  /*aff0*/  FMUL.FTZ R90, R0.reuse, R90 ;  /* 0x0000005a005a7220 */ /* 0x040fe40000410000 */
[----:B------:R-:W-:Y:S02]  /*b000*/  FMUL.FTZ R91, R0, R91 ;  /* 0x0000005b005b7220 */ /* 0x000fe40000410000 */
[C---:B------:R-:W-:Y:S01]  /*b010*/  FMUL.FTZ R92, R2.reuse, R92 ;  /* 0x0000005c025c7220 */ /* 0x040fe20000410000 */
[C---:B--2---:R-:W-:Y:S03]  /*b020*/  HMMA.16816.F32.BF16 R52, R104.reuse, R108, R52 ;  /* 0x0000006c6834723c */ /* 0x044fe60000041834 */
[----:B------:R-:W-:Y:S02]  /*b030*/  FMUL.FTZ R93, R2, R93 ;  /* 0x0000005d025d7220 */ /* 0x000fe40000410000 */
[C---:B------:R-:W-:Y:S02]  /*b040*/  FMUL.FTZ R94, R0.reuse, R94 ;  /* 0x0000005e005e7220 */ /* 0x040fe40000410000 */
[----:B-1----:R-:W-:Y:S01]  /*b050*/  FFMA.FTZ R102, R153, c[0x0][0x2d0], -R3 ;  /* 0x0000b40099667a23 */ /* 0x002fe20000010803 */
[C---:B------:R-:W-:Y:S01]  /*b060*/  HMMA.16816.F32.BF16 R56, R104.reuse, R110, R56 ;  /* 0x0000006e6838723c */ /* 0x040fe20000041838 */
[----:B------:R-:W1:Y:S02]  /*b070*/  LDSM.16.MT88.4 R108, [R186+0x4000] ;  /* 0x00400000ba6c783b */ /* 0x000e640000004200 */
[----:B------:R2:W1:Y:S01]  /*b080*/  MUFU.EX2 R170, R102 ;  /* 0x0000006600aa7308 */ /* 0x0004620000000800 */
[----:B------:R-:W-:Y:S02]  /*b090*/  FMUL.FTZ R95, R0, R95 ;  /* 0x0000005f005f7220 */ /* 0x000fe40000410000 */
[C---:B------:R-:W-:Y:S02]  /*b0a0*/  FMUL.FTZ R96, R2.reuse, R96 ;  /* 0x0000006002607220 */ /* 0x040fe40000410000 */
[C---:B----4-:R-:W-:Y:S04]  /*b0b0*/  HMMA.16816.F32.BF16 R60, R104.reuse, R112, R60 ;  /* 0x00000070683c723c */ /* 0x050fe8000004183c */
[----:B------:R-:W-:Y:S02]  /*b0c0*/  FMUL.FTZ R97, R2, R97 ;  /* 0x0000006102617220 */ /* 0x000fe40000410000 */
[C---:B------:R-:W-:Y:S02]  /*b0d0*/  FMUL.FTZ R98, R0.reuse, R98 ;  /* 0x0000006200627220 */ /* 0x040fe40000410000 */
[C---:B------:R-:W-:Y:S01]  /*b0e0*/  HMMA.16816.F32.BF16 R64, R104.reuse, R114, R64 ;  /* 0x000000726840723c */ /* 0x040fe20000041840 */
[----:B------:R-:W4:Y:S03]  /*b0f0*/  LDSM.16.MT88.4 R112, [R189+0x4000] ;  /* 0x00400000bd70783b */ /* 0x000f260000004200 */
[----:B------:R-:W-:Y:S02]  /*b100*/  FMUL.FTZ R99, R0, R99 ;  /* 0x0000006300637220 */ /* 0x000fe40000410000 */
[----:B------:R-:W-:Y:S02]  /*b110*/  FFMA.FTZ R2, R2, R226, R214 ;  /* 0x000000e202027223 */ /* 0x000fe400000100d6 */
[C---:B---3--:R-:W-:Y:S04]  /*b120*/  HMMA.16816.F32.BF16 R68, R104.reuse, R116, R68 ;  /* 0x000000746844723c */ /* 0x048fe80000041844 */
[----:B--2---:R-:W-:Y:S02]  /*b130*/  FFMA.FTZ R102, R154, c[0x0][0x2d0], -R103 ;  /* 0x0000b4009a667a23 */ /* 0x004fe40000010867 */
[----:B------:R-:W-:Y:S02]  /*b140*/  FFMA.FTZ R0, R0, R227, R177 ;  /* 0x000000e300007223 */ /* 0x000fe400000100b1 */
[C---:B------:R-:W-:Y:S01]  /*b150*/  HMMA.16816.F32.BF16 R72, R104.reuse, R118, R72 ;  /* 0x000000766848723c */ /* 0x040fe20000041848 */
[----:B------:R-:W2:Y:S01]  /*b160*/  LDSM.16.MT88.4 R116, [R188+0x4000] ;  /* 0x00400000bc74783b */ /* 0x000ea20000004200 */
[----:B------:R3:W2:Y:S02]  /*b170*/  MUFU.EX2 R181, R102 ;  /* 0x0000006600b57308 */ /* 0x0006a40000000800 */
[----:B------:R-:W-:Y:S02]  /*b180*/  FADD.FTZ R2, R213, R2 ;  /* 0x00000002d5027221 */ /* 0x000fe40000010000 */
[----:B------:R-:W-:Y:S02]  /*b190*/  FADD.FTZ R0, R176, R0 ;  /* 0x00000000b0007221 */ /* 0x000fe40000010000 */
[----:B------:R-:W-:Y:S01]  /*b1a0*/  FADD.FTZ R2, R212, R2 ;  /* 0x00000002d4027221 */ /* 0x000fe20000010000 */
[C---:B-1----:R-:W-:Y:S03]  /*b1b0*/  HMMA.16816.F32.BF16 R76, R104.reuse, R108, R76 ;  /* 0x0000006c684c723c */ /* 0x042fe6000004184c */
[----:B------:R-:W-:Y:S02]  /*b1c0*/  FADD.FTZ R0, R175, R0 ;  /* 0x00000000af007221 */ /* 0x000fe40000010000 */
[----:B------:R-:W-:Y:S02]  /*b1d0*/  FADD.FTZ R2, R211, R2 ;  /* 0x00000002d3027221 */ /* 0x000fe40000010000 */
[----:B------:R-:W-:Y:S01]  /*b1e0*/  FADD.FTZ R0, R174, R0 ;  /* 0x00000000ae007221 */ /* 0x000fe20000010000 */
[C---:B------:R-:W-:Y:S01]  /*b1f0*/  HMMA.16816.F32.BF16 R80, R104.reuse, R110, R80 ;  /* 0x0000006e6850723c */ /* 0x040fe20000041850 */
[----:B------:R-:W1:Y:S03]  /*b200*/  LDSM.16.MT88.4 R108, [R185+0x800] ;  /* 0x00080000b96c783b */ /* 0x000e660000004200 */
[----:B------:R-:W-:Y:S02]  /*b210*/  FADD.FTZ R2, R210, R2 ;  /* 0x00000002d2027221 */ /* 0x000fe40000010000 */
[----:B------:R-:W-:Y:S02]  /*b220*/  FADD.FTZ R0, R173, R0 ;  /* 0x00000000ad007221 */ /* 0x000fe40000010000 */
[C---:B----4-:R-:W-:Y:S04]  /*b230*/  HMMA.16816.F32.BF16 R84, R104.reuse, R112, R84 ;  /* 0x000000706854723c */ /* 0x050fe80000041854 */
[----:B---3--:R-:W-:Y:S02]  /*b240*/  FFMA.FTZ R102, R155, c[0x0][0x2d0], -R103 ;  /* 0x0000b4009b667a23 */ /* 0x008fe40000010867 */
[----:B------:R-:W-:Y:S01]  /*b250*/  LDSM.16.MT88.4 R152, [R188+0x3800] ;  /* 0x00380000bc98783b */ /* 0x000fe20000004200 */
[----:B------:R-:W-:Y:S01]  /*b260*/  FADD.FTZ R2, R209, R2 ;  /* 0x00000002d1027221 */ /* 0x000fe20000010000 */
[C---:B------:R-:W-:Y:S01]  /*b270*/  HMMA.16816.F32.BF16 R88, R104.reuse, R114, R88 ;  /* 0x000000726858723c */ /* 0x040fe20000041858 */
[----:B------:R3:W4:Y:S03]  /*b280*/  MUFU.EX2 R180, R102 ;  /* 0x0000006600b47308 */ /* 0x0007260000000800 */
[----:B------:R-:W-:Y:S02]  /*b290*/  FADD.FTZ R0, R172, R0 ;  /* 0x00000000ac007221 */ /* 0x000fe40000010000 */
[----:B------:R-:W1:Y:S01]  /*b2a0*/  LDSM.16.MT88.4 R112, [R186+0x800] ;  /* 0x00080000ba70783b */ /* 0x000e620000004200 */
[----:B-----5:R-:W-:Y:S01]  /*b2b0*/  FADD.FTZ R2, R183, R2 ;  /* 0x00000002b7027221 */ /* 0x020fe20000010000 */
[C---:B--2---:R-:W-:Y:S04]  /*b2c0*/  HMMA.16816.F32.BF16 R92, R104.reuse, R116, R92 ;  /* 0x00000074685c723c */ /* 0x044fe8000004185c */
[----:B------:R-:W-:Y:S02]  /*b2d0*/  FADD.FTZ R0, R171, R0 ;  /* 0x00000000ab007221 */ /* 0x000fe40000010000 */
[----:B------:R-:W-:Y:S02]  /*b2e0*/  FADD.FTZ R2, R182, R2 ;  /* 0x00000002b6027221 */ /* 0x000fe40000010000 */
[----:B------:R-:W-:Y:S01]  /*b2f0*/  HMMA.16816.F32.BF16 R96, R104, R118, R96 ;  /* 0x000000766860723c */ /* 0x000fe20000041860 */
[----:B------:R-:W2:Y:S03]  /*b300*/  LDSM.16.MT88.4 R116, [R188+0x2800] ;  /* 0x00280000bc74783b */ /* 0x000ea60000004200 */
[----:B------:R-:W-:Y:S02]  /*b310*/  FADD.FTZ R0, R170, R0 ;  /* 0x00000000aa007221 */ /* 0x000fe40000010000 */
[----:B------:R-:W-:Y:S01]  /*b320*/  FADD.FTZ R2, R181, R2 ;  /* 0x00000002b5027221 */ /* 0x000fe20000010000 */
[----:B------:R-:W-:Y:S02]  /*b330*/  F2FP.BF16.PACK_AB R104, R209, R210 ;  /* 0x000000d2d168723e */ /* 0x000fe400000010ff */
[----:B------:R-:W-:Y:S03]  /*b340*/  F2FP.BF16.PACK_AB R105, R172, R173 ;  /* 0x000000adac69723e */ /* 0x000fe600000010ff */
[----:B------:R-:W-:Y:S01]  /*b350*/  F2FP.BF16.PACK_AB R106, R182, R183 ;  /* 0x000000b7b66a723e */ /* 0x000fe200000010ff */
[--C-:B---3--:R-:W-:Y:S01]  /*b360*/  FFMA.FTZ R102, R156, c[0x0][0x2d0], -R3.reuse ;  /* 0x0000b4009c667a23 */ /* 0x108fe20000010803 */
[----:B------:R-:W-:Y:S01]  /*b370*/  F2FP.BF16.PACK_AB R107, R170, R171 ;  /* 0x000000abaa6b723e */ /* 0x000fe200000010ff */
[----:B----4-:R-:W-:Y:S02]  /*b380*/  FADD.FTZ R2, R180, R2 ;  /* 0x00000002b4027221 */ /* 0x010fe40000010000 */
[----:B------:R3:W4:Y:S04]  /*b390*/  MUFU.EX2 R165, R102 ;  /* 0x0000006600a57308 */ /* 0x0007280000000800 */
[C---:B-1----:R-:W-:Y:S08]  /*b3a0*/  HMMA.16816.F32.BF16 R4, R104.reuse, R108, R4 ;  /* 0x0000006c6804723c */ /* 0x042ff00000041804 */
[C---:B------:R-:W-:Y:S01]  /*b3b0*/  HMMA.16816.F32.BF16 R8, R104.reuse, R110, R8 ;  /* 0x0000006e6808723c */ /* 0x040fe20000041808 */
[----:B------:R-:W1:Y:S07]  /*b3c0*/  LDSM.16.MT88.4 R108, [R185+0x4800] ;  /* 0x00480000b96c783b */ /* 0x000e6e0000004200 */
[C---:B------:R-:W-:Y:S04]  /*b3d0*/  HMMA.16816.F32.BF16 R12, R104.reuse, R112, R12 ;  /* 0x00000070680c723c */ /* 0x040fe8000004180c */
[----:B---3--:R-:W-:Y:S02]  /*b3e0*/  FFMA.FTZ R102, R157, c[0x0][0x2d0], -R3 ;  /* 0x0000b4009d667a23 */ /* 0x008fe40000010803 */
[----:B----4-:R-:W-:Y:S02]  /*b3f0*/  FADD.FTZ R0, R165, R0 ;  /* 0x00000000a5007221 */ /* 0x010fe40000010000 */
[C---:B------:R-:W-:Y:S01]  /*b400*/  HMMA.16816.F32.BF16 R16, R104.reuse, R114, R16 ;  /* 0x000000726810723c */ /* 0x040fe20000041810 */
[----:B------:R-:W3:Y:S01]  /*b410*/  LDSM.16.MT88.4 R112, [R186+0x4800] ;  /* 0x00480000ba70783b */ /* 0x000ee20000004200 */
[----:B------:R4:W5:Y:S06]  /*b420*/  MUFU.EX2 R164, R102 ;  /* 0x0000006600a47308 */ /* 0x00096c0000000800 */
[C---:B------:R-:W-:Y:S08]  /*b430*/  HMMA.16816.F32.BF16 R20, R104.reuse, R120, R20 ;  /* 0x000000786814723c */ /* 0x040ff00000041814 */
[C---:B------:R-:W-:Y:S01]  /*b440*/  HMMA.16816.F32.BF16 R24, R104.reuse, R122, R24 ;  /* 0x0000007a6818723c */ /* 0x040fe20000041818 */
[----:B------:R-:W-:Y:S07]  /*b450*/  LDSM.16.MT88.4 R120, [R188+0x4800] ;  /* 0x00480000bc78783b */ /* 0x000fee0000004200 */
[C---:B------:R-:W-:Y:S04]  /*b460*/  HMMA.16816.F32.BF16 R28, R104.reuse, R124, R28 ;  /* 0x0000007c681c723c */ /* 0x040fe8000004181c */
[--C-:B----4-:R-:W-:Y:S02]  /*b470*/  FFMA.FTZ R102, R158, c[0x0][0x2d0], -R103.reuse ;  /* 0x0000b4009e667a23 */ /* 0x110fe40000010867 */
[----:B-----5:R-:W-:Y:S02]  /*b480*/  FADD.FTZ R0, R164, R0 ;  /* 0x00000000a4007221 */ /* 0x020fe40000010000 */
[C---:B------:R-:W-:Y:S01]  /*b490*/  HMMA.16816.F32.BF16 R32, R104.reuse, R126, R32 ;  /* 0x0000007e6820723c */ /* 0x040fe20000041820 */
[----:B------:R-:W-:Y:S01]  /*b4a0*/  LDSM.16.MT88.4 R124, [R186+0x1000] ;  /* 0x00100000ba7c783b */ /* 0x000fe20000004200 */
[----:B------:R4:W5:Y:S06]  /*b4b0*/  MUFU.EX2 R179, R102 ;  /* 0x0000006600b37308 */ /* 0x00096c0000000800 */
[C---:B------:R-:W-:Y:S08]  /*b4c0*/  HMMA.16816.F32.BF16 R36, R104.reuse, R128, R36 ;  /* 0x000000806824723c */ /* 0x040ff00000041824 */
[C---:B------:R-:W-:Y:S01]  /*b4d0*/  HMMA.16816.F32.BF16 R40, R104.reuse, R130, R40 ;  /* 0x000000826828723c */ /* 0x040fe20000041828 */
[----:B------:R-:W-:Y:S07]  /*b4e0*/  LDSM.16.MT88.4 R128, [R188+0x1000] ;  /* 0x00100000bc80783b */ /* 0x000fee0000004200 */
[C---:B------:R-:W-:Y:S04]  /*b4f0*/  HMMA.16816.F32.BF16 R44, R104.reuse, R132, R44 ;  /* 0x00000084682c723c */ /* 0x040fe8000004182c */
[----:B----4-:R-:W-:Y:S02]  /*b500*/  FFMA.FTZ R102, R159, c[0x0][0x2d0], -R103 ;  /* 0x0000b4009f667a23 */ /* 0x010fe40000010867 */
[----:B------:R-:W-:Y:S01]  /*b510*/  LDSM.16.MT88.4 R156, [R185+0x5800] ;  /* 0x00580000b99c783b */ /* 0x000fe20000004200 */
[----:B-----5:R-:W-:Y:S01]  /*b520*/  FADD.FTZ R2, R179, R2 ;  /* 0x00000002b3027221 */ /* 0x020fe20000010000 */
[C---:B------:R-:W-:Y:S01]  /*b530*/  HMMA.16816.F32.BF16 R48, R104.reuse, R134, R48 ;  /* 0x000000866830723c */ /* 0x040fe20000041830 */
[----:B------:R4:W5:Y:S05]  /*b540*/  MUFU.EX2 R178, R102 ;  /* 0x0000006600b27308 */ /* 0x00096a0000000800 */
[----:B------:R-:W-:Y:S02]  /*b550*/  LDSM.16.MT88.4 R132, [R188+0x1800] ;  /* 0x00180000bc84783b */ /* 0x000fe40000004200 */
[C---:B------:R-:W-:Y:S08]  /*b560*/  HMMA.16816.F32.BF16 R52, R104.reuse, R140, R52 ;  /* 0x0000008c6834723c */ /* 0x040ff00000041834 */
[C---:B------:R-:W-:Y:S01]  /*b570*/  HMMA.16816.F32.BF16 R56, R104.reuse, R142, R56 ;  /* 0x0000008e6838723c */ /* 0x040fe20000041838 */
[----:B------:R-:W-:Y:S07]  /*b580*/  LDSM.16.MT88.4 R140, [R185+0x3800] ;  /* 0x00380000b98c783b */ /* 0x000fee0000004200 */
[C---:B--2---:R-:W-:Y:S04]  /*b590*/  HMMA.16816.F32.BF16 R60, R104.reuse, R116, R60 ;  /* 0x00000074683c723c */ /* 0x044fe8000004183c */
[--C-:B----4-:R-:W-:Y:S02]  /*b5a0*/  FFMA.FTZ R102, R160, c[0x0][0x2d0], -R3.reuse ;  /* 0x0000b400a0667a23 */ /* 0x110fe40000010803 */
[----:B-----5:R-:W-:Y:S02]  /*b5b0*/  FADD.FTZ R2, R178, R2 ;  /* 0x00000002b2027221 */ /* 0x020fe40000010000 */
[C---:B------:R-:W-:Y:S01]  /*b5c0*/  HMMA.16816.F32.BF16 R64, R104.reuse, R118, R64 ;  /* 0x000000766840723c */ /* 0x040fe20000041840 */
[----:B------:R-:W2:Y:S01]  /*b5d0*/  LDSM.16.MT88.4 R116, [R189+0x4800] ;  /* 0x00480000bd74783b */ /* 0x000ea20000004200 */
[----:B------:R4:W5:Y:S06]  /*b5e0*/  MUFU.EX2 R163, R102 ;  /* 0x0000006600a37308 */ /* 0x00096c0000000800 */
[C---:B-1----:R-:W-:Y:S08]  /*b5f0*/  HMMA.16816.F32.BF16 R68, R104.reuse, R108, R68 ;  /* 0x0000006c6844723c */ /* 0x042ff00000041844 */
[C---:B------:R-:W-:Y:S01]  /*b600*/  HMMA.16816.F32.BF16 R72, R104.reuse, R110, R72 ;  /* 0x0000006e6848723c */ /* 0x040fe20000041848 */
[----:B------:R-:W1:Y:S07]  /*b610*/  LDSM.16.MT88.4 R108, [R185+0x1000] ;  /* 0x00100000b96c783b */ /* 0x000e6e0000004200 */
[C---:B---3--:R-:W-:Y:S04]  /*b620*/  HMMA.16816.F32.BF16 R76, R104.reuse, R112, R76 ;  /* 0x00000070684c723c */ /* 0x048fe8000004184c */
[----:B----4-:R-:W-:Y:S02]  /*b630*/  FFMA.FTZ R102, R161, c[0x0][0x2d0], -R3 ;  /* 0x0000b400a1667a23 */ /* 0x010fe40000010803 */
[----:B-----5:R-:W-:Y:S02]  /*b640*/  FADD.FTZ R0, R163, R0 ;  /* 0x00000000a3007221 */ /* 0x020fe40000010000 */
[C---:B------:R-:W-:Y:S01]  /*b650*/  HMMA.16816.F32.BF16 R80, R104.reuse, R114, R80 ;  /* 0x000000726850723c */ /* 0x040fe20000041850 */
[----:B------:R-:W3:Y:S01]  /*b660*/  LDSM.16.MT88.4 R112, [R189+0x1000] ;  /* 0x00100000bd70783b */ /* 0x000ee20000004200 */
[----:B------:R4:W5:Y:S06]  /*b670*/  MUFU.EX2 R162, R102 ;  /* 0x0000006600a27308 */ /* 0x00096c0000000800 */
[C---:B--2---:R-:W-:Y:S08]  /*b680*/  HMMA.16816.F32.BF16 R84, R104.reuse, R116, R84 ;  /* 0x000000746854723c */ /* 0x044ff00000041854 */
[C---:B------:R-:W-:Y:S01]  /*b690*/  HMMA.16816.F32.BF16 R88, R104.reuse, R118, R88 ;  /* 0x000000766858723c */ /* 0x040fe20000041858 */
[----:B------:R-:W2:Y:S07]  /*b6a0*/  LDSM.16.MT88.4 R116, [R185+0x3000] ;  /* 0x00300000b974783b */ /* 0x000eae0000004200 */
[C---:B------:R-:W-:Y:S04]  /*b6b0*/  HMMA.16816.F32.BF16 R92, R104.reuse, R120, R92 ;  /* 0x00000078685c723c */ /* 0x040fe8000004185c */
[--C-:B----4-:R-:W-:Y:S04]  /*b6c0*/  FFMA.FTZ R102, R166, c[0x0][0x2d0], -R103.reuse ;  /* 0x0000b400a6667a23 */ /* 0x110fe80000010867 */
[----:B------:R-:W-:Y:S01]  /*b6d0*/  HMMA.16816.F32.BF16 R96, R104, R122, R96 ;  /* 0x0000007a6860723c */ /* 0x000fe20000041860 */
[----:B------:R4:W-:Y:S01]  /*b6e0*/  MUFU.EX2 R169, R102 ;  /* 0x0000006600a97308 */ /* 0x0009e20000000800 */
[----:B------:R-:W2:Y:S05]  /*b6f0*/  LDSM.16.MT88.4 R120, [R186+0x3000] ;  /* 0x00300000ba78783b */ /* 0x000eaa0000004200 */
[----:B------:R-:W-:Y:S02]  /*b700*/  F2FP.BF16.PACK_AB R104, R180, R181 ;  /* 0x000000b5b468723e */ /* 0x000fe400000010ff */
[----:B------:R-:W-:Y:S03]  /*b710*/  F2FP.BF16.PACK_AB R105, R164, R165 ;  /* 0x000000a5a469723e */ /* 0x000fe600000010ff */
[----:B------:R-:W-:Y:S02]  /*b720*/  F2FP.BF16.PACK_AB R106, R178, R179 ;  /* 0x000000b3b26a723e */ /* 0x000fe400000010ff */
[----:B-----5:R-:W-:Y:S07]  /*b730*/  F2FP.BF16.PACK_AB R107, R162, R163 ;  /* 0x000000a3a26b723e */ /* 0x020fee00000010ff */
[C---:B-1----:R-:W-:Y:S03]  /*b740*/  HMMA.16816.F32.BF16 R4, R104.reuse, R108, R4 ;  /* 0x0000006c6804723c */ /* 0x042fe60000041804 */
[----:B----4-:R-:W-:Y:S05]  /*b750*/  FFMA.FTZ R102, R167, c[0x0][0x2d0], -R103 ;  /* 0x0000b400a7667a23 */ /* 0x010fea0000010867 */
[C---:B------:R-:W-:Y:S01]  /*b760*/  HMMA.16816.F32.BF16 R8, R104.reuse, R110, R8 ;  /* 0x0000006e6808723c */ /* 0x040fe20000041808 */
[----:B------:R-:W1:Y:S01]  /*b770*/  LDSM.16.MT88.4 R108, [R189+0x3000] ;  /* 0x00300000bd6c783b */ /* 0x000e620000004200 */
[----:B------:R4:W5:Y:S06]  /*b780*/  MUFU.EX2 R168, R102 ;  /* 0x0000006600a87308 */ /* 0x00096c0000000800 */
[C---:B------:R-:W-:Y:S08]  /*b790*/  HMMA.16816.F32.BF16 R12, R104.reuse, R124, R12 ;  /* 0x0000007c680c723c */ /* 0x040ff0000004180c */
[C---:B------:R-:W-:Y:S01]  /*b7a0*/  HMMA.16816.F32.BF16 R16, R104.reuse, R126, R16 ;  /* 0x0000007e6810723c */ /* 0x040fe20000041810 */
[----:B------:R-:W-:Y:S07]  /*b7b0*/  LDSM.16.MT88.4 R124, [R189+0x1800] ;  /* 0x00180000bd7c783b */ /* 0x000fee0000004200 */
[C---:B---3--:R-:W-:Y:S04]  /*b7c0*/  HMMA.16816.F32.BF16 R20, R104.reuse, R112, R20 ;  /* 0x000000706814723c */ /* 0x048fe80000041814 */
[--C-:B----4-:R-:W-:Y:S04]  /*b7d0*/  FFMA.FTZ R102, R215, c[0x0][0x2d0], -R3.reuse ;  /* 0x0000b400d7667a23 */ /* 0x110fe80000010803 */
[C---:B------:R-:W-:Y:S01]  /*b7e0*/  HMMA.16816.F32.BF16 R24, R104.reuse, R114, R24 ;  /* 0x000000726818723c */ /* 0x040fe20000041818 */
[----:B------:R3:W-:Y:S01]  /*b7f0*/  MUFU.EX2 R161, R102 ;  /* 0x0000006600a17308 */ /* 0x0007e20000000800 */
[----:B------:R-:W4:Y:S06]  /*b800*/  LDSM.16.MT88.4 R112, [R188+0x3000] ;  /* 0x00300000bc70783b */ /* 0x000f2c0000004200 */
[C---:B------:R-:W-:Y:S08]  /*b810*/  HMMA.16816.F32.BF16 R28, R104.reuse, R128, R28 ;  /* 0x00000080681c723c */ /* 0x040ff0000004181c */
[C---:B------:R-:W-:Y:S08]  /*b820*/  HMMA.16816.F32.BF16 R32, R104.reuse, R130, R32 ;  /* 0x000000826820723c */ /* 0x040ff00000041820 */
[C---:B--2---:R-:W-:Y:S04]  /*b830*/  HMMA.16816.F32.BF16 R36, R104.reuse, R116, R36 ;  /* 0x000000746824723c */ /* 0x044fe80000041824 */
[----:B---3--:R-:W-:Y:S04]  /*b840*/  FFMA.FTZ R102, R216, c[0x0][0x2d0], -R3 ;  /* 0x0000b400d8667a23 */ /* 0x008fe80000010803 */
[C---:B------:R-:W-:Y:S01]  /*b850*/  HMMA.16816.F32.BF16 R40, R104.reuse, R118, R40 ;  /* 0x000000766828723c */ /* 0x040fe20000041828 */
[----:B------:R2:W3:Y:S01]  /*b860*/  MUFU.EX2 R160, R102 ;  /* 0x0000006600a07308 */ /* 0x0004e20000000800 */
[----:B------:R-:W3:Y:S06]  /*b870*/  LDSM.16.MT88.4 R116, [R185+0x5000] ;  /* 0x00500000b974783b */ /* 0x000eec0000004200 */
[C---:B------:R-:W-:Y:S08]  /*b880*/  HMMA.16816.F32.BF16 R44, R104.reuse, R120, R44 ;  /* 0x00000078682c723c */ /* 0x040ff0000004182c */
[C---:B------:R-:W-:Y:S01]  /*b890*/  HMMA.16816.F32.BF16 R48, R104.reuse, R122, R48 ;  /* 0x0000007a6830723c */ /* 0x040fe20000041830 */
[----:B------:R-:W5:Y:S07]  /*b8a0*/  LDSM.16.MT88.4 R120, [R186+0x5000] ;  /* 0x00500000ba78783b */ /* 0x000f6e0000004200 */
[C---:B-1----:R-:W-:Y:S04]  /*b8b0*/  HMMA.16816.F32.BF16 R52, R104.reuse, R108, R52 ;  /* 0x0000006c6834723c */ /* 0x042fe80000041834 */
[--C-:B--2---:R-:W-:Y:S04]  /*b8c0*/  FFMA.FTZ R102, R217, c[0x0][0x2d0], -R103.reuse ;  /* 0x0000b400d9667a23 */ /* 0x104fe80000010867 */
[C---:B------:R-:W-:Y:S01]  /*b8d0*/  HMMA.16816.F32.BF16 R56, R104.reuse, R110, R56 ;  /* 0x0000006e6838723c */ /* 0x040fe20000041838 */
[----:B------:R1:W-:Y:S01]  /*b8e0*/  MUFU.EX2 R167, R102 ;  /* 0x0000006600a77308 */ /* 0x0003e20000000800 */
[----:B------:R-:W2:Y:S06]  /*b8f0*/  LDSM.16.MT88.4 R108, [R189+0x5000] ;  /* 0x00500000bd6c783b */ /* 0x000eac0000004200 */
[C---:B----4-:R-:W-:Y:S08]  /*b900*/  HMMA.16816.F32.BF16 R60, R104.reuse, R112, R60 ;  /* 0x00000070683c723c */ /* 0x050ff0000004183c */
[C---:B------:R-:W-:Y:S01]  /*b910*/  HMMA.16816.F32.BF16 R64, R104.reuse, R114, R64 ;  /* 0x000000726840723c */ /* 0x040fe20000041840 */
[----:B------:R-:W4:Y:S07]  /*b920*/  LDSM.16.MT88.4 R112, [R188+0x5000] ;  /* 0x00500000bc70783b */ /* 0x000f2e0000004200 */
[C---:B---3--:R-:W-:Y:S04]  /*b930*/  HMMA.16816.F32.BF16 R68, R104.reuse, R116, R68 ;  /* 0x000000746844723c */ /* 0x048fe80000041844 */
[----:B-1----:R-:W-:Y:S04]  /*b940*/  FFMA.FTZ R102, R218, c[0x0][0x2d0], -R103 ;  /* 0x0000b400da667a23 */ /* 0x002fe80000010867 */
[C---:B------:R-:W-:Y:S01]  /*b950*/  HMMA.16816.F32.BF16 R72, R104.reuse, R118, R72 ;  /* 0x000000766848723c */ /* 0x040fe20000041848 */
[----:B------:R1:W3:Y:S01]  /*b960*/  MUFU.EX2 R166, R102 ;  /* 0x0000006600a67308 */ /* 0x0002e20000000800 */
[----:B------:R-:W4:Y:S06]  /*b970*/  LDSM.16.MT88.4 R116, [R185+0x1800] ;  /* 0x00180000b974783b */ /* 0x000f2c0000004200 */
[C---:B-----5:R-:W-:Y:S08]  /*b980*/  HMMA.16816.F32.BF16 R76, R104.reuse, R120, R76 ;  /* 0x00000078684c723c */ /* 0x060ff0000004184c */
[C---:B------:R-:W-:Y:S01]  /*b990*/  HMMA.16816.F32.BF16 R80, R104.reuse, R122, R80 ;  /* 0x0000007a6850723c */ /* 0x040fe20000041850 */
[----:B------:R-:W5:Y:S07]  /*b9a0*/  LDSM.16.MT88.4 R120, [R186+0x1800] ;  /* 0x00180000ba78783b */ /* 0x000f6e0000004200 */
[C---:B--2---:R-:W-:Y:S04]  /*b9b0*/  HMMA.16816.F32.BF16 R84, R104.reuse, R108, R84 ;  /* 0x0000006c6854723c */ /* 0x044fe80000041854 */
[--C-:B-1----:R-:W-:Y:S01]  /*b9c0*/  FFMA.FTZ R102, R136, c[0x0][0x2d0], -R3.reuse ;  /* 0x0000b40088667a23 */ /* 0x102fe20000010803 */
[----:B------:R-:W-:Y:S01]  /*b9d0*/  F2FP.BF16.PACK_AB R136, R168, R169 ;  /* 0x000000a9a888723e */ /* 0x000fe200000010ff */
[----:B------:R-:W-:Y:S01]  /*b9e0*/  FFMA.FTZ R3, R137, c[0x0][0x2d0], -R3 ;  /* 0x0000b40089037a23 */ /* 0x000fe20000010803 */
[----:B------:R-:W-:Y:S01]  /*b9f0*/  F2FP.BF16.PACK_AB R137, R160, R161 ;  /* 0x000000a1a089723e */ /* 0x000fe200000010ff */
[C---:B------:R-:W-:Y:S01]  /*ba00*/  HMMA.16816.F32.BF16 R88, R104.reuse, R110, R88 ;  /* 0x0000006e6858723c */ /* 0x040fe20000041858 */
[----:B------:R-:W-:Y:S03]  /*ba10*/  MUFU.EX2 R103, R102 ;  /* 0x0000006600677308 */ /* 0x000fe60000000800 */
[----:B---3--:R-:W-:Y:S04]  /*ba20*/  F2FP.BF16.PACK_AB R138, R166, R167 ;  /* 0x000000a7a68a723e */ /* 0x008fe800000010ff */
[C---:B----4-:R-:W-:Y:S03]  /*ba30*/  HMMA.16816.F32.BF16 R92, R104.reuse, R112, R92 ;  /* 0x00000070685c723c */ /* 0x050fe6000004185c */
[----:B------:R-:W1:Y:S05]  /*ba40*/  MUFU.EX2 R102, R3 ;  /* 0x0000000300667308 */ /* 0x000e6a0000000800 */
[----:B------:R-:W-:Y:S04]  /*ba50*/  HMMA.16816.F32.BF16 R96, R104, R114, R96 ;  /* 0x000000726860723c */ /* 0x000fe80000041860 */
[----:B-1----:R-:W-:Y:S01]  /*ba60*/  F2FP.BF16.PACK_AB R139, R102, R103 ;  /* 0x00000067668b723e */ /* 0x002fe200000010ff */
[----:B------:R-:W-:Y:S02]  /*ba70*/  FADD.FTZ R3, R162, R0 ;  /* 0x00000000a2037221 */ /* 0x000fe40000010000 */
[----:B------:R-:W-:Y:S02]  /*ba80*/  FADD.FTZ R0, R169, R2 ;  /* 0x00000002a9007221 */ /* 0x000fe40000010000 */
[----:B------:R-:W-:Y:S02]  /*ba90*/  FADD.FTZ R3, R161, R3 ;  /* 0x00000003a1037221 */ /* 0x000fe40000010000 */
[C---:B------:R-:W-:Y:S01]  /*baa0*/  HMMA.16816.F32.BF16 R104, R136.reuse, R116, R4 ;  /* 0x000000748868723c */ /* 0x040fe20000041804 */
[----:B------:R-:W1:Y:S04]  /*bab0*/  LDSM.16.MT88.4 R4, [R186+0x5800] ;  /* 0x00580000ba04783b */ /* 0x000e680000004200 */
[----:B------:R-:W-:Y:S02]  /*bac0*/  FADD.FTZ R0, R168, R0 ;  /* 0x00000000a8007221 */ /* 0x000fe40000010000 */
[----:B------:R-:W-:Y:S01]  /*bad0*/  FADD.FTZ R3, R160, R3 ;  /* 0x00000003a0037221 */ /* 0x000fe20000010000 */
[C---:B------:R-:W-:Y:S01]  /*bae0*/  HMMA.16816.F32.BF16 R108, R136.reuse, R118, R8 ;  /* 0x00000076886c723c */ /* 0x040fe20000041808 */
[----:B------:R-:W2:Y:S03]  /*baf0*/  LDSM.16.MT88.4 R8, [R189+0x5800] ;  /* 0x00580000bd08783b */ /* 0x000ea60000004200 */
[----:B------:R-:W-:Y:S02]  /*bb00*/  FADD.FTZ R2, R167, R0 ;  /* 0x00000000a7027221 */ /* 0x000fe40000010000 */
[----:B------:R-:W-:Y:S01]  /*bb10*/  FADD.FTZ R0, R103, R3 ;  /* 0x0000000367007221 */ /* 0x000fe20000010000 */
[----:B------:R-:W-:Y:S01]  /*bb20*/  MOV R103, R100 ;  /* 0x0000006400677202 */ /* 0x000fe20000000f00 */
[C---:B-----5:R-:W-:Y:S01]  /*bb30*/  HMMA.16816.F32.BF16 R112, R136.reuse, R120, R12 ;  /* 0x000000788870723c */ /* 0x060fe2000004180c */
[----:B------:R-:W3:Y:S03]  /*bb40*/  LDSM.16.MT88.4 R12, [R188+0x5800] ;  /* 0x00580000bc0c783b */ /* 0x000ee60000004200 */
        /* <DEDUP_REMOVED lines=23> */
[----:B------:R-:W-:Y:S01]  /*bcc0*/  HMMA.16816.F32.BF16 R96, R136, R14, R96 ;  /* 0x0000000e8860723c */ /* 0x000fe20000041860 */
[----:B------:R-:W-:-:S07]  /*bcd0*/  @P0 BRA `(.L_x_899) ;  /* 0xffffd2b000000947 */ /* 0x000fce000383ffff */
.L_x_898:
[----:B------:R-:W-:Y:S07]  /*bce0*/  @!UPT UIADD3 URZ, URZ, URZ, URZ ;  /* 0x0000003f3f3ff290 */ /* 0x000fee000fffe03f */
[----:B------:R-:W-:Y:S02]  /*bcf0*/  MOV R7, 0x1f ;  /* 0x0000001f00077802 */ /* 0x000fe40000000f00 */
[----:B------:R-:W-:Y:S01]  /*bd00*/  MOV R6, 0xffffffff ;  /* 0xffffffff00067802 */ /* 0x000fe20000000f00 */
[----:B------:R-:W-:Y:S06]  /*bd10*/  BRA.DIV ~URZ, `(.L_x_900) ;  /* 0x000054627f007947 */ /* 0x000fec000b800000 */
[----:B------:R1:W2:Y:S02]  /*bd20*/  SHFL.BFLY PT, R0, R226, 0x2, 0x1f ;  /* 0x0c401f00e2007f89 */ /* 0x0002a400000e0000 */
.L_x_973:
[----:B--2---:R-:W-:Y:S01]  /*bd30*/  FADD.FTZ R0, R0, R226 ;  /* 0x000000e200007221 */ /* 0x004fe20000010000 */
[----:B------:R-:W-:Y:S05]  /*bd40*/  BRA.DIV ~URZ, `(.L_x_901) ;  /* 0x000054927f007947 */ /* 0x000fea000b800000 */
[----:B------:R-:W2:Y:S04]  /*bd50*/  SHFL.BFLY PT, R2, R227, 0x2, 0x1f ;  /* 0x0c401f00e3027f89 */ /* 0x000ea800000e0000 */
[----:B------:R-:W3:Y:S01]  /*bd60*/  SHFL.BFLY PT, R5, R0, 0x1, 0x1f ;  /* 0x0c201f0000057f89 */ /* 0x000ee200000e0000 */
[----:B--2---:R-:W-:-:S02]  /*bd70*/  FADD.FTZ R4, R2, R227 ;  /* 0x000000e302047221 */ /* 0x004fc40000010000 */
[----:B---3--:R-:W-:-:S03]  /*bd80*/  FADD.FTZ R0, R0, R5 ;  /* 0x0000000500007221 */ /* 0x008fc60000010000 */
[----:B------:R2:W3:Y:S04]  /*bd90*/  SHFL.BFLY PT, R3, R4, 0x1, 0x1f ;  /* 0x0c201f0004037f89 */ /* 0x0004e800000e0000 */
.L_x_974:
[----:B------:R-:W-:Y:S01]  /*bda0*/  FSETP.NE.FTZ.AND P1, PT, R0, RZ, PT ;  /* 0x000000ff0000720b */ /* 0x000fe20003f35000 */
[----:B---3--:R-:W-:Y:S01]  /*bdb0*/  FADD.FTZ R3, R3, R4 ;  /* 0x0000000403037221 */ /* 0x008fe20000010000 */
[----:B------:R-:W-:Y:S02]  /*bdc0*/  MOV R2, RZ ;  /* 0x000000ff00027202 */ /* 0x000fe40000000f00 */
[----:B------:R-:W-:Y:S02]  /*bdd0*/  MOV R21, 0xff800000 ;  /* 0xff80000000157802 */ /* 0x000fe40000000f00 */
[----:B------:R-:W-:Y:S02]  /*bde0*/  FSETP.NE.FTZ.AND P0, PT, R3, RZ, PT ;  /* 0x000000ff0300720b */ /* 0x000fe40003f15000 */
[----:B------:R-:W-:-:S05]  /*bdf0*/  MOV R20, 0xff800000 ;  /* 0xff80000000147802 */ /* 0x000fca0000000f00 */
[----:B------:R-:W3:Y:S01]  /*be00*/  @P1 MUFU.RCP R2, R0 ;  /* 0x0000000000021308 */ /* 0x000ee20000001000 */
[----:B--2---:R-:W-:-:S05]  /*be10*/  @P1 MOV R4, 0x3f317218 ;  /* 0x3f31721800041802 */ /* 0x004fca0000000f00 */
[----:B------:R-:W-:Y:S02]  /*be20*/  @P1 FMUL.FTZ R4, R4, c[0x0][0x2d0] ;  /* 0x0000b40004041a20 */ /* 0x000fe40000410000 */
[----:B------:R2:W4:Y:S01]  /*be30*/  @P1 MUFU.LG2 R5, R0 ;  /* 0x0000000000051308 */ /* 0x0005220000000c00 */
[C---:B---3--:R-:W-:Y:S02]  /*be40*/  FMUL.FTZ R144, R2.reuse, R104 ;  /* 0x0000006802907220 */ /* 0x048fe40000410000 */
[C---:B------:R-:W-:Y:S02]  /*be50*/  FMUL.FTZ R145, R2.reuse, R105 ;  /* 0x0000006902917220 */ /* 0x040fe40000410000 */
[C---:B------:R-:W-:Y:S02]  /*be60*/  FMUL.FTZ R102, R2.reuse, R108 ;  /* 0x0000006c02667220 */ /* 0x040fe40000410000 */
[C---:B------:R-:W-:Y:S01]  /*be70*/  FMUL.FTZ R103, R2.reuse, R109 ;  /* 0x0000006d02677220 */ /* 0x040fe20000410000 */
[----:B--2---:R-:W-:Y:S01]  /*be80*/  MOV R0, RZ ;  /* 0x000000ff00007202 */ /* 0x004fe20000000f00 */
[----:B------:R-:W-:-:S02]  /*be90*/  FMUL.FTZ R146, R2, R68 ;  /* 0x0000004402927220 */ /* 0x000fc40000410000 */
[C---:B------:R-:W-:Y:S02]  /*bea0*/  FMUL.FTZ R147, R2.reuse, R69 ;  /* 0x0000004502937220 */ /* 0x040fe40000410000 */
[C---:B------:R-:W-:Y:S01]  /*beb0*/  FMUL.FTZ R104, R2.reuse, R112 ;  /* 0x0000007002687220 */ /* 0x040fe20000410000 */
[----:B------:R-:W2:Y:S01]  /*bec0*/  @P0 MUFU.RCP R0, R3 ;  /* 0x0000000300000308 */ /* 0x000ea20000001000 */
        /* <DEDUP_REMOVED lines=41> */
[----:B------:R3:W5:Y:S01]  /*c160*/  @P0 MUFU.LG2 R2, R3 ;  /* 0x0000000300020308 */ /* 0x0007620000000c00 */
[----:B----4-:R-:W-:Y:S02]  /*c170*/  @P1 FMUL.FTZ R5, R5, 0.69314718246459960938 ;  /* 0x3f31721805051820 */ /* 0x010fe40000410000 */
[----:B--2---:R-:W-:Y:S02]  /*c180*/  FMUL.FTZ R92, R0, R122 ;  /* 0x0000007a005c7220 */ /* 0x004fe40000410000 */
[----:B------:R-:W-:Y:S01]  /*c190*/  @P1 FFMA.FTZ R21, R4, R101, R5 ;  /* 0x0000006504151223 */ /* 0x000fe20000010005 */
[----:B------:R-:W-:Y:S01]  /*c1a0*/  MOV R4, 0x1 ;  /* 0x0000000100047802 */ /* 0x000fe20000000f00 */
[C---:B------:R-:W-:Y:S02]  /*c1b0*/  FMUL.FTZ R93, R0.reuse, R123 ;  /* 0x0000007b005d7220 */ /* 0x040fe40000410000 */
[----:B------:R-:W-:-:S02]  /*c1c0*/  FMUL.FTZ R160, R0, R106 ;  /* 0x0000006a00a07220 */ /* 0x000fc40000410000 */
[C---:B------:R-:W-:Y:S02]  /*c1d0*/  FMUL.FTZ R161, R0.reuse, R107 ;  /* 0x0000006b00a17220 */ /* 0x040fe40000410000 */
[C---:B------:R-:W-:Y:S02]  /*c1e0*/  FMUL.FTZ R84, R0.reuse, R126 ;  /* 0x0000007e00547220 */ /* 0x040fe40000410000 */
[C---:B------:R-:W-:Y:S01]  /*c1f0*/  FMUL.FTZ R85, R0.reuse, R127 ;  /* 0x0000007f00557220 */ /* 0x040fe20000410000 */
[----:B---3--:R-:W-:Y:S01]  /*c200*/  @P0 MOV R3, 0x3f317218 ;  /* 0x3f31721800030802 */ /* 0x008fe20000000f00 */
[C---:B------:R-:W-:Y:S02]  /*c210*/  FMUL.FTZ R122, R0.reuse, R66 ;  /* 0x00000042007a7220 */ /* 0x040fe40000410000 */
[----:B------:R-:W-:Y:S02]  /*c220*/  FMUL.FTZ R123, R0, R67 ;  /* 0x00000043007b7220 */ /* 0x000fe40000410000 */
[----:B-----5:R-:W-:-:S02]  /*c230*/  @P0 FMUL.FTZ R2, R2, 0.69314718246459960938 ;  /* 0x3f31721802020820 */ /* 0x020fc40000410000 */
        /* <DEDUP_REMOVED lines=43> */
.L_x_881:
        /* <DEDUP_REMOVED lines=17> */
.L_x_903:
[----:B------:R-:W-:Y:S05]  /*c600*/  BSYNC B0 ;  /* 0x0000000000007941 */ /* 0x000fea0003800000 */
.L_x_902:
        /* <DEDUP_REMOVED lines=18> */
[----:B------:R-:W-:Y:S01]  /*c730*/  F2FP.BF16.PACK_AB R4, R153, R152 ;  /* 0x000000989904723e */ /* 0x000fe200000010ff */
        /* <DEDUP_REMOVED lines=67> */
[----:B----4-:R-:W2:Y:S01]  /*cb70*/  LDL R8, [R1+0xc] ;  /* 0x00000c0001087983 */ /* 0x010ea20000100800 */
[----:B------:R-:W-:-:S03]  /*cb80*/  F2FP.BF16.PACK_AB R2, R71, R70 ;  /* 0x000000464702723e */ /* 0x000fc600000010ff */
[----:B------:R1:W-:Y:S04]  /*cb90*/  STS [R12+0x8000], R0 ;  /* 0x008000000c007388 */ /* 0x0003e80000000800 */
[----:B------:R3:W-:Y:S04]  /*cba0*/  STS [R12+0x8400], R4 ;  /* 0x008400040c007388 */ /* 0x0007e80000000800 */
[----:B------:R4:W-:Y:S04]  /*cbb0*/  STS [R9+0x8000], R3 ;  /* 0x0080000309007388 */ /* 0x0009e80000000800 */
[----:B------:R4:W-:Y:S01]  /*cbc0*/  STS [R9+0x8400], R2 ;  /* 0x0084000209007388 */ /* 0x0009e20000000800 */
[----:B-1----:R-:W-:-:S02]  /*cbd0*/  F2FP.BF16.PACK_AB R0, R77, R76 ;  /* 0x0000004c4d00723e */ /* 0x002fc400000010ff */
[----:B---3--:R-:W-:-:S03]  /*cbe0*/  F2FP.BF16.PACK_AB R4, R83, R82 ;  /* 0x000000525304723e */ /* 0x008fc600000010ff */
[----:B------:R1:W-:Y:S01]  /*cbf0*/  STS [R11+0x8000], R0 ;  /* 0x008000000b007388 */ /* 0x0003e20000000800 */
[----:B----4-:R-:W-:-:S03]  /*cc00*/  F2FP.BF16.PACK_AB R3, R149, R148 ;  /* 0x000000949503723e */ /* 0x010fc600000010ff */
[----:B------:R3:W-:Y:S01]  /*cc10*/  STS [R11+0x8400], R4 ;  /* 0x008400040b007388 */ /* 0x0007e20000000800 */
[----:B------:R-:W-:-:S03]  /*cc20*/  F2FP.BF16.PACK_AB R2, R79, R78 ;  /* 0x0000004e4f02723e */ /* 0x000fc600000010ff */
[----:B------:R4:W-:Y:S04]  /*cc30*/  STS [R7+0x8000], R3 ;  /* 0x0080000307007388 */ /* 0x0009e80000000800 */
[----:B------:R4:W-:Y:S01]  /*cc40*/  STS [R7+0x8400], R2 ;  /* 0x0084000207007388 */ /* 0x0009e20000000800 */
[----:B------:R-:W-:Y:S02]  /*cc50*/  ISETP.NE.U32.AND P2, PT, RZ, c[0x0][0x508], PT ;  /* 0x00014200ff007a0c */ /* 0x000fe40003f45070 */
[----:B------:R-:W-:Y:S01]  /*cc60*/  ISETP.NE.U32.AND P1, PT, RZ, c[0x0][0x500], PT ;  /* 0x00014000ff007a0c */ /* 0x000fe20003f25070 */
[----:B------:R-:W2:Y:S01]  /*cc70*/  LDL.LU R9, [R1+0x18] ;  /* 0x0000180001097983 */ /* 0x000ea20000300800 */
[----:B------:R-:W-:Y:S01]  /*cc80*/  ISETP.NE.AND.EX P2, PT, RZ, c[0x0][0x50c], PT, P2 ;  /* 0x00014300ff007a0c */ /* 0x000fe20003f45320 */
[----:B------:R-:W-:Y:S01]  /*cc90*/  IMAD.MOV.U32 R12, RZ, RZ, c[0x0][0x388] ;  /* 0x0000e200ff0c7624 */ /* 0x000fe200078e00ff */
[----:B------:R-:W-:-:S02]  /*cca0*/  ISETP.NE.AND.EX P1, PT, RZ, c[0x0][0x504], PT, P1 ;  /* 0x00014100ff007a0c */ /* 0x000fc40003f25310 */
[----:B-1----:R-:W-:-:S05]  /*ccb0*/  F2FP.BF16.PACK_AB R0, R89, R88 ;  /* 0x000000585900723e */ /* 0x002fca00000010ff */
[----:B------:R1:W-:Y:S04]  /*ccc0*/  STS [R6+0x8000], R0 ;  /* 0x0080000006007388 */ /* 0x0003e80000000800 */
[----:B---3--:R-:W-:Y:S02]  /*ccd0*/  @P2 LEA R4, P0, R243, c[0x0][0x508], 0x2 ;  /* 0x00014200f3042a11 */ /* 0x008fe400078010ff */
[----:B----4-:R-:W-:Y:S02]  /*cce0*/  F2FP.BF16.PACK_AB R3, R75, R74 ;  /* 0x0000004a4b03723e */ /* 0x010fe400000010ff */
[----:B------:R-:W-:-:S03]  /*ccf0*/  F2FP.BF16.PACK_AB R2, R81, R80 ;  /* 0x000000505102723e */ /* 0x000fc600000010ff */
[----:B------:R3:W-:Y:S04]  /*cd00*/  STS [R6+0x8400], R3 ;  /* 0x0084000306007388 */ /* 0x0007e80000000800 */
[----:B------:R4:W-:Y:S01]  /*cd10*/  STS [R5+0x8000], R2 ;  /* 0x0080000205007388 */ /* 0x0009e20000000800 */
[----:B-1----:R-:W-:-:S05]  /*cd20*/  F2FP.BF16.PACK_AB R0, R63, R62 ;  /* 0x0000003e3f00723e */ /* 0x002fca00000010ff */
[----:B------:R1:W-:Y:S01]  /*cd30*/  STS [R5+0x8400], R0 ;  /* 0x0084000005007388 */ /* 0x0003e20000000800 */
[----:B---3--:R-:W-:Y:S01]  /*cd40*/  F2FP.BF16.PACK_AB R3, R57, R56 ;  /* 0x000000383903723e */ /* 0x008fe200000010ff */
[----:B------:R-:W-:Y:S02]  /*cd50*/  IMAD.MOV.U32 R6, RZ, RZ, 0x4 ;  /* 0x00000004ff067424 */ /* 0x000fe400078e00ff */
[----:B----4-:R-:W-:Y:S02]  /*cd60*/  IMAD.MOV.U32 R2, RZ, RZ, RZ ;  /* 0x000000ffff027224 */ /* 0x010fe400078e00ff */
[----:B------:R-:W-:Y:S01]  /*cd70*/  STS [R10+0x8000], R3 ;  /* 0x008000030a007388 */ /* 0x000fe20000000800 */
[----:B------:R-:W-:Y:S01]  /*cd80*/  IMAD.WIDE R6, R243, R6, c[0x0][0x500] ;  /* 0x00014000f3067625 */ /* 0x000fe200078e0206 */
[----:B-1----:R-:W-:-:S05]  /*cd90*/  F2FP.BF16.PACK_AB R0, R59, R58 ;  /* 0x0000003a3b00723e */ /* 0x002fca00000010ff */
[----:B------:R1:W-:Y:S04]  /*cda0*/  STS [R10+0x8400], R0 ;  /* 0x008400000a007388 */ /* 0x0003e80000000800 */
[----:B------:R-:W-:Y:S06]  /*cdb0*/  BAR.SYNC.DEFER_BLOCKING 0x1, 0x100 ;  /* 0x0044000000007b1d */ /* 0x000fec0000010000 */
[----:B------:R3:W5:Y:S01]  /*cdc0*/  @P1 LDG.E R2, [R6.64] ;  /* 0x0000000606021981 */ /* 0x000762000c1e1900 */
[----:B--2---:R-:W-:-:S05]  /*cdd0*/  @P2 LEA.HI.X R5, R243, c[0x0][0x50c], R8, 0x2, P0 ;  /* 0x00014300f3052a11 */ /* 0x004fca00000f1408 */
[----:B------:R3:W5:Y:S01]  /*cde0*/  @P2 LDG.E R12, [R4.64] ;  /* 0x00000006040c2981 */ /* 0x000762000c1e1900 */
[----:B------:R-:W-:-:S04]  /*cdf0*/  ISETP.NE.AND P0, PT, R9, RZ, PT ;  /* 0x000000ff0900720c */ /* 0x000fc80003f05270 */
[----:B-1----:R-:W-:Y:S01]  /*ce00*/  SEL R0, R9, c[0x0][0x3d4], P0 ;  /* 0x0000f50009007a07 */ /* 0x002fe20000000000 */
[----:B------:R-:W-:Y:S05]  /*ce10*/  @P2 BRA `(.L_x_906) ;  /* 0x0000004000002947 */ /* 0x000fea0003800000 */
[----:B---3--:R-:W-:Y:S05]  /*ce20*/  @!P1 BRA `(.L_x_906) ;  /* 0x0000003000009947 */ /* 0x008fea0003800000 */
[----:B-----5:R1:W2:Y:S04]  /*ce30*/  LDG.E R12, [R6.64] ;  /* 0x00000006060c7981 */ /* 0x0202a8000c1e1900 */
[----:B-1----:R-:W2:Y:S02]  /*ce40*/  LDG.E R6, [R6.64+0x4] ;  /* 0x0000040606067981 */ /* 0x002ea4000c1e1900 */
[----:B--2---:R-:W-:Y:S02]  /*ce50*/  IADD3 R12, -R12, R6, RZ ;  /* 0x000000060c0c7210 */ /* 0x004fe40007ffe1ff */
.L_x_906:
[----:B---3--:R-:W2:Y:S04]  /*ce60*/  LDL R3, [R1+0x4] ;  /* 0x0000040001037983 */ /* 0x008ea80000100800 */
[----:B------:R-:W3:Y:S04]  /*ce70*/  LDL R22, [R1] ;  /* 0x0000000001167983 */ /* 0x000ee80000100800 */
[----:B------:R-:W4:Y:S04]  /*ce80*/  LDL R13, [R1+0x1c] ;  /* 0x00001c00010d7983 */ /* 0x000f280000100800 */
[----:B------:R-:W4:Y:S01]  /*ce90*/  LDL R23, [R1+0x48] ;  /* 0x0000480001177983 */ /* 0x000f220000100800 */
[----:B------:R-:W-:Y:S01]  /*cea0*/  IMAD.MOV.U32 R10, RZ, RZ, 0x368 ;  /* 0x00000368ff0a7424 */ /* 0x000fe200078e00ff */
[----:B------:R-:W-:-:S04]  /*ceb0*/  ISETP.GT.AND P3, PT, R0, 0x1, PT ;  /* 0x000000010000780c */ /* 0x000fc80003f64270 */
[----:B------:R-:W-:-:S04]  /*cec0*/  SEL R10, R10, 0x328, P3 ;  /* 0x000003280a0a7807 */ /* 0x000fc80001800000 */
[----:B------:R-:W1:Y:S08]  /*ced0*/  LDC.64 R6, c[0x0][R10+0x170] ;  /* 0x00005c000a067b82 */ /* 0x000e700000000a00 */
[----:B------:R-:W3:Y:S08]  /*cee0*/  LDC.64 R14, c[0x0][R10+0x168] ;  /* 0x00005a000a0e7b82 */ /* 0x000ef00000000a00 */
[----:B------:R1:W2:Y:S08]  /*cef0*/  LDC.64 R18, c[0x0][R10+0x178] ;  /* 0x00005e000a127b82 */ /* 0x0002b00000000a00 */
[----:B------:R1:W2:Y:S01]  /*cf00*/  LDC.64 R16, c[0x0][R10+0x160] ;  /* 0x000058000a107b82 */ /* 0x0002a20000000a00 */
[----:B------:R-:W-:Y:S01]  /*cf10*/  ISETP.NE.U32.AND P0, PT, RZ, c[0x0][0x500], PT ;  /* 0x00014000ff007a0c */ /* 0x000fe20003f05070 */
[----:B------:R-:W-:-:S03]  /*cf20*/  IMAD.MOV.U32 R0, RZ, RZ, c[0x0][0x4e8] ;  /* 0x00013a00ff007624 */ /* 0x000fc600078e00ff */
[----:B------:R-:W-:Y:S02]  /*cf30*/  ISETP.NE.AND.EX P0, PT, RZ, c[0x0][0x504], PT, P0 ;  /* 0x00014100ff007a0c */ /* 0x000fe40003f05300 */
[----:B------:R-:W-:Y:S02]  /*cf40*/  ISETP.NE.AND P2, PT, R0, 0x1, PT ;  /* 0x000000010000780c */ /* 0x000fe40003f45270 */
[----:B------:R-:W-:Y:S02]  /*cf50*/  SEL R0, R243, RZ, !P0 ;  /* 0x000000fff3007207 */ /* 0x000fe40004000000 */
[----:B------:R-:W-:Y:S01]  /*cf60*/  SEL R5, R8, RZ, !P0 ;  /* 0x000000ff08057207 */ /* 0x000fe20004000000 */
[----:B------:R-:W2:Y:S02]  /*cf70*/  S2R R24, SR_TID.X ;  /* 0x0000000000187919 */ /* 0x000ea40000002100 */
[----:B-1----:R-:W-:-:S04]  /*cf80*/  IMAD R4, R7, R0, RZ ;  /* 0x0000000007047224 */ /* 0x002fc800078e02ff */
[C---:B------:R-:W-:Y:S02]  /*cf90*/  IMAD R11, R6.reuse, R5, R4 ;  /* 0x00000005060b7224 */ /* 0x040fe400078e0204 */
[----:B------:R-:W-:-:S04]  /*cfa0*/  IMAD.WIDE.U32 R6, R6, R0, RZ ;  /* 0x0000000006067225 */ /* 0x000fc800078e00ff */
[----:B--2---:R-:W-:-:S04]  /*cfb0*/  IMAD.IADD R3, R3, 0x1, R233 ;  /* 0x0000000103037824 */ /* 0x004fc800078e02e9 */
[----:B------:R-:W-:-:S04]  /*cfc0*/  @P2 IMAD.HI.U32 R5, R3, c[0x0][0x4ec], RZ ;  /* 0x00013b0003052a27 */ /* 0x000fc800078e00ff */
[----:B------:R-:W-:Y:S01]  /*cfd0*/  IMAD.MOV.U32 R4, RZ, RZ, R3 ;  /* 0x000000ffff047224 */ /* 0x000fe200078e0003 */
[----:B------:R-:W-:Y:S01]  /*cfe0*/  @P2 SHF.R.U32.HI R4, RZ, c[0x0][0x4f0], R5 ;  /* 0x00013c00ff042a19 */ /* 0x000fe20000011605 */
[----:B---3--:R-:W-:Y:S01]  /*cff0*/  IMAD.WIDE.U32 R8, R14, R22, RZ ;  /* 0x000000160e087225 */ /* 0x008fe200078e00ff */
[----:B----4-:R-:W-:-:S03]  /*d000*/  SEL R5, R13, RZ, P3 ;  /* 0x000000ff0d057207 */ /* 0x010fc60001800000 */
[----:B------:R-:W-:Y:S02]  /*d010*/  IMAD R10, R15, R22, RZ ;  /* 0x000000160f0a7224 */ /* 0x000fe400078e02ff */
        /* <DEDUP_REMOVED lines=20> */
[----:B------:R-:W-:Y:S01]  /*d160*/  SHF.R.S32.HI R15, RZ, 0x1f, R24 ;  /* 0x0000001fff0f7819 */ /* 0x000fe20000011418 */
[----:B------:R-:W-:Y:S01]  /*d170*/  IMAD.IADD R5, R5, 0x1, R7 ;  /* 0x0000000105057824 */ /* 0x000fe200078e0207 */
[C---:B------:R-:W-:Y:S02]  /*d180*/  LEA R8, P0, R4.reuse, R8, 0x2 ;  /* 0x0000000804087211 */ /* 0x040fe400078010ff */
[----:B------:R-:W-:Y:S02]  /*d190*/  SEL R9, R9, c[0x0][0x454], P3 ;  /* 0x0001150009097a07 */ /* 0x000fe40001800000 */
[----:B------:R-:W-:Y:S02]  /*d1a0*/  LEA.HI R15, R15, R24, RZ, 0x5 ;  /* 0x000000180f0f7211 */ /* 0x000fe400078f28ff */
[----:B------:R-:W-:Y:S02]  /*d1b0*/  LEA.HI.X R4, R4, R9, R5, 0x2, P0 ;  /* 0x0000000904047211 */ /* 0x000fe400000f1405 */
[----:B------:R-:W-:Y:S01]  /*d1c0*/  LOP3.LUT R15, R15, 0xffffffe0, RZ, 0xc0, !PT ;  /* 0xffffffe00f0f7812 */ /* 0x000fe200078ec0ff */
[----:B------:R-:W-:Y:S01]  /*d1d0*/  SHFL.IDX PT, R10, R8, RZ, 0x1c1f ;  /* 0x001c1fff080a7589 */ /* 0x000fe200000e0000 */
[----:B------:R-:W-:-:S03]  /*d1e0*/  IMAD.IADD R5, R23, 0x1, R233 ;  /* 0x0000000117057824 */ /* 0x000fc600078e02e9 */
[----:B------:R-:W1:Y:S01]  /*d1f0*/  SHFL.IDX PT, R11, R4, RZ, 0x1c1f ;  /* 0x001c1fff040b7589 */ /* 0x000e6200000e0000 */
[----:B------:R-:W-:-:S03]  /*d200*/  IMAD.IADD R15, R24, 0x1, -R15 ;  /* 0x00000001180f7824 */ /* 0x000fc600078e0a0f */
        /* <DEDUP_REMOVED lines=62> */
.L_x_975:
[----:B------:R-:W-:Y:S05]  /*d5f0*/  BRA.DIV ~URZ, `(.L_x_909) ;  /* 0x00003d527f007947 */ /* 0x000fea000b800000 */
[----:B------:R3:W4:Y:S02]  /*d600*/  SHFL.IDX PT, R0, R13, RZ, 0x181f ;  /* 0x00181fff0d007589 */ /* 0x00072400000e0000 */
.L_x_976:
[----:B------:R-:W-:Y:S01]  /*d610*/  ISETP.GE.AND P0, PT, R11, R4, PT ;  /* 0x000000040b00720c */ /* 0x000fe20003f06270 */
[----:B------:R-:W-:-:S12]  /*d620*/  BSSY B0, `(.L_x_910) ;  /* 0x0000010000007945 */ /* 0x000fd80003800000 */
[----:B------:R-:W-:Y:S05]  /*d630*/  @P0 BRA `(.L_x_911) ;  /* 0x000000e000000947 */ /* 0x000fea0003800000 */
[----:B------:R-:W5:Y:S04]  /*d640*/  LDL R14, [R1+0x14] ;  /* 0x00001400010e7983 */ /* 0x000f680000100800 */
[----:B---3--:R-:W3:Y:S01]  /*d650*/  LDL R5, [R1+0x10] ;  /* 0x0000100001057983 */ /* 0x008ee20000100800 */
        /* <DEDUP_REMOVED lines=12> */
.L_x_911:
[----:B------:R-:W-:Y:S05]  /*d720*/  BSYNC B0 ;  /* 0x0000000000007941 */ /* 0x000fea0003800000 */
.L_x_910:
[----:B------:R-:W-:Y:S05]  /*d730*/  BRA.DIV ~URZ, `(.L_x_912) ;  /* 0x00003c727f007947 */ /* 0x000fea000b800000 */
[----:B--2---:R2:W1:Y:S04]  /*d740*/  SHFL.IDX PT, R10, R12, 0x1, 0x181f ;  /* 0x00381f000c0a7f89 */ /* 0x00446800000e0000 */
[----:B----4-:R2:W4:Y:S02]  /*d750*/  SHFL.IDX PT, R0, R13, 0x1, 0x181f ;  /* 0x00381f000d007f89 */ /* 0x01052400000e0000 */
.L_x_977:
[----:B------:R-:W-:Y:S01]  /*d760*/  IADD3 R2, R11, 0x20, RZ ;  /* 0x000000200b027810 */ /* 0x000fe20007ffe0ff */
[----:B------:R-:W-:Y:S03]  /*d770*/  BSSY B0, `(.L_x_913) ;  /* 0x0000011000007945 */ /* 0x000fe60003800000 */
[----:B------:R-:W-:-:S13]  /*d780*/  ISETP.GE.AND P0, PT, R2, R4, PT ;  /* 0x000000040200720c */ /* 0x000fda0003f06270 */
[----:B------:R-:W-:Y:S05]  /*d790*/  @P0 BRA `(.L_x_914) ;  /* 0x000000e000000947 */ /* 0x000fea0003800000 */
[----:B------:R-:W5:Y:S04]  /*d7a0*/  LDL R14, [R1+0x14] ;  /* 0x00001400010e7983 */ /* 0x000f680000100800 */
[----:B--2---:R-:W2:Y:S01]  /*d7b0*/  LDL R5, [R1+0x10] ;  /* 0x0000100001057983 */ /* 0x004ea20000100800 */
        /* <DEDUP_REMOVED lines=12> */
.L_x_914:
[----:B------:R-:W-:Y:S05]  /*d880*/  BSYNC B0 ;  /* 0x0000000000007941 */ /* 0x000fea0003800000 */
.L_x_913:
[----:B------:R-:W-:Y:S05]  /*d890*/  BRA.DIV ~URZ, `(.L_x_915) ;  /* 0x00003bd27f007947 */ /* 0x000fea000b800000 */
[----:B-1----:R1:W2:Y:S02]  /*d8a0*/  SHFL.IDX PT, R10, R12, 0x2, 0x181f ;  /* 0x00581f000c0a7f89 */ /* 0x0022a400000e0000 */
.L_x_978:
[----:B------:R-:W-:Y:S05]  /*d8b0*/  BRA.DIV ~URZ, `(.L_x_916) ;  /* 0x00003c227f007947 */ /* 0x000fea000b800000 */
[----:B----4-:R4:W1:Y:S02]  /*d8c0*/  SHFL.IDX PT, R0, R13, 0x2, 0x181f ;  /* 0x00581f000d007f89 */ /* 0x01086400000e0000 */
.L_x_979:
[----:B------:R-:W-:Y:S01]  /*d8d0*/  IADD3 R2, R11, 0x40, RZ ;  /* 0x000000400b027810 */ /* 0x000fe20007ffe0ff */
[----:B------:R-:W-:Y:S03]  /*d8e0*/  BSSY B0, `(.L_x_917) ;  /* 0x0000011000007945 */ /* 0x000fe60003800000 */
[----:B------:R-:W-:-:S13]  /*d8f0*/  ISETP.GE.AND P0, PT, R2, R4, PT ;  /* 0x000000040200720c */ /* 0x000fda0003f06270 */
[----:B------:R-:W-:Y:S05]  /*d900*/  @P0 BRA `(.L_x_918) ;  /* 0x000000e000000947 */ /* 0x000fea0003800000 */
[----:B------:R-:W5:Y:S04]  /*d910*/  LDL R14, [R1+0x14] ;  /* 0x00001400010e7983 */ /* 0x000f680000100800 */
[----:B---3--:R-:W3:Y:S01]  /*d920*/  LDL R5, [R1+0x10] ;  /* 0x0000100001057983 */ /* 0x008ee20000100800 */
        /* <DEDUP_REMOVED lines=12> */
.L_x_918:
[----:B------:R-:W-:Y:S05]  /*d9f0*/  BSYNC B0 ;  /* 0x0000000000007941 */ /* 0x000fea0003800000 */
.L_x_917:
[----:B------:R-:W-:Y:S05]  /*da00*/  BRA.DIV ~URZ, `(.L_x_919) ;  /* 0x00003b327f007947 */ /* 0x000fea000b800000 */
[----:B-1----:R1:W3:Y:S04]  /*da10*/  SHFL.IDX PT, R6, R12, 0x3, 0x181f ;  /* 0x00781f000c067f89 */ /* 0x0022e800000e0000 */
[----:B------:R1:W4:Y:S02]  /*da20*/  SHFL.IDX PT, R0, R13, 0x3, 0x181f ;  /* 0x00781f000d007f89 */ /* 0x00032400000e0000 */
.L_x_980:
        /* <DEDUP_REMOVED lines=14> */
[----:B------:R-:W4:Y:S01]  /*db10*/  LDL R7, [R1+0x10] ;  /* 0x0000100001077983 */ /* 0x000f220000100800 */
[----:B---3--:R-:W-:-:S04]  /*db20*/  LEA R2, P0, R239, R0, 0x1 ;  /* 0x00000000ef027211 */ /* 0x008fc800078008ff */
[----:B----4-:R-:W-:-:S05]  /*db30*/  LEA.HI.X R3, R239, R6, R7, 0x1, P0 ;  /* 0x00000006ef037211 */ /* 0x010fca00000f0c07 */
[----:B------:R3:W-:Y:S01]  /*db40*/  ST.E.128 [R2.64], R60 ;  /* 0x0000003c02007985 */ /* 0x0007e2000c101d06 */
[----:B------:R-:W-:Y:S05]  /*db50*/  BRA `(.L_x_920) ;  /* 0x00001f4000007947 */ /* 0x000fea0003800000 */
.L_x_907:
        /* <DEDUP_REMOVED lines=34> */
.L_x_981:
[----:B------:R-:W-:Y:S05]  /*dd80*/  BRA.DIV ~URZ, `(.L_x_922) ;  /* 0x000038e27f007947 */ /* 0x000fea000b800000 */
[----:B------:R3:W4:Y:S02]  /*dd90*/  SHFL.IDX PT, R0, R33, RZ, 0x1c1f ;  /* 0x001c1fff21007589 */ /* 0x00072400000e0000 */
.L_x_982:
        /* <DEDUP_REMOVED lines=48> */
[----:B------:R-:W-:Y:S02]  /*e0a0*/  ISETP.GE.AND P6, PT, R16, c[0x0][0x3c8], PT ;  /* 0x0000f20010007a0c */ /* 0x000fe40003fc6270 */
[C---:B------:R-:W-:Y:S02]  /*e0b0*/  IADD3 R87, R229.reuse, 0xb0, RZ ;  /* 0x000000b0e5577810 */ /* 0x040fe40007ffe0ff */
[C---:B------:R-:W-:Y:S01]  /*e0c0*/  IADD3 R5, R229.reuse, 0xb8, RZ ;  /* 0x000000b8e5057810 */ /* 0x040fe20007ffe0ff */
[----:B----4-:R-:W-:Y:S01]  /*e0d0*/  @!P4 IMAD.MOV.U32 R6, RZ, RZ, R0 ;  /* 0x000000ffff06c224 */ /* 0x010fe200078e0000 */
[----:B------:R-:W-:Y:S01]  /*e0e0*/  IADD3 R90, R229, 0xb0, RZ ;  /* 0x000000b0e55a7810 */ /* 0x000fe20007ffe0ff */
[----:B--2---:R-:W-:Y:S01]  /*e0f0*/  @!P4 IMAD.MOV.U32 R7, RZ, RZ, R4 ;  /* 0x000000ffff07c224 */ /* 0x004fe200078e0004 */
[----:B------:R-:W-:-:S02]  /*e100*/  @!P2 LEA R2, P3, R13, R0, 0x2 ;  /* 0x000000000d02a211 */ /* 0x000fc400078610ff */
[C---:B------:R-:W-:Y:S01]  /*e110*/  IADD3 R55, R229.reuse, 0xb8, RZ ;  /* 0x000000b8e5377810 */ /* 0x040fe20007ffe0ff */
[----:B------:R-:W-:Y:S01]  /*e120*/  @!P4 IMAD.WIDE R6, R229, 0x4, R6 ;  /* 0x00000004e506c825 */ /* 0x000fe200078e0206 */
[----:B------:R-:W-:Y:S02]  /*e130*/  @!P2 LEA.HI.X R3, R13, R4, R35, 0x2, P3 ;  /* 0x000000040d03a211 */ /* 0x000fe400018f1423 */
[----:B------:R-:W-:Y:S02]  /*e140*/  SHF.R.S32.HI R90, RZ, 0x1f, R90 ;  /* 0x0000001fff5a7819 */ /* 0x000fe4000001145a */
[----:B------:R2:W-:Y:S01]  /*e150*/  @!P4 ST.E.64 [R6.64], R144 ;  /* 0x000000900600c985 */ /* 0x0005e2000c101b06 */
[----:B------:R-:W-:-:S03]  /*e160*/  SHF.R.S32.HI R55, RZ, 0x1f, R55 ;  /* 0x0000001fff377819 */ /* 0x000fc60000011437 */
        /* <DEDUP_REMOVED lines=45> */
[----:B------:R-:W-:Y:S02]  /*e440*/  @!P2 LEA.HI.X R3, R25, R4, R46, 0x2, P3 ;  /* 0x000000041903a211 */ /* 0x000fe400018f142e */
[----:B------:R-:W-:Y:S01]  /*e450*/  ISETP.GE.AND P4, PT, R28, c[0x0][0x3c8], PT ;  /* 0x0000f2001c007a0c */ /* 0x000fe20003f86270 */
[----:B------:R2:W-:Y:S01]  /*e460*/  @!P6 ST.E.64 [R6.64], R140 ;  /* 0x0000008c0600e985 */ /* 0x0005e2000c101b06 */
[----:B------:R-:W-:-:S03]  /*e470*/  ISETP.GE.AND P6, PT, R29, c[0x0][0x3c8], PT ;  /* 0x0000f2001d007a0c */ /* 0x000fc60003fc6270 */
[----:B------:R4:W-:Y:S01]  /*e480*/  @!P2 ST.E.64 [R2.64], R142 ;  /* 0x0000008e0200a985 */ /* 0x0009e2000c101b06 */
[CC--:B--2---:R-:W-:Y:S02]  /*e490*/  @!P5 LEA R6, P3, R26.reuse, R0.reuse, 0x2 ;  /* 0x000000001a06d211 */ /* 0x0c4fe400078610ff */
[C---:B----4-:R-:W-:Y:S02]  /*e4a0*/  @!P1 LEA R2, P2, R27.reuse, R0, 0x2 ;  /* 0x000000001b029211 */ /* 0x050fe400078410ff */
[-C--:B------:R-:W-:Y:S02]  /*e4b0*/  @!P5 LEA.HI.X R7, R26, R4.reuse, R47, 0x2, P3 ;  /* 0x000000041a07d211 */ /* 0x080fe400018f142f */
[----:B------:R-:W-:Y:S02]  /*e4c0*/  ISETP.GE.AND P3, PT, R30, c[0x0][0x3c8], PT ;  /* 0x0000f2001e007a0c */ /* 0x000fe40003f66270 */
[----:B------:R-:W-:Y:S01]  /*e4d0*/  @!P1 LEA.HI.X R3, R27, R4, R48, 0x2, P2 ;  /* 0x000000041b039211 */ /* 0x000fe200010f1430 */
[----:B------:R2:W-:Y:S01]  /*e4e0*/  @!P5 ST.E.64 [R6.64], R60 ;  /* 0x0000003c0600d985 */ /* 0x0005e2000c101b06 */
[----:B------:R-:W-:-:S03]  /*e4f0*/  @!P6 LEA R8, P2, R29, R0, 0x2 ;  /* 0x000000001d08e211 */ /* 0x000fc600078410ff */
[----:B------:R4:W-:Y:S01]  /*e500*/  @!P1 ST.E.64 [R2.64], R64 ;  /* 0x0000004002009985 */ /* 0x0009e2000c101b06 */
[----:B------:R-:W-:Y:S02]  /*e510*/  ISETP.GE.AND P1, PT, R31, c[0x0][0x3c8], PT ;  /* 0x0000f2001f007a0c */ /* 0x000fe40003f26270 */
[----:B------:R-:W-:-:S05]  /*e520*/  @!P6 LEA.HI.X R9, R29, R4, R50, 0x2, P2 ;  /* 0x000000041d09e211 */ /* 0x000fca00010f1432 */
[----:B------:R-:W-:Y:S01]  /*e530*/  @!P6 ST.E.64 [R8.64], R146 ;  /* 0x000000920800e985 */ /* 0x000fe2000c101b06 */
[----:B------:R-:W-:Y:S02]  /*e540*/  ISETP.GE.AND P6, PT, R32, c[0x0][0x3c8], PT ;  /* 0x0000f20020007a0c */ /* 0x000fe40003fc6270 */
[-C--:B--2---:R-:W-:Y:S02]  /*e550*/  @!P3 LEA R6, P2, R30, R0.reuse, 0x2 ;  /* 0x000000001e06b211 */ /* 0x084fe400078410ff */
[----:B----4-:R-:W-:Y:S02]  /*e560*/  @!P4 LEA R2, P5, R28, R0, 0x2 ;  /* 0x000000001c02c211 */ /* 0x010fe400078a10ff */
[-C--:B------:R-:W-:Y:S02]  /*e570*/  @!P3 LEA.HI.X R7, R30, R4.reuse, R51, 0x2, P2 ;  /* 0x000000041e07b211 */ /* 0x080fe400010f1433 */
[----:B------:R-:W-:Y:S02]  /*e580*/  @!P4 LEA.HI.X R3, R28, R4, R49, 0x2, P5 ;  /* 0x000000041c03c211 */ /* 0x000fe400028f1431 */
[----:B------:R-:W-:-:S03]  /*e590*/  ISETP.GE.AND P5, PT, R91, c[0x0][0x3c8], PT ;  /* 0x0000f2005b007a0c */ /* 0x000fc60003fa6270 */
[----:B------:R2:W-:Y:S01]  /*e5a0*/  @!P4 ST.E.64 [R2.64], R68 ;  /* 0x000000440200c985 */ /* 0x0005e2000c101b06 */
[----:B------:R-:W-:-:S03]  /*e5b0*/  ISETP.GE.AND P4, PT, R87, c[0x0][0x3c8], PT ;  /* 0x0000f20057007a0c */ /* 0x000fc60003f86270 */
[----:B------:R4:W-:Y:S01]  /*e5c0*/  @!P3 ST.E.64 [R6.64], R72 ;  /* 0x000000480600b985 */ /* 0x0009e2000c101b06 */
[----:B------:R-:W-:Y:S02]  /*e5d0*/  ISETP.GE.AND P3, PT, R5, c[0x0][0x3c8], PT ;  /* 0x0000f20005007a0c */ /* 0x000fe40003f66270 */
[----:B--2---:R-:W-:-:S04]  /*e5e0*/  @!P1 LEA R2, P2, R31, R0, 0x2 ;  /* 0x000000001f029211 */ /* 0x004fc800078410ff */
[----:B------:R-:W-:Y:S02]  /*e5f0*/  @!P1 LEA.HI.X R3, R31, R4, R52, 0x2, P2 ;  /* 0x000000041f039211 */ /* 0x000fe400010f1434 */
[----:B------:R-:W-:-:S03]  /*e600*/  @!P6 LEA R10, P2, R32, R0, 0x2 ;  /* 0x00000000200ae211 */ /* 0x000fc600078410ff */
[----:B------:R2:W-:Y:S01]  /*e610*/  @!P1 ST.E.64 [R2.64], R76 ;  /* 0x0000004c02009985 */ /* 0x0005e2000c101b06 */
[----:B------:R-:W-:Y:S02]  /*e620*/  @!P5 LEA R8, P1, R91, R0, 0x2 ;  /* 0x000000005b08d211 */ /* 0x000fe400078210ff */
[----:B------:R-:W-:Y:S02]  /*e630*/  @!P6 LEA.HI.X R11, R32, R4, R54, 0x2, P2 ;  /* 0x00000004200be211 */ /* 0x000fe400010f1436 */
[----:B----4-:R-:W-:Y:S02]  /*e640*/  @!P4 LEA R6, P2, R87, R0, 0x2 ;  /* 0x000000005706c211 */ /* 0x010fe400078410ff */
        /* <DEDUP_REMOVED lines=8> */
.L_x_924:
[----:B------:R-:W-:Y:S05]  /*e6d0*/  BSYNC B0 ;  /* 0x0000000000007941 */ /* 0x000fea0003800000 */
.L_x_923:
[----:B------:R-:W-:Y:S05]  /*e6e0*/  BRA.DIV ~URZ, `(.L_x_925) ;  /* 0x00002fe27f007947 */ /* 0x000fea000b800000 */
[----:B--2---:R2:W1:Y:S04]  /*e6f0*/  SHFL.IDX PT, R4, R12, 0x1, 0x1c1f ;  /* 0x003c1f000c047f89 */ /* 0x00446800000e0000 */
[----:B----4-:R2:W4:Y:S02]  /*e700*/  SHFL.IDX PT, R0, R33, 0x1, 0x1c1f ;  /* 0x003c1f0021007f89 */ /* 0x01052400000e0000 */
.L_x_983:
        /* <DEDUP_REMOVED lines=8> */
[CC--:B----4-:R-:W-:Y:S02]  /*e790*/  @!P2 LEA R10, P6, R14.reuse, R0.reuse, 0x2 ;  /* 0x000000000e0aa211 */ /* 0x0d0fe400078c10ff */
[----:B-12---:R-:W-:Y:S02]  /*e7a0*/  @!P3 LEA R12, P0, R13, R0, 0x2 ;  /* 0x000000000d0cb211 */ /* 0x006fe400078010ff */
[----:B------:R-:W-:Y:S01]  /*e7b0*/  @!P2 LEA.HI.X R11, R14, R4, R34, 0x2, P6 ;  /* 0x000000040e0ba211 */ /* 0x000fe200030f1422 */
[----:B------:R-:W-:Y:S01]  /*e7c0*/  @!P4 IMAD.MOV.U32 R14, RZ, RZ, R0 ;  /* 0x000000ffff0ec224 */ /* 0x000fe200078e0000 */
[----:B------:R-:W-:-:S02]  /*e7d0*/  @!P1 LEA R8, P6, R15, R0, 0x2 ;  /* 0x000000000f089211 */ /* 0x000fc400078c10ff */
[-C--:B------:R-:W-:Y:S02]  /*e7e0*/  @!P3 LEA.HI.X R13, R13, R4.reuse, R35, 0x2, P0 ;  /* 0x000000040d0db211 */ /* 0x080fe400000f1423 */
[----:B------:R-:W-:Y:S01]  /*e7f0*/  @!P1 LEA.HI.X R9, R15, R4, R36, 0x2, P6 ;  /* 0x000000040f099211 */ /* 0x000fe200030f1424 */
[----:B------:R-:W-:Y:S01]  /*e800*/  @!P4 IMAD.MOV.U32 R15, RZ, RZ, R4 ;  /* 0x000000ffff0fc224 */ /* 0x000fe200078e0004 */
[----:B------:R-:W-:Y:S02]  /*e810*/  ISETP.GE.AND P0, PT, R17, c[0x0][0x3c8], PT ;  /* 0x0000f20011007a0c */ /* 0x000fe40003f06270 */
[C---:B------:R-:W-:Y:S01]  /*e820*/  @!P5 LEA R6, P6, R16.reuse, R0, 0x2 ;  /* 0x000000001006d211 */ /* 0x040fe200078c10ff */
[C---:B------:R-:W-:Y:S01]  /*e830*/  @!P4 IMAD.WIDE R14, R229.reuse, 0x4, R14 ;  /* 0x00000004e50ec825 */ /* 0x040fe200078e020e */
[----:B---3--:R-:W-:Y:S02]  /*e840*/  IADD3 R33, R229, 0xb0, RZ ;  /* 0x000000b0e5217810 */ /* 0x008fe40007ffe0ff */
[----:B------:R-:W-:-:S02]  /*e850*/  @!P5 LEA.HI.X R7, R16, R4, R37, 0x2, P6 ;  /* 0x000000041007d211 */ /* 0x000fc400030f1425 */
[----:B------:R-:W-:Y:S01]  /*e860*/  @!P4 ST.E.64 [R14.64], R160 ;  /* 0x000000a00e00c985 */ /* 0x000fe2000c101b06 */
[----:B------:R-:W-:Y:S02]  /*e870*/  ISETP.GE.AND P4, PT, R18, c[0x0][0x3c8], PT ;  /* 0x0000f20012007a0c */ /* 0x000fe40003f86270 */
[----:B------:R-:W-:Y:S01]  /*e880*/  SHF.R.S32.HI R33, RZ, 0x1f, R33 ;  /* 0x0000001fff217819 */ /* 0x000fe20000011421 */
[----:B------:R-:W-:Y:S01]  /*e890*/  @!P3 ST.E.64 [R12.64], R154 ;  /* 0x0000009a0c00b985 */ /* 0x000fe2000c101b06 */
[----:B------:R-:W-:Y:S02]  /*e8a0*/  @!P0 LEA R2, P6, R17, R0, 0x2 ;  /* 0x0000000011028211 */ /* 0x000fe400078c10ff */
[----:B------:R-:W-:Y:S01]  /*e8b0*/  ISETP.GE.AND P3, PT, R19, c[0x0][0x3c8], PT ;  /* 0x0000f20013007a0c */ /* 0x000fe20003f66270 */
[----:B------:R-:W-:Y:S01]  /*e8c0*/  @!P2 ST.E.64 [R10.64], R150 ;  /* 0x000000960a00a985 */ /* 0x000fe2000c101b06 */
[----:B------:R-:W-:Y:S02]  /*e8d0*/  ISETP.GE.AND P2, PT, R21, c[0x0][0x3c8], PT ;  /* 0x0000f20015007a0c */ /* 0x000fe40003f46270 */
[----:B------:R-:W-:Y:S01]  /*e8e0*/  @!P0 LEA.HI.X R3, R17, R4, R38, 0x2, P6 ;  /* 0x0000000411038211 */ /* 0x000fe200030f1426 */
[----:B------:R-:W-:Y:S01]  /*e8f0*/  @!P1 ST.E.64 [R8.64], R106 ;  /* 0x0000006a08009985 */ /* 0x000fe2000c101b06 */
[----:B------:R-:W-:-:S03]  /*e900*/  ISETP.GE.AND P1, PT, R20, c[0x0][0x3c8], PT ;  /* 0x0000f20014007a0c */ /* 0x000fc60003f26270 */
[----:B------:R1:W-:Y:S01]  /*e910*/  @!P5 ST.E.64 [R6.64], R92 ;  /* 0x0000005c0600d985 */ /* 0x0003e2000c101b06 */
[----:B------:R-:W-:-:S03]  /*e920*/  ISETP.GE.AND P5, PT, R22, c[0x0][0x3c8], PT ;  /* 0x0000f20016007a0c */ /* 0x000fc60003fa6270 */
[----:B------:R2:W-:Y:S01]  /*e930*/  @!P0 ST.E.64 [R2.64], R84 ;  /* 0x0000005402008985 */ /* 0x0005e2000c101b06 */
        /* <DEDUP_REMOVED lines=72> */
.L_x_905:
[----:B------:R-:W2:Y:S04]  /*edc0*/  LDL.LU R7, [R1+0x18] ;  /* 0x0000180001077983 */ /* 0x000ea80000300800 */
[----:B------:R-:W3:Y:S01]  /*edd0*/  LDL R6, [R1+0xc] ;  /* 0x00000c0001067983 */ /* 0x000ee20000100800 */
[----:B------:R-:W-:Y:S01]  /*ede0*/  ISETP.NE.U32.AND P1, PT, RZ, c[0x0][0x508], PT ;  /* 0x00014200ff007a0c */ /* 0x000fe20003f25070 */
[----:B------:R-:W-:Y:S01]  /*edf0*/  IMAD.MOV.U32 R4, RZ, RZ, 0x4 ;  /* 0x00000004ff047424 */ /* 0x000fe200078e00ff */
[----:B------:R-:W-:Y:S01]  /*ee00*/  ISETP.NE.U32.AND P2, PT, RZ, c[0x0][0x500], PT ;  /* 0x00014000ff007a0c */ /* 0x000fe20003f45070 */
[----:B------:R-:W-:Y:S01]  /*ee10*/  IMAD.MOV.U32 R0, RZ, RZ, RZ ;  /* 0x000000ffff007224 */ /* 0x000fe200078e00ff */
[----:B------:R-:W-:Y:S01]  /*ee20*/  ISETP.NE.AND.EX P1, PT, RZ, c[0x0][0x50c], PT, P1 ;  /* 0x00014300ff007a0c */ /* 0x000fe20003f25310 */
[----:B------:R-:W-:Y:S01]  /*ee30*/  IMAD.MOV.U32 R18, RZ, RZ, c[0x0][0x388] ;  /* 0x0000e200ff127624 */ /* 0x000fe200078e00ff */
[----:B------:R-:W-:Y:S01]  /*ee40*/  ISETP.NE.AND.EX P2, PT, RZ, c[0x0][0x504], PT, P2 ;  /* 0x00014100ff007a0c */ /* 0x000fe20003f45320 */
[----:B-1----:R-:W-:-:S10]  /*ee50*/  IMAD.WIDE R4, R243, R4, c[0x0][0x500] ;  /* 0x00014000f3047625 */ /* 0x002fd400078e0204 */
[C---:B------:R-:W-:Y:S02]  /*ee60*/  @P1 LEA R2, P0, R243.reuse, c[0x0][0x508], 0x2 ;  /* 0x00014200f3021a11 */ /* 0x040fe400078010ff */
[----:B------:R1:W5:Y:S02]  /*ee70*/  @P2 LDG.E R0, [R4.64] ;  /* 0x0000000604002981 */ /* 0x000364000c1e1900 */
[----:B---3--:R-:W-:-:S05]  /*ee80*/  @P1 LEA.HI.X R3, R243, c[0x0][0x50c], R6, 0x2, P0 ;  /* 0x00014300f3031a11 */ /* 0x008fca00000f1406 */
[----:B------:R1:W5:Y:S01]  /*ee90*/  @P1 LDG.E R18, [R2.64] ;  /* 0x0000000602121981 */ /* 0x000362000c1e1900 */
[----:B--2---:R-:W-:-:S04]  /*eea0*/  ISETP.NE.AND P0, PT, R7, RZ, PT ;  /* 0x000000ff0700720c */ /* 0x004fc80003f05270 */
[----:B------:R-:W-:Y:S01]  /*eeb0*/  SEL R17, R7, c[0x0][0x3d4], P0 ;  /* 0x0000f50007117a07 */ /* 0x000fe20000000000 */
[----:B------:R-:W-:Y:S05]  /*eec0*/  @P1 BRA `(.L_x_926) ;  /* 0x0000004000001947 */ /* 0x000fea0003800000 */
[----:B------:R-:W-:Y:S05]  /*eed0*/  @!P2 BRA `(.L_x_926) ;  /* 0x000000300000a947 */ /* 0x000fea0003800000 */
[----:B-1----:R1:W2:Y:S04]  /*eee0*/  LDG.E R2, [R4.64] ;  /* 0x0000000604027981 */ /* 0x0022a8000c1e1900 */
[----:B-1----:R-:W2:Y:S02]  /*eef0*/  LDG.E R4, [R4.64+0x4] ;  /* 0x0000040604047981 */ /* 0x002ea4000c1e1900 */
[----:B--2--5:R-:W-:Y:S02]  /*ef00*/  IADD3 R18, -R2, R4, RZ ;  /* 0x0000000402127210 */ /* 0x024fe40007ffe1ff */
.L_x_926:
        /* <DEDUP_REMOVED lines=8> */
[----:B------:R-:W-:-:S04]  /*ef90*/  IADD3 R9, R233, R3, RZ ;  /* 0x00000003e9097210 */ /* 0x000fc80007ffe0ff */
[----:B------:R-:W-:-:S13]  /*efa0*/  ISETP.GE.AND P0, PT, R9, R2, PT ;  /* 0x000000020900720c */ /* 0x000fda0003f06270 */
[----:B------:R-:W-:Y:S05]  /*efb0*/  @P0 BRA `(.L_x_928) ;  /* 0x000002d000000947 */ /* 0x000fea0003800000 */
[----:B------:R-:W2:Y:S04]  /*efc0*/  LDL R4, [R1] ;  /* 0x0000000001047983 */ /* 0x000ea80000100800 */
[----:B------:R-:W3:Y:S01]  /*efd0*/  LDL.LU R21, [R1+0x1c] ;  /* 0x00001c0001157983 */ /* 0x000ee20000300800 */
[----:B------:R-:W-:Y:S01]  /*efe0*/  IMAD.MOV.U32 R2, RZ, RZ, 0x368 ;  /* 0x00000368ff027424 */ /* 0x000fe200078e00ff */
[----:B------:R-:W-:-:S04]  /*eff0*/  ISETP.GT.AND P2, PT, R17, 0x1, PT ;  /* 0x000000011100780c */ /* 0x000fc80003f44270 */
[----:B------:R-:W-:-:S04]  /*f000*/  SEL R2, R2, 0x328, P2 ;  /* 0x0000032802027807 */ /* 0x000fc80001000000 */
[----:B------:R1:W4:Y:S08]  /*f010*/  LDC.64 R10, c[0x0][R2+0x170] ;  /* 0x00005c00020a7b82 */ /* 0x0003300000000a00 */
[----:B------:R1:W2:Y:S08]  /*f020*/  LDC.64 R6, c[0x0][R2+0x168] ;  /* 0x00005a0002067b82 */ /* 0x0002b00000000a00 */
[----:B------:R1:W5:Y:S08]  /*f030*/  LDC.64 R14, c[0x0][R2+0x178] ;  /* 0x00005e00020e7b82 */ /* 0x0003700000000a00 */
[----:B------:R1:W2:Y:S02]  /*f040*/  LDC.64 R12, c[0x0][R2+0x160] ;  /* 0x00005800020c7b82 */ /* 0x0002a40000000a00 */
[----:B-1----:R-:W-:-:S02]  /*f050*/  IMAD.MOV.U32 R2, RZ, RZ, c[0x0][0x4e8] ;  /* 0x00013a00ff027624 */ /* 0x002fc400078e00ff */
[----:B----4-:R-:W-:-:S03]  /*f060*/  IMAD R3, R11, R8, RZ ;  /* 0x000000080b037224 */ /* 0x010fc600078e02ff */
[----:B------:R-:W-:Y:S02]  /*f070*/  ISETP.NE.AND P0, PT, R2, 0x1, PT ;  /* 0x000000010200780c */ /* 0x000fe40003f05270 */
[----:B------:R-:W-:-:S11]  /*f080*/  MOV R2, R9 ;  /* 0x0000000900027202 */ /* 0x000fd60000000f00 */
[----:B------:R-:W-:-:S05]  /*f090*/  @P0 IMAD.HI.U32 R19, R9, c[0x0][0x4ec], RZ ;  /* 0x00013b0009130a27 */ /* 0x000fca00078e00ff */
[----:B------:R-:W-:Y:S01]  /*f0a0*/  @P0 SHF.R.U32.HI R2, RZ, c[0x0][0x4f0], R19 ;  /* 0x00013c00ff020a19 */ /* 0x000fe20000011613 */
[-C--:B--2---:R-:W-:Y:S02]  /*f0b0*/  IMAD R11, R7, R4.reuse, RZ ;  /* 0x00000004070b7224 */ /* 0x084fe400078e02ff */
[----:B------:R-:W-:-:S04]  /*f0c0*/  IMAD.WIDE.U32 R6, R6, R4, RZ ;  /* 0x0000000406067225 */ /* 0x000fc800078e00ff */
[----:B------:R-:W-:-:S04]  /*f0d0*/  IMAD.WIDE.U32 R4, R10, R8, RZ ;  /* 0x000000080a047225 */ /* 0x000fc800078e00ff */
[----:B------:R-:W-:Y:S01]  /*f0e0*/  IMAD R10, R10, R20, R3 ;  /* 0x000000140a0a7224 */ /* 0x000fe200078e0203 */
[----:B---3--:R-:W-:Y:S01]  /*f0f0*/  SEL R3, R21, RZ, P2 ;  /* 0x000000ff15037207 */ /* 0x008fe20001000000 */
[----:B------:R-:W-:Y:S01]  /*f100*/  IMAD.IADD R11, R7, 0x1, R11 ;  /* 0x00000001070b7824 */ /* 0x000fe200078e020b */
[----:B------:R-:W-:Y:S01]  /*f110*/  IADD3 R19, P1, P0, R4, R6, R0 ;  /* 0x0000000604137210 */ /* 0x000fe2000783e000 */
[----:B------:R-:W-:Y:S01]  /*f120*/  IMAD.MOV R6, RZ, RZ, -R2 ;  /* 0x000000ffff067224 */ /* 0x000fe200078e0a02 */
[----:B------:R-:W-:Y:S01]  /*f130*/  IADD3 R7, R5, R10, RZ ;  /* 0x0000000a05077210 */ /* 0x000fe20007ffe0ff */
        /* <DEDUP_REMOVED lines=21> */
.L_x_928:
[----:B------:R-:W-:Y:S05]  /*f290*/  BSYNC B0 ;  /* 0x0000000000007941 */ /* 0x000fea0003800000 */
.L_x_927:
[----:B------:R-:W-:-:S13]  /*f2a0*/  ISETP.GT.AND P0, PT, R17, 0x1, PT ;  /* 0x000000011100780c */ /* 0x000fda0003f04270 */
[----:B------:R-:W-:Y:S05]  /*f2b0*/  @P0 BRA `(.L_x_920) ;  /* 0x000007e000000947 */ /* 0x000fea0003800000 */
[----:B-1----:R-:W2:Y:S04]  /*f2c0*/  LDL.LU R2, [R1] ;  /* 0x0000000001027983 */ /* 0x002ea80000300800 */
[----:B------:R-:W3:Y:S01]  /*f2d0*/  LDL R5, [R1+0x40] ;  /* 0x0000400001057983 */ /* 0x000ee20000100800 */
[----:B------:R-:W-:-:S03]  /*f2e0*/  IMAD R4, R16, c[0x0][0x3a0], RZ ;  /* 0x0000e80010047a24 */ /* 0x000fc600078e02ff */
[----:B------:R-:W1:Y:S02]  /*f2f0*/  S2R R10, SR_TID.X ;  /* 0x00000000000a7919 */ /* 0x000e640000002100 */
[----:B-1----:R-:W-:-:S04]  /*f300*/  SHF.R.S32.HI R9, RZ, 0x1f, R10 ;  /* 0x0000001fff097819 */ /* 0x002fc8000001140a */
[----:B------:R-:W-:-:S04]  /*f310*/  LEA.HI R9, R9, R10, RZ, 0x3 ;  /* 0x0000000a09097211 */ /* 0x000fc800078f18ff */
[----:B------:R-:W-:-:S04]  /*f320*/  SHF.R.S32.HI R9, RZ, 0x3, R9 ;  /* 0x00000003ff097819 */ /* 0x000fc80000011409 */
[----:B------:R-:W-:Y:S02]  /*f330*/  IADD3 R11, R9, R233, RZ ;  /* 0x000000e9090b7210 */ /* 0x000fe40007ffe0ff */
[----:B--2---:R-:W-:Y:S02]  /*f340*/  MOV R7, R2 ;  /* 0x0000000200077202 */ /* 0x004fe40000000f00 */
[----:B------:R-:W-:-:S04]  /*f350*/  MOV R2, c[0x0][0x4e8] ;  /* 0x00013a0000027a02 */ /* 0x000fc80000000f00 */
[----:B------:R-:W-:Y:S01]  /*f360*/  ISETP.NE.AND P0, PT, R2, 0x1, PT ;  /* 0x000000010200780c */ /* 0x000fe20003f05270 */
[----:B------:R-:W-:-:S04]  /*f370*/  IMAD.WIDE.U32 R2, R0, c[0x0][0x3a0], RZ ;  /* 0x0000e80000027a25 */ /* 0x000fc800078e00ff */
[----:B------:R-:W-:Y:S01]  /*f380*/  IMAD R0, R0, c[0x0][0x3a4], R4 ;  /* 0x0000e90000007a24 */ /* 0x000fe200078e0204 */
[----:B---3--:R-:W-:Y:S01]  /*f390*/  IADD3 R4, R5, R233, RZ ;  /* 0x000000e905047210 */ /* 0x008fe20007ffe0ff */
[----:B------:R-:W-:-:S03]  /*f3a0*/  IMAD R5, R20, c[0x0][0x3f0], RZ ;  /* 0x0000fc0014057a24 */ /* 0x000fc600078e02ff */
[----:B------:R-:W-:Y:S02]  /*f3b0*/  IADD3 R3, R3, R0, RZ ;  /* 0x0000000003037210 */ /* 0x000fe40007ffe0ff */
[----:B------:R-:W-:Y:S01]  /*f3c0*/  MOV R0, R4 ;  /* 0x0000000400007202 */ /* 0x000fe20000000f00 */
[----:B------:R-:W-:-:S04]  /*f3d0*/  @P0 IMAD.HI.U32 R6, R4, c[0x0][0x4ec], RZ ;  /* 0x00013b0004060a27 */ /* 0x000fc800078e00ff */
[----:B------:R-:W-:Y:S01]  /*f3e0*/  IMAD.WIDE.U32 R2, R7, c[0x0][0x3e8], R2 ;  /* 0x0000fa0007027a25 */ /* 0x000fe200078e0002 */
[----:B------:R-:W-:-:S03]  /*f3f0*/  @P0 SHF.R.U32.HI R0, RZ, c[0x0][0x4f0], R6 ;  /* 0x00013c00ff000a19 */ /* 0x000fc60000011606 */
[----:B------:R-:W-:Y:S01]  /*f400*/  IMAD R3, R7, c[0x0][0x3ec], R3 ;  /* 0x0000fb0007037a24 */ /* 0x000fe200078e0203 */
[----:B------:R-:W-:Y:S01]  /*f410*/  SHF.R.S32.HI R6, RZ, 0x1f, R0 ;  /* 0x0000001fff067819 */ /* 0x000fe20000011400 */
[----:B------:R-:W-:Y:S01]  /*f420*/  IMAD R7, R8, c[0x0][0x3f4], R5 ;  /* 0x0000fd0008077a24 */ /* 0x000fe200078e0205 */
[----:B------:R-:W-:Y:S01]  /*f430*/  IADD3 R5, -R0, RZ, RZ ;  /* 0x000000ff00057210 */ /* 0x000fe20007ffe1ff */
[----:B------:R-:W-:-:S04]  /*f440*/  IMAD.WIDE.U32 R2, R8, c[0x0][0x3f0], R2 ;  /* 0x0000fc0008027a25 */ /* 0x000fc800078e0002 */
[----:B------:R-:W-:Y:S01]  /*f450*/  IMAD R6, R6, c[0x0][0x3e0], RZ ;  /* 0x0000f80006067a24 */ /* 0x000fe200078e02ff */
[----:B------:R-:W-:Y:S01]  /*f460*/  IADD3 R3, R3, R7, RZ ;  /* 0x0000000703037210 */ /* 0x000fe20007ffe0ff */
        /* <DEDUP_REMOVED lines=13> */
.L_x_984:
[----:B------:R-:W-:Y:S05]  /*f540*/  BRA.DIV ~URZ, `(.L_x_930) ;  /* 0x000022b27f007947 */ /* 0x000fea000b800000 */
[----:B------:R3:W4:Y:S02]  /*f550*/  SHFL.IDX PT, R0, R12, RZ, 0x181f ;  /* 0x00181fff0c007589 */ /* 0x00072400000e0000 */
.L_x_985:
[----:B------:R-:W-:Y:S01]  /*f560*/  IMAD R10, R18, c[0x0][0x4e8], RZ ;  /* 0x00013a00120a7a24 */ /* 0x000fe200078e02ff */
[----:B------:R-:W-:Y:S04]  /*f570*/  BSSY B0, `(.L_x_931) ;  /* 0x0000011000007945 */ /* 0x000fe80003800000 */
[----:B------:R-:W-:-:S13]  /*f580*/  ISETP.GE.AND P0, PT, R11, R10, PT ;  /* 0x0000000a0b00720c */ /* 0x000fda0003f06270 */
        /* <DEDUP_REMOVED lines=15> */
.L_x_932:
[----:B------:R-:W-:Y:S05]  /*f680*/  BSYNC B0 ;  /* 0x0000000000007941 */ /* 0x000fea0003800000 */
.L_x_931:
[----:B------:R-:W-:Y:S05]  /*f690*/  BRA.DIV ~URZ, `(.L_x_933) ;  /* 0x000021c27f007947 */ /* 0x000fea000b800000 */
[----:B--2---:R2:W1:Y:S04]  /*f6a0*/  SHFL.IDX PT, R8, R9, 0x1, 0x181f ;  /* 0x00381f0009087f89 */ /* 0x00446800000e0000 */
[----:B----4-:R2:W4:Y:S02]  /*f6b0*/  SHFL.IDX PT, R0, R12, 0x1, 0x181f ;  /* 0x00381f000c007f89 */ /* 0x01052400000e0000 */
.L_x_986:
        /* <DEDUP_REMOVED lines=18> */
.L_x_935:
[----:B------:R-:W-:Y:S05]  /*f7e0*/  BSYNC B0 ;  /* 0x0000000000007941 */ /* 0x000fea0003800000 */
.L_x_934:
[----:B------:R-:W-:Y:S05]  /*f7f0*/  BRA.DIV ~URZ, `(.L_x_936) ;  /* 0x000021227f007947 */ /* 0x000fea000b800000 */
[----:B-1----:R1:W2:Y:S02]  /*f800*/  SHFL.IDX PT, R8, R9, 0x2, 0x181f ;  /* 0x00581f0009087f89 */ /* 0x0022a400000e0000 */
.L_x_987:
[----:B------:R-:W-:Y:S05]  /*f810*/  BRA.DIV ~URZ, `(.L_x_937) ;  /* 0x000021727f007947 */ /* 0x000fea000b800000 */
[----:B----4-:R4:W1:Y:S02]  /*f820*/  SHFL.IDX PT, R0, R12, 0x2, 0x181f ;  /* 0x00581f000c007f89 */ /* 0x01086400000e0000 */
.L_x_988:
        /* <DEDUP_REMOVED lines=18> */
.L_x_939:
[----:B------:R-:W-:Y:S05]  /*f950*/  BSYNC B0 ;  /* 0x0000000000007941 */ /* 0x000fea0003800000 */
.L_x_938:
[----:B------:R-:W-:Y:S05]  /*f960*/  BRA.DIV ~URZ, `(.L_x_940) ;  /* 0x000020827f007947 */ /* 0x000fea000b800000 */
[----:B--2---:R2:W3:Y:S04]  /*f970*/  SHFL.IDX PT, R8, R9, 0x3, 0x181f ;  /* 0x00781f0009087f89 */ /* 0x0044e800000e0000 */
[----:B-1----:R2:W1:Y:S02]  /*f980*/  SHFL.IDX PT, R0, R12, 0x3, 0x181f ;  /* 0x00781f000c007f89 */ /* 0x00246400000e0000 */
.L_x_989:
[----:B------:R-:W-:-:S04]  /*f990*/  IADD3 R11, R11, 0x60, RZ ;  /* 0x000000600b0b7810 */ /* 0x000fc80007ffe0ff */
[----:B------:R-:W-:-:S13]  /*f9a0*/  ISETP.GE.AND P0, PT, R11, R10, PT ;  /* 0x0000000a0b00720c */ /* 0x000fda0003f06270 */
[----:B------:R-:W-:Y:S05]  /*f9b0*/  @P0 BRA `(.L_x_920) ;  /* 0x000000e000000947 */ /* 0x000fea0003800000 */
[----:B--234-:R-:W2:Y:S04]  /*f9c0*/  LDL R12, [R1+0x14] ;  /* 0x00001400010c7983 */ /* 0x01cea80000100800 */
[----:B------:R-:W3:Y:S01]  /*f9d0*/  LDL R9, [R1+0x10] ;  /* 0x0000100001097983 */ /* 0x000ee20000100800 */
        /* <DEDUP_REMOVED lines=12> */
.L_x_920:
[----:B------:R-:W-:Y:S05]  /*faa0*/  BSYNC B1 ;  /* 0x0000000000017941 */ /* 0x000fea0003800000 */
.L_x_904:
        /* <DEDUP_REMOVED lines=8> */
[----:B--2---:R-:W-:Y:S01]  /*fb30*/  IMAD.MOV.U32 R7, RZ, RZ, RZ ;  /* 0x000000ffff077224 */ /* 0x004fe200078e00ff */
[----:B----4-:R-:W-:-:S04]  /*fb40*/  LOP3.LUT R14, R0, 0x1f, RZ, 0xc0, !PT ;  /* 0x0000001f000e7812 */ /* 0x010fc800078ec0ff */
[----:B------:R-:W-:Y:S01]  /*fb50*/  ISETP.NE.AND P5, PT, R14, 0x1f, PT ;  /* 0x0000001f0e00780c */ /* 0x000fe20003fa5270 */
[----:B------:R-:W-:Y:S10]  /*fb60*/  BRA.DIV ~URZ, `(.L_x_942) ;  /* 0x00001f427f007947 */ /* 0x000ff4000b800000 */
[----:B------:R2:W4:Y:S02]  /*fb70*/  SHFL.IDX PT, R9, R86, RZ, 0x1f ;  /* 0x00001fff56097589 */ /* 0x00052400000e0000 */
.L_x_990:
[----:B------:R-:W-:Y:S05]  /*fb80*/  BRA.DIV ~URZ, `(.L_x_943) ;  /* 0x00001f927f007947 */ /* 0x000fea000b800000 */
[----:B---3--:R3:W2:Y:S02]  /*fb90*/  SHFL.IDX PT, R8, R86, 0x1, 0x1f ;  /* 0x00201f0056087f89 */ /* 0x0086a400000e0000 */
.L_x_991:
        /* <DEDUP_REMOVED lines=18> */
.L_x_992:
        /* <DEDUP_REMOVED lines=16> */
.L_x_993:
[----:B---3--:R-:W-:Y:S01]  /*fdc0*/  IMAD R0, R0, c[0x0][0x538], RZ ;  /* 0x00014e0000007a24 */ /* 0x008fe200078e02ff */
[----:B------:R-:W-:Y:S04]  /*fdd0*/  BSSY B1, `(.L_x_946) ;  /* 0x00000c5000017945 */ /* 0x000fe80003800000 */
[----:B--2---:R-:W-:-:S04]  /*fde0*/  IADD3 R8, R0, R8, RZ ;  /* 0x0000000800087210 */ /* 0x004fc80007ffe0ff */
[----:B----4-:R-:W-:-:S13]  /*fdf0*/  ISETP.GT.AND P6, PT, R8, R9, PT ;  /* 0x000000090800720c */ /* 0x010fda0003fc4270 */
[----:B------:R-:W-:Y:S05]  /*fe00*/  @P6 BRA `(.L_x_947) ;  /* 0x0000024000006947 */ /* 0x000fea0003800000 */
.L_x_951:
        /* <DEDUP_REMOVED lines=16> */
.L_x_994:
        /* <DEDUP_REMOVED lines=16> */
.L_x_995:
[----:B--2---:R-:W-:-:S05]  /*10010*/  IMAD R0, R0, c[0x0][0x538], RZ ;  /* 0x00014e0000007a24 */ /* 0x004fca00078e02ff */
[----:B------:R-:W-:-:S04]  /*10020*/  IADD3 R8, R0, R8, RZ ;  /* 0x0000000800087210 */ /* 0x000fc80007ffe0ff */
[----:B------:R-:W-:-:S13]  /*10030*/  ISETP.GT.AND P6, PT, R8, R9, PT ;  /* 0x000000090800720c */ /* 0x000fda0003fc4270 */
[----:B-1----:R-:W-:Y:S05]  /*10040*/  @!P6 BRA `(.L_x_951) ;  /* 0xfffffdc00000e947 */ /* 0x002fea000383ffff */
.L_x_947:
[----:B------:R-:W-:-:S05]  /*10050*/  IADD3 R11, -R0, R8, RZ ;  /* 0x00000008000b7210 */ /* 0x000fca0007ffe1ff */
[----:B------:R-:W-:-:S05]  /*10060*/  IMAD R0, R4, c[0x0][0x538], R11 ;  /* 0x00014e0004007a24 */ /* 0x000fca00078e020b */
[----:B------:R-:W-:Y:S01]  /*10070*/  ISETP.GT.AND P0, PT, R0, R9, PT ;  /* 0x000000090000720c */ /* 0x000fe20003f04270 */
[----:B------:R-:W-:-:S12]  /*10080*/  BRA.DIV ~URZ, `(.L_x_952) ;  /* 0x00001ed27f007947 */ /* 0x000fd8000b800000 */
[----:B------:R-:W-:-:S04]  /*10090*/  VOTE.ANY R12, PT, !P0 ;  /* 0x00000000000c7806 */ /* 0x000fc800040e0100 */
.L_x_996:
[----:B------:R-:W2:Y:S02]  /*100a0*/  POPC R8, R12 ;  /* 0x0000000c00087309 */ /* 0x000ea40000000000 */
[----:B--2---:R-:W-:Y:S01]  /*100b0*/  IADD3 R235, R8, R235, RZ ;  /* 0x000000eb08eb7210 */ /* 0x004fe20007ffe0ff */
[----:B------:R-:W-:Y:S05]  /*100c0*/  BRA.DIV ~URZ, `(.L_x_953) ;  /* 0x00001ee27f007947 */ /* 0x000fea000b800000 */
[----:B------:R2:W3:Y:S04]  /*100d0*/  SHFL.IDX PT, R10, R6, R8, 0x1f ;  /* 0x00001f08060a7589 */ /* 0x0004e800000e0000 */
[----:B------:R2:W4:Y:S02]  /*100e0*/  SHFL.IDX PT, R7, R7, R8, 0x1f ;  /* 0x00001f0807077589 */ /* 0x00052400000e0000 */
.L_x_997:
[----:B------:R-:W-:Y:S01]  /*100f0*/  ISETP.NE.AND P0, PT, R12, RZ, PT ;  /* 0x000000ff0c00720c */ /* 0x000fe20003f05270 */
[----:B------:R-:W-:-:S12]  /*10100*/  BSSY B0, `(.L_x_954) ;  /* 0x0000005000007945 */ /* 0x000fd80003800000 */
[----:B------:R-:W-:Y:S05]  /*10110*/  @!P0 BRA `(.L_x_955) ;  /* 0x0000003000008947 */ /* 0x000fea0003800000 */
[----:B------:R-:W-:Y:S01]  /*10120*/  IADD3 R3, R8, -0x1, RZ ;  /* 0xffffffff08037810 */ /* 0x000fe20007ffe0ff */
[----:B------:R-:W-:Y:S05]  /*10130*/  BRA.DIV ~URZ, `(.L_x_956) ;  /* 0x00001f427f007947 */ /* 0x000fea000b800000 */
[----:B------:R1:W2:Y:S02]  /*10140*/  SHFL.IDX PT, R13, R4, R3, 0x1f ;  /* 0x00001f03040d7589 */ /* 0x0002a400000e0000 */
.L_x_955:
[----:B------:R-:W-:Y:S05]  /*10150*/  BSYNC B0 ;  /* 0x0000000000007941 */ /* 0x000fea0003800000 */
.L_x_954:
        /* <DEDUP_REMOVED lines=66> */
.L_x_958:
        /* <DEDUP_REMOVED lines=66> */
.L_x_959:
[----:B------:R-:W-:Y:S05]  /*109a0*/  BSYNC B0 ;  /* 0x0000000000007941 */ /* 0x000fea0003800000 */
.L_x_957:
[----:B------:R-:W-:-:S04]  /*109b0*/  LOP3.LUT R2, RZ, R2, RZ, 0x33, !PT ;  /* 0x00000002ff027212 */ /* 0x000fc800078e33ff */
[----:B------:R-:W-:Y:S01]  /*109c0*/  IADD3 R233, R2, R10, RZ ;  /* 0x0000000a02e97210 */ /* 0x000fe20007ffe0ff */
[----:B------:R-:W-:Y:S05]  /*109d0*/  BRA `(.L_x_960) ;  /* 0x0000004000007947 */ /* 0x000fea0003800000 */
.L_x_948:
[----:B------:R-:W-:Y:S01]  /*109e0*/  IMAD.MOV.U32 R232, RZ, RZ, R9 ;  /* 0x000000ffffe87224 */ /* 0x000fe200078e0009 */
[----:B------:R-:W-:Y:S01]  /*109f0*/  MOV R234, RZ ;  /* 0x000000ff00ea7202 */ /* 0x000fe20000000f00 */
[----:B------:R-:W-:Y:S01]  /*10a00*/  IMAD.MOV.U32 R233, RZ, RZ, RZ ;  /* 0x000000ffffe97224 */ /* 0x000fe200078e00ff */
[----:B------:R-:W-:Y:S02]  /*10a10*/  MOV R235, c[0x0][0x53c] ;  /* 0x00014f0000eb7a02 */ /* 0x000fe40000000f00 */
.L_x_960:
[----:B------:R-:W-:Y:S05]  /*10a20*/  BSYNC B1 ;  /* 0x0000000000017941 */ /* 0x000fea0003800000 */
.L_x_946:
[----:B------:R-:W-:Y:S01]  /*10a30*/  WARPSYNC 0xffffffff ;  /* 0xffffffff00007948 */ /* 0x000fe20003800000 */
[----:B------:R-:W-:Y:S01]  /*10a40*/  BAR.SYNC.DEFER_BLOCKING 0x4, 0x100 ;  /* 0x0104000000007b1d */ /* 0x000fe20000010000 */
[----:B------:R-:W-:-:S13]  /*10a50*/  ISETP.NE.AND P0, PT, R14, RZ, PT ;  /* 0x000000ff0e00720c */ /* 0x000fda0003f05270 */
[----:B------:R2:W-:Y:S04]  /*10a60*/  @!P0 STS.128 [0x18100], R232 ;  /* 0x018100e8ff008388 */ /* 0x0005e80000000c00 */
[----:B------:R-:W-:Y:S06]  /*10a70*/  BAR.ARV 0x5, 0x100 ;  /* 0x0144000000007b1d */ /* 0x000fec0000002000 */
.L_x_941:
[----:B-1----:R-:W-:-:S13]  /*10a80*/  ISETP.GE.AND P0, PT, R235, c[0x0][0x53c], PT ;  /* 0x00014f00eb007a0c */ /* 0x002fda0003f06270 */
[----:B--23--:R-:W-:Y:S01]  /*10a90*/  @P0 CALL.REL.NOINC `(.L_x_961) ;  /* 0x0000001000000944 */ /* 0x00cfe20003c00000 */
[----:B------:R-:W-:Y:S05]  /*10aa0*/  BRA `(.L_x_962) ;  /* 0xffff0e7000007947 */ /* 0x000fea000383ffff */
.L_x_961:
[----:B------:R-:W-:Y:S05]  /*10ab0*/  EXIT ;  /* 0x000000000000794d */ /* 0x000fea0003800000 */
.L_x_864:
[----:B------:R-:W-:Y:S01]  /*10ac0*/  IMAD.MOV.U32 R0, RZ, RZ, R5 ;  /* 0x000000ffff007224 */ /* 0x000fe200078e0005 */
[----:B------:R-:W-:Y:S02]  /*10ad0*/  MOV R2, 0x1 ;  /* 0x0000000100027802 */ /* 0x000fe40000000f00 */
[----:B------:R-:W-:Y:S02]  /*10ae0*/  MOV R3, 0x10b00 ;  /* 0x00010b0000037802 */ /* 0x000fe40000000f00 */
[----:B--2---:R-:W-:Y:S05]  /*10af0*/  CALL.REL.NOINC `($__internal_20_$__cuda_sm70_shflsync_up_p) ;  /* 0x0000168000007944 */ /* 0x004fea0003c00000 */
[----:B------:R-:W-:Y:S01]  /*10b00*/  MOV R0, R4 ;  /* 0x0000000400007202 */ /* 0x000fe20000000f00 */
[----:B------:R-:W-:Y:S05]  /*10b10*/  BRA `(.L_x_963) ;  /* 0xfffef92000007947 */ /* 0x000fea000383ffff */
.L_x_865:
[----:B------:R-:W-:Y:S01]  /*10b20*/  IMAD.MOV.U32 R0, RZ, RZ, R5 ;  /* 0x000000ffff007224 */ /* 0x000fe200078e0005 */
[----:B------:R-:W-:Y:S02]  /*10b30*/  MOV R2, 0x2 ;  /* 0x0000000200027802 */ /* 0x000fe40000000f00 */
[----:B------:R-:W-:Y:S02]  /*10b40*/  MOV R3, 0x10b60 ;  /* 0x00010b6000037802 */ /* 0x000fe40000000f00 */
[----:B--2---:R-:W-:Y:S05]  /*10b50*/  CALL.REL.NOINC `($__internal_20_$__cuda_sm70_shflsync_up_p) ;  /* 0x0000162000007944 */ /* 0x004fea0003c00000 */
[----:B------:R-:W-:Y:S01]  /*10b60*/  SEL R0, R4, RZ, P4 ;  /* 0x000000ff04007207 */ /* 0x000fe20002000000 */
[----:B------:R-:W-:Y:S01]  /*10b70*/  IMAD.MOV.U32 R2, RZ, RZ, 0x4 ;  /* 0x00000004ff027424 */ /* 0x000fe200078e00ff */
[----:B------:R-:W-:-:S03]  /*10b80*/  MOV R3, 0x10bb0 ;  /* 0x00010bb000037802 */ /* 0x000fc60000000f00 */
[----:B------:R-:W-:Y:S02]  /*10b90*/  IMAD.IADD R0, R5, 0x1, R0 ;  /* 0x0000000105007824 */ /* 0x000fe400078e0200 */
[----:B------:R-:W-:Y:S05]  /*10ba0*/  CALL.REL.NOINC `($__internal_20_$__cuda_sm70_shflsync_up_p) ;  /* 0x000015d000007944 */ /* 0x000fea0003c00000 */
        /* <DEDUP_REMOVED lines=13> */
[----:B------:R-:W-:Y:S01]  /*10c80*/  IMAD.IADD R4, R0, 0x1, R4 ;  /* 0x0000000100047824 */ /* 0x000fe200078e0204 */
[----:B------:R-:W-:-:S03]  /*10c90*/  MOV R0, 0x1f ;  /* 0x0000001f00007802 */ /* 0x000fc60000000f00 */
[----:B------:R-:W-:Y:S02]  /*10ca0*/  IMAD.MOV.U32 R5, RZ, RZ, R4 ;  /* 0x000000ffff057224 */ /* 0x000fe400078e0004 */
[----:B------:R-:W-:Y:S05]  /*10cb0*/  CALL.REL.NOINC `($__internal_19_$__cuda_sm70_shflsync_idx_p) ;  /* 0x0000147000007944 */ /* 0x000fea0003c00000 */
[----:B------:R-:W-:Y:S05]  /*10cc0*/  BRA `(.L_x_964) ;  /* 0xfffef87000007947 */ /* 0x000fea000383ffff */
.L_x_867:
[----:B------:R-:W-:Y:S02]  /*10cd0*/  SEL R0, RZ, 0x1, P0 ;  /* 0x00000001ff007807 */ /* 0x000fe40000000000 */
[----:B------:R-:W-:Y:S02]  /*10ce0*/  MOV R2, 0x10d00 ;  /* 0x00010d0000027802 */ /* 0x000fe40000000f00 */
[----:B------:R-:W-:Y:S05]  /*10cf0*/  CALL.REL.NOINC `($__internal_21_$__cuda_sm70_votesync_ballot) ;  /* 0x000014f000007944 */ /* 0x000fea0003c00000 */
[----:B------:R-:W-:Y:S01]  /*10d00*/  MOV R10, R0 ;  /* 0x00000000000a7202 */ /* 0x000fe20000000f00 */
[----:B------:R-:W-:Y:S05]  /*10d10*/  BRA `(.L_x_965) ;  /* 0xfffef8b000007947 */ /* 0x000fea000383ffff */
.L_x_868:
[----:B------:R-:W-:Y:S01]  /*10d20*/  IMAD.MOV.U32 R5, RZ, RZ, R9 ;  /* 0x000000ffff057224 */ /* 0x000fe200078e0009 */
[----:B------:R-:W-:Y:S01]  /*10d30*/  MOV R3, R7 ;  /* 0x0000000700037202 */ /* 0x000fe20000000f00 */
[----:B------:R-:W-:Y:S01]  /*10d40*/  IMAD.MOV.U32 R0, RZ, RZ, 0x1f ;  /* 0x0000001fff007424 */ /* 0x000fe200078e00ff */
[----:B------:R-:W-:Y:S02]  /*10d50*/  MOV R2, 0x10d70 ;  /* 0x00010d7000027802 */ /* 0x000fe40000000f00 */
[----:B------:R-:W-:Y:S05]  /*10d60*/  CALL.REL.NOINC `($__internal_19_$__cuda_sm70_shflsync_idx_p) ;  /* 0x000013c000007944 */ /* 0x000fea0003c00000 */
[----:B------:R-:W-:Y:S01]  /*10d70*/  IMAD.MOV.U32 R233, RZ, RZ, R0 ;  /* 0x000000ffffe97224 */ /* 0x000fe200078e0000 */
[----:B------:R-:W-:Y:S01]  /*10d80*/  MOV R5, R8 ;  /* 0x0000000800057202 */ /* 0x000fe20000000f00 */
[----:B------:R-:W-:Y:S01]  /*10d90*/  IMAD.MOV.U32 R6, RZ, RZ, RZ ;  /* 0x000000ffff067224 */ /* 0x000fe200078e00ff */
[----:B------:R-:W-:Y:S01]  /*10da0*/  MOV R3, R7 ;  /* 0x0000000700037202 */ /* 0x000fe20000000f00 */
[----:B------:R-:W-:Y:S01]  /*10db0*/  IMAD.MOV.U32 R0, RZ, RZ, 0x1f ;  /* 0x0000001fff007424 */ /* 0x000fe200078e00ff */
[----:B------:R-:W-:-:S02]  /*10dc0*/  MOV R2, 0x10de0 ;  /* 0x00010de000027802 */ /* 0x000fc40000000f00 */
[----:B------:R-:W-:Y:S05]  /*10dd0*/  CALL.REL.NOINC `($__internal_19_$__cuda_sm70_shflsync_idx_p) ;  /* 0x0000135000007944 */ /* 0x000fea0003c00000 */
[----:B------:R-:W-:Y:S01]  /*10de0*/  MOV R9, R0 ;  /* 0x0000000000097202 */ /* 0x000fe20000000f00 */
[----:B------:R-:W-:Y:S05]  /*10df0*/  BRA `(.L_x_966) ;  /* 0xfffef83000007947 */ /* 0x000fea000383ffff */
.L_x_871:
[----:B------:R-:W-:Y:S01]  /*10e00*/  IMAD.MOV.U32 R5, RZ, RZ, R4 ;  /* 0x000000ffff057224 */ /* 0x000fe200078e0004 */
[----:B------:R-:W-:-:S02]  /*10e10*/  MOV R0, 0x1f ;  /* 0x0000001f00007802 */ /* 0x000fc40000000f00 */
[----:B------:R-:W-:Y:S02]  /*10e20*/  MOV R2, 0x10e40 ;  /* 0x00010e4000027802 */ /* 0x000fe40000000f00 */
[----:B-123--:R-:W-:Y:S05]  /*10e30*/  CALL.REL.NOINC `($__internal_19_$__cuda_sm70_shflsync_idx_p) ;  /* 0x000012f000007944 */ /* 0x00efea0003c00000 */
[----:B------:R-:W-:Y:S01]  /*10e40*/  MOV R6, R0 ;  /* 0x0000000000067202 */ /* 0x000fe20000000f00 */
[----:B------:R-:W-:Y:S05]  /*10e50*/  BRA `(.L_x_870) ;  /* 0xfffef83000007947 */ /* 0x000fea000383ffff */
.L_x_882:
[----:B------:R-:W-:Y:S01]  /*10e60*/  IMAD.MOV.U32 R5, RZ, RZ, R11 ;  /* 0x000000ffff057224 */ /* 0x000fe200078e000b */
[----:B------:R-:W-:Y:S01]  /*10e70*/  MOV R3, RZ ;  /* 0x000000ff00037202 */ /* 0x000fe20000000f00 */
[----:B------:R-:W-:Y:S01]  /*10e80*/  IMAD.MOV.U32 R0, RZ, RZ, 0x181f ;  /* 0x0000181fff007424 */ /* 0x000fe200078e00ff */
[----:B------:R-:W-:Y:S02]  /*10e90*/  MOV R2, 0x10eb0 ;  /* 0x00010eb000027802 */ /* 0x000fe40000000f00 */
[----:B------:R-:W-:Y:S05]  /*10ea0*/  CALL.REL.NOINC `($__internal_19_$__cuda_sm70_shflsync_idx_p) ;  /* 0x0000128000007944 */ /* 0x000fea0003c00000 */
[----:B------:R-:W-:Y:S01]  /*10eb0*/  MOV R8, R0 ;  /* 0x0000000000087202 */ /* 0x000fe20000000f00 */
[----:B------:R-:W-:Y:S05]  /*10ec0*/  BRA `(.L_x_967) ;  /* 0xffff1a4000007947 */ /* 0x000fea000383ffff */
.L_x_883:
[----:B------:R-:W-:Y:S01]  /*10ed0*/  IMAD.MOV.U32 R5, RZ, RZ, R14 ;  /* 0x000000ffff057224 */ /* 0x000fe200078e000e */
[----:B------:R-:W-:Y:S01]  /*10ee0*/  MOV R3, RZ ;  /* 0x000000ff00037202 */ /* 0x000fe20000000f00 */
[----:B------:R-:W-:Y:S01]  /*10ef0*/  IMAD.MOV.U32 R0, RZ, RZ, 0x181f ;  /* 0x0000181fff007424 */ /* 0x000fe200078e00ff */
[----:B------:R-:W-:Y:S02]  /*10f00*/  MOV R2, 0x10f20 ;  /* 0x00010f2000027802 */ /* 0x000fe40000000f00 */
[----:B-12---:R-:W-:Y:S05]  /*10f10*/  CALL.REL.NOINC `($__internal_19_$__cuda_sm70_shflsync_idx_p) ;  /* 0x0000121000007944 */ /* 0x006fea0003c00000 */
[----:B------:R-:W-:Y:S05]  /*10f20*/  BRA `(.L_x_968) ;  /* 0xffff1a0000007947 */ /* 0x000fea000383ffff */
.L_x_886:
[----:B--2---:R-:W-:Y:S01]  /*10f30*/  IMAD.MOV.U32 R5, RZ, RZ, R11 ;  /* 0x000000ffff057224 */ /* 0x004fe200078e000b */
[----:B------:R-:W-:Y:S01]  /*10f40*/  MOV R3, 0x1 ;  /* 0x0000000100037802 */ /* 0x000fe20000000f00 */
[----:B----4-:R-:W-:Y:S01]  /*10f50*/  IMAD.MOV.U32 R0, RZ, RZ, 0x181f ;  /* 0x0000181fff007424 */ /* 0x010fe200078e00ff */
[----:B------:R-:W-:-:S02]  /*10f60*/  MOV R2, 0x10f80 ;  /* 0x00010f8000027802 */ /* 0x000fc40000000f00 */
[----:B-1-3--:R-:W-:Y:S05]  /*10f70*/  CALL.REL.NOINC `($__internal_19_$__cuda_sm70_shflsync_idx_p) ;  /* 0x000011b000007944 */ /* 0x00afea0003c00000 */
[----:B------:R-:W-:Y:S01]  /*10f80*/  IMAD.MOV.U32 R8, RZ, RZ, R0 ;  /* 0x000000ffff087224 */ /* 0x000fe200078e0000 */
[----:B------:R-:W-:Y:S01]  /*10f90*/  MOV R3, 0x1 ;  /* 0x0000000100037802 */ /* 0x000fe20000000f00 */
[----:B------:R-:W-:Y:S01]  /*10fa0*/  IMAD.MOV.U32 R5, RZ, RZ, R14 ;  /* 0x000000ffff057224 */ /* 0x000fe200078e000e */
[----:B------:R-:W-:-:S02]  /*10fb0*/  MOV R0, 0x181f ;  /* 0x0000181f00007802 */ /* 0x000fc40000000f00 */
[----:B------:R-:W-:Y:S02]  /*10fc0*/  MOV R2, 0x10fe0 ;  /* 0x00010fe000027802 */ /* 0x000fe40000000f00 */
[----:B------:R-:W-:Y:S05]  /*10fd0*/  CALL.REL.NOINC `($__internal_19_$__cuda_sm70_shflsync_idx_p) ;  /* 0x0000115000007944 */ /* 0x000fea0003c00000 */
[----:B------:R-:W-:Y:S05]  /*10fe0*/  BRA `(.L_x_969) ;  /* 0xffff1ac000007947 */ /* 0x000fea000383ffff */
.L_x_889:
[----:B-1----:R-:W-:Y:S01]  /*10ff0*/  IMAD.MOV.U32 R5, RZ, RZ, R11 ;  /* 0x000000ffff057224 */ /* 0x002fe200078e000b */
[----:B------:R-:W-:Y:S01]  /*11000*/  MOV R3, 0x2 ;  /* 0x0000000200037802 */ /* 0x000fe20000000f00 */
[----:B----4-:R-:W-:Y:S01]  /*11010*/  IMAD.MOV.U32 R0, RZ, RZ, 0x181f ;  /* 0x0000181fff007424 */ /* 0x010fe200078e00ff */
[----:B------:R-:W-:Y:S02]  /*11020*/  MOV R2, 0x11040 ;  /* 0x0001104000027802 */ /* 0x000fe40000000f00 */
[----:B--23--:R-:W-:Y:S05]  /*11030*/  CALL.REL.NOINC `($__internal_19_$__cuda_sm70_shflsync_idx_p) ;  /* 0x000010f000007944 */ /* 0x00cfea0003c00000 */
[----:B------:R-:W-:Y:S01]  /*11040*/  MOV R8, R0 ;  /* 0x0000000000087202 */ /* 0x000fe20000000f00 */
[----:B------:R-:W-:Y:S05]  /*11050*/  BRA `(.L_x_970) ;  /* 0xffff1bc000007947 */ /* 0x000fea000383ffff */
.L_x_890:
[----:B------:R-:W-:Y:S01]  /*11060*/  IMAD.MOV.U32 R5, RZ, RZ, R14 ;  /* 0x000000ffff057224 */ /* 0x000fe200078e000e */
[----:B------:R-:W-:Y:S01]  /*11070*/  MOV R3, 0x2 ;  /* 0x0000000200037802 */ /* 0x000fe20000000f00 */
[----:B----4-:R-:W-:Y:S01]  /*11080*/  IMAD.MOV.U32 R0, RZ, RZ, 0x181f ;  /* 0x0000181fff007424 */ /* 0x010fe200078e00ff */
[----:B------:R-:W-:Y:S02]  /*11090*/  MOV R2, 0x110b0 ;  /* 0x000110b000027802 */ /* 0x000fe40000000f00 */
[----:B-123--:R-:W-:Y:S05]  /*110a0*/  CALL.REL.NOINC `($__internal_19_$__cuda_sm70_shflsync_idx_p) ;  /* 0x0000108000007944 */ /* 0x00efea0003c00000 */
[----:B------:R-:W-:Y:S05]  /*110b0*/  BRA `(.L_x_971) ;  /* 0xffff1b8000007947 */ /* 0x000fea000383ffff */
.L_x_893:
[----:B-1----:R-:W-:Y:S01]  /*110c0*/  IMAD.MOV.U32 R5, RZ, RZ, R11 ;  /* 0x000000ffff057224 */ /* 0x002fe200078e000b */
[----:B------:R-:W-:Y:S01]  /*110d0*/  MOV R3, 0x3 ;  /* 0x0000000300037802 */ /* 0x000fe20000000f00 */
[----:B------:R-:W-:Y:S01]  /*110e0*/  IMAD.MOV.U32 R0, RZ, RZ, 0x181f ;  /* 0x0000181fff007424 */ /* 0x000fe200078e00ff */
[----:B------:R-:W-:-:S02]  /*110f0*/  MOV R2, 0x11110 ;  /* 0x0001111000027802 */ /* 0x000fc40000000f00 */
[----:B--234-:R-:W-:Y:S05]  /*11100*/  CALL.REL.NOINC `($__internal_19_$__cuda_sm70_shflsync_idx_p) ;  /* 0x0000102000007944 */ /* 0x01cfea0003c00000 */
[----:B------:R-:W-:Y:S01]  /*11110*/  IMAD.MOV.U32 R6, RZ, RZ, R0 ;  /* 0x000000ffff067224 */ /* 0x000fe200078e0000 */
[----:B------:R-:W-:Y:S01]  /*11120*/  MOV R3, 0x3 ;  /* 0x0000000300037802 */ /* 0x000fe20000000f00 */
[----:B------:R-:W-:Y:S01]  /*11130*/  IMAD.MOV.U32 R5, RZ, RZ, R14 ;  /* 0x000000ffff057224 */ /* 0x000fe200078e000e */
[----:B------:R-:W-:-:S02]  /*11140*/  MOV R0, 0x181f ;  /* 0x0000181f00007802 */ /* 0x000fc40000000f00 */
[----:B------:R-:W-:Y:S02]  /*11150*/  MOV R2, 0x11170 ;  /* 0x0001117000027802 */ /* 0x000fe40000000f00 */
[----:B------:R-:W-:Y:S05]  /*11160*/  CALL.REL.NOINC `($__internal_19_$__cuda_sm70_shflsync_idx_p) ;  /* 0x00000fc000007944 */ /* 0x000fea0003c00000 */
[----:B------:R-:W-:Y:S05]  /*11170*/  BRA `(.L_x_972) ;  /* 0xffff1c4000007947 */ /* 0x000fea000383ffff */
.L_x_900:
[----:B------:R-:W-:Y:S01]  /*11180*/  IMAD.MOV.U32 R2, RZ, RZ, R226 ;  /* 0x000000ffff027224 */ /* 0x000fe200078e00e2 */
[----:B------:R-:W-:Y:S02]  /*11190*/  MOV R5, 0x2 ;  /* 0x0000000200057802 */ /* 0x000fe40000000f00 */
[----:B------:R-:W-:Y:S02]  /*111a0*/  MOV R3, 0x111c0 ;  /* 0x000111c000037802 */ /* 0x000fe40000000f00 */
[----:B------:R-:W-:Y:S05]  /*111b0*/  CALL.REL.NOINC `($__internal_18_$__cuda_sm70_shflsync_bfly_p) ;  /* 0x00000f2000007944 */ /* 0x000fea0003c00000 */
[----:B------:R-:W-:Y:S01]  /*111c0*/  MOV R0, R5 ;  /* 0x0000000500007202 */ /* 0x000fe20000000f00 */
[----:B------:R-:W-:Y:S05]  /*111d0*/  BRA `(.L_x_973) ;  /* 0xffffab5000007947 */ /* 0x000fea000383ffff */
.L_x_901:
[----:B------:R-:W-:Y:S01]  /*111e0*/  IMAD.MOV.U32 R2, RZ, RZ, R0 ;  /* 0x000000ffff027224 */ /* 0x000fe200078e0000 */
[----:B------:R-:W-:Y:S02]  /*111f0*/  MOV R5, 0x1 ;  /* 0x0000000100057802 */ /* 0x000fe40000000f00 */
[----:B------:R-:W-:Y:S02]  /*11200*/  MOV R3, 0x11220 ;  /* 0x0001122000037802 */ /* 0x000fe40000000f00 */
[----:B-1----:R-:W-:Y:S05]  /*11210*/  CALL.REL.NOINC `($__internal_18_$__cuda_sm70_shflsync_bfly_p) ;  /* 0x00000ec000007944 */ /* 0x002fea0003c00000 */
[----:B------:R-:W-:Y:S01]  /*11220*/  FADD.FTZ R0, R0, R5 ;  /* 0x0000000500007221 */ /* 0x000fe20000010000 */
[----:B------:R-:W-:Y:S02]  /*11230*/  MOV R2, R227 ;  /* 0x000000e300027202 */ /* 0x000fe40000000f00 */
[----:B------:R-:W-:-:S02]  /*11240*/  MOV R5, 0x2 ;  /* 0x0000000200057802 */ /* 0x000fc40000000f00 */
[----:B------:R-:W-:Y:S02]  /*11250*/  MOV R3, 0x11270 ;  /* 0x0001127000037802 */ /* 0x000fe40000000f00 */
[----:B------:R-:W-:Y:S05]  /*11260*/  CALL.REL.NOINC `($__internal_18_$__cuda_sm70_shflsync_bfly_p) ;  /* 0x00000e7000007944 */ /* 0x000fea0003c00000 */
[----:B------:R-:W-:Y:S01]  /*11270*/  FADD.FTZ R4, R227, R5 ;  /* 0x00000005e3047221 */ /* 0x000fe20000010000 */
[----:B------:R-:W-:Y:S02]  /*11280*/  MOV R5, 0x1 ;  /* 0x0000000100057802 */ /* 0x000fe40000000f00 */
[----:B------:R-:W-:Y:S02]  /*11290*/  MOV R3, 0x112c0 ;  /* 0x000112c000037802 */ /* 0x000fe40000000f00 */
[----:B------:R-:W-:Y:S02]  /*112a0*/  MOV R2, R4 ;  /* 0x0000000400027202 */ /* 0x000fe40000000f00 */
[----:B------:R-:W-:Y:S05]  /*112b0*/  CALL.REL.NOINC `($__internal_18_$__cuda_sm70_shflsync_bfly_p) ;  /* 0x00000e2000007944 */ /* 0x000fea0003c00000 */
[----:B------:R-:W-:Y:S01]  /*112c0*/  MOV R3, R5 ;  /* 0x0000000500037202 */ /* 0x000fe20000000f00 */
[----:B------:R-:W-:Y:S05]  /*112d0*/  BRA `(.L_x_974) ;  /* 0xffffaac000007947 */ /* 0x000fea000383ffff */
.L_x_908:
[----:B-1-34-:R-:W-:Y:S01]  /*112e0*/  IMAD.MOV.U32 R5, RZ, RZ, R12 ;  /* 0x000000ffff057224 */ /* 0x01afe200078e000c */
[----:B------:R-:W-:Y:S01]  /*112f0*/  MOV R3, RZ ;  /* 0x000000ff00037202 */ /* 0x000fe20000000f00 */
[----:B------:R-:W-:Y:S01]  /*11300*/  IMAD.MOV.U32 R0, RZ, RZ, 0x181f ;  /* 0x0000181fff007424 */ /* 0x000fe200078e00ff */
[----:B------:R-:W-:Y:S02]  /*11310*/  MOV R2, 0x11330 ;  /* 0x0001133000027802 */ /* 0x000fe40000000f00 */
[----:B------:R-:W-:Y:S05]  /*11320*/  CALL.REL.NOINC `($__internal_19_$__cuda_sm70_shflsync_idx_p) ;  /* 0x00000e0000007944 */ /* 0x000fea0003c00000 */
[----:B------:R-:W-:Y:S01]  /*11330*/  MOV R10, R0 ;  /* 0x00000000000a7202 */ /* 0x000fe20000000f00 */
[----:B------:R-:W-:Y:S05]  /*11340*/  BRA `(.L_x_975) ;  /* 0xffffc2a000007947 */ /* 0x000fea000383ffff */
.L_x_909:
[----:B------:R-:W-:Y:S01]  /*11350*/  IMAD.MOV.U32 R5, RZ, RZ, R13 ;  /* 0x000000ffff057224 */ /* 0x000fe200078e000d */
[----:B------:R-:W-:Y:S01]  /*11360*/  MOV R3, RZ ;  /* 0x000000ff00037202 */ /* 0x000fe20000000f00 */
[----:B------:R-:W-:Y:S01]  /*11370*/  IMAD.MOV.U32 R0, RZ, RZ, 0x181f ;  /* 0x0000181fff007424 */ /* 0x000fe200078e00ff */
[----:B------:R-:W-:-:S02]  /*11380*/  MOV R2, 0x113a0 ;  /* 0x000113a000027802 */ /* 0x000fc40000000f00 */
[----:B-12---:R-:W-:Y:S05]  /*11390*/  CALL.REL.NOINC `($__internal_19_$__cuda_sm70_shflsync_idx_p) ;  /* 0x00000d9000007944 */ /* 0x006fea0003c00000 */
[----:B------:R-:W-:Y:S05]  /*113a0*/  BRA `(.L_x_976) ;  /* 0xffffc26000007947 */ /* 0x000fea000383ffff */
.L_x_912:
[----:B------:R-:W-:Y:S01]  /*113b0*/  IMAD.MOV.U32 R5, RZ, RZ, R12 ;  /* 0x000000ffff057224 */ /* 0x000fe200078e000c */
[----:B--2---:R-:W-:Y:S01]  /*113c0*/  MOV R3, 0x1 ;  /* 0x0000000100037802 */ /* 0x004fe20000000f00 */
        /* <DEDUP_REMOVED lines=10> */
.L_x_915:
[----:B------:R-:W-:Y:S01]  /*11470*/  IMAD.MOV.U32 R5, RZ, RZ, R12 ;  /* 0x000000ffff057224 */ /* 0x000fe200078e000c */
[----:B-1----:R-:W-:Y:S01]  /*11480*/  MOV R3, 0x2 ;  /* 0x0000000200037802 */ /* 0x002fe20000000f00 */
[----:B----4-:R-:W-:Y:S01]  /*11490*/  IMAD.MOV.U32 R0, RZ, RZ, 0x181f ;  /* 0x0000181fff007424 */ /* 0x010fe200078e00ff */
[----:B------:R-:W-:Y:S02]  /*114a0*/  MOV R2, 0x114c0 ;  /* 0x000114c000027802 */ /* 0x000fe40000000f00 */
[----:B--23--:R-:W-:Y:S05]  /*114b0*/  CALL.REL.NOINC `($__internal_19_$__cuda_sm70_shflsync_idx_p) ;  /* 0x00000c7000007944 */ /* 0x00cfea0003c00000 */
[----:B------:R-:W-:Y:S01]  /*114c0*/  MOV R10, R0 ;  /* 0x00000000000a7202 */ /* 0x000fe20000000f00 */
[----:B------:R-:W-:Y:S05]  /*114d0*/  BRA `(.L_x_978) ;  /* 0xffffc3d000007947 */ /* 0x000fea000383ffff */
.L_x_916:
[----:B------:R-:W-:Y:S01]  /*114e0*/  IMAD.MOV.U32 R5, RZ, RZ, R13 ;  /* 0x000000ffff057224 */ /* 0x000fe200078e000d */
[----:B------:R-:W-:Y:S01]  /*114f0*/  MOV R3, 0x2 ;  /* 0x0000000200037802 */ /* 0x000fe20000000f00 */
[----:B----4-:R-:W-:Y:S01]  /*11500*/  IMAD.MOV.U32 R0, RZ, RZ, 0x181f ;  /* 0x0000181fff007424 */ /* 0x010fe200078e00ff */
[----:B------:R-:W-:Y:S02]  /*11510*/  MOV R2, 0x11530 ;  /* 0x0001153000027802 */ /* 0x000fe40000000f00 */
[----:B-123--:R-:W-:Y:S05]  /*11520*/  CALL.REL.NOINC `($__internal_19_$__cuda_sm70_shflsync_idx_p) ;  /* 0x00000c0000007944 */ /* 0x00efea0003c00000 */
[----:B------:R-:W-:Y:S05]  /*11530*/  BRA `(.L_x_979) ;  /* 0xffffc39000007947 */ /* 0x000fea000383ffff */
.L_x_919:
[----:B------:R-:W-:Y:S01]  /*11540*/  IMAD.MOV.U32 R5, RZ, RZ, R12 ;  /* 0x000000ffff057224 */ /* 0x000fe200078e000c */
[----:B-1----:R-:W-:Y:S01]  /*11550*/  MOV R3, 0x3 ;  /* 0x0000000300037802 */ /* 0x002fe20000000f00 */
        /* <DEDUP_REMOVED lines=10> */
.L_x_921:
[----:B------:R-:W-:Y:S01]  /*11600*/  IMAD.MOV.U32 R5, RZ, RZ, R12 ;  /* 0x000000ffff057224 */ /* 0x000fe200078e000c */
[----:B------:R-:W-:Y:S01]  /*11610*/  MOV R3, RZ ;  /* 0x000000ff00037202 */ /* 0x000fe20000000f00 */
[----:B------:R-:W-:Y:S01]  /*11620*/  IMAD.MOV.U32 R0, RZ, RZ, 0x1c1f ;  /* 0x00001c1fff007424 */ /* 0x000fe200078e00ff */
[----:B------:R-:W-:Y:S02]  /*11630*/  MOV R2, 0x11650 ;  /* 0x0001165000027802 */ /* 0x000fe40000000f00 */
[----:B------:R-:W-:Y:S05]  /*11640*/  CALL.REL.NOINC `($__internal_19_$__cuda_sm70_shflsync_idx_p) ;  /* 0x00000ae000007944 */ /* 0x000fea0003c00000 */
[----:B------:R-:W-:Y:S01]  /*11650*/  MOV R4, R0 ;  /* 0x0000000000047202 */ /* 0x000fe20000000f00 */
[----:B------:R-:W-:Y:S05]  /*11660*/  BRA `(.L_x_981) ;  /* 0xffffc71000007947 */ /* 0x000fea000383ffff */
.L_x_922:
[----:B------:R-:W-:Y:S01]  /*11670*/  IMAD.MOV.U32 R5, RZ, RZ, R33 ;  /* 0x000000ffff057224 */ /* 0x000fe200078e0021 */
[----:B------:R-:W-:Y:S01]  /*11680*/  MOV R3, RZ ;  /* 0x000000ff00037202 */ /* 0x000fe20000000f00 */
[----:B------:R-:W-:Y:S01]  /*11690*/  IMAD.MOV.U32 R0, RZ, RZ, 0x1c1f ;  /* 0x00001c1fff007424 */ /* 0x000fe200078e00ff */
[----:B------:R-:W-:Y:S02]  /*116a0*/  MOV R2, 0x116c0 ;  /* 0x000116c000027802 */ /* 0x000fe40000000f00 */
[----:B-12---:R-:W-:Y:S05]  /*116b0*/  CALL.REL.NOINC `($__internal_19_$__cuda_sm70_shflsync_idx_p) ;  /* 0x00000a7000007944 */ /* 0x006fea0003c00000 */
[----:B------:R-:W-:Y:S05]  /*116c0*/  BRA `(.L_x_982) ;  /* 0xffffc6d000007947 */ /* 0x000fea000383ffff */
.L_x_925:
[----:B------:R-:W-:Y:S01]  /*116d0*/  IMAD.MOV.U32 R5, RZ, RZ, R12 ;  /* 0x000000ffff057224 */ /* 0x000fe200078e000c */
[----:B----4-:R-:W-:Y:S01]  /*116e0*/  MOV R3, 0x1 ;  /* 0x0000000100037802 */ /* 0x010fe20000000f00 */
[----:B------:R-:W-:Y:S01]  /*116f0*/  IMAD.MOV.U32 R0, RZ, RZ, 0x1c1f ;  /* 0x00001c1fff007424 */ /* 0x000fe200078e00ff */
[----:B------:R-:W-:-:S02]  /*11700*/  MOV R2, 0x11720 ;  /* 0x0001172000027802 */ /* 0x000fc40000000f00 */
[----:B-123--:R-:W-:Y:S05]  /*11710*/  CALL.REL.NOINC `($__internal_19_$__cuda_sm70_shflsync_idx_p) ;  /* 0x00000a1000007944 */ /* 0x00efea0003c00000 */
[----:B------:R-:W-:Y:S01]  /*11720*/  IMAD.MOV.U32 R4, RZ, RZ, R0 ;  /* 0x000000ffff047224 */ /* 0x000fe200078e0000 */
[----:B------:R-:W-:Y:S01]  /*11730*/  MOV R3, 0x1 ;  /* 0x0000000100037802 */ /* 0x000fe20000000f00 */
[----:B------:R-:W-:Y:S01]  /*11740*/  IMAD.MOV.U32 R5, RZ, RZ, R33 ;  /* 0x000000ffff057224 */ /* 0x000fe200078e0021 */
[----:B------:R-:W-:-:S02]  /*11750*/  MOV R0, 0x1c1f ;  /* 0x00001c1f00007802 */ /* 0x000fc40000000f00 */
[----:B------:R-:W-:Y:S02]  /*11760*/  MOV R2, 0x11780 ;  /* 0x0001178000027802 */ /* 0x000fe40000000f00 */
[----:B------:R-:W-:Y:S05]  /*11770*/  CALL.REL.NOINC `($__internal_19_$__cuda_sm70_shflsync_idx_p) ;  /* 0x000009b000007944 */ /* 0x000fea0003c00000 */
[----:B------:R-:W-:Y:S05]  /*11780*/  BRA `(.L_x_983) ;  /* 0xffffcf8000007947 */ /* 0x000fea000383ffff */
.L_x_929:
[----:B------:R-:W-:Y:S01]  /*11790*/  IMAD.MOV.U32 R5, RZ, RZ, R9 ;  /* 0x000000ffff057224 */ /* 0x000fe200078e0009 */
[----:B------:R-:W-:Y:S01]  /*117a0*/  MOV R3, RZ ;  /* 0x000000ff00037202 */ /* 0x000fe20000000f00 */
[----:B------:R-:W-:Y:S01]  /*117b0*/  IMAD.MOV.U32 R0, RZ, RZ, 0x181f ;  /* 0x0000181fff007424 */ /* 0x000fe200078e00ff */
[----:B------:R-:W-:Y:S02]  /*117c0*/  MOV R2, 0x117e0 ;  /* 0x000117e000027802 */ /* 0x000fe40000000f00 */
[----:B------:R-:W-:Y:S05]  /*117d0*/  CALL.REL.NOINC `($__internal_19_$__cuda_sm70_shflsync_idx_p) ;  /* 0x0000095000007944 */ /* 0x000fea0003c00000 */
[----:B------:R-:W-:Y:S01]  /*117e0*/  MOV R8, R0 ;  /* 0x0000000000087202 */ /* 0x000fe20000000f00 */
[----:B------:R-:W-:Y:S05]  /*117f0*/  BRA `(.L_x_984) ;  /* 0xffffdd4000007947 */ /* 0x000fea000383ffff */
.L_x_930:
[----:B------:R-:W-:Y:S01]  /*11800*/  IMAD.MOV.U32 R5, RZ, RZ, R12 ;  /* 0x000000ffff057224 */ /* 0x000fe200078e000c */
[----:B------:R-:W-:Y:S01]  /*11810*/  MOV R3, RZ ;  /* 0x000000ff00037202 */ /* 0x000fe20000000f00 */
[----:B------:R-:W-:Y:S01]  /*11820*/  IMAD.MOV.U32 R0, RZ, RZ, 0x181f ;  /* 0x0000181fff007424 */ /* 0x000fe200078e00ff */
[----:B------:R-:W-:Y:S02]  /*11830*/  MOV R2, 0x11850 ;  /* 0x0001185000027802 */ /* 0x000fe40000000f00 */
[----:B-12---:R-:W-:Y:S05]  /*11840*/  CALL.REL.NOINC `($__internal_19_$__cuda_sm70_shflsync_idx_p) ;  /* 0x000008e000007944 */ /* 0x006fea0003c00000 */
[----:B------:R-:W-:Y:S05]  /*11850*/  BRA `(.L_x_985) ;  /* 0xffffdd0000007947 */ /* 0x000fea000383ffff */
.L_x_933:
        /* <DEDUP_REMOVED lines=12> */
.L_x_936:
[----:B-1----:R-:W-:Y:S01]  /*11920*/  IMAD.MOV.U32 R5, RZ, RZ, R9 ;  /* 0x000000ffff057224 */ /* 0x002fe200078e0009 */
[----:B------:R-:W-:Y:S01]  /*11930*/  MOV R3, 0x2 ;  /* 0x0000000200037802 */ /* 0x000fe20000000f00 */
[----:B----4-:R-:W-:Y:S01]  /*11940*/  IMAD.MOV.U32 R0, RZ, RZ, 0x181f ;  /* 0x0000181fff007424 */ /* 0x010fe200078e00ff */
[----:B------:R-:W-:Y:S02]  /*11950*/  MOV R2, 0x11970 ;  /* 0x0001197000027802 */ /* 0x000fe40000000f00 */
[----:B--23--:R-:W-:Y:S05]  /*11960*/  CALL.REL.NOINC `($__internal_19_$__cuda_sm70_shflsync_idx_p) ;  /* 0x000007c000007944 */ /* 0x00cfea0003c00000 */
[----:B------:R-:W-:Y:S01]  /*11970*/  MOV R8, R0 ;  /* 0x0000000000087202 */ /* 0x000fe20000000f00 */
[----:B------:R-:W-:Y:S05]  /*11980*/  BRA `(.L_x_987) ;  /* 0xffffde8000007947 */ /* 0x000fea000383ffff */
.L_x_937:
[----:B------:R-:W-:Y:S01]  /*11990*/  IMAD.MOV.U32 R5, RZ, RZ, R12 ;  /* 0x000000ffff057224 */ /* 0x000fe200078e000c */
[----:B------:R-:W-:Y:S01]  /*119a0*/  MOV R3, 0x2 ;  /* 0x0000000200037802 */ /* 0x000fe20000000f00 */
[----:B----4-:R-:W-:Y:S01]  /*119b0*/  IMAD.MOV.U32 R0, RZ, RZ, 0x181f ;  /* 0x0000181fff007424 */ /* 0x010fe200078e00ff */
[----:B------:R-:W-:Y:S02]  /*119c0*/  MOV R2, 0x119e0 ;  /* 0x000119e000027802 */ /* 0x000fe40000000f00 */
[----:B-123--:R-:W-:Y:S05]  /*119d0*/  CALL.REL.NOINC `($__internal_19_$__cuda_sm70_shflsync_idx_p) ;  /* 0x0000075000007944 */ /* 0x00efea0003c00000 */
[----:B------:R-:W-:Y:S05]  /*119e0*/  BRA `(.L_x_988) ;  /* 0xffffde4000007947 */ /* 0x000fea000383ffff */
.L_x_940:
        /* <DEDUP_REMOVED lines=12> */
.L_x_942:
[----:B---3--:R-:W-:Y:S01]  /*11ab0*/  IMAD.MOV.U32 R5, RZ, RZ, R86 ;  /* 0x000000ffff057224 */ /* 0x008fe200078e0056 */
[----:B------:R-:W-:Y:S01]  /*11ac0*/  MOV R3, RZ ;  /* 0x000000ff00037202 */ /* 0x000fe20000000f00 */
[----:B------:R-:W-:Y:S01]  /*11ad0*/  IMAD.MOV.U32 R0, RZ, RZ, 0x1f ;  /* 0x0000001fff007424 */ /* 0x000fe200078e00ff */
[----:B------:R-:W-:Y:S02]  /*11ae0*/  MOV R2, 0x11b00 ;  /* 0x00011b0000027802 */ /* 0x000fe40000000f00 */
[----:B-1----:R-:W-:Y:S05]  /*11af0*/  CALL.REL.NOINC `($__internal_19_$__cuda_sm70_shflsync_idx_p) ;  /* 0x0000063000007944 */ /* 0x002fea0003c00000 */
[----:B------:R-:W-:Y:S01]  /*11b00*/  MOV R9, R0 ;  /* 0x0000000000097202 */ /* 0x000fe20000000f00 */
[----:B------:R-:W-:Y:S05]  /*11b10*/  BRA `(.L_x_990) ;  /* 0xffffe06000007947 */ /* 0x000fea000383ffff */
.L_x_943:
[----:B---3--:R-:W-:Y:S01]  /*11b20*/  IMAD.MOV.U32 R5, RZ, RZ, R86 ;  /* 0x000000ffff057224 */ /* 0x008fe200078e0056 */
[----:B------:R-:W-:Y:S01]  /*11b30*/  MOV R3, 0x1 ;  /* 0x0000000100037802 */ /* 0x000fe20000000f00 */
[----:B------:R-:W-:Y:S01]  /*11b40*/  IMAD.MOV.U32 R0, RZ, RZ, 0x1f ;  /* 0x0000001fff007424 */ /* 0x000fe200078e00ff */
[----:B------:R-:W-:Y:S02]  /*11b50*/  MOV R2, 0x11b70 ;  /* 0x00011b7000027802 */ /* 0x000fe40000000f00 */
[----:B-12-4-:R-:W-:Y:S05]  /*11b60*/  CALL.REL.NOINC `($__internal_19_$__cuda_sm70_shflsync_idx_p) ;  /* 0x000005c000007944 */ /* 0x016fea0003c00000 */
[----:B------:R-:W-:Y:S01]  /*11b70*/  MOV R8, R0 ;  /* 0x0000000000087202 */ /* 0x000fe20000000f00 */
[----:B------:R-:W-:Y:S05]  /*11b80*/  BRA `(.L_x_991) ;  /* 0xffffe01000007947 */ /* 0x000fea000383ffff */
.L_x_944:
[----:B------:R-:W-:Y:S02]  /*11b90*/  MOV R2, 0x1 ;  /* 0x0000000100027802 */ /* 0x000fe40000000f00 */
[----:B------:R-:W-:-:S02]  /*11ba0*/  MOV R3, 0x11bc0 ;  /* 0x00011bc000037802 */ /* 0x000fc40000000f00 */
[----:B--234-:R-:W-:Y:S05]  /*11bb0*/  CALL.REL.NOINC `($__internal_20_$__cuda_sm70_shflsync_up_p) ;  /* 0x000005c000007944 */ /* 0x01cfea0003c00000 */
[----:B------:R-:W-:Y:S05]  /*11bc0*/  BRA `(.L_x_992) ;  /* 0xffffe0f000007947 */ /* 0x000fea000383ffff */
.L_x_945:
[----:B------:R-:W-:Y:S02]  /*11bd0*/  MOV R2, 0x2 ;  /* 0x0000000200027802 */ /* 0x000fe40000000f00 */
[----:B------:R-:W-:-:S02]  /*11be0*/  MOV R3, 0x11c00 ;  /* 0x00011c0000037802 */ /* 0x000fc40000000f00 */
[----:B--2-4-:R-:W-:Y:S05]  /*11bf0*/  CALL.REL.NOINC `($__internal_20_$__cuda_sm70_shflsync_up_p) ;  /* 0x0000058000007944 */ /* 0x014fea0003c00000 */
[----:B------:R-:W-:Y:S01]  /*11c00*/  SEL R3, R4, RZ, P1 ;  /* 0x000000ff04037207 */ /* 0x000fe20000800000 */
[----:B------:R-:W-:-:S04]  /*11c10*/  IMAD.MOV.U32 R2, RZ, RZ, 0x4 ;  /* 0x00000004ff027424 */ /* 0x000fc800078e00ff */
[----:B------:R-:W-:Y:S01]  /*11c20*/  IMAD.IADD R0, R0, 0x1, R3 ;  /* 0x0000000100007824 */ /* 0x000fe200078e0203 */
[----:B------:R-:W-:Y:S02]  /*11c30*/  MOV R3, 0x11c50 ;  /* 0x00011c5000037802 */ /* 0x000fe40000000f00 */
        /* <DEDUP_REMOVED lines=19> */
.L_x_949:
[----:B------:R-:W-:Y:S02]  /*11d70*/  MOV R2, 0x1 ;  /* 0x0000000100027802 */ /* 0x000fe40000000f00 */
[----:B------:R-:W-:Y:S02]  /*11d80*/  MOV R3, 0x11da0 ;  /* 0x00011da000037802 */ /* 0x000fe40000000f00 */
[----:B------:R-:W-:Y:S05]  /*11d90*/  CALL.REL.NOINC `($__internal_20_$__cuda_sm70_shflsync_up_p) ;  /* 0x000003e000007944 */ /* 0x000fea0003c00000 */
[----:B------:R-:W-:Y:S01]  /*11da0*/  MOV R2, R4 ;  /* 0x0000000400027202 */ /* 0x000fe20000000f00 */
[----:B------:R-:W-:Y:S05]  /*11db0*/  BRA `(.L_x_994) ;  /* 0xffffe15000007947 */ /* 0x000fea000383ffff */
.L_x_950:
[----:B------:R-:W-:Y:S02]  /*11dc0*/  MOV R2, 0x2 ;  /* 0x0000000200027802 */ /* 0x000fe40000000f00 */
        /* <DEDUP_REMOVED lines=25> */
.L_x_952:
[----:B------:R-:W-:Y:S02]  /*11f60*/  SEL R0, RZ, 0x1, P0 ;  /* 0x00000001ff007807 */ /* 0x000fe40000000000 */
[----:B------:R-:W-:Y:S02]  /*11f70*/  MOV R2, 0x11f90 ;  /* 0x00011f9000027802 */ /* 0x000fe40000000f00 */
[----:B-1----:R-:W-:Y:S05]  /*11f80*/  CALL.REL.NOINC `($__internal_21_$__cuda_sm70_votesync_ballot) ;  /* 0x0000026000007944 */ /* 0x002fea0003c00000 */
[----:B------:R-:W-:Y:S01]  /*11f90*/  MOV R12, R0 ;  /* 0x00000000000c7202 */ /* 0x000fe20000000f00 */
[----:B------:R-:W-:Y:S05]  /*11fa0*/  BRA `(.L_x_996) ;  /* 0xffffe0f000007947 */ /* 0x000fea000383ffff */
.L_x_953:
[----:B------:R-:W-:Y:S01]  /*11fb0*/  IMAD.MOV.U32 R5, RZ, RZ, R6 ;  /* 0x000000ffff057224 */ /* 0x000fe200078e0006 */
[----:B------:R-:W-:Y:S01]  /*11fc0*/  MOV R3, R8 ;  /* 0x0000000800037202 */ /* 0x000fe20000000f00 */
[----:B------:R-:W-:Y:S01]  /*11fd0*/  IMAD.MOV.U32 R0, RZ, RZ, 0x1f ;  /* 0x0000001fff007424 */ /* 0x000fe200078e00ff */
[----:B------:R-:W-:Y:S02]  /*11fe0*/  MOV R2, 0x12000 ;  /* 0x0001200000027802 */ /* 0x000fe40000000f00 */
[----:B-1----:R-:W-:Y:S05]  /*11ff0*/  CALL.REL.NOINC `($__internal_19_$__cuda_sm70_shflsync_idx_p) ;  /* 0x0000013000007944 */ /* 0x002fea0003c00000 */
[----:B------:R-:W-:Y:S01]  /*12000*/  IMAD.MOV.U32 R10, RZ, RZ, R0 ;  /* 0x000000ffff0a7224 */ /* 0x000fe200078e0000 */
[----:B------:R-:W-:Y:S01]  /*12010*/  MOV R3, R8 ;  /* 0x0000000800037202 */ /* 0x000fe20000000f00 */
[----:B------:R-:W-:Y:S01]  /*12020*/  IMAD.MOV.U32 R5, RZ, RZ, R7 ;  /* 0x000000ffff057224 */ /* 0x000fe200078e0007 */
[----:B------:R-:W-:Y:S02]  /*12030*/  MOV R0, 0x1f ;  /* 0x0000001f00007802 */ /* 0x000fe40000000f00 */
[----:B------:R-:W-:-:S02]  /*12040*/  MOV R2, 0x12060 ;  /* 0x0001206000027802 */ /* 0x000fc40000000f00 */
[----:B------:R-:W-:Y:S05]  /*12050*/  CALL.REL.NOINC `($__internal_19_$__cuda_sm70_shflsync_idx_p) ;  /* 0x000000d000007944 */ /* 0x000fea0003c00000 */
[----:B------:R-:W-:Y:S01]  /*12060*/  MOV R7, R0 ;  /* 0x0000000000077202 */ /* 0x000fe20000000f00 */
[----:B------:R-:W-:Y:S05]  /*12070*/  BRA `(.L_x_997) ;  /* 0xffffe07000007947 */ /* 0x000fea000383ffff */
.L_x_956:
[----:B------:R-:W-:Y:S01]  /*12080*/  IMAD.MOV.U32 R5, RZ, RZ, R4 ;  /* 0x000000ffff057224 */ /* 0x000fe200078e0004 */
[----:B------:R-:W-:-:S02]  /*12090*/  MOV R0, 0x1f ;  /* 0x0000001f00007802 */ /* 0x000fc40000000f00 */
[----:B------:R-:W-:Y:S02]  /*120a0*/  MOV R2, 0x120c0 ;  /* 0x000120c000027802 */ /* 0x000fe40000000f00 */
[----:B-1234-:R-:W-:Y:S05]  /*120b0*/  CALL.REL.NOINC `($__internal_19_$__cuda_sm70_shflsync_idx_p) ;  /* 0x0000007000007944 */ /* 0x01efea0003c00000 */
[----:B------:R-:W-:Y:S01]  /*120c0*/  MOV R13, R0 ;  /* 0x00000000000d7202 */ /* 0x000fe20000000f00 */
[----:B------:R-:W-:Y:S05]  /*120d0*/  BRA `(.L_x_955) ;  /* 0xffffe07000007947 */ /* 0x000fea000383ffff */
        .weak           $__internal_18_$__cuda_sm70_shflsync_bfly_p
        .type           $__internal_18_$__cuda_sm70_shflsync_bfly_p,@function
        .size           $__internal_18_$__cuda_sm70_shflsync_bfly_p,($__internal_19_$__cuda_sm70_shflsync_idx_p - $__internal_18_$__cuda_sm70_shflsync_bfly_p)
$__internal_18_$__cuda_sm70_shflsync_bfly_p:
[----:B------:R-:W-:Y:S04]  /*120e0*/  WARPSYNC R6 ;  /* 0x0000000600007348 */ /* 0x000fe80003800000 */
[----:B------:R1:W2:Y:S02]  /*120f0*/  SHFL.BFLY PT, R5, R2, R5, R7 ;  /* 0x0c00000502057389 */ /* 0x0002a400000e0007 */
[----:B-1----:R-:W-:Y:S02]  /*12100*/  MOV R2, R3 ;  /* 0x0000000300027202 */ /* 0x002fe40000000f00 */
[----:B------:R-:W-:-:S04]  /*12110*/  MOV R3, 0x0 ;  /* 0x0000000000037802 */ /* 0x000fc80000000f00 */
[----:B--2---:R-:W-:Y:S05]  /*12120*/  RET.REL.NODEC R2 `(_ZN7cutlass13device_kernelIN5flash19enable_sm80_to_sm89INS1_16FlashAttnFwdSm80INS1_25CollectiveMainloopFwdSm80ILi8ELi1ELb0EN4cute5tupleIJNS5_1CILi128EEENS7_ILi64EEENS7_ILi192EEEEEELi192ENS_10bfloat16_tEfNS_4arch4Sm80ELb1ELb0ELb1ELb1ELb0ELb0ELb1ELb1EEENS1_21CollectiveEpilogueFwdINS6_IJS8_SA_S9_EEENS6_IJNS7_ILi1EEESI_SI_EEESC_SE_Li256ELb1ELb1ELb1ELb0EEENS1_36VarlenDynamicPersistentTileSchedulerILi128ELi64ELi256ELi256ELb1ELb1ELb0ELb1ELb1ELb1EEEEEEEEEvNT_6ParamsE) ;  /* 0xfffeded002007950 */ /* 0x004fea0003c3ffff */
        .weak           $__internal_19_$__cuda_sm70_shflsync_idx_p
        .type           $__internal_19_$__cuda_sm70_shflsync_idx_p,@function
        .size           $__internal_19_$__cuda_sm70_shflsync_idx_p,($__internal_20_$__cuda_sm70_shflsync_up_p - $__internal_19_$__cuda_sm70_shflsync_idx_p)
$__internal_19_$__cuda_sm70_shflsync_idx_p:
[----:B------:R-:W-:-:S04]  /*12130*/  MOV R87, 0xffffffff ;  /* 0xffffffff00577802 */ /* 0x000fc80000000f00 */
[----:B------:R-:W-:Y:S04]  /*12140*/  WARPSYNC R87 ;  /* 0x0000005700007348 */ /* 0x000fe80003800000 */
[----:B------:R1:W2:Y:S02]  /*12150*/  SHFL.IDX PT, R0, R5, R3, R0 ;  /* 0x0000000305007389 */ /* 0x0002a400000e0000 */
[----:B-1----:R-:W-:-:S04]  /*12160*/  MOV R3, 0x0 ;  /* 0x0000000000037802 */ /* 0x002fc80000000f00 */
[----:B--2---:R-:W-:Y:S05]  /*12170*/  RET.REL.NODEC R2 `(_ZN7cutlass13device_kernelIN5flash19enable_sm80_to_sm89INS1_16FlashAttnFwdSm80INS1_25CollectiveMainloopFwdSm80ILi8ELi1ELb0EN4cute5tupleIJNS5_1CILi128EEENS7_ILi64EEENS7_ILi192EEEEEELi192ENS_10bfloat16_tEfNS_4arch4Sm80ELb1ELb0ELb1ELb1ELb0ELb0ELb1ELb1EEENS1_21CollectiveEpilogueFwdINS6_IJS8_SA_S9_EEENS6_IJNS7_ILi1EEESI_SI_EEESC_SE_Li256ELb1ELb1ELb1ELb0EEENS1_36VarlenDynamicPersistentTileSchedulerILi128ELi64ELi256ELi256ELb1ELb1ELb0ELb1ELb1ELb1EEEEEEEEEvNT_6ParamsE) ;  /* 0xfffede8002007950 */ /* 0x004fea0003c3ffff */
        .weak           $__internal_20_$__cuda_sm70_shflsync_up_p
        .type           $__internal_20_$__cuda_sm70_shflsync_up_p,@function
        .size           $__internal_20_$__cuda_sm70_shflsync_up_p,($__internal_21_$__cuda_sm70_votesync_ballot - $__internal_20_$__cuda_sm70_shflsync_up_p)
$__internal_20_$__cuda_sm70_shflsync_up_p:
[----:B------:R-:W-:Y:S02]  /*12180*/  IMAD.MOV.U32 R4, RZ, RZ, RZ ;  /* 0x000000ffff047224 */ /* 0x000fe400078e00ff */
[----:B------:R-:W-:-:S04]  /*12190*/  IMAD.MOV.U32 R10, RZ, RZ, -0x1 ;  /* 0xffffffffff0a7424 */ /* 0x000fc800078e00ff */
[----:B------:R-:W-:Y:S04]  /*121a0*/  WARPSYNC R10 ;  /* 0x0000000a00007348 */ /* 0x000fe80003800000 */
[----:B------:R1:W2:Y:S02]  /*121b0*/  SHFL.UP PT, R4, R0, R2, R4 ;  /* 0x0400000200047389 */ /* 0x0002a400000e0004 */
[----:B-1----:R-:W-:Y:S02]  /*121c0*/  MOV R2, R3 ;  /* 0x0000000300027202 */ /* 0x002fe40000000f00 */
[----:B------:R-:W-:-:S04]  /*121d0*/  MOV R3, 0x0 ;  /* 0x0000000000037802 */ /* 0x000fc80000000f00 */
[----:B--2---:R-:W-:Y:S05]  /*121e0*/  RET.REL.NODEC R2 `(_ZN7cutlass13device_kernelIN5flash19enable_sm80_to_sm89INS1_16FlashAttnFwdSm80INS1_25CollectiveMainloopFwdSm80ILi8ELi1ELb0EN4cute5tupleIJNS5_1CILi128EEENS7_ILi64EEENS7_ILi192EEEEEELi192ENS_10bfloat16_tEfNS_4arch4Sm80ELb1ELb0ELb1ELb1ELb0ELb0ELb1ELb1EEENS1_21CollectiveEpilogueFwdINS6_IJS8_SA_S9_EEENS6_IJNS7_ILi1EEESI_SI_EEESC_SE_Li256ELb1ELb1ELb1ELb0EEENS1_36VarlenDynamicPersistentTileSchedulerILi128ELi64ELi256ELi256ELb1ELb1ELb0ELb1ELb1ELb1EEEEEEEEEvNT_6ParamsE) ;  /* 0xfffede1002007950 */ /* 0x004fea0003c3ffff */
        .weak           $__internal_21_$__cuda_sm70_votesync_ballot
        .type           $__internal_21_$__cuda_sm70_votesync_ballot,@function
        .size           $__internal_21_$__cuda_sm70_votesync_ballot,(.L_x_4944 - $__internal_21_$__cuda_sm70_votesync_ballot)
$__internal_21_$__cuda_sm70_votesync_ballot:
[----:B------:R-:W-:Y:S01]  /*121f0*/  ISETP.NE.U32.AND P0, PT, R0, 0x1, PT ;  /* 0x000000010000780c */ /* 0x000fe20003f05070 */
[----:B------:R-:W-:-:S04]  /*12200*/  IMAD.MOV.U32 R3, RZ, RZ, -0x1 ;  /* 0xffffffffff037424 */ /* 0x000fc800078e00ff */
[----:B------:R-:W-:Y:S08]  /*12210*/  WARPSYNC R3 ;  /* 0x0000000300007348 */ /* 0x000ff00003800000 */
[----:B------:R-:W-:-:S04]  /*12220*/  VOTE.ANY R0, PT, !P0 ;  /* 0x0000000000007806 */ /* 0x000fc800040e0100 */
[----:B------:R-:W-:Y:S01]  /*12230*/  LOP3.LUT R0, R0, R3, RZ, 0xc0, !PT ;  /* 0x0000000300007212 */ /* 0x000fe200078ec0ff */
[----:B------:R-:W-:-:S04]  /*12240*/  IMAD.MOV.U32 R3, RZ, RZ, 0x0 ;  /* 0x00000000ff037424 */ /* 0x000fc800078e00ff */
[----:B------:R-:W-:Y:S05]  /*12250*/  RET.REL.NODEC R2 `(_ZN7cutlass13device_kernelIN5flash19enable_sm80_to_sm89INS1_16FlashAttnFwdSm80INS1_25CollectiveMainloopFwdSm80ILi8ELi1ELb0EN4cute5tupleIJNS5_1CILi128EEENS7_ILi64EEENS7_ILi192EEEEEELi192ENS_10bfloat16_tEfNS_4arch4Sm80ELb1ELb0ELb1ELb1ELb0ELb0ELb1ELb1EEENS1_21CollectiveEpilogueFwdINS6_IJS8_SA_S9_EEENS6_IJNS7_ILi1EEESI_SI_EEESC_SE_Li256ELb1ELb1ELb1ELb0EEENS1_36VarlenDynamicPersistentTileSchedulerILi128ELi64ELi256ELi256ELb1ELb1ELb0ELb1ELb1ELb1EEEEEEEEEvNT_6ParamsE) ;  /* 0xfffedda002007950 */ /* 0x000fea0003c3ffff */
.L_x_998:
        /* <DEDUP_REMOVED lines=10> */
.L_x_4944:


//--------------------- .text._ZN7cutlass13device_kernelIN5flash19enable_sm80_to_sm89INS1_16FlashAttnFwdSm80INS1_25CollectiveMainloopFwdSm80ILi8ELi1ELb0EN4cute5tupleIJNS5_1CILi128EEENS7_ILi64EEENS7_ILi192EEEEEELi192ENS_10bfloat16_tEfNS_4arch4Sm80ELb1ELb0ELb1ELb1ELb0ELb1ELb1ELb1EEENS1_21CollectiveEpilogueFwdINS6_IJS8_SA_S9_EEENS6_IJNS7_ILi1EEESI_SI_EEESC_SE_Li256ELb1ELb1ELb1ELb0EEENS1_36VarlenDynamicPersistentTileSchedulerILi128ELi64ELi256ELi256ELb1ELb1ELb0ELb1ELb1ELb1EEEEEEEEEvNT_6ParamsE --------------------------
	.section	.text._ZN7cutlass13device_kernelIN5flash19enable_sm80_to_sm89INS1_16FlashAttnFwdSm80INS1_25CollectiveMainloopFwdSm80ILi8ELi1ELb0EN4cute5tupleIJNS5_1CILi128EEENS7_ILi64EEENS7_ILi192EEEEEELi192ENS_10bfloat16_tEfNS_4arch4Sm80ELb1ELb0ELb1ELb1ELb0ELb1ELb1ELb1EEENS1_21CollectiveEpilogueFwdINS6_IJS8_SA_S9_EEENS6_IJNS7_ILi1EEESI_SI_EEESC_SE_Li256ELb1ELb1ELb1ELb0EEENS1_36VarlenDynamicPersistentTileSchedulerILi128ELi64ELi256ELi256ELb1ELb1ELb0ELb1ELb1ELb1EEEEEEEEEvNT_6ParamsE,"ax",@progbits
	.sectioninfo	@"SHI_REGISTERS=255"
	.align	128
.text._ZN7cutlass13device_kernelIN5flash19enable_sm80_to_sm89INS1_16FlashAttnFwdSm80INS1_25CollectiveMainloopFwdSm80ILi8ELi1ELb0EN4cute5tupleIJNS5_1CILi128EEENS7_ILi64EEENS7_ILi192EEEEEELi192ENS_10bfloat16_tEfNS_4arch4Sm80ELb1ELb0ELb1ELb1ELb0ELb1ELb1ELb1EEENS1_21CollectiveEpilogueFwdINS6_IJS8_SA_S9_EEENS6_IJNS7_ILi1EEESI_SI_EEESC_SE_Li256ELb1ELb1ELb1ELb0EEENS1_36VarlenDynamicPersistentTileSchedulerILi128ELi64ELi256ELi256ELb1ELb1ELb0ELb1ELb1ELb1EEEEEEEEEvNT_6ParamsE:
        .type           _ZN7cutlass13device_kernelIN5flash19enable_sm80_to_sm89INS1_16FlashAttnFwdSm80INS1_25CollectiveMainloopFwdSm80ILi8ELi1ELb0EN4cute5tupleIJNS5_1CILi128EEENS7_ILi64EEENS7_ILi192EEEEEELi192ENS_10bfloat16_tEfNS_4arch4Sm80ELb1ELb0ELb1ELb1ELb0ELb1ELb1ELb1EEENS1_21CollectiveEpilogueFwdINS6_IJS8_SA_S9_EEENS6_IJNS7_ILi1EEESI_SI_EEESC_SE_Li256ELb1ELb1ELb1ELb0EEENS1_36VarlenDynamicPersistentTileSchedulerILi128ELi64ELi256ELi256ELb1ELb1ELb0ELb1ELb1ELb1EEEEEEEEEvNT_6ParamsE,@function
        .size           _ZN7cutlass13device_kernelIN5flash19enable_sm80_to_sm89INS1_16FlashAttnFwdSm80INS1_25CollectiveMainloopFwdSm80ILi8ELi1ELb0EN4cute5tupleIJNS5_1CILi128EEENS7_ILi64EEENS7_ILi192EEEEEELi192ENS_10bfloat16_tEfNS_4arch4Sm80ELb1ELb0ELb1ELb1ELb0ELb1ELb1ELb1EEENS1_21CollectiveEpilogueFwdINS6_IJS8_SA_S9_EEENS6_IJNS7_ILi1EEESI_SI_EEESC_SE_Li256ELb1ELb1ELb1ELb0EEENS1_36VarlenDynamicPersistentTileSchedulerILi128ELi64ELi256ELi256ELb1ELb1ELb0ELb1ELb1ELb1EEEEEEEEEvNT_6ParamsE,(.L_x_4949 - _ZN7cutlass13device_kernelIN5flash19enable_sm80_to_sm89INS1_16FlashAttnFwdSm80INS1_25CollectiveMainloopFwdSm80ILi8ELi1ELb0EN4cute5tupleIJNS5_1CILi128EEENS7_ILi64EEENS7_ILi192EEEEEELi192ENS_10bfloat16_tEfNS_4arch4Sm80ELb1ELb0ELb1ELb1ELb0ELb1ELb1ELb1EEENS1_21CollectiveEpilogueFwdINS6_IJS8_SA_S9_EEENS6_IJNS7_ILi1EEESI_SI_EEESC_SE_Li256ELb1ELb1ELb1ELb0EEENS1_36VarlenDynamicPersistentTileSchedulerILi128ELi64ELi256ELi256ELb1ELb1ELb0ELb1ELb1ELb1EEEEEEEEEvNT_6ParamsE)
        .other          _ZN7cutlass13device_kernelIN5flash19enable_sm80_to_sm89INS1_16FlashAttnFwdSm80INS1_25CollectiveMainloopFwdSm80ILi8ELi1ELb0EN4cute5tupleIJNS5_1CILi128EEENS7_ILi64EEENS7_ILi192EEEEEELi192ENS_10bfloat16_tEfNS_4arch4Sm80ELb1ELb0ELb1ELb1ELb0ELb1ELb1ELb1EEENS1_21CollectiveEpilogueFwdINS6_IJS8_SA_S9_EEENS6_IJNS7_ILi1EEESI_SI_EEESC_SE_Li256ELb1ELb1ELb1ELb0EEENS1_36VarlenDynamicPersistentTileSchedulerILi128ELi64ELi256ELi256ELb1ELb1ELb0ELb1ELb1ELb1EEEEEEEEEvNT_6ParamsE,@"STO_CUDA_ENTRY STV_DEFAULT"
_ZN7cutlass13device_kernelIN5flash19enable_sm80_to_sm89INS1_16FlashAttnFwdSm80INS1_25CollectiveMainloopFwdSm80ILi8ELi1ELb0EN4cute5tupleIJNS5_1CILi128EEENS7_ILi64EEENS7_ILi192EEEEEELi192ENS_10bfloat16_tEfNS_4arch4Sm80ELb1ELb0ELb1ELb1ELb0ELb1ELb1ELb1EEENS1_21CollectiveEpilogueFwdINS6_IJS8_SA_S9_EEENS6_IJNS7_ILi1EEESI_SI_EEESC_SE_Li256ELb1ELb1ELb1ELb0EEENS1_36VarlenDynamicPersistentTileSchedulerILi128ELi64ELi256ELi256ELb1ELb1ELb0ELb1ELb1ELb1EEEEEEEEEvNT_6ParamsE:
        /* <DEDUP_REMOVED lines=53> */
.L_x_1004:
        /* <DEDUP_REMOVED lines=17> */
.L_x_1173:
        /* <DEDUP_REMOVED lines=16> */
.L_x_1174:
[----:B---3--:R-:W-:-:S05]  /*0560*/  IMAD R0, R0, c[0x0][0x538], RZ ;  /* 0x00014e0000007a24 */ /* 0x008fca00078e02ff */
[----:B------:R-:W-:-:S04]  /*0570*/  IADD3 R7, R0, R7, RZ ;  /* 0x0000000700077210 */ /* 0x000fc80007ffe0ff */
[----:B------:R-:W-:-:S13]  /*0580*/  ISETP.GT.AND P0, PT, R7, UR4, PT ;  /* 0x0000000407007c0c */ /* 0x000fda000bf04270 */
[----:B-12---:R-:W-:Y:S05]  /*0590*/  @!P0 BRA `(.L_x_1004) ;  /* 0xfffffdb000008947 */ /* 0x006fea000383ffff */
.L_x_1000:
[----:B------:R-:W-:-:S05]  /*05a0*/  IADD3 R11, -R0, R7, RZ ;  /* 0x00000007000b7210 */ /* 0x000fca0007ffe1ff */
[----:B------:R-:W-:-:S05]  /*05b0*/  IMAD R0, R4, c[0x0][0x538], R11 ;  /* 0x00014e0004007a24 */ /* 0x000fca00078e020b */
[----:B------:R-:W-:Y:S01]  /*05c0*/  ISETP.GT.AND P0, PT, R0, UR4, PT ;  /* 0x0000000400007c0c */ /* 0x000fe2000bf04270 */
[----:B------:R-:W-:-:S12]  /*05d0*/  BRA.DIV ~URZ, `(.L_x_1005) ;  /* 0x0001ce627f007947 */ /* 0x000fd8000b800000 */
[----:B------:R-:W-:-:S04]  /*05e0*/  VOTE.ANY R7, PT, !P0 ;  /* 0x0000000000077806 */ /* 0x000fc800040e0100 */
.L_x_1175:
[----:B------:R-:W1:Y:S02]  /*05f0*/  POPC R0, R7 ;  /* 0x0000000700007309 */ /* 0x000e640000000000 */
[----:B-12---:R-:W-:Y:S01]  /*0600*/  IADD3 R251, R0, R6, RZ ;  /* 0x0000000600fb7210 */ /* 0x006fe20007ffe0ff */
[----:B------:R-:W-:Y:S05]  /*0610*/  BRA.DIV ~URZ, `(.L_x_1006) ;  /* 0x0001ce727f007947 */ /* 0x000fea000b800000 */
[----:B------:R1:W2:Y:S01]  /*0620*/  SHFL.IDX PT, R12, R10, R0, 0x1f ;  /* 0x00001f000a0c7589 */ /* 0x0002a200000e0000 */
[----:B------:R-:W-:-:S03]  /*0630*/  MOV R6, RZ ;  /* 0x000000ff00067202 */ /* 0x000fc60000000f00 */
[----:B------:R1:W3:Y:S04]  /*0640*/  SHFL.IDX PT, R10, R8, R0, 0x1f ;  /* 0x00001f00080a7589 */ /* 0x0002e800000e0000 */
.L_x_1176:
[----:B------:R-:W-:Y:S01]  /*0650*/  ISETP.NE.AND P0, PT, R7, RZ, PT ;  /* 0x000000ff0700720c */ /* 0x000fe20003f05270 */
[----:B------:R-:W-:-:S12]  /*0660*/  BSSY B0, `(.L_x_1007) ;  /* 0x0000005000007945 */ /* 0x000fd80003800000 */
[----:B------:R-:W-:Y:S05]  /*0670*/  @!P0 BRA `(.L_x_1008) ;  /* 0x0000003000008947 */ /* 0x000fea0003800000 */
[----:B------:R-:W-:Y:S01]  /*0680*/  IADD3 R5, R0, -0x1, RZ ;  /* 0xffffffff00057810 */ /* 0x000fe20007ffe0ff */
[----:B------:R-:W-:Y:S05]  /*0690*/  BRA.DIV ~URZ, `(.L_x_1009) ;  /* 0x0001ced27f007947 */ /* 0x000fea000b800000 */
[----:B------:R4:W1:Y:S02]  /*06a0*/  SHFL.IDX PT, R6, R4, R5, 0x1f ;  /* 0x00001f0504067589 */ /* 0x00086400000e0000 */
.L_x_1008:
[----:B------:R-:W-:Y:S05]  /*06b0*/  BSYNC B0 ;  /* 0x0000000000007941 */ /* 0x000fea0003800000 */
.L_x_1007:
[----:B---3--:R-:W-:Y:S01]  /*06c0*/  ISETP.NE.AND P0, PT, R10, 0x1, PT ;  /* 0x000000010a00780c */ /* 0x008fe20003f05270 */
[----:B-1----:R-:W-:Y:S01]  /*06d0*/  IMAD R248, R6, c[0x0][0x538], R11 ;  /* 0x00014e0006f87a24 */ /* 0x002fe200078e020b */
[----:B------:R-:W-:Y:S04]  /*06e0*/  BSSY B0, `(.L_x_1010) ;  /* 0x0000085000007945 */ /* 0x000fe80003800000 */
[----:B------:R-:W-:-:S07]  /*06f0*/  IADD3 R9, -R248, UR4, RZ ;  /* 0x00000004f8097c10 */ /* 0x000fce000fffe1ff */
[----:B------:R-:W-:Y:S05]  /*0700*/  @!P0 BRA `(.L_x_1011) ;  /* 0x000003e000008947 */ /* 0x000fea0003800000 */
[-C--:B--2---:R-:W-:Y:S02]  /*0710*/  IABS R0, R12.reuse ;  /* 0x0000000c00007213 */ /* 0x084fe40000000000 */
[----:B------:R-:W-:-:S03]  /*0720*/  IABS R6, R12 ;  /* 0x0000000c00067213 */ /* 0x000fc60000000000 */
[----:B----4-:R-:W-:Y:S01]  /*0730*/  IMAD.MOV.U32 R5, RZ, RZ, R0 ;  /* 0x000000ffff057224 */ /* 0x010fe200078e0000 */
        /* <DEDUP_REMOVED lines=59> */
.L_x_1011:
[----:B------:R-:W-:-:S04]  /*0af0*/  IMAD.MOV.U32 R2, RZ, RZ, 0x4 ;  /* 0x00000004ff027424 */ /* 0x000fc800078e00ff */
[----:B------:R-:W-:-:S05]  /*0b00*/  IMAD.WIDE R2, R251, R2, c[0x0][0x590] ;  /* 0x00016400fb027625 */ /* 0x000fca00078e0202 */
        /* <DEDUP_REMOVED lines=12> */
[----:B----4-:R-:W-:Y:S01]  /*0bd0*/  IMAD R4, R2, R6, RZ ;  /* 0x0000000602047224 */ /* 0x010fe200078e02ff */
        /* <DEDUP_REMOVED lines=53> */
.L_x_1012:
[----:B------:R-:W-:Y:S05]  /*0f30*/  BSYNC B0 ;  /* 0x0000000000007941 */ /* 0x000fea0003800000 */
.L_x_1010:
[----:B------:R-:W-:-:S04]  /*0f40*/  LOP3.LUT R0, RZ, R0, RZ, 0x33, !PT ;  /* 0x00000000ff007212 */ /* 0x000fc800078e33ff */
[----:B------:R-:W-:Y:S01]  /*0f50*/  IADD3 R249, R0, R12, RZ ;  /* 0x0000000c00f97210 */ /* 0x000fe20007ffe0ff */
[----:B------:R-:W-:Y:S05]  /*0f60*/  BRA `(.L_x_1013) ;  /* 0x0000004000007947 */ /* 0x000fea0003800000 */
.L_x_1001:
[----:B--2---:R-:W-:Y:S01]  /*0f70*/  IMAD.MOV.U32 R249, RZ, RZ, RZ ;  /* 0x000000fffff97224 */ /* 0x004fe200078e00ff */
[----:B------:R-:W-:Y:S01]  /*0f80*/  MOV R250, RZ ;  /* 0x000000ff00fa7202 */ /* 0x000fe20000000f00 */
[----:B------:R-:W-:Y:S01]  /*0f90*/  IMAD.U32 R248, RZ, RZ, UR4 ;  /* 0x00000004fff87e24 */ /* 0x000fe2000f8e00ff */
[----:B------:R-:W-:Y:S02]  /*0fa0*/  MOV R251, c[0x0][0x53c] ;  /* 0x00014f0000fb7a02 */ /* 0x000fe40000000f00 */
.L_x_1013:
[----:B------:R-:W-:Y:S01]  /*0fb0*/  ISETP.NE.AND P0, PT, R13, RZ, PT ;  /* 0x000000ff0d00720c */ /* 0x000fe20003f05270 */
[----:B------:R-:W-:-:S12]  /*0fc0*/  WARPSYNC 0xffffffff ;  /* 0xffffffff00007948 */ /* 0x000fd80003800000 */
[----:B------:R1:W-:Y:S04]  /*0fd0*/  @!P0 STS.128 [0x18100], R248 ;  /* 0x018100f8ff008388 */ /* 0x0003e80000000c00 */
[----:B------:R-:W-:Y:S06]  /*0fe0*/  BAR.ARV 0x5, 0x100 ;  /* 0x0144000000007b1d */ /* 0x000fec0000002000 */
.L_x_999:
[----:B-12---:R-:W-:-:S13]  /*0ff0*/  ISETP.GE.AND P0, PT, R251, c[0x0][0x53c], PT ;  /* 0x00014f00fb007a0c */ /* 0x006fda0003f06270 */
[----:B------:R-:W-:Y:S05]  /*1000*/  @P0 EXIT ;  /* 0x000000000000094d */ /* 0x000fea0003800000 */
[----:B------:R-:W1:Y:S02]  /*1010*/  S2R R18, SR_TID.X ;  /* 0x0000000000127919 */ /* 0x000e640000002100 */
[----:B-1----:R-:W-:-:S04]  /*1020*/  SHF.R.S32.HI R13, RZ, 0x1f, R18 ;  /* 0x0000001fff0d7819 */ /* 0x002fc80000011412 */
[CC--:B------:R-:W-:Y:S02]  /*1030*/  LEA.HI R0, R13.reuse, R18.reuse, RZ, 0x4 ;  /* 0x000000120d007211 */ /* 0x0c0fe400078f20ff */
[-C--:B------:R-:W-:Y:S02]  /*1040*/  LEA.HI R10, R13, R18.reuse, RZ, 0x3 ;  /* 0x000000120d0a7211 */ /* 0x080fe400078f18ff */
[----:B------:R-:W-:Y:S02]  /*1050*/  LOP3.LUT R2, R0, 0xfffffff0, RZ, 0xc0, !PT ;  /* 0xfffffff000027812 */ /* 0x000fe400078ec0ff */
[----:B------:R-:W-:Y:S02]  /*1060*/  SHF.R.S32.HI R19, RZ, 0x3, R10 ;  /* 0x00000003ff137819 */ /* 0x000fe4000001140a */
[----:B------:R-:W-:Y:S01]  /*1070*/  LOP3.LUT R3, R10, 0xfffffff8, RZ, 0xc0, !PT ;  /* 0xfffffff80a037812 */ /* 0x000fe200078ec0ff */
[C---:B------:R-:W-:Y:S01]  /*1080*/  IMAD.IADD R2, R18.reuse, 0x1, -R2 ;  /* 0x0000000112027824 */ /* 0x040fe200078e0a02 */
[----:B------:R-:W-:Y:S01]  /*1090*/  SHF.R.S32.HI R4, RZ, 0x4, R0 ;  /* 0x00000004ff047819 */ /* 0x000fe20000011400 */
[----:B------:R-:W-:Y:S01]  /*10a0*/  IMAD.SHL.U32 R5, R19, 0x40, RZ ;  /* 0x0000004013057824 */ /* 0x000fe200078e00ff */
[----:B------:R-:W-:Y:S01]  /*10b0*/  LEA.HI R14, R13, R18, RZ, 0x2 ;  /* 0x000000120d0e7211 */ /* 0x000fe200078f10ff */
[----:B------:R-:W-:Y:S01]  /*10c0*/  IMAD.IADD R9, R18, 0x1, -R3 ;  /* 0x0000000112097824 */ /* 0x000fe200078e0a03 */
[----:B------:R-:W-:-:S02]  /*10d0*/  LEA.HI R0, R0, R4, RZ, 0x1 ;  /* 0x0000000400007211 */ /* 0x000fc400078f08ff */
[----:B------:R-:W-:Y:S01]  /*10e0*/  SHF.R.S32.HI R6, RZ, 0x1f, R2 ;  /* 0x0000001fff067819 */ /* 0x000fe20000011402 */
[C---:B------:R-:W-:Y:S01]  /*10f0*/  IMAD.SHL.U32 R242, R9.reuse, 0x8, RZ ;  /* 0x0000000809f27824 */ /* 0x040fe200078e00ff */
[----:B------:R-:W-:Y:S01]  /*1100*/  LOP3.LUT R3, R0, 0xfffffffe, RZ, 0xc0, !PT ;  /* 0xfffffffe00037812 */ /* 0x000fe200078ec0ff */
[----:B------:R-:W-:Y:S01]  /*1110*/  IMAD.SHL.U32 R8, R9, 0x40, RZ ;  /* 0x0000004009087824 */ /* 0x000fe200078e00ff */
[----:B------:R-:W-:Y:S02]  /*1120*/  LOP3.LUT R0, R5, 0x1c0, RZ, 0xc0, !PT ;  /* 0x000001c005007812 */ /* 0x000fe400078ec0ff */
[----:B------:R-:W-:Y:S01]  /*1130*/  LEA.HI R11, R6, R2, RZ, 0x3 ;  /* 0x00000002060b7211 */ /* 0x000fe200078f18ff */
[----:B------:R-:W-:Y:S01]  /*1140*/  IMAD.IADD R12, R4, 0x1, -R3 ;  /* 0x00000001040c7824 */ /* 0x000fe200078e0a03 */
[----:B------:R-:W-:Y:S02]  /*1150*/  SHF.R.U32.HI R7, RZ, 0x3, R0 ;  /* 0x00000003ff077819 */ /* 0x000fe40000011600 */
[----:B------:R-:W-:-:S02]  /*1160*/  LOP3.LUT R6, R0, 0x38, R242, 0xf8, !PT ;  /* 0x0000003800067812 */ /* 0x000fc400078ef8f2 */
[----:B------:R-:W-:Y:S02]  /*1170*/  LOP3.LUT R5, R11, 0xfffffff8, RZ, 0xc0, !PT ;  /* 0xfffffff80b057812 */ /* 0x000fe400078ec0ff */
[----:B------:R-:W-:Y:S02]  /*1180*/  LOP3.LUT R0, R8, 0x1c0, RZ, 0xc0, !PT ;  /* 0x000001c008007812 */ /* 0x000fe400078ec0ff */
[----:B------:R-:W-:Y:S01]  /*1190*/  LOP3.LUT R8, R6, R7, RZ, 0x3c, !PT ;  /* 0x0000000706087212 */ /* 0x000fe200078e3cff */
[----:B------:R-:W-:Y:S01]  /*11a0*/  IMAD.IADD R6, R2, 0x1, -R5 ;  /* 0x0000000102067824 */ /* 0x000fe200078e0a05 */
[----:B------:R-:W-:Y:S02]  /*11b0*/  LOP3.LUT R2, R0, 0x8, R10, 0xf8, !PT ;  /* 0x0000000800027812 */ /* 0x000fe400078ef80a */
[----:B------:R-:W-:Y:S02]  /*11c0*/  SHF.R.U32.HI R0, RZ, 0x3, R0 ;  /* 0x00000003ff007819 */ /* 0x000fe40000011600 */
[----:B------:R-:W-:-:S02]  /*11d0*/  LEA.HI R3, R13, R18, RZ, 0x5 ;  /* 0x000000120d037211 */ /* 0x000fc400078f28ff */
[--C-:B------:R-:W-:Y:S02]  /*11e0*/  SHF.R.S32.HI R239, RZ, 0x2, R14.reuse ;  /* 0x00000002ffef7819 */ /* 0x100fe4000001140e */
[----:B------:R-:W-:Y:S02]  /*11f0*/  SHF.R.S32.HI R4, RZ, 0x1f, R14 ;  /* 0x0000001fff047819 */ /* 0x000fe4000001140e */
[----:B------:R-:W-:Y:S02]  /*1200*/  LOP3.LUT R15, R2, R0, RZ, 0x3c, !PT ;  /* 0x00000000020f7212 */ /* 0x000fe400078e3cff */
[----:B------:R-:W-:Y:S02]  /*1210*/  LOP3.LUT R0, R3, 0xffffffe0, RZ, 0xc0, !PT ;  /* 0xffffffe003007812 */ /* 0x000fe400078ec0ff */
[--C-:B------:R-:W-:Y:S02]  /*1220*/  SHF.R.S32.HI R7, RZ, 0x5, R3.reuse ;  /* 0x00000005ff077819 */ /* 0x100fe40000011403 */
[----:B------:R-:W-:Y:S01]  /*1230*/  LEA.HI R2, R4, R239, RZ, 0x3 ;  /* 0x000000ef04027211 */ /* 0x000fe200078f18ff */
[----:B------:R-:W-:Y:S01]  /*1240*/  IMAD.IADD R17, R18, 0x1, -R0 ;  /* 0x0000000112117824 */ /* 0x000fe200078e0a00 */
[----:B------:R-:W-:-:S02]  /*1250*/  SHF.R.S32.HI R3, RZ, 0x1f, R3 ;  /* 0x0000001fff037819 */ /* 0x000fc40000011403 */
[----:B------:R-:W-:Y:S01]  /*1260*/  LEA.HI R4, R13, R18, RZ, 0x6 ;  /* 0x000000120d047211 */ /* 0x000fe200078f30ff */
[----:B------:R-:W-:Y:S01]  /*1270*/  IMAD.MOV.U32 R13, RZ, RZ, 0x20 ;  /* 0x00000020ff0d7424 */ /* 0x000fe200078e00ff */
[----:B------:R-:W-:Y:S02]  /*1280*/  LOP3.LUT R2, R2, 0xfffffff8, RZ, 0xc0, !PT ;  /* 0xfffffff802027812 */ /* 0x000fe400078ec0ff */
[----:B------:R-:W-:Y:S01]  /*1290*/  LEA.HI R0, R3, R7, RZ, 0x3 ;  /* 0x0000000703007211 */ /* 0x000fe200078f18ff */
[----:B------:R-:W-:Y:S01]  /*12a0*/  IMAD.SHL.U32 R4, R4, 0x8, RZ ;  /* 0x0000000804047824 */ /* 0x000fe200078e00ff */
[----:B------:R-:W-:Y:S01]  /*12b0*/  SHF.R.S32.HI R10, RZ, 0x1f, R17 ;  /* 0x0000001fff0a7819 */ /* 0x000fe20000011411 */
[----:B------:R-:W-:Y:S01]  /*12c0*/  IMAD.IADD R3, R239, 0x1, -R2 ;  /* 0x00000001ef037824 */ /* 0x000fe200078e0a02 */
[----:B------:R-:W-:Y:S02]  /*12d0*/  LOP3.LUT R0, R0, 0xffffff8, RZ, 0xc0, !PT ;  /* 0x0ffffff800007812 */ /* 0x000fe400078ec0ff */
[----:B------:R-:W-:-:S02]  /*12e0*/  LEA.HI R10, R10, R17, RZ, 0x2 ;  /* 0x000000110a0a7211 */ /* 0x000fc400078f10ff */
[----:B------:R-:W-:Y:S01]  /*12f0*/  LOP3.LUT R212, R8, 0x7ffffe00, R4, 0xf8, !PT ;  /* 0x7ffffe0008d47812 */ /* 0x000fe200078ef804 */
[----:B------:R-:W-:Y:S01]  /*1300*/  IMAD.IADD R5, R7, 0x1, -R0 ;  /* 0x0000000107057824 */ /* 0x000fe200078e0a00 */
[----:B------:R-:W-:Y:S01]  /*1310*/  LOP3.LUT R2, R3, 0x1, RZ, 0xc0, !PT ;  /* 0x0000000103027812 */ /* 0x000fe200078ec0ff */
[----:B------:R-:W-:Y:S01]  /*1320*/  IMAD.SHL.U32 R0, R6, 0x40, RZ ;  /* 0x0000004006007824 */ /* 0x000fe200078e00ff */
[----:B------:R-:W-:Y:S01]  /*1330*/  SHF.R.S32.HI R4, RZ, 0x2, R10 ;  /* 0x00000002ff047819 */ /* 0x000fe2000001140a */
[----:B------:R-:W-:Y:S01]  /*1340*/  IMAD.SHL.U32 R212, R212, 0x2, RZ ;  /* 0x00000002d4d47824 */ /* 0x000fe200078e00ff */
[----:B------:R-:W-:Y:S01]  /*1350*/  ISETP.NE.U32.AND P0, PT, R2, 0x1, PT ;  /* 0x000000010200780c */ /* 0x000fe20003f05070 */
[----:B------:R-:W-:Y:S01]  /*1360*/  IMAD.SHL.U32 R2, R12, 0x8, RZ ;  /* 0x000000080c027824 */ /* 0x000fe200078e00ff */
[----:B------:R-:W-:Y:S01]  /*1370*/  LOP3.LUT R0, R0, 0x1c0, RZ, 0xc0, !PT ;  /* 0x000001c000007812 */ /* 0x000fe200078ec0ff */
[----:B------:R-:W-:Y:S01]  /*1380*/  IMAD R16, R5, 0x10, R4 ;  /* 0x0000001005107824 */ /* 0x000fe200078e0204 */
[----:B------:R-:W-:-:S02]  /*1390*/  LOP3.LUT R5, R14, 0xfffffffc, RZ, 0xc0, !PT ;  /* 0xfffffffc0e057812 */ /* 0x000fc400078ec0ff */
[----:B------:R-:W-:Y:S02]  /*13a0*/  LOP3.LUT R4, R0, 0x8, R2, 0xf8, !PT ;  /* 0x0000000800047812 */ /* 0x000fe400078ef802 */
[----:B------:R-:W-:Y:S01]  /*13b0*/  SHF.R.U32.HI R2, RZ, 0x3, R0 ;  /* 0x00000003ff027819 */ /* 0x000fe20000011600 */
[C---:B------:R-:W-:Y:S01]  /*13c0*/  IMAD.SHL.U32 R0, R3.reuse, 0x40, RZ ;  /* 0x0000004003007824 */ /* 0x040fe200078e00ff */
[----:B------:R-:W-:Y:S01]  /*13d0*/  R2P PR, R3, 0x6 ;  /* 0x0000000603007804 */ /* 0x000fe20000000000 */
[----:B------:R-:W-:Y:S01]  /*13e0*/  IMAD.IADD R18, R18, 0x1, -R5 ;  /* 0x0000000112127824 */ /* 0x000fe200078e0a05 */
[C---:B------:R-:W-:Y:S01]  /*13f0*/  LOP3.LUT P6, RZ, R6.reuse, 0x2, RZ, 0xc0, !PT ;  /* 0x0000000206ff7812 */ /* 0x040fe200078cc0ff */
[----:B------:R-:W-:Y:S01]  /*1400*/  STL [R1+0x4c], R16 ;  /* 0x00004c1001007387 */ /* 0x000fe20000100800 */
[----:B------:R-:W-:Y:S01]  /*1410*/  LOP3.LUT P5, RZ, R6, 0x4, RZ, 0xc0, !PT ;  /* 0x0000000406ff7812 */ /* 0x000fe200078ac0ff */
[----:B------:R-:W-:Y:S01]  /*1420*/  IMAD.SHL.U32 R102, R18, 0x8, RZ ;  /* 0x0000000812667824 */ /* 0x000fe200078e00ff */
[----:B------:R-:W-:Y:S01]  /*1430*/  LOP3.LUT R6, R4, R2, RZ, 0x3c, !PT ;  /* 0x0000000204067212 */ /* 0x000fe200078e3cff */
[----:B------:R-:W-:Y:S01]  /*1440*/  IMAD.SHL.U32 R2, R11, 0x40, RZ ;  /* 0x000000400b027824 */ /* 0x000fe200078e00ff */
[----:B------:R-:W-:Y:S01]  /*1450*/  LOP3.LUT R8, R0, 0x1c0, RZ, 0xc0, !PT ;  /* 0x000001c000087812 */ /* 0x000fe200078ec0ff */
[----:B------:R-:W-:Y:S01]  /*1460*/  IMAD.SHL.U32 R0, R7, 0x400, RZ ;  /* 0x0000040007007824 */ /* 0x000fe200078e00ff */
[----:B------:R-:W-:Y:S01]  /*1470*/  IADD3 R14, R239, 0x40, RZ ;  /* 0x00000040ef0e7810 */ /* 0x000fe20007ffe0ff */
[----:B------:R-:W-:Y:S01]  /*1480*/  IMAD.SHL.U32 R7, R7, 0x200, RZ ;  /* 0x0000020007077824 */ /* 0x000fe200078e00ff */
[----:B------:R-:W-:Y:S01]  /*1490*/  SHF.R.U32.HI R3, RZ, 0x3, R8 ;  /* 0x00000003ff037819 */ /* 0x000fe20000011608 */
[----:B------:R-:W-:Y:S01]  /*14a0*/  IMAD R11, R18, 0x2, R0 ;  /* 0x00000002120b7824 */ /* 0x000fe200078e0200 */
[----:B------:R-:W-:Y:S01]  /*14b0*/  LOP3.LUT R4, R8, 0x18, R102, 0xf8, !PT ;  /* 0x0000001808047812 */ /* 0x000fe200078ef866 */
[----:B------:R1:W-:Y:S01]  /*14c0*/  STL [R1+0x14], R8 ;  /* 0x0000140801007387 */ /* 0x0003e20000100800 */
[----:B------:R-:W-:Y:S01]  /*14d0*/  LOP3.LUT R5, R2, 0xfffffe00, RZ, 0xc0, !PT ;  /* 0xfffffe0002057812 */ /* 0x000fe200078ec0ff */
[----:B------:R-:W-:Y:S01]  /*14e0*/  IMAD R2, R12, 0x200, R15 ;  /* 0x000002000c027824 */ /* 0x000fe200078e020f */
[----:B------:R-:W-:Y:S01]  /*14f0*/  LOP3.LUT R234, R7, R4, R3, 0xf6, !PT ;  /* 0x0000000407ea7212 */ /* 0x000fe200078ef603 */
[----:B------:R-:W-:Y:S01]  /*1500*/  IMAD.MOV.U32 R12, RZ, RZ, 0x40 ;  /* 0x00000040ff0c7424 */ /* 0x000fe200078e00ff */
[-C--:B------:R-:W-:Y:S01]  /*1510*/  IADD3 R4, R6, R5.reuse, R0 ;  /* 0x0000000506047210 */ /* 0x080fe20007ffe000 */
[C---:B------:R-:W-:Y:S01]  /*1520*/  IMAD R0, R9.reuse, 0x20, R19 ;  /* 0x0000002009007824 */ /* 0x040fe200078e0213 */
[----:B------:R-:W-:Y:S01]  /*1530*/  LOP3.LUT P4, RZ, R9, 0x2, RZ, 0xc0, !PT ;  /* 0x0000000209ff7812 */ /* 0x000fe2000788c0ff */
[----:B------:R-:W-:Y:S01]  /*1540*/  IMAD.SHL.U32 R142, R18, 0x4, RZ ;  /* 0x00000004128e7824 */ /* 0x000fe200078e00ff */
[----:B------:R-:W-:-:S02]  /*1550*/  LOP3.LUT R5, R6, R5, RZ, 0xfc, !PT ;  /* 0x0000000506057212 */ /* 0x000fc400078efcff */
[----:B------:R2:W-:Y:S01]  /*1560*/  STL [R1+0x44], R0 ;  /* 0x0000440001007387 */ /* 0x0005e20000100800 */
[----:B------:R-:W-:Y:S02]  /*1570*/  SHF.R.S32.HI R7, RZ, 0x1f, R14 ;  /* 0x0000001fff077819 */ /* 0x000fe4000001140e */
[----:B------:R-:W-:Y:S02]  /*1580*/  LEA R149, R2, 0x6100, 0x1 ;  /* 0x0000610002957811 */ /* 0x000fe400078e08ff */
[----:B------:R-:W-:Y:S02]  /*1590*/  LOP3.LUT P3, RZ, R9, 0x4, RZ, 0xc0, !PT ;  /* 0x0000000409ff7812 */ /* 0x000fe4000786c0ff */
[C---:B------:R-:W-:Y:S02]  /*15a0*/  IADD3 R200, R149.reuse, 0x20, RZ ;  /* 0x0000002095c87810 */ /* 0x040fe40007ffe0ff */
[----:B------:R-:W-:Y:S02]  /*15b0*/  @P4 IADD3 R200, R149, -0x20, RZ ;  /* 0xffffffe095c84810 */ /* 0x000fe40007ffe0ff */
[----:B------:R-:W-:-:S02]  /*15c0*/  LEA R196, R4, 0xc100, 0x1 ;  /* 0x0000c10004c47811 */ /* 0x000fc400078e08ff */
[----:B------:R-:W-:Y:S02]  /*15d0*/  LEA R150, R5, 0x100, 0x1 ;  /* 0x0000010005967811 */ /* 0x000fe400078e08ff */
[----:B-1----:R-:W-:Y:S02]  /*15e0*/  LOP3.LUT R8, R3, R8, RZ, 0xfc, !PT ;  /* 0x0000000803087212 */ /* 0x002fe400078efcff */
[----:B------:R-:W-:Y:S02]  /*15f0*/  LEA.HI R3, R18, R18, RZ, 0x1 ;  /* 0x0000001212037211 */ /* 0x000fe400078f08ff */
[C---:B------:R-:W-:Y:S01]  /*1600*/  IADD3 R145, R142.reuse, 0x20, RZ ;  /* 0x000000208e917810 */ /* 0x040fe20007ffe0ff */
[----:B------:R-:W-:Y:S01]  /*1610*/  IMAD.IADD R11, R11, 0x1, R8 ;  /* 0x000000010b0b7824 */ /* 0x000fe200078e0208 */
[----:B------:R-:W-:Y:S02]  /*1620*/  LOP3.LUT R6, R3, 0x1ffffffe, RZ, 0xc0, !PT ;  /* 0x1ffffffe03067812 */ /* 0x000fe400078ec0ff */
[----:B------:R-:W-:Y:S01]  /*1630*/  LEA.HI R3, R7, R14, RZ, 0x3 ;  /* 0x0000000e07037211 */ /* 0x000fe200078f18ff */
[----:B------:R-:W-:Y:S01]  /*1640*/  IMAD.IADD R107, R142, 0x1, R145 ;  /* 0x000000018e6b7824 */ /* 0x000fe200078e0291 */
[----:B------:R-:W-:Y:S01]  /*1650*/  LOP3.LUT R7, R10, 0x7ffffffc, RZ, 0xc0, !PT ;  /* 0x7ffffffc0a077812 */ /* 0x000fe200078ec0ff */
[----:B--2---:R-:W-:Y:S01]  /*1660*/  IMAD.SHL.U32 R0, R14, 0x40, RZ ;  /* 0x000000400e007824 */ /* 0x004fe200078e00ff */
[----:B------:R-:W-:Y:S01]  /*1670*/  IADD3 R144, R142, 0x40, RZ ;  /* 0x000000408e907810 */ /* 0x000fe20007ffe0ff */
[----:B------:R-:W-:Y:S01]  /*1680*/  IMAD.IADD R6, R18, 0x1, -R6 ;  /* 0x0000000112067824 */ /* 0x000fe200078e0a06 */
[----:B------:R-:W-:Y:S01]  /*1690*/  LEA R234, R234, 0x100, 0x1 ;  /* 0x00000100eaea7811 */ /* 0x000fe200078e08ff */
[----:B------:R-:W-:Y:S01]  /*16a0*/  IMAD.SHL.U32 R3, R3, 0x40, RZ ;  /* 0x0000004003037824 */ /* 0x000fe200078e00ff */
[----:B------:R-:W-:Y:S01]  /*16b0*/  LOP3.LUT R8, R0, 0x1c0, RZ, 0xc0, !PT ;  /* 0x000001c000087812 */ /* 0x000fe200078ec0ff */
[----:B------:R-:W-:Y:S01]  /*16c0*/  IMAD R2, R6, 0x8, R16 ;  /* 0x0000000806027824 */ /* 0x000fe200078e0210 */
[----:B------:R-:W-:Y:S01]  /*16d0*/  SEL R0, R12, 0xffffffc0, !P3 ;  /* 0xffffffc00c007807 */ /* 0x000fe20005800000 */
[----:B------:R-:W-:Y:S01]  /*16e0*/  IMAD.IADD R241, R17, 0x1, -R7 ;  /* 0x0000000111f17824 */ /* 0x000fe200078e0a07 */
[----:B------:R-:W-:Y:S01]  /*16f0*/  SHF.R.U32.HI R8, RZ, 0x3, R8 ;  /* 0x00000003ff087819 */ /* 0x000fe20000011608 */
[----:B------:R-:W-:Y:S01]  /*1700*/  IMAD.IADD R106, R142, 0x1, R144 ;  /* 0x000000018e6a7824 */ /* 0x000fe200078e0290 */
[----:B------:R-:W-:Y:S01]  /*1710*/  SEL R8, R13, 0xffffffe0, !P1 ;  /* 0xffffffe00d087807 */ /* 0x000fe20004800000 */
[----:B------:R-:W-:Y:S01]  /*1720*/  IMAD.IADD R195, R149, 0x1, R0 ;  /* 0x0000000195c37824 */ /* 0x000fe200078e0200 */
[----:B------:R-:W-:Y:S01]  /*1730*/  LEA R6, R11, 0x80, 0x1 ;  /* 0x000000800b067811 */ /* 0x000fe200078e08ff */
[----:B------:R-:W-:Y:S01]  /*1740*/  IMAD.IADD R192, R0, 0x1, R200 ;  /* 0x0000000100c07824 */ /* 0x000fe200078e02c8 */
[----:B------:R-:W-:Y:S01]  /*1750*/  SEL R7, R12, 0xffffffc0, !P2 ;  /* 0xffffffc00c077807 */ /* 0x000fe20005000000 */
[----:B------:R-:W-:Y:S01]  /*1760*/  IMAD.SHL.U32 R241, R241, 0x2, RZ ;  /* 0x00000002f1f17824 */ /* 0x000fe200078e00ff */
[----:B------:R-:W-:Y:S01]  /*1770*/  LOP3.LUT R3, R3, 0xfffffe00, RZ, 0xc0, !PT ;  /* 0xfffffe0003037812 */ /* 0x000fe200078ec0ff */
[C---:B------:R-:W-:Y:S01]  /*1780*/  IMAD.IADD R10, R6.reuse, 0x1, R8 ;  /* 0x00000001060a7824 */ /* 0x040fe200078e0208 */
[C---:B------:R-:W-:Y:S01]  /*1790*/  IADD3 R9, R6.reuse, -0x10, RZ ;  /* 0xfffffff006097810 */ /* 0x040fe20007ffe0ff */
[C-C-:B------:R-:W-:Y:S01]  /*17a0*/  IMAD.IADD R0, R6.reuse, 0x1, R7.reuse ;  /* 0x0000000106007824 */ /* 0x140fe200078e0207 */
[----:B------:R-:W-:Y:S01]  /*17b0*/  @P0 IADD3 R9, R6, 0x10, RZ ;  /* 0x0000001006090810 */ /* 0x000fe20007ffe0ff */
[----:B------:R1:W-:Y:S01]  /*17c0*/  STL [R1+0x40], R3 ;  /* 0x0000400301007387 */ /* 0x0003e20000100800 */
[----:B------:R-:W-:Y:S01]  /*17d0*/  IADD3 R148, R142, 0x10, RZ ;  /* 0x000000108e947810 */ /* 0x000fe20007ffe0ff */
[----:B------:R-:W-:Y:S01]  /*17e0*/  IMAD.IADD R235, R234, 0x1, R7 ;  /* 0x00000001eaeb7824 */ /* 0x000fe200078e0207 */
[C---:B------:R-:W-:Y:S01]  /*17f0*/  IADD3 R147, R142.reuse, 0x30, RZ ;  /* 0x000000308e937810 */ /* 0x040fe20007ffe0ff */
[----:B------:R2:W-:Y:S01]  /*1800*/  STL [R1+0x10], R2 ;  /* 0x0000100201007387 */ /* 0x0005e20000100800 */
[----:B------:R-:W-:-:S02]  /*1810*/  IADD3 R146, R142, 0x50, RZ ;  /* 0x000000508e927810 */ /* 0x000fc40007ffe0ff */
[C---:B------:R-:W-:Y:S01]  /*1820*/  IADD3 R211, R200.reuse, 0x800, RZ ;  /* 0x00000800c8d37810 */ /* 0x040fe20007ffe0ff */
        /* <DEDUP_REMOVED lines=8> */
[C---:B------:R-:W-:Y:S02]  /*18b0*/  IADD3 R205, R200.reuse, 0x3800, RZ ;  /* 0x00003800c8cd7810 */ /* 0x040fe40007ffe0ff */
[C---:B------:R-:W-:Y:S02]  /*18c0*/  IADD3 R204, R200.reuse, 0x4000, RZ ;  /* 0x00004000c8cc7810 */ /* 0x040fe40007ffe0ff */
[C---:B------:R-:W-:Y:S02]  /*18d0*/  IADD3 R203, R200.reuse, 0x4800, RZ ;  /* 0x00004800c8cb7810 */ /* 0x040fe40007ffe0ff */
[----:B-1----:R-:W-:Y:S02]  /*18e0*/  SEL R3, R13, 0xffffffe0, !P6 ;  /* 0xffffffe00d037807 */ /* 0x002fe40007000000 */
[----:B------:R-:W-:Y:S02]  /*18f0*/  IADD3 R202, R200, 0x5000, RZ ;  /* 0x00005000c8ca7810 */ /* 0x000fe40007ffe0ff */
[----:B--2---:R-:W-:Y:S01]  /*1900*/  SEL R2, R12, 0xffffffc0, !P5 ;  /* 0xffffffc00c027807 */ /* 0x004fe20006800000 */
[----:B------:R-:W-:Y:S01]  /*1910*/  IMAD.IADD R197, R196, 0x1, R3 ;  /* 0x00000001c4c57824 */ /* 0x000fe200078e0203 */
[----:B------:R-:W-:Y:S01]  /*1920*/  IADD3 R201, R200, 0x5800, RZ ;  /* 0x00005800c8c97810 */ /* 0x000fe20007ffe0ff */
[----:B------:R-:W-:-:S02]  /*1930*/  IMAD.IADD R151, R3, 0x1, R150 ;  /* 0x0000000103977824 */ /* 0x000fc400078e0296 */
[C---:B------:R-:W-:Y:S02]  /*1940*/  IMAD.IADD R3, R7.reuse, 0x1, R9 ;  /* 0x0000000107037824 */ /* 0x040fe400078e0209 */
[----:B------:R-:W-:Y:S02]  /*1950*/  IMAD.IADD R199, R196, 0x1, R2 ;  /* 0x00000001c4c77824 */ /* 0x000fe400078e0202 */
[----:B---3--:R-:W-:Y:S02]  /*1960*/  IMAD.IADD R0, R7, 0x1, R10 ;  /* 0x0000000107007824 */ /* 0x008fe400078e020a */
[C---:B------:R-:W-:Y:S02]  /*1970*/  IMAD.IADD R194, R2.reuse, 0x1, R150 ;  /* 0x0000000102c27824 */ /* 0x040fe400078e0296 */
[----:B------:R-:W-:Y:S01]  /*1980*/  IMAD.IADD R198, R197, 0x1, R2 ;  /* 0x00000001c5c67824 */ /* 0x000fe200078e0202 */
[----:B------:R1:W-:Y:S01]  /*1990*/  STL [R1+0x38], R0 ;  /* 0x0000380001007387 */ /* 0x0003e20000100800 */
[----:B------:R-:W-:-:S02]  /*19a0*/  IMAD.IADD R193, R2, 0x1, R151 ;  /* 0x0000000102c17824 */ /* 0x000fc400078e0297 */
[----:B-1----:R-:W-:-:S05]  /*19b0*/  IMAD.IADD R0, R8, 0x1, R9 ;  /* 0x0000000108007824 */ /* 0x002fca00078e0209 */
[----:B------:R1:W-:Y:S04]  /*19c0*/  STL [R1+0x28], R0 ;  /* 0x0000280001007387 */ /* 0x0003e80000100800 */
[----:B------:R2:W-:Y:S01]  /*19d0*/  STL [R1+0x34], R3 ;  /* 0x0000340301007387 */ /* 0x0005e20000100800 */
[----:B-1----:R-:W-:-:S05]  /*19e0*/  IMAD.IADD R0, R7, 0x1, R0 ;  /* 0x0000000107007824 */ /* 0x002fca00078e0200 */
[----:B------:R2:W-:Y:S02]  /*19f0*/  STL [R1+0x30], R0 ;  /* 0x0000300001007387 */ /* 0x0005e40000100800 */
.L_x_1172:
[----:B------:R-:W-:-:S04]  /*1a00*/  IMAD.MOV.U32 R13, RZ, RZ, 0x4 ;  /* 0x00000004ff0d7424 */ /* 0x000fc800078e00ff */
[----:B--2---:R-:W-:-:S05]  /*1a10*/  IMAD.WIDE R2, R251, R13, c[0x0][0x588] ;  /* 0x00016200fb027625 */ /* 0x004fca00078e020d */
[----:B------:R-:W2:Y:S01]  /*1a20*/  LDG.E R14, [R2.64] ;  /* 0x00000006020e7981 */ /* 0x000ea2000c1e1900 */
[----:B------:R-:W-:Y:S01]  /*1a30*/  ISETP.NE.U32.AND P4, PT, RZ, c[0x0][0x360], PT ;  /* 0x0000d800ff007a0c */ /* 0x000fe20003f85070 */
[----:B------:R-:W-:Y:S01]  /*1a40*/  CS2R R132, SRZ ;  /* 0x0000000000847805 */ /* 0x000fe2000001ff00 */
        /* <DEDUP_REMOVED lines=8> */
[----:B------:R-:W-:Y:S01]  /*1ad0*/  IMAD.MOV.U32 R12, RZ, RZ, RZ ;  /* 0x000000ffff0c7224 */ /* 0x000fe200078e00ff */
[----:B--2---:R-:W-:Y:S01]  /*1ae0*/  SHF.R.S32.HI R168, RZ, 0x1f, R14 ;  /* 0x0000001fffa87819 */ /* 0x004fe2000001140e */
[----:B------:R1:W-:Y:S01]  /*1af0*/  STL [R1], R14 ;  /* 0x0000000e01007387 */ /* 0x0003e20000100800 */
[C---:B------:R-:W-:Y:S02]  /*1b00*/  @P4 LEA R2, P0, R14.reuse, c[0x0][0x360], 0x2 ;  /* 0x0000d8000e024a11 */ /* 0x040fe400078010ff */
[----:B------:R-:W-:-:S02]  /*1b10*/  @P2 LEA R4, P1, R14, c[0x0][0x370], 0x2 ;  /* 0x0000dc000e042a11 */ /* 0x000fc400078210ff */
[C-C-:B------:R-:W-:Y:S02]  /*1b20*/  @P4 LEA.HI.X R3, R14.reuse, c[0x0][0x364], R168.reuse, 0x2, P0 ;  /* 0x0000d9000e034a11 */ /* 0x140fe400000f14a8 */
[----:B------:R-:W-:-:S03]  /*1b30*/  @P2 LEA.HI.X R5, R14, c[0x0][0x374], R168, 0x2, P1 ;  /* 0x0000dd000e052a11 */ /* 0x000fc600008f14a8 */
[----:B------:R2:W3:Y:S01]  /*1b40*/  @P4 LDG.E R0, [R2.64] ;  /* 0x0000000602004981 */ /* 0x0004e2000c1e1900 */
[----:B------:R-:W-:-:S03]  /*1b50*/  ISETP.NE.U32.AND P0, PT, RZ, c[0x0][0x350], PT ;  /* 0x0000d400ff007a0c */ /* 0x000fc60003f05070 */
[----:B------:R4:W5:Y:S01]  /*1b60*/  @P2 LDG.E R133, [R4.64] ;  /* 0x0000000604852981 */ /* 0x000962000c1e1900 */
[----:B------:R-:W-:Y:S02]  /*1b70*/  ISETP.NE.AND.EX P6, PT, RZ, c[0x0][0x354], PT, P0 ;  /* 0x0000d500ff007a0c */ /* 0x000fe40003fc5300 */
[----:B------:R-:W-:-:S04]  /*1b80*/  LEA R6, P2, R14, c[0x0][0x348], 0x2 ;  /* 0x0000d2000e067a11 */ /* 0x000fc800078410ff */
[----:B------:R-:W-:-:S05]  /*1b90*/  LEA.HI.X R7, R14, c[0x0][0x34c], R168, 0x2, P2 ;  /* 0x0000d3000e077a11 */ /* 0x000fca00010f14a8 */
[----:B------:R1:W5:Y:S01]  /*1ba0*/  @P3 LDG.E R185, [R6.64] ;  /* 0x0000000606b93981 */ /* 0x000362000c1e1900 */
[C---:B--2---:R-:W-:Y:S02]  /*1bb0*/  LEA R2, P0, R14.reuse, c[0x0][0x358], 0x2 ;  /* 0x0000d6000e027a11 */ /* 0x044fe400078010ff */
[C---:B----4-:R-:W-:Y:S02]  /*1bc0*/  LEA R4, P1, R14.reuse, c[0x0][0x350], 0x2 ;  /* 0x0000d4000e047a11 */ /* 0x050fe400078210ff */
[C-C-:B------:R-:W-:Y:S02]  /*1bd0*/  LEA.HI.X R3, R14.reuse, c[0x0][0x35c], R168.reuse, 0x2, P0 ;  /* 0x0000d7000e037a11 */ /* 0x140fe400000f14a8 */
[----:B------:R-:W-:-:S03]  /*1be0*/  LEA.HI.X R5, R14, c[0x0][0x354], R168, 0x2, P1 ;  /* 0x0000d5000e057a11 */ /* 0x000fc600008f14a8 */
[----:B------:R1:W5:Y:S04]  /*1bf0*/  @P5 LDG.E R12, [R2.64] ;  /* 0x00000006020c5981 */ /* 0x000368000c1e1900 */
[----:B------:R1:W5:Y:S01]  /*1c00*/  @P6 LDG.E R132, [R4.64] ;  /* 0x0000000604846981 */ /* 0x000362000c1e1900 */
[----:B------:R-:W-:-:S05]  /*1c10*/  LOP3.LUT R20, R250, 0xffff, RZ, 0xc0, !PT ;  /* 0x0000fffffa147812 */ /* 0x000fca00078ec0ff */
[----:B------:R1:W-:Y:S01]  /*1c20*/  STL [R1+0xc], R20 ;  /* 0x00000c1401007387 */ /* 0x0003e20000100800 */
[----:B------:R-:W-:Y:S03]  /*1c30*/  YIELD ;  /* 0x0000000000007946 */ /* 0x000fe60003800000 */
[----:B---3--:R1:W-:Y:S01]  /*1c40*/  @P4 STL [R1+0x8], R0 ;  /* 0x0000080001004387 */ /* 0x0083e20000100800 */
[----:B------:R-:W-:Y:S05]  /*1c50*/  @P4 BRA `(.L_x_1014) ;  /* 0x0000007000004947 */ /* 0x000fea0003800000 */
[----:B-1----:R-:W-:-:S05]  /*1c60*/  MOV R0, c[0x0][0x168] ;  /* 0x00005a0000007a02 */ /* 0x002fca0000000f00 */
[----:B------:R1:W-:Y:S01]  /*1c70*/  STL [R1+0x8], R0 ;  /* 0x0000080001007387 */ /* 0x0003e20000100800 */
[----:B------:R-:W-:Y:S05]  /*1c80*/  @!P3 BRA `(.L_x_1014) ;  /* 0x000000400000b947 */ /* 0x000fea0003800000 */
[----:B------:R-:W2:Y:S04]  /*1c90*/  LDG.E R8, [R6.64] ;  /* 0x0000000606087981 */ /* 0x000ea8000c1e1900 */
[----:B-1----:R-:W2:Y:S02]  /*1ca0*/  LDG.E R0, [R6.64+0x4] ;  /* 0x0000040606007981 */ /* 0x002ea4000c1e1900 */
[----:B--2---:R-:W-:-:S05]  /*1cb0*/  IADD3 R0, -R8, R0, RZ ;  /* 0x0000000008007210 */ /* 0x004fca0007ffe1ff */
[----:B------:R1:W-:Y:S02]  /*1cc0*/  STL [R1+0x8], R0 ;  /* 0x0000080001007387 */ /* 0x0003e40000100800 */
.L_x_1014:
[----:B------:R-:W-:-:S04]  /*1cd0*/  ISETP.NE.U32.AND P0, PT, RZ, c[0x0][0x368], PT ;  /* 0x0000da00ff007a0c */ /* 0x000fc80003f05070 */
[----:B------:R-:W-:-:S13]  /*1ce0*/  ISETP.NE.AND.EX P0, PT, RZ, c[0x0][0x36c], PT, P0 ;  /* 0x0000db00ff007a0c */ /* 0x000fda0003f05300 */
[----:B------:R-:W-:Y:S05]  /*1cf0*/  @!P0 BRA `(.L_x_1015) ;  /* 0x0000004000008947 */ /* 0x000fea0003800000 */
[----:B-1----:R-:W-:-:S04]  /*1d00*/  LEA R6, P0, R14, c[0x0][0x368], 0x2 ;  /* 0x0000da000e067a11 */ /* 0x002fc800078010ff */
[----:B------:R-:W-:-:S05]  /*1d10*/  LEA.HI.X R7, R14, c[0x0][0x36c], R168, 0x2, P0 ;  /* 0x0000db000e077a11 */ /* 0x000fca00000f14a8 */
[----:B------:R1:W5:Y:S01]  /*1d20*/  LDG.E R6, [R6.64] ;  /* 0x0000000606067981 */ /* 0x000362000c1e1900 */
[----:B------:R-:W-:Y:S05]  /*1d30*/  BRA `(.L_x_1016) ;  /* 0x0000005000007947 */ /* 0x000fea0003800000 */
.L_x_1015:
[----:B-1----:R-:W-:Y:S01]  /*1d40*/  MOV R6, c[0x0][0x1d0] ;  /* 0x0000740000067a02 */ /* 0x002fe20000000f00 */
[----:B------:R-:W-:Y:S05]  /*1d50*/  @!P6 BRA `(.L_x_1016) ;  /* 0x000000300000e947 */ /* 0x000fea0003800000 */
[----:B------:R-:W2:Y:S04]  /*1d60*/  LDG.E R6, [R4.64] ;  /* 0x0000000604067981 */ /* 0x000ea8000c1e1900 */
[----:B------:R-:W2:Y:S02]  /*1d70*/  LDG.E R0, [R4.64+0x4] ;  /* 0x0000040604007981 */ /* 0x000ea4000c1e1900 */
[----:B--2---:R-:W-:Y:S02]  /*1d80*/  IADD3 R6, -R6, R0, RZ ;  /* 0x0000000006067210 */ /* 0x004fe40007ffe1ff */
.L_x_1016:
[----:B------:R2:W3:Y:S04]  /*1d90*/  @P5 LDG.E R5, [R2.64] ;  /* 0x0000000602055981 */ /* 0x0004e8000c1e1900 */
[----:B------:R2:W3:Y:S04]  /*1da0*/  @P5 LDG.E R4, [R2.64+0x4] ;  /* 0x0000040602045981 */ /* 0x0004e8000c1e1900 */
[----:B-1----:R-:W4:Y:S01]  /*1db0*/  LDL R7, [R1+0x8] ;  /* 0x0000080001077983 */ /* 0x002f220000100800 */
[----:B------:R-:W-:-:S04]  /*1dc0*/  ISETP.NE.U32.AND P0, PT, RZ, c[0x0][0x378], PT ;  /* 0x0000de00ff007a0c */ /* 0x000fc80003f05070 */
[----:B------:R-:W-:Y:S01]  /*1dd0*/  ISETP.NE.AND.EX P1, PT, RZ, c[0x0][0x37c], PT, P0 ;  /* 0x0000df00ff007a0c */ /* 0x000fe20003f25300 */
[----:B------:R-:W-:Y:S02]  /*1de0*/  IMAD.MOV.U32 R0, RZ, RZ, c[0x0][0x2c4] ;  /* 0x0000b100ff007624 */ /* 0x000fe400078e00ff */
[----:B------:R-:W-:Y:S02]  /*1df0*/  IMAD.SHL.U32 R249, R249, 0x80, RZ ;  /* 0x00000080f9f97824 */ /* 0x000fe400078e00ff */
[----:B-----5:R-:W-:-:S08]  /*1e00*/  IMAD.MOV.U32 R131, RZ, RZ, R6 ;  /* 0x000000ffff837224 */ /* 0x020fd000078e0006 */
[----:B--2---:R-:W-:-:S04]  /*1e10*/  @P1 LEA R2, P0, R14, c[0x0][0x378], 0x2 ;  /* 0x0000de000e021a11 */ /* 0x004fc800078010ff */
[----:B------:R-:W-:Y:S02]  /*1e20*/  @P1 LEA.HI.X R3, R14, c[0x0][0x37c], R168, 0x2, P0 ;  /* 0x0000df000e031a11 */ /* 0x000fe400000f14a8 */
[----:B------:R-:W-:Y:S01]  /*1e30*/  ISETP.NE.AND P0, PT, R0, 0x1, PT ;  /* 0x000000010000780c */ /* 0x000fe20003f05270 */
[----:B------:R-:W-:Y:S01]  /*1e40*/  IMAD.MOV.U32 R76, RZ, RZ, c[0x0][0x228] ;  /* 0x00008a00ff4c7624 */ /* 0x000fe200078e00ff */
[----:B------:R-:W-:Y:S01]  /*1e50*/  IADD3 R0, R249, 0x7f, RZ ;  /* 0x0000007ff9007810 */ /* 0x000fe20007ffe0ff */
[----:B------:R-:W-:Y:S01]  /*1e60*/  IMAD.IADD R8, R6, 0x1, -R133 ;  /* 0x0000000106087824 */ /* 0x000fe200078e0a85 */
[----:B------:R1:W5:Y:S09]  /*1e70*/  @P1 LDG.E R131, [R2.64] ;  /* 0x0000000602831981 */ /* 0x000372000c1e1900 */
[----:B-1----:R-:W-:-:S05]  /*1e80*/  @P0 IMAD.HI.U32 R2, R0, c[0x0][0x2c8], RZ ;  /* 0x0000b20000020a27 */ /* 0x002fca00078e00ff */
[----:B------:R-:W-:Y:S01]  /*1e90*/  @P0 SHF.R.U32.HI R0, RZ, c[0x0][0x2cc], R2 ;  /* 0x0000b300ff000a19 */ /* 0x000fe20000011602 */
[----:B------:R-:W-:Y:S01]  /*1ea0*/  BSSY B0, `(.L_x_1017) ;  /* 0x0000037000007945 */ /* 0x000fe20003800000 */
[----:B---3--:R-:W-:-:S04]  /*1eb0*/  @P5 IMAD.IADD R76, R4, 0x1, -R5 ;  /* 0x00000001044c5824 */ /* 0x008fc800078e0a05 */
[----:B------:R-:W-:-:S05]  /*1ec0*/  IMAD.IADD R3, R8, 0x1, R76 ;  /* 0x0000000108037824 */ /* 0x000fca00078e024c */
[C---:B----4-:R-:W-:Y:S01]  /*1ed0*/  IADD3 R140, R3.reuse, 0x40, -R7 ;  /* 0x00000040038c7810 */ /* 0x050fe20007ffe807 */
[----:B------:R1:W-:Y:S01]  /*1ee0*/  STL [R1+0x4], R3 ;  /* 0x0000040301007387 */ /* 0x0003e20000100800 */
[----:B------:R-:W-:-:S03]  /*1ef0*/  IADD3 R2, R3, 0x3f, RZ ;  /* 0x0000003f03027810 */ /* 0x000fc60007ffe0ff */
[----:B------:R-:W-:Y:S01]  /*1f00*/  IMAD.IADD R0, R140, 0x1, R0 ;  /* 0x000000018c007824 */ /* 0x000fe200078e0200 */
[----:B------:R-:W-:Y:S02]  /*1f10*/  LOP3.LUT R7, R250, 0xff0000, RZ, 0xc0, !PT ;  /* 0x00ff0000fa077812 */ /* 0x000fe400078ec0ff */
[----:B------:R-:W-:Y:S02]  /*1f20*/  SHF.R.S32.HI R4, RZ, 0x1f, R2 ;  /* 0x0000001fff047819 */ /* 0x000fe40000011402 */
[----:B------:R-:W-:Y:S02]  /*1f30*/  SHF.R.S32.HI R5, RZ, 0x1f, R0 ;  /* 0x0000001fff057819 */ /* 0x000fe40000011400 */
[----:B------:R-:W-:Y:S02]  /*1f40*/  LEA.HI R2, R4, R2, RZ, 0x6 ;  /* 0x0000000204027211 */ /* 0x000fe400078f30ff */
[----:B------:R-:W-:Y:S02]  /*1f50*/  LEA.HI R0, R5, R0, RZ, 0x6 ;  /* 0x0000000005007211 */ /* 0x000fe400078f30ff */
[----:B-1----:R-:W-:-:S04]  /*1f60*/  LOP3.LUT R3, R250, 0xff000000, RZ, 0xc0, !PT ;  /* 0xff000000fa037812 */ /* 0x002fc800078ec0ff */
[----:B------:R-:W-:-:S04]  /*1f70*/  SHF.R.U32.HI R3, RZ, 0x8, R3 ;  /* 0x00000008ff037819 */ /* 0x000fc80000011603 */
[----:B------:R-:W-:-:S04]  /*1f80*/  LEA.HI R3, R7, R3, RZ, 0x10 ;  /* 0x0000000307037211 */ /* 0x000fc800078f80ff */
[----:B------:R-:W-:Y:S02]  /*1f90*/  SHF.R.U32.HI R9, RZ, 0x10, R3 ;  /* 0x00000010ff097819 */ /* 0x000fe40000011603 */
[----:B------:R-:W-:Y:S02]  /*1fa0*/  LOP3.LUT R15, R3, 0xff, RZ, 0xc0, !PT ;  /* 0x000000ff030f7812 */ /* 0x000fe400078ec0ff */
[----:B------:R-:W-:Y:S02]  /*1fb0*/  SHF.R.S32.HI R139, RZ, 0x6, R2 ;  /* 0x00000006ff8b7819 */ /* 0x000fe40000011402 */
[----:B------:R-:W-:Y:S01]  /*1fc0*/  SHF.R.S32.HI R0, RZ, 0x6, R0 ;  /* 0x00000006ff007819 */ /* 0x000fe20000011400 */
[----:B------:R1:W-:Y:S03]  /*1fd0*/  STL [R1+0x1c], R9 ;  /* 0x00001c0901007387 */ /* 0x0003e60000100800 */
[----:B------:R-:W-:Y:S01]  /*1fe0*/  IMNMX R7, R139, R0, PT ;  /* 0x000000008b077217 */ /* 0x000fe20003800200 */
[----:B------:R1:W-:Y:S03]  /*1ff0*/  STL [R1+0x20], R15 ;  /* 0x0000200f01007387 */ /* 0x0003e60000100800 */
[----:B------:R-:W-:-:S02]  /*2000*/  ISETP.GE.AND P0, PT, R7, 0x1, PT ;  /* 0x000000010700780c */ /* 0x000fc40003f06270 */
[----:B------:R-:W-:Y:S01]  /*2010*/  ISETP.NE.AND P1, PT, R9, RZ, PT ;  /* 0x000000ff0900720c */ /* 0x000fe20003f25270 */
[----:B------:R-:W-:-:S03]  /*2020*/  IMAD.MOV.U32 R0, RZ, RZ, RZ ;  /* 0x000000ffff007224 */ /* 0x000fc600078e00ff */
[----:B------:R-:W-:-:S07]  /*2030*/  SEL R130, R9, c[0x0][0x338], P1 ;  /* 0x0000ce0009827a07 */ /* 0x000fce0000800000 */
[----:B------:R-:W-:Y:S05]  /*2040*/  @!P0 BRA `(.L_x_1018) ;  /* 0x000001c000008947 */ /* 0x000fea0003800000 */
[----:B------:R-:W-:Y:S01]  /*2050*/  IABS R2, R130 ;  /* 0x0000008200027213 */ /* 0x000fe20000000000 */
[----:B------:R-:W-:Y:S01]  /*2060*/  IMAD.MOV.U32 R4, RZ, RZ, RZ ;  /* 0x000000ffff047224 */ /* 0x000fe200078e00ff */
[----:B-1----:R-:W-:Y:S02]  /*2070*/  IADD3 R9, R130, -0x1, R7 ;  /* 0xffffffff82097810 */ /* 0x002fe40007ffe007 */
        /* <DEDUP_REMOVED lines=25> */
.L_x_1018:
[----:B------:R-:W-:Y:S05]  /*2210*/  BSYNC B0 ;  /* 0x0000000000007941 */ /* 0x000fea0003800000 */
.L_x_1017:
[----:B------:R-:W2:Y:S01]  /*2220*/  LDL R27, [R1+0x14] ;  /* 0x00001400011b7983 */ /* 0x000ea20000100800 */
[----:B------:R-:W-:Y:S01]  /*2230*/  IMAD R2, R15, R0, RZ ;  /* 0x000000000f027224 */ /* 0x000fe200078e02ff */
[----:B------:R-:W-:Y:S02]  /*2240*/  IADD3 R134, R242, 0x40, RZ ;  /* 0x00000040f2867810 */ /* 0x000fe40007ffe0ff */
[----:B------:R-:W3:Y:S01]  /*2250*/  S2R R4, SR_TID.X ;  /* 0x0000000000047919 */ /* 0x000ee20000002100 */
[----:B------:R-:W-:Y:S01]  /*2260*/  IMAD.IADD R0, R2, 0x1, R0 ;  /* 0x0000000102007824 */ /* 0x000fe200078e0200 */
[----:B------:R-:W-:Y:S01]  /*2270*/  IADD3 R135, R242, 0x80, RZ ;  /* 0x00000080f2877810 */ /* 0x000fe20007ffe0ff */
        /* <DEDUP_REMOVED lines=11> */
[----:B---3--:R-:W-:Y:S02]  /*2330*/  SHF.R.S32.HI R3, RZ, 0x1f, R4 ;  /* 0x0000001fff037819 */ /* 0x008fe40000011404 */
[----:B------:R-:W-:Y:S02]  /*2340*/  @P0 SHF.R.S32.HI R0, RZ, 0x6, R2 ;  /* 0x00000006ff000819 */ /* 0x000fe40000011402 */
[----:B------:R-:W-:Y:S02]  /*2350*/  LEA.HI R2, R3, R4, RZ, 0x5 ;  /* 0x0000000403027211 */ /* 0x000fe400078f28ff */
[----:B------:R-:W-:Y:S02]  /*2360*/  ISETP.GT.AND P0, PT, R0, R125, PT ;  /* 0x0000007d0000720c */ /* 0x000fe40003f04270 */
[----:B------:R-:W-:-:S05]  /*2370*/  SHF.R.S32.HI R2, RZ, 0x5, R2 ;  /* 0x00000005ff027819 */ /* 0x000fca0000011402 */
[----:B------:R-:W-:Y:S01]  /*2380*/  IMAD.SHL.U32 R184, R2, 0x200, RZ ;  /* 0x0000020002b87824 */ /* 0x000fe200078e00ff */
[----:B--2---:R-:W-:-:S05]  /*2390*/  SHF.R.U32.HI R169, RZ, 0x3, R27 ;  /* 0x00000003ffa97819 */ /* 0x004fca000001161b */
[----:B------:R-:W-:Y:S05]  /*23a0*/  @!P0 BRA `(.L_x_1019) ;  /* 0x00004e8000008947 */ /* 0x000fea0003800000 */
[----:B------:R-:W-:Y:S02]  /*23b0*/  ISETP.NE.U32.AND P0, PT, RZ, c[0x0][0x340], PT ;  /* 0x0000d000ff007a0c */ /* 0x000fe40003f05070 */
[----:B------:R-:W-:Y:S02]  /*23c0*/  SHF.R.S32.HI R5, RZ, 0x1f, R4 ;  /* 0x0000001fff057819 */ /* 0x000fe40000011404 */
[----:B------:R-:W-:Y:S02]  /*23d0*/  ISETP.NE.AND.EX P2, PT, RZ, c[0x0][0x344], PT, P0 ;  /* 0x0000d100ff007a0c */ /* 0x000fe40003f45300 */
[----:B------:R-:W-:-:S04]  /*23e0*/  LEA.HI R5, R5, R4, RZ, 0x3 ;  /* 0x0000000405057211 */ /* 0x000fc800078f18ff */
[----:B------:R-:W-:-:S07]  /*23f0*/  SHF.R.S32.HI R5, RZ, 0x3, R5 ;  /* 0x00000003ff057819 */ /* 0x000fce0000011405 */
[----:B------:R-:W-:-:S05]  /*2400*/  @P2 IMAD.WIDE R2, R14, R13, c[0x0][0x340] ;  /* 0x0000d0000e022625 */ /* 0x000fca00078e020d */
[----:B------:R2:W3:Y:S01]  /*2410*/  @P2 LDG.E R8, [R2.64] ;  /* 0x0000000602082981 */ /* 0x0004e2000c1e1900 */
[----:B------:R-:W-:Y:S01]  /*2420*/  IADD3 R124, P0, R5, R12, RZ ;  /* 0x0000000c057c7210 */ /* 0x000fe20007f1e0ff */
[----:B------:R-:W-:Y:S01]  /*2430*/  IMAD.MOV.U32 R13, RZ, RZ, c[0x0][0x238] ;  /* 0x00008e00ff0d7624 */ /* 0x000fe200078e00ff */
[----:B------:R-:W-:Y:S01]  /*2440*/  SHF.R.S32.HI R243, RZ, 0x1f, R242 ;  /* 0x0000001ffff37819 */ /* 0x000fe200000114f2 */
[----:B------:R-:W-:Y:S01]  /*2450*/  IMAD.MOV.U32 R138, RZ, RZ, 0x6 ;  /* 0x00000006ff8a7424 */ /* 0x000fe200078e00ff */
[----:B------:R-:W-:Y:S01]  /*2460*/  IADD3 R57, R0, -0x1, RZ ;  /* 0xffffffff00397810 */ /* 0x000fe20007ffe0ff */
[----:B------:R-:W-:Y:S01]  /*2470*/  IMAD.SHL.U32 R156, R13, 0x40, RZ ;  /* 0x000000400d9c7824 */ /* 0x000fe200078e00ff */
[----:B------:R-:W-:Y:S01]  /*2480*/  IADD3 R100, -R5, R76, RZ ;  /* 0x0000004c05647210 */ /* 0x000fe20007ffe1ff */
[----:B------:R-:W-:Y:S01]  /*2490*/  IMAD.SHL.U32 R157, R13, 0x20, RZ ;  /* 0x000000200d9d7824 */ /* 0x000fe200078e00ff */
[----:B------:R-:W-:Y:S01]  /*24a0*/  SEL R10, R168, RZ, !P5 ;  /* 0x000000ffa80a7207 */ /* 0x000fe20006800000 */
[----:B------:R-:W-:Y:S01]  /*24b0*/  IMAD.WIDE.U32 R158, R239, c[0x0][0x1e0], RZ ;  /* 0x00007800ef9e7a25 */ /* 0x000fe200078e00ff */
[----:B------:R-:W-:-:S02]  /*24c0*/  SEL R11, R14, RZ, !P5 ;  /* 0x000000ff0e0b7207 */ /* 0x000fc40006800000 */
[----:B------:R-:W-:Y:S01]  /*24d0*/  SHF.L.U64.HI R152, R13, R138, c[0x0][0x23c] ;  /* 0x00008f000d987619 */ /* 0x000fe2000001028a */
[----:B------:R-:W-:Y:S01]  /*24e0*/  IMAD R7, R57, -0x40, R100 ;  /* 0xffffffc039077824 */ /* 0x000fe200078e0264 */
[----:B------:R-:W-:Y:S01]  /*24f0*/  ISETP.GE.AND P5, PT, R242, c[0x0][0x1d4], PT ;  /* 0x00007500f2007a0c */ /* 0x000fe20003fa6270 */
[----:B------:R-:W-:Y:S01]  /*2500*/  IMAD R0, R10, c[0x0][0x248], RZ ;  /* 0x000092000a007a24 */ /* 0x000fe200078e02ff */
[----:B------:R-:W-:Y:S01]  /*2510*/  ISETP.GE.AND P4, PT, R134, c[0x0][0x1d4], PT ;  /* 0x0000750086007a0c */ /* 0x000fe20003f86270 */
[----:B------:R-:W-:Y:S01]  /*2520*/  IMAD.MOV.U32 R160, RZ, RZ, c[0x0][0x27c] ;  /* 0x00009f00ffa07624 */ /* 0x000fe200078e00ff */
[----:B------:R-:W-:Y:S02]  /*2530*/  ISETP.GE.AND P1, PT, R7, 0x1, PT ;  /* 0x000000010700780c */ /* 0x000fe40003f26270 */
[----:B------:R-:W-:Y:S02]  /*2540*/  ISETP.GE.AND P3, PT, R135, c[0x0][0x1d4], PT ;  /* 0x0000750087007a0c */ /* 0x000fe40003f66270 */
[----:B------:R-:W-:-:S02]  /*2550*/  MOV R141, 0x5 ;  /* 0x00000005008d7802 */ /* 0x000fc40000000f00 */
[----:B--2---:R-:W-:Y:S02]  /*2560*/  SHF.R.S32.HI R2, RZ, 0x1f, R5 ;  /* 0x0000001fff027819 */ /* 0x004fe40000011405 */
[----:B------:R-:W-:Y:S02]  /*2570*/  SHF.L.U64.HI R141, R13, R141, c[0x0][0x23c] ;  /* 0x00008f000d8d7619 */ /* 0x000fe4000001028d */
[----:B------:R-:W-:Y:S01]  /*2580*/  LEA.HI.X.SX32 R127, R12, R2, 0x1, P0 ;  /* 0x000000020c7f7211 */ /* 0x000fe200000f0eff */
[----:B------:R-:W-:Y:S01]  /*2590*/  IMAD.WIDE.U32 R2, R124, c[0x0][0x238], R242 ;  /* 0x00008e007c027a25 */ /* 0x000fe200078e00f2 */
[----:B------:R-:W-:Y:S02]  /*25a0*/  SHF.R.S32.HI R103, RZ, 0x1f, R102 ;  /* 0x0000001fff677819 */ /* 0x000fe40000011466 */
[----:B------:R-:W-:Y:S01]  /*25b0*/  SHF.R.S32.HI R143, RZ, 0x1f, R142 ;  /* 0x0000001fff8f7819 */ /* 0x000fe2000001148e */
[----:B------:R-:W-:Y:S01]  /*25c0*/  IMAD R4, R127, c[0x0][0x238], RZ ;  /* 0x00008e007f047a24 */ /* 0x000fe200078e02ff */
[----:B-----5:R-:W-:-:S03]  /*25d0*/  SHF.R.S32.HI R23, RZ, 0x1f, R131 ;  /* 0x0000001fff177819 */ /* 0x020fc60000011483 */
[----:B------:R-:W-:-:S04]  /*25e0*/  IMAD R4, R124, c[0x0][0x23c], R4 ;  /* 0x00008f007c047a24 */ /* 0x000fc800078e0204 */
[----:B------:R-:W-:Y:S02]  /*25f0*/  IMAD.IADD R3, R3, 0x1, R4 ;  /* 0x0000000103037824 */ /* 0x000fe400078e0204 */
[----:B------:R-:W-:Y:S02]  /*2600*/  IMAD R4, R11, c[0x0][0x24c], R0 ;  /* 0x000093000b047a24 */ /* 0x000fe400078e0200 */
[----:B------:R-:W-:-:S04]  /*2610*/  IMAD.WIDE.U32 R2, R20, c[0x0][0x240], R2 ;  /* 0x0000900014027a25 */ /* 0x000fc800078e0002 */
[----:B------:R-:W-:Y:S02]  /*2620*/  IMAD R3, R20, c[0x0][0x244], R3 ;  /* 0x0000910014037a24 */ /* 0x000fe400078e0203 */
[----:B------:R-:W-:Y:S02]  /*2630*/  IMAD R0, R152, R57, RZ ;  /* 0x0000003998007224 */ /* 0x000fe400078e02ff */
[----:B------:R-:W-:Y:S01]  /*2640*/  IMAD.WIDE.U32 R94, R11, c[0x0][0x248], R2 ;  /* 0x000092000b5e7a25 */ /* 0x000fe200078e0002 */
[----:B------:R-:W-:-:S03]  /*2650*/  SHF.R.S32.HI R2, RZ, 0x1f, R57 ;  /* 0x0000001fff027819 */ /* 0x000fc60000011439 */
[----:B------:R-:W-:Y:S02]  /*2660*/  IMAD.IADD R85, R95, 0x1, R4 ;  /* 0x000000015f557824 */ /* 0x000fe400078e0204 */
[----:B------:R-:W-:Y:S02]  /*2670*/  IMAD.MOV.U32 R84, RZ, RZ, R94 ;  /* 0x000000ffff547224 */ /* 0x000fe400078e005e */
[----:B------:R-:W-:Y:S01]  /*2680*/  IMAD R2, R2, R156, R0 ;  /* 0x0000009c02027224 */ /* 0x000fe200078e0200 */
[----:B------:R-:W-:Y:S01]  /*2690*/  IADD3 R0, R6, R132, RZ ;  /* 0x0000008406007210 */ /* 0x000fe20007ffe0ff */
[----:B------:R-:W-:-:S03]  /*26a0*/  IMAD.WIDE.U32 R4, R57, R156, R84 ;  /* 0x0000009c39047225 */ /* 0x000fc600078e0054 */
[----:B------:R-:W-:Y:S01]  /*26b0*/  SHF.R.S32.HI R12, RZ, 0x1f, R0 ;  /* 0x0000001fff0c7819 */ /* 0x000fe20000011400 */
[----:B-1----:R-:W-:Y:S01]  /*26c0*/  IMAD.IADD R9, R5, 0x1, R2 ;  /* 0x0000000105097824 */ /* 0x002fe200078e0202 */
[----:B------:R-:W-:-:S03]  /*26d0*/  @P1 LEA R2, P0, R4, c[0x0][0x220], 0x1 ;  /* 0x0000880004021a11 */ /* 0x000fc600078008ff */
[----:B------:R-:W-:Y:S01]  /*26e0*/  IMAD R5, R12, c[0x0][0x1e0], RZ ;  /* 0x000078000c057a24 */ /* 0x000fe200078e02ff */
[----:B------:R-:W-:Y:S02]  /*26f0*/  @P1 LEA.HI.X R3, R4, c[0x0][0x224], R9, 0x1, P0 ;  /* 0x0000890004031a11 */ /* 0x000fe400000f0c09 */
[----:B------:R-:W-:Y:S01]  /*2700*/  ISETP.GT.AND P0, PT, R7, 0x20, PT ;  /* 0x000000200700780c */ /* 0x000fe20003f04270 */
[C---:B------:R-:W-:Y:S02]  /*2710*/  IMAD.WIDE.U32 R6, R0.reuse, c[0x0][0x1e0], RZ ;  /* 0x0000780000067a25 */ /* 0x040fe400078e00ff */
[----:B------:R-:W-:Y:S01]  /*2720*/  @!PT LDS RZ, [RZ] ;  /* 0x00000000fffff984 */ /* 0x000fe20000000800 */
[----:B------:R-:W-:Y:S01]  /*2730*/  @!PT LDS RZ, [RZ] ;  /* 0x00000000fffff984 */ /* 0x000fe20000000800 */
[----:B------:R-:W-:Y:S01]  /*2740*/  @!PT LDS RZ, [RZ] ;  /* 0x00000000fffff984 */ /* 0x000fe20000000800 */
[----:B------:R1:W-:Y:S02]  /*2750*/  @P1 LDGSTS.E.BYPASS.LTC128B.128 [R212+0x6100], [R2.64], !P5 ;  /* 0x0610000002d41fae */ /* 0x0003e4000e901d46 */
[----:B------:R-:W-:Y:S02]  /*2760*/  IMAD R5, R0, c[0x0][0x1e4], R5 ;  /* 0x0000790000057a24 */ /* 0x000fe400078e0205 */
[----:B------:R1:W-:Y:S02]  /*2770*/  @P1 LDGSTS.E.BYPASS.LTC128B.128 [R212+0x8100], [R2.64+0x80], !P4 ;  /* 0x0810008002d41fae */ /* 0x0003e4000e101d46 */
[----:B------:R-:W-:Y:S01]  /*2780*/  IMAD.IADD R5, R7, 0x1, R5 ;  /* 0x0000000107057824 */ /* 0x000fe200078e0205 */
[----:B------:R-:W-:Y:S01]  /*2790*/  SHF.R.S32.HI R7, RZ, 0x1f, R239 ;  /* 0x0000001fff077819 */ /* 0x000fe200000114ef */
[----:B------:R1:W-:Y:S02]  /*27a0*/  @P1 LDGSTS.E.BYPASS.LTC128B.128 [R212+0xa100], [R2.64+0x100], !P3 ;  /* 0x0a10010002d41fae */ /* 0x0003e4000d901d46 */
[----:B-1----:R-:W-:-:S02]  /*27b0*/  @P0 IADD3 R3, P1, R157, R4, RZ ;  /* 0x000000049d030210 */ /* 0x002fc40007f3e0ff */
[----:B------:R-:W-:-:S03]  /*27c0*/  MOV R4, R6 ;  /* 0x0000000600047202 */ /* 0x000fc60000000f00 */
[----:B------:R-:W-:Y:S01]  /*27d0*/  @P0 IMAD.X R6, R9, 0x1, R141, P1 ;  /* 0x0000000109060824 */ /* 0x000fe200008e068d */
[----:B------:R-:W-:Y:S01]  /*27e0*/  @P0 LEA R2, P1, R3, c[0x0][0x220], 0x1 ;  /* 0x0000880003020a11 */ /* 0x000fe200078208ff */
[----:B------:R-:W-:-:S03]  /*27f0*/  IMAD.WIDE.U32 R4, R20, c[0x0][0x1e8], R4 ;  /* 0x00007a0014047a25 */ /* 0x000fc600078e0004 */
[----:B------:R-:W-:Y:S01]  /*2800*/  @P0 LEA.HI.X R3, R3, c[0x0][0x224], R6, 0x1, P1 ;  /* 0x0000890003030a11 */ /* 0x000fe200008f0c06 */
[----:B------:R-:W-:-:S04]  /*2810*/  IMAD R5, R20, c[0x0][0x1ec], R5 ;  /* 0x00007b0014057a24 */ /* 0x000fc800078e0205 */
[----:B------:R1:W-:Y:S04]  /*2820*/  @P0 LDGSTS.E.BYPASS.LTC128B.128 [R212+0x7100], [R2.64], !P5 ;  /* 0x0710000002d40fae */ /* 0x0003e8000e901d46 */
[----:B------:R1:W-:Y:S04]  /*2830*/  @P0 LDGSTS.E.BYPASS.LTC128B.128 [R212+0x9100], [R2.64+0x80], !P4 ;  /* 0x0910008002d40fae */ /* 0x0003e8000e101d46 */
[----:B------:R1:W-:Y:S04]  /*2840*/  @P0 LDGSTS.E.BYPASS.LTC128B.128 [R212+0xb100], [R2.64+0x100], !P3 ;  /* 0x0b10010002d40fae */ /* 0x0003e8000d901d46 */
[----:B------:R-:W0:Y:S01]  /*2850*/  LDGDEPBAR ;  /* 0x00000000000079af */ /* 0x000e220000000000 */
[----:B------:R-:W-:Y:S01]  /*2860*/  WARPSYNC 0xffffffff ;  /* 0xffffffff00007948 */ /* 0x000fe20003800000 */
[----:B-1----:R-:W-:-:S04]  /*2870*/  IMAD R2, R7, c[0x0][0x1e0], RZ ;  /* 0x0000780007027a24 */ /* 0x002fc800078e02ff */
[----:B------:R-:W-:-:S05]  /*2880*/  IMAD R2, R239, c[0x0][0x1e4], R2 ;  /* 0x00007900ef027a24 */ /* 0x000fca00078e0202 */
[----:B------:R-:W-:Y:S02]  /*2890*/  IADD3 R126, R159, R2, RZ ;  /* 0x000000029f7e7210 */ /* 0x000fe40007ffe0ff */
[----:B---3--:R-:W-:Y:S01]  /*28a0*/  @P2 SHF.R.S32.HI R6, RZ, 0x1f, R8 ;  /* 0x0000001fff062819 */ /* 0x008fe20000011408 */
[----:B------:R-:W-:Y:S01]  /*28b0*/  @!P2 IMAD.MOV.U32 R6, RZ, RZ, R168 ;  /* 0x000000ffff06a224 */ /* 0x000fe200078e00a8 */
[----:B------:R-:W-:Y:S02]  /*28c0*/  @!P2 MOV R8, R14 ;  /* 0x0000000e0008a202 */ /* 0x000fe40000000f00 */
[----:B------:R-:W-:Y:S02]  /*28d0*/  ISETP.GE.AND P2, PT, R102, c[0x0][0x27c], PT ;  /* 0x00009f0066007a0c */ /* 0x000fe40003f46270 */
[----:B------:R-:W-:Y:S02]  /*28e0*/  SEL R19, R6, RZ, !P6 ;  /* 0x000000ff06137207 */ /* 0x000fe40007000000 */
[----:B------:R-:W-:-:S03]  /*28f0*/  SEL R18, R8, RZ, !P6 ;  /* 0x000000ff08127207 */ /* 0x000fc60007000000 */
[----:B------:R-:W-:Y:S02]  /*2900*/  IMAD R3, R19, c[0x0][0x1f0], RZ ;  /* 0x00007c0013037a24 */ /* 0x000fe400078e02ff */
[----:B------:R-:W-:-:S04]  /*2910*/  IMAD.WIDE.U32 R72, R18, c[0x0][0x1f0], R4 ;  /* 0x00007c0012487a25 */ /* 0x000fc800078e0004 */
[----:B------:R-:W-:Y:S02]  /*2920*/  IMAD R3, R18, c[0x0][0x1f4], R3 ;  /* 0x00007d0012037a24 */ /* 0x000fe400078e0203 */
[----:B------:R-:W-:Y:S02]  /*2930*/  IMAD.SHL.U32 R4, R160, 0x2, RZ ;  /* 0x00000002a0047824 */ /* 0x000fe400078e00ff */
[----:B------:R-:W-:Y:S02]  /*2940*/  IMAD.IADD R74, R73, 0x1, R3 ;  /* 0x00000001494a7824 */ /* 0x000fe400078e0203 */
[----:B------:R-:W-:Y:S01]  /*2950*/  IADD3 R129, P0, R239, R0, RZ ;  /* 0x00000000ef817210 */ /* 0x000fe20007f1e0ff */
[----:B------:R-:W-:Y:S01]  /*2960*/  IMAD.WIDE.U32 R2, R20, c[0x0][0x260], R242 ;  /* 0x0000980014027a25 */ /* 0x000fe200078e00f2 */
[----:B------:R-:W-:Y:S01]  /*2970*/  ISETP.GE.AND P1, PT, R160, 0x1, PT ;  /* 0x00000001a000780c */ /* 0x000fe20003f26270 */
[----:B------:R-:W-:Y:S01]  /*2980*/  BAR.SYNC.DEFER_BLOCKING 0x0 ;  /* 0x0000000000007b1d */ /* 0x000fe20000010000 */
[----:B------:R-:W-:Y:S01]  /*2990*/  ISETP.GE.AND P1, PT, R107, c[0x0][0x27c], PT ;  /* 0x00009f006b007a0c */ /* 0x000fe20003f26270 */
[----:B------:R-:W-:Y:S01]  /*29a0*/  IMAD R0, R10, c[0x0][0x268], RZ ;  /* 0x00009a000a007a24 */ /* 0x000fe200078e02ff */
[----:B------:R-:W-:Y:S01]  /*29b0*/  IADD3 R17, -R4, c[0x0][0x1d4], RZ ;  /* 0x0000750004117a10 */ /* 0x000fe20007ffe1ff */
[----:B------:R-:W-:Y:S01]  /*29c0*/  IMAD.X R128, R12, 0x1, R7, P0 ;  /* 0x000000010c807824 */ /* 0x000fe200000e0607 */
[----:B------:R-:W-:Y:S01]  /*29d0*/  ISETP.GE.AND P0, PT, R106, c[0x0][0x27c], PT ;  /* 0x00009f006a007a0c */ /* 0x000fe20003f06270 */
[----:B------:R-:W-:Y:S01]  /*29e0*/  IMAD R3, R20, c[0x0][0x264], R3 ;  /* 0x0000990014037a24 */ /* 0x000fe200078e0203 */
[CC--:B------:R-:W-:Y:S01]  /*29f0*/  SEL R16, R4.reuse, R17.reuse, !P2 ;  /* 0x0000001104107207 */ /* 0x0c0fe20005000000 */
[----:B------:R-:W-:Y:S01]  /*2a00*/  IMAD R26, R11, c[0x0][0x26c], R0 ;  /* 0x00009b000b1a7a24 */ /* 0x000fe200078e0200 */
[CC--:B------:R-:W-:Y:S01]  /*2a10*/  SEL R14, R4.reuse, R17.reuse, !P1 ;  /* 0x00000011040e7207 */ /* 0x0c0fe20004800000 */
[----:B------:R-:W-:Y:S01]  /*2a20*/  IMAD R0, R7, c[0x0][0x280], RZ ;  /* 0x0000a00007007a24 */ /* 0x000fe200078e02ff */
[----:B------:R-:W-:Y:S01]  /*2a30*/  SEL R17, R4, R17, !P0 ;  /* 0x0000001104117207 */ /* 0x000fe20004000000 */
[----:B------:R-:W-:Y:S01]  /*2a40*/  IMAD.WIDE.U32 R78, R11, c[0x0][0x268], R2 ;  /* 0x00009a000b4e7a25 */ /* 0x000fe200078e0002 */
[----:B------:R-:W-:Y:S01]  /*2a50*/  SEL R15, RZ, c[0x0][0x27c], !P2 ;  /* 0x00009f00ff0f7a07 */ /* 0x000fe20005000000 */
[----:B------:R-:W-:-:S02]  /*2a60*/  ULDC.U8 UR4, c[0x0][0x298] ;  /* 0x0000a60000047ab9 */ /* 0x000fc40000000000 */
[----:B------:R-:W-:Y:S01]  /*2a70*/  IMAD.WIDE.U32 R2, R20, c[0x0][0x210], R102 ;  /* 0x0000840014027a25 */ /* 0x000fe200078e0066 */
[----:B------:R-:W-:-:S03]  /*2a80*/  ISETP.NE.AND P6, PT, RZ, UR4, PT ;  /* 0x00000004ff007c0c */ /* 0x000fc6000bfc5270 */
[----:B------:R-:W-:Y:S02]  /*2a90*/  IMAD R8, R7, c[0x0][0x290], RZ ;  /* 0x0000a40007087a24 */ /* 0x000fe400078e02ff */
[----:B------:R-:W-:-:S04]  /*2aa0*/  IMAD.WIDE.U32 R4, R239, c[0x0][0x280], R142 ;  /* 0x0000a000ef047a25 */ /* 0x000fc800078e008e */
[C---:B------:R-:W-:Y:S02]  /*2ab0*/  IMAD R0, R239.reuse, c[0x0][0x284], R0 ;  /* 0x0000a100ef007a24 */ /* 0x040fe400078e0200 */
[----:B------:R-:W-:-:S04]  /*2ac0*/  IMAD.WIDE.U32 R12, R239, c[0x0][0x280], R102 ;  /* 0x0000a000ef0c7a25 */ /* 0x000fc800078e0066 */
[----:B------:R-:W-:Y:S01]  /*2ad0*/  IMAD R11, R20, c[0x0][0x214], R3 ;  /* 0x00008500140b7a24 */ /* 0x000fe200078e0203 */
[----:B------:R-:W-:Y:S01]  /*2ae0*/  SHF.R.S32.HI R20, RZ, 0x1f, R16 ;  /* 0x0000001fff147819 */ /* 0x000fe20000011410 */
[----:B------:R-:W-:Y:S02]  /*2af0*/  IMAD.MOV.U32 R10, RZ, RZ, R2 ;  /* 0x000000ffff0a7224 */ /* 0x000fe400078e0002 */
[----:B------:R-:W-:Y:S01]  /*2b00*/  IMAD.WIDE.U32 R6, R239, c[0x0][0x290], R142 ;  /* 0x0000a400ef067a25 */ /* 0x000fe200078e008e */
[----:B------:R-:W-:-:S03]  /*2b10*/  LEA.HI R22, R20, R16, RZ, 0x4 ;  /* 0x0000001014167211 */ /* 0x000fc600078f20ff */
[C---:B------:R-:W-:Y:S02]  /*2b20*/  IMAD R8, R239.reuse, c[0x0][0x294], R8 ;  /* 0x0000a500ef087a24 */ /* 0x040fe400078e0208 */
[----:B------:R-:W-:-:S04]  /*2b30*/  IMAD.WIDE.U32 R2, R239, c[0x0][0x290], R102 ;  /* 0x0000a400ef027a25 */ /* 0x000fc800078e0066 */
[----:B------:R-:W-:Y:S02]  /*2b40*/  IMAD.IADD R9, R5, 0x1, R0 ;  /* 0x0000000105097824 */ /* 0x000fe400078e0200 */
[----:B------:R-:W-:Y:S01]  /*2b50*/  IMAD.IADD R5, R0, 0x1, R13 ;  /* 0x0000000100057824 */ /* 0x000fe200078e020d */
[----:B------:R-:W-:Y:S01]  /*2b60*/  SHF.R.S32.HI R13, RZ, 0x1f, R14 ;  /* 0x0000001fff0d7819 */ /* 0x000fe2000001140e */
[----:B------:R-:W-:Y:S02]  /*2b70*/  IMAD.IADD R0, R102, 0x1, R15 ;  /* 0x0000000166007824 */ /* 0x000fe400078e020f */
[----:B------:R-:W-:Y:S01]  /*2b80*/  IMAD.IADD R7, R7, 0x1, R8 ;  /* 0x0000000107077824 */ /* 0x000fe200078e0208 */
[----:B------:R-:W-:Y:S01]  /*2b90*/  LEA.HI R20, R13, R14, RZ, 0x4 ;  /* 0x0000000e0d147211 */ /* 0x000fe200078f20ff */
[----:B------:R-:W-:Y:S01]  /*2ba0*/  IMAD.IADD R3, R8, 0x1, R3 ;  /* 0x0000000108037824 */ /* 0x000fe200078e0203 */
[----:B------:R-:W-:Y:S01]  /*2bb0*/  SEL R13, RZ, c[0x0][0x27c], !P0 ;  /* 0x00009f00ff0d7a07 */ /* 0x000fe20004000000 */
[----:B------:R-:W-:-:S02]  /*2bc0*/  IMAD.MOV.U32 R8, RZ, RZ, R4 ;  /* 0x000000ffff087224 */ /* 0x000fc400078e0004 */
[----:B------:R-:W-:Y:S01]  /*2bd0*/  IMAD.MOV.U32 R4, RZ, RZ, R12 ;  /* 0x000000ffff047224 */ /* 0x000fe200078e000c */
[----:B------:R-:W-:Y:S01]  /*2be0*/  SHF.R.S32.HI R12, RZ, 0x1f, R0 ;  /* 0x0000001fff0c7819 */ /* 0x000fe20000011400 */
[----:B------:R-:W-:Y:S02]  /*2bf0*/  IMAD R14, R19, c[0x0][0x218], RZ ;  /* 0x00008600130e7a24 */ /* 0x000fe400078e02ff */
[----:B------:R-:W-:Y:S01]  /*2c00*/  IMAD.IADD R13, R106, 0x1, R13 ;  /* 0x000000016a0d7824 */ /* 0x000fe200078e020d */
[-C--:B------:R-:W-:Y:S01]  /*2c10*/  LEA.HI R15, R12, R0.reuse, RZ, 0x3 ;  /* 0x000000000c0f7211 */ /* 0x080fe200078f18ff */
[----:B------:R-:W-:Y:S01]  /*2c20*/  IMAD R25, R18, c[0x0][0x21c], R14 ;  /* 0x0000870012197a24 */ /* 0x000fe200078e020e */
[----:B------:R-:W-:Y:S01]  /*2c30*/  LEA.HI R21, R12, R0, RZ, 0x6 ;  /* 0x000000000c157211 */ /* 0x000fe200078f30ff */
[----:B------:R-:W-:Y:S01]  /*2c40*/  IMAD.WIDE.U32 R96, R18, c[0x0][0x218], R10 ;  /* 0x0000860012607a25 */ /* 0x000fe200078e000a */
[----:B------:R-:W-:Y:S02]  /*2c50*/  SEL R0, RZ, c[0x0][0x27c], !P1 ;  /* 0x00009f00ff007a07 */ /* 0x000fe40004800000 */
[----:B------:R-:W-:Y:S01]  /*2c60*/  SHF.R.S32.HI R12, RZ, 0x1f, R17 ;  /* 0x0000001fff0c7819 */ /* 0x000fe20000011411 */
[----:B------:R-:W-:Y:S01]  /*2c70*/  IMAD.SHL.U32 R11, R21, 0x40, RZ ;  /* 0x00000040150b7824 */ /* 0x000fe200078e00ff */
[----:B------:R-:W-:Y:S01]  /*2c80*/  SHF.R.S32.HI R10, RZ, 0x1f, R13 ;  /* 0x0000001fff0a7819 */ /* 0x000fe2000001140d */
[----:B------:R-:W-:Y:S01]  /*2c90*/  IMAD.IADD R0, R107, 0x1, R0 ;  /* 0x000000016b007824 */ /* 0x000fe200078e0200 */
[----:B------:R-:W-:Y:S01]  /*2ca0*/  LEA.HI R19, R12, R17, RZ, 0x4 ;  /* 0x000000110c137211 */ /* 0x000fe200078f20ff */
[----:B------:R-:W-:Y:S01]  /*2cb0*/  IMAD.MOV.U32 R153, RZ, RZ, c[0x0][0x1e0] ;  /* 0x00007800ff997624 */ /* 0x000fe200078e00ff */
[----:B------:R-:W-:Y:S01]  /*2cc0*/  LOP3.LUT R17, R11, 0x7ffff000, RZ, 0xc0, !PT ;  /* 0x7ffff0000b117812 */ /* 0x000fe200078ec0ff */
[----:B------:R-:W-:Y:S01]  /*2cd0*/  IMAD.MOV.U32 R154, RZ, RZ, c[0x0][0x280] ;  /* 0x0000a000ff9a7624 */ /* 0x000fe200078e00ff */
[----:B------:R-:W-:Y:S01]  /*2ce0*/  SHF.R.S32.HI R12, RZ, 0x1f, R0 ;  /* 0x0000001fff0c7819 */ /* 0x000fe20000011400 */
[----:B------:R-:W-:Y:S01]  /*2cf0*/  IMAD.MOV.U32 R155, RZ, RZ, c[0x0][0x290] ;  /* 0x0000a400ff9b7624 */ /* 0x000fe200078e00ff */
[----:B------:R-:W-:Y:S01]  /*2d00*/  LEA.HI R18, R10, R13, RZ, 0x6 ;  /* 0x0000000d0a127211 */ /* 0x000fe200078f30ff */
[----:B------:R-:W-:Y:S01]  /*2d10*/  IMAD.WIDE.U32 R92, R131, c[0x0][0x280], R8 ;  /* 0x0000a000835c7a25 */ /* 0x000fe200078e0008 */
[----:B------:R-:W-:-:S02]  /*2d20*/  LEA.HI R14, R12, R0, RZ, 0x3 ;  /* 0x000000000c0e7211 */ /* 0x000fc400078f18ff */
[----:B------:R-:W-:Y:S01]  /*2d30*/  LEA.HI R0, R12, R0, RZ, 0x6 ;  /* 0x000000000c007211 */ /* 0x000fe200078f30ff */
[----:B------:R-:W-:Y:S01]  /*2d40*/  IMAD.WIDE.U32 R90, R131, c[0x0][0x290], R6 ;  /* 0x0000a400835a7a25 */ /* 0x000fe200078e0006 */
[C---:B------:R-:W-:Y:S02]  /*2d50*/  LOP3.LUT R11, R27.reuse, 0x38, R14, 0xf8, !PT ;  /* 0x000000381b0b7812 */ /* 0x040fe400078ef80e */
[----:B------:R-:W-:Y:S01]  /*2d60*/  LEA.HI R12, R10, R13, RZ, 0x3 ;  /* 0x0000000d0a0c7211 */ /* 0x000fe200078f18ff */
[----:B------:R-:W-:Y:S01]  /*2d70*/  IMAD.SHL.U32 R0, R0, 0x40, RZ ;  /* 0x0000004000007824 */ /* 0x000fe200078e00ff */
[----:B------:R-:W-:Y:S01]  /*2d80*/  LOP3.LUT R16, R27, 0x38, R15, 0xf8, !PT ;  /* 0x000000381b107812 */ /* 0x000fe200078ef80f */
[C---:B------:R-:W-:Y:S01]  /*2d90*/  IMAD.WIDE.U32 R88, R131.reuse, c[0x0][0x280], R4 ;  /* 0x0000a00083587a25 */ /* 0x040fe200078e0004 */
[----:B------:R-:W-:Y:S02]  /*2da0*/  SHF.R.S32.HI R13, RZ, 0x4, R20 ;  /* 0x00000004ff0d7819 */ /* 0x000fe40000011414 */
[----:B------:R-:W-:Y:S01]  /*2db0*/  LOP3.LUT R10, R0, 0x7ffff000, RZ, 0xc0, !PT ;  /* 0x7ffff000000a7812 */ /* 0x000fe200078ec0ff */
[----:B------:R-:W-:Y:S01]  /*2dc0*/  IMAD.WIDE.U32 R86, R131, c[0x0][0x290], R2 ;  /* 0x0000a40083567a25 */ /* 0x000fe200078e0002 */
[----:B------:R-:W-:-:S02]  /*2dd0*/  LOP3.LUT R0, R11, R169, RZ, 0x3c, !PT ;  /* 0x000000a90b007212 */ /* 0x000fc400078e3cff */
[----:B------:R-:W-:Y:S01]  /*2de0*/  SHF.R.S32.HI R11, RZ, 0x4, R22 ;  /* 0x00000004ff0b7819 */ /* 0x000fe20000011416 */
[----:B------:R-:W-:Y:S01]  /*2df0*/  IMAD.IADD R82, R79, 0x1, R26 ;  /* 0x000000014f527824 */ /* 0x000fe200078e021a */
[----:B------:R-:W-:Y:S01]  /*2e00*/  LOP3.LUT R16, R16, R169, RZ, 0x3c, !PT ;  /* 0x000000a910107212 */ /* 0x000fe200078e3cff */
[----:B------:R-:W-:Y:S01]  /*2e10*/  IMAD.IADD R121, R97, 0x1, R25 ;  /* 0x0000000161797824 */ /* 0x000fe200078e0219 */
[--C-:B------:R-:W-:Y:S02]  /*2e20*/  IADD3 R22, R0, R10, R184.reuse ;  /* 0x0000000a00167210 */ /* 0x100fe40007ffe0b8 */
[----:B------:R-:W-:Y:S02]  /*2e30*/  SHF.R.S32.HI R0, RZ, 0x4, R19 ;  /* 0x00000004ff007819 */ /* 0x000fe40000011413 */
[----:B------:R-:W-:Y:S01]  /*2e40*/  IADD3 R24, R16, R17, R184 ;  /* 0x0000001110187210 */ /* 0x000fe20007ffe0b8 */
[----:B------:R-:W-:Y:S01]  /*2e50*/  IMAD.SHL.U32 R16, R18, 0x40, RZ ;  /* 0x0000004012107824 */ /* 0x000fe200078e00ff */
[----:B------:R-:W-:Y:S01]  /*2e60*/  LEA.HI.SX32 R11, R15, R11, 0x1d ;  /* 0x0000000b0f0b7211 */ /* 0x000fe200078feaff */
[----:B------:R-:W-:Y:S01]  /*2e70*/  IMAD.SHL.U32 R116, R22, 0x2, RZ ;  /* 0x0000000216747824 */ /* 0x000fe200078e00ff */
[----:B------:R-:W-:Y:S01]  /*2e80*/  LEA.HI.SX32 R10, R14, R13, 0x1d ;  /* 0x0000000d0e0a7211 */ /* 0x000fe200078feaff */
[----:B------:R-:W-:Y:S01]  /*2e90*/  IMAD.SHL.U32 R117, R24, 0x2, RZ ;  /* 0x0000000218757824 */ /* 0x000fe200078e00ff */
[----:B------:R-:W-:Y:S01]  /*2ea0*/  LEA.HI.SX32 R0, R12, R0, 0x1d ;  /* 0x000000000c007211 */ /* 0x000fe200078feaff */
[----:B------:R-:W-:Y:S01]  /*2eb0*/  IMAD.SHL.U32 R80, R11, 0x8, RZ ;  /* 0x000000080b507824 */ /* 0x000fe200078e00ff */
[----:B------:R-:W-:Y:S01]  /*2ec0*/  SHF.R.S32.HI R13, RZ, 0x1f, R11 ;  /* 0x0000001fff0d7819 */ /* 0x000fe2000001140b */
[----:B------:R-:W-:Y:S01]  /*2ed0*/  IMAD.SHL.U32 R77, R10, 0x8, RZ ;  /* 0x000000080a4d7824 */ /* 0x000fe200078e00ff */
[----:B------:R-:W-:Y:S01]  /*2ee0*/  SHF.R.S32.HI R17, RZ, 0x1f, R0 ;  /* 0x0000001fff117819 */ /* 0x000fe20000011400 */
[----:B------:R-:W-:Y:S01]  /*2ef0*/  IMAD.SHL.U32 R81, R0, 0x8, RZ ;  /* 0x0000000800517824 */ /* 0x000fe200078e00ff */
[----:B------:R-:W-:-:S02]  /*2f00*/  LOP3.LUT R21, R16, 0x7ffff000, RZ, 0xc0, !PT ;  /* 0x7ffff00010157812 */ /* 0x000fc400078ec0ff */
[----:B------:R-:W-:Y:S02]  /*2f10*/  SHF.R.S32.HI R16, RZ, 0x1f, R10 ;  /* 0x0000001fff107819 */ /* 0x000fe4000001140a */
[----:B------:R-:W-:Y:S02]  /*2f20*/  LEA.HI R19, R13, R11, RZ, 0x3 ;  /* 0x0000000b0d137211 */ /* 0x000fe400078f18ff */
[----:B------:R-:W-:Y:S02]  /*2f30*/  LOP3.LUT R18, R27, 0x38, R12, 0xf8, !PT ;  /* 0x000000381b127812 */ /* 0x000fe400078ef80c */
[----:B------:R-:W-:Y:S02]  /*2f40*/  LEA.HI R11, R17, R0, RZ, 0x3 ;  /* 0x00000000110b7211 */ /* 0x000fe400078f18ff */
[----:B------:R-:W-:Y:S02]  /*2f50*/  LOP3.LUT R0, R27, 0x38, R77, 0xf8, !PT ;  /* 0x000000381b007812 */ /* 0x000fe400078ef84d */
[----:B------:R-:W-:-:S02]  /*2f60*/  LEA.HI R16, R16, R10, RZ, 0x3 ;  /* 0x0000000a10107211 */ /* 0x000fc400078f18ff */
[-C--:B------:R-:W-:Y:S01]  /*2f70*/  LOP3.LUT R20, R18, R169.reuse, RZ, 0x3c, !PT ;  /* 0x000000a912147212 */ /* 0x080fe200078e3cff */
[----:B------:R-:W-:Y:S01]  /*2f80*/  IMAD.SHL.U32 R18, R19, 0x200, RZ ;  /* 0x0000020013127824 */ /* 0x000fe200078e00ff */
[C---:B------:R-:W-:Y:S01]  /*2f90*/  LOP3.LUT R10, R27.reuse, 0x38, R80, 0xf8, !PT ;  /* 0x000000381b0a7812 */ /* 0x040fe200078ef850 */
[----:B------:R-:W-:Y:S01]  /*2fa0*/  IMAD.SHL.U32 R16, R16, 0x200, RZ ;  /* 0x0000020010107824 */ /* 0x000fe200078e00ff */
[----:B------:R-:W-:Y:S02]  /*2fb0*/  LOP3.LUT R13, R27, 0x38, R81, 0xf8, !PT ;  /* 0x000000381b0d7812 */ /* 0x000fe400078ef851 */
[-C--:B------:R-:W-:Y:S01]  /*2fc0*/  LOP3.LUT R17, R0, R169.reuse, RZ, 0x3c, !PT ;  /* 0x000000a900117212 */ /* 0x080fe200078e3cff */
[----:B------:R-:W-:Y:S01]  /*2fd0*/  IMAD.SHL.U32 R0, R11, 0x200, RZ ;  /* 0x000002000b007824 */ /* 0x000fe200078e00ff */
[-C--:B------:R-:W-:Y:S02]  /*2fe0*/  LOP3.LUT R19, R10, R169.reuse, RZ, 0x3c, !PT ;  /* 0x000000a90a137212 */ /* 0x080fe400078e3cff */
        /* <DEDUP_REMOVED lines=10> */
[C---:B------:R-:W-:Y:S01]  /*3090*/  IMAD R10, R131.reuse, c[0x0][0x284], R0 ;  /* 0x0000a100830a7a24 */ /* 0x040fe200078e0200 */
[----:B------:R-:W-:Y:S01]  /*30a0*/  IADD3 R123, P1, P0, R72, R158, R102 ;  /* 0x0000009e487b7210 */ /* 0x000fe2000783e066 */
[----:B------:R-:W-:Y:S01]  /*30b0*/  IMAD R0, R131, c[0x0][0x294], R11 ;  /* 0x0000a50083007a24 */ /* 0x000fe200078e020b */
[----:B------:R-:W-:Y:S01]  /*30c0*/  LOP3.LUT R99, R15, 0xfffffff8, RZ, 0xc0, !PT ;  /* 0xfffffff80f637812 */ /* 0x000fe200078ec0ff */
[----:B------:R-:W-:Y:S01]  /*30d0*/  IMAD.IADD R120, R93, 0x1, R10 ;  /* 0x000000015d787824 */ /* 0x000fe200078e020a */
[----:B------:R-:W-:Y:S01]  /*30e0*/  LOP3.LUT R98, R14, 0xfffffff8, RZ, 0xc0, !PT ;  /* 0xfffffff80e627812 */ /* 0x000fe200078ec0ff */
[----:B------:R-:W-:Y:S01]  /*30f0*/  IMAD.IADD R118, R10, 0x1, R89 ;  /* 0x000000010a767824 */ /* 0x000fe200078e0259 */
[----:B------:R-:W-:Y:S01]  /*3100*/  LOP3.LUT R83, R12, 0xfffffff8, RZ, 0xc0, !PT ;  /* 0xfffffff80c537812 */ /* 0x000fe200078ec0ff */
[----:B------:R-:W-:Y:S01]  /*3110*/  IMAD.IADD R119, R91, 0x1, R0 ;  /* 0x000000015b777824 */ /* 0x000fe200078e0200 */
[CC--:B------:R-:W-:Y:S01]  /*3120*/  SHF.L.U64.HI R136, R153.reuse, R138.reuse, c[0x0][0x1e4] ;  /* 0x0000790099887619 */ /* 0x0c0fe2000001028a */
[----:B------:R-:W-:Y:S01]  /*3130*/  IMAD.SHL.U32 R153, R153, 0x40, RZ ;  /* 0x0000004099997824 */ /* 0x000fe200078e00ff */
[CC--:B------:R-:W-:Y:S01]  /*3140*/  SHF.L.U64.HI R137, R154.reuse, R138.reuse, c[0x0][0x284] ;  /* 0x0000a1009a897619 */ /* 0x0c0fe2000001028a */
[----:B------:R-:W-:Y:S01]  /*3150*/  IMAD.SHL.U32 R154, R154, 0x40, RZ ;  /* 0x000000409a9a7824 */ /* 0x000fe200078e00ff */
[C---:B------:R-:W-:Y:S01]  /*3160*/  SHF.L.U64.HI R138, R155.reuse, R138, c[0x0][0x294] ;  /* 0x0000a5009b8a7619 */ /* 0x040fe2000001028a */
[----:B------:R-:W-:Y:S01]  /*3170*/  IMAD.SHL.U32 R155, R155, 0x40, RZ ;  /* 0x000000409b9b7824 */ /* 0x000fe200078e00ff */
[----:B------:R-:W-:Y:S01]  /*3180*/  IADD3.X R122, R74, R126, R103, P1, P0 ;  /* 0x0000007e4a7a7210 */ /* 0x000fe20000fe0467 */
[----:B------:R-:W-:Y:S01]  /*3190*/  IMAD.IADD R109, R0, 0x1, R87 ;  /* 0x00000001006d7824 */ /* 0x000fe200078e0257 */
[----:B------:R-:W-:Y:S01]  /*31a0*/  SHF.R.S32.HI R115, RZ, 0x1f, R99 ;  /* 0x0000001fff737819 */ /* 0x000fe20000011463 */
[----:B------:R-:W-:Y:S01]  /*31b0*/  IMAD.SHL.U32 R108, R20, 0x2, RZ ;  /* 0x00000002146c7824 */ /* 0x000fe200078e00ff */
[----:B------:R-:W-:Y:S01]  /*31c0*/  SHF.R.S32.HI R114, RZ, 0x1f, R98 ;  /* 0x0000001fff727819 */ /* 0x000fe20000011462 */
[----:B------:R-:W-:Y:S01]  /*31d0*/  IMAD.SHL.U32 R105, R18, 0x2, RZ ;  /* 0x0000000212697824 */ /* 0x000fe200078e00ff */
[----:B------:R-:W-:Y:S01]  /*31e0*/  SHF.R.S32.HI R113, RZ, 0x1f, R83 ;  /* 0x0000001fff717819 */ /* 0x000fe20000011453 */
[----:B------:R-:W-:Y:S01]  /*31f0*/  IMAD.SHL.U32 R104, R16, 0x2, RZ ;  /* 0x0000000210687824 */ /* 0x000fe200078e00ff */
[----:B------:R-:W-:Y:S01]  /*3200*/  SHF.R.S32.HI R112, RZ, 0x1f, R80 ;  /* 0x0000001fff707819 */ /* 0x000fe20000011450 */
[----:B------:R-:W-:Y:S01]  /*3210*/  IMAD.SHL.U32 R101, R13, 0x2, RZ ;  /* 0x000000020d657824 */ /* 0x000fe200078e00ff */
[----:B------:R-:W-:-:S02]  /*3220*/  SHF.R.S32.HI R111, RZ, 0x1f, R77 ;  /* 0x0000001fff6f7819 */ /* 0x000fc4000001144d */
[----:B------:R-:W-:Y:S02]  /*3230*/  SHF.R.S32.HI R110, RZ, 0x1f, R81 ;  /* 0x0000001fff6e7819 */ /* 0x000fe40000011451 */
.L_x_1044:
        /* <DEDUP_REMOVED lines=85> */
.L_x_1024:
[----:B------:R-:W-:Y:S05]  /*3790*/  BSYNC B0 ;  /* 0x0000000000007941 */ /* 0x000fea0003800000 */
.L_x_1023:
        /* <DEDUP_REMOVED lines=89> */
.L_x_1027:
[----:B------:R-:W-:Y:S05]  /*3d30*/  BSYNC B0 ;  /* 0x0000000000007941 */ /* 0x000fea0003800000 */
.L_x_1026:
        /* <DEDUP_REMOVED lines=56> */
.L_x_1029:
[----:B------:R-:W-:Y:S05]  /*40c0*/  BSYNC B0 ;  /* 0x0000000000007941 */ /* 0x000fea0003800000 */
.L_x_1028:
        /* <DEDUP_REMOVED lines=56> */
.L_x_1031:
[----:B------:R-:W-:Y:S05]  /*4450*/  BSYNC B0 ;  /* 0x0000000000007941 */ /* 0x000fea0003800000 */
.L_x_1030:
        /* <DEDUP_REMOVED lines=57> */
.L_x_1033:
[----:B------:R-:W-:Y:S05]  /*47f0*/  BSYNC B0 ;  /* 0x0000000000007941 */ /* 0x000fea0003800000 */
.L_x_1032:
        /* <DEDUP_REMOVED lines=57> */
.L_x_1035:
[----:B------:R-:W-:Y:S05]  /*4b90*/  BSYNC B0 ;  /* 0x0000000000007941 */ /* 0x000fea0003800000 */
.L_x_1034:
        /* <DEDUP_REMOVED lines=57> */
.L_x_1022:
        /* <DEDUP_REMOVED lines=47> */
.L_x_1037:
[----:B------:R-:W-:Y:S05]  /*5220*/  BSYNC B0 ;  /* 0x0000000000007941 */ /* 0x000fea0003800000 */
.L_x_1036:
        /* <DEDUP_REMOVED lines=149> */
.L_x_1039:
[----:B------:R-:W-:Y:S05]  /*5b80*/  BSYNC B0 ;  /* 0x0000000000007941 */ /* 0x000fea0003800000 */
.L_x_1038:
        /* <DEDUP_REMOVED lines=115> */
.L_x_1041:
[----:B------:R-:W-:Y:S05]  /*62c0*/  BSYNC B0 ;  /* 0x0000000000007941 */ /* 0x000fea0003800000 */
.L_x_1040:
[----:B------:R-:W-:Y:S11]  /*62d0*/  ISETP.GE.AND P0, PT, R106, c[0x0][0x1d4], PT ;  /* 0x000075006a007a0c */ /* 0x000ff60003f06270 */
[----:B------:R-:W-:Y:S02]  /*62e0*/  @!UPT UIADD3 URZ, URZ, URZ, URZ ;  /* 0x0000003f3f3ff290 */ /* 0x000fe4000fffe03f */
[----:B------:R-:W-:-:S05]  /*62f0*/  @P0 BRA `(.L_x_1025) ;  /* 0x000008a000000947 */ /* 0x000fca0003800000 */
[----:B------:R-:W-:Y:S01]  /*6300*/  IADD3 R9, P1, P0, R72, R65, R83 ;  /* 0x0000004148097210 */ /* 0x000fe2000783e053 */
[----:B-1----:R-:W1:Y:S03]  /*6310*/  LDS.128 R12, [R101+0x6100] ;  /* 0x00610000650c7984 */ /* 0x002e660000000c00 */
[----:B------:R-:W-:Y:S02]  /*6320*/  IADD3.X R10, R74, R64, R113, P1, P0 ;  /* 0x000000404a0a7210 */ /* 0x000fe40000fe0471 */
[----:B------:R-:W-:Y:S02]  /*6330*/  ISETP.GE.AND P0, PT, R106, c[0x0][0x27c], PT ;  /* 0x00009f006a007a0c */ /* 0x000fe40003f06270 */
[C---:B------:R-:W-:Y:S01]  /*6340*/  LEA R44, P1, R9.reuse, c[0x0][0x1c8], 0x1 ;  /* 0x00007200092c7a11 */ /* 0x040fe200078208ff */
[----:B------:R-:W2:Y:S03]  /*6350*/  LDS.128 R36, [R108+0x6100] ;  /* 0x006100006c247984 */ /* 0x000ea60000000c00 */
        /* <DEDUP_REMOVED lines=10> */
[--C-:B------:R-:W-:Y:S02]  /*6400*/  @!P0 SHF.R.U32.HI R3, RZ, 0x10, R53.reuse ;  /* 0x00000010ff038819 */ /* 0x100fe40000011635 */
[----:B------:R-:W-:Y:S02]  /*6410*/  @!P0 SHF.R.U64 R6, R52, 0x10, R53 ;  /* 0x0000001034068819 */ /* 0x000fe40000001235 */
[C---:B------:R-:W-:Y:S02]  /*6420*/  @!P0 PRMT R24, R43.reuse, 0x5410, R3 ;  /* 0x000054102b188816 */ /* 0x040fe40000000003 */
[----:B------:R-:W-:Y:S01]  /*6430*/  @!P0 PRMT R6, R43, 0x5432, R6 ;  /* 0x000054322b068816 */ /* 0x000fe20000000006 */
[----:B-1----:R-:W-:Y:S01]  /*6440*/  @!P0 IMAD.U32 R3, R13, 0x10000, RZ ;  /* 0x000100000d038824 */ /* 0x002fe200078e00ff */
[----:B------:R-:W-:Y:S01]  /*6450*/  @!P0 SHF.R.U32.HI R7, RZ, 0x10, R55 ;  /* 0x00000010ff078819 */ /* 0x000fe20000011637 */
[----:B------:R-:W-:Y:S01]  /*6460*/  @!P0 IMAD.U32 R22, R24, 0x10000, RZ ;  /* 0x0001000018168824 */ /* 0x000fe200078e00ff */
[C---:B------:R-:W-:Y:S01]  /*6470*/  @!P0 LOP3.LUT R20, R6.reuse, 0xffff0000, RZ, 0xc0, !PT ;  /* 0xffff000006148812 */ /* 0x040fe200078ec0ff */
[----:B------:R-:W-:Y:S01]  /*6480*/  @!P0 IMAD.U32 R18, R6, 0x10000, RZ ;  /* 0x0001000006128824 */ /* 0x000fe200078e00ff */
[----:B------:R-:W-:Y:S01]  /*6490*/  @!P0 PRMT R16, R56, 0x5410, R7 ;  /* 0x0000541038108816 */ /* 0x000fe20000000007 */
[----:B------:R-:W-:Y:S01]  /*64a0*/  @!P0 FMUL.FTZ R7, R3, R22 ;  /* 0x0000001603078220 */ /* 0x000fe20000410000 */
[----:B------:R-:W-:Y:S01]  /*64b0*/  @!P0 PRMT R10, R26, 0x5410, R5 ;  /* 0x000054101a0a8816 */ /* 0x000fe20000000005 */
[----:B--2---:R-:W-:Y:S01]  /*64c0*/  @!P0 IMAD.U32 R23, R37, 0x10000, RZ ;  /* 0x0001000025178824 */ /* 0x004fe200078e00ff */
[C---:B------:R-:W-:Y:S01]  /*64d0*/  @!P0 SHF.L.U32 R19, R36.reuse, 0x10, RZ ;  /* 0x0000001024138819 */ /* 0x040fe200000006ff */
[-C--:B------:R-:W-:Y:S01]  /*64e0*/  @!P0 FMUL.FTZ R3, R3, R0.reuse ;  /* 0x0000000003038220 */ /* 0x080fe20000410000 */
[----:B------:R-:W-:Y:S01]  /*64f0*/  @!P0 LOP3.LUT R21, R36, 0xffff0000, RZ, 0xc0, !PT ;  /* 0xffff000024158812 */ /* 0x000fe200078ec0ff */
[----:B------:R-:W-:Y:S01]  /*6500*/  @!P0 FFMA.FTZ R49, R23, R0, -R7 ;  /* 0x0000000017318223 */ /* 0x000fe20000010807 */
[----:B------:R-:W-:Y:S01]  /*6510*/  @!P0 LOP3.LUT R25, R37, 0xffff0000, RZ, 0xc0, !PT ;  /* 0xffff000025198812 */ /* 0x000fe200078ec0ff */
[----:B------:R-:W-:Y:S01]  /*6520*/  @!P0 IMAD.U32 R0, R12, 0x10000, RZ ;  /* 0x000100000c008824 */ /* 0x000fe200078e00ff */
[----:B------:R-:W-:Y:S01]  /*6530*/  @!P0 LOP3.LUT R29, R38, 0xffff0000, RZ, 0xc0, !PT ;  /* 0xffff0000261d8812 */ /* 0x000fe200078ec0ff */
[----:B------:R-:W-:Y:S01]  /*6540*/  @!P0 IMAD.U32 R6, R2, 0x10000, RZ ;  /* 0x0001000002068824 */ /* 0x000fe200078e00ff */
[C---:B------:R-:W-:Y:S01]  /*6550*/  @!P0 SHF.L.U32 R31, R39.reuse, 0x10, RZ ;  /* 0x00000010271f8819 */ /* 0x040fe200000006ff */
[----:B------:R-:W-:Y:S01]  /*6560*/  @!P0 IMAD.U32 R27, R38, 0x10000, RZ ;  /* 0x00010000261b8824 */ /* 0x000fe200078e00ff */
[----:B------:R-:W-:Y:S02]  /*6570*/  @!P0 LOP3.LUT R33, R39, 0xffff0000, RZ, 0xc0, !PT ;  /* 0xffff000027218812 */ /* 0x000fe400078ec0ff */
[----:B------:R-:W-:Y:S01]  /*6580*/  @!P0 LOP3.LUT R5, R2, 0xffff0000, RZ, 0xc0, !PT ;  /* 0xffff000002058812 */ /* 0x000fe200078ec0ff */
[----:B------:R-:W-:Y:S01]  /*6590*/  @!P0 FMUL.FTZ R2, R0, R18 ;  /* 0x0000001200028220 */ /* 0x000fe20000410000 */
[----:B------:R-:W-:Y:S01]  /*65a0*/  @!P0 SHF.L.U32 R30, R16, 0x10, RZ ;  /* 0x00000010101e8819 */ /* 0x000fe200000006ff */
[-C--:B------:R-:W-:Y:S01]  /*65b0*/  @!P0 FMUL.FTZ R0, R0, R6.reuse ;  /* 0x0000000600008220 */ /* 0x080fe20000410000 */
[----:B------:R-:W-:Y:S01]  /*65c0*/  @!P0 LOP3.LUT R24, R24, 0xffff0000, RZ, 0xc0, !PT ;  /* 0xffff000018188812 */ /* 0x000fe200078ec0ff */
[----:B------:R-:W-:Y:S01]  /*65d0*/  @!P0 FFMA.FTZ R48, R19, R6, -R2 ;  /* 0x0000000613308223 */ /* 0x000fe20000010802 */
[----:B------:R-:W-:Y:S01]  /*65e0*/  @!P0 LOP3.LUT R6, R14, 0xffff0000, RZ, 0xc0, !PT ;  /* 0xffff00000e068812 */ /* 0x000fe200078ec0ff */
[----:B------:R-:W-:Y:S01]  /*65f0*/  @!P0 FFMA.FTZ R0, R18, R19, R0 ;  /* 0x0000001312008223 */ /* 0x000fe20000010000 */
[----:B------:R-:W-:Y:S02]  /*6600*/  @!P0 LOP3.LUT R9, R15, 0xffff0000, RZ, 0xc0, !PT ;  /* 0xffff00000f098812 */ /* 0x000fe400078ec0ff */
[----:B------:R-:W-:Y:S02]  /*6610*/  @!P0 LOP3.LUT R32, R16, 0xffff0000, RZ, 0xc0, !PT ;  /* 0xffff000010208812 */ /* 0x000fe400078ec0ff */
[----:B------:R-:W-:Y:S02]  /*6620*/  @!P0 LOP3.LUT R16, R10, 0xffff0000, RZ, 0xc0, !PT ;  /* 0xffff00000a108812 */ /* 0x000fe400078ec0ff */
[----:B------:R-:W-:Y:S01]  /*6630*/  @!P0 SHF.R.U64 R8, R54, 0x10, R55 ;  /* 0x0000001036088819 */ /* 0x000fe20000001237 */
[----:B------:R-:W-:Y:S03]  /*6640*/  @!P0 FMUL.FTZ R34, R9, R32 ;  /* 0x0000002009228220 */ /* 0x000fe60000410000 */
[----:B------:R-:W-:Y:S01]  /*6650*/  @!P0 PRMT R17, R56, 0x5432, R8 ;  /* 0x0000543238118816 */ /* 0x000fe20000000008 */
[----:B------:R-:W-:Y:S01]  /*6660*/  @!P0 FFMA.FTZ R34, R33, R16, -R34 ;  /* 0x0000001021228223 */ /* 0x000fe20000010822 */
[----:B------:R-:W-:Y:S02]  /*6670*/  @!P0 PRMT R8, R26, 0x5432, R4 ;  /* 0x000054321a088816 */ /* 0x000fe40000000004 */
[C---:B------:R-:W-:Y:S01]  /*6680*/  @!P0 LOP3.LUT R28, R17.reuse, 0xffff0000, RZ, 0xc0, !PT ;  /* 0xffff0000111c8812 */ /* 0x040fe200078ec0ff */
[----:B------:R-:W-:Y:S01]  /*6690*/  @!P0 IMAD.U32 R26, R17, 0x10000, RZ ;  /* 0x00010000111a8824 */ /* 0x000fe200078e00ff */
[----:B------:R-:W-:Y:S01]  /*66a0*/  @!P0 LOP3.LUT R4, R12, 0xffff0000, RZ, 0xc0, !PT ;  /* 0xffff00000c048812 */ /* 0x000fe200078ec0ff */
[----:B------:R-:W-:Y:S02]  /*66b0*/  @!P0 IMAD.U32 R17, R10, 0x10000, RZ ;  /* 0x000100000a118824 */ /* 0x000fe400078e00ff */
[C---:B------:R-:W-:Y:S01]  /*66c0*/  @!P0 IMAD.U32 R10, R8.reuse, 0x10000, RZ ;  /* 0x00010000080a8824 */ /* 0x040fe200078e00ff */
[----:B------:R-:W-:Y:S01]  /*66d0*/  @!P0 LOP3.LUT R8, R8, 0xffff0000, RZ, 0xc0, !PT ;  /* 0xffff000008088812 */ /* 0x000fe200078ec0ff */
[C---:B------:R-:W-:Y:S02]  /*66e0*/  @!P0 FMUL.FTZ R7, R4.reuse, R20 ;  /* 0x0000001404078220 */ /* 0x040fe40000410000 */
[-C--:B------:R-:W-:Y:S01]  /*66f0*/  @!P0 FMUL.FTZ R2, R4, R5.reuse ;  /* 0x0000000504028220 */ /* 0x080fe20000410000 */
[----:B------:R-:W-:Y:S01]  /*6700*/  @!P0 LOP3.LUT R4, R13, 0xffff0000, RZ, 0xc0, !PT ;  /* 0xffff00000d048812 */ /* 0x000fe200078ec0ff */
[----:B------:R-:W-:Y:S02]  /*6710*/  @!P0 FFMA.FTZ R47, R21, R5, -R7 ;  /* 0x00000005152f8223 */ /* 0x000fe40000010807 */
[----:B------:R-:W-:Y:S02]  /*6720*/  @!P0 IMAD.U32 R5, R14, 0x10000, RZ ;  /* 0x000100000e058824 */ /* 0x000fe400078e00ff */
[----:B------:R-:W-:Y:S02]  /*6730*/  @!P0 IMAD.U32 R7, R15, 0x10000, RZ ;  /* 0x000100000f078824 */ /* 0x000fe400078e00ff */
        /* <DEDUP_REMOVED lines=18> */
[----:B------:R-:W-:Y:S02]  /*6860*/  @!P0 FMUL.FTZ R5, R5, R10 ;  /* 0x0000000a05058220 */ /* 0x000fe40000410000 */
[----:B------:R-:W-:Y:S02]  /*6870*/  @!P0 FFMA.FTZ R3, R22, R23, R3 ;  /* 0x0000001716038223 */ /* 0x000fe40000010003 */
[----:B------:R-:W-:Y:S01]  /*6880*/  @!P0 FMUL.FTZ R6, R6, R8 ;  /* 0x0000000806068220 */ /* 0x000fe20000410000 */
[----:B------:R1:W-:Y:S01]  /*6890*/  STG.E.128 [R44.64], R36 ;  /* 0x000000242c007986 */ /* 0x0003e2000c101d06 */
        /* <DEDUP_REMOVED lines=22> */
.L_x_1021:
[----:B------:R-:W-:Y:S05]  /*6a00*/  IMAD R0, R57, -0x40, R76 ;  /* 0xffffffc039007824 */ /* 0x000fea00078e024c */
[----:B------:R-:W-:Y:S04]  /*6a10*/  IMNMX R0, R0, 0x40, PT ;  /* 0x0000004000007817 */ /* 0x000fe80003800200 */
[----:B------:R-:W-:Y:S11]  /*6a20*/  ISETP.GE.AND P0, PT, R239, R0, PT ;  /* 0x00000000ef00720c */ /* 0x000ff60003f06270 */
[----:B------:R-:W-:Y:S02]  /*6a30*/  @!UPT UIADD3 URZ, URZ, URZ, URZ ;  /* 0x0000003f3f3ff290 */ /* 0x000fe4000fffe03f */
[----:B------:R-:W-:-:S05]  /*6a40*/  @P0 BRA `(.L_x_1025) ;  /* 0x0000015000000947 */ /* 0x000fca0003800000 */
[C---:B------:R-:W-:Y:S02]  /*6a50*/  ISETP.GE.AND P0, PT, R102.reuse, c[0x0][0x1d4], PT ;  /* 0x0000750066007a0c */ /* 0x040fe40003f06270 */
        /* <DEDUP_REMOVED lines=20> */
.L_x_1025:
[----:B------:R-:W-:Y:S05]  /*6ba0*/  BSYNC B1 ;  /* 0x0000000000017941 */ /* 0x000fea0003800000 */
.L_x_1020:
        /* <DEDUP_REMOVED lines=77> */
.L_x_1043:
[----:B-1----:R-:W-:Y:S05]  /*7080*/  BSYNC B0 ;  /* 0x0000000000007941 */ /* 0x002fea0003800000 */
.L_x_1042:
        /* <DEDUP_REMOVED lines=26> */
.L_x_1019:
[----:B------:R-:W-:Y:S01]  /*7230*/  IMAD.MOV.U32 R0, RZ, RZ, c[0x0][0x2c4] ;  /* 0x0000b100ff007624 */ /* 0x000fe200078e00ff */
[----:B------:R-:W-:Y:S01]  /*7240*/  LOP3.LUT R240, R240, 0xfffffffd, RZ, 0xc0, !PT ;  /* 0xfffffffdf0f07812 */ /* 0x000fe200078ec0ff */
[----:B------:R-:W-:Y:S01]  /*7250*/  BSSY B0, `(.L_x_1045) ;  /* 0x000002b000007945 */ /* 0x000fe20003800000 */
[----:B------:R-:W-:-:S02]  /*7260*/  IMAD.IADD R10, R132, 0x1, R133 ;  /* 0x00000001840a7824 */ /* 0x000fc400078e0285 */
[----:B------:R-:W-:Y:S02]  /*7270*/  ISETP.NE.AND P3, PT, R0, 0x1, PT ;  /* 0x000000010000780c */ /* 0x000fe40003f65270 */
[----:B------:R-:W-:-:S11]  /*7280*/  IADD3 R0, R249, 0x7f, RZ ;  /* 0x0000007ff9007810 */ /* 0x000fd60007ffe0ff */
[----:B-1----:R-:W-:Y:S01]  /*7290*/  @P3 IMAD.HI.U32 R2, R0, c[0x0][0x2c8], RZ ;  /* 0x0000b20000023a27 */ /* 0x002fe200078e00ff */
[----:B------:R-:W-:-:S04]  /*72a0*/  @P3 LOP3.LUT R240, R240, 0x2, RZ, 0xfc, !PT ;  /* 0x00000002f0f03812 */ /* 0x000fc800078efcff */
[----:B------:R-:W-:-:S05]  /*72b0*/  @P3 SHF.R.U32.HI R0, RZ, c[0x0][0x2cc], R2 ;  /* 0x0000b300ff003a19 */ /* 0x000fca0000011602 */
[----:B------:R-:W-:-:S05]  /*72c0*/  IMAD.IADD R0, R140, 0x1, R0 ;  /* 0x000000018c007824 */ /* 0x000fca00078e0200 */
[----:B------:R-:W-:-:S04]  /*72d0*/  SHF.R.S32.HI R2, RZ, 0x1f, R0 ;  /* 0x0000001fff027819 */ /* 0x000fc80000011400 */
[----:B------:R-:W-:-:S04]  /*72e0*/  LEA.HI R0, R2, R0, RZ, 0x6 ;  /* 0x0000000002007211 */ /* 0x000fc800078f30ff */
[----:B------:R-:W-:-:S04]  /*72f0*/  SHF.R.S32.HI R0, RZ, 0x6, R0 ;  /* 0x00000006ff007819 */ /* 0x000fc80000011400 */
[----:B------:R-:W-:Y:S01]  /*7300*/  IMNMX R6, R139, R0, PT ;  /* 0x000000008b067217 */ /* 0x000fe20003800200 */
[----:B------:R-:W-:-:S03]  /*7310*/  IMAD.MOV.U32 R0, RZ, RZ, RZ ;  /* 0x000000ffff007224 */ /* 0x000fc600078e00ff */
[----:B------:R-:W-:-:S13]  /*7320*/  ISETP.GE.AND P0, PT, R6, 0x1, PT ;  /* 0x000000010600780c */ /* 0x000fda0003f06270 */
[----:B------:R-:W-:Y:S05]  /*7330*/  @!P0 BRA `(.L_x_1046) ;  /* 0x000001c000008947 */ /* 0x000fea0003800000 */
[----:B------:R-:W-:Y:S01]  /*7340*/  IABS R2, R130 ;  /* 0x0000008200027213 */ /* 0x000fe20000000000 */
        /* <DEDUP_REMOVED lines=27> */
.L_x_1046:
[----:B------:R-:W-:Y:S05]  /*7500*/  BSYNC B0 ;  /* 0x0000000000007941 */ /* 0x000fea0003800000 */
.L_x_1045:
        /* <DEDUP_REMOVED lines=53> */
[----:B------:R-:W-:-:S04]  /*7860*/  IMNMX R18, R6, R2, PT ;  /* 0x0000000206127217 */ /* 0x000fc80003800200 */
[----:B------:R-:W-:Y:S01]  /*7870*/  ISETP.GT.AND P0, PT, R18, R238, PT ;  /* 0x000000ee1200720c */ /* 0x000fe20003f04270 */
[----:B------:R1:W-:-:S12]  /*7880*/  STL [R1+0x18], R18 ;  /* 0x0000181201007387 */ /* 0x0003d80000100800 */
[----:B------:R-:W-:Y:S05]  /*7890*/  @!P0 BRA `(.L_x_1047) ;  /* 0x000113a000008947 */ /* 0x000fea0003800000 */
[----:B------:R-:W2:Y:S04]  /*78a0*/  LDL R19, [R1] ;  /* 0x0000000001137983 */ /* 0x000ea80000100800 */
[----:B------:R-:W3:Y:S04]  /*78b0*/  LDL R7, [R1+0x44] ;  /* 0x0000440001077983 */ /* 0x000ee80000100800 */
[----:B------:R-:W4:Y:S01]  /*78c0*/  LDL R20, [R1+0xc] ;  /* 0x00000c0001147983 */ /* 0x000f220000100800 */
[----:B------:R-:W-:-:S04]  /*78d0*/  ISETP.NE.U32.AND P0, PT, RZ, c[0x0][0x340], PT ;  /* 0x0000d000ff007a0c */ /* 0x000fc80003f05070 */
[----:B------:R-:W-:-:S13]  /*78e0*/  ISETP.NE.AND.EX P1, PT, RZ, c[0x0][0x344], PT, P0 ;  /* 0x0000d100ff007a0c */ /* 0x000fda0003f25300 */
[----:B------:R-:W-:Y:S01]  /*78f0*/  @P1 IMAD.MOV.U32 R2, RZ, RZ, 0x4 ;  /* 0x00000004ff021424 */ /* 0x000fe200078e00ff */
[----:B------:R-:W1:Y:S01]  /*7900*/  S2R R4, SR_TID.X ;  /* 0x0000000000047919 */ /* 0x000e620000002100 */
[----:B------:R-:W-:Y:S02]  /*7910*/  SHF.R.S32.HI R0, RZ, 0x1f, R185 ;  /* 0x0000001fff007819 */ /* 0x000fe400000114b9 */
[----:B------:R-:W-:-:S03]  /*7920*/  ISETP.NE.U32.AND P2, PT, RZ, c[0x0][0x348], PT ;  /* 0x0000d200ff007a0c */ /* 0x000fc60003f45070 */
[----:B------:R-:W-:-:S04]  /*7930*/  IMAD R0, R0, c[0x0][0x178], RZ ;  /* 0x00005e0000007a24 */ /* 0x000fc800078e02ff */
[----:B------:R-:W-:Y:S01]  /*7940*/  IMAD R0, R185, c[0x0][0x17c], R0 ;  /* 0x00005f00b9007a24 */ /* 0x000fe200078e0200 */
[----:B-1----:R-:W-:-:S04]  /*7950*/  SHF.R.S32.HI R17, RZ, 0x1f, R4 ;  /* 0x0000001fff117819 */ /* 0x002fc80000011404 */
[----:B------:R-:W-:Y:S01]  /*7960*/  LEA.HI R17, R17, R4, RZ, 0x3 ;  /* 0x0000000411117211 */ /* 0x000fe200078f18ff */
[----:B--2---:R-:W-:-:S05]  /*7970*/  @P1 IMAD.WIDE R2, R19, R2, c[0x0][0x340] ;  /* 0x0000d00013021625 */ /* 0x004fca00078e0202 */
[----:B------:R1:W2:Y:S01]  /*7980*/  @P1 LDG.E R14, [R2.64] ;  /* 0x00000006020e1981 */ /* 0x0002a2000c1e1900 */
[----:B------:R-:W-:Y:S01]  /*7990*/  SHF.R.S32.HI R17, RZ, 0x3, R17 ;  /* 0x00000003ff117819 */ /* 0x000fe20000011411 */
[----:B------:R-:W-:Y:S01]  /*79a0*/  IMAD.WIDE.U32 R4, R185, c[0x0][0x178], RZ ;  /* 0x00005e00b9047a25 */ /* 0x000fe200078e00ff */
[----:B---3--:R-:W-:-:S03]  /*79b0*/  IADD3 R12, R7, R249, RZ ;  /* 0x000000f9070c7210 */ /* 0x008fc60007ffe0ff */
[----:B------:R-:W-:Y:S02]  /*79c0*/  IMAD.IADD R5, R5, 0x1, R0 ;  /* 0x0000000105057824 */ /* 0x000fe400078e0200 */
[----:B------:R-:W-:-:S04]  /*79d0*/  @P3 IMAD.HI.U32 R9, R12, c[0x0][0x2c8], RZ ;  /* 0x0000b2000c093a27 */ /* 0x000fc800078e00ff */
[----:B----4-:R-:W-:Y:S01]  /*79e0*/  IMAD.WIDE.U32 R4, R20, c[0x0][0x1b8], R4 ;  /* 0x00006e0014047a25 */ /* 0x010fe200078e0004 */
[----:B-1----:R-:W-:Y:S02]  /*79f0*/  SHF.R.S32.HI R3, RZ, 0x1f, R17 ;  /* 0x0000001fff037819 */ /* 0x002fe40000011411 */
[----:B------:R-:W-:-:S04]  /*7a00*/  IADD3 R2, P0, R17, R10, RZ ;  /* 0x0000000a11027210 */ /* 0x000fc80007f1e0ff */
[----:B------:R-:W-:Y:S02]  /*7a10*/  LEA.HI.X.SX32 R8, R10, R3, 0x1, P0 ;  /* 0x000000030a087211 */ /* 0x000fe400000f0eff */
[----:B------:R-:W-:-:S04]  /*7a20*/  ISETP.NE.AND.EX P0, PT, RZ, c[0x0][0x34c], PT, P2 ;  /* 0x0000d300ff007a0c */ /* 0x000fc80003f05320 */
[----:B------:R-:W-:Y:S01]  /*7a30*/  SEL R6, R168, RZ, !P0 ;  /* 0x000000ffa8067207 */ /* 0x000fe20004000000 */
[----:B------:R-:W-:Y:S01]  /*7a40*/  IMAD R5, R20, c[0x0][0x1bc], R5 ;  /* 0x00006f0014057a24 */ /* 0x000fe200078e0205 */
[----:B------:R-:W-:Y:S01]  /*7a50*/  SEL R3, R19, RZ, !P0 ;  /* 0x000000ff13037207 */ /* 0x000fe20004000000 */
[----:B------:R-:W-:Y:S02]  /*7a60*/  IMAD.MOV.U32 R0, RZ, RZ, R12 ;  /* 0x000000ffff007224 */ /* 0x000fe400078e000c */
[----:B------:R-:W-:Y:S01]  /*7a70*/  IMAD R6, R6, c[0x0][0x1c0], RZ ;  /* 0x0000700006067a24 */ /* 0x000fe200078e02ff */
[----:B------:R-:W-:Y:S01]  /*7a80*/  @P3 SHF.R.U32.HI R0, RZ, c[0x0][0x2cc], R9 ;  /* 0x0000b300ff003a19 */ /* 0x000fe20000011609 */
[----:B------:R-:W-:Y:S01]  /*7a90*/  IMAD.WIDE.U32 R4, R3, c[0x0][0x1c0], R4 ;  /* 0x0000700003047a25 */ /* 0x000fe200078e0004 */
[----:B------:R-:W-:-:S03]  /*7aa0*/  SHF.R.S32.HI R7, RZ, 0x1f, R242 ;  /* 0x0000001fff077819 */ /* 0x000fc600000114f2 */
[----:B------:R-:W-:Y:S01]  /*7ab0*/  IMAD R10, R3, c[0x0][0x1c4], R6 ;  /* 0x00007100030a7a24 */ /* 0x000fe200078e0206 */
[----:B------:R-:W-:Y:S01]  /*7ac0*/  SHF.R.S32.HI R13, RZ, 0x1f, R0 ;  /* 0x0000001fff0d7819 */ /* 0x000fe20000011400 */
[----:B------:R-:W-:Y:S02]  /*7ad0*/  IMAD.MOV.U32 R6, RZ, RZ, R242 ;  /* 0x000000ffff067224 */ /* 0x000fe400078e00f2 */
[C---:B------:R-:W-:Y:S02]  /*7ae0*/  IMAD R16, R8.reuse, c[0x0][0x1e0], RZ ;  /* 0x0000780008107a24 */ /* 0x040fe400078e02ff */
[----:B------:R-:W-:Y:S01]  /*7af0*/  IMAD R15, R8, c[0x0][0x208], RZ ;  /* 0x00008200080f7a24 */ /* 0x000fe200078e02ff */
[----:B------:R-:W-:Y:S01]  /*7b00*/  IADD3 R3, R5, R10, RZ ;  /* 0x0000000a05037210 */ /* 0x000fe20007ffe0ff */
[----:B------:R-:W-:-:S04]  /*7b10*/  IMAD.WIDE.U32 R8, R2, c[0x0][0x1e0], R6 ;  /* 0x0000780002087a25 */ /* 0x000fc800078e0006 */
[----:B------:R-:W-:-:S04]  /*7b20*/  IMAD.WIDE.U32 R10, R2, c[0x0][0x208], R6 ;  /* 0x00008200020a7a25 */ /* 0x000fc800078e0006 */
[C---:B------:R-:W-:Y:S02]  /*7b30*/  IMAD R16, R2.reuse, c[0x0][0x1e4], R16 ;  /* 0x0000790002107a24 */ /* 0x040fe400078e0210 */
[----:B------:R-:W-:Y:S02]  /*7b40*/  IMAD R15, R2, c[0x0][0x20c], R15 ;  /* 0x00008300020f7a24 */ /* 0x000fe400078e020f */
[----:B------:R-:W-:Y:S01]  /*7b50*/  IMAD.MOV.U32 R2, RZ, RZ, R4 ;  /* 0x000000ffff027224 */ /* 0x000fe200078e0004 */
[C---:B------:R-:W-:Y:S01]  /*7b60*/  IADD3 R4, -R0.reuse, RZ, RZ ;  /* 0x000000ff00047210 */ /* 0x040fe20007ffe1ff */
[----:B------:R-:W-:Y:S02]  /*7b70*/  IMAD R5, R13, c[0x0][0x1b0], RZ ;  /* 0x00006c000d057a24 */ /* 0x000fe400078e02ff */
[----:B------:R-:W-:-:S04]  /*7b80*/  IMAD.WIDE.U32 R2, R0, c[0x0][0x1b0], R2 ;  /* 0x00006c0000027a25 */ /* 0x000fc800078e0002 */
[----:B------:R-:W-:Y:S02]  /*7b90*/  IMAD R13, R0, c[0x0][0x1b4], R5 ;  /* 0x00006d00000d7a24 */ /* 0x000fe400078e0205 */
[----:B------:R-:W-:Y:S02]  /*7ba0*/  IMAD R0, R4, c[0x0][0x2c4], R12 ;  /* 0x0000b10004007a24 */ /* 0x000fe400078e020c */
[----:B------:R-:W-:Y:S01]  /*7bb0*/  IMAD.IADD R5, R9, 0x1, R16 ;  /* 0x0000000109057824 */ /* 0x000fe200078e0210 */
[----:B------:R-:W-:Y:S02]  /*7bc0*/  IADD3 R9, R11, R15, RZ ;  /* 0x0000000f0b097210 */ /* 0x000fe40007ffe0ff */
[----:B------:R-:W-:Y:S02]  /*7bd0*/  SHF.R.S32.HI R11, RZ, 0x1f, R0 ;  /* 0x0000001fff0b7819 */ /* 0x000fe40000011400 */
[----:B------:R-:W-:Y:S02]  /*7be0*/  ISETP.GE.AND P0, PT, R242, c[0x0][0x1d4], PT ;  /* 0x00007500f2007a0c */ /* 0x000fe40003f06270 */
[----:B------:R-:W-:Y:S01]  /*7bf0*/  ISETP.GE.AND P6, PT, R134, c[0x0][0x1d4], PT ;  /* 0x0000750086007a0c */ /* 0x000fe20003fc6270 */
[----:B------:R-:W-:Y:S01]  /*7c00*/  IMAD.IADD R3, R3, 0x1, R13 ;  /* 0x0000000103037824 */ /* 0x000fe200078e020d */
[----:B------:R-:W-:Y:S01]  /*7c10*/  MOV R4, R8 ;  /* 0x0000000800047202 */ /* 0x000fe20000000f00 */
[----:B------:R-:W-:Y:S01]  /*7c20*/  IMAD R12, R11, c[0x0][0x1a8], RZ ;  /* 0x00006a000b0c7a24 */ /* 0x000fe200078e02ff */
[----:B------:R-:W-:Y:S01]  /*7c30*/  SEL R13, RZ, 0xffffffff, P6 ;  /* 0xffffffffff0d7807 */ /* 0x000fe20003000000 */
[----:B------:R-:W-:Y:S01]  /*7c40*/  IMAD.MOV.U32 R8, RZ, RZ, R10 ;  /* 0x000000ffff087224 */ /* 0x000fe200078e000a */
[----:B------:R-:W-:Y:S01]  /*7c50*/  LOP3.LUT R240, R240, 0xfffffffe, RZ, 0xc0, !PT ;  /* 0xfffffffef0f07812 */ /* 0x000fe200078ec0ff */
[C---:B------:R-:W-:Y:S01]  /*7c60*/  IMAD R12, R0.reuse, c[0x0][0x1ac], R12 ;  /* 0x00006b00000c7a24 */ /* 0x040fe200078e020c */
[----:B------:R-:W-:Y:S01]  /*7c70*/  SEL R15, RZ, 0x1, P0 ;  /* 0x00000001ff0f7807 */ /* 0x000fe20000000000 */
[----:B------:R-:W-:Y:S01]  /*7c80*/  IMAD.WIDE.U32 R2, R0, c[0x0][0x1a8], R2 ;  /* 0x00006a0000027a25 */ /* 0x000fe200078e0002 */
[----:B------:R-:W-:-:S03]  /*7c90*/  SHF.L.U32 R13, R13, 0x1, RZ ;  /* 0x000000010d0d7819 */ /* 0x000fc600000006ff */
[----:B------:R-:W-:Y:S01]  /*7ca0*/  IMAD.WIDE.U32 R10, R20, c[0x0][0x1e8], R4 ;  /* 0x00007a00140a7a25 */ /* 0x000fe200078e0004 */
[----:B------:R-:W-:-:S03]  /*7cb0*/  @P0 LOP3.LUT R240, R240, 0x1, RZ, 0xfc, !PT ;  /* 0x00000001f0f00812 */ /* 0x000fc600078efcff */
[----:B------:R-:W-:Y:S01]  /*7cc0*/  IMAD.WIDE.U32 R4, R20, c[0x0][0x210], R8 ;  /* 0x0000840014047a25 */ /* 0x000fe200078e0008 */
[----:B------:R-:W-:Y:S02]  /*7cd0*/  LOP3.LUT R8, R13, 0x2, R15, 0xe2, !PT ;  /* 0x000000020d087812 */ /* 0x000fe400078ee20f */
[----:B------:R-:W-:Y:S01]  /*7ce0*/  LEA R15, P0, R2, c[0x0][0x160], 0x1 ;  /* 0x00005800020f7a11 */ /* 0x000fe200078008ff */
[----:B------:R-:W-:Y:S01]  /*7cf0*/  IMAD.IADD R3, R3, 0x1, R12 ;  /* 0x0000000103037824 */ /* 0x000fe200078e020c */
[----:B------:R-:W-:-:S04]  /*7d00*/  ISETP.NE.U32.AND P2, PT, RZ, c[0x0][0x350], PT ;  /* 0x0000d400ff007a0c */ /* 0x000fc80003f45070 */
[----:B------:R-:W-:Y:S02]  /*7d10*/  LEA.HI.X R13, R2, c[0x0][0x164], R3, 0x1, P0 ;  /* 0x00005900020d7a11 */ /* 0x000fe400000f0c03 */
[----:B------:R-:W-:Y:S01]  /*7d20*/  ISETP.NE.AND.EX P0, PT, RZ, c[0x0][0x354], PT, P2 ;  /* 0x0000d500ff007a0c */ /* 0x000fe20003f05320 */
[C---:B------:R-:W-:Y:S02]  /*7d30*/  IMAD R11, R20.reuse, c[0x0][0x1ec], R11 ;  /* 0x00007b00140b7a24 */ /* 0x040fe400078e020b */
[----:B------:R-:W-:Y:S01]  /*7d40*/  IMAD R5, R20, c[0x0][0x214], R5 ;  /* 0x0000850014057a24 */ /* 0x000fe200078e0205 */
[----:B------:R-:W-:-:S04]  /*7d50*/  ISETP.GE.AND P5, PT, R135, c[0x0][0x1d4], PT ;  /* 0x0000750087007a0c */ /* 0x000fc80003fa6270 */
[----:B------:R-:W-:Y:S02]  /*7d60*/  SEL R3, RZ, 0x4, P5 ;  /* 0x00000004ff037807 */ /* 0x000fe40002800000 */
[----:B------:R-:W-:Y:S02]  /*7d70*/  ISETP.GE.AND P3, PT, R242, c[0x0][0x198], PT ;  /* 0x00006600f2007a0c */ /* 0x000fe40003f66270 */
[----:B------:R-:W-:Y:S02]  /*7d80*/  ISETP.GE.AND P2, PT, R134, c[0x0][0x198], PT ;  /* 0x0000660086007a0c */ /* 0x000fe40003f46270 */
[----:B------:R-:W-:Y:S02]  /*7d90*/  ISETP.GE.AND P4, PT, R135, c[0x0][0x198], PT ;  /* 0x0000660087007a0c */ /* 0x000fe40003f86270 */
[----:B------:R-:W-:Y:S02]  /*7da0*/  LOP3.LUT R105, R8, R3, RZ, 0xfc, !PT ;  /* 0x0000000308697212 */ /* 0x000fe400078efcff */
[----:B------:R-:W-:-:S02]  /*7db0*/  IADD3 R101, R18, -0x1, RZ ;  /* 0xffffffff12657810 */ /* 0x000fc40007ffe0ff */
[----:B--2---:R-:W-:Y:S02]  /*7dc0*/  @P1 SHF.R.S32.HI R0, RZ, 0x1f, R14 ;  /* 0x0000001fff001819 */ /* 0x004fe4000001140e */
[----:B------:R-:W-:Y:S01]  /*7dd0*/  @!P1 MOV R0, R168 ;  /* 0x000000a800009202 */ /* 0x000fe20000000f00 */
[----:B------:R-:W-:-:S03]  /*7de0*/  @!P1 IMAD.MOV.U32 R14, RZ, RZ, R19 ;  /* 0x000000ffff0e9224 */ /* 0x000fc600078e0013 */
[----:B------:R-:W-:Y:S02]  /*7df0*/  SEL R2, R0, RZ, !P0 ;  /* 0x000000ff00027207 */ /* 0x000fe40004000000 */
[----:B------:R-:W-:-:S03]  /*7e00*/  SEL R0, R14, RZ, !P0 ;  /* 0x000000ff0e007207 */ /* 0x000fc60004000000 */
[C---:B------:R-:W-:Y:S02]  /*7e10*/  IMAD R12, R2.reuse, c[0x0][0x1f0], RZ ;  /* 0x00007c00020c7a24 */ /* 0x040fe400078e02ff */
[----:B------:R-:W-:Y:S02]  /*7e20*/  IMAD R9, R2, c[0x0][0x218], RZ ;  /* 0x0000860002097a24 */ /* 0x000fe400078e02ff */
[----:B------:R-:W-:-:S04]  /*7e30*/  IMAD.WIDE.U32 R226, R0, c[0x0][0x1f0], R10 ;  /* 0x00007c0000e27a25 */ /* 0x000fc800078e000a */
[----:B------:R-:W-:-:S04]  /*7e40*/  IMAD.WIDE.U32 R230, R0, c[0x0][0x218], R4 ;  /* 0x0000860000e67a25 */ /* 0x000fc800078e0004 */
[C---:B------:R-:W-:Y:S02]  /*7e50*/  IMAD R2, R0.reuse, c[0x0][0x1f4], R12 ;  /* 0x00007d0000027a24 */ /* 0x040fe400078e020c */
[----:B------:R-:W-:Y:S01]  /*7e60*/  IMAD R0, R0, c[0x0][0x21c], R9 ;  /* 0x0000870000007a24 */ /* 0x000fe200078e0209 */
[----:B------:R-:W-:Y:S01]  /*7e70*/  IADD3 R11, R17, R249, RZ ;  /* 0x000000f9110b7210 */ /* 0x000fe20007ffe0ff */
[----:B------:R-:W-:-:S03]  /*7e80*/  IMAD.IADD R232, R227, 0x1, R2 ;  /* 0x00000001e3e87824 */ /* 0x000fc600078e0202 */
[----:B------:R-:W-:Y:S01]  /*7e90*/  IADD3 R233, R231, R0, RZ ;  /* 0x00000000e7e97210 */ /* 0x000fe20007ffe0ff */
[----:B------:R-:W-:Y:S05]  /*7ea0*/  BRA.DIV ~URZ, `(.L_x_1048) ;  /* 0x000157227f007947 */ /* 0x000fea000b800000 */
[----:B------:R1:W2:Y:S02]  /*7eb0*/  SHFL.IDX PT, R10, R13, RZ, 0x181f ;  /* 0x00181fff0d0a7589 */ /* 0x0002a400000e0000 */
.L_x_1177:
[----:B------:R-:W-:Y:S05]  /*7ec0*/  BRA.DIV ~URZ, `(.L_x_1049) ;  /* 0x000157727f007947 */ /* 0x000fea000b800000 */
[----:B------:R3:W4:Y:S02]  /*7ed0*/  SHFL.IDX PT, R0, R15, RZ, 0x181f ;  /* 0x00181fff0f007589 */ /* 0x00072400000e0000 */
.L_x_1178:
[----:B---3--:R-:W3:Y:S01]  /*7ee0*/  LDL R2, [R1+0x8] ;  /* 0x0000080001027983 */ /* 0x008ee20000100800 */
[----:B------:R-:W-:Y:S01]  /*7ef0*/  BSSY B0, `(.L_x_1050) ;  /* 0x0000012000007945 */ /* 0x000fe20003800000 */
[----:B------:R-:W-:Y:S02]  /*7f00*/  SHF.R.S32.HI R12, RZ, 0x1f, R134 ;  /* 0x0000001fff0c7819 */ /* 0x000fe40000011486 */
[----:B------:R-:W-:Y:S01]  /*7f10*/  SHF.R.S32.HI R14, RZ, 0x1f, R135 ;  /* 0x0000001fff0e7819 */ /* 0x000fe20000011487 */
[----:B---3--:R-:W-:-:S05]  /*7f20*/  IMAD R30, R2, c[0x0][0x2c4], RZ ;  /* 0x0000b100021e7a24 */ /* 0x008fca00078e02ff */
        /* <DEDUP_REMOVED lines=14> */
.L_x_1051:
[----:B------:R-:W-:Y:S05]  /*8010*/  BSYNC B0 ;  /* 0x0000000000007941 */ /* 0x000fea0003800000 */
.L_x_1050:
[----:B------:R-:W-:Y:S05]  /*8020*/  BRA.DIV ~URZ, `(.L_x_1052) ;  /* 0x000156827f007947 */ /* 0x000fea000b800000 */
[----:B--2---:R2:W3:Y:S04]  /*8030*/  SHFL.IDX PT, R10, R13, 0x1, 0x181f ;  /* 0x00381f000d0a7f89 */ /* 0x0044e800000e0000 */
[----:B----4-:R2:W4:Y:S02]  /*8040*/  SHFL.IDX PT, R0, R15, 0x1, 0x181f ;  /* 0x00381f000f007f89 */ /* 0x01052400000e0000 */
.L_x_1179:
[----:B------:R-:W-:Y:S01]  /*8050*/  IADD3 R2, R11, 0x20, RZ ;  /* 0x000000200b027810 */ /* 0x000fe20007ffe0ff */
[----:B------:R-:W-:Y:S03]  /*8060*/  BSSY B0, `(.L_x_1053) ;  /* 0x000000f000007945 */ /* 0x000fe60003800000 */
[----:B------:R-:W-:-:S13]  /*8070*/  ISETP.GE.AND P0, PT, R2, R30, PT ;  /* 0x0000001e0200720c */ /* 0x000fda0003f06270 */
[----:B------:R-:W-:Y:S05]  /*8080*/  @P0 BRA `(.L_x_1054) ;  /* 0x000000c000000947 */ /* 0x000fea0003800000 */
[----:B----4-:R-:W-:-:S04]  /*8090*/  LEA R8, P0, R242, R0, 0x1 ;  /* 0x00000000f2087211 */ /* 0x010fc800078008ff */
[----:B---3--:R-:W-:Y:S02]  /*80a0*/  LEA.HI.X R9, R242, R10, R7, 0x1, P0 ;  /* 0x0000000af2097211 */ /* 0x008fe400000f0c07 */
        /* <DEDUP_REMOVED lines=10> */
.L_x_1054:
[----:B------:R-:W-:Y:S05]  /*8150*/  BSYNC B0 ;  /* 0x0000000000007941 */ /* 0x000fea0003800000 */
.L_x_1053:
[----:B------:R-:W-:Y:S05]  /*8160*/  BRA.DIV ~URZ, `(.L_x_1055) ;  /* 0x000156127f007947 */ /* 0x000fea000b800000 */
[----:B---3--:R3:W1:Y:S02]  /*8170*/  SHFL.IDX PT, R10, R13, 0x2, 0x181f ;  /* 0x00581f000d0a7f89 */ /* 0x00866400000e0000 */
.L_x_1180:
[----:B------:R-:W-:Y:S05]  /*8180*/  BRA.DIV ~URZ, `(.L_x_1056) ;  /* 0x000156627f007947 */ /* 0x000fea000b800000 */
[----:B----4-:R4:W2:Y:S02]  /*8190*/  SHFL.IDX PT, R0, R15, 0x2, 0x181f ;  /* 0x00581f000f007f89 */ /* 0x0108a400000e0000 */
.L_x_1181:
[----:B------:R-:W-:Y:S01]  /*81a0*/  IADD3 R2, R11, 0x40, RZ ;  /* 0x000000400b027810 */ /* 0x000fe20007ffe0ff */
[----:B------:R-:W-:Y:S03]  /*81b0*/  BSSY B0, `(.L_x_1057) ;  /* 0x000000f000007945 */ /* 0x000fe60003800000 */
[----:B------:R-:W-:-:S13]  /*81c0*/  ISETP.GE.AND P0, PT, R2, R30, PT ;  /* 0x0000001e0200720c */ /* 0x000fda0003f06270 */
[----:B------:R-:W-:Y:S05]  /*81d0*/  @P0 BRA `(.L_x_1058) ;  /* 0x000000c000000947 */ /* 0x000fea0003800000 */
[----:B--2---:R-:W-:-:S04]  /*81e0*/  LEA R8, P0, R242, R0, 0x1 ;  /* 0x00000000f2087211 */ /* 0x004fc800078008ff */
        /* <DEDUP_REMOVED lines=11> */
.L_x_1058:
[----:B------:R-:W-:Y:S05]  /*82a0*/  BSYNC B0 ;  /* 0x0000000000007941 */ /* 0x000fea0003800000 */
.L_x_1057:
[----:B------:R-:W-:Y:S05]  /*82b0*/  BRA.DIV ~URZ, `(.L_x_1059) ;  /* 0x000155a27f007947 */ /* 0x000fea000b800000 */
[----:B-1----:R1:W3:Y:S04]  /*82c0*/  SHFL.IDX PT, R8, R13, 0x3, 0x181f ;  /* 0x00781f000d087f89 */ /* 0x0022e800000e0000 */
[----:B--2---:R1:W2:Y:S02]  /*82d0*/  SHFL.IDX PT, R0, R15, 0x3, 0x181f ;  /* 0x00781f000f007f89 */ /* 0x0042a400000e0000 */
.L_x_1182:
[----:B----4-:R-:W4:Y:S01]  /*82e0*/  LDL R126, [R1+0x4] ;  /* 0x00000400017e7983 */ /* 0x010f220000100800 */
[----:B------:R-:W-:Y:S01]  /*82f0*/  IADD3 R2, R11, 0x60, RZ ;  /* 0x000000600b027810 */ /* 0x000fe20007ffe0ff */
[----:B------:R-:W-:Y:S01]  /*8300*/  IMAD.MOV.U32 R10, RZ, RZ, c[0x0][0x2c4] ;  /* 0x0000b100ff0a7624 */ /* 0x000fe200078e00ff */
[----:B------:R-:W-:Y:S01]  /*8310*/  SHF.R.S32.HI R108, RZ, 0x1f, R101 ;  /* 0x0000001fff6c7819 */ /* 0x000fe20000011465 */
[----:B------:R-:W1:Y:S01]  /*8320*/  S2R R9, SR_TID.X ;  /* 0x0000000000097919 */ /* 0x000e620000002100 */
[----:B------:R-:W-:-:S03]  /*8330*/  ISETP.GE.AND P0, PT, R2, R30, PT ;  /* 0x0000001e0200720c */ /* 0x000fc60003f06270 */
[----:B------:R-:W-:-:S04]  /*8340*/  IMAD R6, R108, c[0x0][0x1e0], RZ ;  /* 0x000078006c067a24 */ /* 0x000fc800078e02ff */
[----:B------:R-:W-:-:S06]  /*8350*/  IMAD R6, R101, c[0x0][0x1e4], R6 ;  /* 0x0000790065067a24 */ /* 0x000fcc00078e0206 */
[----:B--2---:R-:W-:-:S04]  /*8360*/  @!P0 LEA R4, P1, R242, R0, 0x1 ;  /* 0x00000000f2048211 */ /* 0x004fc800078208ff */
[----:B---3--:R-:W-:Y:S02]  /*8370*/  @!P0 LEA.HI.X R5, R242, R8, R7, 0x1, P1 ;  /* 0x00000008f2058211 */ /* 0x008fe400008f0c07 */
[----:B------:R-:W-:-:S03]  /*8380*/  @!P0 LEA R2, P1, R134, R0, 0x1 ;  /* 0x0000000086028211 */ /* 0x000fc600078208ff */
[----:B------:R-:W-:Y:S01]  /*8390*/  @!PT LDS RZ, [RZ] ;  /* 0x00000000fffff984 */ /* 0x000fe20000000800 */
[----:B------:R-:W-:Y:S01]  /*83a0*/  @!PT LDS RZ, [RZ] ;  /* 0x00000000fffff984 */ /* 0x000fe20000000800 */
[----:B------:R-:W-:Y:S01]  /*83b0*/  @!PT LDS RZ, [RZ] ;  /* 0x00000000fffff984 */ /* 0x000fe20000000800 */
[----:B------:R4:W-:Y:S01]  /*83c0*/  @!P0 LDGSTS.E.BYPASS.LTC128B.128 [R212+0xf100], [R4.64], !P3 ;  /* 0x0f10000004d48fae */ /* 0x0009e2000d901d46 */
[----:B-1----:R-:W-:Y:S02]  /*83d0*/  SHF.R.S32.HI R109, RZ, 0x1f, R9 ;  /* 0x0000001fff6d7819 */ /* 0x002fe40000011409 */
[----:B------:R-:W-:Y:S02]  /*83e0*/  @!P0 LEA.HI.X R3, R134, R8, R12, 0x1, P1 ;  /* 0x0000000886038211 */ /* 0x000fe400008f0c0c */
[----:B------:R-:W-:Y:S02]  /*83f0*/  LEA.HI R109, R109, R9, RZ, 0x3 ;  /* 0x000000096d6d7211 */ /* 0x000fe400078f18ff */
[----:B------:R-:W-:Y:S01]  /*8400*/  LOP3.LUT P3, RZ, R240, 0x1, RZ, 0xc0, !PT ;  /* 0x00000001f0ff7812 */ /* 0x000fe2000786c0ff */
[----:B------:R1:W-:Y:S01]  /*8410*/  @!P0 LDGSTS.E.BYPASS.LTC128B.128 [R212+0x13100], [R2.64], !P2 ;  /* 0x1310000002d48fae */ /* 0x0003e2000d101d46 */
[----:B------:R-:W-:Y:S02]  /*8420*/  SHF.R.S32.HI R109, RZ, 0x3, R109 ;  /* 0x00000003ff6d7819 */ /* 0x000fe4000001146d */
[----:B-1----:R-:W-:-:S04]  /*8430*/  @!P0 LEA R2, P1, R135, R0, 0x1 ;  /* 0x0000000087028211 */ /* 0x002fc800078208ff */
[----:B------:R-:W-:-:S05]  /*8440*/  @!P0 LEA.HI.X R3, R135, R8, R14, 0x1, P1 ;  /* 0x0000000887038211 */ /* 0x000fca00008f0c0e */
[----:B------:R1:W-:Y:S01]  /*8450*/  @!P0 LDGSTS.E.BYPASS.LTC128B.128 [R212+0x17100], [R2.64], !P4 ;  /* 0x1710000002d48fae */ /* 0x0003e2000e101d46 */
[----:B------:R-:W-:-:S03]  /*8460*/  ISETP.NE.AND P4, PT, R10, 0x1, PT ;  /* 0x000000010a00780c */ /* 0x000fc60003f85270 */
[----:B------:R-:W0:Y:S01]  /*8470*/  LDGDEPBAR ;  /* 0x00000000000079af */ /* 0x000e220000000000 */
[----:B------:R-:W-:Y:S01]  /*8480*/  WARPSYNC 0xffffffff ;  /* 0xffffffff00007948 */ /* 0x000fe20003800000 */
[----:B-1----:R-:W-:Y:S02]  /*8490*/  IMAD.MOV.U32 R3, RZ, RZ, 0x20 ;  /* 0x00000020ff037424 */ /* 0x002fe400078e00ff */
[----:B------:R-:W-:Y:S01]  /*84a0*/  BAR.SYNC.DEFER_BLOCKING 0x0 ;  /* 0x0000000000007b1d */ /* 0x000fe20000010000 */
[----:B----4-:R-:W-:-:S04]  /*84b0*/  IMAD.IADD R4, R126, 0x1, -R109 ;  /* 0x000000017e047824 */ /* 0x010fc800078e0a6d */
[C---:B------:R-:W-:Y:S02]  /*84c0*/  IMAD R0, R101.reuse, -0x40, R4 ;  /* 0xffffffc065007824 */ /* 0x040fe400078e0204 */
[----:B------:R-:W-:-:S03]  /*84d0*/  IMAD.WIDE.U32 R4, R101, c[0x0][0x1e0], RZ ;  /* 0x0000780065047a25 */ /* 0x000fc600078e00ff */
[C---:B------:R-:W-:Y:S01]  /*84e0*/  ISETP.GE.AND P1, PT, R0.reuse, 0x1, PT ;  /* 0x000000010000780c */ /* 0x040fe20003f26270 */
[----:B------:R-:W-:Y:S01]  /*84f0*/  IMAD.IADD R2, R5, 0x1, R6 ;  /* 0x0000000105027824 */ /* 0x000fe200078e0206 */
[----:B------:R-:W-:Y:S01]  /*8500*/  ISETP.GE.AND P0, PT, R0, 0x21, PT ;  /* 0x000000210000780c */ /* 0x000fe20003f06270 */
[----:B------:R-:W-:Y:S01]  /*8510*/  IMAD.WIDE.U32 R6, R3, c[0x0][0x1e0], RZ ;  /* 0x0000780003067a25 */ /* 0x000fe200078e00ff */
[----:B------:R-:W-:-:S03]  /*8520*/  LEA R0, P2, R4, R226, 0x6 ;  /* 0x000000e204007211 */ /* 0x000fc600078430ff */
[----:B------:R-:W-:Y:S01]  /*8530*/  IMAD R3, R3, c[0x0][0x1e4], RZ ;  /* 0x0000790003037a24 */ /* 0x000fe200078e02ff */
[----:B------:R-:W-:-:S05]  /*8540*/  LEA.HI.X R2, R4, R232, R2, 0x6, P2 ;  /* 0x000000e804027211 */ /* 0x000fca00010f3402 */
[----:B------:R-:W-:-:S04]  /*8550*/  @P1 LEA R4, P2, R0, c[0x0][0x1c8], 0x1 ;  /* 0x0000720000041a11 */ /* 0x000fc800078408ff */
        /* <DEDUP_REMOVED lines=19> */
.L_x_1060:
        /* <DEDUP_REMOVED lines=8> */
[----:B------:R-:W-:Y:S01]  /*8710*/  IMAD R2, R0, c[0x0][0x280], RZ ;  /* 0x0000a00000027a24 */ /* 0x000fe200078e02ff */
[----:B------:R-:W-:Y:S01]  /*8720*/  LOP3.LUT R110, R110, 0xfffffffc, RZ, 0xc0, !PT ;  /* 0xfffffffc6e6e7812 */ /* 0x000fe200078ec0ff */
[----:B------:R-:W-:-:S02]  /*8730*/  IMAD R0, R0, c[0x0][0x290], RZ ;  /* 0x0000a40000007a24 */ /* 0x000fc400078e02ff */
[C---:B------:R-:W-:Y:S01]  /*8740*/  IMAD R7, R131.reuse, c[0x0][0x284], R2 ;  /* 0x0000a10083077a24 */ /* 0x040fe200078e0202 */
[----:B------:R-:W-:Y:S01]  /*8750*/  IADD3 R110, -R110, R9, RZ ;  /* 0x000000096e6e7210 */ /* 0x000fe20007ffe1ff */
[C---:B------:R-:W-:Y:S02]  /*8760*/  IMAD R6, R131.reuse, c[0x0][0x294], R0 ;  /* 0x0000a50083067a24 */ /* 0x040fe400078e0200 */
[----:B------:R-:W-:Y:S01]  /*8770*/  IMAD.WIDE.U32 R2, R131, c[0x0][0x290], RZ ;  /* 0x0000a40083027a25 */ /* 0x000fe200078e00ff */
[----:B------:R-:W-:-:S03]  /*8780*/  IADD3 R7, R7, R5, RZ ;  /* 0x0000000507077210 */ /* 0x000fc60007ffe0ff */
[----:B------:R-:W-:Y:S02]  /*8790*/  IMAD R0, R110, 0x40, R26 ;  /* 0x000000406e007824 */ /* 0x000fe400078e021a */
[----:B------:R-:W-:Y:S01]  /*87a0*/  IMAD.IADD R6, R6, 0x1, R3 ;  /* 0x0000000106067824 */ /* 0x000fe200078e0203 */
[----:B------:R-:W-:Y:S05]  /*87b0*/  @!P0 BRA `(.L_x_1062) ;  /* 0x0000368000008947 */ /* 0x000fea0003800000 */
[----:B------:R-:W-:Y:S01]  /*87c0*/  @P4 IMAD.HI.U32 R3, R0, c[0x0][0x2c8], RZ ;  /* 0x0000b20000034a27 */ /* 0x000fe200078e00ff */
[----:B------:R-:W-:Y:S01]  /*87d0*/  BSSY B0, `(.L_x_1063) ;  /* 0x0000068000007945 */ /* 0x000fe20003800000 */
[----:B------:R-:W-:Y:S01]  /*87e0*/  SHF.R.S32.HI R46, RZ, 0x1f, R145 ;  /* 0x0000001fff2e7819 */ /* 0x000fe20000011491 */
[----:B------:R-:W-:Y:S01]  /*87f0*/  CS2R R66, SRZ ;  /* 0x0000000000427805 */ /* 0x000fe2000001ff00 */
[----:B------:R-:W-:Y:S01]  /*8800*/  IMAD.MOV.U32 R5, RZ, RZ, R7 ;  /* 0x000000ffff057224 */ /* 0x000fe200078e0007 */
[----:B------:R-:W-:Y:S01]  /*8810*/  @P4 SHF.R.U32.HI R0, RZ, c[0x0][0x2cc], R3 ;  /* 0x0000b300ff004a19 */ /* 0x000fe20000011603 */
[----:B------:R-:W-:Y:S01]  /*8820*/  IMAD.MOV.U32 R7, RZ, RZ, R6 ;  /* 0x000000ffff077224 */ /* 0x000fe200078e0006 */
[----:B------:R-:W-:Y:S01]  /*8830*/  SHF.R.S32.HI R47, RZ, 0x1f, R147 ;  /* 0x0000001fff2f7819 */ /* 0x000fe20000011493 */
[----:B------:R-:W-:Y:S01]  /*8840*/  IMAD.MOV.U32 R6, RZ, RZ, R2 ;  /* 0x000000ffff067224 */ /* 0x000fe200078e0002 */
[----:B------:R-:W-:Y:S01]  /*8850*/  SHF.R.S32.HI R3, RZ, 0x1f, R0 ;  /* 0x0000001fff037819 */ /* 0x000fe20000011400 */
[----:B------:R-:W-:Y:S01]  /*8860*/  IMAD.WIDE.U32 R4, R0, c[0x0][0x280], R4 ;  /* 0x0000a00000047a25 */ /* 0x000fe200078e0004 */
[----:B------:R-:W-:Y:S01]  /*8870*/  SHF.R.S32.HI R52, RZ, 0x1f, R144 ;  /* 0x0000001fff347819 */ /* 0x000fe20000011490 */
[----:B------:R-:W-:Y:S01]  /*8880*/  CS2R R42, SRZ ;  /* 0x00000000002a7805 */ /* 0x000fe2000001ff00 */
[----:B------:R-:W-:Y:S01]  /*8890*/  SHF.R.S32.HI R53, RZ, 0x1f, R146 ;  /* 0x0000001fff357819 */ /* 0x000fe20000011492 */
[C---:B------:R-:W-:Y:S01]  /*88a0*/  IMAD R8, R3.reuse, c[0x0][0x280], RZ ;  /* 0x0000a00003087a24 */ /* 0x040fe200078e02ff */
[----:B------:R-:W-:Y:S01]  /*88b0*/  LEA R39, P0, R4, c[0x0][0x270], 0x1 ;  /* 0x00009c0004277a11 */ /* 0x000fe200078008ff */
[----:B------:R-:W-:Y:S01]  /*88c0*/  IMAD R9, R3, c[0x0][0x290], RZ ;  /* 0x0000a40003097a24 */ /* 0x000fe200078e02ff */
[----:B------:R-:W-:Y:S01]  /*88d0*/  SHF.R.S32.HI R38, RZ, 0x1f, R148 ;  /* 0x0000001fff267819 */ /* 0x000fe20000011494 */
[C---:B------:R-:W-:Y:S01]  /*88e0*/  IMAD R8, R0.reuse, c[0x0][0x284], R8 ;  /* 0x0000a10000087a24 */ /* 0x040fe200078e0208 */
[----:B------:R-:W-:Y:S01]  /*88f0*/  CS2R R34, SRZ ;  /* 0x0000000000227805 */ /* 0x000fe2000001ff00 */
[----:B------:R-:W-:Y:S01]  /*8900*/  IMAD.WIDE.U32 R2, R0, c[0x0][0x290], R6 ;  /* 0x0000a40000027a25 */ /* 0x000fe200078e0006 */
[----:B------:R-:W-:Y:S01]  /*8910*/  CS2R R28, SRZ ;  /* 0x00000000001c7805 */ /* 0x000fe2000001ff00 */
[----:B------:R-:W-:Y:S01]  /*8920*/  CS2R R22, SRZ ;  /* 0x0000000000167805 */ /* 0x000fe2000001ff00 */
[----:B------:R-:W-:Y:S01]  /*8930*/  CS2R R12, SRZ ;  /* 0x00000000000c7805 */ /* 0x000fe2000001ff00 */
[----:B------:R-:W-:Y:S01]  /*8940*/  IMAD.IADD R5, R5, 0x1, R8 ;  /* 0x0000000105057824 */ /* 0x000fe200078e0208 */
[----:B------:R-:W-:Y:S01]  /*8950*/  LEA R40, P1, R2, c[0x0][0x288], 0x1 ;  /* 0x0000a20002287a11 */ /* 0x000fe200078208ff */
[----:B------:R-:W-:Y:S01]  /*8960*/  IMAD R0, R0, c[0x0][0x294], R9 ;  /* 0x0000a50000007a24 */ /* 0x000fe200078e0209 */
[----:B------:R-:W-:Y:S01]  /*8970*/  CS2R R10, SRZ ;  /* 0x00000000000a7805 */ /* 0x000fe2000001ff00 */
[----:B------:R-:W-:Y:S01]  /*8980*/  CS2R R44, SRZ ;  /* 0x00000000002c7805 */ /* 0x000fe2000001ff00 */
[----:B------:R-:W-:Y:S01]  /*8990*/  LEA.HI.X R31, R4, c[0x0][0x274], R5, 0x1, P0 ;  /* 0x00009d00041f7a11 */ /* 0x000fe200000f0c05 */
[----:B------:R-:W-:Y:S01]  /*89a0*/  IMAD.IADD R0, R3, 0x1, R0 ;  /* 0x0000000103007824 */ /* 0x000fe200078e0200 */
[----:B------:R-:W-:Y:S01]  /*89b0*/  ISETP.GE.AND P0, PT, R26, R30, PT ;  /* 0x0000001e1a00720c */ /* 0x000fe20003f06270 */
[----:B------:R1:W2:Y:S01]  /*89c0*/  SHFL.IDX PT, R4, R39, RZ, 0x1c1f ;  /* 0x001c1fff27047589 */ /* 0x0002a200000e0000 */
[----:B------:R-:W-:Y:S01]  /*89d0*/  CS2R R36, SRZ ;  /* 0x0000000000247805 */ /* 0x000fe2000001ff00 */
[----:B------:R-:W-:Y:S01]  /*89e0*/  CS2R R32, SRZ ;  /* 0x0000000000207805 */ /* 0x000fe2000001ff00 */
[----:B------:R-:W-:Y:S01]  /*89f0*/  LEA.HI.X R27, R2, c[0x0][0x28c], R0, 0x1, P1 ;  /* 0x0000a300021b7a11 */ /* 0x000fe200008f0c00 */
[----:B------:R1:W3:Y:S01]  /*8a00*/  SHFL.IDX PT, R5, R31, RZ, 0x1c1f ;  /* 0x001c1fff1f057589 */ /* 0x0002e200000e0000 */
[----:B------:R-:W-:Y:S01]  /*8a10*/  CS2R R24, SRZ ;  /* 0x0000000000187805 */ /* 0x000fe2000001ff00 */
[----:B------:R-:W-:Y:S01]  /*8a20*/  CS2R R8, SRZ ;  /* 0x0000000000087805 */ /* 0x000fe2000001ff00 */
[----:B------:R-:W-:Y:S01]  /*8a30*/  CS2R R6, SRZ ;  /* 0x0000000000067805 */ /* 0x000fe2000001ff00 */
[----:B------:R1:W4:Y:S04]  /*8a40*/  SHFL.IDX PT, R2, R40, RZ, 0x1c1f ;  /* 0x001c1fff28027589 */ /* 0x00032800000e0000 */
[----:B------:R1:W1:Y:S01]  /*8a50*/  SHFL.IDX PT, R3, R27, RZ, 0x1c1f ;  /* 0x001c1fff1b037589 */ /* 0x00026200000e0000 */
[----:B------:R-:W-:Y:S05]  /*8a60*/  @P0 BRA `(.L_x_1064) ;  /* 0x000003e000000947 */ /* 0x000fea0003800000 */
[----:B------:R-:W-:Y:S01]  /*8a70*/  ISETP.GE.AND P0, PT, R148, c[0x0][0x27c], PT ;  /* 0x00009f0094007a0c */ /* 0x000fe20003f06270 */
[----:B------:R-:W-:Y:S01]  /*8a80*/  CS2R R12, SRZ ;  /* 0x00000000000c7805 */ /* 0x000fe2000001ff00 */
[----:B------:R-:W-:Y:S01]  /*8a90*/  ISETP.GE.AND P2, PT, R145, c[0x0][0x27c], PT ;  /* 0x00009f0091007a0c */ /* 0x000fe20003f46270 */
[----:B------:R-:W-:-:S10]  /*8aa0*/  CS2R R8, SRZ ;  /* 0x0000000000087805 */ /* 0x000fd4000001ff00 */
[C---:B------:R-:W-:Y:S01]  /*8ab0*/  @!P0 IMAD.SHL.U32 R0, R148.reuse, 0x2, RZ ;  /* 0x0000000294008824 */ /* 0x040fe200078e00ff */
[----:B------:R-:W-:-:S04]  /*8ac0*/  @!P0 SHF.L.U64.HI R7, R148, 0x1, R38 ;  /* 0x0000000194078819 */ /* 0x000fc80000010226 */
[----:B--2---:R-:W-:-:S05]  /*8ad0*/  @!P0 IADD3 R10, P1, R4, R0, RZ ;  /* 0x00000000040a8210 */ /* 0x004fca0007f3e0ff */
[----:B---3--:R-:W-:Y:S01]  /*8ae0*/  @!P0 IMAD.X R11, R5, 0x1, R7, P1 ;  /* 0x00000001050b8824 */ /* 0x008fe200008e0607 */
[----:B----4-:R-:W-:Y:S01]  /*8af0*/  @!P0 IADD3 R6, P1, R2, R0, RZ ;  /* 0x0000000002068210 */ /* 0x010fe20007f3e0ff */
[----:B------:R-:W-:-:S03]  /*8b00*/  @!P2 IMAD.SHL.U32 R14, R145, 0x2, RZ ;  /* 0x00000002910ea824 */ /* 0x000fc600078e00ff */
[----:B------:R2:W5:Y:S01]  /*8b10*/  @!P0 LD.E.64 R12, [R10.64] ;  /* 0x000000060a0c8980 */ /* 0x000562000c101b00 */
[----:B-1----:R-:W-:Y:S01]  /*8b20*/  @!P0 IMAD.X R7, R3, 0x1, R7, P1 ;  /* 0x0000000103078824 */ /* 0x002fe200008e0607 */
[----:B------:R-:W-:-:S04]  /*8b30*/  @!P2 SHF.L.U64.HI R0, R145, 0x1, R46 ;  /* 0x000000019100a819 */ /* 0x000fc8000001022e */
[----:B------:R1:W5:Y:S01]  /*8b40*/  @!P0 LD.E.64 R8, [R6.64] ;  /* 0x0000000606088980 */ /* 0x000362000c101b00 */
[----:B------:R-:W-:Y:S01]  /*8b50*/  ISETP.GE.AND P0, PT, R147, c[0x0][0x27c], PT ;  /* 0x00009f0093007a0c */ /* 0x000fe20003f06270 */
[----:B------:R-:W-:Y:S01]  /*8b60*/  CS2R R22, SRZ ;  /* 0x0000000000167805 */ /* 0x000fe2000001ff00 */
[----:B------:R-:W-:Y:S01]  /*8b70*/  CS2R R24, SRZ ;  /* 0x0000000000187805 */ /* 0x000fe2000001ff00 */
[----:B--2---:R-:W-:-:S05]  /*8b80*/  @!P2 IADD3 R10, P1, R4, R14, RZ ;  /* 0x0000000e040aa210 */ /* 0x004fca0007f3e0ff */
[----:B------:R-:W-:Y:S01]  /*8b90*/  @!P2 IMAD.X R11, R5, 0x1, R0, P1 ;  /* 0x00000001050ba824 */ /* 0x000fe200008e0600 */
[----:B-1----:R-:W-:-:S04]  /*8ba0*/  @!P2 IADD3 R6, P1, R2, R14, RZ ;  /* 0x0000000e0206a210 */ /* 0x002fc80007f3e0ff */
[----:B------:R-:W-:Y:S01]  /*8bb0*/  @!P0 IMAD.SHL.U32 R14, R147, 0x2, RZ ;  /* 0x00000002930e8824 */ /* 0x000fe200078e00ff */
[----:B------:R1:W5:Y:S01]  /*8bc0*/  @!P2 LD.E.64 R22, [R10.64] ;  /* 0x000000060a16a980 */ /* 0x000362000c101b00 */
[----:B------:R-:W-:Y:S01]  /*8bd0*/  @!P2 IMAD.X R7, R3, 0x1, R0, P1 ;  /* 0x000000010307a824 */ /* 0x000fe200008e0600 */
[----:B------:R-:W-:Y:S02]  /*8be0*/  ISETP.GE.AND P1, PT, R144, c[0x0][0x27c], PT ;  /* 0x00009f0090007a0c */ /* 0x000fe40003f26270 */
[----:B------:R-:W-:Y:S02]  /*8bf0*/  @!P0 SHF.L.U64.HI R0, R147, 0x1, R47 ;  /* 0x0000000193008819 */ /* 0x000fe4000001022f */
[----:B------:R2:W5:Y:S01]  /*8c00*/  @!P2 LD.E.64 R24, [R6.64] ;  /* 0x000000060618a980 */ /* 0x000562000c101b00 */
[----:B------:R-:W-:Y:S01]  /*8c10*/  CS2R R28, SRZ ;  /* 0x00000000001c7805 */ /* 0x000fe2000001ff00 */
[----:B------:R-:W-:Y:S01]  /*8c20*/  CS2R R32, SRZ ;  /* 0x0000000000207805 */ /* 0x000fe2000001ff00 */
[----:B-1----:R-:W-:-:S05]  /*8c30*/  @!P0 IADD3 R10, P2, R4, R14, RZ ;  /* 0x0000000e040a8210 */ /* 0x002fca0007f5e0ff */
[----:B------:R-:W-:Y:S01]  /*8c40*/  @!P0 IMAD.X R11, R5, 0x1, R0, P2 ;  /* 0x00000001050b8824 */ /* 0x000fe200010e0600 */
[----:B--2---:R-:W-:Y:S01]  /*8c50*/  @!P0 IADD3 R6, P2, R2, R14, RZ ;  /* 0x0000000e02068210 */ /* 0x004fe20007f5e0ff */
[----:B------:R-:W-:-:S03]  /*8c60*/  @!P1 IMAD.SHL.U32 R14, R144, 0x2, RZ ;  /* 0x00000002900e9824 */ /* 0x000fc600078e00ff */
[----:B------:R1:W5:Y:S01]  /*8c70*/  @!P0 LD.E.64 R28, [R10.64] ;  /* 0x000000060a1c8980 */ /* 0x000362000c101b00 */
[----:B------:R-:W-:Y:S01]  /*8c80*/  @!P0 IMAD.X R7, R3, 0x1, R0, P2 ;  /* 0x0000000103078824 */ /* 0x000fe200010e0600 */
[-C--:B------:R-:W-:Y:S02]  /*8c90*/  @!P1 IADD3 R16, P3, R4, R14.reuse, RZ ;  /* 0x0000000e04109210 */ /* 0x080fe40007f7e0ff */
[----:B------:R-:W-:Y:S02]  /*8ca0*/  @!P1 SHF.L.U64.HI R0, R144, 0x1, R52 ;  /* 0x0000000190009819 */ /* 0x000fe40000010234 */
[----:B------:R2:W5:Y:S01]  /*8cb0*/  @!P0 LD.E.64 R32, [R6.64] ;  /* 0x0000000606208980 */ /* 0x000562000c101b00 */
[----:B------:R-:W-:Y:S02]  /*8cc0*/  @!P1 IADD3 R14, P0, R2, R14, RZ ;  /* 0x0000000e020e9210 */ /* 0x000fe40007f1e0ff */
[----:B------:R-:W-:-:S03]  /*8cd0*/  ISETP.GE.AND P2, PT, R142, c[0x0][0x27c], PT ;  /* 0x00009f008e007a0c */ /* 0x000fc60003f46270 */
[--C-:B------:R-:W-:Y:S01]  /*8ce0*/  @!P1 IMAD.X R15, R3, 0x1, R0.reuse, P0 ;  /* 0x00000001030f9824 */ /* 0x100fe200000e0600 */
[----:B------:R-:W-:Y:S01]  /*8cf0*/  ISETP.GE.AND P0, PT, R146, c[0x0][0x27c], PT ;  /* 0x00009f0092007a0c */ /* 0x000fe20003f06270 */
[----:B------:R-:W-:-:S08]  /*8d00*/  @!P1 IMAD.X R17, R5, 0x1, R0, P3 ;  /* 0x0000000105119824 */ /* 0x000fd000018e0600 */
[----:B------:R-:W-:Y:S01]  /*8d10*/  @!P2 IMAD.WIDE R20, R142, 0x2, R4 ;  /* 0x000000028e14a825 */ /* 0x000fe200078e0204 */
[----:B-1----:R-:W-:-:S03]  /*8d20*/  CS2R R10, SRZ ;  /* 0x00000000000a7805 */ /* 0x002fc6000001ff00 */
[----:B------:R-:W-:Y:S01]  /*8d30*/  @!P2 IMAD.WIDE R18, R142, 0x2, R2 ;  /* 0x000000028e12a825 */ /* 0x000fe200078e0202 */
[----:B--2---:R-:W-:-:S03]  /*8d40*/  CS2R R6, SRZ ;  /* 0x0000000000067805 */ /* 0x004fc6000001ff00 */
[----:B------:R-:W-:Y:S01]  /*8d50*/  @!P0 IMAD.SHL.U32 R0, R146, 0x2, RZ ;  /* 0x0000000292008824 */ /* 0x000fe200078e00ff */
[----:B------:R1:W5:Y:S04]  /*8d60*/  @!P2 LD.E.64 R10, [R20.64] ;  /* 0x00000006140aa980 */ /* 0x000368000c101b00 */
[----:B------:R2:W5:Y:S01]  /*8d70*/  @!P2 LD.E.64 R6, [R18.64] ;  /* 0x000000061206a980 */ /* 0x000562000c101b00 */
[----:B------:R-:W-:Y:S01]  /*8d80*/  @!P0 IADD3 R4, P2, R4, R0, RZ ;  /* 0x0000000004048210 */ /* 0x000fe20007f5e0ff */
[----:B------:R-:W-:Y:S01]  /*8d90*/  CS2R R34, SRZ ;  /* 0x0000000000227805 */ /* 0x000fe2000001ff00 */
[----:B------:R-:W-:Y:S01]  /*8da0*/  CS2R R36, SRZ ;  /* 0x0000000000247805 */ /* 0x000fe2000001ff00 */
[----:B------:R-:W-:Y:S01]  /*8db0*/  CS2R R42, SRZ ;  /* 0x00000000002a7805 */ /* 0x000fe2000001ff00 */
[----:B------:R-:W-:-:S03]  /*8dc0*/  CS2R R44, SRZ ;  /* 0x00000000002c7805 */ /* 0x000fc6000001ff00 */
[----:B------:R1:W5:Y:S04]  /*8dd0*/  @!P1 LD.E.64 R34, [R16.64] ;  /* 0x0000000610229980 */ /* 0x000368000c101b00 */
[----:B------:R1:W5:Y:S01]  /*8de0*/  @!P1 LD.E.64 R36, [R14.64] ;  /* 0x000000060e249980 */ /* 0x000362000c101b00 */
[----:B--2---:R-:W-:-:S05]  /*8df0*/  @!P0 SHF.L.U64.HI R18, R146, 0x1, R53 ;  /* 0x0000000192128819 */ /* 0x004fca0000010235 */
[----:B------:R-:W-:Y:S01]  /*8e00*/  @!P0 IMAD.X R5, R5, 0x1, R18, P2 ;  /* 0x0000000105058824 */ /* 0x000fe200010e0612 */
[----:B------:R-:W-:-:S04]  /*8e10*/  @!P0 IADD3 R2, P2, R2, R0, RZ ;  /* 0x0000000002028210 */ /* 0x000fc80007f5e0ff */
[----:B------:R1:W5:Y:S01]  /*8e20*/  @!P0 LD.E.64 R42, [R4.64] ;  /* 0x00000006042a8980 */ /* 0x000362000c101b00 */
[----:B------:R-:W-:-:S05]  /*8e30*/  @!P0 IMAD.X R3, R3, 0x1, R18, P2 ;  /* 0x0000000103038824 */ /* 0x000fca00010e0612 */
[----:B------:R1:W5:Y:S03]  /*8e40*/  @!P0 LD.E.64 R44, [R2.64] ;  /* 0x00000006022c8980 */ /* 0x000366000c101b00 */
.L_x_1064:
[----:B------:R-:W-:Y:S05]  /*8e50*/  BSYNC B0 ;  /* 0x0000000000007941 */ /* 0x000fea0003800000 */
.L_x_1063:
[----:B------:R-:W-:Y:S01]  /*8e60*/  IADD3 R0, R26, 0x40, RZ ;  /* 0x000000401a007810 */ /* 0x000fe20007ffe0ff */
[----:B-1--45:R-:W-:Y:S01]  /*8e70*/  IMAD.MOV.U32 R2, RZ, RZ, R34 ;  /* 0x000000ffff027224 */ /* 0x032fe200078e0022 */
[----:B------:R-:W-:Y:S01]  /*8e80*/  MOV R14, R6 ;  /* 0x00000006000e7202 */ /* 0x000fe20000000f00 */
[----:B--2---:R-:W-:Y:S01]  /*8e90*/  IMAD.MOV.U32 R4, RZ, RZ, R42 ;  /* 0x000000ffff047224 */ /* 0x004fe200078e002a */
[----:B------:R-:W-:Y:S01]  /*8ea0*/  ISETP.GE.AND P0, PT, R0, R30, PT ;  /* 0x0000001e0000720c */ /* 0x000fe20003f06270 */
[----:B------:R-:W-:Y:S01]  /*8eb0*/  IMAD.MOV.U32 R0, RZ, RZ, R35 ;  /* 0x000000ffff007224 */ /* 0x000fe200078e0023 */
[----:B---3--:R1:W2:Y:S01]  /*8ec0*/  SHFL.IDX PT, R5, R31, 0x1, 0x1c1f ;  /* 0x003c1f001f057f89 */ /* 0x0082a200000e0000 */
        /* <DEDUP_REMOVED lines=38> */
[----:B------:R3:W4:Y:S01]  /*9130*/  SHFL.IDX PT, R2, R40, 0x1, 0x1c1f ;  /* 0x003c1f0028027f89 */ /* 0x00072200000e0000 */
[----:B------:R-:W-:Y:S01]  /*9140*/  CS2R R56, SRZ ;  /* 0x0000000000387805 */ /* 0x000fe2000001ff00 */
[----:B------:R-:W-:Y:S01]  /*9150*/  CS2R R50, SRZ ;  /* 0x0000000000327805 */ /* 0x000fe2000001ff00 */
[----:B-1----:R-:W-:Y:S01]  /*9160*/  PRMT R31, R0, 0x5410, R14 ;  /* 0x00005410001f7816 */ /* 0x002fe2000000000e */
[----:B------:R1:W2:Y:S04]  /*9170*/  SHFL.IDX PT, R4, R39, 0x1, 0x1c1f ;  /* 0x003c1f0027047f89 */ /* 0x0002a800000e0000 */
[----:B------:R2:W4:Y:S01]  /*9180*/  SHFL.IDX PT, R3, R27, 0x1, 0x1c1f ;  /* 0x003c1f001b037f89 */ /* 0x00052200000e0000 */
[----:B---3--:R-:W-:Y:S01]  /*9190*/  CS2R R40, SRZ ;  /* 0x0000000000287805 */ /* 0x008fe2000001ff00 */
[----:B-1----:R-:W-:Y:S01]  /*91a0*/  PRMT R39, R15, 0x5410, R16 ;  /* 0x000054100f277816 */ /* 0x002fe20000000010 */
[----:B--2---:R-:W-:Y:S01]  /*91b0*/  CS2R R26, SRZ ;  /* 0x00000000001a7805 */ /* 0x004fe2000001ff00 */
[----:B------:R-:W-:Y:S05]  /*91c0*/  @P0 BRA `(.L_x_1066) ;  /* 0x000003e000000947 */ /* 0x000fea0003800000 */
[----:B----4-:R-:W-:Y:S01]  /*91d0*/  ISETP.GE.AND P0, PT, R148, c[0x0][0x27c], PT ;  /* 0x00009f0094007a0c */ /* 0x010fe20003f06270 */
[----:B------:R-:W-:Y:S01]  /*91e0*/  CS2R R48, SRZ ;  /* 0x0000000000307805 */ /* 0x000fe2000001ff00 */
[----:B------:R-:W-:Y:S01]  /*91f0*/  ISETP.GE.AND P2, PT, R145, c[0x0][0x27c], PT ;  /* 0x00009f0091007a0c */ /* 0x000fe20003f46270 */
[----:B------:R-:W-:-:S10]  /*9200*/  CS2R R50, SRZ ;  /* 0x0000000000327805 */ /* 0x000fd4000001ff00 */
[C---:B------:R-:W-:Y:S01]  /*9210*/  @!P0 IMAD.SHL.U32 R0, R148.reuse, 0x2, RZ ;  /* 0x0000000294008824 */ /* 0x040fe200078e00ff */
[----:B------:R-:W-:-:S04]  /*9220*/  @!P0 SHF.L.U64.HI R15, R148, 0x1, R38 ;  /* 0x00000001940f8819 */ /* 0x000fc80000010226 */
[----:B------:R-:W-:-:S05]  /*9230*/  @!P0 IADD3 R16, P1, R4, R0, RZ ;  /* 0x0000000004108210 */ /* 0x000fca0007f3e0ff */
        /* <DEDUP_REMOVED lines=8> */
[----:B------:R-:W-:Y:S01]  /*92c0*/  CS2R R56, SRZ ;  /* 0x0000000000387805 */ /* 0x000fe2000001ff00 */
[----:B-1----:R-:W-:Y:S02]  /*92d0*/  @!P2 IADD3 R16, P1, R4, R0, RZ ;  /* 0x000000000410a210 */ /* 0x002fe40007f3e0ff */
[----:B--2---:R-:W-:-:S05]  /*92e0*/  @!P2 SHF.L.U64.HI R15, R145, 0x1, R46 ;  /* 0x00000001910fa819 */ /* 0x004fca000001022e */
[--C-:B------:R-:W-:Y:S01]  /*92f0*/  @!P2 IMAD.X R17, R5, 0x1, R15.reuse, P1 ;  /* 0x000000010511a824 */ /* 0x100fe200008e060f */
[----:B------:R-:W-:Y:S02]  /*9300*/  @!P2 IADD3 R14, P1, R2, R0, RZ ;  /* 0x00000000020ea210 */ /* 0x000fe40007f3e0ff */
[----:B------:R-:W-:Y:S02]  /*9310*/  @!P0 IMAD.SHL.U32 R0, R147, 0x2, RZ ;  /* 0x0000000293008824 */ /* 0x000fe400078e00ff */
[----:B------:R1:W5:Y:S01]  /*9320*/  @!P2 LD.E.64 R54, [R16.64] ;  /* 0x000000061036a980 */ /* 0x000362000c101b00 */
[----:B------:R-:W-:Y:S01]  /*9330*/  @!P2 IMAD.X R15, R3, 0x1, R15, P1 ;  /* 0x00000001030fa824 */ /* 0x000fe200008e060f */
[----:B------:R-:W-:-:S04]  /*9340*/  ISETP.GE.AND P1, PT, R144, c[0x0][0x27c], PT ;  /* 0x00009f0090007a0c */ /* 0x000fc80003f26270 */
[----:B------:R2:W5:Y:S01]  /*9350*/  @!P2 LD.E.64 R56, [R14.64] ;  /* 0x000000060e38a980 */ /* 0x000562000c101b00 */
[----:B------:R-:W-:Y:S01]  /*9360*/  CS2R R58, SRZ ;  /* 0x00000000003a7805 */ /* 0x000fe2000001ff00 */
[----:B------:R-:W-:Y:S01]  /*9370*/  CS2R R60, SRZ ;  /* 0x00000000003c7805 */ /* 0x000fe2000001ff00 */
[----:B-1----:R-:W-:Y:S02]  /*9380*/  @!P0 IADD3 R16, P2, R4, R0, RZ ;  /* 0x0000000004108210 */ /* 0x002fe40007f5e0ff */
[----:B--2---:R-:W-:-:S05]  /*9390*/  @!P0 SHF.L.U64.HI R15, R147, 0x1, R47 ;  /* 0x00000001930f8819 */ /* 0x004fca000001022f */
[----:B------:R-:W-:Y:S01]  /*93a0*/  @!P0 IMAD.X R17, R5, 0x1, R15, P2 ;  /* 0x0000000105118824 */ /* 0x000fe200010e060f */
[----:B------:R-:W-:Y:S01]  /*93b0*/  @!P0 IADD3 R14, P2, R2, R0, RZ ;  /* 0x00000000020e8210 */ /* 0x000fe20007f5e0ff */
        /* <DEDUP_REMOVED lines=8> */
[----:B--2---:R-:W-:-:S05]  /*9440*/  @!P1 IADD3 R14, P0, R2, R18, RZ ;  /* 0x00000012020e9210 */ /* 0x004fca0007f1e0ff */
[----:B------:R-:W-:Y:S01]  /*9450*/  @!P1 IMAD.X R15, R3, 0x1, R0, P0 ;  /* 0x00000001030f9824 */ /* 0x000fe200000e0600 */
[----:B------:R-:W-:Y:S02]  /*9460*/  ISETP.GE.AND P0, PT, R146, c[0x0][0x27c], PT ;  /* 0x00009f0092007a0c */ /* 0x000fe40003f06270 */
[----:B-1----:R-:W-:Y:S02]  /*9470*/  @!P1 IADD3 R16, P3, R4, R18, RZ ;  /* 0x0000001204109210 */ /* 0x002fe40007f7e0ff */
[----:B------:R-:W-:-:S04]  /*9480*/  @!P2 IMAD.WIDE R20, R142, 0x2, R4 ;  /* 0x000000028e14a825 */ /* 0x000fc800078e0204 */
[----:B------:R-:W-:Y:S01]  /*9490*/  @!P1 IMAD.X R17, R5, 0x1, R0, P3 ;  /* 0x0000000105119824 */ /* 0x000fe200018e0600 */
[----:B------:R1:W5:Y:S01]  /*94a0*/  @!P2 LD.E.64 R26, [R20.64] ;  /* 0x00000006141aa980 */ /* 0x000362000c101b00 */
[----:B------:R-:W-:-:S04]  /*94b0*/  @!P2 IMAD.WIDE R18, R142, 0x2, R2 ;  /* 0x000000028e12a825 */ /* 0x000fc800078e0202 */
[----:B------:R-:W-:Y:S01]  /*94c0*/  @!P0 IMAD.SHL.U32 R0, R146, 0x2, RZ ;  /* 0x0000000292008824 */ /* 0x000fe200078e00ff */
[----:B------:R2:W5:Y:S04]  /*94d0*/  @!P2 LD.E.64 R40, [R18.64] ;  /* 0x000000061228a980 */ /* 0x000568000c101b00 */
[----:B------:R-:W-:Y:S01]  /*94e0*/  @!P0 IADD3 R4, P2, R4, R0, RZ ;  /* 0x0000000004048210 */ /* 0x000fe20007f5e0ff */
[----:B------:R-:W-:Y:S01]  /*94f0*/  CS2R R62, SRZ ;  /* 0x00000000003e7805 */ /* 0x000fe2000001ff00 */
[----:B------:R-:W-:Y:S01]  /*9500*/  CS2R R66, SRZ ;  /* 0x0000000000427805 */ /* 0x000fe2000001ff00 */
[----:B------:R-:W-:-:S04]  /*9510*/  CS2R R64, SRZ ;  /* 0x0000000000407805 */ /* 0x000fc8000001ff00 */
[----:B------:R3:W5:Y:S01]  /*9520*/  @!P1 LD.E.64 R62, [R14.64] ;  /* 0x000000060e3e9980 */ /* 0x000762000c101b00 */
[----:B--2---:R-:W-:-:S05]  /*9530*/  @!P0 SHF.L.U64.HI R18, R146, 0x1, R53 ;  /* 0x0000000192128819 */ /* 0x004fca0000010235 */
[----:B------:R-:W-:Y:S01]  /*9540*/  @!P0 IMAD.X R5, R5, 0x1, R18, P2 ;  /* 0x0000000105058824 */ /* 0x000fe200010e0612 */
[----:B------:R-:W-:Y:S01]  /*9550*/  @!P0 IADD3 R2, P2, R2, R0, RZ ;  /* 0x0000000002028210 */ /* 0x000fe20007f5e0ff */
[----:B-1----:R-:W-:-:S03]  /*9560*/  CS2R R20, SRZ ;  /* 0x0000000000147805 */ /* 0x002fc6000001ff00 */
[----:B------:R3:W5:Y:S01]  /*9570*/  @!P0 LD.E.64 R66, [R4.64] ;  /* 0x0000000604428980 */ /* 0x000762000c101b00 */
[----:B------:R-:W-:-:S03]  /*9580*/  @!P0 IMAD.X R3, R3, 0x1, R18, P2 ;  /* 0x0000000103038824 */ /* 0x000fc600010e0612 */
[----:B------:R3:W5:Y:S04]  /*9590*/  @!P1 LD.E.64 R20, [R16.64] ;  /* 0x0000000610149980 */ /* 0x000768000c101b00 */
[----:B------:R3:W5:Y:S02]  /*95a0*/  @!P0 LD.E.64 R64, [R2.64] ;  /* 0x0000000602408980 */ /* 0x000764000c101b00 */
.L_x_1066:
[----:B----4-:R-:W-:Y:S05]  /*95b0*/  BSYNC B0 ;  /* 0x0000000000007941 */ /* 0x010fea0003800000 */
.L_x_1065:
[----:B-----5:R-:W-:Y:S01]  /*95c0*/  IMAD.MOV.U32 R0, RZ, RZ, R66 ;  /* 0x000000ffff007224 */ /* 0x020fe200078e0042 */
[----:B------:R-:W-:-:S04]  /*95d0*/  DEPBAR.LE SB0, 0x1 ;  /* 0x000080400000791a */ /* 0x000fc80000000000 */
[----:B---3--:R-:W-:Y:S01]  /*95e0*/  IMAD.MOV.U32 R4, RZ, RZ, R67 ;  /* 0x000000ffff047224 */ /* 0x008fe200078e0043 */
        /* <DEDUP_REMOVED lines=54> */
[----:B------:R-:W-:Y:S02]  /*9950*/  PRMT R10, R31, 0x5432, R4 ;  /* 0x000054321f0a7816 */ /* 0x000fe40000000004 */
[----:B------:R-:W-:Y:S02]  /*9960*/  LOP3.LUT R31, R0, 0xffff0000, RZ, 0xc0, !PT ;  /* 0xffff0000001f7812 */ /* 0x000fe400078ec0ff */
        /* <DEDUP_REMOVED lines=37> */
.L_x_1070:
[----:B------:R-:W-:Y:S05]  /*9bc0*/  BSYNC B0 ;  /* 0x0000000000007941 */ /* 0x000fea0003800000 */
.L_x_1069:
        /* <DEDUP_REMOVED lines=8> */
[C---:B------:R-:W-:Y:S02]  /*9c50*/  PRMT R0, R39.reuse, 0x5410, R2 ;  /* 0x0000541027007816 */ /* 0x040fe40000000002 */
        /* <DEDUP_REMOVED lines=40> */
.L_x_1072:
[----:B------:R-:W-:Y:S05]  /*9ee0*/  BSYNC B0 ;  /* 0x0000000000007941 */ /* 0x000fea0003800000 */
.L_x_1071:
        /* <DEDUP_REMOVED lines=49> */
.L_x_1074:
[----:B------:R-:W-:Y:S05]  /*a200*/  BSYNC B0 ;  /* 0x0000000000007941 */ /* 0x000fea0003800000 */
.L_x_1073:
        /* <DEDUP_REMOVED lines=49> */
.L_x_1076:
[----:B------:R-:W-:Y:S05]  /*a520*/  BSYNC B0 ;  /* 0x0000000000007941 */ /* 0x000fea0003800000 */
.L_x_1075:
        /* <DEDUP_REMOVED lines=49> */
.L_x_1078:
[----:B------:R-:W-:Y:S05]  /*a840*/  BSYNC B0 ;  /* 0x0000000000007941 */ /* 0x000fea0003800000 */
.L_x_1077:
        /* <DEDUP_REMOVED lines=48> */
.L_x_1068:
[----:B------:R-:W-:Y:S05]  /*ab50*/  BSYNC B1 ;  /* 0x0000000000017941 */ /* 0x000fea0003800000 */
.L_x_1067:
[----:B------:R-:W-:-:S04]  /*ab60*/  IADD3 R0, R239, 0x40, RZ ;  /* 0x00000040ef007810 */ /* 0x000fc80007ffe0ff */
        /* <DEDUP_REMOVED lines=51> */
.L_x_1081:
[----:B------:R-:W-:Y:S05]  /*aea0*/  BSYNC B0 ;  /* 0x0000000000007941 */ /* 0x000fea0003800000 */
.L_x_1080:
        /* <DEDUP_REMOVED lines=49> */
.L_x_1083:
[----:B------:R-:W-:Y:S05]  /*b1c0*/  BSYNC B0 ;  /* 0x0000000000007941 */ /* 0x000fea0003800000 */
.L_x_1082:
        /* <DEDUP_REMOVED lines=49> */
.L_x_1085:
[----:B------:R-:W-:Y:S05]  /*b4e0*/  BSYNC B0 ;  /* 0x0000000000007941 */ /* 0x000fea0003800000 */
.L_x_1084:
        /* <DEDUP_REMOVED lines=49> */
.L_x_1087:
[----:B------:R-:W-:Y:S05]  /*b800*/  BSYNC B0 ;  /* 0x0000000000007941 */ /* 0x000fea0003800000 */
.L_x_1086:
        /* <DEDUP_REMOVED lines=49> */
.L_x_1089:
[----:B------:R-:W-:Y:S05]  /*bb20*/  BSYNC B0 ;  /* 0x0000000000007941 */ /* 0x000fea0003800000 */
.L_x_1088:
        /* <DEDUP_REMOVED lines=49> */
.L_x_1062:
[----:B------:R-:W-:Y:S01]  /*be40*/  @P4 IMAD.HI.U32 R3, R0, c[0x0][0x2c8], RZ ;  /* 0x0000b20000034a27 */ /* 0x000fe200078e00ff */
[----:B------:R-:W-:Y:S01]  /*be50*/  SHF.R.S32.HI R84, RZ, 0x1f, R106 ;  /* 0x0000001fff547819 */ /* 0x000fe2000001146a */
[----:B------:R-:W-:Y:S01]  /*be60*/  BSSY B0, `(.L_x_1090) ;  /* 0x000004c000007945 */ /* 0x000fe20003800000 */
[----:B------:R-:W-:Y:S01]  /*be70*/  SHF.R.S32.HI R80, RZ, 0x1f, R107 ;  /* 0x0000001fff507819 */ /* 0x000fe2000001146b */
[----:B------:R-:W-:Y:S01]  /*be80*/  IMAD.MOV.U32 R5, RZ, RZ, R7 ;  /* 0x000000ffff057224 */ /* 0x000fe200078e0007 */
[----:B------:R-:W-:Y:S01]  /*be90*/  @P4 SHF.R.U32.HI R0, RZ, c[0x0][0x2cc], R3 ;  /* 0x0000b300ff004a19 */ /* 0x000fe20000011603 */
[----:B------:R-:W-:Y:S01]  /*bea0*/  IMAD.MOV.U32 R7, RZ, RZ, R6 ;  /* 0x000000ffff077224 */ /* 0x000fe200078e0006 */
[----:B------:R-:W-:Y:S01]  /*beb0*/  LEA.HI R85, R84, R106, RZ, 0x3 ;  /* 0x0000006a54557211 */ /* 0x000fe200078f18ff */
[----:B------:R-:W-:Y:S01]  /*bec0*/  IMAD.MOV.U32 R6, RZ, RZ, R2 ;  /* 0x000000ffff067224 */ /* 0x000fe200078e0002 */
[----:B------:R-:W-:Y:S01]  /*bed0*/  SHF.R.S32.HI R3, RZ, 0x1f, R0 ;  /* 0x0000001fff037819 */ /* 0x000fe20000011400 */
[----:B------:R-:W-:Y:S01]  /*bee0*/  IMAD.WIDE.U32 R4, R0, c[0x0][0x280], R4 ;  /* 0x0000a00000047a25 */ /* 0x000fe200078e0004 */
[----:B------:R-:W-:Y:S01]  /*bef0*/  LEA.HI R81, R80, R107, RZ, 0x3 ;  /* 0x0000006b50517211 */ /* 0x000fe200078f18ff */
[----:B------:R-:W-:Y:S01]  /*bf00*/  CS2R R74, SRZ ;  /* 0x00000000004a7805 */ /* 0x000fe2000001ff00 */
[----:B------:R-:W-:Y:S01]  /*bf10*/  SHF.R.S32.HI R29, RZ, 0x1f, R102 ;  /* 0x0000001fff1d7819 */ /* 0x000fe20000011466 */
[C---:B------:R-:W-:Y:S01]  /*bf20*/  IMAD R8, R3.reuse, c[0x0][0x280], RZ ;  /* 0x0000a00003087a24 */ /* 0x040fe200078e02ff */
[----:B------:R-:W-:Y:S01]  /*bf30*/  LEA R31, P0, R4, c[0x0][0x270], 0x1 ;  /* 0x00009c00041f7a11 */ /* 0x000fe200078008ff */
[----:B------:R-:W-:Y:S01]  /*bf40*/  IMAD R9, R3, c[0x0][0x290], RZ ;  /* 0x0000a40003097a24 */ /* 0x000fe200078e02ff */
[----:B------:R-:W-:Y:S01]  /*bf50*/  CS2R R46, SRZ ;  /* 0x00000000002e7805 */ /* 0x000fe2000001ff00 */
[C---:B------:R-:W-:Y:S01]  /*bf60*/  IMAD R8, R0.reuse, c[0x0][0x284], R8 ;  /* 0x0000a10000087a24 */ /* 0x040fe200078e0208 */
[----:B------:R-:W-:Y:S01]  /*bf70*/  CS2R R44, SRZ ;  /* 0x00000000002c7805 */ /* 0x000fe2000001ff00 */
[----:B------:R-:W-:Y:S01]  /*bf80*/  IMAD.WIDE.U32 R2, R0, c[0x0][0x290], R6 ;  /* 0x0000a40000027a25 */ /* 0x000fe200078e0006 */
[----:B------:R1:W2:Y:S01]  /*bf90*/  SHFL.IDX PT, R20, R31, RZ, 0x1c1f ;  /* 0x001c1fff1f147589 */ /* 0x0002a200000e0000 */
        /* <DEDUP_REMOVED lines=10> */
[----:B------:R-:W-:Y:S01]  /*c040*/  CS2R R42, SRZ ;  /* 0x00000000002a7805 */ /* 0x000fe2000001ff00 */
[----:B------:R-:W-:Y:S01]  /*c050*/  CS2R R40, SRZ ;  /* 0x0000000000287805 */ /* 0x000fe2000001ff00 */
[----:B------:R1:W3:Y:S01]  /*c060*/  SHFL.IDX PT, R21, R28, RZ, 0x1c1f ;  /* 0x001c1fff1c157589 */ /* 0x0002e200000e0000 */
[----:B------:R-:W-:Y:S01]  /*c070*/  LEA.HI.X R27, R2, c[0x0][0x28c], R0, 0x1, P1 ;  /* 0x0000a300021b7a11 */ /* 0x000fe200008f0c00 */
[----:B------:R-:W-:Y:S01]  /*c080*/  CS2R R10, SRZ ;  /* 0x00000000000a7805 */ /* 0x000fe2000001ff00 */
[----:B------:R-:W-:Y:S01]  /*c090*/  CS2R R8, SRZ ;  /* 0x0000000000087805 */ /* 0x000fe2000001ff00 */
[----:B------:R1:W4:Y:S01]  /*c0a0*/  SHFL.IDX PT, R2, R32, RZ, 0x1c1f ;  /* 0x001c1fff20027589 */ /* 0x00032200000e0000 */
[----:B------:R-:W-:Y:S01]  /*c0b0*/  CS2R R6, SRZ ;  /* 0x0000000000067805 */ /* 0x000fe2000001ff00 */
[----:B------:R-:W-:Y:S01]  /*c0c0*/  CS2R R4, SRZ ;  /* 0x0000000000047805 */ /* 0x000fe2000001ff00 */
[----:B------:R-:W-:Y:S01]  /*c0d0*/  SHF.R.S32.HI R77, RZ, 0x3, R85 ;  /* 0x00000003ff4d7819 */ /* 0x000fe20000011455 */
[----:B------:R1:W1:Y:S01]  /*c0e0*/  SHFL.IDX PT, R3, R27, RZ, 0x1c1f ;  /* 0x001c1fff1b037589 */ /* 0x00026200000e0000 */
[----:B------:R-:W-:Y:S01]  /*c0f0*/  SHF.R.S32.HI R59, RZ, 0x3, R81 ;  /* 0x00000003ff3b7819 */ /* 0x000fe20000011451 */
[----:B------:R-:W-:Y:S05]  /*c100*/  @P0 BRA `(.L_x_1091) ;  /* 0x0000021000000947 */ /* 0x000fea0003800000 */
[----:B------:R-:W-:Y:S01]  /*c110*/  ISETP.GE.AND P0, PT, R102, c[0x0][0x27c], PT ;  /* 0x00009f0066007a0c */ /* 0x000fe20003f06270 */
[----:B------:R-:W-:Y:S01]  /*c120*/  CS2R R18, SRZ ;  /* 0x0000000000127805 */ /* 0x000fe2000001ff00 */
[----:B------:R-:W-:Y:S01]  /*c130*/  ISETP.GE.AND P2, PT, R107, c[0x0][0x27c], PT ;  /* 0x00009f006b007a0c */ /* 0x000fe20003f46270 */
[----:B------:R-:W-:Y:S01]  /*c140*/  CS2R R16, SRZ ;  /* 0x0000000000107805 */ /* 0x000fe2000001ff00 */
[----:B------:R-:W-:Y:S01]  /*c150*/  CS2R R10, SRZ ;  /* 0x00000000000a7805 */ /* 0x000fe2000001ff00 */
[----:B------:R-:W-:Y:S01]  /*c160*/  CS2R R8, SRZ ;  /* 0x0000000000087805 */ /* 0x000fe2000001ff00 */
[----:B------:R-:W-:Y:S01]  /*c170*/  CS2R R46, SRZ ;  /* 0x00000000002e7805 */ /* 0x000fe2000001ff00 */
[----:B------:R-:W-:-:S06]  /*c180*/  CS2R R44, SRZ ;  /* 0x00000000002c7805 */ /* 0x000fcc000001ff00 */
[C---:B------:R-:W-:Y:S01]  /*c190*/  @!P0 IMAD.SHL.U32 R4, R102.reuse, 0x2, RZ ;  /* 0x0000000266048824 */ /* 0x040fe200078e00ff */
[----:B------:R-:W-:-:S04]  /*c1a0*/  @!P0 SHF.L.U64.HI R0, R102, 0x1, R29 ;  /* 0x0000000166008819 */ /* 0x000fc8000001021d */
[-C--:B--2---:R-:W-:Y:S02]  /*c1b0*/  @!P0 IADD3 R24, P1, R20, R4.reuse, RZ ;  /* 0x0000000414188210 */ /* 0x084fe40007f3e0ff */
[----:B----4-:R-:W-:Y:S02]  /*c1c0*/  @!P0 IADD3 R22, P3, R2, R4, RZ ;  /* 0x0000000402168210 */ /* 0x010fe40007f7e0ff */
[----:B---3--:R-:W-:Y:S02]  /*c1d0*/  @!P0 IADD3.X R25, R21, R0, RZ, P1, !PT ;  /* 0x0000000015198210 */ /* 0x008fe40000ffe4ff */
[----:B------:R-:W-:Y:S01]  /*c1e0*/  ISETP.GE.AND P1, PT, R106, c[0x0][0x27c], PT ;  /* 0x00009f006a007a0c */ /* 0x000fe20003f26270 */
[----:B-1----:R-:W-:Y:S01]  /*c1f0*/  @!P0 IMAD.X R23, R3, 0x1, R0, P3 ;  /* 0x0000000103178824 */ /* 0x002fe200018e0600 */
[----:B------:R-:W-:-:S05]  /*c200*/  @!P2 SHF.L.U32 R4, R59, 0x3, RZ ;  /* 0x000000033b04a819 */ /* 0x000fca00000006ff */
[----:B------:R-:W-:-:S04]  /*c210*/  @!P2 IMAD.WIDE R12, R4, 0x2, R20 ;  /* 0x00000002040ca825 */ /* 0x000fc800078e0214 */
[----:B------:R-:W-:Y:S01]  /*c220*/  @!P2 IMAD.WIDE R6, R4, 0x2, R2 ;  /* 0x000000020406a825 */ /* 0x000fe200078e0202 */
[----:B------:R1:W5:Y:S03]  /*c230*/  @!P2 LD.E.128 R16, [R12.64] ;  /* 0x000000060c10a980 */ /* 0x000366000c101d00 */
[----:B------:R-:W-:Y:S01]  /*c240*/  @!P1 IMAD.SHL.U32 R0, R77, 0x8, RZ ;  /* 0x000000084d009824 */ /* 0x000fe200078e00ff */
[----:B------:R2:W5:Y:S03]  /*c250*/  @!P2 LD.E.128 R8, [R6.64] ;  /* 0x000000060608a980 */ /* 0x000566000c101d00 */
[C---:B------:R-:W-:Y:S01]  /*c260*/  @!P1 IMAD.WIDE R4, R0.reuse, 0x2, R20 ;  /* 0x0000000200049825 */ /* 0x040fe200078e0214 */
[----:B------:R-:W-:Y:S01]  /*c270*/  CS2R R42, SRZ ;  /* 0x00000000002a7805 */ /* 0x000fe2000001ff00 */
[----:B------:R-:W-:Y:S01]  /*c280*/  CS2R R40, SRZ ;  /* 0x0000000000287805 */ /* 0x000fe2000001ff00 */
[----:B------:R-:W-:Y:S01]  /*c290*/  CS2R R14, SRZ ;  /* 0x00000000000e7805 */ /* 0x000fe2000001ff00 */
[----:B------:R-:W-:Y:S01]  /*c2a0*/  @!P1 IMAD.WIDE R2, R0, 0x2, R2 ;  /* 0x0000000200029825 */ /* 0x000fe200078e0202 */
[----:B------:R3:W5:Y:S04]  /*c2b0*/  @!P1 LD.E.128 R44, [R4.64] ;  /* 0x00000006042c9980 */ /* 0x000768000c101d00 */
[----:B------:R4:W5:Y:S01]  /*c2c0*/  @!P1 LD.E.128 R40, [R2.64] ;  /* 0x0000000602289980 */ /* 0x000962000c101d00 */
[----:B-1----:R-:W-:Y:S01]  /*c2d0*/  CS2R R12, SRZ ;  /* 0x00000000000c7805 */ /* 0x002fe2000001ff00 */
[----:B--2---:R-:W-:-:S05]  /*c2e0*/  CS2R R6, SRZ ;  /* 0x0000000000067805 */ /* 0x004fca000001ff00 */
[----:B------:R4:W5:Y:S01]  /*c2f0*/  @!P0 LD.E.128 R12, [R24.64] ;  /* 0x00000006180c8980 */ /* 0x000962000c101d00 */
[----:B---3--:R-:W-:-:S06]  /*c300*/  CS2R R4, SRZ ;  /* 0x0000000000047805 */ /* 0x008fcc000001ff00 */
[----:B------:R4:W5:Y:S02]  /*c310*/  @!P0 LD.E.128 R4, [R22.64] ;  /* 0x0000000616048980 */ /* 0x000964000c101d00 */
.L_x_1091:
[----:B------:R-:W-:Y:S05]  /*c320*/  BSYNC B0 ;  /* 0x0000000000007941 */ /* 0x000fea0003800000 */
.L_x_1090:
[----:B------:R-:W-:Y:S01]  /*c330*/  IADD3 R0, R26, 0x40, RZ ;  /* 0x000000401a007810 */ /* 0x000fe20007ffe0ff */
[----:B----45:R-:W-:Y:S01]  /*c340*/  IMAD.MOV.U32 R2, RZ, RZ, R44 ;  /* 0x000000ffff027224 */ /* 0x030fe200078e002c */
[----:B------:R-:W-:Y:S01]  /*c350*/  MOV R23, R7 ;  /* 0x0000000700177202 */ /* 0x000fe20000000f00 */
[----:B--2---:R-:W-:Y:S01]  /*c360*/  IMAD.MOV.U32 R20, RZ, RZ, R46 ;  /* 0x000000ffff147224 */ /* 0x004fe200078e002e */
[----:B------:R-:W-:Y:S01]  /*c370*/  ISETP.GE.AND P0, PT, R0, R30, PT ;  /* 0x0000001e0000720c */ /* 0x000fe20003f06270 */
[----:B------:R-:W-:Y:S01]  /*c380*/  IMAD.MOV.U32 R0, RZ, RZ, R45 ;  /* 0x000000ffff007224 */ /* 0x000fe200078e002d */
[----:B---3--:R-:W2:Y:S01]  /*c390*/  SHFL.IDX PT, R21, R28, 0x1, 0x1c1f ;  /* 0x003c1f001c157f89 */ /* 0x008ea200000e0000 */
[----:B-1----:R-:W-:Y:S01]  /*c3a0*/  IMAD.MOV.U32 R3, RZ, RZ, R47 ;  /* 0x000000ffff037224 */ /* 0x002fe200078e002f */
        /* <DEDUP_REMOVED lines=37> */
[----:B------:R-:W1:Y:S01]  /*c600*/  SHFL.IDX PT, R2, R32, 0x1, 0x1c1f ;  /* 0x003c1f0020027f89 */ /* 0x000e6200000e0000 */
        /* <DEDUP_REMOVED lines=21> */
[----:B------:R-:W-:Y:S02]  /*c760*/  @!P0 SHF.L.U64.HI R23, R102, 0x1, R29 ;  /* 0x0000000166178819 */ /* 0x000fe4000001021d */
[----:B------:R-:W-:Y:S02]  /*c770*/  @!P2 SHF.L.U32 R26, R59, 0x3, RZ ;  /* 0x000000033b1aa819 */ /* 0x000fe400000006ff */
[-C--:B------:R-:W-:Y:S02]  /*c780*/  @!P0 IADD3 R24, P1, R20, R0.reuse, RZ ;  /* 0x0000000014188210 */ /* 0x080fe40007f3e0ff */
[----:B-1----:R-:W-:Y:S01]  /*c790*/  @!P0 IADD3 R22, P3, R2, R0, RZ ;  /* 0x0000000002168210 */ /* 0x002fe20007f7e0ff */
[----:B------:R-:W-:Y:S01]  /*c7a0*/  @!P2 IMAD.WIDE R28, R26, 0x2, R20 ;  /* 0x000000021a1ca825 */ /* 0x000fe200078e0214 */
[----:B------:R-:W-:Y:S02]  /*c7b0*/  @!P0 IADD3.X R25, R21, R23, RZ, P1, !PT ;  /* 0x0000001715198210 */ /* 0x000fe40000ffe4ff */
[----:B------:R-:W-:Y:S01]  /*c7c0*/  ISETP.GE.AND P1, PT, R106, c[0x0][0x27c], PT ;  /* 0x00009f006a007a0c */ /* 0x000fe20003f26270 */
[----:B------:R-:W-:Y:S01]  /*c7d0*/  @!P0 IMAD.X R23, R3, 0x1, R23, P3 ;  /* 0x0000000103178824 */ /* 0x000fe200018e0617 */
[----:B------:R-:W-:Y:S01]  /*c7e0*/  CS2R R70, SRZ ;  /* 0x0000000000467805 */ /* 0x000fe2000001ff00 */
[----:B------:R-:W-:Y:S01]  /*c7f0*/  @!P2 IMAD.WIDE R26, R26, 0x2, R2 ;  /* 0x000000021a1aa825 */ /* 0x000fe200078e0202 */
[----:B------:R-:W-:Y:S01]  /*c800*/  CS2R R68, SRZ ;  /* 0x0000000000447805 */ /* 0x000fe2000001ff00 */
[----:B------:R-:W-:Y:S01]  /*c810*/  CS2R R50, SRZ ;  /* 0x0000000000327805 */ /* 0x000fe2000001ff00 */
[----:B------:R-:W-:Y:S01]  /*c820*/  CS2R R48, SRZ ;  /* 0x0000000000307805 */ /* 0x000fe2000001ff00 */
[----:B------:R-:W-:Y:S01]  /*c830*/  CS2R R54, SRZ ;  /* 0x0000000000367805 */ /* 0x000fe2000001ff00 */
[----:B------:R-:W-:Y:S01]  /*c840*/  CS2R R52, SRZ ;  /* 0x0000000000347805 */ /* 0x000fe2000001ff00 */
[----:B------:R1:W5:Y:S04]  /*c850*/  @!P2 LD.E.128 R60, [R28.64] ;  /* 0x000000061c3ca980 */ /* 0x000368000c101d00 */
[----:B------:R-:W-:Y:S01]  /*c860*/  @!P1 IMAD.SHL.U32 R0, R77, 0x8, RZ ;  /* 0x000000084d009824 */ /* 0x000fe200078e00ff */
[----:B------:R1:W5:Y:S03]  /*c870*/  @!P2 LD.E.128 R64, [R26.64] ;  /* 0x000000061a40a980 */ /* 0x000366000c101d00 */
[C---:B------:R-:W-:Y:S01]  /*c880*/  @!P1 IMAD.WIDE R20, R0.reuse, 0x2, R20 ;  /* 0x0000000200149825 */ /* 0x040fe200078e0214 */
[----:B------:R1:W5:Y:S03]  /*c890*/  @!P0 LD.E.128 R48, [R24.64] ;  /* 0x0000000618308980 */ /* 0x000366000c101d00 */
[----:B------:R-:W-:Y:S01]  /*c8a0*/  @!P1 IMAD.WIDE R2, R0, 0x2, R2 ;  /* 0x0000000200029825 */ /* 0x000fe200078e0202 */
[----:B------:R1:W5:Y:S04]  /*c8b0*/  @!P1 LD.E.128 R72, [R20.64] ;  /* 0x0000000614489980 */ /* 0x000368000c101d00 */
[----:B------:R1:W5:Y:S04]  /*c8c0*/  @!P1 LD.E.128 R68, [R2.64] ;  /* 0x0000000602449980 */ /* 0x000368000c101d00 */
[----:B------:R1:W5:Y:S02]  /*c8d0*/  @!P0 LD.E.128 R52, [R22.64] ;  /* 0x0000000616348980 */ /* 0x000364000c101d00 */
.L_x_1093:
[----:B--2-4-:R-:W-:Y:S05]  /*c8e0*/  BSYNC B0 ;  /* 0x0000000000007941 */ /* 0x014fea0003800000 */
.L_x_1092:
        /* <DEDUP_REMOVED lines=157> */
.L_x_1097:
[----:B------:R-:W-:Y:S05]  /*d2c0*/  BSYNC B0 ;  /* 0x0000000000007941 */ /* 0x000fea0003800000 */
.L_x_1096:
        /* <DEDUP_REMOVED lines=113> */
.L_x_1099:
[----:B------:R-:W-:Y:S05]  /*d9e0*/  BSYNC B0 ;  /* 0x0000000000007941 */ /* 0x000fea0003800000 */
.L_x_1098:
[----:B------:R-:W-:-:S13]  /*d9f0*/  ISETP.GE.AND P0, PT, R106, c[0x0][0x27c], PT ;  /* 0x00009f006a007a0c */ /* 0x000fda0003f06270 */
        /* <DEDUP_REMOVED lines=111> */
.L_x_1095:
[----:B------:R-:W-:Y:S05]  /*e0f0*/  BSYNC B1 ;  /* 0x0000000000017941 */ /* 0x000fea0003800000 */
.L_x_1094:
[----:B------:R-:W-:-:S04]  /*e100*/  IADD3 R0, R239, 0x40, RZ ;  /* 0x00000040ef007810 */ /* 0x000fc80007ffe0ff */
[----:B------:R-:W-:-:S13]  /*e110*/  ISETP.GE.AND P0, PT, R0, R76, PT ;  /* 0x0000004c0000720c */ /* 0x000fda0003f06270 */
[----:B------:R-:W-:Y:S05]  /*e120*/  @P0 BRA `(.L_x_1079) ;  /* 0x0000158000000947 */ /* 0x000fea0003800000 */
[----:B------:R3:W5:Y:S01]  /*e130*/  LDL R35, [R1+0x40] ;  /* 0x0000400001237983 */ /* 0x0007620000100800 */
[----:B------:R-:W-:Y:S01]  /*e140*/  ISETP.GE.AND P0, PT, R102, c[0x0][0x27c], PT ;  /* 0x00009f0066007a0c */ /* 0x000fe20003f06270 */
[----:B------:R-:W-:Y:S01]  /*e150*/  BSSY B0, `(.L_x_1100) ;  /* 0x0000073000007945 */ /* 0x000fe20003800000 */
[C---:B------:R-:W-:Y:S02]  /*e160*/  IADD3 R36, R239.reuse, 0x40, RZ ;  /* 0x00000040ef247810 */ /* 0x040fe40007ffe0ff */
[----:B------:R-:W-:-:S03]  /*e170*/  IADD3 R37, R239, 0x40, RZ ;  /* 0x00000040ef257810 */ /* 0x000fc60007ffe0ff */
[----:B------:R-:W-:Y:S02]  /*e180*/  IMAD.SHL.U32 R36, R36, 0x40, RZ ;  /* 0x0000004024247824 */ /* 0x000fe400078e00ff */
[----:B------:R-:W-:-:S03]  /*e190*/  IMAD.SHL.U32 R37, R37, 0x40, RZ ;  /* 0x0000004025257824 */ /* 0x000fc600078e00ff */
[----:B------:R-:W-:Y:S02]  /*e1a0*/  LOP3.LUT R36, R36, 0x1c0, RZ, 0xc0, !PT ;  /* 0x000001c024247812 */ /* 0x000fe400078ec0ff */
[----:B------:R-:W-:Y:S02]  /*e1b0*/  LOP3.LUT R37, R37, 0x1c0, RZ, 0xc0, !PT ;  /* 0x000001c025257812 */ /* 0x000fe400078ec0ff */
[----:B------:R-:W-:Y:S01]  /*e1c0*/  SHF.R.U32.HI R36, RZ, 0x3, R36 ;  /* 0x00000003ff247819 */ /* 0x000fe20000011624 */
[----:B------:R-:W-:Y:S05]  /*e1d0*/  @P0 BRA `(.L_x_1101) ;  /* 0x000006a000000947 */ /* 0x000fea0003800000 */
[----:B------:R-:W-:Y:S01]  /*e1e0*/  IMAD.MOV.U32 R3, RZ, RZ, c[0x0][0x27c] ;  /* 0x00009f00ff037624 */ /* 0x000fe200078e00ff */
[----:B------:R-:W-:Y:S02]  /*e1f0*/  LOP3.LUT R0, R37, 0x38, R102, 0xf8, !PT ;  /* 0x0000003825007812 */ /* 0x000fe400078ef866 */
[----:B--2---:R-:W-:Y:S02]  /*e200*/  SHF.R.U64 R13, R52, 0x10, R53 ;  /* 0x00000010340d7819 */ /* 0x004fe40000001235 */
[----:B------:R-:W-:-:S02]  /*e210*/  LEA.HI R3, R3, R110, RZ, 0x1d ;  /* 0x0000006e03037211 */ /* 0x000fc400078fe8ff */
[----:B-----5:R-:W-:Y:S02]  /*e220*/  LOP3.LUT R0, R35, R0, R36, 0xf6, !PT ;  /* 0x0000000023007212 */ /* 0x020fe400078ef624 */
[----:B------:R-:W-:Y:S01]  /*e230*/  SHF.R.S32.HI R4, RZ, 0x1f, R3 ;  /* 0x0000001fff047819 */ /* 0x000fe20000011403 */
[----:B------:R-:W-:Y:S01]  /*e240*/  IMAD.SHL.U32 R2, R3, 0x8, RZ ;  /* 0x0000000803027824 */ /* 0x000fe200078e00ff */
[----:B------:R-:W-:Y:S02]  /*e250*/  LEA R29, R0, 0xc100, 0x1 ;  /* 0x0000c100001d7811 */ /* 0x000fe400078e08ff */
[----:B------:R-:W-:Y:S02]  /*e260*/  LEA.HI R3, R4, R3, RZ, 0x3 ;  /* 0x0000000304037211 */ /* 0x000fe400078f18ff */
[----:B------:R-:W-:Y:S01]  /*e270*/  LOP3.LUT R2, R37, 0x38, R2, 0xf8, !PT ;  /* 0x0000003825027812 */ /* 0x000fe200078ef802 */
[----:B------:R-:W2:Y:S01]  /*e280*/  LDS.128 R8, [R29] ;  /* 0x000000001d087984 */ /* 0x000ea20000000c00 */
[----:B------:R-:W-:Y:S01]  /*e290*/  PRMT R16, R90, 0x5432, R13 ;  /* 0x000054325a107816 */ /* 0x000fe2000000000d */
[----:B------:R-:W-:Y:S01]  /*e2a0*/  IMAD.SHL.U32 R3, R3, 0x400, RZ ;  /* 0x0000040003037824 */ /* 0x000fe200078e00ff */
[----:B------:R-:W-:-:S02]  /*e2b0*/  LOP3.LUT R2, R2, R36, RZ, 0x3c, !PT ;  /* 0x0000002402027212 */ /* 0x000fc400078e3cff */
[--C-:B------:R-:W-:Y:S02]  /*e2c0*/  SHF.R.U64 R14, R54, 0x10, R55.reuse ;  /* 0x00000010360e7819 */ /* 0x100fe40000001237 */
[----:B------:R-:W-:Y:S02]  /*e2d0*/  LOP3.LUT R0, R3, 0x7fffe000, RZ, 0xc0, !PT ;  /* 0x7fffe00003007812 */ /* 0x000fe400078ec0ff */
[----:B------:R-:W-:Y:S02]  /*e2e0*/  SHF.R.U32.HI R19, RZ, 0x10, R55 ;  /* 0x00000010ff137819 */ /* 0x000fe40000011637 */
[----:B------:R-:W-:Y:S02]  /*e2f0*/  IADD3 R0, R2, R0, R35 ;  /* 0x0000000002007210 */ /* 0x000fe40007ffe023 */
[----:B------:R-:W-:Y:S02]  /*e300*/  SHF.R.U64 R3, R50, 0x10, R51 ;  /* 0x0000001032037819 */ /* 0x000fe40000001233 */
[----:B------:R-:W-:Y:S01]  /*e310*/  SHF.R.U32.HI R15, RZ, 0x10, R53 ;  /* 0x00000010ff0f7819 */ /* 0x000fe20000011635 */
[----:B------:R-:W-:Y:S01]  /*e320*/  IMAD.SHL.U32 R28, R0, 0x2, RZ ;  /* 0x00000002001c7824 */ /* 0x000fe200078e00ff */
[----:B------:R-:W-:-:S02]  /*e330*/  SHF.R.U64 R0, R48, 0x10, R49 ;  /* 0x0000001030007819 */ /* 0x000fc40000001231 */
[----:B------:R-:W-:Y:S02]  /*e340*/  SHF.L.U32 R30, R16, 0x10, RZ ;  /* 0x00000010101e7819 */ /* 0x000fe400000006ff */
[----:B------:R-:W4:Y:S01]  /*e350*/  LDS.128 R4, [R28+0xc100] ;  /* 0x00c100001c047984 */ /* 0x000f220000000c00 */
[----:B------:R-:W-:Y:S02]  /*e360*/  PRMT R18, R92, 0x5432, R0 ;  /* 0x000054325c127816 */ /* 0x000fe40000000000 */
[----:B------:R-:W-:Y:S02]  /*e370*/  SHF.R.U32.HI R2, RZ, 0x10, R49 ;  /* 0x00000010ff027819 */ /* 0x000fe40000011631 */
[----:B------:R-:W-:Y:S01]  /*e380*/  SHF.R.U32.HI R12, RZ, 0x10, R51 ;  /* 0x00000010ff0c7819 */ /* 0x000fe20000011633 */
[----:B------:R-:W-:Y:S01]  /*e390*/  IMAD.U32 R31, R18, 0x10000, RZ ;  /* 0x00010000121f7824 */ /* 0x000fe200078e00ff */
[C---:B------:R-:W-:Y:S02]  /*e3a0*/  PRMT R23, R91.reuse, 0x5432, R14 ;  /* 0x000054325b177816 */ /* 0x040fe4000000000e */
[----:B------:R-:W-:-:S02]  /*e3b0*/  PRMT R22, R91, 0x5410, R19 ;  /* 0x000054105b167816 */ /* 0x000fc40000000013 */
[C---:B------:R-:W-:Y:S02]  /*e3c0*/  PRMT R25, R93.reuse, 0x5432, R3 ;  /* 0x000054325d197816 */ /* 0x040fe40000000003 */
        /* <DEDUP_REMOVED lines=10> */
[----:B------:R-:W-:Y:S01]  /*e470*/  SHF.L.U32 R32, R22, 0x10, RZ ;  /* 0x0000001016207819 */ /* 0x000fe200000006ff */
[----:B------:R-:W-:Y:S01]  /*e480*/  IMAD.U32 R12, R11, 0x10000, RZ ;  /* 0x000100000b0c7824 */ /* 0x000fe200078e00ff */
[----:B------:R-:W-:-:S02]  /*e490*/  LOP3.LUT R34, R16, 0xffff0000, RZ, 0xc0, !PT ;  /* 0xffff000010227812 */ /* 0x000fc400078ec0ff */
[----:B------:R-:W-:Y:S02]  /*e4a0*/  LOP3.LUT R15, R15, 0xffff0000, RZ, 0xc0, !PT ;  /* 0xffff00000f0f7812 */ /* 0x000fe400078ec0ff */
[----:B------:R-:W-:Y:S01]  /*e4b0*/  LOP3.LUT R11, R11, 0xffff0000, RZ, 0xc0, !PT ;  /* 0xffff00000b0b7812 */ /* 0x000fe200078ec0ff */
[C---:B----4-:R-:W-:Y:S01]  /*e4c0*/  IMAD.U32 R10, R4.reuse, 0x10000, RZ ;  /* 0x00010000040a7824 */ /* 0x050fe200078e00ff */
[----:B------:R-:W-:Y:S01]  /*e4d0*/  LOP3.LUT R9, R4, 0xffff0000, RZ, 0xc0, !PT ;  /* 0xffff000004097812 */ /* 0x000fe200078ec0ff */
[C---:B------:R-:W-:Y:S01]  /*e4e0*/  IMAD.U32 R4, R6.reuse, 0x10000, RZ ;  /* 0x0001000006047824 */ /* 0x040fe200078e00ff */
[----:B------:R-:W-:Y:S01]  /*e4f0*/  LOP3.LUT R3, R6, 0xffff0000, RZ, 0xc0, !PT ;  /* 0xffff000006037812 */ /* 0x000fe200078ec0ff */
[C---:B------:R-:W-:Y:S01]  /*e500*/  FMUL.FTZ R27, R10.reuse, R30 ;  /* 0x0000001e0a1b7220 */ /* 0x040fe20000410000 */
[----:B------:R-:W-:Y:S01]  /*e510*/  LOP3.LUT R0, R7, 0xffff0000, RZ, 0xc0, !PT ;  /* 0xffff000007007812 */ /* 0x000fe200078ec0ff */
[-C--:B------:R-:W-:Y:S02]  /*e520*/  FMUL.FTZ R6, R10, R31.reuse ;  /* 0x0000001f0a067220 */ /* 0x080fe40000410000 */
[C---:B------:R-:W-:Y:S01]  /*e530*/  IMAD.U32 R8, R5.reuse, 0x10000, RZ ;  /* 0x0001000005087824 */ /* 0x040fe200078e00ff */
[----:B------:R-:W-:Y:S01]  /*e540*/  LOP3.LUT R5, R5, 0xffff0000, RZ, 0xc0, !PT ;  /* 0xffff000005057812 */ /* 0x000fe200078ec0ff */
[----:B------:R-:W-:-:S02]  /*e550*/  FFMA.FTZ R31, R21, R31, -R27 ;  /* 0x0000001f151f7223 */ /* 0x000fc4000001081b */
[----:B------:R-:W-:Y:S02]  /*e560*/  IMAD.U32 R2, R7, 0x10000, RZ ;  /* 0x0001000007027824 */ /* 0x000fe400078e00ff */
[C---:B------:R-:W-:Y:S01]  /*e570*/  IMAD.U32 R27, R17.reuse, 0x10000, RZ ;  /* 0x00010000111b7824 */ /* 0x040fe200078e00ff */
[----:B------:R-:W-:Y:S01]  /*e580*/  LOP3.LUT R17, R17, 0xffff0000, RZ, 0xc0, !PT ;  /* 0xffff000011117812 */ /* 0x000fe200078ec0ff */
[----:B------:R-:W-:Y:S02]  /*e590*/  FFMA.FTZ R30, R21, R30, R6 ;  /* 0x0000001e151e7223 */ /* 0x000fe40000010006 */
[----:B------:R-:W-:Y:S02]  /*e5a0*/  IMAD.U32 R21, R24, 0x10000, RZ ;  /* 0x0001000018157824 */ /* 0x000fe400078e00ff */
[C---:B------:R-:W-:Y:S02]  /*e5b0*/  FMUL.FTZ R10, R8.reuse, R33 ;  /* 0x00000021080a7220 */ /* 0x040fe40000410000 */
[----:B------:R-:W-:-:S02]  /*e5c0*/  FMUL.FTZ R7, R8, R27 ;  /* 0x0000001b08077220 */ /* 0x000fc40000410000 */
[CC--:B------:R-:W-:Y:S02]  /*e5d0*/  FMUL.FTZ R6, R2.reuse, R32.reuse ;  /* 0x0000002002067220 */ /* 0x0c0fe40000410000 */
[----:B------:R-:W-:Y:S02]  /*e5e0*/  FMUL.FTZ R2, R2, R21 ;  /* 0x0000001502027220 */ /* 0x000fe40000410000 */
[C---:B------:R-:W-:Y:S02]  /*e5f0*/  FFMA.FTZ R27, R19.reuse, R27, -R10 ;  /* 0x0000001b131b7223 */ /* 0x040fe4000001080a */
[----:B------:R-:W-:Y:S01]  /*e600*/  FFMA.FTZ R19, R19, R33, R7 ;  /* 0x0000002113137223 */ /* 0x000fe20000010007 */
[----:B------:R-:W-:Y:S01]  /*e610*/  LOP3.LUT R7, R18, 0xffff0000, RZ, 0xc0, !PT ;  /* 0xffff000012077812 */ /* 0x000fe200078ec0ff */
[----:B------:R-:W-:Y:S02]  /*e620*/  FFMA.FTZ R16, R12, R32, R2 ;  /* 0x000000200c107223 */ /* 0x000fe40000010002 */
[----:B------:R-:W-:-:S02]  /*e630*/  FMUL.FTZ R2, R9, R34 ;  /* 0x0000002209027220 */ /* 0x000fc40000410000 */
        /* <DEDUP_REMOVED lines=36> */
.L_x_1101:
[----:B------:R-:W-:Y:S05]  /*e880*/  BSYNC B0 ;  /* 0x0000000000007941 */ /* 0x000fea0003800000 */
.L_x_1100:
[----:B------:R-:W-:Y:S01]  /*e890*/  ISETP.GE.AND P0, PT, R107, c[0x0][0x27c], PT ;  /* 0x00009f006b007a0c */ /* 0x000fe20003f06270 */
[----:B------:R-:W-:-:S12]  /*e8a0*/  BSSY B0, `(.L_x_1102) ;  /* 0x0000070000007945 */ /* 0x000fd80003800000 */
[----:B------:R-:W-:Y:S05]  /*e8b0*/  @P0 BRA `(.L_x_1103) ;  /* 0x000006e000000947 */ /* 0x000fea0003800000 */
[----:B------:R-:W-:Y:S01]  /*e8c0*/  IMAD.MOV.U32 R0, RZ, RZ, c[0x0][0x27c] ;  /* 0x00009f00ff007624 */ /* 0x000fe200078e00ff */
[----:B------:R-:W-:Y:S02]  /*e8d0*/  LEA.HI R3, R80, R107, RZ, 0x6 ;  /* 0x0000006b50037211 */ /* 0x000fe400078f30ff */
[----:B------:R-:W-:Y:S02]  /*e8e0*/  LOP3.LUT R2, R37, 0x38, R81, 0xf8, !PT ;  /* 0x0000003825027812 */ /* 0x000fe400078ef851 */
[----:B------:R-:W-:Y:S01]  /*e8f0*/  LEA.HI R0, R0, R59, RZ, 0x1d ;  /* 0x0000003b00007211 */ /* 0x000fe200078fe8ff */
[----:B--2---:R-:W-:Y:S01]  /*e900*/  IMAD.SHL.U32 R5, R3, 0x80, RZ ;  /* 0x0000008003057824 */ /* 0x004fe200078e00ff */
[----:B------:R-:W-:Y:S02]  /*e910*/  LOP3.LUT R2, R2, R36, RZ, 0x3c, !PT ;  /* 0x0000002402027212 */ /* 0x000fe400078e3cff */
[----:B------:R-:W-:Y:S01]  /*e920*/  SHF.R.S32.HI R3, RZ, 0x1f, R0 ;  /* 0x0000001fff037819 */ /* 0x000fe20000011400 */
[----:B------:R-:W-:Y:S01]  /*e930*/  IMAD.SHL.U32 R4, R0, 0x8, RZ ;  /* 0x0000000800047824 */ /* 0x000fe200078e00ff */
[----:B------:R-:W-:-:S02]  /*e940*/  LOP3.LUT R5, R5, 0xffffe000, RZ, 0xc0, !PT ;  /* 0xffffe00005057812 */ /* 0x000fc400078ec0ff */
[----:B------:R-:W-:Y:S02]  /*e950*/  LEA.HI R3, R3, R0, RZ, 0x3 ;  /* 0x0000000003037211 */ /* 0x000fe400078f18ff */
[----:B-----5:R-:W-:Y:S02]  /*e960*/  IADD3 R0, R2, R5, R35 ;  /* 0x0000000502007210 */ /* 0x020fe40007ffe023 */
        /* <DEDUP_REMOVED lines=14> */
[----:B------:R-:W4:Y:S01]  /*ea50*/  LDS.128 R4, [R28+0xc100] ;  /* 0x00c100001c047984 */ /* 0x000f220000000c00 */
[----:B------:R-:W-:-:S02]  /*ea60*/  PRMT R18, R96, 0x5432, R0 ;  /* 0x0000543260127816 */ /* 0x000fc40000000000 */
[----:B------:R-:W-:Y:S02]  /*ea70*/  SHF.R.U64 R3, R62, 0x10, R63 ;  /* 0x000000103e037819 */ /* 0x000fe4000000123f */
[----:B------:R-:W-:Y:S01]  /*ea80*/  SHF.R.U32.HI R15, RZ, 0x10, R65 ;  /* 0x00000010ff0f7819 */ /* 0x000fe20000011641 */
[----:B------:R-:W-:Y:S01]  /*ea90*/  IMAD.U32 R31, R18, 0x10000, RZ ;  /* 0x00010000121f7824 */ /* 0x000fe200078e00ff */
[----:B------:R-:W-:Y:S02]  /*eaa0*/  SHF.R.U32.HI R2, RZ, 0x10, R61 ;  /* 0x00000010ff027819 */ /* 0x000fe4000001163d */
[----:B------:R-:W-:Y:S02]  /*eab0*/  SHF.R.U32.HI R12, RZ, 0x10, R63 ;  /* 0x00000010ff0c7819 */ /* 0x000fe4000001163f */
[C---:B------:R-:W-:Y:S02]  /*eac0*/  PRMT R23, R95.reuse, 0x5432, R14 ;  /* 0x000054325f177816 */ /* 0x040fe4000000000e */
[----:B------:R-:W-:-:S02]  /*ead0*/  PRMT R22, R95, 0x5410, R19 ;  /* 0x000054105f167816 */ /* 0x000fc40000000013 */
[C---:B------:R-:W-:Y:S02]  /*eae0*/  PRMT R25, R97.reuse, 0x5432, R3 ;  /* 0x0000543261197816 */ /* 0x040fe40000000003 */
[----:B------:R-:W-:Y:S01]  /*eaf0*/  PRMT R15, R94, 0x5410, R15 ;  /* 0x000054105e0f7816 */ /* 0x000fe2000000000f */
[----:B------:R-:W-:Y:S01]  /*eb00*/  IMAD.U32 R32, R22, 0x10000, RZ ;  /* 0x0001000016207824 */ /* 0x000fe200078e00ff */
[----:B------:R-:W-:Y:S02]  /*eb10*/  PRMT R17, R96, 0x5410, R2 ;  /* 0x0000541060117816 */ /* 0x000fe40000000002 */
[----:B------:R-:W-:Y:S01]  /*eb20*/  PRMT R24, R97, 0x5410, R12 ;  /* 0x0000541061187816 */ /* 0x000fe2000000000c */
[C---:B------:R-:W-:Y:S01]  /*eb30*/  IMAD.U32 R33, R15.reuse, 0x10000, RZ ;  /* 0x000100000f217824 */ /* 0x040fe200078e00ff */
[----:B------:R-:W-:Y:S02]  /*eb40*/  LOP3.LUT R34, R16, 0xffff0000, RZ, 0xc0, !PT ;  /* 0xffff000010227812 */ /* 0x000fe400078ec0ff */
        /* <DEDUP_REMOVED lines=9> */
[C---:B----4-:R-:W-:Y:S01]  /*ebe0*/  IMAD.U32 R10, R4.reuse, 0x10000, RZ ;  /* 0x00010000040a7824 */ /* 0x050fe200078e00ff */
        /* <DEDUP_REMOVED lines=59> */
.L_x_1103:
[----:B------:R-:W-:Y:S05]  /*efa0*/  BSYNC B0 ;  /* 0x0000000000007941 */ /* 0x000fea0003800000 */
.L_x_1102:
[----:B------:R-:W-:-:S13]  /*efb0*/  ISETP.GE.AND P0, PT, R106, c[0x0][0x27c], PT ;  /* 0x00009f006a007a0c */ /* 0x000fda0003f06270 */
        /* <DEDUP_REMOVED lines=35> */
[----:B------:R-:W-:Y:S02]  /*f1f0*/  PRMT R25, R104, 0x5432, R3 ;  /* 0x0000543268197816 */ /* 0x000fe40000000003 */
        /* <DEDUP_REMOVED lines=75> */
.L_x_1079:
[----:B------:R-:W-:Y:S05]  /*f6b0*/  BSYNC B2 ;  /* 0x0000000000027941 */ /* 0x000fea0003800000 */
.L_x_1061:
[----:B------:R-:W-:Y:S01]  /*f6c0*/  IMAD R0, R108, c[0x0][0x208], RZ ;  /* 0x000082006c007a24 */ /* 0x000fe200078e02ff */
[----:B------:R-:W-:-:S04]  /*f6d0*/  DEPBAR.LE SB0, 0x0 ;  /* 0x000080000000791a */ /* 0x000fc80000000000 */
[C---:B-12---:R-:W-:Y:S01]  /*f6e0*/  IMAD.WIDE.U32 R4, R101.reuse, c[0x0][0x208], RZ ;  /* 0x0000820065047a25 */ /* 0x046fe200078e00ff */
[----:B------:R-:W-:Y:S03]  /*f6f0*/  BAR.SYNC.DEFER_BLOCKING 0x0 ;  /* 0x0000000000007b1d */ /* 0x000fe60000010000 */
[C---:B------:R-:W-:Y:S01]  /*f700*/  IMAD R2, R101.reuse, c[0x0][0x20c], R0 ;  /* 0x0000830065027a24 */ /* 0x040fe200078e0200 */
[----:B------:R-:W-:Y:S01]  /*f710*/  LEA R0, P1, R4, R230, 0x6 ;  /* 0x000000e604007211 */ /* 0x000fe200078230ff */
[----:B------:R-:W-:Y:S01]  /*f720*/  IMAD R100, R101, -0x40, R126 ;  /* 0xffffffc065647824 */ /* 0x000fe200078e027e */
        /* <DEDUP_REMOVED lines=14> */
[C---:B------:R-:W-:Y:S02]  /*f810*/  ISETP.LT.OR P0, PT, R0.reuse, 0x1, P2 ;  /* 0x000000010000780c */ /* 0x040fe40001701670 */
[----:B------:R-:W-:Y:S01]  /*f820*/  LOP3.LUT P1, RZ, R105, 0x2, RZ, 0xc0, !PT ;  /* 0x0000000269ff7812 */ /* 0x000fe2000782c0ff */
[----:B------:R-:W4:Y:S04]  /*f830*/  LDSM.16.M88.4 R16, [R149+0x800] ;  /* 0x000800009510783b */ /* 0x000f280000000200 */
[----:B------:R-:W3:Y:S04]  /*f840*/  LDSM.16.M88.4 R24, [R149+0x1000] ;  /* 0x001000009518783b */ /* 0x000ee80000000200 */
[----:B-----5:R-:W1:Y:S04]  /*f850*/  LDSM.16.M88.4 R32, [R149+0x1800] ;  /* 0x001800009520783b */ /* 0x020e680000000200 */
        /* <DEDUP_REMOVED lines=17> */
[C---:B----4-:R-:W-:Y:S02]  /*f970*/  HMMA.16816.F32.BF16 R40, R8.reuse, R16, RZ ;  /* 0x000000100828723c */ /* 0x050fe400000418ff */
[----:B------:R2:W-:Y:S04]  /*f980*/  LDGSTS.E.BYPASS.LTC128B.128 [R212+0x4100], [R2.64+0x100], !P3 ;  /* 0x0410010002d47fae */ /* 0x0005e8000d901d46 */
[----:B------:R4:W-:Y:S02]  /*f990*/  LDGSTS.E.BYPASS.LTC128B.128 [R212+0x1100], [R12.64], !P2 ;  /* 0x011000000cd47fae */ /* 0x0009e4000d101d46 */
[C---:B------:R-:W-:Y:S02]  /*f9a0*/  HMMA.16816.F32.BF16 R36, R8.reuse, R22, RZ ;  /* 0x000000160824723c */ /* 0x040fe400000418ff */
[----:B------:R4:W-:Y:S04]  /*f9b0*/  LDGSTS.E.BYPASS.LTC128B.128 [R212+0x3100], [R12.64+0x80], !P1 ;  /* 0x031000800cd47fae */ /* 0x0009e8000c901d46 */
[----:B------:R4:W-:Y:S02]  /*f9c0*/  LDGSTS.E.BYPASS.LTC128B.128 [R212+0x5100], [R12.64+0x100], !P0 ;  /* 0x051001000cd47fae */ /* 0x0009e4000c101d46 */
[C---:B---3--:R-:W-:Y:S02]  /*f9d0*/  HMMA.16816.F32.BF16 R48, R8.reuse, R24, RZ ;  /* 0x000000180830723c */ /* 0x048fe400000418ff */
[----:B------:R-:W-:Y:S04]  /*f9e0*/  LDSM.16.M88.4 R20, [R199] ;  /* 0x00000000c714783b */ /* 0x000fe80000000200 */
[----:B------:R-:W3:Y:S02]  /*f9f0*/  LDSM.16.M88.4 R64, [R195] ;  /* 0x00000000c340783b */ /* 0x000ee40000000200 */
        /* <DEDUP_REMOVED lines=9> */
[----:B----4-:R-:W-:Y:S08]  /*fa90*/  HMMA.16816.F32.BF16 R12, R8, R34, RZ ;  /* 0x00000022080c723c */ /* 0x010ff000000418ff */
[C---:B------:R-:W-:Y:S08]  /*faa0*/  HMMA.16816.F32.BF16 R8, R4.reuse, R44, R28 ;  /* 0x0000002c0408723c */ /* 0x040ff0000004181c */
[C---:B------:R-:W-:Y:S08]  /*fab0*/  HMMA.16816.F32.BF16 R32, R4.reuse, R56, R40 ;  /* 0x000000380420723c */ /* 0x040ff00000041828 */
[C---:B------:R-:W-:Y:S08]  /*fac0*/  HMMA.16816.F32.BF16 R28, R4.reuse, R46, R36 ;  /* 0x0000002e041c723c */ /* 0x040ff00000041824 */
[C---:B------:R-:W-:Y:S01]  /*fad0*/  HMMA.16816.F32.BF16 R40, R4.reuse, R60, R48 ;  /* 0x0000003c0428723c */ /* 0x040fe20000041830 */
[----:B------:R-:W1:Y:S07]  /*fae0*/  LDSM.16.M88.4 R48, [R195+0x1800] ;  /* 0x00180000c330783b */ /* 0x000e6e0000000200 */
[C---:B------:R-:W-:Y:S01]  /*faf0*/  HMMA.16816.F32.BF16 R36, R4.reuse, R58, R16 ;  /* 0x0000003a0424723c */ /* 0x040fe20000041810 */
[----:B------:R-:W-:Y:S04]  /*fb00*/  LDSM.16.M88.4 R16, [R198] ;  /* 0x00000000c610783b */ /* 0x000fe80000000200 */
[----:B------:R-:W4:Y:S03]  /*fb10*/  LDSM.16.M88.4 R56, [R192] ;  /* 0x00000000c038783b */ /* 0x000f260000000200 */
[C---:B------:R-:W-:Y:S01]  /*fb20*/  HMMA.16816.F32.BF16 R44, R4.reuse, R62, R24 ;  /* 0x0000003e042c723c */ /* 0x040fe20000041818 */
[----:B------:R-:W1:Y:S07]  /*fb30*/  LDSM.16.M88.4 R60, [R192+0x1800] ;  /* 0x00180000c03c783b */ /* 0x000e6e0000000200 */
[C---:B------:R-:W-:Y:S08]  /*fb40*/  HMMA.16816.F32.BF16 R52, R4.reuse, R68, R52 ;  /* 0x000000440434723c */ /* 0x040ff00000041834 */
[----:B------:R-:W-:Y:S01]  /*fb50*/  HMMA.16816.F32.BF16 R24, R4, R70, R12 ;  /* 0x000000460418723c */ /* 0x000fe2000004180c */
[----:B------:R-:W-:Y:S04]  /*fb60*/  LDSM.16.M88.4 R12, [R196+0x4000] ;  /* 0x00400000c40c783b */ /* 0x000fe80000000200 */
[----:B------:R-:W1:Y:S03]  /*fb70*/  LDSM.16.M88.4 R68, [R149+0x2000] ;  /* 0x002000009544783b */ /* 0x000e660000000200 */
[C---:B---3--:R-:W-:Y:S08]  /*fb80*/  HMMA.16816.F32.BF16 R8, R20.reuse, R64, R8 ;  /* 0x000000401408723c */ /* 0x048ff00000041808 */
        /* <DEDUP_REMOVED lines=10> */
[C---:B----4-:R-:W-:Y:S01]  /*fc30*/  HMMA.16816.F32.BF16 R24, R16.reuse, R56, R8 ;  /* 0x000000381018723c */ /* 0x050fe20000041808 */
        /* <DEDUP_REMOVED lines=198> */
.L_x_1105:
[----:B--234-:R-:W-:Y:S05]  /*108a0*/  BSYNC B0 ;  /* 0x0000000000007941 */ /* 0x01cfea0003800000 */
.L_x_1104:
[----:B-1----:R-:W2:Y:S04]  /*108b0*/  LDL R0, [R1+0x10] ;  /* 0x0000100001007983 */ /* 0x002ea80000100800 */
[----:B------:R-:W3:Y:S01]  /*108c0*/  LDL R188, [R1+0x8] ;  /* 0x0000080001bc7983 */ /* 0x000ee20000100800 */
[----:B------:R-:W-:-:S03]  /*108d0*/  IMAD.IADD R3, R100, 0x1, -R241 ;  /* 0x0000000164037824 */ /* 0x000fc600078e0af1 */
[----:B------:R-:W-:Y:S04]  /*108e0*/  LDSM.16.MT88.4 R28, [R150] ;  /* 0x00000000961c783b */ /* 0x000fe80000004200 */
[----:B------:R-:W-:Y:S04]  /*108f0*/  LDSM.16.MT88.4 R32, [R194+0x2000] ;  /* 0x00200000c220783b */ /* 0x000fe80000004200 */
[----:B------:R-:W-:Y:S04]  /*10900*/  LDSM.16.MT88.4 R36, [R193+0x2000] ;  /* 0x00200000c124783b */ /* 0x000fe80000004200 */
[----:B------:R-:W0:Y:S01]  /*10910*/  LDGDEPBAR ;  /* 0x00000000000079af */ /* 0x000e220000000000 */
[----:B--2---:R-:W-:-:S04]  /*10920*/  IMAD.IADD R0, R0, 0x1, R249 ;  /* 0x0000000100007824 */ /* 0x004fc800078e02f9 */
[----:B------:R-:W-:-:S05]  /*10930*/  @P4 IMAD.HI.U32 R2, R0, c[0x0][0x2c8], RZ ;  /* 0x0000b20000024a27 */ /* 0x000fca00078e00ff */
[----:B------:R-:W-:-:S05]  /*10940*/  @P4 SHF.R.U32.HI R0, RZ, c[0x0][0x2cc], R2 ;  /* 0x0000b300ff004a19 */ /* 0x000fca0000011602 */
[----:B------:R-:W1:Y:S04]  /*10950*/  SHFL.IDX PT, R2, R0, RZ, 0x1c1f ;  /* 0x001c1fff00027589 */ /* 0x000e6800000e0000 */
[----:B------:R2:W4:Y:S02]  /*10960*/  SHFL.IDX PT, R4, R0, 0x1, 0x1c1f ;  /* 0x003c1f0000047f89 */ /* 0x00052400000e0000 */
[----:B--2---:R-:W-:-:S04]  /*10970*/  IMAD.MOV.U32 R0, RZ, RZ, -0x40 ;  /* 0xffffffc0ff007424 */ /* 0x004fc800078e00ff */
[----:B------:R-:W-:-:S05]  /*10980*/  IMAD R0, R101, R0, 0x1 ;  /* 0x0000000165007424 */ /* 0x000fca00078e0200 */
[----:B------:R-:W-:-:S05]  /*10990*/  IADD3 R0, -R241, R0, R126 ;  /* 0x00000000f1007210 */ /* 0x000fca0007ffe17e */
[----:B---3--:R-:W-:-:S04]  /*109a0*/  IMAD.IADD R0, R0, 0x1, -R188 ;  /* 0x0000000100007824 */ /* 0x008fc800078e0abc */
[C---:B-1----:R-:W-:Y:S02]  /*109b0*/  IMAD.IADD R2, R0.reuse, 0x1, R2 ;  /* 0x0000000100027824 */ /* 0x042fe400078e0202 */
[----:B----4-:R-:W-:-:S03]  /*109c0*/  IMAD.IADD R0, R0, 0x1, R4 ;  /* 0x0000000100007824 */ /* 0x010fc600078e0204 */
[C---:B------:R-:W-:Y:S02]  /*109d0*/  IMNMX R2, R3.reuse, R2, PT ;  /* 0x0000000203027217 */ /* 0x040fe40003800200 */
[----:B------:R-:W-:Y:S02]  /*109e0*/  IMNMX R0, R3, R0, PT ;  /* 0x0000000003007217 */ /* 0x000fe40003800200 */
[C---:B------:R-:W-:Y:S02]  /*109f0*/  ISETP.GT.AND P0, PT, R2.reuse, RZ, PT ;  /* 0x000000ff0200720c */ /* 0x040fe40003f04270 */
[C---:B------:R-:W-:Y:S02]  /*10a00*/  ISETP.GT.AND P1, PT, R2.reuse, 0x1, PT ;  /* 0x000000010200780c */ /* 0x040fe40003f24270 */
[----:B------:R-:W-:Y:S02]  /*10a10*/  FSEL R6, R81, -INF , P0 ;  /* 0xff80000051067808 */ /* 0x000fe40000000000 */
[----:B------:R-:W-:-:S02]  /*10a20*/  ISETP.GT.AND P0, PT, R2, 0x9, PT ;  /* 0x000000090200780c */ /* 0x000fc40003f04270 */
        /* <DEDUP_REMOVED lines=16> */
[----:B------:R-:W-:Y:S02]  /*10b30*/  ISETP.GT.AND P2, PT, R2, 0x28, PT ;  /* 0x000000280200780c */ /* 0x000fe40003f44270 */
[----:B------:R-:W-:-:S02]  /*10b40*/  FSEL R116, R24, -INF , P0 ;  /* 0xff80000018747808 */ /* 0x000fc40000000000 */
[C---:B------:R-:W-:Y:S02]  /*10b50*/  ISETP.GT.AND P1, PT, R2.reuse, 0x30, PT ;  /* 0x000000300200780c */ /* 0x040fe40003f24270 */
[----:B------:R-:W-:Y:S02]  /*10b60*/  ISETP.GT.AND P0, PT, R2, 0x31, PT ;  /* 0x000000310200780c */ /* 0x000fe40003f04270 */
[----:B------:R-:W-:Y:S02]  /*10b70*/  FMNMX.FTZ R3, R12, R3, !PT ;  /* 0x000000030c037209 */ /* 0x000fe40007810000 */
[----:B------:R-:W-:Y:S02]  /*10b80*/  FSEL R104, R25, -INF , P3 ;  /* 0xff80000019687808 */ /* 0x000fe40001800000 */
[----:B------:R-:W-:Y:S02]  /*10b90*/  ISETP.GT.AND P3, PT, R2, 0x29, PT ;  /* 0x000000290200780c */ /* 0x000fe40003f64270 */
[----:B------:R-:W-:-:S02]  /*10ba0*/  FSEL R124, R18, -INF , P2 ;  /* 0xff800000127c7808 */ /* 0x000fc40001000000 */
[----:B------:R-:W-:Y:S02]  /*10bb0*/  FSEL R236, R16, -INF , P1 ;  /* 0xff80000010ec7808 */ /* 0x000fe40000800000 */
[----:B------:R-:W-:Y:S02]  /*10bc0*/  ISETP.GT.AND P2, PT, R2, 0x39, PT ;  /* 0x000000390200780c */ /* 0x000fe40003f44270 */
[----:B------:R-:W-:Y:S02]  /*10bd0*/  FSEL R244, R10, -INF , P0 ;  /* 0xff8000000af47808 */ /* 0x000fe40000000000 */
[C---:B------:R-:W-:Y:S02]  /*10be0*/  ISETP.GT.AND P1, PT, R0.reuse, RZ, PT ;  /* 0x000000ff0000720c */ /* 0x040fe40003f24270 */
[----:B------:R-:W-:Y:S02]  /*10bf0*/  ISETP.GT.AND P0, PT, R0, 0x1, PT ;  /* 0x000000010000780c */ /* 0x000fe40003f04270 */
[----:B------:R-:W-:-:S02]  /*10c00*/  FMNMX.FTZ R3, R41, R3, !PT ;  /* 0x0000000329037209 */ /* 0x000fc40007810000 */
[----:B------:R-:W-:Y:S02]  /*10c10*/  FSEL R125, R17, -INF , P3 ;  /* 0xff800000117d7808 */ /* 0x000fe40001800000 */
[----:B------:R-:W-:Y:S02]  /*10c20*/  ISETP.GT.AND P3, PT, R2, 0x38, PT ;  /* 0x000000380200780c */ /* 0x000fe40003f64270 */
[----:B------:R-:W-:Y:S02]  /*10c30*/  FSEL R246, R8, -INF , P2 ;  /* 0xff80000008f67808 */ /* 0x000fe40001000000 */
[----:B------:R-:W-:Y:S02]  /*10c40*/  ISETP.GT.AND P2, PT, R0, 0x8, PT ;  /* 0x000000080000780c */ /* 0x000fe40003f44270 */
[----:B------:R-:W-:Y:S02]  /*10c50*/  FSEL R8, R80, -INF , P1 ;  /* 0xff80000050087808 */ /* 0x000fe40000800000 */
[----:B------:R-:W-:-:S02]  /*10c60*/  FSEL R10, R72, -INF , P0 ;  /* 0xff800000480a7808 */ /* 0x000fc40000000000 */
[----:B------:R-:W-:Y:S02]  /*10c70*/  FMNMX.FTZ R3, R42, R3, !PT ;  /* 0x000000032a037209 */ /* 0x000fe40007810000 */
[----:B------:R-:W-:Y:S02]  /*10c80*/  FSEL R245, R9, -INF , P3 ;  /* 0xff80000009f57808 */ /* 0x000fe40001800000 */
        /* <DEDUP_REMOVED lines=45> */
[C---:B------:R-:W-:Y:S01]  /*10f60*/  ISETP.GT.AND P1, PT, R0.reuse, 0x38, PT ;  /* 0x000000380000780c */ /* 0x040fe20003f24270 */
        /* <DEDUP_REMOVED lines=59> */
[----:B------:R-:W5:Y:S07]  /*11320*/  LDSM.16.MT88.4 R8, [R193+0x4000] ;  /* 0x00400000c108783b */ /* 0x000f6e0000004200 */
[----:B------:R-:W-:Y:S01]  /*11330*/  HMMA.16816.F32.BF16 R112, R4, R16, RZ ;  /* 0x000000100470723c */ /* 0x000fe200000418ff */
[----:B-1----:R-:W-:-:S07]  /*11340*/  FFMA.FTZ R3, R47, c[0x0][0x2d0], -R2 ;  /* 0x0000b4002f037a23 */ /* 0x002fce0000010802 */
        /* <DEDUP_REMOVED lines=10> */
[----:B------:R-:W-:Y:S01]  /*113f0*/  LDSM.16.MT88.4 R28, [R194+0x800] ;  /* 0x00080000c21c783b */ /* 0x000fe20000004200 */
[----:B--2---:R-:W-:-:S06]  /*11400*/  FFMA.FTZ R3, R43, c[0x0][0x2d0], -R0 ;  /* 0x0000b4002b037a23 */ /* 0x004fcc0000010800 */
[C---:B------:R-:W-:Y:S01]  /*11410*/  HMMA.16816.F32.BF16 R56, R4.reuse, R32, RZ ;  /* 0x000000200438723c */ /* 0x040fe200000418ff */
[----:B------:R2:W1:Y:S07]  /*11420*/  MUFU.EX2 R252, R3 ;  /* 0x0000000300fc7308 */ /* 0x00046e0000000800 */
[C---:B------:R-:W-:Y:S01]  /*11430*/  HMMA.16816.F32.BF16 R52, R4.reuse, R34, RZ ;  /* 0x000000220434723c */ /* 0x040fe200000418ff */
[----:B------:R-:W1:Y:S07]  /*11440*/  LDSM.16.MT88.4 R32, [R151+0x800] ;  /* 0x000800009720783b */ /* 0x000e6e0000004200 */
[----:B---3--:R-:W-:Y:S01]  /*11450*/  HMMA.16816.F32.BF16 R96, R4, R20, RZ ;  /* 0x000000140460723c */ /* 0x008fe200000418ff */
[----:B--2---:R-:W-:-:S04]  /*11460*/  FFMA.FTZ R3, R45, c[0x0][0x2d0], -R0 ;  /* 0x0000b4002d037a23 */ /* 0x004fc80000010800 */
[----:B------:R2:W-:Y:S03]  /*11470*/  MUFU.EX2 R250, R3 ;  /* 0x0000000300fa7308 */ /* 0x0005e60000000800 */
[C---:B------:R-:W-:Y:S01]  /*11480*/  HMMA.16816.F32.BF16 R128, R4.reuse, R22, RZ ;  /* 0x000000160480723c */ /* 0x040fe200000418ff */
[----:B------:R-:W3:Y:S07]  /*11490*/  LDSM.16.MT88.4 R20, [R193+0x800] ;  /* 0x00080000c114783b */ /* 0x000eee0000004200 */
[----:B----4-:R-:W-:Y:S01]  /*114a0*/  HMMA.16816.F32.BF16 R136, R4, R12, RZ ;  /* 0x0000000c0488723c */ /* 0x010fe200000418ff */
[----:B--2---:R-:W-:-:S07]  /*114b0*/  FFMA.FTZ R3, R44, c[0x0][0x2d0], -R0 ;  /* 0x0000b4002c037a23 */ /* 0x004fce0000010800 */
[C---:B------:R-:W-:Y:S01]  /*114c0*/  HMMA.16816.F32.BF16 R156, R4.reuse, R14, RZ ;  /* 0x0000000e049c723c */ /* 0x040fe200000418ff */
[----:B------:R-:W2:Y:S01]  /*114d0*/  LDSM.16.MT88.4 R12, [R151+0x2800] ;  /* 0x00280000970c783b */ /* 0x000ea20000004200 */
[----:B------:R4:W1:Y:S06]  /*114e0*/  MUFU.EX2 R189, R3 ;  /* 0x0000000300bd7308 */ /* 0x00086c0000000800 */
[C---:B-----5:R-:W-:Y:S08]  /*114f0*/  HMMA.16816.F32.BF16 R160, R4.reuse, R8, RZ ;  /* 0x0000000804a0723c */ /* 0x060ff000000418ff */
[----:B------:R-:W-:Y:S01]  /*11500*/  HMMA.16816.F32.BF16 R152, R4, R10, RZ ;  /* 0x0000000a0498723c */ /* 0x000fe200000418ff */
[----:B------:R-:W5:Y:S01]  /*11510*/  LDSM.16.MT88.4 R8, [R194+0x2800] ;  /* 0x00280000c208783b */ /* 0x000f620000004200 */
[----:B----4-:R-:W-:-:S04]  /*11520*/  FFMA.FTZ R3, R104, c[0x0][0x2d0], -R2 ;  /* 0x0000b40068037a23 */ /* 0x010fc80000010802 */
[----:B------:R4:W-:Y:S02]  /*11530*/  MUFU.EX2 R224, R3 ;  /* 0x0000000300e07308 */ /* 0x0009e40000000800 */
[C---:B------:R-:W-:Y:S08]  /*11540*/  HMMA.16816.F32.BF16 R48, R4.reuse, R36, RZ ;  /* 0x000000240430723c */ /* 0x040ff000000418ff */
[----:B------:R-:W-:Y:S01]  /*11550*/  HMMA.16816.F32.BF16 R36, R4, R38, RZ ;  /* 0x000000260424723c */ /* 0x000fe200000418ff */
[----:B----4-:R-:W-:-:S07]  /*11560*/  FFMA.FTZ R3, R116, c[0x0][0x2d0], -R2 ;  /* 0x0000b40074037a23 */ /* 0x010fce0000010802 */
[C---:B-1----:R-:W-:Y:S01]  /*11570*/  HMMA.16816.F32.BF16 R40, R4.reuse, R16, RZ ;  /* 0x000000100428723c */ /* 0x042fe200000418ff */
[----:B------:R1:W4:Y:S07]  /*11580*/  MUFU.EX2 R215, R3 ;  /* 0x0000000300d77308 */ /* 0x00032e0000000800 */
        /* <DEDUP_REMOVED lines=10> */
[----:B------:R-:W2:Y:S01]  /*11630*/  LDSM.16.MT88.4 R24, [R193+0x2800] ;  /* 0x00280000c118783b */ /* 0x000ea20000004200 */
[----:B-1----:R-:W-:-:S04]  /*11640*/  FFMA.FTZ R3, R125, c[0x0][0x2d0], -R2 ;  /* 0x0000b4007d037a23 */ /* 0x002fc80000010802 */
[----:B------:R1:W-:Y:S01]  /*11650*/  MUFU.EX2 R213, R3 ;  /* 0x0000000300d57308 */ /* 0x0003e20000000800 */
[----:B------:R-:W-:Y:S01]  /*11660*/  IMAD.MOV.U32 R71, RZ, RZ, R167 ;  /* 0x000000ffff477224 */ /* 0x000fe200078e00a7 */
[----:B------:R-:W-:Y:S01]  /*11670*/  HMMA.16816.F32.BF16 R180, R4, R34, R92 ;  /* 0x0000002204b4723c */ /* 0x000fe2000004185c */
[----:B------:R-:W-:Y:S02]  /*11680*/  IMAD.MOV.U32 R70, RZ, RZ, R166 ;  /* 0x000000ffff467224 */ /* 0x000fe400078e00a6 */
[----:B------:R-:W-:Y:S02]  /*11690*/  IMAD.MOV.U32 R69, RZ, RZ, R165 ;  /* 0x000000ffff457224 */ /* 0x000fe400078e00a5 */
[----:B------:R-:W-:-:S03]  /*116a0*/  IMAD.MOV.U32 R68, RZ, RZ, R164 ;  /* 0x000000ffff447224 */ /* 0x000fc600078e00a4 */
[----:B------:R-:W-:Y:S01]  /*116b0*/  HMMA.16816.F32.BF16 R120, R4, R28, R120 ;  /* 0x0000001c0478723c */ /* 0x000fe20000041878 */
[----:B-1----:R-:W-:-:S07]  /*116c0*/  FFMA.FTZ R3, R105, c[0x0][0x2d0], -R0 ;  /* 0x0000b40069037a23 */ /* 0x002fce0000010800 */
        /* <DEDUP_REMOVED lines=8> */
[C---:B-----5:R-:W-:Y:S08]  /*11750*/  HMMA.16816.F32.BF16 R84, R4.reuse, R8, R56 ;  /* 0x000000080454723c */ /* 0x060ff00000041838 */
[C---:B------:R-:W-:Y:S01]  /*11760*/  HMMA.16816.F32.BF16 R64, R4.reuse, R10, R52 ;  /* 0x0000000a0440723c */ /* 0x040fe20000041834 */
[----:B------:R-:W5:Y:S07]  /*11770*/  LDSM.16.MT88.4 R8, [R193+0x4800] ;  /* 0x00480000c108783b */ /* 0x000f6e0000004200 */
[C---:B------:R-:W-:Y:S08]  /*11780*/  HMMA.16816.F32.BF16 R52, R4.reuse, R24, R48 ;  /* 0x000000180434723c */ /* 0x040ff00000041830 */
[C---:B------:R-:W-:Y:S01]  /*11790*/  HMMA.16816.F32.BF16 R56, R4.reuse, R26, R36 ;  /* 0x0000001a0438723c */ /* 0x040fe20000041824 */
[----:B------:R-:W4:Y:S07]  /*117a0*/  LDSM.16.MT88.4 R24, [R194+0x1000] ;  /* 0x00100000c218783b */ /* 0x000f2e0000004200 */
[C---:B-1----:R-:W-:Y:S07]  /*117b0*/  HMMA.16816.F32.BF16 R36, R4.reuse, R30, R128 ;  /* 0x0000001e0424723c */ /* 0x042fee0000041880 */
[----:B------:R-:W-:Y:S01]  /*117c0*/  IMAD.MOV.U32 R129, RZ, RZ, R141 ;  /* 0x000000ffff817224 */ /* 0x000fe200078e008d */
[----:B---3--:R-:W-:Y:S01]  /*117d0*/  HMMA.16816.F32.BF16 R44, R4, R20, R40 ;  /* 0x00000014042c723c */ /* 0x008fe20000041828 */
[----:B------:R1:W-:Y:S01]  /*117e0*/  MUFU.EX2 R141, R3 ;  /* 0x00000003008d7308 */ /* 0x0003e20000000800 */
[----:B------:R-:W-:-:S02]  /*117f0*/  IMAD.MOV.U32 R128, RZ, RZ, R140 ;  /* 0x000000ffff807224 */ /* 0x000fc400078e008c */
[----:B------:R-:W-:Y:S02]  /*11800*/  IMAD.MOV.U32 R130, RZ, RZ, R127 ;  /* 0x000000ffff827224 */ /* 0x000fe400078e007f */
[----:B------:R-:W-:Y:S02]  /*11810*/  IMAD.MOV.U32 R131, RZ, RZ, R190 ;  /* 0x000000ffff837224 */ /* 0x000fe400078e00be */
[C---:B------:R-:W-:Y:S01]  /*11820*/  HMMA.16816.F32.BF16 R48, R4.reuse, R28, R96 ;  /* 0x0000001c0430723c */ /* 0x040fe20000041860 */
[----:B------:R-:W-:Y:S06]  /*11830*/  LDSM.16.MT88.4 R28, [R151+0x1000] ;  /* 0x00100000971c783b */ /* 0x000fec0000004200 */
[----:B------:R-:W-:Y:S01]  /*11840*/  IMAD.MOV.U32 R99, RZ, RZ, R70 ;  /* 0x000000ffff637224 */ /* 0x000fe200078e0046 */
[----:B--2---:R-:W-:Y:S01]  /*11850*/  HMMA.16816.F32.BF16 R40, R4, R12, R136 ;  /* 0x0000000c0428723c */ /* 0x004fe20000041888 */
[----:B-1----:R-:W-:-:S02]  /*11860*/  FFMA.FTZ R3, R117, c[0x0][0x2d0], -R0 ;  /* 0x0000b40075037a23 */ /* 0x002fc40000010800 */
[----:B------:R-:W-:Y:S02]  /*11870*/  IMAD.MOV.U32 R97, RZ, RZ, R223 ;  /* 0x000000ffff617224 */ /* 0x000fe400078e00df */
[----:B------:R1:W2:Y:S01]  /*11880*/  MUFU.EX2 R140, R3 ;  /* 0x00000003008c7308 */ /* 0x0002a20000000800 */
[----:B------:R-:W-:Y:S02]  /*11890*/  IMAD.MOV.U32 R98, RZ, RZ, R222 ;  /* 0x000000ffff627224 */ /* 0x000fe400078e00de */
[----:B------:R-:W-:Y:S01]  /*118a0*/  HMMA.16816.F32.BF16 R216, R4, R16, R108 ;  /* 0x0000001004d8723c */ /* 0x000fe2000004186c */
[----:B------:R-:W-:Y:S02]  /*118b0*/  IMAD.MOV.U32 R139, RZ, RZ, R68 ;  /* 0x000000ffff8b7224 */ /* 0x000fe400078e0044 */
[----:B------:R-:W-:Y:S02]  /*118c0*/  IMAD.MOV.U32 R138, RZ, RZ, R69 ;  /* 0x000000ffff8a7224 */ /* 0x000fe400078e0045 */
[----:B------:R-:W-:-:S02]  /*118d0*/  IMAD.MOV.U32 R137, RZ, RZ, R71 ;  /* 0x000000ffff897224 */ /* 0x000fc400078e0047 */
[----:B------:R-:W-:Y:S01]  /*118e0*/  IMAD.MOV.U32 R136, RZ, RZ, R221 ;  /* 0x000000ffff887224 */ /* 0x000fe200078e00dd */
[----:B------:R-:W-:Y:S01]  /*118f0*/  HMMA.16816.F32.BF16 R112, R4, R18, R80 ;  /* 0x000000120470723c */ /* 0x000fe20000041850 */
[----:B------:R-:W3:Y:S01]  /*11900*/  LDSM.16.MT88.4 R16, [R150+0x1000] ;  /* 0x001000009610783b */ /* 0x000ee20000004200 */
[----:B------:R-:W-:Y:S02]  /*11910*/  IMAD.MOV.U32 R96, RZ, RZ, R220 ;  /* 0x000000ffff607224 */ /* 0x000fe400078e00dc */
[----:B-1----:R-:W-:-:S04]  /*11920*/  FFMA.FTZ R3, R118, c[0x0][0x2d0], -R0 ;  /* 0x0000b40076037a23 */ /* 0x002fc80000010800 */
[C---:B------:R-:W-:Y:S01]  /*11930*/  HMMA.16816.F32.BF16 R68, R4.reuse, R14, R156 ;  /* 0x0000000e0444723c */ /* 0x040fe2000004189c */
[----:B------:R-:W1:Y:S01]  /*11940*/  LDSM.16.MT88.4 R12, [R193+0x1000] ;  /* 0x00100000c10c783b */ /* 0x000e620000004200 */
[----:B------:R2:W-:Y:S05]  /*11950*/  MUFU.EX2 R105, R3 ;  /* 0x0000000300697308 */ /* 0x0005ea0000000800 */
[----:B------:R-:W-:Y:S01]  /*11960*/  IMAD.MOV.U32 R156, RZ, RZ, R126 ;  /* 0x000000ffff9c7224 */ /* 0x000fe200078e007e */
[----:B------:R-:W-:Y:S01]  /*11970*/  HMMA.16816.F32.BF16 R164, R4, R32, R60 ;  /* 0x0000002004a4723c */ /* 0x000fe2000004183c */
[----:B------:R-:W-:Y:S02]  /*11980*/  IMAD.MOV.U32 R159, RZ, RZ, R191 ;  /* 0x000000ffff9f7224 */ /* 0x000fe400078e00bf */
[----:B------:R-:W-:-:S02]  /*11990*/  IMAD.MOV.U32 R158, RZ, RZ, R189 ;  /* 0x000000ffff9e7224 */ /* 0x000fc400078e00bd */
[----:B------:R-:W-:-:S03]  /*119a0*/  IMAD.MOV.U32 R157, RZ, RZ, R188 ;  /* 0x000000ffff9d7224 */ /* 0x000fc600078e00bc */
[----:B-----5:R-:W-:Y:S01]  /*119b0*/  HMMA.16816.F32.BF16 R72, R4, R8, R160 ;  /* 0x000000080448723c */ /* 0x020fe200000418a0 */
[----:B--2---:R-:W-:-:S04]  /*119c0*/  FFMA.FTZ R3, R119, c[0x0][0x2d0], -R0 ;  /* 0x0000b40077037a23 */ /* 0x004fc80000010800 */
[----:B------:R2:W5:Y:S03]  /*119d0*/  MUFU.EX2 R104, R3 ;  /* 0x0000000300687308 */ /* 0x0005660000000800 */
[C---:B------:R-:W-:Y:S01]  /*119e0*/  HMMA.16816.F32.BF16 R60, R4.reuse, R10, R152 ;  /* 0x0000000a043c723c */ /* 0x040fe20000041898 */
[----:B------:R-:W1:Y:S07]  /*119f0*/  LDSM.16.MT88.4 R8, [R150+0x3000] ;  /* 0x003000009608783b */ /* 0x000e6e0000004200 */
[----:B------:R-:W-:Y:S01]  /*11a00*/  HMMA.16816.F32.BF16 R32, R4, R22, R132 ;  /* 0x000000160420723c */ /* 0x000fe20000041884 */
[----:B------:R-:W-:Y:S01]  /*11a10*/  LDSM.16.MT88.4 R20, [R194+0x3000] ;  /* 0x00300000c214783b */ /* 0x000fe20000004200 */
[----:B--2---:R-:W-:-:S05]  /*11a20*/  FFMA.FTZ R3, R236, c[0x0][0x2d0], -R2 ;  /* 0x0000b400ec037a23 */ /* 0x004fca0000010802 */
[----:B----4-:R-:W-:Y:S01]  /*11a30*/  F2FP.BF16.PACK_AB R4, R215, R224 ;  /* 0x000000e0d704723e */ /* 0x010fe200000010ff */
[----:B------:R-:W-:Y:S01]  /*11a40*/  IMAD.MOV.U32 R236, RZ, RZ, R156 ;  /* 0x000000ffffec7224 */ /* 0x000fe200078e009c */
[----:B------:R-:W-:Y:S02]  /*11a50*/  F2FP.BF16.PACK_AB R5, R140, R141 ;  /* 0x0000008d8c05723e */ /* 0x000fe400000010ff */
[----:B------:R-:W-:Y:S02]  /*11a60*/  F2FP.BF16.PACK_AB R6, R213, R214 ;  /* 0x000000d6d506723e */ /* 0x000fe400000010ff */
[----:B-----5:R-:W-:-:S07]  /*11a70*/  F2FP.BF16.PACK_AB R7, R104, R105 ;  /* 0x000000696807723e */ /* 0x020fce00000010ff */
[C---:B------:R-:W-:Y:S01]  /*11a80*/  HMMA.16816.F32.BF16 R124, R4.reuse, R24, R120 ;  /* 0x00000018047c723c */ /* 0x040fe20000041878 */
[----:B------:R-:W-:Y:S07]  /*11a90*/  LDSM.16.MT88.4 R120, [R151+0x1800] ;  /* 0x001800009778783b */ /* 0x000fee0000004200 */
[C---:B------:R-:W-:Y:S01]  /*11aa0*/  HMMA.16816.F32.BF16 R80, R4.reuse, R26, R176 ;  /* 0x0000001a0450723c */ /* 0x040fe200000418b0 */
[----:B------:R-:W2:Y:S07]  /*11ab0*/  LDSM.16.MT88.4 R24, [R193+0x3000] ;  /* 0x00300000c118783b */ /* 0x000eae0000004200 */
[C---:B---3--:R-:W-:Y:S08]  /*11ac0*/  HMMA.16816.F32.BF16 R108, R4.reuse, R16, R168 ;  /* 0x00000010046c723c */ /* 0x048ff000000418a8 */
[C---:B------:R-:W-:Y:S01]  /*11ad0*/  HMMA.16816.F32.BF16 R76, R4.reuse, R18, R76 ;  /* 0x00000012044c723c */ /* 0x040fe2000004184c */
[----:B------:R-:W3:Y:S07]  /*11ae0*/  LDSM.16.MT88.4 R16, [R151+0x3000] ;  /* 0x003000009710783b */ /* 0x000eee0000004200 */
[C---:B-1----:R-:W-:Y:S08]  /*11af0*/  HMMA.16816.F32.BF16 R132, R4.reuse, R12, R184 ;  /* 0x0000000c0484723c */ /* 0x042ff000000418b8 */
[C---:B------:R-:W-:Y:S01]  /*11b00*/  HMMA.16816.F32.BF16 R172, R4.reuse, R14, R172 ;  /* 0x0000000e04ac723c */ /* 0x040fe200000418ac */
[----:B------:R-:W1:Y:S07]  /*11b10*/  LDSM.16.MT88.4 R12, [R150+0x5000] ;  /* 0x00500000960c783b */ /* 0x000e6e0000004200 */
[C---:B------:R-:W-:Y:S08]  /*11b20*/  HMMA.16816.F32.BF16 R216, R4.reuse, R8, R216 ;  /* 0x0000000804d8723c */ /* 0x040ff000000418d8 */
[C---:B------:R-:W-:Y:S01]  /*11b30*/  HMMA.16816.F32.BF16 R220, R4.reuse, R10, R112 ;  /* 0x0000000a04dc723c */ /* 0x040fe20000041870 */
[----:B------:R-:W4:Y:S04]  /*11b40*/  LDSM.16.MT88.4 R8, [R151+0x5000] ;  /* 0x005000009708783b */ /* 0x000f280000004200 */
[----:B------:R-:W-:Y:S03]  /*11b50*/  LDSM.16.MT88.4 R112, [R150+0x1800] ;  /* 0x001800009670783b */ /* 0x000fe60000004200 */
[C---:B--2---:R-:W-:Y:S01]  /*11b60*/  HMMA.16816.F32.BF16 R176, R4.reuse, R24, R52 ;  /* 0x0000001804b0723c */ /* 0x044fe20000041834 */
[----:B------:R2:W-:Y:S06]  /*11b70*/  MUFU.EX2 R24, R3 ;  /* 0x0000000300187308 */ /* 0x0005ec0000000800 */
[----:B------:R-:W-:Y:S01]  /*11b80*/  IMAD.MOV.U32 R25, RZ, RZ, R139 ;  /* 0x000000ffff197224 */ /* 0x000fe200078e008b */
[C---:B------:R-:W-:Y:S01]  /*11b90*/  HMMA.16816.F32.BF16 R168, R4.reuse, R26, R56 ;  /* 0x0000001a04a8723c */ /* 0x040fe20000041838 */
[----:B------:R-:W-:Y:S06]  /*11ba0*/  LDSM.16.MT88.4 R56, [R194+0x3800] ;  /* 0x00380000c238783b */ /* 0x000fec0000004200 */
[----:B------:R-:W-:Y:S01]  /*11bb0*/  IMAD.MOV.U32 R27, RZ, RZ, R157 ;  /* 0x000000ffff1b7224 */ /* 0x000fe200078e009d */
[----:B---3--:R-:W-:Y:S01]  /*11bc0*/  HMMA.16816.F32.BF16 R188, R4, R16, R92 ;  /* 0x0000001004bc723c */ /* 0x008fe2000004185c */
[----:B--2---:R-:W-:-:S02]  /*11bd0*/  FFMA.FTZ R3, R244, c[0x0][0x2d0], -R2 ;  /* 0x0000b400f4037a23 */ /* 0x004fc40000010802 */
[----:B------:R-:W-:Y:S02]  /*11be0*/  IMAD.MOV.U32 R26, RZ, RZ, R158 ;  /* 0x000000ffff1a7224 */ /* 0x000fe400078e009e */
[----:B------:R-:W-:-:S03]  /*11bf0*/  IMAD.MOV.U32 R244, RZ, RZ, R159 ;  /* 0x000000fffff47224 */ /* 0x000fc600078e009f */
[C---:B------:R-:W-:Y:S01]  /*11c00*/  HMMA.16816.F32.BF16 R88, R4.reuse, R18, R88 ;  /* 0x000000120458723c */ /* 0x040fe20000041858 */
[----:B------:R-:W2:Y:S07]  /*11c10*/  LDSM.16.MT88.4 R16, [R194+0x5000] ;  /* 0x00500000c210783b */ /* 0x000eae0000004200 */
[C---:B------:R-:W-:Y:S08]  /*11c20*/  HMMA.16816.F32.BF16 R116, R4.reuse, R28, R164 ;  /* 0x0000001c0474723c */ /* 0x040ff000000418a4 */
[C---:B-1----:R-:W-:Y:S01]  /*11c30*/  HMMA.16816.F32.BF16 R156, R4.reuse, R12, R48 ;  /* 0x0000000c049c723c */ /* 0x042fe20000041830 */
[----:B------:R-:W-:Y:S07]  /*11c40*/  LDSM.16.MT88.4 R48, [R151+0x3800] ;  /* 0x003800009730783b */ /* 0x000fee0000004200 */
[C---:B------:R-:W-:Y:S01]  /*11c50*/  HMMA.16816.F32.BF16 R92, R4.reuse, R14, R36 ;  /* 0x0000000e045c723c */ /* 0x040fe20000041824 */
[----:B------:R-:W1:Y:S07]  /*11c60*/  LDSM.16.MT88.4 R12, [R193+0x5000] ;  /* 0x00500000c10c783b */ /* 0x000e6e0000004200 */
[C---:B------:R-:W-:Y:S08]  /*11c70*/  HMMA.16816.F32.BF16 R28, R4.reuse, R30, R180 ;  /* 0x0000001e041c723c */ /* 0x040ff000000418b4 */
[C---:B------:R-:W-:Y:S01]  /*11c80*/  HMMA.16816.F32.BF16 R180, R4.reuse, R22, R64 ;  /* 0x0000001604b4723c */ /* 0x040fe20000041840 */
[----:B------:R3:W5:Y:S01]  /*11c90*/  MUFU.EX2 R23, R3 ;  /* 0x0000000300177308 */ /* 0x0007620000000800 */
[----:B------:R-:W-:Y:S06]  /*11ca0*/  LDSM.16.MT88.4 R64, [R193+0x3800] ;  /* 0x00380000c140783b */ /* 0x000fec0000004200 */
[C---:B------:R-:W-:Y:S08]  /*11cb0*/  HMMA.16816.F32.BF16 R184, R4.reuse, R20, R84 ;  /* 0x0000001404b8723c */ /* 0x040ff00000041854 */
[----:B----4-:R-:W-:Y:S01]  /*11cc0*/  HMMA.16816.F32.BF16 R32, R4, R10, R32 ;  /* 0x0000000a0420723c */ /* 0x010fe20000041820 */
[----:B---3--:R-:W-:-:S02]  /*11cd0*/  FFMA.FTZ R3, R245, c[0x0][0x2d0], -R2 ;  /* 0x0000b400f5037a23 */ /* 0x008fc40000010802 */
[----:B------:R-:W-:Y:S02]  /*11ce0*/  FFMA.FTZ R2, R246, c[0x0][0x2d0], -R2 ;  /* 0x0000b400f6027a23 */ /* 0x000fe40000010802 */
[----:B------:R3:W-:Y:S01]  /*11cf0*/  MUFU.EX2 R22, R3 ;  /* 0x0000000300167308 */ /* 0x0007e20000000800 */
[----:B------:R-:W-:Y:S02]  /*11d00*/  IMAD.MOV.U32 R246, RZ, RZ, R138 ;  /* 0x000000fffff67224 */ /* 0x000fe400078e008a */
[----:B------:R-:W-:Y:S01]  /*11d10*/  IMAD.MOV.U32 R11, RZ, RZ, R129 ;  /* 0x000000ffff0b7224 */ /* 0x000fe200078e0081 */
[----:B------:R-:W-:Y:S01]  /*11d20*/  HMMA.16816.F32.BF16 R84, R4, R8, R44 ;  /* 0x000000080454723c */ /* 0x000fe2000004182c */
[----:B------:R-:W-:-:S03]  /*11d30*/  IMAD.MOV.U32 R245, RZ, RZ, R136 ;  /* 0x000000fffff57224 */ /* 0x000fc600078e0088 */
[----:B------:R4:W1:Y:S04]  /*11d40*/  MUFU.EX2 R21, R2 ;  /* 0x0000000200157308 */ /* 0x0008680000000800 */
[----:B--2---:R-:W-:Y:S01]  /*11d50*/  HMMA.16816.F32.BF16 R152, R4, R16, R40 ;  /* 0x000000100498723c */ /* 0x004fe20000041828 */
[----:B------:R-:W-:Y:S01]  /*11d60*/  LDSM.16.MT88.4 R40, [R150+0x3800] ;  /* 0x003800009628783b */ /* 0x000fe20000004200 */
[----:B---3--:R-:W-:-:S03]  /*11d70*/  IMAD.MOV.U32 R3, RZ, RZ, R137 ;  /* 0x000000ffff037224 */ /* 0x008fc600078e0089 */
[----:B------:R-:W-:Y:S03]  /*11d80*/  LDSM.16.MT88.4 R136, [R193+0x1800] ;  /* 0x00180000c188783b */ /* 0x000fe60000004200 */
[C---:B------:R-:W-:Y:S01]  /*11d90*/  HMMA.16816.F32.BF16 R16, R4.reuse, R18, R68 ;  /* 0x000000120410723c */ /* 0x040fe20000041844 */
[----:B----4-:R-:W-:Y:S02]  /*11da0*/  FFMA.FTZ R2, R225, c[0x0][0x2d0], -R0 ;  /* 0x0000b400e1027a23 */ /* 0x010fe40000010800 */
[----:B------:R-:W-:Y:S02]  /*11db0*/  IMAD.MOV.U32 R225, RZ, RZ, R128 ;  /* 0x000000ffffe17224 */ /* 0x000fe400078e0080 */
[----:B------:R2:W-:Y:S03]  /*11dc0*/  MUFU.EX2 R20, R2 ;  /* 0x0000000200147308 */ /* 0x0005e60000000800 */
[C---:B-1----:R-:W-:Y:S01]  /*11dd0*/  HMMA.16816.F32.BF16 R164, R4.reuse, R12, R72 ;  /* 0x0000000c04a4723c */ /* 0x042fe20000041848 */
[----:B------:R-:W-:Y:S07]  /*11de0*/  LDSM.16.MT88.4 R72, [R150+0x5800] ;  /* 0x005800009648783b */ /* 0x000fee0000004200 */
[----:B------:R-:W-:Y:S01]  /*11df0*/  HMMA.16816.F32.BF16 R160, R4, R14, R60 ;  /* 0x0000000e04a0723c */ /* 0x000fe2000004183c */
[----:B------:R-:W-:Y:S01]  /*11e00*/  LDSM.16.MT88.4 R12, [R193+0x5800] ;  /* 0x00580000c10c783b */ /* 0x000fe20000004200 */
[----:B--2---:R-:W-:-:S02]  /*11e10*/  FFMA.FTZ R2, R228, c[0x0][0x2d0], -R0 ;  /* 0x0000b400e4027a23 */ /* 0x004fc40000010800 */
[----:B------:R-:W-:Y:S02]  /*11e20*/  IMAD.MOV.U32 R228, RZ, RZ, R130 ;  /* 0x000000ffffe47224 */ /* 0x000fe400078e0082 */
[----:B------:R1:W2:Y:S01]  /*11e30*/  MUFU.EX2 R10, R2 ;  /* 0x00000002000a7308 */ /* 0x0002a20000000800 */
[----:B------:R-:W-:Y:S02]  /*11e40*/  IMAD.MOV.U32 R7, RZ, RZ, R99 ;  /* 0x000000ffff077224 */ /* 0x000fe400078e0063 */
[----:B------:R-:W-:-:S04]  /*11e50*/  @P4 IMAD.HI.U32 R4, R249, c[0x0][0x2c8], RZ ;  /* 0x0000b200f9044a27 */ /* 0x000fc800078e00ff */
[--C-:B-1----:R-:W-:Y:S02]  /*11e60*/  FFMA.FTZ R2, R229, c[0x0][0x2d0], -R0.reuse ;  /* 0x0000b400e5027a23 */ /* 0x102fe40000010800 */
[----:B------:R-:W-:Y:S02]  /*11e70*/  IMAD.MOV.U32 R229, RZ, RZ, R131 ;  /* 0x000000ffffe57224 */ /* 0x000fe400078e0083 */
[----:B------:R-:W1:Y:S01]  /*11e80*/  LDSM.16.MT88.4 R128, [R194+0x1800] ;  /* 0x00180000c280783b */ /* 0x000e620000004200 */
[----:B------:R-:W-:Y:S01]  /*11e90*/  FFMA.FTZ R0, R237, c[0x0][0x2d0], -R0 ;  /* 0x0000b400ed007a23 */ /* 0x000fe20000010800 */
[----:B------:R3:W-:Y:S01]  /*11ea0*/  MUFU.EX2 R9, R2 ;  /* 0x0000000200097308 */ /* 0x0007e20000000800 */
[----:B------:R-:W-:Y:S01]  /*11eb0*/  IMAD.MOV.U32 R237, RZ, RZ, R96 ;  /* 0x000000ffffed7224 */ /* 0x000fe200078e0060 */
[----:B-----5:R-:W-:-:S06]  /*11ec0*/  F2FP.BF16.PACK_AB R96, R23, R24 ;  /* 0x000000181760723e */ /* 0x020fcc00000010ff */
[----:B------:R4:W5:Y:S01]  /*11ed0*/  MUFU.EX2 R8, R0 ;  /* 0x0000000000087308 */ /* 0x0009620000000800 */
[----:B---3--:R-:W-:Y:S01]  /*11ee0*/  IMAD.MOV.U32 R2, RZ, RZ, R98 ;  /* 0x000000ffff027224 */ /* 0x008fe200078e0062 */
[----:B------:R-:W-:-:S03]  /*11ef0*/  F2FP.BF16.PACK_AB R98, R21, R22 ;  /* 0x000000161562723e */ /* 0x000fc600000010ff */
[----:B------:R-:W-:Y:S02]  /*11f00*/  FADD.FTZ R2, R2, R7 ;  /* 0x0000000702027221 */ /* 0x000fe40000010000 */
[----:B----4-:R-:W-:Y:S01]  /*11f10*/  IMAD.MOV.U32 R0, RZ, RZ, R97 ;  /* 0x000000ffff007224 */ /* 0x010fe200078e0061 */
[----:B--2---:R-:W-:Y:S01]  /*11f20*/  F2FP.BF16.PACK_AB R97, R10, R20 ;  /* 0x000000140a61723e */ /* 0x004fe200000010ff */
[----:B------:R-:W-:Y:S01]  /*11f30*/  FADD.FTZ R2, R229, R2 ;  /* 0x00000002e5027221 */ /* 0x000fe20000010000 */
[----:B-----5:R-:W-:Y:S01]  /*11f40*/  F2FP.BF16.PACK_AB R99, R8, R9 ;  /* 0x000000090863723e */ /* 0x020fe200000010ff */
        /* <DEDUP_REMOVED lines=9> */
[----:B-1----:R-:W-:Y:S01]  /*11fe0*/  HMMA.16816.F32.BF16 R124, R96, R128, R124 ;  /* 0x00000080607c723c */ /* 0x002fe2000004187c */
[----:B------:R-:W-:-:S02]  /*11ff0*/  FADD.FTZ R2, R252, R0 ;  /* 0x00000000fc027221 */ /* 0x000fc40000010000 */
[----:B------:R-:W-:Y:S01]  /*12000*/  IMAD.MOV.U32 R0, RZ, RZ, R249 ;  /* 0x000000ffff007224 */ /* 0x000fe200078e00f9 */
[----:B------:R-:W-:Y:S01]  /*12010*/  @P4 SHF.R.U32.HI R0, RZ, c[0x0][0x2cc], R4 ;  /* 0x0000b300ff004a19 */ /* 0x000fe20000011604 */
[----:B------:R-:W-:Y:S02]  /*12020*/  FADD.FTZ R2, R250, R2 ;  /* 0x00000002fa027221 */ /* 0x000fe40000010000 */
[----:B------:R-:W-:Y:S01]  /*12030*/  FADD.FTZ R3, R244, R3 ;  /* 0x00000003f4037221 */ /* 0x000fe20000010000 */
[C---:B------:R-:W-:Y:S01]  /*12040*/  HMMA.16816.F32.BF16 R128, R96.reuse, R130, R80 ;  /* 0x000000826080723c */ /* 0x040fe20000041850 */
[----:B------:R-:W1:Y:S01]  /*12050*/  LDSM.16.MT88.4 R80, [R151+0x5800] ;  /* 0x005800009750783b */ /* 0x000e620000004200 */
[----:B------:R-:W-:Y:S01]  /*12060*/  FADD.FTZ R2, R26, R2 ;  /* 0x000000021a027221 */ /* 0x000fe20000010000 */
[----:B------:R-:W-:Y:S01]  /*12070*/  IADD3 R0, R0, R236, -R27 ;  /* 0x000000ec00007210 */ /* 0x000fe20007ffe81b */
[----:B------:R-:W-:Y:S02]  /*12080*/  FADD.FTZ R3, R224, R3 ;  /* 0x00000003e0037221 */ /* 0x000fe40000010000 */
[----:B------:R-:W-:Y:S01]  /*12090*/  FADD.FTZ R2, R141, R2 ;  /* 0x000000028d027221 */ /* 0x000fe20000010000 */
[----:B------:R-:W-:Y:S01]  /*120a0*/  SHF.R.S32.HI R4, RZ, 0x1f, R0 ;  /* 0x0000001fff047819 */ /* 0x000fe20000011400 */
[----:B------:R-:W-:Y:S01]  /*120b0*/  HMMA.16816.F32.BF16 R48, R96, R50, R88 ;  /* 0x000000326030723c */ /* 0x000fe20000041858 */
[----:B------:R-:W2:Y:S01]  /*120c0*/  LDSM.16.MT88.4 R88, [R194+0x5800] ;  /* 0x00580000c258783b */ /* 0x000ea20000004200 */
[----:B------:R-:W-:Y:S01]  /*120d0*/  FADD.FTZ R3, R215, R3 ;  /* 0x00000003d7037221 */ /* 0x000fe20000010000 */
[----:B------:R-:W-:Y:S01]  /*120e0*/  LEA.HI R4, R4, R0, RZ, 0x6 ;  /* 0x0000000004047211 */ /* 0x000fe200078f30ff */
[----:B------:R-:W-:-:S02]  /*120f0*/  FADD.FTZ R2, R140, R2 ;  /* 0x000000028c027221 */ /* 0x000fc40000010000 */
[----:B------:R-:W-:Y:S02]  /*12100*/  FADD.FTZ R3, R214, R3 ;  /* 0x00000003d6037221 */ /* 0x000fe40000010000 */
[----:B------:R-:W-:Y:S01]  /*12110*/  FADD.FTZ R0, R105, R2 ;  /* 0x0000000269007221 */ /* 0x000fe20000010000 */
[C---:B------:R-:W-:Y:S01]  /*12120*/  HMMA.16816.F32.BF16 R108, R96.reuse, R112, R108 ;  /* 0x00000070606c723c */ /* 0x040fe2000004186c */
[----:B------:R-:W-:Y:S01]  /*12130*/  FADD.FTZ R2, R213, R3 ;  /* 0x00000003d5027221 */ /* 0x000fe20000010000 */
[----:B------:R-:W-:Y:S01]  /*12140*/  SHF.R.S32.HI R3, RZ, 0x6, R4 ;  /* 0x00000006ff037819 */ /* 0x000fe20000011404 */
[----:B------:R-:W-:Y:S01]  /*12150*/  FADD.FTZ R0, R104, R0 ;  /* 0x0000000068007221 */ /* 0x000fe20000010000 */
[----:B------:R-:W-:Y:S01]  /*12160*/  IADD3 R213, R25, -0x2, RZ ;  /* 0xfffffffe19d57810 */ /* 0x000fe20007ffe0ff */
        /* <DEDUP_REMOVED lines=12> */
[C---:B-1----:R-:W-:Y:S08]  /*12230*/  HMMA.16816.F32.BF16 R76, R96.reuse, R80, R84 ;  /* 0x00000050604c723c */ /* 0x042ff00000041854 */
        /* <DEDUP_REMOVED lines=16> */
[----:B------:R-:W-:Y:S01]  /*12340*/  @!UPT UIADD3 URZ, URZ, URZ, URZ ;  /* 0x0000003f3f3ff290 */ /* 0x000fe2000fffe03f */
[----:B------:R-:W-:Y:S11]  /*12350*/  @!P0 BRA `(.L_x_1106) ;  /* 0x0000332000008947 */ /* 0x000ff60003800000 */
[----:B------:R-:W-:Y:S02]  /*12360*/  MOV R104, R100 ;  /* 0x0000006400687202 */ /* 0x000fe40000000f00 */
[----:B------:R-:W-:-:S02]  /*12370*/  MOV R3, R101 ;  /* 0x0000006500037202 */ /* 0x000fc40000000f00 */
[----:B------:R-:W-:-:S07]  /*12380*/  MOV R188, R213 ;  /* 0x000000d500bc7202 */ /* 0x000fce0000000f00 */
.L_x_1107:
[----:B------:R-:W-:Y:S04]  /*12390*/  DEPBAR.LE SB0, 0x0 ;  /* 0x000080000000791a */ /* 0x000fe80000000000 */
[----:B------:R-:W-:Y:S01]  /*123a0*/  WARPSYNC 0xffffffff ;  /* 0xffffffff00007948 */ /* 0x000fe20003800000 */
[----:B------:R-:W-:Y:S01]  /*123b0*/  BAR.SYNC.DEFER_BLOCKING 0x0 ;  /* 0x0000000000007b1d */ /* 0x000fe20000010000 */
[----:B------:R-:W-:Y:S02]  /*123c0*/  ISETP.GT.AND P0, PT, R238, R188, PT ;  /* 0x000000bcee00720c */ /* 0x000fe40003f04270 */
[----:B------:R-:W-:Y:S02]  /*123d0*/  LOP3.LUT P4, RZ, R240, 0x1, RZ, 0xc0, !PT ;  /* 0x00000001f0ff7812 */ /* 0x000fe4000788c0ff */
[----:B------:R-:W-:Y:S09]  /*123e0*/  MOV R191, c[0x0][0x2c4] ;  /* 0x0000b10000bf7a02 */ /* 0x000ff20000000f00 */
[----:B------:R-:W-:Y:S01]  /*123f0*/  @!P0 SHF.R.S32.HI R0, RZ, 0x1f, R188 ;  /* 0x0000001fff008819 */ /* 0x000fe200000114bc */
[----:B------:R-:W-:Y:S01]  /*12400*/  @!P0 IMAD.WIDE.U32 R12, R188, c[0x0][0x208], RZ ;  /* 0x00008200bc0c8a25 */ /* 0x000fe200078e00ff */
[----:B------:R-:W-:Y:S03]  /*12410*/  @!P0 IADD3 R140, P2, R230, 0x40, RZ ;  /* 0x00000040e68c8810 */ /* 0x000fe60007f5e0ff */
[----:B------:R-:W-:Y:S01]  /*12420*/  @!P0 IMAD R0, R0, c[0x0][0x208], RZ ;  /* 0x0000820000008a24 */ /* 0x000fe200078e02ff */
[----:B------:R-:W-:Y:S03]  /*12430*/  @!P0 IADD3.X R31, RZ, R233, RZ, P2, !PT ;  /* 0x000000e9ff1f8210 */ /* 0x000fe600017fe4ff */
[----:B------:R-:W-:Y:S01]  /*12440*/  @!P0 IMAD R0, R188, c[0x0][0x20c], R0 ;  /* 0x00008300bc008a24 */ /* 0x000fe200078e0200 */
[----:B------:R-:W-:Y:S04]  /*12450*/  LDSM.16.M88.4 R32, [R196] ;  /* 0x00000000c420783b */ /* 0x000fe80000000200 */
[----:B------:R-:W-:Y:S02]  /*12460*/  @!P0 IADD3 R2, R13, R0, RZ ;  /* 0x000000000d028210 */ /* 0x000fe40007ffe0ff */
[----:B------:R-:W-:Y:S02]  /*12470*/  @!P0 SHF.L.U32 R0, R12, 0x6, RZ ;  /* 0x000000060c008819 */ /* 0x000fe400000006ff */
[----:B------:R-:W1:Y:S01]  /*12480*/  LDSM.16.M88.4 R8, [R149] ;  /* 0x000000009508783b */ /* 0x000e620000000200 */
[----:B------:R-:W-:Y:S02]  /*12490*/  @!P0 MOV R13, c[0x0][0x208] ;  /* 0x00008200000d8a02 */ /* 0x000fe40000000f00 */
[----:B------:R-:W-:Y:S02]  /*124a0*/  @!P0 IADD3 R100, P2, R0, R140, RZ ;  /* 0x0000008c00648210 */ /* 0x000fe40007f5e0ff */
[C---:B------:R-:W-:Y:S02]  /*124b0*/  @!P0 LEA R28, P1, R13.reuse, R0, 0x5 ;  /* 0x000000000d1c8211 */ /* 0x040fe400078228ff */
[----:B------:R-:W-:Y:S01]  /*124c0*/  @!P0 SHF.L.U64.HI R2, R12, 0x6, R2 ;  /* 0x000000060c028819 */ /* 0x000fe20000010202 */
[----:B------:R-:W2:Y:S01]  /*124d0*/  LDSM.16.M88.4 R16, [R149+0x800] ;  /* 0x000800009510783b */ /* 0x000ea20000000200 */
[----:B------:R-:W-:Y:S02]  /*124e0*/  @!P0 MOV R12, c[0x0][0x20c] ;  /* 0x00008300000c8a02 */ /* 0x000fe40000000f00 */
[----:B------:R-:W-:Y:S02]  /*124f0*/  @!P0 IADD3.X R141, R2, R31, RZ, P2, !PT ;  /* 0x0000001f028d8210 */ /* 0x000fe400017fe4ff */
[C---:B------:R-:W-:Y:S02]  /*12500*/  @!P0 LEA R180, P2, R100.reuse, c[0x0][0x1f8], 0x1 ;  /* 0x00007e0064b48a11 */ /* 0x040fe400078408ff */
[----:B------:R-:W-:Y:S01]  /*12510*/  @!P0 LEA.HI.X R29, R13, R2, R12, 0x5, P1 ;  /* 0x000000020d1d8211 */ /* 0x000fe200008f2c0c */
[----:B------:R-:W3:Y:S01]  /*12520*/  LDSM.16.M88.4 R24, [R149+0x1000] ;  /* 0x001000009518783b */ /* 0x000ee20000000200 */
[----:B------:R-:W-:Y:S02]  /*12530*/  @!P0 LEA.HI.X R181, R100, c[0x0][0x1fc], R141, 0x1, P2 ;  /* 0x00007f0064b58a11 */ /* 0x000fe400010f0c8d */
[----:B------:R-:W-:Y:S02]  /*12540*/  @!P0 IADD3 R20, P1, R0, R230, RZ ;  /* 0x000000e600148210 */ /* 0x000fe40007f3e0ff */
[----:B------:R-:W-:Y:S02]  /*12550*/  @!P0 IADD3 R141, P2, R28, R140, RZ ;  /* 0x0000008c1c8d8210 */ /* 0x000fe40007f5e0ff */
[----:B------:R-:W-:Y:S01]  /*12560*/  @!P0 IADD3.X R21, R2, R233, RZ, P1, !PT ;  /* 0x000000e902158210 */ /* 0x000fe20000ffe4ff */
[----:B------:R-:W4:Y:S01]  /*12570*/  LDSM.16.M88.4 R152, [R149+0x1800] ;  /* 0x001800009598783b */ /* 0x000f220000000200 */
[----:B------:R-:W-:Y:S02]  /*12580*/  @!P0 IADD3.X R184, R29, R31, RZ, P2, !PT ;  /* 0x0000001f1db88210 */ /* 0x000fe400017fe4ff */
[C---:B------:R-:W-:Y:S04]  /*12590*/  @!P0 LEA R182, P1, R20.reuse, c[0x0][0x1f8], 0x1 ;  /* 0x00007e0014b68a11 */ /* 0x040fe800078208ff */
[----:B------:R-:W-:Y:S01]  /*125a0*/  @!P0 LEA.HI.X R183, R20, c[0x0][0x1fc], R21, 0x1, P1 ;  /* 0x00007f0014b78a11 */ /* 0x000fe200008f0c15 */
[----:B------:R-:W-:Y:S01]  /*125b0*/  LDSM.16.M88.4 R156, [R197] ;  /* 0x00000000c59c783b */ /* 0x000fe20000000200 */
[----:B------:R-:W-:Y:S04]  /*125c0*/  @!P0 IADD3 R30, P1, R230, 0x80, RZ ;  /* 0x00000080e61e8810 */ /* 0x000fe80007f3e0ff */
[----:B------:R-:W-:Y:S02]  /*125d0*/  @!P0 IADD3.X R105, RZ, R233, RZ, P1, !PT ;  /* 0x000000e9ff698210 */ /* 0x000fe40000ffe4ff */
[-C--:B------:R-:W-:Y:S01]  /*125e0*/  @!P0 IADD3 R101, P1, R0, R30.reuse, RZ ;  /* 0x0000001e00658210 */ /* 0x080fe20007f3e0ff */
[C---:B-1----:R-:W-:Y:S01]  /*125f0*/  HMMA.16816.F32.BF16 R4, R32.reuse, R8, RZ ;  /* 0x000000082004723c */ /* 0x042fe200000418ff */
[----:B------:R-:W1:Y:S02]  /*12600*/  LDSM.16.M88.4 R160, [R200] ;  /* 0x00000000c8a0783b */ /* 0x000e640000000200 */
[C---:B------:R-:W-:Y:S02]  /*12610*/  @!P0 LEA R176, P3, R101.reuse, c[0x0][0x1f8], 0x1 ;  /* 0x00007e0065b08a11 */ /* 0x040fe400078608ff */
[-C--:B------:R-:W-:Y:S02]  /*12620*/  @!P0 IADD3.X R140, R2, R105.reuse, RZ, P1, !PT ;  /* 0x00000069028c8210 */ /* 0x080fe40000ffe4ff */
[C---:B------:R-:W-:Y:S01]  /*12630*/  @!P0 IADD3 R2, P1, R28.reuse, R30, RZ ;  /* 0x0000001e1c028210 */ /* 0x040fe20007f3e0ff */
[C---:B------:R-:W-:Y:S01]  /*12640*/  HMMA.16816.F32.BF16 R8, R32.reuse, R10, RZ ;  /* 0x0000000a2008723c */ /* 0x040fe200000418ff */
[----:B------:R-:W5:Y:S03]  /*12650*/  LDSM.16.M88.4 R164, [R211] ;  /* 0x00000000d3a4783b */ /* 0x000f660000000200 */
[----:B------:R-:W-:Y:S02]  /*12660*/  @!P0 LEA.HI.X R177, R101, c[0x0][0x1fc], R140, 0x1, P3 ;  /* 0x00007f0065b18a11 */ /* 0x000fe400018f0c8c */
[----:B------:R-:W-:Y:S02]  /*12670*/  @!P0 IADD3 R0, P2, R28, R230, RZ ;  /* 0x000000e61c008210 */ /* 0x000fe40007f5e0ff */
[C---:B--2---:R-:W-:Y:S01]  /*12680*/  HMMA.16816.F32.BF16 R12, R32.reuse, R16, RZ ;  /* 0x00000010200c723c */ /* 0x044fe200000418ff */
[----:B------:R-:W2:Y:S01]  /*12690*/  LDSM.16.M88.4 R168, [R210] ;  /* 0x00000000d2a8783b */ /* 0x000ea20000000200 */
[----:B------:R-:W-:Y:S02]  /*126a0*/  ISETP.NE.AND P3, PT, R191, 0x1, PT ;  /* 0x00000001bf00780c */ /* 0x000fe40003f65270 */
[C---:B------:R-:W-:Y:S02]  /*126b0*/  @!P0 IADD3.X R105, R29.reuse, R105, RZ, P1, !PT ;  /* 0x000000691d698210 */ /* 0x040fe40000ffe4ff */
[C---:B------:R-:W-:Y:S02]  /*126c0*/  @!P0 LEA R178, P1, R0.reuse, c[0x0][0x1f8], 0x1 ;  /* 0x00007e0000b28a11 */ /* 0x040fe400078208ff */
[C---:B------:R-:W-:Y:S01]  /*126d0*/  HMMA.16816.F32.BF16 R16, R32.reuse, R18, RZ ;  /* 0x000000122010723c */ /* 0x040fe200000418ff */
[----:B------:R-:W2:Y:S03]  /*126e0*/  LDSM.16.M88.4 R172, [R209] ;  /* 0x00000000d1ac783b */ /* 0x000ea60000000200 */
[----:B------:R-:W-:Y:S02]  /*126f0*/  @!P0 IADD3.X R100, R29, R233, RZ, P2, !PT ;  /* 0x000000e91d648210 */ /* 0x000fe400017fe4ff */
[C---:B------:R-:W-:Y:S02]  /*12700*/  @!P0 LEA R140, P2, R141.reuse, c[0x0][0x1f8], 0x1 ;  /* 0x00007e008d8c8a11 */ /* 0x040fe400078408ff */
[C---:B---3--:R-:W-:Y:S01]  /*12710*/  HMMA.16816.F32.BF16 R20, R32.reuse, R24, RZ ;  /* 0x000000182014723c */ /* 0x048fe200000418ff */
[----:B------:R-:W-:Y:S01]  /*12720*/  @!PT LDS RZ, [RZ] ;  /* 0x00000000fffff984 */ /* 0x000fe20000000800 */
[----:B------:R-:W-:Y:S01]  /*12730*/  @!PT LDS RZ, [RZ] ;  /* 0x00000000fffff984 */ /* 0x000fe20000000800 */
[----:B------:R-:W-:Y:S01]  /*12740*/  @!PT LDS RZ, [RZ] ;  /* 0x00000000fffff984 */ /* 0x000fe20000000800 */
[----:B------:R2:W-:Y:S03]  /*12750*/  @!P0 LDGSTS.E.BYPASS.LTC128B.128 [R212+0x100], [R182.64], !P4 ;  /* 0x00100000b6d48fae */ /* 0x0005e6000e101d46 */
[----:B------:R-:W-:Y:S02]  /*12760*/  @!P0 LEA.HI.X R179, R0, c[0x0][0x1fc], R100, 0x1, P1 ;  /* 0x00007f0000b38a11 */ /* 0x000fe400008f0c64 */
[----:B------:R-:W-:Y:S02]  /*12770*/  @!P0 LEA.HI.X R141, R141, c[0x0][0x1fc], R184, 0x1, P2 ;  /* 0x00007f008d8d8a11 */ /* 0x000fe400010f0cb8 */
[C---:B------:R-:W-:Y:S01]  /*12780*/  HMMA.16816.F32.BF16 R24, R32.reuse, R26, RZ ;  /* 0x0000001a2018723c */ /* 0x040fe200000418ff */
[----:B------:R2:W-:Y:S03]  /*12790*/  @!P0 LDGSTS.E.BYPASS.LTC128B.128 [R212+0x2100], [R180.64], !P6 ;  /* 0x02100000b4d48fae */ /* 0x0005e6000f101d46 */
[C---:B------:R-:W-:Y:S04]  /*127a0*/  @!P0 LEA R100, P1, R2.reuse, c[0x0][0x1f8], 0x1 ;  /* 0x00007e0002648a11 */ /* 0x040fe800078208ff */
[C---:B----4-:R-:W-:Y:S01]  /*127b0*/  HMMA.16816.F32.BF16 R28, R32.reuse, R152, RZ ;  /* 0x00000098201c723c */ /* 0x050fe200000418ff */
[----:B------:R4:W-:Y:S03]  /*127c0*/  @!P0 LDGSTS.E.BYPASS.LTC128B.128 [R212+0x4100], [R176.64], !P5 ;  /* 0x04100000b0d48fae */ /* 0x0009e6000e901d46 */
[----:B------:R-:W-:Y:S04]  /*127d0*/  @!P0 LEA.HI.X R101, R2, c[0x0][0x1fc], R105, 0x1, P1 ;  /* 0x00007f0002658a11 */ /* 0x000fe800008f0c69 */
[----:B------:R-:W-:Y:S01]  /*127e0*/  HMMA.16816.F32.BF16 R32, R32, R154, RZ ;  /* 0x0000009a2020723c */ /* 0x000fe200000418ff */
[----:B------:R4:W-:Y:S07]  /*127f0*/  @!P0 LDGSTS.E.BYPASS.LTC128B.128 [R212+0x1100], [R178.64], !P4 ;  /* 0x01100000b2d48fae */ /* 0x0009ee000e101d46 */
[C---:B-1----:R-:W-:Y:S01]  /*12800*/  HMMA.16816.F32.BF16 R4, R156.reuse, R160, R4 ;  /* 0x000000a09c04723c */ /* 0x042fe20000041804 */
[----:B------:R-:W3:Y:S04]  /*12810*/  LDL R213, [R1+0x10] ;  /* 0x0000100001d57983 */ /* 0x000ee80000100800 */
[----:B------:R-:W3:Y:S03]  /*12820*/  LDL R190, [R1+0x4] ;  /* 0x0000040001be7983 */ /* 0x000ee60000100800 */
[C---:B------:R-:W-:Y:S01]  /*12830*/  HMMA.16816.F32.BF16 R8, R156.reuse, R162, R8 ;  /* 0x000000a29c08723c */ /* 0x040fe20000041808 */
[----:B------:R1:W-:Y:S07]  /*12840*/  @!P0 LDGSTS.E.BYPASS.LTC128B.128 [R212+0x3100], [R140.64], !P6 ;  /* 0x031000008cd48fae */ /* 0x0003ee000f101d46 */
[C---:B-----5:R-:W-:Y:S01]  /*12850*/  HMMA.16816.F32.BF16 R12, R156.reuse, R164, R12 ;  /* 0x000000a49c0c723c */ /* 0x060fe2000004180c */
[----:B------:R5:W-:Y:S07]  /*12860*/  @!P0 LDGSTS.E.BYPASS.LTC128B.128 [R212+0x5100], [R100.64], !P5 ;  /* 0x0510000064d48fae */ /* 0x000bee000e901d46 */
[C---:B------:R-:W-:Y:S01]  /*12870*/  HMMA.16816.F32.BF16 R16, R156.reuse, R166, R16 ;  /* 0x000000a69c10723c */ /* 0x040fe20000041810 */
[----:B------:R-:W-:Y:S07]  /*12880*/  LDSM.16.M88.4 R152, [R199] ;  /* 0x00000000c798783b */ /* 0x000fee0000000200 */
[C---:B--2---:R-:W-:Y:S01]  /*12890*/  HMMA.16816.F32.BF16 R20, R156.reuse, R168, R20 ;  /* 0x000000a89c14723c */ /* 0x044fe20000041814 */
[----:B----4-:R-:W2:Y:S07]  /*128a0*/  LDSM.16.M88.4 R176, [R195] ;  /* 0x00000000c3b0783b */ /* 0x010eae0000000200 */
[C---:B------:R-:W-:Y:S01]  /*128b0*/  HMMA.16816.F32.BF16 R24, R156.reuse, R170, R24 ;  /* 0x000000aa9c18723c */ /* 0x040fe20000041818 */
[----:B------:R-:W4:Y:S07]  /*128c0*/  LDSM.16.M88.4 R180, [R195+0x800] ;  /* 0x00080000c3b4783b */ /* 0x000f2e0000000200 */
[C---:B------:R-:W-:Y:S01]  /*128d0*/  HMMA.16816.F32.BF16 R28, R156.reuse, R172, R28 ;  /* 0x000000ac9c1c723c */ /* 0x040fe2000004181c */
[----:B------:R-:W0:Y:S07]  /*128e0*/  LDGDEPBAR ;  /* 0x00000000000079af */ /* 0x000e2e0000000000 */
[----:B------:R-:W-:Y:S01]  /*128f0*/  HMMA.16816.F32.BF16 R32, R156, R174, R32 ;  /* 0x000000ae9c20723c */ /* 0x000fe20000041820 */
[----:B------:R-:W1:Y:S08]  /*12900*/  LDSM.16.M88.4 R184, [R195+0x1000] ;  /* 0x00100000c3b8783b */ /* 0x000e700000000200 */
[----:B------:R-:W1:Y:S01]  /*12910*/  LDSM.16.M88.4 R160, [R195+0x1800] ;  /* 0x00180000c3a0783b */ /* 0x000e620000000200 */
[C---:B--2---:R-:W-:Y:S07]  /*12920*/  HMMA.16816.F32.BF16 R4, R152.reuse, R176, R4 ;  /* 0x000000b09804723c */ /* 0x044fee0000041804 */
[----:B------:R-:W-:Y:S01]  /*12930*/  LDSM.16.M88.4 R164, [R198] ;  /* 0x00000000c6a4783b */ /* 0x000fe20000000200 */
[C---:B------:R-:W-:Y:S07]  /*12940*/  HMMA.16816.F32.BF16 R8, R152.reuse, R178, R8 ;  /* 0x000000b29808723c */ /* 0x040fee0000041808 */
[----:B------:R-:W2:Y:S01]  /*12950*/  LDSM.16.M88.4 R168, [R192] ;  /* 0x00000000c0a8783b */ /* 0x000ea20000000200 */
[C---:B----4-:R-:W-:Y:S07]  /*12960*/  HMMA.16816.F32.BF16 R12, R152.reuse, R180, R12 ;  /* 0x000000b4980c723c */ /* 0x050fee000004180c */
[----:B------:R-:W4:Y:S01]  /*12970*/  LDSM.16.M88.4 R156, [R192+0x800] ;  /* 0x00080000c09c783b */ /* 0x000f220000000200 */
[C---:B------:R-:W-:Y:S07]  /*12980*/  HMMA.16816.F32.BF16 R16, R152.reuse, R182, R16 ;  /* 0x000000b69810723c */ /* 0x040fee0000041810 */
[----:B------:R-:W4:Y:S01]  /*12990*/  LDSM.16.M88.4 R172, [R192+0x1000] ;  /* 0x00100000c0ac783b */ /* 0x000f220000000200 */
[C---:B-1----:R-:W-:Y:S07]  /*129a0*/  HMMA.16816.F32.BF16 R20, R152.reuse, R184, R20 ;  /* 0x000000b89814723c */ /* 0x042fee0000041814 */
[----:B------:R-:W1:Y:S01]  /*129b0*/  LDSM.16.M88.4 R176, [R192+0x1800] ;  /* 0x00180000c0b0783b */ /* 0x000e620000000200 */
[C---:B------:R-:W-:Y:S07]  /*129c0*/  HMMA.16816.F32.BF16 R24, R152.reuse, R186, R24 ;  /* 0x000000ba9818723c */ /* 0x040fee0000041818 */
[----:B------:R-:W-:Y:S01]  /*129d0*/  LDSM.16.M88.4 R180, [R196+0x4000] ;  /* 0x00400000c4b4783b */ /* 0x000fe20000000200 */
[C---:B------:R-:W-:Y:S07]  /*129e0*/  HMMA.16816.F32.BF16 R28, R152.reuse, R160, R28 ;  /* 0x000000a0981c723c */ /* 0x040fee000004181c */
[----:B------:R-:W1:Y:S01]  /*129f0*/  LDSM.16.M88.4 R184, [R149+0x2000] ;  /* 0x0020000095b8783b */ /* 0x000e620000000200 */
[----:B------:R-:W-:Y:S07]  /*12a00*/  HMMA.16816.F32.BF16 R32, R152, R162, R32 ;  /* 0x000000a29820723c */ /* 0x000fee0000041820 */
[----:B------:R-:W1:Y:S01]  /*12a10*/  LDSM.16.M88.4 R152, [R149+0x2800] ;  /* 0x002800009598783b */ /* 0x000e620000000200 */
[C---:B--2---:R-:W-:Y:S07]  /*12a20*/  HMMA.16816.F32.BF16 R4, R164.reuse, R168, R4 ;  /* 0x000000a8a404723c */ /* 0x044fee0000041804 */
[----:B------:R-:W2:Y:S01]  /*12a30*/  LDSM.16.M88.4 R160, [R149+0x3000] ;  /* 0x0030000095a0783b */ /* 0x000ea20000000200 */
[C---:B------:R-:W-:Y:S07]  /*12a40*/  HMMA.16816.F32.BF16 R8, R164.reuse, R170, R8 ;  /* 0x000000aaa408723c */ /* 0x040fee0000041808 */
[----:B------:R-:W-:Y:S01]  /*12a50*/  LDSM.16.M88.4 R168, [R197+0x4000] ;  /* 0x00400000c5a8783b */ /* 0x000fe20000000200 */
[C---:B----4-:R-:W-:Y:S07]  /*12a60*/  HMMA.16816.F32.BF16 R12, R164.reuse, R156, R12 ;  /* 0x0000009ca40c723c */ /* 0x050fee000004180c */
[----:B------:R-:W4:Y:S01]  /*12a70*/  LDL R189, [R1+0x8] ;  /* 0x0000080001bd7983 */ /* 0x000f220000100800 */
[C---:B------:R-:W-:Y:S03]  /*12a80*/  HMMA.16816.F32.BF16 R16, R164.reuse, R158, R16 ;  /* 0x0000009ea410723c */ /* 0x040fe60000041810 */
[----:B------:R-:W2:Y:S05]  /*12a90*/  LDSM.16.M88.4 R156, [R149+0x3800] ;  /* 0x00380000959c783b */ /* 0x000eaa0000000200 */
[C---:B------:R-:W-:Y:S08]  /*12aa0*/  HMMA.16816.F32.BF16 R20, R164.reuse, R172, R20 ;  /* 0x000000aca414723c */ /* 0x040ff00000041814 */
[C---:B------:R-:W-:Y:S01]  /*12ab0*/  HMMA.16816.F32.BF16 R24, R164.reuse, R174, R24 ;  /* 0x000000aea418723c */ /* 0x040fe20000041818 */
[----:B------:R-:W2:Y:S07]  /*12ac0*/  LDSM.16.M88.4 R172, [R208] ;  /* 0x00000000d0ac783b */ /* 0x000eae0000000200 */
[C---:B-1----:R-:W-:Y:S08]  /*12ad0*/  HMMA.16816.F32.BF16 R28, R164.reuse, R176, R28 ;  /* 0x000000b0a41c723c */ /* 0x042ff0000004181c */
[----:B------:R-:W-:Y:S01]  /*12ae0*/  HMMA.16816.F32.BF16 R32, R164, R178, R32 ;  /* 0x000000b2a420723c */ /* 0x000fe20000041820 */
[----:B------:R-:W-:Y:S07]  /*12af0*/  LDSM.16.M88.4 R164, [R206] ;  /* 0x00000000cea4783b */ /* 0x000fee0000000200 */
[C---:B------:R-:W-:Y:S01]  /*12b00*/  HMMA.16816.F32.BF16 R4, R180.reuse, R184, R4 ;  /* 0x000000b8b404723c */ /* 0x040fe20000041804 */
[----:B------:R-:W-:Y:S07]  /*12b10*/  LDSM.16.M88.4 R176, [R199+0x4000] ;  /* 0x00400000c7b0783b */ /* 0x000fee0000000200 */
[C---:B------:R-:W-:Y:S01]  /*12b20*/  HMMA.16816.F32.BF16 R8, R180.reuse, R186, R8 ;  /* 0x000000bab408723c */ /* 0x040fe20000041808 */
[----:B------:R-:W-:Y:S07]  /*12b30*/  LDSM.16.M88.4 R184, [R195+0x2000] ;  /* 0x00200000c3b8783b */ /* 0x000fee0000000200 */
[C---:B------:R-:W-:Y:S08]  /*12b40*/  HMMA.16816.F32.BF16 R12, R180.reuse, R152, R12 ;  /* 0x00000098b40c723c */ /* 0x040ff0000004180c */
[C---:B------:R-:W-:Y:S01]  /*12b50*/  HMMA.16816.F32.BF16 R16, R180.reuse, R154, R16 ;  /* 0x0000009ab410723c */ /* 0x040fe20000041810 */
[----:B------:R-:W1:Y:S07]  /*12b60*/  LDSM.16.M88.4 R152, [R207] ;  /* 0x00000000cf98783b */ /* 0x000e6e0000000200 */
[C---:B--2---:R-:W-:Y:S08]  /*12b70*/  HMMA.16816.F32.BF16 R20, R180.reuse, R160, R20 ;  /* 0x000000a0b414723c */ /* 0x044ff00000041814 */
[C---:B------:R-:W-:Y:S01]  /*12b80*/  HMMA.16816.F32.BF16 R24, R180.reuse, R162, R24 ;  /* 0x000000a2b418723c */ /* 0x040fe20000041818 */
[----:B------:R-:W2:Y:S07]  /*12b90*/  LDSM.16.M88.4 R160, [R205] ;  /* 0x00000000cda0783b */ /* 0x000eae0000000200 */
[C---:B------:R-:W-:Y:S08]  /*12ba0*/  HMMA.16816.F32.BF16 R28, R180.reuse, R156, R28 ;  /* 0x0000009cb41c723c */ /* 0x040ff0000004181c */
[----:B------:R-:W-:Y:S01]  /*12bb0*/  HMMA.16816.F32.BF16 R32, R180, R158, R32 ;  /* 0x0000009eb420723c */ /* 0x000fe20000041820 */
[----:B------:R-:W2:Y:S07]  /*12bc0*/  LDSM.16.M88.4 R156, [R195+0x2800] ;  /* 0x00280000c39c783b */ /* 0x000eae0000000200 */
[C---:B------:R-:W-:Y:S01]  /*12bd0*/  HMMA.16816.F32.BF16 R4, R168.reuse, R172, R4 ;  /* 0x000000aca804723c */ /* 0x040fe20000041804 */
[----:B------:R-:W2:Y:S07]  /*12be0*/  LDSM.16.M88.4 R180, [R195+0x3000] ;  /* 0x00300000c3b4783b */ /* 0x000eae0000000200 */
        /* <DEDUP_REMOVED lines=8> */
[C---:B--2---:R-:W-:Y:S08]  /*12c70*/  HMMA.16816.F32.BF16 R28, R168.reuse, R160, R28 ;  /* 0x000000a0a81c723c */ /* 0x044ff0000004181c */
[----:B------:R-:W-:Y:S01]  /*12c80*/  HMMA.16816.F32.BF16 R32, R168, R162, R32 ;  /* 0x000000a2a820723c */ /* 0x000fe20000041820 */
[----:B------:R-:W1:Y:S07]  /*12c90*/  LDSM.16.M88.4 R160, [R192+0x2000] ;  /* 0x00200000c0a0783b */ /* 0x000e6e0000000200 */
[C---:B------:R-:W-:Y:S01]  /*12ca0*/  HMMA.16816.F32.BF16 R4, R176.reuse, R184, R4 ;  /* 0x000000b8b004723c */ /* 0x040fe20000041804 */
[----:B------:R-:W2:Y:S07]  /*12cb0*/  LDSM.16.M88.4 R168, [R192+0x3000] ;  /* 0x00300000c0a8783b */ /* 0x000eae0000000200 */
[C---:B------:R-:W-:Y:S01]  /*12cc0*/  HMMA.16816.F32.BF16 R8, R176.reuse, R186, R8 ;  /* 0x000000bab008723c */ /* 0x040fe20000041808 */
[----:B------:R-:W1:Y:S07]  /*12cd0*/  LDSM.16.M88.4 R184, [R192+0x3800] ;  /* 0x00380000c0b8783b */ /* 0x000e6e0000000200 */
[C---:B------:R-:W-:Y:S08]  /*12ce0*/  HMMA.16816.F32.BF16 R12, R176.reuse, R156, R12 ;  /* 0x0000009cb00c723c */ /* 0x040ff0000004180c */
[C---:B------:R-:W-:Y:S01]  /*12cf0*/  HMMA.16816.F32.BF16 R16, R176.reuse, R158, R16 ;  /* 0x0000009eb010723c */ /* 0x040fe20000041810 */
[----:B------:R-:W-:Y:S07]  /*12d00*/  LDSM.16.M88.4 R156, [R196+0x8000] ;  /* 0x00800000c49c783b */ /* 0x000fee0000000200 */
[C---:B------:R-:W-:Y:S08]  /*12d10*/  HMMA.16816.F32.BF16 R20, R176.reuse, R180, R20 ;  /* 0x000000b4b014723c */ /* 0x040ff00000041814 */
[C---:B------:R-:W-:Y:S01]  /*12d20*/  HMMA.16816.F32.BF16 R24, R176.reuse, R182, R24 ;  /* 0x000000b6b018723c */ /* 0x040fe20000041818 */
[----:B------:R-:W2:Y:S07]  /*12d30*/  LDSM.16.M88.4 R180, [R149+0x4000] ;  /* 0x0040000095b4783b */ /* 0x000eae0000000200 */
[C---:B---3--:R-:W-:Y:S08]  /*12d40*/  HMMA.16816.F32.BF16 R28, R176.reuse, R172, R28 ;  /* 0x000000acb01c723c */ /* 0x048ff0000004181c */
[----:B------:R-:W-:Y:S01]  /*12d50*/  HMMA.16816.F32.BF16 R32, R176, R174, R32 ;  /* 0x000000aeb020723c */ /* 0x000fe20000041820 */
[----:B------:R-:W3:Y:S07]  /*12d60*/  LDSM.16.M88.4 R172, [R149+0x4800] ;  /* 0x0048000095ac783b */ /* 0x000eee0000000200 */
[C---:B-1----:R-:W-:Y:S01]  /*12d70*/  HMMA.16816.F32.BF16 R4, R152.reuse, R160, R4 ;  /* 0x000000a09804723c */ /* 0x042fe20000041804 */
[----:B------:R-:W1:Y:S07]  /*12d80*/  LDSM.16.M88.4 R176, [R149+0x5000] ;  /* 0x0050000095b0783b */ /* 0x000e6e0000000200 */
[C---:B------:R-:W-:Y:S01]  /*12d90*/  HMMA.16816.F32.BF16 R8, R152.reuse, R162, R8 ;  /* 0x000000a29808723c */ /* 0x040fe20000041808 */
[----:B------:R-:W1:Y:S07]  /*12da0*/  LDSM.16.M88.4 R160, [R149+0x5800] ;  /* 0x0058000095a0783b */ /* 0x000e6e0000000200 */
[C---:B------:R-:W-:Y:S08]  /*12db0*/  HMMA.16816.F32.BF16 R12, R152.reuse, R164, R12 ;  /* 0x000000a4980c723c */ /* 0x040ff0000004180c */
[C---:B------:R-:W-:Y:S01]  /*12dc0*/  HMMA.16816.F32.BF16 R16, R152.reuse, R166, R16 ;  /* 0x000000a69810723c */ /* 0x040fe20000041810 */
[----:B------:R-:W-:Y:S07]  /*12dd0*/  LDSM.16.M88.4 R164, [R197+0x8000] ;  /* 0x00800000c5a4783b */ /* 0x000fee0000000200 */
[C---:B--2---:R-:W-:Y:S08]  /*12de0*/  HMMA.16816.F32.BF16 R20, R152.reuse, R168, R20 ;  /* 0x000000a89814723c */ /* 0x044ff00000041814 */
[C---:B------:R-:W-:Y:S01]  /*12df0*/  HMMA.16816.F32.BF16 R24, R152.reuse, R170, R24 ;  /* 0x000000aa9818723c */ /* 0x040fe20000041818 */
[----:B------:R-:W2:Y:S07]  /*12e00*/  LDSM.16.M88.4 R168, [R204] ;  /* 0x00000000cca8783b */ /* 0x000eae0000000200 */
[C---:B------:R-:W-:Y:S08]  /*12e10*/  HMMA.16816.F32.BF16 R28, R152.reuse, R184, R28 ;  /* 0x000000b8981c723c */ /* 0x040ff0000004181c */
[----:B------:R-:W-:Y:S01]  /*12e20*/  HMMA.16816.F32.BF16 R32, R152, R186, R32 ;  /* 0x000000ba9820723c */ /* 0x000fe20000041820 */
[----:B------:R-:W2:Y:S07]  /*12e30*/  LDSM.16.M88.4 R152, [R203] ;  /* 0x00000000cb98783b */ /* 0x000eae0000000200 */
[C---:B------:R-:W-:Y:S01]  /*12e40*/  HMMA.16816.F32.BF16 R4, R156.reuse, R180, R4 ;  /* 0x000000b49c04723c */ /* 0x040fe20000041804 */
[----:B------:R-:W2:Y:S07]  /*12e50*/  LDSM.16.M88.4 R184, [R202] ;  /* 0x00000000cab8783b */ /* 0x000eae0000000200 */
[C---:B------:R-:W-:Y:S01]  /*12e60*/  HMMA.16816.F32.BF16 R8, R156.reuse, R182, R8 ;  /* 0x000000b69c08723c */ /* 0x040fe20000041808 */
[----:B------:R-:W-:Y:S07]  /*12e70*/  LDSM.16.M88.4 R180, [R195+0x4000] ;  /* 0x00400000c3b4783b */ /* 0x000fee0000000200 */
[C---:B---3--:R-:W-:Y:S08]  /*12e80*/  HMMA.16816.F32.BF16 R12, R156.reuse, R172, R12 ;  /* 0x000000ac9c0c723c */ /* 0x048ff0000004180c */
[C---:B------:R-:W-:Y:S01]  /*12e90*/  HMMA.16816.F32.BF16 R16, R156.reuse, R174, R16 ;  /* 0x000000ae9c10723c */ /* 0x040fe20000041810 */
[----:B------:R-:W3:Y:S07]  /*12ea0*/  LDSM.16.M88.4 R172, [R201] ;  /* 0x00000000c9ac783b */ /* 0x000eee0000000200 */
[C---:B-1----:R-:W-:Y:S08]  /*12eb0*/  HMMA.16816.F32.BF16 R20, R156.reuse, R176, R20 ;  /* 0x000000b09c14723c */ /* 0x042ff00000041814 */
[C---:B------:R-:W-:Y:S01]  /*12ec0*/  HMMA.16816.F32.BF16 R24, R156.reuse, R178, R24 ;  /* 0x000000b29c18723c */ /* 0x040fe20000041818 */
[----:B------:R-:W1:Y:S07]  /*12ed0*/  LDSM.16.M88.4 R176, [R199+0x8000] ;  /* 0x00800000c7b0783b */ /* 0x000e6e0000000200 */
[C---:B------:R-:W-:Y:S08]  /*12ee0*/  HMMA.16816.F32.BF16 R28, R156.reuse, R160, R28 ;  /* 0x000000a09c1c723c */ /* 0x040ff0000004181c */
[----:B------:R-:W-:Y:S01]  /*12ef0*/  HMMA.16816.F32.BF16 R32, R156, R162, R32 ;  /* 0x000000a29c20723c */ /* 0x000fe20000041820 */
[----:B------:R-:W-:Y:S07]  /*12f00*/  LDSM.16.M88.4 R156, [R195+0x5000] ;  /* 0x00500000c39c783b */ /* 0x000fee0000000200 */
[C---:B--2---:R-:W-:Y:S01]  /*12f10*/  HMMA.16816.F32.BF16 R4, R164.reuse, R168, R4 ;  /* 0x000000a8a404723c */ /* 0x044fe20000041804 */
[----:B------:R-:W-:Y:S07]  /*12f20*/  LDSM.16.M88.4 R160, [R195+0x5800] ;  /* 0x00580000c3a0783b */ /* 0x000fee0000000200 */
[C---:B------:R-:W-:Y:S01]  /*12f30*/  HMMA.16816.F32.BF16 R8, R164.reuse, R170, R8 ;  /* 0x000000aaa408723c */ /* 0x040fe20000041808 */
[----:B------:R-:W-:Y:S07]  /*12f40*/  LDSM.16.M88.4 R168, [R198+0x8000] ;  /* 0x00800000c6a8783b */ /* 0x000fee0000000200 */
[C---:B------:R-:W-:Y:S08]  /*12f50*/  HMMA.16816.F32.BF16 R12, R164.reuse, R152, R12 ;  /* 0x00000098a40c723c */ /* 0x040ff0000004180c */
[C---:B------:R-:W-:Y:S01]  /*12f60*/  HMMA.16816.F32.BF16 R16, R164.reuse, R154, R16 ;  /* 0x0000009aa410723c */ /* 0x040fe20000041810 */
[----:B------:R-:W2:Y:S07]  /*12f70*/  LDSM.16.M88.4 R152, [R195+0x4800] ;  /* 0x00480000c398783b */ /* 0x000eae0000000200 */
[C---:B------:R-:W-:Y:S08]  /*12f80*/  HMMA.16816.F32.BF16 R20, R164.reuse, R184, R20 ;  /* 0x000000b8a414723c */ /* 0x040ff00000041814 */
[C---:B------:R-:W-:Y:S01]  /*12f90*/  HMMA.16816.F32.BF16 R24, R164.reuse, R186, R24 ;  /* 0x000000baa418723c */ /* 0x040fe20000041818 */
[----:B------:R-:W4:Y:S07]  /*12fa0*/  LDSM.16.M88.4 R184, [R192+0x4000] ;  /* 0x00400000c0b8783b */ /* 0x000f2e0000000200 */
[C---:B---3--:R-:W-:Y:S08]  /*12fb0*/  HMMA.16816.F32.BF16 R28, R164.reuse, R172, R28 ;  /* 0x000000aca41c723c */ /* 0x048ff0000004181c */
[----:B------:R-:W-:Y:S08]  /*12fc0*/  HMMA.16816.F32.BF16 R32, R164, R174, R32 ;  /* 0x000000aea420723c */ /* 0x000ff00000041820 */
[C---:B-1----:R-:W-:Y:S08]  /*12fd0*/  HMMA.16816.F32.BF16 R4, R176.reuse, R180, R4 ;  /* 0x000000b4b004723c */ /* 0x042ff00000041804 */
[C---:B------:R-:W-:Y:S08]  /*12fe0*/  HMMA.16816.F32.BF16 R8, R176.reuse, R182, R8 ;  /* 0x000000b6b008723c */ /* 0x040ff00000041808 */
[C---:B--2---:R-:W-:Y:S08]  /*12ff0*/  HMMA.16816.F32.BF16 R12, R176.reuse, R152, R12 ;  /* 0x00000098b00c723c */ /* 0x044ff0000004180c */
[C---:B------:R-:W-:Y:S01]  /*13000*/  HMMA.16816.F32.BF16 R16, R176.reuse, R154, R16 ;  /* 0x0000009ab010723c */ /* 0x040fe20000041810 */
[----:B------:R-:W1:Y:S07]  /*13010*/  LDSM.16.M88.4 R152, [R192+0x4800] ;  /* 0x00480000c098783b */ /* 0x000e6e0000000200 */
[C---:B------:R-:W-:Y:S08]  /*13020*/  HMMA.16816.F32.BF16 R20, R176.reuse, R156, R20 ;  /* 0x0000009cb014723c */ /* 0x040ff00000041814 */
[C---:B------:R-:W-:Y:S08]  /*13030*/  HMMA.16816.F32.BF16 R24, R176.reuse, R158, R24 ;  /* 0x0000009eb018723c */ /* 0x040ff00000041818 */
[C---:B------:R-:W-:Y:S08]  /*13040*/  HMMA.16816.F32.BF16 R28, R176.reuse, R160, R28 ;  /* 0x000000a0b01c723c */ /* 0x040ff0000004181c */
[----:B------:R-:W-:Y:S08]  /*13050*/  HMMA.16816.F32.BF16 R32, R176, R162, R32 ;  /* 0x000000a2b020723c */ /* 0x000ff00000041820 */
[C---:B----4-:R-:W-:Y:S08]  /*13060*/  HMMA.16816.F32.BF16 R4, R168.reuse, R184, R4 ;  /* 0x000000b8a804723c */ /* 0x050ff00000041804 */
[C---:B------:R-:W-:Y:S08]  /*13070*/  HMMA.16816.F32.BF16 R8, R168.reuse, R186, R8 ;  /* 0x000000baa808723c */ /* 0x040ff00000041808 */
[C---:B-1----:R-:W-:Y:S08]  /*13080*/  HMMA.16816.F32.BF16 R12, R168.reuse, R152, R12 ;  /* 0x00000098a80c723c */ /* 0x042ff0000004180c */
[C---:B------:R-:W-:Y:S04]  /*13090*/  HMMA.16816.F32.BF16 R16, R168.reuse, R154, R16 ;  /* 0x0000009aa810723c */ /* 0x040fe80000041810 */
[----:B------:R-:W-:Y:S04]  /*130a0*/  FMUL.FTZ R0, R4, c[0x0][0x320] ;  /* 0x0000c80004007a20 */ /* 0x000fe80000410000 */
[----:B------:R1:W-:Y:S01]  /*130b0*/  MUFU.TANH R161, R0 ;  /* 0x0000000000a17308 */ /* 0x0003e20000002400 */
[----:B------:R-:W-:Y:S09]  /*130c0*/  FMUL.FTZ R2, R11, c[0x0][0x320] ;  /* 0x0000c8000b027a20 */ /* 0x000ff20000410000 */
[----:B------:R-:W-:Y:S01]  /*130d0*/  MUFU.TANH R152, R2 ;  /* 0x0000000200987308 */ /* 0x000fe20000002400 */
[----:B-1----:R-:W-:Y:S09]  /*130e0*/  FMUL.FTZ R0, R5, c[0x0][0x320] ;  /* 0x0000c80005007a20 */ /* 0x002ff20000410000 */
[----:B------:R1:W2:Y:S02]  /*130f0*/  MUFU.TANH R160, R0 ;  /* 0x0000000000a07308 */ /* 0x0002a40000002400 */
[----:B-1----:R-:W-:Y:S08]  /*13100*/  FMUL.FTZ R0, R6, c[0x0][0x320] ;  /* 0x0000c80006007a20 */ /* 0x002ff00000410000 */
[----:B------:R1:W-:Y:S02]  /*13110*/  MUFU.TANH R159, R0 ;  /* 0x00000000009f7308 */ /* 0x0003e40000002400 */
[----:B-1----:R-:W-:Y:S02]  /*13120*/  FMUL.FTZ R0, R7, c[0x0][0x320] ;  /* 0x0000c80007007a20 */ /* 0x002fe40000410000 */
[----:B------:R-:W1:Y:S06]  /*13130*/  LDSM.16.M88.4 R4, [R192+0x5000] ;  /* 0x00500000c004783b */ /* 0x000e6c0000000200 */
[----:B------:R3:W-:Y:S02]  /*13140*/  MUFU.TANH R158, R0 ;  /* 0x00000000009e7308 */ /* 0x0007e40000002400 */
[----:B---3--:R-:W-:Y:S08]  /*13150*/  FMUL.FTZ R0, R8, c[0x0][0x320] ;  /* 0x0000c80008007a20 */ /* 0x008ff00000410000 */
[----:B------:R3:W4:Y:S01]  /*13160*/  MUFU.TANH R157, R0 ;  /* 0x00000000009d7308 */ /* 0x0007220000002400 */
[C---:B-1----:R-:W-:Y:S07]  /*13170*/  HMMA.16816.F32.BF16 R20, R168.reuse, R4, R20 ;  /* 0x00000004a814723c */ /* 0x042fee0000041814 */
[----:B------:R-:W-:Y:S01]  /*13180*/  MOV R5, 0xffffffc0 ;  /* 0xffffffc000057802 */ /* 0x000fe20000000f00 */
[C---:B------:R-:W-:Y:S04]  /*13190*/  HMMA.16816.F32.BF16 R24, R168.reuse, R6, R24 ;  /* 0x00000006a818723c */ /* 0x040fe80000041818 */
[----:B---3--:R-:W-:Y:S04]  /*131a0*/  FMUL.FTZ R0, R9, c[0x0][0x320] ;  /* 0x0000c80009007a20 */ /* 0x008fe80000410000 */
[----:B------:R1:W3:Y:S08]  /*131b0*/  MUFU.TANH R156, R0 ;  /* 0x00000000009c7308 */ /* 0x0002f00000002400 */
[----:B------:R-:W-:Y:S04]  /*131c0*/  FMUL.FTZ R4, R21, c[0x0][0x320] ;  /* 0x0000c80015047a20 */ /* 0x000fe80000410000 */
[----:B------:R-:W-:Y:S01]  /*131d0*/  MUFU.TANH R6, R4 ;  /* 0x0000000400067308 */ /* 0x000fe20000002400 */
[----:B-1----:R-:W-:Y:S02]  /*131e0*/  FMUL.FTZ R0, R10, c[0x0][0x320] ;  /* 0x0000c8000a007a20 */ /* 0x002fe40000410000 */
[----:B------:R-:W1:Y:S01]  /*131f0*/  LDSM.16.M88.4 R8, [R192+0x5800] ;  /* 0x00580000c008783b */ /* 0x000e620000000200 */
[----:B------:R-:W-:Y:S06]  /*13200*/  DEPBAR.LE SB0, 0x0 ;  /* 0x000080000000791a */ /* 0x000fec0000000000 */
[----:B------:R2:W-:Y:S01]  /*13210*/  MUFU.TANH R153, R0 ;  /* 0x0000000000997308 */ /* 0x0005e20000002400 */
[----:B------:R-:W-:Y:S01]  /*13220*/  BAR.SYNC.DEFER_BLOCKING 0x0 ;  /* 0x0000000000007b1d */ /* 0x000fe20000010000 */
[----:B--2---:R-:W-:Y:S08]  /*13230*/  FMUL.FTZ R0, R12, c[0x0][0x320] ;  /* 0x0000c8000c007a20 */ /* 0x004ff00000410000 */
[----:B------:R2:W2:Y:S01]  /*13240*/  MUFU.TANH R141, R0 ;  /* 0x00000000008d7308 */ /* 0x0004a20000002400 */
[C---:B-1----:R-:W-:Y:S08]  /*13250*/  HMMA.16816.F32.BF16 R28, R168.reuse, R8, R28 ;  /* 0x00000008a81c723c */ /* 0x042ff0000004181c */
[----:B------:R-:W-:Y:S04]  /*13260*/  HMMA.16816.F32.BF16 R32, R168, R10, R32 ;  /* 0x0000000aa820723c */ /* 0x000fe80000041820 */
[----:B--2---:R-:W-:Y:S04]  /*13270*/  FMUL.FTZ R0, R13, c[0x0][0x320] ;  /* 0x0000c8000d007a20 */ /* 0x004fe80000410000 */
[----:B------:R1:W-:Y:S04]  /*13280*/  MUFU.TANH R140, R0 ;  /* 0x00000000008c7308 */ /* 0x0003e80000002400 */
[----:B-1----:R-:W-:Y:S06]  /*13290*/  FMUL.FTZ R0, R14, c[0x0][0x320] ;  /* 0x0000c8000e007a20 */ /* 0x002fec0000410000 */
[----:B------:R1:W-:Y:S02]  /*132a0*/  MUFU.TANH R105, R0 ;  /* 0x0000000000697308 */ /* 0x0003e40000002400 */
[----:B-1----:R-:W-:Y:S08]  /*132b0*/  FMUL.FTZ R0, R15, c[0x0][0x320] ;  /* 0x0000c8000f007a20 */ /* 0x002ff00000410000 */
[----:B-----5:R1:W-:Y:S02]  /*132c0*/  MUFU.TANH R101, R0 ;  /* 0x0000000000657308 */ /* 0x0203e40000002400 */
[----:B-1----:R-:W-:Y:S08]  /*132d0*/  FMUL.FTZ R0, R16, c[0x0][0x320] ;  /* 0x0000c80010007a20 */ /* 0x002ff00000410000 */
[----:B------:R1:W2:Y:S02]  /*132e0*/  MUFU.TANH R13, R0 ;  /* 0x00000000000d7308 */ /* 0x0002a40000002400 */
[----:B-1----:R-:W-:Y:S08]  /*132f0*/  FMUL.FTZ R0, R17, c[0x0][0x320] ;  /* 0x0000c80011007a20 */ /* 0x002ff00000410000 */
[----:B------:R1:W-:Y:S02]  /*13300*/  MUFU.TANH R100, R0 ;  /* 0x0000000000647308 */ /* 0x0003e40000002400 */
[----:B-1----:R-:W-:Y:S08]  /*13310*/  FMUL.FTZ R0, R18, c[0x0][0x320] ;  /* 0x0000c80012007a20 */ /* 0x002ff00000410000 */
[----:B------:R1:W5:Y:S02]  /*13320*/  MUFU.TANH R17, R0 ;  /* 0x0000000000117308 */ /* 0x0003640000002400 */
[----:B-1----:R-:W-:Y:S08]  /*13330*/  FMUL.FTZ R0, R19, c[0x0][0x320] ;  /* 0x0000c80013007a20 */ /* 0x002ff00000410000 */
[----:B------:R1:W1:Y:S02]  /*13340*/  MUFU.TANH R16, R0 ;  /* 0x0000000000107308 */ /* 0x0002640000002400 */
[----:B-1----:R-:W-:Y:S08]  /*13350*/  FMUL.FTZ R0, R20, c[0x0][0x320] ;  /* 0x0000c80014007a20 */ /* 0x002ff00000410000 */
[----:B------:R1:W-:Y:S02]  /*13360*/  MUFU.TANH R18, R0 ;  /* 0x0000000000127308 */ /* 0x0003e40000002400 */
[----:B-1----:R-:W-:Y:S02]  /*13370*/  IADD3 R0, R213, R249, RZ ;  /* 0x000000f9d5007210 */ /* 0x002fe40007ffe0ff */
[----:B------:R-:W-:Y:S03]  /*13380*/  IADD3 R213, R188, -0x1, RZ ;  /* 0xffffffffbcd57810 */ /* 0x000fe60007ffe0ff */
[----:B------:R-:W-:Y:S05]  /*13390*/  @P3 IMAD.HI.U32 R2, R0, c[0x0][0x2c8], RZ ;  /* 0x0000b20000023a27 */ /* 0x000fea00078e00ff */
[----:B------:R-:W-:Y:S01]  /*133a0*/  @P3 SHF.R.U32.HI R0, RZ, c[0x0][0x2cc], R2 ;  /* 0x0000b300ff003a19 */ /* 0x000fe20000011602 */
[----:B------:R-:W-:Y:S04]  /*133b0*/  FMUL.FTZ R2, R22, c[0x0][0x320] ;  /* 0x0000c80016027a20 */ /* 0x000fe80000410000 */
[----:B------:R1:W-:Y:S01]  /*133c0*/  MUFU.TANH R154, R2 ;  /* 0x00000002009a7308 */ /* 0x0003e20000002400 */
[----:B------:R-:W-:Y:S08]  /*133d0*/  SHFL.IDX PT, R4, R0, 0x1, 0x1c1f ;  /* 0x003c1f0000047f89 */ /* 0x000ff000000e0000 */
[----:B-1----:R1:W2:Y:S02]  /*133e0*/  SHFL.IDX PT, R2, R0, RZ, 0x1c1f ;  /* 0x001c1fff00027589 */ /* 0x0022a400000e0000 */
[----:B-1----:R-:W-:Y:S04]  /*133f0*/  FMUL.FTZ R0, R23, c[0x0][0x320] ;  /* 0x0000c80017007a20 */ /* 0x002fe80000410000 */
[----:B------:R1:W-:Y:S02]  /*13400*/  MUFU.TANH R19, R0 ;  /* 0x0000000000137308 */ /* 0x0003e40000002400 */
[----:B-1----:R-:W-:Y:S02]  /*13410*/  IMAD R0, R188, R5, 0x1 ;  /* 0x00000001bc007424 */ /* 0x002fe400078e0205 */
[----:B------:R-:W-:Y:S03]  /*13420*/  FMUL.FTZ R5, R24, c[0x0][0x320] ;  /* 0x0000c80018057a20 */ /* 0x000fe60000410000 */
[----:B------:R-:W-:Y:S03]  /*13430*/  IADD3 R0, R190, R0, -R241 ;  /* 0x00000000be007210 */ /* 0x000fe60007ffe8f1 */
[----:B------:R1:W1:Y:S02]  /*13440*/  MUFU.TANH R12, R5 ;  /* 0x00000005000c7308 */ /* 0x0002640000002400 */
[----:B------:R-:W-:Y:S05]  /*13450*/  IMAD.IADD R0, R0, 0x1, -R189 ;  /* 0x0000000100007824 */ /* 0x000fea00078e0abd */
[C---:B--2---:R-:W-:Y:S02]  /*13460*/  IADD3 R2, R0.reuse, R2, RZ ;  /* 0x0000000200027210 */ /* 0x044fe40007ffe0ff */
[----:B------:R-:W-:Y:S01]  /*13470*/  IADD3 R0, R0, R4, RZ ;  /* 0x0000000400007210 */ /* 0x000fe20007ffe0ff */
[----:B------:R-:W-:Y:S01]  /*13480*/  FMUL.FTZ R4, R26, c[0x0][0x320] ;  /* 0x0000c8001a047a20 */ /* 0x000fe20000410000 */
[C---:B------:R-:W-:Y:S02]  /*13490*/  ISETP.GT.AND P2, PT, R2.reuse, 0x1, PT ;  /* 0x000000010200780c */ /* 0x040fe40003f44270 */
[----:B------:R-:W-:Y:S01]  /*134a0*/  ISETP.GT.AND P3, PT, R2, 0x8, PT ;  /* 0x000000080200780c */ /* 0x000fe20003f64270 */
[----:B------:R2:W-:Y:S01]  /*134b0*/  MUFU.TANH R15, R4 ;  /* 0x00000004000f7308 */ /* 0x0005e20000002400 */
[----:B------:R-:W-:Y:S02]  /*134c0*/  FSEL R21, R160, -INF , P2 ;  /* 0xff800000a0157808 */ /* 0x000fe40001000000 */
[----:B----4-:R-:W-:Y:S02]  /*134d0*/  FSEL R22, R157, -INF , P3 ;  /* 0xff8000009d167808 */ /* 0x010fe40001800000 */
[C---:B------:R-:W-:Y:S02]  /*134e0*/  ISETP.GT.AND P0, PT, R2.reuse, RZ, PT ;  /* 0x000000ff0200720c */ /* 0x040fe40003f04270 */
[C---:B------:R-:W-:Y:S01]  /*134f0*/  ISETP.GT.AND P2, PT, R2.reuse, 0x9, PT ;  /* 0x000000090200780c */ /* 0x040fe20003f44270 */
[----:B-1----:R-:W-:Y:S01]  /*13500*/  FMUL.FTZ R5, R25, c[0x0][0x320] ;  /* 0x0000c80019057a20 */ /* 0x002fe20000410000 */
[----:B------:R-:W-:Y:S02]  /*13510*/  ISETP.GT.AND P3, PT, R2, 0x10, PT ;  /* 0x000000100200780c */ /* 0x000fe40003f64270 */
[----:B------:R-:W-:Y:S01]  /*13520*/  ISETP.GT.AND P1, PT, R0, RZ, PT ;  /* 0x000000ff0000720c */ /* 0x000fe20003f24270 */
[----:B------:R1:W-:Y:S01]  /*13530*/  MUFU.TANH R8, R5 ;  /* 0x0000000500087308 */ /* 0x0003e20000002400 */
[----:B------:R-:W-:Y:S02]  /*13540*/  FSEL R20, R161, -INF , P0 ;  /* 0xff800000a1147808 */ /* 0x000fe40000000000 */
[----:B---3--:R-:W-:Y:S02]  /*13550*/  FSEL R23, R156, -INF , P2 ;  /* 0xff8000009c177808 */ /* 0x008fe40001000000 */
[----:B------:R-:W-:Y:S02]  /*13560*/  FSEL R156, R141, -INF , P3 ;  /* 0xff8000008d9c7808 */ /* 0x000fe40001800000 */
[----:B------:R-:W-:Y:S02]  /*13570*/  ISETP.GT.AND P3, PT, R2, 0x18, PT ;  /* 0x000000180200780c */ /* 0x000fe40003f64270 */
[----:B------:R-:W-:Y:S02]  /*13580*/  ISETP.GT.AND P0, PT, R0, 0x1, PT ;  /* 0x000000010000780c */ /* 0x000fe40003f04270 */
[----:B------:R-:W-:Y:S01]  /*13590*/  FSEL R26, R159, -INF , P1 ;  /* 0xff8000009f1a7808 */ /* 0x000fe20000800000 */
[----:B--2---:R-:W-:Y:S01]  /*135a0*/  FMUL.FTZ R4, R28, c[0x0][0x320] ;  /* 0x0000c8001c047a20 */ /* 0x004fe20000410000 */
[----:B------:R-:W-:Y:S02]  /*135b0*/  ISETP.GT.AND P1, PT, R0, 0x8, PT ;  /* 0x000000080000780c */ /* 0x000fe40003f24270 */
[----:B------:R-:W-:Y:S01]  /*135c0*/  FSEL R25, R158, -INF , P0 ;  /* 0xff8000009e197808 */ /* 0x000fe20000000000 */
[----:B------:R2:W3:Y:S01]  /*135d0*/  MUFU.TANH R7, R4 ;  /* 0x0000000400077308 */ /* 0x0004e20000002400 */
[----:B------:R-:W-:Y:S02]  /*135e0*/  FSEL R158, R13, -INF , P3 ;  /* 0xff8000000d9e7808 */ /* 0x000fe40001800000 */
[----:B------:R-:W-:Y:S02]  /*135f0*/  FSEL R24, R153, -INF , P1 ;  /* 0xff80000099187808 */ /* 0x000fe40000800000 */
[C---:B------:R-:W-:Y:S02]  /*13600*/  ISETP.GT.AND P1, PT, R0.reuse, 0x10, PT ;  /* 0x000000100000780c */ /* 0x040fe40003f24270 */
[C---:B------:R-:W-:Y:S01]  /*13610*/  ISETP.GT.AND P0, PT, R0.reuse, 0x9, PT ;  /* 0x000000090000780c */ /* 0x040fe20003f04270 */
[----:B-1----:R-:W-:Y:S01]  /*13620*/  FMUL.FTZ R5, R27, c[0x0][0x320] ;  /* 0x0000c8001b057a20 */ /* 0x002fe20000410000 */
[----:B------:R-:W-:Y:S02]  /*13630*/  FSEL R160, R105, -INF , P1 ;  /* 0xff80000069a07808 */ /* 0x000fe40000800000 */
[----:B------:R-:W-:Y:S01]  /*13640*/  ISETP.GT.AND P1, PT, R0, 0x18, PT ;  /* 0x000000180000780c */ /* 0x000fe20003f24270 */
[----:B------:R1:W-:Y:S01]  /*13650*/  MUFU.TANH R14, R5 ;  /* 0x00000005000e7308 */ /* 0x0003e20000002400 */
[----:B------:R-:W-:Y:S02]  /*13660*/  FSEL R27, R152, -INF , P0 ;  /* 0xff800000981b7808 */ /* 0x000fe40000000000 */
[----:B-----5:R-:W-:Y:S02]  /*13670*/  FSEL R162, R17, -INF , P1 ;  /* 0xff80000011a27808 */ /* 0x020fe40000800000 */
[----:B------:R-:W-:Y:S02]  /*13680*/  ISETP.GT.AND P1, PT, R2, 0x21, PT ;  /* 0x000000210200780c */ /* 0x000fe40003f24270 */
[----:B------:R-:W-:Y:S02]  /*13690*/  ISETP.GT.AND P0, PT, R0, 0x11, PT ;  /* 0x000000110000780c */ /* 0x000fe40003f04270 */
[----:B------:R-:W-:Y:S01]  /*136a0*/  FSEL R168, R6, -INF , P1 ;  /* 0xff80000006a87808 */ /* 0x000fe20000800000 */
[----:B------:R-:W-:Y:S01]  /*136b0*/  FMUL.FTZ R6, R33, c[0x0][0x320] ;  /* 0x0000c80021067a20 */ /* 0x000fe20000410000 */
[----:B------:R-:W-:Y:S02]  /*136c0*/  ISETP.GT.AND P2, PT, R2, 0x11, PT ;  /* 0x000000110200780c */ /* 0x000fe40003f44270 */
[----:B--2---:R-:W-:Y:S01]  /*136d0*/  FMNMX.FTZ R4, R20, R3, !PT ;  /* 0x0000000314047209 */ /* 0x004fe20007810000 */
[----:B------:R2:W-:Y:S01]  /*136e0*/  MUFU.TANH R11, R6 ;  /* 0x00000006000b7308 */ /* 0x0005e20000002400 */
[----:B------:R-:W-:Y:S02]  /*136f0*/  FSEL R161, R101, -INF , P0 ;  /* 0xff80000065a17808 */ /* 0x000fe40000000000 */
[----:B------:R-:W-:Y:S02]  /*13700*/  FMNMX.FTZ R4, R21, R4, !PT ;  /* 0x0000000415047209 */ /* 0x000fe40007810000 */
[----:B------:R-:W-:Y:S02]  /*13710*/  ISETP.GT.AND P0, PT, R0, 0x19, PT ;  /* 0x000000190000780c */ /* 0x000fe40003f04270 */
[----:B------:R-:W-:Y:S02]  /*13720*/  FMNMX.FTZ R4, R22, R4, !PT ;  /* 0x0000000416047209 */ /* 0x000fe40007810000 */
[----:B------:R-:W-:Y:S01]  /*13730*/  FSEL R157, R140, -INF , P2 ;  /* 0xff8000008c9d7808 */ /* 0x000fe20001000000 */
[----:B-1----:R-:W-:Y:S01]  /*13740*/  FMUL.FTZ R5, R29, c[0x0][0x320] ;  /* 0x0000c8001d057a20 */ /* 0x002fe20000410000 */
[----:B------:R-:W-:Y:S02]  /*13750*/  FMNMX.FTZ R4, R23, R4, !PT ;  /* 0x0000000417047209 */ /* 0x000fe40007810000 */
[----:B------:R-:W-:Y:S01]  /*13760*/  FSEL R163, R16, -INF , P0 ;  /* 0xff80000010a37808 */ /* 0x000fe20000000000 */
[----:B------:R1:W4:Y:S01]  /*13770*/  MUFU.TANH R13, R5 ;  /* 0x00000005000d7308 */ /* 0x0003220000002400 */
[----:B------:R-:W-:Y:S02]  /*13780*/  FMNMX.FTZ R4, R156, R4, !PT ;  /* 0x000000049c047209 */ /* 0x000fe40007810000 */
[C---:B------:R-:W-:Y:S02]  /*13790*/  ISETP.GT.AND P0, PT, R2.reuse, 0x28, PT ;  /* 0x000000280200780c */ /* 0x040fe40003f04270 */
[----:B------:R-:W-:Y:S02]  /*137a0*/  FMNMX.FTZ R4, R157, R4, !PT ;  /* 0x000000049d047209 */ /* 0x000fe40007810000 */
[----:B------:R-:W-:Y:S02]  /*137b0*/  ISETP.GT.AND P2, PT, R2, 0x19, PT ;  /* 0x000000190200780c */ /* 0x000fe40003f44270 */
[----:B------:R-:W-:Y:S01]  /*137c0*/  FSEL R169, R12, -INF , P0 ;  /* 0xff8000000ca97808 */ /* 0x000fe20000000000 */
[----:B--2---:R-:W-:Y:S01]  /*137d0*/  FMUL.FTZ R6, R30, c[0x0][0x320] ;  /* 0x0000c8001e067a20 */ /* 0x004fe20000410000 */
[----:B------:R-:W-:Y:S02]  /*137e0*/  FSEL R159, R100, -INF , P2 ;  /* 0xff800000649f7808 */ /* 0x000fe40001000000 */
[----:B------:R-:W-:Y:S01]  /*137f0*/  FMNMX.FTZ R4, R158, R4, !PT ;  /* 0x000000049e047209 */ /* 0x000fe20007810000 */
[----:B------:R2:W-:Y:S01]  /*13800*/  MUFU.TANH R12, R6 ;  /* 0x00000006000c7308 */ /* 0x0005e20000002400 */
[----:B------:R-:W-:Y:S02]  /*13810*/  ISETP.GT.AND P2, PT, R2, 0x20, PT ;  /* 0x000000200200780c */ /* 0x000fe40003f44270 */
[----:B------:R-:W-:Y:S02]  /*13820*/  FMNMX.FTZ R4, R159, R4, !PT ;  /* 0x000000049f047209 */ /* 0x000fe40007810000 */
[----:B------:R-:W-:Y:S02]  /*13830*/  FSEL R164, R18, -INF , P2 ;  /* 0xff80000012a47808 */ /* 0x000fe40001000000 */
[----:B------:R-:W-:Y:S02]  /*13840*/  ISETP.GT.AND P1, PT, R2, 0x30, PT ;  /* 0x000000300200780c */ /* 0x000fe40003f24270 */
[----:B------:R-:W-:Y:S01]  /*13850*/  FMNMX.FTZ R4, R164, R4, !PT ;  /* 0x00000004a4047209 */ /* 0x000fe20007810000 */
[----:B-1----:R-:W-:Y:S01]  /*13860*/  FMUL.FTZ R5, R32, c[0x0][0x320] ;  /* 0x0000c80020057a20 */ /* 0x002fe20000410000 */
[C---:B------:R-:W-:Y:S02]  /*13870*/  ISETP.GT.AND P3, PT, R2.reuse, 0x38, PT ;  /* 0x000000380200780c */ /* 0x040fe40003f64270 */
[----:B------:R-:W-:Y:S01]  /*13880*/  ISETP.GT.AND P2, PT, R2, 0x29, PT ;  /* 0x000000290200780c */ /* 0x000fe20003f44270 */
[----:B------:R1:W5:Y:S01]  /*13890*/  MUFU.TANH R9, R5 ;  /* 0x0000000500097308 */ /* 0x0003620000002400 */
[----:B------:R-:W-:Y:S02]  /*138a0*/  FMNMX.FTZ R4, R168, R4, !PT ;  /* 0x00000004a8047209 */ /* 0x000fe40007810000 */
[----:B---3--:R-:W-:Y:S01]  /*138b0*/  FSEL R190, R7, -INF , P1 ;  /* 0xff80000007be7808 */ /* 0x008fe20000800000 */
[----:B------:R-:W-:Y:S01]  /*138c0*/  FMUL.FTZ R7, R34, c[0x0][0x320] ;  /* 0x0000c80022077a20 */ /* 0x000fe20000410000 */
[----:B------:R-:W-:Y:S01]  /*138d0*/  FSEL R170, R8, -INF , P2 ;  /* 0xff80000008aa7808 */ /* 0x000fe20001000000 */
[----:B------:R-:W-:Y:S01]  /*138e0*/  FMUL.FTZ R8, R35, c[0x0][0x320] ;  /* 0x0000c80023087a20 */ /* 0x000fe20000410000 */
[C---:B------:R-:W-:Y:S02]  /*138f0*/  ISETP.GT.AND P0, PT, R2.reuse, 0x31, PT ;  /* 0x000000310200780c */ /* 0x040fe40003f04270 */
[----:B------:R-:W-:Y:S01]  /*13900*/  ISETP.GT.AND P1, PT, R2, 0x39, PT ;  /* 0x000000390200780c */ /* 0x000fe20003f24270 */
[----:B--2---:R-:W-:Y:S01]  /*13910*/  FMUL.FTZ R6, R31, c[0x0][0x320] ;  /* 0x0000c8001f067a20 */ /* 0x004fe20000410000 */
[----:B------:R-:W-:Y:S01]  /*13920*/  FMNMX.FTZ R2, R169, R4, !PT ;  /* 0x00000004a9027209 */ /* 0x000fe20007810000 */
[----:B------:R-:W-:Y:S01]  /*13930*/  MUFU.TANH R8, R8 ;  /* 0x0000000800087308 */ /* 0x000fe20000002400 */
[----:B----4-:R-:W-:Y:S02]  /*13940*/  FSEL R187, R13, -INF , P0 ;  /* 0xff8000000dbb7808 */ /* 0x010fe40000000000 */
[----:B------:R-:W-:Y:S02]  /*13950*/  FMNMX.FTZ R2, R170, R2, !PT ;  /* 0x00000002aa027209 */ /* 0x000fe40007810000 */
[----:B------:R-:W-:Y:S02]  /*13960*/  ISETP.GT.AND P0, PT, R0, 0x20, PT ;  /* 0x000000200000780c */ /* 0x000fe40003f04270 */
[----:B------:R-:W-:Y:S02]  /*13970*/  FMNMX.FTZ R2, R190, R2, !PT ;  /* 0x00000002be027209 */ /* 0x000fe40007810000 */
[----:B------:R-:W-:Y:S01]  /*13980*/  FSEL R214, R11, -INF , P1 ;  /* 0xff8000000bd67808 */ /* 0x000fe20000800000 */
[----:B------:R-:W2:Y:S01]  /*13990*/  MUFU.TANH R10, R6 ;  /* 0x00000006000a7308 */ /* 0x000ea20000002400 */
[----:B------:R-:W-:Y:S02]  /*139a0*/  FMNMX.FTZ R2, R187, R2, !PT ;  /* 0x00000002bb027209 */ /* 0x000fe40007810000 */
[----:B-1----:R-:W-:Y:S02]  /*139b0*/  FMNMX.FTZ R5, R26, R104, !PT ;  /* 0x000000681a057209 */ /* 0x002fe40007810000 */
[----:B-----5:R-:W-:Y:S02]  /*139c0*/  FSEL R191, R9, -INF , P3 ;  /* 0xff80000009bf7808 */ /* 0x020fe40001800000 */
[----:B------:R-:W-:Y:S02]  /*139d0*/  FMNMX.FTZ R5, R25, R5, !PT ;  /* 0x0000000519057209 */ /* 0x000fe40007810000 */
[----:B------:R-:W-:Y:S01]  /*139e0*/  FMNMX.FTZ R2, R191, R2, !PT ;  /* 0x00000002bf027209 */ /* 0x000fe20007810000 */
[----:B------:R1:W3:Y:S01]  /*139f0*/  MUFU.TANH R9, R7 ;  /* 0x0000000700097308 */ /* 0x0002e20000002400 */
[----:B------:R-:W-:Y:S02]  /*13a00*/  FMNMX.FTZ R5, R24, R5, !PT ;  /* 0x0000000518057209 */ /* 0x000fe40007810000 */
[----:B------:R-:W-:Y:S02]  /*13a10*/  ISETP.GT.AND P1, PT, R0, 0x21, PT ;  /* 0x000000210000780c */ /* 0x000fe40003f24270 */
[----:B------:R-:W-:Y:S02]  /*13a20*/  FMNMX.FTZ R5, R27, R5, !PT ;  /* 0x000000051b057209 */ /* 0x000fe40007810000 */
[----:B------:R-:W-:Y:S02]  /*13a30*/  FSEL R165, R154, -INF , P0 ;  /* 0xff8000009aa57808 */ /* 0x000fe40000000000 */
[----:B------:R-:W-:Y:S02]  /*13a40*/  FMNMX.FTZ R4, R160, R5, !PT ;  /* 0x00000005a0047209 */ /* 0x000fe40007810000 */
[----:B------:R-:W-:Y:S02]  /*13a50*/  FMNMX.FTZ R2, R214, R2, !PT ;  /* 0x00000002d6027209 */ /* 0x000fe40007810000 */
[----:B------:R-:W-:Y:S02]  /*13a60*/  FMNMX.FTZ R4, R161, R4, !PT ;  /* 0x00000004a1047209 */ /* 0x000fe40007810000 */
[----:B------:R-:W-:Y:S02]  /*13a70*/  ISETP.GT.AND P2, PT, R188, R238, PT ;  /* 0x000000eebc00720c */ /* 0x000fe40003f44270 */
[----:B------:R-:W-:Y:S02]  /*13a80*/  FMNMX.FTZ R4, R162, R4, !PT ;  /* 0x00000004a2047209 */ /* 0x000fe40007810000 */
[----:B------:R-:W-:Y:S02]  /*13a90*/  FSEL R166, R19, -INF , P1 ;  /* 0xff80000013a67808 */ /* 0x000fe40000800000 */
[----:B------:R-:W-:Y:S02]  /*13aa0*/  FMNMX.FTZ R4, R163, R4, !PT ;  /* 0x00000004a3047209 */ /* 0x000fe40007810000 */
[C---:B------:R-:W-:Y:S01]  /*13ab0*/  ISETP.GT.AND P0, PT, R0.reuse, 0x28, PT ;  /* 0x000000280000780c */ /* 0x040fe20003f04270 */
[----:B-1----:R-:W1:Y:S01]  /*13ac0*/  SHFL.BFLY PT, R7, R2, 0x2, 0x1f ;  /* 0x0c401f0002077f89 */ /* 0x002e6200000e0000 */
[----:B------:R-:W-:Y:S02]  /*13ad0*/  FMNMX.FTZ R4, R165, R4, !PT ;  /* 0x00000004a5047209 */ /* 0x000fe40007810000 */
[----:B------:R-:W-:Y:S02]  /*13ae0*/  FSEL R167, R15, -INF , P0 ;  /* 0xff8000000fa77808 */ /* 0x000fe40000000000 */
[----:B------:R-:W-:Y:S02]  /*13af0*/  ISETP.GT.AND P1, PT, R0, 0x29, PT ;  /* 0x000000290000780c */ /* 0x000fe40003f24270 */
[----:B------:R-:W-:Y:S02]  /*13b00*/  FMNMX.FTZ R4, R166, R4, !PT ;  /* 0x00000004a6047209 */ /* 0x000fe40007810000 */
[----:B------:R-:W-:Y:S02]  /*13b10*/  FSEL R178, R14, -INF , P1 ;  /* 0xff8000000eb27808 */ /* 0x000fe40000800000 */
[----:B------:R-:W-:Y:S02]  /*13b20*/  ISETP.GT.AND P0, PT, R0, 0x30, PT ;  /* 0x000000300000780c */ /* 0x000fe40003f04270 */
[----:B------:R-:W-:Y:S02]  /*13b30*/  FMNMX.FTZ R4, R167, R4, !PT ;  /* 0x00000004a7047209 */ /* 0x000fe40007810000 */
[----:B------:R-:W-:Y:S02]  /*13b40*/  FSEL R189, R12, -INF , P0 ;  /* 0xff8000000cbd7808 */ /* 0x000fe40000000000 */
[----:B------:R-:W-:Y:S02]  /*13b50*/  ISETP.GT.AND P3, PT, R0, 0x31, PT ;  /* 0x000000310000780c */ /* 0x000fe40003f64270 */
[----:B------:R-:W-:Y:S02]  /*13b60*/  FMNMX.FTZ R4, R178, R4, !PT ;  /* 0x00000004b2047209 */ /* 0x000fe40007810000 */
[----:B------:R-:W-:Y:S02]  /*13b70*/  @P2 SHF.R.S32.HI R6, RZ, 0x1f, R213 ;  /* 0x0000001fff062819 */ /* 0x000fe400000114d5 */
[----:B--2---:R-:W-:Y:S02]  /*13b80*/  FSEL R215, R10, -INF , P3 ;  /* 0xff8000000ad77808 */ /* 0x004fe40001800000 */
[----:B------:R-:W-:Y:S01]  /*13b90*/  ISETP.GT.AND P1, PT, R0, 0x38, PT ;  /* 0x000000380000780c */ /* 0x000fe20003f24270 */
[----:B------:R-:W-:Y:S01]  /*13ba0*/  @P2 IMAD R6, R6, c[0x0][0x1e0], RZ ;  /* 0x0000780006062a24 */ /* 0x000fe200078e02ff */
[----:B------:R-:W-:Y:S02]  /*13bb0*/  ISETP.GT.AND P0, PT, R0, 0x39, PT ;  /* 0x000000390000780c */ /* 0x000fe40003f04270 */
[----:B------:R-:W-:Y:S01]  /*13bc0*/  FMNMX.FTZ R0, R189, R4, !PT ;  /* 0x00000004bd007209 */ /* 0x000fe20007810000 */
[----:B------:R-:W-:Y:S01]  /*13bd0*/  @P2 IMAD.WIDE.U32 R4, R213, c[0x0][0x1e0], RZ ;  /* 0x00007800d5042a25 */ /* 0x000fe200078e00ff */
[----:B---3--:R-:W-:Y:S02]  /*13be0*/  FSEL R216, R9, -INF , P1 ;  /* 0xff80000009d87808 */ /* 0x008fe40000800000 */
[----:B------:R-:W-:Y:S01]  /*13bf0*/  FMNMX.FTZ R0, R215, R0, !PT ;  /* 0x00000000d7007209 */ /* 0x000fe20007810000 */
[----:B------:R-:W-:Y:S01]  /*13c00*/  @P2 IMAD R6, R213, c[0x0][0x1e4], R6 ;  /* 0x00007900d5062a24 */ /* 0x000fe200078e0206 */
[----:B------:R-:W-:Y:S02]  /*13c10*/  FSEL R105, R8, -INF , P0 ;  /* 0xff80000008697808 */ /* 0x000fe40000000000 */
[----:B------:R-:W-:Y:S02]  /*13c20*/  FMNMX.FTZ R0, R216, R0, !PT ;  /* 0x00000000d8007209 */ /* 0x000fe40007810000 */
[----:B-1----:R-:W-:Y:S02]  /*13c30*/  FMNMX.FTZ R9, R2, R7, !PT ;  /* 0x0000000702097209 */ /* 0x002fe40007810000 */
[----:B------:R-:W-:Y:S02]  /*13c40*/  @P2 IADD3 R2, R5, R6, RZ ;  /* 0x0000000605022210 */ /* 0x000fe40007ffe0ff */
[----:B------:R-:W-:Y:S01]  /*13c50*/  FMNMX.FTZ R0, R105, R0, !PT ;  /* 0x0000000069007209 */ /* 0x000fe20007810000 */
[----:B------:R-:W1:Y:S01]  /*13c60*/  SHFL.BFLY PT, R17, R9, 0x1, 0x1f ;  /* 0x0c201f0009117f89 */ /* 0x000e6200000e0000 */
[C---:B------:R-:W-:Y:S02]  /*13c70*/  @P2 SHF.L.U32 R5, R4.reuse, 0x6, RZ ;  /* 0x0000000604052819 */ /* 0x040fe400000006ff */
[----:B------:R-:W-:Y:S02]  /*13c80*/  @P2 SHF.L.U64.HI R4, R4, 0x6, R2 ;  /* 0x0000000604042819 */ /* 0x000fe40000010202 */
[----:B------:R-:W-:Y:S02]  /*13c90*/  @P2 MOV R6, c[0x0][0x1e0] ;  /* 0x0000780000062a02 */ /* 0x000fe40000000f00 */
[C---:B------:R-:W-:Y:S01]  /*13ca0*/  @P2 IADD3 R8, P1, R5.reuse, R226, RZ ;  /* 0x000000e205082210 */ /* 0x040fe20007f3e0ff */
[----:B------:R-:W2:Y:S01]  /*13cb0*/  SHFL.BFLY PT, R2, R0, 0x2, 0x1f ;  /* 0x0c401f0000027f89 */ /* 0x000ea200000e0000 */
[----:B------:R-:W-:Y:S02]  /*13cc0*/  @P2 MOV R10, c[0x0][0x1e4] ;  /* 0x00007900000a2a02 */ /* 0x000fe40000000f00 */
[----:B------:R-:W-:Y:S02]  /*13cd0*/  @P2 LEA R7, P0, R6, R5, 0x5 ;  /* 0x0000000506072211 */ /* 0x000fe400078028ff */
[----:B------:R-:W-:Y:S02]  /*13ce0*/  @P2 IADD3.X R11, R4, R232, RZ, P1, !PT ;  /* 0x000000e8040b2210 */ /* 0x000fe40000ffe4ff */
[----:B------:R-:W-:Y:S02]  /*13cf0*/  @P2 LEA R18, P1, R8, c[0x0][0x1c8], 0x1 ;  /* 0x0000720008122a11 */ /* 0x000fe400078208ff */
[----:B------:R-:W-:Y:S02]  /*13d00*/  @P2 LEA.HI.X R6, R6, R4, R10, 0x5, P0 ;  /* 0x0000000406062211 */ /* 0x000fe400000f2c0a */
[----:B------:R-:W-:Y:S02]  /*13d10*/  @P2 IADD3 R10, P0, R226, 0x40, RZ ;  /* 0x00000040e20a2810 */ /* 0x000fe40007f1e0ff */
[----:B------:R-:W-:Y:S02]  /*13d20*/  @P2 LEA.HI.X R19, R8, c[0x0][0x1cc], R11, 0x1, P1 ;  /* 0x0000730008132a11 */ /* 0x000fe400008f0c0b */
[----:B------:R-:W-:Y:S02]  /*13d30*/  @P2 IADD3.X R12, RZ, R232, RZ, P0, !PT ;  /* 0x000000e8ff0c2210 */ /* 0x000fe400007fe4ff */
[----:B------:R-:W-:Y:S01]  /*13d40*/  @P2 IADD3 R8, P1, R5, R10, RZ ;  /* 0x0000000a05082210 */ /* 0x000fe20007f3e0ff */
[----:B------:R3:W-:Y:S01]  /*13d50*/  @P2 LDGSTS.E.BYPASS.LTC128B.128 [R212+0x6100], [R18.64], !P4 ;  /* 0x0610000012d42fae */ /* 0x0007e2000e101d46 */
[----:B------:R-:W-:Y:S02]  /*13d60*/  @P2 IADD3 R11, P3, R226, 0x80, RZ ;  /* 0x00000080e20b2810 */ /* 0x000fe40007f7e0ff */
[----:B-1----:R-:W-:Y:S02]  /*13d70*/  FMNMX.FTZ R101, R9, R17, !PT ;  /* 0x0000001109657209 */ /* 0x002fe40007810000 */
[----:B------:R-:W-:Y:S01]  /*13d80*/  @P2 IADD3.X R15, R4, R12, RZ, P1, !PT ;  /* 0x0000000c040f2210 */ /* 0x000fe20000ffe4ff */
[----:B------:R-:W-:Y:S01]  /*13d90*/  @P2 IMAD.X R13, RZ, RZ, R232, P3 ;  /* 0x000000ffff0d2224 */ /* 0x000fe200018e06e8 */
[----:B--2---:R-:W-:Y:S02]  /*13da0*/  FMNMX.FTZ R0, R0, R2, !PT ;  /* 0x0000000200007209 */ /* 0x004fe40007810000 */
[C---:B------:R-:W-:Y:S02]  /*13db0*/  @P2 LEA R16, P1, R8.reuse, c[0x0][0x1c8], 0x1 ;  /* 0x0000720008102a11 */ /* 0x040fe400078208ff */
[----:B------:R-:W-:Y:S01]  /*13dc0*/  @P2 IADD3 R5, P0, R5, R11, RZ ;  /* 0x0000000b05052210 */ /* 0x000fe20007f1e0ff */
[----:B------:R-:W1:Y:S01]  /*13dd0*/  SHFL.BFLY PT, R2, R0, 0x1, 0x1f ;  /* 0x0c201f0000027f89 */ /* 0x000e6200000e0000 */
[----:B------:R-:W-:Y:S01]  /*13de0*/  @P2 LEA.HI.X R17, R8, c[0x0][0x1cc], R15, 0x1, P1 ;  /* 0x0000730008112a11 */ /* 0x000fe200008f0c0f */
[C---:B------:R-:W-:Y:S01]  /*13df0*/  FMUL.FTZ R8, R101.reuse, c[0x0][0x2d0] ;  /* 0x0000b40065087a20 */ /* 0x040fe20000410000 */
[----:B------:R-:W-:Y:S02]  /*13e00*/  FSETP.NEU.FTZ.AND P1, PT, R101, -INF , PT ;  /* 0xff8000006500780b */ /* 0x000fe40003f3d000 */
[----:B------:R-:W-:Y:S02]  /*13e10*/  @P2 IADD3.X R4, R4, R13, RZ, P0, !PT ;  /* 0x0000000d04042210 */ /* 0x000fe400007fe4ff */
[C---:B------:R-:W-:Y:S01]  /*13e20*/  @P2 LEA R14, P0, R5.reuse, c[0x0][0x1c8], 0x1 ;  /* 0x00007200050e2a11 */ /* 0x040fe200078008ff */
[----:B------:R2:W-:Y:S01]  /*13e30*/  @P2 LDGSTS.E.BYPASS.LTC128B.128 [R212+0x8100], [R16.64], !P6 ;  /* 0x0810000010d42fae */ /* 0x0005e2000f101d46 */
[----:B------:R-:W-:Y:S02]  /*13e40*/  FSEL R140, R8, RZ, P1 ;  /* 0x000000ff088c7208 */ /* 0x000fe40000800000 */
[----:B------:R-:W-:Y:S02]  /*13e50*/  @P2 LEA.HI.X R15, R5, c[0x0][0x1cc], R4, 0x1, P0 ;  /* 0x00007300050f2a11 */ /* 0x000fe400000f0c04 */
[C---:B------:R-:W-:Y:S01]  /*13e60*/  @P2 IADD3 R4, P0, R7.reuse, R10, RZ ;  /* 0x0000000a07042210 */ /* 0x040fe20007f1e0ff */
[--C-:B------:R-:W-:Y:S02]  /*13e70*/  FFMA.FTZ R8, R20, c[0x0][0x2d0], -R140.reuse ;  /* 0x0000b40014087a23 */ /* 0x100fe4000001088c */
[----:B------:R4:W-:Y:S01]  /*13e80*/  @P2 LDGSTS.E.BYPASS.LTC128B.128 [R212+0xa100], [R14.64], !P5 ;  /* 0x0a1000000ed42fae */ /* 0x0009e2000e901d46 */
[C---:B------:R-:W-:Y:S01]  /*13e90*/  @P2 IADD3.X R10, R6.reuse, R12, RZ, P0, !PT ;  /* 0x0000000c060a2210 */ /* 0x040fe200007fe4ff */
[----:B------:R5:W-:Y:S01]  /*13ea0*/  MUFU.EX2 R223, R8 ;  /* 0x0000000800df7308 */ /* 0x000be20000000800 */
[C---:B------:R-:W-:Y:S04]  /*13eb0*/  @P2 IADD3 R5, P0, R7.reuse, R11, RZ ;  /* 0x0000000b07052210 */ /* 0x040fe80007f1e0ff */
[----:B------:R-:W-:Y:S02]  /*13ec0*/  @P2 IADD3.X R11, R6, R13, RZ, P0, !PT ;  /* 0x0000000d060b2210 */ /* 0x000fe400007fe4ff */
[----:B-1----:R-:W-:Y:S01]  /*13ed0*/  FMNMX.FTZ R100, R0, R2, !PT ;  /* 0x0000000200647209 */ /* 0x002fe20007810000 */
[--C-:B------:R-:W-:Y:S01]  /*13ee0*/  FFMA.FTZ R0, R22, c[0x0][0x2d0], -R140.reuse ;  /* 0x0000b40016007a23 */ /* 0x100fe2000001088c */
[----:B------:R-:W-:Y:S03]  /*13ef0*/  @P2 IADD3 R7, P0, R7, R226, RZ ;  /* 0x000000e207072210 */ /* 0x000fe60007f1e0ff */
[----:B------:R1:W-:Y:S01]  /*13f00*/  MUFU.EX2 R222, R0 ;  /* 0x0000000000de7308 */ /* 0x0003e20000000800 */
[----:B------:R-:W-:Y:S01]  /*13f10*/  @P2 IADD3.X R9, R6, R232, RZ, P0, !PT ;  /* 0x000000e806092210 */ /* 0x000fe200007fe4ff */
[----:B------:R-:W-:Y:S01]  /*13f20*/  FMUL.FTZ R2, R100, c[0x0][0x2d0] ;  /* 0x0000b40064027a20 */ /* 0x000fe20000410000 */
[C---:B------:R-:W-:Y:S04]  /*13f30*/  @P2 LEA R6, P0, R7.reuse, c[0x0][0x1c8], 0x1 ;  /* 0x0000720007062a11 */ /* 0x040fe800078008ff */
[----:B------:R-:W-:Y:S01]  /*13f40*/  @P2 LEA.HI.X R7, R7, c[0x0][0x1cc], R9, 0x1, P0 ;  /* 0x0000730007072a11 */ /* 0x000fe200000f0c09 */
[--C-:B------:R-:W-:Y:S04]  /*13f50*/  FFMA.FTZ R9, R21, c[0x0][0x2d0], -R140.reuse ;  /* 0x0000b40015097a23 */ /* 0x100fe8000001088c */
[----:B------:R2:W2:Y:S01]  /*13f60*/  MUFU.EX2 R224, R9 ;  /* 0x0000000900e07308 */ /* 0x0004a20000000800 */
[C---:B-----5:R-:W-:Y:S01]  /*13f70*/  @P2 LEA R8, P0, R4.reuse, c[0x0][0x1c8], 0x1 ;  /* 0x0000720004082a11 */ /* 0x060fe200078008ff */
[----:B------:R5:W-:Y:S01]  /*13f80*/  @P2 LDGSTS.E.BYPASS.LTC128B.128 [R212+0x7100], [R6.64], !P4 ;  /* 0x0710000006d42fae */ /* 0x000be2000e101d46 */
[----:B-1----:R-:W-:Y:S07]  /*13f90*/  FFMA.FTZ R0, R23, c[0x0][0x2d0], -R140 ;  /* 0x0000b40017007a23 */ /* 0x002fee000001088c */
[----:B------:R-:W1:Y:S01]  /*13fa0*/  MUFU.EX2 R221, R0 ;  /* 0x0000000000dd7308 */ /* 0x000e620000000800 */
[----:B--2---:R-:W-:Y:S02]  /*13fb0*/  @P2 LEA.HI.X R9, R4, c[0x0][0x1cc], R10, 0x1, P0 ;  /* 0x0000730004092a11 */ /* 0x004fe400000f0c0a */
[C---:B------:R-:W-:Y:S02]  /*13fc0*/  @P2 LEA R4, P0, R5.reuse, c[0x0][0x1c8], 0x1 ;  /* 0x0000720005042a11 */ /* 0x040fe400078008ff */
[----:B------:R-:W-:Y:S01]  /*13fd0*/  F2FP.BF16.PACK_AB R152, R224, R223 ;  /* 0x000000dfe098723e */ /* 0x000fe200000010ff */
[----:B------:R2:W-:Y:S01]  /*13fe0*/  @P2 LDGSTS.E.BYPASS.LTC128B.128 [R212+0x9100], [R8.64], !P6 ;  /* 0x0910000008d42fae */ /* 0x0005e2000f101d46 */
[----:B------:R-:W-:Y:S02]  /*13ff0*/  @P2 LEA.HI.X R5, R5, c[0x0][0x1cc], R11, 0x1, P0 ;  /* 0x0000730005052a11 */ /* 0x000fe400000f0c0b */
[----:B------:R-:W-:Y:S04]  /*14000*/  FSETP.NEU.FTZ.AND P0, PT, R100, -INF , PT ;  /* 0xff8000006400780b */ /* 0x000fe80003f1d000 */
[----:B------:R-:W-:Y:S01]  /*14010*/  FSEL R141, R2, RZ, P0 ;  /* 0x000000ff028d7208 */ /* 0x000fe20000000000 */
[----:B------:R2:W-:Y:S01]  /*14020*/  @P2 LDGSTS.E.BYPASS.LTC128B.128 [R212+0xb100], [R4.64], !P5 ;  /* 0x0b10000004d42fae */ /* 0x0005e2000e901d46 */
[----:B-1----:R-:W-:Y:S03]  /*14030*/  F2FP.BF16.PACK_AB R154, R221, R222 ;  /* 0x000000dedd9a723e */ /* 0x002fe600000010ff */
[--C-:B------:R-:W-:Y:S02]  /*14040*/  FFMA.FTZ R0, R26, c[0x0][0x2d0], -R141.reuse ;  /* 0x0000b4001a007a23 */ /* 0x100fe4000001088d */
[--C-:B------:R-:W-:Y:S02]  /*14050*/  FFMA.FTZ R2, R27, c[0x0][0x2d0], -R141.reuse ;  /* 0x0000b4001b027a23 */ /* 0x100fe4000001088d */
[----:B------:R1:W-:Y:S01]  /*14060*/  MUFU.EX2 R218, R0 ;  /* 0x0000000000da7308 */ /* 0x0003e20000000800 */
[----:B----4-:R-:W4:Y:S08]  /*14070*/  LDSM.16.MT88.4 R12, [R150] ;  /* 0x00000000960c783b */ /* 0x010f300000004200 */
[----:B------:R-:W2:Y:S01]  /*14080*/  LDSM.16.MT88.4 R20, [R151] ;  /* 0x000000009714783b */ /* 0x000ea20000004200 */
[----:B------:R3:W-:Y:S07]  /*14090*/  MUFU.EX2 R217, R2 ;  /* 0x0000000200d97308 */ /* 0x0007ee0000000800 */
[----:B------:R-:W2:Y:S01]  /*140a0*/  LDSM.16.MT88.4 R28, [R194] ;  /* 0x00000000c21c783b */ /* 0x000ea20000004200 */
[--C-:B-1----:R-:W-:Y:S07]  /*140b0*/  FFMA.FTZ R0, R25, c[0x0][0x2d0], -R141.reuse ;  /* 0x0000b40019007a23 */ /* 0x102fee000001088d */
[----:B------:R-:W0:Y:S01]  /*140c0*/  LDGDEPBAR ;  /* 0x00000000000079af */ /* 0x000e220000000000 */
[----:B------:R1:W1:Y:S01]  /*140d0*/  MUFU.EX2 R220, R0 ;  /* 0x0000000000dc7308 */ /* 0x0002620000000800 */
[----:B---3--:R-:W-:Y:S02]  /*140e0*/  FSEL R2, R100, RZ, P0 ;  /* 0x000000ff64027208 */ /* 0x008fe40000000000 */
[----:B------:R-:W-:Y:S02]  /*140f0*/  ISETP.GT.AND P0, PT, R188, R225, PT ;  /* 0x000000e1bc00720c */ /* 0x000fe40003f04270 */
[----:B------:R-:W-:Y:S01]  /*14100*/  MOV R188, R213 ;  /* 0x000000d500bc7202 */ /* 0x000fe20000000f00 */
[----:B-1----:R-:W-:Y:S01]  /*14110*/  FFMA.FTZ R0, R24, c[0x0][0x2d0], -R141 ;  /* 0x0000b40018007a23 */ /* 0x002fe2000001088d */
[----:B------:R-:W-:Y:S03]  /*14120*/  F2FP.BF16.PACK_AB R153, R220, R218 ;  /* 0x000000dadc99723e */ /* 0x000fe600000010ff */
[----:B------:R1:W3:Y:S02]  /*14130*/  MUFU.EX2 R219, R0 ;  /* 0x0000000000db7308 */ /* 0x0002e40000000800 */
[----:B-1----:R-:W-:Y:S02]  /*14140*/  FSEL R0, R101, RZ, P1 ;  /* 0x000000ff65007208 */ /* 0x002fe40000800000 */
[----:B---3--:R-:W-:Y:S03]  /*14150*/  F2FP.BF16.PACK_AB R155, R217, R219 ;  /* 0x000000dbd99b723e */ /* 0x008fe600000010ff */
[----:B------:R-:W-:Y:S04]  /*14160*/  FADD.FTZ R0, -R0, R3 ;  /* 0x0000000300007221 */ /* 0x000fe80000010100 */
[----:B------:R-:W-:Y:S04]  /*14170*/  FMUL.FTZ R0, R0, c[0x0][0x2d0] ;  /* 0x0000b40000007a20 */ /* 0x000fe80000410000 */
[----:B------:R1:W2:Y:S02]  /*14180*/  MUFU.EX2 R3, R0 ;  /* 0x0000000000037308 */ /* 0x0002a40000000800 */
[----:B-1----:R-:W-:Y:S02]  /*14190*/  FADD.FTZ R0, -R2, R104 ;  /* 0x0000006802007221 */ /* 0x002fe40000010100 */
[C---:B--2---:R-:W-:Y:S02]  /*141a0*/  FMUL.FTZ R4, R3.reuse, R108 ;  /* 0x0000006c03047220 */ /* 0x044fe40000410000 */
[----:B------:R-:W-:Y:S02]  /*141b0*/  FMUL.FTZ R0, R0, c[0x0][0x2d0] ;  /* 0x0000b40000007a20 */ /* 0x000fe40000410000 */
[C---:B------:R-:W-:Y:S02]  /*141c0*/  FMUL.FTZ R5, R3.reuse, R109 ;  /* 0x0000006d03057220 */ /* 0x040fe40000410000 */
[C---:B------:R-:W-:Y:S02]  /*141d0*/  FMUL.FTZ R8, R3.reuse, R112 ;  /* 0x0000007003087220 */ /* 0x040fe40000410000 */
[----:B------:R-:W5:Y:S01]  /*141e0*/  MUFU.EX2 R0, R0 ;  /* 0x0000000000007308 */ /* 0x000f620000000800 */
[C---:B------:R-:W-:Y:S02]  /*141f0*/  FMUL.FTZ R9, R3.reuse, R113 ;  /* 0x0000007103097220 */ /* 0x040fe40000410000 */
[--C-:B------:R-:W-:Y:S02]  /*14200*/  FFMA.FTZ R2, R156, c[0x0][0x2d0], -R140.reuse ;  /* 0x0000b4009c027a23 */ /* 0x100fe4000001088c */
        /* <DEDUP_REMOVED lines=8> */
[C---:B------:R-:W-:Y:S02]  /*14290*/  FMUL.FTZ R37, R3.reuse, R37 ;  /* 0x0000002503257220 */ /* 0x040fe40000410000 */
[C---:B------:R-:W-:Y:S02]  /*142a0*/  FMUL.FTZ R40, R3.reuse, R40 ;  /* 0x0000002803287220 */ /* 0x040fe40000410000 */
[C---:B------:R-:W-:Y:S02]  /*142b0*/  FMUL.FTZ R41, R3.reuse, R41 ;  /* 0x0000002903297220 */ /* 0x040fe40000410000 */
[C---:B-----5:R-:W-:Y:S02]  /*142c0*/  FMUL.FTZ R6, R0.reuse, R110 ;  /* 0x0000006e00067220 */ /* 0x060fe40000410000 */
[C---:B------:R-:W-:Y:S02]  /*142d0*/  FMUL.FTZ R7, R0.reuse, R111 ;  /* 0x0000006f00077220 */ /* 0x040fe40000410000 */
[----:B------:R-:W2:Y:S01]  /*142e0*/  LDSM.16.MT88.4 R108, [R193] ;  /* 0x00000000c16c783b */ /* 0x000ea20000004200 */
[C---:B------:R-:W-:Y:S02]  /*142f0*/  FMUL.FTZ R10, R0.reuse, R114 ;  /* 0x00000072000a7220 */ /* 0x040fe40000410000 */
[C---:B------:R-:W-:Y:S02]  /*14300*/  FMUL.FTZ R11, R0.reuse, R115 ;  /* 0x00000073000b7220 */ /* 0x040fe40000410000 */
[C---:B----4-:R-:W-:Y:S03]  /*14310*/  HMMA.16816.F32.BF16 R4, R152.reuse, R12, R4 ;  /* 0x0000000c9804723c */ /* 0x050fe60000041804 */
[----:B------:R-:W3:Y:S02]  /*14320*/  LDSM.16.MT88.4 R112, [R150+0x2000] ;  /* 0x002000009670783b */ /* 0x000ee40000004200 */
[C---:B------:R-:W-:Y:S02]  /*14330*/  FMUL.FTZ R18, R0.reuse, R122 ;  /* 0x0000007a00127220 */ /* 0x040fe40000410000 */
[C---:B------:R-:W-:Y:S01]  /*14340*/  FMUL.FTZ R12, R3.reuse, R116 ;  /* 0x00000074030c7220 */ /* 0x040fe20000410000 */
[C---:B------:R-:W-:Y:S04]  /*14350*/  HMMA.16816.F32.BF16 R8, R152.reuse, R14, R8 ;  /* 0x0000000e9808723c */ /* 0x040fe80000041808 */
[----:B------:R-:W-:Y:S02]  /*14360*/  FMUL.FTZ R13, R3, R117 ;  /* 0x00000075030d7220 */ /* 0x000fe40000410000 */
[C---:B------:R-:W-:Y:S02]  /*14370*/  FMUL.FTZ R19, R0.reuse, R123 ;  /* 0x0000007b00137220 */ /* 0x040fe40000410000 */
[C---:B------:R-:W-:Y:S01]  /*14380*/  FMUL.FTZ R14, R0.reuse, R118 ;  /* 0x00000076000e7220 */ /* 0x040fe20000410000 */
[----:B------:R-:W-:Y:S03]  /*14390*/  LDSM.16.MT88.4 R120, [R194+0x800] ;  /* 0x00080000c278783b */ /* 0x000fe60000004200 */
[C---:B------:R-:W-:Y:S02]  /*143a0*/  FMUL.FTZ R15, R0.reuse, R119 ;  /* 0x00000077000f7220 */ /* 0x040fe40000410000 */
[--C-:B-1----:R-:W-:Y:S02]  /*143b0*/  FFMA.FTZ R2, R157, c[0x0][0x2d0], -R140.reuse ;  /* 0x0000b4009d027a23 */ /* 0x102fe4000001088c */
[C---:B------:R-:W-:Y:S01]  /*143c0*/  FMUL.FTZ R26, R0.reuse, R130 ;  /* 0x00000082001a7220 */ /* 0x040fe20000410000 */
[----:B------:R-:W1:Y:S01]  /*143d0*/  LDSM.16.MT88.4 R116, [R151+0x2000] ;  /* 0x002000009774783b */ /* 0x000e620000004200 */
[C---:B------:R-:W-:Y:S01]  /*143e0*/  FMUL.FTZ R27, R0.reuse, R131 ;  /* 0x00000083001b7220 */ /* 0x040fe20000410000 */
[C---:B------:R-:W-:Y:S01]  /*143f0*/  HMMA.16816.F32.BF16 R12, R152.reuse, R20, R12 ;  /* 0x00000014980c723c */ /* 0x040fe2000004180c */
[----:B------:R4:W5:Y:S02]  /*14400*/  MUFU.EX2 R185, R2 ;  /* 0x0000000200b97308 */ /* 0x0009640000000800 */
[C---:B------:R-:W-:Y:S02]  /*14410*/  FMUL.FTZ R34, R0.reuse, R138 ;  /* 0x0000008a00227220 */ /* 0x040fe40000410000 */
[C---:B------:R-:W-:Y:S01]  /*14420*/  FMUL.FTZ R35, R0.reuse, R139 ;  /* 0x0000008b00237220 */ /* 0x040fe20000410000 */
[----:B------:R-:W-:Y:S01]  /*14430*/  LDSM.16.MT88.4 R128, [R150+0x2800] ;  /* 0x002800009680783b */ /* 0x000fe20000004200 */
[C---:B------:R-:W-:Y:S01]  /*14440*/  FMUL.FTZ R20, R3.reuse, R124 ;  /* 0x0000007c03147220 */ /* 0x040fe20000410000 */
[C---:B------:R-:W-:Y:S04]  /*14450*/  HMMA.16816.F32.BF16 R16, R152.reuse, R22, R16 ;  /* 0x000000169810723c */ /* 0x040fe80000041810 */
[C---:B------:R-:W-:Y:S02]  /*14460*/  FMUL.FTZ R21, R3.reuse, R125 ;  /* 0x0000007d03157220 */ /* 0x040fe40000410000 */
[C---:B------:R-:W-:Y:S01]  /*14470*/  FMUL.FTZ R38, R0.reuse, R38 ;  /* 0x0000002600267220 */ /* 0x040fe20000410000 */
[----:B------:R-:W-:Y:S01]  /*14480*/  LDSM.16.MT88.4 R136, [R194+0x2800] ;  /* 0x00280000c288783b */ /* 0x000fe20000004200 */
[C---:B------:R-:W-:Y:S04]  /*14490*/  FMUL.FTZ R22, R0.reuse, R126 ;  /* 0x0000007e00167220 */ /* 0x040fe80000410000 */
[C---:B------:R-:W-:Y:S02]  /*144a0*/  FMUL.FTZ R23, R0.reuse, R127 ;  /* 0x0000007f00177220 */ /* 0x040fe40000410000 */
[C---:B------:R-:W-:Y:S01]  /*144b0*/  FMUL.FTZ R39, R0.reuse, R39 ;  /* 0x0000002700277220 */ /* 0x040fe20000410000 */
[----:B------:R-:W-:Y:S01]  /*144c0*/  LDSM.16.MT88.4 R124, [R193+0x800] ;  /* 0x00080000c17c783b */ /* 0x000fe20000004200 */
[----:B------:R-:W-:Y:S02]  /*144d0*/  FMUL.FTZ R42, R0, R42 ;  /* 0x0000002a002a7220 */ /* 0x000fe40000410000 */
[--C-:B----4-:R-:W-:Y:S01]  /*144e0*/  FFMA.FTZ R2, R158, c[0x0][0x2d0], -R140.reuse ;  /* 0x0000b4009e027a23 */ /* 0x110fe2000001088c */
[C---:B------:R-:W-:Y:S03]  /*144f0*/  HMMA.16816.F32.BF16 R20, R152.reuse, R28, R20 ;  /* 0x0000001c9814723c */ /* 0x040fe60000041814 */
[----:B------:R4:W-:Y:S01]  /*14500*/  MUFU.EX2 R184, R2 ;  /* 0x0000000200b87308 */ /* 0x0009e20000000800 */
[C---:B------:R-:W-:Y:S02]  /*14510*/  FMUL.FTZ R43, R0.reuse, R43 ;  /* 0x0000002b002b7220 */ /* 0x040fe40000410000 */
[C---:B------:R-:W-:Y:S02]  /*14520*/  FMUL.FTZ R44, R3.reuse, R44 ;  /* 0x0000002c032c7220 */ /* 0x040fe40000410000 */
[C---:B------:R-:W-:Y:S04]  /*14530*/  HMMA.16816.F32.BF16 R24, R152.reuse, R30, R24 ;  /* 0x0000001e9818723c */ /* 0x040fe80000041818 */
[C---:B------:R-:W-:Y:S02]  /*14540*/  FMUL.FTZ R28, R3.reuse, R132 ;  /* 0x00000084031c7220 */ /* 0x040fe40000410000 */
[C---:B------:R-:W-:Y:S02]  /*14550*/  FMUL.FTZ R29, R3.reuse, R133 ;  /* 0x00000085031d7220 */ /* 0x040fe40000410000 */
[C---:B------:R-:W-:Y:S04]  /*14560*/  FMUL.FTZ R30, R0.reuse, R134 ;  /* 0x00000086001e7220 */ /* 0x040fe80000410000 */
[C---:B------:R-:W-:Y:S02]  /*14570*/  FMUL.FTZ R31, R0.reuse, R135 ;  /* 0x00000087001f7220 */ /* 0x040fe40000410000 */
[----:B------:R-:W-:Y:S01]  /*14580*/  LDSM.16.MT88.4 R132, [R151+0x2800] ;  /* 0x002800009784783b */ /* 0x000fe20000004200 */
[----:B------:R-:W-:Y:S02]  /*14590*/  FMUL.FTZ R45, R3, R45 ;  /* 0x0000002d032d7220 */ /* 0x000fe40000410000 */
[C---:B------:R-:W-:Y:S02]  /*145a0*/  FMUL.FTZ R46, R0.reuse, R46 ;  /* 0x0000002e002e7220 */ /* 0x040fe40000410000 */
[C---:B--2---:R-:W-:Y:S03]  /*145b0*/  HMMA.16816.F32.BF16 R28, R152.reuse, R108, R28 ;  /* 0x0000006c981c723c */ /* 0x044fe6000004181c */
[--C-:B----4-:R-:W-:Y:S02]  /*145c0*/  FFMA.FTZ R2, R159, c[0x0][0x2d0], -R140.reuse ;  /* 0x0000b4009f027a23 */ /* 0x110fe4000001088c */
[----:B------:R-:W-:Y:S01]  /*145d0*/  LDSM.16.MT88.4 R156, [R150+0x3800] ;  /* 0x00380000969c783b */ /* 0x000fe20000004200 */
[C---:B------:R-:W-:Y:S01]  /*145e0*/  FMUL.FTZ R47, R0.reuse, R47 ;  /* 0x0000002f002f7220 */ /* 0x040fe20000410000 */
[----:B------:R2:W-:Y:S01]  /*145f0*/  MUFU.EX2 R183, R2 ;  /* 0x0000000200b77308 */ /* 0x0005e20000000800 */
[C---:B------:R-:W-:Y:S04]  /*14600*/  HMMA.16816.F32.BF16 R32, R152.reuse, R110, R32 ;  /* 0x0000006e9820723c */ /* 0x040fe80000041820 */
[C---:B------:R-:W-:Y:S01]  /*14610*/  FMUL.FTZ R48, R3.reuse, R48 ;  /* 0x0000003003307220 */ /* 0x040fe20000410000 */
[----:B------:R-:W4:Y:S01]  /*14620*/  LDSM.16.MT88.4 R108, [R194+0x2000] ;  /* 0x00200000c26c783b */ /* 0x000f220000004200 */
[C---:B------:R-:W-:Y:S02]  /*14630*/  FMUL.FTZ R49, R3.reuse, R49 ;  /* 0x0000003103317220 */ /* 0x040fe40000410000 */
[C---:B---3--:R-:W-:Y:S04]  /*14640*/  HMMA.16816.F32.BF16 R36, R152.reuse, R112, R36 ;  /* 0x000000709824723c */ /* 0x048fe80000041824 */
[C---:B------:R-:W-:Y:S02]  /*14650*/  FMUL.FTZ R50, R0.reuse, R50 ;  /* 0x0000003200327220 */ /* 0x040fe40000410000 */
[----:B------:R-:W-:Y:S02]  /*14660*/  FMUL.FTZ R51, R0, R51 ;  /* 0x0000003300337220 */ /* 0x000fe40000410000 */
[C---:B------:R-:W-:Y:S01]  /*14670*/  HMMA.16816.F32.BF16 R40, R152.reuse, R114, R40 ;  /* 0x000000729828723c */ /* 0x040fe20000041828 */
[----:B------:R-:W3:Y:S03]  /*14680*/  LDSM.16.MT88.4 R112, [R193+0x2000] ;  /* 0x00200000c170783b */ /* 0x000ee60000004200 */
[C---:B------:R-:W-:Y:S02]  /*14690*/  FMUL.FTZ R52, R3.reuse, R52 ;  /* 0x0000003403347220 */ /* 0x040fe40000410000 */
[C---:B------:R-:W-:Y:S02]  /*146a0*/  FMUL.FTZ R53, R3.reuse, R53 ;  /* 0x0000003503357220 */ /* 0x040fe40000410000 */
[C---:B-1----:R-:W-:Y:S04]  /*146b0*/  HMMA.16816.F32.BF16 R44, R152.reuse, R116, R44 ;  /* 0x00000074982c723c */ /* 0x042fe8000004182c */
[--C-:B--2---:R-:W-:Y:S02]  /*146c0*/  FFMA.FTZ R2, R160, c[0x0][0x2d0], -R141.reuse ;  /* 0x0000b400a0027a23 */ /* 0x104fe4000001088d */
[C---:B------:R-:W-:Y:S02]  /*146d0*/  FMUL.FTZ R54, R0.reuse, R54 ;  /* 0x0000003600367220 */ /* 0x040fe40000410000 */
[C---:B------:R-:W-:Y:S01]  /*146e0*/  HMMA.16816.F32.BF16 R48, R152.reuse, R118, R48 ;  /* 0x000000769830723c */ /* 0x040fe20000041830 */
[----:B------:R-:W1:Y:S01]  /*146f0*/  LDSM.16.MT88.4 R116, [R150+0x4000] ;  /* 0x004000009674783b */ /* 0x000e620000004200 */
[----:B------:R2:W-:Y:S02]  /*14700*/  MUFU.EX2 R182, R2 ;  /* 0x0000000200b67308 */ /* 0x0005e40000000800 */
[C---:B------:R-:W-:Y:S02]  /*14710*/  FMUL.FTZ R55, R0.reuse, R55 ;  /* 0x0000003700377220 */ /* 0x040fe40000410000 */
[C---:B------:R-:W-:Y:S02]  /*14720*/  FMUL.FTZ R56, R3.reuse, R56 ;  /* 0x0000003803387220 */ /* 0x040fe40000410000 */
[C---:B------:R-:W-:Y:S04]  /*14730*/  FMUL.FTZ R57, R3.reuse, R57 ;  /* 0x0000003903397220 */ /* 0x040fe80000410000 */
[C---:B------:R-:W-:Y:S01]  /*14740*/  FMUL.FTZ R58, R0.reuse, R58 ;  /* 0x0000003a003a7220 */ /* 0x040fe20000410000 */
[C---:B----4-:R-:W-:Y:S03]  /*14750*/  HMMA.16816.F32.BF16 R52, R152.reuse, R108, R52 ;  /* 0x0000006c9834723c */ /* 0x050fe60000041834 */
[C---:B------:R-:W-:Y:S02]  /*14760*/  FMUL.FTZ R59, R0.reuse, R59 ;  /* 0x0000003b003b7220 */ /* 0x040fe40000410000 */
[C---:B------:R-:W-:Y:S02]  /*14770*/  FMUL.FTZ R60, R3.reuse, R60 ;  /* 0x0000003c033c7220 */ /* 0x040fe40000410000 */
[----:B------:R-:W-:Y:S02]  /*14780*/  FMUL.FTZ R61, R3, R61 ;  /* 0x0000003d033d7220 */ /* 0x000fe40000410000 */
[C---:B------:R-:W-:Y:S01]  /*14790*/  FMUL.FTZ R62, R0.reuse, R62 ;  /* 0x0000003e003e7220 */ /* 0x040fe20000410000 */
[C---:B------:R-:W-:Y:S01]  /*147a0*/  HMMA.16816.F32.BF16 R56, R152.reuse, R110, R56 ;  /* 0x0000006e9838723c */ /* 0x040fe20000041838 */
[----:B------:R-:W4:Y:S02]  /*147b0*/  LDSM.16.MT88.4 R108, [R151+0x4000] ;  /* 0x00400000976c783b */ /* 0x000f240000004200 */
[C---:B------:R-:W-:Y:S02]  /*147c0*/  FMUL.FTZ R63, R0.reuse, R63 ;  /* 0x0000003f003f7220 */ /* 0x040fe40000410000 */
[--C-:B--2---:R-:W-:Y:S02]  /*147d0*/  FFMA.FTZ R2, R161, c[0x0][0x2d0], -R141.reuse ;  /* 0x0000b400a1027a23 */ /* 0x104fe4000001088d */
[C---:B------:R-:W-:Y:S02]  /*147e0*/  FMUL.FTZ R64, R3.reuse, R64 ;  /* 0x0000004003407220 */ /* 0x040fe40000410000 */
[C---:B------:R-:W-:Y:S01]  /*147f0*/  FMUL.FTZ R65, R3.reuse, R65 ;  /* 0x0000004103417220 */ /* 0x040fe20000410000 */
[C---:B---3--:R-:W-:Y:S01]  /*14800*/  HMMA.16816.F32.BF16 R60, R152.reuse, R112, R60 ;  /* 0x00000070983c723c */ /* 0x048fe2000004183c */
[----:B------:R2:W3:Y:S02]  /*14810*/  MUFU.EX2 R181, R2 ;  /* 0x0000000200b57308 */ /* 0x0004e40000000800 */
[C---:B------:R-:W-:Y:S02]  /*14820*/  FMUL.FTZ R66, R0.reuse, R66 ;  /* 0x0000004200427220 */ /* 0x040fe40000410000 */
[C---:B------:R-:W-:Y:S02]  /*14830*/  FMUL.FTZ R67, R0.reuse, R67 ;  /* 0x0000004300437220 */ /* 0x040fe40000410000 */
[C---:B------:R-:W-:Y:S02]  /*14840*/  FMUL.FTZ R68, R3.reuse, R68 ;  /* 0x0000004403447220 */ /* 0x040fe40000410000 */
[C---:B------:R-:W-:Y:S03]  /*14850*/  FMUL.FTZ R69, R3.reuse, R69 ;  /* 0x0000004503457220 */ /* 0x040fe60000410000 */
[C---:B------:R-:W-:Y:S01]  /*14860*/  HMMA.16816.F32.BF16 R64, R152.reuse, R114, R64 ;  /* 0x000000729840723c */ /* 0x040fe20000041840 */
[----:B------:R-:W3:Y:S02]  /*14870*/  LDSM.16.MT88.4 R112, [R194+0x4000] ;  /* 0x00400000c270783b */ /* 0x000ee40000004200 */
[C---:B------:R-:W-:Y:S02]  /*14880*/  FMUL.FTZ R70, R0.reuse, R70 ;  /* 0x0000004600467220 */ /* 0x040fe40000410000 */
[C---:B------:R-:W-:Y:S02]  /*14890*/  FMUL.FTZ R71, R0.reuse, R71 ;  /* 0x0000004700477220 */ /* 0x040fe40000410000 */
[C---:B------:R-:W-:Y:S02]  /*148a0*/  FMUL.FTZ R72, R3.reuse, R72 ;  /* 0x0000004803487220 */ /* 0x040fe40000410000 */
[C---:B------:R-:W-:Y:S03]  /*148b0*/  FMUL.FTZ R73, R3.reuse, R73 ;  /* 0x0000004903497220 */ /* 0x040fe60000410000 */
[C---:B-1----:R-:W-:Y:S03]  /*148c0*/  HMMA.16816.F32.BF16 R68, R152.reuse, R116, R68 ;  /* 0x000000749844723c */ /* 0x042fe60000041844 */
[C---:B------:R-:W-:Y:S02]  /*148d0*/  FMUL.FTZ R74, R0.reuse, R74 ;  /* 0x0000004a004a7220 */ /* 0x040fe40000410000 */
[----:B------:R-:W-:Y:S02]  /*148e0*/  FMUL.FTZ R75, R0, R75 ;  /* 0x0000004b004b7220 */ /* 0x000fe40000410000 */
[--C-:B--2---:R-:W-:Y:S02]  /*148f0*/  FFMA.FTZ R2, R162, c[0x0][0x2d0], -R141.reuse ;  /* 0x0000b400a2027a23 */ /* 0x104fe4000001088d */
[C---:B------:R-:W-:Y:S02]  /*14900*/  FMUL.FTZ R76, R3.reuse, R76 ;  /* 0x0000004c034c7220 */ /* 0x040fe40000410000 */
[----:B------:R1:W-:Y:S01]  /*14910*/  MUFU.EX2 R180, R2 ;  /* 0x0000000200b47308 */ /* 0x0003e20000000800 */
[C---:B------:R-:W-:Y:S01]  /*14920*/  HMMA.16816.F32.BF16 R72, R152.reuse, R118, R72 ;  /* 0x000000769848723c */ /* 0x040fe20000041848 */
[----:B------:R-:W-:Y:S02]  /*14930*/  LDSM.16.MT88.4 R116, [R151+0x800] ;  /* 0x000800009774783b */ /* 0x000fe40000004200 */
        /* <DEDUP_REMOVED lines=9> */
[--C-:B-1----:R-:W-:Y:S02]  /*149d0*/  FFMA.FTZ R2, R163, c[0x0][0x2d0], -R141.reuse ;  /* 0x0000b400a3027a23 */ /* 0x102fe4000001088d */
[----:B------:R-:W-:Y:S01]  /*149e0*/  LDSM.16.MT88.4 R160, [R151+0x3800] ;  /* 0x0038000097a0783b */ /* 0x000fe20000004200 */
[C---:B------:R-:W-:Y:S01]  /*149f0*/  HMMA.16816.F32.BF16 R80, R152.reuse, R110, R80 ;  /* 0x0000006e9850723c */ /* 0x040fe20000041850 */
[----:B------:R1:W2:Y:S02]  /*14a00*/  MUFU.EX2 R179, R2 ;  /* 0x0000000200b37308 */ /* 0x0002a40000000800 */
[C---:B------:R-:W-:Y:S02]  /*14a10*/  FMUL.FTZ R85, R3.reuse, R85 ;  /* 0x0000005503557220 */ /* 0x040fe40000410000 */
[C---:B------:R-:W-:Y:S02]  /*14a20*/  FMUL.FTZ R86, R0.reuse, R86 ;  /* 0x0000005600567220 */ /* 0x040fe40000410000 */
[----:B------:R-:W4:Y:S01]  /*14a30*/  LDSM.16.MT88.4 R108, [R193+0x4000] ;  /* 0x00400000c16c783b */ /* 0x000f220000004200 */
[C---:B------:R-:W-:Y:S04]  /*14a40*/  FMUL.FTZ R87, R0.reuse, R87 ;  /* 0x0000005700577220 */ /* 0x040fe80000410000 */
[C---:B------:R-:W-:Y:S02]  /*14a50*/  FMUL.FTZ R88, R3.reuse, R88 ;  /* 0x0000005803587220 */ /* 0x040fe40000410000 */
[C---:B------:R-:W-:Y:S01]  /*14a60*/  FMUL.FTZ R89, R3.reuse, R89 ;  /* 0x0000005903597220 */ /* 0x040fe20000410000 */
        /* <DEDUP_REMOVED lines=10> */
[----:B------:R-:W-:Y:S03]  /*14b10*/  FMUL.FTZ R97, R3, R97 ;  /* 0x0000006103617220 */ /* 0x000fe60000410000 */
[C---:B------:R-:W-:Y:S02]  /*14b20*/  FMUL.FTZ R98, R0.reuse, R98 ;  /* 0x0000006200627220 */ /* 0x040fe40000410000 */
[----:B------:R-:W-:Y:S02]  /*14b30*/  FMUL.FTZ R99, R0, R99 ;  /* 0x0000006300637220 */ /* 0x000fe40000410000 */
[----:B-1----:R-:W-:Y:S02]  /*14b40*/  FFMA.FTZ R2, R164, c[0x0][0x2d0], -R140 ;  /* 0x0000b400a4027a23 */ /* 0x002fe4000001088c */
[--C-:B------:R-:W-:Y:S01]  /*14b50*/  FFMA.FTZ R104, R165, c[0x0][0x2d0], -R141.reuse ;  /* 0x0000b400a5687a23 */ /* 0x100fe2000001088d */
[C---:B----4-:R-:W-:Y:S01]  /*14b60*/  HMMA.16816.F32.BF16 R92, R152.reuse, R108, R92 ;  /* 0x0000006c985c723c */ /* 0x050fe2000004185c */
[----:B------:R1:W-:Y:S02]  /*14b70*/  MUFU.EX2 R177, R2 ;  /* 0x0000000200b17308 */ /* 0x0003e40000000800 */
[----:B------:R-:W-:Y:S04]  /*14b80*/  FFMA.FTZ R0, R0, R237, R218 ;  /* 0x000000ed00007223 */ /* 0x000fe800000100da */
[----:B-----5:R-:W-:Y:S01]  /*14b90*/  F2FP.BF16.PACK_AB R108, R185, R186 ;  /* 0x000000bab96c723e */ /* 0x020fe200000010ff */
[----:B------:R-:W-:Y:S03]  /*14ba0*/  HMMA.16816.F32.BF16 R96, R152, R110, R96 ;  /* 0x0000006e9860723c */ /* 0x000fe60000041860 */
[----:B------:R-:W4:Y:S01]  /*14bb0*/  MUFU.EX2 R173, R104 ;  /* 0x0000006800ad7308 */ /* 0x000f220000000800 */
[----:B------:R-:W-:Y:S01]  /*14bc0*/  F2FP.BF16.PACK_AB R109, R181, R182 ;  /* 0x000000b6b56d723e */ /* 0x000fe200000010ff */
[----:B------:R-:W-:Y:S02]  /*14bd0*/  FADD.FTZ R0, R220, R0 ;  /* 0x00000000dc007221 */ /* 0x000fe40000010000 */
[----:B------:R-:W-:Y:S02]  /*14be0*/  F2FP.BF16.PACK_AB R110, R183, R184 ;  /* 0x000000b8b76e723e */ /* 0x000fe400000010ff */
[----:B--2---:R-:W-:Y:S03]  /*14bf0*/  F2FP.BF16.PACK_AB R111, R179, R180 ;  /* 0x000000b4b36f723e */ /* 0x004fe600000010ff */
[----:B------:R-:W-:Y:S04]  /*14c00*/  FADD.FTZ R0, R219, R0 ;  /* 0x00000000db007221 */ /* 0x000fe80000010000 */
[C---:B---3--:R-:W-:Y:S05]  /*14c10*/  HMMA.16816.F32.BF16 R4, R108.reuse, R112, R4 ;  /* 0x000000706c04723c */ /* 0x048fea0000041804 */
[----:B-1----:R-:W-:Y:S02]  /*14c20*/  FFMA.FTZ R2, R168, c[0x0][0x2d0], -R140 ;  /* 0x0000b400a8027a23 */ /* 0x002fe4000001088c */
[----:B------:R-:W-:Y:S01]  /*14c30*/  FADD.FTZ R0, R217, R0 ;  /* 0x00000000d9007221 */ /* 0x000fe20000010000 */
[C---:B------:R-:W-:Y:S01]  /*14c40*/  HMMA.16816.F32.BF16 R8, R108.reuse, R114, R8 ;  /* 0x000000726c08723c */ /* 0x040fe20000041808 */
[----:B------:R-:W1:Y:S01]  /*14c50*/  LDSM.16.MT88.4 R112, [R193+0x2800] ;  /* 0x00280000c170783b */ /* 0x000e620000004200 */
[----:B------:R2:W-:Y:S02]  /*14c60*/  MUFU.EX2 R176, R2 ;  /* 0x0000000200b07308 */ /* 0x0005e40000000800 */
[----:B------:R-:W-:Y:S04]  /*14c70*/  FADD.FTZ R0, R182, R0 ;  /* 0x00000000b6007221 */ /* 0x000fe80000010000 */
[C---:B------:R-:W-:Y:S04]  /*14c80*/  HMMA.16816.F32.BF16 R12, R108.reuse, R116, R12 ;  /* 0x000000746c0c723c */ /* 0x040fe8000004180c */
[----:B------:R-:W-:Y:S04]  /*14c90*/  FADD.FTZ R0, R181, R0 ;  /* 0x00000000b5007221 */ /* 0x000fe80000010000 */
[C---:B------:R-:W-:Y:S01]  /*14ca0*/  HMMA.16816.F32.BF16 R16, R108.reuse, R118, R16 ;  /* 0x000000766c10723c */ /* 0x040fe20000041810 */
[----:B------:R-:W3:Y:S03]  /*14cb0*/  LDSM.16.MT88.4 R116, [R150+0x4800] ;  /* 0x004800009674783b */ /* 0x000ee60000004200 */
[----:B------:R-:W-:Y:S04]  /*14cc0*/  FADD.FTZ R0, R180, R0 ;  /* 0x00000000b4007221 */ /* 0x000fe80000010000 */
[C---:B------:R-:W-:Y:S04]  /*14cd0*/  HMMA.16816.F32.BF16 R20, R108.reuse, R120, R20 ;  /* 0x000000786c14723c */ /* 0x040fe80000041814 */
[----:B--2---:R-:W-:Y:S02]  /*14ce0*/  FFMA.FTZ R2, R169, c[0x0][0x2d0], -R140 ;  /* 0x0000b400a9027a23 */ /* 0x004fe4000001088c */
[----:B------:R-:W-:Y:S02]  /*14cf0*/  FADD.FTZ R0, R179, R0 ;  /* 0x00000000b3007221 */ /* 0x000fe40000010000 */
[C---:B------:R-:W-:Y:S01]  /*14d00*/  HMMA.16816.F32.BF16 R24, R108.reuse, R122, R24 ;  /* 0x0000007a6c18723c */ /* 0x040fe20000041818 */
[----:B------:R-:W2:Y:S01]  /*14d10*/  LDSM.16.MT88.4 R120, [R151+0x4800] ;  /* 0x004800009778783b */ /* 0x000ea20000004200 */
[----:B------:R5:W-:Y:S02]  /*14d20*/  MUFU.EX2 R175, R2 ;  /* 0x0000000200af7308 */ /* 0x000be40000000800 */
[----:B----4-:R-:W-:Y:S04]  /*14d30*/  FADD.FTZ R0, R173, R0 ;  /* 0x00000000ad007221 */ /* 0x010fe80000010000 */
[C---:B------:R-:W-:Y:S08]  /*14d40*/  HMMA.16816.F32.BF16 R28, R108.reuse, R124, R28 ;  /* 0x0000007c6c1c723c */ /* 0x040ff0000004181c */
[C---:B------:R-:W-:Y:S01]  /*14d50*/  HMMA.16816.F32.BF16 R32, R108.reuse, R126, R32 ;  /* 0x0000007e6c20723c */ /* 0x040fe20000041820 */
[----:B------:R-:W4:Y:S07]  /*14d60*/  LDSM.16.MT88.4 R124, [R194+0x4800] ;  /* 0x00480000c27c783b */ /* 0x000f2e0000004200 */
[C---:B------:R-:W-:Y:S04]  /*14d70*/  HMMA.16816.F32.BF16 R36, R108.reuse, R128, R36 ;  /* 0x000000806c24723c */ /* 0x040fe80000041824 */
[----:B-----5:R-:W-:Y:S04]  /*14d80*/  FFMA.FTZ R2, R170, c[0x0][0x2d0], -R140 ;  /* 0x0000b400aa027a23 */ /* 0x020fe8000001088c */
[C---:B------:R-:W-:Y:S01]  /*14d90*/  HMMA.16816.F32.BF16 R40, R108.reuse, R130, R40 ;  /* 0x000000826c28723c */ /* 0x040fe20000041828 */
[----:B------:R-:W-:Y:S01]  /*14da0*/  LDSM.16.MT88.4 R128, [R194+0x1000] ;  /* 0x00100000c280783b */ /* 0x000fe20000004200 */
[----:B------:R5:W-:Y:S06]  /*14db0*/  MUFU.EX2 R174, R2 ;  /* 0x0000000200ae7308 */ /* 0x000bec0000000800 */
[C---:B------:R-:W-:Y:S08]  /*14dc0*/  HMMA.16816.F32.BF16 R44, R108.reuse, R132, R44 ;  /* 0x000000846c2c723c */ /* 0x040ff0000004182c */
[C---:B------:R-:W-:Y:S01]  /*14dd0*/  HMMA.16816.F32.BF16 R48, R108.reuse, R134, R48 ;  /* 0x000000866c30723c */ /* 0x040fe20000041830 */
[----:B------:R-:W-:Y:S07]  /*14de0*/  LDSM.16.MT88.4 R132, [R150+0x3000] ;  /* 0x003000009684783b */ /* 0x000fee0000004200 */
[C---:B------:R-:W-:Y:S04]  /*14df0*/  HMMA.16816.F32.BF16 R52, R108.reuse, R136, R52 ;  /* 0x000000886c34723c */ /* 0x040fe80000041834 */
[--C-:B-----5:R-:W-:Y:S04]  /*14e00*/  FFMA.FTZ R2, R166, c[0x0][0x2d0], -R141.reuse ;  /* 0x0000b400a6027a23 */ /* 0x120fe8000001088d */
[C---:B------:R-:W-:Y:S01]  /*14e10*/  HMMA.16816.F32.BF16 R56, R108.reuse, R138, R56 ;  /* 0x0000008a6c38723c */ /* 0x040fe20000041838 */
[----:B------:R5:W2:Y:S01]  /*14e20*/  MUFU.EX2 R172, R2 ;  /* 0x0000000200ac7308 */ /* 0x000aa20000000800 */
[----:B------:R-:W-:Y:S06]  /*14e30*/  LDSM.16.MT88.4 R136, [R151+0x3000] ;  /* 0x003000009788783b */ /* 0x000fec0000004200 */
[C---:B-1----:R-:W-:Y:S08]  /*14e40*/  HMMA.16816.F32.BF16 R60, R108.reuse, R112, R60 ;  /* 0x000000706c3c723c */ /* 0x042ff0000004183c */
[C---:B------:R-:W-:Y:S01]  /*14e50*/  HMMA.16816.F32.BF16 R64, R108.reuse, R114, R64 ;  /* 0x000000726c40723c */ /* 0x040fe20000041840 */
[----:B------:R-:W1:Y:S07]  /*14e60*/  LDSM.16.MT88.4 R112, [R193+0x4800] ;  /* 0x00480000c170783b */ /* 0x000e6e0000004200 */
[C---:B---3--:R-:W-:Y:S04]  /*14e70*/  HMMA.16816.F32.BF16 R68, R108.reuse, R116, R68 ;  /* 0x000000746c44723c */ /* 0x048fe80000041844 */
[--C-:B-----5:R-:W-:Y:S02]  /*14e80*/  FFMA.FTZ R2, R167, c[0x0][0x2d0], -R141.reuse ;  /* 0x0000b400a7027a23 */ /* 0x120fe4000001088d */
[----:B--2---:R-:W-:Y:S02]  /*14e90*/  FADD.FTZ R0, R172, R0 ;  /* 0x00000000ac007221 */ /* 0x004fe40000010000 */
[C---:B------:R-:W-:Y:S01]  /*14ea0*/  HMMA.16816.F32.BF16 R72, R108.reuse, R118, R72 ;  /* 0x000000766c48723c */ /* 0x040fe20000041848 */
[----:B------:R2:W3:Y:S01]  /*14eb0*/  MUFU.EX2 R171, R2 ;  /* 0x0000000200ab7308 */ /* 0x0004e20000000800 */
[----:B------:R-:W5:Y:S06]  /*14ec0*/  LDSM.16.MT88.4 R116, [R150+0x1000] ;  /* 0x001000009674783b */ /* 0x000f6c0000004200 */
[C---:B------:R-:W-:Y:S08]  /*14ed0*/  HMMA.16816.F32.BF16 R76, R108.reuse, R120, R76 ;  /* 0x000000786c4c723c */ /* 0x040ff0000004184c */
[C---:B------:R-:W-:Y:S01]  /*14ee0*/  HMMA.16816.F32.BF16 R80, R108.reuse, R122, R80 ;  /* 0x0000007a6c50723c */ /* 0x040fe20000041850 */
[----:B------:R-:W5:Y:S07]  /*14ef0*/  LDSM.16.MT88.4 R120, [R151+0x1000] ;  /* 0x001000009778783b */ /* 0x000f6e0000004200 */
[C---:B----4-:R-:W-:Y:S04]  /*14f00*/  HMMA.16816.F32.BF16 R84, R108.reuse, R124, R84 ;  /* 0x0000007c6c54723c */ /* 0x050fe80000041854 */
[--C-:B--2---:R-:W-:Y:S02]  /*14f10*/  FFMA.FTZ R2, R178, c[0x0][0x2d0], -R141.reuse ;  /* 0x0000b400b2027a23 */ /* 0x104fe4000001088d */
[----:B---3--:R-:W-:Y:S02]  /*14f20*/  FADD.FTZ R0, R171, R0 ;  /* 0x00000000ab007221 */ /* 0x008fe40000010000 */
[C---:B------:R-:W-:Y:S01]  /*14f30*/  HMMA.16816.F32.BF16 R88, R108.reuse, R126, R88 ;  /* 0x0000007e6c58723c */ /* 0x040fe20000041858 */
[----:B------:R2:W3:Y:S01]  /*14f40*/  MUFU.EX2 R170, R2 ;  /* 0x0000000200aa7308 */ /* 0x0004e20000000800 */
[----:B------:R-:W4:Y:S06]  /*14f50*/  LDSM.16.MT88.4 R124, [R193+0x1000] ;  /* 0x00100000c17c783b */ /* 0x000f2c0000004200 */
[C---:B-1----:R-:W-:Y:S08]  /*14f60*/  HMMA.16816.F32.BF16 R92, R108.reuse, R112, R92 ;  /* 0x000000706c5c723c */ /* 0x042ff0000004185c */
[----:B------:R-:W-:Y:S01]  /*14f70*/  HMMA.16816.F32.BF16 R96, R108, R114, R96 ;  /* 0x000000726c60723c */ /* 0x000fe20000041860 */
[----:B------:R-:W1:Y:S06]  /*14f80*/  LDSM.16.MT88.4 R112, [R194+0x3000] ;  /* 0x00300000c270783b */ /* 0x000e6c0000004200 */
[----:B------:R-:W-:Y:S02]  /*14f90*/  F2FP.BF16.PACK_AB R108, R176, R177 ;  /* 0x000000b1b06c723e */ /* 0x000fe400000010ff */
[----:B------:R-:W-:Y:S03]  /*14fa0*/  F2FP.BF16.PACK_AB R110, R174, R175 ;  /* 0x000000afae6e723e */ /* 0x000fe600000010ff */
[----:B------:R-:W-:Y:S01]  /*14fb0*/  F2FP.BF16.PACK_AB R109, R172, R173 ;  /* 0x000000adac6d723e */ /* 0x000fe200000010ff */
[----:B--2---:R-:W-:Y:S01]  /*14fc0*/  FFMA.FTZ R2, R190, c[0x0][0x2d0], -R140 ;  /* 0x0000b400be027a23 */ /* 0x004fe2000001088c */
[C---:B---3--:R-:W-:Y:S01]  /*14fd0*/  F2FP.BF16.PACK_AB R111, R170.reuse, R171 ;  /* 0x000000abaa6f723e */ /* 0x048fe200000010ff */
[----:B------:R-:W-:Y:S02]  /*14fe0*/  FADD.FTZ R0, R170, R0 ;  /* 0x00000000aa007221 */ /* 0x000fe40000010000 */
[----:B------:R2:W-:Y:S04]  /*14ff0*/  MUFU.EX2 R169, R2 ;  /* 0x0000000200a97308 */ /* 0x0005e80000000800 */
[C---:B-----5:R-:W-:Y:S08]  /*15000*/  HMMA.16816.F32.BF16 R4, R108.reuse, R116, R4 ;  /* 0x000000746c04723c */ /* 0x060ff00000041804 */
[C---:B------:R-:W-:Y:S01]  /*15010*/  HMMA.16816.F32.BF16 R8, R108.reuse, R118, R8 ;  /* 0x000000766c08723c */ /* 0x040fe20000041808 */
[----:B------:R-:W3:Y:S07]  /*15020*/  LDSM.16.MT88.4 R116, [R193+0x3000] ;  /* 0x00300000c174783b */ /* 0x000eee0000004200 */
[C---:B------:R-:W-:Y:S04]  /*15030*/  HMMA.16816.F32.BF16 R12, R108.reuse, R120, R12 ;  /* 0x000000786c0c723c */ /* 0x040fe8000004180c */
[--C-:B--2---:R-:W-:Y:S04]  /*15040*/  FFMA.FTZ R2, R187, c[0x0][0x2d0], -R140.reuse ;  /* 0x0000b400bb027a23 */ /* 0x104fe8000001088c */
[C---:B------:R-:W-:Y:S01]  /*15050*/  HMMA.16816.F32.BF16 R16, R108.reuse, R122, R16 ;  /* 0x0000007a6c10723c */ /* 0x040fe20000041810 */
[----:B------:R-:W2:Y:S01]  /*15060*/  LDSM.16.MT88.4 R120, [R150+0x5000] ;  /* 0x005000009678783b */ /* 0x000ea20000004200 */
[----:B------:R-:W5:Y:S06]  /*15070*/  MUFU.EX2 R168, R2 ;  /* 0x0000000200a87308 */ /* 0x000f6c0000000800 */
[C---:B------:R-:W-:Y:S08]  /*15080*/  HMMA.16816.F32.BF16 R20, R108.reuse, R128, R20 ;  /* 0x000000806c14723c */ /* 0x040ff00000041814 */
[C---:B------:R-:W-:Y:S01]  /*15090*/  HMMA.16816.F32.BF16 R24, R108.reuse, R130, R24 ;  /* 0x000000826c18723c */ /* 0x040fe20000041818 */
[----:B------:R-:W-:Y:S07]  /*150a0*/  LDSM.16.MT88.4 R128, [R194+0x1800] ;  /* 0x00180000c280783b */ /* 0x000fee0000004200 */
[C---:B----4-:R-:W-:Y:S04]  /*150b0*/  HMMA.16816.F32.BF16 R28, R108.reuse, R124, R28 ;  /* 0x0000007c6c1c723c */ /* 0x050fe8000004181c */
[----:B-----5:R-:W-:Y:S01]  /*150c0*/  F2FP.BF16.PACK_AB R152, R168, R169 ;  /* 0x000000a9a898723e */ /* 0x020fe200000010ff */
[--C-:B------:R-:W-:Y:S02]  /*150d0*/  FFMA.FTZ R2, R191, c[0x0][0x2d0], -R140.reuse ;  /* 0x0000b400bf027a23 */ /* 0x100fe4000001088c */
[----:B------:R-:W-:Y:S01]  /*150e0*/  FFMA.FTZ R140, R214, c[0x0][0x2d0], -R140 ;  /* 0x0000b400d68c7a23 */ /* 0x000fe2000001088c */
[C---:B------:R-:W-:Y:S01]  /*150f0*/  HMMA.16816.F32.BF16 R32, R108.reuse, R126, R32 ;  /* 0x0000007e6c20723c */ /* 0x040fe20000041820 */
[----:B------:R-:W4:Y:S01]  /*15100*/  LDSM.16.MT88.4 R124, [R151+0x5000] ;  /* 0x00500000977c783b */ /* 0x000f220000004200 */
[----:B------:R5:W-:Y:S06]  /*15110*/  MUFU.EX2 R167, R2 ;  /* 0x0000000200a77308 */ /* 0x000bec0000000800 */
[C---:B------:R-:W-:Y:S04]  /*15120*/  HMMA.16816.F32.BF16 R36, R108.reuse, R132, R36 ;  /* 0x000000846c24723c */ /* 0x040fe80000041824 */
[----:B------:R-:W1:Y:S04]  /*15130*/  MUFU.EX2 R166, R140 ;  /* 0x0000008c00a67308 */ /* 0x000e680000000800 */
[C---:B------:R-:W-:Y:S08]  /*15140*/  HMMA.16816.F32.BF16 R40, R108.reuse, R134, R40 ;  /* 0x000000866c28723c */ /* 0x040ff00000041828 */
[C---:B------:R-:W-:Y:S04]  /*15150*/  HMMA.16816.F32.BF16 R44, R108.reuse, R136, R44 ;  /* 0x000000886c2c723c */ /* 0x040fe8000004182c */
[--C-:B-----5:R-:W-:Y:S04]  /*15160*/  FFMA.FTZ R2, R189, c[0x0][0x2d0], -R141.reuse ;  /* 0x0000b400bd027a23 */ /* 0x120fe8000001088d */
[C---:B------:R-:W-:Y:S01]  /*15170*/  HMMA.16816.F32.BF16 R48, R108.reuse, R138, R48 ;  /* 0x0000008a6c30723c */ /* 0x040fe20000041830 */
[----:B------:R-:W-:Y:S01]  /*15180*/  LDSM.16.MT88.4 R136, [R193+0x1800] ;  /* 0x00180000c188783b */ /* 0x000fe20000004200 */
[----:B------:R5:W-:Y:S02]  /*15190*/  MUFU.EX2 R165, R2 ;  /* 0x0000000200a57308 */ /* 0x000be40000000800 */
[----:B-1----:R-:W-:Y:S04]  /*151a0*/  F2FP.BF16.PACK_AB R154, R166, R167 ;  /* 0x000000a7a69a723e */ /* 0x002fe800000010ff */
[C---:B------:R-:W-:Y:S08]  /*151b0*/  HMMA.16816.F32.BF16 R52, R108.reuse, R112, R52 ;  /* 0x000000706c34723c */ /* 0x040ff00000041834 */
[C---:B------:R-:W-:Y:S01]  /*151c0*/  HMMA.16816.F32.BF16 R56, R108.reuse, R114, R56 ;  /* 0x000000726c38723c */ /* 0x040fe20000041838 */
[----:B------:R-:W1:Y:S07]  /*151d0*/  LDSM.16.MT88.4 R112, [R194+0x5000] ;  /* 0x00500000c270783b */ /* 0x000e6e0000004200 */
[C---:B---3--:R-:W-:Y:S04]  /*151e0*/  HMMA.16816.F32.BF16 R60, R108.reuse, R116, R60 ;  /* 0x000000746c3c723c */ /* 0x048fe8000004183c */
[--C-:B-----5:R-:W-:Y:S04]  /*151f0*/  FFMA.FTZ R2, R215, c[0x0][0x2d0], -R141.reuse ;  /* 0x0000b400d7027a23 */ /* 0x120fe8000001088d */
[C---:B------:R-:W-:Y:S01]  /*15200*/  HMMA.16816.F32.BF16 R64, R108.reuse, R118, R64 ;  /* 0x000000766c40723c */ /* 0x040fe20000041840 */
[----:B------:R-:W3:Y:S01]  /*15210*/  LDSM.16.MT88.4 R116, [R193+0x5000] ;  /* 0x00500000c174783b */ /* 0x000ee20000004200 */
[----:B------:R-:W5:Y:S06]  /*15220*/  MUFU.EX2 R164, R2 ;  /* 0x0000000200a47308 */ /* 0x000f6c0000000800 */
[C---:B--2---:R-:W-:Y:S08]  /*15230*/  HMMA.16816.F32.BF16 R68, R108.reuse, R120, R68 ;  /* 0x000000786c44723c */ /* 0x044ff00000041844 */
[C---:B------:R-:W-:Y:S01]  /*15240*/  HMMA.16816.F32.BF16 R72, R108.reuse, R122, R72 ;  /* 0x0000007a6c48723c */ /* 0x040fe20000041848 */
[----:B------:R-:W2:Y:S07]  /*15250*/  LDSM.16.MT88.4 R120, [R150+0x1800] ;  /* 0x001800009678783b */ /* 0x000eae0000004200 */
[C---:B----4-:R-:W-:Y:S04]  /*15260*/  HMMA.16816.F32.BF16 R76, R108.reuse, R124, R76 ;  /* 0x0000007c6c4c723c */ /* 0x050fe8000004184c */
[----:B-----5:R-:W-:Y:S01]  /*15270*/  F2FP.BF16.PACK_AB R153, R164, R165 ;  /* 0x000000a5a499723e */ /* 0x020fe200000010ff */
[--C-:B------:R-:W-:Y:S02]  /*15280*/  FFMA.FTZ R2, R216, c[0x0][0x2d0], -R141.reuse ;  /* 0x0000b400d8027a23 */ /* 0x100fe4000001088d */
[----:B------:R-:W-:Y:S01]  /*15290*/  FFMA.FTZ R141, R105, c[0x0][0x2d0], -R141 ;  /* 0x0000b400698d7a23 */ /* 0x000fe2000001088d */
[C---:B------:R-:W-:Y:S01]  /*152a0*/  HMMA.16816.F32.BF16 R80, R108.reuse, R126, R80 ;  /* 0x0000007e6c50723c */ /* 0x040fe20000041850 */
[----:B------:R-:W4:Y:S01]  /*152b0*/  LDSM.16.MT88.4 R124, [R151+0x1800] ;  /* 0x00180000977c783b */ /* 0x000f220000004200 */
[----:B------:R5:W-:Y:S06]  /*152c0*/  MUFU.EX2 R140, R2 ;  /* 0x00000002008c7308 */ /* 0x000bec0000000800 */
[C---:B-1----:R-:W-:Y:S04]  /*152d0*/  HMMA.16816.F32.BF16 R84, R108.reuse, R112, R84 ;  /* 0x000000706c54723c */ /* 0x042fe80000041854 */
[----:B------:R-:W1:Y:S04]  /*152e0*/  MUFU.EX2 R104, R141 ;  /* 0x0000008d00687308 */ /* 0x000e680000000800 */
[C---:B------:R-:W-:Y:S08]  /*152f0*/  HMMA.16816.F32.BF16 R88, R108.reuse, R114, R88 ;  /* 0x000000726c58723c */ /* 0x040ff00000041858 */
[C---:B---3--:R-:W-:Y:S04]  /*15300*/  HMMA.16816.F32.BF16 R92, R108.reuse, R116, R92 ;  /* 0x000000746c5c723c */ /* 0x048fe8000004185c */
[----:B-----5:R-:W-:Y:S02]  /*15310*/  FFMA.FTZ R2, R3, R236, R223 ;  /* 0x000000ec03027223 */ /* 0x020fe400000100df */
[----:B------:R-:W-:Y:S02]  /*15320*/  FADD.FTZ R3, R165, R0 ;  /* 0x00000000a5037221 */ /* 0x000fe40000010000 */
[----:B------:R-:W-:Y:S04]  /*15330*/  HMMA.16816.F32.BF16 R96, R108, R118, R96 ;  /* 0x000000766c60723c */ /* 0x000fe80000041860 */
[----:B-1----:R-:W-:Y:S01]  /*15340*/  F2FP.BF16.PACK_AB R155, R104, R140 ;  /* 0x0000008c689b723e */ /* 0x002fe200000010ff */
[----:B------:R-:W-:Y:S02]  /*15350*/  FADD.FTZ R2, R224, R2 ;  /* 0x00000002e0027221 */ /* 0x000fe40000010000 */
[----:B------:R-:W-:Y:S02]  /*15360*/  FADD.FTZ R3, R164, R3 ;  /* 0x00000003a4037221 */ /* 0x000fe40000010000 */
[----:B------:R-:W-:Y:S02]  /*15370*/  FADD.FTZ R2, R222, R2 ;  /* 0x00000002de027221 */ /* 0x000fe40000010000 */
[C---:B--2---:R-:W-:Y:S01]  /*15380*/  HMMA.16816.F32.BF16 R108, R152.reuse, R120, R4 ;  /* 0x00000078986c723c */ /* 0x044fe20000041804 */
[----:B------:R-:W1:Y:S04]  /*15390*/  LDSM.16.MT88.4 R4, [R194+0x3800] ;  /* 0x00380000c204783b */ /* 0x000e680000004200 */
[----:B------:R-:W-:Y:S03]  /*153a0*/  FADD.FTZ R2, R221, R2 ;  /* 0x00000002dd027221 */ /* 0x000fe60000010000 */
[C---:B------:R-:W-:Y:S01]  /*153b0*/  HMMA.16816.F32.BF16 R112, R152.reuse, R122, R8 ;  /* 0x0000007a9870723c */ /* 0x040fe20000041808 */
[----:B------:R-:W2:Y:S03]  /*153c0*/  LDSM.16.MT88.4 R8, [R193+0x3800] ;  /* 0x00380000c108783b */ /* 0x000ea60000004200 */
[----:B------:R-:W-:Y:S04]  /*153d0*/  FADD.FTZ R2, R186, R2 ;  /* 0x00000002ba027221 */ /* 0x000fe80000010000 */
[C---:B----4-:R-:W-:Y:S01]  /*153e0*/  HMMA.16816.F32.BF16 R116, R152.reuse, R124, R12 ;  /* 0x0000007c9874723c */ /* 0x050fe2000004180c */
[----:B------:R-:W3:Y:S03]  /*153f0*/  LDSM.16.MT88.4 R12, [R150+0x5800] ;  /* 0x00580000960c783b */ /* 0x000ee60000004200 */
[----:B------:R-:W-:Y:S04]  /*15400*/  FADD.FTZ R2, R185, R2 ;  /* 0x00000002b9027221 */ /* 0x000fe80000010000 */
[C---:B------:R-:W-:Y:S01]  /*15410*/  HMMA.16816.F32.BF16 R120, R152.reuse, R126, R16 ;  /* 0x0000007e9878723c */ /* 0x040fe20000041810 */
[----:B------:R-:W4:Y:S03]  /*15420*/  LDSM.16.MT88.4 R16, [R151+0x5800] ;  /* 0x005800009710783b */ /* 0x000f260000004200 */
[----:B------:R-:W-:Y:S04]  /*15430*/  FADD.FTZ R2, R184, R2 ;  /* 0x00000002b8027221 */ /* 0x000fe80000010000 */
[C---:B------:R-:W-:Y:S01]  /*15440*/  HMMA.16816.F32.BF16 R124, R152.reuse, R128, R20 ;  /* 0x00000080987c723c */ /* 0x040fe20000041814 */
[----:B------:R-:W5:Y:S03]  /*15450*/  LDSM.16.MT88.4 R20, [R194+0x5800] ;  /* 0x00580000c214783b */ /* 0x000f660000004200 */
        /* <DEDUP_REMOVED lines=21> */
[C---:B------:R-:W-:Y:S01]  /*155b0*/  HMMA.16816.F32.BF16 R56, R152.reuse, R6, R56 ;  /* 0x000000069838723c */ /* 0x040fe20000041838 */
[----:B------:R-:W1:Y:S07]  /*155c0*/  LDSM.16.MT88.4 R4, [R193+0x5800] ;  /* 0x00580000c104783b */ /* 0x000e6e0000004200 */
[C---:B--2---:R-:W-:Y:S08]  /*155d0*/  HMMA.16816.F32.BF16 R60, R152.reuse, R8, R60 ;  /* 0x00000008983c723c */ /* 0x044ff0000004183c */
[C---:B------:R-:W-:Y:S08]  /*155e0*/  HMMA.16816.F32.BF16 R64, R152.reuse, R10, R64 ;  /* 0x0000000a9840723c */ /* 0x040ff00000041840 */
[C---:B---3--:R-:W-:Y:S08]  /*155f0*/  HMMA.16816.F32.BF16 R68, R152.reuse, R12, R68 ;  /* 0x0000000c9844723c */ /* 0x048ff00000041844 */
[C---:B------:R-:W-:Y:S08]  /*15600*/  HMMA.16816.F32.BF16 R72, R152.reuse, R14, R72 ;  /* 0x0000000e9848723c */ /* 0x040ff00000041848 */
[C---:B----4-:R-:W-:Y:S08]  /*15610*/  HMMA.16816.F32.BF16 R76, R152.reuse, R16, R76 ;  /* 0x00000010984c723c */ /* 0x050ff0000004184c */
[C---:B------:R-:W-:Y:S08]  /*15620*/  HMMA.16816.F32.BF16 R80, R152.reuse, R18, R80 ;  /* 0x000000129850723c */ /* 0x040ff00000041850 */
[C---:B-----5:R-:W-:Y:S08]  /*15630*/  HMMA.16816.F32.BF16 R84, R152.reuse, R20, R84 ;  /* 0x000000149854723c */ /* 0x060ff00000041854 */
[C---:B------:R-:W-:Y:S08]  /*15640*/  HMMA.16816.F32.BF16 R88, R152.reuse, R22, R88 ;  /* 0x000000169858723c */ /* 0x040ff00000041858 */
[C---:B-1----:R-:W-:Y:S08]  /*15650*/  HMMA.16816.F32.BF16 R92, R152.reuse, R4, R92 ;  /* 0x00000004985c723c */ /* 0x042ff0000004185c */
[----:B------:R-:W-:Y:S01]  /*15660*/  HMMA.16816.F32.BF16 R96, R152, R6, R96 ;  /* 0x000000069860723c */ /* 0x000fe20000041860 */
[----:B------:R-:W-:-:S07]  /*15670*/  @P0 BRA `(.L_x_1107) ;  /* 0xffffcd1000000947 */ /* 0x000fce000383ffff */
.L_x_1106:
[----:B------:R-:W-:-:S13]  /*15680*/  ISETP.GE.AND P0, PT, R213, R238, PT ;  /* 0x000000eed500720c */ /* 0x000fda0003f06270 */
[----:B------:R-:W-:Y:S05]  /*15690*/  @!P0 BRA `(.L_x_1108) ;  /* 0x00002d9000008947 */ /* 0x000fea0003800000 */
[----:B------:R-:W-:Y:S02]  /*156a0*/  MOV R105, R100 ;  /* 0x0000006400697202 */ /* 0x000fe40000000f00 */
[----:B------:R-:W-:Y:S02]  /*156b0*/  MOV R104, R101 ;  /* 0x0000006500687202 */ /* 0x000fe40000000f00 */
.L_x_1109:
[----:B------:R-:W-:Y:S04]  /*156c0*/  DEPBAR.LE SB0, 0x0 ;  /* 0x000080000000791a */ /* 0x000fe80000000000 */
[----:B------:R-:W-:Y:S01]  /*156d0*/  WARPSYNC 0xffffffff ;  /* 0xffffffff00007948 */ /* 0x000fe20003800000 */
[----:B------:R-:W-:Y:S01]  /*156e0*/  BAR.SYNC.DEFER_BLOCKING 0x0 ;  /* 0x0000000000007b1d */ /* 0x000fe20000010000 */
[----:B------:R-:W-:Y:S01]  /*156f0*/  SHF.R.S32.HI R0, RZ, 0x1f, R213 ;  /* 0x0000001fff007819 */ /* 0x000fe200000114d5 */
[C---:B------:R-:W-:Y:S01]  /*15700*/  IMAD.WIDE.U32 R2, R213.reuse, c[0x0][0x208], RZ ;  /* 0x00008200d5027a25 */ /* 0x040fe200078e00ff */
[----:B------:R-:W-:Y:S02]  /*15710*/  MOV R12, c[0x0][0x208] ;  /* 0x00008200000c7a02 */ /* 0x000fe40000000f00 */
[----:B------:R-:W-:Y:S01]  /*15720*/  IADD3 R22, P0, R230, 0x40, RZ ;  /* 0x00000040e6167810 */ /* 0x000fe20007f1e0ff */
[----:B------:R-:W-:Y:S01]  /*15730*/  IMAD R0, R0, c[0x0][0x208], RZ ;  /* 0x0000820000007a24 */ /* 0x000fe200078e02ff */
[----:B------:R-:W-:Y:S02]  /*15740*/  MOV R20, c[0x0][0x20c] ;  /* 0x0000830000147a02 */ /* 0x000fe40000000f00 */
[----:B------:R-:W-:Y:S01]  /*15750*/  IADD3.X R29, RZ, R233, RZ, P0, !PT ;  /* 0x000000e9ff1d7210 */ /* 0x000fe200007fe4ff */
[----:B------:R-:W-:Y:S01]  /*15760*/  IMAD R0, R213, c[0x0][0x20c], R0 ;  /* 0x00008300d5007a24 */ /* 0x000fe200078e0200 */
[----:B------:R-:W-:Y:S04]  /*15770*/  IADD3 R23, P1, R230, 0x80, RZ ;  /* 0x00000080e6177810 */ /* 0x000fe80007f3e0ff */
[----:B------:R-:W-:Y:S02]  /*15780*/  IADD3 R0, R3, R0, RZ ;  /* 0x0000000003007210 */ /* 0x000fe40007ffe0ff */
[C---:B------:R-:W-:Y:S02]  /*15790*/  SHF.L.U32 R3, R2.reuse, 0x6, RZ ;  /* 0x0000000602037819 */ /* 0x040fe400000006ff */
[----:B------:R-:W-:Y:S02]  /*157a0*/  SHF.L.U64.HI R0, R2, 0x6, R0 ;  /* 0x0000000602007819 */ /* 0x000fe40000010200 */
[C---:B------:R-:W-:Y:S02]  /*157b0*/  LEA R2, P2, R12.reuse, R3, 0x5 ;  /* 0x000000030c027211 */ /* 0x040fe400078428ff */
[-C--:B------:R-:W-:Y:S01]  /*157c0*/  IADD3.X R30, RZ, R233.reuse, RZ, P1, !PT ;  /* 0x000000e9ff1e7210 */ /* 0x080fe20000ffe4ff */
[----:B------:R-:W-:Y:S01]  /*157d0*/  LDSM.16.M88.4 R32, [R196] ;  /* 0x00000000c420783b */ /* 0x000fe20000000200 */
[----:B------:R-:W-:Y:S02]  /*157e0*/  LEA.HI.X R20, R12, R0, R20, 0x5, P2 ;  /* 0x000000000c147211 */ /* 0x000fe400010f2c14 */
[C---:B------:R-:W-:Y:S02]  /*157f0*/  IADD3 R12, P0, R3.reuse, R230, RZ ;  /* 0x000000e6030c7210 */ /* 0x040fe40007f1e0ff */
[----:B------:R-:W-:Y:S02]  /*15800*/  IADD3 R21, P2, R3, R22, RZ ;  /* 0x0000001603157210 */ /* 0x000fe40007f5e0ff */
[----:B------:R-:W-:Y:S01]  /*15810*/  LEA R176, P4, R12, c[0x0][0x1f8], 0x1 ;  /* 0x00007e000cb07a11 */ /* 0x000fe200078808ff */
[----:B------:R-:W1:Y:S01]  /*15820*/  LDSM.16.M88.4 R8, [R149] ;  /* 0x000000009508783b */ /* 0x000e620000000200 */
[----:B------:R-:W-:Y:S02]  /*15830*/  IADD3.X R13, R0, R233, RZ, P0, !PT ;  /* 0x000000e9000d7210 */ /* 0x000fe400007fe4ff */
[----:B------:R-:W-:Y:S02]  /*15840*/  LEA R180, P1, R21, c[0x0][0x1f8], 0x1 ;  /* 0x00007e0015b47a11 */ /* 0x000fe400078208ff */
[----:B------:R-:W-:Y:S02]  /*15850*/  LEA.HI.X R177, R12, c[0x0][0x1fc], R13, 0x1, P4 ;  /* 0x00007f000cb17a11 */ /* 0x000fe400020f0c0d */
[----:B------:R-:W-:Y:S01]  /*15860*/  LOP3.LUT P4, RZ, R240, 0x1, RZ, 0xc0, !PT ;  /* 0x00000001f0ff7812 */ /* 0x000fe2000788c0ff */
[----:B------:R-:W2:Y:S01]  /*15870*/  LDSM.16.M88.4 R16, [R149+0x800] ;  /* 0x000800009510783b */ /* 0x000ea20000000200 */
[C---:B------:R-:W-:Y:S02]  /*15880*/  IADD3.X R28, R0.reuse, R29, RZ, P2, !PT ;  /* 0x0000001d001c7210 */ /* 0x040fe400017fe4ff */
[-C--:B------:R-:W-:Y:S02]  /*15890*/  IADD3 R3, P3, R3, R23.reuse, RZ ;  /* 0x0000001703037210 */ /* 0x080fe40007f7e0ff */
[----:B------:R-:W-:Y:S02]  /*158a0*/  LEA.HI.X R181, R21, c[0x0][0x1fc], R28, 0x1, P1 ;  /* 0x00007f0015b57a11 */ /* 0x000fe400008f0c1c */
[C---:B------:R-:W-:Y:S01]  /*158b0*/  LEA R178, P0, R3.reuse, c[0x0][0x1f8], 0x1 ;  /* 0x00007e0003b27a11 */ /* 0x040fe200078008ff */
[----:B------:R-:W3:Y:S01]  /*158c0*/  LDSM.16.M88.4 R24, [R149+0x1000] ;  /* 0x001000009518783b */ /* 0x000ee20000000200 */
[----:B------:R-:W-:Y:S04]  /*158d0*/  IADD3.X R0, R0, R30, RZ, P3, !PT ;  /* 0x0000001e00007210 */ /* 0x000fe80001ffe4ff */
[----:B------:R-:W-:Y:S02]  /*158e0*/  LEA.HI.X R179, R3, c[0x0][0x1fc], R0, 0x1, P0 ;  /* 0x00007f0003b37a11 */ /* 0x000fe400000f0c00 */
[C---:B------:R-:W-:Y:S01]  /*158f0*/  IADD3 R3, P1, R2.reuse, R22, RZ ;  /* 0x0000001602037210 */ /* 0x040fe20007f3e0ff */
[----:B------:R-:W4:Y:S01]  /*15900*/  LDSM.16.M88.4 R152, [R149+0x1800] ;  /* 0x001800009598783b */ /* 0x000f220000000200 */
[C---:B------:R-:W-:Y:S02]  /*15910*/  IADD3 R0, P0, R2.reuse, R23, RZ ;  /* 0x0000001702007210 */ /* 0x040fe40007f1e0ff */
[----:B------:R-:W-:Y:S02]  /*15920*/  IADD3 R2, P2, R2, R230, RZ ;  /* 0x000000e602027210 */ /* 0x000fe40007f5e0ff */
[----:B------:R-:W-:Y:S02]  /*15930*/  IADD3.X R31, R20, R29, RZ, P1, !PT ;  /* 0x0000001d141f7210 */ /* 0x000fe40000ffe4ff */
[----:B------:R-:W-:Y:S01]  /*15940*/  LEA R28, P3, R2, c[0x0][0x1f8], 0x1 ;  /* 0x00007e00021c7a11 */ /* 0x000fe200078608ff */
[----:B------:R-:W-:Y:S01]  /*15950*/  LDSM.16.M88.4 R156, [R197] ;  /* 0x00000000c59c783b */ /* 0x000fe20000000200 */
[C---:B------:R-:W-:Y:S02]  /*15960*/  LEA R140, P1, R3.reuse, c[0x0][0x1f8], 0x1 ;  /* 0x00007e00038c7a11 */ /* 0x040fe400078208ff */
[----:B------:R-:W-:Y:S02]  /*15970*/  IADD3.X R29, R20, R233, RZ, P2, !PT ;  /* 0x000000e9141d7210 */ /* 0x000fe400017fe4ff */
[----:B------:R-:W-:Y:S02]  /*15980*/  LEA.HI.X R141, R3, c[0x0][0x1fc], R31, 0x1, P1 ;  /* 0x00007f00038d7a11 */ /* 0x000fe400008f0c1f */
[----:B------:R-:W-:Y:S01]  /*15990*/  LEA.HI.X R29, R2, c[0x0][0x1fc], R29, 0x1, P3 ;  /* 0x00007f00021d7a11 */ /* 0x000fe200018f0c1d */
[C---:B-1----:R-:W-:Y:S01]  /*159a0*/  HMMA.16816.F32.BF16 R4, R32.reuse, R8, RZ ;  /* 0x000000082004723c */ /* 0x042fe200000418ff */
[----:B------:R-:W1:Y:S02]  /*159b0*/  LDSM.16.M88.4 R160, [R200] ;  /* 0x00000000c8a0783b */ /* 0x000e640000000200 */
[----:B------:R-:W-:Y:S02]  /*159c0*/  IADD3.X R30, R20, R30, RZ, P0, !PT ;  /* 0x0000001e141e7210 */ /* 0x000fe400007fe4ff */
[C---:B------:R-:W-:Y:S03]  /*159d0*/  LEA R100, P0, R0.reuse, c[0x0][0x1f8], 0x1 ;  /* 0x00007e0000647a11 */ /* 0x040fe600078008ff */
[C---:B------:R-:W-:Y:S01]  /*159e0*/  HMMA.16816.F32.BF16 R8, R32.reuse, R10, RZ ;  /* 0x0000000a2008723c */ /* 0x040fe200000418ff */
[----:B------:R-:W5:Y:S03]  /*159f0*/  LDSM.16.M88.4 R164, [R211] ;  /* 0x00000000d3a4783b */ /* 0x000f660000000200 */
[----:B------:R-:W-:Y:S02]  /*15a00*/  LEA.HI.X R101, R0, c[0x0][0x1fc], R30, 0x1, P0 ;  /* 0x00007f0000657a11 */ /* 0x000fe400000f0c1e */
[C---:B------:R-:W-:Y:S02]  /*15a10*/  ISETP.GT.AND P0, PT, R213.reuse, R238, PT ;  /* 0x000000eed500720c */ /* 0x040fe40003f04270 */
[C---:B--2---:R-:W-:Y:S01]  /*15a20*/  HMMA.16816.F32.BF16 R12, R32.reuse, R16, RZ ;  /* 0x00000010200c723c */ /* 0x044fe200000418ff */
[----:B------:R-:W2:Y:S03]  /*15a30*/  LDSM.16.M88.4 R168, [R210] ;  /* 0x00000000d2a8783b */ /* 0x000ea60000000200 */
[----:B------:R-:W-:Y:S04]  /*15a40*/  IADD3 R213, R213, -0x1, RZ ;  /* 0xffffffffd5d57810 */ /* 0x000fe80007ffe0ff */
        /* <DEDUP_REMOVED lines=17> */
[----:B-1----:R-:W1:Y:S01]  /*15b60*/  LDSM.16.M88.4 R180, [R195] ;  /* 0x00000000c3b4783b */ /* 0x002e620000000200 */
[C---:B------:R-:W-:Y:S07]  /*15b70*/  HMMA.16816.F32.BF16 R4, R156.reuse, R160, R4 ;  /* 0x000000a09c04723c */ /* 0x040fee0000041804 */
[----:B------:R-:W3:Y:S01]  /*15b80*/  LDSM.16.M88.4 R184, [R195+0x800] ;  /* 0x00080000c3b8783b */ /* 0x000ee20000000200 */
[C---:B------:R-:W-:Y:S07]  /*15b90*/  HMMA.16816.F32.BF16 R8, R156.reuse, R162, R8 ;  /* 0x000000a29c08723c */ /* 0x040fee0000041808 */
[----:B------:R-:W4:Y:S01]  /*15ba0*/  LDSM.16.M88.4 R152, [R195+0x1000] ;  /* 0x00100000c398783b */ /* 0x000f220000000200 */
[C---:B-----5:R-:W-:Y:S07]  /*15bb0*/  HMMA.16816.F32.BF16 R12, R156.reuse, R164, R12 ;  /* 0x000000a49c0c723c */ /* 0x060fee000004180c */
[----:B------:R-:W5:Y:S01]  /*15bc0*/  LDSM.16.M88.4 R188, [R195+0x1800] ;  /* 0x00180000c3bc783b */ /* 0x000f620000000200 */
[C---:B------:R-:W-:Y:S07]  /*15bd0*/  HMMA.16816.F32.BF16 R16, R156.reuse, R166, R16 ;  /* 0x000000a69c10723c */ /* 0x040fee0000041810 */
[----:B------:R-:W-:Y:S01]  /*15be0*/  LDSM.16.M88.4 R160, [R198] ;  /* 0x00000000c6a0783b */ /* 0x000fe20000000200 */
[C---:B--2---:R-:W-:Y:S07]  /*15bf0*/  HMMA.16816.F32.BF16 R20, R156.reuse, R168, R20 ;  /* 0x000000a89c14723c */ /* 0x044fee0000041814 */
[----:B------:R-:W2:Y:S01]  /*15c00*/  LDSM.16.M88.4 R164, [R192] ;  /* 0x00000000c0a4783b */ /* 0x000ea20000000200 */
[C---:B------:R-:W-:Y:S07]  /*15c10*/  HMMA.16816.F32.BF16 R24, R156.reuse, R170, R24 ;  /* 0x000000aa9c18723c */ /* 0x040fee0000041818 */
[----:B------:R-:W2:Y:S01]  /*15c20*/  LDSM.16.M88.4 R168, [R192+0x800] ;  /* 0x00080000c0a8783b */ /* 0x000ea20000000200 */
[C---:B------:R-:W-:Y:S08]  /*15c30*/  HMMA.16816.F32.BF16 R28, R156.reuse, R172, R28 ;  /* 0x000000ac9c1c723c */ /* 0x040ff0000004181c */
[----:B------:R-:W-:Y:S01]  /*15c40*/  HMMA.16816.F32.BF16 R32, R156, R174, R32 ;  /* 0x000000ae9c20723c */ /* 0x000fe20000041820 */
[----:B------:R-:W2:Y:S07]  /*15c50*/  LDSM.16.M88.4 R156, [R192+0x1000] ;  /* 0x00100000c09c783b */ /* 0x000eae0000000200 */
[C---:B-1----:R-:W-:Y:S01]  /*15c60*/  HMMA.16816.F32.BF16 R4, R176.reuse, R180, R4 ;  /* 0x000000b4b004723c */ /* 0x042fe20000041804 */
[----:B------:R-:W1:Y:S07]  /*15c70*/  LDSM.16.M88.4 R172, [R192+0x1800] ;  /* 0x00180000c0ac783b */ /* 0x000e6e0000000200 */
[C---:B------:R-:W-:Y:S01]  /*15c80*/  HMMA.16816.F32.BF16 R8, R176.reuse, R182, R8 ;  /* 0x000000b6b008723c */ /* 0x040fe20000041808 */
[----:B------:R-:W-:Y:S07]  /*15c90*/  LDSM.16.M88.4 R180, [R149+0x2000] ;  /* 0x0020000095b4783b */ /* 0x000fee0000000200 */
[C---:B---3--:R-:W-:Y:S08]  /*15ca0*/  HMMA.16816.F32.BF16 R12, R176.reuse, R184, R12 ;  /* 0x000000b8b00c723c */ /* 0x048ff0000004180c */
[C---:B------:R-:W-:Y:S01]  /*15cb0*/  HMMA.16816.F32.BF16 R16, R176.reuse, R186, R16 ;  /* 0x000000bab010723c */ /* 0x040fe20000041810 */
[----:B------:R-:W-:Y:S07]  /*15cc0*/  LDSM.16.M88.4 R184, [R149+0x2800] ;  /* 0x0028000095b8783b */ /* 0x000fee0000000200 */
[C---:B----4-:R-:W-:Y:S08]  /*15cd0*/  HMMA.16816.F32.BF16 R20, R176.reuse, R152, R20 ;  /* 0x00000098b014723c */ /* 0x050ff00000041814 */
[C---:B------:R-:W-:Y:S01]  /*15ce0*/  HMMA.16816.F32.BF16 R24, R176.reuse, R154, R24 ;  /* 0x0000009ab018723c */ /* 0x040fe20000041818 */
[----:B------:R-:W3:Y:S07]  /*15cf0*/  LDSM.16.M88.4 R152, [R196+0x4000] ;  /* 0x00400000c498783b */ /* 0x000eee0000000200 */
[C---:B-----5:R-:W-:Y:S08]  /*15d00*/  HMMA.16816.F32.BF16 R28, R176.reuse, R188, R28 ;  /* 0x000000bcb01c723c */ /* 0x060ff0000004181c */
[----:B------:R-:W-:Y:S01]  /*15d10*/  HMMA.16816.F32.BF16 R32, R176, R190, R32 ;  /* 0x000000beb020723c */ /* 0x000fe20000041820 */
[----:B------:R-:W4:Y:S07]  /*15d20*/  LDSM.16.M88.4 R176, [R149+0x3000] ;  /* 0x0030000095b0783b */ /* 0x000f2e0000000200 */
[C---:B--2---:R-:W-:Y:S01]  /*15d30*/  HMMA.16816.F32.BF16 R4, R160.reuse, R164, R4 ;  /* 0x000000a4a004723c */ /* 0x044fe20000041804 */
[----:B------:R-:W2:Y:S07]  /*15d40*/  LDSM.16.M88.4 R188, [R149+0x3800] ;  /* 0x0038000095bc783b */ /* 0x000eae0000000200 */
[C---:B------:R-:W-:Y:S01]  /*15d50*/  HMMA.16816.F32.BF16 R8, R160.reuse, R166, R8 ;  /* 0x000000a6a008723c */ /* 0x040fe20000041808 */
[----:B------:R-:W-:Y:S07]  /*15d60*/  LDSM.16.M88.4 R164, [R208] ;  /* 0x00000000d0a4783b */ /* 0x000fee0000000200 */
[C---:B------:R-:W-:Y:S08]  /*15d70*/  HMMA.16816.F32.BF16 R12, R160.reuse, R168, R12 ;  /* 0x000000a8a00c723c */ /* 0x040ff0000004180c */
[C---:B------:R-:W-:Y:S01]  /*15d80*/  HMMA.16816.F32.BF16 R16, R160.reuse, R170, R16 ;  /* 0x000000aaa010723c */ /* 0x040fe20000041810 */
[----:B------:R-:W-:Y:S07]  /*15d90*/  LDSM.16.M88.4 R168, [R207] ;  /* 0x00000000cfa8783b */ /* 0x000fee0000000200 */
[C---:B------:R-:W-:Y:S08]  /*15da0*/  HMMA.16816.F32.BF16 R20, R160.reuse, R156, R20 ;  /* 0x0000009ca014723c */ /* 0x040ff00000041814 */
[C---:B------:R-:W-:Y:S01]  /*15db0*/  HMMA.16816.F32.BF16 R24, R160.reuse, R158, R24 ;  /* 0x0000009ea018723c */ /* 0x040fe20000041818 */
[----:B------:R-:W5:Y:S07]  /*15dc0*/  LDSM.16.M88.4 R156, [R197+0x4000] ;  /* 0x00400000c59c783b */ /* 0x000f6e0000000200 */
[C---:B-1----:R-:W-:Y:S08]  /*15dd0*/  HMMA.16816.F32.BF16 R28, R160.reuse, R172, R28 ;  /* 0x000000aca01c723c */ /* 0x042ff0000004181c */
[----:B------:R-:W-:Y:S01]  /*15de0*/  HMMA.16816.F32.BF16 R32, R160, R174, R32 ;  /* 0x000000aea020723c */ /* 0x000fe20000041820 */
[----:B------:R-:W1:Y:S07]  /*15df0*/  LDSM.16.M88.4 R160, [R206] ;  /* 0x00000000cea0783b */ /* 0x000e6e0000000200 */
[C---:B---3--:R-:W-:Y:S01]  /*15e00*/  HMMA.16816.F32.BF16 R4, R152.reuse, R180, R4 ;  /* 0x000000b49804723c */ /* 0x048fe20000041804 */
[----:B------:R-:W3:Y:S07]  /*15e10*/  LDSM.16.M88.4 R172, [R205] ;  /* 0x00000000cdac783b */ /* 0x000eee0000000200 */
[C---:B------:R-:W-:Y:S01]  /*15e20*/  HMMA.16816.F32.BF16 R8, R152.reuse, R182, R8 ;  /* 0x000000b69808723c */ /* 0x040fe20000041808 */
[----:B------:R-:W-:Y:S07]  /*15e30*/  LDSM.16.M88.4 R180, [R195+0x2000] ;  /* 0x00200000c3b4783b */ /* 0x000fee0000000200 */
[C---:B------:R-:W-:Y:S08]  /*15e40*/  HMMA.16816.F32.BF16 R12, R152.reuse, R184, R12 ;  /* 0x000000b8980c723c */ /* 0x040ff0000004180c */
[C---:B------:R-:W-:Y:S01]  /*15e50*/  HMMA.16816.F32.BF16 R16, R152.reuse, R186, R16 ;  /* 0x000000ba9810723c */ /* 0x040fe20000041810 */
[----:B------:R-:W-:Y:S07]  /*15e60*/  LDSM.16.M88.4 R184, [R195+0x2800] ;  /* 0x00280000c3b8783b */ /* 0x000fee0000000200 */
[C---:B----4-:R-:W-:Y:S08]  /*15e70*/  HMMA.16816.F32.BF16 R20, R152.reuse, R176, R20 ;  /* 0x000000b09814723c */ /* 0x050ff00000041814 */
[C---:B------:R-:W-:Y:S01]  /*15e80*/  HMMA.16816.F32.BF16 R24, R152.reuse, R178, R24 ;  /* 0x000000b29818723c */ /* 0x040fe20000041818 */
[----:B------:R-:W4:Y:S07]  /*15e90*/  LDSM.16.M88.4 R176, [R199+0x4000] ;  /* 0x00400000c7b0783b */ /* 0x000f2e0000000200 */
[C---:B--2---:R-:W-:Y:S08]  /*15ea0*/  HMMA.16816.F32.BF16 R28, R152.reuse, R188, R28 ;  /* 0x000000bc981c723c */ /* 0x044ff0000004181c */
[----:B------:R-:W-:Y:S01]  /*15eb0*/  HMMA.16816.F32.BF16 R32, R152, R190, R32 ;  /* 0x000000be9820723c */ /* 0x000fe20000041820 */
[----:B------:R-:W2:Y:S07]  /*15ec0*/  LDSM.16.M88.4 R152, [R195+0x3000] ;  /* 0x00300000c398783b */ /* 0x000eae0000000200 */
[C---:B-----5:R-:W-:Y:S01]  /*15ed0*/  HMMA.16816.F32.BF16 R4, R156.reuse, R164, R4 ;  /* 0x000000a49c04723c */ /* 0x060fe20000041804 */
[----:B------:R-:W-:Y:S07]  /*15ee0*/  LDSM.16.M88.4 R188, [R192+0x2800] ;  /* 0x00280000c0bc783b */ /* 0x000fee0000000200 */
[C---:B------:R-:W-:Y:S01]  /*15ef0*/  HMMA.16816.F32.BF16 R8, R156.reuse, R166, R8 ;  /* 0x000000a69c08723c */ /* 0x040fe20000041808 */
[----:B------:R-:W-:Y:S07]  /*15f00*/  LDSM.16.M88.4 R164, [R198+0x4000] ;  /* 0x00400000c6a4783b */ /* 0x000fee0000000200 */
[C---:B------:R-:W-:Y:S08]  /*15f10*/  HMMA.16816.F32.BF16 R12, R156.reuse, R168, R12 ;  /* 0x000000a89c0c723c */ /* 0x040ff0000004180c */
[C---:B------:R-:W-:Y:S01]  /*15f20*/  HMMA.16816.F32.BF16 R16, R156.reuse, R170, R16 ;  /* 0x000000aa9c10723c */ /* 0x040fe20000041810 */
[----:B------:R-:W-:Y:S07]  /*15f30*/  LDSM.16.M88.4 R168, [R192+0x2000] ;  /* 0x00200000c0a8783b */ /* 0x000fee0000000200 */
[C---:B-1----:R-:W-:Y:S08]  /*15f40*/  HMMA.16816.F32.BF16 R20, R156.reuse, R160, R20 ;  /* 0x000000a09c14723c */ /* 0x042ff00000041814 */
[C---:B------:R-:W-:Y:S01]  /*15f50*/  HMMA.16816.F32.BF16 R24, R156.reuse, R162, R24 ;  /* 0x000000a29c18723c */ /* 0x040fe20000041818 */
[----:B------:R-:W1:Y:S07]  /*15f60*/  LDSM.16.M88.4 R160, [R195+0x3800] ;  /* 0x00380000c3a0783b */ /* 0x000e6e0000000200 */
[C---:B---3--:R-:W-:Y:S08]  /*15f70*/  HMMA.16816.F32.BF16 R28, R156.reuse, R172, R28 ;  /* 0x000000ac9c1c723c */ /* 0x048ff0000004181c */
[----:B------:R-:W-:Y:S01]  /*15f80*/  HMMA.16816.F32.BF16 R32, R156, R174, R32 ;  /* 0x000000ae9c20723c */ /* 0x000fe20000041820 */
[----:B------:R-:W3:Y:S07]  /*15f90*/  LDSM.16.M88.4 R156, [R192+0x3000] ;  /* 0x00300000c09c783b */ /* 0x000eee0000000200 */
[C---:B----4-:R-:W-:Y:S01]  /*15fa0*/  HMMA.16816.F32.BF16 R4, R176.reuse, R180, R4 ;  /* 0x000000b4b004723c */ /* 0x050fe20000041804 */
[----:B------:R-:W4:Y:S07]  /*15fb0*/  LDSM.16.M88.4 R172, [R192+0x3800] ;  /* 0x00380000c0ac783b */ /* 0x000f2e0000000200 */
[C---:B------:R-:W-:Y:S01]  /*15fc0*/  HMMA.16816.F32.BF16 R8, R176.reuse, R182, R8 ;  /* 0x000000b6b008723c */ /* 0x040fe20000041808 */
[----:B------:R-:W-:Y:S07]  /*15fd0*/  LDSM.16.M88.4 R180, [R196+0x8000] ;  /* 0x00800000c4b4783b */ /* 0x000fee0000000200 */
[C---:B------:R-:W-:Y:S08]  /*15fe0*/  HMMA.16816.F32.BF16 R12, R176.reuse, R184, R12 ;  /* 0x000000b8b00c723c */ /* 0x040ff0000004180c */
[C---:B------:R-:W-:Y:S01]  /*15ff0*/  HMMA.16816.F32.BF16 R16, R176.reuse, R186, R16 ;  /* 0x000000bab010723c */ /* 0x040fe20000041810 */
[----:B------:R-:W5:Y:S07]  /*16000*/  LDSM.16.M88.4 R184, [R149+0x4000] ;  /* 0x0040000095b8783b */ /* 0x000f6e0000000200 */
[C---:B--2---:R-:W-:Y:S08]  /*16010*/  HMMA.16816.F32.BF16 R20, R176.reuse, R152, R20 ;  /* 0x00000098b014723c */ /* 0x044ff00000041814 */
[C---:B------:R-:W-:Y:S01]  /*16020*/  HMMA.16816.F32.BF16 R24, R176.reuse, R154, R24 ;  /* 0x0000009ab018723c */ /* 0x040fe20000041818 */
[----:B------:R-:W2:Y:S07]  /*16030*/  LDSM.16.M88.4 R152, [R149+0x4800] ;  /* 0x004800009598783b */ /* 0x000eae0000000200 */
[C---:B-1----:R-:W-:Y:S08]  /*16040*/  HMMA.16816.F32.BF16 R28, R176.reuse, R160, R28 ;  /* 0x000000a0b01c723c */ /* 0x042ff0000004181c */
[----:B------:R-:W-:Y:S01]  /*16050*/  HMMA.16816.F32.BF16 R32, R176, R162, R32 ;  /* 0x000000a2b020723c */ /* 0x000fe20000041820 */
[----:B------:R-:W1:Y:S07]  /*16060*/  LDSM.16.M88.4 R160, [R149+0x5000] ;  /* 0x0050000095a0783b */ /* 0x000e6e0000000200 */
[C---:B------:R-:W-:Y:S01]  /*16070*/  HMMA.16816.F32.BF16 R4, R164.reuse, R168, R4 ;  /* 0x000000a8a404723c */ /* 0x040fe20000041804 */
[----:B------:R-:W-:Y:S07]  /*16080*/  LDSM.16.M88.4 R176, [R197+0x8000] ;  /* 0x00800000c5b0783b */ /* 0x000fee0000000200 */
[C---:B------:R-:W-:Y:S01]  /*16090*/  HMMA.16816.F32.BF16 R8, R164.reuse, R170, R8 ;  /* 0x000000aaa408723c */ /* 0x040fe20000041808 */
[----:B------:R-:W1:Y:S07]  /*160a0*/  LDSM.16.M88.4 R168, [R149+0x5800] ;  /* 0x0058000095a8783b */ /* 0x000e6e0000000200 */
[C---:B------:R-:W-:Y:S08]  /*160b0*/  HMMA.16816.F32.BF16 R12, R164.reuse, R188, R12 ;  /* 0x000000bca40c723c */ /* 0x040ff0000004180c */
[C---:B------:R-:W-:Y:S01]  /*160c0*/  HMMA.16816.F32.BF16 R16, R164.reuse, R190, R16 ;  /* 0x000000bea410723c */ /* 0x040fe20000041810 */
[----:B------:R-:W1:Y:S07]  /*160d0*/  LDSM.16.M88.4 R188, [R204] ;  /* 0x00000000ccbc783b */ /* 0x000e6e0000000200 */
[C---:B---3--:R-:W-:Y:S08]  /*160e0*/  HMMA.16816.F32.BF16 R20, R164.reuse, R156, R20 ;  /* 0x0000009ca414723c */ /* 0x048ff00000041814 */
[C---:B------:R-:W-:Y:S01]  /*160f0*/  HMMA.16816.F32.BF16 R24, R164.reuse, R158, R24 ;  /* 0x0000009ea418723c */ /* 0x040fe20000041818 */
[----:B------:R-:W3:Y:S07]  /*16100*/  LDSM.16.M88.4 R156, [R203] ;  /* 0x00000000cb9c783b */ /* 0x000eee0000000200 */
[C---:B----4-:R-:W-:Y:S08]  /*16110*/  HMMA.16816.F32.BF16 R28, R164.reuse, R172, R28 ;  /* 0x000000aca41c723c */ /* 0x050ff0000004181c */
[----:B------:R-:W-:Y:S01]  /*16120*/  HMMA.16816.F32.BF16 R32, R164, R174, R32 ;  /* 0x000000aea420723c */ /* 0x000fe20000041820 */
[----:B------:R-:W4:Y:S07]  /*16130*/  LDSM.16.M88.4 R164, [R202] ;  /* 0x00000000caa4783b */ /* 0x000f2e0000000200 */
[C---:B-----5:R-:W-:Y:S01]  /*16140*/  HMMA.16816.F32.BF16 R4, R180.reuse, R184, R4 ;  /* 0x000000b8b404723c */ /* 0x060fe20000041804 */
[----:B------:R-:W-:Y:S07]  /*16150*/  LDSM.16.M88.4 R172, [R199+0x8000] ;  /* 0x00800000c7ac783b */ /* 0x000fee0000000200 */
[C---:B------:R-:W-:Y:S01]  /*16160*/  HMMA.16816.F32.BF16 R8, R180.reuse, R186, R8 ;  /* 0x000000bab408723c */ /* 0x040fe20000041808 */
[----:B------:R-:W-:Y:S07]  /*16170*/  LDSM.16.M88.4 R184, [R195+0x4000] ;  /* 0x00400000c3b8783b */ /* 0x000fee0000000200 */
[C---:B--2---:R-:W-:Y:S08]  /*16180*/  HMMA.16816.F32.BF16 R12, R180.reuse, R152, R12 ;  /* 0x00000098b40c723c */ /* 0x044ff0000004180c */
[C---:B------:R-:W-:Y:S01]  /*16190*/  HMMA.16816.F32.BF16 R16, R180.reuse, R154, R16 ;  /* 0x0000009ab410723c */ /* 0x040fe20000041810 */
[----:B------:R-:W2:Y:S07]  /*161a0*/  LDSM.16.M88.4 R152, [R201] ;  /* 0x00000000c998783b */ /* 0x000eae0000000200 */
[C---:B-1----:R-:W-:Y:S08]  /*161b0*/  HMMA.16816.F32.BF16 R20, R180.reuse, R160, R20 ;  /* 0x000000a0b414723c */ /* 0x042ff00000041814 */
[C---:B------:R-:W-:Y:S01]  /*161c0*/  HMMA.16816.F32.BF16 R24, R180.reuse, R162, R24 ;  /* 0x000000a2b418723c */ /* 0x040fe20000041818 */
[----:B------:R-:W1:Y:S07]  /*161d0*/  LDSM.16.M88.4 R160, [R195+0x4800] ;  /* 0x00480000c3a0783b */ /* 0x000e6e0000000200 */
[C---:B------:R-:W-:Y:S08]  /*161e0*/  HMMA.16816.F32.BF16 R28, R180.reuse, R168, R28 ;  /* 0x000000a8b41c723c */ /* 0x040ff0000004181c */
[----:B------:R-:W-:Y:S01]  /*161f0*/  HMMA.16816.F32.BF16 R32, R180, R170, R32 ;  /* 0x000000aab420723c */ /* 0x000fe20000041820 */
[----:B------:R-:W5:Y:S07]  /*16200*/  LDSM.16.M88.4 R168, [R195+0x5000] ;  /* 0x00500000c3a8783b */ /* 0x000f6e0000000200 */
[C---:B------:R-:W-:Y:S01]  /*16210*/  HMMA.16816.F32.BF16 R4, R176.reuse, R188, R4 ;  /* 0x000000bcb004723c */ /* 0x040fe20000041804 */
[----:B------:R-:W-:Y:S07]  /*16220*/  LDSM.16.M88.4 R180, [R198+0x8000] ;  /* 0x00800000c6b4783b */ /* 0x000fee0000000200 */
[C---:B------:R-:W-:Y:S01]  /*16230*/  HMMA.16816.F32.BF16 R8, R176.reuse, R190, R8 ;  /* 0x000000beb008723c */ /* 0x040fe20000041808 */
[----:B------:R-:W-:Y:S07]  /*16240*/  LDSM.16.M88.4 R188, [R192+0x4000] ;  /* 0x00400000c0bc783b */ /* 0x000fee0000000200 */
[C---:B---3--:R-:W-:Y:S08]  /*16250*/  HMMA.16816.F32.BF16 R12, R176.reuse, R156, R12 ;  /* 0x0000009cb00c723c */ /* 0x048ff0000004180c */
[C---:B------:R-:W-:Y:S01]  /*16260*/  HMMA.16816.F32.BF16 R16, R176.reuse, R158, R16 ;  /* 0x0000009eb010723c */ /* 0x040fe20000041810 */
[----:B------:R-:W3:Y:S07]  /*16270*/  LDSM.16.M88.4 R156, [R195+0x5800] ;  /* 0x00580000c39c783b */ /* 0x000eee0000000200 */
[C---:B----4-:R-:W-:Y:S08]  /*16280*/  HMMA.16816.F32.BF16 R20, R176.reuse, R164, R20 ;  /* 0x000000a4b014723c */ /* 0x050ff00000041814 */
[C---:B------:R-:W-:Y:S08]  /*16290*/  HMMA.16816.F32.BF16 R24, R176.reuse, R166, R24 ;  /* 0x000000a6b018723c */ /* 0x040ff00000041818 */
[C---:B--2---:R-:W-:Y:S08]  /*162a0*/  HMMA.16816.F32.BF16 R28, R176.reuse, R152, R28 ;  /* 0x00000098b01c723c */ /* 0x044ff0000004181c */
[----:B------:R-:W-:Y:S01]  /*162b0*/  HMMA.16816.F32.BF16 R32, R176, R154, R32 ;  /* 0x0000009ab020723c */ /* 0x000fe20000041820 */
[----:B------:R-:W2:Y:S07]  /*162c0*/  LDSM.16.M88.4 R152, [R192+0x4800] ;  /* 0x00480000c098783b */ /* 0x000eae0000000200 */
[C---:B------:R-:W-:Y:S08]  /*162d0*/  HMMA.16816.F32.BF16 R4, R172.reuse, R184, R4 ;  /* 0x000000b8ac04723c */ /* 0x040ff00000041804 */
[C---:B------:R-:W-:Y:S08]  /*162e0*/  HMMA.16816.F32.BF16 R8, R172.reuse, R186, R8 ;  /* 0x000000baac08723c */ /* 0x040ff00000041808 */
[C---:B-1----:R-:W-:Y:S08]  /*162f0*/  HMMA.16816.F32.BF16 R12, R172.reuse, R160, R12 ;  /* 0x000000a0ac0c723c */ /* 0x042ff0000004180c */
[C---:B------:R-:W-:Y:S08]  /*16300*/  HMMA.16816.F32.BF16 R16, R172.reuse, R162, R16 ;  /* 0x000000a2ac10723c */ /* 0x040ff00000041810 */
[C---:B-----5:R-:W-:Y:S08]  /*16310*/  HMMA.16816.F32.BF16 R20, R172.reuse, R168, R20 ;  /* 0x000000a8ac14723c */ /* 0x060ff00000041814 */
[C---:B------:R-:W-:Y:S08]  /*16320*/  HMMA.16816.F32.BF16 R24, R172.reuse, R170, R24 ;  /* 0x000000aaac18723c */ /* 0x040ff00000041818 */
[C---:B---3--:R-:W-:Y:S08]  /*16330*/  HMMA.16816.F32.BF16 R28, R172.reuse, R156, R28 ;  /* 0x0000009cac1c723c */ /* 0x048ff0000004181c */
[----:B------:R-:W-:Y:S08]  /*16340*/  HMMA.16816.F32.BF16 R32, R172, R158, R32 ;  /* 0x0000009eac20723c */ /* 0x000ff00000041820 */
[C---:B------:R-:W-:Y:S08]  /*16350*/  HMMA.16816.F32.BF16 R4, R180.reuse, R188, R4 ;  /* 0x000000bcb404723c */ /* 0x040ff00000041804 */
        /* <DEDUP_REMOVED lines=153> */
[----:B------:R-:W-:Y:S01]  /*16cf0*/  FMUL.FTZ R48, R2, R48 ;  /* 0x0000003002307220 */ /* 0x000fe20000410000 */
[----:B------:R-:W-:Y:S01]  /*16d00*/  @P0 IADD3 R8, P2, R226, 0x80, RZ ;  /* 0x00000080e2080810 */ /* 0x000fe20007f5e0ff */
[C---:B------:R-:W-:Y:S01]  /*16d10*/  FMUL.FTZ R49, R2.reuse, R49 ;  /* 0x0000003102317220 */ /* 0x040fe20000410000 */
[----:B------:R-:W-:Y:S01]  /*16d20*/  @P0 LEA.HI.X R17, R7, c[0x0][0x1cc], R9, 0x1, P3 ;  /* 0x0000730007110a11 */ /* 0x000fe200018f0c09 */
[----:B------:R-:W-:Y:S01]  /*16d30*/  FMUL.FTZ R52, R2, R52 ;  /* 0x0000003402347220 */ /* 0x000fe20000410000 */
[----:B------:R-:W-:Y:S01]  /*16d40*/  @P0 IADD3.X R15, RZ, R232, RZ, P2, !PT ;  /* 0x000000e8ff0f0210 */ /* 0x000fe200017fe4ff */
[----:B------:R1:W-:Y:S01]  /*16d50*/  MUFU.EX2 R219, R104 ;  /* 0x0000006800db7308 */ /* 0x0003e20000000800 */
[----:B------:R-:W-:Y:S01]  /*16d60*/  @P0 IADD3 R9, P4, R4, R14, RZ ;  /* 0x0000000e04090210 */ /* 0x000fe20007f9e0ff */
[C---:B------:R-:W-:Y:S01]  /*16d70*/  FMUL.FTZ R53, R2.reuse, R53 ;  /* 0x0000003502357220 */ /* 0x040fe20000410000 */
[----:B------:R-:W-:Y:S01]  /*16d80*/  @P0 IADD3.X R7, RZ, R232, RZ, P1, !PT ;  /* 0x000000e8ff070210 */ /* 0x000fe20000ffe4ff */
[----:B------:R-:W-:Y:S01]  /*16d90*/  FMUL.FTZ R56, R2, R56 ;  /* 0x0000003802387220 */ /* 0x000fe20000410000 */
[----:B------:R-:W-:Y:S01]  /*16da0*/  @P0 IADD3 R4, P2, R4, R8, RZ ;  /* 0x0000000804040210 */ /* 0x000fe20007f5e0ff */
[C---:B------:R-:W-:Y:S01]  /*16db0*/  FMUL.FTZ R57, R2.reuse, R57 ;  /* 0x0000003902397220 */ /* 0x040fe20000410000 */
[----:B------:R-:W-:Y:S01]  /*16dc0*/  @P0 LEA R12, P3, R9, c[0x0][0x1c8], 0x1 ;  /* 0x00007200090c0a11 */ /* 0x000fe200078608ff */
[----:B------:R-:W-:Y:S01]  /*16dd0*/  FMUL.FTZ R60, R2, R60 ;  /* 0x0000003c023c7220 */ /* 0x000fe20000410000 */
[----:B--2---:R-:W-:Y:S01]  /*16de0*/  @P0 LEA R10, P1, R4, c[0x0][0x1c8], 0x1 ;  /* 0x00007200040a0a11 */ /* 0x004fe200078208ff */
[----:B------:R-:W2:Y:S01]  /*16df0*/  MUFU.EX2 R0, R0 ;  /* 0x0000000000007308 */ /* 0x000ea20000000800 */
[C---:B------:R-:W-:Y:S01]  /*16e00*/  @P0 IADD3.X R11, R3.reuse, R7, RZ, P4, !PT ;  /* 0x00000007030b0210 */ /* 0x040fe200027fe4ff */
[C---:B------:R-:W-:Y:S01]  /*16e10*/  FMUL.FTZ R61, R2.reuse, R61 ;  /* 0x0000003d023d7220 */ /* 0x040fe20000410000 */
[----:B------:R-:W-:Y:S01]  /*16e20*/  @P0 IADD3.X R3, R3, R15, RZ, P2, !PT ;  /* 0x0000000f03030210 */ /* 0x000fe200017fe4ff */
[C---:B------:R-:W-:Y:S01]  /*16e30*/  FMUL.FTZ R64, R2.reuse, R64 ;  /* 0x0000004002407220 */ /* 0x040fe20000410000 */
[----:B---3--:R-:W-:Y:S01]  /*16e40*/  @P0 LEA.HI.X R13, R9, c[0x0][0x1cc], R11, 0x1, P3 ;  /* 0x00007300090d0a11 */ /* 0x008fe200018f0c0b */
[----:B------:R-:W-:Y:S01]  /*16e50*/  FMUL.FTZ R65, R2, R65 ;  /* 0x0000004102417220 */ /* 0x000fe20000410000 */
[----:B------:R-:W-:Y:S01]  /*16e60*/  @P0 LEA.HI.X R11, R4, c[0x0][0x1cc], R3, 0x1, P1 ;  /* 0x00007300040b0a11 */ /* 0x000fe200008f0c03 */
[--C-:B------:R-:W-:Y:S01]  /*16e70*/  FFMA.FTZ R3, R152, c[0x0][0x2d0], -R105.reuse ;  /* 0x0000b40098037a23 */ /* 0x100fe20000010869 */
[----:B------:R-:W-:Y:S01]  /*16e80*/  @P0 IADD3 R18, P2, R6, R14, RZ ;  /* 0x0000000e06120210 */ /* 0x000fe20007f5e0ff */
[----:B------:R-:W-:Y:S01]  /*16e90*/  FMUL.FTZ R68, R2, R68 ;  /* 0x0000004402447220 */ /* 0x000fe20000410000 */
[C---:B------:R-:W-:Y:S01]  /*16ea0*/  @P0 IADD3 R9, P3, R6.reuse, R226, RZ ;  /* 0x000000e206090210 */ /* 0x040fe20007f7e0ff */
[----:B------:R3:W4:Y:S01]  /*16eb0*/  MUFU.EX2 R220, R3 ;  /* 0x0000000300dc7308 */ /* 0x0007220000000800 */
[----:B------:R-:W-:Y:S01]  /*16ec0*/  @P0 IADD3 R14, P1, R6, R8, RZ ;  /* 0x00000008060e0210 */ /* 0x000fe20007f3e0ff */
[----:B-1----:R-:W-:Y:S01]  /*16ed0*/  FFMA.FTZ R104, R155, c[0x0][0x2d0], -R105 ;  /* 0x0000b4009b687a23 */ /* 0x002fe20000010869 */
[C---:B------:R-:W-:Y:S01]  /*16ee0*/  @P0 IADD3.X R7, R5.reuse, R7, RZ, P2, !PT ;  /* 0x0000000705070210 */ /* 0x040fe200017fe4ff */
[C---:B------:R-:W-:Y:S01]  /*16ef0*/  FMUL.FTZ R69, R2.reuse, R69 ;  /* 0x0000004502457220 */ /* 0x040fe20000410000 */
[C---:B------:R-:W-:Y:S01]  /*16f00*/  @P0 IADD3.X R19, R5.reuse, R15, RZ, P1, !PT ;  /* 0x0000000f05130210 */ /* 0x040fe20000ffe4ff */
[C---:B------:R-:W-:Y:S01]  /*16f10*/  FMUL.FTZ R72, R2.reuse, R72 ;  /* 0x0000004802487220 */ /* 0x040fe20000410000 */
[----:B------:R-:W-:Y:S01]  /*16f20*/  @P0 IADD3.X R5, R5, R232, RZ, P3, !PT ;  /* 0x000000e805050210 */ /* 0x000fe20001ffe4ff */
[----:B------:R-:W-:Y:S01]  /*16f30*/  FMUL.FTZ R73, R2, R73 ;  /* 0x0000004902497220 */ /* 0x000fe20000410000 */
[----:B------:R-:W-:Y:S01]  /*16f40*/  LOP3.LUT P3, RZ, R240, 0x1, RZ, 0xc0, !PT ;  /* 0x00000001f0ff7812 */ /* 0x000fe2000786c0ff */
[----:B------:R1:W-:Y:S01]  /*16f50*/  MUFU.EX2 R218, R104 ;  /* 0x0000006800da7308 */ /* 0x0003e20000000800 */
[C---:B------:R-:W-:Y:S01]  /*16f60*/  @P0 LEA R8, P4, R9.reuse, c[0x0][0x1c8], 0x1 ;  /* 0x0000720009080a11 */ /* 0x040fe200078808ff */
[----:B--2---:R-:W-:Y:S01]  /*16f70*/  FMUL.FTZ R26, R0, R130 ;  /* 0x00000082001a7220 */ /* 0x004fe20000410000 */
[----:B------:R-:W-:Y:S01]  /*16f80*/  @P0 LEA R6, P2, R18, c[0x0][0x1c8], 0x1 ;  /* 0x0000720012060a11 */ /* 0x000fe200078408ff */
[C---:B------:R-:W-:Y:S01]  /*16f90*/  FMUL.FTZ R27, R0.reuse, R131 ;  /* 0x00000083001b7220 */ /* 0x040fe20000410000 */
[----:B------:R-:W-:Y:S01]  /*16fa0*/  @P0 LEA.HI.X R9, R9, c[0x0][0x1cc], R5, 0x1, P4 ;  /* 0x0000730009090a11 */ /* 0x000fe200020f0c05 */
[----:B------:R-:W-:Y:S01]  /*16fb0*/  FMUL.FTZ R34, R0, R138 ;  /* 0x0000008a00227220 */ /* 0x000fe20000410000 */
[----:B------:R-:W-:Y:S01]  /*16fc0*/  @P0 LEA.HI.X R7, R18, c[0x0][0x1cc], R7, 0x1, P2 ;  /* 0x0000730012070a11 */ /* 0x000fe200010f0c07 */
[----:B------:R-:W-:Y:S01]  /*16fd0*/  FMUL.FTZ R18, R0, R122 ;  /* 0x0000007a00127220 */ /* 0x000fe20000410000 */
[----:B------:R-:W-:Y:S01]  /*16fe0*/  @P0 LEA R4, P1, R14, c[0x0][0x1c8], 0x1 ;  /* 0x000072000e040a11 */ /* 0x000fe200078208ff */
[----:B------:R-:W-:Y:S02]  /*16ff0*/  FMUL.FTZ R35, R0, R139 ;  /* 0x0000008b00237220 */ /* 0x000fe40000410000 */
[----:B------:R2:W-:Y:S01]  /*17000*/  @P0 LDGSTS.E.BYPASS.LTC128B.128 [R212+0x6100], [R16.64], !P3 ;  /* 0x0610000010d40fae */ /* 0x0005e2000d901d46 */
[----:B------:R-:W-:Y:S01]  /*17010*/  @P0 LEA.HI.X R5, R14, c[0x0][0x1cc], R19, 0x1, P1 ;  /* 0x000073000e050a11 */ /* 0x000fe200008f0c13 */
[----:B---3--:R-:W-:Y:S02]  /*17020*/  FMUL.FTZ R3, R100, c[0x0][0x2d0] ;  /* 0x0000b40064037a20 */ /* 0x008fe40000410000 */
[----:B------:R-:W-:Y:S02]  /*17030*/  FMUL.FTZ R19, R0, R123 ;  /* 0x0000007b00137220 */ /* 0x000fe40000410000 */
[--C-:B------:R-:W-:Y:S02]  /*17040*/  FFMA.FTZ R15, R161, c[0x0][0x2d0], -R3.reuse ;  /* 0x0000b400a10f7a23 */ /* 0x100fe40000010803 */
[----:B------:R3:W-:Y:S01]  /*17050*/  @P0 LDGSTS.E.BYPASS.LTC128B.128 [R212+0x8100], [R12.64], !P6 ;  /* 0x081000000cd40fae */ /* 0x0007e2000f101d46 */
[--C-:B------:R-:W-:Y:S01]  /*17060*/  FFMA.FTZ R14, R160, c[0x0][0x2d0], -R3.reuse ;  /* 0x0000b400a00e7a23 */ /* 0x100fe20000010803 */
[----:B------:R-:W-:Y:S01]  /*17070*/  MUFU.EX2 R189, R15 ;  /* 0x0000000f00bd7308 */ /* 0x000fe20000000800 */
[----:B------:R-:W-:Y:S02]  /*17080*/  FMUL.FTZ R38, R0, R38 ;  /* 0x0000002600267220 */ /* 0x000fe40000410000 */
[--C-:B-1----:R-:W-:Y:S02]  /*17090*/  FFMA.FTZ R104, R162, c[0x0][0x2d0], -R3.reuse ;  /* 0x0000b400a2687a23 */ /* 0x102fe40000010803 */
[C---:B------:R-:W-:Y:S01]  /*170a0*/  FMUL.FTZ R39, R0.reuse, R39 ;  /* 0x0000002700277220 */ /* 0x040fe20000410000 */
[----:B------:R1:W-:Y:S01]  /*170b0*/  @P0 LDGSTS.E.BYPASS.LTC128B.128 [R212+0xa100], [R10.64], !P5 ;  /* 0x0a1000000ad40fae */ /* 0x0003e2000e901d46 */
[C---:B------:R-:W-:Y:S02]  /*170c0*/  FMUL.FTZ R42, R0.reuse, R42 ;  /* 0x0000002a002a7220 */ /* 0x040fe40000410000 */
[C---:B------:R-:W-:Y:S01]  /*170d0*/  FMUL.FTZ R43, R0.reuse, R43 ;  /* 0x0000002b002b7220 */ /* 0x040fe20000410000 */
[----:B------:R3:W5:Y:S01]  /*170e0*/  MUFU.EX2 R188, R14 ;  /* 0x0000000e00bc7308 */ /* 0x0007620000000800 */
[C---:B------:R-:W-:Y:S02]  /*170f0*/  FMUL.FTZ R46, R0.reuse, R46 ;  /* 0x0000002e002e7220 */ /* 0x040fe40000410000 */
[C---:B------:R-:W-:Y:S01]  /*17100*/  FMUL.FTZ R47, R0.reuse, R47 ;  /* 0x0000002f002f7220 */ /* 0x040fe20000410000 */
[----:B------:R4:W-:Y:S01]  /*17110*/  @P0 LDGSTS.E.BYPASS.LTC128B.128 [R212+0x7100], [R8.64], !P3 ;  /* 0x0710000008d40fae */ /* 0x0009e2000d901d46 */
[----:B------:R-:W-:Y:S02]  /*17120*/  FMUL.FTZ R50, R0, R50 ;  /* 0x0000003200327220 */ /* 0x000fe40000410000 */
[C---:B--2---:R-:W-:Y:S02]  /*17130*/  FMUL.FTZ R16, R2.reuse, R120 ;  /* 0x0000007802107220 */ /* 0x044fe40000410000 */
[----:B------:R-:W-:Y:S01]  /*17140*/  FMUL.FTZ R17, R2, R121 ;  /* 0x0000007902117220 */ /* 0x000fe20000410000 */
[----:B------:R2:W-:Y:S01]  /*17150*/  MUFU.EX2 R185, R104 ;  /* 0x0000006800b97308 */ /* 0x0005e20000000800 */
[C---:B------:R-:W-:Y:S01]  /*17160*/  FMUL.FTZ R51, R0.reuse, R51 ;  /* 0x0000003300337220 */ /* 0x040fe20000410000 */
[----:B------:R5:W-:Y:S01]  /*17170*/  @P0 LDGSTS.E.BYPASS.LTC128B.128 [R212+0x9100], [R6.64], !P6 ;  /* 0x0910000006d40fae */ /* 0x000be2000f101d46 */
[C---:B------:R-:W-:Y:S02]  /*17180*/  FMUL.FTZ R54, R0.reuse, R54 ;  /* 0x0000003600367220 */ /* 0x040fe40000410000 */
[C---:B------:R-:W-:Y:S02]  /*17190*/  FMUL.FTZ R55, R0.reuse, R55 ;  /* 0x0000003700377220 */ /* 0x040fe40000410000 */
[C---:B------:R-:W-:Y:S02]  /*171a0*/  FMUL.FTZ R58, R0.reuse, R58 ;  /* 0x0000003a003a7220 */ /* 0x040fe40000410000 */
[C---:B------:R-:W-:Y:S01]  /*171b0*/  FMUL.FTZ R59, R0.reuse, R59 ;  /* 0x0000003b003b7220 */ /* 0x040fe20000410000 */
[----:B------:R5:W-:Y:S01]  /*171c0*/  @P0 LDGSTS.E.BYPASS.LTC128B.128 [R212+0xb100], [R4.64], !P5 ;  /* 0x0b10000004d40fae */ /* 0x000be2000e901d46 */
[C---:B------:R-:W-:Y:S02]  /*171d0*/  FMUL.FTZ R62, R0.reuse, R62 ;  /* 0x0000003e003e7220 */ /* 0x040fe40000410000 */
[C---:B-1----:R-:W-:Y:S02]  /*171e0*/  FMUL.FTZ R10, R0.reuse, R114 ;  /* 0x00000072000a7220 */ /* 0x042fe40000410000 */
[C---:B------:R-:W-:Y:S02]  /*171f0*/  FMUL.FTZ R11, R0.reuse, R115 ;  /* 0x00000073000b7220 */ /* 0x040fe40000410000 */
[C---:B------:R-:W-:Y:S01]  /*17200*/  FMUL.FTZ R63, R0.reuse, R63 ;  /* 0x0000003f003f7220 */ /* 0x040fe20000410000 */
[----:B---3--:R-:W1:Y:S01]  /*17210*/  LDSM.16.MT88.4 R12, [R150] ;  /* 0x00000000960c783b */ /* 0x008e620000004200 */
[----:B------:R-:W-:Y:S02]  /*17220*/  FMUL.FTZ R66, R0, R66 ;  /* 0x0000004200427220 */ /* 0x000fe40000410000 */
[--C-:B----4-:R-:W-:Y:S02]  /*17230*/  FFMA.FTZ R8, R153, c[0x0][0x2d0], -R3.reuse ;  /* 0x0000b40099087a23 */ /* 0x110fe40000010803 */
[----:B------:R-:W-:Y:S02]  /*17240*/  FMUL.FTZ R9, R2, R113 ;  /* 0x0000007102097220 */ /* 0x000fe40000410000 */
[----:B------:R3:W-:Y:S01]  /*17250*/  MUFU.EX2 R187, R8 ;  /* 0x0000000800bb7308 */ /* 0x0007e20000000800 */
[----:B------:R-:W4:Y:S01]  /*17260*/  LDSM.16.MT88.4 R20, [R151] ;  /* 0x000000009714783b */ /* 0x000f220000004200 */
[--C-:B--2---:R-:W-:Y:S02]  /*17270*/  FFMA.FTZ R104, R163, c[0x0][0x2d0], -R3.reuse ;  /* 0x0000b400a3687a23 */ /* 0x104fe40000010803 */
[----:B-----5:R-:W-:Y:S01]  /*17280*/  FMUL.FTZ R6, R0, R110 ;  /* 0x0000006e00067220 */ /* 0x020fe20000410000 */
[----:B------:R-:W-:Y:S01]  /*17290*/  F2FP.BF16.PACK_AB R110, R220, R221 ;  /* 0x000000dddc6e723e */ /* 0x000fe200000010ff */
[C---:B------:R-:W-:Y:S02]  /*172a0*/  FMUL.FTZ R7, R0.reuse, R111 ;  /* 0x0000006f00077220 */ /* 0x040fe40000410000 */
[C---:B------:R-:W-:Y:S01]  /*172b0*/  FMUL.FTZ R67, R0.reuse, R67 ;  /* 0x0000004300437220 */ /* 0x040fe20000410000 */
[----:B------:R-:W2:Y:S01]  /*172c0*/  LDSM.16.MT88.4 R28, [R194] ;  /* 0x00000000c21c783b */ /* 0x000ea20000004200 */
[----:B------:R5:W-:Y:S01]  /*172d0*/  MUFU.EX2 R184, R104 ;  /* 0x0000006800b87308 */ /* 0x000be20000000800 */
[----:B------:R-:W-:Y:S02]  /*172e0*/  FMUL.FTZ R70, R0, R70 ;  /* 0x0000004600467220 */ /* 0x000fe40000410000 */
[----:B------:R-:W-:Y:S02]  /*172f0*/  FFMA.FTZ R4, R159, c[0x0][0x2d0], -R3 ;  /* 0x0000b4009f047a23 */ /* 0x000fe40000010803 */
[----:B------:R-:W-:Y:S01]  /*17300*/  FMUL.FTZ R5, R2, R109 ;  /* 0x0000006d02057220 */ /* 0x000fe20000410000 */
[----:B------:R-:W-:Y:S01]  /*17310*/  F2FP.BF16.PACK_AB R109, R188, R189 ;  /* 0x000000bdbc6d723e */ /* 0x000fe200000010ff */
[----:B------:R-:W-:Y:S01]  /*17320*/  LDSM.16.MT88.4 R120, [R151+0x2000] ;  /* 0x002000009778783b */ /* 0x000fe20000004200 */
[C---:B------:R-:W-:Y:S02]  /*17330*/  FMUL.FTZ R71, R0.reuse, R71 ;  /* 0x0000004700477220 */ /* 0x040fe40000410000 */
[----:B------:R-:W1:Y:S01]  /*17340*/  MUFU.EX2 R186, R4 ;  /* 0x0000000400ba7308 */ /* 0x000e620000000800 */
[C---:B------:R-:W-:Y:S02]  /*17350*/  FMUL.FTZ R74, R0.reuse, R74 ;  /* 0x0000004a004a7220 */ /* 0x040fe40000410000 */
[----:B------:R-:W-:Y:S02]  /*17360*/  FMUL.FTZ R75, R0, R75 ;  /* 0x0000004b004b7220 */ /* 0x000fe40000410000 */
[C---:B---3--:R-:W-:Y:S01]  /*17370*/  FMUL.FTZ R8, R2.reuse, R112 ;  /* 0x0000007002087220 */ /* 0x048fe20000410000 */
[----:B------:R-:W-:Y:S01]  /*17380*/  LDSM.16.MT88.4 R128, [R193+0x800] ;  /* 0x00080000c180783b */ /* 0x000fe20000004200 */
[C---:B------:R-:W-:Y:S02]  /*17390*/  FMUL.FTZ R76, R2.reuse, R76 ;  /* 0x0000004c024c7220 */ /* 0x040fe40000410000 */
[----:B------:R-:W-:Y:S02]  /*173a0*/  FMUL.FTZ R77, R2, R77 ;  /* 0x0000004d024d7220 */ /* 0x000fe40000410000 */
[C---:B------:R-:W-:Y:S02]  /*173b0*/  FMUL.FTZ R78, R0.reuse, R78 ;  /* 0x0000004e004e7220 */ /* 0x040fe40000410000 */
[----:B------:R-:W-:Y:S01]  /*173c0*/  FMUL.FTZ R79, R0, R79 ;  /* 0x0000004f004f7220 */ /* 0x000fe20000410000 */
[----:B------:R-:W3:Y:S01]  /*173d0*/  LDSM.16.MT88.4 R112, [R193] ;  /* 0x00000000c170783b */ /* 0x000ee20000004200 */
[--C-:B-----5:R-:W-:Y:S02]  /*173e0*/  FFMA.FTZ R104, R164, c[0x0][0x2d0], -R105.reuse ;  /* 0x0000b400a4687a23 */ /* 0x120fe40000010869 */
[C---:B------:R-:W-:Y:S02]  /*173f0*/  FMUL.FTZ R80, R2.reuse, R80 ;  /* 0x0000005002507220 */ /* 0x040fe40000410000 */
[----:B------:R5:W2:Y:S01]  /*17400*/  MUFU.EX2 R216, R104 ;  /* 0x0000006800d87308 */ /* 0x000aa20000000800 */
[----:B------:R-:W-:Y:S02]  /*17410*/  FMUL.FTZ R81, R2, R81 ;  /* 0x0000005102517220 */ /* 0x000fe40000410000 */
[----:B------:R-:W-:Y:S01]  /*17420*/  LDSM.16.MT88.4 R136, [R151+0x2800] ;  /* 0x002800009788783b */ /* 0x000fe20000004200 */
[----:B------:R-:W-:Y:S01]  /*17430*/  FMUL.FTZ R82, R0, R82 ;  /* 0x0000005200527220 */ /* 0x000fe20000410000 */
[----:B-1----:R-:W-:Y:S01]  /*17440*/  F2FP.BF16.PACK_AB R111, R186, R187 ;  /* 0x000000bbba6f723e */ /* 0x002fe200000010ff */
        /* <DEDUP_REMOVED lines=8> */
[----:B------:R-:W-:Y:S02]  /*174d0*/  FMUL.FTZ R86, R0, R86 ;  /* 0x0000005600567220 */ /* 0x000fe40000410000 */
[C---:B------:R-:W-:Y:S04]  /*174e0*/  HMMA.16816.F32.BF16 R8, R108.reuse, R14, R8 ;  /* 0x0000000e6c08723c */ /* 0x040fe80000041808 */
[C---:B------:R-:W-:Y:S01]  /*174f0*/  FMUL.FTZ R12, R2.reuse, R116 ;  /* 0x00000074020c7220 */ /* 0x040fe20000410000 */
[----:B------:R-:W-:Y:S01]  /*17500*/  LDSM.16.MT88.4 R160, [R151+0x3800] ;  /* 0x0038000097a0783b */ /* 0x000fe20000004200 */
[----:B------:R-:W-:Y:S02]  /*17510*/  FMUL.FTZ R13, R2, R117 ;  /* 0x00000075020d7220 */ /* 0x000fe40000410000 */
[C---:B------:R-:W-:Y:S04]  /*17520*/  FMUL.FTZ R14, R0.reuse, R118 ;  /* 0x00000076000e7220 */ /* 0x040fe80000410000 */
[C---:B------:R-:W-:Y:S01]  /*17530*/  FMUL.FTZ R15, R0.reuse, R119 ;  /* 0x00000077000f7220 */ /* 0x040fe20000410000 */
[----:B------:R-:W0:Y:S01]  /*17540*/  LDGDEPBAR ;  /* 0x00000000000079af */ /* 0x000e220000000000 */
[----:B-----5:R-:W-:Y:S02]  /*17550*/  FFMA.FTZ R104, R165, c[0x0][0x2d0], -R105 ;  /* 0x0000b400a5687a23 */ /* 0x020fe40000010869 */
[----:B------:R-:W-:Y:S02]  /*17560*/  FMUL.FTZ R87, R0, R87 ;  /* 0x0000005700577220 */ /* 0x000fe40000410000 */
[----:B------:R1:W-:Y:S01]  /*17570*/  MUFU.EX2 R217, R104 ;  /* 0x0000006800d97308 */ /* 0x0003e20000000800 */
[C---:B----4-:R-:W-:Y:S02]  /*17580*/  HMMA.16816.F32.BF16 R12, R108.reuse, R20, R12 ;  /* 0x000000146c0c723c */ /* 0x050fe4000004180c */
[----:B------:R-:W4:Y:S01]  /*17590*/  LDSM.16.MT88.4 R116, [R150+0x2000] ;  /* 0x002000009674783b */ /* 0x000f220000004200 */
[C---:B------:R-:W-:Y:S02]  /*175a0*/  FMUL.FTZ R88, R2.reuse, R88 ;  /* 0x0000005802587220 */ /* 0x040fe40000410000 */
[C---:B------:R-:W-:Y:S02]  /*175b0*/  FMUL.FTZ R89, R2.reuse, R89 ;  /* 0x0000005902597220 */ /* 0x040fe40000410000 */
        /* <DEDUP_REMOVED lines=8> */
[----:B------:R-:W-:Y:S02]  /*17640*/  FMUL.FTZ R91, R0, R91 ;  /* 0x0000005b005b7220 */ /* 0x000fe40000410000 */
[C---:B--2---:R-:W-:Y:S01]  /*17650*/  HMMA.16816.F32.BF16 R20, R108.reuse, R28, R20 ;  /* 0x0000001c6c14723c */ /* 0x044fe20000041814 */
[----:B------:R1:W2:Y:S02]  /*17660*/  MUFU.EX2 R183, R104 ;  /* 0x0000006800b77308 */ /* 0x0002a40000000800 */
[C---:B------:R-:W-:Y:S02]  /*17670*/  FMUL.FTZ R92, R2.reuse, R92 ;  /* 0x0000005c025c7220 */ /* 0x040fe40000410000 */
[C---:B------:R-:W-:Y:S02]  /*17680*/  FMUL.FTZ R93, R2.reuse, R93 ;  /* 0x0000005d025d7220 */ /* 0x040fe40000410000 */
[C---:B------:R-:W-:Y:S01]  /*17690*/  FMUL.FTZ R28, R2.reuse, R132 ;  /* 0x00000084021c7220 */ /* 0x040fe20000410000 */
[C---:B------:R-:W-:Y:S04]  /*176a0*/  HMMA.16816.F32.BF16 R24, R108.reuse, R30, R24 ;  /* 0x0000001e6c18723c */ /* 0x040fe80000041818 */
[----:B------:R-:W-:Y:S02]  /*176b0*/  FMUL.FTZ R29, R2, R133 ;  /* 0x00000085021d7220 */ /* 0x000fe40000410000 */
[C---:B------:R-:W-:Y:S02]  /*176c0*/  FMUL.FTZ R94, R0.reuse, R94 ;  /* 0x0000005e005e7220 */ /* 0x040fe40000410000 */
[C---:B------:R-:W-:Y:S04]  /*176d0*/  FMUL.FTZ R30, R0.reuse, R134 ;  /* 0x00000086001e7220 */ /* 0x040fe80000410000 */
[C---:B------:R-:W-:Y:S02]  /*176e0*/  FMUL.FTZ R31, R0.reuse, R135 ;  /* 0x00000087001f7220 */ /* 0x040fe40000410000 */
[----:B------:R-:W-:Y:S01]  /*176f0*/  LDSM.16.MT88.4 R132, [R150+0x2800] ;  /* 0x002800009684783b */ /* 0x000fe20000004200 */
[----:B------:R-:W-:Y:S02]  /*17700*/  FMUL.FTZ R95, R0, R95 ;  /* 0x0000005f005f7220 */ /* 0x000fe40000410000 */
[----:B-1----:R-:W-:Y:S02]  /*17710*/  FFMA.FTZ R104, R167, c[0x0][0x2d0], -R3 ;  /* 0x0000b400a7687a23 */ /* 0x002fe40000010803 */
[C---:B---3--:R-:W-:Y:S02]  /*17720*/  HMMA.16816.F32.BF16 R28, R108.reuse, R112, R28 ;  /* 0x000000706c1c723c */ /* 0x048fe4000004181c */
[----:B------:R1:W3:Y:S01]  /*17730*/  MUFU.EX2 R182, R104 ;  /* 0x0000006800b67308 */ /* 0x0002e20000000800 */
[----:B------:R-:W-:Y:S01]  /*17740*/  LDSM.16.MT88.4 R164, [R194+0x3800] ;  /* 0x00380000c2a4783b */ /* 0x000fe20000004200 */
[C---:B------:R-:W-:Y:S02]  /*17750*/  FMUL.FTZ R96, R2.reuse, R96 ;  /* 0x0000006002607220 */ /* 0x040fe40000410000 */
[----:B------:R-:W-:Y:S02]  /*17760*/  FMUL.FTZ R97, R2, R97 ;  /* 0x0000006102617220 */ /* 0x000fe40000410000 */
[C---:B------:R-:W-:Y:S03]  /*17770*/  HMMA.16816.F32.BF16 R32, R108.reuse, R114, R32 ;  /* 0x000000726c20723c */ /* 0x040fe60000041820 */
[----:B------:R-:W5:Y:S01]  /*17780*/  LDSM.16.MT88.4 R112, [R194+0x2000] ;  /* 0x00200000c270783b */ /* 0x000f620000004200 */
[C---:B------:R-:W-:Y:S02]  /*17790*/  FMUL.FTZ R98, R0.reuse, R98 ;  /* 0x0000006200627220 */ /* 0x040fe40000410000 */
[----:B------:R-:W-:Y:S02]  /*177a0*/  FMUL.FTZ R99, R0, R99 ;  /* 0x0000006300637220 */ /* 0x000fe40000410000 */
[C---:B----4-:R-:W-:Y:S04]  /*177b0*/  HMMA.16816.F32.BF16 R36, R108.reuse, R116, R36 ;  /* 0x000000746c24723c */ /* 0x050fe80000041824 */
[----:B------:R-:W-:Y:S02]  /*177c0*/  FFMA.FTZ R2, R2, R236, R223 ;  /* 0x000000ec02027223 */ /* 0x000fe400000100df */
[----:B------:R-:W-:Y:S02]  /*177d0*/  FFMA.FTZ R0, R0, R237, R189 ;  /* 0x000000ed00007223 */ /* 0x000fe400000100bd */
[C---:B------:R-:W-:Y:S01]  /*177e0*/  HMMA.16816.F32.BF16 R40, R108.reuse, R118, R40 ;  /* 0x000000766c28723c */ /* 0x040fe20000041828 */
[----:B------:R-:W4:Y:S03]  /*177f0*/  LDSM.16.MT88.4 R116, [R193+0x2000] ;  /* 0x00200000c174783b */ /* 0x000f260000004200 */
[--C-:B-1----:R-:W-:Y:S02]  /*17800*/  FFMA.FTZ R104, R168, c[0x0][0x2d0], -R105.reuse ;  /* 0x0000b400a8687a23 */ /* 0x102fe40000010869 */
[----:B------:R-:W-:Y:S02]  /*17810*/  FADD.FTZ R2, R222, R2 ;  /* 0x00000002de027221 */ /* 0x000fe40000010000 */
[C---:B------:R-:W-:Y:S01]  /*17820*/  HMMA.16816.F32.BF16 R44, R108.reuse, R120, R44 ;  /* 0x000000786c2c723c */ /* 0x040fe2000004182c */
[----:B------:R1:W1:Y:S03]  /*17830*/  MUFU.EX2 R215, R104 ;  /* 0x0000006800d77308 */ /* 0x0002660000000800 */
[----:B------:R-:W-:Y:S02]  /*17840*/  FADD.FTZ R0, R188, R0 ;  /* 0x00000000bc007221 */ /* 0x000fe40000010000 */
[----:B------:R-:W-:Y:S02]  /*17850*/  FADD.FTZ R2, R221, R2 ;  /* 0x00000002dd027221 */ /* 0x000fe40000010000 */
[C---:B------:R-:W-:Y:S01]  /*17860*/  HMMA.16816.F32.BF16 R48, R108.reuse, R122, R48 ;  /* 0x0000007a6c30723c */ /* 0x040fe20000041830 */
[----:B------:R-:W3:Y:S03]  /*17870*/  LDSM.16.MT88.4 R120, [R150+0x4000] ;  /* 0x004000009678783b */ /* 0x000ee60000004200 */
[----:B------:R-:W-:Y:S02]  /*17880*/  FADD.FTZ R0, R187, R0 ;  /* 0x00000000bb007221 */ /* 0x000fe40000010000 */
[----:B------:R-:W-:Y:S02]  /*17890*/  FADD.FTZ R2, R220, R2 ;  /* 0x00000002dc027221 */ /* 0x000fe40000010000 */
[----:B------:R-:W-:Y:S01]  /*178a0*/  FADD.FTZ R0, R186, R0 ;  /* 0x00000000ba007221 */ /* 0x000fe20000010000 */
[C---:B-----5:R-:W-:Y:S03]  /*178b0*/  HMMA.16816.F32.BF16 R52, R108.reuse, R112, R52 ;  /* 0x000000706c34723c */ /* 0x060fe60000041834 */
[----:B------:R-:W-:Y:S02]  /*178c0*/  FADD.FTZ R2, R219, R2 ;  /* 0x00000002db027221 */ /* 0x000fe40000010000 */
[----:B------:R-:W-:Y:S02]  /*178d0*/  FADD.FTZ R0, R185, R0 ;  /* 0x00000000b9007221 */ /* 0x000fe40000010000 */
[----:B-1----:R-:W-:Y:S01]  /*178e0*/  FFMA.FTZ R104, R169, c[0x0][0x2d0], -R105 ;  /* 0x0000b400a9687a23 */ /* 0x002fe20000010869 */
[C---:B------:R-:W-:Y:S01]  /*178f0*/  HMMA.16816.F32.BF16 R56, R108.reuse, R114, R56 ;  /* 0x000000726c38723c */ /* 0x040fe20000041838 */
[----:B------:R-:W1:Y:S02]  /*17900*/  LDSM.16.MT88.4 R112, [R151+0x4000] ;  /* 0x004000009770783b */ /* 0x000e640000004200 */
[----:B------:R5:W5:Y:S01]  /*17910*/  MUFU.EX2 R214, R104 ;  /* 0x0000006800d67308 */ /* 0x000b620000000800 */
[----:B------:R-:W-:Y:S02]  /*17920*/  FADD.FTZ R2, R218, R2 ;  /* 0x00000002da027221 */ /* 0x000fe40000010000 */
[----:B------:R-:W-:Y:S02]  /*17930*/  FADD.FTZ R0, R184, R0 ;  /* 0x00000000b8007221 */ /* 0x000fe40000010000 */
[C---:B----4-:R-:W-:Y:S04]  /*17940*/  HMMA.16816.F32.BF16 R60, R108.reuse, R116, R60 ;  /* 0x000000746c3c723c */ /* 0x050fe8000004183c */
[----:B------:R-:W-:Y:S02]  /*17950*/  FADD.FTZ R2, R216, R2 ;  /* 0x00000002d8027221 */ /* 0x000fe40000010000 */
[----:B--2---:R-:W-:Y:S02]  /*17960*/  FADD.FTZ R0, R183, R0 ;  /* 0x00000000b7007221 */ /* 0x004fe40000010000 */
[C---:B------:R-:W-:Y:S01]  /*17970*/  HMMA.16816.F32.BF16 R64, R108.reuse, R118, R64 ;  /* 0x000000766c40723c */ /* 0x040fe20000041840 */
[----:B------:R-:W2:Y:S03]  /*17980*/  LDSM.16.MT88.4 R116, [R194+0x4000] ;  /* 0x00400000c274783b */ /* 0x000ea60000004200 */
[----:B------:R-:W-:Y:S02]  /*17990*/  FADD.FTZ R2, R217, R2 ;  /* 0x00000002d9027221 */ /* 0x000fe40000010000 */
[----:B---3--:R-:W-:Y:S02]  /*179a0*/  FADD.FTZ R0, R182, R0 ;  /* 0x00000000b6007221 */ /* 0x008fe40000010000 */
[C---:B------:R-:W-:Y:S04]  /*179b0*/  HMMA.16816.F32.BF16 R68, R108.reuse, R120, R68 ;  /* 0x000000786c44723c */ /* 0x040fe80000041844 */
[--C-:B-----5:R-:W-:Y:S02]  /*179c0*/  FFMA.FTZ R104, R170, c[0x0][0x2d0], -R3.reuse ;  /* 0x0000b400aa687a23 */ /* 0x120fe40000010803 */
[----:B------:R-:W-:Y:S02]  /*179d0*/  FADD.FTZ R2, R215, R2 ;  /* 0x00000002d7027221 */ /* 0x000fe40000010000 */
[C---:B------:R-:W-:Y:S01]  /*179e0*/  HMMA.16816.F32.BF16 R72, R108.reuse, R122, R72 ;  /* 0x0000007a6c48723c */ /* 0x040fe20000041848 */
[----:B------:R-:W3:Y:S01]  /*179f0*/  LDSM.16.MT88.4 R120, [R193+0x4000] ;  /* 0x00400000c178783b */ /* 0x000ee20000004200 */
[----:B------:R4:W5:Y:S02]  /*17a00*/  MUFU.EX2 R177, R104 ;  /* 0x0000006800b17308 */ /* 0x0009640000000800 */
[----:B------:R-:W-:Y:S04]  /*17a10*/  FADD.FTZ R2, R214, R2 ;  /* 0x00000002d6027221 */ /* 0x000fe80000010000 */
[C---:B-1----:R-:W-:Y:S08]  /*17a20*/  HMMA.16816.F32.BF16 R76, R108.reuse, R112, R76 ;  /* 0x000000706c4c723c */ /* 0x042ff0000004184c */
[C---:B------:R-:W-:Y:S01]  /*17a30*/  HMMA.16816.F32.BF16 R80, R108.reuse, R114, R80 ;  /* 0x000000726c50723c */ /* 0x040fe20000041850 */
[----:B------:R-:W1:Y:S07]  /*17a40*/  LDSM.16.MT88.4 R112, [R150+0x800] ;  /* 0x000800009670783b */ /* 0x000e6e0000004200 */
[C---:B--2---:R-:W-:Y:S04]  /*17a50*/  HMMA.16816.F32.BF16 R84, R108.reuse, R116, R84 ;  /* 0x000000746c54723c */ /* 0x044fe80000041854 */
[----:B----4-:R-:W-:Y:S02]  /*17a60*/  FFMA.FTZ R104, R171, c[0x0][0x2d0], -R3 ;  /* 0x0000b400ab687a23 */ /* 0x010fe40000010803 */
[----:B------:R-:W-:Y:S01]  /*17a70*/  LDSM.16.MT88.4 R168, [R193+0x3800] ;  /* 0x00380000c1a8783b */ /* 0x000fe20000004200 */
[----:B-----5:R-:W-:Y:S01]  /*17a80*/  FADD.FTZ R0, R177, R0 ;  /* 0x00000000b1007221 */ /* 0x020fe20000010000 */
[C---:B------:R-:W-:Y:S01]  /*17a90*/  HMMA.16816.F32.BF16 R88, R108.reuse, R118, R88 ;  /* 0x000000766c58723c */ /* 0x040fe20000041858 */
[----:B------:R2:W4:Y:S05]  /*17aa0*/  MUFU.EX2 R176, R104 ;  /* 0x0000006800b07308 */ /* 0x00052a0000000800 */
[----:B------:R-:W5:Y:S02]  /*17ab0*/  LDSM.16.MT88.4 R116, [R194+0x800] ;  /* 0x00080000c274783b */ /* 0x000f640000004200 */
[C---:B---3--:R-:W-:Y:S08]  /*17ac0*/  HMMA.16816.F32.BF16 R92, R108.reuse, R120, R92 ;  /* 0x000000786c5c723c */ /* 0x048ff0000004185c */
[----:B------:R-:W-:Y:S01]  /*17ad0*/  HMMA.16816.F32.BF16 R96, R108, R122, R96 ;  /* 0x0000007a6c60723c */ /* 0x000fe20000041860 */
[----:B------:R-:W3:Y:S06]  /*17ae0*/  LDSM.16.MT88.4 R120, [R194+0x2800] ;  /* 0x00280000c278783b */ /* 0x000eec0000004200 */
[----:B------:R-:W-:Y:S02]  /*17af0*/  F2FP.BF16.PACK_AB R108, R218, R219 ;  /* 0x000000dbda6c723e */ /* 0x000fe400000010ff */
[----:B------:R-:W-:Y:S03]  /*17b00*/  F2FP.BF16.PACK_AB R109, R184, R185 ;  /* 0x000000b9b86d723e */ /* 0x000fe600000010ff */
[----:B------:R-:W-:Y:S01]  /*17b10*/  F2FP.BF16.PACK_AB R110, R217, R216 ;  /* 0x000000d8d96e723e */ /* 0x000fe200000010ff */
[--C-:B--2---:R-:W-:Y:S01]  /*17b20*/  FFMA.FTZ R104, R172, c[0x0][0x2d0], -R105.reuse ;  /* 0x0000b400ac687a23 */ /* 0x104fe20000010869 */
[----:B------:R-:W-:Y:S01]  /*17b30*/  F2FP.BF16.PACK_AB R111, R182, R183 ;  /* 0x000000b7b66f723e */ /* 0x000fe200000010ff */
[----:B----4-:R-:W-:Y:S02]  /*17b40*/  FADD.FTZ R0, R176, R0 ;  /* 0x00000000b0007221 */ /* 0x010fe40000010000 */
[----:B------:R2:W4:Y:S04]  /*17b50*/  MUFU.EX2 R191, R104 ;  /* 0x0000006800bf7308 */ /* 0x0005280000000800 */
[C---:B-1----:R-:W-:Y:S08]  /*17b60*/  HMMA.16816.F32.BF16 R4, R108.reuse, R112, R4 ;  /* 0x000000706c04723c */ /* 0x042ff00000041804 */
[C---:B------:R-:W-:Y:S01]  /*17b70*/  HMMA.16816.F32.BF16 R8, R108.reuse, R114, R8 ;  /* 0x000000726c08723c */ /* 0x040fe20000041808 */
[----:B------:R-:W1:Y:S07]  /*17b80*/  LDSM.16.MT88.4 R112, [R193+0x2800] ;  /* 0x00280000c170783b */ /* 0x000e6e0000004200 */
[C---:B------:R-:W-:Y:S04]  /*17b90*/  HMMA.16816.F32.BF16 R12, R108.reuse, R124, R12 ;  /* 0x0000007c6c0c723c */ /* 0x040fe8000004180c */
[----:B--2---:R-:W-:Y:S02]  /*17ba0*/  FFMA.FTZ R104, R173, c[0x0][0x2d0], -R105 ;  /* 0x0000b400ad687a23 */ /* 0x004fe40000010869 */
[----:B----4-:R-:W-:Y:S02]  /*17bb0*/  FADD.FTZ R2, R191, R2 ;  /* 0x00000002bf027221 */ /* 0x010fe40000010000 */
[C---:B------:R-:W-:Y:S01]  /*17bc0*/  HMMA.16816.F32.BF16 R16, R108.reuse, R126, R16 ;  /* 0x0000007e6c10723c */ /* 0x040fe20000041810 */
[----:B------:R-:W-:Y:S01]  /*17bd0*/  LDSM.16.MT88.4 R124, [R151+0x4800] ;  /* 0x00480000977c783b */ /* 0x000fe20000004200 */
[----:B------:R2:W4:Y:S06]  /*17be0*/  MUFU.EX2 R190, R104 ;  /* 0x0000006800be7308 */ /* 0x00052c0000000800 */
[C---:B-----5:R-:W-:Y:S08]  /*17bf0*/  HMMA.16816.F32.BF16 R20, R108.reuse, R116, R20 ;  /* 0x000000746c14723c */ /* 0x060ff00000041814 */
[C---:B------:R-:W-:Y:S01]  /*17c00*/  HMMA.16816.F32.BF16 R24, R108.reuse, R118, R24 ;  /* 0x000000766c18723c */ /* 0x040fe20000041818 */
[----:B------:R-:W5:Y:S07]  /*17c10*/  LDSM.16.MT88.4 R116, [R150+0x4800] ;  /* 0x004800009674783b */ /* 0x000f6e0000004200 */
[C---:B------:R-:W-:Y:S04]  /*17c20*/  HMMA.16816.F32.BF16 R28, R108.reuse, R128, R28 ;  /* 0x000000806c1c723c */ /* 0x040fe8000004181c */
[--C-:B--2---:R-:W-:Y:S02]  /*17c30*/  FFMA.FTZ R104, R174, c[0x0][0x2d0], -R3.reuse ;  /* 0x0000b400ae687a23 */ /* 0x104fe40000010803 */
[----:B----4-:R-:W-:Y:S02]  /*17c40*/  FADD.FTZ R2, R190, R2 ;  /* 0x00000002be027221 */ /* 0x010fe40000010000 */
[C---:B------:R-:W-:Y:S01]  /*17c50*/  HMMA.16816.F32.BF16 R32, R108.reuse, R130, R32 ;  /* 0x000000826c20723c */ /* 0x040fe20000041820 */
[----:B------:R-:W-:Y:S01]  /*17c60*/  LDSM.16.MT88.4 R128, [R151+0x1000] ;  /* 0x001000009780783b */ /* 0x000fe20000004200 */
[----:B------:R2:W4:Y:S06]  /*17c70*/  MUFU.EX2 R175, R104 ;  /* 0x0000006800af7308 */ /* 0x00052c0000000800 */
[C---:B------:R-:W-:Y:S08]  /*17c80*/  HMMA.16816.F32.BF16 R36, R108.reuse, R132, R36 ;  /* 0x000000846c24723c */ /* 0x040ff00000041824 */
[C---:B------:R-:W-:Y:S01]  /*17c90*/  HMMA.16816.F32.BF16 R40, R108.reuse, R134, R40 ;  /* 0x000000866c28723c */ /* 0x040fe20000041828 */
[----:B------:R-:W-:Y:S07]  /*17ca0*/  LDSM.16.MT88.4 R132, [R193+0x1000] ;  /* 0x00100000c184783b */ /* 0x000fee0000004200 */
[C---:B------:R-:W-:Y:S04]  /*17cb0*/  HMMA.16816.F32.BF16 R44, R108.reuse, R136, R44 ;  /* 0x000000886c2c723c */ /* 0x040fe8000004182c */
[----:B--2---:R-:W-:Y:S02]  /*17cc0*/  FFMA.FTZ R104, R178, c[0x0][0x2d0], -R3 ;  /* 0x0000b400b2687a23 */ /* 0x004fe40000010803 */
[----:B----4-:R-:W-:Y:S02]  /*17cd0*/  FADD.FTZ R0, R175, R0 ;  /* 0x00000000af007221 */ /* 0x010fe40000010000 */
[C---:B------:R-:W-:Y:S01]  /*17ce0*/  HMMA.16816.F32.BF16 R48, R108.reuse, R138, R48 ;  /* 0x0000008a6c30723c */ /* 0x040fe20000041830 */
[----:B------:R-:W-:Y:S01]  /*17cf0*/  LDSM.16.MT88.4 R136, [R150+0x3000] ;  /* 0x003000009688783b */ /* 0x000fe20000004200 */
[----:B------:R2:W4:Y:S06]  /*17d00*/  MUFU.EX2 R174, R104 ;  /* 0x0000006800ae7308 */ /* 0x00052c0000000800 */
[C---:B---3--:R-:W-:Y:S08]  /*17d10*/  HMMA.16816.F32.BF16 R52, R108.reuse, R120, R52 ;  /* 0x000000786c34723c */ /* 0x048ff00000041834 */
[C---:B------:R-:W-:Y:S01]  /*17d20*/  HMMA.16816.F32.BF16 R56, R108.reuse, R122, R56 ;  /* 0x0000007a6c38723c */ /* 0x040fe20000041838 */
[----:B------:R-:W3:Y:S07]  /*17d30*/  LDSM.16.MT88.4 R120, [R194+0x4800] ;  /* 0x00480000c278783b */ /* 0x000eee0000004200 */
[C---:B-1----:R-:W-:Y:S04]  /*17d40*/  HMMA.16816.F32.BF16 R60, R108.reuse, R112, R60 ;  /* 0x000000706c3c723c */ /* 0x042fe8000004183c */
[--C-:B--2---:R-:W-:Y:S04]  /*17d50*/  FFMA.FTZ R104, R179, c[0x0][0x2d0], -R105.reuse ;  /* 0x0000b400b3687a23 */ /* 0x104fe80000010869 */
[C---:B------:R-:W-:Y:S01]  /*17d60*/  HMMA.16816.F32.BF16 R64, R108.reuse, R114, R64 ;  /* 0x000000726c40723c */ /* 0x040fe20000041840 */
[----:B------:R-:W1:Y:S01]  /*17d70*/  LDSM.16.MT88.4 R112, [R193+0x4800] ;  /* 0x00480000c170783b */ /* 0x000e620000004200 */
[----:B------:R2:W-:Y:S06]  /*17d80*/  MUFU.EX2 R181, R104 ;  /* 0x0000006800b57308 */ /* 0x0005ec0000000800 */
[C---:B-----5:R-:W-:Y:S08]  /*17d90*/  HMMA.16816.F32.BF16 R68, R108.reuse, R116, R68 ;  /* 0x000000746c44723c */ /* 0x060ff00000041844 */
[C---:B------:R-:W-:Y:S01]  /*17da0*/  HMMA.16816.F32.BF16 R72, R108.reuse, R118, R72 ;  /* 0x000000766c48723c */ /* 0x040fe20000041848 */
[----:B------:R-:W5:Y:S07]  /*17db0*/  LDSM.16.MT88.4 R116, [R150+0x1000] ;  /* 0x001000009674783b */ /* 0x000f6e0000004200 */
[C---:B------:R-:W-:Y:S04]  /*17dc0*/  HMMA.16816.F32.BF16 R76, R108.reuse, R124, R76 ;  /* 0x0000007c6c4c723c */ /* 0x040fe8000004184c */
[----:B--2---:R-:W-:Y:S04]  /*17dd0*/  FFMA.FTZ R104, R180, c[0x0][0x2d0], -R105 ;  /* 0x0000b400b4687a23 */ /* 0x004fe80000010869 */
[C---:B------:R-:W-:Y:S01]  /*17de0*/  HMMA.16816.F32.BF16 R80, R108.reuse, R126, R80 ;  /* 0x0000007e6c50723c */ /* 0x040fe20000041850 */
[----:B------:R-:W2:Y:S01]  /*17df0*/  LDSM.16.MT88.4 R124, [R194+0x1000] ;  /* 0x00100000c27c783b */ /* 0x000ea20000004200 */
[----:B------:R4:W2:Y:S06]  /*17e00*/  MUFU.EX2 R180, R104 ;  /* 0x0000006800b47308 */ /* 0x0008ac0000000800 */
[C---:B---3--:R-:W-:Y:S08]  /*17e10*/  HMMA.16816.F32.BF16 R84, R108.reuse, R120, R84 ;  /* 0x000000786c54723c */ /* 0x048ff00000041854 */
[C---:B------:R-:W-:Y:S01]  /*17e20*/  HMMA.16816.F32.BF16 R88, R108.reuse, R122, R88 ;  /* 0x0000007a6c58723c */ /* 0x040fe20000041858 */
[----:B------:R-:W3:Y:S07]  /*17e30*/  LDSM.16.MT88.4 R120, [R194+0x3000] ;  /* 0x00300000c278783b */ /* 0x000eee0000004200 */
[C---:B-1----:R-:W-:Y:S04]  /*17e40*/  HMMA.16816.F32.BF16 R92, R108.reuse, R112, R92 ;  /* 0x000000706c5c723c */ /* 0x042fe8000004185c */
[--C-:B----4-:R-:W-:Y:S04]  /*17e50*/  FFMA.FTZ R104, R224, c[0x0][0x2d0], -R3.reuse ;  /* 0x0000b400e0687a23 */ /* 0x110fe80000010803 */
[----:B------:R-:W-:Y:S01]  /*17e60*/  HMMA.16816.F32.BF16 R96, R108, R114, R96 ;  /* 0x000000726c60723c */ /* 0x000fe20000041860 */
[----:B------:R-:W1:Y:S01]  /*17e70*/  LDSM.16.MT88.4 R112, [R193+0x3000] ;  /* 0x00300000c170783b */ /* 0x000e620000004200 */
[----:B------:R4:W-:Y:S05]  /*17e80*/  MUFU.EX2 R173, R104 ;  /* 0x0000006800ad7308 */ /* 0x0009ea0000000800 */
[----:B------:R-:W-:Y:S02]  /*17e90*/  F2FP.BF16.PACK_AB R108, R214, R215 ;  /* 0x000000d7d66c723e */ /* 0x000fe400000010ff */
[----:B------:R-:W-:Y:S03]  /*17ea0*/  F2FP.BF16.PACK_AB R109, R176, R177 ;  /* 0x000000b1b06d723e */ /* 0x000fe600000010ff */
[----:B------:R-:W-:Y:S02]  /*17eb0*/  F2FP.BF16.PACK_AB R110, R190, R191 ;  /* 0x000000bfbe6e723e */ /* 0x000fe400000010ff */
[----:B------:R-:W-:Y:S07]  /*17ec0*/  F2FP.BF16.PACK_AB R111, R174, R175 ;  /* 0x000000afae6f723e */ /* 0x000fee00000010ff */
[C---:B-----5:R-:W-:Y:S03]  /*17ed0*/  HMMA.16816.F32.BF16 R4, R108.reuse, R116, R4 ;  /* 0x000000746c04723c */ /* 0x060fe60000041804 */
[----:B----4-:R-:W-:Y:S05]  /*17ee0*/  FFMA.FTZ R104, R225, c[0x0][0x2d0], -R3 ;  /* 0x0000b400e1687a23 */ /* 0x010fea0000010803 */
[C---:B------:R-:W-:Y:S01]  /*17ef0*/  HMMA.16816.F32.BF16 R8, R108.reuse, R118, R8 ;  /* 0x000000766c08723c */ /* 0x040fe20000041808 */
[----:B------:R-:W4:Y:S01]  /*17f00*/  LDSM.16.MT88.4 R116, [R150+0x5000] ;  /* 0x005000009674783b */ /* 0x000f220000004200 */
[----:B------:R5:W1:Y:S06]  /*17f10*/  MUFU.EX2 R172, R104 ;  /* 0x0000006800ac7308 */ /* 0x000a6c0000000800 */
[C---:B------:R-:W-:Y:S08]  /*17f20*/  HMMA.16816.F32.BF16 R12, R108.reuse, R128, R12 ;  /* 0x000000806c0c723c */ /* 0x040ff0000004180c */
[C---:B------:R-:W-:Y:S01]  /*17f30*/  HMMA.16816.F32.BF16 R16, R108.reuse, R130, R16 ;  /* 0x000000826c10723c */ /* 0x040fe20000041810 */
[----:B------:R-:W-:Y:S07]  /*17f40*/  LDSM.16.MT88.4 R128, [R194+0x1800] ;  /* 0x00180000c280783b */ /* 0x000fee0000004200 */
[C---:B--2---:R-:W-:Y:S04]  /*17f50*/  HMMA.16816.F32.BF16 R20, R108.reuse, R124, R20 ;  /* 0x0000007c6c14723c */ /* 0x044fe80000041814 */
[--C-:B-----5:R-:W-:Y:S04]  /*17f60*/  FFMA.FTZ R104, R229, c[0x0][0x2d0], -R105.reuse ;  /* 0x0000b400e5687a23 */ /* 0x120fe80000010869 */
[C---:B------:R-:W-:Y:S01]  /*17f70*/  HMMA.16816.F32.BF16 R24, R108.reuse, R126, R24 ;  /* 0x0000007e6c18723c */ /* 0x040fe20000041818 */
[----:B------:R-:W2:Y:S01]  /*17f80*/  LDSM.16.MT88.4 R124, [R151+0x5000] ;  /* 0x00500000977c783b */ /* 0x000ea20000004200 */
[----:B------:R5:W-:Y:S06]  /*17f90*/  MUFU.EX2 R179, R104 ;  /* 0x0000006800b37308 */ /* 0x000bec0000000800 */
[C---:B------:R-:W-:Y:S08]  /*17fa0*/  HMMA.16816.F32.BF16 R28, R108.reuse, R132, R28 ;  /* 0x000000846c1c723c */ /* 0x040ff0000004181c */
[C---:B------:R-:W-:Y:S08]  /*17fb0*/  HMMA.16816.F32.BF16 R32, R108.reuse, R134, R32 ;  /* 0x000000866c20723c */ /* 0x040ff00000041820 */
[C---:B------:R-:W-:Y:S04]  /*17fc0*/  HMMA.16816.F32.BF16 R36, R108.reuse, R136, R36 ;  /* 0x000000886c24723c */ /* 0x040fe80000041824 */
[----:B-----5:R-:W-:Y:S04]  /*17fd0*/  FFMA.FTZ R104, R228, c[0x0][0x2d0], -R105 ;  /* 0x0000b400e4687a23 */ /* 0x020fe80000010869 */
[C---:B------:R-:W-:Y:S01]  /*17fe0*/  HMMA.16816.F32.BF16 R40, R108.reuse, R138, R40 ;  /* 0x0000008a6c28723c */ /* 0x040fe20000041828 */
[----:B------:R-:W-:Y:S01]  /*17ff0*/  LDSM.16.MT88.4 R136, [R193+0x1800] ;  /* 0x00180000c188783b */ /* 0x000fe20000004200 */
[----:B------:R-:W5:Y:S06]  /*18000*/  MUFU.EX2 R178, R104 ;  /* 0x0000006800b27308 */ /* 0x000f6c0000000800 */
[C---:B------:R-:W-:Y:S07]  /*18010*/  HMMA.16816.F32.BF16 R44, R108.reuse, R152, R44 ;  /* 0x000000986c2c723c */ /* 0x040fee000004182c */
[----:B------:R-:W-:Y:S01]  /*18020*/  F2FP.BF16.PACK_AB R152, R180, R181 ;  /* 0x000000b5b498723e */ /* 0x000fe200000010ff */
[C---:B------:R-:W-:Y:S04]  /*18030*/  HMMA.16816.F32.BF16 R48, R108.reuse, R154, R48 ;  /* 0x0000009a6c30723c */ /* 0x040fe80000041830 */
[----:B-1----:R-:W-:Y:S04]  /*18040*/  F2FP.BF16.PACK_AB R153, R172, R173 ;  /* 0x000000adac99723e */ /* 0x002fe800000010ff */
[C---:B---3--:R-:W-:Y:S04]  /*18050*/  HMMA.16816.F32.BF16 R52, R108.reuse, R120, R52 ;  /* 0x000000786c34723c */ /* 0x048fe80000041834 */
[----:B-----5:R-:W-:Y:S01]  /*18060*/  F2FP.BF16.PACK_AB R154, R178, R179 ;  /* 0x000000b3b29a723e */ /* 0x020fe200000010ff */
[--C-:B------:R-:W-:Y:S02]  /*18070*/  FFMA.FTZ R104, R140, c[0x0][0x2d0], -R3.reuse ;  /* 0x0000b4008c687a23 */ /* 0x100fe40000010803 */
[----:B------:R-:W-:Y:S01]  /*18080*/  FFMA.FTZ R3, R141, c[0x0][0x2d0], -R3 ;  /* 0x0000b4008d037a23 */ /* 0x000fe20000010803 */
[C---:B------:R-:W-:Y:S01]  /*18090*/  HMMA.16816.F32.BF16 R56, R108.reuse, R122, R56 ;  /* 0x0000007a6c38723c */ /* 0x040fe20000041838 */
[----:B------:R-:W1:Y:S01]  /*180a0*/  LDSM.16.MT88.4 R120, [R194+0x5000] ;  /* 0x00500000c278783b */ /* 0x000e620000004200 */
[----:B------:R-:W-:Y:S06]  /*180b0*/  MUFU.EX2 R105, R104 ;  /* 0x0000006800697308 */ /* 0x000fec0000000800 */
[C---:B------:R-:W-:Y:S04]  /*180c0*/  HMMA.16816.F32.BF16 R60, R108.reuse, R112, R60 ;  /* 0x000000706c3c723c */ /* 0x040fe8000004183c */
[----:B------:R-:W3:Y:S04]  /*180d0*/  MUFU.EX2 R104, R3 ;  /* 0x0000000300687308 */ /* 0x000ee80000000800 */
[C---:B------:R-:W-:Y:S01]  /*180e0*/  HMMA.16816.F32.BF16 R64, R108.reuse, R114, R64 ;  /* 0x000000726c40723c */ /* 0x040fe20000041840 */
[----:B------:R-:W5:Y:S07]  /*180f0*/  LDSM.16.MT88.4 R112, [R193+0x5000] ;  /* 0x00500000c170783b */ /* 0x000f6e0000004200 */
[C---:B----4-:R-:W-:Y:S08]  /*18100*/  HMMA.16816.F32.BF16 R68, R108.reuse, R116, R68 ;  /* 0x000000746c44723c */ /* 0x050ff00000041844 */
[C---:B------:R-:W-:Y:S01]  /*18110*/  HMMA.16816.F32.BF16 R72, R108.reuse, R118, R72 ;  /* 0x000000766c48723c */ /* 0x040fe20000041848 */
[----:B------:R-:W4:Y:S03]  /*18120*/  LDSM.16.MT88.4 R116, [R150+0x1800] ;  /* 0x001800009674783b */ /* 0x000f260000004200 */
[----:B---3--:R-:W-:Y:S01]  /*18130*/  F2FP.BF16.PACK_AB R155, R104, R105 ;  /* 0x00000069689b723e */ /* 0x008fe200000010ff */
[----:B------:R-:W-:Y:S02]  /*18140*/  FADD.FTZ R3, R174, R0 ;  /* 0x00000000ae037221 */ /* 0x000fe40000010000 */
[----:B------:R-:W-:Y:S01]  /*18150*/  FADD.FTZ R0, R181, R2 ;  /* 0x00000002b5007221 */ /* 0x000fe20000010000 */
[C---:B--2---:R-:W-:Y:S04]  /*18160*/  HMMA.16816.F32.BF16 R76, R108.reuse, R124, R76 ;  /* 0x0000007c6c4c723c */ /* 0x044fe8000004184c */
[----:B------:R-:W-:Y:S02]  /*18170*/  FADD.FTZ R3, R173, R3 ;  /* 0x00000003ad037221 */ /* 0x000fe40000010000 */
[----:B------:R-:W-:Y:S02]  /*18180*/  FADD.FTZ R0, R180, R0 ;  /* 0x00000000b4007221 */ /* 0x000fe40000010000 */
[C---:B------:R-:W-:Y:S01]  /*18190*/  HMMA.16816.F32.BF16 R80, R108.reuse, R126, R80 ;  /* 0x0000007e6c50723c */ /* 0x040fe20000041850 */
[----:B------:R-:W2:Y:S03]  /*181a0*/  LDSM.16.MT88.4 R124, [R151+0x1800] ;  /* 0x00180000977c783b */ /* 0x000ea60000004200 */
[----:B------:R-:W-:Y:S02]  /*181b0*/  FADD.FTZ R3, R172, R3 ;  /* 0x00000003ac037221 */ /* 0x000fe40000010000 */
[----:B------:R-:W-:Y:S02]  /*181c0*/  FADD.FTZ R2, R179, R0 ;  /* 0x00000000b3027221 */ /* 0x000fe40000010000 */
[C---:B-1----:R-:W-:Y:S04]  /*181d0*/  HMMA.16816.F32.BF16 R84, R108.reuse, R120, R84 ;  /* 0x000000786c54723c */ /* 0x042fe80000041854 */
[----:B------:R-:W-:Y:S01]  /*181e0*/  FADD.FTZ R0, R105, R3 ;  /* 0x0000000369007221 */ /* 0x000fe20000010000 */
[----:B------:R-:W-:Y:S01]  /*181f0*/  MOV R105, R100 ;  /* 0x0000006400697202 */ /* 0x000fe20000000f00 */
[----:B------:R-:W-:Y:S02]  /*18200*/  FADD.FTZ R236, R178, R2 ;  /* 0x00000002b2ec7221 */ /* 0x000fe40000010000 */
[C---:B------:R-:W-:Y:S04]  /*18210*/  HMMA.16816.F32.BF16 R88, R108.reuse, R122, R88 ;  /* 0x0000007a6c58723c */ /* 0x040fe80000041858 */
[----:B------:R-:W-:Y:S01]  /*18220*/  FADD.FTZ R237, R104, R0 ;  /* 0x0000000068ed7221 */ /* 0x000fe20000010000 */
[----:B------:R-:W-:Y:S03]  /*18230*/  MOV R104, R101 ;  /* 0x0000006500687202 */ /* 0x000fe60000000f00 */
[C---:B-----5:R-:W-:Y:S08]  /*18240*/  HMMA.16816.F32.BF16 R92, R108.reuse, R112, R92 ;  /* 0x000000706c5c723c */ /* 0x060ff0000004185c */
[----:B------:R-:W-:Y:S08]  /*18250*/  HMMA.16816.F32.BF16 R96, R108, R114, R96 ;  /* 0x000000726c60723c */ /* 0x000ff00000041860 */
[C---:B----4-:R-:W-:Y:S01]  /*18260*/  HMMA.16816.F32.BF16 R108, R152.reuse, R116, R4 ;  /* 0x00000074986c723c */ /* 0x050fe20000041804 */
        /* <DEDUP_REMOVED lines=21> */
[C---:B---3--:R-:W-:Y:S08]  /*183c0*/  HMMA.16816.F32.BF16 R76, R152.reuse, R8, R76 ;  /* 0x00000008984c723c */ /* 0x048ff0000004184c */
[C---:B------:R-:W-:Y:S08]  /*183d0*/  HMMA.16816.F32.BF16 R80, R152.reuse, R10, R80 ;  /* 0x0000000a9850723c */ /* 0x040ff00000041850 */
[C---:B--2---:R-:W-:Y:S08]  /*183e0*/  HMMA.16816.F32.BF16 R84, R152.reuse, R12, R84 ;  /* 0x0000000c9854723c */ /* 0x044ff00000041854 */
[C---:B------:R-:W-:Y:S08]  /*183f0*/  HMMA.16816.F32.BF16 R88, R152.reuse, R14, R88 ;  /* 0x0000000e9858723c */ /* 0x040ff00000041858 */
[C---:B-1----:R-:W-:Y:S08]  /*18400*/  HMMA.16816.F32.BF16 R92, R152.reuse, R4, R92 ;  /* 0x00000004985c723c */ /* 0x042ff0000004185c */
[----:B------:R-:W-:Y:S01]  /*18410*/  HMMA.16816.F32.BF16 R96, R152, R6, R96 ;  /* 0x000000069860723c */ /* 0x000fe20000041860 */
[----:B------:R-:W-:-:S07]  /*18420*/  @P0 BRA `(.L_x_1109) ;  /* 0xffffd29000000947 */ /* 0x000fce000383ffff */
.L_x_1108:
[----:B------:R-:W-:Y:S07]  /*18430*/  @!UPT UIADD3 URZ, URZ, URZ, URZ ;  /* 0x0000003f3f3ff290 */ /* 0x000fee000fffe03f */
[----:B------:R-:W-:Y:S02]  /*18440*/  MOV R7, 0x1f ;  /* 0x0000001f00077802 */ /* 0x000fe40000000f00 */
[----:B------:R-:W-:Y:S01]  /*18450*/  MOV R6, 0xffffffff ;  /* 0xffffffff00067802 */ /* 0x000fe20000000f00 */
[----:B------:R-:W-:Y:S06]  /*18460*/  BRA.DIV ~URZ, `(.L_x_1110) ;  /* 0x000054c27f007947 */ /* 0x000fec000b800000 */
[----:B------:R1:W2:Y:S02]  /*18470*/  SHFL.BFLY PT, R0, R236, 0x2, 0x1f ;  /* 0x0c401f00ec007f89 */ /* 0x0002a400000e0000 */
.L_x_1183:
[----:B--2---:R-:W-:Y:S01]  /*18480*/  FADD.FTZ R0, R0, R236 ;  /* 0x000000ec00007221 */ /* 0x004fe20000010000 */
[----:B------:R-:W-:Y:S05]  /*18490*/  BRA.DIV ~URZ, `(.L_x_1111) ;  /* 0x000054f27f007947 */ /* 0x000fea000b800000 */
[----:B------:R-:W2:Y:S04]  /*184a0*/  SHFL.BFLY PT, R2, R237, 0x2, 0x1f ;  /* 0x0c401f00ed027f89 */ /* 0x000ea800000e0000 */
[----:B------:R-:W3:Y:S01]  /*184b0*/  SHFL.BFLY PT, R5, R0, 0x1, 0x1f ;  /* 0x0c201f0000057f89 */ /* 0x000ee200000e0000 */
[----:B--2---:R-:W-:-:S02]  /*184c0*/  FADD.FTZ R4, R2, R237 ;  /* 0x000000ed02047221 */ /* 0x004fc40000010000 */
[----:B---3--:R-:W-:-:S03]  /*184d0*/  FADD.FTZ R0, R0, R5 ;  /* 0x0000000500007221 */ /* 0x008fc60000010000 */
[----:B------:R2:W3:Y:S04]  /*184e0*/  SHFL.BFLY PT, R3, R4, 0x1, 0x1f ;  /* 0x0c201f0004037f89 */ /* 0x0004e800000e0000 */
.L_x_1184:
        /* <DEDUP_REMOVED lines=69> */
[----:B------:R-:W-:Y:S01]  /*18940*/  FMUL.FTZ R93, R0, R123 ;  /* 0x0000007b005d7220 */ /* 0x000fe20000410000 */
[----:B---3--:R-:W-:Y:S01]  /*18950*/  @P0 MOV R3, 0x3f317218 ;  /* 0x3f31721800030802 */ /* 0x008fe20000000f00 */
[----:B-----5:R-:W-:Y:S02]  /*18960*/  @P0 FMUL.FTZ R2, R2, 0.69314718246459960938 ;  /* 0x3f31721802020820 */ /* 0x020fe40000410000 */
        /* <DEDUP_REMOVED lines=45> */
.L_x_1047:
        /* <DEDUP_REMOVED lines=17> */
.L_x_1113:
[----:B------:R-:W-:Y:S05]  /*18d50*/  BSYNC B0 ;  /* 0x0000000000007941 */ /* 0x000fea0003800000 */
.L_x_1112:
[----:B------:R-:W-:Y:S01]  /*18d60*/  PRMT R0, R0, 0x9910, RZ ;  /* 0x0000991000007816 */ /* 0x000fe200000000ff */
[----:B------:R-:W-:Y:S01]  /*18d70*/  BSSY B1, `(.L_x_1114) ;  /* 0x0000347000017945 */ /* 0x000fe20003800000 */
[----:B------:R-:W-:Y:S01]  /*18d80*/  IMAD.MOV.U32 R86, RZ, RZ, R248 ;  /* 0x000000ffff567224 */ /* 0x000fe200078e00f8 */
[----:B------:R-:W-:Y:S02]  /*18d90*/  IADD3 R4, R242, 0x40, RZ ;  /* 0x00000040f2047810 */ /* 0x000fe40007ffe0ff */
[----:B------:R-:W-:Y:S02]  /*18da0*/  ISETP.NE.AND P0, PT, R0, RZ, PT ;  /* 0x000000ff0000720c */ /* 0x000fe40003f05270 */
[----:B------:R-:W-:-:S11]  /*18db0*/  IADD3 R0, R242, 0x80, RZ ;  /* 0x00000080f2007810 */ /* 0x000fd60007ffe0ff */
[----:B------:R-:W-:Y:S05]  /*18dc0*/  @!P0 BRA `(.L_x_1115) ;  /* 0x0000277000008947 */ /* 0x000fea0003800000 */
[----:B------:R-:W2:Y:S04]  /*18dd0*/  LDL R6, [R1+0x14] ;  /* 0x0000140001067983 */ /* 0x000ea80000100800 */
[----:B------:R-:W3:Y:S04]  /*18de0*/  LDL R15, [R1+0x24] ;  /* 0x00002400010f7983 */ /* 0x000ee80000100800 */
[----:B------:R-:W4:Y:S01]  /*18df0*/  LDL R14, [R1+0x2c] ;  /* 0x00002c00010e7983 */ /* 0x000f220000100800 */
[----:B------:R-:W-:-:S03]  /*18e00*/  SHF.R.S32.HI R2, RZ, 0x1f, R7 ;  /* 0x0000001fff027819 */ /* 0x000fc60000011407 */
[----:B------:R-:W3:Y:S04]  /*18e10*/  LDL R12, [R1+0x28] ;  /* 0x00002800010c7983 */ /* 0x000ee80000100800 */
[----:B------:R-:W3:Y:S01]  /*18e20*/  LDL R10, [R1+0x3c] ;  /* 0x00003c00010a7983 */ /* 0x000ee20000100800 */
[----:B------:R-:W-:Y:S02]  /*18e30*/  SHF.R.S32.HI R5, RZ, 0x1f, R7 ;  /* 0x0000001fff057819 */ /* 0x000fe40000011407 */
[-C--:B------:R-:W-:Y:S01]  /*18e40*/  LEA.HI R2, R2, R7.reuse, RZ, 0x5 ;  /* 0x0000000702027211 */ /* 0x080fe200078f28ff */
[----:B------:R-:W3:Y:S04]  /*18e50*/  LDL R9, [R1+0x34] ;  /* 0x0000340001097983 */ /* 0x000ee80000100800 */
[----:B------:R-:W3:Y:S04]  /*18e60*/  LDL R8, [R1+0x38] ;  /* 0x0000380001087983 */ /* 0x000ee80000100800 */
[----:B------:R-:W4:Y:S04]  /*18e70*/  LDL R13, [R1+0x30] ;  /* 0x00003000010d7983 */ /* 0x000f280000100800 */
[----:B------:R-:W4:Y:S01]  /*18e80*/  LDL R11, [R1] ;  /* 0x00000000010b7983 */ /* 0x000f220000100800 */
[----:B------:R-:W-:Y:S01]  /*18e90*/  LEA.HI R5, R5, R7, RZ, 0x2 ;  /* 0x0000000705057211 */ /* 0x000fe200078f10ff */
[----:B------:R-:W-:Y:S01]  /*18ea0*/  WARPSYNC 0xffffffff ;  /* 0xffffffff00007948 */ /* 0x000fe20003800000 */
[----:B------:R-:W-:-:S02]  /*18eb0*/  SHF.R.S32.HI R2, RZ, 0x5, R2 ;  /* 0x00000005ff027819 */ /* 0x000fc40000011402 */
[----:B------:R-:W-:-:S03]  /*18ec0*/  LOP3.LUT R5, R5, 0xfffffffc, RZ, 0xc0, !PT ;  /* 0xfffffffc05057812 */ /* 0x000fc600078ec0ff */
[----:B------:R-:W-:Y:S02]  /*18ed0*/  IMAD.SHL.U32 R2, R2, 0x400, RZ ;  /* 0x0000040002027824 */ /* 0x000fe400078e00ff */
[----:B------:R-:W-:-:S04]  /*18ee0*/  IMAD.IADD R5, R7, 0x1, -R5 ;  /* 0x0000000107057824 */ /* 0x000fc800078e0a05 */
        /* <DEDUP_REMOVED lines=8> */
[----:B--2---:R-:W-:-:S04]  /*18f70*/  SHF.R.U32.HI R3, RZ, 0x3, R6 ;  /* 0x00000003ff037819 */ /* 0x004fc80000011606 */
[----:B------:R-:W-:-:S05]  /*18f80*/  LOP3.LUT R3, R3, R6, RZ, 0xfc, !PT ;  /* 0x0000000603037212 */ /* 0x000fca00078efcff */
[----:B------:R-:W-:Y:S01]  /*18f90*/  IMAD.IADD R2, R2, 0x1, R3 ;  /* 0x0000000102027824 */ /* 0x000fe200078e0203 */
[----:B------:R-:W-:-:S04]  /*18fa0*/  F2FP.BF16.PACK_AB R3, R159, R158 ;  /* 0x0000009e9f03723e */ /* 0x000fc800000010ff */
[----:B------:R-:W-:Y:S02]  /*18fb0*/  LEA R2, R2, 0x80, 0x1 ;  /* 0x0000008002027811 */ /* 0x000fe400078e08ff */
[----:B------:R-:W-:-:S03]  /*18fc0*/  F2FP.BF16.PACK_AB R6, R33, R32 ;  /* 0x000000202106723e */ /* 0x000fc600000010ff */
        /* <DEDUP_REMOVED lines=110> */
.L_x_1116:
[----:B--2---:R-:W2:Y:S04]  /*196b0*/  LDL R5, [R1+0x10] ;  /* 0x0000100001057983 */ /* 0x004ea80000100800 */
[----:B------:R-:W3:Y:S04]  /*196c0*/  LDL R24, [R1+0xc] ;  /* 0x00000c0001187983 */ /* 0x000ee80000100800 */
[----:B------:R-:W4:Y:S04]  /*196d0*/  LDL R15, [R1+0x20] ;  /* 0x00002000010f7983 */ /* 0x000f280000100800 */
[----:B------:R-:W4:Y:S01]  /*196e0*/  LDL R25, [R1+0x4c] ;  /* 0x00004c0001197983 */ /* 0x000f220000100800 */
[----:B------:R-:W-:Y:S01]  /*196f0*/  IMAD.MOV.U32 R12, RZ, RZ, 0x368 ;  /* 0x00000368ff0c7424 */ /* 0x000fe200078e00ff */
[----:B------:R-:W-:-:S04]  /*19700*/  ISETP.GT.AND P2, PT, R2, 0x1, PT ;  /* 0x000000010200780c */ /* 0x000fc80003f44270 */
[----:B------:R-:W-:-:S04]  /*19710*/  SEL R12, R12, 0x328, P2 ;  /* 0x000003280c0c7807 */ /* 0x000fc80001000000 */
[----:B------:R-:W1:Y:S08]  /*19720*/  LDC.64 R8, c[0x0][R12+0x170] ;  /* 0x00005c000c087b82 */ /* 0x000e700000000a00 */
[----:B------:R1:W3:Y:S08]  /*19730*/  LDC.64 R16, c[0x0][R12+0x168] ;  /* 0x00005a000c107b82 */ /* 0x0002f00000000a00 */
[----:B------:R1:W2:Y:S08]  /*19740*/  LDC.64 R20, c[0x0][R12+0x178] ;  /* 0x00005e000c147b82 */ /* 0x0002b00000000a00 */
[----:B------:R1:W2:Y:S01]  /*19750*/  LDC.64 R18, c[0x0][R12+0x160] ;  /* 0x000058000c127b82 */ /* 0x0002a20000000a00 */
[----:B------:R-:W-:Y:S01]  /*19760*/  IMAD.MOV.U32 R2, RZ, RZ, c[0x0][0x4e8] ;  /* 0x00013a00ff027624 */ /* 0x000fe200078e00ff */
[----:B------:R-:W-:-:S04]  /*19770*/  ISETP.NE.U32.AND P0, PT, RZ, c[0x0][0x500], PT ;  /* 0x00014000ff007a0c */ /* 0x000fc80003f05070 */
[----:B------:R-:W-:Y:S02]  /*19780*/  ISETP.NE.AND P3, PT, R2, 0x1, PT ;  /* 0x000000010200780c */ /* 0x000fe40003f65270 */
[----:B------:R-:W-:-:S04]  /*19790*/  ISETP.NE.AND.EX P0, PT, RZ, c[0x0][0x504], PT, P0 ;  /* 0x00014100ff007a0c */ /* 0x000fc80003f05300 */
        /* <DEDUP_REMOVED lines=12> */
[----:B------:R-:W-:Y:S01]  /*19860*/  IMAD R13, R17, R24, RZ ;  /* 0x00000018110d7224 */ /* 0x000fe200078e02ff */
[--C-:B-----5:R-:W-:Y:S01]  /*19870*/  IADD3 R16, P1, P0, R8, R10, R3.reuse ;  /* 0x0000000a08107210 */ /* 0x120fe2000783e003 */
[----:B------:R-:W-:Y:S01]  /*19880*/  IMAD.IADD R15, R9, 0x1, R12 ;  /* 0x00000001090f7824 */ /* 0x000fe200078e020c */
[----:B------:R-:W-:Y:S01]  /*19890*/  SHF.R.S32.HI R8, RZ, 0x1f, R3 ;  /* 0x0000001fff087819 */ /* 0x000fe20000011403 */
        /* <DEDUP_REMOVED lines=28> */
[----:B------:R-:W-:-:S03]  /*19a60*/  IMAD.IADD R7, R25, 0x1, R249 ;  /* 0x0000000119077824 */ /* 0x000fc600078e02f9 */
        /* <DEDUP_REMOVED lines=61> */
.L_x_1185:
[----:B------:R-:W-:Y:S05]  /*19e40*/  BRA.DIV ~URZ, `(.L_x_1119) ;  /* 0x00003cb27f007947 */ /* 0x000fea000b800000 */
[----:B------:R3:W4:Y:S02]  /*19e50*/  SHFL.IDX PT, R2, R14, RZ, 0x181f ;  /* 0x00181fff0e027589 */ /* 0x00072400000e0000 */
.L_x_1186:
        /* <DEDUP_REMOVED lines=18> */
.L_x_1121:
[----:B------:R-:W-:Y:S05]  /*19f80*/  BSYNC B0 ;  /* 0x0000000000007941 */ /* 0x000fea0003800000 */
.L_x_1120:
[----:B------:R-:W-:Y:S05]  /*19f90*/  BRA.DIV ~URZ, `(.L_x_1122) ;  /* 0x00003bd27f007947 */ /* 0x000fea000b800000 */
[----:B--2---:R2:W1:Y:S04]  /*19fa0*/  SHFL.IDX PT, R7, R13, 0x1, 0x181f ;  /* 0x00381f000d077f89 */ /* 0x00446800000e0000 */
[----:B----4-:R2:W4:Y:S02]  /*19fb0*/  SHFL.IDX PT, R2, R14, 0x1, 0x181f ;  /* 0x00381f000e027f89 */ /* 0x01052400000e0000 */
.L_x_1187:
        /* <DEDUP_REMOVED lines=8> */
[-C--:B------:R-:W-:Y:S02]  /*1a040*/  @!P1 LEA R8, P4, R4, R2.reuse, 0x1 ;  /* 0x0000000204089211 */ /* 0x080fe400078808ff */
[----:B------:R-:W-:Y:S02]  /*1a050*/  @!P0 LEA R2, P3, R0, R2, 0x1 ;  /* 0x0000000200028211 */ /* 0x000fe400078608ff */
[-C--:B-1----:R-:W-:Y:S02]  /*1a060*/  @!P2 LEA.HI.X R11, R242, R7.reuse, R15, 0x1, P5 ;  /* 0x00000007f20ba211 */ /* 0x082fe400028f0c0f */
[-C--:B------:R-:W-:Y:S02]  /*1a070*/  @!P1 LEA.HI.X R9, R4, R7.reuse, R16, 0x1, P4 ;  /* 0x0000000704099211 */ /* 0x080fe400020f0c10 */
[----:B------:R-:W-:Y:S01]  /*1a080*/  @!P0 LEA.HI.X R3, R0, R7, R17, 0x1, P3 ;  /* 0x0000000700038211 */ /* 0x000fe200018f0c11 */
[----:B------:R1:W-:Y:S04]  /*1a090*/  @!P2 ST.E.128 [R10.64], R40 ;  /* 0x000000280a00a985 */ /* 0x0003e8000c101d06 */
[----:B------:R1:W-:Y:S04]  /*1a0a0*/  @!P1 ST.E.128 [R8.64], R36 ;  /* 0x0000002408009985 */ /* 0x0003e8000c101d06 */
[----:B------:R1:W-:Y:S02]  /*1a0b0*/  @!P0 ST.E.128 [R2.64], R32 ;  /* 0x0000002002008985 */ /* 0x0003e4000c101d06 */
.L_x_1124:
[----:B------:R-:W-:Y:S05]  /*1a0c0*/  BSYNC B0 ;  /* 0x0000000000007941 */ /* 0x000fea0003800000 */
.L_x_1123:
[----:B------:R-:W-:Y:S05]  /*1a0d0*/  BRA.DIV ~URZ, `(.L_x_1125) ;  /* 0x00003b627f007947 */ /* 0x000fea000b800000 */
[----:B-1----:R1:W2:Y:S02]  /*1a0e0*/  SHFL.IDX PT, R7, R13, 0x2, 0x181f ;  /* 0x00581f000d077f89 */ /* 0x0022a400000e0000 */
.L_x_1188:
[----:B------:R-:W-:Y:S05]  /*1a0f0*/  BRA.DIV ~URZ, `(.L_x_1126) ;  /* 0x00003bb27f007947 */ /* 0x000fea000b800000 */
[----:B----4-:R4:W1:Y:S02]  /*1a100*/  SHFL.IDX PT, R2, R14, 0x2, 0x181f ;  /* 0x00581f000e027f89 */ /* 0x01086400000e0000 */
.L_x_1189:
        /* <DEDUP_REMOVED lines=16> */
.L_x_1128:
[----:B------:R-:W-:Y:S05]  /*1a210*/  BSYNC B0 ;  /* 0x0000000000007941 */ /* 0x000fea0003800000 */
.L_x_1127:
[----:B------:R-:W-:Y:S05]  /*1a220*/  BRA.DIV ~URZ, `(.L_x_1129) ;  /* 0x00003af27f007947 */ /* 0x000fea000b800000 */
[----:B-1----:R1:W3:Y:S04]  /*1a230*/  SHFL.IDX PT, R10, R13, 0x3, 0x181f ;  /* 0x00781f000d0a7f89 */ /* 0x0022e800000e0000 */
[----:B------:R1:W4:Y:S02]  /*1a240*/  SHFL.IDX PT, R2, R14, 0x3, 0x181f ;  /* 0x00781f000e027f89 */ /* 0x00032400000e0000 */
.L_x_1190:
[----:B------:R-:W-:-:S04]  /*1a250*/  IADD3 R3, R12, 0x60, RZ ;  /* 0x000000600c037810 */ /* 0x000fc80007ffe0ff */
[----:B------:R-:W-:-:S13]  /*1a260*/  ISETP.GE.AND P0, PT, R3, R6, PT ;  /* 0x000000060300720c */ /* 0x000fda0003f06270 */
[----:B------:R-:W-:Y:S05]  /*1a270*/  @P0 BRA `(.L_x_1130) ;  /* 0x00001f6000000947 */ /* 0x000fea0003800000 */
[----:B------:R-:W-:Y:S02]  /*1a280*/  ISETP.GE.AND P1, PT, R242, c[0x0][0x3c8], PT ;  /* 0x0000f200f2007a0c */ /* 0x000fe40003f26270 */
[----:B------:R-:W-:-:S11]  /*1a290*/  ISETP.GE.AND P0, PT, R4, c[0x0][0x3c8], PT ;  /* 0x0000f20004007a0c */ /* 0x000fd60003f06270 */
[-C--:B----4-:R-:W-:Y:S02]  /*1a2a0*/  @!P1 LEA R8, P3, R242, R2.reuse, 0x1 ;  /* 0x00000002f2089211 */ /* 0x090fe400078608ff */
[----:B------:R-:W-:Y:S02]  /*1a2b0*/  @!P0 LEA R6, P2, R4, R2, 0x1 ;  /* 0x0000000204068211 */ /* 0x000fe400078408ff */
[-C--:B---3--:R-:W-:Y:S02]  /*1a2c0*/  @!P1 LEA.HI.X R9, R242, R10.reuse, R15, 0x1, P3 ;  /* 0x0000000af2099211 */ /* 0x088fe400018f0c0f */
[----:B--2---:R-:W-:-:S03]  /*1a2d0*/  @!P0 LEA.HI.X R7, R4, R10, R16, 0x1, P2 ;  /* 0x0000000a04078211 */ /* 0x004fc600010f0c10 */
        /* <DEDUP_REMOVED lines=8> */
.L_x_1117:
        /* <DEDUP_REMOVED lines=34> */
.L_x_1191:
[----:B------:R-:W-:Y:S05]  /*1a580*/  BRA.DIV ~URZ, `(.L_x_1132) ;  /* 0x000038d27f007947 */ /* 0x000fea000b800000 */
[----:B------:R4:W1:Y:S02]  /*1a590*/  SHFL.IDX PT, R0, R37, RZ, 0x1c1f ;  /* 0x001c1fff25007589 */ /* 0x00086400000e0000 */
.L_x_1192:
        /* <DEDUP_REMOVED lines=53> */
[----:B------:R-:W-:Y:S02]  /*1a8f0*/  @!P1 IMAD.MOV.U32 R30, RZ, RZ, R0 ;  /* 0x000000ffff1e9224 */ /* 0x000fe400078e0000 */
[----:B---3--:R-:W-:Y:S01]  /*1a900*/  @!P1 IMAD.MOV.U32 R31, RZ, RZ, R4 ;  /* 0x000000ffff1f9224 */ /* 0x008fe200078e0004 */
[----:B------:R-:W-:-:S03]  /*1a910*/  @!P0 LEA R2, P2, R23, R0, 0x2 ;  /* 0x0000000017028211 */ /* 0x000fc600078410ff */
[----:B------:R-:W-:Y:S01]  /*1a920*/  @!P1 IMAD.WIDE R30, R241, 0x4, R30 ;  /* 0x00000004f11e9825 */ /* 0x000fe200078e021e */
[----:B------:R-:W-:Y:S02]  /*1a930*/  @!P0 LEA.HI.X R3, R23, R4, R39, 0x2, P2 ;  /* 0x0000000417038211 */ /* 0x000fe400010f1427 */
[----:B------:R-:W-:Y:S02]  /*1a940*/  ISETP.GE.AND P2, PT, R20, c[0x0][0x3c8], PT ;  /* 0x0000f20014007a0c */ /* 0x000fe40003f46270 */
        /* <DEDUP_REMOVED lines=63> */
[-C--:B-1----:R-:W-:Y:S02]  /*1ad40*/  @!P6 LEA R30, P0, R29, R0.reuse, 0x2 ;  /* 0x000000001d1ee211 */ /* 0x082fe400078010ff */
[----:B---3--:R-:W-:Y:S02]  /*1ad50*/  @!P1 LEA R2, P3, R15, R0, 0x2 ;  /* 0x000000000f029211 */ /* 0x008fe400078610ff */
        /* <DEDUP_REMOVED lines=21> */
.L_x_1134:
[----:B------:R-:W-:Y:S05]  /*1aeb0*/  BSYNC B0 ;  /* 0x0000000000007941 */ /* 0x000fea0003800000 */
.L_x_1133:
[----:B------:R-:W-:Y:S05]  /*1aec0*/  BRA.DIV ~URZ, `(.L_x_1135) ;  /* 0x000030027f007947 */ /* 0x000fea000b800000 */
[----:B---3--:R1:W3:Y:S04]  /*1aed0*/  SHFL.IDX PT, R4, R36, 0x1, 0x1c1f ;  /* 0x003c1f0024047f89 */ /* 0x0082e800000e0000 */
[----:B------:R1:W2:Y:S02]  /*1aee0*/  SHFL.IDX PT, R0, R37, 0x1, 0x1c1f ;  /* 0x003c1f0025007f89 */ /* 0x0002a400000e0000 */
.L_x_1193:
[----:B------:R-:W-:-:S13]  /*1aef0*/  ISETP.NE.AND P0, PT, R61, RZ, PT ;  /* 0x000000ff3d00720c */ /* 0x000fda0003f05270 */
[----:B------:R-:W-:Y:S05]  /*1af00*/  @P0 BRA `(.L_x_1130) ;  /* 0x000012d000000947 */ /* 0x000fea0003800000 */
[----:B------:R-:W-:Y:S02]  /*1af10*/  ISETP.GE.AND P3, PT, R23, c[0x0][0x3c8], PT ;  /* 0x0000f20017007a0c */ /* 0x000fe40003f66270 */
[----:B------:R-:W-:Y:S02]  /*1af20*/  ISETP.GE.AND P2, PT, R22, c[0x0][0x3c8], PT ;  /* 0x0000f20016007a0c */ /* 0x000fe40003f46270 */
[----:B------:R-:W-:Y:S02]  /*1af30*/  ISETP.GE.AND P1, PT, R21, c[0x0][0x3c8], PT ;  /* 0x0000f20015007a0c */ /* 0x000fe40003f26270 */
[----:B------:R-:W-:Y:S02]  /*1af40*/  ISETP.GE.AND P4, PT, R241, c[0x0][0x3c8], PT ;  /* 0x0000f200f1007a0c */ /* 0x000fe40003f86270 */
[----:B------:R-:W-:-:S05]  /*1af50*/  ISETP.GE.AND P0, PT, R20, c[0x0][0x3c8], PT ;  /* 0x0000f20014007a0c */ /* 0x000fca0003f06270 */
[CC--:B--2---:R-:W-:Y:S02]  /*1af60*/  @!P3 LEA R32, P6, R23.reuse, R0.reuse, 0x2 ;  /* 0x000000001720b211 */ /* 0x0c4fe400078c10ff */
[C---:B------:R-:W-:Y:S02]  /*1af70*/  @!P2 LEA R30, P5, R22.reuse, R0, 0x2 ;  /* 0x00000000161ea211 */ /* 0x040fe400078a10ff */
[-C--:B---3--:R-:W-:Y:S02]  /*1af80*/  @!P3 LEA.HI.X R33, R23, R4.reuse, R39, 0x2, P6 ;  /* 0x000000041721b211 */ /* 0x088fe400030f1427 */
        /* <DEDUP_REMOVED lines=10> */
[----:B------:R2:W-:Y:S01]  /*1b030*/  @!P4 ST.E.64 [R34.64], R172 ;  /* 0x000000ac2200c985 */ /* 0x0005e2000c101b06 */
[----:B------:R-:W-:-:S03]  /*1b040*/  ISETP.GE.AND P4, PT, R14, c[0x0][0x3c8], PT ;  /* 0x0000f2000e007a0c */ /* 0x000fc60003f86270 */
[----:B------:R3:W-:Y:S01]  /*1b050*/  @!P3 ST.E.64 [R32.64], R166 ;  /* 0x000000a62000b985 */ /* 0x0007e2000c101b06 */
[----:B------:R-:W-:-:S03]  /*1b060*/  ISETP.GE.AND P3, PT, R12, c[0x0][0x3c8], PT ;  /* 0x0000f2000c007a0c */ /* 0x000fc60003f66270 */
[----:B------:R5:W-:Y:S01]  /*1b070*/  @!P2 ST.E.64 [R30.64], R114 ;  /* 0x000000721e00a985 */ /* 0x000be2000c101b06 */
[----:B------:R-:W-:-:S03]  /*1b080*/  ISETP.GE.AND P2, PT, R10, c[0x0][0x3c8], PT ;  /* 0x0000f2000a007a0c */ /* 0x000fc60003f46270 */
[----:B------:R1:W-:Y:S04]  /*1b090*/  @!P1 ST.E.64 [R22.64], R92 ;  /* 0x0000005c16009985 */ /* 0x0003e8000c101b06 */
[----:B------:R4:W-:Y:S01]  /*1b0a0*/  @!P0 ST.E.64 [R2.64], R84 ;  /* 0x0000005402008985 */ /* 0x0009e2000c101b06 */
[CC--:B--2---:R-:W-:Y:S02]  /*1b0b0*/  @!P6 LEA R34, P0, R19.reuse, R0.reuse, 0x2 ;  /* 0x000000001322e211 */ /* 0x0c4fe400078010ff */
[----:B---3--:R-:W-:Y:S02]  /*1b0c0*/  @!P5 LEA R32, P1, R16, R0, 0x2 ;  /* 0x000000001020d211 */ /* 0x008fe400078210ff */
[----:B------:R-:W-:Y:S02]  /*1b0d0*/  @!P6 LEA.HI.X R35, R19, R4, R42, 0x2, P0 ;  /* 0x000000041323e211 */ /* 0x000fe400000f142a */
[----:B-----5:R-:W-:-:S02]  /*1b0e0*/  @!P4 LEA R30, P0, R14, R0, 0x2 ;  /* 0x000000000e1ec211 */ /* 0x020fc400078010ff */
[-C--:B------:R-:W-:Y:S01]  /*1b0f0*/  @!P5 LEA.HI.X R33, R16, R4.reuse, R44, 0x2, P1 ;  /* 0x000000041021d211 */ /* 0x080fe200008f142c */
[----:B------:R-:W-:Y:S01]  /*1b100*/  @!P6 ST.E.64 [R34.64], R180 ;  /* 0x000000b42200e985 */ /* 0x000fe2000c101b06 */
[----:B------:R-:W-:Y:S02]  /*1b110*/  ISETP.GE.AND P1, PT, R8, c[0x0][0x3c8], PT ;  /* 0x0000f20008007a0c */ /* 0x000fe40003f26270 */
[----:B------:R-:W-:Y:S01]  /*1b120*/  @!P4 LEA.HI.X R31, R14, R4, R43, 0x2, P0 ;  /* 0x000000040e1fc211 */ /* 0x000fe200000f142b */
[----:B------:R-:W-:Y:S01]  /*1b130*/  @!P5 ST.E.64 [R32.64], R174 ;  /* 0x000000ae2000d985 */ /* 0x000fe2000c101b06 */
[C---:B-1----:R-:W-:Y:S02]  /*1b140*/  @!P3 LEA R22, P0, R12.reuse, R0, 0x2 ;  /* 0x000000000c16b211 */ /* 0x042fe400078010ff */
[----:B------:R-:W-:Y:S01]  /*1b150*/  ISETP.GE.AND P6, PT, R7, c[0x0][0x3c8], PT ;  /* 0x0000f20007007a0c */ /* 0x000fe20003fc6270 */
[----:B------:R-:W-:Y:S01]  /*1b160*/  @!P4 ST.E.64 [R30.64], R126 ;  /* 0x0000007e1e00c985 */ /* 0x000fe2000c101b06 */
[----:B------:R-:W-:-:S02]  /*1b170*/  @!P3 LEA.HI.X R23, R12, R4, R45, 0x2, P0 ;  /* 0x000000040c17b211 */ /* 0x000fc400000f142d */
[----:B------:R-:W-:Y:S02]  /*1b180*/  @!P2 LEA R20, P0, R10, R0, 0x2 ;  /* 0x000000000a14a211 */ /* 0x000fe400078010ff */
[----:B------:R-:W-:Y:S01]  /*1b190*/  ISETP.GE.AND P5, PT, R6, c[0x0][0x3c8], PT ;  /* 0x0000f20006007a0c */ /* 0x000fe20003fa6270 */
[----:B------:R1:W-:Y:S01]  /*1b1a0*/  @!P3 ST.E.64 [R22.64], R118 ;  /* 0x000000761600b985 */ /* 0x0003e2000c101b06 */
[----:B------:R-:W-:Y:S02]  /*1b1b0*/  @!P2 LEA.HI.X R21, R10, R4, R46, 0x2, P0 ;  /* 0x000000040a15a211 */ /* 0x000fe400000f142e */
[C---:B----4-:R-:W-:Y:S02]  /*1b1c0*/  @!P1 LEA R2, P0, R8.reuse, R0, 0x2 ;  /* 0x0000000008029211 */ /* 0x050fe400078010ff */
[----:B------:R-:W-:Y:S01]  /*1b1d0*/  ISETP.GE.AND P4, PT, R13, c[0x0][0x3c8], PT ;  /* 0x0000f2000d007a0c */ /* 0x000fe20003f86270 */
[----:B------:R2:W-:Y:S01]  /*1b1e0*/  @!P2 ST.E.64 [R20.64], R96 ;  /* 0x000000601400a985 */ /* 0x0005e2000c101b06 */
[----:B------:R-:W-:-:S02]  /*1b1f0*/  @!P1 LEA.HI.X R3, R8, R4, R47, 0x2, P0 ;  /* 0x0000000408039211 */ /* 0x000fc400000f142f */
[----:B------:R-:W-:Y:S02]  /*1b200*/  ISETP.GE.AND P3, PT, R11, c[0x0][0x3c8], PT ;  /* 0x0000f2000b007a0c */ /* 0x000fe40003f66270 */
[----:B------:R-:W-:Y:S01]  /*1b210*/  ISETP.GE.AND P2, PT, R18, c[0x0][0x3c8], PT ;  /* 0x0000f20012007a0c */ /* 0x000fe20003f46270 */
[----:B------:R3:W-:Y:S01]  /*1b220*/  @!P1 ST.E.64 [R2.64], R88 ;  /* 0x0000005802009985 */ /* 0x0007e2000c101b06 */
[----:B-1----:R-:W-:-:S04]  /*1b230*/  @!P6 LEA R22, P0, R7, R0, 0x2 ;  /* 0x000000000716e211 */ /* 0x002fc800078010ff */
[----:B------:R-:W-:Y:S02]  /*1b240*/  @!P6 LEA.HI.X R23, R7, R4, R48, 0x2, P0 ;  /* 0x000000040717e211 */ /* 0x000fe400000f1430 */
[CC--:B--2---:R-:W-:Y:S02]  /*1b250*/  @!P5 LEA R20, P1, R6.reuse, R0.reuse, 0x2 ;  /* 0x000000000614d211 */ /* 0x0c4fe400078210ff */
[----:B------:R-:W-:Y:S01]  /*1b260*/  @!P4 LEA R12, P0, R13, R0, 0x2 ;  /* 0x000000000d0cc211 */ /* 0x000fe200078010ff */
[----:B------:R-:W-:Y:S01]  /*1b270*/  @!P6 ST.E.64 [R22.64], R182 ;  /* 0x000000b61600e985 */ /* 0x000fe2000c101b06 */
[-C--:B------:R-:W-:Y:S02]  /*1b280*/  @!P5 LEA.HI.X R21, R6, R4.reuse, R49, 0x2, P1 ;  /* 0x000000040615d211 */ /* 0x080fe400008f1431 */
[----:B------:R-:W-:Y:S02]  /*1b290*/  ISETP.GE.AND P1, PT, R17, c[0x0][0x3c8], PT ;  /* 0x0000f20011007a0c */ /* 0x000fe40003f26270 */
[----:B------:R-:W-:Y:S01]  /*1b2a0*/  @!P4 LEA.HI.X R13, R13, R4, R50, 0x2, P0 ;  /* 0x000000040d0dc211 */ /* 0x000fe200000f1432 */
[----:B------:R-:W-:Y:S01]  /*1b2b0*/  @!P5 ST.E.64 [R20.64], R176 ;  /* 0x000000b01400d985 */ /* 0x000fe2000c101b06 */
        /* <DEDUP_REMOVED lines=13> */
[C---:B------:R-:W-:Y:S01]  /*1b390*/  @!P6 LEA R14, P0, R15.reuse, R0, 0x2 ;  /* 0x000000000f0ee211 */ /* 0x040fe200078010ff */
[----:B------:R4:W-:Y:S01]  /*1b3a0*/  @!P1 ST.E.64 [R2.64], R66 ;  /* 0x0000004202009985 */ /* 0x0009e2000c101b06 */
[----:B------:R-:W-:Y:S02]  /*1b3b0*/  ISETP.GE.AND P2, PT, R26, c[0x0][0x3c8], PT ;  /* 0x0000f2001a007a0c */ /* 0x000fe40003f46270 */
[----:B------:R-:W-:-:S03]  /*1b3c0*/  @!P6 LEA.HI.X R15, R15, R4, R54, 0x2, P0 ;  /* 0x000000040f0fe211 */ /* 0x000fc600000f1436 */
[C---:B------:R-:W-:Y:S02]  /*1b3d0*/  @!P4 LEA R10, P0, R28.reuse, R0, 0x2 ;  /* 0x000000001c0ac211 */ /* 0x040fe400078010ff */
[----:B------:R4:W-:Y:S02]  /*1b3e0*/  @!P6 ST.E.64 [R14.64], R178 ;  /* 0x000000b20e00e985 */ /* 0x0009e4000c101b06 */
[----:B------:R-:W-:Y:S02]  /*1b3f0*/  @!P4 LEA.HI.X R11, R28, R4, R55, 0x2, P0 ;  /* 0x000000041c0bc211 */ /* 0x000fe400000f1437 */
[----:B-1----:R-:W-:-:S04]  /*1b400*/  @!P5 LEA R12, P1, R29, R0, 0x2 ;  /* 0x000000001d0cd211 */ /* 0x002fc800078210ff */
[----:B------:R-:W-:Y:S02]  /*1b410*/  @!P5 LEA.HI.X R13, R29, R4, R56, 0x2, P1 ;  /* 0x000000041d0dd211 */ /* 0x000fe400008f1438 */
[----:B------:R-:W-:Y:S02]  /*1b420*/  ISETP.GE.AND P1, PT, R25, c[0x0][0x3c8], PT ;  /* 0x0000f20019007a0c */ /* 0x000fe40003f26270 */
[C---:B--2---:R-:W-:Y:S01]  /*1b430*/  @!P3 LEA R8, P0, R27.reuse, R0, 0x2 ;  /* 0x000000001b08b211 */ /* 0x044fe200078010ff */
[----:B------:R1:W-:Y:S03]  /*1b440*/  @!P5 ST.E.64 [R12.64], R170 ;  /* 0x000000aa0c00d985 */ /* 0x0003e6000c101b06 */
[----:B------:R-:W-:Y:S01]  /*1b450*/  @!P3 LEA.HI.X R9, R27, R4, R57, 0x2, P0 ;  /* 0x000000041b09b211 */ /* 0x000fe200000f1439 */
[----:B------:R1:W-:Y:S01]  /*1b460*/  @!P4 ST.E.64 [R10.64], R82 ;  /* 0x000000520a00c985 */ /* 0x0003e2000c101b06 */
[----:B---3--:R-:W-:-:S03]  /*1b470*/  @!P2 LEA R6, P0, R26, R0, 0x2 ;  /* 0x000000001a06a211 */ /* 0x008fc600078010ff */
        /* <DEDUP_REMOVED lines=12> */
.L_x_1115:
[----:B------:R-:W2:Y:S04]  /*1b540*/  LDL.LU R10, [R1+0x1c] ;  /* 0x00001c00010a7983 */ /* 0x000ea80000300800 */
[----:B------:R-:W3:Y:S01]  /*1b550*/  LDL R5, [R1] ;  /* 0x0000000001057983 */ /* 0x000ee20000100800 */
[----:B------:R-:W-:Y:S01]  /*1b560*/  ISETP.NE.U32.AND P0, PT, RZ, c[0x0][0x508], PT ;  /* 0x00014200ff007a0c */ /* 0x000fe20003f05070 */
[----:B------:R-:W-:Y:S01]  /*1b570*/  IMAD.MOV.U32 R8, RZ, RZ, 0x4 ;  /* 0x00000004ff087424 */ /* 0x000fe200078e00ff */
[----:B------:R-:W-:Y:S01]  /*1b580*/  ISETP.NE.U32.AND P2, PT, RZ, c[0x0][0x500], PT ;  /* 0x00014000ff007a0c */ /* 0x000fe20003f45070 */
[----:B------:R-:W-:Y:S01]  /*1b590*/  IMAD.MOV.U32 R2, RZ, RZ, RZ ;  /* 0x000000ffff027224 */ /* 0x000fe200078e00ff */
[----:B------:R-:W-:Y:S01]  /*1b5a0*/  ISETP.NE.AND.EX P1, PT, RZ, c[0x0][0x50c], PT, P0 ;  /* 0x00014300ff007a0c */ /* 0x000fe20003f25300 */
[----:B------:R-:W-:Y:S01]  /*1b5b0*/  IMAD.MOV.U32 R15, RZ, RZ, c[0x0][0x388] ;  /* 0x0000e200ff0f7624 */ /* 0x000fe200078e00ff */
[----:B------:R-:W-:-:S02]  /*1b5c0*/  ISETP.NE.AND.EX P2, PT, RZ, c[0x0][0x504], PT, P2 ;  /* 0x00014100ff007a0c */ /* 0x000fc40003f45320 */
[----:B---3--:R-:W-:Y:S01]  /*1b5d0*/  SHF.R.S32.HI R3, RZ, 0x1f, R5 ;  /* 0x0000001fff037819 */ /* 0x008fe20000011405 */
[----:B------:R-:W-:-:S08]  /*1b5e0*/  IMAD.WIDE R8, R5, R8, c[0x0][0x500] ;  /* 0x0001400005087625 */ /* 0x000fd000078e0208 */
[----:B------:R-:W-:-:S04]  /*1b5f0*/  @P1 LEA R6, P0, R5, c[0x0][0x508], 0x2 ;  /* 0x0001420005061a11 */ /* 0x000fc800078010ff */
[----:B------:R-:W-:Y:S01]  /*1b600*/  @P1 LEA.HI.X R7, R5, c[0x0][0x50c], R3, 0x2, P0 ;  /* 0x0001430005071a11 */ /* 0x000fe200000f1403 */
        /* <DEDUP_REMOVED lines=9> */
.L_x_1136:
[----:B---3--:R-:W2:Y:S01]  /*1b6a0*/  S2R R6, SR_TID.X ;  /* 0x0000000000067919 */ /* 0x008ea20000002100 */
[----:B------:R-:W-:Y:S01]  /*1b6b0*/  BSSY B0, `(.L_x_1137) ;  /* 0x0000037000007945 */ /* 0x000fe20003800000 */
[----:B------:R-:W-:Y:S02]  /*1b6c0*/  SEL R5, R5, RZ, !P2 ;  /* 0x000000ff05057207 */ /* 0x000fe40005000000 */
[----:B------:R-:W-:-:S02]  /*1b6d0*/  SEL R22, R3, RZ, !P2 ;  /* 0x000000ff03167207 */ /* 0x000fc40005000000 */
[----:B-1---5:R-:W-:Y:S02]  /*1b6e0*/  SHF.R.S32.HI R18, RZ, 0x1f, R2 ;  /* 0x0000001fff127819 */ /* 0x022fe40000011402 */
        /* <DEDUP_REMOVED lines=51> */
.L_x_1138:
[----:B------:R-:W-:Y:S05]  /*1ba20*/  BSYNC B0 ;  /* 0x0000000000007941 */ /* 0x000fea0003800000 */
.L_x_1137:
        /* <DEDUP_REMOVED lines=42> */
.L_x_1194:
[----:B------:R-:W-:Y:S05]  /*1bcd0*/  BRA.DIV ~URZ, `(.L_x_1140) ;  /* 0x000023327f007947 */ /* 0x000fea000b800000 */
[----:B------:R3:W4:Y:S02]  /*1bce0*/  SHFL.IDX PT, R2, R14, RZ, 0x181f ;  /* 0x00181fff0e027589 */ /* 0x00072400000e0000 */
.L_x_1195:
        /* <DEDUP_REMOVED lines=19> */
.L_x_1142:
[----:B------:R-:W-:Y:S05]  /*1be20*/  BSYNC B0 ;  /* 0x0000000000007941 */ /* 0x000fea0003800000 */
.L_x_1141:
[----:B------:R-:W-:Y:S05]  /*1be30*/  BRA.DIV ~URZ, `(.L_x_1143) ;  /* 0x000022427f007947 */ /* 0x000fea000b800000 */
[----:B--2---:R2:W1:Y:S04]  /*1be40*/  SHFL.IDX PT, R10, R11, 0x1, 0x181f ;  /* 0x00381f000b0a7f89 */ /* 0x00446800000e0000 */
[----:B----4-:R2:W4:Y:S02]  /*1be50*/  SHFL.IDX PT, R2, R14, 0x1, 0x181f ;  /* 0x00381f000e027f89 */ /* 0x01052400000e0000 */
.L_x_1196:
        /* <DEDUP_REMOVED lines=13> */
[----:B------:R1:W-:Y:S04]  /*1bf30*/  @!P2 ST.E.128 [R8.64], RZ ;  /* 0x000000ff0800a985 */ /* 0x0003e8000c101d06 */
[----:B------:R1:W-:Y:S04]  /*1bf40*/  @!P1 ST.E.128 [R6.64], RZ ;  /* 0x000000ff06009985 */ /* 0x0003e8000c101d06 */
[----:B------:R1:W-:Y:S02]  /*1bf50*/  @!P0 ST.E.128 [R2.64], RZ ;  /* 0x000000ff02008985 */ /* 0x0003e4000c101d06 */
.L_x_1145:
[----:B------:R-:W-:Y:S05]  /*1bf60*/  BSYNC B0 ;  /* 0x0000000000007941 */ /* 0x000fea0003800000 */
.L_x_1144:
[----:B------:R-:W-:Y:S05]  /*1bf70*/  BRA.DIV ~URZ, `(.L_x_1146) ;  /* 0x000021d27f007947 */ /* 0x000fea000b800000 */
[----:B-1----:R1:W2:Y:S02]  /*1bf80*/  SHFL.IDX PT, R10, R11, 0x2, 0x181f ;  /* 0x00581f000b0a7f89 */ /* 0x0022a400000e0000 */
.L_x_1197:
[----:B------:R-:W-:Y:S05]  /*1bf90*/  BRA.DIV ~URZ, `(.L_x_1147) ;  /* 0x000022227f007947 */ /* 0x000fea000b800000 */
[----:B----4-:R4:W1:Y:S02]  /*1bfa0*/  SHFL.IDX PT, R2, R14, 0x2, 0x181f ;  /* 0x00581f000e027f89 */ /* 0x01086400000e0000 */
.L_x_1198:
        /* <DEDUP_REMOVED lines=16> */
.L_x_1149:
[----:B------:R-:W-:Y:S05]  /*1c0b0*/  BSYNC B0 ;  /* 0x0000000000007941 */ /* 0x000fea0003800000 */
.L_x_1148:
[----:B------:R-:W-:Y:S05]  /*1c0c0*/  BRA.DIV ~URZ, `(.L_x_1150) ;  /* 0x000021627f007947 */ /* 0x000fea000b800000 */
[----:B--2---:R2:W3:Y:S04]  /*1c0d0*/  SHFL.IDX PT, R10, R11, 0x3, 0x181f ;  /* 0x00781f000b0a7f89 */ /* 0x0044e800000e0000 */
[----:B-1----:R2:W1:Y:S02]  /*1c0e0*/  SHFL.IDX PT, R2, R14, 0x3, 0x181f ;  /* 0x00781f000e027f89 */ /* 0x00246400000e0000 */
.L_x_1199:
[----:B------:R-:W-:-:S04]  /*1c0f0*/  IADD3 R13, R13, 0x60, RZ ;  /* 0x000000600d0d7810 */ /* 0x000fc80007ffe0ff */
        /* <DEDUP_REMOVED lines=8> */
[-C--:B---3--:R-:W-:Y:S02]  /*1c180*/  @!P2 LEA.HI.X R9, R242, R10.reuse, R15, 0x1, P5 ;  /* 0x0000000af209a211 */ /* 0x088fe400028f0c0f */
[-C--:B------:R-:W-:Y:S02]  /*1c190*/  @!P1 LEA.HI.X R7, R4, R10.reuse, R16, 0x1, P4 ;  /* 0x0000000a04079211 */ /* 0x080fe400020f0c10 */
[----:B------:R-:W-:Y:S01]  /*1c1a0*/  @!P0 LEA.HI.X R3, R0, R10, R17, 0x1, P3 ;  /* 0x0000000a00038211 */ /* 0x000fe200018f0c11 */
[----:B------:R1:W-:Y:S04]  /*1c1b0*/  @!P2 ST.E.128 [R8.64], RZ ;  /* 0x000000ff0800a985 */ /* 0x0003e8000c101d06 */
[----:B------:R1:W-:Y:S04]  /*1c1c0*/  @!P1 ST.E.128 [R6.64], RZ ;  /* 0x000000ff06009985 */ /* 0x0003e8000c101d06 */
[----:B------:R1:W-:Y:S02]  /*1c1d0*/  @!P0 ST.E.128 [R2.64], RZ ;  /* 0x000000ff02008985 */ /* 0x0003e4000c101d06 */
.L_x_1130:
[----:B------:R-:W-:Y:S05]  /*1c1e0*/  BSYNC B1 ;  /* 0x0000000000017941 */ /* 0x000fea0003800000 */
.L_x_1114:
[----:B--2---:R-:W2:Y:S02]  /*1c1f0*/  LDL R0, [R1+0x48] ;  /* 0x0000480001007983 */ /* 0x004ea40000100800 */
[----:B--2---:R-:W-:-:S13]  /*1c200*/  ISETP.NE.AND P0, PT, R0, RZ, PT ;  /* 0x000000ff0000720c */ /* 0x004fda0003f05270 */
[----:B------:R-:W-:Y:S01]  /*1c210*/  @P0 WARPSYNC 0xffffffff ;  /* 0xffffffff00000948 */ /* 0x000fe20003800000 */
[----:B------:R-:W-:Y:S06]  /*1c220*/  @P0 BAR.SYNC.DEFER_BLOCKING 0x5, 0x100 ;  /* 0x0144000000000b1d */ /* 0x000fec0000010000 */
[----:B------:R-:W2:Y:S04]  /*1c230*/  @P0 LDS.128 R248, [0x18100] ;  /* 0x01810000fff80984 */ /* 0x000ea80000000c00 */
[----:B------:R-:W-:Y:S06]  /*1c240*/  @P0 BAR.ARV 0x4, 0x100 ;  /* 0x0104000000000b1d */ /* 0x000fec0000002000 */
[----:B------:R-:W-:Y:S05]  /*1c250*/  @P0 BRA `(.L_x_1151) ;  /* 0x00000f5000000947 */ /* 0x000fea0003800000 */
[----:B------:R-:W5:Y:S01]  /*1c260*/  S2R R0, SR_TID.X ;  /* 0x0000000000007919 */ /* 0x000f620000002100 */
[----:B-1----:R-:W-:Y:S01]  /*1c270*/  IMAD.MOV.U32 R7, RZ, RZ, RZ ;  /* 0x000000ffff077224 */ /* 0x002fe200078e00ff */
[----:B-----5:R-:W-:-:S04]  /*1c280*/  LOP3.LUT R13, R0, 0x1f, RZ, 0xc0, !PT ;  /* 0x0000001f000d7812 */ /* 0x020fc800078ec0ff */
[----:B------:R-:W-:Y:S01]  /*1c290*/  ISETP.NE.AND P6, PT, R13, 0x1f, PT ;  /* 0x0000001f0d00780c */ /* 0x000fe20003fc5270 */
[----:B------:R-:W-:Y:S10]  /*1c2a0*/  BRA.DIV ~URZ, `(.L_x_1152) ;  /* 0x000020527f007947 */ /* 0x000ff4000b800000 */
[----:B---3--:R1:W3:Y:S02]  /*1c2b0*/  SHFL.IDX PT, R10, R86, RZ, 0x1f ;  /* 0x00001fff560a7589 */ /* 0x0082e400000e0000 */
.L_x_1200:
[----:B------:R-:W-:Y:S05]  /*1c2c0*/  BRA.DIV ~URZ, `(.L_x_1153) ;  /* 0x000020a27f007947 */ /* 0x000fea000b800000 */
[----:B------:R1:W4:Y:S02]  /*1c2d0*/  SHFL.IDX PT, R8, R86, 0x1, 0x1f ;  /* 0x00201f0056087f89 */ /* 0x00032400000e0000 */
.L_x_1201:
[----:B--2---:R-:W-:Y:S02]  /*1c2e0*/  IMAD.IADD R0, R251, 0x1, R13 ;  /* 0x00000001fb007824 */ /* 0x004fe400078e020d */
[----:B------:R-:W-:-:S03]  /*1c2f0*/  IMAD.MOV.U32 R6, RZ, RZ, RZ ;  /* 0x000000ffff067224 */ /* 0x000fc600078e00ff */
[----:B------:R-:W-:-:S13]  /*1c300*/  ISETP.GE.OR P0, PT, R0, c[0x0][0x53c], !P6 ;  /* 0x00014f0000007a0c */ /* 0x000fda0007706670 */
[----:B----4-:R-:W-:Y:S01]  /*1c310*/  @!P0 MOV R2, 0x4 ;  /* 0x0000000400028802 */ /* 0x010fe20000000f00 */
[----:B------:R-:W-:-:S04]  /*1c320*/  @!P0 IMAD.MOV.U32 R4, RZ, RZ, 0x4 ;  /* 0x00000004ff048424 */ /* 0x000fc800078e00ff */
[----:B------:R-:W-:-:S04]  /*1c330*/  @!P0 IMAD.WIDE R4, R0, R4, c[0x0][0x580] ;  /* 0x0001600000048625 */ /* 0x000fc800078e0204 */
[----:B------:R-:W-:Y:S01]  /*1c340*/  @!P0 IMAD.WIDE R2, R0, R2, c[0x0][0x578] ;  /* 0x00015e0000028625 */ /* 0x000fe200078e0202 */
[----:B------:R-:W2:Y:S04]  /*1c350*/  @!P0 LDG.E R6, [R4.64] ;  /* 0x0000000604068981 */ /* 0x000ea8000c1e1900 */
[----:B------:R-:W2:Y:S01]  /*1c360*/  @!P0 LDG.E R7, [R2.64] ;  /* 0x0000000602078981 */ /* 0x000ea2000c1e1900 */
[C---:B------:R-:W-:Y:S02]  /*1c370*/  ISETP.GE.U32.AND P4, PT, R13.reuse, 0x10, PT ;  /* 0x000000100d00780c */ /* 0x040fe40003f86070 */
[C---:B------:R-:W-:Y:S02]  /*1c380*/  ISETP.GE.U32.AND P3, PT, R13.reuse, 0x8, PT ;  /* 0x000000080d00780c */ /* 0x040fe40003f66070 */
[----:B------:R-:W-:-:S02]  /*1c390*/  ISETP.GE.U32.AND P2, PT, R13, 0x4, PT ;  /* 0x000000040d00780c */ /* 0x000fc40003f46070 */
[C---:B------:R-:W-:Y:S02]  /*1c3a0*/  ISETP.GE.U32.AND P1, PT, R13.reuse, 0x2, PT ;  /* 0x000000020d00780c */ /* 0x040fe40003f26070 */
[----:B------:R-:W-:Y:S02]  /*1c3b0*/  ISETP.NE.AND P5, PT, R13, RZ, PT ;  /* 0x000000ff0d00720c */ /* 0x000fe40003fa5270 */
[----:B------:R-:W-:Y:S01]  /*1c3c0*/  MOV R12, RZ ;  /* 0x000000ff000c7202 */ /* 0x000fe20000000f00 */
[----:B--2---:R-:W-:Y:S01]  /*1c3d0*/  IMAD R4, R7, R6, RZ ;  /* 0x0000000607047224 */ /* 0x004fe200078e02ff */
[----:B------:R-:W-:Y:S07]  /*1c3e0*/  BRA.DIV ~URZ, `(.L_x_1154) ;  /* 0x00001ff27f007947 */ /* 0x000fee000b800000 */
[----:B------:R2:W4:Y:S02]  /*1c3f0*/  SHFL.UP PT, R5, R4, 0x1, RZ ;  /* 0x0420000004057989 */ /* 0x00052400000e00ff */
.L_x_1202:
[----:B----4-:R-:W-:-:S04]  /*1c400*/  SEL R5, R5, RZ, P5 ;  /* 0x000000ff05057207 */ /* 0x010fc80002800000 */
[----:B--2---:R-:W-:Y:S01]  /*1c410*/  IADD3 R4, R4, R5, RZ ;  /* 0x0000000504047210 */ /* 0x004fe20007ffe0ff */
[----:B------:R-:W-:Y:S05]  /*1c420*/  BRA.DIV ~URZ, `(.L_x_1155) ;  /* 0x000020027f007947 */ /* 0x000fea000b800000 */
        /* <DEDUP_REMOVED lines=12> */
[----:B------:R2:W4:Y:S02]  /*1c4f0*/  SHFL.IDX PT, R0, R4, 0x1f, 0x1f ;  /* 0x03e01f0004007f89 */ /* 0x00052400000e0000 */
.L_x_1203:
[----:B----4-:R-:W-:Y:S01]  /*1c500*/  IMAD R0, R0, c[0x0][0x538], RZ ;  /* 0x00014e0000007a24 */ /* 0x010fe200078e02ff */
[----:B------:R-:W-:Y:S04]  /*1c510*/  BSSY B1, `(.L_x_1156) ;  /* 0x00000c4000017945 */ /* 0x000fe80003800000 */
[----:B------:R-:W-:-:S04]  /*1c520*/  IADD3 R8, R0, R8, RZ ;  /* 0x0000000800087210 */ /* 0x000fc80007ffe0ff */
[----:B---3--:R-:W-:-:S13]  /*1c530*/  ISETP.GT.AND P0, PT, R8, R10, PT ;  /* 0x0000000a0800720c */ /* 0x008fda0003f04270 */
[----:B------:R-:W-:Y:S05]  /*1c540*/  @P0 BRA `(.L_x_1157) ;  /* 0x0000024000000947 */ /* 0x000fea0003800000 */
.L_x_1161:
[----:B------:R-:W-:-:S04]  /*1c550*/  IADD3 R0, R251, 0x1f, RZ ;  /* 0x0000001ffb007810 */ /* 0x000fc80007ffe0ff */
[----:B------:R-:W-:-:S13]  /*1c560*/  ISETP.GE.AND P0, PT, R0, c[0x0][0x53c], PT ;  /* 0x00014f0000007a0c */ /* 0x000fda0003f06270 */
[----:B------:R-:W-:Y:S05]  /*1c570*/  @P0 BRA `(.L_x_1158) ;  /* 0x00000b9000000947 */ /* 0x000fea0003800000 */
[----:B------:R-:W-:Y:S01]  /*1c580*/  MOV R251, R0 ;  /* 0x0000000000fb7202 */ /* 0x000fe20000000f00 */
[----:B------:R-:W-:-:S03]  /*1c590*/  CS2R R6, SRZ ;  /* 0x0000000000067805 */ /* 0x000fc6000001ff00 */
[----:B------:R-:W-:-:S04]  /*1c5a0*/  IADD3 R0, R251, R13, RZ ;  /* 0x0000000dfb007210 */ /* 0x000fc80007ffe0ff */
[----:B------:R-:W-:-:S13]  /*1c5b0*/  ISETP.GE.OR P0, PT, R0, c[0x0][0x53c], !P6 ;  /* 0x00014f0000007a0c */ /* 0x000fda0007706670 */
[----:B--2---:R-:W-:Y:S02]  /*1c5c0*/  @!P0 MOV R4, 0x4 ;  /* 0x0000000400048802 */ /* 0x004fe40000000f00 */
[----:B------:R-:W-:-:S03]  /*1c5d0*/  @!P0 MOV R2, 0x4 ;  /* 0x0000000400028802 */ /* 0x000fc60000000f00 */
[----:B------:R-:W-:-:S04]  /*1c5e0*/  @!P0 IMAD.WIDE R4, R0, R4, c[0x0][0x580] ;  /* 0x0001600000048625 */ /* 0x000fc800078e0204 */
[----:B------:R-:W-:Y:S01]  /*1c5f0*/  @!P0 IMAD.WIDE R2, R0, R2, c[0x0][0x578] ;  /* 0x00015e0000028625 */ /* 0x000fe200078e0202 */
[----:B------:R-:W2:Y:S04]  /*1c600*/  @!P0 LDG.E R6, [R4.64] ;  /* 0x0000000604068981 */ /* 0x000ea8000c1e1900 */
[----:B------:R-:W2:Y:S02]  /*1c610*/  @!P0 LDG.E R7, [R2.64] ;  /* 0x0000000602078981 */ /* 0x000ea4000c1e1900 */
[----:B--2---:R-:W-:Y:S01]  /*1c620*/  IMAD R0, R7, R6, RZ ;  /* 0x0000000607007224 */ /* 0x004fe200078e02ff */
[----:B------:R-:W-:Y:S05]  /*1c630*/  BRA.DIV ~URZ, `(.L_x_1159) ;  /* 0x00001fe27f007947 */ /* 0x000fea000b800000 */
[----:B------:R2:W3:Y:S02]  /*1c640*/  SHFL.UP PT, R2, R0, 0x1, RZ ;  /* 0x0420000000027989 */ /* 0x0004e400000e00ff */
.L_x_1204:
[----:B---3--:R-:W-:-:S04]  /*1c650*/  SEL R2, R2, RZ, P5 ;  /* 0x000000ff02027207 */ /* 0x008fc80002800000 */
        /* <DEDUP_REMOVED lines=14> */
[----:B------:R2:W3:Y:S02]  /*1c740*/  SHFL.IDX PT, R0, R4, 0x1f, 0x1f ;  /* 0x03e01f0004007f89 */ /* 0x0004e400000e0000 */
.L_x_1205:
[----:B---3--:R-:W-:-:S05]  /*1c750*/  IMAD R0, R0, c[0x0][0x538], RZ ;  /* 0x00014e0000007a24 */ /* 0x008fca00078e02ff */
[----:B------:R-:W-:-:S04]  /*1c760*/  IADD3 R8, R0, R8, RZ ;  /* 0x0000000800087210 */ /* 0x000fc80007ffe0ff */
[----:B------:R-:W-:-:S13]  /*1c770*/  ISETP.GT.AND P0, PT, R8, R10, PT ;  /* 0x0000000a0800720c */ /* 0x000fda0003f04270 */
[----:B-12---:R-:W-:Y:S05]  /*1c780*/  @!P0 BRA `(.L_x_1161) ;  /* 0xfffffdc000008947 */ /* 0x006fea000383ffff */
.L_x_1157:
[----:B------:R-:W-:-:S05]  /*1c790*/  IADD3 R8, -R0, R8, RZ ;  /* 0x0000000800087210 */ /* 0x000fca0007ffe1ff */
[----:B------:R-:W-:-:S05]  /*1c7a0*/  IMAD R0, R4, c[0x0][0x538], R8 ;  /* 0x00014e0004007a24 */ /* 0x000fca00078e0208 */
[----:B------:R-:W-:Y:S01]  /*1c7b0*/  ISETP.GT.AND P0, PT, R0, R10, PT ;  /* 0x0000000a0000720c */ /* 0x000fe20003f04270 */
[----:B------:R-:W-:-:S12]  /*1c7c0*/  BRA.DIV ~URZ, `(.L_x_1162) ;  /* 0x000020727f007947 */ /* 0x000fd8000b800000 */
[----:B------:R-:W-:-:S04]  /*1c7d0*/  VOTE.ANY R11, PT, !P0 ;  /* 0x00000000000b7806 */ /* 0x000fc800040e0100 */
.L_x_1206:
[----:B------:R-:W3:Y:S02]  /*1c7e0*/  POPC R0, R11 ;  /* 0x0000000b00007309 */ /* 0x000ee40000000000 */
[----:B---3--:R-:W-:Y:S01]  /*1c7f0*/  IADD3 R251, R0, R251, RZ ;  /* 0x000000fb00fb7210 */ /* 0x008fe20007ffe0ff */
[----:B------:R-:W-:Y:S05]  /*1c800*/  BRA.DIV ~URZ, `(.L_x_1163) ;  /* 0x000020827f007947 */ /* 0x000fea000b800000 */
[----:B------:R3:W4:Y:S04]  /*1c810*/  SHFL.IDX PT, R6, R6, R0, 0x1f ;  /* 0x00001f0006067589 */ /* 0x00072800000e0000 */
[----:B------:R3:W1:Y:S02]  /*1c820*/  SHFL.IDX PT, R7, R7, R0, 0x1f ;  /* 0x00001f0007077589 */ /* 0x00066400000e0000 */
.L_x_1207:
[----:B------:R-:W-:Y:S01]  /*1c830*/  ISETP.NE.AND P0, PT, R11, RZ, PT ;  /* 0x000000ff0b00720c */ /* 0x000fe20003f05270 */
[----:B------:R-:W-:-:S12]  /*1c840*/  BSSY B0, `(.L_x_1164) ;  /* 0x0000005000007945 */ /* 0x000fd80003800000 */
[----:B------:R-:W-:Y:S05]  /*1c850*/  @!P0 BRA `(.L_x_1165) ;  /* 0x0000003000008947 */ /* 0x000fea0003800000 */
[----:B---3--:R-:W-:Y:S01]  /*1c860*/  IADD3 R0, R0, -0x1, RZ ;  /* 0xffffffff00007810 */ /* 0x008fe20007ffe0ff */
[----:B------:R-:W-:Y:S05]  /*1c870*/  BRA.DIV ~URZ, `(.L_x_1166) ;  /* 0x000020e27f007947 */ /* 0x000fea000b800000 */
[----:B------:R3:W2:Y:S02]  /*1c880*/  SHFL.IDX PT, R12, R4, R0, 0x1f ;  /* 0x00001f00040c7589 */ /* 0x0006a400000e0000 */
.L_x_1165:
[----:B------:R-:W-:Y:S05]  /*1c890*/  BSYNC B0 ;  /* 0x0000000000007941 */ /* 0x000fea0003800000 */
.L_x_1164:
[----:B-1----:R-:W-:Y:S01]  /*1c8a0*/  ISETP.NE.AND P0, PT, R7, 0x1, PT ;  /* 0x000000010700780c */ /* 0x002fe20003f05270 */
[----:B--2---:R-:W-:Y:S01]  /*1c8b0*/  IMAD R248, R12, c[0x0][0x538], R8 ;  /* 0x00014e000cf87a24 */ /* 0x004fe200078e0208 */
[----:B------:R-:W-:Y:S04]  /*1c8c0*/  BSSY B0, `(.L_x_1167) ;  /* 0x0000081000007945 */ /* 0x000fe80003800000 */
[----:B------:R-:W-:-:S07]  /*1c8d0*/  IADD3 R3, -R248, R10, RZ ;  /* 0x0000000af8037210 */ /* 0x000fce0007ffe1ff */
[----:B------:R-:W-:Y:S05]  /*1c8e0*/  @!P0 BRA `(.L_x_1168) ;  /* 0x000003e000008947 */ /* 0x000fea0003800000 */
[-C--:B----4-:R-:W-:Y:S01]  /*1c8f0*/  IABS R2, R6.reuse ;  /* 0x0000000600027213 */ /* 0x090fe20000000000 */
[----:B------:R-:W-:Y:S01]  /*1c900*/  IMAD.MOV.U32 R8, RZ, RZ, RZ ;  /* 0x000000ffff087224 */ /* 0x000fe200078e00ff */
[----:B------:R-:W-:Y:S02]  /*1c910*/  IABS R10, R6 ;  /* 0x00000006000a7213 */ /* 0x000fe40000000000 */
[----:B---3--:R-:W1:Y:S08]  /*1c920*/  I2F.RP R0, R2 ;  /* 0x0000000200007306 */ /* 0x008e700000209400 */
        /* <DEDUP_REMOVED lines=58> */
.L_x_1168:
[----:B---3--:R-:W-:-:S04]  /*1ccd0*/  IMAD.MOV.U32 R4, RZ, RZ, 0x4 ;  /* 0x00000004ff047424 */ /* 0x008fc800078e00ff */
[----:B------:R-:W-:-:S05]  /*1cce0*/  IMAD.WIDE R4, R251, R4, c[0x0][0x590] ;  /* 0x00016400fb047625 */ /* 0x000fca00078e0204 */
        /* <DEDUP_REMOVED lines=62> */
.L_x_1169:
[----:B------:R-:W-:Y:S05]  /*1d0d0*/  BSYNC B0 ;  /* 0x0000000000007941 */ /* 0x000fea0003800000 */
.L_x_1167:
[----:B------:R-:W-:-:S04]  /*1d0e0*/  LOP3.LUT R2, RZ, R2, RZ, 0x33, !PT ;  /* 0x00000002ff027212 */ /* 0x000fc800078e33ff */
[----:B------:R-:W-:Y:S01]  /*1d0f0*/  IADD3 R249, R2, R6, RZ ;  /* 0x0000000602f97210 */ /* 0x000fe20007ffe0ff */
[----:B------:R-:W-:Y:S05]  /*1d100*/  BRA `(.L_x_1170) ;  /* 0x0000004000007947 */ /* 0x000fea0003800000 */
.L_x_1158:
[----:B------:R-:W-:Y:S01]  /*1d110*/  IMAD.MOV.U32 R248, RZ, RZ, R10 ;  /* 0x000000fffff87224 */ /* 0x000fe200078e000a */
[----:B------:R-:W-:Y:S01]  /*1d120*/  MOV R250, RZ ;  /* 0x000000ff00fa7202 */ /* 0x000fe20000000f00 */
[----:B------:R-:W-:Y:S01]  /*1d130*/  IMAD.MOV.U32 R249, RZ, RZ, RZ ;  /* 0x000000fffff97224 */ /* 0x000fe200078e00ff */
[----:B------:R-:W-:Y:S02]  /*1d140*/  MOV R251, c[0x0][0x53c] ;  /* 0x00014f0000fb7a02 */ /* 0x000fe40000000f00 */
.L_x_1170:
[----:B------:R-:W-:Y:S05]  /*1d150*/  BSYNC B1 ;  /* 0x0000000000017941 */ /* 0x000fea0003800000 */
.L_x_1156:
[----:B------:R-:W-:Y:S01]  /*1d160*/  WARPSYNC 0xffffffff ;  /* 0xffffffff00007948 */ /* 0x000fe20003800000 */
[----:B------:R-:W-:Y:S01]  /*1d170*/  BAR.SYNC.DEFER_BLOCKING 0x4, 0x100 ;  /* 0x0104000000007b1d */ /* 0x000fe20000010000 */
[----:B------:R-:W-:-:S13]  /*1d180*/  ISETP.NE.AND P0, PT, R13, RZ, PT ;  /* 0x000000ff0d00720c */ /* 0x000fda0003f05270 */
[----:B------:R3:W-:Y:S04]  /*1d190*/  @!P0 STS.128 [0x18100], R248 ;  /* 0x018100f8ff008388 */ /* 0x0007e80000000c00 */
[----:B------:R-:W-:Y:S06]  /*1d1a0*/  BAR.ARV 0x5, 0x100 ;  /* 0x0144000000007b1d */ /* 0x000fec0000002000 */
.L_x_1151:
[----:B--2---:R-:W-:-:S13]  /*1d1b0*/  ISETP.GE.AND P0, PT, R251, c[0x0][0x53c], PT ;  /* 0x00014f00fb007a0c */ /* 0x004fda0003f06270 */
[----:B-1-34-:R-:W-:Y:S01]  /*1d1c0*/  @P0 CALL.REL.NOINC `(.L_x_1171) ;  /* 0x0000001000000944 */ /* 0x01afe20003c00000 */
[----:B------:R-:W-:Y:S05]  /*1d1d0*/  BRA `(.L_x_1172) ;  /* 0xfffe482000007947 */ /* 0x000fea000383ffff */
.L_x_1171:
[----:B------:R-:W-:Y:S05]  /*1d1e0*/  EXIT ;  /* 0x000000000000794d */ /* 0x000fea0003800000 */
.L_x_1002:
[----:B------:R-:W-:Y:S01]  /*1d1f0*/  IMAD.MOV.U32 R0, RZ, RZ, R4 ;  /* 0x000000ffff007224 */ /* 0x000fe200078e0004 */
[----:B------:R-:W-:Y:S02]  /*1d200*/  MOV R2, 0x1 ;  /* 0x0000000100027802 */ /* 0x000fe40000000f00 */
[----:B------:R-:W-:Y:S02]  /*1d210*/  MOV R3, 0x1d230 ;  /* 0x0001d23000037802 */ /* 0x000fe40000000f00 */
[----:B--2---:R-:W-:Y:S05]  /*1d220*/  CALL.REL.NOINC `($__internal_24_$__cuda_sm70_shflsync_up_p) ;  /* 0x0000184000007944 */ /* 0x004fea0003c00000 */
[----:B------:R-:W-:Y:S01]  /*1d230*/  MOV R0, R5 ;  /* 0x0000000500007202 */ /* 0x000fe20000000f00 */
[----:B------:R-:W-:Y:S05]  /*1d240*/  BRA `(.L_x_1173) ;  /* 0xfffe321000007947 */ /* 0x000fea000383ffff */
.L_x_1003:
[----:B------:R-:W-:Y:S01]  /*1d250*/  IMAD.MOV.U32 R0, RZ, RZ, R4 ;  /* 0x000000ffff007224 */ /* 0x000fe200078e0004 */
[----:B------:R-:W-:Y:S02]  /*1d260*/  MOV R2, 0x2 ;  /* 0x0000000200027802 */ /* 0x000fe40000000f00 */
[----:B------:R-:W-:Y:S02]  /*1d270*/  MOV R3, 0x1d290 ;  /* 0x0001d29000037802 */ /* 0x000fe40000000f00 */
[----:B--2---:R-:W-:Y:S05]  /*1d280*/  CALL.REL.NOINC `($__internal_24_$__cuda_sm70_shflsync_up_p) ;  /* 0x000017e000007944 */ /* 0x004fea0003c00000 */
[----:B------:R-:W-:Y:S02]  /*1d290*/  SEL R5, R5, RZ, P4 ;  /* 0x000000ff05057207 */ /* 0x000fe40002000000 */
[----:B------:R-:W-:Y:S02]  /*1d2a0*/  MOV R2, 0x4 ;  /* 0x0000000400027802 */ /* 0x000fe40000000f00 */
[----:B------:R-:W-:Y:S01]  /*1d2b0*/  MOV R3, 0x1d2f0 ;  /* 0x0001d2f000037802 */ /* 0x000fe20000000f00 */
[----:B------:R-:W-:-:S04]  /*1d2c0*/  IMAD.IADD R4, R4, 0x1, R5 ;  /* 0x0000000104047824 */ /* 0x000fc800078e0205 */
[----:B------:R-:W-:Y:S02]  /*1d2d0*/  IMAD.MOV.U32 R0, RZ, RZ, R4 ;  /* 0x000000ffff007224 */ /* 0x000fe400078e0004 */
[----:B------:R-:W-:Y:S05]  /*1d2e0*/  CALL.REL.NOINC `($__internal_24_$__cuda_sm70_shflsync_up_p) ;  /* 0x0000178000007944 */ /* 0x000fea0003c00000 */
        /* <DEDUP_REMOVED lines=15> */
[----:B------:R-:W-:Y:S02]  /*1d3e0*/  IMAD.IADD R4, R4, 0x1, R5 ;  /* 0x0000000104047824 */ /* 0x000fe400078e0205 */
[----:B------:R-:W-:Y:S02]  /*1d3f0*/  IMAD.MOV.U32 R5, RZ, RZ, 0x1f ;  /* 0x0000001fff057424 */ /* 0x000fe400078e00ff */
[----:B------:R-:W-:Y:S02]  /*1d400*/  IMAD.MOV.U32 R9, RZ, RZ, R4 ;  /* 0x000000ffff097224 */ /* 0x000fe400078e0004 */
[----:B------:R-:W-:Y:S05]  /*1d410*/  CALL.REL.NOINC `($__internal_23_$__cuda_sm70_shflsync_idx_p) ;  /* 0x0000160000007944 */ /* 0x000fea0003c00000 */
[----:B------:R-:W-:Y:S01]  /*1d420*/  MOV R0, R5 ;  /* 0x0000000500007202 */ /* 0x000fe20000000f00 */
[----:B------:R-:W-:Y:S05]  /*1d430*/  BRA `(.L_x_1174) ;  /* 0xfffe312000007947 */ /* 0x000fea000383ffff */
.L_x_1005:
[----:B------:R-:W-:Y:S02]  /*1d440*/  SEL R0, RZ, 0x1, P0 ;  /* 0x00000001ff007807 */ /* 0x000fe40000000000 */
[----:B------:R-:W-:-:S02]  /*1d450*/  MOV R2, 0x1d470 ;  /* 0x0001d47000027802 */ /* 0x000fc40000000f00 */
[----:B--2---:R-:W-:Y:S05]  /*1d460*/  CALL.REL.NOINC `($__internal_25_$__cuda_sm70_votesync_ballot) ;  /* 0x0000167000007944 */ /* 0x004fea0003c00000 */
[----:B------:R-:W-:Y:S01]  /*1d470*/  MOV R7, R0 ;  /* 0x0000000000077202 */ /* 0x000fe20000000f00 */
[----:B------:R-:W-:Y:S05]  /*1d480*/  BRA `(.L_x_1175) ;  /* 0xfffe316000007947 */ /* 0x000fea000383ffff */
.L_x_1006:
[----:B------:R-:W-:Y:S01]  /*1d490*/  IMAD.MOV.U32 R9, RZ, RZ, R10 ;  /* 0x000000ffff097224 */ /* 0x000fe200078e000a */
[----:B------:R-:W-:Y:S01]  /*1d4a0*/  MOV R5, R0 ;  /* 0x0000000000057202 */ /* 0x000fe20000000f00 */
[----:B------:R-:W-:Y:S01]  /*1d4b0*/  IMAD.MOV.U32 R3, RZ, RZ, 0x1f ;  /* 0x0000001fff037424 */ /* 0x000fe200078e00ff */
[----:B------:R-:W-:-:S02]  /*1d4c0*/  MOV R2, 0x1d4e0 ;  /* 0x0001d4e000027802 */ /* 0x000fc40000000f00 */
[----:B------:R-:W-:Y:S05]  /*1d4d0*/  CALL.REL.NOINC `($__internal_23_$__cuda_sm70_shflsync_idx_p) ;  /* 0x0000154000007944 */ /* 0x000fea0003c00000 */
[----:B------:R-:W-:Y:S01]  /*1d4e0*/  IMAD.MOV.U32 R12, RZ, RZ, R5 ;  /* 0x000000ffff0c7224 */ /* 0x000fe200078e0005 */
[----:B------:R-:W-:Y:S01]  /*1d4f0*/  MOV R9, R8 ;  /* 0x0000000800097202 */ /* 0x000fe20000000f00 */
[----:B------:R-:W-:Y:S01]  /*1d500*/  IMAD.MOV.U32 R6, RZ, RZ, RZ ;  /* 0x000000ffff067224 */ /* 0x000fe200078e00ff */
[----:B------:R-:W-:Y:S01]  /*1d510*/  MOV R5, R0 ;  /* 0x0000000000057202 */ /* 0x000fe20000000f00 */
[----:B------:R-:W-:Y:S01]  /*1d520*/  IMAD.MOV.U32 R3, RZ, RZ, 0x1f ;  /* 0x0000001fff037424 */ /* 0x000fe200078e00ff */
[----:B------:R-:W-:-:S02]  /*1d530*/  MOV R2, 0x1d550 ;  /* 0x0001d55000027802 */ /* 0x000fc40000000f00 */
[----:B------:R-:W-:Y:S05]  /*1d540*/  CALL.REL.NOINC `($__internal_23_$__cuda_sm70_shflsync_idx_p) ;  /* 0x000014d000007944 */ /* 0x000fea0003c00000 */
[----:B------:R-:W-:Y:S01]  /*1d550*/  MOV R10, R5 ;  /* 0x00000005000a7202 */ /* 0x000fe20000000f00 */
[----:B------:R-:W-:Y:S05]  /*1d560*/  BRA `(.L_x_1176) ;  /* 0xfffe30e000007947 */ /* 0x000fea000383ffff */
.L_x_1009:
[----:B------:R-:W-:Y:S01]  /*1d570*/  IMAD.MOV.U32 R9, RZ, RZ, R4 ;  /* 0x000000ffff097224 */ /* 0x000fe200078e0004 */
[----:B------:R-:W-:-:S02]  /*1d580*/  MOV R3, 0x1f ;  /* 0x0000001f00037802 */ /* 0x000fc40000000f00 */
[----:B------:R-:W-:Y:S02]  /*1d590*/  MOV R2, 0x1d5b0 ;  /* 0x0001d5b000027802 */ /* 0x000fe40000000f00 */
[----:B-123--:R-:W-:Y:S05]  /*1d5a0*/  CALL.REL.NOINC `($__internal_23_$__cuda_sm70_shflsync_idx_p) ;  /* 0x0000147000007944 */ /* 0x00efea0003c00000 */
[----:B------:R-:W-:Y:S01]  /*1d5b0*/  MOV R6, R5 ;  /* 0x0000000500067202 */ /* 0x000fe20000000f00 */
[----:B------:R-:W-:Y:S05]  /*1d5c0*/  BRA `(.L_x_1008) ;  /* 0xfffe30e000007947 */ /* 0x000fea000383ffff */
.L_x_1048:
[----:B------:R-:W-:Y:S01]  /*1d5d0*/  IMAD.MOV.U32 R9, RZ, RZ, R13 ;  /* 0x000000ffff097224 */ /* 0x000fe200078e000d */
[----:B------:R-:W-:Y:S01]  /*1d5e0*/  MOV R5, RZ ;  /* 0x000000ff00057202 */ /* 0x000fe20000000f00 */
[----:B------:R-:W-:Y:S01]  /*1d5f0*/  IMAD.MOV.U32 R3, RZ, RZ, 0x181f ;  /* 0x0000181fff037424 */ /* 0x000fe200078e00ff */
[----:B------:R-:W-:Y:S02]  /*1d600*/  MOV R2, 0x1d620 ;  /* 0x0001d62000027802 */ /* 0x000fe40000000f00 */
[----:B-----5:R-:W-:Y:S05]  /*1d610*/  CALL.REL.NOINC `($__internal_23_$__cuda_sm70_shflsync_idx_p) ;  /* 0x0000140000007944 */ /* 0x020fea0003c00000 */
[----:B------:R-:W-:Y:S01]  /*1d620*/  MOV R10, R5 ;  /* 0x00000005000a7202 */ /* 0x000fe20000000f00 */
[----:B------:R-:W-:Y:S05]  /*1d630*/  BRA `(.L_x_1177) ;  /* 0xfffea88000007947 */ /* 0x000fea000383ffff */
.L_x_1049:
[----:B------:R-:W-:Y:S01]  /*1d640*/  IMAD.MOV.U32 R9, RZ, RZ, R15 ;  /* 0x000000ffff097224 */ /* 0x000fe200078e000f */
[----:B------:R-:W-:Y:S01]  /*1d650*/  MOV R5, RZ ;  /* 0x000000ff00057202 */ /* 0x000fe20000000f00 */
[----:B------:R-:W-:Y:S01]  /*1d660*/  IMAD.MOV.U32 R3, RZ, RZ, 0x181f ;  /* 0x0000181fff037424 */ /* 0x000fe200078e00ff */
[----:B------:R-:W-:Y:S02]  /*1d670*/  MOV R2, 0x1d690 ;  /* 0x0001d69000027802 */ /* 0x000fe40000000f00 */
[----:B-12--5:R-:W-:Y:S05]  /*1d680*/  CALL.REL.NOINC `($__internal_23_$__cuda_sm70_shflsync_idx_p) ;  /* 0x0000139000007944 */ /* 0x026fea0003c00000 */
[----:B------:R-:W-:Y:S01]  /*1d690*/  MOV R0, R5 ;  /* 0x0000000500007202 */ /* 0x000fe20000000f00 */
[----:B------:R-:W-:Y:S05]  /*1d6a0*/  BRA `(.L_x_1178) ;  /* 0xfffea83000007947 */ /* 0x000fea000383ffff */
.L_x_1052:
[----:B--2---:R-:W-:Y:S01]  /*1d6b0*/  IMAD.MOV.U32 R9, RZ, RZ, R13 ;  /* 0x000000ffff097224 */ /* 0x004fe200078e000d */
[----:B------:R-:W-:Y:S01]  /*1d6c0*/  MOV R5, 0x1 ;  /* 0x0000000100057802 */ /* 0x000fe20000000f00 */
[----:B------:R-:W-:Y:S01]  /*1d6d0*/  IMAD.MOV.U32 R3, RZ, RZ, 0x181f ;  /* 0x0000181fff037424 */ /* 0x000fe200078e00ff */
[----:B------:R-:W-:-:S02]  /*1d6e0*/  MOV R2, 0x1d700 ;  /* 0x0001d70000027802 */ /* 0x000fc40000000f00 */
[----:B-1--45:R-:W-:Y:S05]  /*1d6f0*/  CALL.REL.NOINC `($__internal_23_$__cuda_sm70_shflsync_idx_p) ;  /* 0x0000132000007944 */ /* 0x032fea0003c00000 */
[----:B------:R-:W-:Y:S01]  /*1d700*/  IMAD.MOV.U32 R10, RZ, RZ, R5 ;  /* 0x000000ffff0a7224 */ /* 0x000fe200078e0005 */
[----:B------:R-:W-:Y:S01]  /*1d710*/  MOV R5, 0x1 ;  /* 0x0000000100057802 */ /* 0x000fe20000000f00 */
[----:B------:R-:W-:Y:S01]  /*1d720*/  IMAD.MOV.U32 R9, RZ, RZ, R15 ;  /* 0x000000ffff097224 */ /* 0x000fe200078e000f */
[----:B------:R-:W-:-:S02]  /*1d730*/  MOV R3, 0x181f ;  /* 0x0000181f00037802 */ /* 0x000fc40000000f00 */
[----:B------:R-:W-:Y:S02]  /*1d740*/  MOV R2, 0x1d760 ;  /* 0x0001d76000027802 */ /* 0x000fe40000000f00 */
[----:B------:R-:W-:Y:S05]  /*1d750*/  CALL.REL.NOINC `($__internal_23_$__cuda_sm70_shflsync_idx_p) ;  /* 0x000012c000007944 */ /* 0x000fea0003c00000 */
[----:B------:R-:W-:Y:S01]  /*1d760*/  MOV R0, R5 ;  /* 0x0000000500007202 */ /* 0x000fe20000000f00 */
[----:B------:R-:W-:Y:S05]  /*1d770*/  BRA `(.L_x_1179) ;  /* 0xfffea8d000007947 */ /* 0x000fea000383ffff */
.L_x_1055:
[----:B---3--:R-:W-:Y:S01]  /*1d780*/  IMAD.MOV.U32 R9, RZ, RZ, R13 ;  /* 0x000000ffff097224 */ /* 0x008fe200078e000d */
[----:B------:R-:W-:Y:S01]  /*1d790*/  MOV R5, 0x2 ;  /* 0x0000000200057802 */ /* 0x000fe20000000f00 */
[----:B------:R-:W-:Y:S01]  /*1d7a0*/  IMAD.MOV.U32 R3, RZ, RZ, 0x181f ;  /* 0x0000181fff037424 */ /* 0x000fe200078e00ff */
[----:B------:R-:W-:Y:S02]  /*1d7b0*/  MOV R2, 0x1d7d0 ;  /* 0x0001d7d000027802 */ /* 0x000fe40000000f00 */
[----:B-12-45:R-:W-:Y:S05]  /*1d7c0*/  CALL.REL.NOINC `($__internal_23_$__cuda_sm70_shflsync_idx_p) ;  /* 0x0000125000007944 */ /* 0x036fea0003c00000 */
[----:B------:R-:W-:Y:S01]  /*1d7d0*/  MOV R10, R5 ;  /* 0x00000005000a7202 */ /* 0x000fe20000000f00 */
[----:B------:R-:W-:Y:S05]  /*1d7e0*/  BRA `(.L_x_1180) ;  /* 0xfffea99000007947 */ /* 0x000fea000383ffff */
.L_x_1056:
[----:B------:R-:W-:Y:S01]  /*1d7f0*/  IMAD.MOV.U32 R9, RZ, RZ, R15 ;  /* 0x000000ffff097224 */ /* 0x000fe200078e000f */
[----:B------:R-:W-:Y:S01]  /*1d800*/  MOV R5, 0x2 ;  /* 0x0000000200057802 */ /* 0x000fe20000000f00 */
[----:B------:R-:W-:Y:S01]  /*1d810*/  IMAD.MOV.U32 R3, RZ, RZ, 0x181f ;  /* 0x0000181fff037424 */ /* 0x000fe200078e00ff */
[----:B------:R-:W-:Y:S02]  /*1d820*/  MOV R2, 0x1d840 ;  /* 0x0001d84000027802 */ /* 0x000fe40000000f00 */
[----:B-12345:R-:W-:Y:S05]  /*1d830*/  CALL.REL.NOINC `($__internal_23_$__cuda_sm70_shflsync_idx_p) ;  /* 0x000011e000007944 */ /* 0x03efea0003c00000 */
[----:B------:R-:W-:Y:S01]  /*1d840*/  MOV R0, R5 ;  /* 0x0000000500007202 */ /* 0x000fe20000000f00 */
[----:B------:R-:W-:Y:S05]  /*1d850*/  BRA `(.L_x_1181) ;  /* 0xfffea94000007947 */ /* 0x000fea000383ffff */
.L_x_1059:
[----:B-1----:R-:W-:Y:S01]  /*1d860*/  IMAD.MOV.U32 R9, RZ, RZ, R13 ;  /* 0x000000ffff097224 */ /* 0x002fe200078e000d */
[----:B------:R-:W-:Y:S01]  /*1d870*/  MOV R5, 0x3 ;  /* 0x0000000300057802 */ /* 0x000fe20000000f00 */
[----:B------:R-:W-:Y:S01]  /*1d880*/  IMAD.MOV.U32 R3, RZ, RZ, 0x181f ;  /* 0x0000181fff037424 */ /* 0x000fe200078e00ff */
[----:B------:R-:W-:-:S02]  /*1d890*/  MOV R2, 0x1d8b0 ;  /* 0x0001d8b000027802 */ /* 0x000fc40000000f00 */
[----:B--2345:R-:W-:Y:S05]  /*1d8a0*/  CALL.REL.NOINC `($__internal_23_$__cuda_sm70_shflsync_idx_p) ;  /* 0x0000117000007944 */ /* 0x03cfea0003c00000 */
        /* <DEDUP_REMOVED lines=8> */
.L_x_1110:
[----:B------:R-:W-:Y:S01]  /*1d930*/  IMAD.MOV.U32 R2, RZ, RZ, R236 ;  /* 0x000000ffff027224 */ /* 0x000fe200078e00ec */
[----:B------:R-:W-:Y:S02]  /*1d940*/  MOV R5, 0x2 ;  /* 0x0000000200057802 */ /* 0x000fe40000000f00 */
[----:B------:R-:W-:Y:S02]  /*1d950*/  MOV R3, 0x1d970 ;  /* 0x0001d97000037802 */ /* 0x000fe40000000f00 */
[----:B------:R-:W-:Y:S05]  /*1d960*/  CALL.REL.NOINC `($__internal_22_$__cuda_sm70_shflsync_bfly_p) ;  /* 0x0000106000007944 */ /* 0x000fea0003c00000 */
[----:B------:R-:W-:Y:S01]  /*1d970*/  MOV R0, R5 ;  /* 0x0000000500007202 */ /* 0x000fe20000000f00 */
[----:B------:R-:W-:Y:S05]  /*1d980*/  BRA `(.L_x_1183) ;  /* 0xffffaaf000007947 */ /* 0x000fea000383ffff */
.L_x_1111:
[----:B------:R-:W-:Y:S01]  /*1d990*/  IMAD.MOV.U32 R2, RZ, RZ, R0 ;  /* 0x000000ffff027224 */ /* 0x000fe200078e0000 */
[----:B------:R-:W-:Y:S02]  /*1d9a0*/  MOV R5, 0x1 ;  /* 0x0000000100057802 */ /* 0x000fe40000000f00 */
[----:B------:R-:W-:Y:S02]  /*1d9b0*/  MOV R3, 0x1d9d0 ;  /* 0x0001d9d000037802 */ /* 0x000fe40000000f00 */
[----:B-1----:R-:W-:Y:S05]  /*1d9c0*/  CALL.REL.NOINC `($__internal_22_$__cuda_sm70_shflsync_bfly_p) ;  /* 0x0000100000007944 */ /* 0x002fea0003c00000 */
[----:B------:R-:W-:Y:S01]  /*1d9d0*/  FADD.FTZ R0, R0, R5 ;  /* 0x0000000500007221 */ /* 0x000fe20000010000 */
[----:B------:R-:W-:Y:S02]  /*1d9e0*/  MOV R2, R237 ;  /* 0x000000ed00027202 */ /* 0x000fe40000000f00 */
[----:B------:R-:W-:-:S02]  /*1d9f0*/  MOV R5, 0x2 ;  /* 0x0000000200057802 */ /* 0x000fc40000000f00 */
[----:B------:R-:W-:Y:S02]  /*1da00*/  MOV R3, 0x1da20 ;  /* 0x0001da2000037802 */ /* 0x000fe40000000f00 */
[----:B------:R-:W-:Y:S05]  /*1da10*/  CALL.REL.NOINC `($__internal_22_$__cuda_sm70_shflsync_bfly_p) ;  /* 0x00000fb000007944 */ /* 0x000fea0003c00000 */
[----:B------:R-:W-:Y:S01]  /*1da20*/  FADD.FTZ R4, R237, R5 ;  /* 0x00000005ed047221 */ /* 0x000fe20000010000 */
[----:B------:R-:W-:Y:S02]  /*1da30*/  MOV R5, 0x1 ;  /* 0x0000000100057802 */ /* 0x000fe40000000f00 */
[----:B------:R-:W-:Y:S02]  /*1da40*/  MOV R3, 0x1da70 ;  /* 0x0001da7000037802 */ /* 0x000fe40000000f00 */
[----:B------:R-:W-:Y:S02]  /*1da50*/  MOV R2, R4 ;  /* 0x0000000400027202 */ /* 0x000fe40000000f00 */
[----:B------:R-:W-:Y:S05]  /*1da60*/  CALL.REL.NOINC `($__internal_22_$__cuda_sm70_shflsync_bfly_p) ;  /* 0x00000f6000007944 */ /* 0x000fea0003c00000 */
[----:B------:R-:W-:Y:S01]  /*1da70*/  MOV R3, R5 ;  /* 0x0000000500037202 */ /* 0x000fe20000000f00 */
[----:B------:R-:W-:Y:S05]  /*1da80*/  BRA `(.L_x_1184) ;  /* 0xffffaa6000007947 */ /* 0x000fea000383ffff */
.L_x_1118:
[----:B-1-34-:R-:W-:Y:S01]  /*1da90*/  IMAD.MOV.U32 R9, RZ, RZ, R13 ;  /* 0x000000ffff097224 */ /* 0x01afe200078e000d */
[----:B------:R-:W-:Y:S01]  /*1daa0*/  MOV R5, RZ ;  /* 0x000000ff00057202 */ /* 0x000fe20000000f00 */
[----:B------:R-:W-:Y:S01]  /*1dab0*/  IMAD.MOV.U32 R3, RZ, RZ, 0x181f ;  /* 0x0000181fff037424 */ /* 0x000fe200078e00ff */
[----:B------:R-:W-:Y:S02]  /*1dac0*/  MOV R2, 0x1dae0 ;  /* 0x0001dae000027802 */ /* 0x000fe40000000f00 */
[----:B------:R-:W-:Y:S05]  /*1dad0*/  CALL.REL.NOINC `($__internal_23_$__cuda_sm70_shflsync_idx_p) ;  /* 0x00000f4000007944 */ /* 0x000fea0003c00000 */
[----:B------:R-:W-:Y:S01]  /*1dae0*/  MOV R7, R5 ;  /* 0x0000000500077202 */ /* 0x000fe20000000f00 */
[----:B------:R-:W-:Y:S05]  /*1daf0*/  BRA `(.L_x_1185) ;  /* 0xffffc34000007947 */ /* 0x000fea000383ffff */
.L_x_1119:
[----:B------:R-:W-:Y:S01]  /*1db00*/  IMAD.MOV.U32 R9, RZ, RZ, R14 ;  /* 0x000000ffff097224 */ /* 0x000fe200078e000e */
[----:B------:R-:W-:Y:S01]  /*1db10*/  MOV R5, RZ ;  /* 0x000000ff00057202 */ /* 0x000fe20000000f00 */
[----:B------:R-:W-:Y:S01]  /*1db20*/  IMAD.MOV.U32 R3, RZ, RZ, 0x181f ;  /* 0x0000181fff037424 */ /* 0x000fe200078e00ff */
[----:B------:R-:W-:-:S02]  /*1db30*/  MOV R2, 0x1db50 ;  /* 0x0001db5000027802 */ /* 0x000fc40000000f00 */
[----:B-12---:R-:W-:Y:S05]  /*1db40*/  CALL.REL.NOINC `($__internal_23_$__cuda_sm70_shflsync_idx_p) ;  /* 0x00000ed000007944 */ /* 0x006fea0003c00000 */
[----:B------:R-:W-:Y:S01]  /*1db50*/  MOV R2, R5 ;  /* 0x0000000500027202 */ /* 0x000fe20000000f00 */
[----:B------:R-:W-:Y:S05]  /*1db60*/  BRA `(.L_x_1186) ;  /* 0xffffc2f000007947 */ /* 0x000fea000383ffff */
.L_x_1122:
[----:B--2---:R-:W-:Y:S01]  /*1db70*/  IMAD.MOV.U32 R9, RZ, RZ, R13 ;  /* 0x000000ffff097224 */ /* 0x004fe200078e000d */
[----:B------:R-:W-:Y:S01]  /*1db80*/  MOV R5, 0x1 ;  /* 0x0000000100057802 */ /* 0x000fe20000000f00 */
[----:B------:R-:W-:Y:S01]  /*1db90*/  IMAD.MOV.U32 R3, RZ, RZ, 0x181f ;  /* 0x0000181fff037424 */ /* 0x000fe200078e00ff */
[----:B----4-:R-:W-:-:S02]  /*1dba0*/  MOV R2, 0x1dbc0 ;  /* 0x0001dbc000027802 */ /* 0x010fc40000000f00 */
[----:B-1-3--:R-:W-:Y:S05]  /*1dbb0*/  CALL.REL.NOINC `($__internal_23_$__cuda_sm70_shflsync_idx_p) ;  /* 0x00000e6000007944 */ /* 0x00afea0003c00000 */
        /* <DEDUP_REMOVED lines=8> */
.L_x_1125:
[----:B-1----:R-:W-:Y:S01]  /*1dc40*/  IMAD.MOV.U32 R9, RZ, RZ, R13 ;  /* 0x000000ffff097224 */ /* 0x002fe200078e000d */
[----:B------:R-:W-:Y:S01]  /*1dc50*/  MOV R5, 0x2 ;  /* 0x0000000200057802 */ /* 0x000fe20000000f00 */
[----:B------:R-:W-:Y:S01]  /*1dc60*/  IMAD.MOV.U32 R3, RZ, RZ, 0x181f ;  /* 0x0000181fff037424 */ /* 0x000fe200078e00ff */
[----:B----4-:R-:W-:Y:S02]  /*1dc70*/  MOV R2, 0x1dc90 ;  /* 0x0001dc9000027802 */ /* 0x010fe40000000f00 */
[----:B--23--:R-:W-:Y:S05]  /*1dc80*/  CALL.REL.NOINC `($__internal_23_$__cuda_sm70_shflsync_idx_p) ;  /* 0x00000d9000007944 */ /* 0x00cfea0003c00000 */
[----:B------:R-:W-:Y:S01]  /*1dc90*/  MOV R7, R5 ;  /* 0x0000000500077202 */ /* 0x000fe20000000f00 */
[----:B------:R-:W-:Y:S05]  /*1dca0*/  BRA `(.L_x_1188) ;  /* 0xffffc44000007947 */ /* 0x000fea000383ffff */
.L_x_1126:
[----:B------:R-:W-:Y:S01]  /*1dcb0*/  IMAD.MOV.U32 R9, RZ, RZ, R14 ;  /* 0x000000ffff097224 */ /* 0x000fe200078e000e */
[----:B------:R-:W-:Y:S01]  /*1dcc0*/  MOV R5, 0x2 ;  /* 0x0000000200057802 */ /* 0x000fe20000000f00 */
[----:B------:R-:W-:Y:S01]  /*1dcd0*/  IMAD.MOV.U32 R3, RZ, RZ, 0x181f ;  /* 0x0000181fff037424 */ /* 0x000fe200078e00ff */
[----:B----4-:R-:W-:Y:S02]  /*1dce0*/  MOV R2, 0x1dd00 ;  /* 0x0001dd0000027802 */ /* 0x010fe40000000f00 */
[----:B-123--:R-:W-:Y:S05]  /*1dcf0*/  CALL.REL.NOINC `($__internal_23_$__cuda_sm70_shflsync_idx_p) ;  /* 0x00000d2000007944 */ /* 0x00efea0003c00000 */
[----:B------:R-:W-:Y:S01]  /*1dd00*/  MOV R2, R5 ;  /* 0x0000000500027202 */ /* 0x000fe20000000f00 */
[----:B------:R-:W-:Y:S05]  /*1dd10*/  BRA `(.L_x_1189) ;  /* 0xffffc3f000007947 */ /* 0x000fea000383ffff */
.L_x_1129:
[----:B-1----:R-:W-:Y:S01]  /*1dd20*/  IMAD.MOV.U32 R9, RZ, RZ, R13 ;  /* 0x000000ffff097224 */ /* 0x002fe200078e000d */
[----:B------:R-:W-:Y:S01]  /*1dd30*/  MOV R5, 0x3 ;  /* 0x0000000300057802 */ /* 0x000fe20000000f00 */
[----:B------:R-:W-:Y:S01]  /*1dd40*/  IMAD.MOV.U32 R3, RZ, RZ, 0x181f ;  /* 0x0000181fff037424 */ /* 0x000fe200078e00ff */
[----:B------:R-:W-:-:S02]  /*1dd50*/  MOV R2, 0x1dd70 ;  /* 0x0001dd7000027802 */ /* 0x000fc40000000f00 */
[----:B--234-:R-:W-:Y:S05]  /*1dd60*/  CALL.REL.NOINC `($__internal_23_$__cuda_sm70_shflsync_idx_p) ;  /* 0x00000cb000007944 */ /* 0x01cfea0003c00000 */
        /* <DEDUP_REMOVED lines=8> */
.L_x_1131:
[----:B------:R-:W-:Y:S01]  /*1ddf0*/  IMAD.MOV.U32 R9, RZ, RZ, R36 ;  /* 0x000000ffff097224 */ /* 0x000fe200078e0024 */
[----:B------:R-:W-:Y:S01]  /*1de00*/  MOV R5, RZ ;  /* 0x000000ff00057202 */ /* 0x000fe20000000f00 */
[----:B------:R-:W-:Y:S01]  /*1de10*/  IMAD.MOV.U32 R3, RZ, RZ, 0x1c1f ;  /* 0x00001c1fff037424 */ /* 0x000fe200078e00ff */
[----:B------:R-:W-:Y:S02]  /*1de20*/  MOV R2, 0x1de40 ;  /* 0x0001de4000027802 */ /* 0x000fe40000000f00 */
[----:B-1----:R-:W-:Y:S05]  /*1de30*/  CALL.REL.NOINC `($__internal_23_$__cuda_sm70_shflsync_idx_p) ;  /* 0x00000be000007944 */ /* 0x002fea0003c00000 */
[----:B------:R-:W-:Y:S01]  /*1de40*/  MOV R4, R5 ;  /* 0x0000000500047202 */ /* 0x000fe20000000f00 */
[----:B------:R-:W-:Y:S05]  /*1de50*/  BRA `(.L_x_1191) ;  /* 0xffffc72000007947 */ /* 0x000fea000383ffff */
.L_x_1132:
[----:B------:R-:W-:Y:S01]  /*1de60*/  IMAD.MOV.U32 R9, RZ, RZ, R37 ;  /* 0x000000ffff097224 */ /* 0x000fe200078e0025 */
[----:B------:R-:W-:Y:S01]  /*1de70*/  MOV R5, RZ ;  /* 0x000000ff00057202 */ /* 0x000fe20000000f00 */
[----:B------:R-:W-:Y:S01]  /*1de80*/  IMAD.MOV.U32 R3, RZ, RZ, 0x1c1f ;  /* 0x00001c1fff037424 */ /* 0x000fe200078e00ff */
[----:B------:R-:W-:Y:S02]  /*1de90*/  MOV R2, 0x1deb0 ;  /* 0x0001deb000027802 */ /* 0x000fe40000000f00 */
[----:B-123--:R-:W-:Y:S05]  /*1dea0*/  CALL.REL.NOINC `($__internal_23_$__cuda_sm70_shflsync_idx_p) ;  /* 0x00000b7000007944 */ /* 0x00efea0003c00000 */
[----:B------:R-:W-:Y:S01]  /*1deb0*/  MOV R0, R5 ;  /* 0x0000000500007202 */ /* 0x000fe20000000f00 */
[----:B------:R-:W-:Y:S05]  /*1dec0*/  BRA `(.L_x_1192) ;  /* 0xffffc6d000007947 */ /* 0x000fea000383ffff */
.L_x_1135:
[----:B------:R-:W-:Y:S01]  /*1ded0*/  IMAD.MOV.U32 R9, RZ, RZ, R36 ;  /* 0x000000ffff097224 */ /* 0x000fe200078e0024 */
[----:B------:R-:W-:Y:S01]  /*1dee0*/  MOV R5, 0x1 ;  /* 0x0000000100057802 */ /* 0x000fe20000000f00 */
[----:B---3--:R-:W-:Y:S01]  /*1def0*/  IMAD.MOV.U32 R3, RZ, RZ, 0x1c1f ;  /* 0x00001c1fff037424 */ /* 0x008fe200078e00ff */
[----:B------:R-:W-:-:S02]  /*1df00*/  MOV R2, 0x1df20 ;  /* 0x0001df2000027802 */ /* 0x000fc40000000f00 */
[----:B--2-4-:R-:W-:Y:S05]  /*1df10*/  CALL.REL.NOINC `($__internal_23_$__cuda_sm70_shflsync_idx_p) ;  /* 0x00000b0000007944 */ /* 0x014fea0003c00000 */
        /* <DEDUP_REMOVED lines=8> */
.L_x_1139:
[----:B------:R-:W-:Y:S01]  /*1dfa0*/  IMAD.MOV.U32 R9, RZ, RZ, R11 ;  /* 0x000000ffff097224 */ /* 0x000fe200078e000b */
[----:B------:R-:W-:Y:S01]  /*1dfb0*/  MOV R5, RZ ;  /* 0x000000ff00057202 */ /* 0x000fe20000000f00 */
[----:B------:R-:W-:Y:S01]  /*1dfc0*/  IMAD.MOV.U32 R3, RZ, RZ, 0x181f ;  /* 0x0000181fff037424 */ /* 0x000fe200078e00ff */
[----:B------:R-:W-:Y:S02]  /*1dfd0*/  MOV R2, 0x1dff0 ;  /* 0x0001dff000027802 */ /* 0x000fe40000000f00 */
[----:B------:R-:W-:Y:S05]  /*1dfe0*/  CALL.REL.NOINC `($__internal_23_$__cuda_sm70_shflsync_idx_p) ;  /* 0x00000a3000007944 */ /* 0x000fea0003c00000 */
[----:B------:R-:W-:Y:S01]  /*1dff0*/  MOV R10, R5 ;  /* 0x00000005000a7202 */ /* 0x000fe20000000f00 */
[----:B------:R-:W-:Y:S05]  /*1e000*/  BRA `(.L_x_1194) ;  /* 0xffffdcc000007947 */ /* 0x000fea000383ffff */
.L_x_1140:
[----:B------:R-:W-:Y:S01]  /*1e010*/  IMAD.MOV.U32 R9, RZ, RZ, R14 ;  /* 0x000000ffff097224 */ /* 0x000fe200078e000e */
[----:B------:R-:W-:Y:S01]  /*1e020*/  MOV R5, RZ ;  /* 0x000000ff00057202 */ /* 0x000fe20000000f00 */
[----:B------:R-:W-:Y:S01]  /*1e030*/  IMAD.MOV.U32 R3, RZ, RZ, 0x181f ;  /* 0x0000181fff037424 */ /* 0x000fe200078e00ff */
[----:B------:R-:W-:Y:S02]  /*1e040*/  MOV R2, 0x1e060 ;  /* 0x0001e06000027802 */ /* 0x000fe40000000f00 */
[----:B-12---:R-:W-:Y:S05]  /*1e050*/  CALL.REL.NOINC `($__internal_23_$__cuda_sm70_shflsync_idx_p) ;  /* 0x000009c000007944 */ /* 0x006fea0003c00000 */
[----:B------:R-:W-:Y:S01]  /*1e060*/  MOV R2, R5 ;  /* 0x0000000500027202 */ /* 0x000fe20000000f00 */
[----:B------:R-:W-:Y:S05]  /*1e070*/  BRA `(.L_x_1195) ;  /* 0xffffdc7000007947 */ /* 0x000fea000383ffff */
.L_x_1143:
        /* <DEDUP_REMOVED lines=13> */
.L_x_1146:
[----:B-1----:R-:W-:Y:S01]  /*1e150*/  IMAD.MOV.U32 R9, RZ, RZ, R11 ;  /* 0x000000ffff097224 */ /* 0x002fe200078e000b */
[----:B------:R-:W-:Y:S01]  /*1e160*/  MOV R5, 0x2 ;  /* 0x0000000200057802 */ /* 0x000fe20000000f00 */
[----:B------:R-:W-:Y:S01]  /*1e170*/  IMAD.MOV.U32 R3, RZ, RZ, 0x181f ;  /* 0x0000181fff037424 */ /* 0x000fe200078e00ff */
[----:B----4-:R-:W-:Y:S02]  /*1e180*/  MOV R2, 0x1e1a0 ;  /* 0x0001e1a000027802 */ /* 0x010fe40000000f00 */
[----:B--23--:R-:W-:Y:S05]  /*1e190*/  CALL.REL.NOINC `($__internal_23_$__cuda_sm70_shflsync_idx_p) ;  /* 0x0000088000007944 */ /* 0x00cfea0003c00000 */
[----:B------:R-:W-:Y:S01]  /*1e1a0*/  MOV R10, R5 ;  /* 0x00000005000a7202 */ /* 0x000fe20000000f00 */
[----:B------:R-:W-:Y:S05]  /*1e1b0*/  BRA `(.L_x_1197) ;  /* 0xffffddd000007947 */ /* 0x000fea000383ffff */
.L_x_1147:
[----:B------:R-:W-:Y:S01]  /*1e1c0*/  IMAD.MOV.U32 R9, RZ, RZ, R14 ;  /* 0x000000ffff097224 */ /* 0x000fe200078e000e */
[----:B------:R-:W-:Y:S01]  /*1e1d0*/  MOV R5, 0x2 ;  /* 0x0000000200057802 */ /* 0x000fe20000000f00 */
[----:B------:R-:W-:Y:S01]  /*1e1e0*/  IMAD.MOV.U32 R3, RZ, RZ, 0x181f ;  /* 0x0000181fff037424 */ /* 0x000fe200078e00ff */
[----:B----4-:R-:W-:Y:S02]  /*1e1f0*/  MOV R2, 0x1e210 ;  /* 0x0001e21000027802 */ /* 0x010fe40000000f00 */
[----:B-123--:R-:W-:Y:S05]  /*1e200*/  CALL.REL.NOINC `($__internal_23_$__cuda_sm70_shflsync_idx_p) ;  /* 0x0000081000007944 */ /* 0x00efea0003c00000 */
[----:B------:R-:W-:Y:S01]  /*1e210*/  MOV R2, R5 ;  /* 0x0000000500027202 */ /* 0x000fe20000000f00 */
[----:B------:R-:W-:Y:S05]  /*1e220*/  BRA `(.L_x_1198) ;  /* 0xffffdd8000007947 */ /* 0x000fea000383ffff */
.L_x_1150:
        /* <DEDUP_REMOVED lines=13> */
.L_x_1152:
[----:B------:R-:W-:Y:S01]  /*1e300*/  IMAD.MOV.U32 R9, RZ, RZ, R86 ;  /* 0x000000ffff097224 */ /* 0x000fe200078e0056 */
[----:B------:R-:W-:Y:S01]  /*1e310*/  MOV R5, RZ ;  /* 0x000000ff00057202 */ /* 0x000fe20000000f00 */
[----:B---3--:R-:W-:Y:S01]  /*1e320*/  IMAD.MOV.U32 R3, RZ, RZ, 0x1f ;  /* 0x0000001fff037424 */ /* 0x008fe200078e00ff */
[----:B----4-:R-:W-:Y:S02]  /*1e330*/  MOV R2, 0x1e350 ;  /* 0x0001e35000027802 */ /* 0x010fe40000000f00 */
[----:B--2---:R-:W-:Y:S05]  /*1e340*/  CALL.REL.NOINC `($__internal_23_$__cuda_sm70_shflsync_idx_p) ;  /* 0x000006d000007944 */ /* 0x004fea0003c00000 */
[----:B------:R-:W-:Y:S01]  /*1e350*/  MOV R10, R5 ;  /* 0x00000005000a7202 */ /* 0x000fe20000000f00 */
[----:B------:R-:W-:Y:S05]  /*1e360*/  BRA `(.L_x_1200) ;  /* 0xffffdf5000007947 */ /* 0x000fea000383ffff */
.L_x_1153:
[----:B------:R-:W-:Y:S01]  /*1e370*/  IMAD.MOV.U32 R9, RZ, RZ, R86 ;  /* 0x000000ffff097224 */ /* 0x000fe200078e0056 */
[----:B------:R-:W-:Y:S01]  /*1e380*/  MOV R5, 0x1 ;  /* 0x0000000100057802 */ /* 0x000fe20000000f00 */
[----:B------:R-:W-:Y:S01]  /*1e390*/  IMAD.MOV.U32 R3, RZ, RZ, 0x1f ;  /* 0x0000001fff037424 */ /* 0x000fe200078e00ff */
[----:B----4-:R-:W-:Y:S02]  /*1e3a0*/  MOV R2, 0x1e3c0 ;  /* 0x0001e3c000027802 */ /* 0x010fe40000000f00 */
[----:B-123--:R-:W-:Y:S05]  /*1e3b0*/  CALL.REL.NOINC `($__internal_23_$__cuda_sm70_shflsync_idx_p) ;  /* 0x0000066000007944 */ /* 0x00efea0003c00000 */
[----:B------:R-:W-:Y:S01]  /*1e3c0*/  MOV R8, R5 ;  /* 0x0000000500087202 */ /* 0x000fe20000000f00 */
[----:B------:R-:W-:Y:S05]  /*1e3d0*/  BRA `(.L_x_1201) ;  /* 0xffffdf0000007947 */ /* 0x000fea000383ffff */
.L_x_1154:
[----:B------:R-:W-:Y:S01]  /*1e3e0*/  IMAD.MOV.U32 R0, RZ, RZ, R4 ;  /* 0x000000ffff007224 */ /* 0x000fe200078e0004 */
[----:B------:R-:W-:-:S02]  /*1e3f0*/  MOV R2, 0x1 ;  /* 0x0000000100027802 */ /* 0x000fc40000000f00 */
[----:B------:R-:W-:Y:S02]  /*1e400*/  MOV R3, 0x1e420 ;  /* 0x0001e42000037802 */ /* 0x000fe40000000f00 */
[----:B-1-3--:R-:W-:Y:S05]  /*1e410*/  CALL.REL.NOINC `($__internal_24_$__cuda_sm70_shflsync_up_p) ;  /* 0x0000065000007944 */ /* 0x00afea0003c00000 */
[----:B------:R-:W-:Y:S05]  /*1e420*/  BRA `(.L_x_1202) ;  /* 0xffffdfd000007947 */ /* 0x000fea000383ffff */
.L_x_1155:
[----:B------:R-:W-:Y:S01]  /*1e430*/  IMAD.MOV.U32 R0, RZ, RZ, R4 ;  /* 0x000000ffff007224 */ /* 0x000fe200078e0004 */
[----:B------:R-:W-:Y:S02]  /*1e440*/  MOV R2, 0x2 ;  /* 0x0000000200027802 */ /* 0x000fe40000000f00 */
[----:B------:R-:W-:Y:S02]  /*1e450*/  MOV R3, 0x1e470 ;  /* 0x0001e47000037802 */ /* 0x000fe40000000f00 */
[----:B-1-3--:R-:W-:Y:S05]  /*1e460*/  CALL.REL.NOINC `($__internal_24_$__cuda_sm70_shflsync_up_p) ;  /* 0x0000060000007944 */ /* 0x00afea0003c00000 */
        /* <DEDUP_REMOVED lines=27> */
.L_x_1159:
[----:B------:R-:W-:Y:S02]  /*1e620*/  MOV R2, 0x1 ;  /* 0x0000000100027802 */ /* 0x000fe40000000f00 */
[----:B------:R-:W-:-:S02]  /*1e630*/  MOV R3, 0x1e650 ;  /* 0x0001e65000037802 */ /* 0x000fc40000000f00 */
[----:B-1----:R-:W-:Y:S05]  /*1e640*/  CALL.REL.NOINC `($__internal_24_$__cuda_sm70_shflsync_up_p) ;  /* 0x0000042000007944 */ /* 0x002fea0003c00000 */
[----:B------:R-:W-:Y:S01]  /*1e650*/  MOV R2, R5 ;  /* 0x0000000500027202 */ /* 0x000fe20000000f00 */
[----:B------:R-:W-:Y:S05]  /*1e660*/  BRA `(.L_x_1204) ;  /* 0xffffdfe000007947 */ /* 0x000fea000383ffff */
.L_x_1160:
[----:B------:R-:W-:Y:S02]  /*1e670*/  MOV R2, 0x2 ;  /* 0x0000000200027802 */ /* 0x000fe40000000f00 */
[----:B------:R-:W-:-:S02]  /*1e680*/  MOV R3, 0x1e6a0 ;  /* 0x0001e6a000037802 */ /* 0x000fc40000000f00 */
[----:B-1----:R-:W-:Y:S05]  /*1e690*/  CALL.REL.NOINC `($__internal_24_$__cuda_sm70_shflsync_up_p) ;  /* 0x000003d000007944 */ /* 0x002fea0003c00000 */
[----:B------:R-:W-:Y:S01]  /*1e6a0*/  SEL R5, R5, RZ, P1 ;  /* 0x000000ff05057207 */ /* 0x000fe20000800000 */
[----:B------:R-:W-:Y:S01]  /*1e6b0*/  IMAD.MOV.U32 R2, RZ, RZ, 0x4 ;  /* 0x00000004ff027424 */ /* 0x000fe200078e00ff */
[----:B------:R-:W-:-:S03]  /*1e6c0*/  MOV R3, 0x1e6f0 ;  /* 0x0001e6f000037802 */ /* 0x000fc60000000f00 */
[----:B------:R-:W-:Y:S02]  /*1e6d0*/  IMAD.IADD R0, R0, 0x1, R5 ;  /* 0x0000000100007824 */ /* 0x000fe400078e0205 */
        /* <DEDUP_REMOVED lines=22> */
.L_x_1162:
[----:B------:R-:W-:Y:S02]  /*1e840*/  SEL R0, RZ, 0x1, P0 ;  /* 0x00000001ff007807 */ /* 0x000fe40000000000 */
[----:B------:R-:W-:-:S02]  /*1e850*/  MOV R2, 0x1e870 ;  /* 0x0001e87000027802 */ /* 0x000fc40000000f00 */
[----:B-12---:R-:W-:Y:S05]  /*1e860*/  CALL.REL.NOINC `($__internal_25_$__cuda_sm70_votesync_ballot) ;  /* 0x0000027000007944 */ /* 0x006fea0003c00000 */
[----:B------:R-:W-:Y:S01]  /*1e870*/  MOV R11, R0 ;  /* 0x00000000000b7202 */ /* 0x000fe20000000f00 */
[----:B------:R-:W-:Y:S05]  /*1e880*/  BRA `(.L_x_1206) ;  /* 0xffffdf5000007947 */ /* 0x000fea000383ffff */
.L_x_1163:
[----:B------:R-:W-:Y:S01]  /*1e890*/  IMAD.MOV.U32 R9, RZ, RZ, R6 ;  /* 0x000000ffff097224 */ /* 0x000fe200078e0006 */
[----:B------:R-:W-:Y:S01]  /*1e8a0*/  MOV R5, R0 ;  /* 0x0000000000057202 */ /* 0x000fe20000000f00 */
[----:B------:R-:W-:Y:S01]  /*1e8b0*/  IMAD.MOV.U32 R3, RZ, RZ, 0x1f ;  /* 0x0000001fff037424 */ /* 0x000fe200078e00ff */
[----:B------:R-:W-:-:S02]  /*1e8c0*/  MOV R2, 0x1e8e0 ;  /* 0x0001e8e000027802 */ /* 0x000fc40000000f00 */
[----:B-12---:R-:W-:Y:S05]  /*1e8d0*/  CALL.REL.NOINC `($__internal_23_$__cuda_sm70_shflsync_idx_p) ;  /* 0x0000014000007944 */ /* 0x006fea0003c00000 */
[----:B------:R-:W-:Y:S01]  /*1e8e0*/  IMAD.MOV.U32 R6, RZ, RZ, R5 ;  /* 0x000000ffff067224 */ /* 0x000fe200078e0005 */
[----:B------:R-:W-:Y:S01]  /*1e8f0*/  MOV R5, R0 ;  /* 0x0000000000057202 */ /* 0x000fe20000000f00 */
[----:B------:R-:W-:Y:S01]  /*1e900*/  IMAD.MOV.U32 R9, RZ, RZ, R7 ;  /* 0x000000ffff097224 */ /* 0x000fe200078e0007 */
[----:B------:R-:W-:-:S02]  /*1e910*/  MOV R3, 0x1f ;  /* 0x0000001f00037802 */ /* 0x000fc40000000f00 */
[----:B------:R-:W-:Y:S02]  /*1e920*/  MOV R2, 0x1e940 ;  /* 0x0001e94000027802 */ /* 0x000fe40000000f00 */
[----:B------:R-:W-:Y:S05]  /*1e930*/  CALL.REL.NOINC `($__internal_23_$__cuda_sm70_shflsync_idx_p) ;  /* 0x000000e000007944 */ /* 0x000fea0003c00000 */
[----:B------:R-:W-:Y:S01]  /*1e940*/  MOV R7, R5 ;  /* 0x0000000500077202 */ /* 0x000fe20000000f00 */
[----:B------:R-:W-:Y:S05]  /*1e950*/  BRA `(.L_x_1207) ;  /* 0xffffded000007947 */ /* 0x000fea000383ffff */
.L_x_1166:
[----:B------:R-:W-:Y:S01]  /*1e960*/  IMAD.MOV.U32 R9, RZ, RZ, R4 ;  /* 0x000000ffff097224 */ /* 0x000fe200078e0004 */
[----:B------:R-:W-:Y:S01]  /*1e970*/  MOV R5, R0 ;  /* 0x0000000000057202 */ /* 0x000fe20000000f00 */
[----:B------:R-:W-:Y:S01]  /*1e980*/  IMAD.MOV.U32 R3, RZ, RZ, 0x1f ;  /* 0x0000001fff037424 */ /* 0x000fe200078e00ff */
[----:B------:R-:W-:Y:S02]  /*1e990*/  MOV R2, 0x1e9b0 ;  /* 0x0001e9b000027802 */ /* 0x000fe40000000f00 */
[----:B-12-4-:R-:W-:Y:S05]  /*1e9a0*/  CALL.REL.NOINC `($__internal_23_$__cuda_sm70_shflsync_idx_p) ;  /* 0x0000007000007944 */ /* 0x016fea0003c00000 */
[----:B------:R-:W-:Y:S01]  /*1e9b0*/  MOV R12, R5 ;  /* 0x00000005000c7202 */ /* 0x000fe20000000f00 */
[----:B------:R-:W-:Y:S05]  /*1e9c0*/  BRA `(.L_x_1165) ;  /* 0xffffdec000007947 */ /* 0x000fea000383ffff */
        .weak           $__internal_22_$__cuda_sm70_shflsync_bfly_p
        .type           $__internal_22_$__cuda_sm70_shflsync_bfly_p,@function
        .size           $__internal_22_$__cuda_sm70_shflsync_bfly_p,($__internal_23_$__cuda_sm70_shflsync_idx_p - $__internal_22_$__cuda_sm70_shflsync_bfly_p)
$__internal_22_$__cuda_sm70_shflsync_bfly_p:
[----:B------:R-:W-:Y:S04]  /*1e9d0*/  WARPSYNC R6 ;  /* 0x0000000600007348 */ /* 0x000fe80003800000 */
[----:B------:R1:W2:Y:S02]  /*1e9e0*/  SHFL.BFLY PT, R5, R2, R5, R7 ;  /* 0x0c00000502057389 */ /* 0x0002a400000e0007 */
[----:B-1----:R-:W-:-:S02]  /*1e9f0*/  MOV R2, R3 ;  /* 0x0000000300027202 */ /* 0x002fc40000000f00 */
[----:B------:R-:W-:-:S04]  /*1ea00*/  MOV R3, 0x0 ;  /* 0x0000000000037802 */ /* 0x000fc80000000f00 */
[----:B--2---:R-:W-:Y:S05]  /*1ea10*/  RET.REL.NODEC R2 `(_ZN7cutlass13device_kernelIN5flash19enable_sm80_to_sm89INS1_16FlashAttnFwdSm80INS1_25CollectiveMainloopFwdSm80ILi8ELi1ELb0EN4cute5tupleIJNS5_1CILi128EEENS7_ILi64EEENS7_ILi192EEEEEELi192ENS_10bfloat16_tEfNS_4arch4Sm80ELb1ELb0ELb1ELb1ELb0ELb1ELb1ELb1EEENS1_21CollectiveEpilogueFwdINS6_IJS8_SA_S9_EEENS6_IJNS7_ILi1EEESI_SI_EEESC_SE_Li256ELb1ELb1ELb1ELb0EEENS1_36VarlenDynamicPersistentTileSchedulerILi128ELi64ELi256ELi256ELb1ELb1ELb0ELb1ELb1ELb1EEEEEEEEEvNT_6ParamsE) ;  /* 0xfffe15e002007950 */ /* 0x004fea0003c3ffff */
        .weak           $__internal_23_$__cuda_sm70_shflsync_idx_p
        .type           $__internal_23_$__cuda_sm70_shflsync_idx_p,@function
        .size           $__internal_23_$__cuda_sm70_shflsync_idx_p,($__internal_24_$__cuda_sm70_shflsync_up_p - $__internal_23_$__cuda_sm70_shflsync_idx_p)
$__internal_23_$__cuda_sm70_shflsync_idx_p:
[----:B------:R-:W-:-:S04]  /*1ea20*/  MOV R87, 0xffffffff ;  /* 0xffffffff00577802 */ /* 0x000fc80000000f00 */
[----:B------:R-:W-:Y:S04]  /*1ea30*/  WARPSYNC R87 ;  /* 0x0000005700007348 */ /* 0x000fe80003800000 */
[----:B------:R1:W2:Y:S02]  /*1ea40*/  SHFL.IDX PT, R5, R9, R5, R3 ;  /* 0x0000000509057389 */ /* 0x0002a400000e0003 */
[----:B-1----:R-:W-:-:S04]  /*1ea50*/  MOV R3, 0x0 ;  /* 0x0000000000037802 */ /* 0x002fc80000000f00 */
[----:B--2---:R-:W-:Y:S05]  /*1ea60*/  RET.REL.NODEC R2 `(_ZN7cutlass13device_kernelIN5flash19enable_sm80_to_sm89INS1_16FlashAttnFwdSm80INS1_25CollectiveMainloopFwdSm80ILi8ELi1ELb0EN4cute5tupleIJNS5_1CILi128EEENS7_ILi64EEENS7_ILi192EEEEEELi192ENS_10bfloat16_tEfNS_4arch4Sm80ELb1ELb0ELb1ELb1ELb0ELb1ELb1ELb1EEENS1_21CollectiveEpilogueFwdINS6_IJS8_SA_S9_EEENS6_IJNS7_ILi1EEESI_SI_EEESC_SE_Li256ELb1ELb1ELb1ELb0EEENS1_36VarlenDynamicPersistentTileSchedulerILi128ELi64ELi256ELi256ELb1ELb1ELb0ELb1ELb1ELb1EEEEEEEEEvNT_6ParamsE) ;  /* 0xfffe159002007950 */ /* 0x004fea0003c3ffff */
        .weak           $__internal_24_$__cuda_sm70_shflsync_up_p
        .type           $__internal_24_$__cuda_sm70_shflsync_up_p,@function
        .size           $__internal_24_$__cuda_sm70_shflsync_up_p,($__internal_25_$__cuda_sm70_votesync_ballot - $__internal_24_$__cuda_sm70_shflsync_up_p)
$__internal_24_$__cuda_sm70_shflsync_up_p:
[----:B------:R-:W-:Y:S02]  /*1ea70*/  IMAD.MOV.U32 R5, RZ, RZ, RZ ;  /* 0x000000ffff057224 */ /* 0x000fe400078e00ff */
[----:B------:R-:W-:-:S04]  /*1ea80*/  IMAD.MOV.U32 R9, RZ, RZ, -0x1 ;  /* 0xffffffffff097424 */ /* 0x000fc800078e00ff */
[----:B------:R-:W-:Y:S04]  /*1ea90*/  WARPSYNC R9 ;  /* 0x0000000900007348 */ /* 0x000fe80003800000 */
[----:B------:R1:W2:Y:S02]  /*1eaa0*/  SHFL.UP PT, R5, R0, R2, R5 ;  /* 0x0400000200057389 */ /* 0x0002a400000e0005 */
[----:B-1----:R-:W-:Y:S02]  /*1eab0*/  MOV R2, R3 ;  /* 0x0000000300027202 */ /* 0x002fe40000000f00 */
[----:B------:R-:W-:-:S04]  /*1eac0*/  MOV R3, 0x0 ;  /* 0x0000000000037802 */ /* 0x000fc80000000f00 */
[----:B--2---:R-:W-:Y:S05]  /*1ead0*/  RET.REL.NODEC R2 `(_ZN7cutlass13device_kernelIN5flash19enable_sm80_to_sm89INS1_16FlashAttnFwdSm80INS1_25CollectiveMainloopFwdSm80ILi8ELi1ELb0EN4cute5tupleIJNS5_1CILi128EEENS7_ILi64EEENS7_ILi192EEEEEELi192ENS_10bfloat16_tEfNS_4arch4Sm80ELb1ELb0ELb1ELb1ELb0ELb1ELb1ELb1EEENS1_21CollectiveEpilogueFwdINS6_IJS8_SA_S9_EEENS6_IJNS7_ILi1EEESI_SI_EEESC_SE_Li256ELb1ELb1ELb1ELb0EEENS1_36VarlenDynamicPersistentTileSchedulerILi128ELi64ELi256ELi256ELb1ELb1ELb0ELb1ELb1ELb1EEEEEEEEEvNT_6ParamsE) ;  /* 0xfffe152002007950 */ /* 0x004fea0003c3ffff */
        .weak           $__internal_25_$__cuda_sm70_votesync_ballot
        .type           $__internal_25_$__cuda_sm70_votesync_ballot,@function
        .size           $__internal_25_$__cuda_sm70_votesync_ballot,(.L_x_4949 - $__internal_25_$__cuda_sm70_votesync_ballot)
$__internal_25_$__cuda_sm70_votesync_ballot:
[----:B------:R-:W-:Y:S01]  /*1eae0*/  ISETP.NE.U32.AND P0, PT, R0, 0x1, PT ;  /* 0x000000010000780c */ /* 0x000fe20003f05070 */
[----:B------:R-:W-:-:S04]  /*1eaf0*/  IMAD.MOV.U32 R3, RZ, RZ, -0x1 ;  /* 0xffffffffff037424 */ /* 0x000fc800078e00ff */
[----:B------:R-:W-:Y:S08]  /*1eb00*/  WARPSYNC R3 ;  /* 0x0000000300007348 */ /* 0x000ff00003800000 */
[----:B------:R-:W-:-:S04]  /*1eb10*/  VOTE.ANY R0, PT, !P0 ;  /* 0x0000000000007806 */ /* 0x000fc800040e0100 */
[----:B------:R-:W-:Y:S01]  /*1eb20*/  LOP3.LUT R0, R0, R3, RZ, 0xc0, !PT ;  /* 0x0000000300007212 */ /* 0x000fe200078ec0ff */
[----:B------:R-:W-:-:S04]  /*1eb30*/  IMAD.MOV.U32 R3, RZ, RZ, 0x0 ;  /* 0x00000000ff037424 */ /* 0x000fc800078e00ff */
[----:B------:R-:W-:Y:S05]  /*1eb40*/  RET.REL.NODEC R2 `(_ZN7cutlass13device_kernelIN5flash19enable_sm80_to_sm89INS1_16FlashAttnFwdSm80INS1_25CollectiveMainloopFwdSm80ILi8ELi1ELb0EN4cute5tupleIJNS5_1CILi128EEENS7_ILi64EEENS7_ILi192EEEEEELi192ENS_10bfloat16_tEfNS_4arch4Sm80ELb1ELb0ELb1ELb1ELb0ELb1ELb1ELb1EEENS1_21CollectiveEpilogueFwdINS6_IJS8_SA_S9_EEENS6_IJNS7_ILi1EEESI_SI_EEESC_SE_Li256ELb1ELb1ELb1ELb0EEENS1_36VarlenDynamicPersistentTileSchedulerILi128ELi64ELi256ELi256ELb1ELb1ELb0ELb1ELb1ELb1EEEEEEEEEvNT_6ParamsE) ;  /* 0xfffe14b002007950 */ /* 0x000fea0003c3ffff */
.L_x_1208:
        /* <DEDUP_REMOVED lines=11> */
.L_x_4949:


//--------------------- .text._ZN7cutlass13device_kernelIN5flash19enable_sm80_to_sm89INS1_16FlashAttnFwdSm80INS1_25CollectiveMainloopFwdSm80ILi8ELi2ELb1EN4cute5tupleIJNS5_1CILi128EEENS7_ILi96EEENS7_ILi192EEEEEELi192ENS_10bfloat16_tEfNS_4arch4Sm80ELb0ELb0ELb1ELb0ELb0ELb0ELb1ELb1EEENS1_21CollectiveEpilogueFwdINS6_IJS8_SA_S9_EEENS6_IJNS7_ILi1EEESI_SI_EEESC_SE_Li256ELb0ELb1ELb1ELb0EEENS1_19SingleTileSchedulerILb0ELb1ELb1ELi128EEEEEEEEEvNT_6ParamsE --------------------------
	.section	.text._ZN7cutlass13device_kernelIN5flash19enable_sm80_to_sm89INS1_16FlashAttnFwdSm80INS1_25CollectiveMainloopFwdSm80ILi8ELi2ELb1EN4cute5tupleIJNS5_1CILi128EEENS7_ILi96EEENS7_ILi192EEEEEELi192ENS_10bfloat16_tEfNS_4arch4Sm80ELb0ELb0ELb1ELb0ELb0ELb0ELb1ELb1EEENS1_21CollectiveEpilogueFwdINS6_IJS8_SA_S9_EEENS6_IJNS7_ILi1EEESI_SI_EEESC_SE_Li256ELb0ELb1ELb1ELb0EEENS1_19SingleTileSchedulerILb0ELb1ELb1ELi128EEEEEEEEEvNT_6ParamsE,"ax",@progbits
	.sectioninfo	@"SHI_REGISTERS=255"
	.align	128
.text._ZN7cutlass13device_kernelIN5flash19enable_sm80_to_sm89INS1_16FlashAttnFwdSm80INS1_25CollectiveMainloopFwdSm80ILi8ELi2ELb1EN4cute5tupleIJNS5_1CILi128EEENS7_ILi96EEENS7_ILi192EEEEEELi192ENS_10bfloat16_tEfNS_4arch4Sm80ELb0ELb0ELb1ELb0ELb0ELb0ELb1ELb1EEENS1_21CollectiveEpilogueFwdINS6_IJS8_SA_S9_EEENS6_IJNS7_ILi1EEESI_SI_EEESC_SE_Li256ELb0ELb1ELb1ELb0EEENS1_19SingleTileSchedulerILb0ELb1ELb1ELi128EEEEEEEEEvNT_6ParamsE:
        .type           _ZN7cutlass13device_kernelIN5flash19enable_sm80_to_sm89INS1_16FlashAttnFwdSm80INS1_25CollectiveMainloopFwdSm80ILi8ELi2ELb1EN4cute5tupleIJNS5_1CILi128EEENS7_ILi96EEENS7_ILi192EEEEEELi192ENS_10bfloat16_tEfNS_4arch4Sm80ELb0ELb0ELb1ELb0ELb0ELb0ELb1ELb1EEENS1_21CollectiveEpilogueFwdINS6_IJS8_SA_S9_EEENS6_IJNS7_ILi1EEESI_SI_EEESC_SE_Li256ELb0ELb1ELb1ELb0EEENS1_19SingleTileSchedulerILb0ELb1ELb1ELi128EEEEEEEEEvNT_6ParamsE,@function
        .size           _ZN7cutlass13device_kernelIN5flash19enable_sm80_to_sm89INS1_16FlashAttnFwdSm80INS1_25CollectiveMainloopFwdSm80ILi8ELi2ELb1EN4cute5tupleIJNS5_1CILi128EEENS7_ILi96EEENS7_ILi192EEEEEELi192ENS_10bfloat16_tEfNS_4arch4Sm80ELb0ELb0ELb1ELb0ELb0ELb0ELb1ELb1EEENS1_21CollectiveEpilogueFwdINS6_IJS8_SA_S9_EEENS6_IJNS7_ILi1EEESI_SI_EEESC_SE_Li256ELb0ELb1ELb1ELb0EEENS1_19SingleTileSchedulerILb0ELb1ELb1ELi128EEEEEEEEEvNT_6ParamsE,(.L_x_4954 - _ZN7cutlass13device_kernelIN5flash19enable_sm80_to_sm89INS1_16FlashAttnFwdSm80INS1_25CollectiveMainloopFwdSm80ILi8ELi2ELb1EN4cute5tupleIJNS5_1CILi128EEENS7_ILi96EEENS7_ILi192EEEEEELi192ENS_10bfloat16_tEfNS_4arch4Sm80ELb0ELb0ELb1ELb0ELb0ELb0ELb1ELb1EEENS1_21CollectiveEpilogueFwdINS6_IJS8_SA_S9_EEENS6_IJNS7_ILi1EEESI_SI_EEESC_SE_Li256ELb0ELb1ELb1ELb0EEENS1_19SingleTileSchedulerILb0ELb1ELb1ELi128EEEEEEEEEvNT_6ParamsE)
        .other          _ZN7cutlass13device_kernelIN5flash19enable_sm80_to_sm89INS1_16FlashAttnFwdSm80INS1_25CollectiveMainloopFwdSm80ILi8ELi2ELb1EN4cute5tupleIJNS5_1CILi128EEENS7_ILi96EEENS7_ILi192EEEEEELi192ENS_10bfloat16_tEfNS_4arch4Sm80ELb0ELb0ELb1ELb0ELb0ELb0ELb1ELb1EEENS1_21CollectiveEpilogueFwdINS6_IJS8_SA_S9_EEENS6_IJNS7_ILi1EEESI_SI_EEESC_SE_Li256ELb0ELb1ELb1ELb0EEENS1_19SingleTileSchedulerILb0ELb1ELb1ELi128EEEEEEEEEvNT_6ParamsE,@"STO_CUDA_ENTRY STV_DEFAULT"
_ZN7cutlass13device_kernelIN5flash19enable_sm80_to_sm89INS1_16FlashAttnFwdSm80INS1_25CollectiveMainloopFwdSm80ILi8ELi2ELb1EN4cute5tupleIJNS5_1CILi128EEENS7_ILi96EEENS7_ILi192EEEEEELi192ENS_10bfloat16_tEfNS_4arch4Sm80ELb0ELb0ELb1ELb0ELb0ELb0ELb1ELb1EEENS1_21CollectiveEpilogueFwdINS6_IJS8_SA_S9_EEENS6_IJNS7_ILi1EEESI_SI_EEESC_SE_Li256ELb0ELb1ELb1ELb0EEENS1_19SingleTileSchedulerILb0ELb1ELb1ELi128EEEEEEEEEvNT_6ParamsE:
        /* <DEDUP_REMOVED lines=18> */
.L_x_1209:
[----:B---3--:R-:W-:Y:S02]  /*0120*/  ULDC.64 UR4, c[0x0][0x550] ;  /* 0x0001540000047ab9 */ /* 0x008fe40000000a00 */
[----:B------:R-:W-:Y:S02]  /*0130*/  UISETP.NE.AND UP0, UPT, UR4, 0x1, UPT ;  /* 0x000000010400788c */ /* 0x000fe4000bf05270 */
[----:B------:R-:W-:-:S02]  /*0140*/  UIMAD.WIDE.U32 UR8, UR6, UR5, URZ ;  /* 0x00000005060872a5 */ /* 0x000fc4000f8e003f */
[----:B------:R-:W-:Y:S02]  /*0150*/  ULDC UR4, c[0x0][0x558] ;  /* 0x0001560000047ab9 */ /* 0x000fe40000000800 */
[----:B------:R-:W-:-:S05]  /*0160*/  UMOV UR11, UR6 ;  /* 0x00000006000b7c82 */ /* 0x000fca0008000000 */
[----:B------:R-:W-:-:S03]  /*0170*/  @UP0 USHF.R.U32.HI UR11, URZ, UR4, UR9 ;  /* 0x000000043f0b0299 */ /* 0x000fc60008011609 */
.L_x_1210:
        /* <DEDUP_REMOVED lines=49> */
.L_x_1211:
[----:B------:R-:W-:Y:S01]  /*0490*/  ULOP3.LUT UR10, UR6, 0xffff, URZ, 0xc0, !UPT ;  /* 0x0000ffff060a7892 */ /* 0x000fe2000f8ec03f */
[----:B------:R-:W-:Y:S01]  /*04a0*/  PLOP3.LUT P2, PT, PT, PT, PT, 0x80, 0x0 ;  /* 0x000000000000781c */ /* 0x000fe20003f4f070 */
[----:B------:R-:W-:Y:S01]  /*04b0*/  CS2R R16, SRZ ;  /* 0x0000000000107805 */ /* 0x000fe2000001ff00 */
        /* <DEDUP_REMOVED lines=16> */
[----:B------:R-:W-:Y:S01]  /*05c0*/  ULDC.64 UR12, c[0x0][0x118] ;  /* 0x00004600000c7ab9 */ /* 0x000fe20000000a00 */
        /* <DEDUP_REMOVED lines=41> */
[----:B------:R-:W-:-:S02]  /*0860*/  UMOV UR15, 0x60 ;  /* 0x00000060000f7882 */ /* 0x000fc40000000000 */
[----:B------:R-:W-:Y:S01]  /*0870*/  ISETP.NE.AND.EX P4, PT, RZ, c[0x0][0x344], PT, P4 ;  /* 0x0000d100ff007a0c */ /* 0x000fe20003f85340 */
[----:B------:R-:W-:Y:S02]  /*0880*/  ULDC.64 UR8, c[0x0][0x1e0] ;  /* 0x0000780000087ab9 */ /* 0x000fe40000000a00 */
[----:B------:R-:W-:Y:S02]  /*0890*/  ULDC.64 UR6, c[0x0][0x1b8] ;  /* 0x00006e0000067ab9 */ /* 0x000fe40000000a00 */
[----:B------:R-:W-:-:S08]  /*08a0*/  ULDC.64 UR4, c[0x0][0x208] ;  /* 0x0000820000047ab9 */ /* 0x000fd00000000a00 */
[----:B------:R-:W-:-:S04]  /*08b0*/  @P4 IMAD.MOV.U32 R0, RZ, RZ, 0x4 ;  /* 0x00000004ff004424 */ /* 0x000fc800078e00ff */
[----:B------:R-:W-:-:S05]  /*08c0*/  @P4 IMAD.WIDE R2, R34, R0, c[0x0][0x340] ;  /* 0x0000d00022024625 */ /* 0x000fca00078e0200 */
[----:B------:R2:W3:Y:S01]  /*08d0*/  @P4 LDG.E R16, [R2.64] ;  /* 0x0000000c02104981 */ /* 0x0004e2000c1e1900 */
[----:B------:R-:W-:Y:S01]  /*08e0*/  SHF.R.S32.HI R33, RZ, 0x1f, R160 ;  /* 0x0000001fff217819 */ /* 0x000fe200000114a0 */
[----:B------:R-:W-:Y:S01]  /*08f0*/  IMAD.MOV.U32 R11, RZ, RZ, c[0x0][0x2c4] ;  /* 0x0000b100ff0b7624 */ /* 0x000fe200078e00ff */
[----:B------:R-:W-:Y:S01]  /*0900*/  UIMAD.WIDE.U32 UR20, UR15, UR8, URZ ;  /* 0x000000080f1472a5 */ /* 0x000fe2000f8e003f */
[----:B------:R-:W-:Y:S01]  /*0910*/  SHF.R.S32.HI R19, RZ, 0x1f, R34 ;  /* 0x0000001fff137819 */ /* 0x000fe20000011422 */
[----:B------:R-:W-:Y:S01]  /*0920*/  USHF.R.S32.HI UR8, URZ, 0x1f, UR11 ;  /* 0x0000001f3f087899 */ /* 0x000fe2000801140b */
[-C--:B------:R-:W-:Y:S01]  /*0930*/  LEA.HI R32, R33, R160.reuse, RZ, 0x3 ;  /* 0x000000a021207211 */ /* 0x080fe200078f18ff */
[----:B------:R-:W-:Y:S01]  /*0940*/  UIMAD.WIDE.U32 UR18, UR15, UR4, URZ ;  /* 0x000000040f1272a5 */ /* 0x000fe2000f8e003f */
[C---:B------:R-:W-:Y:S01]  /*0950*/  ISETP.NE.AND P0, PT, R11.reuse, 0x1, PT ;  /* 0x000000010b00780c */ /* 0x040fe20003f05270 */
[----:B------:R-:W-:Y:S01]  /*0960*/  UIMAD UR16, UR8, UR6, URZ ;  /* 0x00000006081072a4 */ /* 0x000fe2000f8e023f */
[----:B------:R-:W-:Y:S01]  /*0970*/  LOP3.LUT R0, R32, 0xfffffff8, RZ, 0xc0, !PT ;  /* 0xfffffff820007812 */ /* 0x000fe200078ec0ff */
[----:B------:R-:W-:Y:S01]  /*0980*/  UIMAD.WIDE.U32 UR22, UR11, UR6, URZ ;  /* 0x000000060b1672a5 */ /* 0x000fe2000f8e003f */
[----:B------:R-:W-:Y:S01]  /*0990*/  SHF.R.S32.HI R13, RZ, 0x3, R32 ;  /* 0x00000003ff0d7819 */ /* 0x000fe20000011420 */
[----:B------:R-:W-:Y:S01]  /*09a0*/  IMAD R11, R11, c[0x0][0x168], RZ ;  /* 0x00005a000b0b7a24 */ /* 0x000fe200078e02ff */
[----:B------:R-:W-:Y:S01]  /*09b0*/  UIMAD UR6, UR11, UR7, UR16 ;  /* 0x000000070b0672a4 */ /* 0x000fe2000f8e0210 */
[----:B------:R-:W-:Y:S01]  /*09c0*/  IMAD.IADD R26, R160, 0x1, -R0 ;  /* 0x00000001a01a7824 */ /* 0x000fe200078e0a00 */
[-C--:B------:R-:W-:Y:S01]  /*09d0*/  LEA.HI R10, R33, R160.reuse, RZ, 0x4 ;  /* 0x000000a0210a7211 */ /* 0x080fe200078f20ff */
[--C-:B-1----:R-:W-:Y:S01]  /*09e0*/  IMAD R7, R8, 0x80, R13.reuse ;  /* 0x0000008008077824 */ /* 0x102fe200078e020d */
[----:B------:R-:W-:Y:S01]  /*09f0*/  UIADD3 UR6, UR23, UR6, URZ ;  /* 0x0000000617067290 */ /* 0x000fe2000fffe03f */
[--C-:B------:R-:W-:Y:S01]  /*0a00*/  IMAD R0, R26, 0x20, R13.reuse ;  /* 0x000000201a007824 */ /* 0x100fe200078e020d */
[----:B------:R-:W-:Y:S01]  /*0a10*/  SHF.R.S32.HI R9, RZ, 0x4, R10 ;  /* 0x00000004ff097819 */ /* 0x000fe2000001140a */
[----:B------:R-:W-:Y:S01]  /*0a20*/  UIMAD UR16, UR14, -0x60, UR15 ;  /* 0xffffffa00e1078a4 */ /* 0x000fe2000f8e020f */
[C---:B------:R-:W-:Y:S01]  /*0a30*/  IADD3 R5, R7.reuse, 0x20, RZ ;  /* 0x0000002007057810 */ /* 0x040fe20007ffe0ff */
[----:B------:R-:W-:Y:S01]  /*0a40*/  IMAD R8, R8, 0x80, R0 ;  /* 0x0000008008087824 */ /* 0x000fe200078e0200 */
[----:B------:R-:W-:Y:S01]  /*0a50*/  IADD3 R4, R7, 0x40, RZ ;  /* 0x0000004007047810 */ /* 0x000fe20007ffe0ff */
[----:B--2---:R-:W-:Y:S01]  /*0a60*/  IMAD.U32 R2, RZ, RZ, UR20 ;  /* 0x00000014ff027e24 */ /* 0x004fe2000f8e00ff */
[-C--:B------:R-:W-:Y:S01]  /*0a70*/  ISETP.GE.AND P5, PT, R5, R11.reuse, PT ;  /* 0x0000000b0500720c */ /* 0x080fe20003fa6270 */
[----:B------:R-:W-:Y:S01]  /*0a80*/  @P0 IMAD.HI.U32 R5, R8, c[0x0][0x2c8], RZ ;  /* 0x0000b20008050a27 */ /* 0x000fe200078e00ff */
[----:B------:R-:W-:Y:S01]  /*0a90*/  BAR.SYNC.DEFER_BLOCKING 0x0 ;  /* 0x0000000000007b1d */ /* 0x000fe20000010000 */
[----:B------:R-:W-:Y:S01]  /*0aa0*/  ISETP.GE.AND P1, PT, R4, R11, PT ;  /* 0x0000000b0400720c */ /* 0x000fe20003f26270 */
[----:B------:R-:W-:Y:S01]  /*0ab0*/  UIMAD UR9, UR15, UR9, URZ ;  /* 0x000000090f0972a4 */ /* 0x000fe2000f8e023f */
[----:B------:R-:W-:Y:S01]  /*0ac0*/  IMAD.MOV.U32 R31, RZ, RZ, R2 ;  /* 0x000000ffff1f7224 */ /* 0x000fe200078e0002 */
[----:B------:R-:W-:Y:S01]  /*0ad0*/  SHF.R.S32.HI R14, RZ, 0x1f, R13 ;  /* 0x0000001fff0e7819 */ /* 0x000fe2000001140d */
[----:B------:R-:W-:Y:S01]  /*0ae0*/  IMAD.U32 R2, RZ, RZ, UR18 ;  /* 0x00000012ff027e24 */ /* 0x000fe2000f8e00ff */
[----:B------:R-:W-:Y:S01]  /*0af0*/  UIADD3 UR9, UR21, UR9, URZ ;  /* 0x0000000915097290 */ /* 0x000fe2000fffe03f */
[----:B------:R-:W-:Y:S01]  /*0b00*/  IMAD.U32 R3, RZ, RZ, UR21 ;  /* 0x00000015ff037e24 */ /* 0x000fe2000f8e00ff */
[----:B------:R-:W-:Y:S01]  /*0b10*/  LEA.HI R112, R33, R160, RZ, 0x5 ;  /* 0x000000a021707211 */ /* 0x000fe200078f28ff */
[----:B------:R-:W-:-:S02]  /*0b20*/  IMAD.U32 R3, RZ, RZ, UR19 ;  /* 0x00000013ff037e24 */ /* 0x000fc4000f8e00ff */
[----:B------:R-:W-:Y:S02]  /*0b30*/  IMAD.MOV.U32 R36, RZ, RZ, R2 ;  /* 0x000000ffff247224 */ /* 0x000fe400078e0002 */
[----:B------:R-:W-:Y:S02]  /*0b40*/  IMAD.U32 R3, RZ, RZ, UR23 ;  /* 0x00000017ff037e24 */ /* 0x000fe4000f8e00ff */
[----:B------:R-:W-:Y:S01]  /*0b50*/  IMAD.MOV.U32 R0, RZ, RZ, R8 ;  /* 0x000000ffff007224 */ /* 0x000fe200078e0008 */
[----:B------:R-:W-:Y:S01]  /*0b60*/  @P0 SHF.R.U32.HI R0, RZ, c[0x0][0x2cc], R5 ;  /* 0x0000b300ff000a19 */ /* 0x000fe20000011605 */
[----:B------:R-:W-:Y:S01]  /*0b70*/  IMAD.U32 R2, RZ, RZ, UR22 ;  /* 0x00000016ff027e24 */ /* 0x000fe2000f8e00ff */
[----:B------:R-:W-:Y:S01]  /*0b80*/  ISETP.GE.AND P0, PT, R7, R11, PT ;  /* 0x0000000b0700720c */ /* 0x000fe20003f06270 */
[----:B------:R-:W-:Y:S01]  /*0b90*/  IMAD.U32 R3, RZ, RZ, UR6 ;  /* 0x00000006ff037e24 */ /* 0x000fe2000f8e00ff */
[----:B------:R-:W-:Y:S01]  /*0ba0*/  SHF.R.S32.HI R6, RZ, 0x1f, R0 ;  /* 0x0000001fff067819 */ /* 0x000fe20000011400 */
[----:B------:R-:W-:Y:S01]  /*0bb0*/  IMAD R4, R19, c[0x0][0x1c0], RZ ;  /* 0x0000700013047a24 */ /* 0x000fe200078e02ff */
[----:B------:R-:W-:Y:S01]  /*0bc0*/  IADD3 R7, R7, 0x60, RZ ;  /* 0x0000006007077810 */ /* 0x000fe20007ffe0ff */
[----:B------:R-:W-:Y:S01]  /*0bd0*/  IMAD.WIDE.U32 R2, R34, c[0x0][0x1c0], R2 ;  /* 0x0000700022027a25 */ /* 0x000fe200078e0002 */
[----:B------:R-:W-:-:S02]  /*0be0*/  ULDC.64 UR6, c[0x0][0x1e8] ;  /* 0x00007a0000067ab9 */ /* 0x000fc40000000a00 */
[----:B------:R-:W-:Y:S01]  /*0bf0*/  ISETP.GE.AND P2, PT, R7, R11, PT ;  /* 0x0000000b0700720c */ /* 0x000fe20003f46270 */
[----:B------:R-:W-:Y:S01]  /*0c00*/  IMAD R4, R34, c[0x0][0x1c4], R4 ;  /* 0x0000710022047a24 */ /* 0x000fe200078e0204 */
[----:B------:R-:W-:Y:S01]  /*0c10*/  LEA.HI R7, R10, R9, RZ, 0x1 ;  /* 0x000000090a077211 */ /* 0x000fe200078f08ff */
[----:B------:R-:W-:Y:S01]  /*0c20*/  IMAD R6, R6, c[0x0][0x1b0], RZ ;  /* 0x00006c0006067a24 */ /* 0x000fe200078e02ff */
[----:B------:R-:W-:Y:S01]  /*0c30*/  LOP3.LUT R10, R10, 0xfffffff0, RZ, 0xc0, !PT ;  /* 0xfffffff00a0a7812 */ /* 0x000fe200078ec0ff */
[----:B------:R-:W-:Y:S01]  /*0c40*/  IMAD.IADD R5, R3, 0x1, R4 ;  /* 0x0000000103057824 */ /* 0x000fe200078e0204 */
[----:B------:R-:W-:Y:S01]  /*0c50*/  LOP3.LUT R7, R7, 0xfffffffe, RZ, 0xc0, !PT ;  /* 0xfffffffe07077812 */ /* 0x000fe200078ec0ff */
[----:B------:R-:W-:Y:S01]  /*0c60*/  IMAD.MOV.U32 R4, RZ, RZ, R2 ;  /* 0x000000ffff047224 */ /* 0x000fe200078e0002 */
[----:B------:R-:W-:Y:S01]  /*0c70*/  UIMAD UR6, UR8, UR6, URZ ;  /* 0x00000006080672a4 */ /* 0x000fe2000f8e023f */
[C---:B------:R-:W-:Y:S02]  /*0c80*/  IMAD R6, R0.reuse, c[0x0][0x1b4], R6 ;  /* 0x00006d0000067a24 */ /* 0x040fe400078e0206 */
[----:B------:R-:W-:Y:S01]  /*0c90*/  IMAD.WIDE.U32 R4, R0, c[0x0][0x1b0], R4 ;  /* 0x00006c0000047a25 */ /* 0x000fe200078e0004 */
[----:B------:R-:W-:-:S03]  /*0ca0*/  UIMAD UR6, UR11, UR7, UR6 ;  /* 0x000000070b0672a4 */ /* 0x000fc6000f8e0206 */
[----:B------:R-:W-:Y:S02]  /*0cb0*/  IMAD.MOV R0, RZ, RZ, -R0 ;  /* 0x000000ffff007224 */ /* 0x000fe400078e0a00 */
[----:B------:R-:W-:Y:S02]  /*0cc0*/  IMAD.SHL.U32 R3, R13, 0x40, RZ ;  /* 0x000000400d037824 */ /* 0x000fe400078e00ff */
[----:B------:R-:W-:Y:S02]  /*0cd0*/  IMAD R0, R0, c[0x0][0x2c4], R8 ;  /* 0x0000b10000007a24 */ /* 0x000fe400078e0208 */
[----:B------:R-:W-:Y:S01]  /*0ce0*/  IMAD.SHL.U32 R2, R26, 0x8, RZ ;  /* 0x000000081a027824 */ /* 0x000fe200078e00ff */
[----:B------:R-:W-:Y:S01]  /*0cf0*/  LOP3.LUT R3, R3, 0x1c0, RZ, 0xc0, !PT ;  /* 0x000001c003037812 */ /* 0x000fe200078ec0ff */
[----:B------:R-:W-:Y:S01]  /*0d00*/  IMAD.IADD R5, R5, 0x1, R6 ;  /* 0x0000000105057824 */ /* 0x000fe200078e0206 */
[----:B------:R-:W-:Y:S01]  /*0d10*/  SHF.R.S32.HI R6, RZ, 0x1f, R0 ;  /* 0x0000001fff067819 */ /* 0x000fe20000011400 */
[----:B------:R-:W-:Y:S01]  /*0d20*/  IMAD.IADD R30, R9, 0x1, -R7 ;  /* 0x00000001091e7824 */ /* 0x000fe200078e0a07 */
[----:B------:R-:W-:Y:S01]  /*0d30*/  SHF.R.U32.HI R7, RZ, 0x3, R3 ;  /* 0x00000003ff077819 */ /* 0x000fe20000011603 */
[----:B------:R-:W-:Y:S01]  /*0d40*/  IMAD R11, R14, c[0x0][0x1e0], RZ ;  /* 0x000078000e0b7a24 */ /* 0x000fe200078e02ff */
[----:B------:R-:W-:Y:S01]  /*0d50*/  LOP3.LUT R3, R3, 0x38, R2, 0xf8, !PT ;  /* 0x0000003803037812 */ /* 0x000fe200078ef802 */
[----:B------:R-:W-:Y:S01]  /*0d60*/  IMAD R6, R6, c[0x0][0x1a8], RZ ;  /* 0x00006a0006067a24 */ /* 0x000fe200078e02ff */
[----:B------:R-:W-:Y:S01]  /*0d70*/  IADD3 R28, R2, 0x40, RZ ;  /* 0x00000040021c7810 */ /* 0x000fe20007ffe0ff */
[----:B------:R-:W-:Y:S01]  /*0d80*/  IMAD.WIDE.U32 R4, R0, c[0x0][0x1a8], R4 ;  /* 0x00006a0000047a25 */ /* 0x000fe200078e0004 */
[----:B------:R-:W-:-:S02]  /*0d90*/  LOP3.LUT R15, R3, R7, RZ, 0x3c, !PT ;  /* 0x00000007030f7212 */ /* 0x000fc400078e3cff */
[----:B------:R-:W-:Y:S01]  /*0da0*/  SHF.R.S32.HI R3, RZ, 0x1f, R2 ;  /* 0x0000001fff037819 */ /* 0x000fe20000011402 */
[----:B------:R-:W-:Y:S01]  /*0db0*/  IMAD R12, R0, c[0x0][0x1ac], R6 ;  /* 0x00006b00000c7a24 */ /* 0x000fe200078e0206 */
[----:B------:R-:W-:Y:S01]  /*0dc0*/  LEA R18, P3, R4, c[0x0][0x160], 0x1 ;  /* 0x0000580004127a11 */ /* 0x000fe200078608ff */
[----:B------:R-:W-:Y:S01]  /*0dd0*/  IMAD.U32 R7, RZ, RZ, UR16 ;  /* 0x00000010ff077e24 */ /* 0x000fe2000f8e00ff */
[C---:B------:R-:W-:Y:S01]  /*0de0*/  IADD3 R29, R2.reuse, 0x80, RZ ;  /* 0x00000080021d7810 */ /* 0x040fe20007ffe0ff */
[C---:B------:R-:W-:Y:S01]  /*0df0*/  IMAD R11, R13.reuse, c[0x0][0x1e4], R11 ;  /* 0x000079000d0b7a24 */ /* 0x040fe200078e020b */
[----:B------:R-:W-:Y:S01]  /*0e00*/  ISETP.GE.AND P6, PT, R2, c[0x0][0x198], PT ;  /* 0x0000660002007a0c */ /* 0x000fe20003fc6270 */
[----:B------:R-:W-:Y:S01]  /*0e10*/  IMAD.WIDE.U32 R8, R13, c[0x0][0x1e0], R2 ;  /* 0x000078000d087a25 */ /* 0x000fe200078e0002 */
[----:B------:R-:W-:-:S03]  /*0e20*/  IADD3 R22, R7, c[0x0][0x1d0], -R13 ;  /* 0x0000740007167a10 */ /* 0x000fc60007ffe80d */
[----:B------:R-:W-:Y:S02]  /*0e30*/  IMAD R6, R14, c[0x0][0x208], RZ ;  /* 0x000082000e067a24 */ /* 0x000fe400078e02ff */
[----:B------:R-:W-:Y:S01]  /*0e40*/  IMAD.IADD R5, R5, 0x1, R12 ;  /* 0x0000000105057824 */ /* 0x000fe200078e020c */
[----:B------:R-:W-:Y:S01]  /*0e50*/  LEA.HI R12, R33, R160, RZ, 0x6 ;  /* 0x000000a0210c7211 */ /* 0x000fe200078f30ff */
[----:B------:R-:W-:Y:S02]  /*0e60*/  IMAD.IADD R0, R160, 0x1, -R10 ;  /* 0x00000001a0007824 */ /* 0x000fe400078e0a0a */
[----:B------:R-:W-:Y:S01]  /*0e70*/  IMAD.IADD R9, R9, 0x1, R11 ;  /* 0x0000000109097824 */ /* 0x000fe200078e020b */
[----:B------:R-:W-:Y:S01]  /*0e80*/  LEA.HI.X R17, R4, c[0x0][0x164], R5, 0x1, P3 ;  /* 0x0000590004117a11 */ /* 0x000fe200018f0c05 */
[C---:B------:R-:W-:Y:S01]  /*0e90*/  IMAD R7, R13.reuse, c[0x0][0x20c], R6 ;  /* 0x000083000d077a24 */ /* 0x040fe200078e0206 */
[----:B------:R-:W-:Y:S01]  /*0ea0*/  SHF.R.S32.HI R5, RZ, 0x1f, R0 ;  /* 0x0000001fff057819 */ /* 0x000fe20000011400 */
[----:B------:R-:W-:Y:S01]  /*0eb0*/  IMAD.WIDE.U32 R10, R13, c[0x0][0x208], R2 ;  /* 0x000082000d0a7a25 */ /* 0x000fe200078e0002 */
[----:B------:R-:W-:Y:S01]  /*0ec0*/  SHFL.IDX PT, R6, R18, RZ, 0x181f ;  /* 0x00181fff12067589 */ /* 0x000fe200000e0000 */
[----:B------:R-:W-:-:S02]  /*0ed0*/  ISETP.GE.AND P3, PT, R28, c[0x0][0x198], PT ;  /* 0x000066001c007a0c */ /* 0x000fc40003f66270 */
[----:B------:R-:W-:Y:S01]  /*0ee0*/  IMAD.IADD R11, R11, 0x1, R7 ;  /* 0x000000010b0b7824 */ /* 0x000fe200078e0207 */
[----:B------:R-:W-:Y:S01]  /*0ef0*/  LEA.HI R27, R5, R0, RZ, 0x3 ;  /* 0x00000000051b7211 */ /* 0x000fe200078f18ff */
[----:B------:R-:W1:Y:S01]  /*0f00*/  SHFL.IDX PT, R7, R17, RZ, 0x181f ;  /* 0x00181fff11077589 */ /* 0x000e6200000e0000 */
[----:B------:R-:W-:Y:S02]  /*0f10*/  IMAD.U32 R4, RZ, RZ, UR11 ;  /* 0x0000000bff047e24 */ /* 0x000fe4000f8e00ff */
[----:B------:R-:W-:Y:S01]  /*0f20*/  LOP3.LUT R5, R27, 0xfffffff8, RZ, 0xc0, !PT ;  /* 0xfffffff81b057812 */ /* 0x000fe200078ec0ff */
[----:B------:R-:W-:Y:S02]  /*0f30*/  IMAD.SHL.U32 R12, R12, 0x8, RZ ;  /* 0x000000080c0c7824 */ /* 0x000fe400078e00ff */
[----:B------:R-:W-:-:S03]  /*0f40*/  IMAD.WIDE.U32 R8, R4, c[0x0][0x1e8], R8 ;  /* 0x00007a0004087a25 */ /* 0x000fc600078e0008 */
[----:B------:R-:W-:Y:S01]  /*0f50*/  LOP3.LUT R35, R15, 0xfffffe00, R12, 0xf8, !PT ;  /* 0xfffffe000f237812 */ /* 0x000fe200078ef80c */
[----:B------:R-:W-:Y:S01]  /*0f60*/  IMAD.IADD R23, R0, 0x1, -R5 ;  /* 0x0000000100177824 */ /* 0x000fe200078e0a05 */
[----:B------:R-:W-:Y:S01]  /*0f70*/  IADD3 R21, R9, UR6, RZ ;  /* 0x0000000609157c10 */ /* 0x000fe2000fffe0ff */
[----:B------:R-:W-:Y:S01]  /*0f80*/  IMAD.U32 R0, RZ, RZ, UR11 ;  /* 0x0000000bff007e24 */ /* 0x000fe2000f8e00ff */
[----:B------:R-:W-:Y:S01]  /*0f90*/  SHFL.IDX PT, R9, R17, 0x1, 0x181f ;  /* 0x00381f0011097f89 */ /* 0x000fe200000e0000 */
[----:B------:R-:W-:Y:S01]  /*0fa0*/  IMAD.MOV.U32 R20, RZ, RZ, R8 ;  /* 0x000000ffff147224 */ /* 0x000fe200078e0008 */
[----:B------:R-:W-:Y:S01]  /*0fb0*/  @!P0 SHF.R.S32.HI R8, RZ, 0x1f, R28 ;  /* 0x0000001fff088819 */ /* 0x000fe2000001141c */
[----:B------:R-:W-:Y:S01]  /*0fc0*/  IMAD.WIDE.U32 R24, R0, c[0x0][0x210], R10 ;  /* 0x0000840000187a25 */ /* 0x000fe200078e000a */
[----:B------:R-:W-:Y:S01]  /*0fd0*/  @!P0 SHF.R.S32.HI R0, RZ, 0x1f, R29 ;  /* 0x0000001fff008819 */ /* 0x000fe2000001141d */
[----:B------:R-:W-:Y:S01]  /*0fe0*/  ULDC.64 UR6, c[0x0][0x210] ;  /* 0x0000840000067ab9 */ /* 0x000fe20000000a00 */
[----:B------:R-:W-:Y:S01]  /*0ff0*/  @!P0 LEA.HI R8, R8, R28, RZ, 0x3 ;  /* 0x0000001c08088211 */ /* 0x000fe200078f18ff */
[----:B------:R-:W-:Y:S01]  /*1000*/  IMAD.SHL.U32 R37, R35, 0x2, RZ ;  /* 0x0000000223257824 */ /* 0x000fe200078e00ff */
[----:B------:R-:W-:Y:S01]  /*1010*/  @!P0 LEA.HI R0, R0, R29, RZ, 0x3 ;  /* 0x0000001d00008211 */ /* 0x000fe200078f18ff */
[----:B------:R-:W-:Y:S01]  /*1020*/  UIMAD UR8, UR8, UR6, URZ ;  /* 0x00000006080872a4 */ /* 0x000fe2000f8e023f */
[----:B------:R-:W-:Y:S01]  /*1030*/  @!P0 LOP3.LUT R14, R8, 0xfffffff8, RZ, 0xc0, !PT ;  /* 0xfffffff8080e8812 */ /* 0x000fe200078ec0ff */
[----:B------:R-:W-:Y:S01]  /*1040*/  UIADD3 UR6, UR14, -0x1, URZ ;  /* 0xffffffff0e067890 */ /* 0x000fe2000fffe03f */
[----:B------:R-:W-:Y:S01]  /*1050*/  @!P0 LOP3.LUT R0, R0, 0xfffffff8, RZ, 0xc0, !PT ;  /* 0xfffffff800008812 */ /* 0x000fe200078ec0ff */
[----:B------:R-:W2:Y:S01]  /*1060*/  SHFL.IDX PT, R8, R18, 0x1, 0x181f ;  /* 0x00381f0012087f89 */ /* 0x000ea200000e0000 */
[----:B------:R-:W-:Y:S01]  /*1070*/  UIMAD UR8, UR11, UR7, UR8 ;  /* 0x000000070b0872a4 */ /* 0x000fe2000f8e0208 */
[--C-:B-1----:R-:W-:Y:S01]  /*1080*/  @!P0 IMAD.WIDE R14, R14, 0x2, R6.reuse ;  /* 0x000000020e0e8825 */ /* 0x102fe200078e0206 */
[----:B------:R-:W-:Y:S01]  /*1090*/  USHF.R.S32.HI UR7, URZ, 0x1f, UR6 ;  /* 0x0000001f3f077899 */ /* 0x000fe20008011406 */
[----:B------:R1:W-:Y:S01]  /*10a0*/  STL [R1+0x30], R35 ;  /* 0x0000302301007387 */ /* 0x0003e20000100800 */
[----:B------:R-:W-:Y:S01]  /*10b0*/  UIMAD UR17, UR9, UR6, URZ ;  /* 0x00000006091172a4 */ /* 0x000fe2000f8e023f */
[----:B------:R-:W-:Y:S01]  /*10c0*/  @!P0 IMAD.WIDE R12, R0, 0x2, R6 ;  /* 0x00000002000c8825 */ /* 0x000fe200078e0206 */
[----:B------:R-:W-:Y:S01]  /*10d0*/  @!P5 SHF.R.S32.HI R0, RZ, 0x1f, R29 ;  /* 0x0000001fff00d819 */ /* 0x000fe2000001141d */
[----:B------:R-:W-:Y:S01]  /*10e0*/  STL [R1], R37 ;  /* 0x0000002501007387 */ /* 0x000fe20000100800 */
[----:B------:R-:W-:-:S02]  /*10f0*/  UIMAD UR17, UR7, UR20, UR17 ;  /* 0x00000014071172a4 */ /* 0x000fc4000f8e0211 */
[----:B------:R-:W-:Y:S01]  /*1100*/  UISETP.GT.AND UP0, UPT, UR6, UR10, UPT ;  /* 0x0000000a0600728c */ /* 0x000fe2000bf04270 */
[----:B-1----:R-:W-:Y:S01]  /*1110*/  IMAD.MOV.U32 R35, RZ, RZ, c[0x0][0x1e4] ;  /* 0x00007900ff237624 */ /* 0x002fe200078e00ff */
[--C-:B---3--:R-:W-:Y:S01]  /*1120*/  @P4 SHF.R.S32.HI R5, RZ, 0x1f, R16.reuse ;  /* 0x0000001fff054819 */ /* 0x108fe20000011410 */
[----:B------:R-:W-:Y:S02]  /*1130*/  @P4 IMAD.MOV.U32 R4, RZ, RZ, R16 ;  /* 0x000000ffff044224 */ /* 0x000fe400078e0010 */
[----:B------:R-:W-:Y:S02]  /*1140*/  @!P4 IMAD.MOV.U32 R4, RZ, RZ, R34 ;  /* 0x000000ffff04c224 */ /* 0x000fe400078e0022 */
[----:B------:R-:W-:Y:S01]  /*1150*/  @!P4 IMAD.MOV.U32 R5, RZ, RZ, R19 ;  /* 0x000000ffff05c224 */ /* 0x000fe200078e0013 */
[----:B------:R-:W-:Y:S01]  /*1160*/  @!P0 LEA R10, P4, R2, R6, 0x1 ;  /* 0x00000006020a8211 */ /* 0x000fe200078808ff */
[----:B------:R-:W-:Y:S01]  /*1170*/  IMAD.WIDE.U32 R20, R4, c[0x0][0x1f0], R20 ;  /* 0x00007c0004147a25 */ /* 0x000fe200078e0014 */
[----:B------:R-:W-:Y:S02]  /*1180*/  SHFL.IDX PT, R6, R18, 0x2, 0x181f ;  /* 0x00581f0012067f89 */ /* 0x000fe400000e0000 */
[----:B------:R-:W-:Y:S01]  /*1190*/  @!P0 LEA.HI.X R11, R2, R7, R3, 0x1, P4 ;  /* 0x00000007020b8211 */ /* 0x000fe200020f0c03 */
[----:B------:R-:W-:Y:S01]  /*11a0*/  IMAD.MOV.U32 R40, RZ, RZ, R20 ;  /* 0x000000ffff287224 */ /* 0x000fe200078e0014 */
[----:B------:R-:W-:Y:S01]  /*11b0*/  ISETP.GE.AND P4, PT, R29, c[0x0][0x198], PT ;  /* 0x000066001d007a0c */ /* 0x000fe20003f86270 */
[----:B------:R-:W1:Y:S01]  /*11c0*/  SHFL.IDX PT, R7, R17, 0x2, 0x181f ;  /* 0x00581f0011077f89 */ /* 0x000e6200000e0000 */
[----:B------:R-:W-:-:S03]  /*11d0*/  IMAD.MOV.U32 R34, RZ, RZ, c[0x0][0x1e0] ;  /* 0x00007800ff227624 */ /* 0x000fc600078e00ff */
[----:B------:R3:W-:Y:S04]  /*11e0*/  @!P0 LDGSTS.E.BYPASS.LTC128B.128 [R37+0x100], [R10.64], !P6 ;  /* 0x001000000a258fae */ /* 0x0007e8000f101d4c */
[----:B------:R4:W-:Y:S04]  /*11f0*/  @!P0 LDGSTS.E.BYPASS.LTC128B.128 [R37+0x4100], [R14.64], !P3 ;  /* 0x041000000e258fae */ /* 0x0009e8000d901d4c */
[----:B------:R5:W-:Y:S04]  /*1200*/  @!P0 LDGSTS.E.BYPASS.LTC128B.128 [R37+0x8100], [R12.64], !P4 ;  /* 0x081000000c258fae */ /* 0x000be8000e101d4c */
[----:B------:R-:W-:Y:S01]  /*1210*/  STL.64 [R1+0x28], R20 ;  /* 0x0000281401007387 */ /* 0x000fe20000100a00 */
[----:B---3--:R-:W-:-:S02]  /*1220*/  @!P5 SHF.R.S32.HI R10, RZ, 0x1f, R28 ;  /* 0x0000001fff0ad819 */ /* 0x008fc4000001141c */
[----:B------:R-:W-:Y:S02]  /*1230*/  @!P1 SHF.R.S32.HI R11, RZ, 0x1f, R28 ;  /* 0x0000001fff0b9819 */ /* 0x000fe4000001141c */
[-C--:B-----5:R-:W-:Y:S02]  /*1240*/  @!P5 LEA.HI R12, R10, R28.reuse, RZ, 0x3 ;  /* 0x0000001c0a0cd211 */ /* 0x0a0fe400078f18ff */
[----:B------:R-:W-:Y:S02]  /*1250*/  @!P1 SHF.R.S32.HI R13, RZ, 0x1f, R29 ;  /* 0x0000001fff0d9819 */ /* 0x000fe4000001141d */
[-C--:B------:R-:W-:Y:S02]  /*1260*/  @!P5 LEA.HI R10, R0, R29.reuse, RZ, 0x3 ;  /* 0x0000001d000ad211 */ /* 0x080fe400078f18ff */
[----:B------:R-:W-:Y:S02]  /*1270*/  @!P1 LEA.HI R0, R11, R28, RZ, 0x3 ;  /* 0x0000001c0b009211 */ /* 0x000fe400078f18ff */
[----:B------:R-:W-:-:S02]  /*1280*/  @!P1 LEA.HI R11, R13, R29, RZ, 0x3 ;  /* 0x0000001d0d0b9211 */ /* 0x000fc400078f18ff */
[----:B----4-:R-:W-:Y:S02]  /*1290*/  @!P5 LOP3.LUT R14, R10, 0xfffffff8, RZ, 0xc0, !PT ;  /* 0xfffffff80a0ed812 */ /* 0x010fe400078ec0ff */
[----:B------:R3:W4:Y:S01]  /*12a0*/  SHFL.IDX PT, R10, R18, 0x3, 0x181f ;  /* 0x00781f00120a7f89 */ /* 0x00072200000e0000 */
[----:B------:R-:W-:Y:S02]  /*12b0*/  @!P5 LOP3.LUT R16, R12, 0xfffffff8, RZ, 0xc0, !PT ;  /* 0xfffffff80c10d812 */ /* 0x000fe400078ec0ff */
[----:B------:R-:W-:Y:S01]  /*12c0*/  @!P1 LOP3.LUT R0, R0, 0xfffffff8, RZ, 0xc0, !PT ;  /* 0xfffffff800009812 */ /* 0x000fe200078ec0ff */
[----:B--2---:R-:W-:Y:S01]  /*12d0*/  @!P5 IMAD.WIDE R14, R14, 0x2, R8 ;  /* 0x000000020e0ed825 */ /* 0x004fe200078e0208 */
[----:B------:R-:W-:-:S04]  /*12e0*/  @!P5 LEA R12, P0, R2, R8, 0x1 ;  /* 0x00000008020cd211 */ /* 0x000fc800078008ff */
[----:B------:R-:W-:-:S05]  /*12f0*/  @!P5 LEA.HI.X R13, R2, R9, R3, 0x1, P0 ;  /* 0x00000009020dd211 */ /* 0x000fca00000f0c03 */
[----:B------:R2:W-:Y:S01]  /*1300*/  @!P5 LDGSTS.E.BYPASS.LTC128B.128 [R37+0x1100], [R12.64], !P6 ;  /* 0x011000000c25dfae */ /* 0x0005e2000f101d4c */
[----:B---3--:R-:W-:-:S03]  /*1310*/  @!P1 LOP3.LUT R18, R11, 0xfffffff8, RZ, 0xc0, !PT ;  /* 0xfffffff80b129812 */ /* 0x008fc600078ec0ff */
[----:B------:R3:W5:Y:S02]  /*1320*/  SHFL.IDX PT, R11, R17, 0x3, 0x181f ;  /* 0x00781f00110b7f89 */ /* 0x00076400000e0000 */
[----:B-1----:R-:W-:Y:S01]  /*1330*/  @!P1 IMAD.WIDE R18, R18, 0x2, R6 ;  /* 0x0000000212129825 */ /* 0x002fe200078e0206 */
[----:B--2---:R-:W-:-:S03]  /*1340*/  IADD3 R13, R25, UR8, RZ ;  /* 0x00000008190d7c10 */ /* 0x004fc6000fffe0ff */
[----:B------:R-:W-:Y:S01]  /*1350*/  IMAD.MOV.U32 R12, RZ, RZ, R24 ;  /* 0x000000ffff0c7224 */ /* 0x000fe200078e0018 */
[----:B------:R-:W-:-:S04]  /*1360*/  UIMAD UR8, UR15, UR5, URZ ;  /* 0x000000050f0872a4 */ /* 0x000fc8000f8e023f */
[----:B------:R-:W-:Y:S01]  /*1370*/  UIADD3 UR8, UR19, UR8, URZ ;  /* 0x0000000813087290 */ /* 0x000fe2000fffe03f */
[----:B---3--:R-:W-:-:S03]  /*1380*/  @!P5 IMAD.WIDE R16, R16, 0x2, R8 ;  /* 0x000000021010d825 */ /* 0x008fc600078e0208 */
[----:B------:R-:W-:Y:S01]  /*1390*/  UIMAD UR15, UR8, UR6, URZ ;  /* 0x00000006080f72a4 */ /* 0x000fe2000f8e023f */
[----:B------:R-:W-:Y:S01]  /*13a0*/  @!P1 IMAD.WIDE R8, R0, 0x2, R6 ;  /* 0x0000000200089825 */ /* 0x000fe200078e0206 */
[C---:B------:R-:W-:Y:S01]  /*13b0*/  @!P1 LEA R6, P0, R2.reuse, R6, 0x1 ;  /* 0x0000000602069211 */ /* 0x040fe200078008ff */
[----:B------:R1:W-:Y:S01]  /*13c0*/  @!P5 LDGSTS.E.BYPASS.LTC128B.128 [R37+0x5100], [R16.64], !P3 ;  /* 0x051000001025dfae */ /* 0x0003e2000d901d4c */
[----:B------:R-:W-:Y:S01]  /*13d0*/  UIMAD UR15, UR7, UR18, UR15 ;  /* 0x00000012070f72a4 */ /* 0x000fe2000f8e020f */
[C---:B------:R-:W-:Y:S01]  /*13e0*/  IMAD R0, R5.reuse, c[0x0][0x1f0], RZ ;  /* 0x00007c0005007a24 */ /* 0x040fe200078e02ff */
[----:B------:R-:W-:Y:S01]  /*13f0*/  @!P1 LEA.HI.X R7, R2, R7, R3, 0x1, P0 ;  /* 0x0000000702079211 */ /* 0x000fe200000f0c03 */
[----:B------:R2:W-:Y:S01]  /*1400*/  @!P5 LDGSTS.E.BYPASS.LTC128B.128 [R37+0x9100], [R14.64], !P4 ;  /* 0x091000000e25dfae */ /* 0x0005e2000e101d4c */
[----:B------:R-:W-:Y:S01]  /*1410*/  ISETP.GE.AND P5, PT, R22, 0x21, PT ;  /* 0x000000211600780c */ /* 0x000fe20003fa6270 */
[----:B------:R-:W-:Y:S02]  /*1420*/  IMAD R0, R4, c[0x0][0x1f4], R0 ;  /* 0x00007d0004007a24 */ /* 0x000fe400078e0200 */
[----:B------:R4:W-:Y:S01]  /*1430*/  @!P1 LDGSTS.E.BYPASS.LTC128B.128 [R37+0x2100], [R6.64], !P6 ;  /* 0x0210000006259fae */ /* 0x0009e2000f101d4c */
[----:B------:R-:W-:-:S02]  /*1440*/  IMAD R5, R5, c[0x0][0x218], RZ ;  /* 0x0000860005057a24 */ /* 0x000fc400078e02ff */
[----:B------:R-:W-:Y:S01]  /*1450*/  IMAD.IADD R41, R21, 0x1, R0 ;  /* 0x0000000115297824 */ /* 0x000fe200078e0200 */
[----:B------:R3:W-:Y:S01]  /*1460*/  @!P1 LDGSTS.E.BYPASS.LTC128B.128 [R37+0x6100], [R8.64], !P3 ;  /* 0x0610000008259fae */ /* 0x0007e2000d901d4c */
[C---:B------:R-:W-:Y:S02]  /*1470*/  IMAD R5, R4.reuse, c[0x0][0x21c], R5 ;  /* 0x0000870004057a24 */ /* 0x040fe400078e0205 */
[----:B------:R-:W-:Y:S01]  /*1480*/  IMAD.WIDE.U32 R20, R4, c[0x0][0x218], R12 ;  /* 0x0000860004147a25 */ /* 0x000fe200078e000c */
[----:B------:R2:W-:Y:S01]  /*1490*/  @!P1 LDGSTS.E.BYPASS.LTC128B.128 [R37+0xa100], [R18.64], !P4 ;  /* 0x0a10000012259fae */ /* 0x0005e2000e101d4c */
[----:B------:R-:W-:Y:S02]  /*14a0*/  ISETP.GE.AND P1, PT, R22, 0x41, PT ;  /* 0x000000411600780c */ /* 0x000fe40003f26270 */
[----:B------:R-:W-:Y:S01]  /*14b0*/  IMAD.IADD R39, R21, 0x1, R5 ;  /* 0x0000000115277824 */ /* 0x000fe200078e0205 */
[----:B------:R2:W-:Y:S01]  /*14c0*/  STL.64 [R1+0x10], R40 ;  /* 0x0000102801007387 */ /* 0x0005e20000100a00 */
[----:B------:R-:W-:-:S03]  /*14d0*/  IMAD.MOV.U32 R38, RZ, RZ, R20 ;  /* 0x000000ffff267224 */ /* 0x000fc600078e0014 */
[----:B------:R2:W-:Y:S01]  /*14e0*/  STL.64 [R1+0x20], R20 ;  /* 0x0000201401007387 */ /* 0x0005e20000100a00 */
[----:B-1----:R-:W-:-:S03]  /*14f0*/  IMAD.WIDE.U32 R16, R34, 0x40, RZ ;  /* 0x0000004022107825 */ /* 0x002fc600078e00ff */
[----:B------:R1:W-:Y:S01]  /*1500*/  STL.64 [R1+0x18], R38 ;  /* 0x0000182601007387 */ /* 0x0003e20000100a00 */
[----:B----4-:R-:W-:-:S04]  /*1510*/  @!P2 LEA R6, P0, R2, R10, 0x1 ;  /* 0x0000000a0206a211 */ /* 0x010fc800078008ff */
[----:B-----5:R-:W-:Y:S02]  /*1520*/  @!P2 LEA.HI.X R7, R2, R11, R3, 0x1, P0 ;  /* 0x0000000b0207a211 */ /* 0x020fe400000f0c03 */
[----:B---3--:R-:W-:Y:S02]  /*1530*/  @!P2 SHF.R.S32.HI R8, RZ, 0x1f, R28 ;  /* 0x0000001fff08a819 */ /* 0x008fe4000001141c */
[----:B------:R-:W-:Y:S01]  /*1540*/  @!P2 SHF.R.S32.HI R3, RZ, 0x1f, R29 ;  /* 0x0000001fff03a819 */ /* 0x000fe2000001141d */
[----:B------:R3:W-:Y:S01]  /*1550*/  @!P2 LDGSTS.E.BYPASS.LTC128B.128 [R37+0x3100], [R6.64], !P6 ;  /* 0x031000000625afae */ /* 0x0007e2000f101d4c */
[----:B------:R-:W-:Y:S01]  /*1560*/  ISETP.GE.AND P6, PT, R22, 0x1, PT ;  /* 0x000000011600780c */ /* 0x000fe20003fc6270 */
[----:B--2---:R-:W-:Y:S01]  /*1570*/  IMAD.SHL.U32 R19, R35, 0x40, RZ ;  /* 0x0000004023137824 */ /* 0x004fe200078e00ff */
[----:B------:R-:W-:-:S04]  /*1580*/  @!P2 LEA.HI R8, R8, R28, RZ, 0x3 ;  /* 0x0000001c0808a211 */ /* 0x000fc800078f18ff */
[----:B------:R-:W-:Y:S01]  /*1590*/  @!P2 LOP3.LUT R8, R8, 0xfffffff8, RZ, 0xc0, !PT ;  /* 0xfffffff80808a812 */ /* 0x000fe200078ec0ff */
[----:B---3--:R-:W-:-:S05]  /*15a0*/  IMAD.WIDE.U32 R6, R31, UR6, R40 ;  /* 0x000000061f067c25 */ /* 0x008fca000f8e0028 */
[----:B------:R-:W-:Y:S01]  /*15b0*/  IADD3 R0, R7, UR17, RZ ;  /* 0x0000001107007c10 */ /* 0x000fe2000fffe0ff */
[----:B------:R-:W-:Y:S01]  /*15c0*/  UMOV UR17, 0x6 ;  /* 0x0000000600117882 */ /* 0x000fe20000000000 */
[C---:B------:R-:W-:Y:S01]  /*15d0*/  @P6 LEA R14, P0, R6.reuse, c[0x0][0x1c8], 0x1 ;  /* 0x00007200060e6a11 */ /* 0x040fe200078008ff */
[----:B------:R-:W-:Y:S01]  /*15e0*/  USHF.L.U64.HI UR17, UR4, UR17, UR5 ;  /* 0x0000001104117299 */ /* 0x000fe20008010205 */
[----:B------:R-:W-:Y:S02]  /*15f0*/  @!P2 LEA.HI R7, R3, R29, RZ, 0x3 ;  /* 0x0000001d0307a211 */ /* 0x000fe400078f18ff */
[----:B------:R-:W-:Y:S02]  /*1600*/  @P6 LEA.HI.X R15, R6, c[0x0][0x1cc], R0, 0x1, P0 ;  /* 0x00007300060f6a11 */ /* 0x000fe400000f0c00 */
[----:B------:R-:W-:Y:S02]  /*1610*/  @P5 LEA R3, P0, R34, R6, 0x5 ;  /* 0x0000000622035211 */ /* 0x000fe400078028ff */
[----:B------:R-:W-:-:S02]  /*1620*/  @!P2 LOP3.LUT R9, R7, 0xfffffff8, RZ, 0xc0, !PT ;  /* 0xfffffff80709a812 */ /* 0x000fc400078ec0ff */
[----:B------:R-:W-:Y:S02]  /*1630*/  @P5 LEA.HI.X R18, R34, R0, R35, 0x5, P0 ;  /* 0x0000000022125211 */ /* 0x000fe400000f2c23 */
[----:B------:R-:W-:Y:S01]  /*1640*/  @P1 IADD3 R16, P0, R6, R16, RZ ;  /* 0x0000001006101210 */ /* 0x000fe20007f1e0ff */
[----:B------:R-:W-:-:S03]  /*1650*/  @!P2 IMAD.WIDE R6, R8, 0x2, R10 ;  /* 0x000000020806a825 */ /* 0x000fc600078e020a */
[----:B------:R-:W-:Y:S01]  /*1660*/  @P1 IADD3.X R17, R0, R17, R19, P0, !PT ;  /* 0x0000001100111210 */ /* 0x000fe200007fe413 */
[----:B------:R-:W-:Y:S01]  /*1670*/  @!P2 IMAD.WIDE R10, R9, 0x2, R10 ;  /* 0x00000002090aa825 */ /* 0x000fe200078e020a */
[----:B------:R2:W-:Y:S01]  /*1680*/  @!P2 LDGSTS.E.BYPASS.LTC128B.128 [R37+0x7100], [R6.64], !P3 ;  /* 0x071000000625afae */ /* 0x0005e2000d901d4c */
[----:B------:R-:W-:Y:S02]  /*1690*/  ISETP.GE.AND P3, PT, R28, c[0x0][0x1d4], PT ;  /* 0x000075001c007a0c */ /* 0x000fe40003f66270 */
[----:B------:R-:W-:Y:S01]  /*16a0*/  @P5 LEA R8, P0, R3, c[0x0][0x1c8], 0x1 ;  /* 0x0000720003085a11 */ /* 0x000fe200078008ff */
[----:B------:R3:W-:Y:S01]  /*16b0*/  @!P2 LDGSTS.E.BYPASS.LTC128B.128 [R37+0xb100], [R10.64], !P4 ;  /* 0x0b1000000a25afae */ /* 0x0007e2000e101d4c */
[----:B------:R-:W-:Y:S01]  /*16c0*/  ISETP.GE.AND P4, PT, R2, c[0x0][0x1d4], PT ;  /* 0x0000750002007a0c */ /* 0x000fe20003f86270 */
[----:B------:R-:W-:Y:S01]  /*16d0*/  IMAD.SHL.U32 R0, R23, 0x40, RZ ;  /* 0x0000004017007824 */ /* 0x000fe200078e00ff */
[----:B------:R-:W-:Y:S01]  /*16e0*/  ISETP.GE.AND P2, PT, R29, c[0x0][0x1d4], PT ;  /* 0x000075001d007a0c */ /* 0x000fe20003f46270 */
[----:B------:R-:W0:Y:S01]  /*16f0*/  LDGDEPBAR ;  /* 0x00000000000079af */ /* 0x000e220000000000 */
[----:B------:R-:W-:Y:S01]  /*1700*/  @P5 LEA.HI.X R9, R3, c[0x0][0x1cc], R18, 0x1, P0 ;  /* 0x0000730003095a11 */ /* 0x000fe200000f0c12 */
[----:B------:R-:W-:Y:S01]  /*1710*/  IMAD.SHL.U32 R3, R30, 0x8, RZ ;  /* 0x000000081e037824 */ /* 0x000fe200078e00ff */
[----:B------:R-:W-:-:S02]  /*1720*/  @P1 LEA R4, P0, R16, c[0x0][0x1c8], 0x1 ;  /* 0x0000720010041a11 */ /* 0x000fc400078008ff */
[----:B------:R-:W-:Y:S02]  /*1730*/  LOP3.LUT R0, R0, 0x1c0, RZ, 0xc0, !PT ;  /* 0x000001c000007812 */ /* 0x000fe400078ec0ff */
[----:B------:R-:W-:-:S03]  /*1740*/  @P1 LEA.HI.X R5, R16, c[0x0][0x1cc], R17, 0x1, P0 ;  /* 0x0000730010051a11 */ /* 0x000fc600000f0c11 */
[----:B------:R4:W-:Y:S04]  /*1750*/  @P6 LDGSTS.E.BYPASS.LTC128B.128 [R37+0x12100], [R14.64], !P4 ;  /* 0x121000000e256fae */ /* 0x0009e8000e101d4c */
[----:B------:R4:W-:Y:S04]  /*1760*/  @P6 LDGSTS.E.BYPASS.LTC128B.128 [R37+0x15100], [R14.64+0x80], !P3 ;  /* 0x151000800e256fae */ /* 0x0009e8000d901d4c */
[----:B------:R4:W-:Y:S01]  /*1770*/  @P6 LDGSTS.E.BYPASS.LTC128B.128 [R37+0x18100], [R14.64+0x100], !P2 ;  /* 0x181001000e256fae */ /* 0x0009e2000d101d4c */
[----:B--2---:R-:W-:Y:S01]  /*1780*/  IMAD.WIDE.U32 R6, R36, UR6, R38 ;  /* 0x0000000624067c25 */ /* 0x004fe2000f8e0026 */
[----:B------:R-:W-:-:S02]  /*1790*/  ISETP.GE.AND P6, PT, R2, c[0x0][0x1d4], PT ;  /* 0x0000750002007a0c */ /* 0x000fc40003fc6270 */
[----:B------:R2:W-:Y:S01]  /*17a0*/  @P5 LDGSTS.E.BYPASS.LTC128B.128 [R37+0x13100], [R8.64], !P4 ;  /* 0x1310000008255fae */ /* 0x0005e2000e101d4c */
[----:B---3--:R-:W-:Y:S01]  /*17b0*/  LOP3.LUT R11, R0, 0x8, R3, 0xf8, !PT ;  /* 0x00000008000b7812 */ /* 0x008fe200078ef803 */
[----:B------:R-:W-:Y:S01]  /*17c0*/  IMAD.SHL.U32 R2, R27, 0x40, RZ ;  /* 0x000000401b027824 */ /* 0x000fe200078e00ff */
[----:B------:R-:W-:Y:S01]  /*17d0*/  SHF.R.U32.HI R3, RZ, 0x3, R0 ;  /* 0x00000003ff037819 */ /* 0x000fe20000011600 */
[----:B------:R2:W-:Y:S01]  /*17e0*/  @P5 LDGSTS.E.BYPASS.LTC128B.128 [R37+0x16100], [R8.64+0x80], !P3 ;  /* 0x1610008008255fae */ /* 0x0005e2000d901d4c */
[----:B------:R-:W-:Y:S01]  /*17f0*/  IADD3 R0, R7, UR15, RZ ;  /* 0x0000000f07007c10 */ /* 0x000fe2000fffe0ff */
[----:B------:R-:W-:Y:S01]  /*1800*/  USHF.L.U32 UR15, UR4, 0x6, URZ ;  /* 0x00000006040f7899 */ /* 0x000fe2000800063f */
[C---:B------:R-:W-:Y:S01]  /*1810*/  LEA R10, P0, R6.reuse, c[0x0][0x1f8], 0x1 ;  /* 0x00007e00060a7a11 */ /* 0x040fe200078008ff */
[----:B------:R2:W-:Y:S01]  /*1820*/  @P5 LDGSTS.E.BYPASS.LTC128B.128 [R37+0x19100], [R8.64+0x100], !P2 ;  /* 0x1910010008255fae */ /* 0x0005e2000d101d4c */
[----:B------:R-:W-:Y:S02]  /*1830*/  LOP3.LUT R3, R11, R3, RZ, 0x3c, !PT ;  /* 0x000000030b037212 */ /* 0x000fe400078e3cff */
[----:B------:R-:W-:Y:S01]  /*1840*/  LEA.HI.X R11, R6, c[0x0][0x1fc], R0, 0x1, P0 ;  /* 0x00007f00060b7a11 */ /* 0x000fe200000f0c00 */
[----:B------:R3:W-:Y:S01]  /*1850*/  @P1 LDGSTS.E.BYPASS.LTC128B.128 [R37+0x14100], [R4.64], !P4 ;  /* 0x1410000004251fae */ /* 0x0007e2000e101d4c */
[----:B------:R-:W-:Y:S01]  /*1860*/  IMAD.U32 R0, RZ, RZ, UR15 ;  /* 0x0000000fff007e24 */ /* 0x000fe2000f8e00ff */
[----:B------:R-:W-:-:S02]  /*1870*/  LOP3.LUT R2, R3, 0xfffffe00, R2, 0xf8, !PT ;  /* 0xfffffe0003027812 */ /* 0x000fc400078ef802 */
[----:B------:R3:W-:Y:S01]  /*1880*/  @P1 LDGSTS.E.BYPASS.LTC128B.128 [R37+0x17100], [R4.64+0x80], !P3 ;  /* 0x1710008004251fae */ /* 0x0007e2000d901d4c */
[----:B------:R-:W-:-:S03]  /*1890*/  ISETP.GE.AND P5, PT, R28, c[0x0][0x1d4], PT ;  /* 0x000075001c007a0c */ /* 0x000fc60003fa6270 */
[----:B------:R3:W-:Y:S01]  /*18a0*/  @P1 LDGSTS.E.BYPASS.LTC128B.128 [R37+0x1a100], [R4.64+0x100], !P2 ;  /* 0x1a10010004251fae */ /* 0x0007e2000d101d4c */
[C-C-:B------:R-:W-:Y:S01]  /*18b0*/  IADD3 R12, P1, P0, R0.reuse, 0x80, R10.reuse ;  /* 0x00000080000c7810 */ /* 0x140fe2000783e00a */
[----:B----4-:R-:W-:Y:S02]  /*18c0*/  IMAD.MOV.U32 R14, RZ, RZ, 0x20 ;  /* 0x00000020ff0e7424 */ /* 0x010fe400078e00ff */
[----:B------:R-:W0:Y:S01]  /*18d0*/  LDGDEPBAR ;  /* 0x00000000000079af */ /* 0x000e220000000000 */
[----:B------:R-:W-:Y:S02]  /*18e0*/  IADD3.X R13, RZ, UR17, R11, P1, P0 ;  /* 0x00000011ff0d7c10 */ /* 0x000fe40008fe040b */
[----:B--2---:R-:W-:Y:S01]  /*18f0*/  IADD3 R8, P1, P0, R0, 0x100, R10 ;  /* 0x0000010000087810 */ /* 0x004fe2000783e00a */
[----:B------:R-:W-:-:S03]  /*1900*/  IMAD.SHL.U32 R0, R112, 0x20, RZ ;  /* 0x0000002070007824 */ /* 0x000fc600078e00ff */
[----:B------:R-:W-:Y:S02]  /*1910*/  IADD3.X R9, RZ, UR17, R11, P1, P0 ;  /* 0x00000011ff097c10 */ /* 0x000fe40008fe040b */
[----:B------:R-:W-:Y:S02]  /*1920*/  LOP3.LUT R3, R0, 0x7ffffc00, RZ, 0xc0, !PT ;  /* 0x7ffffc0000037812 */ /* 0x000fe400078ec0ff */
[----:B------:R-:W-:Y:S02]  /*1930*/  LOP3.LUT P0, RZ, R23, 0x2, RZ, 0xc0, !PT ;  /* 0x0000000217ff7812 */ /* 0x000fe4000780c0ff */
[----:B------:R-:W-:Y:S01]  /*1940*/  IADD3 R6, P1, R10, UR15, RZ ;  /* 0x0000000f0a067c10 */ /* 0x000fe2000ff3e0ff */
[----:B------:R-:W-:Y:S01]  /*1950*/  IMAD.IADD R3, R2, 0x1, R3 ;  /* 0x0000000102037824 */ /* 0x000fe200078e0203 */
[----:B------:R-:W-:-:S04]  /*1960*/  DEPBAR.LE SB0, 0x1 ;  /* 0x000080400000791a */ /* 0x000fc80000000000 */
[----:B---3--:R-:W-:Y:S01]  /*1970*/  IMAD.MOV.U32 R4, RZ, RZ, 0x10 ;  /* 0x00000010ff047424 */ /* 0x008fe200078e00ff */
[----:B------:R-:W-:Y:S01]  /*1980*/  IADD3.X R7, R11, UR17, RZ, P1, !PT ;  /* 0x000000110b077c10 */ /* 0x000fe20008ffe4ff */
[----:B------:R-:W-:Y:S01]  /*1990*/  IMAD.SHL.U32 R220, R3, 0x2, RZ ;  /* 0x0000000203dc7824 */ /* 0x000fe200078e00ff */
[----:B------:R-:W-:Y:S01]  /*19a0*/  BAR.SYNC.DEFER_BLOCKING 0x0 ;  /* 0x0000000000007b1d */ /* 0x000fe20000010000 */
[----:B------:R-:W-:Y:S02]  /*19b0*/  LOP3.LUT P1, RZ, R23, 0x4, RZ, 0xc0, !PT ;  /* 0x0000000417ff7812 */ /* 0x000fe4000782c0ff */
[----:B------:R-:W-:Y:S02]  /*19c0*/  SEL R0, R4, 0xfffffff0, !P0 ;  /* 0xfffffff004007807 */ /* 0x000fe40004000000 */
[----:B------:R-:W-:Y:S01]  /*19d0*/  LEA R228, R3, 0x100, 0x1 ;  /* 0x0000010003e47811 */ /* 0x000fe200078e08ff */
[----:B------:R-:W-:Y:S01]  /*19e0*/  IMAD.SHL.U32 R3, R26, 0x40, RZ ;  /* 0x000000401a037824 */ /* 0x000fe200078e00ff */
[----:B------:R-:W-:Y:S01]  /*19f0*/  IADD3 R4, P0, R6, UR15, RZ ;  /* 0x0000000f06047c10 */ /* 0x000fe2000ff1e0ff */
[----:B------:R-:W-:Y:S01]  /*1a00*/  IMAD.SHL.U32 R243, R0, 0x2, RZ ;  /* 0x0000000200f37824 */ /* 0x000fe200078e00ff */
[----:B------:R-:W-:-:S02]  /*1a10*/  SEL R0, R14, 0xffffffe0, !P1 ;  /* 0xffffffe00e007807 */ /* 0x000fc40004800000 */
[----:B------:R-:W-:Y:S01]  /*1a20*/  IADD3.X R5, R7, UR17, RZ, P0, !PT ;  /* 0x0000001107057c10 */ /* 0x000fe200087fe4ff */
[----:B------:R-:W-:Y:S01]  /*1a30*/  IMAD.IADD R224, R228, 0x1, R243 ;  /* 0x00000001e4e07824 */ /* 0x000fe200078e02f3 */
[----:B------:R-:W-:Y:S01]  /*1a40*/  ISETP.LT.OR P0, PT, R22, 0x1, P6 ;  /* 0x000000011600780c */ /* 0x000fe20003701670 */
[----:B------:R-:W-:Y:S01]  /*1a50*/  IMAD R228, R0, 0x2, R228 ;  /* 0x0000000200e47824 */ /* 0x000fe200078e02e4 */
[----:B------:R-:W-:Y:S01]  /*1a60*/  ISETP.LT.OR P1, PT, R22, 0x1, P5 ;  /* 0x000000011600780c */ /* 0x000fe20002f21670 */
[----:B------:R-:W-:Y:S01]  /*1a70*/  IMAD R232, R0, 0x2, R224 ;  /* 0x0000000200e87824 */ /* 0x000fe200078e02e0 */
[----:B------:R-:W-:-:S04]  /*1a80*/  LOP3.LUT R3, R3, 0x1c0, RZ, 0xc0, !PT ;  /* 0x000001c003037812 */ /* 0x000fc800078ec0ff */
[----:B------:R-:W-:Y:S01]  /*1a90*/  SHF.R.U32.HI R240, RZ, 0x3, R3 ;  /* 0x00000003fff07819 */ /* 0x000fe20000011603 */
[----:B------:R1:W2:Y:S04]  /*1aa0*/  LDSM.16.M88.4 R152, [R220+0x100] ;  /* 0x00010000dc98783b */ /* 0x0002a80000000200 */
[----:B------:R1:W3:Y:S04]  /*1ab0*/  LDSM.16.M88.4 R200, [R220+0x4100] ;  /* 0x00410000dcc8783b */ /* 0x0002e80000000200 */
[----:B------:R1:W4:Y:S04]  /*1ac0*/  LDSM.16.M88.4 R156, [R224] ;  /* 0x00000000e09c783b */ /* 0x0003280000000200 */
[----:B------:R1:W1:Y:S04]  /*1ad0*/  LDSM.16.M88.4 R208, [R224+0x4000] ;  /* 0x00400000e0d0783b */ /* 0x0002680000000200 */
[----:B------:R1:W1:Y:S04]  /*1ae0*/  LDSM.16.M88.4 R184, [R228] ;  /* 0x00000000e4b8783b */ /* 0x0002680000000200 */
[----:B------:R1:W1:Y:S04]  /*1af0*/  LDSM.16.M88.4 R212, [R228+0x4000] ;  /* 0x00400000e4d4783b */ /* 0x0002680000000200 */
[----:B------:R1:W1:Y:S04]  /*1b00*/  LDSM.16.M88.4 R196, [R232] ;  /* 0x00000000e8c4783b */ /* 0x0002680000000200 */
[----:B------:R1:W1:Y:S04]  /*1b10*/  LDSM.16.M88.4 R216, [R232+0x4000] ;  /* 0x00400000e8d8783b */ /* 0x0002680000000200 */
[----:B------:R-:W1:Y:S04]  /*1b20*/  LDSM.16.M88.4 R220, [R220+0x8100] ;  /* 0x00810000dcdc783b */ /* 0x000e680000000200 */
[----:B------:R-:W1:Y:S04]  /*1b30*/  LDSM.16.M88.4 R224, [R224+0x8000] ;  /* 0x00800000e0e0783b */ /* 0x000e680000000200 */
[----:B------:R-:W1:Y:S04]  /*1b40*/  LDSM.16.M88.4 R228, [R228+0x8000] ;  /* 0x00800000e4e4783b */ /* 0x000e680000000200 */
[----:B------:R-:W1:Y:S04]  /*1b50*/  LDSM.16.M88.4 R232, [R232+0x8000] ;  /* 0x00800000e8e8783b */ /* 0x000e680000000200 */
[----:B------:R-:W-:Y:S06]  /*1b60*/  BAR.SYNC.DEFER_BLOCKING 0x0 ;  /* 0x0000000000007b1d */ /* 0x000fec0000010000 */
[----:B------:R-:W-:Y:S01]  /*1b70*/  @!PT LDS RZ, [RZ] ;  /* 0x00000000fffff984 */ /* 0x000fe20000000800 */
[----:B------:R-:W-:Y:S01]  /*1b80*/  @!PT LDS RZ, [RZ] ;  /* 0x00000000fffff984 */ /* 0x000fe20000000800 */
[----:B------:R-:W-:Y:S01]  /*1b90*/  @!PT LDS RZ, [RZ] ;  /* 0x00000000fffff984 */ /* 0x000fe20000000800 */
[----:B------:R1:W-:Y:S01]  /*1ba0*/  LDGSTS.E.BYPASS.LTC128B.128 [R37+0x100], [R10.64], !P0 ;  /* 0x001000000a257fae */ /* 0x0003e2000c101d4c */
[----:B------:R-:W-:-:S03]  /*1bb0*/  ISETP.GE.AND P0, PT, R29, c[0x0][0x1d4], PT ;  /* 0x000075001d007a0c */ /* 0x000fc60003f06270 */
[----:B------:R1:W-:Y:S01]  /*1bc0*/  LDGSTS.E.BYPASS.LTC128B.128 [R37+0x3100], [R10.64+0x80], !P1 ;  /* 0x031000800a257fae */ /* 0x0003e2000c901d4c */
[----:B------:R-:W-:-:S13]  /*1bd0*/  ISETP.LT.OR P1, PT, R22, 0x1, P0 ;  /* 0x000000011600780c */ /* 0x000fda0000721670 */
[----:B------:R1:W-:Y:S01]  /*1be0*/  LDGSTS.E.BYPASS.LTC128B.128 [R37+0x6100], [R10.64+0x100], !P1 ;  /* 0x061001000a257fae */ /* 0x0003e2000c901d4c */
[C---:B------:R-:W-:Y:S02]  /*1bf0*/  ISETP.LT.OR P1, PT, R22.reuse, 0x21, P6 ;  /* 0x000000211600780c */ /* 0x040fe40003721670 */
[----:B------:R-:W-:-:S11]  /*1c00*/  ISETP.LT.OR P6, PT, R22, 0x41, P6 ;  /* 0x000000411600780c */ /* 0x000fd600037c1670 */
[----:B------:R1:W-:Y:S01]  /*1c10*/  LDGSTS.E.BYPASS.LTC128B.128 [R37+0x1100], [R6.64], !P1 ;  /* 0x0110000006257fae */ /* 0x0003e2000c901d4c */
[C---:B------:R-:W-:Y:S02]  /*1c20*/  ISETP.LT.OR P1, PT, R22.reuse, 0x21, P5 ;  /* 0x000000211600780c */ /* 0x040fe40002f21670 */
[----:B------:R-:W-:-:S11]  /*1c30*/  ISETP.LT.OR P5, PT, R22, 0x41, P5 ;  /* 0x000000411600780c */ /* 0x000fd60002fa1670 */
[----:B------:R1:W-:Y:S01]  /*1c40*/  LDGSTS.E.BYPASS.LTC128B.128 [R37+0x4100], [R12.64], !P1 ;  /* 0x041000000c257fae */ /* 0x0003e2000c901d4c */
[C---:B------:R-:W-:Y:S02]  /*1c50*/  ISETP.LT.OR P1, PT, R22.reuse, 0x21, P0 ;  /* 0x000000211600780c */ /* 0x040fe40000721670 */
[----:B------:R-:W-:-:S11]  /*1c60*/  ISETP.LT.OR P0, PT, R22, 0x41, P0 ;  /* 0x000000411600780c */ /* 0x000fd60000701670 */
[----:B------:R1:W-:Y:S01]  /*1c70*/  LDGSTS.E.BYPASS.LTC128B.128 [R37+0x7100], [R8.64], !P1 ;  /* 0x0710000008257fae */ /* 0x0003e2000c901d4c */
[----:B------:R-:W-:-:S03]  /*1c80*/  LOP3.LUT P1, RZ, R26, 0x4, RZ, 0xc0, !PT ;  /* 0x000000041aff7812 */ /* 0x000fc6000782c0ff */
[----:B------:R5:W-:Y:S04]  /*1c90*/  LDGSTS.E.BYPASS.LTC128B.128 [R37+0x2100], [R4.64], !P6 ;  /* 0x0210000004257fae */ /* 0x000be8000f101d4c */
[----:B------:R5:W-:Y:S01]  /*1ca0*/  LDGSTS.E.BYPASS.LTC128B.128 [R37+0x5100], [R4.64+0x80], !P5 ;  /* 0x0510008004257fae */ /* 0x000be2000e901d4c */
[----:B------:R-:W-:-:S03]  /*1cb0*/  PLOP3.LUT P5, PT, PT, PT, UP0, 0x40, 0x0 ;  /* 0x000000000000781c */ /* 0x000fc60003fae808 */
[----:B------:R5:W-:Y:S01]  /*1cc0*/  LDGSTS.E.BYPASS.LTC128B.128 [R37+0x8100], [R4.64+0x100], !P0 ;  /* 0x0810010004257fae */ /* 0x000be2000c101d4c */
[----:B------:R-:W-:-:S03]  /*1cd0*/  LOP3.LUT P0, RZ, R26, 0x2, RZ, 0xc0, !PT ;  /* 0x000000021aff7812 */ /* 0x000fc6000780c0ff */
[----:B------:R-:W0:Y:S01]  /*1ce0*/  LDGDEPBAR ;  /* 0x00000000000079af */ /* 0x000e220000000000 */
[----:B-----5:R-:W-:-:S04]  /*1cf0*/  LOP3.LUT R4, R3, 0x8, R32, 0xf8, !PT ;  /* 0x0000000803047812 */ /* 0x020fc800078ef820 */
[----:B------:R-:W-:-:S05]  /*1d00*/  LOP3.LUT R240, R4, R240, RZ, 0x3c, !PT ;  /* 0x000000f004f07212 */ /* 0x000fca00078e3cff */
[----:B------:R-:W-:Y:S01]  /*1d10*/  IMAD R240, R30, 0x200, R240 ;  /* 0x000002001ef07824 */ /* 0x000fe200078e02f0 */
[----:B------:R-:W-:Y:S05]  /*1d20*/  @P5 BRA `(.L_x_1213) ;  /* 0x000001b000005947 */ /* 0x000fea0003800000 */
[----:B-1234-:R-:W-:Y:S01]  /*1d30*/  UIADD3 UR5, UR14, -0x2, URZ ;  /* 0xfffffffe0e057890 */ /* 0x01efe2000fffe03f */
[C---:B------:R-:W-:Y:S01]  /*1d40*/  IMAD.SHL.U32 R8, R34.reuse, 0x40, RZ ;  /* 0x0000004022087824 */ /* 0x040fe200078e00ff */
[----:B------:R-:W-:Y:S02]  /*1d50*/  SHF.L.U64.HI R9, R34, 0x6, R35 ;  /* 0x0000000622097819 */ /* 0x000fe40000010223 */
[----:B------:R-:W-:Y:S02]  /*1d60*/  USHF.R.S32.HI UR4, URZ, 0x1f, UR5 ;  /* 0x0000001f3f047899 */ /* 0x000fe40008011405 */
[----:B------:R-:W-:Y:S01]  /*1d70*/  UIMAD UR9, UR9, UR5, URZ ;  /* 0x00000005090972a4 */ /* 0x000fe2000f8e023f */
[----:B------:R-:W-:-:S03]  /*1d80*/  IMAD.WIDE.U32 R6, R31, UR5, R40 ;  /* 0x000000051f067c25 */ /* 0x000fc6000f8e0028 */
[----:B------:R-:W-:Y:S02]  /*1d90*/  UIMAD UR4, UR4, UR20, UR9 ;  /* 0x00000014040472a4 */ /* 0x000fe4000f8e0209 */
[----:B------:R-:W-:-:S04]  /*1da0*/  LEA R4, P5, R6, c[0x0][0x1c8], 0x1 ;  /* 0x0000720006047a11 */ /* 0x000fc800078a08ff */
[----:B------:R-:W-:-:S04]  /*1db0*/  IADD3 R3, R7, UR4, RZ ;  /* 0x0000000407037c10 */ /* 0x000fc8000fffe0ff */
[----:B------:R-:W-:Y:S02]  /*1dc0*/  LEA.HI.X R5, R6, c[0x0][0x1cc], R3, 0x1, P5 ;  /* 0x0000730006057a11 */ /* 0x000fe400028f0c03 */
[----:B------:R-:W-:-:S03]  /*1dd0*/  IADD3 R12, P6, P5, R8, 0x80, R4 ;  /* 0x00000080080c7810 */ /* 0x000fc60007dde004 */
[----:B------:R1:W-:Y:S01]  /*1de0*/  LDGSTS.E.BYPASS.LTC128B.128 [R37+0x1b100], [R4.64], !P4 ;  /* 0x1b10000004257fae */ /* 0x0003e2000e101d4c */
[C-C-:B------:R-:W-:Y:S02]  /*1df0*/  IADD3.X R13, R9.reuse, RZ, R5.reuse, P6, P5 ;  /* 0x000000ff090d7210 */ /* 0x140fe400037ea405 */
[C---:B------:R-:W-:Y:S01]  /*1e00*/  IADD3 R10, P6, P5, R8.reuse, 0x100, R4 ;  /* 0x00000100080a7810 */ /* 0x040fe20007dde004 */
[----:B------:R1:W-:Y:S03]  /*1e10*/  LDGSTS.E.BYPASS.LTC128B.128 [R37+0x1e100], [R4.64+0x80], !P3 ;  /* 0x1e10008004257fae */ /* 0x0003e6000d901d4c */
[----:B------:R-:W-:Y:S01]  /*1e20*/  IADD3.X R11, R9, RZ, R5, P6, P5 ;  /* 0x000000ff090b7210 */ /* 0x000fe200037ea405 */
[----:B------:R1:W-:Y:S01]  /*1e30*/  LDGSTS.E.BYPASS.LTC128B.128 [R37+0x21100], [R4.64+0x100], !P2 ;  /* 0x2110010004257fae */ /* 0x0003e2000d101d4c */
[----:B------:R-:W-:-:S04]  /*1e40*/  IADD3 R6, P6, R8, R4, RZ ;  /* 0x0000000408067210 */ /* 0x000fc80007fde0ff */
[----:B------:R-:W-:Y:S01]  /*1e50*/  IADD3 R8, P5, R6, R8, RZ ;  /* 0x0000000806087210 */ /* 0x000fe20007fbe0ff */
[----:B------:R-:W-:-:S04]  /*1e60*/  IMAD.X R7, R9, 0x1, R5, P6 ;  /* 0x0000000109077824 */ /* 0x000fc800030e0605 */
[----:B------:R-:W-:Y:S01]  /*1e70*/  IMAD.X R9, R7, 0x1, R9, P5 ;  /* 0x0000000107097824 */ /* 0x000fe200028e0609 */
[----:B------:R1:W-:Y:S04]  /*1e80*/  LDGSTS.E.BYPASS.LTC128B.128 [R37+0x1c100], [R6.64], !P4 ;  /* 0x1c10000006257fae */ /* 0x0003e8000e101d4c */
[----:B------:R1:W-:Y:S04]  /*1e90*/  LDGSTS.E.BYPASS.LTC128B.128 [R37+0x1f100], [R12.64], !P3 ;  /* 0x1f1000000c257fae */ /* 0x0003e8000d901d4c */
[----:B------:R1:W-:Y:S04]  /*1ea0*/  LDGSTS.E.BYPASS.LTC128B.128 [R37+0x22100], [R10.64], !P2 ;  /* 0x221000000a257fae */ /* 0x0003e8000d101d4c */
[----:B------:R1:W-:Y:S04]  /*1eb0*/  LDGSTS.E.BYPASS.LTC128B.128 [R37+0x1d100], [R8.64], !P4 ;  /* 0x1d10000008257fae */ /* 0x0003e8000e101d4c */
[----:B------:R1:W-:Y:S04]  /*1ec0*/  LDGSTS.E.BYPASS.LTC128B.128 [R37+0x20100], [R8.64+0x80], !P3 ;  /* 0x2010008008257fae */ /* 0x0003e8000d901d4c */
[----:B------:R1:W-:Y:S02]  /*1ed0*/  LDGSTS.E.BYPASS.LTC128B.128 [R37+0x23100], [R8.64+0x100], !P2 ;  /* 0x2310010008257fae */ /* 0x0003e4000d101d4c */
.L_x_1213:
[----:B-1234-:R-:W0:Y:S01]  /*1ee0*/  LDGDEPBAR ;  /* 0x00000000000079af */ /* 0x01ee220000000000 */
[----:B------:R-:W-:Y:S01]  /*1ef0*/  PLOP3.LUT P5, PT, PT, PT, UP0, 0x40, 0x0 ;  /* 0x000000000000781c */ /* 0x000fe20003fae808 */
[----:B------:R-:W-:Y:S01]  /*1f00*/  IMAD.SHL.U32 R240, R240, 0x2, RZ ;  /* 0x00000002f0f07824 */ /* 0x000fe200078e00ff */
[----:B------:R-:W-:-:S05]  /*1f10*/  SEL R4, R14, 0xffffffe0, !P0 ;  /* 0xffffffe00e047807 */ /* 0x000fca0004000000 */
[----:B------:R-:W-:Y:S01]  /*1f20*/  IMAD.IADD R4, R240, 0x1, R4 ;  /* 0x00000001f0047824 */ /* 0x000fe200078e0204 */
[----:B------:R-:W-:-:S04]  /*1f30*/  DEPBAR.LE SB0, 0x2 ;  /* 0x000080800000791a */ /* 0x000fc80000000000 */
[----:B------:R-:W-:Y:S06]  /*1f40*/  BAR.SYNC.DEFER_BLOCKING 0x0 ;  /* 0x0000000000007b1d */ /* 0x000fec0000010000 */
[----:B------:R1:W2:Y:S04]  /*1f50*/  LDSM.16.M88.4 R16, [R240+0x12100] ;  /* 0x01210000f010783b */ /* 0x0002a80000000200 */
[----:B------:R1:W3:Y:S04]  /*1f60*/  LDSM.16.M88.4 R20, [R240+0x12900] ;  /* 0x01290000f014783b */ /* 0x0002e80000000200 */
[----:B------:R1:W4:Y:S04]  /*1f70*/  LDSM.16.M88.4 R24, [R240+0x13100] ;  /* 0x01310000f018783b */ /* 0x0003280000000200 */
[----:B------:R1:W1:Y:S04]  /*1f80*/  LDSM.16.M88.4 R32, [R240+0x13900] ;  /* 0x01390000f020783b */ /* 0x0002680000000200 */
[----:B------:R1:W1:Y:S04]  /*1f90*/  LDSM.16.M88.4 R52, [R240+0x14100] ;  /* 0x01410000f034783b */ /* 0x0002680000000200 */
[----:B------:R1:W1:Y:S04]  /*1fa0*/  LDSM.16.M88.4 R56, [R240+0x14900] ;  /* 0x01490000f038783b */ /* 0x0002680000000200 */
[----:B------:R1:W1:Y:S04]  /*1fb0*/  LDSM.16.M88.4 R44, [R4+0x12100] ;  /* 0x01210000042c783b */ /* 0x0002680000000200 */
[----:B------:R1:W1:Y:S04]  /*1fc0*/  LDSM.16.M88.4 R60, [R4+0x12900] ;  /* 0x01290000043c783b */ /* 0x0002680000000200 */
[----:B------:R1:W1:Y:S04]  /*1fd0*/  LDSM.16.M88.4 R72, [R4+0x13100] ;  /* 0x013100000448783b */ /* 0x0002680000000200 */
[----:B------:R1:W1:Y:S04]  /*1fe0*/  LDSM.16.M88.4 R80, [R4+0x13900] ;  /* 0x013900000450783b */ /* 0x0002680000000200 */
[----:B------:R1:W1:Y:S04]  /*1ff0*/  LDSM.16.M88.4 R84, [R4+0x14100] ;  /* 0x014100000454783b */ /* 0x0002680000000200 */
[----:B------:R1:W1:Y:S01]  /*2000*/  LDSM.16.M88.4 R100, [R4+0x14900] ;  /* 0x014900000464783b */ /* 0x0002620000000200 */
[----:B------:R-:W-:Y:S05]  /*2010*/  @P5 BRA `(.L_x_1214) ;  /* 0x000001e000005947 */ /* 0x000fea0003800000 */
[----:B--23--:R-:W-:Y:S01]  /*2020*/  UIADD3 UR5, UR14, -0x2, URZ ;  /* 0xfffffffe0e057890 */ /* 0x00cfe2000fffe03f */
[----:B------:R-:W-:-:S03]  /*2030*/  IMAD.U32 R5, RZ, RZ, UR15 ;  /* 0x0000000fff057e24 */ /* 0x000fc6000f8e00ff */
[----:B------:R-:W-:Y:S02]  /*2040*/  USHF.R.S32.HI UR4, URZ, 0x1f, UR5 ;  /* 0x0000001f3f047899 */ /* 0x000fe40008011405 */
[----:B------:R-:W-:Y:S01]  /*2050*/  UIMAD UR8, UR8, UR5, URZ ;  /* 0x00000005080872a4 */ /* 0x000fe2000f8e023f */
[----:B------:R-:W-:-:S03]  /*2060*/  IMAD.WIDE.U32 R8, R36, UR5, R38 ;  /* 0x0000000524087c25 */ /* 0x000fc6000f8e0026 */
[----:B------:R-:W-:Y:S02]  /*2070*/  UIMAD UR4, UR4, UR18, UR8 ;  /* 0x00000012040472a4 */ /* 0x000fe4000f8e0208 */
[----:B------:R-:W-:-:S04]  /*2080*/  LEA R6, P5, R8, c[0x0][0x1f8], 0x1 ;  /* 0x00007e0008067a11 */ /* 0x000fc800078a08ff */
[----:B------:R-:W-:-:S04]  /*2090*/  IADD3 R3, R9, UR4, RZ ;  /* 0x0000000409037c10 */ /* 0x000fc8000fffe0ff */
[----:B------:R-:W-:Y:S01]  /*20a0*/  LEA.HI.X R7, R8, c[0x0][0x1fc], R3, 0x1, P5 ;  /* 0x00007f0008077a11 */ /* 0x000fe200028f0c03 */
[----:B------:R-:W-:Y:S01]  /*20b0*/  IMAD.U32 R3, RZ, RZ, UR15 ;  /* 0x0000000fff037e24 */ /* 0x000fe2000f8e00ff */
[----:B------:R-:W-:-:S03]  /*20c0*/  IADD3 R14, P6, P5, R5, 0x80, R6 ;  /* 0x00000080050e7810 */ /* 0x000fc60007dde006 */
[----:B------:R-:W-:Y:S01]  /*20d0*/  @!PT LDS RZ, [RZ] ;  /* 0x00000000fffff984 */ /* 0x000fe20000000800 */
[----:B------:R-:W-:Y:S01]  /*20e0*/  @!PT LDS RZ, [RZ] ;  /* 0x00000000fffff984 */ /* 0x000fe20000000800 */
[----:B------:R-:W-:Y:S01]  /*20f0*/  @!PT LDS RZ, [RZ] ;  /* 0x00000000fffff984 */ /* 0x000fe20000000800 */
[----:B------:R2:W-:Y:S01]  /*2100*/  LDGSTS.E.BYPASS.LTC128B.128 [R37+0x9100], [R6.64], !P4 ;  /* 0x0910000006257fae */ /* 0x0005e2000e101d4c */
[--C-:B------:R-:W-:Y:S02]  /*2110*/  IADD3.X R15, RZ, UR17, R7.reuse, P6, P5 ;  /* 0x00000011ff0f7c10 */ /* 0x100fe4000b7ea407 */
[----:B------:R-:W-:Y:S01]  /*2120*/  IADD3 R12, P6, P5, R3, 0x100, R6 ;  /* 0x00000100030c7810 */ /* 0x000fe20007dde006 */
[----:B------:R2:W-:Y:S03]  /*2130*/  LDGSTS.E.BYPASS.LTC128B.128 [R37+0xc100], [R6.64+0x80], !P3 ;  /* 0x0c10008006257fae */ /* 0x0005e6000d901d4c */
[----:B------:R-:W-:Y:S01]  /*2140*/  IADD3.X R13, RZ, UR17, R7, P6, P5 ;  /* 0x00000011ff0d7c10 */ /* 0x000fe2000b7ea407 */
[----:B------:R2:W-:Y:S01]  /*2150*/  LDGSTS.E.BYPASS.LTC128B.128 [R37+0xf100], [R6.64+0x100], !P2 ;  /* 0x0f10010006257fae */ /* 0x0005e2000d101d4c */
[----:B------:R-:W-:-:S04]  /*2160*/  IADD3 R8, P6, R6, UR15, RZ ;  /* 0x0000000f06087c10 */ /* 0x000fc8000ffde0ff */
[----:B------:R-:W-:Y:S02]  /*2170*/  IADD3 R10, P5, R8, UR15, RZ ;  /* 0x0000000f080a7c10 */ /* 0x000fe4000ffbe0ff */
[----:B------:R-:W-:-:S04]  /*2180*/  IADD3.X R9, R7, UR17, RZ, P6, !PT ;  /* 0x0000001107097c10 */ /* 0x000fc8000b7fe4ff */
[----:B------:R-:W-:Y:S01]  /*2190*/  IADD3.X R11, R9, UR17, RZ, P5, !PT ;  /* 0x00000011090b7c10 */ /* 0x000fe2000affe4ff */
[----:B------:R2:W-:Y:S04]  /*21a0*/  LDGSTS.E.BYPASS.LTC128B.128 [R37+0xa100], [R8.64], !P4 ;  /* 0x0a10000008257fae */ /* 0x0005e8000e101d4c */
[----:B------:R2:W-:Y:S04]  /*21b0*/  LDGSTS.E.BYPASS.LTC128B.128 [R37+0xd100], [R14.64], !P3 ;  /* 0x0d1000000e257fae */ /* 0x0005e8000d901d4c */
[----:B------:R2:W-:Y:S04]  /*21c0*/  LDGSTS.E.BYPASS.LTC128B.128 [R37+0x10100], [R12.64], !P2 ;  /* 0x101000000c257fae */ /* 0x0005e8000d101d4c */
[----:B------:R2:W-:Y:S04]  /*21d0*/  LDGSTS.E.BYPASS.LTC128B.128 [R37+0xb100], [R10.64], !P4 ;  /* 0x0b1000000a257fae */ /* 0x0005e8000e101d4c */
[----:B------:R2:W-:Y:S04]  /*21e0*/  LDGSTS.E.BYPASS.LTC128B.128 [R37+0xe100], [R10.64+0x80], !P3 ;  /* 0x0e1000800a257fae */ /* 0x0005e8000d901d4c */
[----:B------:R2:W-:Y:S02]  /*21f0*/  LDGSTS.E.BYPASS.LTC128B.128 [R37+0x11100], [R10.64+0x100], !P2 ;  /* 0x111001000a257fae */ /* 0x0005e4000d101d4c */
.L_x_1214:
[----:B--23--:R-:W-:Y:S01]  /*2200*/  IMAD.MOV.U32 R3, RZ, RZ, 0x40 ;  /* 0x00000040ff037424 */ /* 0x00cfe200078e00ff */
[----:B------:R-:W-:Y:S01]  /*2210*/  HMMA.16816.F32.BF16 R8, R152, R16, RZ ;  /* 0x000000109808723c */ /* 0x000fe200000418ff */
[----:B------:R-:W-:Y:S01]  /*2220*/  ULDC UR4, c[0x0][0x1d0] ;  /* 0x0000740000047ab9 */ /* 0x000fe20000000800 */
[----:B------:R-:W0:Y:S01]  /*2230*/  LDGDEPBAR ;  /* 0x00000000000079af */ /* 0x000e220000000000 */
[----:B------:R-:W-:Y:S01]  /*2240*/  UIADD3 UR4, UR16, UR4, URZ ;  /* 0x0000000410047290 */ /* 0x000fe2000fffe03f */
[----:B------:R-:W-:-:S04]  /*2250*/  SEL R242, R3, 0xffffffc0, !P1 ;  /* 0xffffffc003f27807 */ /* 0x000fc80004800000 */
[----:B----4-:R-:W-:Y:S01]  /*2260*/  HMMA.16816.F32.BF16 R28, R152, R24, RZ ;  /* 0x00000018981c723c */ /* 0x010fe200000418ff */
[----:B------:R-:W-:Y:S01]  /*2270*/  IMAD.IADD R5, R240, 0x1, R242 ;  /* 0x00000001f0057824 */ /* 0x000fe200078e02f2 */
[----:B------:R-:W-:-:S04]  /*2280*/  IADD3 R3, R242, R4, RZ ;  /* 0x00000004f2037210 */ /* 0x000fc80007ffe0ff */
[----:B------:R-:W2:Y:S02]  /*2290*/  LDSM.16.M88.4 R88, [R5+0x12100] ;  /* 0x012100000558783b */ /* 0x000ea40000000200 */
[C---:B------:R-:W-:Y:S02]  /*22a0*/  HMMA.16816.F32.BF16 R48, R152.reuse, R18, RZ ;  /* 0x000000129830723c */ /* 0x040fe400000418ff */
[----:B------:R-:W3:Y:S04]  /*22b0*/  LDSM.16.M88.4 R92, [R5+0x12900] ;  /* 0x01290000055c783b */ /* 0x000ee80000000200 */
[----:B------:R-:W-:Y:S02]  /*22c0*/  LDSM.16.M88.4 R104, [R3+0x14900] ;  /* 0x014900000368783b */ /* 0x000fe40000000200 */
[C---:B------:R-:W-:Y:S02]  /*22d0*/  HMMA.16816.F32.BF16 R40, R152.reuse, R20, RZ ;  /* 0x000000149828723c */ /* 0x040fe400000418ff */
[----:B------:R-:W-:Y:S06]  /*22e0*/  LDSM.16.M88.4 R108, [R5+0x17900] ;  /* 0x01790000056c783b */ /* 0x000fec0000000200 */
[C---:B------:R-:W-:Y:S08]  /*22f0*/  HMMA.16816.F32.BF16 R36, R152.reuse, R22, RZ ;  /* 0x000000169824723c */ /* 0x040ff000000418ff */
[C---:B------:R-:W-:Y:S08]  /*2300*/  HMMA.16816.F32.BF16 R24, R152.reuse, R26, RZ ;  /* 0x0000001a9818723c */ /* 0x040ff000000418ff */
[C---:B-1----:R-:W-:Y:S08]  /*2310*/  HMMA.16816.F32.BF16 R20, R152.reuse, R32, RZ ;  /* 0x000000209814723c */ /* 0x042ff000000418ff */
[----:B------:R-:W-:Y:S08]  /*2320*/  HMMA.16816.F32.BF16 R16, R152, R34, RZ ;  /* 0x000000229810723c */ /* 0x000ff000000418ff */
[----:B------:R-:W-:Y:S08]  /*2330*/  HMMA.16816.F32.BF16 R96, R156, R44, R8 ;  /* 0x0000002c9c60723c */ /* 0x000ff00000041808 */
[C---:B------:R-:W-:Y:S08]  /*2340*/  HMMA.16816.F32.BF16 R12, R152.reuse, R52, RZ ;  /* 0x00000034980c723c */ /* 0x040ff000000418ff */
[C---:B------:R-:W-:Y:S08]  /*2350*/  HMMA.16816.F32.BF16 R8, R152.reuse, R54, RZ ;  /* 0x000000369808723c */ /* 0x040ff000000418ff */
[----:B------:R-:W-:Y:S08]  /*2360*/  HMMA.16816.F32.BF16 R68, R152, R58, RZ ;  /* 0x0000003a9844723c */ /* 0x000ff000000418ff */
[C---:B------:R-:W-:Y:S08]  /*2370*/  HMMA.16816.F32.BF16 R76, R156.reuse, R46, R48 ;  /* 0x0000002e9c4c723c */ /* 0x040ff00000041830 */
[----:B------:R-:W-:Y:S01]  /*2380*/  HMMA.16816.F32.BF16 R52, R156, R74, R24 ;  /* 0x0000004a9c34723c */ /* 0x000fe20000041818 */
[----:B------:R-:W1:Y:S07]  /*2390*/  LDSM.16.M88.4 R24, [R5+0x13100] ;  /* 0x013100000518783b */ /* 0x000e6e0000000200 */
[----:B------:R-:W-:Y:S08]  /*23a0*/  HMMA.16816.F32.BF16 R32, R152, R56, RZ ;  /* 0x000000389820723c */ /* 0x000ff000000418ff */
[C---:B------:R-:W-:Y:S01]  /*23b0*/  HMMA.16816.F32.BF16 R48, R156.reuse, R80, R20 ;  /* 0x000000509c30723c */ /* 0x040fe20000041814 */
[----:B------:R-:W4:Y:S07]  /*23c0*/  LDSM.16.M88.4 R20, [R5+0x13900] ;  /* 0x013900000514783b */ /* 0x000f2e0000000200 */
[C---:B------:R-:W-:Y:S01]  /*23d0*/  HMMA.16816.F32.BF16 R44, R156.reuse, R82, R16 ;  /* 0x000000529c2c723c */ /* 0x040fe20000041810 */
[----:B------:R-:W5:Y:S04]  /*23e0*/  LDSM.16.M88.4 R16, [R5+0x14100] ;  /* 0x014100000510783b */ /* 0x000f680000000200 */
[----:B------:R-:W-:Y:S03]  /*23f0*/  LDSM.16.M88.4 R80, [R3+0x12900] ;  /* 0x012900000350783b */ /* 0x000fe60000000200 */
[C---:B------:R-:W-:Y:S01]  /*2400*/  HMMA.16816.F32.BF16 R56, R156.reuse, R72, R28 ;  /* 0x000000489c38723c */ /* 0x040fe2000004181c */
[----:B------:R-:W1:Y:S07]  /*2410*/  LDSM.16.M88.4 R28, [R5+0x14900] ;  /* 0x01490000051c783b */ /* 0x000e6e0000000200 */
[C---:B------:R-:W-:Y:S08]  /*2420*/  HMMA.16816.F32.BF16 R64, R156.reuse, R60, R40 ;  /* 0x0000003c9c40723c */ /* 0x040ff00000041828 */
[C---:B------:R-:W-:Y:S08]  /*2430*/  HMMA.16816.F32.BF16 R60, R156.reuse, R62, R36 ;  /* 0x0000003e9c3c723c */ /* 0x040ff00000041824 */
[C---:B------:R-:W-:Y:S08]  /*2440*/  HMMA.16816.F32.BF16 R40, R156.reuse, R84, R12 ;  /* 0x000000549c28723c */ /* 0x040ff0000004180c */
[C---:B------:R-:W-:Y:S01]  /*2450*/  HMMA.16816.F32.BF16 R12, R156.reuse, R86, R8 ;  /* 0x000000569c0c723c */ /* 0x040fe20000041808 */
[----:B------:R-:W1:Y:S07]  /*2460*/  LDSM.16.M88.4 R84, [R3+0x12100] ;  /* 0x012100000354783b */ /* 0x000e6e0000000200 */
[----:B------:R-:W-:Y:S08]  /*2470*/  HMMA.16816.F32.BF16 R36, R156, R102, R68 ;  /* 0x000000669c24723c */ /* 0x000ff00000041844 */
[C---:B--2---:R-:W-:Y:S01]  /*2480*/  HMMA.16816.F32.BF16 R68, R184.reuse, R88, R96 ;  /* 0x00000058b844723c */ /* 0x044fe20000041860 */
[----:B------:R-:W-:Y:S07]  /*2490*/  LDSM.16.M88.4 R96, [R3+0x13900] ;  /* 0x013900000360783b */ /* 0x000fee0000000200 */
[----:B------:R-:W-:Y:S01]  /*24a0*/  HMMA.16816.F32.BF16 R72, R184, R90, R76 ;  /* 0x0000005ab848723c */ /* 0x000fe2000004184c */
[----:B------:R-:W2:Y:S07]  /*24b0*/  LDSM.16.M88.4 R88, [R3+0x13100] ;  /* 0x013100000358783b */ /* 0x000eae0000000200 */
[----:B------:R-:W-:Y:S01]  /*24c0*/  HMMA.16816.F32.BF16 R8, R156, R100, R32 ;  /* 0x000000649c08723c */ /* 0x000fe20000041820 */
[----:B------:R-:W2:Y:S07]  /*24d0*/  LDSM.16.M88.4 R100, [R3+0x14100] ;  /* 0x014100000364783b */ /* 0x000eae0000000200 */
[C---:B---3--:R-:W-:Y:S08]  /*24e0*/  HMMA.16816.F32.BF16 R64, R184.reuse, R92, R64 ;  /* 0x0000005cb840723c */ /* 0x048ff00000041840 */
[C---:B-1----:R-:W-:Y:S08]  /*24f0*/  HMMA.16816.F32.BF16 R52, R184.reuse, R26, R52 ;  /* 0x0000001ab834723c */ /* 0x042ff00000041834 */
[C---:B----4-:R-:W-:Y:S08]  /*2500*/  HMMA.16816.F32.BF16 R44, R184.reuse, R22, R44 ;  /* 0x00000016b82c723c */ /* 0x050ff0000004182c */
[C---:B------:R-:W-:Y:S01]  /*2510*/  HMMA.16816.F32.BF16 R60, R184.reuse, R94, R60 ;  /* 0x0000005eb83c723c */ /* 0x040fe2000004183c */
[----:B------:R-:W-:Y:S07]  /*2520*/  LDSM.16.M88.4 R92, [R240+0x15900] ;  /* 0x01590000f05c783b */ /* 0x000fee0000000200 */
[C---:B------:R-:W-:Y:S08]  /*2530*/  HMMA.16816.F32.BF16 R56, R184.reuse, R24, R56 ;  /* 0x00000018b838723c */ /* 0x040ff00000041838 */
[C---:B------:R-:W-:Y:S08]  /*2540*/  HMMA.16816.F32.BF16 R48, R184.reuse, R20, R48 ;  /* 0x00000014b830723c */ /* 0x040ff00000041830 */
[C---:B-----5:R-:W-:Y:S08]  /*2550*/  HMMA.16816.F32.BF16 R40, R184.reuse, R16, R40 ;  /* 0x00000010b828723c */ /* 0x060ff00000041828 */
[C---:B------:R-:W-:Y:S01]  /*2560*/  HMMA.16816.F32.BF16 R32, R184.reuse, R18, R12 ;  /* 0x00000012b820723c */ /* 0x040fe2000004180c */
[----:B------:R-:W1:Y:S07]  /*2570*/  LDSM.16.M88.4 R16, [R240+0x15100] ;  /* 0x01510000f010783b */ /* 0x000e6e0000000200 */
[C---:B------:R-:W-:Y:S08]  /*2580*/  HMMA.16816.F32.BF16 R24, R184.reuse, R28, R8 ;  /* 0x0000001cb818723c */ /* 0x040ff00000041808 */
[----:B------:R-:W-:Y:S01]  /*2590*/  HMMA.16816.F32.BF16 R20, R184, R30, R36 ;  /* 0x0000001eb814723c */ /* 0x000fe20000041824 */
[----:B------:R-:W-:Y:S07]  /*25a0*/  LDSM.16.M88.4 R28, [R240+0x17900] ;  /* 0x01790000f01c783b */ /* 0x000fee0000000200 */
[C---:B------:R-:W-:Y:S08]  /*25b0*/  HMMA.16816.F32.BF16 R8, R196.reuse, R86, R72 ;  /* 0x00000056c408723c */ /* 0x040ff00000041848 */
[C---:B------:R-:W-:Y:S08]  /*25c0*/  HMMA.16816.F32.BF16 R12, R196.reuse, R84, R68 ;  /* 0x00000054c40c723c */ /* 0x040ff00000041844 */
[C---:B------:R-:W-:Y:S08]  /*25d0*/  HMMA.16816.F32.BF16 R76, R196.reuse, R80, R64 ;  /* 0x00000050c44c723c */ /* 0x040ff00000041840 */
[C---:B--2---:R-:W-:Y:S01]  /*25e0*/  HMMA.16816.F32.BF16 R72, R196.reuse, R90, R52 ;  /* 0x0000005ac448723c */ /* 0x044fe20000041834 */
[----:B------:R-:W2:Y:S07]  /*25f0*/  LDSM.16.M88.4 R52, [R240+0x16100] ;  /* 0x01610000f034783b */ /* 0x000eae0000000200 */
[C---:B------:R-:W-:Y:S01]  /*2600*/  HMMA.16816.F32.BF16 R64, R196.reuse, R98, R44 ;  /* 0x00000062c440723c */ /* 0x040fe2000004182c */
[----:B------:R-:W3:Y:S07]  /*2610*/  LDSM.16.M88.4 R44, [R240+0x16900] ;  /* 0x01690000f02c783b */ /* 0x000eee0000000200 */
[C---:B------:R-:W-:Y:S08]  /*2620*/  HMMA.16816.F32.BF16 R84, R196.reuse, R82, R60 ;  /* 0x00000052c454723c */ /* 0x040ff0000004183c */
[C---:B------:R-:W-:Y:S01]  /*2630*/  HMMA.16816.F32.BF16 R80, R196.reuse, R88, R56 ;  /* 0x00000058c450723c */ /* 0x040fe20000041838 */
[----:B------:R-:W-:Y:S07]  /*2640*/  LDSM.16.M88.4 R88, [R4+0x16100] ;  /* 0x016100000458783b */ /* 0x000fee0000000200 */
[C---:B------:R-:W-:Y:S01]  /*2650*/  HMMA.16816.F32.BF16 R68, R196.reuse, R96, R48 ;  /* 0x00000060c444723c */ /* 0x040fe20000041830 */
[----:B------:R-:W-:Y:S07]  /*2660*/  LDSM.16.M88.4 R96, [R4+0x17900] ;  /* 0x017900000460783b */ /* 0x000fee0000000200 */
[C---:B------:R-:W-:Y:S01]  /*2670*/  HMMA.16816.F32.BF16 R56, R196.reuse, R102, R32 ;  /* 0x00000066c438723c */ /* 0x040fe20000041820 */
[----:B------:R-:W4:Y:S07]  /*2680*/  LDSM.16.M88.4 R32, [R240+0x17100] ;  /* 0x01710000f020783b */ /* 0x000f2e0000000200 */
[C---:B------:R-:W-:Y:S01]  /*2690*/  HMMA.16816.F32.BF16 R60, R196.reuse, R100, R40 ;  /* 0x00000064c43c723c */ /* 0x040fe20000041828 */
[----:B------:R-:W-:Y:S07]  /*26a0*/  LDSM.16.M88.4 R100, [R5+0x17100] ;  /* 0x017100000564783b */ /* 0x000fee0000000200 */
[C---:B------:R-:W-:Y:S01]  /*26b0*/  HMMA.16816.F32.BF16 R48, R196.reuse, R104, R24 ;  /* 0x00000068c430723c */ /* 0x040fe20000041818 */
[----:B------:R-:W5:Y:S07]  /*26c0*/  LDSM.16.M88.4 R24, [R4+0x15100] ;  /* 0x015100000418783b */ /* 0x000f6e0000000200 */
[----:B------:R-:W-:Y:S01]  /*26d0*/  HMMA.16816.F32.BF16 R40, R196, R106, R20 ;  /* 0x0000006ac428723c */ /* 0x000fe20000041814 */
[----:B------:R-:W3:Y:S04]  /*26e0*/  LDSM.16.M88.4 R20, [R4+0x15900] ;  /* 0x015900000414783b */ /* 0x000ee80000000200 */
[----:B------:R-:W-:Y:S03]  /*26f0*/  LDSM.16.M88.4 R104, [R5+0x15100] ;  /* 0x015100000568783b */ /* 0x000fe60000000200 */
[C---:B-1----:R-:W-:Y:S08]  /*2700*/  HMMA.16816.F32.BF16 R36, R200.reuse, R16, R12 ;  /* 0x00000010c824723c */ /* 0x042ff0000004180c */
[C---:B------:R-:W-:Y:S08]  /*2710*/  HMMA.16816.F32.BF16 R16, R200.reuse, R18, R8 ;  /* 0x00000012c810723c */ /* 0x040ff00000041808 */
[C---:B------:R-:W-:Y:S08]  /*2720*/  HMMA.16816.F32.BF16 R12, R200.reuse, R92, R76 ;  /* 0x0000005cc80c723c */ /* 0x040ff0000004184c */
[C---:B------:R-:W-:Y:S01]  /*2730*/  HMMA.16816.F32.BF16 R8, R200.reuse, R94, R84 ;  /* 0x0000005ec808723c */ /* 0x040fe20000041854 */
[----:B------:R-:W1:Y:S04]  /*2740*/  LDSM.16.M88.4 R84, [R4+0x16900] ;  /* 0x016900000454783b */ /* 0x000e680000000200 */
[----:B------:R-:W1:Y:S03]  /*2750*/  LDSM.16.M88.4 R92, [R4+0x17100] ;  /* 0x01710000045c783b */ /* 0x000e660000000200 */
[C---:B--2---:R-:W-:Y:S08]  /*2760*/  HMMA.16816.F32.BF16 R76, R200.reuse, R54, R72 ;  /* 0x00000036c84c723c */ /* 0x044ff00000041848 */
[C---:B---3--:R-:W-:Y:S08]  /*2770*/  HMMA.16816.F32.BF16 R72, R200.reuse, R44, R68 ;  /* 0x0000002cc848723c */ /* 0x048ff00000041844 */
[C---:B------:R-:W-:Y:S08]  /*2780*/  HMMA.16816.F32.BF16 R68, R200.reuse, R46, R64 ;  /* 0x0000002ec844723c */ /* 0x040ff00000041840 */
[C---:B------:R-:W-:Y:S08]  /*2790*/  HMMA.16816.F32.BF16 R80, R200.reuse, R52, R80 ;  /* 0x00000034c850723c */ /* 0x040ff00000041850 */
[C---:B----4-:R-:W-:Y:S08]  /*27a0*/  HMMA.16816.F32.BF16 R52, R200.reuse, R34, R56 ;  /* 0x00000022c834723c */ /* 0x050ff00000041838 */
[C---:B------:R-:W-:Y:S08]  /*27b0*/  HMMA.16816.F32.BF16 R64, R200.reuse, R28, R48 ;  /* 0x0000001cc840723c */ /* 0x040ff00000041830 */
[----:B------:R-:W-:Y:S08]  /*27c0*/  HMMA.16816.F32.BF16 R44, R200, R32, R60 ;  /* 0x00000020c82c723c */ /* 0x000ff0000004183c */
[C---:B-----5:R-:W-:Y:S01]  /*27d0*/  HMMA.16816.F32.BF16 R56, R208.reuse, R24, R36 ;  /* 0x00000018d038723c */ /* 0x060fe20000041824 */
[----:B------:R-:W-:Y:S07]  /*27e0*/  LDSM.16.M88.4 R36, [R5+0x16900] ;  /* 0x016900000524783b */ /* 0x000fee0000000200 */
[C---:B------:R-:W-:Y:S01]  /*27f0*/  HMMA.16816.F32.BF16 R48, R208.reuse, R26, R16 ;  /* 0x0000001ad030723c */ /* 0x040fe20000041810 */
[----:B------:R-:W2:Y:S07]  /*2800*/  LDSM.16.M88.4 R24, [R5+0x15900] ;  /* 0x015900000518783b */ /* 0x000eae0000000200 */
[C---:B------:R-:W-:Y:S08]  /*2810*/  HMMA.16816.F32.BF16 R32, R208.reuse, R20, R12 ;  /* 0x00000014d020723c */ /* 0x040ff0000004180c */
[----:B------:R-:W-:Y:S01]  /*2820*/  HMMA.16816.F32.BF16 R16, R208, R22, R8 ;  /* 0x00000016d010723c */ /* 0x000fe20000041808 */
[----:B------:R-:W3:Y:S07]  /*2830*/  LDSM.16.M88.4 R20, [R5+0x16100] ;  /* 0x016100000514783b */ /* 0x000eee0000000200 */
[----:B------:R-:W-:Y:S08]  /*2840*/  HMMA.16816.F32.BF16 R60, R200, R30, R40 ;  /* 0x0000001ec83c723c */ /* 0x000ff00000041828 */
[C---:B------:R-:W-:Y:S08]  /*2850*/  HMMA.16816.F32.BF16 R8, R208.reuse, R90, R76 ;  /* 0x0000005ad008723c */ /* 0x040ff0000004184c */
[C---:B-1----:R-:W-:Y:S08]  /*2860*/  HMMA.16816.F32.BF16 R28, R208.reuse, R84, R72 ;  /* 0x00000054d01c723c */ /* 0x042ff00000041848 */
[C---:B------:R-:W-:Y:S01]  /*2870*/  HMMA.16816.F32.BF16 R40, R208.reuse, R86, R68 ;  /* 0x00000056d028723c */ /* 0x040fe20000041844 */
[----:B------:R-:W1:Y:S07]  /*2880*/  LDSM.16.M88.4 R84, [R3+0x15100] ;  /* 0x015100000354783b */ /* 0x000e6e0000000200 */
[C---:B------:R-:W-:Y:S01]  /*2890*/  HMMA.16816.F32.BF16 R12, R208.reuse, R88, R80 ;  /* 0x00000058d00c723c */ /* 0x040fe20000041850 */
[----:B------:R-:W-:Y:S07]  /*28a0*/  LDSM.16.M88.4 R88, [R3+0x15900] ;  /* 0x015900000358783b */ /* 0x000fee0000000200 */
[C---:B------:R-:W-:Y:S08]  /*28b0*/  HMMA.16816.F32.BF16 R44, R208.reuse, R92, R44 ;  /* 0x0000005cd02c723c */ /* 0x040ff0000004182c */
[C---:B------:R-:W-:Y:S01]  /*28c0*/  HMMA.16816.F32.BF16 R52, R208.reuse, R94, R52 ;  /* 0x0000005ed034723c */ /* 0x040fe20000041834 */
[----:B------:R-:W4:Y:S07]  /*28d0*/  LDSM.16.M88.4 R92, [R3+0x16100] ;  /* 0x01610000035c783b */ /* 0x000f2e0000000200 */
[C---:B------:R-:W-:Y:S08]  /*28e0*/  HMMA.16816.F32.BF16 R64, R208.reuse, R96, R64 ;  /* 0x00000060d040723c */ /* 0x040ff00000041840 */
[----:B------:R-:W-:Y:S01]  /*28f0*/  HMMA.16816.F32.BF16 R68, R208, R98, R60 ;  /* 0x00000062d044723c */ /* 0x000fe2000004183c */
[----:B------:R-:W5:Y:S07]  /*2900*/  LDSM.16.M88.4 R96, [R3+0x16900] ;  /* 0x016900000360783b */ /* 0x000f6e0000000200 */
[C---:B------:R-:W-:Y:S08]  /*2910*/  HMMA.16816.F32.BF16 R80, R212.reuse, R104, R56 ;  /* 0x00000068d450723c */ /* 0x040ff00000041838 */
[C---:B------:R-:W-:Y:S01]  /*2920*/  HMMA.16816.F32.BF16 R76, R212.reuse, R106, R48 ;  /* 0x0000006ad44c723c */ /* 0x040fe20000041830 */
[----:B------:R-:W1:Y:S07]  /*2930*/  LDSM.16.M88.4 R104, [R3+0x17100] ;  /* 0x017100000368783b */ /* 0x000e6e0000000200 */
[C---:B--2---:R-:W-:Y:S01]  /*2940*/  HMMA.16816.F32.BF16 R72, R212.reuse, R24, R32 ;  /* 0x00000018d448723c */ /* 0x044fe20000041820 */
[----:B------:R-:W2:Y:S07]  /*2950*/  LDSM.16.M88.4 R32, [R240+0x18100] ;  /* 0x01810000f020783b */ /* 0x000eae0000000200 */
[C---:B------:R-:W-:Y:S08]  /*2960*/  HMMA.16816.F32.BF16 R60, R212.reuse, R26, R16 ;  /* 0x0000001ad43c723c */ /* 0x040ff00000041810 */
[C---:B---3--:R-:W-:Y:S08]  /*2970*/  HMMA.16816.F32.BF16 R24, R212.reuse, R22, R8 ;  /* 0x00000016d418723c */ /* 0x048ff00000041808 */
[C---:B------:R-:W-:Y:S08]  /*2980*/  HMMA.16816.F32.BF16 R56, R212.reuse, R20, R12 ;  /* 0x00000014d438723c */ /* 0x040ff0000004180c */
[C---:B------:R-:W-:Y:S08]  /*2990*/  HMMA.16816.F32.BF16 R20, R212.reuse, R36, R28 ;  /* 0x00000024d414723c */ /* 0x040ff0000004181c */
[C---:B------:R-:W-:Y:S01]  /*29a0*/  HMMA.16816.F32.BF16 R16, R212.reuse, R38, R40 ;  /* 0x00000026d410723c */ /* 0x040fe20000041828 */
[----:B------:R-:W3:Y:S07]  /*29b0*/  LDSM.16.M88.4 R40, [R3+0x17900] ;  /* 0x017900000328783b */ /* 0x000eee0000000200 */
[----:B------:R-:W-:Y:S08]  /*29c0*/  HMMA.16816.F32.BF16 R8, R212, R102, R52 ;  /* 0x00000066d408723c */ /* 0x000ff00000041834 */
[----:B-1----:R-:W-:Y:S08]  /*29d0*/  HMMA.16816.F32.BF16 R28, R216, R84, R80 ;  /* 0x00000054d81c723c */ /* 0x002ff00000041850 */
[C---:B------:R-:W-:Y:S08]  /*29e0*/  HMMA.16816.F32.BF16 R36, R212.reuse, R108, R64 ;  /* 0x0000006cd424723c */ /* 0x040ff00000041840 */
[----:B------:R-:W-:Y:S08]  /*29f0*/  HMMA.16816.F32.BF16 R12, R212, R100, R44 ;  /* 0x00000064d40c723c */ /* 0x000ff0000004182c */
[C---:B----4-:R-:W-:Y:S01]  /*2a00*/  HMMA.16816.F32.BF16 R64, R216.reuse, R94, R24 ;  /* 0x0000005ed840723c */ /* 0x050fe20000041818 */
[----:B------:R-:W1:Y:S07]  /*2a10*/  LDSM.16.M88.4 R24, [R4+0x18100] ;  /* 0x018100000418783b */ /* 0x000e6e0000000200 */
[C---:B------:R-:W-:Y:S08]  /*2a20*/  HMMA.16816.F32.BF16 R44, R216.reuse, R86, R76 ;  /* 0x00000056d82c723c */ /* 0x040ff0000004184c */
[C---:B------:R-:W-:Y:S08]  /*2a30*/  HMMA.16816.F32.BF16 R52, R216.reuse, R88, R72 ;  /* 0x00000058d834723c */ /* 0x040ff00000041848 */
[C---:B-----5:R-:W-:Y:S01]  /*2a40*/  HMMA.16816.F32.BF16 R72, R216.reuse, R96, R20 ;  /* 0x00000060d848723c */ /* 0x060fe20000041814 */
[----:B------:R-:W4:Y:S07]  /*2a50*/  LDSM.16.M88.4 R20, [R240+0x18900] ;  /* 0x01890000f014783b */ /* 0x000f2e0000000200 */
[C---:B------:R-:W-:Y:S01]  /*2a60*/  HMMA.16816.F32.BF16 R84, R216.reuse, R98, R16 ;  /* 0x00000062d854723c */ /* 0x040fe20000041810 */
[----:B------:R-:W5:Y:S07]  /*2a70*/  LDSM.16.M88.4 R16, [R240+0x19100] ;  /* 0x01910000f010783b */ /* 0x000f6e0000000200 */
[----:B------:R-:W-:Y:S08]  /*2a80*/  HMMA.16816.F32.BF16 R80, R216, R106, R8 ;  /* 0x0000006ad850723c */ /* 0x000ff00000041808 */
[----:B--2---:R-:W-:Y:S08]  /*2a90*/  HMMA.16816.F32.BF16 R8, R220, R32, R28 ;  /* 0x00000020dc08723c */ /* 0x004ff0000004181c */
[----:B------:R-:W-:Y:S08]  /*2aa0*/  HMMA.16816.F32.BF16 R48, R212, R110, R68 ;  /* 0x0000006ed430723c */ /* 0x000ff00000041844 */
[C---:B------:R-:W-:Y:S08]  /*2ab0*/  HMMA.16816.F32.BF16 R60, R216.reuse, R90, R60 ;  /* 0x0000005ad83c723c */ /* 0x040ff0000004183c */
[C---:B------:R-:W-:Y:S01]  /*2ac0*/  HMMA.16816.F32.BF16 R68, R216.reuse, R92, R56 ;  /* 0x0000005cd844723c */ /* 0x040fe20000041838 */
[----:B------:R-:W-:Y:S07]  /*2ad0*/  LDSM.16.M88.4 R56, [R240+0x19900] ;  /* 0x01990000f038783b */ /* 0x000fee0000000200 */
[C---:B------:R-:W-:Y:S08]  /*2ae0*/  HMMA.16816.F32.BF16 R88, R216.reuse, R104, R12 ;  /* 0x00000068d858723c */ /* 0x040ff0000004180c */
[----:B---3--:R-:W-:Y:S01]  /*2af0*/  HMMA.16816.F32.BF16 R96, R216, R40, R36 ;  /* 0x00000028d860723c */ /* 0x008fe20000041824 */
[----:B------:R-:W2:Y:S07]  /*2b00*/  LDSM.16.M88.4 R36, [R5+0x18100] ;  /* 0x018100000524783b */ /* 0x000eae0000000200 */
[----:B------:R-:W-:Y:S01]  /*2b10*/  HMMA.16816.F32.BF16 R12, R220, R34, R44 ;  /* 0x00000022dc0c723c */ /* 0x000fe2000004182c */
[----:B------:R-:W3:Y:S04]  /*2b20*/  LDSM.16.M88.4 R44, [R4+0x18900] ;  /* 0x01890000042c783b */ /* 0x000ee80000000200 */
[----:B------:R-:W-:Y:S03]  /*2b30*/  LDSM.16.M88.4 R32, [R5+0x18900] ;  /* 0x018900000520783b */ /* 0x000fe60000000200 */
[----:B-1----:R-:W-:Y:S08]  /*2b40*/  HMMA.16816.F32.BF16 R8, R224, R24, R8 ;  /* 0x00000018e008723c */ /* 0x002ff00000041808 */
[----:B------:R-:W-:Y:S01]  /*2b50*/  HMMA.16816.F32.BF16 R100, R216, R42, R48 ;  /* 0x0000002ad864723c */ /* 0x000fe20000041830 */
[----:B------:R-:W-:Y:S07]  /*2b60*/  LDSM.16.M88.4 R48, [R240+0x1a900] ;  /* 0x01a90000f030783b */ /* 0x000fee0000000200 */
[C---:B----4-:R-:W-:Y:S08]  /*2b70*/  HMMA.16816.F32.BF16 R40, R220.reuse, R22, R60 ;  /* 0x00000016dc28723c */ /* 0x050ff0000004183c */
[C---:B------:R-:W-:Y:S01]  /*2b80*/  HMMA.16816.F32.BF16 R28, R220.reuse, R20, R52 ;  /* 0x00000014dc1c723c */ /* 0x040fe20000041834 */
[----:B------:R-:W1:Y:S07]  /*2b90*/  LDSM.16.M88.4 R52, [R3+0x18100] ;  /* 0x018100000334783b */ /* 0x000e6e0000000200 */
[C---:B-----5:R-:W-:Y:S08]  /*2ba0*/  HMMA.16816.F32.BF16 R60, R220.reuse, R16, R68 ;  /* 0x00000010dc3c723c */ /* 0x060ff00000041844 */
[----:B------:R-:W-:Y:S08]  /*2bb0*/  HMMA.16816.F32.BF16 R76, R220, R18, R64 ;  /* 0x00000012dc4c723c */ /* 0x000ff00000041840 */
[----:B------:R-:W-:Y:S01]  /*2bc0*/  HMMA.16816.F32.BF16 R16, R224, R26, R12 ;  /* 0x0000001ae010723c */ /* 0x000fe2000004180c */
[----:B------:R-:W4:Y:S07]  /*2bd0*/  LDSM.16.M88.4 R12, [R240+0x1a100] ;  /* 0x01a10000f00c783b */ /* 0x000f2e0000000200 */
[----:B--2---:R-:W-:Y:S08]  /*2be0*/  HMMA.16816.F32.BF16 R8, R228, R36, R8 ;  /* 0x00000024e408723c */ /* 0x004ff00000041808 */
[----:B---3--:R-:W-:Y:S08]  /*2bf0*/  HMMA.16816.F32.BF16 R24, R224, R44, R28 ;  /* 0x0000002ce018723c */ /* 0x008ff0000004181c */
[----:B------:R-:W-:Y:S01]  /*2c00*/  HMMA.16816.F32.BF16 R20, R228, R38, R16 ;  /* 0x00000026e414723c */ /* 0x000fe20000041810 */
[----:B------:R-:W2:Y:S07]  /*2c10*/  LDSM.16.M88.4 R36, [R4+0x19100] ;  /* 0x019100000424783b */ /* 0x000eae0000000200 */
[C---:B------:R-:W-:Y:S08]  /*2c20*/  HMMA.16816.F32.BF16 R92, R220.reuse, R56, R72 ;  /* 0x00000038dc5c723c */ /* 0x040ff00000041848 */
[----:B------:R-:W-:Y:S01]  /*2c30*/  HMMA.16816.F32.BF16 R64, R220, R58, R84 ;  /* 0x0000003adc40723c */ /* 0x000fe20000041854 */
[----:B------:R-:W3:Y:S07]  /*2c40*/  LDSM.16.M88.4 R56, [R3+0x18900] ;  /* 0x018900000338783b */ /* 0x000eee0000000200 */
[----:B-1----:R-:W-:Y:S08]  /*2c50*/  HMMA.16816.F32.BF16 R16, R232, R52, R8 ;  /* 0x00000034e810723c */ /* 0x002ff00000041808 */
[----:B------:R-:W-:Y:S01]  /*2c60*/  HMMA.16816.F32.BF16 R8, R224, R46, R40 ;  /* 0x0000002ee008723c */ /* 0x000fe20000041828 */
[----:B------:R-:W-:Y:S04]  /*2c70*/  LDSM.16.M88.4 R44, [R4+0x19900] ;  /* 0x01990000042c783b */ /* 0x000fe80000000200 */
[----:B------:R-:W-:Y:S03]  /*2c80*/  LDSM.16.M88.4 R40, [R4+0x1a100] ;  /* 0x01a100000428783b */ /* 0x000fe60000000200 */
[----:B------:R-:W-:Y:S01]  /*2c90*/  HMMA.16816.F32.BF16 R28, R232, R54, R20 ;  /* 0x00000036e81c723c */ /* 0x000fe20000041814 */
[----:B------:R-:W1:Y:S07]  /*2ca0*/  LDSM.16.M88.4 R52, [R5+0x19100] ;  /* 0x019100000534783b */ /* 0x000e6e0000000200 */
[----:B----4-:R-:W-:Y:S01]  /*2cb0*/  HMMA.16816.F32.BF16 R72, R220, R12, R88 ;  /* 0x0000000cdc48723c */ /* 0x010fe20000041858 */
[----:B------:R-:W-:-:S04]  /*2cc0*/  FMUL.FTZ R6, R16, c[0x0][0x320] ;  /* 0x0000c80010067a20 */ /* 0x000fc80000410000 */
[----:B------:R4:W5:Y:S03]  /*2cd0*/  MUFU.TANH R104, R6 ;  /* 0x0000000600687308 */ /* 0x0009660000002400 */
[----:B------:R-:W-:Y:S08]  /*2ce0*/  HMMA.16816.F32.BF16 R80, R220, R14, R80 ;  /* 0x0000000edc50723c */ /* 0x000ff00000041850 */
[----:B------:R-:W-:Y:S01]  /*2cf0*/  HMMA.16816.F32.BF16 R12, R228, R32, R24 ;  /* 0x00000020e40c723c */ /* 0x000fe20000041818 */
[----:B----4-:R-:W-:-:S07]  /*2d00*/  FMUL.FTZ R6, R17, c[0x0][0x320] ;  /* 0x0000c80011067a20 */ /* 0x010fce0000410000 */
[----:B--2---:R-:W-:Y:S08]  /*2d10*/  HMMA.16816.F32.BF16 R24, R224, R36, R60 ;  /* 0x00000024e018723c */ /* 0x004ff0000004183c */
[----:B------:R-:W-:Y:S08]  /*2d20*/  HMMA.16816.F32.BF16 R20, R228, R34, R8 ;  /* 0x00000022e414723c */ /* 0x000ff00000041808 */
[C---:B------:R-:W-:Y:S01]  /*2d30*/  HMMA.16816.F32.BF16 R68, R220.reuse, R48, R96 ;  /* 0x00000030dc44723c */ /* 0x040fe20000041860 */
[----:B------:R2:W4:Y:S07]  /*2d40*/  MUFU.TANH R96, R6 ;  /* 0x0000000600607308 */ /* 0x00052e0000002400 */
[----:B------:R-:W-:Y:S01]  /*2d50*/  HMMA.16816.F32.BF16 R60, R220, R50, R100 ;  /* 0x00000032dc3c723c */ /* 0x000fe20000041864 */
[----:B------:R-:W-:Y:S06]  /*2d60*/  LDSM.16.M88.4 R48, [R3+0x19100] ;  /* 0x019100000330783b */ /* 0x000fec0000000200 */
[----:B------:R-:W-:Y:S01]  /*2d70*/  IMAD.SHL.U32 R103, R2, 0x2, RZ ;  /* 0x0000000202677824 */ /* 0x000fe200078e00ff */
[----:B---3--:R-:W-:Y:S01]  /*2d80*/  HMMA.16816.F32.BF16 R12, R232, R56, R12 ;  /* 0x00000038e80c723c */ /* 0x008fe2000004180c */
[----:B--2---:R-:W-:-:S02]  /*2d90*/  FMUL.FTZ R6, R18, c[0x0][0x320] ;  /* 0x0000c80012067a20 */ /* 0x004fc40000410000 */
[C---:B------:R-:W-:Y:S01]  /*2da0*/  IMAD.IADD R2, R243.reuse, 0x1, R103 ;  /* 0x00000001f3027824 */ /* 0x040fe200078e0267 */
[----:B------:R-:W-:Y:S01]  /*2db0*/  LEA R241, R0, R103, 0x1 ;  /* 0x0000006700f17211 */ /* 0x000fe200078e08ff */
[----:B------:R2:W3:Y:S03]  /*2dc0*/  MUFU.TANH R91, R6 ;  /* 0x00000006005b7308 */ /* 0x0004e60000002400 */
[----:B------:R-:W-:Y:S01]  /*2dd0*/  HMMA.16816.F32.BF16 R8, R224, R38, R76 ;  /* 0x00000026e008723c */ /* 0x000fe2000004184c */
[----:B------:R-:W-:Y:S01]  /*2de0*/  LDSM.16.M88.4 R36, [R5+0x19900] ;  /* 0x019900000524783b */ /* 0x000fe20000000200 */
[----:B------:R-:W-:-:S06]  /*2df0*/  IMAD.IADD R0, R243, 0x1, R241 ;  /* 0x00000001f3007824 */ /* 0x000fcc00078e02f1 */
[----:B------:R-:W-:Y:S01]  /*2e00*/  HMMA.16816.F32.BF16 R20, R232, R58, R20 ;  /* 0x0000003ae814723c */ /* 0x000fe20000041814 */
[----:B--2---:R-:W-:-:S07]  /*2e10*/  FMUL.FTZ R6, R19, c[0x0][0x320] ;  /* 0x0000c80013067a20 */ /* 0x004fce0000410000 */
[C---:B-1----:R-:W-:Y:S01]  /*2e20*/  HMMA.16816.F32.BF16 R16, R228.reuse, R52, R24 ;  /* 0x00000034e410723c */ /* 0x042fe20000041818 */
[----:B------:R1:W-:Y:S01]  /*2e30*/  MUFU.TANH R90, R6 ;  /* 0x00000006005a7308 */ /* 0x0003e20000002400 */
[----:B------:R-:W-:Y:S06]  /*2e40*/  LDSM.16.M88.4 R24, [R5+0x1a100] ;  /* 0x01a100000518783b */ /* 0x000fec0000000200 */
[----:B------:R-:W-:Y:S08]  /*2e50*/  HMMA.16816.F32.BF16 R8, R228, R54, R8 ;  /* 0x00000036e408723c */ /* 0x000ff00000041808 */
[----:B------:R-:W-:Y:S01]  /*2e60*/  HMMA.16816.F32.BF16 R32, R224, R44, R92 ;  /* 0x0000002ce020723c */ /* 0x000fe2000004185c */
[----:B-1----:R-:W-:-:S04]  /*2e70*/  FMUL.FTZ R6, R28, c[0x0][0x320] ;  /* 0x0000c8001c067a20 */ /* 0x002fc80000410000 */
[----:B------:R1:W2:Y:S03]  /*2e80*/  MUFU.TANH R89, R6 ;  /* 0x0000000600597308 */ /* 0x0002a60000002400 */
[----:B------:R-:W-:Y:S01]  /*2e90*/  HMMA.16816.F32.BF16 R56, R224, R46, R64 ;  /* 0x0000002ee038723c */ /* 0x000fe20000041840 */
[----:B------:R-:W-:Y:S01]  /*2ea0*/  LDSM.16.M88.4 R44, [R3+0x19900] ;  /* 0x01990000032c783b */ /* 0x000fe20000000200 */
[----:B-1----:R-:W-:-:S04]  /*2eb0*/  FMUL.FTZ R6, R29, c[0x0][0x320] ;  /* 0x0000c8001d067a20 */ /* 0x002fc80000410000 */
[----:B------:R1:W1:Y:S02]  /*2ec0*/  MUFU.TANH R88, R6 ;  /* 0x0000000600587308 */ /* 0x0002640000002400 */
[----:B-1----:R-:W-:-:S06]  /*2ed0*/  FMUL.FTZ R6, R30, c[0x0][0x320] ;  /* 0x0000c8001e067a20 */ /* 0x002fcc0000410000 */
[----:B------:R1:W1:Y:S02]  /*2ee0*/  MUFU.TANH R79, R6 ;  /* 0x00000006004f7308 */ /* 0x0002640000002400 */
[----:B-1----:R-:W-:Y:S02]  /*2ef0*/  FMUL.FTZ R6, R31, c[0x0][0x320] ;  /* 0x0000c8001f067a20 */ /* 0x002fe40000410000 */
[----:B------:R1:W2:Y:S04]  /*2f00*/  LDSM.16.M88.4 R28, [R4+0x1a900] ;  /* 0x01a90000041c783b */ /* 0x0002a80000000200 */
[----:B------:R3:W-:Y:S02]  /*2f10*/  MUFU.TANH R78, R6 ;  /* 0x00000006004e7308 */ /* 0x0007e40000002400 */
[----:B---3--:R-:W-:-:S06]  /*2f20*/  FMUL.FTZ R6, R12, c[0x0][0x320] ;  /* 0x0000c8000c067a20 */ /* 0x008fcc0000410000 */
[----:B------:R-:W3:Y:S01]  /*2f30*/  MUFU.TANH R77, R6 ;  /* 0x00000006004d7308 */ /* 0x000ee20000002400 */
[----:B-1----:R-:W-:-:S07]  /*2f40*/  FMUL.FTZ R4, R13, c[0x0][0x320] ;  /* 0x0000c8000d047a20 */ /* 0x002fce0000410000 */
[----:B------:R1:W1:Y:S01]  /*2f50*/  MUFU.TANH R76, R4 ;  /* 0x00000004004c7308 */ /* 0x0002620000002400 */
[----:B--2---:R-:W-:Y:S01]  /*2f60*/  HMMA.16816.F32.BF16 R52, R224, R28, R68 ;  /* 0x0000001ce034723c */ /* 0x004fe20000041844 */
[----:B-1----:R-:W-:-:S06]  /*2f70*/  FMUL.FTZ R4, R14, c[0x0][0x320] ;  /* 0x0000c8000e047a20 */ /* 0x002fcc0000410000 */
[----:B------:R1:W2:Y:S02]  /*2f80*/  MUFU.TANH R84, R4 ;  /* 0x0000000400547308 */ /* 0x0002a40000002400 */
[----:B-1----:R-:W-:Y:S02]  /*2f90*/  FMUL.FTZ R4, R15, c[0x0][0x320] ;  /* 0x0000c8000f047a20 */ /* 0x002fe40000410000 */
[----:B------:R-:W-:Y:S04]  /*2fa0*/  HMMA.16816.F32.BF16 R12, R232, R48, R16 ;  /* 0x00000030e80c723c */ /* 0x000fe80000041810 */
[----:B------:R1:W-:Y:S04]  /*2fb0*/  MUFU.TANH R86, R4 ;  /* 0x0000000400567308 */ /* 0x0003e80000002400 */
[C---:B------:R-:W-:Y:S08]  /*2fc0*/  HMMA.16816.F32.BF16 R16, R224.reuse, R40, R72 ;  /* 0x00000028e010723c */ /* 0x040ff00000041848 */
        /* <DEDUP_REMOVED lines=9> */
[----:B------:R-:W-:Y:S04]  /*3060*/  HMMA.16816.F32.BF16 R20, R232, R50, R8 ;  /* 0x00000032e814723c */ /* 0x000fe80000041808 */
[----:B------:R1:W-:Y:S04]  /*3070*/  MUFU.TANH R87, R4 ;  /* 0x0000000400577308 */ /* 0x0003e80000002400 */
[----:B------:R-:W-:Y:S01]  /*3080*/  HMMA.16816.F32.BF16 R8, R228, R36, R32 ;  /* 0x00000024e408723c */ /* 0x000fe20000041820 */
[----:B------:R-:W2:Y:S07]  /*3090*/  LDSM.16.M88.4 R32, [R5+0x1a900] ;  /* 0x01a900000520783b */ /* 0x000eae0000000200 */
[----:B------:R-:W-:Y:S01]  /*30a0*/  HMMA.16816.F32.BF16 R48, R224, R30, R60 ;  /* 0x0000001ee030723c */ /* 0x000fe2000004183c */
[----:B-1----:R-:W-:-:S04]  /*30b0*/  FMUL.FTZ R4, R12, c[0x0][0x320] ;  /* 0x0000c8000c047a20 */ /* 0x002fc80000410000 */
[----:B------:R1:W1:Y:S03]  /*30c0*/  MUFU.TANH R69, R4 ;  /* 0x0000000400457308 */ /* 0x0002660000002400 */
[----:B------:R-:W-:Y:S01]  /*30d0*/  HMMA.16816.F32.BF16 R28, R228, R38, R56 ;  /* 0x00000026e41c723c */ /* 0x000fe20000041838 */
[----:B------:R-:W2:Y:S01]  /*30e0*/  LDSM.16.M88.4 R36, [R3+0x1a100] ;  /* 0x01a100000324783b */ /* 0x000ea20000000200 */
[----:B-1----:R-:W-:-:S04]  /*30f0*/  FMUL.FTZ R4, R13, c[0x0][0x320] ;  /* 0x0000c8000d047a20 */ /* 0x002fc80000410000 */
[----:B------:R1:W1:Y:S11]  /*3100*/  MUFU.TANH R68, R4 ;  /* 0x0000000400447308 */ /* 0x0002760000002400 */
[----:B------:R-:W-:Y:S07]  /*3110*/  @!UPT UIADD3 URZ, URZ, URZ, URZ ;  /* 0x0000003f3f3ff290 */ /* 0x000fee000fffe03f */
[----:B------:R-:W-:Y:S01]  /*3120*/  HMMA.16816.F32.BF16 R28, R232, R46, R28 ;  /* 0x0000002ee81c723c */ /* 0x000fe2000004181c */
[----:B-1----:R-:W-:-:S04]  /*3130*/  FMUL.FTZ R4, R14, c[0x0][0x320] ;  /* 0x0000c8000e047a20 */ /* 0x002fc80000410000 */
[----:B------:R1:W1:Y:S02]  /*3140*/  MUFU.TANH R61, R4 ;  /* 0x00000004003d7308 */ /* 0x0002640000002400 */
[----:B-1----:R-:W-:Y:S02]  /*3150*/  FMUL.FTZ R4, R15, c[0x0][0x320] ;  /* 0x0000c8000f047a20 */ /* 0x002fe40000410000 */
[----:B------:R-:W-:Y:S04]  /*3160*/  HMMA.16816.F32.BF16 R12, R232, R44, R8 ;  /* 0x0000002ce80c723c */ /* 0x000fe80000041808 */
[----:B------:R1:W-:Y:S04]  /*3170*/  MUFU.TANH R60, R4 ;  /* 0x00000004003c7308 */ /* 0x0003e80000002400 */
[----:B--2---:R-:W-:Y:S01]  /*3180*/  HMMA.16816.F32.BF16 R8, R228, R32, R52 ;  /* 0x00000020e408723c */ /* 0x004fe20000041834 */
[----:B-1----:R-:W-:-:S04]  /*3190*/  FMUL.FTZ R4, R20, c[0x0][0x320] ;  /* 0x0000c80014047a20 */ /* 0x002fc80000410000 */
[----:B------:R1:W2:Y:S02]  /*31a0*/  MUFU.TANH R58, R4 ;  /* 0x00000004003a7308 */ /* 0x0002a40000002400 */
[----:B-1----:R-:W-:-:S06]  /*31b0*/  FMUL.FTZ R4, R21, c[0x0][0x320] ;  /* 0x0000c80015047a20 */ /* 0x002fcc0000410000 */
[----:B------:R1:W1:Y:S02]  /*31c0*/  MUFU.TANH R59, R4 ;  /* 0x00000004003b7308 */ /* 0x0002640000002400 */
[----:B-1----:R-:W-:-:S06]  /*31d0*/  FMUL.FTZ R4, R22, c[0x0][0x320] ;  /* 0x0000c80016047a20 */ /* 0x002fcc0000410000 */
[----:B------:R1:W1:Y:S02]  /*31e0*/  MUFU.TANH R57, R4 ;  /* 0x0000000400397308 */ /* 0x0002640000002400 */
[----:B-1----:R-:W-:Y:S01]  /*31f0*/  HMMA.16816.F32.BF16 R4, R228, R26, R40 ;  /* 0x0000001ae404723c */ /* 0x002fe20000041828 */
[----:B------:R1:W2:Y:S01]  /*3200*/  LDSM.16.M88.4 R40, [R3+0x1a900] ;  /* 0x01a900000328783b */ /* 0x0002a20000000200 */
[----:B------:R-:W-:-:S06]  /*3210*/  DEPBAR.LE SB0, 0x2 ;  /* 0x000080800000791a */ /* 0x000fcc0000000000 */
[----:B------:R-:W-:Y:S01]  /*3220*/  HMMA.16816.F32.BF16 R24, R228, R34, R48 ;  /* 0x00000022e418723c */ /* 0x000fe20000041830 */
[----:B-1----:R-:W-:-:S07]  /*3230*/  FMUL.FTZ R3, R23, c[0x0][0x320] ;  /* 0x0000c80017037a20 */ /* 0x002fce0000410000 */
[C---:B------:R-:W-:Y:S01]  /*3240*/  HMMA.16816.F32.BF16 R20, R232.reuse, R36, R16 ;  /* 0x00000024e814723c */ /* 0x040fe20000041810 */
[----:B------:R1:W-:Y:S07]  /*3250*/  MUFU.TANH R56, R3 ;  /* 0x0000000300387308 */ /* 0x0003ee0000002400 */
[----:B------:R-:W-:Y:S07]  /*3260*/  HMMA.16816.F32.BF16 R16, R232, R38, R4 ;  /* 0x00000026e810723c */ /* 0x000fee0000041804 */
[----:B------:R-:W-:-:S02]  /*3270*/  FMUL.FTZ R4, R28, c[0x0][0x320] ;  /* 0x0000c8001c047a20 */ /* 0x000fc40000410000 */
[----:B-1----:R-:W-:Y:S01]  /*3280*/  FMUL.FTZ R3, R12, c[0x0][0x320] ;  /* 0x0000c8000c037a20 */ /* 0x002fe20000410000 */
[----:B------:R-:W-:Y:S01]  /*3290*/  LOP3.LUT R12, R112, 0xffffffe0, RZ, 0xc0, !PT ;  /* 0xffffffe0700c7812 */ /* 0x000fe200078ec0ff */
[----:B------:R-:W-:Y:S05]  /*32a0*/  MUFU.TANH R32, R4 ;  /* 0x0000000400207308 */ /* 0x000fea0000002400 */
[----:B------:R-:W-:Y:S02]  /*32b0*/  FMUL.FTZ R6, R22, c[0x0][0x320] ;  /* 0x0000c80016067a20 */ /* 0x000fe40000410000 */
[----:B------:R-:W-:Y:S01]  /*32c0*/  FMUL.FTZ R7, R21, c[0x0][0x320] ;  /* 0x0000c80015077a20 */ /* 0x000fe20000410000 */
[----:B------:R1:W1:Y:S08]  /*32d0*/  MUFU.TANH R45, R3 ;  /* 0x00000003002d7308 */ /* 0x0002700000002400 */
[----:B------:R-:W-:Y:S01]  /*32e0*/  MUFU.TANH R6, R6 ;  /* 0x0000000600067308 */ /* 0x000fe20000002400 */
[----:B-1----:R-:W-:-:S07]  /*32f0*/  FMUL.FTZ R3, R13, c[0x0][0x320] ;  /* 0x0000c8000d037a20 */ /* 0x002fce0000410000 */
[----:B------:R1:W1:Y:S02]  /*3300*/  MUFU.TANH R44, R3 ;  /* 0x00000003002c7308 */ /* 0x0002640000002400 */
[----:B-1----:R-:W-:-:S06]  /*3310*/  FMUL.FTZ R3, R14, c[0x0][0x320] ;  /* 0x0000c8000e037a20 */ /* 0x002fcc0000410000 */
[----:B------:R1:W1:Y:S02]  /*3320*/  MUFU.TANH R34, R3 ;  /* 0x0000000300227308 */ /* 0x0002640000002400 */
[----:B-1----:R-:W-:-:S06]  /*3330*/  FMUL.FTZ R3, R15, c[0x0][0x320] ;  /* 0x0000c8000f037a20 */ /* 0x002fcc0000410000 */
[----:B------:R1:W1:Y:S02]  /*3340*/  MUFU.TANH R33, R3 ;  /* 0x0000000300217308 */ /* 0x0002640000002400 */
[----:B-1----:R-:W-:Y:S02]  /*3350*/  IMAD.IADD R3, R160, 0x1, -R12 ;  /* 0x00000001a0037824 */ /* 0x002fe400078e0a0c */
[----:B--2---:R-:W-:Y:S03]  /*3360*/  HMMA.16816.F32.BF16 R12, R232, R40, R8 ;  /* 0x00000028e80c723c */ /* 0x004fe60000041808 */
[----:B------:R-:W-:-:S04]  /*3370*/  SHF.R.S32.HI R5, RZ, 0x1f, R3 ;  /* 0x0000001fff057819 */ /* 0x000fc80000011403 */
[----:B------:R-:W-:Y:S01]  /*3380*/  LEA.HI R4, R5, R3, RZ, 0x2 ;  /* 0x0000000305047211 */ /* 0x000fe200078f10ff */
[----:B------:R-:W-:Y:S01]  /*3390*/  FMUL.FTZ R5, R29, c[0x0][0x320] ;  /* 0x0000c8001d057a20 */ /* 0x000fe20000410000 */
[----:B------:R-:W-:Y:S01]  /*33a0*/  HMMA.16816.F32.BF16 R40, R232, R42, R24 ;  /* 0x0000002ae828723c */ /* 0x000fe20000041818 */
[----:B------:R-:W-:Y:S01]  /*33b0*/  FMUL.FTZ R9, R20, c[0x0][0x320] ;  /* 0x0000c80014097a20 */ /* 0x000fe20000410000 */
[----:B------:R-:W-:Y:S01]  /*33c0*/  LOP3.LUT R4, R4, 0x7ffffffc, RZ, 0xc0, !PT ;  /* 0x7ffffffc04047812 */ /* 0x000fe200078ec0ff */
[----:B------:R1:W2:Y:S01]  /*33d0*/  MUFU.TANH R29, R5 ;  /* 0x00000005001d7308 */ /* 0x0002a20000002400 */
[----:B------:R-:W-:Y:S02]  /*33e0*/  FMUL.FTZ R10, R18, c[0x0][0x320] ;  /* 0x0000c800120a7a20 */ /* 0x000fe40000410000 */
[----:B------:R-:W-:Y:S02]  /*33f0*/  FMUL.FTZ R11, R19, c[0x0][0x320] ;  /* 0x0000c800130b7a20 */ /* 0x000fe40000410000 */
[----:B------:R-:W-:-:S02]  /*3400*/  IMAD.IADD R3, R3, 0x1, -R4 ;  /* 0x0000000103037824 */ /* 0x000fc400078e0a04 */
[----:B------:R-:W-:Y:S02]  /*3410*/  FMUL.FTZ R4, R30, c[0x0][0x320] ;  /* 0x0000c8001e047a20 */ /* 0x000fe40000410000 */
[----:B------:R-:W-:Y:S01]  /*3420*/  FMUL.FTZ R8, R17, c[0x0][0x320] ;  /* 0x0000c80011087a20 */ /* 0x000fe20000410000 */
[----:B------:R-:W-:Y:S02]  /*3430*/  MUFU.TANH R11, R11 ;  /* 0x0000000b000b7308 */ /* 0x000fe40000002400 */
[----:B------:R-:W-:Y:S02]  /*3440*/  FMUL.FTZ R27, R15, c[0x0][0x320] ;  /* 0x0000c8000f1b7a20 */ /* 0x000fe40000410000 */
[----:B------:R-:W-:Y:S01]  /*3450*/  FMUL.FTZ R22, R14, c[0x0][0x320] ;  /* 0x0000c8000e167a20 */ /* 0x000fe20000410000 */
[----:B-1----:R-:W-:Y:S01]  /*3460*/  MOV R5, UR4 ;  /* 0x0000000400057c02 */ /* 0x002fe20008000f00 */
[----:B------:R-:W-:Y:S02]  /*3470*/  FMUL.FTZ R12, R12, c[0x0][0x320] ;  /* 0x0000c8000c0c7a20 */ /* 0x000fe40000410000 */
[----:B------:R1:W1:Y:S01]  /*3480*/  MUFU.TANH R28, R4 ;  /* 0x00000004001c7308 */ /* 0x0002620000002400 */
[----:B------:R-:W-:Y:S01]  /*3490*/  UIADD3 UR4, UR14, -0x3, URZ ;  /* 0xfffffffd0e047890 */ /* 0x000fe2000fffe03f */
[----:B------:R-:W-:-:S02]  /*34a0*/  IMAD R3, R3, -0x2, R5 ;  /* 0xfffffffe03037824 */ /* 0x000fc400078e0205 */
[----:B------:R-:W-:Y:S01]  /*34b0*/  FMUL.FTZ R5, R23, c[0x0][0x320] ;  /* 0x0000c80017057a20 */ /* 0x000fe20000410000 */
[----:B------:R-:W-:Y:S01]  /*34c0*/  UISETP.GE.AND UP0, UPT, UR4, UR10, UPT ;  /* 0x0000000a0400728c */ /* 0x000fe2000bf06270 */
[----:B------:R-:W-:Y:S01]  /*34d0*/  BAR.SYNC.DEFER_BLOCKING 0x0 ;  /* 0x0000000000007b1d */ /* 0x000fe20000010000 */
[C---:B------:R-:W-:Y:S02]  /*34e0*/  ISETP.GT.AND P6, PT, R3.reuse, RZ, PT ;  /* 0x000000ff0300720c */ /* 0x040fe40003fc4270 */
[C---:B------:R-:W-:Y:S02]  /*34f0*/  ISETP.GT.AND P5, PT, R3.reuse, 0x1, PT ;  /* 0x000000010300780c */ /* 0x040fe40003fa4270 */
[----:B------:R-:W-:Y:S01]  /*3500*/  ISETP.GT.AND P1, PT, R3, 0x8, PT ;  /* 0x000000080300780c */ /* 0x000fe20003f24270 */
[----:B------:R-:W-:Y:S01]  /*3510*/  MUFU.TANH R17, R9 ;  /* 0x0000000900117308 */ /* 0x000fe20000002400 */
[----:B-----5:R-:W-:Y:S01]  /*3520*/  FSEL R15, R104, -INF , P6 ;  /* 0xff800000680f7808 */ /* 0x020fe20003000000 */
[----:B-1----:R-:W-:Y:S01]  /*3530*/  FMUL.FTZ R4, R31, c[0x0][0x320] ;  /* 0x0000c8001f047a20 */ /* 0x002fe20000410000 */
[----:B----4-:R-:W-:-:S02]  /*3540*/  FSEL R18, R96, -INF , P5 ;  /* 0xff80000060127808 */ /* 0x010fc40002800000 */
[----:B------:R-:W-:-:S03]  /*3550*/  FSEL R23, R91, -INF , P6 ;  /* 0xff8000005b177808 */ /* 0x000fc60003000000 */
[----:B------:R1:W4:Y:S01]  /*3560*/  MUFU.TANH R20, R4 ;  /* 0x0000000400147308 */ /* 0x0003220000002400 */
[----:B------:R-:W-:Y:S02]  /*3570*/  ISETP.GT.AND P6, PT, R3, 0x9, PT ;  /* 0x000000090300780c */ /* 0x000fe40003fc4270 */
[----:B------:R-:W-:Y:S02]  /*3580*/  FSEL R19, R89, -INF , P1 ;  /* 0xff80000059137808 */ /* 0x000fe40000800000 */
[----:B------:R-:W-:Y:S02]  /*3590*/  FSEL R24, R90, -INF , P5 ;  /* 0xff8000005a187808 */ /* 0x000fe40002800000 */
[----:B------:R-:W-:Y:S01]  /*35a0*/  ISETP.GT.AND P5, PT, R3, 0x10, PT ;  /* 0x000000100300780c */ /* 0x000fe20003fa4270 */
[----:B------:R-:W-:Y:S01]  /*35b0*/  MUFU.TANH R9, R5 ;  /* 0x0000000500097308 */ /* 0x000fe20000002400 */
[----:B------:R-:W-:Y:S02]  /*35c0*/  FSEL R21, R88, -INF , P6 ;  /* 0xff80000058157808 */ /* 0x000fe40003000000 */
[----:B------:R-:W-:-:S02]  /*35d0*/  FSEL R26, R79, -INF , P1 ;  /* 0xff8000004f1a7808 */ /* 0x000fc40000800000 */
[----:B------:R-:W-:Y:S02]  /*35e0*/  ISETP.GT.AND P1, PT, R3, 0x11, PT ;  /* 0x000000110300780c */ /* 0x000fe40003f24270 */
[----:B---3--:R-:W-:Y:S01]  /*35f0*/  FSEL R64, R77, -INF , P5 ;  /* 0xff8000004d407808 */ /* 0x008fe20002800000 */
[----:B-1----:R-:W-:Y:S01]  /*3600*/  FMUL.FTZ R4, R16, c[0x0][0x320] ;  /* 0x0000c80010047a20 */ /* 0x002fe20000410000 */
[----:B------:R-:W-:Y:S01]  /*3610*/  FSEL R36, R78, -INF , P6 ;  /* 0xff8000004e247808 */ /* 0x000fe20003000000 */
[----:B------:R-:W-:Y:S01]  /*3620*/  FMUL.FTZ R16, R13, c[0x0][0x320] ;  /* 0x0000c8000d107a20 */ /* 0x000fe20000410000 */
[----:B------:R-:W-:Y:S01]  /*3630*/  ISETP.GT.AND P6, PT, R3, 0x18, PT ;  /* 0x000000180300780c */ /* 0x000fe20003fc4270 */
[----:B------:R1:W-:Y:S01]  /*3640*/  MUFU.TANH R14, R4 ;  /* 0x00000004000e7308 */ /* 0x0003e20000002400 */
[----:B------:R-:W-:Y:S02]  /*3650*/  FSEL R65, R76, -INF , P1 ;  /* 0xff8000004c417808 */ /* 0x000fe40000800000 */
[----:B------:R-:W-:-:S02]  /*3660*/  FSEL R84, R84, -INF , P5 ;  /* 0xff80000054547808 */ /* 0x000fc40002800000 */
[C---:B------:R-:W-:Y:S02]  /*3670*/  ISETP.GT.AND P5, PT, R3.reuse, 0x19, PT ;  /* 0x000000190300780c */ /* 0x040fe40003fa4270 */
[----:B------:R-:W-:Y:S01]  /*3680*/  FSEL R66, R66, -INF , P6 ;  /* 0xff80000042427808 */ /* 0x000fe20003000000 */
[----:B------:R-:W3:Y:S01]  /*3690*/  MUFU.TANH R13, R7 ;  /* 0x00000007000d7308 */ /* 0x000ee20000002400 */
[----:B------:R-:W-:Y:S02]  /*36a0*/  FSEL R86, R86, -INF , P1 ;  /* 0xff80000056567808 */ /* 0x000fe40000800000 */
[----:B------:R-:W-:Y:S02]  /*36b0*/  ISETP.GT.AND P1, PT, R3, 0x20, PT ;  /* 0x000000200300780c */ /* 0x000fe40003f24270 */
[----:B------:R-:W-:Y:S02]  /*36c0*/  FSEL R67, R67, -INF , P5 ;  /* 0xff80000043437808 */ /* 0x000fe40002800000 */
[----:B------:R-:W-:Y:S01]  /*36d0*/  FSEL R85, R85, -INF , P6 ;  /* 0xff80000055557808 */ /* 0x000fe20003000000 */
[----:B------:R-:W5:Y:S01]  /*36e0*/  MUFU.TANH R7, R10 ;  /* 0x0000000a00077308 */ /* 0x000f620000002400 */
[----:B-1----:R-:W-:-:S02]  /*36f0*/  FMNMX.FTZ R4, R15, R18, !PT ;  /* 0x000000120f047209 */ /* 0x002fc40007810000 */
[----:B------:R-:W-:Y:S02]  /*3700*/  ISETP.GT.AND P6, PT, R3, 0x21, PT ;  /* 0x000000210300780c */ /* 0x000fe40003fc4270 */
[----:B------:R-:W-:Y:S02]  /*3710*/  FMNMX.FTZ R4, R19, R4, !PT ;  /* 0x0000000413047209 */ /* 0x000fe40007810000 */
[----:B------:R-:W-:Y:S01]  /*3720*/  FSEL R101, R69, -INF , P1 ;  /* 0xff80000045657808 */ /* 0x000fe20000800000 */
[----:B------:R-:W1:Y:S01]  /*3730*/  MUFU.TANH R25, R8 ;  /* 0x0000000800197308 */ /* 0x000e620000002400 */
[----:B------:R-:W-:Y:S02]  /*3740*/  FMNMX.FTZ R4, R21, R4, !PT ;  /* 0x0000000415047209 */ /* 0x000fe40007810000 */
[----:B------:R-:W-:Y:S02]  /*3750*/  FMNMX.FTZ R5, R23, R24, !PT ;  /* 0x0000001817057209 */ /* 0x000fe40007810000 */
[----:B------:R-:W-:-:S02]  /*3760*/  FMNMX.FTZ R4, R64, R4, !PT ;  /* 0x0000000440047209 */ /* 0x000fc40007810000 */
[----:B------:R-:W-:Y:S01]  /*3770*/  FSEL R87, R87, -INF , P5 ;  /* 0xff80000057577808 */ /* 0x000fe20002800000 */
[----:B------:R-:W-:Y:S01]  /*3780*/  MUFU.TANH R12, R12 ;  /* 0x0000000c000c7308 */ /* 0x000fe20000002400 */
[----:B------:R-:W-:Y:S02]  /*3790*/  FMNMX.FTZ R4, R65, R4, !PT ;  /* 0x0000000441047209 */ /* 0x000fe40007810000 */
[----:B------:R-:W-:Y:S02]  /*37a0*/  ISETP.GT.AND P5, PT, R3, 0x28, PT ;  /* 0x000000280300780c */ /* 0x000fe40003fa4270 */
[----:B------:R-:W-:Y:S02]  /*37b0*/  FMNMX.FTZ R4, R66, R4, !PT ;  /* 0x0000000442047209 */ /* 0x000fe40007810000 */
[----:B------:R-:W-:Y:S01]  /*37c0*/  FSEL R102, R68, -INF , P6 ;  /* 0xff80000044667808 */ /* 0x000fe20003000000 */
[----:B------:R-:W1:Y:S01]  /*37d0*/  MUFU.TANH R8, R22 ;  /* 0x0000001600087308 */ /* 0x000e620000002400 */
[----:B------:R-:W-:-:S02]  /*37e0*/  FMNMX.FTZ R4, R67, R4, !PT ;  /* 0x0000000443047209 */ /* 0x000fc40007810000 */
[----:B------:R-:W-:Y:S02]  /*37f0*/  FMNMX.FTZ R5, R26, R5, !PT ;  /* 0x000000051a057209 */ /* 0x000fe40007810000 */
[----:B------:R-:W-:Y:S02]  /*3800*/  FMNMX.FTZ R4, R101, R4, !PT ;  /* 0x0000000465047209 */ /* 0x000fe40007810000 */
[----:B------:R-:W-:Y:S01]  /*3810*/  FSEL R126, R61, -INF , P1 ;  /* 0xff8000003d7e7808 */ /* 0x000fe20000800000 */
[----:B------:R-:W1:Y:S01]  /*3820*/  MUFU.TANH R10, R16 ;  /* 0x00000010000a7308 */ /* 0x000e620000002400 */
        /* <DEDUP_REMOVED lines=25> */
[----:B------:R-:W-:Y:S01]  /*39c0*/  ISETP.GT.AND P5, PT, R3, 0x40, PT ;  /* 0x000000400300780c */ /* 0x000fe20003fa4270 */
[----:B------:R-:W-:Y:S01]  /*39d0*/  LDSM.16.MT88.4 R32, [R2+0x100] ;  /* 0x000100000220783b */ /* 0x000fe20000004200 */
[----:B--2---:R-:W-:-:S02]  /*39e0*/  FSEL R193, R29, -INF , P6 ;  /* 0xff8000001dc17808 */ /* 0x004fc40003000000 */
[----:B------:R-:W-:Y:S02]  /*39f0*/  FMNMX.FTZ R4, R192, R4, !PT ;  /* 0x00000004c0047209 */ /* 0x000fe40007810000 */
[----:B------:R-:W-:Y:S02]  /*3a00*/  FMNMX.FTZ R5, R126, R5, !PT ;  /* 0x000000057e057209 */ /* 0x000fe40007810000 */
[----:B------:R-:W-:Y:S02]  /*3a10*/  FSEL R195, R28, -INF , P1 ;  /* 0xff8000001cc37808 */ /* 0x000fe40000800000 */
[----:B------:R-:W-:Y:S01]  /*3a20*/  ISETP.GT.AND P1, PT, R3, 0x41, PT ;  /* 0x000000410300780c */ /* 0x000fe20003f24270 */
[----:B------:R-:W-:Y:S01]  /*3a30*/  LDSM.16.MT88.4 R28, [R2+0x3100] ;  /* 0x00310000021c783b */ /* 0x000fe20000004200 */
[----:B----4-:R-:W-:Y:S02]  /*3a40*/  FSEL R205, R20, -INF , P6 ;  /* 0xff80000014cd7808 */ /* 0x010fe40003000000 */
[----:B------:R-:W-:-:S02]  /*3a50*/  FSEL R236, R17, -INF , P5 ;  /* 0xff80000011ec7808 */ /* 0x000fc40002800000 */
[----:B------:R-:W-:Y:S02]  /*3a60*/  FMNMX.FTZ R100, R193, R4, !PT ;  /* 0x00000004c1647209 */ /* 0x000fe40007810000 */
[----:B------:R-:W-:Y:S02]  /*3a70*/  ISETP.GT.AND P6, PT, R3, 0x48, PT ;  /* 0x000000480300780c */ /* 0x000fe40003fc4270 */
[----:B------:R-:W-:Y:S01]  /*3a80*/  FSEL R239, R6, -INF , P5 ;  /* 0xff80000006ef7808 */ /* 0x000fe20002800000 */
[----:B------:R-:W-:Y:S01]  /*3a90*/  FMUL.FTZ R6, R40, c[0x0][0x320] ;  /* 0x0000c80028067a20 */ /* 0x000fe20000410000 */
[----:B------:R-:W-:Y:S02]  /*3aa0*/  FMNMX.FTZ R5, R164, R5, !PT ;  /* 0x00000005a4057209 */ /* 0x000fe40007810000 */
[----:B---3--:R-:W-:Y:S02]  /*3ab0*/  FSEL R207, R13, -INF , P1 ;  /* 0xff8000000dcf7808 */ /* 0x008fe40000800000 */
[----:B------:R-:W-:Y:S01]  /*3ac0*/  FMNMX.FTZ R100, R236, R100, !PT ;  /* 0x00000064ec647209 */ /* 0x000fe20007810000 */
[----:B------:R-:W2:Y:S01]  /*3ad0*/  MUFU.TANH R6, R6 ;  /* 0x0000000600067308 */ /* 0x000ea20000002400 */
[----:B-----5:R-:W-:Y:S01]  /*3ae0*/  FSEL R238, R7, -INF , P6 ;  /* 0xff80000007ee7808 */ /* 0x020fe20003000000 */
[----:B------:R-:W-:Y:S01]  /*3af0*/  FMUL.FTZ R7, R41, c[0x0][0x320] ;  /* 0x0000c80029077a20 */ /* 0x000fe20000410000 */
[----:B------:R-:W-:-:S02]  /*3b00*/  FMNMX.FTZ R4, R127, R5, !PT ;  /* 0x000000057f047209 */ /* 0x000fc40007810000 */
[----:B------:R-:W-:Y:S02]  /*3b10*/  ISETP.GT.AND P5, PT, R3, 0x49, PT ;  /* 0x000000490300780c */ /* 0x000fe40003fa4270 */
[----:B------:R-:W-:Y:S01]  /*3b20*/  FSEL R206, R14, -INF , P6 ;  /* 0xff8000000ece7808 */ /* 0x000fe20003000000 */
[----:B------:R-:W3:Y:S01]  /*3b30*/  MUFU.TANH R7, R7 ;  /* 0x0000000700077308 */ /* 0x000ee20000002400 */
[----:B------:R-:W-:Y:S02]  /*3b40*/  FMNMX.FTZ R100, R207, R100, !PT ;  /* 0x00000064cf647209 */ /* 0x000fe40007810000 */
[----:B------:R-:W-:Y:S02]  /*3b50*/  FMNMX.FTZ R4, R165, R4, !PT ;  /* 0x00000004a5047209 */ /* 0x000fe40007810000 */
[----:B------:R-:W-:Y:S02]  /*3b60*/  FSEL R244, R9, -INF , P1 ;  /* 0xff80000009f47808 */ /* 0x000fe40000800000 */
[----:B------:R-:W-:-:S02]  /*3b70*/  ISETP.GT.AND P1, PT, R3, 0x50, PT ;  /* 0x000000500300780c */ /* 0x000fc40003f24270 */
[----:B------:R-:W-:Y:S02]  /*3b80*/  FSEL R237, R11, -INF , P5 ;  /* 0xff8000000bed7808 */ /* 0x000fe40002800000 */
[----:B-1----:R-:W-:Y:S02]  /*3b90*/  FSEL R11, R25, -INF , P5 ;  /* 0xff800000190b7808 */ /* 0x002fe40002800000 */
[----:B------:R-:W-:Y:S02]  /*3ba0*/  FMNMX.FTZ R100, R206, R100, !PT ;  /* 0x00000064ce647209 */ /* 0x000fe40007810000 */
[----:B------:R-:W-:Y:S02]  /*3bb0*/  FMNMX.FTZ R4, R194, R4, !PT ;  /* 0x00000004c2047209 */ /* 0x000fe40007810000 */
[----:B------:R-:W-:Y:S02]  /*3bc0*/  FSEL R136, R8, -INF , P1 ;  /* 0xff80000008887808 */ /* 0x000fe40000800000 */
[----:B------:R-:W-:Y:S01]  /*3bd0*/  FSEL R251, R12, -INF , P1 ;  /* 0xff8000000cfb7808 */ /* 0x000fe20000800000 */
[----:B------:R-:W1:Y:S01]  /*3be0*/  MUFU.TANH R8, R27 ;  /* 0x0000001b00087308 */ /* 0x000e620000002400 */
[----:B------:R-:W-:-:S02]  /*3bf0*/  ISETP.GT.AND P6, PT, R3, 0x51, PT ;  /* 0x000000510300780c */ /* 0x000fc40003fc4270 */
[C---:B------:R-:W-:Y:S02]  /*3c00*/  ISETP.GT.AND P5, PT, R3.reuse, 0x58, PT ;  /* 0x000000580300780c */ /* 0x040fe40003fa4270 */
[----:B------:R-:W-:Y:S02]  /*3c10*/  ISETP.GT.AND P1, PT, R3, 0x59, PT ;  /* 0x000000590300780c */ /* 0x000fe40003f24270 */
[----:B------:R-:W-:Y:S02]  /*3c20*/  FMNMX.FTZ R100, R11, R100, !PT ;  /* 0x000000640b647209 */ /* 0x000fe40007810000 */
[----:B------:R-:W-:Y:S01]  /*3c30*/  FMNMX.FTZ R3, R204, R4, !PT ;  /* 0x00000004cc037209 */ /* 0x000fe20007810000 */
[----:B------:R-:W-:Y:S01]  /*3c40*/  FMUL.FTZ R4, R42, c[0x0][0x320] ;  /* 0x0000c8002a047a20 */ /* 0x000fe20000410000 */
[----:B------:R-:W-:Y:S02]  /*3c50*/  FSEL R246, R10, -INF , P6 ;  /* 0xff8000000af67808 */ /* 0x000fe40003000000 */
[----:B------:R-:W-:-:S02]  /*3c60*/  FMNMX.FTZ R100, R251, R100, !PT ;  /* 0x00000064fb647209 */ /* 0x000fc40007810000 */
[----:B------:R-:W-:Y:S02]  /*3c70*/  FMNMX.FTZ R3, R195, R3, !PT ;  /* 0x00000003c3037209 */ /* 0x000fe40007810000 */
[----:B--2---:R-:W-:Y:S02]  /*3c80*/  FSEL R146, R6, -INF , P5 ;  /* 0xff80000006927808 */ /* 0x004fe40002800000 */
[----:B------:R-:W-:Y:S01]  /*3c90*/  FMNMX.FTZ R100, R246, R100, !PT ;  /* 0x00000064f6647209 */ /* 0x000fe20007810000 */
[----:B------:R2:W4:Y:S01]  /*3ca0*/  MUFU.TANH R6, R4 ;  /* 0x0000000400067308 */ /* 0x0005220000002400 */
[----:B------:R-:W-:Y:S02]  /*3cb0*/  FMNMX.FTZ R3, R205, R3, !PT ;  /* 0x00000003cd037209 */ /* 0x000fe40007810000 */
[----:B---3--:R-:W-:Y:S02]  /*3cc0*/  FSEL R245, R7, -INF , P1 ;  /* 0xff80000007f57808 */ /* 0x008fe40000800000 */
[----:B------:R-:W-:-:S02]  /*3cd0*/  FMNMX.FTZ R100, R146, R100, !PT ;  /* 0x0000006492647209 */ /* 0x000fc40007810000 */
[----:B------:R-:W-:Y:S02]  /*3ce0*/  FMNMX.FTZ R3, R239, R3, !PT ;  /* 0x00000003ef037209 */ /* 0x000fe40007810000 */
[----:B------:R-:W-:Y:S02]  /*3cf0*/  FMNMX.FTZ R100, R245, R100, !PT ;  /* 0x00000064f5647209 */ /* 0x000fe40007810000 */
[----:B------:R-:W-:Y:S02]  /*3d00*/  FMNMX.FTZ R3, R244, R3, !PT ;  /* 0x00000003f4037209 */ /* 0x000fe40007810000 */
[----:B-1----:R-:W-:Y:S01]  /*3d10*/  FSEL R248, R8, -INF , P6 ;  /* 0xff80000008f87808 */ /* 0x002fe20003000000 */
[----:B------:R-:W1:Y:S01]  /*3d20*/  SHFL.BFLY PT, R5, R100, 0x2, 0x1f ;  /* 0x0c401f0064057f89 */ /* 0x000e6200000e0000 */
[----:B------:R-:W-:Y:S01]  /*3d30*/  FMNMX.FTZ R3, R238, R3, !PT ;  /* 0x00000003ee037209 */ /* 0x000fe20007810000 */
[----:B--2---:R-:W-:Y:S01]  /*3d40*/  FMUL.FTZ R4, R43, c[0x0][0x320] ;  /* 0x0000c8002b047a20 */ /* 0x004fe20000410000 */
[----:B----4-:R-:W-:-:S02]  /*3d50*/  FSEL R139, R6, -INF , P5 ;  /* 0xff800000068b7808 */ /* 0x010fc40002800000 */
[----:B------:R-:W-:-:S03]  /*3d60*/  FMNMX.FTZ R3, R237, R3, !PT ;  /* 0x00000003ed037209 */ /* 0x000fc60007810000 */
[----:B------:R-:W2:Y:S01]  /*3d70*/  MUFU.TANH R4, R4 ;  /* 0x0000000400047308 */ /* 0x000ea20000002400 */
[----:B------:R-:W-:-:S04]  /*3d80*/  FMNMX.FTZ R3, R136, R3, !PT ;  /* 0x0000000388037209 */ /* 0x000fc80007810000 */
[----:B------:R-:W-:-:S04]  /*3d90*/  FMNMX.FTZ R3, R248, R3, !PT ;  /* 0x00000003f8037209 */ /* 0x000fc80007810000 */
[----:B------:R-:W-:Y:S02]  /*3da0*/  FMNMX.FTZ R3, R139, R3, !PT ;  /* 0x000000038b037209 */ /* 0x000fe40007810000 */
[----:B--2---:R-:W-:Y:S02]  /*3db0*/  FSEL R177, R4, -INF , P1 ;  /* 0xff80000004b17808 */ /* 0x004fe40000800000 */
        /* <DEDUP_REMOVED lines=11> */
[----:B------:R-:W2:Y:S01]  /*3e70*/  LDSM.16.MT88.4 R12, [R0+0x100] ;  /* 0x00010000000c783b */ /* 0x000ea20000004200 */
[--C-:B------:R-:W-:Y:S01]  /*3e80*/  FFMA.FTZ R10, R64, c[0x0][0x2d0], -R9.reuse ;  /* 0x0000b400400a7a23 */ /* 0x100fe20000010809 */
[----:B------:R3:W-:Y:S08]  /*3e90*/  MUFU.EX2 R138, R4 ;  /* 0x00000004008a7308 */ /* 0x0007f00000000800 */
[----:B------:R4:W-:Y:S01]  /*3ea0*/  MUFU.EX2 R137, R10 ;  /* 0x0000000a00897308 */ /* 0x0009e20000000800 */
[----:B-1----:R-:W-:Y:S01]  /*3eb0*/  FMNMX.FTZ R3, R3, R5, !PT ;  /* 0x0000000503037209 */ /* 0x002fe20007810000 */
[----:B---3--:R-:W-:-:S03]  /*3ec0*/  FFMA.FTZ R4, R18, c[0x0][0x2d0], -R9 ;  /* 0x0000b40012047a23 */ /* 0x008fc60000010809 */
[C---:B------:R-:W-:Y:S01]  /*3ed0*/  FSETP.NEU.FTZ.AND P1, PT, R3.reuse, -INF , PT ;  /* 0xff8000000300780b */ /* 0x040fe20003f3d000 */
[----:B------:R-:W-:Y:S02]  /*3ee0*/  FMUL.FTZ R8, R3, c[0x0][0x2d0] ;  /* 0x0000b40003087a20 */ /* 0x000fe40000410000 */
[----:B------:R1:W-:Y:S03]  /*3ef0*/  MUFU.EX2 R140, R4 ;  /* 0x00000004008c7308 */ /* 0x0003e60000000800 */
[----:B------:R-:W-:Y:S01]  /*3f00*/  FSEL R8, R8, RZ, P1 ;  /* 0x000000ff08087208 */ /* 0x000fe20000800000 */
[----:B----4-:R-:W-:Y:S01]  /*3f10*/  FFMA.FTZ R10, R65, c[0x0][0x2d0], -R9 ;  /* 0x0000b400410a7a23 */ /* 0x010fe20000010809 */
[----:B------:R-:W-:-:S03]  /*3f20*/  PLOP3.LUT P1, PT, PT, PT, UP0, 0x80, 0x0 ;  /* 0x000000000000781c */ /* 0x000fc60003f2f008 */
[----:B------:R3:W-:Y:S01]  /*3f30*/  MUFU.EX2 R143, R10 ;  /* 0x0000000a008f7308 */ /* 0x0007e20000000800 */
[--C-:B-1----:R-:W-:Y:S02]  /*3f40*/  FFMA.FTZ R4, R19, c[0x0][0x2d0], -R9.reuse ;  /* 0x0000b40013047a23 */ /* 0x102fe40000010809 */
[----:B------:R-:W1:Y:S05]  /*3f50*/  LDSM.16.MT88.4 R16, [R241+0x100] ;  /* 0x00010000f110783b */ /* 0x000e6a0000004200 */
[----:B------:R4:W-:Y:S01]  /*3f60*/  MUFU.EX2 R247, R4 ;  /* 0x0000000400f77308 */ /* 0x0009e20000000800 */
[----:B---3--:R-:W-:-:S07]  /*3f70*/  FFMA.FTZ R10, R66, c[0x0][0x2d0], -R9 ;  /* 0x0000b400420a7a23 */ /* 0x008fce0000010809 */
[----:B------:R3:W-:Y:S01]  /*3f80*/  MUFU.EX2 R145, R10 ;  /* 0x0000000a00917308 */ /* 0x0007e20000000800 */
[----:B----4-:R-:W-:-:S07]  /*3f90*/  FFMA.FTZ R4, R21, c[0x0][0x2d0], -R9 ;  /* 0x0000b40015047a23 */ /* 0x010fce0000010809 */
[----:B------:R4:W5:Y:S01]  /*3fa0*/  MUFU.EX2 R252, R4 ;  /* 0x0000000400fc7308 */ /* 0x0009620000000800 */
[----:B---3--:R-:W-:-:S07]  /*3fb0*/  FFMA.FTZ R10, R67, c[0x0][0x2d0], -R9 ;  /* 0x0000b400430a7a23 */ /* 0x008fce0000010809 */
[----:B------:R3:W-:Y:S01]  /*3fc0*/  MUFU.EX2 R179, R10 ;  /* 0x0000000a00b37308 */ /* 0x0007e20000000800 */
[--C-:B----4-:R-:W-:Y:S01]  /*3fd0*/  FFMA.FTZ R4, R23, c[0x0][0x2d0], -R8.reuse ;  /* 0x0000b40017047a23 */ /* 0x110fe20000010808 */
[----:B-----5:R-:W-:Y:S01]  /*3fe0*/  F2FP.BF16.PACK_AB R6, R252, R247 ;  /* 0x000000f7fc06723e */ /* 0x020fe200000010ff */
[----:B------:R-:W4:Y:S05]  /*3ff0*/  LDSM.16.MT88.4 R20, [R2+0x6100] ;  /* 0x006100000214783b */ /* 0x000f2a0000004200 */
[----:B------:R5:W-:Y:S01]  /*4000*/  MUFU.EX2 R142, R4 ;  /* 0x00000004008e7308 */ /* 0x000be20000000800 */
[----:B---3--:R-:W-:-:S07]  /*4010*/  FFMA.FTZ R10, R84, c[0x0][0x2d0], -R8 ;  /* 0x0000b400540a7a23 */ /* 0x008fce0000010808 */
[----:B------:R3:W-:Y:S01]  /*4020*/  MUFU.EX2 R141, R10 ;  /* 0x0000000a008d7308 */ /* 0x0007e20000000800 */
[----:B-----5:R-:W-:-:S07]  /*4030*/  FFMA.FTZ R4, R24, c[0x0][0x2d0], -R8 ;  /* 0x0000b40018047a23 */ /* 0x020fce0000010808 */
[----:B------:R5:W1:Y:S01]  /*4040*/  MUFU.EX2 R176, R4 ;  /* 0x0000000400b07308 */ /* 0x000a620000000800 */
[----:B---3--:R-:W-:-:S07]  /*4050*/  FFMA.FTZ R10, R86, c[0x0][0x2d0], -R8 ;  /* 0x0000b400560a7a23 */ /* 0x008fce0000010808 */
[----:B------:R3:W-:Y:S01]  /*4060*/  MUFU.EX2 R144, R10 ;  /* 0x0000000a00907308 */ /* 0x0007e20000000800 */
[--C-:B-----5:R-:W-:Y:S01]  /*4070*/  FFMA.FTZ R4, R26, c[0x0][0x2d0], -R8.reuse ;  /* 0x0000b4001a047a23 */ /* 0x120fe20000010808 */
[----:B-1----:R-:W-:Y:S01]  /*4080*/  F2FP.BF16.PACK_AB R5, R176, R142 ;  /* 0x0000008eb005723e */ /* 0x002fe200000010ff */
[----:B------:R-:W1:Y:S05]  /*4090*/  LDSM.16.MT88.4 R24, [R103+0x100] ;  /* 0x000100006718783b */ /* 0x000e6a0000004200 */
[----:B------:R5:W-:Y:S01]  /*40a0*/  MUFU.EX2 R249, R4 ;  /* 0x0000000400f97308 */ /* 0x000be20000000800 */
[----:B---3--:R-:W-:-:S07]  /*40b0*/  FFMA.FTZ R10, R85, c[0x0][0x2d0], -R8 ;  /* 0x0000b400550a7a23 */ /* 0x008fce0000010808 */
[----:B------:R3:W-:Y:S01]  /*40c0*/  MUFU.EX2 R147, R10 ;  /* 0x0000000a00937308 */ /* 0x0007e20000000800 */
[--C-:B-----5:R-:W-:Y:S02]  /*40d0*/  FFMA.FTZ R4, R36, c[0x0][0x2d0], -R8.reuse ;  /* 0x0000b40024047a23 */ /* 0x120fe40000010808 */
[----:B------:R-:W-:Y:S05]  /*40e0*/  LDSM.16.MT88.4 R36, [R103+0x3100] ;  /* 0x003100006724783b */ /* 0x000fea0000004200 */
[----:B------:R5:W1:Y:S01]  /*40f0*/  MUFU.EX2 R250, R4 ;  /* 0x0000000400fa7308 */ /* 0x000a620000000800 */
[----:B---3--:R-:W-:-:S07]  /*4100*/  FFMA.FTZ R10, R87, c[0x0][0x2d0], -R8 ;  /* 0x0000b400570a7a23 */ /* 0x008fce0000010808 */
[----:B------:R3:W2:Y:S01]  /*4110*/  MUFU.EX2 R178, R10 ;  /* 0x0000000a00b27308 */ /* 0x0006a20000000800 */
[----:B-----5:R-:W-:Y:S02]  /*4120*/  F2FP.BF16.PACK_AB R4, R140, R138 ;  /* 0x0000008a8c04723e */ /* 0x020fe400000010ff */
[----:B-1----:R-:W-:-:S07]  /*4130*/  F2FP.BF16.PACK_AB R7, R250, R249 ;  /* 0x000000f9fa07723e */ /* 0x002fce00000010ff */
[----:B--2---:R-:W-:Y:S01]  /*4140*/  HMMA.16816.F32.BF16 R92, R4, R12, RZ ;  /* 0x0000000c045c723c */ /* 0x004fe200000418ff */
[----:B---3--:R-:W-:-:S07]  /*4150*/  MOV R10, R146 ;  /* 0x00000092000a7202 */ /* 0x008fce0000000f00 */
[C---:B------:R-:W-:Y:S01]  /*4160*/  HMMA.16816.F32.BF16 R88, R4.reuse, R14, RZ ;  /* 0x0000000e0458723c */ /* 0x040fe200000418ff */
[----:B------:R-:W1:Y:S07]  /*4170*/  LDSM.16.MT88.4 R12, [R103+0x6100] ;  /* 0x00610000670c783b */ /* 0x000e6e0000004200 */
[C---:B------:R-:W-:Y:S08]  /*4180*/  HMMA.16816.F32.BF16 R72, R4.reuse, R28, RZ ;  /* 0x0000001c0448723c */ /* 0x040ff000000418ff */
[C---:B------:R-:W-:Y:S01]  /*4190*/  HMMA.16816.F32.BF16 R48, R4.reuse, R30, RZ ;  /* 0x0000001e0430723c */ /* 0x040fe200000418ff */
[----:B------:R-:W2:Y:S07]  /*41a0*/  LDSM.16.MT88.4 R28, [R0+0x3100] ;  /* 0x00310000001c783b */ /* 0x000eae0000004200 */
[C---:B------:R-:W-:Y:S08]  /*41b0*/  HMMA.16816.F32.BF16 R76, R4.reuse, R16, RZ ;  /* 0x00000010044c723c */ /* 0x040ff000000418ff */
[C---:B------:R-:W-:Y:S01]  /*41c0*/  HMMA.16816.F32.BF16 R52, R4.reuse, R18, RZ ;  /* 0x000000120434723c */ /* 0x040fe200000418ff */
[----:B------:R-:W3:Y:S07]  /*41d0*/  LDSM.16.MT88.4 R16, [R241+0x6100] ;  /* 0x00610000f110783b */ /* 0x000eee0000004200 */
[C---:B------:R-:W-:Y:S08]  /*41e0*/  HMMA.16816.F32.BF16 R80, R4.reuse, R32, RZ ;  /* 0x000000200450723c */ /* 0x040ff000000418ff */
[C---:B------:R-:W-:Y:S01]  /*41f0*/  HMMA.16816.F32.BF16 R56, R4.reuse, R34, RZ ;  /* 0x000000220438723c */ /* 0x040fe200000418ff */
[----:B------:R-:W5:Y:S07]  /*4200*/  LDSM.16.MT88.4 R32, [R241+0x3100] ;  /* 0x00310000f120783b */ /* 0x000f6e0000004200 */
[C---:B----4-:R-:W-:Y:S08]  /*4210*/  HMMA.16816.F32.BF16 R68, R4.reuse, R20, RZ ;  /* 0x000000140444723c */ /* 0x050ff000000418ff */
[C---:B------:R-:W-:Y:S01]  /*4220*/  HMMA.16816.F32.BF16 R44, R4.reuse, R22, RZ ;  /* 0x00000016042c723c */ /* 0x040fe200000418ff */
[----:B------:R-:W4:Y:S07]  /*4230*/  LDSM.16.MT88.4 R20, [R0+0x6100] ;  /* 0x006100000014783b */ /* 0x000f2e0000004200 */
[C---:B------:R-:W-:Y:S08]  /*4240*/  HMMA.16816.F32.BF16 R40, R4.reuse, R24, RZ ;  /* 0x000000180428723c */ /* 0x040ff000000418ff */
[C---:B------:R-:W-:Y:S01]  /*4250*/  HMMA.16816.F32.BF16 R60, R4.reuse, R26, RZ ;  /* 0x0000001a043c723c */ /* 0x040fe200000418ff */
[----:B------:R-:W4:Y:S07]  /*4260*/  LDSM.16.MT88.4 R24, [R2+0x900] ;  /* 0x000900000218783b */ /* 0x000f2e0000004200 */
[C---:B-1----:R-:W-:Y:S08]  /*4270*/  HMMA.16816.F32.BF16 R112, R4.reuse, R12, RZ ;  /* 0x0000000c0470723c */ /* 0x042ff000000418ff */
[C---:B------:R-:W-:Y:S01]  /*4280*/  HMMA.16816.F32.BF16 R116, R4.reuse, R14, RZ ;  /* 0x0000000e0474723c */ /* 0x040fe200000418ff */
[----:B------:R-:W1:Y:S07]  /*4290*/  LDSM.16.MT88.4 R12, [R2+0x6900] ;  /* 0x00690000020c783b */ /* 0x000e6e0000004200 */
[C---:B--2---:R-:W-:Y:S08]  /*42a0*/  HMMA.16816.F32.BF16 R64, R4.reuse, R28, RZ ;  /* 0x0000001c0440723c */ /* 0x044ff000000418ff */
[C---:B------:R-:W-:Y:S01]  /*42b0*/  HMMA.16816.F32.BF16 R108, R4.reuse, R30, RZ ;  /* 0x0000001e046c723c */ /* 0x040fe200000418ff */
[----:B------:R-:W2:Y:S07]  /*42c0*/  LDSM.16.MT88.4 R28, [R2+0x3900] ;  /* 0x00390000021c783b */ /* 0x000eae0000004200 */
[C---:B---3--:R-:W-:Y:S08]  /*42d0*/  HMMA.16816.F32.BF16 R84, R4.reuse, R16, RZ ;  /* 0x000000100454723c */ /* 0x048ff000000418ff */
[C---:B------:R-:W-:Y:S01]  /*42e0*/  HMMA.16816.F32.BF16 R120, R4.reuse, R18, RZ ;  /* 0x000000120478723c */ /* 0x040fe200000418ff */
[----:B------:R-:W3:Y:S07]  /*42f0*/  LDSM.16.MT88.4 R16, [R103+0x900] ;  /* 0x000900006710783b */ /* 0x000eee0000004200 */
[C---:B------:R-:W-:Y:S08]  /*4300*/  HMMA.16816.F32.BF16 R96, R4.reuse, R36, RZ ;  /* 0x000000240460723c */ /* 0x040ff000000418ff */
[C---:B------:R-:W-:Y:S08]  /*4310*/  HMMA.16816.F32.BF16 R104, R4.reuse, R38, RZ ;  /* 0x000000260468723c */ /* 0x040ff000000418ff */
[C---:B-----5:R-:W-:Y:S08]  /*4320*/  HMMA.16816.F32.BF16 R36, R4.reuse, R32, RZ ;  /* 0x000000200424723c */ /* 0x060ff000000418ff */
[C---:B------:R-:W-:Y:S08]  /*4330*/  HMMA.16816.F32.BF16 R32, R4.reuse, R34, RZ ;  /* 0x000000220420723c */ /* 0x040ff000000418ff */
[C---:B----4-:R-:W-:Y:S08]  /*4340*/  HMMA.16816.F32.BF16 R128, R4.reuse, R20, RZ ;  /* 0x000000140480723c */ /* 0x050ff000000418ff */
[----:B------:R-:W-:Y:S01]  /*4350*/  HMMA.16816.F32.BF16 R132, R4, R22, RZ ;  /* 0x000000160484723c */ /* 0x000fe200000418ff */
[----:B------:R-:W-:Y:S06]  /*4360*/  LDSM.16.MT88.4 R20, [R0+0x900] ;  /* 0x000900000014783b */ /* 0x000fec0000004200 */
[----:B------:R-:W-:-:S02]  /*4370*/  F2FP.BF16.PACK_AB R4, R143, R137 ;  /* 0x000000898f04723e */ /* 0x000fc400000010ff */
[----:B------:R-:W-:Y:S02]  /*4380*/  F2FP.BF16.PACK_AB R5, R144, R141 ;  /* 0x0000008d9005723e */ /* 0x000fe400000010ff */
[----:B------:R-:W-:Y:S02]  /*4390*/  F2FP.BF16.PACK_AB R6, R179, R145 ;  /* 0x00000091b306723e */ /* 0x000fe400000010ff */
[----:B------:R-:W-:-:S07]  /*43a0*/  F2FP.BF16.PACK_AB R7, R178, R147 ;  /* 0x00000093b207723e */ /* 0x000fce00000010ff */
[C---:B------:R-:W-:Y:S07]  /*43b0*/  HMMA.16816.F32.BF16 R188, R4.reuse, R24, R80 ;  /* 0x0000001804bc723c */ /* 0x040fee0000041850 */
[----:B------:R-:W-:Y:S01]  /*43c0*/  IMAD.MOV.U32 R83, RZ, RZ, R147 ;  /* 0x000000ffff537224 */ /* 0x000fe200078e0093 */
[----:B------:R-:W-:Y:S01]  /*43d0*/  MOV R80, R143 ;  /* 0x0000008f00507202 */ /* 0x000fe20000000f00 */
[----:B------:R-:W-:Y:S01]  /*43e0*/  IMAD.MOV.U32 R82, RZ, RZ, R145 ;  /* 0x000000ffff527224 */ /* 0x000fe200078e0091 */
[----:B-1----:R-:W-:Y:S01]  /*43f0*/  HMMA.16816.F32.BF16 R168, R4, R12, R68 ;  /* 0x0000000c04a8723c */ /* 0x002fe20000041844 */
[----:B------:R-:W-:-:S07]  /*4400*/  IMAD.MOV.U32 R81, RZ, RZ, R144 ;  /* 0x000000ffff517224 */ /* 0x000fce00078e0090 */
[C---:B------:R-:W-:Y:S01]  /*4410*/  HMMA.16816.F32.BF16 R144, R4.reuse, R26, R56 ;  /* 0x0000001a0490723c */ /* 0x040fe20000041838 */
[----:B------:R-:W1:Y:S06]  /*4420*/  LDSM.16.MT88.4 R24, [R241+0x900] ;  /* 0x00090000f118783b */ /* 0x000e6c0000004200 */
[----:B------:R-:W-:Y:S01]  /*4430*/  IMAD.MOV.U32 R56, RZ, RZ, R142 ;  /* 0x000000ffff387224 */ /* 0x000fe200078e008e */
[----:B------:R-:W-:Y:S01]  /*4440*/  MOV R58, R140 ;  /* 0x0000008c003a7202 */ /* 0x000fe20000000f00 */
[----:B------:R-:W-:Y:S01]  /*4450*/  IMAD.MOV.U32 R57, RZ, RZ, R141 ;  /* 0x000000ffff397224 */ /* 0x000fe200078e008d */
[----:B--2---:R-:W-:Y:S01]  /*4460*/  HMMA.16816.F32.BF16 R172, R4, R28, R72 ;  /* 0x0000001c04ac723c */ /* 0x004fe20000041848 */
[----:B------:R-:W-:-:S06]  /*4470*/  IMAD.MOV.U32 R59, RZ, RZ, R139 ;  /* 0x000000ffff3b7224 */ /* 0x000fcc00078e008b */
[----:B------:R-:W-:Y:S01]  /*4480*/  IMAD.MOV.U32 R73, RZ, RZ, R138 ;  /* 0x000000ffff497224 */ /* 0x000fe200078e008a */
[----:B------:R-:W-:Y:S01]  /*4490*/  HMMA.16816.F32.BF16 R140, R4, R14, R44 ;  /* 0x0000000e048c723c */ /* 0x000fe2000004182c */
[----:B------:R-:W2:Y:S01]  /*44a0*/  LDSM.16.MT88.4 R12, [R103+0x3900] ;  /* 0x00390000670c783b */ /* 0x000ea20000004200 */
[----:B------:R-:W-:Y:S01]  /*44b0*/  MOV R74, R137 ;  /* 0x00000089004a7202 */ /* 0x000fe20000000f00 */
[----:B------:R-:W-:-:S05]  /*44c0*/  IMAD.MOV.U32 R75, RZ, RZ, R136 ;  /* 0x000000ffff4b7224 */ /* 0x000fca00078e0088 */
[C---:B---3--:R-:W-:Y:S08]  /*44d0*/  HMMA.16816.F32.BF16 R136, R4.reuse, R16, R40 ;  /* 0x000000100488723c */ /* 0x048ff00000041828 */
[C---:B------:R-:W-:Y:S01]  /*44e0*/  HMMA.16816.F32.BF16 R160, R4.reuse, R18, R60 ;  /* 0x0000001204a0723c */ /* 0x040fe2000004183c */
[----:B------:R-:W3:Y:S07]  /*44f0*/  LDSM.16.MT88.4 R16, [R241+0x3900] ;  /* 0x00390000f110783b */ /* 0x000eee0000004200 */
[C---:B------:R-:W-:Y:S01]  /*4500*/  HMMA.16816.F32.BF16 R148, R4.reuse, R30, R48 ;  /* 0x0000001e0494723c */ /* 0x040fe20000041830 */
[----:B------:R-:W4:Y:S07]  /*4510*/  LDSM.16.MT88.4 R28, [R0+0x3900] ;  /* 0x00390000001c783b */ /* 0x000f2e0000004200 */
[C---:B-1----:R-:W-:Y:S07]  /*4520*/  HMMA.16816.F32.BF16 R180, R4.reuse, R24, R76 ;  /* 0x0000001804b4723c */ /* 0x042fee000004184c */
[----:B------:R-:W-:Y:S01]  /*4530*/  IMAD.MOV.U32 R79, RZ, RZ, R179 ;  /* 0x000000ffff4f7224 */ /* 0x000fe200078e00b3 */
[----:B------:R-:W-:Y:S01]  /*4540*/  HMMA.16816.F32.BF16 R48, R4, R22, R88 ;  /* 0x000000160430723c */ /* 0x000fe20000041858 */
[----:B------:R-:W-:Y:S01]  /*4550*/  MOV R78, R178 ;  /* 0x000000b2004e7202 */ /* 0x000fe20000000f00 */
[----:B------:R-:W-:-:S02]  /*4560*/  IMAD.MOV.U32 R77, RZ, RZ, R177 ;  /* 0x000000ffff4d7224 */ /* 0x000fc400078e00b1 */
[----:B------:R-:W-:-:S03]  /*4570*/  IMAD.MOV.U32 R76, RZ, RZ, R176 ;  /* 0x000000ffff4c7224 */ /* 0x000fc600078e00b0 */
[----:B------:R-:W-:Y:S01]  /*4580*/  IMAD.MOV.U32 R88, RZ, RZ, R10 ;  /* 0x000000ffff587224 */ /* 0x000fe200078e000a */
[C---:B------:R-:W-:Y:S01]  /*4590*/  HMMA.16816.F32.BF16 R176, R4.reuse, R20, R92 ;  /* 0x0000001404b0723c */ /* 0x040fe2000004185c */
[----:B------:R-:W-:Y:S01]  /*45a0*/  FFMA.FTZ R10, R101, c[0x0][0x2d0], -R9 ;  /* 0x0000b400650a7a23 */ /* 0x000fe20000010809 */
[----:B------:R-:W-:Y:S01]  /*45b0*/  MOV R91, R57 ;  /* 0x00000039005b7202 */ /* 0x000fe20000000f00 */
[----:B------:R-:W-:Y:S01]  /*45c0*/  IMAD.MOV.U32 R90, RZ, RZ, R58 ;  /* 0x000000ffff5a7224 */ /* 0x000fe200078e003a */
[----:B------:R-:W-:Y:S01]  /*45d0*/  MOV R89, R59 ;  /* 0x0000003b00597202 */ /* 0x000fe20000000f00 */
[----:B------:R-:W-:Y:S01]  /*45e0*/  LDSM.16.MT88.4 R20, [R241+0x6900] ;  /* 0x00690000f114783b */ /* 0x000fe20000004200 */
[----:B------:R-:W-:Y:S01]  /*45f0*/  IMAD.MOV.U32 R101, RZ, RZ, R82 ;  /* 0x000000ffff657224 */ /* 0x000fe200078e0052 */
[----:B------:R-:W-:Y:S01]  /*4600*/  MOV R95, R73 ;  /* 0x00000049005f7202 */ /* 0x000fe20000000f00 */
[----:B------:R-:W-:Y:S01]  /*4610*/  IMAD.MOV.U32 R92, RZ, RZ, R56 ;  /* 0x000000ffff5c7224 */ /* 0x000fe200078e0038 */
[----:B------:R-:W-:Y:S01]  /*4620*/  HMMA.16816.F32.BF16 R52, R4, R26, R52 ;  /* 0x0000001a0434723c */ /* 0x000fe20000041834 */
[----:B------:R-:W1:Y:S01]  /*4630*/  LDSM.16.MT88.4 R24, [R103+0x6900] ;  /* 0x006900006718783b */ /* 0x000e620000004200 */
[----:B------:R-:W-:Y:S01]  /*4640*/  IMAD.MOV.U32 R94, RZ, RZ, R74 ;  /* 0x000000ffff5e7224 */ /* 0x000fe200078e004a */
[----:B------:R-:W-:-:S05]  /*4650*/  MOV R93, R75 ;  /* 0x0000004b005d7202 */ /* 0x000fca0000000f00 */
[C---:B--2---:R-:W-:Y:S07]  /*4660*/  HMMA.16816.F32.BF16 R56, R4.reuse, R12, R96 ;  /* 0x0000000c0438723c */ /* 0x044fee0000041860 */
[----:B------:R-:W-:Y:S01]  /*4670*/  MOV R99, R252 ;  /* 0x000000fc00637202 */ /* 0x000fe20000000f00 */
[----:B------:R-:W-:Y:S01]  /*4680*/  IMAD.MOV.U32 R98, RZ, RZ, R251 ;  /* 0x000000ffff627224 */ /* 0x000fe200078e00fb */
[----:B------:R2:W-:Y:S01]  /*4690*/  MUFU.EX2 R252, R10 ;  /* 0x0000000a00fc7308 */ /* 0x0005e20000000800 */
[----:B------:R-:W-:Y:S01]  /*46a0*/  MOV R97, R250 ;  /* 0x000000fa00617202 */ /* 0x000fe20000000f00 */
[----:B------:R-:W-:Y:S01]  /*46b0*/  HMMA.16816.F32.BF16 R44, R4, R14, R104 ;  /* 0x0000000e042c723c */ /* 0x000fe20000041868 */
[----:B------:R-:W5:Y:S01]  /*46c0*/  LDSM.16.MT88.4 R12, [R0+0x6900] ;  /* 0x00690000000c783b */ /* 0x000f620000004200 */
[----:B------:R-:W-:-:S05]  /*46d0*/  IMAD.MOV.U32 R96, RZ, RZ, R249 ;  /* 0x000000ffff607224 */ /* 0x000fca00078e00f9 */
[----:B------:R-:W-:Y:S01]  /*46e0*/  MOV R106, R248 ;  /* 0x000000f8006a7202 */ /* 0x000fe20000000f00 */
[C---:B---3--:R-:W-:Y:S01]  /*46f0*/  HMMA.16816.F32.BF16 R36, R4.reuse, R16, R36 ;  /* 0x000000100424723c */ /* 0x048fe20000041824 */
[----:B------:R-:W-:Y:S01]  /*4700*/  IMAD.MOV.U32 R107, RZ, RZ, R247 ;  /* 0x000000ffff6b7224 */ /* 0x000fe200078e00f7 */
[----:B------:R-:W-:Y:S01]  /*4710*/  MOV R104, R81 ;  /* 0x0000005100687202 */ /* 0x000fe20000000f00 */
[----:B------:R-:W-:Y:S02]  /*4720*/  IMAD.MOV.U32 R105, RZ, RZ, R80 ;  /* 0x000000ffff697224 */ /* 0x000fe400078e0050 */
[--C-:B--2---:R-:W-:Y:S01]  /*4730*/  FFMA.FTZ R10, R102, c[0x0][0x2d0], -R9.reuse ;  /* 0x0000b400660a7a23 */ /* 0x104fe20000010809 */
[----:B------:R-:W-:Y:S02]  /*4740*/  MOV R102, R91 ;  /* 0x0000005b00667202 */ /* 0x000fe40000000f00 */
[C---:B------:R-:W-:Y:S01]  /*4750*/  HMMA.16816.F32.BF16 R40, R4.reuse, R18, R32 ;  /* 0x000000120428723c */ /* 0x040fe20000041820 */
[----:B------:R-:W2:Y:S01]  /*4760*/  LDSM.16.MT88.4 R16, [R2+0x7100] ;  /* 0x007100000210783b */ /* 0x000ea20000004200 */
[----:B------:R3:W1:Y:S06]  /*4770*/  MUFU.EX2 R251, R10 ;  /* 0x0000000a00fb7308 */ /* 0x00066c0000000800 */
[C---:B----4-:R-:W-:Y:S08]  /*4780*/  HMMA.16816.F32.BF16 R32, R4.reuse, R28, R64 ;  /* 0x0000001c0420723c */ /* 0x050ff00000041840 */
[----:B------:R-:W-:Y:S01]  /*4790*/  HMMA.16816.F32.BF16 R60, R4, R30, R108 ;  /* 0x0000001e043c723c */ /* 0x000fe2000004186c */
[----:B------:R-:W4:Y:S01]  /*47a0*/  LDSM.16.MT88.4 R28, [R2+0x1100] ;  /* 0x00110000021c783b */ /* 0x000f220000004200 */
[----:B---3--:R-:W-:Y:S01]  /*47b0*/  FFMA.FTZ R10, R124, c[0x0][0x2d0], -R9 ;  /* 0x0000b4007c0a7a23 */ /* 0x008fe20000010809 */
[----:B------:R-:W-:Y:S01]  /*47c0*/  MOV R124, R107 ;  /* 0x0000006b007c7202 */ /* 0x000fe20000000f00 */
[----:B------:R-:W-:-:S02]  /*47d0*/  IMAD.MOV.U32 R107, RZ, RZ, R98 ;  /* 0x000000ffff6b7224 */ /* 0x000fc400078e0062 */
[----:B------:R3:W-:Y:S01]  /*47e0*/  MUFU.EX2 R250, R10 ;  /* 0x0000000a00fa7308 */ /* 0x0007e20000000800 */
[----:B------:R-:W-:Y:S01]  /*47f0*/  IMAD.MOV.U32 R110, RZ, RZ, R245 ;  /* 0x000000ffff6e7224 */ /* 0x000fe200078e00f5 */
[----:B------:R-:W-:Y:S01]  /*4800*/  MOV R111, R97 ;  /* 0x00000061006f7202 */ /* 0x000fe20000000f00 */
[----:B------:R-:W-:Y:S01]  /*4810*/  IMAD.MOV.U32 R98, RZ, RZ, R94 ;  /* 0x000000ffff627224 */ /* 0x000fe200078e005e */
[----:B------:R-:W-:Y:S01]  /*4820*/  MOV R97, R93 ;  /* 0x0000005d00617202 */ /* 0x000fe20000000f00 */
[----:B-1----:R-:W-:Y:S01]  /*4830*/  HMMA.16816.F32.BF16 R64, R4, R24, R112 ;  /* 0x000000180440723c */ /* 0x002fe20000041870 */
[----:B------:R-:W-:Y:S01]  /*4840*/  MOV R93, R77 ;  /* 0x0000004d005d7202 */ /* 0x000fe20000000f00 */
[----:B------:R-:W-:Y:S01]  /*4850*/  IMAD.MOV.U32 R94, RZ, RZ, R78 ;  /* 0x000000ffff5e7224 */ /* 0x000fe200078e004e */
[----:B------:R-:W-:Y:S01]  /*4860*/  MOV R109, R83 ;  /* 0x00000053006d7202 */ /* 0x000fe20000000f00 */
[----:B------:R-:W-:-:S04]  /*4870*/  IMAD.MOV.U32 R108, RZ, RZ, R90 ;  /* 0x000000ffff6c7224 */ /* 0x000fc800078e005a */
[C---:B------:R-:W-:Y:S01]  /*4880*/  HMMA.16816.F32.BF16 R68, R4.reuse, R26, R116 ;  /* 0x0000001a0444723c */ /* 0x040fe20000041874 */
[----:B------:R-:W1:Y:S01]  /*4890*/  LDSM.16.MT88.4 R24, [R2+0x4100] ;  /* 0x004100000218783b */ /* 0x000e620000004200 */
[----:B---3--:R-:W-:Y:S02]  /*48a0*/  FFMA.FTZ R10, R125, c[0x0][0x2d0], -R9 ;  /* 0x0000b4007d0a7a23 */ /* 0x008fe40000010809 */
[----:B------:R-:W-:Y:S02]  /*48b0*/  IMAD.MOV.U32 R125, RZ, RZ, R96 ;  /* 0x000000ffff7d7224 */ /* 0x000fe400078e0060 */
[----:B------:R3:W-:Y:S01]  /*48c0*/  MUFU.EX2 R249, R10 ;  /* 0x0000000a00f97308 */ /* 0x0007e20000000800 */
[----:B------:R-:W-:Y:S01]  /*48d0*/  IMAD.MOV.U32 R96, RZ, RZ, R92 ;  /* 0x000000ffff607224 */ /* 0x000fe200078e005c */
[----:B------:R-:W-:Y:S01]  /*48e0*/  HMMA.16816.F32.BF16 R72, R4, R20, R84 ;  /* 0x000000140448723c */ /* 0x000fe20000041854 */
[----:B------:R-:W-:Y:S02]  /*48f0*/  IMAD.MOV.U32 R92, RZ, RZ, R76 ;  /* 0x000000ffff5c7224 */ /* 0x000fe400078e004c */
[----:B------:R-:W-:-:S05]  /*4900*/  IMAD.MOV.U32 R119, RZ, RZ, R88 ;  /* 0x000000ffff777224 */ /* 0x000fca00078e0058 */
[----:B-----5:R-:W-:Y:S01]  /*4910*/  HMMA.16816.F32.BF16 R80, R4, R12, R128 ;  /* 0x0000000c0450723c */ /* 0x020fe20000041880 */
[----:B---3--:R-:W-:Y:S01]  /*4920*/  FFMA.FTZ R10, R126, c[0x0][0x2d0], -R8 ;  /* 0x0000b4007e0a7a23 */ /* 0x008fe20000010808 */
[----:B------:R-:W-:-:S06]  /*4930*/  MOV R126, R89 ;  /* 0x00000059007e7202 */ /* 0x000fcc0000000f00 */
[----:B------:R-:W-:Y:S01]  /*4940*/  HMMA.16816.F32.BF16 R84, R4, R14, R132 ;  /* 0x0000000e0454723c */ /* 0x000fe20000041884 */
[----:B------:R-:W3:Y:S01]  /*4950*/  LDSM.16.MT88.4 R12, [R103+0x1100] ;  /* 0x00110000670c783b */ /* 0x000ee20000004200 */
[----:B------:R5:W-:Y:S05]  /*4960*/  MUFU.EX2 R248, R10 ;  /* 0x0000000a00f87308 */ /* 0x000bea0000000800 */
[----:B------:R-:W-:Y:S01]  /*4970*/  IMAD.MOV.U32 R132, RZ, RZ, R102 ;  /* 0x000000ffff847224 */ /* 0x000fe200078e0066 */
[----:B------:R-:W-:Y:S01]  /*4980*/  MOV R133, R96 ;  /* 0x0000006000857202 */ /* 0x000fe20000000f00 */
[----:B------:R-:W-:Y:S01]  /*4990*/  IMAD.MOV.U32 R102, RZ, RZ, R97 ;  /* 0x000000ffff667224 */ /* 0x000fe200078e0061 */
[----:B------:R-:W-:Y:S01]  /*49a0*/  MOV R134, R98 ;  /* 0x0000006200867202 */ /* 0x000fe20000000f00 */
[----:B-----5:R-:W-:Y:S01]  /*49b0*/  FFMA.FTZ R10, R164, c[0x0][0x2d0], -R8 ;  /* 0x0000b400a40a7a23 */ /* 0x020fe20000010808 */
[----:B------:R-:W-:-:S03]  /*49c0*/  MOV R164, R246 ;  /* 0x000000f600a47202 */ /* 0x000fc60000000f00 */
[----:B------:R5:W1:Y:S02]  /*49d0*/  MUFU.EX2 R247, R10 ;  /* 0x0000000a00f77308 */ /* 0x000a640000000800 */
[----:B-----5:R-:W-:-:S06]  /*49e0*/  FFMA.FTZ R10, R127, c[0x0][0x2d0], -R8 ;  /* 0x0000b4007f0a7a23 */ /* 0x020fcc0000010808 */
[----:B------:R5:W-:Y:S02]  /*49f0*/  MUFU.EX2 R246, R10 ;  /* 0x0000000a00f67308 */ /* 0x000be40000000800 */
[----:B-----5:R-:W-:Y:S02]  /*4a00*/  FFMA.FTZ R10, R165, c[0x0][0x2d0], -R8 ;  /* 0x0000b400a50a7a23 */ /* 0x020fe40000010808 */
[----:B------:R-:W-:Y:S01]  /*4a10*/  IMAD.MOV.U32 R165, RZ, RZ, R106 ;  /* 0x000000ffffa57224 */ /* 0x000fe200078e006a */
[----:B------:R-:W-:-:S03]  /*4a20*/  MOV R106, R99 ;  /* 0x00000063006a7202 */ /* 0x000fc60000000f00 */
[----:B------:R-:W5:Y:S01]  /*4a30*/  MUFU.EX2 R245, R10 ;  /* 0x0000000a00f57308 */ /* 0x000f620000000800 */
[----:B------:R-:W-:Y:S02]  /*4a40*/  MOV R99, R95 ;  /* 0x0000005f00637202 */ /* 0x000fe40000000f00 */
[----:B------:R-:W-:Y:S02]  /*4a50*/  MOV R95, R79 ;  /* 0x0000004f005f7202 */ /* 0x000fe40000000f00 */
[----:B------:R-:W-:Y:S01]  /*4a60*/  HMMA.16816.F32.BF16 R76, R4, R22, R120 ;  /* 0x00000016044c723c */ /* 0x000fe20000041878 */
[----:B------:R-:W-:Y:S01]  /*4a70*/  IMAD.MOV.U32 R135, RZ, RZ, R99 ;  /* 0x000000ffff877224 */ /* 0x000fe200078e0063 */
[----:B------:R-:W-:Y:S05]  /*4a80*/  LDSM.16.MT88.4 R20, [R0+0x1100] ;  /* 0x001100000014783b */ /* 0x000fea0000004200 */
[----:B------:R-:W-:-:S02]  /*4a90*/  F2FP.BF16.PACK_AB R4, R251, R252 ;  /* 0x000000fcfb04723e */ /* 0x000fc400000010ff */
[----:B-1----:R-:W-:Y:S02]  /*4aa0*/  F2FP.BF16.PACK_AB R5, R247, R248 ;  /* 0x000000f8f705723e */ /* 0x002fe400000010ff */
[----:B------:R-:W-:Y:S02]  /*4ab0*/  F2FP.BF16.PACK_AB R6, R249, R250 ;  /* 0x000000faf906723e */ /* 0x000fe400000010ff */
[----:B-----5:R-:W-:Y:S02]  /*4ac0*/  F2FP.BF16.PACK_AB R7, R245, R246 ;  /* 0x000000f6f507723e */ /* 0x020fe400000010ff */
[----:B------:R-:W-:-:S05]  /*4ad0*/  MOV R10, R92 ;  /* 0x0000005c000a7202 */ /* 0x000fca0000000f00 */
[C---:B--2---:R-:W-:Y:S07]  /*4ae0*/  HMMA.16816.F32.BF16 R96, R4.reuse, R16, R168 ;  /* 0x000000100460723c */ /* 0x044fee00000418a8 */
[----:B------:R-:W-:Y:S01]  /*4af0*/  MOV R170, R101 ;  /* 0x0000006500aa7202 */ /* 0x000fe20000000f00 */
[----:B----4-:R-:W-:Y:S01]  /*4b00*/  HMMA.16816.F32.BF16 R112, R4, R28, R188 ;  /* 0x0000001c0470723c */ /* 0x010fe200000418bc */
[----:B------:R-:W-:Y:S01]  /*4b10*/  IMAD.MOV.U32 R169, RZ, RZ, R104 ;  /* 0x000000ffffa97224 */ /* 0x000fe200078e0068 */
[----:B------:R-:W-:-:S02]  /*4b20*/  MOV R168, R105 ;  /* 0x0000006900a87202 */ /* 0x000fc40000000f00 */
[----:B------:R-:W-:Y:S02]  /*4b30*/  MOV R101, R107 ;  /* 0x0000006b00657202 */ /* 0x000fe40000000f00 */
[----:B------:R-:W-:Y:S01]  /*4b40*/  MOV R171, R109 ;  /* 0x0000006d00ab7202 */ /* 0x000fe20000000f00 */
[----:B------:R-:W-:Y:S01]  /*4b50*/  IMAD.MOV.U32 R188, RZ, RZ, R106 ;  /* 0x000000ffffbc7224 */ /* 0x000fe200078e006a */
[----:B------:R-:W-:Y:S01]  /*4b60*/  HMMA.16816.F32.BF16 R88, R4, R30, R144 ;  /* 0x0000001e0458723c */ /* 0x000fe20000041890 */
[----:B------:R-:W-:Y:S01]  /*4b70*/  LDSM.16.MT88.4 R28, [R241+0x1100] ;  /* 0x00110000f11c783b */ /* 0x000fe20000004200 */
[----:B------:R-:W-:Y:S01]  /*4b80*/  IMAD.MOV.U32 R189, RZ, RZ, R110 ;  /* 0x000000ffffbd7224 */ /* 0x000fe200078e006e */
[----:B------:R-:W-:Y:S01]  /*4b90*/  MOV R191, R94 ;  /* 0x0000005e00bf7202 */ /* 0x000fe20000000f00 */
[----:B------:R-:W-:-:S04]  /*4ba0*/  IMAD.MOV.U32 R190, RZ, RZ, R95 ;  /* 0x000000ffffbe7224 */ /* 0x000fc800078e005f */
[C---:B------:R-:W-:Y:S01]  /*4bb0*/  HMMA.16816.F32.BF16 R104, R4.reuse, R18, R140 ;  /* 0x000000120468723c */ /* 0x040fe2000004188c */
[----:B------:R-:W1:Y:S06]  /*4bc0*/  LDSM.16.MT88.4 R16, [R103+0x4100] ;  /* 0x004100006710783b */ /* 0x000e6c0000004200 */
[----:B------:R-:W-:Y:S01]  /*4bd0*/  IMAD.MOV.U32 R143, RZ, RZ, R111 ;  /* 0x000000ffff8f7224 */ /* 0x000fe200078e006f */
[C---:B------:R-:W-:Y:S07]  /*4be0*/  HMMA.16816.F32.BF16 R144, R4.reuse, R24, R172 ;  /* 0x000000180490723c */ /* 0x040fee00000418ac */
[----:B------:R-:W-:Y:S01]  /*4bf0*/  MOV R175, R119 ;  /* 0x0000007700af7202 */ /* 0x000fe20000000f00 */
[----:B------:R-:W-:Y:S01]  /*4c00*/  IMAD.MOV.U32 R172, RZ, RZ, R93 ;  /* 0x000000ffffac7224 */ /* 0x000fe200078e005d */
[----:B------:R-:W-:Y:S01]  /*4c10*/  MOV R173, R108 ;  /* 0x0000006c00ad7202 */ /* 0x000fe20000000f00 */
[----:B---3--:R-:W-:Y:S01]  /*4c20*/  HMMA.16816.F32.BF16 R116, R4, R14, R160 ;  /* 0x0000000e0474723c */ /* 0x008fe200000418a0 */
[----:B------:R-:W-:-:S07]  /*4c30*/  IMAD.MOV.U32 R174, RZ, RZ, R126 ;  /* 0x000000ffffae7224 */ /* 0x000fce00078e007e */
[C---:B------:R-:W-:Y:S01]  /*4c40*/  HMMA.16816.F32.BF16 R108, R4.reuse, R12, R136 ;  /* 0x0000000c046c723c */ /* 0x040fe20000041888 */
[----:B------:R-:W2:Y:S07]  /*4c50*/  LDSM.16.MT88.4 R12, [R241+0x4100] ;  /* 0x00410000f10c783b */ /* 0x000eae0000004200 */
[C---:B------:R-:W-:Y:S01]  /*4c60*/  HMMA.16816.F32.BF16 R92, R4.reuse, R26, R148 ;  /* 0x0000001a045c723c */ /* 0x040fe20000041894 */
[----:B------:R-:W3:Y:S07]  /*4c70*/  LDSM.16.MT88.4 R24, [R0+0x4100] ;  /* 0x004100000018783b */ /* 0x000eee0000004200 */
[C---:B-1----:R-:W-:Y:S08]  /*4c80*/  HMMA.16816.F32.BF16 R160, R4.reuse, R16, R56 ;  /* 0x0000001004a0723c */ /* 0x042ff00000041838 */
[C---:B------:R-:W-:Y:S01]  /*4c90*/  HMMA.16816.F32.BF16 R148, R4.reuse, R18, R44 ;  /* 0x000000120494723c */ /* 0x040fe2000004182c */
[----:B------:R-:W1:Y:S07]  /*4ca0*/  LDSM.16.MT88.4 R16, [R241+0x7100] ;  /* 0x00710000f110783b */ /* 0x000e6e0000004200 */
[C---:B------:R-:W-:Y:S07]  /*4cb0*/  HMMA.16816.F32.BF16 R120, R4.reuse, R28, R180 ;  /* 0x0000001c0478723c */ /* 0x040fee00000418b4 */
[----:B------:R-:W-:Y:S01]  /*4cc0*/  MOV R180, R10 ;  /* 0x0000000a00b47202 */ /* 0x000fe20000000f00 */
[----:B------:R-:W-:Y:S01]  /*4cd0*/  FFMA.FTZ R10, R166, c[0x0][0x2d0], -R9 ;  /* 0x0000b400a60a7a23 */ /* 0x000fe20000010809 */
[----:B------:R-:W-:Y:S01]  /*4ce0*/  MOV R29, R189 ;  /* 0x000000bd001d7202 */ /* 0x000fe20000000f00 */
[----:B------:R-:W-:Y:S01]  /*4cf0*/  HMMA.16816.F32.BF16 R128, R4, R20, R176 ;  /* 0x000000140480723c */ /* 0x000fe200000418b0 */
[----:B------:R-:W-:Y:S01]  /*4d00*/  MOV R183, R125 ;  /* 0x0000007d00b77202 */ /* 0x000fe20000000f00 */
[----:B------:R4:W-:Y:S01]  /*4d10*/  MUFU.EX2 R189, R10 ;  /* 0x0000000a00bd7308 */ /* 0x0009e20000000800 */
[----:B------:R-:W-:-:S02]  /*4d20*/  IMAD.MOV.U32 R181, RZ, RZ, R133 ;  /* 0x000000ffffb57224 */ /* 0x000fc400078e0085 */
[----:B------:R-:W-:Y:S02]  /*4d30*/  IMAD.MOV.U32 R28, RZ, RZ, R135 ;  /* 0x000000ffff1c7224 */ /* 0x000fe400078e0087 */
[----:B------:R-:W-:Y:S01]  /*4d40*/  MOV R177, R132 ;  /* 0x0000008400b17202 */ /* 0x000fe20000000f00 */
[----:B------:R-:W-:Y:S01]  /*4d50*/  IMAD.MOV.U32 R166, RZ, RZ, R143 ;  /* 0x000000ffffa67224 */ /* 0x000fe200078e008f */
[----:B------:R-:W-:Y:S01]  /*4d60*/  MOV R176, R134 ;  /* 0x0000008600b07202 */ /* 0x000fe20000000f00 */
[----:B--2---:R-:W-:Y:S01]  /*4d70*/  HMMA.16816.F32.BF16 R140, R4, R14, R40 ;  /* 0x0000000e048c723c */ /* 0x004fe20000041828 */
[----:B------:R-:W-:Y:S02]  /*4d80*/  IMAD.MOV.U32 R182, RZ, RZ, R124 ;  /* 0x000000ffffb67224 */ /* 0x000fe400078e007c */
[----:B----4-:R-:W-:-:S05]  /*4d90*/  FFMA.FTZ R10, R167, c[0x0][0x2d0], -R9 ;  /* 0x0000b400a70a7a23 */ /* 0x010fca0000010809 */
[C---:B------:R-:W-:Y:S01]  /*4da0*/  HMMA.16816.F32.BF16 R132, R4.reuse, R12, R36 ;  /* 0x0000000c0484723c */ /* 0x040fe20000041824 */
[----:B------:R-:W-:Y:S01]  /*4db0*/  IMAD.MOV.U32 R167, RZ, RZ, R188 ;  /* 0x000000ffffa77224 */ /* 0x000fe200078e00bc */
[----:B------:R-:W2:Y:S01]  /*4dc0*/  LDSM.16.MT88.4 R12, [R0+0x7100] ;  /* 0x00710000000c783b */ /* 0x000ea20000004200 */
[----:B------:R4:W5:Y:S05]  /*4dd0*/  MUFU.EX2 R188, R10 ;  /* 0x0000000a00bc7308 */ /* 0x00096a0000000800 */
[C---:B------:R-:W-:Y:S01]  /*4de0*/  HMMA.16816.F32.BF16 R136, R4.reuse, R22, R48 ;  /* 0x000000160488723c */ /* 0x040fe20000041830 */
[----:B------:R-:W2:Y:S07]  /*4df0*/  LDSM.16.MT88.4 R20, [R103+0x7100] ;  /* 0x007100006714783b */ /* 0x000eae0000004200 */
[----:B---3--:R-:W-:Y:S01]  /*4e00*/  HMMA.16816.F32.BF16 R40, R4, R24, R32 ;  /* 0x000000180428723c */ /* 0x008fe20000041820 */
[----:B----4-:R-:W-:Y:S01]  /*4e10*/  FFMA.FTZ R10, R192, c[0x0][0x2d0], -R9 ;  /* 0x0000b400c00a7a23 */ /* 0x010fe20000010809 */
[----:B------:R-:W-:-:S03]  /*4e20*/  MOV R192, R183 ;  /* 0x000000b700c07202 */ /* 0x000fc60000000f00 */
[----:B------:R3:W-:Y:S03]  /*4e30*/  MUFU.EX2 R183, R10 ;  /* 0x0000000a00b77308 */ /* 0x0007e60000000800 */
[C---:B------:R-:W-:Y:S01]  /*4e40*/  HMMA.16816.F32.BF16 R56, R4.reuse, R26, R60 ;  /* 0x0000001a0438723c */ /* 0x040fe2000004183c */
[----:B------:R-:W4:Y:S07]  /*4e50*/  LDSM.16.MT88.4 R24, [R2+0x1900] ;  /* 0x001900000218783b */ /* 0x000f2e0000004200 */
[----:B-1----:R-:W-:Y:S01]  /*4e60*/  HMMA.16816.F32.BF16 R44, R4, R16, R72 ;  /* 0x00000010042c723c */ /* 0x002fe20000041848 */
[----:B---3--:R-:W-:-:S07]  /*4e70*/  FFMA.FTZ R10, R193, c[0x0][0x2d0], -R9 ;  /* 0x0000b400c10a7a23 */ /* 0x008fce0000010809 */
[C---:B------:R-:W-:Y:S01]  /*4e80*/  HMMA.16816.F32.BF16 R60, R4.reuse, R18, R76 ;  /* 0x00000012043c723c */ /* 0x040fe2000004184c */
[----:B------:R-:W-:Y:S01]  /*4e90*/  IMAD.MOV.U32 R193, RZ, RZ, R182 ;  /* 0x000000ffffc17224 */ /* 0x000fe200078e00b6 */
[----:B------:R-:W1:Y:S01]  /*4ea0*/  LDSM.16.MT88.4 R16, [R2+0x7900] ;  /* 0x007900000210783b */ /* 0x000e620000004200 */
[----:B------:R3:W1:Y:S05]  /*4eb0*/  MUFU.EX2 R182, R10 ;  /* 0x0000000a00b67308 */ /* 0x00066a0000000800 */
[C---:B------:R-:W-:Y:S08]  /*4ec0*/  HMMA.16816.F32.BF16 R124, R4.reuse, R30, R52 ;  /* 0x0000001e047c723c */ /* 0x040ff00000041834 */
[----:B--2---:R-:W-:Y:S01]  /*4ed0*/  HMMA.16816.F32.BF16 R32, R4, R12, R80 ;  /* 0x0000000c0420723c */ /* 0x004fe20000041850 */
[----:B---3--:R-:W-:Y:S01]  /*4ee0*/  FFMA.FTZ R10, R194, c[0x0][0x2d0], -R8 ;  /* 0x0000b400c20a7a23 */ /* 0x008fe20000010808 */
[----:B------:R-:W-:-:S03]  /*4ef0*/  MOV R194, R181 ;  /* 0x000000b500c27202 */ /* 0x000fc60000000f00 */
[----:B------:R2:W-:Y:S03]  /*4f00*/  MUFU.EX2 R181, R10 ;  /* 0x0000000a00b57308 */ /* 0x0005e60000000800 */
[C---:B------:R-:W-:Y:S01]  /*4f10*/  HMMA.16816.F32.BF16 R48, R4.reuse, R14, R84 ;  /* 0x0000000e0430723c */ /* 0x040fe20000041854 */
[----:B------:R-:W3:Y:S07]  /*4f20*/  LDSM.16.MT88.4 R12, [R103+0x1900] ;  /* 0x00190000670c783b */ /* 0x000eee0000004200 */
[----:B------:R-:W-:Y:S01]  /*4f30*/  HMMA.16816.F32.BF16 R36, R4, R20, R64 ;  /* 0x000000140424723c */ /* 0x000fe20000041840 */
[----:B--2---:R-:W-:-:S07]  /*4f40*/  FFMA.FTZ R10, R204, c[0x0][0x2d0], -R8 ;  /* 0x0000b400cc0a7a23 */ /* 0x004fce0000010808 */
[----:B------:R-:W-:Y:S01]  /*4f50*/  HMMA.16816.F32.BF16 R52, R4, R22, R68 ;  /* 0x000000160434723c */ /* 0x000fe20000041844 */
[----:B------:R-:W-:Y:S01]  /*4f60*/  IMAD.MOV.U32 R204, RZ, RZ, R180 ;  /* 0x000000ffffcc7224 */ /* 0x000fe200078e00b4 */
[----:B------:R-:W2:Y:S01]  /*4f70*/  LDSM.16.MT88.4 R20, [R2+0x4900] ;  /* 0x004900000214783b */ /* 0x000ea20000004200 */
[----:B------:R4:W4:Y:S04]  /*4f80*/  MUFU.EX2 R180, R10 ;  /* 0x0000000a00b47308 */ /* 0x0009280000000800 */
[----:B-----5:R-:W-:Y:S02]  /*4f90*/  F2FP.BF16.PACK_AB R4, R188, R189 ;  /* 0x000000bdbc04723e */ /* 0x020fe400000010ff */
[----:B-1----:R-:W-:Y:S01]  /*4fa0*/  F2FP.BF16.PACK_AB R6, R182, R183 ;  /* 0x000000b7b606723e */ /* 0x002fe200000010ff */
[----:B----4-:R-:W-:Y:S01]  /*4fb0*/  FFMA.FTZ R10, R195, c[0x0][0x2d0], -R8 ;  /* 0x0000b400c30a7a23 */ /* 0x010fe20000010808 */
[----:B------:R-:W-:-:S02]  /*4fc0*/  F2FP.BF16.PACK_AB R5, R180, R181 ;  /* 0x000000b5b405723e */ /* 0x000fc400000010ff */
[----:B------:R-:W-:Y:S01]  /*4fd0*/  MOV R195, R28 ;  /* 0x0000001c00c37202 */ /* 0x000fe20000000f00 */
[----:B------:R1:W-:Y:S02]  /*4fe0*/  MUFU.EX2 R179, R10 ;  /* 0x0000000a00b37308 */ /* 0x0003e40000000800 */
[----:B-1----:R-:W-:Y:S02]  /*4ff0*/  FFMA.FTZ R10, R205, c[0x0][0x2d0], -R8 ;  /* 0x0000b400cd0a7a23 */ /* 0x002fe40000010808 */
[----:B------:R-:W-:-:S04]  /*5000*/  IMAD.MOV.U32 R205, RZ, RZ, R29 ;  /* 0x000000ffffcd7224 */ /* 0x000fc800078e001d */
[----:B------:R-:W1:Y:S01]  /*5010*/  MUFU.EX2 R178, R10 ;  /* 0x0000000a00b27308 */ /* 0x000e620000000800 */
[----:B------:R-:W-:Y:S01]  /*5020*/  LDSM.16.MT88.4 R28, [R241+0x1900] ;  /* 0x00190000f11c783b */ /* 0x000fe20000004200 */
[----:B-1----:R-:W-:Y:S01]  /*5030*/  F2FP.BF16.PACK_AB R7, R178, R179 ;  /* 0x000000b3b207723e */ /* 0x002fe200000010ff */
[----:B------:R-:W-:Y:S02]  /*5040*/  FFMA.FTZ R10, R236, c[0x0][0x2d0], -R9 ;  /* 0x0000b400ec0a7a23 */ /* 0x000fe40000010809 */
[----:B------:R-:W-:-:S04]  /*5050*/  IMAD.MOV.U32 R236, RZ, RZ, R166 ;  /* 0x000000ffffec7224 */ /* 0x000fc800078e00a6 */
[C---:B------:R-:W-:Y:S08]  /*5060*/  HMMA.16816.F32.BF16 R112, R4.reuse, R24, R112 ;  /* 0x000000180470723c */ /* 0x040ff00000041870 */
[C---:B------:R-:W-:Y:S01]  /*5070*/  HMMA.16816.F32.BF16 R64, R4.reuse, R26, R88 ;  /* 0x0000001a0440723c */ /* 0x040fe20000041858 */
[----:B------:R-:W1:Y:S07]  /*5080*/  LDSM.16.MT88.4 R24, [R0+0x1900] ;  /* 0x001900000018783b */ /* 0x000e6e0000004200 */
[C---:B------:R-:W-:Y:S08]  /*5090*/  HMMA.16816.F32.BF16 R76, R4.reuse, R16, R96 ;  /* 0x00000010044c723c */ /* 0x040ff00000041860 */
[C---:B------:R-:W-:Y:S01]  /*50a0*/  HMMA.16816.F32.BF16 R72, R4.reuse, R18, R104 ;  /* 0x000000120448723c */ /* 0x040fe20000041868 */
[----:B------:R-:W4:Y:S07]  /*50b0*/  LDSM.16.MT88.4 R16, [R103+0x4900] ;  /* 0x004900006710783b */ /* 0x000f2e0000004200 */
        /* <DEDUP_REMOVED lines=9> */
[C---:B----4-:R-:W-:Y:S07]  /*5150*/  HMMA.16816.F32.BF16 R136, R4.reuse, R16, R160 ;  /* 0x000000100488723c */ /* 0x050fee00000418a0 */
[----:B------:R-:W-:Y:S01]  /*5160*/  IMAD.MOV.U32 R162, RZ, RZ, R195 ;  /* 0x000000ffffa27224 */ /* 0x000fe200078e00c3 */
[C---:B------:R-:W-:Y:S01]  /*5170*/  HMMA.16816.F32.BF16 R92, R4.reuse, R18, R148 ;  /* 0x00000012045c723c */ /* 0x040fe20000041894 */
[----:B------:R-:W4:Y:S01]  /*5180*/  LDSM.16.MT88.4 R16, [R241+0x7900] ;  /* 0x00790000f110783b */ /* 0x000f220000004200 */
[----:B------:R-:W-:Y:S01]  /*5190*/  IMAD.MOV.U32 R195, RZ, RZ, R177 ;  /* 0x000000ffffc37224 */ /* 0x000fe200078e00b1 */
[----:B------:R-:W-:Y:S01]  /*51a0*/  MOV R163, R205 ;  /* 0x000000cd00a37202 */ /* 0x000fe20000000f00 */
[----:B------:R5:W-:Y:S01]  /*51b0*/  MUFU.EX2 R177, R10 ;  /* 0x0000000a00b17308 */ /* 0x000be20000000800 */
[----:B------:R-:W-:Y:S01]  /*51c0*/  MOV R205, R176 ;  /* 0x000000b000cd7202 */ /* 0x000fe20000000f00 */
[----:B------:R-:W-:Y:S01]  /*51d0*/  IMAD.MOV.U32 R160, RZ, RZ, R194 ;  /* 0x000000ffffa07224 */ /* 0x000fe200078e00c2 */
[----:B------:R-:W-:Y:S01]  /*51e0*/  MOV R161, R204 ;  /* 0x000000cc00a17202 */ /* 0x000fe20000000f00 */
[C---:B---3--:R-:W-:Y:S01]  /*51f0*/  HMMA.16816.F32.BF16 R96, R4.reuse, R12, R132 ;  /* 0x0000000c0460723c */ /* 0x048fe20000041884 */
[----:B------:R-:W-:Y:S01]  /*5200*/  MOV R150, R193 ;  /* 0x000000c100967202 */ /* 0x000fe20000000f00 */
[----:B------:R-:W-:Y:S01]  /*5210*/  IMAD.MOV.U32 R149, RZ, RZ, R192 ;  /* 0x000000ffff957224 */ /* 0x000fe200078e00c0 */
[----:B------:R-:W-:Y:S01]  /*5220*/  MOV R148, R167 ;  /* 0x000000a700947202 */ /* 0x000fe20000000f00 */
[----:B------:R-:W-:Y:S01]  /*5230*/  IMAD.MOV.U32 R194, RZ, RZ, R169 ;  /* 0x000000ffffc27224 */ /* 0x000fe200078e00a9 */
[----:B------:R-:W-:Y:S01]  /*5240*/  MOV R204, R168 ;  /* 0x000000a800cc7202 */ /* 0x000fe20000000f00 */
[----:B------:R-:W-:Y:S01]  /*5250*/  IMAD.MOV.U32 R192, RZ, RZ, R171 ;  /* 0x000000ffffc07224 */ /* 0x000fe200078e00ab */
[----:B------:R-:W-:Y:S01]  /*5260*/  MOV R193, R170 ;  /* 0x000000aa00c17202 */ /* 0x000fe20000000f00 */
[----:B------:R-:W-:Y:S01]  /*5270*/  HMMA.16816.F32.BF16 R116, R4, R14, R140 ;  /* 0x0000000e0474723c */ /* 0x000fe2000004188c */
[----:B------:R-:W3:Y:S01]  /*5280*/  LDSM.16.MT88.4 R12, [R0+0x7900] ;  /* 0x00790000000c783b */ /* 0x000ee20000004200 */
[----:B------:R-:W-:-:S02]  /*5290*/  IMAD.MOV.U32 R151, RZ, RZ, R173 ;  /* 0x000000ffff977224 */ /* 0x000fc400078e00ad */
[----:B-----5:R-:W-:Y:S02]  /*52a0*/  FFMA.FTZ R10, R207, c[0x0][0x2d0], -R9 ;  /* 0x0000b400cf0a7a23 */ /* 0x020fe40000010809 */
[----:B------:R-:W-:Y:S01]  /*52b0*/  IMAD.MOV.U32 R207, RZ, RZ, R164 ;  /* 0x000000ffffcf7224 */ /* 0x000fe200078e00a4 */
[----:B------:R-:W-:Y:S01]  /*52c0*/  MOV R142, R174 ;  /* 0x000000ae008e7202 */ /* 0x000fe20000000f00 */
[----:B------:R5:W1:Y:S01]  /*52d0*/  MUFU.EX2 R176, R10 ;  /* 0x0000000a00b07308 */ /* 0x000a620000000800 */
[----:B------:R-:W-:Y:S01]  /*52e0*/  IMAD.MOV.U32 R141, RZ, RZ, R175 ;  /* 0x000000ffff8d7224 */ /* 0x000fe200078e00af */
[----:B------:R-:W-:Y:S01]  /*52f0*/  HMMA.16816.F32.BF16 R84, R4, R30, R124 ;  /* 0x0000001e0454723c */ /* 0x000fe2000004187c */
[----:B------:R-:W-:Y:S02]  /*5300*/  MOV R140, R165 ;  /* 0x000000a5008c7202 */ /* 0x000fe40000000f00 */
[----:B------:R-:W-:-:S05]  /*5310*/  MOV R143, R172 ;  /* 0x000000ac008f7202 */ /* 0x000fca0000000f00 */
[----:B--2---:R-:W-:Y:S01]  /*5320*/  HMMA.16816.F32.BF16 R108, R4, R20, R40 ;  /* 0x00000014046c723c */ /* 0x004fe20000041828 */
[----:B-----5:R-:W-:Y:S01]  /*5330*/  FFMA.FTZ R10, R206, c[0x0][0x2d0], -R9 ;  /* 0x0000b400ce0a7a23 */ /* 0x020fe20000010809 */
[----:B------:R-:W-:-:S06]  /*5340*/  MOV R206, R102 ;  /* 0x0000006600ce7202 */ /* 0x000fcc0000000f00 */
[C---:B------:R-:W-:Y:S01]  /*5350*/  HMMA.16816.F32.BF16 R56, R4.reuse, R22, R56 ;  /* 0x000000160438723c */ /* 0x040fe20000041838 */
[----:B------:R-:W2:Y:S01]  /*5360*/  LDSM.16.MT88.4 R20, [R2+0x2100] ;  /* 0x002100000214783b */ /* 0x000ea20000004200 */
[----:B------:R5:W-:Y:S06]  /*5370*/  MUFU.EX2 R175, R10 ;  /* 0x0000000a00af7308 */ /* 0x000bec0000000800 */
[C---:B-1----:R-:W-:Y:S08]  /*5380*/  HMMA.16816.F32.BF16 R164, R4.reuse, R24, R36 ;  /* 0x0000001804a4723c */ /* 0x042ff00000041824 */
[----:B------:R-:W-:Y:S01]  /*5390*/  HMMA.16816.F32.BF16 R124, R4, R26, R52 ;  /* 0x0000001a047c723c */ /* 0x000fe20000041834 */
[----:B------:R-:W1:Y:S01]  /*53a0*/  LDSM.16.MT88.4 R24, [R2+0x5100] ;  /* 0x005100000218783b */ /* 0x000e620000004200 */
[----:B-----5:R-:W-:-:S02]  /*53b0*/  FFMA.FTZ R10, R11, c[0x0][0x2d0], -R9 ;  /* 0x0000b4000b0a7a23 */ /* 0x020fc40000010809 */
[----:B------:R-:W-:Y:S02]  /*53c0*/  IMAD.MOV.U32 R11, RZ, RZ, R101 ;  /* 0x000000ffff0b7224 */ /* 0x000fe400078e0065 */
[----:B------:R5:W1:Y:S02]  /*53d0*/  MUFU.EX2 R174, R10 ;  /* 0x0000000a00ae7308 */ /* 0x000a640000000800 */
[C---:B----4-:R-:W-:Y:S08]  /*53e0*/  HMMA.16816.F32.BF16 R168, R4.reuse, R16, R44 ;  /* 0x0000001004a8723c */ /* 0x050ff0000004182c */
[----:B------:R-:W-:Y:S01]  /*53f0*/  HMMA.16816.F32.BF16 R132, R4, R18, R60 ;  /* 0x000000120484723c */ /* 0x000fe2000004183c */
[----:B------:R-:W4:Y:S01]  /*5400*/  LDSM.16.MT88.4 R16, [R103+0x2100] ;  /* 0x002100006710783b */ /* 0x000f220000004200 */
[----:B-----5:R-:W-:-:S06]  /*5410*/  FFMA.FTZ R10, R239, c[0x0][0x2d0], -R8 ;  /* 0x0000b400ef0a7a23 */ /* 0x020fcc0000010808 */
[C---:B---3--:R-:W-:Y:S01]  /*5420*/  HMMA.16816.F32.BF16 R36, R4.reuse, R12, R32 ;  /* 0x0000000c0424723c */ /* 0x048fe20000041820 */
[----:B------:R3:W-:Y:S07]  /*5430*/  MUFU.EX2 R173, R10 ;  /* 0x0000000a00ad7308 */ /* 0x0007ee0000000800 */
[C---:B------:R-:W-:Y:S01]  /*5440*/  HMMA.16816.F32.BF16 R120, R4.reuse, R28, R120 ;  /* 0x0000001c0478723c */ /* 0x040fe20000041878 */
[----:B------:R-:W-:Y:S07]  /*5450*/  LDSM.16.MT88.4 R28, [R2+0x8100] ;  /* 0x00810000021c783b */ /* 0x000fee0000004200 */
[----:B------:R-:W-:Y:S01]  /*5460*/  HMMA.16816.F32.BF16 R32, R4, R14, R48 ;  /* 0x0000000e0420723c */ /* 0x000fe20000041830 */
[----:B------:R-:W5:Y:S01]  /*5470*/  LDSM.16.MT88.4 R12, [R241+0x2100] ;  /* 0x00210000f10c783b */ /* 0x000f620000004200 */
[----:B---3--:R-:W-:-:S04]  /*5480*/  FFMA.FTZ R10, R244, c[0x0][0x2d0], -R8 ;  /* 0x0000b400f40a7a23 */ /* 0x008fc80000010808 */
[----:B------:R3:W2:Y:S01]  /*5490*/  MUFU.EX2 R172, R10 ;  /* 0x0000000a00ac7308 */ /* 0x0006a20000000800 */
[----:B------:R-:W-:Y:S02]  /*54a0*/  F2FP.BF16.PACK_AB R4, R176, R177 ;  /* 0x000000b1b004723e */ /* 0x000fe400000010ff */
[----:B-1----:R-:W-:Y:S01]  /*54b0*/  F2FP.BF16.PACK_AB R6, R174, R175 ;  /* 0x000000afae06723e */ /* 0x002fe200000010ff */
[----:B---3--:R-:W-:Y:S01]  /*54c0*/  FFMA.FTZ R10, R238, c[0x0][0x2d0], -R8 ;  /* 0x0000b400ee0a7a23 */ /* 0x008fe20000010808 */
[----:B--2---:R-:W-:-:S03]  /*54d0*/  F2FP.BF16.PACK_AB R5, R172, R173 ;  /* 0x000000adac05723e */ /* 0x004fc600000010ff */
[----:B------:R1:W-:Y:S02]  /*54e0*/  MUFU.EX2 R102, R10 ;  /* 0x0000000a00667308 */ /* 0x0003e40000000800 */
[----:B-1----:R-:W-:Y:S01]  /*54f0*/  FFMA.FTZ R10, R237, c[0x0][0x2d0], -R8 ;  /* 0x0000b400ed0a7a23 */ /* 0x002fe20000010808 */
[----:B------:R-:W-:-:S05]  /*5500*/  MOV R237, R151 ;  /* 0x0000009700ed7202 */ /* 0x000fca0000000f00 */
[----:B------:R-:W1:Y:S02]  /*5510*/  MUFU.EX2 R101, R10 ;  /* 0x0000000a00657308 */ /* 0x000e640000000800 */
[----:B-1----:R-:W-:Y:S01]  /*5520*/  F2FP.BF16.PACK_AB R7, R101, R102 ;  /* 0x000000666507723e */ /* 0x002fe200000010ff */
[----:B------:R-:W-:Y:S01]  /*5530*/  FFMA.FTZ R10, R11, c[0x0][0x2d0], -R9 ;  /* 0x0000b4000b0a7a23 */ /* 0x000fe20000010809 */
[----:B------:R-:W-:Y:S01]  /*5540*/  MOV R11, R206 ;  /* 0x000000ce000b7202 */ /* 0x000fe20000000f00 */
[----:B------:R-:W-:-:S03]  /*5550*/  IMAD.MOV.U32 R206, RZ, RZ, R140 ;  /* 0x000000ffffce7224 */ /* 0x000fc600078e008c */
[----:B------:R1:W-:Y:S01]  /*5560*/  MUFU.EX2 R51, R10 ;  /* 0x0000000a00337308 */ /* 0x0003e20000000800 */
[----:B------:R-:W-:Y:S01]  /*5570*/  IMAD.MOV.U32 R140, RZ, RZ, R143 ;  /* 0x000000ffff8c7224 */ /* 0x000fe200078e008f */
[----:B------:R-:W-:Y:S01]  /*5580*/  HMMA.16816.F32.BF16 R112, R4, R20, R112 ;  /* 0x000000140470723c */ /* 0x000fe20000041870 */
[----:B------:R-:W-:Y:S01]  /*5590*/  MOV R143, R150 ;  /* 0x00000096008f7202 */ /* 0x000fe20000000f00 */
[----:B------:R-:W-:-:S04]  /*55a0*/  IMAD.MOV.U32 R150, RZ, RZ, R162 ;  /* 0x000000ffff967224 */ /* 0x000fc800078e00a2 */
[----:B------:R-:W-:Y:S02]  /*55b0*/  IMAD.MOV.U32 R238, RZ, RZ, R150 ;  /* 0x000000ffffee7224 */ /* 0x000fe400078e0096 */
[C---:B------:R-:W-:Y:S01]  /*55c0*/  HMMA.16816.F32.BF16 R40, R4.reuse, R22, R64 ;  /* 0x000000160428723c */ /* 0x040fe20000041840 */
[----:B------:R-:W2:Y:S04]  /*55d0*/  LDSM.16.MT88.4 R20, [R0+0x2100] ;  /* 0x002100000014783b */ /* 0x000ea80000004200 */
[----:B------:R-:W-:Y:S01]  /*55e0*/  LDSM.16.MT88.4 R64, [R0+0x5900] ;  /* 0x005900000040783b */ /* 0x000fe20000004200 */
[----:B-1----:R-:W-:Y:S01]  /*55f0*/  FFMA.FTZ R10, R207, c[0x0][0x2d0], -R9 ;  /* 0x0000b400cf0a7a23 */ /* 0x002fe20000010809 */
[----:B------:R-:W-:Y:S01]  /*5600*/  MOV R207, R142 ;  /* 0x0000008e00cf7202 */ /* 0x000fe20000000f00 */
[----:B------:R-:W-:Y:S01]  /*5610*/  HMMA.16816.F32.BF16 R144, R4, R24, R144 ;  /* 0x000000180490723c */ /* 0x000fe20000041890 */
[----:B------:R-:W-:Y:S01]  /*5620*/  IMAD.MOV.U32 R142, RZ, RZ, R149 ;  /* 0x000000ffff8e7224 */ /* 0x000fe200078e0095 */
[----:B------:R1:W3:Y:S01]  /*5630*/  MUFU.EX2 R50, R10 ;  /* 0x0000000a00327308 */ /* 0x0002e20000000800 */
[----:B------:R-:W-:-:S04]  /*5640*/  MOV R149, R161 ;  /* 0x000000a100957202 */ /* 0x000fc80000000f00 */
[----:B------:R-:W-:Y:S01]  /*5650*/  MOV R244, R149 ;  /* 0x0000009500f47202 */ /* 0x000fe20000000f00 */
[C---:B------:R-:W-:Y:S01]  /*5660*/  HMMA.16816.F32.BF16 R44, R4.reuse, R26, R68 ;  /* 0x0000001a042c723c */ /* 0x040fe20000041844 */
[----:B------:R-:W2:Y:S07]  /*5670*/  LDSM.16.MT88.4 R24, [R103+0x5100] ;  /* 0x005100006718783b */ /* 0x000eae0000004200 */
[----:B----4-:R-:W-:Y:S01]  /*5680*/  HMMA.16816.F32.BF16 R104, R4, R16, R104 ;  /* 0x000000100468723c */ /* 0x010fe20000041868 */
[--C-:B-1----:R-:W-:Y:S01]  /*5690*/  FFMA.FTZ R10, R141, c[0x0][0x2d0], -R9.reuse ;  /* 0x0000b4008d0a7a23 */ /* 0x102fe20000010809 */
[----:B------:R-:W-:Y:S01]  /*56a0*/  MOV R141, R148 ;  /* 0x00000094008d7202 */ /* 0x000fe20000000f00 */
[----:B------:R-:W-:-:S02]  /*56b0*/  FFMA.FTZ R9, R163, c[0x0][0x2d0], -R9 ;  /* 0x0000b400a3097a23 */ /* 0x000fc40000010809 */
[----:B------:R-:W-:Y:S01]  /*56c0*/  IMAD.MOV.U32 R148, RZ, RZ, R160 ;  /* 0x000000ffff947224 */ /* 0x000fe200078e00a0 */
[----:B------:R-:W-:Y:S02]  /*56d0*/  MUFU.EX2 R49, R10 ;  /* 0x0000000a00317308 */ /* 0x000fe40000000800 */
[----:B------:R-:W-:Y:S01]  /*56e0*/  HMMA.16816.F32.BF16 R52, R4, R18, R80 ;  /* 0x000000120434723c */ /* 0x000fe20000041850 */
[----:B------:R-:W1:Y:S01]  /*56f0*/  LDSM.16.MT88.4 R16, [R241+0x5100] ;  /* 0x00510000f110783b */ /* 0x000e620000004200 */
[----:B------:R-:W-:-:S03]  /*5700*/  IMAD.MOV.U32 R239, RZ, RZ, R148 ;  /* 0x000000ffffef7224 */ /* 0x000fc600078e0094 */
[----:B------:R-:W-:Y:S01]  /*5710*/  LDSM.16.MT88.4 R148, [R2+0x5900] ;  /* 0x005900000294783b */ /* 0x000fe20000004200 */
[----:B------:R4:W1:Y:S02]  /*5720*/  MUFU.EX2 R48, R9 ;  /* 0x0000000900307308 */ /* 0x0008640000000800 */
[C---:B-----5:R-:W-:Y:S01]  /*5730*/  HMMA.16816.F32.BF16 R120, R4.reuse, R12, R120 ;  /* 0x0000000c0478723c */ /* 0x060fe20000041878 */
[----:B------:R-:W-:Y:S07]  /*5740*/  LDSM.16.MT88.4 R80, [R2+0x8900] ;  /* 0x008900000250783b */ /* 0x000fee0000004200 */
[----:B------:R-:W-:Y:S01]  /*5750*/  HMMA.16816.F32.BF16 R60, R4, R14, R84 ;  /* 0x0000000e043c723c */ /* 0x000fe20000041854 */
[----:B------:R-:W5:Y:S01]  /*5760*/  LDSM.16.MT88.4 R12, [R0+0x5100] ;  /* 0x00510000000c783b */ /* 0x000f620000004200 */
[----:B----4-:R-:W-:-:S06]  /*5770*/  FFMA.FTZ R9, R11, c[0x0][0x2d0], -R8 ;  /* 0x0000b4000b097a23 */ /* 0x010fcc0000010808 */
[----:B------:R-:W-:Y:S01]  /*5780*/  HMMA.16816.F32.BF16 R76, R4, R28, R76 ;  /* 0x0000001c044c723c */ /* 0x000fe2000004184c */
[----:B------:R-:W-:-:S07]  /*5790*/  MOV R11, R143 ;  /* 0x0000008f000b7202 */ /* 0x000fce0000000f00 */
[C---:B------:R-:W-:Y:S08]  /*57a0*/  HMMA.16816.F32.BF16 R28, R4.reuse, R30, R72 ;  /* 0x0000001e041c723c */ /* 0x040ff00000041848 */
[C---:B--2---:R-:W-:Y:S08]  /*57b0*/  HMMA.16816.F32.BF16 R128, R4.reuse, R20, R128 ;  /* 0x000000140480723c */ /* 0x044ff00000041880 */
[C---:B------:R-:W-:Y:S01]  /*57c0*/  HMMA.16816.F32.BF16 R68, R4.reuse, R22, R88 ;  /* 0x000000160444723c */ /* 0x040fe20000041858 */
[----:B------:R-:W2:Y:S07]  /*57d0*/  LDSM.16.MT88.4 R20, [R103+0x8100] ;  /* 0x008100006714783b */ /* 0x000eae0000004200 */
[C---:B------:R-:W-:Y:S08]  /*57e0*/  HMMA.16816.F32.BF16 R136, R4.reuse, R24, R136 ;  /* 0x000000180488723c */ /* 0x040ff00000041888 */
[C---:B------:R-:W-:Y:S01]  /*57f0*/  HMMA.16816.F32.BF16 R72, R4.reuse, R26, R92 ;  /* 0x0000001a0448723c */ /* 0x040fe2000004185c */
[----:B------:R-:W4:Y:S07]  /*5800*/  LDSM.16.MT88.4 R24, [R241+0x8100] ;  /* 0x00810000f118783b */ /* 0x000f2e0000004200 */
[C---:B-1----:R-:W-:Y:S07]  /*5810*/  HMMA.16816.F32.BF16 R84, R4.reuse, R16, R96 ;  /* 0x000000100454723c */ /* 0x042fee0000041860 */
[----:B---3--:R-:W-:Y:S01]  /*5820*/  F2FP.BF16.PACK_AB R96, R50, R51 ;  /* 0x000000333260723e */ /* 0x008fe200000010ff */
[----:B------:R-:W-:Y:S01]  /*5830*/  HMMA.16816.F32.BF16 R88, R4, R18, R116 ;  /* 0x000000120458723c */ /* 0x000fe20000041874 */
[----:B------:R-:W1:Y:S01]  /*5840*/  LDSM.16.MT88.4 R16, [R0+0x8100] ;  /* 0x008100000010783b */ /* 0x000e620000004200 */
[----:B------:R-:W-:-:S03]  /*5850*/  F2FP.BF16.PACK_AB R98, R48, R49 ;  /* 0x000000313062723e */ /* 0x000fc600000010ff */
[----:B------:R3:W-:Y:S03]  /*5860*/  LDSM.16.MT88.4 R116, [R2+0x2900] ;  /* 0x002900000274783b */ /* 0x0007e60000004200 */
[C---:B-----5:R-:W-:Y:S01]  /*5870*/  HMMA.16816.F32.BF16 R160, R4.reuse, R14, R56 ;  /* 0x0000000e04a0723c */ /* 0x060fe20000041838 */
[----:B------:R5:W-:Y:S01]  /*5880*/  MUFU.EX2 R15, R9 ;  /* 0x00000009000f7308 */ /* 0x000be20000000800 */
[----:B------:R-:W-:Y:S06]  /*5890*/  LDSM.16.MT88.4 R56, [R241+0x5900] ;  /* 0x00590000f138783b */ /* 0x000fec0000004200 */
[C---:B--2---:R-:W-:Y:S08]  /*58a0*/  HMMA.16816.F32.BF16 R164, R4.reuse, R20, R164 ;  /* 0x0000001404a4723c */ /* 0x044ff000000418a4 */
[----:B------:R-:W-:Y:S01]  /*58b0*/  HMMA.16816.F32.BF16 R92, R4, R12, R108 ;  /* 0x0000000c045c723c */ /* 0x000fe2000004186c */
[----:B-----5:R-:W-:Y:S01]  /*58c0*/  FFMA.FTZ R9, R206, c[0x0][0x2d0], -R8 ;  /* 0x0000b400ce097a23 */ /* 0x020fe20000010808 */
[----:B------:R-:W2:Y:S01]  /*58d0*/  LDSM.16.MT88.4 R108, [R103+0x2900] ;  /* 0x00290000676c783b */ /* 0x000ea20000004200 */
[----:B------:R-:W-:-:S02]  /*58e0*/  IMAD.MOV.U32 R206, RZ, RZ, R142 ;  /* 0x000000ffffce7224 */ /* 0x000fc400078e008e */
[----:B------:R5:W1:Y:S01]  /*58f0*/  MUFU.EX2 R14, R9 ;  /* 0x00000009000e7308 */ /* 0x000a620000000800 */
[----:B---3--:R-:W-:Y:S02]  /*5900*/  FADD.FTZ R2, R239, R244 ;  /* 0x000000f4ef027221 */ /* 0x008fe40000010000 */
[----:B----4-:R-:W-:Y:S02]  /*5910*/  HMMA.16816.F32.BF16 R168, R4, R24, R168 ;  /* 0x0000001804a8723c */ /* 0x010fe400000418a8 */
[----:B------:R-:W-:-:S04]  /*5920*/  FADD.FTZ R2, R206, R2 ;  /* 0x00000002ce027221 */ /* 0x000fc80000010000 */
[----:B------:R-:W-:Y:S02]  /*5930*/  FADD.FTZ R2, R236, R2 ;  /* 0x00000002ec027221 */ /* 0x000fe40000010000 */
[C---:B------:R-:W-:Y:S01]  /*5940*/  HMMA.16816.F32.BF16 R20, R4.reuse, R22, R124 ;  /* 0x000000160414723c */ /* 0x040fe2000004187c */
[----:B------:R-:W-:Y:S01]  /*5950*/  LDSM.16.MT88.4 R124, [R241+0x2900] ;  /* 0x00290000f17c783b */ /* 0x000fe20000004200 */
[----:B------:R-:W-:Y:S02]  /*5960*/  FADD.FTZ R2, R195, R2 ;  /* 0x00000002c3027221 */ /* 0x000fe40000010000 */
[----:B-----5:R-:W-:Y:S01]  /*5970*/  FFMA.FTZ R9, R207, c[0x0][0x2d0], -R8 ;  /* 0x0000b400cf097a23 */ /* 0x020fe20000010808 */
[----:B------:R-:W-:Y:S01]  /*5980*/  MOV R207, R141 ;  /* 0x0000008d00cf7202 */ /* 0x000fe20000000f00 */
[----:B------:R-:W-:Y:S02]  /*5990*/  FADD.FTZ R2, R194, R2 ;  /* 0x00000002c2027221 */ /* 0x000fe40000010000 */
[----:B------:R-:W-:Y:S01]  /*59a0*/  HMMA.16816.F32.BF16 R24, R4, R26, R132 ;  /* 0x0000001a0418723c */ /* 0x000fe20000041884 */
[----:B------:R-:W-:Y:S01]  /*59b0*/  FFMA.FTZ R8, R140, c[0x0][0x2d0], -R8 ;  /* 0x0000b4008c087a23 */ /* 0x000fe20000010808 */
[----:B------:R-:W-:Y:S01]  /*59c0*/  MUFU.EX2 R13, R9 ;  /* 0x00000009000d7308 */ /* 0x000fe20000000800 */
[----:B------:R-:W-:Y:S01]  /*59d0*/  LDSM.16.MT88.4 R132, [R0+0x2900] ;  /* 0x002900000084783b */ /* 0x000fe20000004200 */
[----:B-1----:R-:W-:-:S03]  /*59e0*/  F2FP.BF16.PACK_AB R97, R14, R15 ;  /* 0x0000000f0e61723e */ /* 0x002fc600000010ff */
[----:B------:R-:W1:Y:S01]  /*59f0*/  LDSM.16.MT88.4 R140, [R103+0x5900] ;  /* 0x00590000678c783b */ /* 0x000e620000004200 */
[C---:B------:R-:W-:Y:S02]  /*5a00*/  HMMA.16816.F32.BF16 R36, R4.reuse, R16, R36 ;  /* 0x000000100424723c */ /* 0x040fe40000041824 */
[----:B------:R-:W3:Y:S06]  /*5a10*/  MUFU.EX2 R12, R8 ;  /* 0x00000008000c7308 */ /* 0x000eec0000000800 */
[----:B------:R-:W-:Y:S07]  /*5a20*/  HMMA.16816.F32.BF16 R32, R4, R18, R32 ;  /* 0x000000120420723c */ /* 0x000fee0000041820 */
[----:B------:R-:W-:Y:S01]  /*5a30*/  FADD.FTZ R4, R238, R237 ;  /* 0x000000edee047221 */ /* 0x000fe20000010000 */
[----:B---3--:R-:W-:-:S03]  /*5a40*/  F2FP.BF16.PACK_AB R99, R12, R13 ;  /* 0x0000000d0c63723e */ /* 0x008fc600000010ff */
[----:B------:R-:W-:Y:S02]  /*5a50*/  FADD.FTZ R4, R11, R4 ;  /* 0x000000040b047221 */ /* 0x000fe40000010000 */
[----:B------:R3:W-:Y:S02]  /*5a60*/  LDSM.16.MT88.4 R8, [R0+0x8900] ;  /* 0x008900000008783b */ /* 0x0007e40000004200 */
[----:B------:R-:W-:Y:S01]  /*5a70*/  FADD.FTZ R4, R207, R4 ;  /* 0x00000004cf047221 */ /* 0x000fe20000010000 */
[----:B--2---:R-:W-:Y:S03]  /*5a80*/  HMMA.16816.F32.BF16 R104, R96, R108, R104 ;  /* 0x0000006c6068723c */ /* 0x004fe60000041868 */
[----:B------:R-:W-:-:S04]  /*5a90*/  FADD.FTZ R4, R205, R4 ;  /* 0x00000004cd047221 */ /* 0x000fc80000010000 */
[----:B------:R-:W-:Y:S01]  /*5aa0*/  FADD.FTZ R4, R204, R4 ;  /* 0x00000004cc047221 */ /* 0x000fe20000010000 */
[C---:B------:R-:W-:Y:S03]  /*5ab0*/  HMMA.16816.F32.BF16 R108, R96.reuse, R110, R52 ;  /* 0x0000006e606c723c */ /* 0x040fe60000041834 */
[----:B------:R-:W-:Y:S02]  /*5ac0*/  FADD.FTZ R5, R193, R4 ;  /* 0x00000004c1057221 */ /* 0x000fe40000010000 */
[----:B------:R-:W-:Y:S02]  /*5ad0*/  FADD.FTZ R4, R192, R2 ;  /* 0x00000002c0047221 */ /* 0x000fe40000010000 */
[----:B------:R-:W-:Y:S01]  /*5ae0*/  FADD.FTZ R2, R190, R5 ;  /* 0x00000005be027221 */ /* 0x000fe20000010000 */
[----:B-1----:R-:W-:Y:S03]  /*5af0*/  HMMA.16816.F32.BF16 R136, R96, R140, R136 ;  /* 0x0000008c6088723c */ /* 0x002fe60000041888 */
[----:B------:R-:W-:-:S02]  /*5b00*/  FADD.FTZ R2, R252, R2 ;  /* 0x00000002fc027221 */ /* 0x000fc40000010000 */
[----:B---3--:R-:W-:Y:S02]  /*5b10*/  FADD.FTZ R0, R191, R4 ;  /* 0x00000004bf007221 */ /* 0x008fe40000010000 */
        /* <DEDUP_REMOVED lines=8> */
[----:B------:R-:W-:Y:S01]  /*5ba0*/  FADD.FTZ R2, R189, R2 ;  /* 0x00000002bd027221 */ /* 0x000fe20000010000 */
[----:B------:R-:W1:Y:S01]  /*5bb0*/  LDSM.16.MT88.4 R72, [R103+0x8900] ;  /* 0x008900006748783b */ /* 0x000e620000004200 */
[----:B------:R-:W-:Y:S02]  /*5bc0*/  FADD.FTZ R0, R245, R0 ;  /* 0x00000000f5007221 */ /* 0x000fe40000010000 */
[----:B------:R-:W-:Y:S02]  /*5bd0*/  FADD.FTZ R2, R188, R2 ;  /* 0x00000002bc027221 */ /* 0x000fe40000010000 */
[----:B------:R-:W-:Y:S01]  /*5be0*/  FADD.FTZ R0, R181, R0 ;  /* 0x00000000b5007221 */ /* 0x000fe20000010000 */
[----:B------:R-:W-:Y:S01]  /*5bf0*/  HMMA.16816.F32.BF16 R56, R96, R58, R88 ;  /* 0x0000003a6038723c */ /* 0x000fe20000041858 */
[----:B------:R-:W-:Y:S01]  /*5c00*/  FADD.FTZ R2, R183, R2 ;  /* 0x00000002b7027221 */ /* 0x000fe20000010000 */
[----:B------:R-:W2:Y:S01]  /*5c10*/  LDSM.16.MT88.4 R88, [R241+0x8900] ;  /* 0x00890000f158783b */ /* 0x000ea20000004200 */
        /* <DEDUP_REMOVED lines=10> */
[----:B------:R-:W-:-:S04]  /*5cc0*/  FADD.FTZ R0, R172, R0 ;  /* 0x00000000ac007221 */ /* 0x000fc80000010000 */
        /* <DEDUP_REMOVED lines=12> */
[----:B------:R-:W-:Y:S02]  /*5d90*/  FADD.FTZ R4, R48, R0 ;  /* 0x0000000030047221 */ /* 0x000fe40000010000 */
[----:B------:R-:W-:-:S05]  /*5da0*/  FADD.FTZ R0, R12, R2 ;  /* 0x000000020c007221 */ /* 0x000fca0000010000 */
[----:B------:R3:W-:Y:S01]  /*5db0*/  STL [R1+0x8], R0 ;  /* 0x0000080001007387 */ /* 0x0007e20000100800 */
[C---:B------:R-:W-:Y:S03]  /*5dc0*/  HMMA.16816.F32.BF16 R144, R96.reuse, R148, R144 ;  /* 0x000000946090723c */ /* 0x040fe60000041890 */
[----:B------:R3:W-:Y:S05]  /*5dd0*/  STL [R1+0x4], R4 ;  /* 0x0000040401007387 */ /* 0x0007ea0000100800 */
[C---:B------:R-:W-:Y:S08]  /*5de0*/  HMMA.16816.F32.BF16 R76, R96.reuse, R80, R76 ;  /* 0x00000050604c723c */ /* 0x040ff0000004184c */
[C---:B------:R-:W-:Y:S08]  /*5df0*/  HMMA.16816.F32.BF16 R60, R96.reuse, R64, R92 ;  /* 0x00000040603c723c */ /* 0x040ff0000004185c */
        /* <DEDUP_REMOVED lines=11> */
[----:B---3--:R-:W2:Y:S04]  /*5eb0*/  LDL.64 R194, [R1+0x10] ;  /* 0x0000100001c27983 */ /* 0x008ea80000100a00 */
[----:B------:R-:W3:Y:S01]  /*5ec0*/  LDL R191, [R1] ;  /* 0x0000000001bf7983 */ /* 0x000ee20000100800 */
[----:B------:R-:W-:-:S02]  /*5ed0*/  IMAD.MOV.U32 R192, RZ, RZ, c[0x0][0x1e4] ;  /* 0x00007900ffc07624 */ /* 0x000fc400078e00ff */
[----:B------:R-:W-:Y:S02]  /*5ee0*/  IMAD.MOV.U32 R190, RZ, RZ, c[0x0][0x1e0] ;  /* 0x00007800ffbe7624 */ /* 0x000fe400078e00ff */
[----:B------:R-:W-:Y:S02]  /*5ef0*/  IMAD R0, R192, 0x60, RZ ;  /* 0x00000060c0007824 */ /* 0x000fe400078e02ff */
[----:B------:R-:W-:Y:S01]  /*5f00*/  IMAD.WIDE.U32 R4, R190, 0x60, RZ ;  /* 0x00000060be047825 */ /* 0x000fe200078e00ff */
[----:B------:R-:W-:-:S04]  /*5f10*/  USHF.R.S32.HI UR5, URZ, 0x1f, UR4 ;  /* 0x0000001f3f057899 */ /* 0x000fc80008011404 */
[----:B------:R-:W-:-:S05]  /*5f20*/  IADD3 R0, R5, R0, RZ ;  /* 0x0000000005007210 */ /* 0x000fca0007ffe0ff */
[----:B------:R-:W-:-:S04]  /*5f30*/  IMAD R0, R0, UR4, RZ ;  /* 0x0000000400007c24 */ /* 0x000fc8000f8e02ff */
[----:B------:R-:W-:Y:S02]  /*5f40*/  IMAD R0, R4, UR5, R0 ;  /* 0x0000000504007c24 */ /* 0x000fe4000f8e0200 */
[C---:B------:R-:W-:Y:S01]  /*5f50*/  IMAD.SHL.U32 R8, R190.reuse, 0x40, RZ ;  /* 0x00000040be087824 */ /* 0x040fe200078e00ff */
[----:B------:R-:W-:Y:S01]  /*5f60*/  SHF.L.U64.HI R2, R190, 0x6, R192 ;  /* 0x00000006be027819 */ /* 0x000fe200000102c0 */
[----:B--2---:R-:W-:-:S05]  /*5f70*/  IMAD.WIDE.U32 R6, R4, UR4, R194 ;  /* 0x0000000404067c25 */ /* 0x004fca000f8e00c2 */
[----:B------:R-:W-:Y:S02]  /*5f80*/  LEA R4, P1, R6, c[0x0][0x1c8], 0x1 ;  /* 0x0000720006047a11 */ /* 0x000fe400078208ff */
[----:B------:R-:W-:Y:S02]  /*5f90*/  IADD3 R0, R7, R0, RZ ;  /* 0x0000000007007210 */ /* 0x000fe40007ffe0ff */
[----:B------:R-:W-:Y:S02]  /*5fa0*/  IADD3 R12, P6, P5, R8, 0x80, R4 ;  /* 0x00000080080c7810 */ /* 0x000fe40007dde004 */
[----:B------:R-:W-:Y:S02]  /*5fb0*/  LEA.HI.X R5, R6, c[0x0][0x1cc], R0, 0x1, P1 ;  /* 0x0000730006057a11 */ /* 0x000fe400008f0c00 */
[-C--:B------:R-:W-:Y:S02]  /*5fc0*/  IADD3 R6, P1, R4, R8.reuse, RZ ;  /* 0x0000000804067210 */ /* 0x080fe40007f3e0ff */
[--C-:B------:R-:W-:Y:S01]  /*5fd0*/  IADD3.X R13, R2, RZ, R5.reuse, P6, P5 ;  /* 0x000000ff020d7210 */ /* 0x100fe200037ea405 */
[----:B------:R-:W-:Y:S01]  /*5fe0*/  @!PT LDS RZ, [RZ] ;  /* 0x00000000fffff984 */ /* 0x000fe20000000800 */
[----:B------:R-:W-:Y:S01]  /*5ff0*/  @!PT LDS RZ, [RZ] ;  /* 0x00000000fffff984 */ /* 0x000fe20000000800 */
[----:B------:R-:W-:Y:S01]  /*6000*/  @!PT LDS RZ, [RZ] ;  /* 0x00000000fffff984 */ /* 0x000fe20000000800 */
[----:B---3--:R1:W-:Y:S01]  /*6010*/  LDGSTS.E.BYPASS.LTC128B.128 [R191+0x12100], [R4.64], !P4 ;  /* 0x1210000004bf7fae */ /* 0x0083e2000e101d4c */
[----:B------:R-:W-:Y:S01]  /*6020*/  IADD3 R10, P6, P5, R8, 0x100, R4 ;  /* 0x00000100080a7810 */ /* 0x000fe20007dde004 */
[----:B------:R-:W-:Y:S01]  /*6030*/  IMAD.X R7, R5, 0x1, R2, P1 ;  /* 0x0000000105077824 */ /* 0x000fe200008e0602 */
[----:B------:R-:W-:Y:S01]  /*6040*/  IADD3 R8, P1, R6, R8, RZ ;  /* 0x0000000806087210 */ /* 0x000fe20007f3e0ff */
[----:B------:R1:W-:Y:S01]  /*6050*/  LDGSTS.E.BYPASS.LTC128B.128 [R191+0x15100], [R4.64+0x80], !P3 ;  /* 0x1510008004bf7fae */ /* 0x0003e2000d901d4c */
[----:B------:R-:W-:-:S02]  /*6060*/  IADD3.X R11, R2, RZ, R5, P6, P5 ;  /* 0x000000ff020b7210 */ /* 0x000fc400037ea405 */
[----:B------:R-:W-:Y:S01]  /*6070*/  IADD3.X R9, R7, R2, RZ, P1, !PT ;  /* 0x0000000207097210 */ /* 0x000fe20000ffe4ff */
[----:B------:R1:W-:Y:S04]  /*6080*/  LDGSTS.E.BYPASS.LTC128B.128 [R191+0x18100], [R4.64+0x100], !P2 ;  /* 0x1810010004bf7fae */ /* 0x0003e8000d101d4c */
[----:B------:R1:W-:Y:S04]  /*6090*/  LDGSTS.E.BYPASS.LTC128B.128 [R191+0x13100], [R6.64], !P4 ;  /* 0x1310000006bf7fae */ /* 0x0003e8000e101d4c */
[----:B------:R1:W-:Y:S04]  /*60a0*/  LDGSTS.E.BYPASS.LTC128B.128 [R191+0x16100], [R12.64], !P3 ;  /* 0x161000000cbf7fae */ /* 0x0003e8000d901d4c */
[----:B------:R1:W-:Y:S04]  /*60b0*/  LDGSTS.E.BYPASS.LTC128B.128 [R191+0x19100], [R10.64], !P2 ;  /* 0x191000000abf7fae */ /* 0x0003e8000d101d4c */
[----:B------:R1:W-:Y:S04]  /*60c0*/  LDGSTS.E.BYPASS.LTC128B.128 [R191+0x14100], [R8.64], !P4 ;  /* 0x1410000008bf7fae */ /* 0x0003e8000e101d4c */
[----:B------:R1:W-:Y:S04]  /*60d0*/  LDGSTS.E.BYPASS.LTC128B.128 [R191+0x17100], [R8.64+0x80], !P3 ;  /* 0x1710008008bf7fae */ /* 0x0003e8000d901d4c */
[----:B------:R1:W-:Y:S02]  /*60e0*/  LDGSTS.E.BYPASS.LTC128B.128 [R191+0x1a100], [R8.64+0x100], !P2 ;  /* 0x1a10010008bf7fae */ /* 0x0003e4000d101d4c */
.L_x_1215:
[----:B---3--:R-:W-:Y:S01]  /*60f0*/  UIADD3 UR20, UR14, -0x2, URZ ;  /* 0xfffffffe0e147890 */ /* 0x008fe2000fffe03f */
[----:B------:R-:W0:Y:S03]  /*6100*/  LDGDEPBAR ;  /* 0x00000000000079af */ /* 0x000e260000000000 */
[----:B------:R-:W-:-:S06]  /*6110*/  UISETP.GE.AND UP0, UPT, UR20, UR10, UPT ;  /* 0x0000000a1400728c */ /* 0x000fcc000bf06270 */
[----:B------:R-:W-:-:S13]  /*6120*/  PLOP3.LUT P1, PT, PT, PT, UP0, 0x80, 0x0 ;  /* 0x000000000000781c */ /* 0x000fda0003f2f008 */
[----:B------:R-:W-:Y:S05]  /*6130*/  @!P1 BRA `(.L_x_1216) ;  /* 0x0000404000009947 */ /* 0x000fea0003800000 */
[----:B------:R-:W-:Y:S01]  /*6140*/  IMAD.MOV.U32 R244, RZ, RZ, 0x20 ;  /* 0x00000020fff47424 */ /* 0x000fe200078e00ff */
[----:B------:R-:W-:Y:S01]  /*6150*/  MOV R101, R3 ;  /* 0x0000000300657202 */ /* 0x000fe20000000f00 */
[----:B------:R-:W-:Y:S01]  /*6160*/  IMAD.MOV.U32 R0, RZ, RZ, R100 ;  /* 0x000000ffff007224 */ /* 0x000fe200078e0064 */
[----:B------:R-:W-:Y:S02]  /*6170*/  UMOV UR19, URZ ;  /* 0x0000003f00137c82 */ /* 0x000fe40008000000 */
[----:B------:R-:W-:Y:S01]  /*6180*/  SEL R244, R244, 0xffffffe0, !P0 ;  /* 0xffffffe0f4f47807 */ /* 0x000fe20004000000 */
[----:B------:R-:W-:Y:S02]  /*6190*/  UMOV UR5, 0x1 ;  /* 0x0000000100057882 */ /* 0x000fe40000000000 */
[----:B------:R-:W-:Y:S02]  /*61a0*/  ULDC.64 UR8, c[0x0][0x208] ;  /* 0x0000820000087ab9 */ /* 0x000fe40000000a00 */
[----:B------:R-:W-:-:S02]  /*61b0*/  ULDC.64 UR6, c[0x0][0x1e0] ;  /* 0x0000780000067ab9 */ /* 0x000fc40000000a00 */
.L_x_1217:
[----:B------:R-:W2:Y:S01]  /*61c0*/  LDL.64 R22, [R1+0x18] ;  /* 0x0000180001167983 */ /* 0x000ea20000100a00 */
[----:B------:R-:W-:Y:S04]  /*61d0*/  DEPBAR.LE SB0, 0x2 ;  /* 0x000080800000791a */ /* 0x000fe80000000000 */
[----:B------:R-:W-:Y:S01]  /*61e0*/  UISETP.GE.AND UP0, UPT, UR10, UR20, UPT ;  /* 0x000000140a00728c */ /* 0x000fe2000bf06270 */
[----:B------:R-:W3:Y:S01]  /*61f0*/  LDL.64 R20, [R1+0x20] ;  /* 0x0000200001147983 */ /* 0x000ee20000100a00 */
[----:B------:R-:W-:Y:S01]  /*6200*/  UIADD3 UR18, UR20, -0x1, URZ ;  /* 0xffffffff14127890 */ /* 0x000fe2000fffe03f */
[----:B------:R-:W-:Y:S01]  /*6210*/  MOV R44, UR19 ;  /* 0x00000013002c7c02 */ /* 0x000fe20008000f00 */
[----:B------:R-:W-:Y:S03]  /*6220*/  UIMAD UR4, UR5, 0x9000, URZ ;  /* 0x00009000050478a4 */ /* 0x000fe6000f8e023f */
[----:B------:R-:W-:Y:S01]  /*6230*/  BAR.SYNC.DEFER_BLOCKING 0x0 ;  /* 0x0000000000007b1d */ /* 0x000fe20000010000 */
[----:B------:R-:W-:Y:S01]  /*6240*/  PLOP3.LUT P0, PT, PT, PT, UP0, 0x80, 0x0 ;  /* 0x000000000000781c */ /* 0x000fe20003f0f008 */
[----:B------:R-:W-:Y:S01]  /*6250*/  UISETP.GE.AND UP1, UPT, UR19, 0x1, UPT ;  /* 0x000000011300788c */ /* 0x000fe2000bf26270 */
[----:B------:R-:W-:Y:S01]  /*6260*/  IADD3 R100, R240, UR4, RZ ;  /* 0x00000004f0647c10 */ /* 0x000fe2000fffe0ff */
[----:B------:R-:W-:Y:S02]  /*6270*/  @!UP0 USHF.R.S32.HI UR14, URZ, 0x1f, UR18 ;  /* 0x0000001f3f0e8899 */ /* 0x000fe40008011412 */
[----:B------:R-:W-:Y:S02]  /*6280*/  @!UP0 UIMAD.WIDE.U32 UR22, UR18, UR8, URZ ;  /* 0x00000008121682a5 */ /* 0x000fe4000f8e003f */
[----:B------:R-:W-:Y:S04]  /*6290*/  @!UP0 UIMAD UR14, UR14, UR8, URZ ;  /* 0x000000080e0e82a4 */ /* 0x000fe8000f8e023f */
[----:B------:R-:W-:Y:S01]  /*62a0*/  @!UP0 UIMAD UR14, UR18, UR9, UR14 ;  /* 0x00000009120e82a4 */ /* 0x000fe2000f8e020e */
[----:B-1----:R-:W-:Y:S03]  /*62b0*/  MOV R2, UR22 ;  /* 0x0000001600027c02 */ /* 0x002fe60008000f00 */
[----:B------:R-:W-:Y:S04]  /*62c0*/  @!UP0 UIADD3 UR14, UR23, UR14, URZ ;  /* 0x0000000e170e8290 */ /* 0x000fe8000fffe03f */
[----:B------:R-:W-:Y:S01]  /*62d0*/  @!UP0 UIMAD UR14, UR14, 0x60, URZ ;  /* 0x000000600e0e88a4 */ /* 0x000fe2000f8e023f */
[----:B-1----:R-:W1:Y:S08]  /*62e0*/  LDSM.16.M88.4 R8, [R240+UR4+0x12100] ;  /* 0x01210004f008783b */ /* 0x002e700008000200 */
[----:B------:R-:W4:Y:S04]  /*62f0*/  LDL R30, [R1] ;  /* 0x00000000011e7983 */ /* 0x000f280000100800 */
[----:B------:R-:W5:Y:S08]  /*6300*/  LDSM.16.M88.4 R16, [R240+UR4+0x12900] ;  /* 0x01290004f010783b */ /* 0x000f700008000200 */
[----:B------:R-:W2:Y:S08]  /*6310*/  LDSM.16.M88.4 R24, [R240+UR4+0x13100] ;  /* 0x01310004f018783b */ /* 0x000eb00008000200 */
[----:B------:R-:W2:Y:S08]  /*6320*/  LDSM.16.M88.4 R32, [R240+UR4+0x13900] ;  /* 0x01390004f020783b */ /* 0x000eb00008000200 */
[----:B------:R-:W2:Y:S01]  /*6330*/  LDSM.16.M88.4 R40, [R240+UR4+0x14100] ;  /* 0x01410004f028783b */ /* 0x000ea20008000200 */
[C---:B-1----:R-:W-:Y:S07]  /*6340*/  HMMA.16816.F32.BF16 R4, R152.reuse, R8, RZ ;  /* 0x000000089804723c */ /* 0x042fee00000418ff */
[----:B------:R-:W1:Y:S01]  /*6350*/  LDSM.16.M88.4 R48, [R240+UR4+0x14900] ;  /* 0x01490004f030783b */ /* 0x000e620008000200 */
[C---:B------:R-:W-:Y:S08]  /*6360*/  HMMA.16816.F32.BF16 R8, R152.reuse, R10, RZ ;  /* 0x0000000a9808723c */ /* 0x040ff000000418ff */
[C---:B-----5:R-:W-:Y:S08]  /*6370*/  HMMA.16816.F32.BF16 R12, R152.reuse, R16, RZ ;  /* 0x00000010980c723c */ /* 0x060ff000000418ff */
[C---:B------:R-:W-:Y:S01]  /*6380*/  HMMA.16816.F32.BF16 R16, R152.reuse, R18, RZ ;  /* 0x000000129810723c */ /* 0x040fe200000418ff */
[----:B--2---:R-:W-:Y:S03]  /*6390*/  @!P0 MOV R29, R23 ;  /* 0x00000017001d8202 */ /* 0x004fe60000000f00 */
[----:B---3--:R-:W-:Y:S04]  /*63a0*/  @!P0 MOV R28, R20 ;  /* 0x00000014001c8202 */ /* 0x008fe80000000f00 */
[C---:B------:R-:W-:Y:S01]  /*63b0*/  HMMA.16816.F32.BF16 R20, R152.reuse, R24, RZ ;  /* 0x000000189814723c */ /* 0x040fe200000418ff */
[----:B------:R-:W-:Y:S03]  /*63c0*/  @!P0 IMAD.WIDE.U32 R28, R2, 0x60, R28 ;  /* 0x00000060021c8825 */ /* 0x000fe600078e001c */
[----:B------:R-:W-:Y:S04]  /*63d0*/  IADD3 R2, R244, R100, RZ ;  /* 0x00000064f4027210 */ /* 0x000fe80007ffe0ff */
[C---:B------:R-:W-:Y:S01]  /*63e0*/  HMMA.16816.F32.BF16 R24, R152.reuse, R26, RZ ;  /* 0x0000001a9818723c */ /* 0x040fe200000418ff */
[----:B------:R-:W-:Y:S01]  /*63f0*/  @!P0 IADD3 R38, R29, UR14, RZ ;  /* 0x0000000e1d268c10 */ /* 0x000fe2000fffe0ff */
[----:B------:R-:W2:Y:S01]  /*6400*/  LDSM.16.M88.4 R160, [R2+0x12100] ;  /* 0x0121000002a0783b */ /* 0x000ea20000000200 */
[----:B------:R-:W-:Y:S01]  /*6410*/  UIADD3 UR14, UR20, -0x2, URZ ;  /* 0xfffffffe140e7890 */ /* 0x000fe2000fffe03f */
[C---:B------:R-:W-:Y:S02]  /*6420*/  @!P0 SHF.L.U32 R3, R28.reuse, 0x1, RZ ;  /* 0x000000011c038819 */ /* 0x040fe400000006ff */
[----:B------:R-:W-:Y:S01]  /*6430*/  @!P0 SHF.L.U64.HI R38, R28, 0x1, R38 ;  /* 0x000000011c268819 */ /* 0x000fe20000010226 */
[----:B------:R-:W-:Y:S01]  /*6440*/  UISETP.GE.AND UP0, UPT, UR14, UR10, UPT ;  /* 0x0000000a0e00728c */ /* 0x000fe2000bf06270 */
[C---:B------:R-:W-:Y:S02]  /*6450*/  @!P0 IADD3 R36, P1, R3.reuse, c[0x0][0x1f8], RZ ;  /* 0x00007e0003248a10 */ /* 0x040fe40007f3e0ff */
[----:B------:R-:W3:Y:S02]  /*6460*/  LDSM.16.M88.4 R164, [R2+0x12900] ;  /* 0x0129000002a4783b */ /* 0x000ee40000000200 */
[----:B------:R-:W-:Y:S02]  /*6470*/  @!P0 IADD3.X R37, R38, c[0x0][0x1fc], RZ, P1, !PT ;  /* 0x00007f0026258a10 */ /* 0x000fe40000ffe4ff */
[C---:B------:R-:W-:Y:S02]  /*6480*/  @!P0 IADD3 R188, P5, R3.reuse, 0x80, RZ ;  /* 0x0000008003bc8810 */ /* 0x040fe40007fbe0ff */
[----:B------:R-:W-:Y:S02]  /*6490*/  @!P0 IADD3 R3, P6, R3, 0x100, RZ ;  /* 0x0000010003038810 */ /* 0x000fe40007fde0ff */
[----:B------:R-:W5:Y:S01]  /*64a0*/  LDSM.16.M88.4 R168, [R2+0x13100] ;  /* 0x0131000002a8783b */ /* 0x000f620000000200 */
[----:B------:R-:W-:Y:S01]  /*64b0*/  @!P0 IADD3 R188, P1, R188, c[0x0][0x1f8], RZ ;  /* 0x00007e00bcbc8a10 */ /* 0x000fe20007f3e0ff */
[----:B------:R-:W-:Y:S01]  /*64c0*/  @UP0 UIMAD.WIDE.U32 UR22, UR14, UR6, URZ ;  /* 0x000000060e1602a5 */ /* 0x000fe2000f8e003f */
[----:B------:R-:W-:Y:S01]  /*64d0*/  IADD3 R236, R242, R2, RZ ;  /* 0x00000002f2ec7210 */ /* 0x000fe20007ffe0ff */
[----:B------:R-:W-:Y:S01]  /*64e0*/  @UP0 USHF.R.S32.HI UR16, URZ, 0x1f, UR14 ;  /* 0x0000001f3f100899 */ /* 0x000fe2000801140e */
[----:B------:R-:W-:Y:S02]  /*64f0*/  @!P0 IADD3.X R189, RZ, c[0x0][0x1fc], R38, P1, P5 ;  /* 0x00007f00ffbd8a10 */ /* 0x000fe40000fea426 */
[----:B------:R-:W-:Y:S01]  /*6500*/  @!P0 IADD3 R190, P5, R3, c[0x0][0x1f8], RZ ;  /* 0x00007e0003be8a10 */ /* 0x000fe20007fbe0ff */
[----:B------:R-:W1:Y:S01]  /*6510*/  LDSM.16.M88.4 R172, [R2+0x13900] ;  /* 0x0139000002ac783b */ /* 0x000e620000000200 */
[----:B------:R-:W-:Y:S01]  /*6520*/  @!P0 IADD3 R46, P1, R36, UR15, RZ ;  /* 0x0000000f242e8c10 */ /* 0x000fe2000ff3e0ff */
[----:B----4-:R-:W-:Y:S01]  /*6530*/  @!P0 IMAD R44, R44, 0x9000, R30 ;  /* 0x000090002c2c8824 */ /* 0x010fe200078e021e */
[----:B------:R-:W-:Y:S01]  /*6540*/  @!P0 IADD3.X R191, RZ, c[0x0][0x1fc], R38, P5, P6 ;  /* 0x00007f00ffbf8a10 */ /* 0x000fe20002fec426 */
[C---:B------:R-:W-:Y:S01]  /*6550*/  HMMA.16816.F32.BF16 R28, R152.reuse, R32, RZ ;  /* 0x00000020981c723c */ /* 0x040fe200000418ff */
[----:B------:R-:W-:Y:S01]  /*6560*/  @!P0 IADD3.X R47, R37, UR17, RZ, P1, !PT ;  /* 0x00000011252f8c10 */ /* 0x000fe20008ffe4ff */
[----:B------:R-:W-:Y:S01]  /*6570*/  @UP0 UIMAD UR16, UR16, UR6, URZ ;  /* 0x00000006101002a4 */ /* 0x000fe2000f8e023f */
[-C--:B------:R-:W-:Y:S01]  /*6580*/  IADD3 R3, R242, R100.reuse, RZ ;  /* 0x00000064f2037210 */ /* 0x080fe20007ffe0ff */
[----:B------:R-:W4:Y:S01]  /*6590*/  LDSM.16.M88.4 R176, [R2+0x14100] ;  /* 0x0141000002b0783b */ /* 0x000f220000000200 */
[----:B------:R-:W-:Y:S01]  /*65a0*/  IADD3 R100, R244, R100, R242 ;  /* 0x00000064f4647210 */ /* 0x000fe20007ffe0f2 */
[----:B------:R-:W-:Y:S02]  /*65b0*/  @UP0 UIMAD UR16, UR14, UR7, UR16 ;  /* 0x000000070e1002a4 */ /* 0x000fe4000f8e0210 */
[C---:B------:R-:W-:Y:S01]  /*65c0*/  HMMA.16816.F32.BF16 R32, R152.reuse, R34, RZ ;  /* 0x000000229820723c */ /* 0x040fe200000418ff */
[----:B------:R-:W-:Y:S02]  /*65d0*/  UIADD3 UR14, UR19, 0x1, URZ ;  /* 0x00000001130e7890 */ /* 0x000fe4000fffe03f */
[----:B------:R-:W-:Y:S01]  /*65e0*/  @UP0 UIADD3 UR16, UR23, UR16, URZ ;  /* 0x0000001017100290 */ /* 0x000fe2000fffe03f */
[----:B------:R-:W1:Y:S01]  /*65f0*/  LDSM.16.M88.4 R180, [R2+0x14900] ;  /* 0x0149000002b4783b */ /* 0x000e620000000200 */
[----:B------:R-:W-:Y:S02]  /*6600*/  USEL UR19, UR14, URZ, !UP1 ;  /* 0x0000003f0e137287 */ /* 0x000fe4000c800000 */
[----:B------:R-:W-:Y:S02]  /*6610*/  @UP0 USHF.L.U32 UR14, UR6, 0x6, URZ ;  /* 0x00000006060e0899 */ /* 0x000fe4000800063f */
[----:B------:R-:W-:Y:S02]  /*6620*/  @UP0 UIMAD UR16, UR16, 0x60, URZ ;  /* 0x00000060101008a4 */ /* 0x000fe4000f8e023f */
[----:B------:R-:W-:Y:S01]  /*6630*/  UISETP.GE.AND UP1, UPT, UR5, 0x1, UPT ;  /* 0x000000010500788c */ /* 0x000fe2000bf26270 */
[----:B------:R-:W-:Y:S01]  /*6640*/  @!PT LDS RZ, [RZ] ;  /* 0x00000000fffff984 */ /* 0x000fe20000000800 */
[----:B------:R-:W-:Y:S01]  /*6650*/  @!PT LDS RZ, [RZ] ;  /* 0x00000000fffff984 */ /* 0x000fe20000000800 */
[----:B------:R-:W-:Y:S01]  /*6660*/  @!PT LDS RZ, [RZ] ;  /* 0x00000000fffff984 */ /* 0x000fe20000000800 */
[----:B------:R2:W-:Y:S08]  /*6670*/  @!P0 LDGSTS.E.BYPASS.LTC128B.128 [R44+0x100], [R36.64], !P4 ;  /* 0x00100000242c8fae */ /* 0x0005f0000e101d4c */
[----:B------:R1:W-:Y:S08]  /*6680*/  @!P0 LDGSTS.E.BYPASS.LTC128B.128 [R44+0x3100], [R188.64], !P3 ;  /* 0x03100000bc2c8fae */ /* 0x0003f0000d901d4c */
[----:B------:R3:W-:Y:S08]  /*6690*/  @!P0 LDGSTS.E.BYPASS.LTC128B.128 [R44+0x6100], [R190.64], !P2 ;  /* 0x06100000be2c8fae */ /* 0x0007f0000d101d4c */
[----:B------:R3:W-:Y:S01]  /*66a0*/  @!P0 LDGSTS.E.BYPASS.LTC128B.128 [R44+0x1100], [R46.64], !P4 ;  /* 0x011000002e2c8fae */ /* 0x0007e2000e101d4c */
[C---:B--2---:R-:W-:Y:S07]  /*66b0*/  HMMA.16816.F32.BF16 R36, R152.reuse, R40, RZ ;  /* 0x000000289824723c */ /* 0x044fee00000418ff */
[----:B------:R3:W-:Y:S01]  /*66c0*/  @!P0 LDGSTS.E.BYPASS.LTC128B.128 [R44+0x4100], [R46.64+0x80], !P3 ;  /* 0x041000802e2c8fae */ /* 0x0007e2000d901d4c */
[C---:B------:R-:W-:Y:S01]  /*66d0*/  HMMA.16816.F32.BF16 R40, R152.reuse, R42, RZ ;  /* 0x0000002a9828723c */ /* 0x040fe200000418ff */
[----:B-1----:R-:W-:Y:S06]  /*66e0*/  @!P0 IADD3 R188, P1, R46, UR15, RZ ;  /* 0x0000000f2ebc8c10 */ /* 0x002fec000ff3e0ff */
[----:B------:R3:W-:Y:S01]  /*66f0*/  @!P0 LDGSTS.E.BYPASS.LTC128B.128 [R44+0x7100], [R46.64+0x100], !P2 ;  /* 0x071001002e2c8fae */ /* 0x0007e2000d101d4c */
[----:B------:R-:W-:Y:S07]  /*6700*/  @!P0 IADD3.X R189, R47, UR17, RZ, P1, !PT ;  /* 0x000000112fbd8c10 */ /* 0x000fee0008ffe4ff */
[----:B------:R3:W-:Y:S08]  /*6710*/  @!P0 LDGSTS.E.BYPASS.LTC128B.128 [R44+0x2100], [R188.64], !P4 ;  /* 0x02100000bc2c8fae */ /* 0x0007f0000e101d4c */
[----:B------:R3:W-:Y:S08]  /*6720*/  @!P0 LDGSTS.E.BYPASS.LTC128B.128 [R44+0x5100], [R188.64+0x80], !P3 ;  /* 0x05100080bc2c8fae */ /* 0x0007f0000d901d4c */
[----:B------:R3:W-:Y:S01]  /*6730*/  @!P0 LDGSTS.E.BYPASS.LTC128B.128 [R44+0x8100], [R188.64+0x100], !P2 ;  /* 0x08100100bc2c8fae */ /* 0x0007e2000d101d4c */
[----:B------:R-:W-:Y:S07]  /*6740*/  PLOP3.LUT P0, PT, PT, PT, UP0, 0x80, 0x0 ;  /* 0x000000000000781c */ /* 0x000fee0003f0f008 */
[----:B------:R-:W-:Y:S08]  /*6750*/  LDSM.16.M88.4 R192, [R3+0x12900] ;  /* 0x0129000003c0783b */ /* 0x000ff00000000200 */
[----:B------:R-:W0:Y:S08]  /*6760*/  LDGDEPBAR ;  /* 0x00000000000079af */ /* 0x000e300000000000 */
[----:B------:R-:W-:Y:S01]  /*6770*/  LDSM.16.M88.4 R204, [R240+UR4+0x16100] ;  /* 0x01610004f0cc783b */ /* 0x000fe20008000200 */
[C---:B---3--:R-:W-:Y:S07]  /*6780*/  HMMA.16816.F32.BF16 R44, R152.reuse, R48, RZ ;  /* 0x00000030982c723c */ /* 0x048fee00000418ff */
[----:B------:R-:W1:Y:S01]  /*6790*/  LDSM.16.M88.4 R188, [R3+0x12100] ;  /* 0x0121000003bc783b */ /* 0x000e620000000200 */
[----:B------:R-:W-:Y:S08]  /*67a0*/  HMMA.16816.F32.BF16 R48, R152, R50, RZ ;  /* 0x000000329830723c */ /* 0x000ff000000418ff */
[C---:B------:R-:W-:Y:S08]  /*67b0*/  HMMA.16816.F32.BF16 R4, R156.reuse, R160, R4 ;  /* 0x000000a09c04723c */ /* 0x040ff00000041804 */
[C---:B------:R-:W-:Y:S01]  /*67c0*/  HMMA.16816.F32.BF16 R8, R156.reuse, R162, R8 ;  /* 0x000000a29c08723c */ /* 0x040fe20000041808 */
[----:B------:R-:W2:Y:S07]  /*67d0*/  LDSM.16.M88.4 R160, [R3+0x13100] ;  /* 0x0131000003a0783b */ /* 0x000eae0000000200 */
[C---:B------:R-:W-:Y:S08]  /*67e0*/  HMMA.16816.F32.BF16 R12, R156.reuse, R164, R12 ;  /* 0x000000a49c0c723c */ /* 0x040ff0000004180c */
[C---:B------:R-:W-:Y:S01]  /*67f0*/  HMMA.16816.F32.BF16 R16, R156.reuse, R166, R16 ;  /* 0x000000a69c10723c */ /* 0x040fe20000041810 */
[----:B------:R-:W3:Y:S07]  /*6800*/  LDSM.16.M88.4 R164, [R3+0x13900] ;  /* 0x0139000003a4783b */ /* 0x000eee0000000200 */
[C---:B-----5:R-:W-:Y:S08]  /*6810*/  HMMA.16816.F32.BF16 R20, R156.reuse, R168, R20 ;  /* 0x000000a89c14723c */ /* 0x060ff00000041814 */
[C---:B------:R-:W-:Y:S01]  /*6820*/  HMMA.16816.F32.BF16 R24, R156.reuse, R170, R24 ;  /* 0x000000aa9c18723c */ /* 0x040fe20000041818 */
[----:B------:R-:W5:Y:S07]  /*6830*/  LDSM.16.M88.4 R168, [R3+0x14100] ;  /* 0x0141000003a8783b */ /* 0x000f6e0000000200 */
[C---:B------:R-:W-:Y:S08]  /*6840*/  HMMA.16816.F32.BF16 R28, R156.reuse, R172, R28 ;  /* 0x000000ac9c1c723c */ /* 0x040ff0000004181c */
[C---:B------:R-:W-:Y:S01]  /*6850*/  HMMA.16816.F32.BF16 R32, R156.reuse, R174, R32 ;  /* 0x000000ae9c20723c */ /* 0x040fe20000041820 */
[----:B------:R-:W2:Y:S07]  /*6860*/  LDSM.16.M88.4 R172, [R3+0x14900] ;  /* 0x0149000003ac783b */ /* 0x000eae0000000200 */
[C---:B----4-:R-:W-:Y:S08]  /*6870*/  HMMA.16816.F32.BF16 R36, R156.reuse, R176, R36 ;  /* 0x000000b09c24723c */ /* 0x050ff00000041824 */
[C---:B------:R-:W-:Y:S01]  /*6880*/  HMMA.16816.F32.BF16 R40, R156.reuse, R178, R40 ;  /* 0x000000b29c28723c */ /* 0x040fe20000041828 */
[----:B------:R-:W4:Y:S07]  /*6890*/  LDSM.16.M88.4 R176, [R236+0x12100] ;  /* 0x01210000ecb0783b */ /* 0x000f2e0000000200 */
[C---:B------:R-:W-:Y:S08]  /*68a0*/  HMMA.16816.F32.BF16 R44, R156.reuse, R180, R44 ;  /* 0x000000b49c2c723c */ /* 0x040ff0000004182c */
[----:B------:R-:W-:Y:S01]  /*68b0*/  HMMA.16816.F32.BF16 R48, R156, R182, R48 ;  /* 0x000000b69c30723c */ /* 0x000fe20000041830 */
[----:B------:R-:W-:Y:S07]  /*68c0*/  LDSM.16.M88.4 R180, [R236+0x14900] ;  /* 0x01490000ecb4783b */ /* 0x000fee0000000200 */
[C---:B-1----:R-:W-:Y:S08]  /*68d0*/  HMMA.16816.F32.BF16 R4, R184.reuse, R188, R4 ;  /* 0x000000bcb804723c */ /* 0x042ff00000041804 */
[C---:B------:R-:W-:Y:S01]  /*68e0*/  HMMA.16816.F32.BF16 R8, R184.reuse, R190, R8 ;  /* 0x000000beb808723c */ /* 0x040fe20000041808 */
[----:B------:R-:W-:Y:S07]  /*68f0*/  LDSM.16.M88.4 R188, [R240+UR4+0x15100] ;  /* 0x01510004f0bc783b */ /* 0x000fee0008000200 */
[C---:B------:R-:W-:Y:S08]  /*6900*/  HMMA.16816.F32.BF16 R12, R184.reuse, R192, R12 ;  /* 0x000000c0b80c723c */ /* 0x040ff0000004180c */
[C---:B------:R-:W-:Y:S01]  /*6910*/  HMMA.16816.F32.BF16 R16, R184.reuse, R194, R16 ;  /* 0x000000c2b810723c */ /* 0x040fe20000041810 */
[----:B------:R-:W-:Y:S07]  /*6920*/  LDSM.16.M88.4 R192, [R240+UR4+0x15900] ;  /* 0x01590004f0c0783b */ /* 0x000fee0008000200 */
[C---:B--2---:R-:W-:Y:S08]  /*6930*/  HMMA.16816.F32.BF16 R20, R184.reuse, R160, R20 ;  /* 0x000000a0b814723c */ /* 0x044ff00000041814 */
[C---:B------:R-:W-:Y:S01]  /*6940*/  HMMA.16816.F32.BF16 R24, R184.reuse, R162, R24 ;  /* 0x000000a2b818723c */ /* 0x040fe20000041818 */
[----:B------:R-:W1:Y:S07]  /*6950*/  LDSM.16.M88.4 R160, [R236+0x12900] ;  /* 0x01290000eca0783b */ /* 0x000e6e0000000200 */
[C---:B---3--:R-:W-:Y:S08]  /*6960*/  HMMA.16816.F32.BF16 R28, R184.reuse, R164, R28 ;  /* 0x000000a4b81c723c */ /* 0x048ff0000004181c */
[C---:B------:R-:W-:Y:S01]  /*6970*/  HMMA.16816.F32.BF16 R32, R184.reuse, R166, R32 ;  /* 0x000000a6b820723c */ /* 0x040fe20000041820 */
[----:B------:R-:W2:Y:S07]  /*6980*/  LDSM.16.M88.4 R164, [R236+0x13100] ;  /* 0x01310000eca4783b */ /* 0x000eae0000000200 */
[C---:B-----5:R-:W-:Y:S08]  /*6990*/  HMMA.16816.F32.BF16 R36, R184.reuse, R168, R36 ;  /* 0x000000a8b824723c */ /* 0x060ff00000041824 */
[C---:B------:R-:W-:Y:S01]  /*69a0*/  HMMA.16816.F32.BF16 R40, R184.reuse, R170, R40 ;  /* 0x000000aab828723c */ /* 0x040fe20000041828 */
[----:B------:R-:W3:Y:S07]  /*69b0*/  LDSM.16.M88.4 R168, [R236+0x13900] ;  /* 0x01390000eca8783b */ /* 0x000eee0000000200 */
[C---:B------:R-:W-:Y:S08]  /*69c0*/  HMMA.16816.F32.BF16 R44, R184.reuse, R172, R44 ;  /* 0x000000acb82c723c */ /* 0x040ff0000004182c */
[----:B------:R-:W-:Y:S01]  /*69d0*/  HMMA.16816.F32.BF16 R48, R184, R174, R48 ;  /* 0x000000aeb830723c */ /* 0x000fe20000041830 */
[----:B------:R-:W5:Y:S07]  /*69e0*/  LDSM.16.M88.4 R172, [R236+0x14100] ;  /* 0x01410000ecac783b */ /* 0x000f6e0000000200 */
[C---:B----4-:R-:W-:Y:S08]  /*69f0*/  HMMA.16816.F32.BF16 R4, R196.reuse, R176, R4 ;  /* 0x000000b0c404723c */ /* 0x050ff00000041804 */
[C---:B------:R-:W-:Y:S01]  /*6a00*/  HMMA.16816.F32.BF16 R8, R196.reuse, R178, R8 ;  /* 0x000000b2c408723c */ /* 0x040fe20000041808 */
[----:B------:R-:W-:Y:S07]  /*6a10*/  LDSM.16.M88.4 R176, [R2+0x15900] ;  /* 0x0159000002b0783b */ /* 0x000fee0000000200 */
[C---:B-1----:R-:W-:Y:S08]  /*6a20*/  HMMA.16816.F32.BF16 R12, R196.reuse, R160, R12 ;  /* 0x000000a0c40c723c */ /* 0x042ff0000004180c */
[C---:B------:R-:W-:Y:S01]  /*6a30*/  HMMA.16816.F32.BF16 R16, R196.reuse, R162, R16 ;  /* 0x000000a2c410723c */ /* 0x040fe20000041810 */
[----:B------:R-:W1:Y:S07]  /*6a40*/  LDSM.16.M88.4 R160, [R240+UR4+0x16900] ;  /* 0x01690004f0a0783b */ /* 0x000e6e0008000200 */
[C---:B--2---:R-:W-:Y:S08]  /*6a50*/  HMMA.16816.F32.BF16 R20, R196.reuse, R164, R20 ;  /* 0x000000a4c414723c */ /* 0x044ff00000041814 */
[C---:B------:R-:W-:Y:S01]  /*6a60*/  HMMA.16816.F32.BF16 R24, R196.reuse, R166, R24 ;  /* 0x000000a6c418723c */ /* 0x040fe20000041818 */
[----:B------:R-:W2:Y:S07]  /*6a70*/  LDSM.16.M88.4 R164, [R240+UR4+0x17100] ;  /* 0x01710004f0a4783b */ /* 0x000eae0008000200 */
[C---:B---3--:R-:W-:Y:S08]  /*6a80*/  HMMA.16816.F32.BF16 R28, R196.reuse, R168, R28 ;  /* 0x000000a8c41c723c */ /* 0x048ff0000004181c */
[C---:B------:R-:W-:Y:S01]  /*6a90*/  HMMA.16816.F32.BF16 R32, R196.reuse, R170, R32 ;  /* 0x000000aac420723c */ /* 0x040fe20000041820 */
[----:B------:R-:W3:Y:S07]  /*6aa0*/  LDSM.16.M88.4 R168, [R240+UR4+0x17900] ;  /* 0x01790004f0a8783b */ /* 0x000eee0008000200 */
[C---:B-----5:R-:W-:Y:S08]  /*6ab0*/  HMMA.16816.F32.BF16 R36, R196.reuse, R172, R36 ;  /* 0x000000acc424723c */ /* 0x060ff00000041824 */
[C---:B------:R-:W-:Y:S01]  /*6ac0*/  HMMA.16816.F32.BF16 R40, R196.reuse, R174, R40 ;  /* 0x000000aec428723c */ /* 0x040fe20000041828 */
[----:B------:R-:W4:Y:S07]  /*6ad0*/  LDSM.16.M88.4 R172, [R2+0x15100] ;  /* 0x0151000002ac783b */ /* 0x000f2e0000000200 */
[C---:B------:R-:W-:Y:S08]  /*6ae0*/  HMMA.16816.F32.BF16 R44, R196.reuse, R180, R44 ;  /* 0x000000b4c42c723c */ /* 0x040ff0000004182c */
[----:B------:R-:W-:Y:S01]  /*6af0*/  HMMA.16816.F32.BF16 R48, R196, R182, R48 ;  /* 0x000000b6c430723c */ /* 0x000fe20000041830 */
        /* <DEDUP_REMOVED lines=37> */
[----:B------:R-:W-:Y:S07]  /*6d50*/  LDSM.16.M88.4 R192, [R2+0x19100] ;  /* 0x0191000002c0783b */ /* 0x000fee0000000200 */
[C---:B--2---:R-:W-:Y:S08]  /*6d60*/  HMMA.16816.F32.BF16 R4, R212.reuse, R164, R4 ;  /* 0x000000a4d404723c */ /* 0x044ff00000041804 */
[C---:B------:R-:W-:Y:S01]  /*6d70*/  HMMA.16816.F32.BF16 R8, R212.reuse, R166, R8 ;  /* 0x000000a6d408723c */ /* 0x040fe20000041808 */
[----:B------:R-:W2:Y:S07]  /*6d80*/  LDSM.16.M88.4 R164, [R3+0x17100] ;  /* 0x0171000003a4783b */ /* 0x000eae0000000200 */
[C---:B---3--:R-:W-:Y:S08]  /*6d90*/  HMMA.16816.F32.BF16 R12, R212.reuse, R168, R12 ;  /* 0x000000a8d40c723c */ /* 0x048ff0000004180c */
[C---:B------:R-:W-:Y:S01]  /*6da0*/  HMMA.16816.F32.BF16 R16, R212.reuse, R170, R16 ;  /* 0x000000aad410723c */ /* 0x040fe20000041810 */
[----:B------:R-:W3:Y:S07]  /*6db0*/  LDSM.16.M88.4 R168, [R3+0x17900] ;  /* 0x0179000003a8783b */ /* 0x000eee0000000200 */
[C---:B----4-:R-:W-:Y:S08]  /*6dc0*/  HMMA.16816.F32.BF16 R20, R212.reuse, R172, R20 ;  /* 0x000000acd414723c */ /* 0x050ff00000041814 */
[C---:B------:R-:W-:Y:S01]  /*6dd0*/  HMMA.16816.F32.BF16 R24, R212.reuse, R174, R24 ;  /* 0x000000aed418723c */ /* 0x040fe20000041818 */
[----:B------:R-:W4:Y:S07]  /*6de0*/  LDSM.16.M88.4 R172, [R100+0x16900] ;  /* 0x0169000064ac783b */ /* 0x000f2e0000000200 */
        /* <DEDUP_REMOVED lines=8> */
[----:B------:R-:W3:Y:S07]  /*6e70*/  LDSM.16.M88.4 R168, [R240+UR4+0x18100] ;  /* 0x01810004f0a8783b */ /* 0x000eee0008000200 */
[C---:B------:R-:W-:Y:S08]  /*6e80*/  HMMA.16816.F32.BF16 R4, R216.reuse, R176, R4 ;  /* 0x000000b0d804723c */ /* 0x040ff00000041804 */
[C---:B------:R-:W-:Y:S01]  /*6e90*/  HMMA.16816.F32.BF16 R8, R216.reuse, R178, R8 ;  /* 0x000000b2d808723c */ /* 0x040fe20000041808 */
[----:B------:R-:W5:Y:S07]  /*6ea0*/  LDSM.16.M88.4 R176, [R240+UR4+0x18900] ;  /* 0x01890004f0b0783b */ /* 0x000f6e0008000200 */
[C---:B------:R-:W-:Y:S08]  /*6eb0*/  HMMA.16816.F32.BF16 R12, R216.reuse, R180, R12 ;  /* 0x000000b4d80c723c */ /* 0x040ff0000004180c */
[C---:B------:R-:W-:Y:S01]  /*6ec0*/  HMMA.16816.F32.BF16 R16, R216.reuse, R182, R16 ;  /* 0x000000b6d810723c */ /* 0x040fe20000041810 */
[----:B------:R-:W-:Y:S07]  /*6ed0*/  LDSM.16.M88.4 R180, [R240+UR4+0x1a100] ;  /* 0x01a10004f0b4783b */ /* 0x000fee0008000200 */
[C---:B------:R-:W-:Y:S08]  /*6ee0*/  HMMA.16816.F32.BF16 R20, R216.reuse, R188, R20 ;  /* 0x000000bcd814723c */ /* 0x040ff00000041814 */
[C---:B------:R-:W-:Y:S01]  /*6ef0*/  HMMA.16816.F32.BF16 R24, R216.reuse, R190, R24 ;  /* 0x000000bed818723c */ /* 0x040fe20000041818 */
[----:B------:R-:W-:Y:S07]  /*6f00*/  LDSM.16.M88.4 R188, [R2+0x18900] ;  /* 0x0189000002bc783b */ /* 0x000fee0000000200 */
[C---:B----4-:R-:W-:Y:S08]  /*6f10*/  HMMA.16816.F32.BF16 R28, R216.reuse, R172, R28 ;  /* 0x000000acd81c723c */ /* 0x050ff0000004181c */
[C---:B------:R-:W-:Y:S01]  /*6f20*/  HMMA.16816.F32.BF16 R32, R216.reuse, R174, R32 ;  /* 0x000000aed820723c */ /* 0x040fe20000041820 */
[----:B------:R-:W4:Y:S07]  /*6f30*/  LDSM.16.M88.4 R172, [R240+UR4+0x19100] ;  /* 0x01910004f0ac783b */ /* 0x000f2e0008000200 */
[C---:B-1----:R-:W-:Y:S08]  /*6f40*/  HMMA.16816.F32.BF16 R36, R216.reuse, R160, R36 ;  /* 0x000000a0d824723c */ /* 0x042ff00000041824 */
[C---:B------:R-:W-:Y:S01]  /*6f50*/  HMMA.16816.F32.BF16 R40, R216.reuse, R162, R40 ;  /* 0x000000a2d828723c */ /* 0x040fe20000041828 */
[----:B------:R-:W1:Y:S07]  /*6f60*/  LDSM.16.M88.4 R160, [R240+UR4+0x19900] ;  /* 0x01990004f0a0783b */ /* 0x000e6e0008000200 */
[C---:B--2---:R-:W-:Y:S08]  /*6f70*/  HMMA.16816.F32.BF16 R44, R216.reuse, R164, R44 ;  /* 0x000000a4d82c723c */ /* 0x044ff0000004182c */
[----:B------:R-:W-:Y:S01]  /*6f80*/  HMMA.16816.F32.BF16 R48, R216, R166, R48 ;  /* 0x000000a6d830723c */ /* 0x000fe20000041830 */
[----:B------:R-:W2:Y:S07]  /*6f90*/  LDSM.16.M88.4 R164, [R240+UR4+0x1a900] ;  /* 0x01a90004f0a4783b */ /* 0x000eae0008000200 */
[C---:B---3--:R-:W-:Y:S08]  /*6fa0*/  HMMA.16816.F32.BF16 R4, R220.reuse, R168, R4 ;  /* 0x000000a8dc04723c */ /* 0x048ff00000041804 */
[C---:B------:R-:W-:Y:S01]  /*6fb0*/  HMMA.16816.F32.BF16 R8, R220.reuse, R170, R8 ;  /* 0x000000aadc08723c */ /* 0x040fe20000041808 */
[----:B------:R-:W3:Y:S07]  /*6fc0*/  LDSM.16.M88.4 R168, [R2+0x18100] ;  /* 0x0181000002a8783b */ /* 0x000eee0000000200 */
[C---:B-----5:R-:W-:Y:S08]  /*6fd0*/  HMMA.16816.F32.BF16 R12, R220.reuse, R176, R12 ;  /* 0x000000b0dc0c723c */ /* 0x060ff0000004180c */
[C---:B------:R-:W-:Y:S01]  /*6fe0*/  HMMA.16816.F32.BF16 R16, R220.reuse, R178, R16 ;  /* 0x000000b2dc10723c */ /* 0x040fe20000041810 */
[----:B------:R-:W5:Y:S07]  /*6ff0*/  LDSM.16.M88.4 R176, [R2+0x19900] ;  /* 0x0199000002b0783b */ /* 0x000f6e0000000200 */
        /* <DEDUP_REMOVED lines=8> */
[----:B------:R-:W4:Y:S07]  /*7080*/  LDSM.16.M88.4 R180, [R3+0x18100] ;  /* 0x0181000003b4783b */ /* 0x000f2e0000000200 */
[C---:B--2---:R-:W-:Y:S08]  /*7090*/  HMMA.16816.F32.BF16 R44, R220.reuse, R164, R44 ;  /* 0x000000a4dc2c723c */ /* 0x044ff0000004182c */
[----:B------:R-:W-:Y:S01]  /*70a0*/  HMMA.16816.F32.BF16 R48, R220, R166, R48 ;  /* 0x000000a6dc30723c */ /* 0x000fe20000041830 */
[----:B------:R-:W2:Y:S07]  /*70b0*/  LDSM.16.M88.4 R164, [R3+0x18900] ;  /* 0x0189000003a4783b */ /* 0x000eae0000000200 */
[C---:B---3--:R-:W-:Y:S08]  /*70c0*/  HMMA.16816.F32.BF16 R4, R224.reuse, R168, R4 ;  /* 0x000000a8e004723c */ /* 0x048ff00000041804 */
[C---:B------:R-:W-:Y:S01]  /*70d0*/  HMMA.16816.F32.BF16 R8, R224.reuse, R170, R8 ;  /* 0x000000aae008723c */ /* 0x040fe20000041808 */
[----:B------:R-:W3:Y:S07]  /*70e0*/  LDSM.16.M88.4 R168, [R3+0x19100] ;  /* 0x0191000003a8783b */ /* 0x000eee0000000200 */
[C---:B------:R-:W-:Y:S08]  /*70f0*/  HMMA.16816.F32.BF16 R12, R224.reuse, R188, R12 ;  /* 0x000000bce00c723c */ /* 0x040ff0000004180c */
[C---:B------:R-:W-:Y:S01]  /*7100*/  HMMA.16816.F32.BF16 R16, R224.reuse, R190, R16 ;  /* 0x000000bee010723c */ /* 0x040fe20000041810 */
[----:B------:R-:W2:Y:S07]  /*7110*/  LDSM.16.M88.4 R188, [R3+0x19900] ;  /* 0x0199000003bc783b */ /* 0x000eae0000000200 */
[C---:B------:R-:W-:Y:S08]  /*7120*/  HMMA.16816.F32.BF16 R20, R224.reuse, R192, R20 ;  /* 0x000000c0e014723c */ /* 0x040ff00000041814 */
[C---:B------:R-:W-:Y:S01]  /*7130*/  HMMA.16816.F32.BF16 R24, R224.reuse, R194, R24 ;  /* 0x000000c2e018723c */ /* 0x040fe20000041818 */
[----:B------:R-:W2:Y:S07]  /*7140*/  LDSM.16.M88.4 R192, [R3+0x1a100] ;  /* 0x01a1000003c0783b */ /* 0x000eae0000000200 */
[C---:B-----5:R-:W-:Y:S08]  /*7150*/  HMMA.16816.F32.BF16 R28, R224.reuse, R176, R28 ;  /* 0x000000b0e01c723c */ /* 0x060ff0000004181c */
[C---:B------:R-:W-:Y:S08]  /*7160*/  HMMA.16816.F32.BF16 R32, R224.reuse, R178, R32 ;  /* 0x000000b2e020723c */ /* 0x040ff00000041820 */
[C---:B-1----:R-:W-:Y:S08]  /*7170*/  HMMA.16816.F32.BF16 R36, R224.reuse, R160, R36 ;  /* 0x000000a0e024723c */ /* 0x042ff00000041824 */
[C---:B------:R-:W-:Y:S01]  /*7180*/  HMMA.16816.F32.BF16 R40, R224.reuse, R162, R40 ;  /* 0x000000a2e028723c */ /* 0x040fe20000041828 */
[----:B------:R-:W1:Y:S07]  /*7190*/  LDSM.16.M88.4 R160, [R100+0x18900] ;  /* 0x0189000064a0783b */ /* 0x000e6e0000000200 */
[C---:B------:R-:W-:Y:S08]  /*71a0*/  HMMA.16816.F32.BF16 R44, R224.reuse, R172, R44 ;  /* 0x000000ace02c723c */ /* 0x040ff0000004182c */
[----:B------:R-:W-:Y:S08]  /*71b0*/  HMMA.16816.F32.BF16 R48, R224, R174, R48 ;  /* 0x000000aee030723c */ /* 0x000ff00000041830 */
[C---:B----4-:R-:W-:Y:S08]  /*71c0*/  HMMA.16816.F32.BF16 R4, R228.reuse, R180, R4 ;  /* 0x000000b4e404723c */ /* 0x050ff00000041804 */
[C---:B------:R-:W-:Y:S08]  /*71d0*/  HMMA.16816.F32.BF16 R8, R228.reuse, R182, R8 ;  /* 0x000000b6e408723c */ /* 0x040ff00000041808 */
[C---:B--2---:R-:W-:Y:S08]  /*71e0*/  HMMA.16816.F32.BF16 R12, R228.reuse, R164, R12 ;  /* 0x000000a4e40c723c */ /* 0x044ff0000004180c */
[C---:B------:R-:W-:Y:S08]  /*71f0*/  HMMA.16816.F32.BF16 R16, R228.reuse, R166, R16 ;  /* 0x000000a6e410723c */ /* 0x040ff00000041810 */
[C---:B---3--:R-:W-:Y:S08]  /*7200*/  HMMA.16816.F32.BF16 R20, R228.reuse, R168, R20 ;  /* 0x000000a8e414723c */ /* 0x048ff00000041814 */
[C---:B------:R-:W-:Y:S08]  /*7210*/  HMMA.16816.F32.BF16 R24, R228.reuse, R170, R24 ;  /* 0x000000aae418723c */ /* 0x040ff00000041818 */
[C---:B------:R-:W-:Y:S08]  /*7220*/  HMMA.16816.F32.BF16 R28, R228.reuse, R188, R28 ;  /* 0x000000bce41c723c */ /* 0x040ff0000004181c */
[C---:B------:R-:W-:Y:S08]  /*7230*/  HMMA.16816.F32.BF16 R32, R228.reuse, R190, R32 ;  /* 0x000000bee420723c */ /* 0x040ff00000041820 */
[C---:B------:R-:W-:Y:S08]  /*7240*/  HMMA.16816.F32.BF16 R36, R228.reuse, R192, R36 ;  /* 0x000000c0e424723c */ /* 0x040ff00000041824 */
        /* <DEDUP_REMOVED lines=34> */
[----:B------:R-:W-:Y:S01]  /*7470*/  MUFU.TANH R164, R10 ;  /* 0x0000000a00a47308 */ /* 0x000fe20000002400 */
[----:B--2---:R-:W-:Y:S09]  /*7480*/  FMNMX.FTZ R2, R166, R2, !PT ;  /* 0x00000002a6027209 */ /* 0x004ff20007810000 */
[----:B------:R2:W-:Y:S10]  /*7490*/  MUFU.TANH R165, R11 ;  /* 0x0000000b00a57308 */ /* 0x0005f40000002400 */
[----:B------:R-:W4:Y:S10]  /*74a0*/  MUFU.TANH R162, R12 ;  /* 0x0000000c00a27308 */ /* 0x000f340000002400 */
[----:B------:R-:W5:Y:S01]  /*74b0*/  MUFU.TANH R163, R13 ;  /* 0x0000000d00a37308 */ /* 0x000f620000002400 */
[C---:B-1----:R-:W-:Y:S01]  /*74c0*/  HMMA.16816.F32.BF16 R20, R232.reuse, R4, R20 ;  /* 0x00000004e814723c */ /* 0x042fe20000041814 */
[----:B--2---:R-:W1:Y:S08]  /*74d0*/  LDSM.16.M88.4 R8, [R100+0x19900] ;  /* 0x019900006408783b */ /* 0x004e700000000200 */
[----:B------:R-:W-:Y:S01]  /*74e0*/  MUFU.TANH R173, R14 ;  /* 0x0000000e00ad7308 */ /* 0x000fe20000002400 */
[C---:B------:R-:W-:Y:S01]  /*74f0*/  HMMA.16816.F32.BF16 R24, R232.reuse, R6, R24 ;  /* 0x00000006e818723c */ /* 0x040fe20000041818 */
[----:B------:R-:W2:Y:S08]  /*7500*/  LDSM.16.M88.4 R4, [R100+0x1a100] ;  /* 0x01a100006404783b */ /* 0x000eb00000000200 */
[----:B------:R1:W-:Y:S05]  /*7510*/  MUFU.TANH R175, R15 ;  /* 0x0000000f00af7308 */ /* 0x0003ea0000002400 */
[----:B------:R-:W-:Y:S02]  /*7520*/  FMUL.FTZ R21, R21, c[0x0][0x320] ;  /* 0x0000c80015157a20 */ /* 0x000fe40000410000 */
[----:B------:R-:W-:Y:S03]  /*7530*/  FMUL.FTZ R22, R22, c[0x0][0x320] ;  /* 0x0000c80016167a20 */ /* 0x000fe60000410000 */
[----:B------:R-:W2:Y:S01]  /*7540*/  MUFU.TANH R171, R16 ;  /* 0x0000001000ab7308 */ /* 0x000ea20000002400 */
        /* <DEDUP_REMOVED lines=10> */
[----:B------:R3:W1:Y:S01]  /*75f0*/  LDSM.16.M88.4 R8, [R100+0x1a900] ;  /* 0x01a900006408783b */ /* 0x0006620000000200 */
[----:B------:R-:W-:Y:S06]  /*7600*/  DEPBAR.LE SB0, 0x2 ;  /* 0x000080800000791a */ /* 0x000fec0000000000 */
[C---:B--2---:R-:W-:Y:S01]  /*7610*/  HMMA.16816.F32.BF16 R36, R232.reuse, R4, R36 ;  /* 0x00000004e824723c */ /* 0x044fe20000041824 */
[----:B------:R-:W2:Y:S01]  /*7620*/  MUFU.TANH R172, R17 ;  /* 0x0000001100ac7308 */ /* 0x000ea20000002400 */
[----:B------:R-:W-:Y:S06]  /*7630*/  BAR.SYNC.DEFER_BLOCKING 0x0 ;  /* 0x0000000000007b1d */ /* 0x000fec0000010000 */
[C---:B------:R-:W-:Y:S04]  /*7640*/  HMMA.16816.F32.BF16 R40, R232.reuse, R6, R40 ;  /* 0x00000006e828723c */ /* 0x040fe80000041828 */
[----:B------:R-:W-:Y:S02]  /*7650*/  FMUL.FTZ R28, R28, c[0x0][0x320] ;  /* 0x0000c8001c1c7a20 */ /* 0x000fe40000410000 */
[----:B------:R-:W-:Y:S01]  /*7660*/  FMUL.FTZ R29, R29, c[0x0][0x320] ;  /* 0x0000c8001d1d7a20 */ /* 0x000fe20000410000 */
[----:B---3--:R-:W-:Y:S01]  /*7670*/  FMNMX.FTZ R100, R102, R2, !PT ;  /* 0x0000000266647209 */ /* 0x008fe20007810000 */
[----:B------:R-:W-:Y:S04]  /*7680*/  FMUL.FTZ R30, R30, c[0x0][0x320] ;  /* 0x0000c8001e1e7a20 */ /* 0x000fe80000410000 */
[----:B----4-:R-:W-:Y:S01]  /*7690*/  FMNMX.FTZ R100, R162, R100, !PT ;  /* 0x00000064a2647209 */ /* 0x010fe20007810000 */
[----:B------:R-:W-:Y:S01]  /*76a0*/  FMUL.FTZ R31, R31, c[0x0][0x320] ;  /* 0x0000c8001f1f7a20 */ /* 0x000fe20000410000 */
[----:B------:R-:W-:Y:S01]  /*76b0*/  FMNMX.FTZ R2, R164, R3, !PT ;  /* 0x00000003a4027209 */ /* 0x000fe20007810000 */
[----:B------:R-:W-:Y:S01]  /*76c0*/  FMUL.FTZ R32, R32, c[0x0][0x320] ;  /* 0x0000c80020207a20 */ /* 0x000fe20000410000 */
[----:B-----5:R-:W-:Y:S01]  /*76d0*/  FMNMX.FTZ R100, R163, R100, !PT ;  /* 0x00000064a3647209 */ /* 0x020fe20007810000 */
[----:B------:R-:W-:Y:S01]  /*76e0*/  FMUL.FTZ R36, R36, c[0x0][0x320] ;  /* 0x0000c80024247a20 */ /* 0x000fe20000410000 */
[----:B------:R-:W3:Y:S01]  /*76f0*/  MUFU.TANH R177, R20 ;  /* 0x0000001400b17308 */ /* 0x000ee20000002400 */
[----:B------:R-:W-:Y:S01]  /*7700*/  LDSM.16.MT88.4 R12, [R103+UR4+0x100] ;  /* 0x00010004670c783b */ /* 0x000fe20008004200 */
[----:B------:R-:W-:Y:S01]  /*7710*/  FMNMX.FTZ R100, R171, R100, !PT ;  /* 0x00000064ab647209 */ /* 0x000fe20007810000 */
[----:B------:R-:W-:Y:S01]  /*7720*/  FMUL.FTZ R37, R37, c[0x0][0x320] ;  /* 0x0000c80025257a20 */ /* 0x000fe20000410000 */
[----:B------:R-:W-:Y:S01]  /*7730*/  FMNMX.FTZ R2, R165, R2, !PT ;  /* 0x00000002a5027209 */ /* 0x000fe20007810000 */
[----:B------:R-:W-:Y:S01]  /*7740*/  FMUL.FTZ R38, R38, c[0x0][0x320] ;  /* 0x0000c80026267a20 */ /* 0x000fe20000410000 */
[----:B--2---:R-:W-:Y:S01]  /*7750*/  FMNMX.FTZ R100, R172, R100, !PT ;  /* 0x00000064ac647209 */ /* 0x004fe20007810000 */
[C---:B-1----:R-:W-:Y:S03]  /*7760*/  HMMA.16816.F32.BF16 R44, R232.reuse, R8, R44 ;  /* 0x00000008e82c723c */ /* 0x042fe6000004182c */
[----:B------:R-:W1:Y:S01]  /*7770*/  MUFU.TANH R178, R24 ;  /* 0x0000001800b27308 */ /* 0x000e620000002400 */
[----:B------:R-:W-:Y:S01]  /*7780*/  FMUL.FTZ R33, R33, c[0x0][0x320] ;  /* 0x0000c80021217a20 */ /* 0x000fe20000410000 */
[----:B------:R-:W-:Y:S01]  /*7790*/  FMNMX.FTZ R2, R173, R2, !PT ;  /* 0x00000002ad027209 */ /* 0x000fe20007810000 */
[----:B------:R-:W-:Y:S02]  /*77a0*/  FMUL.FTZ R39, R39, c[0x0][0x320] ;  /* 0x0000c80027277a20 */ /* 0x000fe40000410000 */
[----:B------:R-:W-:Y:S04]  /*77b0*/  HMMA.16816.F32.BF16 R48, R232, R10, R48 ;  /* 0x0000000ae830723c */ /* 0x000fe80000041830 */
[----:B------:R-:W-:Y:S01]  /*77c0*/  FMUL.FTZ R40, R40, c[0x0][0x320] ;  /* 0x0000c80028287a20 */ /* 0x000fe20000410000 */
[----:B------:R-:W2:Y:S01]  /*77d0*/  MUFU.TANH R180, R25 ;  /* 0x0000001900b47308 */ /* 0x000ea20000002400 */
[----:B------:R-:W-:Y:S01]  /*77e0*/  FMUL.FTZ R41, R41, c[0x0][0x320] ;  /* 0x0000c80029297a20 */ /* 0x000fe20000410000 */
[----:B------:R-:W-:Y:S01]  /*77f0*/  FMNMX.FTZ R2, R175, R2, !PT ;  /* 0x00000002af027209 */ /* 0x000fe20007810000 */
[----:B------:R-:W-:Y:S01]  /*7800*/  FMUL.FTZ R34, R34, c[0x0][0x320] ;  /* 0x0000c80022227a20 */ /* 0x000fe20000410000 */
[----:B---3--:R-:W-:Y:S03]  /*7810*/  FMNMX.FTZ R100, R177, R100, !PT ;  /* 0x00000064b1647209 */ /* 0x008fe60007810000 */
[----:B------:R-:W-:Y:S01]  /*7820*/  FMUL.FTZ R35, R35, c[0x0][0x320] ;  /* 0x0000c80023237a20 */ /* 0x000fe20000410000 */
[----:B------:R-:W-:Y:S01]  /*7830*/  FMNMX.FTZ R100, R179, R100, !PT ;  /* 0x00000064b3647209 */ /* 0x000fe20007810000 */
[----:B------:R-:W-:Y:S01]  /*7840*/  FMUL.FTZ R42, R42, c[0x0][0x320] ;  /* 0x0000c8002a2a7a20 */ /* 0x000fe20000410000 */
[----:B------:R-:W3:Y:S01]  /*7850*/  MUFU.TANH R189, R28 ;  /* 0x0000001c00bd7308 */ /* 0x000ee20000002400 */
[----:B------:R-:W-:Y:S02]  /*7860*/  FMUL.FTZ R44, R44, c[0x0][0x320] ;  /* 0x0000c8002c2c7a20 */ /* 0x000fe40000410000 */
[----:B------:R-:W-:Y:S01]  /*7870*/  FMUL.FTZ R45, R45, c[0x0][0x320] ;  /* 0x0000c8002d2d7a20 */ /* 0x000fe20000410000 */
[----:B-1----:R-:W-:Y:S01]  /*7880*/  FMNMX.FTZ R100, R178, R100, !PT ;  /* 0x00000064b2647209 */ /* 0x002fe20007810000 */
[----:B------:R-:W-:Y:S02]  /*7890*/  FMUL.FTZ R43, R43, c[0x0][0x320] ;  /* 0x0000c8002b2b7a20 */ /* 0x000fe40000410000 */
[----:B------:R-:W-:Y:S02]  /*78a0*/  FMUL.FTZ R46, R46, c[0x0][0x320] ;  /* 0x0000c8002e2e7a20 */ /* 0x000fe40000410000 */
[----:B------:R-:W-:Y:S01]  /*78b0*/  FMUL.FTZ R48, R48, c[0x0][0x320] ;  /* 0x0000c80030307a20 */ /* 0x000fe20000410000 */
[----:B------:R-:W1:Y:S01]  /*78c0*/  MUFU.TANH R191, R29 ;  /* 0x0000001d00bf7308 */ /* 0x000e620000002400 */
[----:B------:R-:W-:Y:S02]  /*78d0*/  FMUL.FTZ R49, R49, c[0x0][0x320] ;  /* 0x0000c80031317a20 */ /* 0x000fe40000410000 */
[----:B------:R-:W-:Y:S01]  /*78e0*/  FMUL.FTZ R47, R47, c[0x0][0x320] ;  /* 0x0000c8002f2f7a20 */ /* 0x000fe20000410000 */
[----:B--2---:R-:W-:Y:S01]  /*78f0*/  FMNMX.FTZ R100, R180, R100, !PT ;  /* 0x00000064b4647209 */ /* 0x004fe20007810000 */
[----:B------:R-:W-:Y:S02]  /*7900*/  FMUL.FTZ R50, R50, c[0x0][0x320] ;  /* 0x0000c80032327a20 */ /* 0x000fe40000410000 */
[----:B------:R-:W-:Y:S03]  /*7910*/  FMUL.FTZ R51, R51, c[0x0][0x320] ;  /* 0x0000c80033337a20 */ /* 0x000fe60000410000 */
[----:B------:R-:W2:Y:S01]  /*7920*/  MUFU.TANH R190, R32 ;  /* 0x0000002000be7308 */ /* 0x000ea20000002400 */
[----:B---3--:R-:W-:Y:S09]  /*7930*/  FMNMX.FTZ R100, R189, R100, !PT ;  /* 0x00000064bd647209 */ /* 0x008ff20007810000 */
[----:B------:R-:W3:Y:S01]  /*7940*/  MUFU.TANH R245, R33 ;  /* 0x0000002100f57308 */ /* 0x000ee20000002400 */
[----:B-1----:R-:W-:Y:S09]  /*7950*/  FMNMX.FTZ R100, R191, R100, !PT ;  /* 0x00000064bf647209 */ /* 0x002ff20007810000 */
[----:B------:R-:W1:Y:S01]  /*7960*/  MUFU.TANH R16, R36 ;  /* 0x0000002400107308 */ /* 0x000e620000002400 */
[----:B--2---:R-:W-:Y:S09]  /*7970*/  FMNMX.FTZ R100, R190, R100, !PT ;  /* 0x00000064be647209 */ /* 0x004ff20007810000 */
        /* <DEDUP_REMOVED lines=17> */
[----:B--2---:R-:W-:Y:S05]  /*7a90*/  FMNMX.FTZ R100, R237, R100, !PT ;  /* 0x00000064ed647209 */ /* 0x004fea0007810000 */
[----:B------:R-:W2:Y:S04]  /*7aa0*/  SHFL.BFLY PT, R4, R100, 0x2, 0x1f ;  /* 0x0c401f0064047f89 */ /* 0x000ea800000e0000 */
[----:B------:R-:W4:Y:S01]  /*7ab0*/  MUFU.TANH R183, R23 ;  /* 0x0000001700b77308 */ /* 0x000f220000002400 */
[----:B---3--:R-:W-:Y:S09]  /*7ac0*/  FMNMX.FTZ R2, R174, R2, !PT ;  /* 0x00000002ae027209 */ /* 0x008ff20007810000 */
[----:B------:R-:W3:Y:S01]  /*7ad0*/  MUFU.TANH R181, R26 ;  /* 0x0000001a00b57308 */ /* 0x000ee20000002400 */
[----:B-1----:R-:W-:Y:S04]  /*7ae0*/  FMNMX.FTZ R2, R176, R2, !PT ;  /* 0x00000002b0027209 */ /* 0x002fe80007810000 */
[----:B------:R-:W-:Y:S05]  /*7af0*/  FMNMX.FTZ R2, R182, R2, !PT ;  /* 0x00000002b6027209 */ /* 0x000fea0007810000 */
[----:B------:R-:W1:Y:S01]  /*7b00*/  MUFU.TANH R188, R27 ;  /* 0x0000001b00bc7308 */ /* 0x000e620000002400 */
[----:B--2---:R-:W-:Y:S02]  /*7b10*/  FMNMX.FTZ R100, R100, R4, !PT ;  /* 0x0000000464647209 */ /* 0x004fe40007810000 */
[----:B----4-:R-:W-:Y:S03]  /*7b20*/  FMNMX.FTZ R2, R183, R2, !PT ;  /* 0x00000002b7027209 */ /* 0x010fe60007810000 */
[----:B------:R-:W2:Y:S04]  /*7b30*/  SHFL.BFLY PT, R4, R100, 0x1, 0x1f ;  /* 0x0c201f0064047f89 */ /* 0x000ea800000e0000 */
[----:B------:R-:W4:Y:S01]  /*7b40*/  MUFU.TANH R252, R30 ;  /* 0x0000001e00fc7308 */ /* 0x000f220000002400 */
[----:B---3--:R-:W-:Y:S09]  /*7b50*/  FMNMX.FTZ R2, R181, R2, !PT ;  /* 0x00000002b5027209 */ /* 0x008ff20007810000 */
[----:B------:R-:W3:Y:S01]  /*7b60*/  MUFU.TANH R25, R31 ;  /* 0x0000001f00197308 */ /* 0x000ee20000002400 */
[----:B-1----:R-:W-:Y:S09]  /*7b70*/  FMNMX.FTZ R2, R188, R2, !PT ;  /* 0x00000002bc027209 */ /* 0x002ff20007810000 */
[----:B------:R-:W1:Y:S01]  /*7b80*/  MUFU.TANH R24, R34 ;  /* 0x0000002200187308 */ /* 0x000e620000002400 */
[----:B--2---:R-:W-:Y:S02]  /*7b90*/  FMNMX.FTZ R100, R100, R4, !PT ;  /* 0x0000000464647209 */ /* 0x004fe40007810000 */
[----:B----4-:R-:W-:Y:S03]  /*7ba0*/  FMNMX.FTZ R2, R252, R2, !PT ;  /* 0x00000002fc027209 */ /* 0x010fe60007810000 */
[C---:B------:R-:W-:Y:S02]  /*7bb0*/  FMUL.FTZ R160, R100.reuse, c[0x0][0x2d0] ;  /* 0x0000b40064a07a20 */ /* 0x040fe40000410000 */
[----:B------:R-:W-:Y:S02]  /*7bc0*/  FADD.FTZ R0, -R100, R0 ;  /* 0x0000000064007221 */ /* 0x000fe40000010100 */
[----:B------:R-:W2:Y:S01]  /*7bd0*/  MUFU.TANH R248, R35 ;  /* 0x0000002300f87308 */ /* 0x000ea20000002400 */
[--C-:B------:R-:W-:Y:S02]  /*7be0*/  FFMA.FTZ R4, R169, c[0x0][0x2d0], -R160.reuse ;  /* 0x0000b400a9047a23 */ /* 0x100fe400000108a0 */
[----:B------:R-:W-:Y:S01]  /*7bf0*/  FMUL.FTZ R0, R0, c[0x0][0x2d0] ;  /* 0x0000b40000007a20 */ /* 0x000fe20000410000 */
[----:B---3--:R-:W-:Y:S01]  /*7c00*/  FMNMX.FTZ R2, R25, R2, !PT ;  /* 0x0000000219027209 */ /* 0x008fe20007810000 */
[----:B------:R-:W-:Y:S05]  /*7c10*/  LDSM.16.MT88.4 R28, [R241+UR4+0x100] ;  /* 0x00010004f11c783b */ /* 0x000fea0008004200 */
[----:B------:R-:W3:Y:S01]  /*7c20*/  MUFU.TANH R194, R38 ;  /* 0x0000002600c27308 */ /* 0x000ee20000002400 */
[----:B-1----:R-:W-:Y:S09]  /*7c30*/  FMNMX.FTZ R2, R24, R2, !PT ;  /* 0x0000000218027209 */ /* 0x002ff20007810000 */
[----:B------:R-:W1:Y:S01]  /*7c40*/  MUFU.TANH R195, R39 ;  /* 0x0000002700c37308 */ /* 0x000e620000002400 */
[----:B--2---:R-:W-:Y:S09]  /*7c50*/  FMNMX.FTZ R2, R248, R2, !PT ;  /* 0x00000002f8027209 */ /* 0x004ff20007810000 */
[----:B------:R-:W2:Y:S01]  /*7c60*/  MUFU.TANH R247, R42 ;  /* 0x0000002a00f77308 */ /* 0x000ea20000002400 */
[----:B---3--:R-:W-:Y:S09]  /*7c70*/  FMNMX.FTZ R2, R194, R2, !PT ;  /* 0x00000002c2027209 */ /* 0x008ff20007810000 */
[----:B------:R3:W-:Y:S01]  /*7c80*/  MUFU.EX2 R249, R4 ;  /* 0x0000000400f97308 */ /* 0x0007e20000000800 */
[----:B-1----:R-:W-:Y:S09]  /*7c90*/  FMNMX.FTZ R2, R195, R2, !PT ;  /* 0x00000002c3027209 */ /* 0x002ff20007810000 */
[----:B------:R-:W1:Y:S01]  /*7ca0*/  MUFU.TANH R18, R43 ;  /* 0x0000002b00127308 */ /* 0x000e620000002400 */
[----:B--2---:R-:W-:Y:S09]  /*7cb0*/  FMNMX.FTZ R2, R247, R2, !PT ;  /* 0x00000002f7027209 */ /* 0x004ff20007810000 */
[----:B------:R-:W2:Y:S01]  /*7cc0*/  MUFU.TANH R204, R46 ;  /* 0x0000002e00cc7308 */ /* 0x000ea20000002400 */
[--C-:B---3--:R-:W-:Y:S09]  /*7cd0*/  FFMA.FTZ R4, R167, c[0x0][0x2d0], -R160.reuse ;  /* 0x0000b400a7047a23 */ /* 0x108ff200000108a0 */
[----:B------:R-:W3:Y:S01]  /*7ce0*/  MUFU.TANH R207, R47 ;  /* 0x0000002f00cf7308 */ /* 0x000ee20000002400 */
[----:B-1----:R-:W-:Y:S02]  /*7cf0*/  FMNMX.FTZ R2, R18, R2, !PT ;  /* 0x0000000212027209 */ /* 0x002fe40007810000 */
[----:B------:R-:W-:Y:S07]  /*7d00*/  MOV R167, R18 ;  /* 0x0000001200a77202 */ /* 0x000fee0000000f00 */
[----:B------:R-:W1:Y:S01]  /*7d10*/  MUFU.TANH R238, R50 ;  /* 0x0000003200ee7308 */ /* 0x000e620000002400 */
[----:B--2---:R-:W-:Y:S09]  /*7d20*/  FMNMX.FTZ R2, R204, R2, !PT ;  /* 0x00000002cc027209 */ /* 0x004ff20007810000 */
[----:B------:R-:W2:Y:S01]  /*7d30*/  MUFU.TANH R19, R51 ;  /* 0x0000003300137308 */ /* 0x000ea20000002400 */
[----:B---3--:R-:W-:Y:S01]  /*7d40*/  FMNMX.FTZ R2, R207, R2, !PT ;  /* 0x00000002cf027209 */ /* 0x008fe20007810000 */
[----:B------:R-:W-:Y:S08]  /*7d50*/  LDSM.16.MT88.4 R44, [R103+UR4+0x3100] ;  /* 0x00310004672c783b */ /* 0x000ff00008004200 */
[----:B------:R3:W-:Y:S01]  /*7d60*/  MUFU.EX2 R236, R4 ;  /* 0x0000000400ec7308 */ /* 0x0007e20000000800 */
[----:B-1----:R-:W-:Y:S04]  /*7d70*/  FMNMX.FTZ R2, R238, R2, !PT ;  /* 0x00000002ee027209 */ /* 0x002fe80007810000 */
[----:B--2---:R-:W-:Y:S02]  /*7d80*/  FMNMX.FTZ R2, R19, R2, !PT ;  /* 0x0000000213027209 */ /* 0x004fe40007810000 */
[----:B------:R-:W-:Y:S02]  /*7d90*/  MOV R169, R19 ;  /* 0x0000001300a97202 */ /* 0x000fe40000000f00 */
[----:B------:R-:W-:Y:S01]  /*7da0*/  MOV R51, R24 ;  /* 0x0000001800337202 */ /* 0x000fe20000000f00 */
[----:B------:R-:W1:Y:S01]  /*7db0*/  SHFL.BFLY PT, R3, R2, 0x2, 0x1f ;  /* 0x0c401f0002037f89 */ /* 0x000e6200000e0000 */
[--C-:B---3--:R-:W-:Y:S01]  /*7dc0*/  FFMA.FTZ R4, R166, c[0x0][0x2d0], -R160.reuse ;  /* 0x0000b400a6047a23 */ /* 0x108fe200000108a0 */
[----:B------:R-:W-:Y:S03]  /*7dd0*/  MOV R166, R17 ;  /* 0x0000001100a67202 */ /* 0x000fe60000000f00 */
[----:B------:R2:W-:Y:S01]  /*7de0*/  MUFU.EX2 R239, R4 ;  /* 0x0000000400ef7308 */ /* 0x0005e20000000800 */
[----:B-1----:R-:W-:Y:S05]  /*7df0*/  FMNMX.FTZ R2, R2, R3, !PT ;  /* 0x0000000302027209 */ /* 0x002fea0007810000 */
[----:B------:R-:W1:Y:S01]  /*7e00*/  SHFL.BFLY PT, R3, R2, 0x1, 0x1f ;  /* 0x0c201f0002037f89 */ /* 0x000e6200000e0000 */
[--C-:B--2---:R-:W-:Y:S01]  /*7e10*/  FFMA.FTZ R4, R102, c[0x0][0x2d0], -R160.reuse ;  /* 0x0000b40066047a23 */ /* 0x104fe200000108a0 */
[----:B------:R-:W-:Y:S03]  /*7e20*/  IADD3 R102, R103, UR4, RZ ;  /* 0x0000000467667c10 */ /* 0x000fe6000fffe0ff */
[----:B------:R2:W-:Y:S01]  /*7e30*/  MUFU.EX2 R20, R4 ;  /* 0x0000000400147308 */ /* 0x0005e20000000800 */
[----:B------:R-:W-:Y:S02]  /*7e40*/  IADD3 R102, R243, R102, RZ ;  /* 0x00000066f3667210 */ /* 0x000fe40007ffe0ff */
[----:B-1----:R-:W-:Y:S07]  /*7e50*/  FMNMX.FTZ R3, R2, R3, !PT ;  /* 0x0000000302037209 */ /* 0x002fee0007810000 */
[----:B------:R1:W3:Y:S01]  /*7e60*/  MUFU.EX2 R2, R0 ;  /* 0x0000000000027308 */ /* 0x0002e20000000800 */
[C---:B------:R-:W-:Y:S04]  /*7e70*/  FMUL.FTZ R161, R3.reuse, c[0x0][0x2d0] ;  /* 0x0000b40003a17a20 */ /* 0x040fe80000410000 */
[----:B--2---:R-:W-:Y:S01]  /*7e80*/  FFMA.FTZ R4, R170, c[0x0][0x2d0], -R161 ;  /* 0x0000b400aa047a23 */ /* 0x004fe200000108a1 */
[----:B------:R-:W-:Y:S04]  /*7e90*/  MOV R170, R16 ;  /* 0x0000001000aa7202 */ /* 0x000fe80000000f00 */
[----:B------:R2:W-:Y:S01]  /*7ea0*/  MUFU.EX2 R251, R4 ;  /* 0x0000000400fb7308 */ /* 0x0005e20000000800 */
[----:B-1----:R-:W-:Y:S01]  /*7eb0*/  FADD.FTZ R0, -R3, R101 ;  /* 0x0000006503007221 */ /* 0x002fe20000010100 */
[----:B------:R-:W-:Y:S01]  /*7ec0*/  IADD3 R101, R241, UR4, RZ ;  /* 0x00000004f1657c10 */ /* 0x000fe2000fffe0ff */
[----:B---3--:R-:W-:Y:S02]  /*7ed0*/  FMUL.FTZ R5, R2, R105 ;  /* 0x0000006902057220 */ /* 0x008fe40000410000 */
[----:B------:R-:W-:Y:S01]  /*7ee0*/  FMUL.FTZ R0, R0, c[0x0][0x2d0] ;  /* 0x0000b40000007a20 */ /* 0x000fe20000410000 */
[----:B------:R-:W-:Y:S01]  /*7ef0*/  IADD3 R101, R243, R101, RZ ;  /* 0x00000065f3657210 */ /* 0x000fe20007ffe0ff */
[C---:B------:R-:W-:Y:S02]  /*7f00*/  FMUL.FTZ R8, R2.reuse, R108 ;  /* 0x0000006c02087220 */ /* 0x040fe40000410000 */
[----:B------:R-:W-:Y:S02]  /*7f10*/  FMUL.FTZ R9, R2, R109 ;  /* 0x0000006d02097220 */ /* 0x000fe40000410000 */
[----:B------:R-:W1:Y:S01]  /*7f20*/  MUFU.EX2 R0, R0 ;  /* 0x0000000000007308 */ /* 0x000e620000000800 */
[--C-:B--2---:R-:W-:Y:S01]  /*7f30*/  FFMA.FTZ R4, R168, c[0x0][0x2d0], -R161.reuse ;  /* 0x0000b400a8047a23 */ /* 0x104fe200000108a1 */
[----:B------:R-:W-:Y:S01]  /*7f40*/  MOV R168, R252 ;  /* 0x000000fc00a87202 */ /* 0x000fe20000000f00 */
[C---:B------:R-:W-:Y:S01]  /*7f50*/  FMUL.FTZ R16, R2.reuse, R116 ;  /* 0x0000007402107220 */ /* 0x040fe20000410000 */
[----:B------:R-:W-:Y:S01]  /*7f60*/  LDSM.16.MT88.4 R36, [R101+0x100] ;  /* 0x000100006524783b */ /* 0x000fe20000004200 */
[C---:B------:R-:W-:Y:S02]  /*7f70*/  FMUL.FTZ R17, R2.reuse, R117 ;  /* 0x0000007502117220 */ /* 0x040fe40000410000 */
[C---:B------:R-:W-:Y:S02]  /*7f80*/  FMUL.FTZ R24, R2.reuse, R124 ;  /* 0x0000007c02187220 */ /* 0x040fe40000410000 */
[C---:B------:R-:W-:Y:S01]  /*7f90*/  FMUL.FTZ R32, R2.reuse, R132 ;  /* 0x0000008402207220 */ /* 0x040fe20000410000 */
[----:B------:R-:W2:Y:S01]  /*7fa0*/  MUFU.EX2 R250, R4 ;  /* 0x0000000400fa7308 */ /* 0x000ea20000000800 */
[C---:B------:R-:W-:Y:S02]  /*7fb0*/  FMUL.FTZ R33, R2.reuse, R133 ;  /* 0x0000008502217220 */ /* 0x040fe40000410000 */
        /* <DEDUP_REMOVED lines=10> */
[----:B------:R-:W-:Y:S01]  /*8060*/  FMUL.FTZ R53, R2, R53 ;  /* 0x0000003502357220 */ /* 0x000fe20000410000 */
[----:B------:R-:W-:Y:S01]  /*8070*/  MOV R148, R170 ;  /* 0x000000aa00947202 */ /* 0x000fe20000000f00 */
[C---:B-1----:R-:W-:Y:S01]  /*8080*/  FMUL.FTZ R6, R0.reuse, R106 ;  /* 0x0000006a00067220 */ /* 0x042fe20000410000 */
[----:B------:R-:W-:Y:S01]  /*8090*/  MOV R170, R205 ;  /* 0x000000cd00aa7202 */ /* 0x000fe20000000f00 */
[C---:B------:R-:W-:Y:S02]  /*80a0*/  FMUL.FTZ R7, R0.reuse, R107 ;  /* 0x0000006b00077220 */ /* 0x040fe40000410000 */
[C---:B------:R-:W-:Y:S02]  /*80b0*/  FMUL.FTZ R10, R0.reuse, R110 ;  /* 0x0000006e000a7220 */ /* 0x040fe40000410000 */
[C---:B------:R-:W-:Y:S02]  /*80c0*/  FMUL.FTZ R11, R0.reuse, R111 ;  /* 0x0000006f000b7220 */ /* 0x040fe40000410000 */
[----:B------:R-:W-:Y:S01]  /*80d0*/  FMUL.FTZ R18, R0, R118 ;  /* 0x0000007600127220 */ /* 0x000fe20000410000 */
[----:B--2---:R-:W-:Y:S01]  /*80e0*/  F2FP.BF16.PACK_AB R105, R250, R251 ;  /* 0x000000fbfa69723e */ /* 0x004fe200000010ff */
[--C-:B------:R-:W-:Y:S01]  /*80f0*/  FFMA.FTZ R4, R164, c[0x0][0x2d0], -R161.reuse ;  /* 0x0000b400a4047a23 */ /* 0x100fe200000108a1 */
[----:B------:R-:W-:Y:S01]  /*8100*/  MOV R164, R249 ;  /* 0x000000f900a47202 */ /* 0x000fe20000000f00 */
[C---:B------:R-:W-:Y:S01]  /*8110*/  FMUL.FTZ R19, R0.reuse, R119 ;  /* 0x0000007700137220 */ /* 0x040fe20000410000 */
[----:B------:R-:W-:Y:S01]  /*8120*/  LDSM.16.MT88.4 R108, [R102+0x3100] ;  /* 0x00310000666c783b */ /* 0x000fe20000004200 */
[----:B------:R1:W-:Y:S01]  /*8130*/  MUFU.EX2 R249, R4 ;  /* 0x0000000400f97308 */ /* 0x0003e20000000800 */
[C---:B------:R-:W-:Y:S02]  /*8140*/  FMUL.FTZ R26, R0.reuse, R126 ;  /* 0x0000007e001a7220 */ /* 0x040fe40000410000 */
[C---:B------:R-:W-:Y:S02]  /*8150*/  FMUL.FTZ R27, R0.reuse, R127 ;  /* 0x0000007f001b7220 */ /* 0x040fe40000410000 */
[C---:B------:R-:W-:Y:S02]  /*8160*/  FMUL.FTZ R34, R0.reuse, R134 ;  /* 0x0000008600227220 */ /* 0x040fe40000410000 */
[C---:B------:R-:W-:Y:S01]  /*8170*/  FMUL.FTZ R35, R0.reuse, R135 ;  /* 0x0000008700237220 */ /* 0x040fe20000410000 */
[----:B------:R-:W-:Y:S01]  /*8180*/  LDSM.16.MT88.4 R116, [R101+0x3100] ;  /* 0x003100006574783b */ /* 0x000fe20000004200 */
[C---:B------:R-:W-:Y:S01]  /*8190*/  FMUL.FTZ R42, R0.reuse, R142 ;  /* 0x0000008e002a7220 */ /* 0x040fe20000410000 */
[----:B------:R-:W-:Y:S01]  /*81a0*/  MOV R142, R247 ;  /* 0x000000f7008e7202 */ /* 0x000fe20000000f00 */
[C---:B------:R-:W-:Y:S01]  /*81b0*/  FMUL.FTZ R43, R0.reuse, R143 ;  /* 0x0000008f002b7220 */ /* 0x040fe20000410000 */
[----:B------:R-:W-:Y:S01]  /*81c0*/  MOV R143, R193 ;  /* 0x000000c1008f7202 */ /* 0x000fe20000000f00 */
[C---:B------:R-:W-:Y:S01]  /*81d0*/  FMUL.FTZ R50, R0.reuse, R150 ;  /* 0x0000009600327220 */ /* 0x040fe20000410000 */
[----:B------:R-:W-:Y:S01]  /*81e0*/  MOV R150, R51 ;  /* 0x0000003300967202 */ /* 0x000fe20000000f00 */
[C---:B------:R-:W-:Y:S01]  /*81f0*/  FMUL.FTZ R51, R0.reuse, R151 ;  /* 0x0000009700337220 */ /* 0x040fe20000410000 */
[----:B------:R-:W-:Y:S01]  /*8200*/  LDSM.16.MT88.4 R132, [R102+0x3900] ;  /* 0x003900006684783b */ /* 0x000fe20000004200 */
[C---:B------:R-:W-:Y:S02]  /*8210*/  FMUL.FTZ R54, R0.reuse, R54 ;  /* 0x0000003600367220 */ /* 0x040fe40000410000 */
[----:B------:R-:W-:Y:S02]  /*8220*/  FMUL.FTZ R55, R0, R55 ;  /* 0x0000003700377220 */ /* 0x000fe40000410000 */
[C---:B------:R-:W-:Y:S02]  /*8230*/  FMUL.FTZ R56, R2.reuse, R56 ;  /* 0x0000003802387220 */ /* 0x040fe40000410000 */
[----:B------:R-:W-:Y:S02]  /*8240*/  FMUL.FTZ R57, R2, R57 ;  /* 0x0000003902397220 */ /* 0x000fe40000410000 */
[--C-:B-1----:R-:W-:Y:S01]  /*8250*/  FFMA.FTZ R4, R165, c[0x0][0x2d0], -R161.reuse ;  /* 0x0000b400a5047a23 */ /* 0x102fe200000108a1 */
[----:B------:R-:W-:Y:S01]  /*8260*/  MOV R165, R20 ;  /* 0x0000001400a57202 */ /* 0x000fe20000000f00 */
[C---:B------:R-:W-:Y:S01]  /*8270*/  FMUL.FTZ R58, R0.reuse, R58 ;  /* 0x0000003a003a7220 */ /* 0x040fe20000410000 */
[----:B------:R-:W1:Y:S01]  /*8280*/  LDSM.16.MT88.4 R20, [R102+0x100] ;  /* 0x000100006614783b */ /* 0x000e620000004200 */
[----:B------:R-:W2:Y:S01]  /*8290*/  MUFU.EX2 R252, R4 ;  /* 0x0000000400fc7308 */ /* 0x000ea20000000800 */
[----:B------:R-:W-:Y:S01]  /*82a0*/  F2FP.BF16.PACK_AB R106, R165, R239 ;  /* 0x000000efa56a723e */ /* 0x000fe200000010ff */
[----:B------:R-:W-:Y:S02]  /*82b0*/  FMUL.FTZ R59, R0, R59 ;  /* 0x0000003b003b7220 */ /* 0x000fe40000410000 */
[C---:B------:R-:W-:Y:S02]  /*82c0*/  FMUL.FTZ R60, R2.reuse, R60 ;  /* 0x0000003c023c7220 */ /* 0x040fe40000410000 */
        /* <DEDUP_REMOVED lines=8> */
[----:B------:R-:W-:Y:S01]  /*8350*/  FMUL.FTZ R69, R2, R69 ;  /* 0x0000004502457220 */ /* 0x000fe20000410000 */
[----:B--2---:R-:W-:Y:S01]  /*8360*/  F2FP.BF16.PACK_AB R107, R252, R249 ;  /* 0x000000f9fc6b723e */ /* 0x004fe200000010ff */
[----:B------:R-:W-:Y:S01]  /*8370*/  FMUL.FTZ R4, R2, R104 ;  /* 0x0000006802047220 */ /* 0x000fe20000410000 */
[----:B------:R-:W-:Y:S01]  /*8380*/  F2FP.BF16.PACK_AB R104, R236, R164 ;  /* 0x000000a4ec68723e */ /* 0x000fe200000010ff */
[--C-:B------:R-:W-:Y:S02]  /*8390*/  FFMA.FTZ R124, R176, c[0x0][0x2d0], -R161.reuse ;  /* 0x0000b400b07c7a23 */ /* 0x100fe400000108a1 */
[C---:B------:R-:W-:Y:S02]  /*83a0*/  FMUL.FTZ R70, R0.reuse, R70 ;  /* 0x0000004600467220 */ /* 0x040fe40000410000 */
[----:B------:R-:W-:Y:S02]  /*83b0*/  FMUL.FTZ R71, R0, R71 ;  /* 0x0000004700477220 */ /* 0x000fe40000410000 */
[C---:B------:R-:W-:Y:S05]  /*83c0*/  HMMA.16816.F32.BF16 R4, R104.reuse, R12, R4 ;  /* 0x0000000c6804723c */ /* 0x040fea0000041804 */
[C---:B------:R-:W-:Y:S02]  /*83d0*/  FMUL.FTZ R72, R2.reuse, R72 ;  /* 0x0000004802487220 */ /* 0x040fe40000410000 */
[C---:B------:R-:W-:Y:S01]  /*83e0*/  FMUL.FTZ R12, R2.reuse, R112 ;  /* 0x00000070020c7220 */ /* 0x040fe20000410000 */
[C---:B------:R-:W-:Y:S04]  /*83f0*/  HMMA.16816.F32.BF16 R8, R104.reuse, R14, R8 ;  /* 0x0000000e6808723c */ /* 0x040fe80000041808 */
[C---:B------:R-:W-:Y:S02]  /*8400*/  FMUL.FTZ R13, R2.reuse, R113 ;  /* 0x00000071020d7220 */ /* 0x040fe40000410000 */
[----:B------:R-:W-:Y:S02]  /*8410*/  FMUL.FTZ R73, R2, R73 ;  /* 0x0000004902497220 */ /* 0x000fe40000410000 */
[C---:B------:R-:W-:Y:S04]  /*8420*/  FMUL.FTZ R14, R0.reuse, R114 ;  /* 0x00000072000e7220 */ /* 0x040fe80000410000 */
[C---:B------:R-:W-:Y:S02]  /*8430*/  FMUL.FTZ R15, R0.reuse, R115 ;  /* 0x00000073000f7220 */ /* 0x040fe40000410000 */
[----:B------:R-:W2:Y:S01]  /*8440*/  LDSM.16.MT88.4 R112, [R241+UR4+0x3100] ;  /* 0x00310004f170783b */ /* 0x000ea20008004200 */
[C---:B------:R-:W-:Y:S02]  /*8450*/  FMUL.FTZ R74, R0.reuse, R74 ;  /* 0x0000004a004a7220 */ /* 0x040fe40000410000 */
[----:B------:R-:W-:Y:S02]  /*8460*/  FMUL.FTZ R75, R0, R75 ;  /* 0x0000004b004b7220 */ /* 0x000fe40000410000 */
[C---:B-1----:R-:W-:Y:S03]  /*8470*/  HMMA.16816.F32.BF16 R12, R104.reuse, R20, R12 ;  /* 0x00000014680c723c */ /* 0x042fe6000004180c */
[C---:B------:R-:W-:Y:S02]  /*8480*/  FMUL.FTZ R76, R2.reuse, R76 ;  /* 0x0000004c024c7220 */ /* 0x040fe40000410000 */
[C---:B------:R-:W-:Y:S02]  /*8490*/  FMUL.FTZ R77, R2.reuse, R77 ;  /* 0x0000004d024d7220 */ /* 0x040fe40000410000 */
[C---:B------:R-:W-:Y:S01]  /*84a0*/  FMUL.FTZ R21, R2.reuse, R121 ;  /* 0x0000007902157220 */ /* 0x040fe20000410000 */
[C---:B------:R-:W-:Y:S04]  /*84b0*/  HMMA.16816.F32.BF16 R16, R104.reuse, R22, R16 ;  /* 0x000000166810723c */ /* 0x040fe80000041810 */
[C---:B------:R-:W-:Y:S01]  /*84c0*/  FMUL.FTZ R20, R2.reuse, R120 ;  /* 0x0000007802147220 */ /* 0x040fe20000410000 */
[----:B------:R-:W-:Y:S01]  /*84d0*/  MOV R120, R25 ;  /* 0x0000001900787202 */ /* 0x000fe20000000f00 */
[----:B------:R-:W-:Y:S02]  /*84e0*/  FMUL.FTZ R25, R2, R125 ;  /* 0x0000007d02197220 */ /* 0x000fe40000410000 */
[C---:B------:R-:W-:Y:S01]  /*84f0*/  FMUL.FTZ R22, R0.reuse, R122 ;  /* 0x0000007a00167220 */ /* 0x040fe20000410000 */
[----:B------:R-:W-:Y:S03]  /*8500*/  MOV R151, R120 ;  /* 0x0000007800977202 */ /* 0x000fe60000000f00 */
[C---:B------:R-:W-:Y:S02]  /*8510*/  FMUL.FTZ R23, R0.reuse, R123 ;  /* 0x0000007b00177220 */ /* 0x040fe40000410000 */
[----:B------:R-:W-:Y:S01]  /*8520*/  LDSM.16.MT88.4 R120, [R241+UR4+0x900] ;  /* 0x00090004f178783b */ /* 0x000fe20008004200 */
        /* <DEDUP_REMOVED lines=11> */
[----:B------:R-:W-:Y:S01]  /*85e0*/  LDSM.16.MT88.4 R128, [R103+UR4+0x3900] ;  /* 0x003900046780783b */ /* 0x000fe20008004200 */
[----:B------:R-:W-:Y:S02]  /*85f0*/  FMUL.FTZ R83, R0, R83 ;  /* 0x0000005300537220 */ /* 0x000fe40000410000 */
[C---:B------:R-:W-:Y:S02]  /*8600*/  FMUL.FTZ R84, R2.reuse, R84 ;  /* 0x0000005402547220 */ /* 0x040fe40000410000 */
[C---:B------:R-:W-:Y:S03]  /*8610*/  HMMA.16816.F32.BF16 R28, R104.reuse, R36, R28 ;  /* 0x00000024681c723c */ /* 0x040fe6000004181c */
[----:B------:R-:W-:Y:S02]  /*8620*/  FMUL.FTZ R85, R2, R85 ;  /* 0x0000005502557220 */ /* 0x000fe40000410000 */
[C---:B------:R-:W-:Y:S02]  /*8630*/  FMUL.FTZ R86, R0.reuse, R86 ;  /* 0x0000005600567220 */ /* 0x040fe40000410000 */
[----:B------:R-:W-:Y:S01]  /*8640*/  FMUL.FTZ R87, R0, R87 ;  /* 0x0000005700577220 */ /* 0x000fe20000410000 */
[C---:B------:R-:W-:Y:S04]  /*8650*/  HMMA.16816.F32.BF16 R32, R104.reuse, R38, R32 ;  /* 0x000000266820723c */ /* 0x040fe80000041820 */
[C---:B------:R-:W-:Y:S01]  /*8660*/  FMUL.FTZ R36, R2.reuse, R136 ;  /* 0x0000008802247220 */ /* 0x040fe20000410000 */
[----:B------:R-:W-:Y:S01]  /*8670*/  MOV R136, R239 ;  /* 0x000000ef00887202 */ /* 0x000fe20000000f00 */
[----:B------:R-:W-:Y:S01]  /*8680*/  FMUL.FTZ R37, R2, R137 ;  /* 0x0000008902257220 */ /* 0x000fe20000410000 */
[----:B------:R-:W-:Y:S01]  /*8690*/  MOV R137, R236 ;  /* 0x000000ec00897202 */ /* 0x000fe20000000f00 */
[C---:B------:R-:W-:Y:S01]  /*86a0*/  FMUL.FTZ R38, R0.reuse, R138 ;  /* 0x0000008a00267220 */ /* 0x040fe20000410000 */
[----:B------:R-:W-:Y:S01]  /*86b0*/  MOV R138, R237 ;  /* 0x000000ed008a7202 */ /* 0x000fe20000000f00 */
[----:B------:R1:W-:Y:S02]  /*86c0*/  MUFU.EX2 R236, R124 ;  /* 0x0000007c00ec7308 */ /* 0x0003e40000000800 */
[----:B------:R-:W-:Y:S01]  /*86d0*/  FMUL.FTZ R39, R0, R139 ;  /* 0x0000008b00277220 */ /* 0x000fe20000410000 */
[----:B------:R-:W-:Y:S01]  /*86e0*/  MOV R139, R169 ;  /* 0x000000a9008b7202 */ /* 0x000fe20000000f00 */
[C---:B------:R-:W-:Y:S01]  /*86f0*/  FMUL.FTZ R88, R2.reuse, R88 ;  /* 0x0000005802587220 */ /* 0x040fe20000410000 */
[----:B------:R-:W-:Y:S01]  /*8700*/  MOV R169, R204 ;  /* 0x000000cc00a97202 */ /* 0x000fe20000000f00 */
[----:B------:R-:W-:Y:S02]  /*8710*/  FMUL.FTZ R89, R2, R89 ;  /* 0x0000005902597220 */ /* 0x000fe40000410000 */
[C---:B------:R-:W-:Y:S01]  /*8720*/  FMUL.FTZ R90, R0.reuse, R90 ;  /* 0x0000005a005a7220 */ /* 0x040fe20000410000 */
[C---:B------:R-:W-:Y:S03]  /*8730*/  HMMA.16816.F32.BF16 R36, R104.reuse, R44, R36 ;  /* 0x0000002c6824723c */ /* 0x040fe60000041824 */
[----:B------:R-:W-:Y:S02]  /*8740*/  FMUL.FTZ R91, R0, R91 ;  /* 0x0000005b005b7220 */ /* 0x000fe40000410000 */
[C---:B------:R-:W-:Y:S02]  /*8750*/  FMUL.FTZ R92, R2.reuse, R92 ;  /* 0x0000005c025c7220 */ /* 0x040fe40000410000 */
[C---:B------:R-:W-:Y:S01]  /*8760*/  FMUL.FTZ R44, R2.reuse, R144 ;  /* 0x00000090022c7220 */ /* 0x040fe20000410000 */
[C---:B------:R-:W-:Y:S04]  /*8770*/  HMMA.16816.F32.BF16 R40, R104.reuse, R46, R40 ;  /* 0x0000002e6828723c */ /* 0x040fe80000041828 */
[C---:B------:R-:W-:Y:S01]  /*8780*/  FMUL.FTZ R45, R2.reuse, R145 ;  /* 0x00000091022d7220 */ /* 0x040fe20000410000 */
[----:B------:R-:W-:Y:S01]  /*8790*/  MOV R144, R192 ;  /* 0x000000c000907202 */ /* 0x000fe20000000f00 */
[----:B------:R-:W-:Y:S01]  /*87a0*/  FMUL.FTZ R93, R2, R93 ;  /* 0x0000005d025d7220 */ /* 0x000fe20000410000 */
[----:B-1----:R-:W-:Y:S01]  /*87b0*/  LDSM.16.MT88.4 R124, [R101+0x900] ;  /* 0x00090000657c783b */ /* 0x002fe20000004200 */
[C---:B------:R-:W-:Y:S01]  /*87c0*/  FMUL.FTZ R46, R0.reuse, R146 ;  /* 0x00000092002e7220 */ /* 0x040fe20000410000 */
[----:B------:R-:W-:Y:S03]  /*87d0*/  MOV R146, R194 ;  /* 0x000000c200927202 */ /* 0x000fe60000000f00 */
[C---:B------:R-:W-:Y:S01]  /*87e0*/  FMUL.FTZ R47, R0.reuse, R147 ;  /* 0x00000093002f7220 */ /* 0x040fe20000410000 */
        /* <DEDUP_REMOVED lines=8> */
[----:B------:R-:W-:Y:S01]  /*8870*/  FMUL.FTZ R99, R0, R99 ;  /* 0x0000006300637220 */ /* 0x000fe20000410000 */
[C---:B------:R-:W-:Y:S01]  /*8880*/  HMMA.16816.F32.BF16 R48, R104.reuse, R110, R48 ;  /* 0x0000006e6830723c */ /* 0x040fe20000041830 */
[----:B------:R-:W1:Y:S07]  /*8890*/  LDSM.16.MT88.4 R108, [R103+UR4+0x6100] ;  /* 0x00610004676c783b */ /* 0x000e6e0008004200 */
[C---:B--2---:R-:W-:Y:S08]  /*88a0*/  HMMA.16816.F32.BF16 R52, R104.reuse, R112, R52 ;  /* 0x000000706834723c */ /* 0x044ff00000041834 */
[C---:B------:R-:W-:Y:S01]  /*88b0*/  HMMA.16816.F32.BF16 R56, R104.reuse, R114, R56 ;  /* 0x000000726838723c */ /* 0x040fe20000041838 */
[----:B------:R-:W2:Y:S07]  /*88c0*/  LDSM.16.MT88.4 R112, [R102+0x6100] ;  /* 0x006100006670783b */ /* 0x000eae0000004200 */
[C---:B------:R-:W-:Y:S07]  /*88d0*/  HMMA.16816.F32.BF16 R60, R104.reuse, R116, R60 ;  /* 0x00000074683c723c */ /* 0x040fee000004183c */
[--C-:B------:R-:W-:Y:S01]  /*88e0*/  FFMA.FTZ R116, R162, c[0x0][0x2d0], -R160.reuse ;  /* 0x0000b400a2747a23 */ /* 0x100fe200000108a0 */
[C---:B------:R-:W-:Y:S03]  /*88f0*/  HMMA.16816.F32.BF16 R64, R104.reuse, R118, R64 ;  /* 0x000000766840723c */ /* 0x040fe60000041840 */
[----:B------:R3:W-:Y:S01]  /*8900*/  MUFU.EX2 R248, R116 ;  /* 0x0000007400f87308 */ /* 0x0007e20000000800 */
[----:B------:R-:W-:Y:S02]  /*8910*/  MOV R162, R168 ;  /* 0x000000a800a27202 */ /* 0x000fe40000000f00 */
[----:B------:R-:W-:Y:S02]  /*8920*/  MOV R168, R207 ;  /* 0x000000cf00a87202 */ /* 0x000fe40000000f00 */
[C---:B-1----:R-:W-:Y:S07]  /*8930*/  HMMA.16816.F32.BF16 R68, R104.reuse, R108, R68 ;  /* 0x0000006c6844723c */ /* 0x042fee0000041844 */
[--C-:B------:R-:W-:Y:S01]  /*8940*/  FFMA.FTZ R108, R171, c[0x0][0x2d0], -R160.reuse ;  /* 0x0000b400ab6c7a23 */ /* 0x100fe200000108a0 */
[C---:B------:R-:W-:Y:S03]  /*8950*/  HMMA.16816.F32.BF16 R72, R104.reuse, R110, R72 ;  /* 0x0000006e6848723c */ /* 0x040fe60000041848 */
[----:B------:R1:W-:Y:S05]  /*8960*/  MUFU.EX2 R246, R108 ;  /* 0x0000006c00f67308 */ /* 0x0003ea0000000800 */
[C---:B--2---:R-:W-:Y:S04]  /*8970*/  HMMA.16816.F32.BF16 R76, R104.reuse, R112, R76 ;  /* 0x00000070684c723c */ /* 0x044fe8000004184c */
[--C-:B---3--:R-:W-:Y:S01]  /*8980*/  FFMA.FTZ R116, R163, c[0x0][0x2d0], -R160.reuse ;  /* 0x0000b400a3747a23 */ /* 0x108fe200000108a0 */
[----:B------:R-:W-:Y:S02]  /*8990*/  MOV R163, R245 ;  /* 0x000000f500a37202 */ /* 0x000fe40000000f00 */
[--C-:B------:R-:W-:Y:S01]  /*89a0*/  FFMA.FTZ R112, R173, c[0x0][0x2d0], -R161.reuse ;  /* 0x0000b400ad707a23 */ /* 0x100fe200000108a1 */
[C---:B------:R-:W-:Y:S01]  /*89b0*/  HMMA.16816.F32.BF16 R80, R104.reuse, R114, R80 ;  /* 0x000000726850723c */ /* 0x040fe20000041850 */
[----:B------:R2:W3:Y:S10]  /*89c0*/  MUFU.EX2 R247, R116 ;  /* 0x0000007400f77308 */ /* 0x0004f40000000800 */
[----:B------:R4:W-:Y:S01]  /*89d0*/  MUFU.EX2 R239, R112 ;  /* 0x0000007000ef7308 */ /* 0x0009e20000000800 */
[--C-:B-1----:R-:W-:Y:S09]  /*89e0*/  FFMA.FTZ R108, R172, c[0x0][0x2d0], -R160.reuse ;  /* 0x0000b400ac6c7a23 */ /* 0x102ff200000108a0 */
[----:B------:R1:W5:Y:S01]  /*89f0*/  MUFU.EX2 R245, R108 ;  /* 0x0000006c00f57308 */ /* 0x0003620000000800 */
[----:B--2---:R-:W2:Y:S01]  /*8a00*/  LDSM.16.MT88.4 R116, [R241+UR4+0x6100] ;  /* 0x00610004f174783b */ /* 0x004ea20008004200 */
[--C-:B----4-:R-:W-:Y:S08]  /*8a10*/  FFMA.FTZ R112, R175, c[0x0][0x2d0], -R161.reuse ;  /* 0x0000b400af707a23 */ /* 0x110ff000000108a1 */
[----:B------:R4:W2:Y:S01]  /*8a20*/  MUFU.EX2 R238, R112 ;  /* 0x0000007000ee7308 */ /* 0x0008a20000000800 */
[----:B-1----:R-:W1:Y:S08]  /*8a30*/  LDSM.16.MT88.4 R108, [R101+0x6100] ;  /* 0x00610000656c783b */ /* 0x002e700000004200 */
[----:B----4-:R-:W4:Y:S01]  /*8a40*/  LDSM.16.MT88.4 R112, [R103+UR4+0x900] ;  /* 0x000900046770783b */ /* 0x010f220008004200 */
[C---:B--2---:R-:W-:Y:S07]  /*8a50*/  HMMA.16816.F32.BF16 R84, R104.reuse, R116, R84 ;  /* 0x000000746854723c */ /* 0x044fee0000041854 */
[--C-:B------:R-:W-:Y:S01]  /*8a60*/  FFMA.FTZ R116, R174, c[0x0][0x2d0], -R161.reuse ;  /* 0x0000b400ae747a23 */ /* 0x100fe200000108a1 */
[C---:B------:R-:W-:Y:S03]  /*8a70*/  HMMA.16816.F32.BF16 R88, R104.reuse, R118, R88 ;  /* 0x000000766858723c */ /* 0x040fe60000041858 */
[----:B------:R2:W2:Y:S05]  /*8a80*/  MUFU.EX2 R237, R116 ;  /* 0x0000007400ed7308 */ /* 0x0004aa0000000800 */
[C---:B-1----:R-:W-:Y:S08]  /*8a90*/  HMMA.16816.F32.BF16 R92, R104.reuse, R108, R92 ;  /* 0x0000006c685c723c */ /* 0x042ff0000004185c */
[----:B------:R-:W-:Y:S01]  /*8aa0*/  HMMA.16816.F32.BF16 R96, R104, R110, R96 ;  /* 0x0000006e6860723c */ /* 0x000fe20000041860 */
[----:B------:R-:W-:Y:S06]  /*8ab0*/  LDSM.16.MT88.4 R108, [R241+UR4+0x3900] ;  /* 0x00390004f16c783b */ /* 0x000fec0008004200 */
[----:B---3--:R-:W-:Y:S02]  /*8ac0*/  F2FP.BF16.PACK_AB R104, R247, R248 ;  /* 0x000000f8f768723e */ /* 0x008fe400000010ff */
[----:B--2---:R-:W1:Y:S03]  /*8ad0*/  LDSM.16.MT88.4 R116, [R102+0x900] ;  /* 0x000900006674783b */ /* 0x004e660000004200 */
[----:B-----5:R-:W-:Y:S02]  /*8ae0*/  F2FP.BF16.PACK_AB R106, R245, R246 ;  /* 0x000000f6f56a723e */ /* 0x020fe400000010ff */
[----:B------:R-:W-:Y:S02]  /*8af0*/  F2FP.BF16.PACK_AB R105, R238, R239 ;  /* 0x000000efee69723e */ /* 0x000fe400000010ff */
[----:B------:R-:W-:Y:S07]  /*8b00*/  F2FP.BF16.PACK_AB R107, R236, R237 ;  /* 0x000000edec6b723e */ /* 0x000fee00000010ff */
[C---:B----4-:R-:W-:Y:S08]  /*8b10*/  HMMA.16816.F32.BF16 R4, R104.reuse, R112, R4 ;  /* 0x000000706804723c */ /* 0x050ff00000041804 */
[C---:B------:R-:W-:Y:S01]  /*8b20*/  HMMA.16816.F32.BF16 R8, R104.reuse, R114, R8 ;  /* 0x000000726808723c */ /* 0x040fe20000041808 */
[----:B------:R-:W2:Y:S07]  /*8b30*/  LDSM.16.MT88.4 R112, [R101+0x3900] ;  /* 0x003900006570783b */ /* 0x000eae0000004200 */
[C---:B-1----:R-:W-:Y:S08]  /*8b40*/  HMMA.16816.F32.BF16 R12, R104.reuse, R116, R12 ;  /* 0x00000074680c723c */ /* 0x042ff0000004180c */
[C---:B------:R-:W-:Y:S01]  /*8b50*/  HMMA.16816.F32.BF16 R16, R104.reuse, R118, R16 ;  /* 0x000000766810723c */ /* 0x040fe20000041810 */
[----:B------:R-:W1:Y:S07]  /*8b60*/  LDSM.16.MT88.4 R116, [R103+UR4+0x6900] ;  /* 0x006900046774783b */ /* 0x000e6e0008004200 */
[C---:B------:R-:W-:Y:S07]  /*8b70*/  HMMA.16816.F32.BF16 R20, R104.reuse, R120, R20 ;  /* 0x000000786814723c */ /* 0x040fee0000041814 */
[--C-:B------:R-:W-:Y:S01]  /*8b80*/  FFMA.FTZ R120, R177, c[0x0][0x2d0], -R160.reuse ;  /* 0x0000b400b1787a23 */ /* 0x100fe200000108a0 */
[C---:B------:R-:W-:Y:S03]  /*8b90*/  HMMA.16816.F32.BF16 R24, R104.reuse, R122, R24 ;  /* 0x0000007a6818723c */ /* 0x040fe60000041818 */
[----:B------:R3:W-:Y:S05]  /*8ba0*/  MUFU.EX2 R207, R120 ;  /* 0x0000007800cf7308 */ /* 0x0007ea0000000800 */
[C---:B------:R-:W-:Y:S07]  /*8bb0*/  HMMA.16816.F32.BF16 R28, R104.reuse, R124, R28 ;  /* 0x0000007c681c723c */ /* 0x040fee000004181c */
[--C-:B------:R-:W-:Y:S01]  /*8bc0*/  FFMA.FTZ R124, R182, c[0x0][0x2d0], -R161.reuse ;  /* 0x0000b400b67c7a23 */ /* 0x100fe200000108a1 */
[C---:B------:R-:W-:Y:S03]  /*8bd0*/  HMMA.16816.F32.BF16 R32, R104.reuse, R126, R32 ;  /* 0x0000007e6820723c */ /* 0x040fe60000041820 */
[----:B------:R4:W-:Y:S05]  /*8be0*/  MUFU.EX2 R195, R124 ;  /* 0x0000007c00c37308 */ /* 0x0009ea0000000800 */
[C---:B------:R-:W-:Y:S01]  /*8bf0*/  HMMA.16816.F32.BF16 R36, R104.reuse, R128, R36 ;  /* 0x000000806824723c */ /* 0x040fe20000041824 */
[----:B---3--:R-:W3:Y:S07]  /*8c00*/  LDSM.16.MT88.4 R120, [R102+0x6900] ;  /* 0x006900006678783b */ /* 0x008eee0000004200 */
[C---:B------:R-:W-:Y:S01]  /*8c10*/  HMMA.16816.F32.BF16 R40, R104.reuse, R130, R40 ;  /* 0x000000826828723c */ /* 0x040fe20000041828 */
[----:B------:R-:W-:Y:S07]  /*8c20*/  LDSM.16.MT88.4 R128, [R103+UR4+0x4100] ;  /* 0x004100046780783b */ /* 0x000fee0008004200 */
[C---:B------:R-:W-:Y:S01]  /*8c30*/  HMMA.16816.F32.BF16 R44, R104.reuse, R132, R44 ;  /* 0x00000084682c723c */ /* 0x040fe2000004182c */
[----:B----4-:R-:W-:Y:S07]  /*8c40*/  LDSM.16.MT88.4 R124, [R241+UR4+0x1100] ;  /* 0x00110004f17c783b */ /* 0x010fee0008004200 */
[C---:B------:R-:W-:Y:S01]  /*8c50*/  HMMA.16816.F32.BF16 R48, R104.reuse, R134, R48 ;  /* 0x000000866830723c */ /* 0x040fe20000041830 */
[----:B------:R-:W-:Y:S07]  /*8c60*/  LDSM.16.MT88.4 R132, [R102+0x4100] ;  /* 0x004100006684783b */ /* 0x000fee0000004200 */
[C---:B------:R-:W-:Y:S07]  /*8c70*/  HMMA.16816.F32.BF16 R52, R104.reuse, R108, R52 ;  /* 0x0000006c6834723c */ /* 0x040fee0000041834 */
[--C-:B------:R-:W-:Y:S01]  /*8c80*/  FFMA.FTZ R108, R179, c[0x0][0x2d0], -R160.reuse ;  /* 0x0000b400b36c7a23 */ /* 0x100fe200000108a0 */
[C---:B------:R-:W-:Y:S03]  /*8c90*/  HMMA.16816.F32.BF16 R56, R104.reuse, R110, R56 ;  /* 0x0000006e6838723c */ /* 0x040fe60000041838 */
[----:B------:R4:W5:Y:S05]  /*8ca0*/  MUFU.EX2 R206, R108 ;  /* 0x0000006c00ce7308 */ /* 0x00096a0000000800 */
[C---:B--2---:R-:W-:Y:S07]  /*8cb0*/  HMMA.16816.F32.BF16 R60, R104.reuse, R112, R60 ;  /* 0x00000070683c723c */ /* 0x044fee000004183c */
[--C-:B------:R-:W-:Y:S01]  /*8cc0*/  FFMA.FTZ R112, R180, c[0x0][0x2d0], -R160.reuse ;  /* 0x0000b400b4707a23 */ /* 0x100fe200000108a0 */
[C---:B------:R-:W-:Y:S03]  /*8cd0*/  HMMA.16816.F32.BF16 R64, R104.reuse, R114, R64 ;  /* 0x000000726840723c */ /* 0x040fe60000041840 */
[----:B------:R2:W-:Y:S05]  /*8ce0*/  MUFU.EX2 R204, R112 ;  /* 0x0000007000cc7308 */ /* 0x0005ea0000000800 */
[C---:B-1----:R-:W-:Y:S04]  /*8cf0*/  HMMA.16816.F32.BF16 R68, R104.reuse, R116, R68 ;  /* 0x000000746844723c */ /* 0x042fe80000041844 */
[--C-:B----4-:R-:W-:Y:S03]  /*8d00*/  FFMA.FTZ R108, R178, c[0x0][0x2d0], -R160.reuse ;  /* 0x0000b400b26c7a23 */ /* 0x110fe600000108a0 */
[--C-:B------:R-:W-:Y:S01]  /*8d10*/  FFMA.FTZ R116, R183, c[0x0][0x2d0], -R161.reuse ;  /* 0x0000b400b7747a23 */ /* 0x100fe200000108a1 */
[C---:B------:R-:W-:Y:S01]  /*8d20*/  HMMA.16816.F32.BF16 R72, R104.reuse, R118, R72 ;  /* 0x000000766848723c */ /* 0x040fe20000041848 */
[----:B------:R1:W4:Y:S07]  /*8d30*/  MUFU.EX2 R205, R108 ;  /* 0x0000006c00cd7308 */ /* 0x00032e0000000800 */
[C---:B---3--:R-:W-:Y:S03]  /*8d40*/  HMMA.16816.F32.BF16 R76, R104.reuse, R120, R76 ;  /* 0x00000078684c723c */ /* 0x048fe6000004184c */
[----:B------:R3:W3:Y:S01]  /*8d50*/  MUFU.EX2 R194, R116 ;  /* 0x0000007400c27308 */ /* 0x0006e20000000800 */
[----:B--2---:R-:W-:Y:S03]  /*8d60*/  LDSM.16.MT88.4 R112, [R101+0x6900] ;  /* 0x006900006570783b */ /* 0x004fe60000004200 */
[--C-:B------:R-:W-:Y:S01]  /*8d70*/  FFMA.FTZ R120, R188, c[0x0][0x2d0], -R161.reuse ;  /* 0x0000b400bc787a23 */ /* 0x100fe200000108a1 */
[C---:B------:R-:W-:Y:S05]  /*8d80*/  HMMA.16816.F32.BF16 R80, R104.reuse, R122, R80 ;  /* 0x0000007a6850723c */ /* 0x040fea0000041850 */
[----:B------:R2:W-:Y:S01]  /*8d90*/  MUFU.EX2 R193, R120 ;  /* 0x0000007800c17308 */ /* 0x0005e20000000800 */
[----:B-1----:R-:W1:Y:S01]  /*8da0*/  LDSM.16.MT88.4 R108, [R241+UR4+0x6900] ;  /* 0x00690004f16c783b */ /* 0x002e620008004200 */
[--C-:B---3--:R-:W-:Y:S08]  /*8db0*/  FFMA.FTZ R116, R181, c[0x0][0x2d0], -R161.reuse ;  /* 0x0000b400b5747a23 */ /* 0x108ff000000108a1 */
[----:B------:R3:W1:Y:S01]  /*8dc0*/  MUFU.EX2 R192, R116 ;  /* 0x0000007400c07308 */ /* 0x0006620000000800 */
[----:B--2---:R-:W-:Y:S08]  /*8dd0*/  LDSM.16.MT88.4 R120, [R102+0x1100] ;  /* 0x001100006678783b */ /* 0x004ff00000004200 */
[----:B---3--:R-:W2:Y:S01]  /*8de0*/  LDSM.16.MT88.4 R116, [R103+UR4+0x1100] ;  /* 0x001100046774783b */ /* 0x008ea20008004200 */
[C---:B-1----:R-:W-:Y:S08]  /*8df0*/  HMMA.16816.F32.BF16 R84, R104.reuse, R108, R84 ;  /* 0x0000006c6854723c */ /* 0x042ff00000041854 */
[C---:B------:R-:W-:Y:S01]  /*8e00*/  HMMA.16816.F32.BF16 R88, R104.reuse, R110, R88 ;  /* 0x0000006e6858723c */ /* 0x040fe20000041858 */
[----:B------:R-:W1:Y:S07]  /*8e10*/  LDSM.16.MT88.4 R108, [R101+0x1100] ;  /* 0x00110000656c783b */ /* 0x000e6e0000004200 */
[C---:B------:R-:W-:Y:S08]  /*8e20*/  HMMA.16816.F32.BF16 R92, R104.reuse, R112, R92 ;  /* 0x00000070685c723c */ /* 0x040ff0000004185c */
[----:B------:R-:W-:Y:S01]  /*8e30*/  HMMA.16816.F32.BF16 R96, R104, R114, R96 ;  /* 0x000000726860723c */ /* 0x000fe20000041860 */
[----:B------:R-:W3:Y:S06]  /*8e40*/  LDSM.16.MT88.4 R112, [R241+UR4+0x4100] ;  /* 0x00410004f170783b */ /* 0x000eec0008004200 */
[----:B-----5:R-:W-:Y:S02]  /*8e50*/  F2FP.BF16.PACK_AB R104, R206, R207 ;  /* 0x000000cfce68723e */ /* 0x020fe400000010ff */
[----:B----4-:R-:W-:Y:S03]  /*8e60*/  F2FP.BF16.PACK_AB R106, R204, R205 ;  /* 0x000000cdcc6a723e */ /* 0x010fe600000010ff */
[----:B------:R-:W-:Y:S02]  /*8e70*/  F2FP.BF16.PACK_AB R105, R194, R195 ;  /* 0x000000c3c269723e */ /* 0x000fe400000010ff */
[----:B------:R-:W-:Y:S07]  /*8e80*/  F2FP.BF16.PACK_AB R107, R193, R192 ;  /* 0x000000c0c16b723e */ /* 0x000fee00000010ff */
[C---:B--2---:R-:W-:Y:S08]  /*8e90*/  HMMA.16816.F32.BF16 R4, R104.reuse, R116, R4 ;  /* 0x000000746804723c */ /* 0x044ff00000041804 */
[C---:B------:R-:W-:Y:S01]  /*8ea0*/  HMMA.16816.F32.BF16 R8, R104.reuse, R118, R8 ;  /* 0x000000766808723c */ /* 0x040fe20000041808 */
[----:B------:R-:W2:Y:S07]  /*8eb0*/  LDSM.16.MT88.4 R116, [R101+0x4100] ;  /* 0x004100006574783b */ /* 0x000eae0000004200 */
[C---:B------:R-:W-:Y:S08]  /*8ec0*/  HMMA.16816.F32.BF16 R12, R104.reuse, R120, R12 ;  /* 0x00000078680c723c */ /* 0x040ff0000004180c */
[C---:B------:R-:W-:Y:S01]  /*8ed0*/  HMMA.16816.F32.BF16 R16, R104.reuse, R122, R16 ;  /* 0x0000007a6810723c */ /* 0x040fe20000041810 */
[----:B------:R-:W4:Y:S07]  /*8ee0*/  LDSM.16.MT88.4 R120, [R103+UR4+0x7100] ;  /* 0x007100046778783b */ /* 0x000f2e0008004200 */
[C---:B------:R-:W-:Y:S07]  /*8ef0*/  HMMA.16816.F32.BF16 R20, R104.reuse, R124, R20 ;  /* 0x0000007c6814723c */ /* 0x040fee0000041814 */
[--C-:B------:R-:W-:Y:S01]  /*8f00*/  FFMA.FTZ R124, R149, c[0x0][0x2d0], -R161.reuse ;  /* 0x0000b400957c7a23 */ /* 0x100fe200000108a1 */
[C---:B------:R-:W-:Y:S03]  /*8f10*/  HMMA.16816.F32.BF16 R24, R104.reuse, R126, R24 ;  /* 0x0000007e6818723c */ /* 0x040fe60000041818 */
[----:B------:R5:W-:Y:S05]  /*8f20*/  MUFU.EX2 R181, R124 ;  /* 0x0000007c00b57308 */ /* 0x000bea0000000800 */
[C---:B-1----:R-:W-:Y:S08]  /*8f30*/  HMMA.16816.F32.BF16 R28, R104.reuse, R108, R28 ;  /* 0x0000006c681c723c */ /* 0x042ff0000004181c */
[C---:B------:R-:W-:Y:S01]  /*8f40*/  HMMA.16816.F32.BF16 R32, R104.reuse, R110, R32 ;  /* 0x0000006e6820723c */ /* 0x040fe20000041820 */
[----:B------:R-:W1:Y:S07]  /*8f50*/  LDSM.16.MT88.4 R108, [R102+0x7100] ;  /* 0x00710000666c783b */ /* 0x000e6e0000004200 */
[C---:B------:R-:W-:Y:S01]  /*8f60*/  HMMA.16816.F32.BF16 R36, R104.reuse, R128, R36 ;  /* 0x000000806824723c */ /* 0x040fe20000041824 */
[----:B-----5:R-:W-:Y:S07]  /*8f70*/  LDSM.16.MT88.4 R124, [R241+UR4+0x1900] ;  /* 0x00190004f17c783b */ /* 0x020fee0008004200 */
[C---:B------:R-:W-:Y:S01]  /*8f80*/  HMMA.16816.F32.BF16 R40, R104.reuse, R130, R40 ;  /* 0x000000826828723c */ /* 0x040fe20000041828 */
[----:B------:R-:W-:Y:S07]  /*8f90*/  LDSM.16.MT88.4 R128, [R101+0x1900] ;  /* 0x001900006580783b */ /* 0x000fee0000004200 */
[C---:B------:R-:W-:Y:S08]  /*8fa0*/  HMMA.16816.F32.BF16 R44, R104.reuse, R132, R44 ;  /* 0x00000084682c723c */ /* 0x040ff0000004182c */
[C---:B------:R-:W-:Y:S01]  /*8fb0*/  HMMA.16816.F32.BF16 R48, R104.reuse, R134, R48 ;  /* 0x000000866830723c */ /* 0x040fe20000041830 */
[----:B------:R-:W-:Y:S07]  /*8fc0*/  LDSM.16.MT88.4 R132, [R103+UR4+0x4900] ;  /* 0x004900046784783b */ /* 0x000fee0008004200 */
[C---:B---3--:R-:W-:Y:S07]  /*8fd0*/  HMMA.16816.F32.BF16 R52, R104.reuse, R112, R52 ;  /* 0x000000706834723c */ /* 0x048fee0000041834 */
[--C-:B------:R-:W-:Y:S01]  /*8fe0*/  FFMA.FTZ R112, R189, c[0x0][0x2d0], -R160.reuse ;  /* 0x0000b400bd707a23 */ /* 0x100fe200000108a0 */
[C---:B------:R-:W-:Y:S03]  /*8ff0*/  HMMA.16816.F32.BF16 R56, R104.reuse, R114, R56 ;  /* 0x000000726838723c */ /* 0x040fe60000041838 */
[----:B------:R3:W-:Y:S05]  /*9000*/  MUFU.EX2 R188, R112 ;  /* 0x0000007000bc7308 */ /* 0x0007ea0000000800 */
[C---:B--2---:R-:W-:Y:S07]  /*9010*/  HMMA.16816.F32.BF16 R60, R104.reuse, R116, R60 ;  /* 0x00000074683c723c */ /* 0x044fee000004183c */
[--C-:B------:R-:W-:Y:S01]  /*9020*/  FFMA.FTZ R116, R190, c[0x0][0x2d0], -R160.reuse ;  /* 0x0000b400be747a23 */ /* 0x100fe200000108a0 */
[C---:B------:R-:W-:Y:S03]  /*9030*/  HMMA.16816.F32.BF16 R64, R104.reuse, R118, R64 ;  /* 0x000000766840723c */ /* 0x040fe60000041840 */
[----:B------:R2:W-:Y:S05]  /*9040*/  MUFU.EX2 R190, R116 ;  /* 0x0000007400be7308 */ /* 0x0005ea0000000800 */
[C---:B----4-:R-:W-:Y:S04]  /*9050*/  HMMA.16816.F32.BF16 R68, R104.reuse, R120, R68 ;  /* 0x000000786844723c */ /* 0x050fe80000041844 */
[--C-:B---3--:R-:W-:Y:S03]  /*9060*/  FFMA.FTZ R112, R191, c[0x0][0x2d0], -R160.reuse ;  /* 0x0000b400bf707a23 */ /* 0x108fe600000108a0 */
[--C-:B------:R-:W-:Y:S01]  /*9070*/  FFMA.FTZ R120, R151, c[0x0][0x2d0], -R161.reuse ;  /* 0x0000b40097787a23 */ /* 0x100fe200000108a1 */
[C---:B------:R-:W-:Y:S01]  /*9080*/  HMMA.16816.F32.BF16 R72, R104.reuse, R122, R72 ;  /* 0x0000007a6848723c */ /* 0x040fe20000041848 */
[----:B------:R3:W4:Y:S07]  /*9090*/  MUFU.EX2 R191, R112 ;  /* 0x0000007000bf7308 */ /* 0x00072e0000000800 */
[C---:B-1----:R-:W-:Y:S03]  /*90a0*/  HMMA.16816.F32.BF16 R76, R104.reuse, R108, R76 ;  /* 0x0000006c684c723c */ /* 0x042fe6000004184c */
[----:B------:R1:W-:Y:S01]  /*90b0*/  MUFU.EX2 R182, R120 ;  /* 0x0000007800b67308 */ /* 0x0003e20000000800 */
[--C-:B--2---:R-:W-:Y:S03]  /*90c0*/  FFMA.FTZ R116, R163, c[0x0][0x2d0], -R160.reuse ;  /* 0x0000b400a3747a23 */ /* 0x104fe600000108a0 */
[--C-:B------:R-:W-:Y:S01]  /*90d0*/  FFMA.FTZ R108, R150, c[0x0][0x2d0], -R161.reuse ;  /* 0x0000b400966c7a23 */ /* 0x100fe200000108a1 */
[C---:B------:R-:W-:Y:S05]  /*90e0*/  HMMA.16816.F32.BF16 R80, R104.reuse, R110, R80 ;  /* 0x0000006e6850723c */ /* 0x040fea0000041850 */
[----:B------:R2:W5:Y:S01]  /*90f0*/  MUFU.EX2 R189, R116 ;  /* 0x0000007400bd7308 */ /* 0x0005620000000800 */
[----:B---3--:R-:W3:Y:S09]  /*9100*/  LDSM.16.MT88.4 R112, [R241+UR4+0x7100] ;  /* 0x00710004f170783b */ /* 0x008ef20008004200 */
[----:B------:R4:W-:Y:S01]  /*9110*/  MUFU.EX2 R180, R108 ;  /* 0x0000006c00b47308 */ /* 0x0009e20000000800 */
[----:B-1----:R-:W-:Y:S01]  /*9120*/  LDSM.16.MT88.4 R120, [R102+0x1900] ;  /* 0x001900006678783b */ /* 0x002fe20000004200 */
[--C-:B--2---:R-:W-:Y:S08]  /*9130*/  FFMA.FTZ R116, R162, c[0x0][0x2d0], -R161.reuse ;  /* 0x0000b400a2747a23 */ /* 0x104ff000000108a1 */
[----:B------:R1:W2:Y:S01]  /*9140*/  MUFU.EX2 R183, R116 ;  /* 0x0000007400b77308 */ /* 0x0002a20000000800 */
[----:B----4-:R-:W-:Y:S01]  /*9150*/  LDSM.16.MT88.4 R108, [R103+UR4+0x1900] ;  /* 0x00190004676c783b */ /* 0x010fe20008004200 */
[C---:B---3--:R-:W-:Y:S08]  /*9160*/  HMMA.16816.F32.BF16 R84, R104.reuse, R112, R84 ;  /* 0x000000706854723c */ /* 0x048ff00000041854 */
[C---:B------:R-:W-:Y:S01]  /*9170*/  HMMA.16816.F32.BF16 R88, R104.reuse, R114, R88 ;  /* 0x000000726858723c */ /* 0x040fe20000041858 */
[----:B-1----:R-:W1:Y:S08]  /*9180*/  LDSM.16.MT88.4 R116, [R101+0x7100] ;  /* 0x007100006574783b */ /* 0x002e700000004200 */
[----:B------:R-:W3:Y:S01]  /*9190*/  LDSM.16.MT88.4 R112, [R102+0x4900] ;  /* 0x004900006670783b */ /* 0x000ee20000004200 */
[C---:B-1----:R-:W-:Y:S08]  /*91a0*/  HMMA.16816.F32.BF16 R92, R104.reuse, R116, R92 ;  /* 0x00000074685c723c */ /* 0x042ff0000004185c */
[----:B------:R-:W-:Y:S01]  /*91b0*/  HMMA.16816.F32.BF16 R96, R104, R118, R96 ;  /* 0x000000766860723c */ /* 0x000fe20000041860 */
[----:B------:R-:W1:Y:S06]  /*91c0*/  LDSM.16.MT88.4 R116, [R241+UR4+0x4900] ;  /* 0x00490004f174783b */ /* 0x000e6c0008004200 */
[----:B------:R-:W-:Y:S02]  /*91d0*/  F2FP.BF16.PACK_AB R104, R191, R188 ;  /* 0x000000bcbf68723e */ /* 0x000fe400000010ff */
[----:B-----5:R-:W-:Y:S03]  /*91e0*/  F2FP.BF16.PACK_AB R106, R189, R190 ;  /* 0x000000bebd6a723e */ /* 0x020fe600000010ff */
[----:B--2---:R-:W-:Y:S02]  /*91f0*/  F2FP.BF16.PACK_AB R105, R182, R183 ;  /* 0x000000b7b669723e */ /* 0x004fe400000010ff */
[----:B------:R-:W-:Y:S07]  /*9200*/  F2FP.BF16.PACK_AB R107, R181, R180 ;  /* 0x000000b4b56b723e */ /* 0x000fee00000010ff */
[C---:B------:R-:W-:Y:S08]  /*9210*/  HMMA.16816.F32.BF16 R4, R104.reuse, R108, R4 ;  /* 0x0000006c6804723c */ /* 0x040ff00000041804 */
        /* <DEDUP_REMOVED lines=9> */
[C---:B------:R-:W-:Y:S08]  /*92b0*/  HMMA.16816.F32.BF16 R28, R104.reuse, R128, R28 ;  /* 0x00000080681c723c */ /* 0x040ff0000004181c */
[C---:B------:R-:W-:Y:S01]  /*92c0*/  HMMA.16816.F32.BF16 R32, R104.reuse, R130, R32 ;  /* 0x000000826820723c */ /* 0x040fe20000041820 */
[----:B------:R-:W-:Y:S07]  /*92d0*/  LDSM.16.MT88.4 R128, [R101+0x2100] ;  /* 0x002100006580783b */ /* 0x000fee0000004200 */
[C---:B------:R-:W-:Y:S01]  /*92e0*/  HMMA.16816.F32.BF16 R36, R104.reuse, R132, R36 ;  /* 0x000000846824723c */ /* 0x040fe20000041824 */
[----:B-----5:R-:W-:Y:S07]  /*92f0*/  LDSM.16.MT88.4 R124, [R241+UR4+0x2100] ;  /* 0x00210004f17c783b */ /* 0x020fee0008004200 */
[C---:B------:R-:W-:Y:S01]  /*9300*/  HMMA.16816.F32.BF16 R40, R104.reuse, R134, R40 ;  /* 0x000000866828723c */ /* 0x040fe20000041828 */
[----:B------:R-:W-:Y:S07]  /*9310*/  LDSM.16.MT88.4 R132, [R102+0x5100] ;  /* 0x005100006684783b */ /* 0x000fee0000004200 */
[C---:B---3--:R-:W-:Y:S07]  /*9320*/  HMMA.16816.F32.BF16 R44, R104.reuse, R112, R44 ;  /* 0x00000070682c723c */ /* 0x048fee000004182c */
[--C-:B------:R-:W-:Y:S01]  /*9330*/  FFMA.FTZ R112, R148, c[0x0][0x2d0], -R160.reuse ;  /* 0x0000b40094707a23 */ /* 0x100fe200000108a0 */
[C---:B------:R-:W-:Y:S01]  /*9340*/  HMMA.16816.F32.BF16 R48, R104.reuse, R114, R48 ;  /* 0x000000726830723c */ /* 0x040fe20000041830 */
[----:B------:R-:W-:Y:S02]  /*9350*/  LDSM.16.MT88.4 R148, [R102+0x5900] ;  /* 0x005900006694783b */ /* 0x000fe40000004200 */
[----:B------:R3:W-:Y:S05]  /*9360*/  MUFU.EX2 R178, R112 ;  /* 0x0000007000b27308 */ /* 0x0007ea0000000800 */
[C---:B-1----:R-:W-:Y:S07]  /*9370*/  HMMA.16816.F32.BF16 R52, R104.reuse, R116, R52 ;  /* 0x000000746834723c */ /* 0x042fee0000041834 */
[--C-:B------:R-:W-:Y:S01]  /*9380*/  FFMA.FTZ R116, R147, c[0x0][0x2d0], -R160.reuse ;  /* 0x0000b40093747a23 */ /* 0x100fe200000108a0 */
[C---:B------:R-:W-:Y:S03]  /*9390*/  HMMA.16816.F32.BF16 R56, R104.reuse, R118, R56 ;  /* 0x000000766838723c */ /* 0x040fe60000041838 */
[----:B------:R1:W5:Y:S05]  /*93a0*/  MUFU.EX2 R179, R116 ;  /* 0x0000007400b37308 */ /* 0x00036a0000000800 */
[C---:B--2---:R-:W-:Y:S01]  /*93b0*/  HMMA.16816.F32.BF16 R60, R104.reuse, R108, R60 ;  /* 0x0000006c683c723c */ /* 0x044fe2000004183c */
[----:B---3--:R-:W2:Y:S06]  /*93c0*/  LDSM.16.MT88.4 R112, [R102+0x7900] ;  /* 0x007900006670783b */ /* 0x008eac0000004200 */
[--C-:B------:R-:W-:Y:S01]  /*93d0*/  FFMA.FTZ R108, R145, c[0x0][0x2d0], -R161.reuse ;  /* 0x0000b400916c7a23 */ /* 0x100fe200000108a1 */
[C---:B------:R-:W-:Y:S01]  /*93e0*/  HMMA.16816.F32.BF16 R64, R104.reuse, R110, R64 ;  /* 0x0000006e6840723c */ /* 0x040fe20000041840 */
[----:B------:R-:W3:Y:S02]  /*93f0*/  LDL.LU R145, [R1+0x4] ;  /* 0x0000040001917983 */ /* 0x000ee40000300800 */
[----:B------:R5:W-:Y:S02]  /*9400*/  MUFU.EX2 R176, R108 ;  /* 0x0000006c00b07308 */ /* 0x000be40000000800 */
[----:B------:R-:W3:Y:S03]  /*9410*/  LDL.LU R144, [R1+0x8] ;  /* 0x0000080001907983 */ /* 0x000ee60000300800 */
[C---:B----4-:R-:W-:Y:S04]  /*9420*/  HMMA.16816.F32.BF16 R68, R104.reuse, R120, R68 ;  /* 0x000000786844723c */ /* 0x050fe80000041844 */
[--C-:B-1----:R-:W-:Y:S01]  /*9430*/  FFMA.FTZ R116, R146, c[0x0][0x2d0], -R161.reuse ;  /* 0x0000b40092747a23 */ /* 0x102fe200000108a1 */
[----:B------:R-:W-:Y:S02]  /*9440*/  MOV R146, R164 ;  /* 0x000000a400927202 */ /* 0x000fe40000000f00 */
[--C-:B------:R-:W-:Y:S01]  /*9450*/  FFMA.FTZ R120, R143, c[0x0][0x2d0], -R160.reuse ;  /* 0x0000b4008f787a23 */ /* 0x100fe200000108a0 */
[C---:B------:R-:W-:Y:S01]  /*9460*/  HMMA.16816.F32.BF16 R72, R104.reuse, R122, R72 ;  /* 0x0000007a6848723c */ /* 0x040fe20000041848 */
[----:B------:R1:W4:Y:S10]  /*9470*/  MUFU.EX2 R174, R116 ;  /* 0x0000007400ae7308 */ /* 0x0003340000000800 */
[----:B------:R4:W4:Y:S01]  /*9480*/  MUFU.EX2 R175, R120 ;  /* 0x0000007800af7308 */ /* 0x0009220000000800 */
[----:B-----5:R-:W-:Y:S01]  /*9490*/  LDSM.16.MT88.4 R108, [R101+0x7900] ;  /* 0x00790000656c783b */ /* 0x020fe20000004200 */
[C---:B--2---:R-:W-:Y:S07]  /*94a0*/  HMMA.16816.F32.BF16 R76, R104.reuse, R112, R76 ;  /* 0x00000070684c723c */ /* 0x044fee000004184c */
[----:B-1----:R-:W1:Y:S01]  /*94b0*/  LDSM.16.MT88.4 R116, [R241+UR4+0x7900] ;  /* 0x00790004f174783b */ /* 0x002e620008004200 */
[--C-:B------:R-:W-:Y:S01]  /*94c0*/  FFMA.FTZ R112, R141, c[0x0][0x2d0], -R161.reuse ;  /* 0x0000b4008d707a23 */ /* 0x100fe200000108a1 */
[C---:B------:R-:W-:Y:S03]  /*94d0*/  HMMA.16816.F32.BF16 R80, R104.reuse, R114, R80 ;  /* 0x000000726850723c */ /* 0x040fe60000041850 */
[----:B------:R2:W-:Y:S01]  /*94e0*/  MUFU.EX2 R172, R112 ;  /* 0x0000007000ac7308 */ /* 0x0005e20000000800 */
[--C-:B----4-:R-:W-:Y:S09]  /*94f0*/  FFMA.FTZ R120, R142, c[0x0][0x2d0], -R161.reuse ;  /* 0x0000b4008e787a23 */ /* 0x110ff200000108a1 */
[----:B------:R4:W5:Y:S01]  /*9500*/  MUFU.EX2 R173, R120 ;  /* 0x0000007800ad7308 */ /* 0x0009620000000800 */
[----:B--2---:R-:W-:Y:S08]  /*9510*/  LDSM.16.MT88.4 R112, [R102+0x2100] ;  /* 0x002100006670783b */ /* 0x004ff00000004200 */
[----:B----4-:R-:W2:Y:S01]  /*9520*/  LDSM.16.MT88.4 R120, [R103+UR4+0x2100] ;  /* 0x002100046778783b */ /* 0x010ea20008004200 */
[C---:B-1----:R-:W-:Y:S08]  /*9530*/  HMMA.16816.F32.BF16 R84, R104.reuse, R116, R84 ;  /* 0x000000746854723c */ /* 0x042ff00000041854 */
[C---:B------:R-:W-:Y:S01]  /*9540*/  HMMA.16816.F32.BF16 R88, R104.reuse, R118, R88 ;  /* 0x000000766858723c */ /* 0x040fe20000041858 */
[----:B------:R-:W1:Y:S07]  /*9550*/  LDSM.16.MT88.4 R116, [R103+UR4+0x5100] ;  /* 0x005100046774783b */ /* 0x000e6e0008004200 */
[C---:B------:R-:W-:Y:S08]  /*9560*/  HMMA.16816.F32.BF16 R92, R104.reuse, R108, R92 ;  /* 0x0000006c685c723c */ /* 0x040ff0000004185c */
[----:B------:R-:W-:Y:S01]  /*9570*/  HMMA.16816.F32.BF16 R96, R104, R110, R96 ;  /* 0x0000006e6860723c */ /* 0x000fe20000041860 */
[----:B------:R-:W4:Y:S06]  /*9580*/  LDSM.16.MT88.4 R108, [R241+UR4+0x5100] ;  /* 0x00510004f16c783b */ /* 0x000f2c0008004200 */
[----:B------:R-:W-:Y:S02]  /*9590*/  F2FP.BF16.PACK_AB R104, R179, R178 ;  /* 0x000000b2b368723e */ /* 0x000fe400000010ff */
[----:B------:R-:W-:Y:S03]  /*95a0*/  F2FP.BF16.PACK_AB R105, R176, R174 ;  /* 0x000000aeb069723e */ /* 0x000fe600000010ff */
[----:B------:R-:W-:Y:S02]  /*95b0*/  F2FP.BF16.PACK_AB R106, R175, R177 ;  /* 0x000000b1af6a723e */ /* 0x000fe400000010ff */
[----:B-----5:R-:W-:Y:S07]  /*95c0*/  F2FP.BF16.PACK_AB R107, R172, R173 ;  /* 0x000000adac6b723e */ /* 0x020fee00000010ff */
[C---:B--2---:R-:W-:Y:S08]  /*95d0*/  HMMA.16816.F32.BF16 R4, R104.reuse, R120, R4 ;  /* 0x000000786804723c */ /* 0x044ff00000041804 */
[C---:B------:R-:W-:Y:S01]  /*95e0*/  HMMA.16816.F32.BF16 R8, R104.reuse, R122, R8 ;  /* 0x0000007a6808723c */ /* 0x040fe20000041808 */
[----:B------:R-:W2:Y:S07]  /*95f0*/  LDSM.16.MT88.4 R120, [R101+0x5100] ;  /* 0x005100006578783b */ /* 0x000eae0000004200 */
[C---:B------:R-:W-:Y:S08]  /*9600*/  HMMA.16816.F32.BF16 R12, R104.reuse, R112, R12 ;  /* 0x00000070680c723c */ /* 0x040ff0000004180c */
[C---:B------:R-:W-:Y:S01]  /*9610*/  HMMA.16816.F32.BF16 R16, R104.reuse, R114, R16 ;  /* 0x000000726810723c */ /* 0x040fe20000041810 */
[----:B------:R-:W5:Y:S07]  /*9620*/  LDSM.16.MT88.4 R112, [R103+UR4+0x8100] ;  /* 0x008100046770783b */ /* 0x000f6e0008004200 */
[C---:B------:R-:W-:Y:S08]  /*9630*/  HMMA.16816.F32.BF16 R20, R104.reuse, R124, R20 ;  /* 0x0000007c6814723c */ /* 0x040ff00000041814 */
[C---:B------:R-:W-:Y:S01]  /*9640*/  HMMA.16816.F32.BF16 R24, R104.reuse, R126, R24 ;  /* 0x0000007e6818723c */ /* 0x040fe20000041818 */
[----:B------:R-:W-:Y:S07]  /*9650*/  LDSM.16.MT88.4 R124, [R241+UR4+0x2900] ;  /* 0x00290004f17c783b */ /* 0x000fee0008004200 */
[C---:B------:R-:W-:Y:S08]  /*9660*/  HMMA.16816.F32.BF16 R28, R104.reuse, R128, R28 ;  /* 0x00000080681c723c */ /* 0x040ff0000004181c */
[C---:B------:R-:W-:Y:S08]  /*9670*/  HMMA.16816.F32.BF16 R32, R104.reuse, R130, R32 ;  /* 0x000000826820723c */ /* 0x040ff00000041820 */
[C---:B-1----:R-:W-:Y:S08]  /*9680*/  HMMA.16816.F32.BF16 R36, R104.reuse, R116, R36 ;  /* 0x000000746824723c */ /* 0x042ff00000041824 */
[C---:B------:R-:W-:Y:S01]  /*9690*/  HMMA.16816.F32.BF16 R40, R104.reuse, R118, R40 ;  /* 0x000000766828723c */ /* 0x040fe20000041828 */
[----:B------:R-:W1:Y:S07]  /*96a0*/  LDSM.16.MT88.4 R116, [R102+0x8100] ;  /* 0x008100006674783b */ /* 0x000e6e0000004200 */
[C---:B------:R-:W-:Y:S08]  /*96b0*/  HMMA.16816.F32.BF16 R44, R104.reuse, R132, R44 ;  /* 0x00000084682c723c */ /* 0x040ff0000004182c */
[C---:B------:R-:W-:Y:S01]  /*96c0*/  HMMA.16816.F32.BF16 R48, R104.reuse, R134, R48 ;  /* 0x000000866830723c */ /* 0x040fe20000041830 */
[----:B------:R-:W-:Y:S07]  /*96d0*/  LDSM.16.MT88.4 R132, [R101+0x2900] ;  /* 0x002900006584783b */ /* 0x000fee0000004200 */
[C---:B----4-:R-:W-:Y:S07]  /*96e0*/  HMMA.16816.F32.BF16 R52, R104.reuse, R108, R52 ;  /* 0x0000006c6834723c */ /* 0x050fee0000041834 */
[--C-:B------:R-:W-:Y:S01]  /*96f0*/  FFMA.FTZ R108, R140, c[0x0][0x2d0], -R160.reuse ;  /* 0x0000b4008c6c7a23 */ /* 0x100fe200000108a0 */
[C---:B------:R-:W-:Y:S01]  /*9700*/  HMMA.16816.F32.BF16 R56, R104.reuse, R110, R56 ;  /* 0x0000006e6838723c */ /* 0x040fe20000041838 */
[----:B------:R-:W-:Y:S02]  /*9710*/  LDSM.16.MT88.4 R140, [R103+UR4+0x5900] ;  /* 0x00590004678c783b */ /* 0x000fe40008004200 */
[----:B------:R4:W-:Y:S05]  /*9720*/  MUFU.EX2 R171, R108 ;  /* 0x0000006c00ab7308 */ /* 0x0009ea0000000800 */
[C---:B--2---:R-:W-:Y:S07]  /*9730*/  HMMA.16816.F32.BF16 R60, R104.reuse, R120, R60 ;  /* 0x00000078683c723c */ /* 0x044fee000004183c */
[--C-:B------:R-:W-:Y:S01]  /*9740*/  FFMA.FTZ R120, R169, c[0x0][0x2d0], -R161.reuse ;  /* 0x0000b400a9787a23 */ /* 0x100fe200000108a1 */
[C---:B------:R-:W-:Y:S03]  /*9750*/  HMMA.16816.F32.BF16 R64, R104.reuse, R122, R64 ;  /* 0x0000007a6840723c */ /* 0x040fe60000041840 */
[----:B------:R2:W-:Y:S05]  /*9760*/  MUFU.EX2 R169, R120 ;  /* 0x0000007800a97308 */ /* 0x0005ea0000000800 */
[C---:B-----5:R-:W-:Y:S04]  /*9770*/  HMMA.16816.F32.BF16 R68, R104.reuse, R112, R68 ;  /* 0x000000706844723c */ /* 0x060fe80000041844 */
[--C-:B----4-:R-:W-:Y:S03]  /*9780*/  FFMA.FTZ R108, R170, c[0x0][0x2d0], -R160.reuse ;  /* 0x0000b400aa6c7a23 */ /* 0x110fe600000108a0 */
[--C-:B------:R-:W-:Y:S01]  /*9790*/  FFMA.FTZ R112, R167, c[0x0][0x2d0], -R160.reuse ;  /* 0x0000b400a7707a23 */ /* 0x100fe200000108a0 */
[C---:B------:R-:W-:Y:S01]  /*97a0*/  HMMA.16816.F32.BF16 R72, R104.reuse, R114, R72 ;  /* 0x000000726848723c */ /* 0x040fe20000041848 */
[----:B------:R4:W5:Y:S07]  /*97b0*/  MUFU.EX2 R170, R108 ;  /* 0x0000006c00aa7308 */ /* 0x00096e0000000800 */
[C---:B-1----:R-:W-:Y:S03]  /*97c0*/  HMMA.16816.F32.BF16 R76, R104.reuse, R116, R76 ;  /* 0x00000074684c723c */ /* 0x042fe6000004184c */
[----:B------:R1:W-:Y:S01]  /*97d0*/  MUFU.EX2 R167, R112 ;  /* 0x0000007000a77308 */ /* 0x0003e20000000800 */
[--C-:B--2---:R-:W-:Y:S03]  /*97e0*/  FFMA.FTZ R120, R168, c[0x0][0x2d0], -R161.reuse ;  /* 0x0000b400a8787a23 */ /* 0x104fe600000108a1 */
[----:B------:R-:W-:Y:S01]  /*97f0*/  FFMA.FTZ R116, R139, c[0x0][0x2d0], -R161 ;  /* 0x0000b4008b747a23 */ /* 0x000fe200000108a1 */
[C---:B------:R-:W-:Y:S05]  /*9800*/  HMMA.16816.F32.BF16 R80, R104.reuse, R118, R80 ;  /* 0x000000766850723c */ /* 0x040fea0000041850 */
[----:B------:R2:W2:Y:S01]  /*9810*/  MUFU.EX2 R168, R120 ;  /* 0x0000007800a87308 */ /* 0x0004a20000000800 */
[----:B----4-:R-:W4:Y:S09]  /*9820*/  LDSM.16.MT88.4 R108, [R241+UR4+0x8100] ;  /* 0x00810004f16c783b */ /* 0x010f320008004200 */
[----:B------:R2:W-:Y:S01]  /*9830*/  MUFU.EX2 R164, R116 ;  /* 0x0000007400a47308 */ /* 0x0005e20000000800 */
[----:B-1----:R-:W-:Y:S01]  /*9840*/  FFMA.FTZ R112, R138, c[0x0][0x2d0], -R160 ;  /* 0x0000b4008a707a23 */ /* 0x002fe200000108a0 */
[----:B------:R-:W-:Y:S02]  /*9850*/  MOV R138, R137 ;  /* 0x00000089008a7202 */ /* 0x000fe40000000f00 */
[----:B------:R-:W-:Y:S02]  /*9860*/  MOV R137, R136 ;  /* 0x0000008800897202 */ /* 0x000fe40000000f00 */
[----:B------:R-:W-:Y:S01]  /*9870*/  MOV R136, R165 ;  /* 0x000000a500887202 */ /* 0x000fe20000000f00 */
[----:B---3--:R-:W-:Y:S03]  /*9880*/  FFMA.FTZ R2, R2, R145, R146 ;  /* 0x0000009102027223 */ /* 0x008fe60000010092 */
[----:B------:R1:W3:Y:S01]  /*9890*/  MUFU.EX2 R165, R112 ;  /* 0x0000007000a57308 */ /* 0x0002e20000000800 */
[----:B-----5:R-:W-:Y:S01]  /*98a0*/  F2FP.BF16.PACK_AB R160, R170, R171 ;  /* 0x000000abaaa0723e */ /* 0x020fe200000010ff */
[----:B--2---:R-:W2:Y:S01]  /*98b0*/  LDSM.16.MT88.4 R120, [R101+0x8100] ;  /* 0x008100006578783b */ /* 0x004ea20000004200 */
[----:B------:R-:W-:Y:S07]  /*98c0*/  FFMA.FTZ R0, R0, R144, R251 ;  /* 0x0000009000007223 */ /* 0x000fee00000100fb */
[----:B------:R-:W-:Y:S01]  /*98d0*/  LDSM.16.MT88.4 R116, [R102+0x2900] ;  /* 0x002900006674783b */ /* 0x000fe20000004200 */
[C---:B----4-:R-:W-:Y:S03]  /*98e0*/  HMMA.16816.F32.BF16 R84, R104.reuse, R108, R84 ;  /* 0x0000006c6854723c */ /* 0x050fe60000041854 */
[----:B-1----:R-:W-:Y:S01]  /*98f0*/  FFMA.FTZ R112, R166, c[0x0][0x2d0], -R161 ;  /* 0x0000b400a6707a23 */ /* 0x002fe200000108a1 */
[----:B------:R-:W-:Y:S02]  /*9900*/  F2FP.BF16.PACK_AB R161, R168, R169 ;  /* 0x000000a9a8a1723e */ /* 0x000fe400000010ff */
[----:B---3--:R-:W-:Y:S01]  /*9910*/  F2FP.BF16.PACK_AB R162, R165, R167 ;  /* 0x000000a7a5a2723e */ /* 0x008fe200000010ff */
[----:B------:R1:W3:Y:S01]  /*9920*/  MUFU.EX2 R166, R112 ;  /* 0x0000007000a67308 */ /* 0x0002e20000000800 */
[C---:B------:R-:W-:Y:S08]  /*9930*/  HMMA.16816.F32.BF16 R88, R104.reuse, R110, R88 ;  /* 0x0000006e6858723c */ /* 0x040ff00000041858 */
[C---:B--2---:R-:W-:Y:S08]  /*9940*/  HMMA.16816.F32.BF16 R92, R104.reuse, R120, R92 ;  /* 0x00000078685c723c */ /* 0x044ff0000004185c */
[----:B------:R-:W-:Y:S01]  /*9950*/  HMMA.16816.F32.BF16 R96, R104, R122, R96 ;  /* 0x0000007a6860723c */ /* 0x000fe20000041860 */
[----:B-1----:R-:W1:Y:S03]  /*9960*/  LDSM.16.MT88.4 R112, [R103+UR4+0x2900] ;  /* 0x002900046770783b */ /* 0x002e660008004200 */
[----:B---3--:R-:W-:Y:S07]  /*9970*/  F2FP.BF16.PACK_AB R163, R164, R166 ;  /* 0x000000a6a4a3723e */ /* 0x008fee00000010ff */
[C---:B-1----:R-:W-:Y:S01]  /*9980*/  HMMA.16816.F32.BF16 R104, R160.reuse, R112, R4 ;  /* 0x00000070a068723c */ /* 0x042fe20000041804 */
[----:B------:R-:W1:Y:S07]  /*9990*/  LDSM.16.MT88.4 R4, [R241+UR4+0x5900] ;  /* 0x00590004f104783b */ /* 0x000e6e0008004200 */
[C---:B------:R-:W-:Y:S01]  /*99a0*/  HMMA.16816.F32.BF16 R108, R160.reuse, R114, R8 ;  /* 0x00000072a06c723c */ /* 0x040fe20000041808 */
[----:B------:R-:W2:Y:S07]  /*99b0*/  LDSM.16.MT88.4 R8, [R101+0x5900] ;  /* 0x005900006508783b */ /* 0x000eae0000004200 */
[C---:B------:R-:W-:Y:S07]  /*99c0*/  HMMA.16816.F32.BF16 R112, R160.reuse, R116, R12 ;  /* 0x00000074a070723c */ /* 0x040fee000004180c */
[----:B------:R-:W-:Y:S01]  /*99d0*/  MOV R13, R138 ;  /* 0x0000008a000d7202 */ /* 0x000fe20000000f00 */
[C---:B------:R-:W-:Y:S01]  /*99e0*/  HMMA.16816.F32.BF16 R116, R160.reuse, R118, R16 ;  /* 0x00000076a074723c */ /* 0x040fe20000041810 */
[----:B------:R-:W3:Y:S03]  /*99f0*/  LDL.64 R16, [R1+0x10] ;  /* 0x0000100001107983 */ /* 0x000ee60000100a00 */
[----:B------:R-:W-:Y:S01]  /*9a00*/  MOV R14, R137 ;  /* 0x00000089000e7202 */ /* 0x000fe20000000f00 */
[----:B------:R-:W-:Y:S01]  /*9a10*/  FADD.FTZ R12, R13, R2 ;  /* 0x000000020d0c7221 */ /* 0x000fe20000010000 */
[----:B------:R-:W-:Y:S01]  /*9a20*/  MOV R15, R136 ;  /* 0x00000088000f7202 */ /* 0x000fe20000000f00 */
[----:B------:R-:W4:Y:S01]  /*9a30*/  LDL.64 R18, [R1+0x28] ;  /* 0x0000280001127983 */ /* 0x000f220000100a00 */
[C---:B------:R-:W-:Y:S04]  /*9a40*/  HMMA.16816.F32.BF16 R120, R160.reuse, R124, R20 ;  /* 0x0000007ca078723c */ /* 0x040fe80000041814 */
[----:B------:R-:W-:Y:S01]  /*9a50*/  FADD.FTZ R2, R250, R0 ;  /* 0x00000000fa027221 */ /* 0x000fe20000010000 */
[----:B------:R-:W5:Y:S01]  /*9a60*/  LDL R21, [R1+0x30] ;  /* 0x0000300001157983 */ /* 0x000f620000100800 */
[----:B------:R-:W-:Y:S02]  /*9a70*/  FADD.FTZ R0, R14, R12 ;  /* 0x0000000c0e007221 */ /* 0x000fe40000010000 */
[C---:B------:R-:W-:Y:S04]  /*9a80*/  HMMA.16816.F32.BF16 R124, R160.reuse, R126, R24 ;  /* 0x0000007ea07c723c */ /* 0x040fe80000041818 */
[----:B------:R-:W-:Y:S02]  /*9a90*/  FADD.FTZ R0, R15, R0 ;  /* 0x000000000f007221 */ /* 0x000fe40000010000 */
[----:B------:R-:W1:Y:S01]  /*9aa0*/  LDSM.16.MT88.4 R12, [R103+UR4+0x8900] ;  /* 0x00890004670c783b */ /* 0x000e620008004200 */
[----:B------:R-:W-:Y:S01]  /*9ab0*/  FADD.FTZ R2, R249, R2 ;  /* 0x00000002f9027221 */ /* 0x000fe20000010000 */
        /* <DEDUP_REMOVED lines=14> */
[C---:B-1----:R-:W-:Y:S07]  /*9ba0*/  HMMA.16816.F32.BF16 R52, R160.reuse, R4, R52 ;  /* 0x00000004a034723c */ /* 0x042fee0000041834 */
[----:B------:R-:W-:Y:S01]  /*9bb0*/  MOV R4, UR22 ;  /* 0x0000001600047c02 */ /* 0x000fe20008000f00 */
[C---:B------:R-:W-:Y:S01]  /*9bc0*/  HMMA.16816.F32.BF16 R56, R160.reuse, R6, R56 ;  /* 0x00000006a038723c */ /* 0x040fe20000041838 */
[----:B------:R-:W-:Y:S07]  /*9bd0*/  MOV R5, UR23 ;  /* 0x0000001700057c02 */ /* 0x000fee0008000f00 */
[C---:B--2---:R-:W-:Y:S08]  /*9be0*/  HMMA.16816.F32.BF16 R60, R160.reuse, R8, R60 ;  /* 0x00000008a03c723c */ /* 0x044ff0000004183c */
[C---:B------:R-:W-:Y:S01]  /*9bf0*/  HMMA.16816.F32.BF16 R64, R160.reuse, R10, R64 ;  /* 0x0000000aa040723c */ /* 0x040fe20000041840 */
[----:B------:R-:W-:Y:S07]  /*9c00*/  LDSM.16.MT88.4 R8, [R241+UR4+0x8900] ;  /* 0x00890004f108783b */ /* 0x000fee0008004200 */
[C---:B------:R-:W-:Y:S08]  /*9c10*/  HMMA.16816.F32.BF16 R68, R160.reuse, R12, R68 ;  /* 0x0000000ca044723c */ /* 0x040ff00000041844 */
[C---:B------:R-:W-:Y:S01]  /*9c20*/  HMMA.16816.F32.BF16 R72, R160.reuse, R14, R72 ;  /* 0x0000000ea048723c */ /* 0x040fe20000041848 */
[----:B------:R1:W-:Y:S03]  /*9c30*/  LDSM.16.MT88.4 R12, [R101+0x8900] ;  /* 0x00890000650c783b */ /* 0x0003e60000004200 */
[----:B-1----:R-:W-:Y:S01]  /*9c40*/  MOV R101, R3 ;  /* 0x0000000300657202 */ /* 0x002fe20000000f00 */
[----:B---3--:R-:W-:Y:S02]  /*9c50*/  FADD.FTZ R16, R236, R2 ;  /* 0x00000002ec107221 */ /* 0x008fe40000010000 */
[----:B------:R-:W-:Y:S02]  /*9c60*/  FADD.FTZ R2, R207, R0 ;  /* 0x00000000cf027221 */ /* 0x000fe40000010000 */
[----:B------:R-:W-:Y:S03]  /*9c70*/  FADD.FTZ R0, R195, R16 ;  /* 0x00000010c3007221 */ /* 0x000fe60000010000 */
[----:B----4-:R-:W-:Y:S01]  /*9c80*/  @P0 MOV R19, R17 ;  /* 0x0000001100130202 */ /* 0x010fe20000000f00 */
[----:B------:R-:W-:Y:S02]  /*9c90*/  FADD.FTZ R2, R206, R2 ;  /* 0x00000002ce027221 */ /* 0x000fe40000010000 */
[----:B------:R-:W-:Y:S02]  /*9ca0*/  FADD.FTZ R16, R194, R0 ;  /* 0x00000000c2107221 */ /* 0x000fe40000010000 */
[----:B------:R-:W-:Y:S02]  /*9cb0*/  @P0 IMAD.WIDE.U32 R18, R4, 0x60, R18 ;  /* 0x0000006004120825 */ /* 0x000fe400078e0012 */
[----:B------:R-:W1:Y:S02]  /*9cc0*/  LDSM.16.MT88.4 R4, [R102+0x8900] ;  /* 0x008900006604783b */ /* 0x000e640000004200 */
[----:B------:R-:W-:Y:S01]  /*9cd0*/  FADD.FTZ R0, R205, R2 ;  /* 0x00000002cd007221 */ /* 0x000fe20000010000 */
[----:B------:R-:W-:Y:S01]  /*9ce0*/  @P0 SHF.L.U32 R2, R18, 0x1, RZ ;  /* 0x0000000112020819 */ /* 0x000fe200000006ff */
[----:B------:R-:W-:Y:S01]  /*9cf0*/  FADD.FTZ R20, R192, R16 ;  /* 0x00000010c0147221 */ /* 0x000fe20000010000 */
[----:B------:R-:W-:Y:S01]  /*9d00*/  @P0 IADD3 R16, R19, UR16, RZ ;  /* 0x0000001013100c10 */ /* 0x000fe2000fffe0ff */
[----:B------:R-:W-:Y:S01]  /*9d10*/  FADD.FTZ R17, R204, R0 ;  /* 0x00000000cc117221 */ /* 0x000fe20000010000 */
[----:B------:R-:W-:Y:S01]  /*9d20*/  MOV R0, UR19 ;  /* 0x0000001300007c02 */ /* 0x000fe20008000f00 */
[----:B------:R-:W-:Y:S01]  /*9d30*/  FADD.FTZ R19, R193, R20 ;  /* 0x00000014c1137221 */ /* 0x000fe20000010000 */
[----:B------:R-:W-:Y:S01]  /*9d40*/  @P0 SHF.L.U64.HI R18, R18, 0x1, R16 ;  /* 0x0000000112120819 */ /* 0x000fe20000010210 */
[----:B------:R-:W-:Y:S01]  /*9d50*/  FADD.FTZ R22, R188, R17 ;  /* 0x00000011bc167221 */ /* 0x000fe20000010000 */
[----:B------:R-:W-:Y:S01]  /*9d60*/  @P0 IADD3 R16, P6, R2, c[0x0][0x1c8], RZ ;  /* 0x0000720002100a10 */ /* 0x000fe20007fde0ff */
[----:B-----5:R-:W-:Y:S01]  /*9d70*/  @P0 IMAD R0, R0, 0x4800, R21 ;  /* 0x0000480000000824 */ /* 0x020fe200078e0215 */
[----:B------:R-:W-:Y:S01]  /*9d80*/  @P0 IADD3 R20, P5, R2, 0x80, RZ ;  /* 0x0000008002140810 */ /* 0x000fe20007fbe0ff */
[----:B------:R-:W-:Y:S01]  /*9d90*/  FADD.FTZ R22, R191, R22 ;  /* 0x00000016bf167221 */ /* 0x000fe20000010000 */
[----:B------:R-:W-:Y:S01]  /*9da0*/  @P0 IADD3.X R17, R18, c[0x0][0x1cc], RZ, P6, !PT ;  /* 0x0000730012110a10 */ /* 0x000fe200037fe4ff */
[----:B------:R-:W-:Y:S01]  /*9db0*/  FADD.FTZ R19, R183, R19 ;  /* 0x00000013b7137221 */ /* 0x000fe20000010000 */
[----:B------:R-:W-:Y:S01]  /*9dc0*/  @P0 SHF.L.U32 R0, R0, 0x1, RZ ;  /* 0x0000000100000819 */ /* 0x000fe200000006ff */
[----:B------:R-:W-:Y:S01]  /*9dd0*/  @UP0 USHF.L.U64.HI UR16, UR6, 0x6, UR7 ;  /* 0x0000000606100899 */ /* 0x000fe20008010207 */
[----:B------:R-:W-:Y:S01]  /*9de0*/  @P0 IADD3 R20, P1, R20, c[0x0][0x1c8], RZ ;  /* 0x0000720014140a10 */ /* 0x000fe20007f3e0ff */
[----:B------:R-:W-:Y:S02]  /*9df0*/  UISETP.GE.AND UP0, UPT, UR10, UR20, UPT ;  /* 0x000000140a00728c */ /* 0x000fe4000bf06270 */
[----:B------:R-:W-:Y:S01]  /*9e00*/  @!PT LDS RZ, [RZ] ;  /* 0x00000000fffff984 */ /* 0x000fe20000000800 */
[----:B------:R-:W-:Y:S01]  /*9e10*/  @!PT LDS RZ, [RZ] ;  /* 0x00000000fffff984 */ /* 0x000fe20000000800 */
[----:B------:R-:W-:Y:S01]  /*9e20*/  @!PT LDS RZ, [RZ] ;  /* 0x00000000fffff984 */ /* 0x000fe20000000800 */
[----:B------:R2:W-:Y:S01]  /*9e30*/  @P0 LDGSTS.E.BYPASS.LTC128B.128 [R0+0x12100], [R16.64], !P4 ;  /* 0x1210000010000fae */ /* 0x0005e2000e101d4c */
[----:B------:R-:W-:Y:S01]  /*9e40*/  @P0 IADD3.X R21, RZ, c[0x0][0x1cc], R18, P1, P5 ;  /* 0x00007300ff150a10 */ /* 0x000fe20000fea412 */
[----:B------:R-:W-:Y:S01]  /*9e50*/  UMOV UR20, UR18 ;  /* 0x0000001200147c82 */ /* 0x000fe20008000000 */
[----:B------:R-:W-:Y:S05]  /*9e60*/  @P0 IADD3 R2, P5, R2, 0x100, RZ ;  /* 0x0000010002020810 */ /* 0x000fea0007fbe0ff */
[----:B------:R2:W-:Y:S01]  /*9e70*/  @P0 LDGSTS.E.BYPASS.LTC128B.128 [R0+0x15100], [R20.64], !P3 ;  /* 0x1510000014000fae */ /* 0x0005e2000d901d4c */
[C---:B-1----:R-:W-:Y:S07]  /*9e80*/  HMMA.16816.F32.BF16 R76, R160.reuse, R4, R76 ;  /* 0x00000004a04c723c */ /* 0x042fee000004184c */
[----:B------:R-:W-:Y:S01]  /*9e90*/  FADD.FTZ R4, R190, R22 ;  /* 0x00000016be047221 */ /* 0x000fe20000010000 */
[C---:B------:R-:W-:Y:S04]  /*9ea0*/  HMMA.16816.F32.BF16 R80, R160.reuse, R6, R80 ;  /* 0x00000006a050723c */ /* 0x040fe80000041850 */
[----:B------:R-:W-:Y:S02]  /*9eb0*/  FADD.FTZ R5, R182, R19 ;  /* 0x00000013b6057221 */ /* 0x000fe40000010000 */
[----:B------:R-:W-:Y:S01]  /*9ec0*/  FADD.FTZ R4, R189, R4 ;  /* 0x00000004bd047221 */ /* 0x000fe20000010000 */
[----:B------:R-:W-:Y:S01]  /*9ed0*/  @P0 IADD3 R6, P1, R2, c[0x0][0x1c8], RZ ;  /* 0x0000720002060a10 */ /* 0x000fe20007f3e0ff */
[----:B------:R-:W-:Y:S01]  /*9ee0*/  FADD.FTZ R5, R180, R5 ;  /* 0x00000005b4057221 */ /* 0x000fe20000010000 */
[C---:B------:R-:W-:Y:S03]  /*9ef0*/  HMMA.16816.F32.BF16 R84, R160.reuse, R8, R84 ;  /* 0x00000008a054723c */ /* 0x040fe60000041854 */
[----:B------:R-:W-:Y:S01]  /*9f00*/  @P0 IADD3.X R7, RZ, c[0x0][0x1cc], R18, P1, P5 ;  /* 0x00007300ff070a10 */ /* 0x000fe20000fea412 */
[----:B------:R-:W-:Y:S02]  /*9f10*/  FADD.FTZ R2, R181, R5 ;  /* 0x00000005b5027221 */ /* 0x000fe40000010000 */
[----:B------:R-:W-:Y:S01]  /*9f20*/  FADD.FTZ R5, R178, R4 ;  /* 0x00000004b2057221 */ /* 0x000fe20000010000 */
[----:B------:R-:W-:Y:S01]  /*9f30*/  @P0 IADD3 R4, P1, R16, UR14, RZ ;  /* 0x0000000e10040c10 */ /* 0x000fe2000ff3e0ff */
[----:B------:R1:W-:Y:S01]  /*9f40*/  @P0 LDGSTS.E.BYPASS.LTC128B.128 [R0+0x18100], [R6.64], !P2 ;  /* 0x1810000006000fae */ /* 0x0003e2000d101d4c */
[----:B------:R-:W-:Y:S01]  /*9f50*/  FADD.FTZ R18, R174, R2 ;  /* 0x00000002ae127221 */ /* 0x000fe20000010000 */
[C---:B------:R-:W-:Y:S03]  /*9f60*/  HMMA.16816.F32.BF16 R88, R160.reuse, R10, R88 ;  /* 0x0000000aa058723c */ /* 0x040fe60000041858 */
[----:B------:R-:W-:Y:S01]  /*9f70*/  FADD.FTZ R2, R179, R5 ;  /* 0x00000005b3027221 */ /* 0x000fe20000010000 */
[----:B------:R-:W-:Y:S01]  /*9f80*/  @P0 IADD3.X R5, R17, UR16, RZ, P1, !PT ;  /* 0x0000001011050c10 */ /* 0x000fe20008ffe4ff */
[----:B------:R-:W-:Y:S02]  /*9f90*/  FADD.FTZ R8, R176, R18 ;  /* 0x00000012b0087221 */ /* 0x000fe40000010000 */
[----:B------:R-:W-:Y:S01]  /*9fa0*/  FADD.FTZ R2, R177, R2 ;  /* 0x00000002b1027221 */ /* 0x000fe20000010000 */
[C---:B------:R-:W-:Y:S01]  /*9fb0*/  HMMA.16816.F32.BF16 R92, R160.reuse, R12, R92 ;  /* 0x0000000ca05c723c */ /* 0x040fe2000004185c */
[----:B------:R3:W-:Y:S03]  /*9fc0*/  @P0 LDGSTS.E.BYPASS.LTC128B.128 [R0+0x13100], [R4.64], !P4 ;  /* 0x1310000004000fae */ /* 0x0007e6000e101d4c */
[----:B------:R-:W-:Y:S04]  /*9fd0*/  FADD.FTZ R2, R175, R2 ;  /* 0x00000002af027221 */ /* 0x000fe80000010000 */
[----:B------:R-:W-:Y:S01]  /*9fe0*/  FADD.FTZ R2, R171, R2 ;  /* 0x00000002ab027221 */ /* 0x000fe20000010000 */
[----:B------:R3:W-:Y:S01]  /*9ff0*/  @P0 LDGSTS.E.BYPASS.LTC128B.128 [R0+0x16100], [R4.64+0x80], !P3 ;  /* 0x1610008004000fae */ /* 0x0007e2000d901d4c */
[----:B------:R-:W-:Y:S03]  /*a000*/  HMMA.16816.F32.BF16 R96, R160, R14, R96 ;  /* 0x0000000ea060723c */ /* 0x000fe60000041860 */
[----:B------:R-:W-:Y:S04]  /*a010*/  FADD.FTZ R2, R170, R2 ;  /* 0x00000002aa027221 */ /* 0x000fe80000010000 */
[----:B------:R3:W-:Y:S01]  /*a020*/  @P0 LDGSTS.E.BYPASS.LTC128B.128 [R0+0x19100], [R4.64+0x100], !P2 ;  /* 0x1910010004000fae */ /* 0x0007e2000d101d4c */
[----:B-1----:R-:W-:Y:S01]  /*a030*/  @P0 IADD3 R6, P1, R4, UR14, RZ ;  /* 0x0000000e04060c10 */ /* 0x002fe2000ff3e0ff */
[----:B------:R-:W-:Y:S01]  /*a040*/  FADD.FTZ R2, R167, R2 ;  /* 0x00000002a7027221 */ /* 0x000fe20000010000 */
[----:B------:R-:W-:Y:S02]  /*a050*/  UIADD3 UR14, UR5, 0x1, URZ ;  /* 0x00000001050e7890 */ /* 0x000fe4000fffe03f */
[----:B------:R-:W-:Y:S02]  /*a060*/  @P0 IADD3.X R7, R5, UR16, RZ, P1, !PT ;  /* 0x0000001005070c10 */ /* 0x000fe40008ffe4ff */
[----:B------:R-:W-:Y:S03]  /*a070*/  USEL UR5, UR14, URZ, !UP1 ;  /* 0x0000003f0e057287 */ /* 0x000fe6000c800000 */
[----:B------:R2:W-:Y:S08]  /*a080*/  @P0 LDGSTS.E.BYPASS.LTC128B.128 [R0+0x14100], [R6.64], !P4 ;  /* 0x1410000006000fae */ /* 0x0005f0000e101d4c */
[----:B------:R2:W-:Y:S08]  /*a090*/  @P0 LDGSTS.E.BYPASS.LTC128B.128 [R0+0x17100], [R6.64+0x80], !P3 ;  /* 0x1710008006000fae */ /* 0x0005f0000d901d4c */
[----:B------:R2:W-:Y:S01]  /*a0a0*/  @P0 LDGSTS.E.BYPASS.LTC128B.128 [R0+0x1a100], [R6.64+0x100], !P2 ;  /* 0x1a10010006000fae */ /* 0x0005e2000d101d4c */
[----:B---3--:R-:W-:Y:S01]  /*a0b0*/  FADD.FTZ R4, R173, R8 ;  /* 0x00000008ad047221 */ /* 0x008fe20000010000 */
[----:B------:R-:W-:Y:S06]  /*a0c0*/  PLOP3.LUT P0, PT, PT, PT, UP0, 0x80, 0x0 ;  /* 0x000000000000781c */ /* 0x000fec0003f0f008 */
[----:B------:R-:W0:Y:S01]  /*a0d0*/  LDGDEPBAR ;  /* 0x00000000000079af */ /* 0x000e220000000000 */
[----:B--2---:R-:W-:Y:S02]  /*a0e0*/  FADD.FTZ R0, R172, R4 ;  /* 0x00000004ac007221 */ /* 0x004fe40000010000 */
[----:B------:R-:W-:Y:S02]  /*a0f0*/  FADD.FTZ R4, R165, R2 ;  /* 0x00000002a5047221 */ /* 0x000fe40000010000 */
[----:B------:R-:W-:Y:S03]  /*a100*/  FADD.FTZ R0, R169, R0 ;  /* 0x00000000a9007221 */ /* 0x000fe60000010000 */
[----:B------:R1:W-:Y:S01]  /*a110*/  STL [R1+0x4], R4 ;  /* 0x0000040401007387 */ /* 0x0003e20000100800 */
[----:B------:R-:W-:Y:S04]  /*a120*/  FADD.FTZ R0, R168, R0 ;  /* 0x00000000a8007221 */ /* 0x000fe80000010000 */
[----:B------:R-:W-:Y:S04]  /*a130*/  FADD.FTZ R0, R166, R0 ;  /* 0x00000000a6007221 */ /* 0x000fe80000010000 */
[----:B------:R-:W-:Y:S01]  /*a140*/  FADD.FTZ R2, R164, R0 ;  /* 0x00000000a4027221 */ /* 0x000fe20000010000 */
[----:B------:R-:W-:Y:S04]  /*a150*/  MOV R0, R100 ;  /* 0x0000006400007202 */ /* 0x000fe80000000f00 */
[----:B------:R1:W-:Y:S01]  /*a160*/  STL [R1+0x8], R2 ;  /* 0x0000080201007387 */ /* 0x0003e20000100800 */
[----:B------:R-:W-:-:S05]  /*a170*/  @!P0 BRA `(.L_x_1217) ;  /* 0xffffc04000008947 */ /* 0x000fca000383ffff */
.L_x_1216:
[----:B-1----:R-:W2:Y:S04]  /*a180*/  LDL.LU R4, [R1+0x4] ;  /* 0x0000040001047983 */ /* 0x002ea80000300800 */
        /* <DEDUP_REMOVED lines=124> */
.L_x_1212:
        /* <DEDUP_REMOVED lines=121> */
[C---:B------:R-:W-:Y:S02]  /*b0e0*/  ISETP.GE.AND P1, PT, R0.reuse, c[0x0][0x3c8], PT ;  /* 0x0000f20000007a0c */ /* 0x040fe40003f26270 */
[C---:B-1----:R-:W-:Y:S02]  /*b0f0*/  IADD3 R7, R0.reuse, 0x8, RZ ;  /* 0x0000000800077810 */ /* 0x042fe40007ffe0ff */
[C---:B------:R-:W-:Y:S02]  /*b100*/  IADD3 R6, R0.reuse, 0x10, RZ ;  /* 0x0000001000067810 */ /* 0x040fe40007ffe0ff */
[C---:B------:R-:W-:Y:S02]  /*b110*/  IADD3 R5, R0.reuse, 0x18, RZ ;  /* 0x0000001800057810 */ /* 0x040fe40007ffe0ff */
[----:B------:R-:W-:Y:S02]  /*b120*/  IADD3 R4, R0, 0x20, RZ ;  /* 0x0000002000047810 */ /* 0x000fe40007ffe0ff */
[----:B------:R-:W-:-:S02]  /*b130*/  ISETP.GE.AND P5, PT, R7, c[0x0][0x3c8], PT ;  /* 0x0000f20007007a0c */ /* 0x000fc40003fa6270 */
[----:B------:R-:W-:Y:S01]  /*b140*/  ISETP.GE.AND P4, PT, R6, c[0x0][0x3c8], PT ;  /* 0x0000f20006007a0c */ /* 0x000fe20003f86270 */
[----:B--23--:R-:W-:Y:S01]  /*b150*/  @!P1 IMAD.WIDE R8, R0, 0x4, R2 ;  /* 0x0000000400089825 */ /* 0x00cfe200078e0202 */
[----:B------:R-:W-:Y:S02]  /*b160*/  ISETP.GE.AND P3, PT, R5, c[0x0][0x3c8], PT ;  /* 0x0000f20005007a0c */ /* 0x000fe40003f66270 */
[----:B------:R-:W-:Y:S02]  /*b170*/  ISETP.GE.AND P2, PT, R4, c[0x0][0x3c8], PT ;  /* 0x0000f20004007a0c */ /* 0x000fe40003f46270 */
[C---:B------:R-:W-:Y:S01]  /*b180*/  IADD3 R13, R0.reuse, 0x28, RZ ;  /* 0x00000028000d7810 */ /* 0x040fe20007ffe0ff */
[----:B------:R1:W-:Y:S01]  /*b190*/  @!P1 ST.E.64 [R8.64], R104 ;  /* 0x0000006808009985 */ /* 0x0003e2000c101b0c */
[----:B------:R-:W-:Y:S02]  /*b1a0*/  IADD3 R12, R0, 0x30, RZ ;  /* 0x00000030000c7810 */ /* 0x000fe40007ffe0ff */
[----:B------:R-:W-:-:S02]  /*b1b0*/  ISETP.GE.AND P6, PT, R13, c[0x0][0x3c8], PT ;  /* 0x0000f2000d007a0c */ /* 0x000fc40003fc6270 */
[----:B------:R-:W-:Y:S02]  /*b1c0*/  @!P5 LEA.HI R7, R7, R7, RZ, 0x1 ;  /* 0x000000070707d211 */ /* 0x000fe400078f08ff */
[----:B------:R-:W-:-:S03]  /*b1d0*/  ISETP.GE.AND P1, PT, R12, c[0x0][0x3c8], PT ;  /* 0x0000f2000c007a0c */ /* 0x000fc60003f26270 */
[----:B------:R-:W-:-:S04]  /*b1e0*/  @!P2 LEA.HI R4, R4, R4, RZ, 0x1 ;  /* 0x000000040404a211 */ /* 0x000fc800078f08ff */
[----:B------:R-:W-:Y:S02]  /*b1f0*/  @!P2 LOP3.LUT R4, R4, 0xfffffffe, RZ, 0xc0, !PT ;  /* 0xfffffffe0404a812 */ /* 0x000fe400078ec0ff */
[----:B-1----:R-:W-:Y:S02]  /*b200*/  @!P4 LEA.HI R8, R6, R6, RZ, 0x1 ;  /* 0x000000060608c211 */ /* 0x002fe400078f08ff */
        /* <DEDUP_REMOVED lines=12> */
[----:B-1----:R-:W-:-:S02]  /*b2d0*/  IADD3 R10, R0, 0x48, RZ ;  /* 0x00000048000a7810 */ /* 0x002fc40007ffe0ff */
[C---:B------:R-:W-:Y:S02]  /*b2e0*/  IADD3 R11, R0.reuse, 0x50, RZ ;  /* 0x00000050000b7810 */ /* 0x040fe40007ffe0ff */
[C---:B--2---:R-:W-:Y:S02]  /*b2f0*/  IADD3 R8, R0.reuse, 0x38, RZ ;  /* 0x0000003800087810 */ /* 0x044fe40007ffe0ff */
[----:B------:R-:W-:Y:S02]  /*b300*/  IADD3 R9, R0, 0x40, RZ ;  /* 0x0000004000097810 */ /* 0x000fe40007ffe0ff */
[----:B---3--:R-:W-:Y:S02]  /*b310*/  @!P6 LEA.HI R6, R13, R13, RZ, 0x1 ;  /* 0x0000000d0d06e211 */ /* 0x008fe400078f08ff */
[----:B------:R-:W-:Y:S02]  /*b320*/  ISETP.GE.AND P5, PT, R8, c[0x0][0x3c8], PT ;  /* 0x0000f20008007a0c */ /* 0x000fe40003fa6270 */
[----:B----4-:R-:W-:-:S02]  /*b330*/  @!P1 LEA.HI R4, R12, R12, RZ, 0x1 ;  /* 0x0000000c0c049211 */ /* 0x010fc400078f08ff */
[----:B------:R-:W-:Y:S02]  /*b340*/  ISETP.GE.AND P4, PT, R9, c[0x0][0x3c8], PT ;  /* 0x0000f20009007a0c */ /* 0x000fe40003f86270 */
[----:B------:R-:W-:Y:S02]  /*b350*/  @!P6 LOP3.LUT R6, R6, 0xfffffffe, RZ, 0xc0, !PT ;  /* 0xfffffffe0606e812 */ /* 0x000fe400078ec0ff */
[----:B------:R-:W-:Y:S02]  /*b360*/  @!P1 LOP3.LUT R4, R4, 0xfffffffe, RZ, 0xc0, !PT ;  /* 0xfffffffe04049812 */ /* 0x000fe400078ec0ff */
[----:B------:R-:W-:Y:S01]  /*b370*/  ISETP.GE.AND P3, PT, R10, c[0x0][0x3c8], PT ;  /* 0x0000f2000a007a0c */ /* 0x000fe20003f66270 */
[--C-:B------:R-:W-:Y:S01]  /*b380*/  @!P6 IMAD.WIDE R6, R6, 0x4, R2.reuse ;  /* 0x000000040606e825 */ /* 0x100fe200078e0202 */
[----:B------:R-:W-:Y:S02]  /*b390*/  ISETP.GE.AND P2, PT, R11, c[0x0][0x3c8], PT ;  /* 0x0000f2000b007a0c */ /* 0x000fe40003f46270 */
[----:B------:R-:W-:Y:S01]  /*b3a0*/  IADD3 R12, R0, 0x58, RZ ;  /* 0x00000058000c7810 */ /* 0x000fe20007ffe0ff */
[----:B------:R-:W-:Y:S01]  /*b3b0*/  @!P1 IMAD.WIDE R4, R4, 0x4, R2 ;  /* 0x0000000404049825 */ /* 0x000fe200078e0202 */
[----:B------:R1:W-:Y:S01]  /*b3c0*/  @!P6 ST.E.64 [R6.64], R124 ;  /* 0x0000007c0600e985 */ /* 0x0003e2000c101b0c */
[----:B------:R-:W-:-:S03]  /*b3d0*/  IADD3 R13, R0, 0x60, RZ ;  /* 0x00000060000d7810 */ /* 0x000fc60007ffe0ff */
[----:B------:R2:W-:Y:S01]  /*b3e0*/  @!P1 ST.E.64 [R4.64], R128 ;  /* 0x0000008004009985 */ /* 0x0005e2000c101b0c */
[----:B------:R-:W-:Y:S02]  /*b3f0*/  ISETP.GE.AND P1, PT, R12, c[0x0][0x3c8], PT ;  /* 0x0000f2000c007a0c */ /* 0x000fe40003f26270 */
[----:B------:R-:W-:Y:S02]  /*b400*/  ISETP.GE.AND P6, PT, R13, c[0x0][0x3c8], PT ;  /* 0x0000f2000d007a0c */ /* 0x000fe40003fc6270 */
[----:B-1----:R-:W-:Y:S02]  /*b410*/  @!P4 LEA.HI R7, R9, R9, RZ, 0x1 ;  /* 0x000000090907c211 */ /* 0x002fe400078f08ff */
[----:B------:R-:W-:Y:S02]  /*b420*/  @!P3 LEA.HI R6, R10, R10, RZ, 0x1 ;  /* 0x0000000a0a06b211 */ /* 0x000fe400078f08ff */
[----:B--2---:R-:W-:Y:S02]  /*b430*/  @!P5 LEA.HI R4, R8, R8, RZ, 0x1 ;  /* 0x000000080804d211 */ /* 0x004fe400078f08ff */
[----:B------:R-:W-:-:S02]  /*b440*/  @!P4 LOP3.LUT R7, R7, 0xfffffffe, RZ, 0xc0, !PT ;  /* 0xfffffffe0707c812 */ /* 0x000fc400078ec0ff */
[----:B------:R-:W-:Y:S02]  /*b450*/  @!P5 LOP3.LUT R4, R4, 0xfffffffe, RZ, 0xc0, !PT ;  /* 0xfffffffe0404d812 */ /* 0x000fe400078ec0ff */
[----:B------:R-:W-:Y:S02]  /*b460*/  @!P2 LEA.HI R5, R11, R11, RZ, 0x1 ;  /* 0x0000000b0b05a211 */ /* 0x000fe400078f08ff */
[----:B------:R-:W-:Y:S01]  /*b470*/  @!P3 LOP3.LUT R10, R6, 0xfffffffe, RZ, 0xc0, !PT ;  /* 0xfffffffe060ab812 */ /* 0x000fe200078ec0ff */
[----:B------:R-:W-:Y:S01]  /*b480*/  @!P5 IMAD.WIDE R8, R4, 0x4, R2 ;  /* 0x000000040408d825 */ /* 0x000fe200078e0202 */
[----:B------:R-:W-:-:S03]  /*b490*/  @!P2 LOP3.LUT R11, R5, 0xfffffffe, RZ, 0xc0, !PT ;  /* 0xfffffffe050ba812 */ /* 0x000fc600078ec0ff */
        /* <DEDUP_REMOVED lines=9> */
[----:B--2---:R-:W-:Y:S02]  /*b530*/  IADD3 R7, R0, 0x68, RZ ;  /* 0x0000006800077810 */ /* 0x004fe40007ffe0ff */
[----:B------:R-:W-:Y:S02]  /*b540*/  @!P6 LEA.HI R6, R13, R13, RZ, 0x1 ;  /* 0x0000000d0d06e211 */ /* 0x000fe400078f08ff */
[----:B---3--:R-:W-:Y:S02]  /*b550*/  @!P1 LEA.HI R4, R12, R12, RZ, 0x1 ;  /* 0x0000000c0c049211 */ /* 0x008fe400078f08ff */
[----:B------:R-:W-:Y:S02]  /*b560*/  ISETP.GE.AND P5, PT, R7, c[0x0][0x3c8], PT ;  /* 0x0000f20007007a0c */ /* 0x000fe40003fa6270 */
[----:B------:R-:W-:-:S02]  /*b570*/  @!P1 LOP3.LUT R4, R4, 0xfffffffe, RZ, 0xc0, !PT ;  /* 0xfffffffe04049812 */ /* 0x000fc400078ec0ff */
[C---:B----4-:R-:W-:Y:S02]  /*b580*/  IADD3 R10, R0.reuse, 0x80, RZ ;  /* 0x00000080000a7810 */ /* 0x050fe40007ffe0ff */
[----:B------:R-:W-:Y:S01]  /*b590*/  IADD3 R12, R0, 0x88, RZ ;  /* 0x00000088000c7810 */ /* 0x000fe20007ffe0ff */
[----:B------:R-:W-:Y:S01]  /*b5a0*/  @!P1 IMAD.WIDE R4, R4, 0x4, R2 ;  /* 0x0000000404049825 */ /* 0x000fe200078e0202 */
[----:B------:R-:W-:Y:S02]  /*b5b0*/  ISETP.GE.AND P4, PT, R8, c[0x0][0x3c8], PT ;  /* 0x0000f20008007a0c */ /* 0x000fe40003f86270 */
[----:B------:R-:W-:Y:S02]  /*b5c0*/  ISETP.GE.AND P3, PT, R9, c[0x0][0x3c8], PT ;  /* 0x0000f20009007a0c */ /* 0x000fe40003f66270 */
[----:B------:R-:W-:Y:S01]  /*b5d0*/  @!P6 LOP3.LUT R6, R6, 0xfffffffe, RZ, 0xc0, !PT ;  /* 0xfffffffe0606e812 */ /* 0x000fe200078ec0ff */
[----:B------:R1:W-:Y:S01]  /*b5e0*/  @!P1 ST.E.64 [R4.64], R148 ;  /* 0x0000009404009985 */ /* 0x0003e2000c101b0c */
[----:B------:R-:W-:-:S02]  /*b5f0*/  ISETP.GE.AND P2, PT, R10, c[0x0][0x3c8], PT ;  /* 0x0000f2000a007a0c */ /* 0x000fc40003f46270 */
[----:B------:R-:W-:-:S13]  /*b600*/  ISETP.GE.AND P1, PT, R12, c[0x0][0x3c8], PT ;  /* 0x0000f2000c007a0c */ /* 0x000fda0003f26270 */
[----:B------:R-:W-:-:S04]  /*b610*/  @!P1 LEA.HI R12, R12, R12, RZ, 0x1 ;  /* 0x0000000c0c0c9211 */ /* 0x000fc800078f08ff */
[----:B------:R-:W-:Y:S01]  /*b620*/  @!P1 LOP3.LUT R12, R12, 0xfffffffe, RZ, 0xc0, !PT ;  /* 0xfffffffe0c0c9812 */ /* 0x000fe200078ec0ff */
[----:B-1----:R-:W-:Y:S01]  /*b630*/  @!P6 IMAD.WIDE R4, R6, 0x4, R2 ;  /* 0x000000040604e825 */ /* 0x002fe200078e0202 */
[----:B------:R-:W-:Y:S02]  /*b640*/  @!P5 LEA.HI R6, R7, R7, RZ, 0x1 ;  /* 0x000000070706d211 */ /* 0x000fe400078f08ff */
[----:B------:R-:W-:Y:S02]  /*b650*/  @!P2 LEA.HI R7, R10, R10, RZ, 0x1 ;  /* 0x0000000a0a07a211 */ /* 0x000fe400078f08ff */
[----:B------:R1:W-:Y:S01]  /*b660*/  @!P6 ST.E.64 [R4.64], R52 ;  /* 0x000000340400e985 */ /* 0x0003e2000c101b0c */
[----:B------:R-:W-:Y:S02]  /*b670*/  @!P5 LOP3.LUT R6, R6, 0xfffffffe, RZ, 0xc0, !PT ;  /* 0xfffffffe0606d812 */ /* 0x000fe400078ec0ff */
[----:B------:R-:W-:Y:S02]  /*b680*/  @!P2 LOP3.LUT R7, R7, 0xfffffffe, RZ, 0xc0, !PT ;  /* 0xfffffffe0707a812 */ /* 0x000fe400078ec0ff */
[----:B-1----:R-:W-:-:S02]  /*b690*/  @!P4 LEA.HI R5, R8, R8, RZ, 0x1 ;  /* 0x000000080805c211 */ /* 0x002fc400078f08ff */
[----:B------:R-:W-:Y:S02]  /*b6a0*/  @!P3 LEA.HI R4, R9, R9, RZ, 0x1 ;  /* 0x000000090904b211 */ /* 0x000fe400078f08ff */
[----:B------:R-:W-:Y:S02]  /*b6b0*/  @!P4 LOP3.LUT R8, R5, 0xfffffffe, RZ, 0xc0, !PT ;  /* 0xfffffffe0508c812 */ /* 0x000fe400078ec0ff */
[----:B------:R-:W-:Y:S01]  /*b6c0*/  @!P3 LOP3.LUT R10, R4, 0xfffffffe, RZ, 0xc0, !PT ;  /* 0xfffffffe040ab812 */ /* 0x000fe200078ec0ff */
[----:B------:R-:W-:-:S04]  /*b6d0*/  @!P5 IMAD.WIDE R4, R6, 0x4, R2 ;  /* 0x000000040604d825 */ /* 0x000fc800078e0202 */
[--C-:B------:R-:W-:Y:S01]  /*b6e0*/  @!P4 IMAD.WIDE R8, R8, 0x4, R2.reuse ;  /* 0x000000040808c825 */ /* 0x100fe200078e0202 */
[----:B------:R1:W-:Y:S03]  /*b6f0*/  @!P5 ST.E.64 [R4.64], R56 ;  /* 0x000000380400d985 */ /* 0x0003e6000c101b0c */
[--C-:B------:R-:W-:Y:S01]  /*b700*/  @!P3 IMAD.WIDE R10, R10, 0x4, R2.reuse ;  /* 0x000000040a0ab825 */ /* 0x100fe200078e0202 */
[----:B------:R2:W-:Y:S03]  /*b710*/  @!P4 ST.E.64 [R8.64], R60 ;  /* 0x0000003c0800c985 */ /* 0x0005e6000c101b0c */
[--C-:B------:R-:W-:Y:S01]  /*b720*/  @!P2 IMAD.WIDE R6, R7, 0x4, R2.reuse ;  /* 0x000000040706a825 */ /* 0x100fe200078e0202 */
[----:B------:R-:W-:Y:S04]  /*b730*/  @!P3 ST.E.64 [R10.64], R64 ;  /* 0x000000400a00b985 */ /* 0x000fe8000c101b0c */
[----:B------:R3:W-:Y:S01]  /*b740*/  @!P2 ST.E.64 [R6.64], R68 ;  /* 0x000000440600a985 */ /* 0x0007e2000c101b0c */
[----:B-1----:R-:W-:Y:S01]  /*b750*/  @!P1 IMAD.WIDE R4, R12, 0x4, R2 ;  /* 0x000000040c049825 */ /* 0x002fe200078e0202 */
[----:B--2---:R-:W-:-:S04]  /*b760*/  IADD3 R9, R0, 0x90, RZ ;  /* 0x0000009000097810 */ /* 0x004fc80007ffe0ff */
[----:B------:R1:W-:Y:S01]  /*b770*/  @!P1 ST.E.64 [R4.64], R72 ;  /* 0x0000004804009985 */ /* 0x0003e2000c101b0c */
[----:B------:R-:W-:Y:S02]  /*b780*/  IADD3 R8, R0, 0x98, RZ ;  /* 0x0000009800087810 */ /* 0x000fe40007ffe0ff */
[----:B------:R-:W-:Y:S02]  /*b790*/  ISETP.GE.AND P6, PT, R9, c[0x0][0x3c8], PT ;  /* 0x0000f20009007a0c */ /* 0x000fe40003fc6270 */
[----:B------:R-:W-:Y:S02]  /*b7a0*/  ISETP.GE.AND P5, PT, R8, c[0x0][0x3c8], PT ;  /* 0x0000f20008007a0c */ /* 0x000fe40003fa6270 */
[C---:B---3--:R-:W-:Y:S02]  /*b7b0*/  IADD3 R7, R0.reuse, 0xa0, RZ ;  /* 0x000000a000077810 */ /* 0x048fe40007ffe0ff */
[----:B------:R-:W-:Y:S02]  /*b7c0*/  IADD3 R6, R0, 0xa8, RZ ;  /* 0x000000a800067810 */ /* 0x000fe40007ffe0ff */
[----:B------:R-:W-:-:S02]  /*b7d0*/  ISETP.GE.AND P4, PT, R7, c[0x0][0x3c8], PT ;  /* 0x0000f20007007a0c */ /* 0x000fc40003f86270 */
[----:B------:R-:W-:-:S03]  /*b7e0*/  ISETP.GE.AND P3, PT, R6, c[0x0][0x3c8], PT ;  /* 0x0000f20006007a0c */ /* 0x000fc60003f66270 */
[----:B------:R-:W-:Y:S02]  /*b7f0*/  @!P6 LEA.HI R9, R9, R9, RZ, 0x1 ;  /* 0x000000090909e211 */ /* 0x000fe400078f08ff */
[----:B------:R-:W-:-:S04]  /*b800*/  @!P5 LEA.HI R10, R8, R8, RZ, 0x1 ;  /* 0x00000008080ad211 */ /* 0x000fc800078f08ff */
[----:B------:R-:W-:Y:S02]  /*b810*/  @!P5 LOP3.LUT R10, R10, 0xfffffffe, RZ, 0xc0, !PT ;  /* 0xfffffffe0a0ad812 */ /* 0x000fe400078ec0ff */
[----:B------:R-:W-:Y:S02]  /*b820*/  @!P4 LEA.HI R8, R7, R7, RZ, 0x1 ;  /* 0x000000070708c211 */ /* 0x000fe400078f08ff */
[----:B------:R-:W-:Y:S01]  /*b830*/  @!P3 LEA.HI R7, R6, R6, RZ, 0x1 ;  /* 0x000000060607b211 */ /* 0x000fe200078f08ff */
[----:B------:R-:W-:Y:S01]  /*b840*/  @!P5 IMAD.WIDE R10, R10, 0x4, R2 ;  /* 0x000000040a0ad825 */ /* 0x000fe200078e0202 */
[----:B------:R-:W-:Y:S02]  /*b850*/  @!P4 LOP3.LUT R8, R8, 0xfffffffe, RZ, 0xc0, !PT ;  /* 0xfffffffe0808c812 */ /* 0x000fe400078ec0ff */
[C---:B-1----:R-:W-:Y:S02]  /*b860*/  IADD3 R5, R0.reuse, 0xb0, RZ ;  /* 0x000000b000057810 */ /* 0x042fe40007ffe0ff */
[----:B------:R-:W-:-:S02]  /*b870*/  IADD3 R4, R0, 0xb8, RZ ;  /* 0x000000b800047810 */ /* 0x000fc40007ffe0ff */
[----:B------:R-:W-:Y:S02]  /*b880*/  ISETP.GE.AND P2, PT, R5, c[0x0][0x3c8], PT ;  /* 0x0000f20005007a0c */ /* 0x000fe40003f46270 */
[----:B------:R-:W-:Y:S02]  /*b890*/  ISETP.GE.AND P1, PT, R4, c[0x0][0x3c8], PT ;  /* 0x0000f20004007a0c */ /* 0x000fe40003f26270 */
[----:B------:R-:W-:-:S09]  /*b8a0*/  @!P3 LOP3.LUT R7, R7, 0xfffffffe, RZ, 0xc0, !PT ;  /* 0xfffffffe0707b812 */ /* 0x000fd200078ec0ff */
[----:B------:R-:W-:Y:S02]  /*b8b0*/  @!P2 LEA.HI R6, R5, R5, RZ, 0x1 ;  /* 0x000000050506a211 */ /* 0x000fe400078f08ff */
[----:B------:R-:W-:Y:S01]  /*b8c0*/  @!P6 LOP3.LUT R5, R9, 0xfffffffe, RZ, 0xc0, !PT ;  /* 0xfffffffe0905e812 */ /* 0x000fe200078ec0ff */
[--C-:B------:R-:W-:Y:S01]  /*b8d0*/  @!P4 IMAD.WIDE R8, R8, 0x4, R2.reuse ;  /* 0x000000040808c825 */ /* 0x100fe200078e0202 */
        /* <DEDUP_REMOVED lines=10> */
[----:B------:R1:W-:Y:S04]  /*b980*/  @!P3 ST.E.64 [R6.64], R88 ;  /* 0x000000580600b985 */ /* 0x0003e8000c101b0c */
[----:B------:R1:W-:Y:S04]  /*b990*/  @!P2 ST.E.64 [R4.64], R92 ;  /* 0x0000005c0400a985 */ /* 0x0003e8000c101b0c */
[----:B------:R1:W-:Y:S02]  /*b9a0*/  @!P1 ST.E.64 [R2.64], R96 ;  /* 0x0000006002009985 */ /* 0x0003e4000c101b0c */
.L_x_1220:
[----:B------:R-:W-:Y:S05]  /*b9b0*/  BSYNC B0 ;  /* 0x0000000000007941 */ /* 0x000fea0003800000 */
.L_x_1219:
[----:B-1-3--:R1:W3:Y:S04]  /*b9c0*/  SHFL.IDX PT, R3, R19, 0x1, 0x1c1f ;  /* 0x003c1f0013037f89 */ /* 0x00a2e800000e0000 */
[----:B--2---:R1:W2:Y:S01]  /*b9d0*/  SHFL.IDX PT, R2, R20, 0x1, 0x1c1f ;  /* 0x003c1f0014027f89 */ /* 0x0042a200000e0000 */
[----:B------:R-:W-:Y:S05]  /*b9e0*/  @P0 EXIT ;  /* 0x000000000000094d */ /* 0x000fea0003800000 */
[C---:B------:R-:W-:Y:S02]  /*b9f0*/  IADD3 R4, R0.reuse, 0x8, RZ ;  /* 0x0000000800047810 */ /* 0x040fe40007ffe0ff */
[----:B------:R-:W-:-:S02]  /*ba00*/  ISETP.GE.AND P1, PT, R0, c[0x0][0x3c8], PT ;  /* 0x0000f20000007a0c */ /* 0x000fc40003f26270 */
[----:B------:R-:W-:Y:S02]  /*ba10*/  ISETP.GE.AND P0, PT, R4, c[0x0][0x3c8], PT ;  /* 0x0000f20004007a0c */ /* 0x000fe40003f06270 */
[C---:B------:R-:W-:Y:S02]  /*ba20*/  IADD3 R8, R0.reuse, 0x10, RZ ;  /* 0x0000001000087810 */ /* 0x040fe40007ffe0ff */
[----:B------:R-:W-:Y:S02]  /*ba30*/  IADD3 R9, R0, 0x18, RZ ;  /* 0x0000001800097810 */ /* 0x000fe40007ffe0ff */
[----:B------:R-:W-:Y:S02]  /*ba40*/  ISETP.GE.AND P6, PT, R8, c[0x0][0x3c8], PT ;  /* 0x0000f20008007a0c */ /* 0x000fe40003fc6270 */
[----:B------:R-:W-:Y:S02]  /*ba50*/  ISETP.GE.AND P5, PT, R9, c[0x0][0x3c8], PT ;  /* 0x0000f20009007a0c */ /* 0x000fe40003fa6270 */
[C---:B------:R-:W-:Y:S01]  /*ba60*/  IADD3 R10, R0.reuse, 0x20, RZ ;  /* 0x00000020000a7810 */ /* 0x040fe20007ffe0ff */
[C---:B--23--:R-:W-:Y:S01]  /*ba70*/  @!P1 IMAD.WIDE R6, R0.reuse, 0x4, R2 ;  /* 0x0000000400069825 */ /* 0x04cfe200078e0202 */
[----:B------:R-:W-:-:S02]  /*ba80*/  IADD3 R11, R0, 0x28, RZ ;  /* 0x00000028000b7810 */ /* 0x000fc40007ffe0ff */
[----:B------:R-:W-:Y:S02]  /*ba90*/  @!P0 LEA.HI R4, R4, R4, RZ, 0x1 ;  /* 0x0000000404048211 */ /* 0x000fe400078f08ff */
[----:B------:R-:W-:Y:S01]  /*baa0*/  @!P1 ST.E.64 [R6.64], R106 ;  /* 0x0000006a06009985 */ /* 0x000fe2000c101b0c */
[----:B------:R-:W-:Y:S02]  /*bab0*/  IADD3 R12, R0, 0x30, RZ ;  /* 0x00000030000c7810 */ /* 0x000fe40007ffe0ff */
[----:B------:R-:W-:Y:S02]  /*bac0*/  @!P0 LOP3.LUT R4, R4, 0xfffffffe, RZ, 0xc0, !PT ;  /* 0xfffffffe04048812 */ /* 0x000fe400078ec0ff */
[C---:B------:R-:W-:Y:S02]  /*bad0*/  IADD3 R13, R0.reuse, 0x38, RZ ;  /* 0x00000038000d7810 */ /* 0x040fe40007ffe0ff */
[----:B------:R-:W-:Y:S01]  /*bae0*/  IADD3 R14, R0, 0x40, RZ ;  /* 0x00000040000e7810 */ /* 0x000fe20007ffe0ff */
[----:B------:R-:W-:Y:S01]  /*baf0*/  @!P0 IMAD.WIDE R4, R4, 0x4, R2 ;  /* 0x0000000404048825 */ /* 0x000fe200078e0202 */
[----:B------:R-:W-:-:S02]  /*bb00*/  ISETP.GE.AND P4, PT, R10, c[0x0][0x3c8], PT ;  /* 0x0000f2000a007a0c */ /* 0x000fc40003f86270 */
[----:B------:R-:W-:Y:S02]  /*bb10*/  ISETP.GE.AND P3, PT, R11, c[0x0][0x3c8], PT ;  /* 0x0000f2000b007a0c */ /* 0x000fe40003f66270 */
[----:B------:R2:W-:Y:S01]  /*bb20*/  @!P0 ST.E.64 [R4.64], R110 ;  /* 0x0000006e04008985 */ /* 0x0005e2000c101b0c */
[----:B------:R-:W-:Y:S02]  /*bb30*/  ISETP.GE.AND P2, PT, R12, c[0x0][0x3c8], PT ;  /* 0x0000f2000c007a0c */ /* 0x000fe40003f46270 */
[----:B------:R-:W-:Y:S02]  /*bb40*/  ISETP.GE.AND P1, PT, R13, c[0x0][0x3c8], PT ;  /* 0x0000f2000d007a0c */ /* 0x000fe40003f26270 */
[----:B------:R-:W-:Y:S02]  /*bb50*/  ISETP.GE.AND P0, PT, R14, c[0x0][0x3c8], PT ;  /* 0x0000f2000e007a0c */ /* 0x000fe40003f06270 */
[C---:B------:R-:W-:Y:S02]  /*bb60*/  IADD3 R15, R0.reuse, 0x48, RZ ;  /* 0x00000048000f7810 */ /* 0x040fe40007ffe0ff */
[----:B------:R-:W-:-:S02]  /*bb70*/  IADD3 R16, R0, 0x50, RZ ;  /* 0x0000005000107810 */ /* 0x000fc40007ffe0ff */
[----:B--2---:R-:W-:Y:S02]  /*bb80*/  @!P6 LEA.HI R4, R8, R8, RZ, 0x1 ;  /* 0x000000080804e211 */ /* 0x004fe400078f08ff */
[----:B------:R-:W-:Y:S02]  /*bb90*/  @!P5 LEA.HI R5, R9, R9, RZ, 0x1 ;  /* 0x000000090905d211 */ /* 0x000fe400078f08ff */
[----:B------:R-:W-:Y:S02]  /*bba0*/  @!P6 LOP3.LUT R4, R4, 0xfffffffe, RZ, 0xc0, !PT ;  /* 0xfffffffe0404e812 */ /* 0x000fe400078ec0ff */
[----:B------:R-:W-:Y:S02]  /*bbb0*/  @!P5 LOP3.LUT R5, R5, 0xfffffffe, RZ, 0xc0, !PT ;  /* 0xfffffffe0505d812 */ /* 0x000fe400078ec0ff */
[----:B------:R-:W-:Y:S01]  /*bbc0*/  @!P3 LEA.HI R8, R11, R11, RZ, 0x1 ;  /* 0x0000000b0b08b211 */ /* 0x000fe200078f08ff */
[----:B------:R-:W-:-:S03]  /*bbd0*/  @!P6 IMAD.WIDE R6, R4, 0x4, R2 ;  /* 0x000000040406e825 */ /* 0x000fc600078e0202 */
[----:B------:R-:W-:Y:S01]  /*bbe0*/  @!P3 LOP3.LUT R8, R8, 0xfffffffe, RZ, 0xc0, !PT ;  /* 0xfffffffe0808b812 */ /* 0x000fe200078ec0ff */
[----:B------:R-:W-:Y:S01]  /*bbf0*/  @!P5 IMAD.WIDE R4, R5, 0x4, R2 ;  /* 0x000000040504d825 */ /* 0x000fe200078e0202 */
[----:B------:R2:W-:Y:S01]  /*bc00*/  @!P6 ST.E.64 [R6.64], R114 ;  /* 0x000000720600e985 */ /* 0x0005e2000c101b0c */
[----:B------:R-:W-:-:S03]  /*bc10*/  ISETP.GE.AND P6, PT, R15, c[0x0][0x3c8], PT ;  /* 0x0000f2000f007a0c */ /* 0x000fc60003fc6270 */
[----:B------:R3:W-:Y:S01]  /*bc20*/  @!P5 ST.E.64 [R4.64], R118 ;  /* 0x000000760400d985 */ /* 0x0007e2000c101b0c */
[----:B------:R-:W-:Y:S02]  /*bc30*/  ISETP.GE.AND P5, PT, R16, c[0x0][0x3c8], PT ;  /* 0x0000f20010007a0c */ /* 0x000fe40003fa6270 */
[----:B--2---:R-:W-:Y:S02]  /*bc40*/  @!P2 LEA.HI R7, R12, R12, RZ, 0x1 ;  /* 0x0000000c0c07a211 */ /* 0x004fe400078f08ff */
[----:B------:R-:W-:Y:S02]  /*bc50*/  @!P1 LEA.HI R6, R13, R13, RZ, 0x1 ;  /* 0x0000000d0d069211 */ /* 0x000fe400078f08ff */
[----:B---3--:R-:W-:Y:S01]  /*bc60*/  @!P4 LEA.HI R4, R10, R10, RZ, 0x1 ;  /* 0x0000000a0a04c211 */ /* 0x008fe200078f08ff */
[----:B------:R-:W-:Y:S01]  /*bc70*/  @!P3 IMAD.WIDE R10, R8, 0x4, R2 ;  /* 0x00000004080ab825 */ /* 0x000fe200078e0202 */
[----:B------:R-:W-:Y:S02]  /*bc80*/  @!P0 LEA.HI R5, R14, R14, RZ, 0x1 ;  /* 0x0000000e0e058211 */ /* 0x000fe400078f08ff */
[----:B------:R-:W-:-:S02]  /*bc90*/  @!P4 LOP3.LUT R4, R4, 0xfffffffe, RZ, 0xc0, !PT ;  /* 0xfffffffe0404c812 */ /* 0x000fc400078ec0ff */
[----:B------:R-:W-:Y:S02]  /*bca0*/  @!P2 LOP3.LUT R7, R7, 0xfffffffe, RZ, 0xc0, !PT ;  /* 0xfffffffe0707a812 */ /* 0x000fe400078ec0ff */
[----:B------:R-:W-:Y:S01]  /*bcb0*/  @!P1 LOP3.LUT R6, R6, 0xfffffffe, RZ, 0xc0, !PT ;  /* 0xfffffffe06069812 */ /* 0x000fe200078ec0ff */
[--C-:B------:R-:W-:Y:S01]  /*bcc0*/  @!P4 IMAD.WIDE R12, R4, 0x4, R2.reuse ;  /* 0x00000004040cc825 */ /* 0x100fe200078e0202 */
[----:B------:R-:W-:Y:S02]  /*bcd0*/  @!P0 LOP3.LUT R5, R5, 0xfffffffe, RZ, 0xc0, !PT ;  /* 0xfffffffe05058812 */ /* 0x000fe400078ec0ff */
[----:B------:R-:W-:Y:S01]  /*bce0*/  IADD3 R14, R0, 0x80, RZ ;  /* 0x00000080000e7810 */ /* 0x000fe20007ffe0ff */
[--C-:B------:R-:W-:Y:S01]  /*bcf0*/  @!P2 IMAD.WIDE R8, R7, 0x4, R2.reuse ;  /* 0x000000040708a825 */ /* 0x100fe200078e0202 */
[----:B------:R2:W-:Y:S03]  /*bd00*/  @!P4 ST.E.64 [R12.64], R122 ;  /* 0x0000007a0c00c985 */ /* 0x0005e6000c101b0c */
[--C-:B------:R-:W-:Y:S01]  /*bd10*/  @!P1 IMAD.WIDE R6, R6, 0x4, R2.reuse ;  /* 0x0000000406069825 */ /* 0x100fe200078e0202 */
[----:B------:R3:W-:Y:S03]  /*bd20*/  @!P3 ST.E.64 [R10.64], R126 ;  /* 0x0000007e0a00b985 */ /* 0x0007e6000c101b0c */
[----:B------:R-:W-:Y:S01]  /*bd30*/  @!P0 IMAD.WIDE R4, R5, 0x4, R2 ;  /* 0x0000000405048825 */ /* 0x000fe200078e0202 */
[----:B------:R4:W-:Y:S04]  /*bd40*/  @!P2 ST.E.64 [R8.64], R130 ;  /* 0x000000820800a985 */ /* 0x0009e8000c101b0c */
[----:B------:R-:W-:Y:S04]  /*bd50*/  @!P1 ST.E.64 [R6.64], R134 ;  /* 0x0000008606009985 */ /* 0x000fe8000c101b0c */
[----:B------:R5:W-:Y:S01]  /*bd60*/  @!P0 ST.E.64 [R4.64], R138 ;  /* 0x0000008a04008985 */ /* 0x000be2000c101b0c */
[----:B--2---:R-:W-:-:S02]  /*bd70*/  IADD3 R12, R0, 0x78, RZ ;  /* 0x00000078000c7810 */ /* 0x004fc40007ffe0ff */
[C---:B---3--:R-:W-:Y:S02]  /*bd80*/  IADD3 R10, R0.reuse, 0x68, RZ ;  /* 0x00000068000a7810 */ /* 0x048fe40007ffe0ff */
[C---:B------:R-:W-:Y:S02]  /*bd90*/  IADD3 R11, R0.reuse, 0x70, RZ ;  /* 0x00000070000b7810 */ /* 0x040fe40007ffe0ff */
[C---:B----4-:R-:W-:Y:S02]  /*bda0*/  IADD3 R8, R0.reuse, 0x58, RZ ;  /* 0x0000005800087810 */ /* 0x050fe40007ffe0ff */
[----:B------:R-:W-:Y:S02]  /*bdb0*/  IADD3 R9, R0, 0x60, RZ ;  /* 0x0000006000097810 */ /* 0x000fe40007ffe0ff */
[----:B------:R-:W-:Y:S02]  /*bdc0*/  ISETP.GE.AND P4, PT, R8, c[0x0][0x3c8], PT ;  /* 0x0000f20008007a0c */ /* 0x000fe40003f86270 */
[----:B------:R-:W-:-:S02]  /*bdd0*/  ISETP.GE.AND P3, PT, R9, c[0x0][0x3c8], PT ;  /* 0x0000f20009007a0c */ /* 0x000fc40003f66270 */
[----:B-----5:R-:W-:Y:S02]  /*bde0*/  @!P6 LEA.HI R4, R15, R15, RZ, 0x1 ;  /* 0x0000000f0f04e211 */ /* 0x020fe400078f08ff */
[----:B------:R-:W-:Y:S02]  /*bdf0*/  @!P5 LEA.HI R5, R16, R16, RZ, 0x1 ;  /* 0x000000101005d211 */ /* 0x000fe400078f08ff */
[----:B------:R-:W-:Y:S02]  /*be00*/  @!P6 LOP3.LUT R4, R4, 0xfffffffe, RZ, 0xc0, !PT ;  /* 0xfffffffe0404e812 */ /* 0x000fe400078ec0ff */
[----:B------:R-:W-:Y:S02]  /*be10*/  @!P5 LOP3.LUT R5, R5, 0xfffffffe, RZ, 0xc0, !PT ;  /* 0xfffffffe0505d812 */ /* 0x000fe400078ec0ff */
[----:B------:R-:W-:Y:S01]  /*be20*/  ISETP.GE.AND P2, PT, R10, c[0x0][0x3c8], PT ;  /* 0x0000f2000a007a0c */ /* 0x000fe20003f46270 */
[----:B------:R-:W-:Y:S01]  /*be30*/  @!P6 IMAD.WIDE R6, R4, 0x4, R2 ;  /* 0x000000040406e825 */ /* 0x000fe200078e0202 */
[----:B------:R-:W-:-:S02]  /*be40*/  ISETP.GE.AND P1, PT, R11, c[0x0][0x3c8], PT ;  /* 0x0000f2000b007a0c */ /* 0x000fc40003f26270 */
[----:B------:R-:W-:Y:S01]  /*be50*/  ISETP.GE.AND P0, PT, R12, c[0x0][0x3c8], PT ;  /* 0x0000f2000c007a0c */ /* 0x000fe20003f06270 */
[----:B------:R-:W-:Y:S01]  /*be60*/  @!P5 IMAD.WIDE R4, R5, 0x4, R2 ;  /* 0x000000040504d825 */ /* 0x000fe200078e0202 */
[----:B------:R2:W-:Y:S01]  /*be70*/  @!P6 ST.E.64 [R6.64], R142 ;  /* 0x0000008e0600e985 */ /* 0x0005e2000c101b0c */
[----:B------:R-:W-:Y:S02]  /*be80*/  IADD3 R15, R0, 0x88, RZ ;  /* 0x00000088000f7810 */ /* 0x000fe40007ffe0ff */
[----:B------:R-:W-:Y:S01]  /*be90*/  ISETP.GE.AND P6, PT, R14, c[0x0][0x3c8], PT ;  /* 0x0000f2000e007a0c */ /* 0x000fe20003fc6270 */
[----:B------:R3:W-:Y:S01]  /*bea0*/  @!P5 ST.E.64 [R4.64], R146 ;  /* 0x000000920400d985 */ /* 0x0007e2000c101b0c */
[----:B------:R-:W-:Y:S02]  /*beb0*/  ISETP.GE.AND P5, PT, R15, c[0x0][0x3c8], PT ;  /* 0x0000f2000f007a0c */ /* 0x000fe40003fa6270 */
[----:B--2---:R-:W-:Y:S02]  /*bec0*/  @!P2 LEA.HI R7, R10, R10, RZ, 0x1 ;  /* 0x0000000a0a07a211 */ /* 0x004fe400078f08ff */
[----:B------:R-:W-:-:S02]  /*bed0*/  @!P1 LEA.HI R6, R11, R11, RZ, 0x1 ;  /* 0x0000000b0b069211 */ /* 0x000fc400078f08ff */
[----:B---3--:R-:W-:Y:S02]  /*bee0*/  @!P4 LEA.HI R4, R8, R8, RZ, 0x1 ;  /* 0x000000080804c211 */ /* 0x008fe400078f08ff */
[----:B------:R-:W-:Y:S02]  /*bef0*/  @!P3 LEA.HI R8, R9, R9, RZ, 0x1 ;  /* 0x000000090908b211 */ /* 0x000fe400078f08ff */
[----:B------:R-:W-:Y:S02]  /*bf00*/  @!P0 LEA.HI R5, R12, R12, RZ, 0x1 ;  /* 0x0000000c0c058211 */ /* 0x000fe400078f08ff */
[----:B------:R-:W-:Y:S02]  /*bf10*/  @!P4 LOP3.LUT R4, R4, 0xfffffffe, RZ, 0xc0, !PT ;  /* 0xfffffffe0404c812 */ /* 0x000fe400078ec0ff */
[----:B------:R-:W-:Y:S02]  /*bf20*/  @!P3 LOP3.LUT R8, R8, 0xfffffffe, RZ, 0xc0, !PT ;  /* 0xfffffffe0808b812 */ /* 0x000fe400078ec0ff */
[----:B------:R-:W-:Y:S01]  /*bf30*/  @!P2 LOP3.LUT R7, R7, 0xfffffffe, RZ, 0xc0, !PT ;  /* 0xfffffffe0707a812 */ /* 0x000fe200078ec0ff */
[----:B------:R-:W-:Y:S01]  /*bf40*/  @!P4 IMAD.WIDE R12, R4, 0x4, R2 ;  /* 0x00000004040cc825 */ /* 0x000fe200078e0202 */
[----:B------:R-:W-:-:S02]  /*bf50*/  @!P1 LOP3.LUT R6, R6, 0xfffffffe, RZ, 0xc0, !PT ;  /* 0xfffffffe06069812 */ /* 0x000fc400078ec0ff */
[----:B------:R-:W-:Y:S01]  /*bf60*/  @!P0 LOP3.LUT R5, R5, 0xfffffffe, RZ, 0xc0, !PT ;  /* 0xfffffffe05058812 */ /* 0x000fe200078ec0ff */
[--C-:B------:R-:W-:Y:S01]  /*bf70*/  @!P3 IMAD.WIDE R10, R8, 0x4, R2.reuse ;  /* 0x00000004080ab825 */ /* 0x100fe200078e0202 */
[----:B------:R2:W-:Y:S03]  /*bf80*/  @!P4 ST.E.64 [R12.64], R150 ;  /* 0x000000960c00c985 */ /* 0x0005e6000c101b0c */
[--C-:B------:R-:W-:Y:S01]  /*bf90*/  @!P2 IMAD.WIDE R8, R7, 0x4, R2.reuse ;  /* 0x000000040708a825 */ /* 0x100fe200078e0202 */
[----:B------:R3:W-:Y:S03]  /*bfa0*/  @!P3 ST.E.64 [R10.64], R54 ;  /* 0x000000360a00b985 */ /* 0x0007e6000c101b0c */
[--C-:B------:R-:W-:Y:S01]  /*bfb0*/  @!P1 IMAD.WIDE R6, R6, 0x4, R2.reuse ;  /* 0x0000000406069825 */ /* 0x100fe200078e0202 */
[----:B------:R4:W-:Y:S03]  /*bfc0*/  @!P2 ST.E.64 [R8.64], R58 ;  /* 0x0000003a0800a985 */ /* 0x0009e6000c101b0c */
[----:B------:R-:W-:Y:S01]  /*bfd0*/  @!P0 IMAD.WIDE R4, R5, 0x4, R2 ;  /* 0x0000000405048825 */ /* 0x000fe200078e0202 */
        /* <DEDUP_REMOVED lines=12> */
[----:B------:R-:W-:Y:S02]  /*c0a0*/  ISETP.GE.AND P2, PT, R10, c[0x0][0x3c8], PT ;  /* 0x0000f2000a007a0c */ /* 0x000fe40003f46270 */
[----:B------:R-:W-:Y:S01]  /*c0b0*/  @!P5 LOP3.LUT R5, R5, 0xfffffffe, RZ, 0xc0, !PT ;  /* 0xfffffffe0505d812 */ /* 0x000fe200078ec0ff */
[----:B------:R-:W-:Y:S01]  /*c0c0*/  @!P6 IMAD.WIDE R6, R4, 0x4, R2 ;  /* 0x000000040406e825 */ /* 0x000fe200078e0202 */
[----:B------:R-:W-:-:S02]  /*c0d0*/  ISETP.GE.AND P1, PT, R11, c[0x0][0x3c8], PT ;  /* 0x0000f2000b007a0c */ /* 0x000fc40003f26270 */
[----:B------:R-:W-:Y:S01]  /*c0e0*/  ISETP.GE.AND P0, PT, R12, c[0x0][0x3c8], PT ;  /* 0x0000f2000c007a0c */ /* 0x000fe20003f06270 */
[----:B------:R-:W-:Y:S01]  /*c0f0*/  @!P5 IMAD.WIDE R4, R5, 0x4, R2 ;  /* 0x000000040504d825 */ /* 0x000fe200078e0202 */
[----:B------:R2:W-:Y:S01]  /*c100*/  @!P6 ST.E.64 [R6.64], R70 ;  /* 0x000000460600e985 */ /* 0x0005e2000c101b0c */
[----:B------:R-:W-:-:S03]  /*c110*/  IADD3 R0, R0, 0xb8, RZ ;  /* 0x000000b800007810 */ /* 0x000fc60007ffe0ff */
[----:B------:R3:W-:Y:S01]  /*c120*/  @!P5 ST.E.64 [R4.64], R74 ;  /* 0x0000004a0400d985 */ /* 0x0007e2000c101b0c */
[----:B--2---:R-:W-:-:S04]  /*c130*/  @!P2 LEA.HI R7, R10, R10, RZ, 0x1 ;  /* 0x0000000a0a07a211 */ /* 0x004fc800078f08ff */
[----:B------:R-:W-:Y:S02]  /*c140*/  @!P1 LEA.HI R6, R11, R11, RZ, 0x1 ;  /* 0x0000000b0b069211 */ /* 0x000fe400078f08ff */
[----:B---3--:R-:W-:Y:S02]  /*c150*/  @!P4 LEA.HI R4, R8, R8, RZ, 0x1 ;  /* 0x000000080804c211 */ /* 0x008fe400078f08ff */
[----:B------:R-:W-:Y:S02]  /*c160*/  @!P3 LEA.HI R8, R9, R9, RZ, 0x1 ;  /* 0x000000090908b211 */ /* 0x000fe400078f08ff */
[----:B------:R-:W-:Y:S02]  /*c170*/  @!P0 LEA.HI R5, R12, R12, RZ, 0x1 ;  /* 0x0000000c0c058211 */ /* 0x000fe400078f08ff */
[----:B------:R-:W-:Y:S02]  /*c180*/  @!P4 LOP3.LUT R4, R4, 0xfffffffe, RZ, 0xc0, !PT ;  /* 0xfffffffe0404c812 */ /* 0x000fe400078ec0ff */
[----:B------:R-:W-:-:S02]  /*c190*/  @!P3 LOP3.LUT R8, R8, 0xfffffffe, RZ, 0xc0, !PT ;  /* 0xfffffffe0808b812 */ /* 0x000fc400078ec0ff */
[----:B------:R-:W-:Y:S01]  /*c1a0*/  @!P2 LOP3.LUT R7, R7, 0xfffffffe, RZ, 0xc0, !PT ;  /* 0xfffffffe0707a812 */ /* 0x000fe200078ec0ff */
[--C-:B------:R-:W-:Y:S01]  /*c1b0*/  @!P4 IMAD.WIDE R12, R4, 0x4, R2.reuse ;  /* 0x00000004040cc825 */ /* 0x100fe200078e0202 */
[----:B------:R-:W-:Y:S02]  /*c1c0*/  @!P1 LOP3.LUT R6, R6, 0xfffffffe, RZ, 0xc0, !PT ;  /* 0xfffffffe06069812 */ /* 0x000fe400078ec0ff */
        /* <DEDUP_REMOVED lines=17> */
.L_x_1218:
        /* <DEDUP_REMOVED lines=50> */
.L_x_1221:
        /* <DEDUP_REMOVED lines=16> */
.L_x_4954:


//--------------------- .text._ZN7cutlass13device_kernelIN5flash19enable_sm80_to_sm89INS1_16FlashAttnFwdSm80INS1_25CollectiveMainloopFwdSm80ILi8ELi2ELb0EN4cute5tupleIJNS5_1CILi128EEENS7_ILi64EEENS7_ILi192EEEEEELi192ENS_10bfloat16_tEfNS_4arch4Sm80ELb0ELb0ELb1ELb1ELb0ELb0ELb1ELb1EEENS1_21CollectiveEpilogueFwdINS6_IJS8_SA_S9_EEENS6_IJNS7_ILi1EEESI_SI_EEESC_SE_Li256ELb1ELb1ELb1ELb0EEENS1_36VarlenDynamicPersistentTileSchedulerILi128ELi64ELi256ELi256ELb1ELb1ELb0ELb0ELb1ELb1EEEEEEEEEvNT_6ParamsE --------------------------
	.section	.text._ZN7cutlass13device_kernelIN5flash19enable_sm80_to_sm89INS1_16FlashAttnFwdSm80INS1_25CollectiveMainloopFwdSm80ILi8ELi2ELb0EN4cute5tupleIJNS5_1CILi128EEENS7_ILi64EEENS7_ILi192EEEEEELi192ENS_10bfloat16_tEfNS_4arch4Sm80ELb0ELb0ELb1ELb1ELb0ELb0ELb1ELb1EEENS1_21CollectiveEpilogueFwdINS6_IJS8_SA_S9_EEENS6_IJNS7_ILi1EEESI_SI_EEESC_SE_Li256ELb1ELb1ELb1ELb0EEENS1_36VarlenDynamicPersistentTileSchedulerILi128ELi64ELi256ELi256ELb1ELb1ELb0ELb0ELb1ELb1EEEEEEEEEvNT_6ParamsE,"ax",@progbits
	.sectioninfo	@"SHI_REGISTERS=255"
	.align	128
.text._ZN7cutlass13device_kernelIN5flash19enable_sm80_to_sm89INS1_16FlashAttnFwdSm80INS1_25CollectiveMainloopFwdSm80ILi8ELi2ELb0EN4cute5tupleIJNS5_1CILi128EEENS7_ILi64EEENS7_ILi192EEEEEELi192ENS_10bfloat16_tEfNS_4arch4Sm80ELb0ELb0ELb1ELb1ELb0ELb0ELb1ELb1EEENS1_21CollectiveEpilogueFwdINS6_IJS8_SA_S9_EEENS6_IJNS7_ILi1EEESI_SI_EEESC_SE_Li256ELb1ELb1ELb1ELb0EEENS1_36VarlenDynamicPersistentTileSchedulerILi128ELi64ELi256ELi256ELb1ELb1ELb0ELb0ELb1ELb1EEEEEEEEEvNT_6ParamsE:
        .type           _ZN7cutlass13device_kernelIN5flash19enable_sm80_to_sm89INS1_16FlashAttnFwdSm80INS1_25CollectiveMainloopFwdSm80ILi8ELi2ELb0EN4cute5tupleIJNS5_1CILi128EEENS7_ILi64EEENS7_ILi192EEEEEELi192ENS_10bfloat16_tEfNS_4arch4Sm80ELb0ELb0ELb1ELb1ELb0ELb0ELb1ELb1EEENS1_21CollectiveEpilogueFwdINS6_IJS8_SA_S9_EEENS6_IJNS7_ILi1EEESI_SI_EEESC_SE_Li256ELb1ELb1ELb1ELb0EEENS1_36VarlenDynamicPersistentTileSchedulerILi128ELi64ELi256ELi256ELb1ELb1ELb0ELb0ELb1ELb1EEEEEEEEEvNT_6ParamsE,@function
        .size           _ZN7cutlass13device_kernelIN5flash19enable_sm80_to_sm89INS1_16FlashAttnFwdSm80INS1_25CollectiveMainloopFwdSm80ILi8ELi2ELb0EN4cute5tupleIJNS5_1CILi128EEENS7_ILi64EEENS7_ILi192EEEEEELi192ENS_10bfloat16_tEfNS_4arch4Sm80ELb0ELb0ELb1ELb1ELb0ELb0ELb1ELb1EEENS1_21CollectiveEpilogueFwdINS6_IJS8_SA_S9_EEENS6_IJNS7_ILi1EEESI_SI_EEESC_SE_Li256ELb1ELb1ELb1ELb0EEENS1_36VarlenDynamicPersistentTileSchedulerILi128ELi64ELi256ELi256ELb1ELb1ELb0ELb0ELb1ELb1EEEEEEEEEvNT_6ParamsE,(.L_x_4955 - _ZN7cutlass13device_kernelIN5flash19enable_sm80_to_sm89INS1_16FlashAttnFwdSm80INS1_25CollectiveMainloopFwdSm80ILi8ELi2ELb0EN4cute5tupleIJNS5_1CILi128EEENS7_ILi64EEENS7_ILi192EEEEEELi192ENS_10bfloat16_tEfNS_4arch4Sm80ELb0ELb0ELb1ELb1ELb0ELb0ELb1ELb1EEENS1_21CollectiveEpilogueFwdINS6_IJS8_SA_S9_EEENS6_IJNS7_ILi1EEESI_SI_EEESC_SE_Li256ELb1ELb1ELb1ELb0EEENS1_36VarlenDynamicPersistentTileSchedulerILi128ELi64ELi256ELi256ELb1ELb1ELb0ELb0ELb1ELb1EEEEEEEEEvNT_6ParamsE)
        .other          _ZN7cutlass13device_kernelIN5flash19enable_sm80_to_sm89INS1_16FlashAttnFwdSm80INS1_25CollectiveMainloopFwdSm80ILi8ELi2ELb0EN4cute5tupleIJNS5_1CILi128EEENS7_ILi64EEENS7_ILi192EEEEEELi192ENS_10bfloat16_tEfNS_4arch4Sm80ELb0ELb0ELb1ELb1ELb0ELb0ELb1ELb1EEENS1_21CollectiveEpilogueFwdINS6_IJS8_SA_S9_EEENS6_IJNS7_ILi1EEESI_SI_EEESC_SE_Li256ELb1ELb1ELb1ELb0EEENS1_36VarlenDynamicPersistentTileSchedulerILi128ELi64ELi256ELi256ELb1ELb1ELb0ELb0ELb1ELb1EEEEEEEEEvNT_6ParamsE,@"STO_CUDA_ENTRY STV_DEFAULT"
_ZN7cutlass13device_kernelIN5flash19enable_sm80_to_sm89INS1_16FlashAttnFwdSm80INS1_25CollectiveMainloopFwdSm80ILi8ELi2ELb0EN4cute5tupleIJNS5_1CILi128EEENS7_ILi64EEENS7_ILi192EEEEEELi192ENS_10bfloat16_tEfNS_4arch4Sm80ELb0ELb0ELb1ELb1ELb0ELb0ELb1ELb1EEENS1_21CollectiveEpilogueFwdINS6_IJS8_SA_S9_EEENS6_IJNS7_ILi1EEESI_SI_EEESC_SE_Li256ELb1ELb1ELb1ELb0EEENS1_36VarlenDynamicPersistentTileSchedulerILi128ELi64ELi256ELi256ELb1ELb1ELb0ELb0ELb1ELb1EEEEEEEEEvNT_6ParamsE:
        /* <DEDUP_REMOVED lines=52> */
.L_x_1227:
        /* <DEDUP_REMOVED lines=17> */
.L_x_1320:
        /* <DEDUP_REMOVED lines=16> */
.L_x_1321:
[----:B---3--:R-:W-:-:S05]  /*0550*/  IMAD R0, R0, c[0x0][0x538], RZ ;  /* 0x00014e0000007a24 */ /* 0x008fca00078e02ff */
[----:B------:R-:W-:-:S04]  /*0560*/  IADD3 R6, R0, R6, RZ ;  /* 0x0000000600067210 */ /* 0x000fc80007ffe0ff */
[----:B------:R-:W-:-:S13]  /*0570*/  ISETP.GT.AND P0, PT, R6, UR4, PT ;  /* 0x0000000406007c0c */ /* 0x000fda000bf04270 */
[----:B-12---:R-:W-:Y:S05]  /*0580*/  @!P0 BRA `(.L_x_1227) ;  /* 0xfffffdb000008947 */ /* 0x006fea000383ffff */
.L_x_1223:
[----:B------:R-:W-:-:S05]  /*0590*/  IADD3 R12, -R0, R6, RZ ;  /* 0x00000006000c7210 */ /* 0x000fca0007ffe1ff */
[----:B------:R-:W-:-:S05]  /*05a0*/  IMAD R0, R4, c[0x0][0x538], R12 ;  /* 0x00014e0004007a24 */ /* 0x000fca00078e020c */
[----:B------:R-:W-:Y:S01]  /*05b0*/  ISETP.GT.AND P0, PT, R0, UR4, PT ;  /* 0x0000000400007c0c */ /* 0x000fe2000bf04270 */
[----:B------:R-:W-:-:S12]  /*05c0*/  BRA.DIV ~URZ, `(.L_x_1228) ;  /* 0x0000c4a27f007947 */ /* 0x000fd8000b800000 */
[----:B------:R-:W-:-:S04]  /*05d0*/  VOTE.ANY R6, PT, !P0 ;  /* 0x0000000000067806 */ /* 0x000fc800040e0100 */
.L_x_1322:
[----:B--2---:R1:W2:Y:S01]  /*05e0*/  POPC R231, R6 ;  /* 0x0000000600e77309 */ /* 0x0042a20000000000 */
[----:B------:R-:W-:Y:S05]  /*05f0*/  BRA.DIV ~URZ, `(.L_x_1229) ;  /* 0x0000c4c27f007947 */ /* 0x000fea000b800000 */
[----:B--2---:R2:W3:Y:S01]  /*0600*/  SHFL.IDX PT, R11, R8, R231, 0x1f ;  /* 0x00001fe7080b7589 */ /* 0x0044e200000e0000 */
[----:B------:R-:W-:-:S03]  /*0610*/  MOV R228, RZ ;  /* 0x000000ff00e47202 */ /* 0x000fc60000000f00 */
[----:B------:R2:W4:Y:S04]  /*0620*/  SHFL.IDX PT, R10, R7, R231, 0x1f ;  /* 0x00001fe7070a7589 */ /* 0x00052800000e0000 */
.L_x_1323:
[----:B------:R-:W-:Y:S01]  /*0630*/  ISETP.NE.AND P0, PT, R6, RZ, PT ;  /* 0x000000ff0600720c */ /* 0x000fe20003f05270 */
[----:B------:R-:W-:-:S12]  /*0640*/  BSSY B0, `(.L_x_1230) ;  /* 0x0000005000007945 */ /* 0x000fd80003800000 */
[----:B------:R-:W-:Y:S05]  /*0650*/  @!P0 BRA `(.L_x_1231) ;  /* 0x0000003000008947 */ /* 0x000fea0003800000 */
[----:B------:R-:W-:Y:S01]  /*0660*/  IADD3 R3, R231, -0x1, RZ ;  /* 0xffffffffe7037810 */ /* 0x000fe20007ffe0ff */
[----:B------:R-:W-:Y:S05]  /*0670*/  BRA.DIV ~URZ, `(.L_x_1232) ;  /* 0x0000c5227f007947 */ /* 0x000fea000b800000 */
[----:B------:R1:W2:Y:S02]  /*0680*/  SHFL.IDX PT, R228, R4, R3, 0x1f ;  /* 0x00001f0304e47589 */ /* 0x0002a400000e0000 */
.L_x_1231:
[----:B------:R-:W-:Y:S05]  /*0690*/  BSYNC B0 ;  /* 0x0000000000007941 */ /* 0x000fea0003800000 */
.L_x_1230:
[-C--:B-1-3--:R-:W-:Y:S01]  /*06a0*/  IABS R4, R11.reuse ;  /* 0x0000000b00047213 */ /* 0x08afe20000000000 */
[----:B--2---:R-:W-:Y:S01]  /*06b0*/  IMAD R228, R228, c[0x0][0x538], R12 ;  /* 0x00014e00e4e47a24 */ /* 0x004fe200078e020c */
[----:B----4-:R-:W-:Y:S01]  /*06c0*/  IABS R0, R10 ;  /* 0x0000000a00007213 */ /* 0x010fe20000000000 */
[----:B------:R-:W-:Y:S01]  /*06d0*/  IMAD.IADD R231, R231, 0x1, R9 ;  /* 0x00000001e7e77824 */ /* 0x000fe200078e0209 */
[----:B------:R-:W1:Y:S02]  /*06e0*/  I2F.RP R2, R4 ;  /* 0x0000000400027306 */ /* 0x000e640000209400 */
[----:B------:R-:W-:Y:S01]  /*06f0*/  IADD3 R229, -R228, UR4, RZ ;  /* 0x00000004e4e57c10 */ /* 0x000fe2000fffe1ff */
[----:B------:R-:W-:Y:S01]  /*0700*/  IMAD.MOV.U32 R6, RZ, RZ, R0 ;  /* 0x000000ffff067224 */ /* 0x000fe200078e0000 */
[----:B------:R-:W-:Y:S02]  /*0710*/  IABS R0, R11 ;  /* 0x0000000b00007213 */ /* 0x000fe40000000000 */
[----:B------:R-:W-:-:S02]  /*0720*/  IABS R7, R229 ;  /* 0x000000e500077213 */ /* 0x000fc40000000000 */
[----:B------:R-:W-:Y:S08]  /*0730*/  I2F.RP R8, R6 ;  /* 0x0000000600087306 */ /* 0x000ff00000209400 */
[----:B-1----:R-:W1:Y:S02]  /*0740*/  MUFU.RCP R2, R2 ;  /* 0x0000000200027308 */ /* 0x002e640000001000 */
[----:B-1----:R-:W-:-:S06]  /*0750*/  IADD3 R2, R2, 0xffffffe, RZ ;  /* 0x0ffffffe02027810 */ /* 0x002fcc0007ffe0ff */
[----:B------:R-:W1:Y:S02]  /*0760*/  F2I.FTZ.U32.TRUNC.NTZ R3, R2 ;  /* 0x0000000200037305 */ /* 0x000e64000021f000 */
[----:B-1----:R-:W-:-:S04]  /*0770*/  IMAD.MOV R2, RZ, RZ, -R3 ;  /* 0x000000ffff027224 */ /* 0x002fc800078e0a03 */
[----:B------:R-:W-:Y:S02]  /*0780*/  IMAD R5, R2, R4, RZ ;  /* 0x0000000402057224 */ /* 0x000fe400078e02ff */
[----:B------:R-:W-:-:S04]  /*0790*/  IMAD.MOV.U32 R2, RZ, RZ, RZ ;  /* 0x000000ffff027224 */ /* 0x000fc800078e00ff */
[----:B------:R-:W-:-:S04]  /*07a0*/  IMAD.HI.U32 R5, R3, R5, R2 ;  /* 0x0000000503057227 */ /* 0x000fc800078e0002 */
[----:B------:R-:W-:Y:S01]  /*07b0*/  IMAD.MOV R2, RZ, RZ, -R0 ;  /* 0x000000ffff027224 */ /* 0x000fe200078e0a00 */
[----:B------:R-:W-:-:S03]  /*07c0*/  MOV R0, R7 ;  /* 0x0000000700007202 */ /* 0x000fc60000000f00 */
[----:B------:R-:W-:Y:S02]  /*07d0*/  IMAD.MOV.U32 R3, RZ, RZ, R2 ;  /* 0x000000ffff037224 */ /* 0x000fe400078e0002 */
        /* <DEDUP_REMOVED lines=45> */
.L_x_1224:
[----:B--2---:R-:W-:Y:S01]  /*0ab0*/  IMAD.MOV.U32 R229, RZ, RZ, RZ ;  /* 0x000000ffffe57224 */ /* 0x004fe200078e00ff */
[----:B------:R-:W-:Y:S01]  /*0ac0*/  MOV R230, RZ ;  /* 0x000000ff00e67202 */ /* 0x000fe20000000f00 */
[----:B------:R-:W-:Y:S01]  /*0ad0*/  IMAD.U32 R228, RZ, RZ, UR4 ;  /* 0x00000004ffe47e24 */ /* 0x000fe2000f8e00ff */
[----:B------:R-:W-:Y:S02]  /*0ae0*/  MOV R231, c[0x0][0x53c] ;  /* 0x00014f0000e77a02 */ /* 0x000fe40000000f00 */
.L_x_1233:
[----:B------:R-:W-:Y:S01]  /*0af0*/  ISETP.NE.AND P0, PT, R13, RZ, PT ;  /* 0x000000ff0d00720c */ /* 0x000fe20003f05270 */
[----:B------:R-:W-:-:S12]  /*0b00*/  WARPSYNC 0xffffffff ;  /* 0xffffffff00007948 */ /* 0x000fd80003800000 */
[----:B------:R1:W-:Y:S04]  /*0b10*/  @!P0 STS.128 [0x24100], R228 ;  /* 0x024100e4ff008388 */ /* 0x0003e80000000c00 */
[----:B------:R-:W-:Y:S06]  /*0b20*/  BAR.ARV 0x5, 0x100 ;  /* 0x0144000000007b1d */ /* 0x000fec0000002000 */
.L_x_1222:
[----:B-12---:R-:W-:-:S13]  /*0b30*/  ISETP.GE.AND P0, PT, R231, c[0x0][0x53c], PT ;  /* 0x00014f00e7007a0c */ /* 0x006fda0003f06270 */
[----:B------:R-:W-:Y:S05]  /*0b40*/  @P0 EXIT ;  /* 0x000000000000094d */ /* 0x000fea0003800000 */
[----:B------:R-:W-:-:S04]  /*0b50*/  SHF.R.S32.HI R7, RZ, 0x1f, R196 ;  /* 0x0000001fff077819 */ /* 0x000fc800000114c4 */
[CC--:B------:R-:W-:Y:S02]  /*0b60*/  LEA.HI R3, R7.reuse, R196.reuse, RZ, 0x4 ;  /* 0x000000c407037211 */ /* 0x0c0fe400078f20ff */
[----:B------:R-:W-:Y:S02]  /*0b70*/  LEA.HI R13, R7, R196, RZ, 0x2 ;  /* 0x000000c4070d7211 */ /* 0x000fe400078f10ff */
[----:B------:R-:W-:Y:S02]  /*0b80*/  SHF.R.S32.HI R4, RZ, 0x4, R3 ;  /* 0x00000004ff047819 */ /* 0x000fe40000011403 */
[--C-:B------:R-:W-:Y:S02]  /*0b90*/  SHF.R.S32.HI R10, RZ, 0x2, R13.reuse ;  /* 0x00000002ff0a7819 */ /* 0x100fe4000001140d */
[----:B------:R-:W-:Y:S02]  /*0ba0*/  SHF.R.S32.HI R0, RZ, 0x1f, R13 ;  /* 0x0000001fff007819 */ /* 0x000fe4000001140d */
[----:B------:R-:W-:-:S02]  /*0bb0*/  LEA.HI R2, R3, R4, RZ, 0x1 ;  /* 0x0000000403027211 */ /* 0x000fc400078f08ff */
[----:B------:R-:W-:Y:S02]  /*0bc0*/  LEA.HI R0, R0, R10, RZ, 0x3 ;  /* 0x0000000a00007211 */ /* 0x000fe400078f18ff */
[----:B------:R-:W-:Y:S02]  /*0bd0*/  LOP3.LUT R2, R2, 0xfffffffe, RZ, 0xc0, !PT ;  /* 0xfffffffe02027812 */ /* 0x000fe400078ec0ff */
[----:B------:R-:W-:Y:S02]  /*0be0*/  LOP3.LUT R0, R0, 0xfffffff8, RZ, 0xc0, !PT ;  /* 0xfffffff800007812 */ /* 0x000fe400078ec0ff */
[----:B------:R-:W-:Y:S01]  /*0bf0*/  LEA.HI R11, R7, R196, RZ, 0x3 ;  /* 0x000000c4070b7211 */ /* 0x000fe200078f18ff */
[----:B------:R-:W-:Y:S01]  /*0c00*/  IMAD.IADD R14, R4, 0x1, -R2 ;  /* 0x00000001040e7824 */ /* 0x000fe200078e0a02 */
[----:B------:R-:W-:Y:S01]  /*0c10*/  LOP3.LUT R2, R3, 0xfffffff0, RZ, 0xc0, !PT ;  /* 0xfffffff003027812 */ /* 0x000fe200078ec0ff */
[----:B------:R-:W-:Y:S01]  /*0c20*/  IMAD.IADD R10, R10, 0x1, -R0 ;  /* 0x000000010a0a7824 */ /* 0x000fe200078e0a00 */
[----:B------:R-:W-:-:S02]  /*0c30*/  SHF.R.S32.HI R251, RZ, 0x3, R11 ;  /* 0x00000003fffb7819 */ /* 0x000fc4000001140b */
[----:B------:R-:W-:Y:S01]  /*0c40*/  LOP3.LUT R0, R11, 0xfffffff8, RZ, 0xc0, !PT ;  /* 0xfffffff80b007812 */ /* 0x000fe200078ec0ff */
[C---:B------:R-:W-:Y:S01]  /*0c50*/  IMAD.IADD R2, R196.reuse, 0x1, -R2 ;  /* 0x00000001c4027824 */ /* 0x040fe200078e0a02 */
[-C--:B------:R-:W-:Y:S01]  /*0c60*/  LEA.HI R3, R7, R196.reuse, RZ, 0x6 ;  /* 0x000000c407037211 */ /* 0x080fe200078f30ff */
[----:B------:R-:W-:Y:S01]  /*0c70*/  IMAD.SHL.U32 R4, R251, 0x40, RZ ;  /* 0x00000040fb047824 */ /* 0x000fe200078e00ff */
[----:B------:R-:W-:Y:S01]  /*0c80*/  LEA.HI R7, R7, R196, RZ, 0x5 ;  /* 0x000000c407077211 */ /* 0x000fe200078f28ff */
[----:B------:R-:W-:Y:S01]  /*0c90*/  IMAD.IADD R195, R196, 0x1, -R0 ;  /* 0x00000001c4c37824 */ /* 0x000fe200078e0a00 */
[----:B------:R-:W-:Y:S01]  /*0ca0*/  SHF.R.S32.HI R12, RZ, 0x1f, R2 ;  /* 0x0000001fff0c7819 */ /* 0x000fe20000011402 */
[----:B------:R-:W-:Y:S01]  /*0cb0*/  IMAD.SHL.U32 R3, R3, 0x8, RZ ;  /* 0x0000000803037824 */ /* 0x000fe200078e00ff */
[----:B------:R-:W-:Y:S01]  /*0cc0*/  LOP3.LUT R0, R4, 0x1c0, RZ, 0xc0, !PT ;  /* 0x000001c004007812 */ /* 0x000fe200078ec0ff */
[----:B------:R-:W-:Y:S01]  /*0cd0*/  IMAD.SHL.U32 R224, R195, 0x8, RZ ;  /* 0x00000008c3e07824 */ /* 0x000fe200078e00ff */
[----:B------:R-:W-:-:S02]  /*0ce0*/  LEA.HI R12, R12, R2, RZ, 0x3 ;  /* 0x000000020c0c7211 */ /* 0x000fc400078f18ff */
[----:B------:R-:W-:Y:S02]  /*0cf0*/  LOP3.LUT R6, R3, 0x7ffffe00, RZ, 0xc0, !PT ;  /* 0x7ffffe0003067812 */ /* 0x000fe400078ec0ff */
[----:B------:R-:W-:Y:S02]  /*0d00*/  SHF.R.U32.HI R5, RZ, 0x3, R0 ;  /* 0x00000003ff057819 */ /* 0x000fe40000011600 */
[----:B------:R-:W-:Y:S01]  /*0d10*/  LOP3.LUT R3, R0, 0x38, R224, 0xf8, !PT ;  /* 0x0000003800037812 */ /* 0x000fe200078ef8e0 */
[----:B------:R-:W-:Y:S01]  /*0d20*/  IMAD.SHL.U32 R0, R195, 0x40, RZ ;  /* 0x00000040c3007824 */ /* 0x000fe200078e00ff */
[----:B------:R-:W-:Y:S02]  /*0d30*/  LOP3.LUT R4, R12, 0xfffffff8, RZ, 0xc0, !PT ;  /* 0xfffffff80c047812 */ /* 0x000fe400078ec0ff */
[----:B------:R-:W-:Y:S02]  /*0d40*/  LOP3.LUT R216, R6, R3, R5, 0xf6, !PT ;  /* 0x0000000306d87212 */ /* 0x000fe400078ef605 */
[----:B------:R-:W-:Y:S01]  /*0d50*/  LOP3.LUT R0, R0, 0x1c0, RZ, 0xc0, !PT ;  /* 0x000001c000007812 */ /* 0x000fe200078ec0ff */
[----:B------:R-:W-:Y:S01]  /*0d60*/  IMAD.IADD R9, R2, 0x1, -R4 ;  /* 0x0000000102097824 */ /* 0x000fe200078e0a04 */
[----:B------:R-:W-:Y:S01]  /*0d70*/  LOP3.LUT R2, R7, 0xffffffe0, RZ, 0xc0, !PT ;  /* 0xffffffe007027812 */ /* 0x000fe200078ec0ff */
[----:B------:R-:W-:Y:S01]  /*0d80*/  IMAD.SHL.U32 R216, R216, 0x2, RZ ;  /* 0x00000002d8d87824 */ /* 0x000fe200078e00ff */
[----:B------:R-:W-:-:S02]  /*0d90*/  LOP3.LUT R4, R0, 0x8, R11, 0xf8, !PT ;  /* 0x0000000800047812 */ /* 0x000fc400078ef80b */
[----:B------:R-:W-:Y:S01]  /*0da0*/  SHF.R.U32.HI R3, RZ, 0x3, R0 ;  /* 0x00000003ff037819 */ /* 0x000fe20000011600 */
[----:B------:R-:W-:Y:S01]  /*0db0*/  IMAD.IADD R16, R196, 0x1, -R2 ;  /* 0x00000001c4107824 */ /* 0x000fe200078e0a02 */
[--C-:B------:R-:W-:Y:S02]  /*0dc0*/  SHF.R.S32.HI R8, RZ, 0x5, R7.reuse ;  /* 0x00000005ff087819 */ /* 0x100fe40000011407 */
[----:B------:R-:W-:Y:S01]  /*0dd0*/  SHF.R.S32.HI R0, RZ, 0x1f, R7 ;  /* 0x0000001fff007819 */ /* 0x000fe20000011407 */
[----:B------:R-:W-:Y:S01]  /*0de0*/  IMAD.SHL.U32 R7, R14, 0x8, RZ ;  /* 0x000000080e077824 */ /* 0x000fe200078e00ff */
[----:B------:R-:W-:Y:S02]  /*0df0*/  LOP3.LUT R2, R13, 0xfffffffc, RZ, 0xc0, !PT ;  /* 0xfffffffc0d027812 */ /* 0x000fe400078ec0ff */
[----:B------:R-:W-:Y:S02]  /*0e00*/  LEA.HI R0, R0, R8, RZ, 0x3 ;  /* 0x0000000800007211 */ /* 0x000fe400078f18ff */
[----:B------:R-:W-:Y:S01]  /*0e10*/  LOP3.LUT R13, R4, R3, RZ, 0x3c, !PT ;  /* 0x00000003040d7212 */ /* 0x000fe200078e3cff */
[----:B------:R-:W-:Y:S01]  /*0e20*/  IMAD.IADD R4, R196, 0x1, -R2 ;  /* 0x00000001c4047824 */ /* 0x000fe200078e0a02 */
[----:B------:R-:W-:Y:S01]  /*0e30*/  SHF.R.S32.HI R11, RZ, 0x1f, R16 ;  /* 0x0000001fff0b7819 */ /* 0x000fe20000011410 */
[----:B------:R-:W-:Y:S01]  /*0e40*/  IMAD.SHL.U32 R3, R9, 0x40, RZ ;  /* 0x0000004009037824 */ /* 0x000fe200078e00ff */
[----:B------:R-:W-:-:S02]  /*0e50*/  LOP3.LUT R2, R0, 0xffffff8, RZ, 0xc0, !PT ;  /* 0x0ffffff800027812 */ /* 0x000fc400078ec0ff */
[----:B------:R-:W-:Y:S02]  /*0e60*/  LEA.HI R11, R11, R16, RZ, 0x2 ;  /* 0x000000100b0b7211 */ /* 0x000fe400078f10ff */
[----:B------:R-:W-:Y:S01]  /*0e70*/  LOP3.LUT R0, R3, 0x1c0, RZ, 0xc0, !PT ;  /* 0x000001c003007812 */ /* 0x000fe200078ec0ff */
[----:B------:R-:W-:Y:S01]  /*0e80*/  IMAD.IADD R3, R8, 0x1, -R2 ;  /* 0x0000000108037824 */ /* 0x000fe200078e0a02 */
[----:B------:R-:W-:Y:S02]  /*0e90*/  SHF.R.S32.HI R2, RZ, 0x2, R11 ;  /* 0x00000002ff027819 */ /* 0x000fe4000001140b */
[----:B------:R-:W-:Y:S02]  /*0ea0*/  LOP3.LUT R7, R0, 0x8, R7, 0xf8, !PT ;  /* 0x0000000800077812 */ /* 0x000fe400078ef807 */
[----:B------:R-:W-:Y:S01]  /*0eb0*/  SHF.R.U32.HI R6, RZ, 0x3, R0 ;  /* 0x00000003ff067819 */ /* 0x000fe20000011600 */
[----:B------:R-:W-:Y:S01]  /*0ec0*/  IMAD R15, R3, 0x10, R2 ;  /* 0x00000010030f7824 */ /* 0x000fe200078e0202 */
[C---:B------:R-:W-:Y:S01]  /*0ed0*/  LOP3.LUT R5, R10.reuse, 0x1, RZ, 0xc0, !PT ;  /* 0x000000010a057812 */ /* 0x040fe200078ec0ff */
[----:B------:R-:W-:Y:S01]  /*0ee0*/  IMAD.SHL.U32 R2, R10, 0x40, RZ ;  /* 0x000000400a027824 */ /* 0x000fe200078e00ff */
[----:B------:R-:W-:Y:S01]  /*0ef0*/  LEA.HI R0, R4, R4, RZ, 0x1 ;  /* 0x0000000404007211 */ /* 0x000fe200078f08ff */
[----:B------:R-:W-:Y:S01]  /*0f00*/  IMAD.SHL.U32 R3, R8, 0x400, RZ ;  /* 0x0000040008037824 */ /* 0x000fe200078e00ff */
[----:B------:R-:W-:Y:S01]  /*0f10*/  ISETP.NE.U32.AND P3, PT, R5, 0x1, PT ;  /* 0x000000010500780c */ /* 0x000fe20003f65070 */
[----:B------:R-:W-:Y:S01]  /*0f20*/  IMAD.SHL.U32 R8, R12, 0x40, RZ ;  /* 0x000000400c087824 */ /* 0x000fe200078e00ff */
[----:B------:R-:W-:Y:S01]  /*0f30*/  LOP3.LUT R0, R0, 0x1ffffffe, RZ, 0xc0, !PT ;  /* 0x1ffffffe00007812 */ /* 0x000fe200078ec0ff */
[----:B------:R-:W-:Y:S01]  /*0f40*/  IMAD R5, R4, 0x2, R3 ;  /* 0x0000000204057824 */ /* 0x000fe200078e0203 */
[----:B------:R-:W-:Y:S01]  /*0f50*/  LOP3.LUT R7, R7, R6, RZ, 0x3c, !PT ;  /* 0x0000000607077212 */ /* 0x000fe200078e3cff */
[----:B------:R-:W-:Y:S01]  /*0f60*/  STL [R1+0x2c], R15 ;  /* 0x00002c0f01007387 */ /* 0x000fe20000100800 */
[----:B------:R-:W-:-:S02]  /*0f70*/  LOP3.LUT R6, R2, 0x1c0, RZ, 0xc0, !PT ;  /* 0x000001c002067812 */ /* 0x000fc400078ec0ff */
[----:B------:R-:W-:Y:S01]  /*0f80*/  R2P PR, R10, 0x6 ;  /* 0x000000060a007804 */ /* 0x000fe20000000000 */
[----:B------:R-:W-:Y:S01]  /*0f90*/  IMAD.IADD R10, R4, 0x1, -R0 ;  /* 0x00000001040a7824 */ /* 0x000fe200078e0a00 */
[----:B------:R-:W-:Y:S01]  /*0fa0*/  LEA.HI R4, R6, R6, RZ, 0x1d ;  /* 0x0000000606047211 */ /* 0x000fe200078fe8ff */
[----:B------:R-:W-:Y:S01]  /*0fb0*/  IMAD R0, R14, 0x200, R13 ;  /* 0x000002000e007824 */ /* 0x000fe200078e020d */
[----:B------:R-:W-:Y:S02]  /*0fc0*/  LOP3.LUT R2, R8, 0xfffffe00, RZ, 0xc0, !PT ;  /* 0xfffffe0008027812 */ /* 0x000fe400078ec0ff */
[----:B------:R-:W-:Y:S01]  /*0fd0*/  LOP3.LUT P0, RZ, R9, 0x2, RZ, 0xc0, !PT ;  /* 0x0000000209ff7812 */ /* 0x000fe2000780c0ff */
[----:B------:R-:W-:Y:S01]  /*0fe0*/  IMAD.IADD R8, R5, 0x1, R4 ;  /* 0x0000000105087824 */ /* 0x000fe200078e0204 */
[----:B------:R-:W-:Y:S01]  /*0ff0*/  LOP3.LUT R5, R11, 0x7ffffffc, RZ, 0xc0, !PT ;  /* 0x7ffffffc0b057812 */ /* 0x000fe200078ec0ff */
[----:B------:R-:W-:Y:S01]  /*1000*/  IMAD.MOV.U32 R4, RZ, RZ, 0x20 ;  /* 0x00000020ff047424 */ /* 0x000fe200078e00ff */
[----:B------:R-:W-:-:S02]  /*1010*/  IADD3 R3, R7, R2, R3 ;  /* 0x0000000207037210 */ /* 0x000fc40007ffe003 */
[----:B------:R-:W-:Y:S01]  /*1020*/  LOP3.LUT R2, R7, R2, RZ, 0xfc, !PT ;  /* 0x0000000207027212 */ /* 0x000fe200078efcff */
[----:B------:R-:W-:Y:S01]  /*1030*/  IMAD.IADD R7, R16, 0x1, -R5 ;  /* 0x0000000110077824 */ /* 0x000fe200078e0a05 */
[----:B------:R-:W-:Y:S01]  /*1040*/  LOP3.LUT P4, RZ, R9, 0x4, RZ, 0xc0, !PT ;  /* 0x0000000409ff7812 */ /* 0x000fe2000788c0ff */
[----:B------:R-:W-:Y:S01]  /*1050*/  IMAD.MOV.U32 R9, RZ, RZ, 0x40 ;  /* 0x00000040ff097424 */ /* 0x000fe200078e00ff */
[----:B------:R-:W-:Y:S01]  /*1060*/  SEL R6, R4, 0xffffffe0, !P1 ;  /* 0xffffffe004067807 */ /* 0x000fe20004800000 */
[----:B------:R-:W-:Y:S01]  /*1070*/  IMAD.SHL.U32 R226, R7, 0x2, RZ ;  /* 0x0000000207e27824 */ /* 0x000fe200078e00ff */
[----:B------:R-:W-:Y:S01]  /*1080*/  LEA R8, R8, 0x80, 0x1 ;  /* 0x0000008008087811 */ /* 0x000fe200078e08ff */
[----:B------:R-:W-:Y:S01]  /*1090*/  IMAD R7, R10, 0x8, R15 ;  /* 0x000000080a077824 */ /* 0x000fe200078e020f */
[----:B------:R-:W-:Y:S02]  /*10a0*/  SEL R5, R9, 0xffffffc0, !P2 ;  /* 0xffffffc009057807 */ /* 0x000fe40005000000 */
[----:B------:R-:W-:-:S02]  /*10b0*/  IADD3 R13, R226, 0xa8, RZ ;  /* 0x000000a8e20d7810 */ /* 0x000fc40007ffe0ff */
[----:B------:R-:W-:Y:S01]  /*10c0*/  SEL R191, R4, 0xffffffe0, !P0 ;  /* 0xffffffe004bf7807 */ /* 0x000fe20004000000 */
[----:B------:R1:W-:Y:S01]  /*10d0*/  STL [R1+0x30], R7 ;  /* 0x0000300701007387 */ /* 0x0003e20000100800 */
[----:B------:R-:W-:Y:S02]  /*10e0*/  IADD3 R12, R226, 0xb0, RZ ;  /* 0x000000b0e20c7810 */ /* 0x000fe40007ffe0ff */
[----:B------:R-:W-:Y:S01]  /*10f0*/  SHF.R.S32.HI R4, RZ, 0x1f, R13 ;  /* 0x0000001fff047819 */ /* 0x000fe2000001140d */
[----:B------:R-:W-:Y:S01]  /*1100*/  IMAD.IADD R4, R8, 0x1, R6 ;  /* 0x0000000108047824 */ /* 0x000fe200078e0206 */
[----:B------:R-:W-:Y:S01]  /*1110*/  LEA R192, R0, 0xc100, 0x1 ;  /* 0x0000c10000c07811 */ /* 0x000fe200078e08ff */
[----:B------:R2:W-:Y:S01]  /*1120*/  STL [R1+0x4], R8 ;  /* 0x0000040801007387 */ /* 0x0005e20000100800 */
[----:B------:R-:W-:Y:S02]  /*1130*/  SEL R0, R9, 0xffffffc0, !P4 ;  /* 0xffffffc009007807 */ /* 0x000fe40006000000 */
[----:B------:R-:W-:Y:S01]  /*1140*/  SHF.R.S32.HI R9, RZ, 0x1f, R12 ;  /* 0x0000001fff097819 */ /* 0x000fe2000001140c */
[----:B------:R-:W-:Y:S01]  /*1150*/  IMAD.IADD R9, R8, 0x1, R5 ;  /* 0x0000000108097824 */ /* 0x000fe200078e0205 */
[----:B------:R3:W-:Y:S01]  /*1160*/  STL [R1+0x10], R4 ;  /* 0x0000100401007387 */ /* 0x0007e20000100800 */
[----:B------:R-:W-:-:S02]  /*1170*/  LEA R193, R2, 0x100, 0x1 ;  /* 0x0000010002c17811 */ /* 0x000fc400078e08ff */
[----:B------:R-:W-:Y:S01]  /*1180*/  LEA R186, R3, 0x18100, 0x1 ;  /* 0x0001810003ba7811 */ /* 0x000fe200078e08ff */
[----:B------:R-:W-:Y:S01]  /*1190*/  STL [R1+0x20], R9 ;  /* 0x0000200901007387 */ /* 0x000fe20000100800 */
[----:B------:R-:W-:Y:S01]  /*11a0*/  IADD3 R215, R224, 0x40, RZ ;  /* 0x00000040e0d77810 */ /* 0x000fe20007ffe0ff */
[----:B------:R-:W-:Y:S01]  /*11b0*/  IMAD.IADD R194, R0, 0x1, R193 ;  /* 0x0000000100c27824 */ /* 0x000fe200078e02c1 */
[----:B------:R-:W-:Y:S01]  /*11c0*/  IADD3 R212, R224, 0x80, RZ ;  /* 0x00000080e0d47810 */ /* 0x000fe20007ffe0ff */
[----:B------:R-:W-:Y:S01]  /*11d0*/  IMAD.IADD R187, R186, 0x1, R191 ;  /* 0x00000001babb7824 */ /* 0x000fe200078e02bf */
[----:B------:R-:W-:Y:S01]  /*11e0*/  IADD3 R11, R226, 0xb8, RZ ;  /* 0x000000b8e20b7810 */ /* 0x000fe20007ffe0ff */
[----:B------:R-:W-:Y:S01]  /*11f0*/  IMAD.IADD R189, R186, 0x1, R0 ;  /* 0x00000001babd7824 */ /* 0x000fe200078e0200 */
[----:B------:R-:W-:Y:S01]  /*1200*/  SHF.R.S32.HI R225, RZ, 0x1f, R224 ;  /* 0x0000001fffe17819 */ /* 0x000fe200000114e0 */
[----:B------:R-:W-:Y:S01]  /*1210*/  IMAD.IADD R188, R187, 0x1, R0 ;  /* 0x00000001bbbc7824 */ /* 0x000fe200078e0200 */
[----:B------:R-:W-:-:S02]  /*1220*/  SHF.R.S32.HI R250, RZ, 0x1f, R215 ;  /* 0x0000001ffffa7819 */ /* 0x000fc400000114d7 */
[C---:B-1----:R-:W-:Y:S02]  /*1230*/  IADD3 R7, R8.reuse, -0x10, RZ ;  /* 0xfffffff008077810 */ /* 0x042fe40007ffe0ff */
[----:B------:R-:W-:Y:S02]  /*1240*/  @P3 IADD3 R7, R8, 0x10, RZ ;  /* 0x0000001008073810 */ /* 0x000fe40007ffe0ff */
[----:B------:R-:W-:Y:S01]  /*1250*/  SHF.R.S32.HI R249, RZ, 0x1f, R212 ;  /* 0x0000001ffff97819 */ /* 0x000fe200000114d4 */
[----:B--2---:R-:W-:Y:S01]  /*1260*/  IMAD.IADD R8, R4, 0x1, R5 ;  /* 0x0000000104087824 */ /* 0x004fe200078e0205 */
[C---:B------:R-:W-:Y:S01]  /*1270*/  IADD3 R247, R216.reuse, 0x100, RZ ;  /* 0x00000100d8f77810 */ /* 0x040fe20007ffe0ff */
[--C-:B------:R-:W-:Y:S01]  /*1280*/  IMAD.IADD R2, R5, 0x1, R7.reuse ;  /* 0x0000000105027824 */ /* 0x100fe200078e0207 */
[----:B------:R-:W-:Y:S01]  /*1290*/  STL [R1+0x8], R7 ;  /* 0x0000080701007387 */ /* 0x000fe20000100800 */
[----:B------:R-:W-:Y:S01]  /*12a0*/  IADD3 R246, R216, 0xc100, RZ ;  /* 0x0000c100d8f67810 */ /* 0x000fe20007ffe0ff */
[----:B---3--:R-:W-:Y:S01]  /*12b0*/  IMAD.IADD R4, R6, 0x1, R7 ;  /* 0x0000000106047824 */ /* 0x008fe200078e0207 */
[----:B------:R-:W-:Y:S01]  /*12c0*/  SHF.R.S32.HI R10, RZ, 0x1f, R11 ;  /* 0x0000001fff0a7819 */ /* 0x000fe2000001140b */
[----:B------:R-:W-:Y:S02]  /*12d0*/  STL [R1+0x1c], R8 ;  /* 0x00001c0801007387 */ /* 0x000fe40000100800 */
[----:B------:R-:W-:-:S02]  /*12e0*/  IMAD.IADD R3, R4, 0x1, R5 ;  /* 0x0000000104037824 */ /* 0x000fc400078e0205 */
[----:B------:R-:W-:Y:S04]  /*12f0*/  STL [R1+0xc], R4 ;  /* 0x00000c0401007387 */ /* 0x000fe80000100800 */
[----:B------:R1:W-:Y:S04]  /*1300*/  STL [R1+0x18], R2 ;  /* 0x0000180201007387 */ /* 0x0003e80000100800 */
[----:B------:R2:W-:Y:S01]  /*1310*/  STL [R1+0x14], R3 ;  /* 0x0000140301007387 */ /* 0x0005e20000100800 */
[----:B-1----:R-:W-:-:S04]  /*1320*/  IMAD.IADD R2, R191, 0x1, R193 ;  /* 0x00000001bf027824 */ /* 0x002fc800078e02c1 */
[----:B------:R-:W-:-:S05]  /*1330*/  IMAD.IADD R2, R0, 0x1, R2 ;  /* 0x0000000100027824 */ /* 0x000fca00078e0202 */
[----:B------:R2:W-:Y:S02]  /*1340*/  STL [R1+0x24], R2 ;  /* 0x0000240201007387 */ /* 0x0005e40000100800 */
.L_x_1319:
        /* <DEDUP_REMOVED lines=34> */
.L_x_1234:
[----:B------:R-:W-:-:S04]  /*1570*/  ISETP.NE.U32.AND P1, PT, RZ, c[0x0][0x368], PT ;  /* 0x0000da00ff007a0c */ /* 0x000fc80003f25070 */
[----:B------:R-:W-:-:S13]  /*1580*/  ISETP.NE.AND.EX P1, PT, RZ, c[0x0][0x36c], PT, P1 ;  /* 0x0000db00ff007a0c */ /* 0x000fda0003f25310 */
[----:B------:R-:W-:Y:S05]  /*1590*/  @!P1 BRA `(.L_x_1235) ;  /* 0x0000004000009947 */ /* 0x000fea0003800000 */
[----:B--2---:R-:W-:-:S04]  /*15a0*/  LEA R2, P1, R223, c[0x0][0x368], 0x2 ;  /* 0x0000da00df027a11 */ /* 0x004fc800078210ff */
[----:B------:R-:W-:-:S05]  /*15b0*/  LEA.HI.X R3, R223, c[0x0][0x36c], R248, 0x2, P1 ;  /* 0x0000db00df037a11 */ /* 0x000fca00008f14f8 */
[----:B------:R1:W5:Y:S01]  /*15c0*/  LDG.E R0, [R2.64] ;  /* 0x0000000802007981 */ /* 0x000362000c1e1900 */
[----:B------:R-:W-:Y:S05]  /*15d0*/  BRA `(.L_x_1236) ;  /* 0x0000005000007947 */ /* 0x000fea0003800000 */
.L_x_1235:
[----:B------:R-:W-:Y:S01]  /*15e0*/  MOV R0, c[0x0][0x1d0] ;  /* 0x0000740000007a02 */ /* 0x000fe20000000f00 */
[----:B------:R-:W-:Y:S05]  /*15f0*/  @!P0 BRA `(.L_x_1236) ;  /* 0x0000003000008947 */ /* 0x000fea0003800000 */
[----:B--2---:R-:W2:Y:S04]  /*1600*/  LDG.E R4, [R2.64] ;  /* 0x0000000802047981 */ /* 0x004ea8000c1e1900 */
[----:B------:R-:W2:Y:S02]  /*1610*/  LDG.E R0, [R2.64+0x4] ;  /* 0x0000040802007981 */ /* 0x000ea4000c1e1900 */
[----:B--2---:R-:W-:-:S04]  /*1620*/  IADD3 R0, -R4, R0, RZ ;  /* 0x0000000004007210 */ /* 0x004fc80007ffe1ff */
.L_x_1236:
[----:B-12---:R-:W-:Y:S01]  /*1630*/  LOP3.LUT R2, R230, 0xff000000, RZ, 0xc0, !PT ;  /* 0xff000000e6027812 */ /* 0x006fe200078ec0ff */
[----:B-----5:R-:W-:Y:S01]  /*1640*/  IMAD.IADD R90, R0, 0x1, -R8 ;  /* 0x00000001005a7824 */ /* 0x020fe200078e0a08 */
        /* <DEDUP_REMOVED lines=8> */
[----:B------:R-:W-:Y:S02]  /*16d0*/  SHF.R.S32.HI R2, RZ, 0x1f, R0 ;  /* 0x0000001fff027819 */ /* 0x000fe40000011400 */
[----:B------:R-:W-:Y:S01]  /*16e0*/  SHF.R.U32.HI R252, RZ, 0x10, R3 ;  /* 0x00000010fffc7819 */ /* 0x000fe20000011603 */
[----:B------:R1:W-:Y:S01]  /*16f0*/  STL [R1], R14 ;  /* 0x0000000e01007387 */ /* 0x0003e20000100800 */
[----:B------:R-:W-:Y:S01]  /*1700*/  LEA.HI R0, R2, R0, RZ, 0x6 ;  /* 0x0000000002007211 */ /* 0x000fe200078f30ff */
[----:B------:R-:W-:-:S03]  /*1710*/  IMAD.MOV.U32 R2, RZ, RZ, RZ ;  /* 0x000000ffff027224 */ /* 0x000fc600078e00ff */
[----:B------:R-:W-:Y:S01]  /*1720*/  SHF.R.S32.HI R10, RZ, 0x6, R0 ;  /* 0x00000006ff0a7819 */ /* 0x000fe20000011400 */
[----:B------:R-:W-:Y:S05]  /*1730*/  @!P1 BRA `(.L_x_1238) ;  /* 0x000001e000009947 */ /* 0x000fea0003800000 */
[----:B------:R-:W-:Y:S01]  /*1740*/  ISETP.NE.AND P1, PT, R252, RZ, PT ;  /* 0x000000fffc00720c */ /* 0x000fe20003f25270 */
[----:B------:R-:W-:-:S03]  /*1750*/  IMAD.MOV.U32 R4, RZ, RZ, RZ ;  /* 0x000000ffff047224 */ /* 0x000fc600078e00ff */
[----:B------:R-:W-:-:S04]  /*1760*/  SEL R0, R252, c[0x0][0x338], P1 ;  /* 0x0000ce00fc007a07 */ /* 0x000fc80000800000 */
[----:B------:R-:W-:Y:S02]  /*1770*/  IABS R3, R0 ;  /* 0x0000000000037213 */ /* 0x000fe40000000000 */
[----:B------:R-:W-:Y:S02]  /*1780*/  IADD3 R6, R10, -0x1, R0 ;  /* 0xffffffff0a067810 */ /* 0x000fe40007ffe000 */
[----:B------:R-:W2:Y:S02]  /*1790*/  I2F.RP R2, R3 ;  /* 0x0000000300027306 */ /* 0x000ea40000209400 */
[----:B------:R-:W-:-:S06]  /*17a0*/  IABS R9, R6 ;  /* 0x0000000600097213 */ /* 0x000fcc0000000000 */
[----:B--2---:R-:W2:Y:S02]  /*17b0*/  MUFU.RCP R2, R2 ;  /* 0x0000000200027308 */ /* 0x004ea40000001000 */
[----:B--2---:R-:W-:-:S06]  /*17c0*/  IADD3 R2, R2, 0xffffffe, RZ ;  /* 0x0ffffffe02027810 */ /* 0x004fcc0007ffe0ff */
[----:B------:R-:W2:Y:S02]  /*17d0*/  F2I.FTZ.U32.TRUNC.NTZ R5, R2 ;  /* 0x0000000200057305 */ /* 0x000ea4000021f000 */
[----:B--2---:R-:W-:-:S04]  /*17e0*/  IMAD.MOV R2, RZ, RZ, -R5 ;  /* 0x000000ffff027224 */ /* 0x004fc800078e0a05 */
        /* <DEDUP_REMOVED lines=19> */
.L_x_1238:
[----:B------:R-:W-:Y:S05]  /*1920*/  BSYNC B0 ;  /* 0x0000000000007941 */ /* 0x000fea0003800000 */
.L_x_1237:
[----:B------:R-:W-:Y:S01]  /*1930*/  IMAD R206, R14, R2, RZ ;  /* 0x000000020ece7224 */ /* 0x000fe200078e02ff */
[----:B------:R-:W-:Y:S01]  /*1940*/  PRMT R0, RZ, 0x7610, R0 ;  /* 0x00007610ff007816 */ /* 0x000fe20000000000 */
[----:B------:R-:W-:Y:S01]  /*1950*/  IMAD.MOV.U32 R20, RZ, RZ, RZ ;  /* 0x000000ffff147224 */ /* 0x000fe200078e00ff */
[----:B------:R-:W-:Y:S01]  /*1960*/  MOV R15, RZ ;  /* 0x000000ff000f7202 */ /* 0x000fe20000000f00 */
        /* <DEDUP_REMOVED lines=52> */
[----:B------:R-:W-:-:S04]  /*1cb0*/  ISETP.NE.U32.AND P3, PT, RZ, c[0x0][0x340], PT ;  /* 0x0000d000ff007a0c */ /* 0x000fc80003f65070 */
[----:B------:R-:W-:-:S13]  /*1cc0*/  ISETP.NE.AND.EX P3, PT, RZ, c[0x0][0x344], PT, P3 ;  /* 0x0000d100ff007a0c */ /* 0x000fda0003f65330 */
[----:B------:R-:W-:-:S05]  /*1cd0*/  @P3 IMAD.WIDE R2, R223, R13, c[0x0][0x340] ;  /* 0x0000d000df023625 */ /* 0x000fca00078e020d */
[----:B-1----:R1:W2:Y:S01]  /*1ce0*/  @P3 LDG.E R14, [R2.64] ;  /* 0x00000008020e3981 */ /* 0x0022a2000c1e1900 */
[----:B------:R-:W-:Y:S02]  /*1cf0*/  SHF.R.S32.HI R0, RZ, 0x1f, R11 ;  /* 0x0000001fff007819 */ /* 0x000fe4000001140b */
[----:B------:R-:W-:Y:S02]  /*1d00*/  SHF.R.S32.HI R4, RZ, 0x1f, R12 ;  /* 0x0000001fff047819 */ /* 0x000fe4000001140c */
[----:B------:R-:W-:Y:S01]  /*1d10*/  SEL R9, R223, RZ, !P5 ;  /* 0x000000ffdf097207 */ /* 0x000fe20006800000 */
[----:B------:R-:W-:Y:S01]  /*1d20*/  IMAD R0, R0, c[0x0][0x178], RZ ;  /* 0x00005e0000007a24 */ /* 0x000fe200078e02ff */
[----:B------:R-:W-:Y:S02]  /*1d30*/  ISETP.GE.AND P6, PT, R224, c[0x0][0x198], PT ;  /* 0x00006600e0007a0c */ /* 0x000fe40003fc6270 */
[----:B------:R-:W-:Y:S01]  /*1d40*/  ISETP.GE.AND P4, PT, R212, c[0x0][0x198], PT ;  /* 0x00006600d4007a0c */ /* 0x000fe20003f86270 */
[----:B------:R-:W-:Y:S01]  /*1d50*/  IMAD R0, R11, c[0x0][0x17c], R0 ;  /* 0x00005f000b007a24 */ /* 0x000fe200078e0200 */
[----:B------:R-:W-:-:S02]  /*1d60*/  IADD3 R88, R245, -0x1, RZ ;  /* 0xfffffffff5587810 */ /* 0x000fc40007ffe0ff */
[----:B-1----:R-:W-:-:S04]  /*1d70*/  MOV R2, c[0x0][0x2c4] ;  /* 0x0000b10000027a02 */ /* 0x002fc80000000f00 */
[----:B------:R-:W-:Y:S02]  /*1d80*/  ISETP.NE.AND P2, PT, R2, 0x1, PT ;  /* 0x000000010200780c */ /* 0x000fe40003f45270 */
[----:B------:R-:W-:-:S04]  /*1d90*/  LEA R2, R195, R251, 0x5 ;  /* 0x000000fbc3027211 */ /* 0x000fc800078e28ff */
[----:B------:R-:W-:Y:S01]  /*1da0*/  LEA R10, R229, R2, 0x7 ;  /* 0x00000002e50a7211 */ /* 0x000fe200078e38ff */
[----:B------:R-:W-:-:S04]  /*1db0*/  IMAD.WIDE.U32 R2, R11, c[0x0][0x178], RZ ;  /* 0x00005e000b027a25 */ /* 0x000fc800078e00ff */
[----:B------:R-:W-:Y:S01]  /*1dc0*/  IMAD.MOV.U32 R8, RZ, RZ, R10 ;  /* 0x000000ffff087224 */ /* 0x000fe200078e000a */
[----:B------:R-:W-:Y:S01]  /*1dd0*/  IADD3 R3, R3, R0, RZ ;  /* 0x0000000003037210 */ /* 0x000fe20007ffe0ff */
[----:B------:R-:W-:Y:S01]  /*1de0*/  @P2 IMAD.HI.U32 R5, R10, c[0x0][0x2c8], RZ ;  /* 0x0000b2000a052a27 */ /* 0x000fe200078e00ff */
[----:B------:R-:W-:-:S03]  /*1df0*/  IADD3 R0, P1, R251, R12, RZ ;  /* 0x0000000cfb007210 */ /* 0x000fc60007f3e0ff */
[----:B------:R-:W-:Y:S01]  /*1e00*/  IMAD.WIDE.U32 R2, R227, c[0x0][0x1b8], R2 ;  /* 0x00006e00e3027a25 */ /* 0x000fe200078e0002 */
[----:B------:R-:W-:Y:S02]  /*1e10*/  @P2 SHF.R.U32.HI R8, RZ, c[0x0][0x2cc], R5 ;  /* 0x0000b300ff082a19 */ /* 0x000fe40000011605 */
[----:B------:R-:W-:Y:S01]  /*1e20*/  LEA.HI.X.SX32 R4, R251, R4, 0x1, P1 ;  /* 0x00000004fb047211 */ /* 0x000fe200008f0eff */
[----:B------:R-:W-:Y:S01]  /*1e30*/  IMAD R3, R227, c[0x0][0x1bc], R3 ;  /* 0x00006f00e3037a24 */ /* 0x000fe200078e0203 */
[----:B------:R-:W-:Y:S01]  /*1e40*/  SEL R5, R248, RZ, !P5 ;  /* 0x000000fff8057207 */ /* 0x000fe20006800000 */
[----:B------:R-:W-:Y:S01]  /*1e50*/  IMAD.WIDE.U32 R6, R0, c[0x0][0x1e0], R224 ;  /* 0x0000780000067a25 */ /* 0x000fe200078e00e0 */
[----:B------:R-:W-:Y:S02]  /*1e60*/  ISETP.GE.AND P1, PT, R224, c[0x0][0x1d4], PT ;  /* 0x00007500e0007a0c */ /* 0x000fe40003f26270 */
[C---:B------:R-:W-:Y:S01]  /*1e70*/  ISETP.GE.AND P2, PT, R215.reuse, c[0x0][0x1d4], PT ;  /* 0x00007500d7007a0c */ /* 0x040fe20003f46270 */
[C---:B------:R-:W-:Y:S01]  /*1e80*/  IMAD R12, R4.reuse, c[0x0][0x1e0], RZ ;  /* 0x00007800040c7a24 */ /* 0x040fe200078e02ff */
[----:B------:R-:W-:Y:S01]  /*1e90*/  ISETP.GE.AND P5, PT, R215, c[0x0][0x198], PT ;  /* 0x00006600d7007a0c */ /* 0x000fe20003fa6270 */
[----:B------:R-:W-:-:S02]  /*1ea0*/  IMAD R11, R4, c[0x0][0x208], RZ ;  /* 0x00008200040b7a24 */ /* 0x000fc400078e02ff */
[----:B------:R-:W-:Y:S02]  /*1eb0*/  IMAD R15, R5, c[0x0][0x1c0], RZ ;  /* 0x00007000050f7a24 */ /* 0x000fe400078e02ff */
[----:B------:R-:W-:-:S04]  /*1ec0*/  IMAD.WIDE.U32 R4, R0, c[0x0][0x208], R224 ;  /* 0x0000820000047a25 */ /* 0x000fc800078e00e0 */
[C---:B------:R-:W-:Y:S02]  /*1ed0*/  IMAD R12, R0.reuse, c[0x0][0x1e4], R12 ;  /* 0x00007900000c7a24 */ /* 0x040fe400078e020c */
[----:B------:R-:W-:Y:S01]  /*1ee0*/  IMAD R13, R0, c[0x0][0x20c], R11 ;  /* 0x00008300000d7a24 */ /* 0x000fe200078e020b */
[----:B------:R-:W-:Y:S01]  /*1ef0*/  IADD3 R0, -R8, RZ, RZ ;  /* 0x000000ff08007210 */ /* 0x000fe20007ffe1ff */
[C---:B------:R-:W-:Y:S02]  /*1f00*/  IMAD R11, R9.reuse, c[0x0][0x1c4], R15 ;  /* 0x00007100090b7a24 */ /* 0x040fe400078e020f */
[----:B------:R-:W-:Y:S01]  /*1f10*/  IMAD.WIDE.U32 R2, R9, c[0x0][0x1c0], R2 ;  /* 0x0000700009027a25 */ /* 0x000fe200078e0002 */
[----:B------:R-:W-:Y:S02]  /*1f20*/  SHF.R.S32.HI R9, RZ, 0x1f, R8 ;  /* 0x0000001fff097819 */ /* 0x000fe40000011408 */
[----:B------:R-:W-:Y:S01]  /*1f30*/  IADD3 R5, R5, R13, RZ ;  /* 0x0000000d05057210 */ /* 0x000fe20007ffe0ff */
[----:B------:R-:W-:Y:S01]  /*1f40*/  IMAD R10, R0, c[0x0][0x2c4], R10 ;  /* 0x0000b100000a7a24 */ /* 0x000fe200078e020a */
[----:B------:R-:W-:Y:S01]  /*1f50*/  IADD3 R3, R3, R11, RZ ;  /* 0x0000000b03037210 */ /* 0x000fe20007ffe0ff */
[----:B------:R-:W-:-:S02]  /*1f60*/  IMAD R0, R9, c[0x0][0x1b0], RZ ;  /* 0x00006c0009007a24 */ /* 0x000fc400078e02ff */
[----:B------:R-:W-:Y:S02]  /*1f70*/  IMAD.IADD R7, R7, 0x1, R12 ;  /* 0x0000000107077824 */ /* 0x000fe400078e020c */
[C---:B------:R-:W-:Y:S02]  /*1f80*/  IMAD R0, R8.reuse, c[0x0][0x1b4], R0 ;  /* 0x00006d0008007a24 */ /* 0x040fe400078e0200 */
[----:B------:R-:W-:-:S04]  /*1f90*/  IMAD.WIDE.U32 R8, R8, c[0x0][0x1b0], R2 ;  /* 0x00006c0008087a25 */ /* 0x000fc800078e0002 */
[----:B------:R-:W-:Y:S01]  /*1fa0*/  IMAD.WIDE.U32 R2, R227, c[0x0][0x210], R4 ;  /* 0x00008400e3027a25 */ /* 0x000fe200078e0004 */
[----:B------:R-:W-:-:S03]  /*1fb0*/  SHF.R.S32.HI R4, RZ, 0x1f, R10 ;  /* 0x0000001fff047819 */ /* 0x000fc6000001140a */
[----:B------:R-:W-:Y:S01]  /*1fc0*/  IMAD R5, R227, c[0x0][0x214], R3 ;  /* 0x00008500e3057a24 */ /* 0x000fe200078e0203 */
[----:B------:R-:W-:Y:S01]  /*1fd0*/  IADD3 R3, R9, R0, RZ ;  /* 0x0000000009037210 */ /* 0x000fe20007ffe0ff */
[----:B------:R-:W-:Y:S02]  /*1fe0*/  IMAD R9, R4, c[0x0][0x1a8], RZ ;  /* 0x00006a0004097a24 */ /* 0x000fe400078e02ff */
[----:B------:R-:W-:Y:S01]  /*1ff0*/  IMAD.MOV.U32 R4, RZ, RZ, R2 ;  /* 0x000000ffff047224 */ /* 0x000fe200078e0002 */
[----:B------:R-:W-:Y:S01]  /*2000*/  MOV R2, R8 ;  /* 0x0000000800027202 */ /* 0x000fe20000000f00 */
[----:B------:R-:W-:-:S04]  /*2010*/  IMAD.WIDE.U32 R6, R227, c[0x0][0x1e8], R6 ;  /* 0x00007a00e3067a25 */ /* 0x000fc800078e0006 */
[----:B------:R-:W-:Y:S02]  /*2020*/  IMAD R7, R227, c[0x0][0x1ec], R7 ;  /* 0x00007b00e3077a24 */ /* 0x000fe400078e0207 */
[C---:B------:R-:W-:Y:S02]  /*2030*/  IMAD R9, R10.reuse, c[0x0][0x1ac], R9 ;  /* 0x00006b000a097a24 */ /* 0x040fe400078e0209 */
[----:B------:R-:W-:Y:S01]  /*2040*/  IMAD.WIDE.U32 R2, R10, c[0x0][0x1a8], R2 ;  /* 0x00006a000a027a25 */ /* 0x000fe200078e0002 */
[----:B------:R-:W-:-:S03]  /*2050*/  LEA R10, R229, R251, 0x7 ;  /* 0x000000fbe50a7211 */ /* 0x000fc600078e38ff */
[----:B------:R-:W-:Y:S01]  /*2060*/  IMAD.IADD R3, R3, 0x1, R9 ;  /* 0x0000000103037824 */ /* 0x000fe200078e0209 */
[----:B--2---:R-:W-:Y:S02]  /*2070*/  @P3 SHF.R.S32.HI R0, RZ, 0x1f, R14 ;  /* 0x0000001fff003819 */ /* 0x004fe4000001140e */
[----:B------:R-:W-:Y:S02]  /*2080*/  @!P3 MOV R0, R248 ;  /* 0x000000f80000b202 */ /* 0x000fe40000000f00 */
[----:B------:R-:W-:Y:S02]  /*2090*/  @!P3 MOV R14, R223 ;  /* 0x000000df000eb202 */ /* 0x000fe40000000f00 */
[----:B------:R-:W-:Y:S02]  /*20a0*/  SEL R8, R0, RZ, !P0 ;  /* 0x000000ff00087207 */ /* 0x000fe40004000000 */
[----:B------:R-:W-:Y:S02]  /*20b0*/  SEL R0, R14, RZ, !P0 ;  /* 0x000000ff0e007207 */ /* 0x000fe40004000000 */
[----:B------:R-:W-:Y:S01]  /*20c0*/  LEA R12, P0, R2, c[0x0][0x160], 0x1 ;  /* 0x00005800020c7a11 */ /* 0x000fe200078008ff */
[----:B------:R-:W-:-:S02]  /*20d0*/  IMAD R11, R8, c[0x0][0x1f0], RZ ;  /* 0x00007c00080b7a24 */ /* 0x000fc400078e02ff */
[----:B------:R-:W-:Y:S01]  /*20e0*/  IMAD R8, R8, c[0x0][0x218], RZ ;  /* 0x0000860008087a24 */ /* 0x000fe200078e02ff */
[----:B------:R-:W-:Y:S01]  /*20f0*/  LEA.HI.X R9, R2, c[0x0][0x164], R3, 0x1, P0 ;  /* 0x0000590002097a11 */ /* 0x000fe200000f0c03 */
[C---:B------:R-:W-:Y:S02]  /*2100*/  IMAD R11, R0.reuse, c[0x0][0x1f4], R11 ;  /* 0x00007d00000b7a24 */ /* 0x040fe400078e020b */
[C---:B------:R-:W-:Y:S02]  /*2110*/  IMAD R8, R0.reuse, c[0x0][0x21c], R8 ;  /* 0x0000870000087a24 */ /* 0x040fe400078e0208 */
[----:B------:R-:W-:-:S04]  /*2120*/  IMAD.WIDE.U32 R218, R0, c[0x0][0x1f0], R6 ;  /* 0x00007c0000da7a25 */ /* 0x000fc800078e0006 */
[----:B------:R-:W-:Y:S01]  /*2130*/  IMAD.WIDE.U32 R220, R0, c[0x0][0x218], R4 ;  /* 0x0000860000dc7a25 */ /* 0x000fe200078e0004 */
[----:B------:R-:W-:-:S04]  /*2140*/  IADD3 R217, R219, R11, RZ ;  /* 0x0000000bdbd97210 */ /* 0x000fc80007ffe0ff */
[----:B------:R-:W-:Y:S01]  /*2150*/  IADD3 R222, R221, R8, RZ ;  /* 0x00000008ddde7210 */ /* 0x000fe20007ffe0ff */
[----:B------:R-:W-:Y:S05]  /*2160*/  BRA.DIV ~URZ, `(.L_x_1240) ;  /* 0x0000aa927f007947 */ /* 0x000fea000b800000 */
[----:B------:R1:W2:Y:S02]  /*2170*/  SHFL.IDX PT, R8, R9, RZ, 0x181f ;  /* 0x00181fff09087589 */ /* 0x0002a400000e0000 */
.L_x_1324:
[----:B------:R-:W-:Y:S05]  /*2180*/  BRA.DIV ~URZ, `(.L_x_1241) ;  /* 0x0000aae27f007947 */ /* 0x000fea000b800000 */
[----:B------:R3:W4:Y:S02]  /*2190*/  SHFL.IDX PT, R0, R12, RZ, 0x181f ;  /* 0x00181fff0c007589 */ /* 0x00072400000e0000 */
.L_x_1325:
[----:B------:R-:W-:Y:S01]  /*21a0*/  IMAD R11, R16, c[0x0][0x2c4], RZ ;  /* 0x0000b100100b7a24 */ /* 0x000fe200078e02ff */
[----:B------:R-:W-:Y:S04]  /*21b0*/  BSSY B0, `(.L_x_1242) ;  /* 0x000000f000007945 */ /* 0x000fe80003800000 */
[----:B------:R-:W-:-:S13]  /*21c0*/  ISETP.GE.AND P0, PT, R10, R11, PT ;  /* 0x0000000b0a00720c */ /* 0x000fda0003f06270 */
[----:B------:R-:W-:Y:S05]  /*21d0*/  @P0 BRA `(.L_x_1243) ;  /* 0x000000c000000947 */ /* 0x000fea0003800000 */
[CC--:B----4-:R-:W-:Y:S02]  /*21e0*/  LEA R6, P0, R224.reuse, R0.reuse, 0x1 ;  /* 0x00000000e0067211 */ /* 0x0d0fe400078008ff */
[C---:B------:R-:W-:Y:S02]  /*21f0*/  LEA R4, P3, R215.reuse, R0, 0x1 ;  /* 0x00000000d7047211 */ /* 0x040fe400078608ff */
[----:B--2---:R-:W-:Y:S02]  /*2200*/  LEA.HI.X R7, R224, R8, R225, 0x1, P0 ;  /* 0x00000008e0077211 */ /* 0x004fe400000f0ce1 */
[C---:B------:R-:W-:Y:S02]  /*2210*/  LEA R2, P0, R212.reuse, R0, 0x1 ;  /* 0x00000000d4027211 */ /* 0x040fe400078008ff */
[-C--:B------:R-:W-:Y:S01]  /*2220*/  LEA.HI.X R5, R215, R8.reuse, R250, 0x1, P3 ;  /* 0x00000008d7057211 */ /* 0x080fe200018f0cfa */
[----:B------:R-:W-:Y:S01]  /*2230*/  @!PT LDS RZ, [RZ] ;  /* 0x00000000fffff984 */ /* 0x000fe20000000800 */
[----:B------:R-:W-:Y:S01]  /*2240*/  @!PT LDS RZ, [RZ] ;  /* 0x00000000fffff984 */ /* 0x000fe20000000800 */
[----:B------:R-:W-:Y:S01]  /*2250*/  @!PT LDS RZ, [RZ] ;  /* 0x00000000fffff984 */ /* 0x000fe20000000800 */
[----:B------:R2:W-:Y:S01]  /*2260*/  LDGSTS.E.BYPASS.LTC128B.128 [R216+0x18100], [R6.64], !P6 ;  /* 0x1810000006d87fae */ /* 0x0005e2000f101d48 */
[----:B------:R-:W-:-:S03]  /*2270*/  LEA.HI.X R3, R212, R8, R249, 0x1, P0 ;  /* 0x00000008d4037211 */ /* 0x000fc600000f0cf9 */
[----:B------:R2:W-:Y:S04]  /*2280*/  LDGSTS.E.BYPASS.LTC128B.128 [R216+0x1c100], [R4.64], !P5 ;  /* 0x1c10000004d87fae */ /* 0x0005e8000e901d48 */
[----:B------:R2:W-:Y:S02]  /*2290*/  LDGSTS.E.BYPASS.LTC128B.128 [R216+0x20100], [R2.64], !P4 ;  /* 0x2010000002d87fae */ /* 0x0005e4000e101d48 */
.L_x_1243:
[----:B------:R-:W-:Y:S05]  /*22a0*/  BSYNC B0 ;  /* 0x0000000000007941 */ /* 0x000fea0003800000 */
.L_x_1242:
[----:B------:R-:W-:Y:S05]  /*22b0*/  BRA.DIV ~URZ, `(.L_x_1244) ;  /* 0x0000aa127f007947 */ /* 0x000fea000b800000 */
[----:B--2---:R2:W1:Y:S04]  /*22c0*/  SHFL.IDX PT, R8, R9, 0x1, 0x181f ;  /* 0x00381f0009087f89 */ /* 0x00446800000e0000 */
[----:B----4-:R2:W4:Y:S02]  /*22d0*/  SHFL.IDX PT, R0, R12, 0x1, 0x181f ;  /* 0x00381f000c007f89 */ /* 0x01052400000e0000 */
.L_x_1326:
[----:B------:R-:W-:Y:S01]  /*22e0*/  IADD3 R2, R10, 0x20, RZ ;  /* 0x000000200a027810 */ /* 0x000fe20007ffe0ff */
[----:B------:R-:W-:Y:S03]  /*22f0*/  BSSY B0, `(.L_x_1245) ;  /* 0x000000f000007945 */ /* 0x000fe60003800000 */
[----:B------:R-:W-:-:S13]  /*2300*/  ISETP.GE.AND P0, PT, R2, R11, PT ;  /* 0x0000000b0200720c */ /* 0x000fda0003f06270 */
[----:B------:R-:W-:Y:S05]  /*2310*/  @P0 BRA `(.L_x_1246) ;  /* 0x000000c000000947 */ /* 0x000fea0003800000 */
[CC--:B----4-:R-:W-:Y:S02]  /*2320*/  LEA R6, P0, R224.reuse, R0.reuse, 0x1 ;  /* 0x00000000e0067211 */ /* 0x0d0fe400078008ff */
[C---:B------:R-:W-:Y:S02]  /*2330*/  LEA R4, P3, R215.reuse, R0, 0x1 ;  /* 0x00000000d7047211 */ /* 0x040fe400078608ff */
[----:B-1----:R-:W-:Y:S02]  /*2340*/  LEA.HI.X R7, R224, R8, R225, 0x1, P0 ;  /* 0x00000008e0077211 */ /* 0x002fe400000f0ce1 */
        /* <DEDUP_REMOVED lines=9> */
.L_x_1246:
[----:B------:R-:W-:Y:S05]  /*23e0*/  BSYNC B0 ;  /* 0x0000000000007941 */ /* 0x000fea0003800000 */
.L_x_1245:
[----:B------:R-:W-:Y:S05]  /*23f0*/  BRA.DIV ~URZ, `(.L_x_1247) ;  /* 0x0000a9927f007947 */ /* 0x000fea000b800000 */
[----:B-1----:R1:W2:Y:S02]  /*2400*/  SHFL.IDX PT, R8, R9, 0x2, 0x181f ;  /* 0x00581f0009087f89 */ /* 0x0022a400000e0000 */
.L_x_1327:
[----:B------:R-:W-:Y:S05]  /*2410*/  BRA.DIV ~URZ, `(.L_x_1248) ;  /* 0x0000a9e27f007947 */ /* 0x000fea000b800000 */
[----:B----4-:R4:W1:Y:S02]  /*2420*/  SHFL.IDX PT, R0, R12, 0x2, 0x181f ;  /* 0x00581f000c007f89 */ /* 0x01086400000e0000 */
.L_x_1328:
[----:B------:R-:W-:Y:S01]  /*2430*/  IADD3 R2, R10, 0x40, RZ ;  /* 0x000000400a027810 */ /* 0x000fe20007ffe0ff */
[----:B------:R-:W-:Y:S03]  /*2440*/  BSSY B0, `(.L_x_1249) ;  /* 0x000000f000007945 */ /* 0x000fe60003800000 */
[----:B------:R-:W-:-:S13]  /*2450*/  ISETP.GE.AND P0, PT, R2, R11, PT ;  /* 0x0000000b0200720c */ /* 0x000fda0003f06270 */
[----:B------:R-:W-:Y:S05]  /*2460*/  @P0 BRA `(.L_x_1250) ;  /* 0x000000c000000947 */ /* 0x000fea0003800000 */
[CC--:B-1----:R-:W-:Y:S02]  /*2470*/  LEA R6, P0, R224.reuse, R0.reuse, 0x1 ;  /* 0x00000000e0067211 */ /* 0x0c2fe400078008ff */
        /* <DEDUP_REMOVED lines=11> */
.L_x_1250:
[----:B------:R-:W-:Y:S05]  /*2530*/  BSYNC B0 ;  /* 0x0000000000007941 */ /* 0x000fea0003800000 */
.L_x_1249:
[----:B------:R-:W-:Y:S05]  /*2540*/  BRA.DIV ~URZ, `(.L_x_1251) ;  /* 0x0000a9127f007947 */ /* 0x000fea000b800000 */
[----:B--2---:R2:W3:Y:S04]  /*2550*/  SHFL.IDX PT, R8, R9, 0x3, 0x181f ;  /* 0x00781f0009087f89 */ /* 0x0044e800000e0000 */
[----:B-1----:R2:W1:Y:S02]  /*2560*/  SHFL.IDX PT, R0, R12, 0x3, 0x181f ;  /* 0x00781f000c007f89 */ /* 0x00246400000e0000 */
.L_x_1329:
[----:B------:R-:W-:-:S04]  /*2570*/  IADD3 R2, R10, 0x60, RZ ;  /* 0x000000600a027810 */ /* 0x000fc80007ffe0ff */
[----:B------:R-:W-:-:S13]  /*2580*/  ISETP.GE.AND P3, PT, R2, R11, PT ;  /* 0x0000000b0200720c */ /* 0x000fda0003f66270 */
[----:B-1----:R-:W-:-:S04]  /*2590*/  @!P3 LEA R6, P0, R224, R0, 0x1 ;  /* 0x00000000e006b211 */ /* 0x002fc800078008ff */
[----:B---3--:R-:W-:Y:S02]  /*25a0*/  @!P3 LEA.HI.X R7, R224, R8, R225, 0x1, P0 ;  /* 0x00000008e007b211 */ /* 0x008fe400000f0ce1 */
[----:B------:R-:W-:-:S03]  /*25b0*/  @!P3 LEA R4, P0, R215, R0, 0x1 ;  /* 0x00000000d704b211 */ /* 0x000fc600078008ff */
[----:B------:R-:W-:Y:S01]  /*25c0*/  @!PT LDS RZ, [RZ] ;  /* 0x00000000fffff984 */ /* 0x000fe20000000800 */
[----:B------:R-:W-:Y:S01]  /*25d0*/  @!PT LDS RZ, [RZ] ;  /* 0x00000000fffff984 */ /* 0x000fe20000000800 */
[----:B------:R-:W-:Y:S01]  /*25e0*/  @!PT LDS RZ, [RZ] ;  /* 0x00000000fffff984 */ /* 0x000fe20000000800 */
[----:B------:R1:W-:Y:S01]  /*25f0*/  @!P3 LDGSTS.E.BYPASS.LTC128B.128 [R216+0x1b100], [R6.64], !P6 ;  /* 0x1b10000006d8bfae */ /* 0x0003e2000f101d48 */
[----:B------:R-:W-:Y:S02]  /*2600*/  @!P3 LEA.HI.X R5, R215, R8, R250, 0x1, P0 ;  /* 0x00000008d705b211 */ /* 0x000fe400000f0cfa */
[----:B------:R-:W-:-:S03]  /*2610*/  @!P3 LEA R2, P0, R212, R0, 0x1 ;  /* 0x00000000d402b211 */ /* 0x000fc600078008ff */
[----:B------:R1:W-:Y:S01]  /*2620*/  @!P3 LDGSTS.E.BYPASS.LTC128B.128 [R216+0x1f100], [R4.64], !P5 ;  /* 0x1f10000004d8bfae */ /* 0x0003e2000e901d48 */
[----:B------:R-:W-:-:S05]  /*2630*/  @!P3 LEA.HI.X R3, R212, R8, R249, 0x1, P0 ;  /* 0x00000008d403b211 */ /* 0x000fca00000f0cf9 */
[----:B------:R1:W-:Y:S04]  /*2640*/  @!P3 LDGSTS.E.BYPASS.LTC128B.128 [R216+0x23100], [R2.64], !P4 ;  /* 0x2310000002d8bfae */ /* 0x0003e8000e101d48 */
[----:B------:R-:W0:Y:S01]  /*2650*/  LDGDEPBAR ;  /* 0x00000000000079af */ /* 0x000e220000000000 */
[----:B------:R-:W-:Y:S02]  /*2660*/  WARPSYNC 0xffffffff ;  /* 0xffffffff00007948 */ /* 0x000fe40003800000 */
[----:B-1----:R-:W-:Y:S01]  /*2670*/  IMAD.IADD R2, R90, 0x1, -R251 ;  /* 0x000000015a027824 */ /* 0x002fe200078e0afb */
[----:B------:R-:W-:Y:S01]  /*2680*/  SHF.R.S32.HI R4, RZ, 0x1f, R88 ;  /* 0x0000001fff047819 */ /* 0x000fe20000011458 */
[C---:B------:R-:W-:Y:S01]  /*2690*/  IMAD.WIDE.U32 R6, R88.reuse, c[0x0][0x1e0], RZ ;  /* 0x0000780058067a25 */ /* 0x040fe200078e00ff */
[----:B------:R-:W-:Y:S03]  /*26a0*/  BAR.SYNC.DEFER_BLOCKING 0x0 ;  /* 0x0000000000007b1d */ /* 0x000fe60000010000 */
[----:B------:R-:W-:Y:S01]  /*26b0*/  IMAD R2, R88, -0x40, R2 ;  /* 0xffffffc058027824 */ /* 0x000fe200078e0202 */
[----:B------:R-:W-:Y:S01]  /*26c0*/  LEA R3, P0, R6, R218, 0x6 ;  /* 0x000000da06037211 */ /* 0x000fe200078030ff */
[----:B------:R-:W-:Y:S01]  /*26d0*/  IMAD R0, R4, c[0x0][0x1e0], RZ ;  /* 0x0000780004007a24 */ /* 0x000fe200078e02ff */
[----:B------:R-:W-:Y:S01]  /*26e0*/  ULDC.64 UR4, c[0x0][0x208] ;  /* 0x0000820000047ab9 */ /* 0x000fe20000000a00 */
[----:B------:R-:W-:Y:S01]  /*26f0*/  IMAD.WIDE.U32 R10, R88, c[0x0][0x208], RZ ;  /* 0x00008200580a7a25 */ /* 0x000fe200078e00ff */
[C---:B------:R-:W-:Y:S01]  /*2700*/  ISETP.GE.AND P3, PT, R2.reuse, 0x21, PT ;  /* 0x000000210200780c */ /* 0x040fe20003f66270 */
[----:B------:R-:W-:Y:S01]  /*2710*/  USHF.L.U32 UR7, UR4, 0x6, URZ ;  /* 0x0000000604077899 */ /* 0x000fe2000800063f */
[----:B------:R-:W-:Y:S01]  /*2720*/  ISETP.GE.AND P6, PT, R2, 0x1, PT ;  /* 0x000000010200780c */ /* 0x000fe20003fc6270 */
[----:B------:R-:W-:Y:S01]  /*2730*/  IMAD R5, R88, c[0x0][0x1e4], R0 ;  /* 0x0000790058057a24 */ /* 0x000fe200078e0200 */
[----:B------:R-:W-:Y:S01]  /*2740*/  UMOV UR6, 0x6 ;  /* 0x0000000600067882 */ /* 0x000fe20000000000 */
[----:B------:R-:W-:Y:S01]  /*2750*/  IMAD.MOV.U32 R0, RZ, RZ, 0x20 ;  /* 0x00000020ff007424 */ /* 0x000fe200078e00ff */
[----:B------:R-:W-:Y:S01]  /*2760*/  USHF.L.U64.HI UR5, UR4, UR6, UR5 ;  /* 0x0000000604057299 */ /* 0x000fe20008010205 */
[----:B------:R-:W-:Y:S01]  /*2770*/  IMAD.IADD R5, R7, 0x1, R5 ;  /* 0x0000000107057824 */ /* 0x000fe200078e0205 */
[----:B------:R-:W-:Y:S01]  /*2780*/  BSSY B0, `(.L_x_1252) ;  /* 0x0000047000007945 */ /* 0x000fe20003800000 */
[----:B--2---:R-:W-:-:S03]  /*2790*/  IMAD.WIDE.U32 R8, R0, c[0x0][0x1e0], RZ ;  /* 0x0000780000087a25 */ /* 0x004fc600078e00ff */
[----:B------:R-:W-:Y:S01]  /*27a0*/  LEA.HI.X R5, R6, R217, R5, 0x6, P0 ;  /* 0x000000d906057211 */ /* 0x000fe200000f3405 */
[----:B------:R-:W-:Y:S01]  /*27b0*/  IMAD R6, R4, c[0x0][0x208], RZ ;  /* 0x0000820004067a24 */ /* 0x000fe200078e02ff */
[C---:B------:R-:W-:Y:S01]  /*27c0*/  @P3 IADD3 R4, P0, R3.reuse, R8, RZ ;  /* 0x0000000803043210 */ /* 0x040fe20007f1e0ff */
[----:B------:R-:W-:Y:S01]  /*27d0*/  IMAD R7, R0, c[0x0][0x1e4], RZ ;  /* 0x0000790000077a24 */ /* 0x000fe200078e02ff */
[----:B------:R-:W-:Y:S01]  /*27e0*/  @P6 LEA R8, P4, R3, c[0x0][0x1c8], 0x1 ;  /* 0x0000720003086a11 */ /* 0x000fe200078808ff */
[----:B------:R-:W-:Y:S02]  /*27f0*/  IMAD R6, R88, c[0x0][0x20c], R6 ;  /* 0x0000830058067a24 */ /* 0x000fe400078e0206 */
[----:B------:R-:W-:Y:S01]  /*2800*/  IMAD.MOV.U32 R16, RZ, RZ, 0x40 ;  /* 0x00000040ff107424 */ /* 0x000fe200078e00ff */
[----:B------:R-:W-:Y:S02]  /*2810*/  @P3 IADD3.X R7, R5, R9, R7, P0, !PT ;  /* 0x0000000905073210 */ /* 0x000fe400007fe407 */
[----:B------:R-:W-:Y:S01]  /*2820*/  @P6 LEA.HI.X R9, R3, c[0x0][0x1cc], R5, 0x1, P4 ;  /* 0x0000730003096a11 */ /* 0x000fe200020f0c05 */
[----:B------:R-:W-:Y:S01]  /*2830*/  IMAD.IADD R5, R11, 0x1, R6 ;  /* 0x000000010b057824 */ /* 0x000fe200078e0206 */
[----:B------:R-:W-:-:S02]  /*2840*/  LEA R3, P0, R10, R220, 0x6 ;  /* 0x000000dc0a037211 */ /* 0x000fc400078030ff */
[----:B------:R-:W-:Y:S01]  /*2850*/  @P3 LEA R6, P5, R4, c[0x0][0x1c8], 0x1 ;  /* 0x0000720004063a11 */ /* 0x000fe200078a08ff */
[----:B------:R-:W-:Y:S01]  /*2860*/  @!PT LDS RZ, [RZ] ;  /* 0x00000000fffff984 */ /* 0x000fe20000000800 */
[----:B------:R-:W-:Y:S01]  /*2870*/  @!PT LDS RZ, [RZ] ;  /* 0x00000000fffff984 */ /* 0x000fe20000000800 */
[----:B------:R-:W-:Y:S01]  /*2880*/  @!PT LDS RZ, [RZ] ;  /* 0x00000000fffff984 */ /* 0x000fe20000000800 */
[----:B------:R1:W-:Y:S01]  /*2890*/  @P6 LDGSTS.E.BYPASS.LTC128B.128 [R216+0xc100], [R8.64], !P1 ;  /* 0x0c10000008d86fae */ /* 0x0003e2000c901d48 */
[----:B------:R-:W-:Y:S02]  /*28a0*/  @P6 ISETP.GE.AND P4, PT, R212, c[0x0][0x1d4], PT ;  /* 0x00007500d4006a0c */ /* 0x000fe40003f86270 */
[----:B------:R-:W-:Y:S01]  /*28b0*/  LEA.HI.X R5, R10, R222, R5, 0x6, P0 ;  /* 0x000000de0a057211 */ /* 0x000fe200000f3405 */
[----:B------:R1:W-:Y:S01]  /*28c0*/  @P6 LDGSTS.E.BYPASS.LTC128B.128 [R216+0xe100], [R8.64+0x80], !P2 ;  /* 0x0e10008008d86fae */ /* 0x0003e2000d101d48 */
[----:B------:R-:W-:Y:S02]  /*28d0*/  @P3 LEA.HI.X R7, R4, c[0x0][0x1cc], R7, 0x1, P5 ;  /* 0x0000730004073a11 */ /* 0x000fe400028f0c07 */
[----:B------:R-:W-:Y:S02]  /*28e0*/  LEA R4, P5, R3, c[0x0][0x1f8], 0x1 ;  /* 0x00007e0003047a11 */ /* 0x000fe400078a08ff */
[----:B------:R-:W-:-:S02]  /*28f0*/  @P3 ISETP.GE.AND P0, PT, R212, c[0x0][0x1d4], PT ;  /* 0x00007500d4003a0c */ /* 0x000fc40003f06270 */
[----:B------:R-:W-:Y:S02]  /*2900*/  LEA.HI.X R5, R3, c[0x0][0x1fc], R5, 0x1, P5 ;  /* 0x00007f0003057a11 */ /* 0x000fe400028f0c05 */
[----:B------:R-:W-:Y:S01]  /*2910*/  ISETP.GE.AND P5, PT, R224, c[0x0][0x1d4], PT ;  /* 0x00007500e0007a0c */ /* 0x000fe20003fa6270 */
[----:B------:R1:W-:Y:S01]  /*2920*/  @P6 LDGSTS.E.BYPASS.LTC128B.128 [R216+0x10100], [R8.64+0x100], !P4 ;  /* 0x1010010008d86fae */ /* 0x0003e2000e101d48 */
[----:B------:R-:W-:Y:S02]  /*2930*/  ISETP.GE.AND P4, PT, R215, c[0x0][0x1d4], PT ;  /* 0x00007500d7007a0c */ /* 0x000fe40003f86270 */
[C---:B------:R-:W-:Y:S01]  /*2940*/  ISETP.LT.OR P6, PT, R2.reuse, 0x1, P5 ;  /* 0x000000010200780c */ /* 0x040fe20002fc1670 */
[----:B------:R1:W-:Y:S01]  /*2950*/  @P3 LDGSTS.E.BYPASS.LTC128B.128 [R216+0xd100], [R6.64], !P1 ;  /* 0x0d10000006d83fae */ /* 0x0003e2000c901d48 */
[----:B------:R-:W-:-:S03]  /*2960*/  ISETP.LT.OR P5, PT, R2, 0x21, P5 ;  /* 0x000000210200780c */ /* 0x000fc60002fa1670 */
[----:B------:R1:W-:Y:S04]  /*2970*/  @P3 LDGSTS.E.BYPASS.LTC128B.128 [R216+0xf100], [R6.64+0x80], !P2 ;  /* 0x0f10008006d83fae */ /* 0x0003e8000d101d48 */
[----:B------:R1:W-:Y:S01]  /*2980*/  @P3 LDGSTS.E.BYPASS.LTC128B.128 [R216+0x11100], [R6.64+0x100], !P0 ;  /* 0x1110010006d83fae */ /* 0x0003e2000c101d48 */
[----:B------:R-:W-:Y:S02]  /*2990*/  ISETP.LT.OR P0, PT, R2, 0x1, P4 ;  /* 0x000000010200780c */ /* 0x000fe40002701670 */
[----:B------:R-:W-:Y:S01]  /*29a0*/  ISETP.GE.AND P3, PT, R212, c[0x0][0x1d4], PT ;  /* 0x00007500d4007a0c */ /* 0x000fe20003f66270 */
[----:B------:R-:W0:Y:S01]  /*29b0*/  LDGDEPBAR ;  /* 0x00000000000079af */ /* 0x000e220000000000 */
[----:B------:R-:W-:-:S03]  /*29c0*/  ISETP.LT.OR P4, PT, R2, 0x21, P4 ;  /* 0x000000210200780c */ /* 0x000fc60002781670 */
[----:B------:R1:W-:Y:S01]  /*29d0*/  LDGSTS.E.BYPASS.LTC128B.128 [R216+0x100], [R4.64], !P6 ;  /* 0x0010000004d87fae */ /* 0x0003e2000f101d48 */
[C---:B------:R-:W-:Y:S02]  /*29e0*/  ISETP.LT.OR P6, PT, R2.reuse, 0x1, P3 ;  /* 0x000000010200780c */ /* 0x040fe40001fc1670 */
[----:B------:R-:W-:-:S03]  /*29f0*/  ISETP.LT.OR P3, PT, R2, 0x21, P3 ;  /* 0x000000210200780c */ /* 0x000fc60001f61670 */
[----:B------:R1:W-:Y:S01]  /*2a00*/  LDGSTS.E.BYPASS.LTC128B.128 [R216+0x2100], [R4.64+0x80], !P0 ;  /* 0x0210008004d87fae */ /* 0x0003e2000c101d48 */
[----:B------:R-:W-:-:S04]  /*2a10*/  IADD3 R2, P0, R4, UR7, RZ ;  /* 0x0000000704027c10 */ /* 0x000fc8000ff1e0ff */
[----:B------:R-:W-:-:S03]  /*2a20*/  IADD3.X R3, R5, UR5, RZ, P0, !PT ;  /* 0x0000000505037c10 */ /* 0x000fc600087fe4ff */
[----:B------:R1:W-:Y:S04]  /*2a30*/  LDGSTS.E.BYPASS.LTC128B.128 [R216+0x4100], [R4.64+0x100], !P6 ;  /* 0x0410010004d87fae */ /* 0x0003e8000f101d48 */
[----:B------:R1:W-:Y:S04]  /*2a40*/  LDGSTS.E.BYPASS.LTC128B.128 [R216+0x1100], [R2.64], !P5 ;  /* 0x0110000002d87fae */ /* 0x0003e8000e901d48 */
[----:B------:R1:W-:Y:S04]  /*2a50*/  LDGSTS.E.BYPASS.LTC128B.128 [R216+0x3100], [R2.64+0x80], !P4 ;  /* 0x0310008002d87fae */ /* 0x0003e8000e101d48 */
[----:B------:R1:W-:Y:S01]  /*2a60*/  LDGSTS.E.BYPASS.LTC128B.128 [R216+0x5100], [R2.64+0x100], !P3 ;  /* 0x0510010002d87fae */ /* 0x0003e2000d901d48 */
[----:B------:R-:W-:-:S03]  /*2a70*/  ISETP.GT.AND P3, PT, R88, R206, PT ;  /* 0x000000ce5800720c */ /* 0x000fc60003f64270 */
[----:B------:R-:W0:Y:S10]  /*2a80*/  LDGDEPBAR ;  /* 0x00000000000079af */ /* 0x000e340000000000 */
[----:B------:R-:W-:Y:S05]  /*2a90*/  @!P3 BRA `(.L_x_1253) ;  /* 0x000001500000b947 */ /* 0x000fea0003800000 */
[----:B-1----:R-:W-:Y:S01]  /*2aa0*/  IADD3 R2, R245, -0x2, RZ ;  /* 0xfffffffef5027810 */ /* 0x002fe20007ffe0ff */
[----:B------:R-:W-:-:S03]  /*2ab0*/  IMAD.WIDE.U32 R6, R16, c[0x0][0x1e0], RZ ;  /* 0x0000780010067a25 */ /* 0x000fc600078e00ff */
[----:B------:R-:W-:Y:S01]  /*2ac0*/  SHF.R.S32.HI R3, RZ, 0x1f, R2 ;  /* 0x0000001fff037819 */ /* 0x000fe20000011402 */
[----:B------:R-:W-:-:S04]  /*2ad0*/  IMAD.WIDE.U32 R4, R2, c[0x0][0x1e0], RZ ;  /* 0x0000780002047a25 */ /* 0x000fc800078e00ff */
[----:B------:R-:W-:-:S04]  /*2ae0*/  IMAD R3, R3, c[0x0][0x1e0], RZ ;  /* 0x0000780003037a24 */ /* 0x000fc800078e02ff */
[----:B------:R-:W-:Y:S01]  /*2af0*/  IMAD R2, R2, c[0x0][0x1e4], R3 ;  /* 0x0000790002027a24 */ /* 0x000fe200078e0203 */
[----:B------:R-:W-:-:S03]  /*2b00*/  LEA R3, P0, R4, R218, 0x6 ;  /* 0x000000da04037211 */ /* 0x000fc600078030ff */
[----:B------:R-:W-:Y:S01]  /*2b10*/  IMAD.IADD R5, R5, 0x1, R2 ;  /* 0x0000000105057824 */ /* 0x000fe200078e0202 */
[----:B------:R-:W-:-:S04]  /*2b20*/  LEA R2, P4, R3, c[0x0][0x1c8], 0x1 ;  /* 0x0000720003027a11 */ /* 0x000fc800078808ff */
[----:B------:R-:W-:Y:S01]  /*2b30*/  LEA.HI.X R4, R4, R217, R5, 0x6, P0 ;  /* 0x000000d904047211 */ /* 0x000fe200000f3405 */
[----:B------:R-:W-:Y:S01]  /*2b40*/  IMAD R5, R16, c[0x0][0x1e4], RZ ;  /* 0x0000790010057a24 */ /* 0x000fe200078e02ff */
[----:B------:R-:W-:Y:S02]  /*2b50*/  ISETP.GE.AND P0, PT, R212, c[0x0][0x1d4], PT ;  /* 0x00007500d4007a0c */ /* 0x000fe40003f06270 */
[----:B------:R-:W-:Y:S02]  /*2b60*/  LEA.HI.X R3, R3, c[0x0][0x1cc], R4, 0x1, P4 ;  /* 0x0000730003037a11 */ /* 0x000fe400020f0c04 */
[----:B------:R-:W-:-:S03]  /*2b70*/  IADD3 R4, P4, R6, R2, RZ ;  /* 0x0000000206047210 */ /* 0x000fc60007f9e0ff */
[----:B------:R1:W-:Y:S01]  /*2b80*/  LDGSTS.E.BYPASS.LTC128B.128 [R216+0x12100], [R2.64], !P1 ;  /* 0x1210000002d87fae */ /* 0x0003e2000c901d48 */
[----:B------:R-:W-:-:S03]  /*2b90*/  IADD3.X R5, R3, R7, R5, P4, !PT ;  /* 0x0000000703057210 */ /* 0x000fc600027fe405 */
[----:B------:R1:W-:Y:S04]  /*2ba0*/  LDGSTS.E.BYPASS.LTC128B.128 [R216+0x14100], [R2.64+0x80], !P2 ;  /* 0x1410008002d87fae */ /* 0x0003e8000d101d48 */
[----:B------:R1:W-:Y:S04]  /*2bb0*/  LDGSTS.E.BYPASS.LTC128B.128 [R216+0x16100], [R2.64+0x100], !P0 ;  /* 0x1610010002d87fae */ /* 0x0003e8000c101d48 */
[----:B------:R1:W-:Y:S04]  /*2bc0*/  LDGSTS.E.BYPASS.LTC128B.128 [R216+0x13100], [R4.64], !P1 ;  /* 0x1310000004d87fae */ /* 0x0003e8000c901d48 */
[----:B------:R1:W-:Y:S04]  /*2bd0*/  LDGSTS.E.BYPASS.LTC128B.128 [R216+0x15100], [R4.64+0x80], !P2 ;  /* 0x1510008004d87fae */ /* 0x0003e8000d101d48 */
[----:B------:R1:W-:Y:S02]  /*2be0*/  LDGSTS.E.BYPASS.LTC128B.128 [R216+0x17100], [R4.64+0x100], !P0 ;  /* 0x1710010004d87fae */ /* 0x0003e4000c101d48 */
.L_x_1253:
[----:B------:R-:W-:Y:S05]  /*2bf0*/  BSYNC B0 ;  /* 0x0000000000007941 */ /* 0x000fea0003800000 */
.L_x_1252:
[----:B------:R-:W0:Y:S01]  /*2c00*/  LDGDEPBAR ;  /* 0x00000000000079af */ /* 0x000e220000000000 */
[----:B------:R-:W-:Y:S01]  /*2c10*/  LOP3.LUT P0, RZ, R195, 0x2, RZ, 0xc0, !PT ;  /* 0x00000002c3ff7812 */ /* 0x000fe2000780c0ff */
[----:B------:R-:W-:Y:S03]  /*2c20*/  BSSY B0, `(.L_x_1254) ;  /* 0x0000027000007945 */ /* 0x000fe60003800000 */
[----:B------:R-:W-:-:S05]  /*2c30*/  SEL R190, R0, 0xffffffe0, !P0 ;  /* 0xffffffe000be7807 */ /* 0x000fca0004000000 */
[----:B------:R-:W-:Y:S01]  /*2c40*/  IMAD.IADD R24, R192, 0x1, R190 ;  /* 0x00000001c0187824 */ /* 0x000fe200078e02be */
[----:B------:R-:W-:-:S04]  /*2c50*/  DEPBAR.LE SB0, 0x3 ;  /* 0x000080c00000791a */ /* 0x000fc80000000000 */
[----:B------:R-:W-:-:S04]  /*2c60*/  DEPBAR.LE SB0, 0x2 ;  /* 0x000080800000791a */ /* 0x000fc80000000000 */
[----:B------:R-:W-:Y:S06]  /*2c70*/  BAR.SYNC.DEFER_BLOCKING 0x0 ;  /* 0x0000000000007b1d */ /* 0x000fec0000010000 */
[----:B-1----:R1:W2:Y:S04]  /*2c80*/  LDSM.16.M88.4 R8, [R186] ;  /* 0x00000000ba08783b */ /* 0x0022a80000000200 */
[----:B------:R1:W3:Y:S04]  /*2c90*/  LDSM.16.M88.4 R28, [R192] ;  /* 0x00000000c01c783b */ /* 0x0002e80000000200 */
[----:B------:R1:W4:Y:S04]  /*2ca0*/  LDSM.16.M88.4 R32, [R192+0x800] ;  /* 0x00080000c020783b */ /* 0x0003280000000200 */
[----:B------:R1:W1:Y:S04]  /*2cb0*/  LDSM.16.M88.4 R44, [R192+0x1000] ;  /* 0x00100000c02c783b */ /* 0x0002680000000200 */
[----:B------:R1:W1:Y:S04]  /*2cc0*/  LDSM.16.M88.4 R52, [R192+0x1800] ;  /* 0x00180000c034783b */ /* 0x0002680000000200 */
[----:B------:R1:W1:Y:S04]  /*2cd0*/  LDSM.16.M88.4 R4, [R187] ;  /* 0x00000000bb04783b */ /* 0x0002680000000200 */
[----:B------:R1:W1:Y:S04]  /*2ce0*/  LDSM.16.M88.4 R40, [R24] ;  /* 0x000000001828783b */ /* 0x0002680000000200 */
[----:B------:R1:W1:Y:S04]  /*2cf0*/  LDSM.16.M88.4 R56, [R24+0x800] ;  /* 0x000800001838783b */ /* 0x0002680000000200 */
[----:B------:R1:W1:Y:S04]  /*2d00*/  LDSM.16.M88.4 R64, [R24+0x1000] ;  /* 0x001000001840783b */ /* 0x0002680000000200 */
[----:B------:R1:W1:Y:S01]  /*2d10*/  LDSM.16.M88.4 R80, [R24+0x1800] ;  /* 0x001800001850783b */ /* 0x0002620000000200 */
[----:B------:R-:W-:Y:S05]  /*2d20*/  @!P3 BRA `(.L_x_1255) ;  /* 0x000001600000b947 */ /* 0x000fea0003800000 */
[----:B------:R-:W-:-:S04]  /*2d30*/  IADD3 R0, R245, -0x2, RZ ;  /* 0xfffffffef5007810 */ /* 0x000fc80007ffe0ff */
[----:B------:R-:W-:Y:S01]  /*2d40*/  SHF.R.S32.HI R2, RZ, 0x1f, R0 ;  /* 0x0000001fff027819 */ /* 0x000fe20000011400 */
[----:B----4-:R-:W-:-:S04]  /*2d50*/  IMAD.WIDE.U32 R12, R0, c[0x0][0x208], RZ ;  /* 0x00008200000c7a25 */ /* 0x010fc800078e00ff */
[----:B------:R-:W-:-:S04]  /*2d60*/  IMAD R2, R2, c[0x0][0x208], RZ ;  /* 0x0000820002027a24 */ /* 0x000fc800078e02ff */
[----:B------:R-:W-:Y:S01]  /*2d70*/  IMAD R2, R0, c[0x0][0x20c], R2 ;  /* 0x0000830000027a24 */ /* 0x000fe200078e0202 */
[----:B------:R-:W-:-:S03]  /*2d80*/  LEA R0, P0, R12, R220, 0x6 ;  /* 0x000000dc0c007211 */ /* 0x000fc600078030ff */
[----:B------:R-:W-:Y:S01]  /*2d90*/  IMAD.IADD R3, R13, 0x1, R2 ;  /* 0x000000010d037824 */ /* 0x000fe200078e0202 */
[----:B------:R-:W-:-:S04]  /*2da0*/  LEA R2, P4, R0, c[0x0][0x1f8], 0x1 ;  /* 0x00007e0000027a11 */ /* 0x000fc800078808ff */
[----:B------:R-:W-:Y:S02]  /*2db0*/  LEA.HI.X R3, R12, R222, R3, 0x6, P0 ;  /* 0x000000de0c037211 */ /* 0x000fe400000f3403 */
[----:B------:R-:W-:Y:S02]  /*2dc0*/  ISETP.GE.AND P0, PT, R212, c[0x0][0x1d4], PT ;  /* 0x00007500d4007a0c */ /* 0x000fe40003f06270 */
[----:B------:R-:W-:Y:S02]  /*2dd0*/  IADD3 R12, P3, R2, UR7, RZ ;  /* 0x00000007020c7c10 */ /* 0x000fe4000ff7e0ff */
[----:B------:R-:W-:-:S04]  /*2de0*/  LEA.HI.X R3, R0, c[0x0][0x1fc], R3, 0x1, P4 ;  /* 0x00007f0000037a11 */ /* 0x000fc800020f0c03 */
[----:B------:R-:W-:Y:S01]  /*2df0*/  IADD3.X R13, R3, UR5, RZ, P3, !PT ;  /* 0x00000005030d7c10 */ /* 0x000fe20009ffe4ff */
        /* <DEDUP_REMOVED lines=9> */
.L_x_1255:
[----:B------:R-:W-:Y:S05]  /*2e90*/  BSYNC B0 ;  /* 0x0000000000007941 */ /* 0x000fea0003800000 */
.L_x_1254:
[----:B------:R-:W-:Y:S01]  /*2ea0*/  LOP3.LUT P0, RZ, R195, 0x4, RZ, 0xc0, !PT ;  /* 0x00000004c3ff7812 */ /* 0x000fe2000780c0ff */
[----:B--234-:R-:W-:Y:S01]  /*2eb0*/  HMMA.16816.F32.BF16 R12, R8, R28, RZ ;  /* 0x0000001c080c723c */ /* 0x01cfe200000418ff */
[----:B------:R-:W-:Y:S02]  /*2ec0*/  LDSM.16.M88.4 R100, [R192+0x2000] ;  /* 0x00200000c064783b */ /* 0x000fe40000000200 */
[----:B------:R-:W-:-:S02]  /*2ed0*/  SEL R0, R16, 0xffffffc0, !P0 ;  /* 0xffffffc010007807 */ /* 0x000fc40004000000 */
[----:B------:R-:W-:Y:S03]  /*2ee0*/  LDSM.16.M88.4 R16, [R189] ;  /* 0x00000000bd10783b */ /* 0x000fe60000000200 */
[----:B------:R-:W-:Y:S01]  /*2ef0*/  IMAD.IADD R2, R192, 0x1, R0 ;  /* 0x00000001c0027824 */ /* 0x000fe200078e0200 */
[C---:B------:R-:W-:Y:S01]  /*2f00*/  HMMA.16816.F32.BF16 R20, R8.reuse, R32, RZ ;  /* 0x000000200814723c */ /* 0x040fe200000418ff */
[----:B------:R-:W-:Y:S04]  /*2f10*/  LDSM.16.M88.4 R96, [R24+0x2000] ;  /* 0x002000001860783b */ /* 0x000fe80000000200 */
[----:B------:R-:W2:Y:S03]  /*2f20*/  LDSM.16.M88.4 R68, [R2] ;  /* 0x000000000244783b */ /* 0x000ea60000000200 */
[----:B------:R-:W-:Y:S01]  /*2f30*/  HMMA.16816.F32.BF16 R28, R8, R30, RZ ;  /* 0x0000001e081c723c */ /* 0x000fe200000418ff */
[----:B------:R-:W3:Y:S01]  /*2f40*/  LDSM.16.M88.4 R72, [R2+0x800] ;  /* 0x000800000248783b */ /* 0x000ee20000000200 */
[----:B------:R-:W-:-:S03]  /*2f50*/  IADD3 R0, R0, R192, R190 ;  /* 0x000000c000007210 */ /* 0x000fc60007ffe0be */
[----:B------:R-:W4:Y:S03]  /*2f60*/  LDSM.16.M88.4 R76, [R2+0x1000] ;  /* 0x00100000024c783b */ /* 0x000f260000000200 */
[C---:B------:R-:W-:Y:S01]  /*2f70*/  HMMA.16816.F32.BF16 R32, R8.reuse, R34, RZ ;  /* 0x000000220820723c */ /* 0x040fe200000418ff */
[----:B------:R-:W-:Y:S04]  /*2f80*/  LDSM.16.M88.4 R92, [R0] ;  /* 0x00000000005c783b */ /* 0x000fe80000000200 */
[----:B------:R-:W-:Y:S03]  /*2f90*/  LDSM.16.M88.4 R84, [R2+0x1800] ;  /* 0x001800000254783b */ /* 0x000fe60000000200 */
[----:B-1----:R-:W-:Y:S01]  /*2fa0*/  HMMA.16816.F32.BF16 R36, R8, R44, RZ ;  /* 0x0000002c0824723c */ /* 0x002fe200000418ff */
[----:B------:R-:W5:Y:S01]  /*2fb0*/  LDL R120, [R1+0x24] ;  /* 0x0000240001787983 */ /* 0x000f620000100800 */
[----:B------:R-:W-:Y:S03]  /*2fc0*/  BSSY B0, `(.L_x_1256) ;  /* 0x0000242000007945 */ /* 0x000fe60003800000 */
[----:B------:R-:W0:Y:S03]  /*2fd0*/  LDGDEPBAR ;  /* 0x00000000000079af */ /* 0x000e260000000000 */
[----:B------:R-:W-:Y:S01]  /*2fe0*/  HMMA.16816.F32.BF16 R60, R4, R40, R12 ;  /* 0x00000028043c723c */ /* 0x000fe2000004180c */
[----:B------:R-:W1:Y:S07]  /*2ff0*/  LDSM.16.M88.4 R12, [R188] ;  /* 0x00000000bc0c783b */ /* 0x000e6e0000000200 */
[C---:B------:R-:W-:Y:S08]  /*3000*/  HMMA.16816.F32.BF16 R44, R8.reuse, R46, RZ ;  /* 0x0000002e082c723c */ /* 0x040ff000000418ff */
[C---:B------:R-:W-:Y:S08]  /*3010*/  HMMA.16816.F32.BF16 R48, R8.reuse, R52, RZ ;  /* 0x000000340830723c */ /* 0x040ff000000418ff */
[----:B------:R-:W-:Y:S08]  /*3020*/  HMMA.16816.F32.BF16 R8, R8, R54, RZ ;  /* 0x000000360808723c */ /* 0x000ff000000418ff */
[C---:B------:R-:W-:Y:S08]  /*3030*/  HMMA.16816.F32.BF16 R52, R4.reuse, R42, R28 ;  /* 0x0000002a0434723c */ /* 0x040ff0000004181c */
[C---:B------:R-:W-:Y:S08]  /*3040*/  HMMA.16816.F32.BF16 R28, R4.reuse, R56, R20 ;  /* 0x00000038041c723c */ /* 0x040ff00000041814 */
[C---:B------:R-:W-:Y:S01]  /*3050*/  HMMA.16816.F32.BF16 R20, R4.reuse, R58, R32 ;  /* 0x0000003a0414723c */ /* 0x040fe20000041820 */
[----:B------:R-:W-:Y:S07]  /*3060*/  LDSM.16.M88.4 R56, [R0+0x1000] ;  /* 0x001000000038783b */ /* 0x000fee0000000200 */
[C---:B------:R-:W-:Y:S08]  /*3070*/  HMMA.16816.F32.BF16 R36, R4.reuse, R64, R36 ;  /* 0x000000400424723c */ /* 0x040ff00000041824 */
[----:B------:R-:W-:Y:S01]  /*3080*/  HMMA.16816.F32.BF16 R44, R4, R66, R44 ;  /* 0x00000042042c723c */ /* 0x000fe2000004182c */
[----:B------:R-:W1:Y:S07]  /*3090*/  LDSM.16.M88.4 R64, [R0+0x800] ;  /* 0x000800000040783b */ /* 0x000e6e0000000200 */
[----:B--2---:R-:W-:Y:S08]  /*30a0*/  HMMA.16816.F32.BF16 R60, R16, R68, R60 ;  /* 0x00000044103c723c */ /* 0x004ff0000004183c */
[C---:B------:R-:W-:Y:S08]  /*30b0*/  HMMA.16816.F32.BF16 R48, R4.reuse, R80, R48 ;  /* 0x000000500430723c */ /* 0x040ff00000041830 */
[----:B------:R-:W-:Y:S01]  /*30c0*/  HMMA.16816.F32.BF16 R4, R4, R82, R8 ;  /* 0x000000520404723c */ /* 0x000fe20000041808 */
[----:B------:R-:W2:Y:S04]  /*30d0*/  LDSM.16.M88.4 R8, [R186+0x4000] ;  /* 0x00400000ba08783b */ /* 0x000ea80000000200 */
[----:B------:R-:W1:Y:S03]  /*30e0*/  LDSM.16.M88.4 R80, [R0+0x1800] ;  /* 0x001800000050783b */ /* 0x000e660000000200 */
[C---:B------:R-:W-:Y:S01]  /*30f0*/  HMMA.16816.F32.BF16 R52, R16.reuse, R70, R52 ;  /* 0x000000461034723c */ /* 0x040fe20000041834 */
[----:B------:R-:W-:Y:S07]  /*3100*/  LDSM.16.M88.4 R68, [R24+0x2800] ;  /* 0x002800001844783b */ /* 0x000fee0000000200 */
[C---:B---3--:R-:W-:Y:S08]  /*3110*/  HMMA.16816.F32.BF16 R40, R16.reuse, R72, R28 ;  /* 0x000000481028723c */ /* 0x048ff0000004181c */
[C---:B------:R-:W-:Y:S01]  /*3120*/  HMMA.16816.F32.BF16 R32, R16.reuse, R74, R20 ;  /* 0x0000004a1020723c */ /* 0x040fe20000041814 */
[----:B------:R-:W-:Y:S07]  /*3130*/  LDSM.16.M88.4 R72, [R192+0x3000] ;  /* 0x00300000c048783b */ /* 0x000fee0000000200 */
[C---:B----4-:R-:W-:Y:S08]  /*3140*/  HMMA.16816.F32.BF16 R28, R16.reuse, R76, R36 ;  /* 0x0000004c101c723c */ /* 0x050ff00000041824 */
[----:B------:R-:W-:Y:S01]  /*3150*/  HMMA.16816.F32.BF16 R20, R16, R78, R44 ;  /* 0x0000004e1014723c */ /* 0x000fe2000004182c */
[----:B------:R-:W3:Y:S07]  /*3160*/  LDSM.16.M88.4 R76, [R192+0x2800] ;  /* 0x00280000c04c783b */ /* 0x000eee0000000200 */
[----:B-1----:R-:W-:Y:S08]  /*3170*/  HMMA.16816.F32.BF16 R60, R12, R92, R60 ;  /* 0x0000005c0c3c723c */ /* 0x002ff0000004183c */
[C---:B------:R-:W-:Y:S01]  /*3180*/  HMMA.16816.F32.BF16 R36, R16.reuse, R86, R4 ;  /* 0x000000561024723c */ /* 0x040fe20000041804 */
[----:B------:R-:W1:Y:S07]  /*3190*/  LDSM.16.M88.4 R4, [R187+0x4000] ;  /* 0x00400000bb04783b */ /* 0x000e6e0000000200 */
[----:B------:R-:W-:Y:S01]  /*31a0*/  HMMA.16816.F32.BF16 R48, R16, R84, R48 ;  /* 0x000000541030723c */ /* 0x000fe20000041830 */
[----:B------:R-:W4:Y:S07]  /*31b0*/  LDSM.16.M88.4 R84, [R192+0x3800] ;  /* 0x00380000c054783b */ /* 0x000f2e0000000200 */
[C---:B------:R-:W-:Y:S01]  /*31c0*/  HMMA.16816.F32.BF16 R52, R12.reuse, R94, R52 ;  /* 0x0000005e0c34723c */ /* 0x040fe20000041834 */
[----:B------:R-:W-:Y:S07]  /*31d0*/  LDSM.16.M88.4 R92, [R2+0x2000] ;  /* 0x00200000025c783b */ /* 0x000fee0000000200 */
[C---:B------:R-:W-:Y:S08]  /*31e0*/  HMMA.16816.F32.BF16 R44, R12.reuse, R64, R40 ;  /* 0x000000400c2c723c */ /* 0x040ff00000041828 */
[C---:B------:R-:W-:Y:S01]  /*31f0*/  HMMA.16816.F32.BF16 R40, R12.reuse, R66, R32 ;  /* 0x000000420c28723c */ /* 0x040fe20000041820 */
[----:B------:R-:W-:Y:S07]  /*3200*/  LDSM.16.M88.4 R64, [R24+0x3000] ;  /* 0x003000001840783b */ /* 0x000fee0000000200 */
[----:B------:R-:W-:Y:S01]  /*3210*/  HMMA.16816.F32.BF16 R32, R12, R56, R28 ;  /* 0x000000380c20723c */ /* 0x000fe2000004181c */
[----:B------:R-:W1:Y:S07]  /*3220*/  LDSM.16.M88.4 R28, [R189+0x4000] ;  /* 0x00400000bd1c783b */ /* 0x000e6e0000000200 */
[----:B--2---:R-:W-:Y:S08]  /*3230*/  HMMA.16816.F32.BF16 R60, R8, R100, R60 ;  /* 0x00000064083c723c */ /* 0x004ff0000004183c */
[C---:B------:R-:W-:Y:S08]  /*3240*/  HMMA.16816.F32.BF16 R20, R12.reuse, R58, R20 ;  /* 0x0000003a0c14723c */ /* 0x040ff00000041814 */
[----:B------:R-:W-:Y:S08]  /*3250*/  HMMA.16816.F32.BF16 R16, R12, R80, R48 ;  /* 0x000000500c10723c */ /* 0x000ff00000041830 */
[C---:B------:R-:W-:Y:S01]  /*3260*/  HMMA.16816.F32.BF16 R56, R8.reuse, R102, R52 ;  /* 0x000000660838723c */ /* 0x040fe20000041834 */
[----:B------:R-:W-:Y:S07]  /*3270*/  LDSM.16.M88.4 R100, [R0+0x3800] ;  /* 0x003800000064783b */ /* 0x000fee0000000200 */
[C---:B---3--:R-:W-:Y:S08]  /*3280*/  HMMA.16816.F32.BF16 R48, R8.reuse, R76, R44 ;  /* 0x0000004c0830723c */ /* 0x048ff0000004182c */
[----:B------:R-:W-:Y:S08]  /*3290*/  HMMA.16816.F32.BF16 R44, R8, R72, R32 ;  /* 0x00000048082c723c */ /* 0x000ff00000041820 */
[----:B-1----:R-:W-:Y:S01]  /*32a0*/  HMMA.16816.F32.BF16 R32, R4, R96, R60 ;  /* 0x000000600420723c */ /* 0x002fe2000004183c */
[----:B------:R-:W1:Y:S07]  /*32b0*/  LDSM.16.M88.4 R60, [R2+0x2800] ;  /* 0x00280000023c783b */ /* 0x000e6e0000000200 */
[----:B------:R-:W-:Y:S01]  /*32c0*/  HMMA.16816.F32.BF16 R12, R12, R82, R36 ;  /* 0x000000520c0c723c */ /* 0x000fe20000041824 */
[----:B------:R-:W2:Y:S07]  /*32d0*/  LDSM.16.M88.4 R80, [R24+0x3800] ;  /* 0x003800001850783b */ /* 0x000eae0000000200 */
[C---:B------:R-:W-:Y:S01]  /*32e0*/  HMMA.16816.F32.BF16 R52, R8.reuse, R78, R40 ;  /* 0x0000004e0834723c */ /* 0x040fe20000041828 */
[----:B------:R-:W-:Y:S07]  /*32f0*/  LDSM.16.M88.4 R76, [R0+0x2000] ;  /* 0x00200000004c783b */ /* 0x000fee0000000200 */
[C---:B------:R-:W-:Y:S01]  /*3300*/  HMMA.16816.F32.BF16 R40, R8.reuse, R74, R20 ;  /* 0x0000004a0828723c */ /* 0x040fe20000041814 */
[----:B------:R-:W3:Y:S07]  /*3310*/  LDSM.16.M88.4 R20, [R188+0x4000] ;  /* 0x00400000bc14783b */ /* 0x000eee0000000200 */
[----:B----4-:R-:W-:Y:S08]  /*3320*/  HMMA.16816.F32.BF16 R36, R8, R84, R16 ;  /* 0x000000540824723c */ /* 0x010ff00000041810 */
[C---:B------:R-:W-:Y:S08]  /*3330*/  HMMA.16816.F32.BF16 R16, R4.reuse, R98, R56 ;  /* 0x000000620410723c */ /* 0x040ff00000041838 */
[----:B------:R-:W-:Y:S08]  /*3340*/  HMMA.16816.F32.BF16 R48, R4, R68, R48 ;  /* 0x000000440430723c */ /* 0x000ff00000041830 */
[----:B------:R-:W-:Y:S01]  /*3350*/  HMMA.16816.F32.BF16 R8, R8, R86, R12 ;  /* 0x000000560808723c */ /* 0x000fe2000004180c */
[----:B------:R-:W-:Y:S04]  /*3360*/  LDSM.16.M88.4 R12, [R186+0x8000] ;  /* 0x00800000ba0c783b */ /* 0x000fe80000000200 */
[----:B------:R-:W-:Y:S03]  /*3370*/  LDSM.16.M88.4 R84, [R2+0x3800] ;  /* 0x003800000254783b */ /* 0x000fe60000000200 */
[----:B------:R-:W-:Y:S08]  /*3380*/  HMMA.16816.F32.BF16 R32, R28, R92, R32 ;  /* 0x0000005c1c20723c */ /* 0x000ff00000041820 */
[C---:B------:R-:W-:Y:S08]  /*3390*/  HMMA.16816.F32.BF16 R52, R4.reuse, R70, R52 ;  /* 0x000000460434723c */ /* 0x040ff00000041834 */
[----:B------:R-:W-:Y:S01]  /*33a0*/  HMMA.16816.F32.BF16 R72, R4, R64, R44 ;  /* 0x000000400448723c */ /* 0x000fe2000004182c */
[----:B------:R-:W4:Y:S07]  /*33b0*/  LDSM.16.M88.4 R44, [R192+0x4000] ;  /* 0x00400000c02c783b */ /* 0x000f2e0000000200 */
[----:B------:R-:W-:Y:S08]  /*33c0*/  HMMA.16816.F32.BF16 R16, R28, R94, R16 ;  /* 0x0000005e1c10723c */ /* 0x000ff00000041810 */
[----:B------:R-:W-:Y:S08]  /*33d0*/  HMMA.16816.F32.BF16 R64, R4, R66, R40 ;  /* 0x000000420440723c */ /* 0x000ff00000041828 */
[----:B-1----:R-:W-:Y:S01]  /*33e0*/  HMMA.16816.F32.BF16 R40, R28, R60, R48 ;  /* 0x0000003c1c28723c */ /* 0x002fe20000041830 */
[----:B------:R-:W1:Y:S07]  /*33f0*/  LDSM.16.M88.4 R48, [R0+0x2800] ;  /* 0x002800000030783b */ /* 0x000e6e0000000200 */
[C---:B--2---:R-:W-:Y:S01]  /*3400*/  HMMA.16816.F32.BF16 R68, R4.reuse, R80, R36 ;  /* 0x000000500444723c */ /* 0x044fe20000041824 */
[----:B------:R-:W2:Y:S07]  /*3410*/  LDSM.16.M88.4 R36, [R2+0x3000] ;  /* 0x003000000224783b */ /* 0x000eae0000000200 */
[----:B------:R-:W-:Y:S01]  /*3420*/  HMMA.16816.F32.BF16 R108, R4, R82, R8 ;  /* 0x00000052046c723c */ /* 0x000fe20000041808 */
[----:B------:R-:W-:Y:S04]  /*3430*/  LDSM.16.M88.4 R8, [R187+0x8000] ;  /* 0x00800000bb08783b */ /* 0x000fe80000000200 */
[----:B------:R-:W-:Y:S03]  /*3440*/  LDSM.16.M88.4 R80, [R0+0x4000] ;  /* 0x004000000050783b */ /* 0x000fe60000000200 */
[----:B---3--:R-:W-:Y:S08]  /*3450*/  HMMA.16816.F32.BF16 R4, R20, R76, R32 ;  /* 0x0000004c1404723c */ /* 0x008ff00000041820 */
[----:B------:R-:W-:Y:S01]  /*3460*/  HMMA.16816.F32.BF16 R56, R28, R62, R52 ;  /* 0x0000003e1c38723c */ /* 0x000fe20000041834 */
[----:B------:R-:W3:Y:S04]  /*3470*/  LDSM.16.M88.4 R60, [R24+0x4000] ;  /* 0x00400000183c783b */ /* 0x000ee80000000200 */
[----:B------:R-:W-:Y:S03]  /*3480*/  LDSM.16.M88.4 R52, [R0+0x3000] ;  /* 0x003000000034783b */ /* 0x000fe60000000200 */
[----:B------:R-:W-:Y:S01]  /*3490*/  HMMA.16816.F32.BF16 R32, R20, R78, R16 ;  /* 0x0000004e1420723c */ /* 0x000fe20000041810 */
[----:B------:R-:W3:Y:S07]  /*34a0*/  LDSM.16.M88.4 R76, [R192+0x4800] ;  /* 0x00480000c04c783b */ /* 0x000eee0000000200 */
[----:B----4-:R-:W-:Y:S01]  /*34b0*/  HMMA.16816.F32.BF16 R16, R12, R44, R4 ;  /* 0x0000002c0c10723c */ /* 0x010fe20000041804 */
[----:B------:R-:W-:Y:S07]  /*34c0*/  LDSM.16.M88.4 R4, [R189+0x8000] ;  /* 0x00800000bd04783b */ /* 0x000fee0000000200 */
[----:B-1----:R-:W-:Y:S08]  /*34d0*/  HMMA.16816.F32.BF16 R40, R20, R48, R40 ;  /* 0x000000301428723c */ /* 0x002ff00000041828 */
[C---:B--2---:R-:W-:Y:S01]  /*34e0*/  HMMA.16816.F32.BF16 R96, R28.reuse, R36, R72 ;  /* 0x000000241c60723c */ /* 0x044fe20000041848 */
[----:B------:R-:W-:Y:S07]  /*34f0*/  LDSM.16.M88.4 R72, [R24+0x4800] ;  /* 0x004800001848783b */ /* 0x000fee0000000200 */
[----:B------:R-:W-:Y:S01]  /*3500*/  HMMA.16816.F32.BF16 R92, R28, R38, R64 ;  /* 0x000000261c5c723c */ /* 0x000fe20000041840 */
[----:B------:R-:W1:Y:S07]  /*3510*/  LDSM.16.M88.4 R64, [R2+0x4000] ;  /* 0x004000000240783b */ /* 0x000e6e0000000200 */
[----:B------:R-:W-:Y:S08]  /*3520*/  HMMA.16816.F32.BF16 R36, R12, R46, R32 ;  /* 0x0000002e0c24723c */ /* 0x000ff00000041820 */
[----:B---3--:R-:W-:Y:S01]  /*3530*/  HMMA.16816.F32.BF16 R32, R8, R60, R16 ;  /* 0x0000003c0820723c */ /* 0x008fe20000041810 */
[----:B------:R-:W2:Y:S07]  /*3540*/  LDSM.16.M88.4 R16, [R188+0x8000] ;  /* 0x00800000bc10783b */ /* 0x000eae0000000200 */
[----:B------:R-:W-:Y:S08]  /*3550*/  HMMA.16816.F32.BF16 R48, R20, R50, R56 ;  /* 0x000000321430723c */ /* 0x000ff00000041838 */
[----:B------:R-:W-:Y:S08]  /*3560*/  HMMA.16816.F32.BF16 R44, R12, R76, R40 ;  /* 0x0000004c0c2c723c */ /* 0x000ff00000041828 */
[----:B------:R-:W-:Y:S01]  /*3570*/  HMMA.16816.F32.BF16 R40, R8, R62, R36 ;  /* 0x0000003e0828723c */ /* 0x000fe20000041824 */
[----:B------:R-:W3:Y:S07]  /*3580*/  LDSM.16.M88.4 R60, [R192+0x5000] ;  /* 0x00500000c03c783b */ /* 0x000eee0000000200 */
[----:B------:R-:W-:Y:S01]  /*3590*/  HMMA.16816.F32.BF16 R104, R28, R84, R68 ;  /* 0x000000541c68723c */ /* 0x000fe20000041844 */
[----:B------:R-:W4:Y:S07]  /*35a0*/  LDSM.16.M88.4 R68, [R2+0x4800] ;  /* 0x004800000244783b */ /* 0x000f2e0000000200 */
[----:B-1----:R-:W-:Y:S08]  /*35b0*/  HMMA.16816.F32.BF16 R32, R4, R64, R32 ;  /* 0x000000400420723c */ /* 0x002ff00000041820 */
[----:B------:R-:W-:Y:S08]  /*35c0*/  HMMA.16816.F32.BF16 R108, R28, R86, R108 ;  /* 0x000000561c6c723c */ /* 0x000ff0000004186c */
[----:B------:R-:W-:Y:S08]  /*35d0*/  HMMA.16816.F32.BF16 R28, R20, R52, R96 ;  /* 0x00000034141c723c */ /* 0x000ff00000041860 */
[----:B------:R-:W-:Y:S01]  /*35e0*/  HMMA.16816.F32.BF16 R36, R12, R78, R48 ;  /* 0x0000004e0c24723c */ /* 0x000fe20000041830 */
[----:B------:R-:W-:Y:S07]  /*35f0*/  LDSM.16.M88.4 R76, [R0+0x4800] ;  /* 0x00480000004c783b */ /* 0x000fee0000000200 */
[----:B------:R-:W-:Y:S08]  /*3600*/  HMMA.16816.F32.BF16 R44, R8, R72, R44 ;  /* 0x00000048082c723c */ /* 0x000ff0000004182c */
[----:B------:R-:W-:Y:S08]  /*3610*/  HMMA.16816.F32.BF16 R56, R20, R54, R92 ;  /* 0x000000361438723c */ /* 0x000ff0000004185c */
[----:B------:R-:W-:Y:S01]  /*3620*/  HMMA.16816.F32.BF16 R40, R4, R66, R40 ;  /* 0x000000420428723c */ /* 0x000fe20000041828 */
[----:B------:R-:W1:Y:S07]  /*3630*/  LDSM.16.M88.4 R64, [R24+0x5000] ;  /* 0x005000001840783b */ /* 0x000e6e0000000200 */
[----:B--2---:R-:W-:Y:S08]  /*3640*/  HMMA.16816.F32.BF16 R52, R16, R80, R32 ;  /* 0x000000501034723c */ /* 0x004ff00000041820 */
[----:B---3--:R-:W-:Y:S08]  /*3650*/  HMMA.16816.F32.BF16 R32, R12, R60, R28 ;  /* 0x0000003c0c20723c */ /* 0x008ff0000004181c */
[----:B------:R-:W-:Y:S01]  /*3660*/  HMMA.16816.F32.BF16 R28, R8, R74, R36 ;  /* 0x0000004a081c723c */ /* 0x000fe20000041824 */
[----:B------:R-:W-:Y:S07]  /*3670*/  LDSM.16.M88.4 R72, [R2+0x5000] ;  /* 0x005000000248783b */ /* 0x000fee0000000200 */
[----:B----4-:R-:W-:Y:S01]  /*3680*/  HMMA.16816.F32.BF16 R36, R4, R68, R44 ;  /* 0x000000440424723c */ /* 0x010fe2000004182c */
[----:B------:R-:W-:-:S07]  /*3690*/  FMUL.FTZ R3, R52, c[0x0][0x320] ;  /* 0x0000c80034037a20 */ /* 0x000fce0000410000 */
[----:B------:R-:W-:Y:S01]  /*36a0*/  HMMA.16816.F32.BF16 R44, R12, R62, R56 ;  /* 0x0000003e0c2c723c */ /* 0x000fe20000041838 */
[----:B------:R-:W2:Y:S04]  /*36b0*/  LDSM.16.M88.4 R60, [R192+0x5800] ;  /* 0x00580000c03c783b */ /* 0x000ea80000000200 */
[----:B------:R2:W3:Y:S03]  /*36c0*/  LDSM.16.M88.4 R56, [R24+0x5800] ;  /* 0x005800001838783b */ /* 0x0004e60000000200 */
[----:B------:R-:W-:Y:S08]  /*36d0*/  HMMA.16816.F32.BF16 R84, R20, R100, R104 ;  /* 0x000000641454723c */ /* 0x000ff00000041868 */
[----:B------:R-:W-:Y:S01]  /*36e0*/  HMMA.16816.F32.BF16 R48, R16, R82, R40 ;  /* 0x000000521030723c */ /* 0x000fe20000041828 */
[----:B------:R4:W2:Y:S07]  /*36f0*/  MUFU.TANH R83, R3 ;  /* 0x0000000300537308 */ /* 0x0008ae0000002400 */
[----:B-1----:R-:W-:Y:S08]  /*3700*/  HMMA.16816.F32.BF16 R40, R8, R64, R32 ;  /* 0x000000400828723c */ /* 0x002ff00000041820 */
[----:B------:R-:W-:Y:S01]  /*3710*/  HMMA.16816.F32.BF16 R28, R4, R70, R28 ;  /* 0x00000046041c723c */ /* 0x000fe2000004181c */
[----:B------:R-:W1:Y:S01]  /*3720*/  LDSM.16.M88.4 R68, [R0+0x5000] ;  /* 0x005000000044783b */ /* 0x000e620000000200 */
[----:B----4-:R-:W-:-:S04]  /*3730*/  FMUL.FTZ R3, R53, c[0x0][0x320] ;  /* 0x0000c80035037a20 */ /* 0x010fc80000410000 */
[----:B------:R4:W1:Y:S02]  /*3740*/  MUFU.TANH R82, R3 ;  /* 0x0000000300527308 */ /* 0x0008640000002400 */
[----:B------:R-:W-:Y:S08]  /*3750*/  HMMA.16816.F32.BF16 R20, R20, R102, R108 ;  /* 0x000000661414723c */ /* 0x000ff0000004186c */
[----:B--2---:R-:W-:Y:S01]  /*3760*/  HMMA.16816.F32.BF16 R24, R12, R60, R84 ;  /* 0x0000003c0c18723c */ /* 0x004fe20000041854 */
[----:B----4-:R-:W-:-:S07]  /*3770*/  FMUL.FTZ R3, R54, c[0x0][0x320] ;  /* 0x0000c80036037a20 */ /* 0x010fce0000410000 */
[----:B------:R-:W-:Y:S01]  /*3780*/  HMMA.16816.F32.BF16 R32, R8, R66, R44 ;  /* 0x000000420820723c */ /* 0x000fe2000004182c */
[----:B------:R2:W4:Y:S01]  /*3790*/  LDSM.16.M88.4 R44, [R2+0x5800] ;  /* 0x00580000022c783b */ /* 0x0005220000000200 */
[----:B------:R1:W-:Y:S06]  /*37a0*/  MUFU.TANH R81, R3 ;  /* 0x0000000300517308 */ /* 0x0003ec0000002400 */
[----:B------:R-:W-:Y:S08]  /*37b0*/  HMMA.16816.F32.BF16 R12, R12, R62, R20 ;  /* 0x0000003e0c0c723c */ /* 0x000ff00000041814 */
[----:B---3--:R-:W-:Y:S01]  /*37c0*/  HMMA.16816.F32.BF16 R24, R8, R56, R24 ;  /* 0x000000380818723c */ /* 0x008fe20000041818 */
[----:B-1----:R-:W-:-:S04]  /*37d0*/  FMUL.FTZ R3, R55, c[0x0][0x320] ;  /* 0x0000c80037037a20 */ /* 0x002fc80000410000 */
[----:B------:R1:W-:Y:S03]  /*37e0*/  MUFU.TANH R80, R3 ;  /* 0x0000000300507308 */ /* 0x0003e60000002400 */
[----:B------:R-:W-:Y:S08]  /*37f0*/  HMMA.16816.F32.BF16 R52, R16, R76, R36 ;  /* 0x0000004c1034723c */ /* 0x000ff00000041824 */
[----:B------:R-:W-:Y:S01]  /*3800*/  HMMA.16816.F32.BF16 R36, R4, R72, R40 ;  /* 0x000000480424723c */ /* 0x000fe20000041828 */
[----:B-1----:R-:W-:-:S07]  /*3810*/  FMUL.FTZ R3, R48, c[0x0][0x320] ;  /* 0x0000c80030037a20 */ /* 0x002fce0000410000 */
[----:B------:R-:W-:Y:S01]  /*3820*/  HMMA.16816.F32.BF16 R40, R16, R78, R28 ;  /* 0x0000004e1028723c */ /* 0x000fe2000004181c */
[----:B------:R1:W3:Y:S01]  /*3830*/  LDSM.16.M88.4 R28, [R0+0x5800] ;  /* 0x00580000001c783b */ /* 0x0002e20000000200 */
[----:B------:R4:W1:Y:S01]  /*3840*/  MUFU.TANH R77, R3 ;  /* 0x00000003004d7308 */ /* 0x0008620000002400 */
[----:B------:R-:W-:-:S05]  /*3850*/  DEPBAR.LE SB0, 0x2 ;  /* 0x000080800000791a */ /* 0x000fca0000000000 */
[----:B------:R-:W-:Y:S01]  /*3860*/  HMMA.16816.F32.BF16 R20, R4, R74, R32 ;  /* 0x0000004a0414723c */ /* 0x000fe20000041820 */
[----:B--2---:R-:W-:-:S07]  /*3870*/  FMUL.FTZ R2, R55, c[0x0][0x320] ;  /* 0x0000c80037027a20 */ /* 0x004fce0000410000 */
[----:B------:R-:W-:Y:S01]  /*3880*/  HMMA.16816.F32.BF16 R36, R16, R68, R36 ;  /* 0x000000441024723c */ /* 0x000fe20000041824 */
[----:B----4-:R-:W-:Y:S02]  /*3890*/  FMUL.FTZ R3, R49, c[0x0][0x320] ;  /* 0x0000c80031037a20 */ /* 0x010fe40000410000 */
[----:B------:R2:W-:Y:S05]  /*38a0*/  MUFU.TANH R49, R2 ;  /* 0x0000000200317308 */ /* 0x0005ea0000002400 */
[----:B------:R-:W-:Y:S01]  /*38b0*/  HMMA.16816.F32.BF16 R8, R8, R58, R12 ;  /* 0x0000003a0808723c */ /* 0x000fe2000004180c */
[----:B-1----:R-:W-:Y:S02]  /*38c0*/  FMUL.FTZ R0, R42, c[0x0][0x320] ;  /* 0x0000c8002a007a20 */ /* 0x002fe40000410000 */
[----:B------:R1:W4:Y:S05]  /*38d0*/  MUFU.TANH R76, R3 ;  /* 0x00000003004c7308 */ /* 0x00032a0000002400 */
[----:B------:R-:W-:Y:S03]  /*38e0*/  HMMA.16816.F32.BF16 R12, R4, R44, R24 ;  /* 0x0000002c040c723c */ /* 0x000fe60000041818 */
[----:B------:R3:W-:Y:S01]  /*38f0*/  MUFU.TANH R34, R0 ;  /* 0x0000000000227308 */ /* 0x0007e20000002400 */
[----:B--2---:R-:W-:-:S04]  /*3900*/  FMUL.FTZ R2, R40, c[0x0][0x320] ;  /* 0x0000c80028027a20 */ /* 0x004fc80000410000 */
[----:B------:R-:W-:Y:S01]  /*3910*/  HMMA.16816.F32.BF16 R20, R16, R70, R20 ;  /* 0x000000461014723c */ /* 0x000fe20000041814 */
[----:B-1----:R-:W-:Y:S02]  /*3920*/  FMUL.FTZ R3, R50, c[0x0][0x320] ;  /* 0x0000c80032037a20 */ /* 0x002fe40000410000 */
[----:B------:R1:W-:Y:S05]  /*3930*/  MUFU.TANH R48, R2 ;  /* 0x0000000200307308 */ /* 0x0003ea0000002400 */
[----:B------:R-:W-:Y:S01]  /*3940*/  HMMA.16816.F32.BF16 R4, R4, R46, R8 ;  /* 0x0000002e0404723c */ /* 0x000fe20000041808 */
[----:B---3--:R-:W-:Y:S02]  /*3950*/  FMUL.FTZ R0, R43, c[0x0][0x320] ;  /* 0x0000c8002b007a20 */ /* 0x008fe40000410000 */
[----:B------:R2:W-:Y:S05]  /*3960*/  MUFU.TANH R65, R3 ;  /* 0x0000000300417308 */ /* 0x0005ea0000002400 */
[----:B------:R-:W-:Y:S03]  /*3970*/  HMMA.16816.F32.BF16 R12, R16, R28, R12 ;  /* 0x0000001c100c723c */ /* 0x000fe6000004180c */
[----:B------:R3:W-:Y:S01]  /*3980*/  MUFU.TANH R40, R0 ;  /* 0x0000000000287308 */ /* 0x0007e20000002400 */
[----:B-1----:R-:W-:-:S02]  /*3990*/  FMUL.FTZ R2, R41, c[0x0][0x320] ;  /* 0x0000c80029027a20 */ /* 0x002fc40000410000 */
[----:B--2---:R-:W-:-:S05]  /*39a0*/  FMUL.FTZ R3, R51, c[0x0][0x320] ;  /* 0x0000c80033037a20 */ /* 0x004fca0000410000 */
[----:B------:R1:W-:Y:S05]  /*39b0*/  MUFU.TANH R41, R2 ;  /* 0x0000000200297308 */ /* 0x0003ea0000002400 */
[----:B------:R-:W-:Y:S01]  /*39c0*/  HMMA.16816.F32.BF16 R4, R16, R30, R4 ;  /* 0x0000001e1004723c */ /* 0x000fe20000041804 */
[----:B------:R-:W-:Y:S01]  /*39d0*/  BAR.SYNC.DEFER_BLOCKING 0x0 ;  /* 0x0000000000007b1d */ /* 0x000fe20000010000 */
[----:B---3--:R-:W-:-:S05]  /*39e0*/  FMUL.FTZ R0, R36, c[0x0][0x320] ;  /* 0x0000c80024007a20 */ /* 0x008fca0000410000 */
[----:B------:R2:W-:Y:S01]  /*39f0*/  MUFU.TANH R64, R3 ;  /* 0x0000000300407308 */ /* 0x0005e20000002400 */
[----:B-1----:R-:W-:-:S07]  /*3a00*/  FMUL.FTZ R2, R21, c[0x0][0x320] ;  /* 0x0000c80015027a20 */ /* 0x002fce0000410000 */
[----:B------:R1:W-:Y:S01]  /*3a10*/  MUFU.TANH R35, R0 ;  /* 0x0000000000237308 */ /* 0x0003e20000002400 */
[----:B--2---:R-:W-:-:S07]  /*3a20*/  FMUL.FTZ R3, R52, c[0x0][0x320] ;  /* 0x0000c80034037a20 */ /* 0x004fce0000410000 */
[----:B------:R2:W-:Y:S01]  /*3a30*/  MUFU.TANH R25, R2 ;  /* 0x0000000200197308 */ /* 0x0005e20000002400 */
[----:B------:R-:W-:Y:S01]  /*3a40*/  FMUL.FTZ R5, R5, c[0x0][0x320] ;  /* 0x0000c80005057a20 */ /* 0x000fe20000410000 */
[----:B------:R-:W-:Y:S01]  /*3a50*/  LDSM.16.MT88.4 R28, [R194+0x2000] ;  /* 0x00200000c21c783b */ /* 0x000fe20000004200 */
[----:B-1----:R-:W-:-:S05]  /*3a60*/  FMUL.FTZ R0, R37, c[0x0][0x320] ;  /* 0x0000c80025007a20 */ /* 0x002fca0000410000 */
[----:B------:R1:W3:Y:S08]  /*3a70*/  MUFU.TANH R51, R3 ;  /* 0x0000000300337308 */ /* 0x0002f00000002400 */
[----:B------:R3:W-:Y:S01]  /*3a80*/  MUFU.TANH R33, R0 ;  /* 0x0000000000217308 */ /* 0x0007e20000002400 */
[----:B--2---:R-:W-:Y:S02]  /*3a90*/  FMUL.FTZ R2, R23, c[0x0][0x320] ;  /* 0x0000c80017027a20 */ /* 0x004fe40000410000 */
[----:B-1----:R-:W-:-:S05]  /*3aa0*/  FMUL.FTZ R3, R53, c[0x0][0x320] ;  /* 0x0000c80035037a20 */ /* 0x002fca0000410000 */
[----:B------:R1:W-:Y:S01]  /*3ab0*/  MUFU.TANH R26, R2 ;  /* 0x00000002001a7308 */ /* 0x0003e20000002400 */
[----:B---3--:R-:W-:-:S07]  /*3ac0*/  FMUL.FTZ R0, R38, c[0x0][0x320] ;  /* 0x0000c80026007a20 */ /* 0x008fce0000410000 */
[----:B------:R2:W3:Y:S08]  /*3ad0*/  MUFU.TANH R50, R3 ;  /* 0x0000000300327308 */ /* 0x0004f00000002400 */
[----:B------:R3:W-:Y:S01]  /*3ae0*/  MUFU.TANH R24, R0 ;  /* 0x0000000000187308 */ /* 0x0007e20000002400 */
[----:B-1----:R-:W-:Y:S02]  /*3af0*/  FMUL.FTZ R2, R12, c[0x0][0x320] ;  /* 0x0000c8000c027a20 */ /* 0x002fe40000410000 */
[----:B--2---:R-:W-:-:S05]  /*3b00*/  FMUL.FTZ R3, R54, c[0x0][0x320] ;  /* 0x0000c80036037a20 */ /* 0x004fca0000410000 */
[----:B------:R1:W-:Y:S01]  /*3b10*/  MUFU.TANH R21, R2 ;  /* 0x0000000200157308 */ /* 0x0003e20000002400 */
[----:B---3--:R-:W-:-:S07]  /*3b20*/  FMUL.FTZ R0, R39, c[0x0][0x320] ;  /* 0x0000c80027007a20 */ /* 0x008fce0000410000 */
[----:B------:R2:W3:Y:S01]  /*3b30*/  MUFU.TANH R61, R3 ;  /* 0x00000003003d7308 */ /* 0x0004e20000002400 */
[----:B------:R-:W-:Y:S07]  /*3b40*/  LDSM.16.MT88.4 R36, [R193] ;  /* 0x00000000c124783b */ /* 0x000fee0000004200 */
[----:B------:R3:W3:Y:S01]  /*3b50*/  MUFU.TANH R27, R0 ;  /* 0x00000000001b7308 */ /* 0x0006e20000002400 */
[----:B-1----:R-:W-:Y:S02]  /*3b60*/  FMUL.FTZ R2, R13, c[0x0][0x320] ;  /* 0x0000c8000d027a20 */ /* 0x002fe40000410000 */
[----:B--2---:R-:W-:-:S05]  /*3b70*/  FMUL.FTZ R3, R22, c[0x0][0x320] ;  /* 0x0000c80016037a20 */ /* 0x004fca0000410000 */
[----:B------:R-:W-:Y:S01]  /*3b80*/  MUFU.TANH R13, R5 ;  /* 0x00000005000d7308 */ /* 0x000fe20000002400 */
[----:B---3--:R-:W-:-:S07]  /*3b90*/  FMUL.FTZ R0, R20, c[0x0][0x320] ;  /* 0x0000c80014007a20 */ /* 0x008fce0000410000 */
[----:B------:R-:W-:Y:S08]  /*3ba0*/  MUFU.TANH R22, R2 ;  /* 0x0000000200167308 */ /* 0x000ff00000002400 */
[----:B------:R1:W-:Y:S08]  /*3bb0*/  MUFU.TANH R32, R0 ;  /* 0x0000000000207308 */ /* 0x0003f00000002400 */
[----:B------:R2:W3:Y:S01]  /*3bc0*/  MUFU.TANH R20, R3 ;  /* 0x0000000300147308 */ /* 0x0004e20000002400 */
[----:B-1----:R-:W-:-:S04]  /*3bd0*/  IMAD R0, R88, -0x40, R90 ;  /* 0xffffffc058007824 */ /* 0x002fc800078e025a */
[----:B------:R-:W-:Y:S02]  /*3be0*/  IMAD.IADD R0, R0, 0x1, -R226 ;  /* 0x0000000100007824 */ /* 0x000fe400078e0ae2 */
[----:B--2---:R-:W-:-:S03]  /*3bf0*/  FMUL.FTZ R3, R14, c[0x0][0x320] ;  /* 0x0000c8000e037a20 */ /* 0x004fc60000410000 */
[C---:B------:R-:W-:Y:S02]  /*3c00*/  ISETP.GT.AND P0, PT, R0.reuse, RZ, PT ;  /* 0x000000ff0000720c */ /* 0x040fe40003f04270 */
[C---:B------:R-:W-:Y:S01]  /*3c10*/  ISETP.GT.AND P6, PT, R0.reuse, 0x1, PT ;  /* 0x000000010000780c */ /* 0x040fe20003fc4270 */
[----:B------:R1:W-:Y:S01]  /*3c20*/  MUFU.TANH R23, R3 ;  /* 0x0000000300177308 */ /* 0x0003e20000002400 */
[----:B------:R-:W-:Y:S02]  /*3c30*/  ISETP.GT.AND P5, PT, R0, 0x8, PT ;  /* 0x000000080000780c */ /* 0x000fe40003fa4270 */
[----:B------:R-:W-:Y:S02]  /*3c40*/  FSEL R8, R83, -INF , P0 ;  /* 0xff80000053087808 */ /* 0x000fe40000000000 */
[----:B------:R-:W-:Y:S02]  /*3c50*/  FSEL R9, R82, -INF , P6 ;  /* 0xff80000052097808 */ /* 0x000fe40003000000 */
[----:B------:R-:W-:-:S02]  /*3c60*/  ISETP.GT.AND P4, PT, R0, 0x9, PT ;  /* 0x000000090000780c */ /* 0x000fc40003f84270 */
[----:B------:R-:W-:Y:S02]  /*3c70*/  FSEL R10, R77, -INF , P5 ;  /* 0xff8000004d0a7808 */ /* 0x000fe40002800000 */
[----:B------:R-:W-:Y:S02]  /*3c80*/  FMNMX.FTZ R2, R8, R9, !PT ;  /* 0x0000000908027209 */ /* 0x000fe40007810000 */
[----:B------:R-:W-:Y:S02]  /*3c90*/  ISETP.GT.AND P3, PT, R0, 0x10, PT ;  /* 0x000000100000780c */ /* 0x000fe40003f64270 */
[----:B----4-:R-:W-:Y:S01]  /*3ca0*/  FSEL R11, R76, -INF , P4 ;  /* 0xff8000004c0b7808 */ /* 0x010fe20002000000 */
[----:B-1----:R-:W-:Y:S01]  /*3cb0*/  FMUL.FTZ R3, R4, c[0x0][0x320] ;  /* 0x0000c80004037a20 */ /* 0x002fe20000410000 */
[----:B------:R-:W-:Y:S01]  /*3cc0*/  FMNMX.FTZ R2, R10, R2, !PT ;  /* 0x000000020a027209 */ /* 0x000fe20007810000 */
[----:B------:R-:W-:Y:S01]  /*3cd0*/  FMUL.FTZ R4, R15, c[0x0][0x320] ;  /* 0x0000c8000f047a20 */ /* 0x000fe20000410000 */
[----:B------:R-:W-:Y:S01]  /*3ce0*/  FSEL R16, R81, -INF , P0 ;  /* 0xff80000051107808 */ /* 0x000fe20000000000 */
[----:B------:R1:W2:Y:S01]  /*3cf0*/  MUFU.TANH R14, R3 ;  /* 0x00000003000e7308 */ /* 0x0002a20000002400 */
[----:B------:R-:W-:-:S02]  /*3d00*/  ISETP.GT.AND P0, PT, R0, 0x11, PT ;  /* 0x000000110000780c */ /* 0x000fc40003f04270 */
[----:B------:R-:W-:Y:S02]  /*3d10*/  FSEL R45, R51, -INF , P3 ;  /* 0xff800000332d7808 */ /* 0x000fe40001800000 */
[----:B------:R-:W-:Y:S02]  /*3d20*/  FMNMX.FTZ R2, R11, R2, !PT ;  /* 0x000000020b027209 */ /* 0x000fe40007810000 */
[----:B------:R-:W-:Y:S01]  /*3d30*/  FSEL R17, R80, -INF , P6 ;  /* 0xff80000050117808 */ /* 0x000fe20003000000 */
[----:B------:R-:W4:Y:S01]  /*3d40*/  MUFU.TANH R12, R4 ;  /* 0x00000004000c7308 */ /* 0x000f220000002400 */
[----:B------:R-:W-:Y:S02]  /*3d50*/  ISETP.GT.AND P6, PT, R0, 0x18, PT ;  /* 0x000000180000780c */ /* 0x000fe40003fc4270 */
[----:B------:R-:W-:Y:S02]  /*3d60*/  FSEL R44, R50, -INF , P0 ;  /* 0xff800000322c7808 */ /* 0x000fe40000000000 */
[----:B------:R-:W-:-:S02]  /*3d70*/  FMNMX.FTZ R2, R45, R2, !PT ;  /* 0x000000022d027209 */ /* 0x000fc40007810000 */
[----:B------:R-:W-:Y:S02]  /*3d80*/  FSEL R18, R65, -INF , P5 ;  /* 0xff80000041127808 */ /* 0x000fe40002800000 */
[----:B------:R-:W-:Y:S02]  /*3d90*/  ISETP.GT.AND P5, PT, R0, 0x19, PT ;  /* 0x000000190000780c */ /* 0x000fe40003fa4270 */
[----:B------:R-:W-:Y:S02]  /*3da0*/  FSEL R46, R48, -INF , P6 ;  /* 0xff800000302e7808 */ /* 0x000fe40003000000 */
[----:B------:R-:W-:Y:S02]  /*3db0*/  FMNMX.FTZ R2, R44, R2, !PT ;  /* 0x000000022c027209 */ /* 0x000fe40007810000 */
[----:B------:R-:W-:Y:S02]  /*3dc0*/  FSEL R19, R64, -INF , P4 ;  /* 0xff80000040137808 */ /* 0x000fe40002000000 */
[----:B------:R-:W-:-:S02]  /*3dd0*/  ISETP.GT.AND P4, PT, R0, 0x20, PT ;  /* 0x000000200000780c */ /* 0x000fc40003f84270 */
[----:B------:R-:W-:Y:S02]  /*3de0*/  FSEL R47, R41, -INF , P5 ;  /* 0xff800000292f7808 */ /* 0x000fe40002800000 */
[----:B-1----:R-:W-:Y:S02]  /*3df0*/  FMNMX.FTZ R3, R16, R17, !PT ;  /* 0x0000001110037209 */ /* 0x002fe40007810000 */
        /* <DEDUP_REMOVED lines=12> */
[----:B------:R-:W-:Y:S02]  /*3ec0*/  FSEL R63, R40, -INF , P5 ;  /* 0xff800000283f7808 */ /* 0x000fe40002800000 */
[----:B------:R-:W-:Y:S02]  /*3ed0*/  FSEL R140, R24, -INF , P4 ;  /* 0xff800000188c7808 */ /* 0x000fe40002000000 */
[----:B------:R-:W-:Y:S02]  /*3ee0*/  FSEL R131, R27, -INF , P3 ;  /* 0xff8000001b837808 */ /* 0x000fe40001800000 */
[----:B---3--:R-:W-:-:S02]  /*3ef0*/  FSEL R141, R20, -INF , P0 ;  /* 0xff800000148d7808 */ /* 0x008fc40000000000 */
[----:B------:R-:W-:Y:S02]  /*3f00*/  FSEL R128, R32, -INF , P0 ;  /* 0xff80000020807808 */ /* 0x000fe40000000000 */
[C---:B------:R-:W-:Y:S02]  /*3f10*/  ISETP.GT.AND P6, PT, R0.reuse, 0x29, PT ;  /* 0x000000290000780c */ /* 0x040fe40003fc4270 */
[C---:B------:R-:W-:Y:S02]  /*3f20*/  ISETP.GT.AND P5, PT, R0.reuse, 0x30, PT ;  /* 0x000000300000780c */ /* 0x040fe40003fa4270 */
[C---:B------:R-:W-:Y:S02]  /*3f30*/  ISETP.GT.AND P4, PT, R0.reuse, 0x31, PT ;  /* 0x000000310000780c */ /* 0x040fe40003f84270 */
[C---:B------:R-:W-:Y:S02]  /*3f40*/  ISETP.GT.AND P3, PT, R0.reuse, 0x38, PT ;  /* 0x000000380000780c */ /* 0x040fe40003f64270 */
[----:B------:R-:W-:-:S02]  /*3f50*/  ISETP.GT.AND P0, PT, R0, 0x39, PT ;  /* 0x000000390000780c */ /* 0x000fc40003f04270 */
[----:B------:R-:W-:Y:S02]  /*3f60*/  FMNMX.FTZ R3, R61, R3, !PT ;  /* 0x000000033d037209 */ /* 0x000fe40007810000 */
[----:B------:R-:W-:Y:S02]  /*3f70*/  FMNMX.FTZ R0, R102, R2, !PT ;  /* 0x0000000266007209 */ /* 0x000fe40007810000 */
[----:B------:R-:W-:Y:S02]  /*3f80*/  FSEL R103, R25, -INF , P6 ;  /* 0xff80000019677808 */ /* 0x000fe40003000000 */
[----:B------:R-:W-:Y:S01]  /*3f90*/  FMNMX.FTZ R2, R60, R3, !PT ;  /* 0x000000033c027209 */ /* 0x000fe20007810000 */
[----:B------:R-:W-:Y:S01]  /*3fa0*/  FMUL.FTZ R3, R6, c[0x0][0x320] ;  /* 0x0000c80006037a20 */ /* 0x000fe20000410000 */
[----:B------:R-:W-:Y:S02]  /*3fb0*/  FMNMX.FTZ R0, R128, R0, !PT ;  /* 0x0000000080007209 */ /* 0x000fe40007810000 */
[----:B------:R-:W-:Y:S01]  /*3fc0*/  FSEL R142, R21, -INF , P5 ;  /* 0xff800000158e7808 */ /* 0x000fe20002800000 */
[----:B------:R1:W3:Y:S01]  /*3fd0*/  MUFU.TANH R5, R3 ;  /* 0x0000000300057308 */ /* 0x0002e20000002400 */
[----:B------:R-:W-:-:S02]  /*3fe0*/  FMNMX.FTZ R2, R62, R2, !PT ;  /* 0x000000023e027209 */ /* 0x000fc40007810000 */
[----:B------:R-:W-:Y:S02]  /*3ff0*/  FMNMX.FTZ R0, R103, R0, !PT ;  /* 0x0000000067007209 */ /* 0x000fe40007810000 */
[----:B------:R-:W-:Y:S02]  /*4000*/  FSEL R143, R22, -INF , P4 ;  /* 0xff800000168f7808 */ /* 0x000fe40002000000 */
[----:B------:R-:W-:Y:S02]  /*4010*/  FMNMX.FTZ R2, R63, R2, !PT ;  /* 0x000000023f027209 */ /* 0x000fe40007810000 */
[----:B------:R-:W-:Y:S02]  /*4020*/  FMNMX.FTZ R0, R142, R0, !PT ;  /* 0x000000008e007209 */ /* 0x000fe40007810000 */
[----:B--2---:R-:W-:Y:S02]  /*4030*/  FSEL R197, R14, -INF , P3 ;  /* 0xff8000000ec57808 */ /* 0x004fe40001800000 */
[----:B------:R-:W-:-:S02]  /*4040*/  FMNMX.FTZ R2, R140, R2, !PT ;  /* 0x000000028c027209 */ /* 0x000fc40007810000 */
[----:B------:R-:W-:Y:S01]  /*4050*/  FMNMX.FTZ R0, R143, R0, !PT ;  /* 0x000000008f007209 */ /* 0x000fe20007810000 */
[----:B-1----:R-:W-:Y:S01]  /*4060*/  FMUL.FTZ R3, R7, c[0x0][0x320] ;  /* 0x0000c80007037a20 */ /* 0x002fe20000410000 */
[----:B------:R-:W-:Y:S02]  /*4070*/  FSEL R199, R13, -INF , P0 ;  /* 0xff8000000dc77808 */ /* 0x000fe40000000000 */
[----:B------:R-:W-:Y:S02]  /*4080*/  FMNMX.FTZ R2, R131, R2, !PT ;  /* 0x0000000283027209 */ /* 0x000fe40007810000 */
[----:B------:R-:W-:Y:S01]  /*4090*/  FMNMX.FTZ R0, R197, R0, !PT ;  /* 0x00000000c5007209 */ /* 0x000fe20007810000 */
[----:B------:R-:W1:Y:S01]  /*40a0*/  MUFU.TANH R3, R3 ;  /* 0x0000000300037308 */ /* 0x000e620000002400 */
[----:B------:R-:W-:Y:S02]  /*40b0*/  FSEL R130, R26, -INF , P6 ;  /* 0xff8000001a827808 */ /* 0x000fe40003000000 */
[----:B------:R-:W-:Y:S01]  /*40c0*/  FMNMX.FTZ R2, R141, R2, !PT ;  /* 0x000000028d027209 */ /* 0x000fe20007810000 */
[----:B------:R-:W-:Y:S01]  /*40d0*/  LDSM.16.MT88.4 R24, [R194] ;  /* 0x00000000c218783b */ /* 0x000fe20000004200 */
[----:B------:R-:W-:-:S02]  /*40e0*/  FMNMX.FTZ R0, R199, R0, !PT ;  /* 0x00000000c7007209 */ /* 0x000fc40007810000 */
[----:B------:R-:W-:Y:S02]  /*40f0*/  FSEL R198, R23, -INF , P5 ;  /* 0xff80000017c67808 */ /* 0x000fe40002800000 */
[----:B------:R-:W-:Y:S01]  /*4100*/  FMNMX.FTZ R2, R130, R2, !PT ;  /* 0x0000000282027209 */ /* 0x000fe20007810000 */
[----:B------:R-:W2:Y:S01]  /*4110*/  SHFL.BFLY PT, R4, R0, 0x2, 0x1f ;  /* 0x0c401f0000047f89 */ /* 0x000ea200000e0000 */
[----:B----4-:R-:W-:Y:S02]  /*4120*/  FSEL R205, R12, -INF , P4 ;  /* 0xff8000000ccd7808 */ /* 0x010fe40002000000 */
[----:B------:R-:W-:Y:S01]  /*4130*/  FMNMX.FTZ R2, R198, R2, !PT ;  /* 0x00000002c6027209 */ /* 0x000fe20007810000 */
[----:B-----5:R-:W-:Y:S01]  /*4140*/  LDSM.16.MT88.4 R20, [R120] ;  /* 0x000000007814783b */ /* 0x020fe20000004200 */
[----:B---3--:R-:W-:Y:S02]  /*4150*/  FSEL R204, R5, -INF , P3 ;  /* 0xff80000005cc7808 */ /* 0x008fe40001800000 */
[----:B------:R-:W-:-:S02]  /*4160*/  FMNMX.FTZ R2, R205, R2, !PT ;  /* 0x00000002cd027209 */ /* 0x000fc40007810000 */
[----:B-1----:R-:W-:Y:S02]  /*4170*/  FSEL R207, R3, -INF , P0 ;  /* 0xff80000003cf7808 */ /* 0x002fe40000000000 */
[----:B------:R-:W-:-:S04]  /*4180*/  FMNMX.FTZ R2, R204, R2, !PT ;  /* 0x00000002cc027209 */ /* 0x000fc80007810000 */
[----:B------:R-:W-:-:S05]  /*4190*/  FMNMX.FTZ R2, R207, R2, !PT ;  /* 0x00000002cf027209 */ /* 0x000fca0007810000 */
[----:B------:R-:W1:Y:S01]  /*41a0*/  SHFL.BFLY PT, R3, R2, 0x2, 0x1f ;  /* 0x0c401f0002037f89 */ /* 0x000e6200000e0000 */
[----:B--2---:R-:W-:-:S05]  /*41b0*/  FMNMX.FTZ R0, R0, R4, !PT ;  /* 0x0000000400007209 */ /* 0x004fca0007810000 */
[----:B------:R-:W2:Y:S01]  /*41c0*/  SHFL.BFLY PT, R4, R0, 0x1, 0x1f ;  /* 0x0c201f0000047f89 */ /* 0x000ea200000e0000 */
[----:B-1----:R-:W-:-:S05]  /*41d0*/  FMNMX.FTZ R3, R2, R3, !PT ;  /* 0x0000000302037209 */ /* 0x002fca0007810000 */
[----:B------:R-:W1:Y:S01]  /*41e0*/  SHFL.BFLY PT, R5, R3, 0x1, 0x1f ;  /* 0x0c201f0003057f89 */ /* 0x000e6200000e0000 */
[----:B--2---:R-:W-:-:S04]  /*41f0*/  FMNMX.FTZ R101, R0, R4, !PT ;  /* 0x0000000400657209 */ /* 0x004fc80007810000 */
[C---:B------:R-:W-:Y:S01]  /*4200*/  FSETP.NEU.FTZ.AND P0, PT, R101.reuse, -INF , PT ;  /* 0xff8000006500780b */ /* 0x040fe20003f1d000 */
[----:B------:R-:W-:-:S05]  /*4210*/  FMUL.FTZ R2, R101, c[0x0][0x2d0] ;  /* 0x0000b40065027a20 */ /* 0x000fca0000410000 */
[----:B------:R-:W-:-:S05]  /*4220*/  FSEL R2, R2, RZ, P0 ;  /* 0x000000ff02027208 */ /* 0x000fca0000000000 */
[--C-:B------:R-:W-:Y:S02]  /*4230*/  FFMA.FTZ R0, R8, c[0x0][0x2d0], -R2.reuse ;  /* 0x0000b40008007a23 */ /* 0x100fe40000010802 */
[--C-:B------:R-:W-:Y:S02]  /*4240*/  FFMA.FTZ R8, R45, c[0x0][0x2d0], -R2.reuse ;  /* 0x0000b4002d087a23 */ /* 0x100fe40000010802 */
[----:B------:R2:W-:Y:S01]  /*4250*/  MUFU.EX2 R244, R0 ;  /* 0x0000000000f47308 */ /* 0x0005e20000000800 */
[----:B-1----:R-:W-:Y:S01]  /*4260*/  FMNMX.FTZ R100, R3, R5, !PT ;  /* 0x0000000503647209 */ /* 0x002fe20007810000 */
[----:B------:R-:W-:-:S03]  /*4270*/  FFMA.FTZ R3, R10, c[0x0][0x2d0], -R2 ;  /* 0x0000b4000a037a23 */ /* 0x000fc60000010802 */
[----:B------:R-:W-:-:S03]  /*4280*/  FSETP.NEU.FTZ.AND P0, PT, R100, -INF , PT ;  /* 0xff8000006400780b */ /* 0x000fc60003f1d000 */
[----:B------:R1:W-:Y:S01]  /*4290*/  MUFU.EX2 R241, R3 ;  /* 0x0000000300f17308 */ /* 0x0003e20000000800 */
[----:B--2---:R-:W-:-:S07]  /*42a0*/  FFMA.FTZ R0, R9, c[0x0][0x2d0], -R2 ;  /* 0x0000b40009007a23 */ /* 0x004fce0000010802 */
[----:B------:R2:W-:Y:S01]  /*42b0*/  MUFU.EX2 R234, R8 ;  /* 0x0000000800ea7308 */ /* 0x0005e20000000800 */
[----:B------:R-:W-:-:S05]  /*42c0*/  IMAD.IADD R9, R191, 0x1, R194 ;  /* 0x00000001bf097824 */ /* 0x000fca00078e02c2 */
[----:B------:R-:W-:Y:S01]  /*42d0*/  LDSM.16.MT88.4 R40, [R9+0x2000] ;  /* 0x002000000928783b */ /* 0x000fe20000004200 */
[--C-:B-1----:R-:W-:Y:S01]  /*42e0*/  FFMA.FTZ R3, R11, c[0x0][0x2d0], -R2.reuse ;  /* 0x0000b4000b037a23 */ /* 0x102fe20000010802 */
[----:B------:R1:W-:Y:S08]  /*42f0*/  MUFU.EX2 R242, R0 ;  /* 0x0000000000f27308 */ /* 0x0003f00000000800 */
[----:B------:R3:W4:Y:S01]  /*4300*/  MUFU.EX2 R243, R3 ;  /* 0x0000000300f37308 */ /* 0x0007220000000800 */
[----:B--2---:R-:W-:-:S02]  /*4310*/  FFMA.FTZ R8, R44, c[0x0][0x2d0], -R2 ;  /* 0x0000b4002c087a23 */ /* 0x004fc40000010802 */
[----:B-1----:R-:W-:-:S05]  /*4320*/  FMUL.FTZ R0, R100, c[0x0][0x2d0] ;  /* 0x0000b40064007a20 */ /* 0x002fca0000410000 */
[----:B------:R1:W-:Y:S01]  /*4330*/  MUFU.EX2 R236, R8 ;  /* 0x0000000800ec7308 */ /* 0x0003e20000000800 */
[----:B------:R-:W-:Y:S01]  /*4340*/  FSEL R0, R0, RZ, P0 ;  /* 0x000000ff00007208 */ /* 0x000fe20000000000 */
[----:B---3--:R-:W-:Y:S01]  /*4350*/  IMAD.IADD R3, R191, 0x1, R193 ;  /* 0x00000001bf037824 */ /* 0x008fe200078e02c1 */
[----:B----4-:R-:W-:-:S03]  /*4360*/  F2FP.BF16.PACK_AB R6, R243, R241 ;  /* 0x000000f1f306723e */ /* 0x010fc600000010ff */
[----:B------:R-:W-:Y:S01]  /*4370*/  FFMA.FTZ R4, R16, c[0x0][0x2d0], -R0 ;  /* 0x0000b40010047a23 */ /* 0x000fe20000010800 */
[----:B------:R-:W-:Y:S03]  /*4380*/  LDSM.16.MT88.4 R12, [R3+0x2000] ;  /* 0x00200000030c783b */ /* 0x000fe60000004200 */
[----:B------:R2:W-:Y:S01]  /*4390*/  MUFU.EX2 R239, R4 ;  /* 0x0000000400ef7308 */ /* 0x0005e20000000800 */
[----:B------:R-:W-:Y:S01]  /*43a0*/  LDSM.16.MT88.4 R32, [R3] ;  /* 0x000000000320783b */ /* 0x000fe20000004200 */
[----:B-1----:R-:W-:-:S06]  /*43b0*/  FFMA.FTZ R8, R46, c[0x0][0x2d0], -R2 ;  /* 0x0000b4002e087a23 */ /* 0x002fcc0000010802 */
[----:B------:R1:W-:Y:S01]  /*43c0*/  MUFU.EX2 R233, R8 ;  /* 0x0000000800e97308 */ /* 0x0003e20000000800 */
[----:B--2---:R-:W-:-:S07]  /*43d0*/  FFMA.FTZ R4, R17, c[0x0][0x2d0], -R0 ;  /* 0x0000b40011047a23 */ /* 0x004fce0000010800 */
[----:B------:R2:W3:Y:S01]  /*43e0*/  MUFU.EX2 R238, R4 ;  /* 0x0000000400ee7308 */ /* 0x0004e20000000800 */
[----:B-1----:R-:W-:Y:S02]  /*43f0*/  FFMA.FTZ R8, R47, c[0x0][0x2d0], -R2 ;  /* 0x0000b4002f087a23 */ /* 0x002fe40000010802 */
[----:B------:R-:W-:Y:S05]  /*4400*/  LDSM.16.MT88.4 R44, [R3+0x800] ;  /* 0x00080000032c783b */ /* 0x000fea0000004200 */
[----:B------:R1:W-:Y:S01]  /*4410*/  MUFU.EX2 R235, R8 ;  /* 0x0000000800eb7308 */ /* 0x0003e20000000800 */
[----:B--2---:R-:W-:Y:S01]  /*4420*/  FFMA.FTZ R4, R18, c[0x0][0x2d0], -R0 ;  /* 0x0000b40012047a23 */ /* 0x004fe20000010800 */
[----:B---3--:R-:W-:-:S06]  /*4430*/  F2FP.BF16.PACK_AB R5, R238, R239 ;  /* 0x000000efee05723e */ /* 0x008fcc00000010ff */
[----:B------:R2:W-:Y:S01]  /*4440*/  MUFU.EX2 R237, R4 ;  /* 0x0000000400ed7308 */ /* 0x0005e20000000800 */
[----:B-1----:R-:W-:-:S07]  /*4450*/  FFMA.FTZ R8, R61, c[0x0][0x2d0], -R0 ;  /* 0x0000b4003d087a23 */ /* 0x002fce0000010800 */
[----:B------:R1:W-:Y:S01]  /*4460*/  MUFU.EX2 R214, R8 ;  /* 0x0000000800d67308 */ /* 0x0003e20000000800 */
[--C-:B--2---:R-:W-:Y:S02]  /*4470*/  FFMA.FTZ R4, R19, c[0x0][0x2d0], -R0.reuse ;  /* 0x0000b40013047a23 */ /* 0x104fe40000010800 */
[----:B------:R-:W2:Y:S05]  /*4480*/  LDSM.16.MT88.4 R16, [R193+0x2000] ;  /* 0x00200000c110783b */ /* 0x000eaa0000004200 */
[----:B------:R3:W4:Y:S01]  /*4490*/  MUFU.EX2 R240, R4 ;  /* 0x0000000400f07308 */ /* 0x0007220000000800 */
[----:B-1----:R-:W-:-:S07]  /*44a0*/  FFMA.FTZ R8, R60, c[0x0][0x2d0], -R0 ;  /* 0x0000b4003c087a23 */ /* 0x002fce0000010800 */
[----:B------:R1:W5:Y:S01]  /*44b0*/  MUFU.EX2 R232, R8 ;  /* 0x0000000800e87308 */ /* 0x0003620000000800 */
[----:B---3--:R-:W-:Y:S02]  /*44c0*/  F2FP.BF16.PACK_AB R4, R242, R244 ;  /* 0x000000f4f204723e */ /* 0x008fe400000010ff */
[----:B----4-:R-:W-:Y:S01]  /*44d0*/  F2FP.BF16.PACK_AB R7, R240, R237 ;  /* 0x000000edf007723e */ /* 0x010fe200000010ff */
[----:B-1----:R-:W-:-:S06]  /*44e0*/  FFMA.FTZ R8, R62, c[0x0][0x2d0], -R0 ;  /* 0x0000b4003e087a23 */ /* 0x002fcc0000010800 */
[C---:B------:R-:W-:Y:S01]  /*44f0*/  HMMA.16816.F32.BF16 R96, R4.reuse, R24, RZ ;  /* 0x000000180460723c */ /* 0x040fe200000418ff */
[----:B------:R1:W-:Y:S07]  /*4500*/  MUFU.EX2 R213, R8 ;  /* 0x0000000800d57308 */ /* 0x0003ee0000000800 */
[C---:B------:R-:W-:Y:S01]  /*4510*/  HMMA.16816.F32.BF16 R92, R4.reuse, R26, RZ ;  /* 0x0000001a045c723c */ /* 0x040fe200000418ff */
[----:B------:R-:W3:Y:S07]  /*4520*/  LDSM.16.MT88.4 R24, [R193+0x4000] ;  /* 0x00400000c118783b */ /* 0x000eee0000004200 */
[----:B--2---:R-:W-:Y:S01]  /*4530*/  HMMA.16816.F32.BF16 R80, R4, R16, RZ ;  /* 0x000000100450723c */ /* 0x004fe200000418ff */
[----:B-1----:R-:W-:-:S04]  /*4540*/  FFMA.FTZ R8, R63, c[0x0][0x2d0], -R0 ;  /* 0x0000b4003f087a23 */ /* 0x002fc80000010800 */
[----:B------:R1:W2:Y:S03]  /*4550*/  MUFU.EX2 R230, R8 ;  /* 0x0000000800e67308 */ /* 0x0002a60000000800 */
[C---:B------:R-:W-:Y:S01]  /*4560*/  HMMA.16816.F32.BF16 R76, R4.reuse, R18, RZ ;  /* 0x00000012044c723c */ /* 0x040fe200000418ff */
[----:B------:R-:W4:Y:S07]  /*4570*/  LDSM.16.MT88.4 R16, [R194+0x4000] ;  /* 0x00400000c210783b */ /* 0x000f2e0000004200 */
[----:B------:R-:W-:Y:S01]  /*4580*/  HMMA.16816.F32.BF16 R88, R4, R20, RZ ;  /* 0x000000140458723c */ /* 0x000fe200000418ff */
[----:B-1----:R-:W-:-:S07]  /*4590*/  FFMA.FTZ R8, R129, c[0x0][0x2d0], -R2 ;  /* 0x0000b40081087a23 */ /* 0x002fce0000010802 */
[C---:B------:R-:W-:Y:S01]  /*45a0*/  HMMA.16816.F32.BF16 R84, R4.reuse, R22, RZ ;  /* 0x000000160454723c */ /* 0x040fe200000418ff */
[----:B------:R-:W1:Y:S01]  /*45b0*/  LDSM.16.MT88.4 R20, [R3+0x4000] ;  /* 0x004000000314783b */ /* 0x000e620000004200 */
[----:B------:R2:W-:Y:S06]  /*45c0*/  MUFU.EX2 R185, R8 ;  /* 0x0000000800b97308 */ /* 0x0005ec0000000800 */
[C---:B------:R-:W-:Y:S08]  /*45d0*/  HMMA.16816.F32.BF16 R68, R4.reuse, R12, RZ ;  /* 0x0000000c0444723c */ /* 0x040ff000000418ff */
[----:B------:R-:W-:Y:S01]  /*45e0*/  HMMA.16816.F32.BF16 R72, R4, R14, RZ ;  /* 0x0000000e0448723c */ /* 0x000fe200000418ff */
[----:B------:R3:W1:Y:S01]  /*45f0*/  LDSM.16.MT88.4 R12, [R120+0x4000] ;  /* 0x00400000780c783b */ /* 0x0006620000004200 */
[----:B--2---:R-:W-:-:S04]  /*4600*/  FFMA.FTZ R8, R102, c[0x0][0x2d0], -R2 ;  /* 0x0000b40066087a23 */ /* 0x004fc80000010802 */
[----:B------:R2:W1:Y:S02]  /*4610*/  MUFU.EX2 R184, R8 ;  /* 0x0000000800b87308 */ /* 0x0004640000000800 */
[C---:B------:R-:W-:Y:S08]  /*4620*/  HMMA.16816.F32.BF16 R48, R4.reuse, R40, RZ ;  /* 0x000000280430723c */ /* 0x040ff000000418ff */
[----:B------:R-:W-:Y:S01]  /*4630*/  HMMA.16816.F32.BF16 R52, R4, R42, RZ ;  /* 0x0000002a0434723c */ /* 0x000fe200000418ff */
[----:B------:R-:W1:Y:S01]  /*4640*/  LDSM.16.MT88.4 R40, [R193+0x800] ;  /* 0x00080000c128783b */ /* 0x000e620000004200 */
[----:B--2---:R-:W-:-:S06]  /*4650*/  FFMA.FTZ R8, R128, c[0x0][0x2d0], -R2 ;  /* 0x0000b40080087a23 */ /* 0x004fcc0000010802 */
[C---:B------:R-:W-:Y:S01]  /*4660*/  HMMA.16816.F32.BF16 R116, R4.reuse, R36, RZ ;  /* 0x000000240474723c */ /* 0x040fe200000418ff */
[----:B------:R2:W-:Y:S07]  /*4670*/  MUFU.EX2 R167, R8 ;  /* 0x0000000800a77308 */ /* 0x0005ee0000000800 */
[C---:B------:R-:W-:Y:S01]  /*4680*/  HMMA.16816.F32.BF16 R112, R4.reuse, R38, RZ ;  /* 0x000000260470723c */ /* 0x040fe200000418ff */
[----:B------:R-:W1:Y:S07]  /*4690*/  LDSM.16.MT88.4 R36, [R194+0x800] ;  /* 0x00080000c224783b */ /* 0x000e6e0000004200 */
[----:B------:R-:W-:Y:S01]  /*46a0*/  HMMA.16816.F32.BF16 R64, R4, R28, RZ ;  /* 0x0000001c0440723c */ /* 0x000fe200000418ff */
[----:B--2---:R-:W-:-:S04]  /*46b0*/  FFMA.FTZ R8, R103, c[0x0][0x2d0], -R2 ;  /* 0x0000b40067087a23 */ /* 0x004fc80000010802 */
[----:B------:R2:W-:Y:S03]  /*46c0*/  MUFU.EX2 R166, R8 ;  /* 0x0000000800a67308 */ /* 0x0005e60000000800 */
[C---:B------:R-:W-:Y:S01]  /*46d0*/  HMMA.16816.F32.BF16 R56, R4.reuse, R30, RZ ;  /* 0x0000001e0438723c */ /* 0x040fe200000418ff */
[----:B------:R-:W1:Y:S07]  /*46e0*/  LDSM.16.MT88.4 R28, [R193+0x2800] ;  /* 0x00280000c11c783b */ /* 0x000e6e0000004200 */
[----:B------:R-:W-:Y:S01]  /*46f0*/  HMMA.16816.F32.BF16 R104, R4, R32, RZ ;  /* 0x000000200468723c */ /* 0x000fe200000418ff */
[----:B--2---:R-:W-:-:S07]  /*4700*/  FFMA.FTZ R8, R140, c[0x0][0x2d0], -R0 ;  /* 0x0000b4008c087a23 */ /* 0x004fce0000010800 */
[C---:B------:R-:W-:Y:S01]  /*4710*/  HMMA.16816.F32.BF16 R108, R4.reuse, R34, RZ ;  /* 0x00000022046c723c */ /* 0x040fe200000418ff */
[----:B------:R-:W-:Y:S01]  /*4720*/  LDSM.16.MT88.4 R32, [R9+0x800] ;  /* 0x000800000920783b */ /* 0x000fe20000004200 */
[----:B------:R2:W-:Y:S06]  /*4730*/  MUFU.EX2 R165, R8 ;  /* 0x0000000800a57308 */ /* 0x0005ec0000000800 */
[C---:B---3--:R-:W-:Y:S08]  /*4740*/  HMMA.16816.F32.BF16 R120, R4.reuse, R24, RZ ;  /* 0x000000180478723c */ /* 0x048ff000000418ff */
[----:B------:R-:W-:Y:S01]  /*4750*/  HMMA.16816.F32.BF16 R124, R4, R26, RZ ;  /* 0x0000001a047c723c */ /* 0x000fe200000418ff */
[----:B------:R-:W3:Y:S01]  /*4760*/  LDSM.16.MT88.4 R24, [R3+0x2800] ;  /* 0x002800000318783b */ /* 0x000ee20000004200 */
[----:B--2---:R-:W-:-:S04]  /*4770*/  FFMA.FTZ R8, R131, c[0x0][0x2d0], -R0 ;  /* 0x0000b40083087a23 */ /* 0x004fc80000010800 */
[----:B------:R2:W1:Y:S02]  /*4780*/  MUFU.EX2 R164, R8 ;  /* 0x0000000800a47308 */ /* 0x0004640000000800 */
[C---:B----4-:R-:W-:Y:S08]  /*4790*/  HMMA.16816.F32.BF16 R60, R4.reuse, R16, RZ ;  /* 0x00000010043c723c */ /* 0x050ff000000418ff */
[----:B------:R-:W-:Y:S01]  /*47a0*/  HMMA.16816.F32.BF16 R144, R4, R18, RZ ;  /* 0x000000120490723c */ /* 0x000fe200000418ff */
[----:B------:R-:W4:Y:S01]  /*47b0*/  LDSM.16.MT88.4 R16, [R194+0x2800] ;  /* 0x00280000c210783b */ /* 0x000f220000004200 */
[----:B--2---:R-:W-:-:S06]  /*47c0*/  FFMA.FTZ R8, R141, c[0x0][0x2d0], -R0 ;  /* 0x0000b4008d087a23 */ /* 0x004fcc0000010800 */
[C---:B-1----:R-:W-:Y:S01]  /*47d0*/  HMMA.16816.F32.BF16 R132, R4.reuse, R20, RZ ;  /* 0x000000140484723c */ /* 0x042fe200000418ff */
[----:B------:R1:W-:Y:S07]  /*47e0*/  MUFU.EX2 R103, R8 ;  /* 0x0000000800677308 */ /* 0x0003ee0000000800 */
[C---:B------:R-:W-:Y:S01]  /*47f0*/  HMMA.16816.F32.BF16 R136, R4.reuse, R22, RZ ;  /* 0x000000160488723c */ /* 0x040fe200000418ff */
[----:B------:R-:W-:Y:S07]  /*4800*/  LDSM.16.MT88.4 R20, [R193+0x4800] ;  /* 0x00480000c114783b */ /* 0x000fee0000004200 */
[----:B------:R-:W-:Y:S01]  /*4810*/  HMMA.16816.F32.BF16 R152, R4, R12, RZ ;  /* 0x0000000c0498723c */ /* 0x000fe200000418ff */
[----:B-1----:R-:W-:-:S04]  /*4820*/  FFMA.FTZ R8, R130, c[0x0][0x2d0], -R0 ;  /* 0x0000b40082087a23 */ /* 0x002fc80000010800 */
[----:B------:R1:W2:Y:S03]  /*4830*/  MUFU.EX2 R102, R8 ;  /* 0x0000000800667308 */ /* 0x0002a60000000800 */
[----:B------:R-:W-:Y:S01]  /*4840*/  HMMA.16816.F32.BF16 R156, R4, R14, RZ ;  /* 0x0000000e049c723c */ /* 0x000fe200000418ff */
[----:B------:R-:W2:Y:S06]  /*4850*/  LDSM.16.MT88.4 R12, [R9+0x2800] ;  /* 0x00280000090c783b */ /* 0x000eac0000004200 */
[----:B------:R-:W-:-:S02]  /*4860*/  F2FP.BF16.PACK_AB R4, R236, R234 ;  /* 0x000000eaec04723e */ /* 0x000fc400000010ff */
[----:B-----5:R-:W-:Y:S02]  /*4870*/  F2FP.BF16.PACK_AB R5, R232, R214 ;  /* 0x000000d6e805723e */ /* 0x020fe400000010ff */
[----:B------:R-:W-:Y:S02]  /*4880*/  F2FP.BF16.PACK_AB R6, R235, R233 ;  /* 0x000000e9eb06723e */ /* 0x000fe400000010ff */
[----:B------:R-:W-:Y:S01]  /*4890*/  F2FP.BF16.PACK_AB R7, R230, R213 ;  /* 0x000000d5e607723e */ /* 0x000fe200000010ff */
[----:B-1----:R-:W-:-:S06]  /*48a0*/  FFMA.FTZ R8, R142, c[0x0][0x2d0], -R2 ;  /* 0x0000b4008e087a23 */ /* 0x002fcc0000010802 */
[C---:B------:R-:W-:Y:S08]  /*48b0*/  HMMA.16816.F32.BF16 R172, R4.reuse, R42, R112 ;  /* 0x0000002a04ac723c */ /* 0x040ff00000041870 */
[C---:B------:R-:W-:Y:S08]  /*48c0*/  HMMA.16816.F32.BF16 R112, R4.reuse, R44, R104 ;  /* 0x0000002c0470723c */ /* 0x040ff00000041868 */
[C---:B------:R-:W-:Y:S08]  /*48d0*/  HMMA.16816.F32.BF16 R104, R4.reuse, R46, R108 ;  /* 0x0000002e0468723c */ /* 0x040ff0000004186c */
[C---:B------:R-:W-:Y:S08]  /*48e0*/  HMMA.16816.F32.BF16 R168, R4.reuse, R36, R96 ;  /* 0x0000002404a8723c */ /* 0x040ff00000041860 */
[C---:B------:R-:W-:Y:S08]  /*48f0*/  HMMA.16816.F32.BF16 R108, R4.reuse, R28, R80 ;  /* 0x0000001c046c723c */ /* 0x040ff00000041850 */
[C---:B------:R-:W-:Y:S01]  /*4900*/  HMMA.16816.F32.BF16 R96, R4.reuse, R30, R76 ;  /* 0x0000001e0460723c */ /* 0x040fe2000004184c */
[----:B------:R-:W1:Y:S07]  /*4910*/  LDSM.16.MT88.4 R28, [R3+0x4800] ;  /* 0x00480000031c783b */ /* 0x000e6e0000004200 */
[C---:B------:R-:W-:Y:S01]  /*4920*/  HMMA.16816.F32.BF16 R160, R4.reuse, R38, R92 ;  /* 0x0000002604a0723c */ /* 0x040fe2000004185c */
[----:B------:R-:W-:Y:S07]  /*4930*/  LDSM.16.MT88.4 R36, [R194+0x1000] ;  /* 0x00100000c224783b */ /* 0x000fee0000004200 */
[C---:B---3--:R-:W-:Y:S08]  /*4940*/  HMMA.16816.F32.BF16 R92, R4.reuse, R24, R68 ;  /* 0x00000018045c723c */ /* 0x048ff00000041844 */
[C---:B------:R-:W-:Y:S01]  /*4950*/  HMMA.16816.F32.BF16 R80, R4.reuse, R26, R72 ;  /* 0x0000001a0450723c */ /* 0x040fe20000041848 */
[----:B------:R-:W-:Y:S07]  /*4960*/  LDSM.16.MT88.4 R24, [R3+0x3000] ;  /* 0x003000000318783b */ /* 0x000fee0000004200 */
[C---:B----4-:R-:W-:Y:S08]  /*4970*/  HMMA.16816.F32.BF16 R72, R4.reuse, R16, R64 ;  /* 0x000000100448723c */ /* 0x050ff00000041840 */
[C---:B------:R-:W-:Y:S01]  /*4980*/  HMMA.16816.F32.BF16 R68, R4.reuse, R18, R56 ;  /* 0x000000120444723c */ /* 0x040fe20000041838 */
[----:B------:R-:W3:Y:S07]  /*4990*/  LDSM.16.MT88.4 R16, [R194+0x4800] ;  /* 0x00480000c210783b */ /* 0x000eee0000004200 */
[C---:B--2---:R-:W-:Y:S08]  /*49a0*/  HMMA.16816.F32.BF16 R64, R4.reuse, R12, R48 ;  /* 0x0000000c0440723c */ /* 0x044ff00000041830 */
[C---:B------:R-:W-:Y:S01]  /*49b0*/  HMMA.16816.F32.BF16 R52, R4.reuse, R14, R52 ;  /* 0x0000000e0434723c */ /* 0x040fe20000041834 */
[----:B------:R-:W2:Y:S07]  /*49c0*/  LDSM.16.MT88.4 R12, [R9+0x4800] ;  /* 0x00480000090c783b */ /* 0x000eae0000004200 */
[C---:B-1----:R-:W-:Y:S01]  /*49d0*/  HMMA.16816.F32.BF16 R76, R4.reuse, R28, R132 ;  /* 0x0000001c044c723c */ /* 0x042fe20000041884 */
[----:B------:R-:W-:Y:S07]  /*49e0*/  LDSM.16.MT88.4 R132, [R9+0x1800] ;  /* 0x001800000984783b */ /* 0x000fee0000004200 */
[C---:B------:R-:W-:Y:S01]  /*49f0*/  HMMA.16816.F32.BF16 R44, R4.reuse, R30, R136 ;  /* 0x0000001e042c723c */ /* 0x040fe20000041888 */
[----:B------:R-:W1:Y:S07]  /*4a00*/  LDSM.16.MT88.4 R28, [R3+0x1000] ;  /* 0x00100000031c783b */ /* 0x000e6e0000004200 */
[C---:B------:R-:W-:Y:S08]  /*4a10*/  HMMA.16816.F32.BF16 R176, R4.reuse, R40, R116 ;  /* 0x0000002804b0723c */ /* 0x040ff00000041874 */
[C---:B------:R-:W-:Y:S08]  /*4a20*/  HMMA.16816.F32.BF16 R40, R4.reuse, R20, R120 ;  /* 0x000000140428723c */ /* 0x040ff00000041878 */
[C---:B------:R-:W-:Y:S01]  /*4a30*/  HMMA.16816.F32.BF16 R48, R4.reuse, R22, R124 ;  /* 0x000000160430723c */ /* 0x040fe2000004187c */
[----:B------:R-:W4:Y:S04]  /*4a40*/  LDSM.16.MT88.4 R20, [R193+0x1000] ;  /* 0x00100000c114783b */ /* 0x000f280000004200 */
[----:B------:R-:W-:Y:S03]  /*4a50*/  LDSM.16.MT88.4 R124, [R194+0x1800] ;  /* 0x00180000c27c783b */ /* 0x000fe60000004200 */
[C---:B---3--:R-:W-:Y:S08]  /*4a60*/  HMMA.16816.F32.BF16 R56, R4.reuse, R16, R60 ;  /* 0x000000100438723c */ /* 0x048ff0000004183c */
[C---:B------:R-:W-:Y:S01]  /*4a70*/  HMMA.16816.F32.BF16 R60, R4.reuse, R18, R144 ;  /* 0x00000012043c723c */ /* 0x040fe20000041890 */
[----:B------:R-:W3:Y:S07]  /*4a80*/  LDSM.16.MT88.4 R16, [R9+0x1000] ;  /* 0x001000000910783b */ /* 0x000eee0000004200 */
[C---:B------:R-:W-:Y:S08]  /*4a90*/  HMMA.16816.F32.BF16 R148, R4.reuse, R32, R88 ;  /* 0x000000200494723c */ /* 0x040ff00000041858 */
[C---:B------:R-:W-:Y:S01]  /*4aa0*/  HMMA.16816.F32.BF16 R116, R4.reuse, R34, R84 ;  /* 0x000000220474723c */ /* 0x040fe20000041854 */
[----:B------:R-:W-:Y:S07]  /*4ab0*/  LDSM.16.MT88.4 R32, [R193+0x5000] ;  /* 0x00500000c120783b */ /* 0x000fee0000004200 */
[C---:B--2---:R-:W-:Y:S08]  /*4ac0*/  HMMA.16816.F32.BF16 R88, R4.reuse, R12, R152 ;  /* 0x0000000c0458723c */ /* 0x044ff00000041898 */
        /* <DEDUP_REMOVED lines=9> */
[C---:B----4-:R-:W-:Y:S08]  /*4b60*/  HMMA.16816.F32.BF16 R208, R4.reuse, R20, R176 ;  /* 0x0000001404d0723c */ /* 0x050ff000000418b0 */
[C---:B------:R-:W-:Y:S01]  /*4b70*/  HMMA.16816.F32.BF16 R200, R4.reuse, R22, R172 ;  /* 0x0000001604c8723c */ /* 0x040fe200000418ac */
[----:B------:R-:W2:Y:S07]  /*4b80*/  LDSM.16.MT88.4 R20, [R194+0x3000] ;  /* 0x00300000c214783b */ /* 0x000eae0000004200 */
[C---:B---3--:R-:W-:Y:S08]  /*4b90*/  HMMA.16816.F32.BF16 R180, R4.reuse, R16, R148 ;  /* 0x0000001004b4723c */ /* 0x048ff00000041894 */
[C---:B------:R-:W-:Y:S01]  /*4ba0*/  HMMA.16816.F32.BF16 R176, R4.reuse, R18, R116 ;  /* 0x0000001204b0723c */ /* 0x040fe20000041874 */
[----:B------:R-:W3:Y:S04]  /*4bb0*/  LDSM.16.MT88.4 R16, [R194+0x5000] ;  /* 0x00500000c210783b */ /* 0x000ee80000004200 */
[----:B------:R-:W-:Y:S03]  /*4bc0*/  LDSM.16.MT88.4 R116, [R3+0x1800] ;  /* 0x001800000374783b */ /* 0x000fe60000004200 */
[C---:B------:R-:W-:Y:S08]  /*4bd0*/  HMMA.16816.F32.BF16 R128, R4.reuse, R38, R160 ;  /* 0x000000260480723c */ /* 0x040ff000000418a0 */
[C---:B-1----:R-:W-:Y:S01]  /*4be0*/  HMMA.16816.F32.BF16 R152, R4.reuse, R28, R64 ;  /* 0x0000001c0498723c */ /* 0x042fe20000041840 */
[----:B------:R1:W-:Y:S01]  /*4bf0*/  MUFU.EX2 R29, R8 ;  /* 0x00000008001d7308 */ /* 0x0003e20000000800 */
[----:B------:R-:W-:Y:S06]  /*4c00*/  LDSM.16.MT88.4 R64, [R9+0x3800] ;  /* 0x003800000940783b */ /* 0x000fec0000004200 */
[C---:B------:R-:W-:Y:S08]  /*4c10*/  HMMA.16816.F32.BF16 R120, R4.reuse, R36, R168 ;  /* 0x000000240478723c */ /* 0x040ff000000418a8 */
[C---:B--2---:R-:W-:Y:S01]  /*4c20*/  HMMA.16816.F32.BF16 R160, R4.reuse, R20, R72 ;  /* 0x0000001404a0723c */ /* 0x044fe20000041848 */
[--C-:B-1----:R-:W-:Y:S01]  /*4c30*/  FFMA.FTZ R8, R143, c[0x0][0x2d0], -R2.reuse ;  /* 0x0000b4008f087a23 */ /* 0x102fe20000010802 */
[----:B------:R-:W-:Y:S03]  /*4c40*/  LDSM.16.MT88.4 R72, [R193+0x5800] ;  /* 0x00580000c148783b */ /* 0x000fe60000004200 */
[----:B------:R1:W2:Y:S03]  /*4c50*/  MUFU.EX2 R28, R8 ;  /* 0x00000008001c7308 */ /* 0x0002a60000000800 */
[C---:B------:R-:W-:Y:S01]  /*4c60*/  HMMA.16816.F32.BF16 R156, R4.reuse, R22, R68 ;  /* 0x00000016049c723c */ /* 0x040fe20000041844 */
[----:B------:R-:W4:Y:S07]  /*4c70*/  LDSM.16.MT88.4 R20, [R9+0x5000] ;  /* 0x005000000914783b */ /* 0x000f2e0000004200 */
[----:B------:R-:W-:Y:S01]  /*4c80*/  HMMA.16816.F32.BF16 R36, R4, R26, R80 ;  /* 0x0000001a0424723c */ /* 0x000fe20000041850 */
[----:B------:R-:W-:Y:S01]  /*4c90*/  LDSM.16.MT88.4 R80, [R3+0x5800] ;  /* 0x005800000350783b */ /* 0x000fe20000004200 */
[----:B-1----:R-:W-:-:S02]  /*4ca0*/  FFMA.FTZ R8, R197, c[0x0][0x2d0], -R2 ;  /* 0x0000b400c5087a23 */ /* 0x002fc40000010802 */
[----:B------:R-:W-:-:S04]  /*4cb0*/  FFMA.FTZ R2, R199, c[0x0][0x2d0], -R2 ;  /* 0x0000b400c7027a23 */ /* 0x000fc80000010802 */
[C---:B------:R-:W-:Y:S01]  /*4cc0*/  HMMA.16816.F32.BF16 R92, R4.reuse, R24, R92 ;  /* 0x00000018045c723c */ /* 0x040fe2000004185c */
[----:B------:R1:W-:Y:S07]  /*4cd0*/  MUFU.EX2 R27, R8 ;  /* 0x00000008001b7308 */ /* 0x0003ee0000000800 */
[C---:B------:R-:W-:Y:S01]  /*4ce0*/  HMMA.16816.F32.BF16 R172, R4.reuse, R12, R108 ;  /* 0x0000000c04ac723c */ /* 0x040fe2000004186c */
[----:B------:R5:W4:Y:S01]  /*4cf0*/  MUFU.EX2 R26, R2 ;  /* 0x00000002001a7308 */ /* 0x000b220000000800 */
[----:B------:R-:W-:Y:S06]  /*4d00*/  LDSM.16.MT88.4 R108, [R193+0x1800] ;  /* 0x00180000c16c783b */ /* 0x000fec0000004200 */
[C---:B------:R-:W-:Y:S01]  /*4d10*/  HMMA.16816.F32.BF16 R168, R4.reuse, R14, R96 ;  /* 0x0000000e04a8723c */ /* 0x040fe20000041860 */
[----:B------:R-:W4:Y:S04]  /*4d20*/  LDSM.16.MT88.4 R12, [R3+0x5000] ;  /* 0x00500000030c783b */ /* 0x000f280000004200 */
[----:B-1----:R-:W-:Y:S02]  /*4d30*/  LDSM.16.MT88.4 R8, [R9+0x5800] ;  /* 0x005800000908783b */ /* 0x002fe40000004200 */
[----:B--2---:R-:W-:Y:S01]  /*4d40*/  F2FP.BF16.PACK_AB R96, R28, R29 ;  /* 0x0000001d1c60723e */ /* 0x004fe200000010ff */
[----:B---3--:R-:W-:Y:S01]  /*4d50*/  HMMA.16816.F32.BF16 R136, R4, R16, R56 ;  /* 0x000000100488723c */ /* 0x008fe20000041838 */
[----:B-----5:R-:W-:Y:S01]  /*4d60*/  FFMA.FTZ R2, R198, c[0x0][0x2d0], -R0 ;  /* 0x0000b400c6027a23 */ /* 0x020fe20000010800 */
[----:B------:R-:W-:Y:S01]  /*4d70*/  LDSM.16.MT88.4 R56, [R194+0x3800] ;  /* 0x00380000c238783b */ /* 0x000fe20000004200 */
[----:B----4-:R-:W-:-:S02]  /*4d80*/  F2FP.BF16.PACK_AB R98, R26, R27 ;  /* 0x0000001b1a62723e */ /* 0x010fc400000010ff */
[----:B------:R1:W-:Y:S03]  /*4d90*/  MUFU.EX2 R25, R2 ;  /* 0x0000000200197308 */ /* 0x0003e60000000800 */
[C---:B------:R-:W-:Y:S01]  /*4da0*/  HMMA.16816.F32.BF16 R148, R4.reuse, R34, R48 ;  /* 0x000000220494723c */ /* 0x040fe20000041830 */
[----:B------:R-:W2:Y:S07]  /*4db0*/  LDSM.16.MT88.4 R48, [R3+0x3800] ;  /* 0x003800000330783b */ /* 0x000eae0000004200 */
[----:B------:R-:W-:Y:S01]  /*4dc0*/  HMMA.16816.F32.BF16 R144, R4, R32, R40 ;  /* 0x000000200490723c */ /* 0x000fe20000041828 */
[----:B------:R-:W3:Y:S01]  /*4dd0*/  LDSM.16.MT88.4 R40, [R193+0x3800] ;  /* 0x00380000c128783b */ /* 0x000ee20000004200 */
[----:B-1----:R-:W-:-:S06]  /*4de0*/  FFMA.FTZ R2, R205, c[0x0][0x2d0], -R0 ;  /* 0x0000b400cd027a23 */ /* 0x002fcc0000010800 */
[C---:B------:R-:W-:Y:S01]  /*4df0*/  HMMA.16816.F32.BF16 R32, R4.reuse, R20, R88 ;  /* 0x000000140420723c */ /* 0x040fe20000041858 */
[----:B------:R1:W4:Y:S01]  /*4e00*/  MUFU.EX2 R24, R2 ;  /* 0x0000000200187308 */ /* 0x0003220000000800 */
[----:B------:R-:W5:Y:S06]  /*4e10*/  LDSM.16.MT88.4 R88, [R194+0x5800] ;  /* 0x00580000c258783b */ /* 0x000f6c0000004200 */
[C---:B------:R-:W-:Y:S08]  /*4e20*/  HMMA.16816.F32.BF16 R68, R4.reuse, R30, R52 ;  /* 0x0000001e0444723c */ /* 0x040ff00000041834 */
[----:B------:R-:W-:Y:S01]  /*4e30*/  HMMA.16816.F32.BF16 R76, R4, R12, R76 ;  /* 0x0000000c044c723c */ /* 0x000fe2000004184c */
[--C-:B-1----:R-:W-:Y:S01]  /*4e40*/  FFMA.FTZ R2, R204, c[0x0][0x2d0], -R0.reuse ;  /* 0x0000b400cc027a23 */ /* 0x102fe20000010800 */
[----:B----4-:R-:W-:Y:S01]  /*4e50*/  F2FP.BF16.PACK_AB R97, R24, R25 ;  /* 0x000000191861723e */ /* 0x010fe200000010ff */
[----:B------:R-:W-:-:S02]  /*4e60*/  FFMA.FTZ R0, R207, c[0x0][0x2d0], -R0 ;  /* 0x0000b400cf007a23 */ /* 0x000fc40000010800 */
[----:B------:R1:W-:Y:S03]  /*4e70*/  MUFU.EX2 R17, R2 ;  /* 0x0000000200117308 */ /* 0x0003e60000000800 */
[C---:B------:R-:W-:Y:S05]  /*4e80*/  HMMA.16816.F32.BF16 R12, R4.reuse, R14, R44 ;  /* 0x0000000e040c723c */ /* 0x040fea000004182c */
[----:B------:R4:W2:Y:S03]  /*4e90*/  MUFU.EX2 R16, R0 ;  /* 0x0000000000107308 */ /* 0x0008a60000000800 */
[----:B------:R-:W-:Y:S01]  /*4ea0*/  HMMA.16816.F32.BF16 R140, R4, R18, R60 ;  /* 0x00000012048c723c */ /* 0x000fe2000004183c */
[----:B-1----:R-:W-:-:S07]  /*4eb0*/  FADD.FTZ R2, R244, R242 ;  /* 0x000000f2f4027221 */ /* 0x002fce0000010000 */
[----:B------:R-:W-:Y:S01]  /*4ec0*/  HMMA.16816.F32.BF16 R4, R4, R22, R84 ;  /* 0x000000160404723c */ /* 0x000fe20000041854 */
[----:B------:R-:W-:Y:S02]  /*4ed0*/  FADD.FTZ R2, R241, R2 ;  /* 0x00000002f1027221 */ /* 0x000fe40000010000 */
[----:B----4-:R-:W-:Y:S01]  /*4ee0*/  FADD.FTZ R0, R239, R238 ;  /* 0x000000eeef007221 */ /* 0x010fe20000010000 */
[----:B--2---:R-:W-:Y:S01]  /*4ef0*/  F2FP.BF16.PACK_AB R99, R16, R17 ;  /* 0x000000111063723e */ /* 0x004fe200000010ff */
        /* <DEDUP_REMOVED lines=26> */
[----:B------:R-:W-:Y:S01]  /*50a0*/  FADD.FTZ R2, R25, R0 ;  /* 0x0000000019027221 */ /* 0x000fe20000010000 */
[----:B------:R-:W-:Y:S01]  /*50b0*/  IADD3 R0, R245, -0x3, RZ ;  /* 0xfffffffdf5007810 */ /* 0x000fe20007ffe0ff */
[----:B------:R-:W-:-:S02]  /*50c0*/  FADD.FTZ R3, R27, R3 ;  /* 0x000000031b037221 */ /* 0x000fc40000010000 */
[----:B------:R-:W-:Y:S01]  /*50d0*/  FADD.FTZ R2, R24, R2 ;  /* 0x0000000218027221 */ /* 0x000fe20000010000 */
[----:B------:R-:W-:Y:S01]  /*50e0*/  ISETP.GE.AND P0, PT, R0, R206, PT ;  /* 0x000000ce0000720c */ /* 0x000fe20003f06270 */
[----:B------:R-:W-:Y:S01]  /*50f0*/  HMMA.16816.F32.BF16 R48, R96, R50, R36 ;  /* 0x000000326030723c */ /* 0x000fe20000041824 */
[----:B------:R-:W-:Y:S02]  /*5100*/  FADD.FTZ R213, R26, R3 ;  /* 0x000000031ad57221 */ /* 0x000fe40000010000 */
[----:B------:R-:W-:-:S04]  /*5110*/  FADD.FTZ R2, R17, R2 ;  /* 0x0000000211027221 */ /* 0x000fc80000010000 */
[----:B------:R-:W-:Y:S01]  /*5120*/  FADD.FTZ R214, R16, R2 ;  /* 0x0000000210d67221 */ /* 0x000fe20000010000 */
[C---:B------:R-:W-:Y:S08]  /*5130*/  HMMA.16816.F32.BF16 R124, R96.reuse, R126, R128 ;  /* 0x0000007e607c723c */ /* 0x040ff00000041880 */
[C---:B------:R-:W-:Y:S08]  /*5140*/  HMMA.16816.F32.BF16 R64, R96.reuse, R66, R68 ;  /* 0x000000426040723c */ /* 0x040ff00000041844 */
[C---:B------:R-:W-:Y:S08]  /*5150*/  HMMA.16816.F32.BF16 R76, R96.reuse, R80, R76 ;  /* 0x00000050604c723c */ /* 0x040ff0000004184c */
[C---:B------:R-:W-:Y:S08]  /*5160*/  HMMA.16816.F32.BF16 R104, R96.reuse, R108, R208 ;  /* 0x0000006c6068723c */ /* 0x040ff000000418d0 */
[C---:B------:R-:W-:Y:S08]  /*5170*/  HMMA.16816.F32.BF16 R128, R96.reuse, R132, R180 ;  /* 0x000000846080723c */ /* 0x040ff000000418b4 */
[C---:B---3--:R-:W-:Y:S08]  /*5180*/  HMMA.16816.F32.BF16 R36, R96.reuse, R40, R172 ;  /* 0x000000286024723c */ /* 0x048ff000000418ac */
        /* <DEDUP_REMOVED lines=23> */
[----:B------:R-:W-:Y:S02]  /*5300*/  ISETP.GE.AND P0, PT, R212, c[0x0][0x1d4], PT ;  /* 0x00007500d4007a0c */ /* 0x000fe40003f06270 */
[----:B------:R-:W-:Y:S01]  /*5310*/  LEA.HI.X R3, R0, c[0x0][0x1cc], R3, 0x1, P3 ;  /* 0x0000730000037a11 */ /* 0x000fe200018f0c03 */
[----:B------:R-:W-:Y:S01]  /*5320*/  IMAD.MOV.U32 R0, RZ, RZ, c[0x0][0x1e4] ;  /* 0x00007900ff007624 */ /* 0x000fe200078e00ff */
[----:B------:R-:W-:-:S03]  /*5330*/  LEA R4, P3, R5, R2, 0x6 ;  /* 0x0000000205047211 */ /* 0x000fc600078630ff */
[----:B------:R-:W-:Y:S01]  /*5340*/  @!PT LDS RZ, [RZ] ;  /* 0x00000000fffff984 */ /* 0x000fe20000000800 */
[----:B------:R-:W-:Y:S01]  /*5350*/  @!PT LDS RZ, [RZ] ;  /* 0x00000000fffff984 */ /* 0x000fe20000000800 */
[----:B------:R-:W-:Y:S01]  /*5360*/  @!PT LDS RZ, [RZ] ;  /* 0x00000000fffff984 */ /* 0x000fe20000000800 */
[----:B------:R1:W-:Y:S01]  /*5370*/  LDGSTS.E.BYPASS.LTC128B.128 [R216+0xc100], [R2.64], !P1 ;  /* 0x0c10000002d87fae */ /* 0x0003e2000c901d48 */
[----:B------:R-:W-:-:S03]  /*5380*/  LEA.HI.X R5, R5, R3, R0, 0x6, P3 ;  /* 0x0000000305057211 */ /* 0x000fc600018f3400 */
[----:B------:R1:W-:Y:S04]  /*5390*/  LDGSTS.E.BYPASS.LTC128B.128 [R216+0xe100], [R2.64+0x80], !P2 ;  /* 0x0e10008002d87fae */ /* 0x0003e8000d101d48 */
[----:B------:R1:W-:Y:S04]  /*53a0*/  LDGSTS.E.BYPASS.LTC128B.128 [R216+0x10100], [R2.64+0x100], !P0 ;  /* 0x1010010002d87fae */ /* 0x0003e8000c101d48 */
[----:B------:R1:W-:Y:S04]  /*53b0*/  LDGSTS.E.BYPASS.LTC128B.128 [R216+0xd100], [R4.64], !P1 ;  /* 0x0d10000004d87fae */ /* 0x0003e8000c901d48 */
[----:B------:R1:W-:Y:S04]  /*53c0*/  LDGSTS.E.BYPASS.LTC128B.128 [R216+0xf100], [R4.64+0x80], !P2 ;  /* 0x0f10008004d87fae */ /* 0x0003e8000d101d48 */
[----:B------:R1:W-:Y:S02]  /*53d0*/  LDGSTS.E.BYPASS.LTC128B.128 [R216+0x11100], [R4.64+0x100], !P0 ;  /* 0x1110010004d87fae */ /* 0x0003e4000c101d48 */
.L_x_1257:
[----:B------:R-:W-:Y:S05]  /*53e0*/  BSYNC B0 ;  /* 0x0000000000007941 */ /* 0x000fea0003800000 */
.L_x_1256:
[----:B------:R-:W-:Y:S01]  /*53f0*/  IADD3 R0, R245, -0x2, RZ ;  /* 0xfffffffef5007810 */ /* 0x000fe20007ffe0ff */
[----:B------:R-:W0:Y:S03]  /*5400*/  LDGDEPBAR ;  /* 0x00000000000079af */ /* 0x000e260000000000 */
[----:B------:R-:W-:-:S13]  /*5410*/  ISETP.GE.AND P0, PT, R0, R206, PT ;  /* 0x000000ce0000720c */ /* 0x000fda0003f06270 */
[----:B------:R-:W-:Y:S05]  /*5420*/  @!P0 BRA `(.L_x_1258) ;  /* 0x00002d2000008947 */ /* 0x000fea0003800000 */
[----:B------:R-:W-:Y:S01]  /*5430*/  MOV R197, R0 ;  /* 0x0000000000c57202 */ /* 0x000fe20000000f00 */
[----:B------:R-:W-:Y:S01]  /*5440*/  IMAD.MOV.U32 R0, RZ, RZ, R101 ;  /* 0x000000ffff007224 */ /* 0x000fe200078e0065 */
[----:B-1----:R-:W-:Y:S01]  /*5450*/  MOV R3, R100 ;  /* 0x0000006400037202 */ /* 0x002fe20000000f00 */
[----:B------:R-:W-:Y:S01]  /*5460*/  IMAD.MOV.U32 R185, RZ, RZ, 0x1 ;  /* 0x00000001ffb97424 */ /* 0x000fe200078e00ff */
[----:B------:R-:W-:Y:S02]  /*5470*/  MOV R198, RZ ;  /* 0x000000ff00c67202 */ /* 0x000fe40000000f00 */
.L_x_1259:
[----:B------:R-:W-:Y:S04]  /*5480*/  DEPBAR.LE SB0, 0x2 ;  /* 0x000080800000791a */ /* 0x000fe80000000000 */
[----:B------:R-:W-:Y:S01]  /*5490*/  WARPSYNC 0xffffffff ;  /* 0xffffffff00007948 */ /* 0x000fe20003800000 */
[----:B------:R-:W-:Y:S01]  /*54a0*/  BAR.SYNC.DEFER_BLOCKING 0x0 ;  /* 0x0000000000007b1d */ /* 0x000fe20000010000 */
[----:B------:R-:W-:Y:S01]  /*54b0*/  IMAD R184, R185, 0x6000, RZ ;  /* 0x00006000b9b87824 */ /* 0x000fe200078e02ff */
[----:B------:R-:W-:Y:S02]  /*54c0*/  ISETP.GE.AND P5, PT, R206, R197, PT ;  /* 0x000000c5ce00720c */ /* 0x000fe40003fa6270 */
[----:B------:R-:W-:Y:S02]  /*54d0*/  IADD3 R211, R197, -0x1, RZ ;  /* 0xffffffffc5d37810 */ /* 0x000fe40007ffe0ff */
[----:B------:R-:W-:Y:S04]  /*54e0*/  IADD3 R2, R192, R184, RZ ;  /* 0x000000b8c0027210 */ /* 0x000fe80007ffe0ff */
[----:B------:R-:W-:Y:S05]  /*54f0*/  IADD3 R180, R190, R2, RZ ;  /* 0x00000002beb47210 */ /* 0x000fea0007ffe0ff */
[----:B------:R-:W-:Y:S01]  /*5500*/  @!P5 SHF.R.S32.HI R12, RZ, 0x1f, R211 ;  /* 0x0000001fff0cd819 */ /* 0x000fe200000114d3 */
[----:B------:R-:W-:Y:S01]  /*5510*/  @!P5 IMAD.WIDE.U32 R20, R211, c[0x0][0x208], RZ ;  /* 0x00008200d314da25 */ /* 0x000fe200078e00ff */
[----:B------:R-:W-:Y:S02]  /*5520*/  @!P5 MOV R31, c[0x0][0x208] ;  /* 0x00008200001fda02 */ /* 0x000fe40000000f00 */
[----:B------:R-:W-:Y:S01]  /*5530*/  @!P5 ISETP.GE.AND P3, PT, R215, c[0x0][0x1d4], PT ;  /* 0x00007500d700da0c */ /* 0x000fe20003f66270 */
[----:B------:R-:W-:Y:S01]  /*5540*/  @!P5 IMAD R22, R12, c[0x0][0x208], RZ ;  /* 0x000082000c16da24 */ /* 0x000fe200078e02ff */
[----:B------:R-:W-:Y:S02]  /*5550*/  @!P5 SHF.L.U32 R29, R20, 0x6, RZ ;  /* 0x00000006141dd819 */ /* 0x000fe400000006ff */
[----:B------:R-:W-:Y:S01]  /*5560*/  @!P5 ISETP.GE.AND P2, PT, R212, c[0x0][0x1d4], PT ;  /* 0x00007500d400da0c */ /* 0x000fe20003f46270 */
[----:B------:R-:W-:Y:S01]  /*5570*/  LDSM.16.M88.4 R32, [R186] ;  /* 0x00000000ba20783b */ /* 0x000fe20000000200 */
[----:B------:R-:W-:Y:S01]  /*5580*/  @!P5 IMAD R22, R211, c[0x0][0x20c], R22 ;  /* 0x00008300d316da24 */ /* 0x000fe200078e0216 */
[----:B------:R-:W-:Y:S02]  /*5590*/  @!P5 LEA R30, P0, R31, R29, 0x5 ;  /* 0x0000001d1f1ed211 */ /* 0x000fe400078028ff */
[----:B------:R-:W-:Y:S02]  /*55a0*/  @!P5 IADD3 R152, P4, R29, R220, RZ ;  /* 0x000000dc1d98d210 */ /* 0x000fe40007f9e0ff */
[----:B------:R-:W-:Y:S02]  /*55b0*/  @!P5 IADD3 R21, R21, R22, RZ ;  /* 0x000000161515d210 */ /* 0x000fe40007ffe0ff */
[----:B------:R-:W1:Y:S01]  /*55c0*/  LDSM.16.M88.4 R8, [R2] ;  /* 0x000000000208783b */ /* 0x000e620000000200 */
[----:B------:R-:W-:Y:S02]  /*55d0*/  @!P5 LEA R156, P6, R152, c[0x0][0x1f8], 0x1 ;  /* 0x00007e00989cda11 */ /* 0x000fe400078c08ff */
[----:B------:R-:W-:Y:S04]  /*55e0*/  @!P5 SHF.L.U64.HI R28, R20, 0x6, R21 ;  /* 0x00000006141cd819 */ /* 0x000fe80000010215 */
[----:B------:R-:W-:Y:S01]  /*55f0*/  @!P5 IADD3.X R155, R28, R222, RZ, P4, !PT ;  /* 0x000000de1c9bd210 */ /* 0x000fe200027fe4ff */
[----:B------:R-:W2:Y:S08]  /*5600*/  LDSM.16.M88.4 R16, [R2+0x800] ;  /* 0x000800000210783b */ /* 0x000eb00000000200 */
[----:B------:R-:W3:Y:S08]  /*5610*/  LDSM.16.M88.4 R24, [R2+0x1000] ;  /* 0x001000000218783b */ /* 0x000ef00000000200 */
[----:B------:R-:W4:Y:S08]  /*5620*/  LDSM.16.M88.4 R100, [R2+0x1800] ;  /* 0x001800000264783b */ /* 0x000f300000000200 */
[----:B------:R-:W-:Y:S01]  /*5630*/  LDSM.16.M88.4 R136, [R187] ;  /* 0x00000000bb88783b */ /* 0x000fe20000000200 */
[C---:B-1----:R-:W-:Y:S07]  /*5640*/  HMMA.16816.F32.BF16 R4, R32.reuse, R8, RZ ;  /* 0x000000082004723c */ /* 0x042fee00000418ff */
[----:B------:R-:W1:Y:S01]  /*5650*/  LDSM.16.M88.4 R140, [R180] ;  /* 0x00000000b48c783b */ /* 0x000e620000000200 */
[C---:B------:R-:W-:Y:S07]  /*5660*/  HMMA.16816.F32.BF16 R8, R32.reuse, R10, RZ ;  /* 0x0000000a2008723c */ /* 0x040fee00000418ff */
[----:B------:R-:W5:Y:S01]  /*5670*/  LDSM.16.M88.4 R144, [R180+0x800] ;  /* 0x00080000b490783b */ /* 0x000f620000000200 */
[C---:B--2---:R-:W-:Y:S07]  /*5680*/  HMMA.16816.F32.BF16 R12, R32.reuse, R16, RZ ;  /* 0x00000010200c723c */ /* 0x044fee00000418ff */
[----:B------:R-:W2:Y:S01]  /*5690*/  LDSM.16.M88.4 R148, [R180+0x1000] ;  /* 0x00100000b494783b */ /* 0x000ea20000000200 */
[C---:B------:R-:W-:Y:S08]  /*56a0*/  HMMA.16816.F32.BF16 R16, R32.reuse, R18, RZ ;  /* 0x000000122010723c */ /* 0x040ff000000418ff */
[C---:B---3--:R-:W-:Y:S07]  /*56b0*/  HMMA.16816.F32.BF16 R20, R32.reuse, R24, RZ ;  /* 0x000000182014723c */ /* 0x048fee00000418ff */
[----:B------:R-:W-:Y:S05]  /*56c0*/  @!P5 MOV R24, c[0x0][0x20c] ;  /* 0x000083000018da02 */ /* 0x000fea0000000f00 */
[----:B------:R-:W-:Y:S02]  /*56d0*/  @!P5 LEA.HI.X R157, R31, R28, R24, 0x5, P0 ;  /* 0x0000001c1f9dd211 */ /* 0x000fe400000f2c18 */
[C---:B------:R-:W-:Y:S01]  /*56e0*/  HMMA.16816.F32.BF16 R24, R32.reuse, R26, RZ ;  /* 0x0000001a2018723c */ /* 0x040fe200000418ff */
[----:B------:R-:W-:Y:S04]  /*56f0*/  @!P5 IADD3 R153, P0, R30, R220, RZ ;  /* 0x000000dc1e99d210 */ /* 0x000fe80007f1e0ff */
[----:B------:R-:W-:Y:S03]  /*5700*/  @!P5 LEA R154, P4, R153, c[0x0][0x1f8], 0x1 ;  /* 0x00007e00999ada11 */ /* 0x000fe600078808ff */
[C---:B----4-:R-:W-:Y:S07]  /*5710*/  HMMA.16816.F32.BF16 R28, R32.reuse, R100, RZ ;  /* 0x00000064201c723c */ /* 0x050fee00000418ff */
[----:B------:R-:W-:Y:S01]  /*5720*/  @!P5 IADD3.X R101, R157, R222, RZ, P0, !PT ;  /* 0x000000de9d65d210 */ /* 0x000fe200007fe4ff */
[----:B------:R-:W-:Y:S01]  /*5730*/  HMMA.16816.F32.BF16 R32, R32, R102, RZ ;  /* 0x000000662020723c */ /* 0x000fe200000418ff */
[----:B------:R-:W-:Y:S02]  /*5740*/  MOV R100, 0x40 ;  /* 0x0000004000647802 */ /* 0x000fe40000000f00 */
[----:B------:R-:W-:Y:S02]  /*5750*/  LOP3.LUT P0, RZ, R195, 0x4, RZ, 0xc0, !PT ;  /* 0x00000004c3ff7812 */ /* 0x000fe4000780c0ff */
[----:B------:R-:W-:Y:S01]  /*5760*/  @!P5 LEA.HI.X R157, R152, c[0x0][0x1fc], R155, 0x1, P6 ;  /* 0x00007f00989dda11 */ /* 0x000fe200030f0c9b */
[----:B------:R-:W-:Y:S01]  /*5770*/  @!P5 IMAD R152, R198, 0x6000, R247 ;  /* 0x00006000c698d824 */ /* 0x000fe200078e02f7 */
[----:B------:R-:W-:Y:S01]  /*5780*/  SEL R176, R100, 0xffffffc0, !P0 ;  /* 0xffffffc064b07807 */ /* 0x000fe20004000000 */
[C---:B-1----:R-:W-:Y:S05]  /*5790*/  HMMA.16816.F32.BF16 R4, R136.reuse, R140, R4 ;  /* 0x0000008c8804723c */ /* 0x042fea0000041804 */
[----:B------:R-:W-:Y:S02]  /*57a0*/  @!P5 LEA.HI.X R155, R153, c[0x0][0x1fc], R101, 0x1, P4 ;  /* 0x00007f00999bda11 */ /* 0x000fe400020f0c65 */
[----:B------:R-:W1:Y:S01]  /*57b0*/  LDSM.16.M88.4 R100, [R180+0x1800] ;  /* 0x00180000b464783b */ /* 0x000e620000000200 */
[C---:B------:R-:W-:Y:S03]  /*57c0*/  HMMA.16816.F32.BF16 R8, R136.reuse, R142, R8 ;  /* 0x0000008e8808723c */ /* 0x040fe60000041808 */
[----:B------:R-:W-:Y:S02]  /*57d0*/  ISETP.GE.AND P6, PT, R198, 0x1, PT ;  /* 0x00000001c600780c */ /* 0x000fe40003fc6270 */
[C---:B------:R-:W-:Y:S02]  /*57e0*/  IADD3 R181, R176.reuse, R2, RZ ;  /* 0x00000002b0b57210 */ /* 0x040fe40007ffe0ff */
[----:B------:R-:W-:Y:S01]  /*57f0*/  @!PT LDS RZ, [RZ] ;  /* 0x00000000fffff984 */ /* 0x000fe20000000800 */
[----:B------:R-:W-:Y:S01]  /*5800*/  @!PT LDS RZ, [RZ] ;  /* 0x00000000fffff984 */ /* 0x000fe20000000800 */
[----:B------:R-:W-:Y:S01]  /*5810*/  @!PT LDS RZ, [RZ] ;  /* 0x00000000fffff984 */ /* 0x000fe20000000800 */
[----:B------:R3:W-:Y:S01]  /*5820*/  @!P5 LDGSTS.E.BYPASS.LTC128B.128 [R152], [R156.64], !P1 ;  /* 0x000000009c98dfae */ /* 0x0007e2000c901d48 */
[C---:B-----5:R-:W-:Y:S04]  /*5830*/  HMMA.16816.F32.BF16 R12, R136.reuse, R144, R12 ;  /* 0x00000090880c723c */ /* 0x060fe8000004180c */
[----:B------:R-:W-:Y:S02]  /*5840*/  IADD3 R183, R176, R180, RZ ;  /* 0x000000b4b0b77210 */ /* 0x000fe40007ffe0ff */
[----:B------:R-:W-:Y:S01]  /*5850*/  IADD3 R182, R190, R2, R176 ;  /* 0x00000002beb67210 */ /* 0x000fe20007ffe0b0 */
[----:B------:R3:W-:Y:S01]  /*5860*/  @!P5 LDGSTS.E.BYPASS.LTC128B.128 [R152+0x2000], [R156.64+0x80], !P3 ;  /* 0x020000809c98dfae */ /* 0x0007e2000d901d48 */
[C---:B------:R-:W-:Y:S07]  /*5870*/  HMMA.16816.F32.BF16 R16, R136.reuse, R146, R16 ;  /* 0x000000928810723c */ /* 0x040fee0000041810 */
[----:B------:R3:W-:Y:S01]  /*5880*/  @!P5 LDGSTS.E.BYPASS.LTC128B.128 [R152+0x4000], [R156.64+0x100], !P2 ;  /* 0x040001009c98dfae */ /* 0x0007e2000d101d48 */
[C---:B--2---:R-:W-:Y:S07]  /*5890*/  HMMA.16816.F32.BF16 R20, R136.reuse, R148, R20 ;  /* 0x000000948814723c */ /* 0x044fee0000041814 */
[----:B------:R2:W-:Y:S01]  /*58a0*/  @!P5 LDGSTS.E.BYPASS.LTC128B.128 [R152+0x1000], [R154.64], !P1 ;  /* 0x010000009a98dfae */ /* 0x0005e2000c901d48 */
[C---:B------:R-:W-:Y:S07]  /*58b0*/  HMMA.16816.F32.BF16 R24, R136.reuse, R150, R24 ;  /* 0x000000968818723c */ /* 0x040fee0000041818 */
[----:B------:R2:W-:Y:S01]  /*58c0*/  @!P5 LDGSTS.E.BYPASS.LTC128B.128 [R152+0x3000], [R154.64+0x80], !P3 ;  /* 0x030000809a98dfae */ /* 0x0005e2000d901d48 */
[C---:B-1----:R-:W-:Y:S07]  /*58d0*/  HMMA.16816.F32.BF16 R28, R136.reuse, R100, R28 ;  /* 0x00000064881c723c */ /* 0x042fee000004181c */
[----:B------:R2:W-:Y:S01]  /*58e0*/  @!P5 LDGSTS.E.BYPASS.LTC128B.128 [R152+0x5000], [R154.64+0x100], !P2 ;  /* 0x050001009a98dfae */ /* 0x0005e2000d101d48 */
[----:B------:R-:W-:Y:S07]  /*58f0*/  HMMA.16816.F32.BF16 R32, R136, R102, R32 ;  /* 0x000000668820723c */ /* 0x000fee0000041820 */
[----:B---3--:R-:W-:Y:S08]  /*5900*/  LDSM.16.M88.4 R156, [R181] ;  /* 0x00000000b59c783b */ /* 0x008ff00000000200 */
[----:B------:R-:W-:Y:S08]  /*5910*/  LDSM.16.M88.4 R140, [R181+0x800] ;  /* 0x00080000b58c783b */ /* 0x000ff00000000200 */
[----:B------:R-:W-:Y:S08]  /*5920*/  LDSM.16.M88.4 R144, [R181+0x1000] ;  /* 0x00100000b590783b */ /* 0x000ff00000000200 */
[----:B--2---:R-:W1:Y:S08]  /*5930*/  LDSM.16.M88.4 R152, [R189] ;  /* 0x00000000bd98783b */ /* 0x004e700000000200 */
[----:B------:R-:W0:Y:S08]  /*5940*/  LDGDEPBAR ;  /* 0x00000000000079af */ /* 0x000e300000000000 */
[----:B------:R-:W2:Y:S08]  /*5950*/  LDSM.16.M88.4 R148, [R181+0x1800] ;  /* 0x00180000b594783b */ /* 0x000eb00000000200 */
[----:B------:R-:W-:Y:S08]  /*5960*/  LDSM.16.M88.4 R160, [R188] ;  /* 0x00000000bca0783b */ /* 0x000ff00000000200 */
[----:B------:R-:W3:Y:S01]  /*5970*/  LDSM.16.M88.4 R164, [R183] ;  /* 0x00000000b7a4783b */ /* 0x000ee20000000200 */
[C---:B-1----:R-:W-:Y:S07]  /*5980*/  HMMA.16816.F32.BF16 R4, R152.reuse, R156, R4 ;  /* 0x0000009c9804723c */ /* 0x042fee0000041804 */
[----:B------:R-:W1:Y:S01]  /*5990*/  LDSM.16.M88.4 R100, [R183+0x800] ;  /* 0x00080000b764783b */ /* 0x000e620000000200 */
[C---:B------:R-:W-:Y:S07]  /*59a0*/  HMMA.16816.F32.BF16 R8, R152.reuse, R158, R8 ;  /* 0x0000009e9808723c */ /* 0x040fee0000041808 */
[----:B------:R-:W4:Y:S01]  /*59b0*/  LDSM.16.M88.4 R136, [R183+0x1000] ;  /* 0x00100000b788783b */ /* 0x000f220000000200 */
[C---:B------:R-:W-:Y:S07]  /*59c0*/  HMMA.16816.F32.BF16 R12, R152.reuse, R140, R12 ;  /* 0x0000008c980c723c */ /* 0x040fee000004180c */
[----:B------:R-:W-:Y:S01]  /*59d0*/  LDSM.16.M88.4 R156, [R2+0x3800] ;  /* 0x00380000029c783b */ /* 0x000fe20000000200 */
[C---:B------:R-:W-:Y:S07]  /*59e0*/  HMMA.16816.F32.BF16 R16, R152.reuse, R142, R16 ;  /* 0x0000008e9810723c */ /* 0x040fee0000041810 */
[----:B------:R-:W5:Y:S01]  /*59f0*/  LDSM.16.M88.4 R140, [R183+0x1800] ;  /* 0x00180000b78c783b */ /* 0x000f620000000200 */
[C---:B------:R-:W-:Y:S07]  /*5a00*/  HMMA.16816.F32.BF16 R20, R152.reuse, R144, R20 ;  /* 0x000000909814723c */ /* 0x040fee0000041814 */
[----:B------:R-:W-:Y:S01]  /*5a10*/  LDSM.16.M88.4 R168, [R180+0x2800] ;  /* 0x00280000b4a8783b */ /* 0x000fe20000000200 */
[C---:B------:R-:W-:Y:S07]  /*5a20*/  HMMA.16816.F32.BF16 R24, R152.reuse, R146, R24 ;  /* 0x000000929818723c */ /* 0x040fee0000041818 */
[----:B------:R-:W-:Y:S01]  /*5a30*/  LDSM.16.M88.4 R144, [R186+0x4000] ;  /* 0x00400000ba90783b */ /* 0x000fe20000000200 */
[C---:B--2---:R-:W-:Y:S07]  /*5a40*/  HMMA.16816.F32.BF16 R28, R152.reuse, R148, R28 ;  /* 0x00000094981c723c */ /* 0x044fee000004181c */
[----:B------:R-:W-:Y:S01]  /*5a50*/  LDSM.16.M88.4 R172, [R181+0x2000] ;  /* 0x00200000b5ac783b */ /* 0x000fe20000000200 */
[----:B------:R-:W-:Y:S07]  /*5a60*/  HMMA.16816.F32.BF16 R32, R152, R150, R32 ;  /* 0x000000969820723c */ /* 0x000fee0000041820 */
[----:B------:R-:W2:Y:S01]  /*5a70*/  LDSM.16.M88.4 R148, [R2+0x2000] ;  /* 0x002000000294783b */ /* 0x000ea20000000200 */
[C---:B---3--:R-:W-:Y:S07]  /*5a80*/  HMMA.16816.F32.BF16 R4, R160.reuse, R164, R4 ;  /* 0x000000a4a004723c */ /* 0x048fee0000041804 */
[----:B------:R-:W3:Y:S01]  /*5a90*/  LDSM.16.M88.4 R152, [R2+0x2800] ;  /* 0x002800000298783b */ /* 0x000ee20000000200 */
[C---:B------:R-:W-:Y:S07]  /*5aa0*/  HMMA.16816.F32.BF16 R8, R160.reuse, R166, R8 ;  /* 0x000000a6a008723c */ /* 0x040fee0000041808 */
[----:B------:R-:W-:Y:S01]  /*5ab0*/  LDSM.16.M88.4 R164, [R180+0x2000] ;  /* 0x00200000b4a4783b */ /* 0x000fe20000000200 */
[C---:B-1----:R-:W-:Y:S07]  /*5ac0*/  HMMA.16816.F32.BF16 R12, R160.reuse, R100, R12 ;  /* 0x00000064a00c723c */ /* 0x042fee000004180c */
[----:B------:R-:W-:Y:S01]  /*5ad0*/  LDSM.16.M88.4 R176, [R2+0x4000] ;  /* 0x0040000002b0783b */ /* 0x000fe20000000200 */
[C---:B------:R-:W-:Y:S07]  /*5ae0*/  HMMA.16816.F32.BF16 R16, R160.reuse, R102, R16 ;  /* 0x00000066a010723c */ /* 0x040fee0000041810 */
[----:B------:R-:W1:Y:S01]  /*5af0*/  LDSM.16.M88.4 R100, [R2+0x3000] ;  /* 0x003000000264783b */ /* 0x000e620000000200 */
[C---:B----4-:R-:W-:Y:S08]  /*5b00*/  HMMA.16816.F32.BF16 R20, R160.reuse, R136, R20 ;  /* 0x00000088a014723c */ /* 0x050ff00000041814 */
[C---:B------:R-:W-:Y:S01]  /*5b10*/  HMMA.16816.F32.BF16 R24, R160.reuse, R138, R24 ;  /* 0x0000008aa018723c */ /* 0x040fe20000041818 */
[----:B------:R-:W4:Y:S07]  /*5b20*/  LDSM.16.M88.4 R136, [R187+0x4000] ;  /* 0x00400000bb88783b */ /* 0x000f2e0000000200 */
[C---:B-----5:R-:W-:Y:S08]  /*5b30*/  HMMA.16816.F32.BF16 R28, R160.reuse, R140, R28 ;  /* 0x0000008ca01c723c */ /* 0x060ff0000004181c */
[----:B------:R-:W-:Y:S01]  /*5b40*/  HMMA.16816.F32.BF16 R32, R160, R142, R32 ;  /* 0x0000008ea020723c */ /* 0x000fe20000041820 */
[----:B------:R-:W5:Y:S07]  /*5b50*/  LDSM.16.M88.4 R140, [R180+0x3000] ;  /* 0x00300000b48c783b */ /* 0x000f6e0000000200 */
[C---:B--2---:R-:W-:Y:S01]  /*5b60*/  HMMA.16816.F32.BF16 R4, R144.reuse, R148, R4 ;  /* 0x000000949004723c */ /* 0x044fe20000041804 */
[----:B------:R-:W-:Y:S07]  /*5b70*/  LDSM.16.M88.4 R160, [R189+0x4000] ;  /* 0x00400000bda0783b */ /* 0x000fee0000000200 */
[C---:B------:R-:W-:Y:S01]  /*5b80*/  HMMA.16816.F32.BF16 R8, R144.reuse, R150, R8 ;  /* 0x000000969008723c */ /* 0x040fe20000041808 */
[----:B------:R-:W2:Y:S07]  /*5b90*/  LDSM.16.M88.4 R148, [R180+0x3800] ;  /* 0x00380000b494783b */ /* 0x000eae0000000200 */
[C---:B---3--:R-:W-:Y:S08]  /*5ba0*/  HMMA.16816.F32.BF16 R12, R144.reuse, R152, R12 ;  /* 0x00000098900c723c */ /* 0x048ff0000004180c */
[C---:B------:R-:W-:Y:S01]  /*5bb0*/  HMMA.16816.F32.BF16 R16, R144.reuse, R154, R16 ;  /* 0x0000009a9010723c */ /* 0x040fe20000041810 */
[----:B------:R-:W-:Y:S07]  /*5bc0*/  LDSM.16.M88.4 R152, [R181+0x3800] ;  /* 0x00380000b598783b */ /* 0x000fee0000000200 */
[C---:B-1----:R-:W-:Y:S08]  /*5bd0*/  HMMA.16816.F32.BF16 R20, R144.reuse, R100, R20 ;  /* 0x000000649014723c */ /* 0x042ff00000041814 */
[C---:B------:R-:W-:Y:S01]  /*5be0*/  HMMA.16816.F32.BF16 R24, R144.reuse, R102, R24 ;  /* 0x000000669018723c */ /* 0x040fe20000041818 */
[----:B------:R-:W1:Y:S07]  /*5bf0*/  LDSM.16.M88.4 R100, [R181+0x2800] ;  /* 0x00280000b564783b */ /* 0x000e6e0000000200 */
[C---:B------:R-:W-:Y:S08]  /*5c00*/  HMMA.16816.F32.BF16 R28, R144.reuse, R156, R28 ;  /* 0x0000009c901c723c */ /* 0x040ff0000004181c */
[----:B------:R-:W-:Y:S01]  /*5c10*/  HMMA.16816.F32.BF16 R32, R144, R158, R32 ;  /* 0x0000009e9020723c */ /* 0x000fe20000041820 */
[----:B------:R-:W3:Y:S07]  /*5c20*/  LDSM.16.M88.4 R144, [R181+0x3000] ;  /* 0x00300000b590783b */ /* 0x000eee0000000200 */
[C---:B----4-:R-:W-:Y:S01]  /*5c30*/  HMMA.16816.F32.BF16 R4, R136.reuse, R164, R4 ;  /* 0x000000a48804723c */ /* 0x050fe20000041804 */
[----:B------:R-:W-:Y:S07]  /*5c40*/  LDSM.16.M88.4 R156, [R188+0x4000] ;  /* 0x00400000bc9c783b */ /* 0x000fee0000000200 */
[C---:B------:R-:W-:Y:S01]  /*5c50*/  HMMA.16816.F32.BF16 R8, R136.reuse, R166, R8 ;  /* 0x000000a68808723c */ /* 0x040fe20000041808 */
[----:B------:R-:W4:Y:S07]  /*5c60*/  LDSM.16.M88.4 R164, [R183+0x2000] ;  /* 0x00200000b7a4783b */ /* 0x000f2e0000000200 */
[C---:B------:R-:W-:Y:S08]  /*5c70*/  HMMA.16816.F32.BF16 R12, R136.reuse, R168, R12 ;  /* 0x000000a8880c723c */ /* 0x040ff0000004180c */
[C---:B------:R-:W-:Y:S01]  /*5c80*/  HMMA.16816.F32.BF16 R16, R136.reuse, R170, R16 ;  /* 0x000000aa8810723c */ /* 0x040fe20000041810 */
[----:B------:R-:W-:Y:S07]  /*5c90*/  LDSM.16.M88.4 R168, [R186+0x8000] ;  /* 0x00800000baa8783b */ /* 0x000fee0000000200 */
[C---:B-----5:R-:W-:Y:S08]  /*5ca0*/  HMMA.16816.F32.BF16 R20, R136.reuse, R140, R20 ;  /* 0x0000008c8814723c */ /* 0x060ff00000041814 */
[C---:B------:R-:W-:Y:S01]  /*5cb0*/  HMMA.16816.F32.BF16 R24, R136.reuse, R142, R24 ;  /* 0x0000008e8818723c */ /* 0x040fe20000041818 */
[----:B------:R-:W-:Y:S07]  /*5cc0*/  LDSM.16.M88.4 R140, [R182+0x3000] ;  /* 0x00300000b68c783b */ /* 0x000fee0000000200 */
[C---:B--2---:R-:W-:Y:S08]  /*5cd0*/  HMMA.16816.F32.BF16 R28, R136.reuse, R148, R28 ;  /* 0x00000094881c723c */ /* 0x044ff0000004181c */
[----:B------:R-:W-:Y:S01]  /*5ce0*/  HMMA.16816.F32.BF16 R32, R136, R150, R32 ;  /* 0x000000968820723c */ /* 0x000fe20000041820 */
[----:B------:R-:W2:Y:S07]  /*5cf0*/  LDSM.16.M88.4 R136, [R182+0x2800] ;  /* 0x00280000b688783b */ /* 0x000eae0000000200 */
[C---:B------:R-:W-:Y:S01]  /*5d00*/  HMMA.16816.F32.BF16 R4, R160.reuse, R172, R4 ;  /* 0x000000aca004723c */ /* 0x040fe20000041804 */
[----:B------:R-:W5:Y:S07]  /*5d10*/  LDSM.16.M88.4 R148, [R182+0x3800] ;  /* 0x00380000b694783b */ /* 0x000f6e0000000200 */
        /* <DEDUP_REMOVED lines=8> */
[C---:B------:R-:W-:Y:S08]  /*5da0*/  HMMA.16816.F32.BF16 R28, R160.reuse, R152, R28 ;  /* 0x00000098a01c723c */ /* 0x040ff0000004181c */
[----:B------:R-:W-:Y:S01]  /*5db0*/  HMMA.16816.F32.BF16 R32, R160, R154, R32 ;  /* 0x0000009aa020723c */ /* 0x000fe20000041820 */
[----:B------:R-:W1:Y:S07]  /*5dc0*/  LDSM.16.M88.4 R152, [R2+0x5800] ;  /* 0x005800000298783b */ /* 0x000e6e0000000200 */
[C---:B----4-:R-:W-:Y:S01]  /*5dd0*/  HMMA.16816.F32.BF16 R4, R156.reuse, R164, R4 ;  /* 0x000000a49c04723c */ /* 0x050fe20000041804 */
[----:B------:R-:W4:Y:S07]  /*5de0*/  LDSM.16.M88.4 R160, [R187+0x8000] ;  /* 0x00800000bba0783b */ /* 0x000f2e0000000200 */
        /* <DEDUP_REMOVED lines=8> */
[C---:B-----5:R-:W-:Y:S08]  /*5e70*/  HMMA.16816.F32.BF16 R28, R156.reuse, R148, R28 ;  /* 0x000000949c1c723c */ /* 0x060ff0000004181c */
[----:B------:R-:W-:Y:S01]  /*5e80*/  HMMA.16816.F32.BF16 R32, R156, R150, R32 ;  /* 0x000000969c20723c */ /* 0x000fe20000041820 */
[----:B------:R-:W5:Y:S07]  /*5e90*/  LDSM.16.M88.4 R148, [R180+0x5800] ;  /* 0x00580000b494783b */ /* 0x000f6e0000000200 */
[C---:B------:R-:W-:Y:S01]  /*5ea0*/  HMMA.16816.F32.BF16 R4, R168.reuse, R176, R4 ;  /* 0x000000b0a804723c */ /* 0x040fe20000041804 */
[----:B------:R-:W2:Y:S07]  /*5eb0*/  LDSM.16.M88.4 R156, [R189+0x8000] ;  /* 0x00800000bd9c783b */ /* 0x000eae0000000200 */
        /* <DEDUP_REMOVED lines=13> */
[C---:B------:R-:W-:Y:S08]  /*5f90*/  HMMA.16816.F32.BF16 R8, R160.reuse, R174, R8 ;  /* 0x000000aea008723c */ /* 0x040ff00000041808 */
[C---:B--2---:R-:W-:Y:S08]  /*5fa0*/  HMMA.16816.F32.BF16 R12, R160.reuse, R136, R12 ;  /* 0x00000088a00c723c */ /* 0x044ff0000004180c */
[C---:B------:R-:W-:Y:S08]  /*5fb0*/  HMMA.16816.F32.BF16 R16, R160.reuse, R138, R16 ;  /* 0x0000008aa010723c */ /* 0x040ff00000041810 */
[C---:B------:R-:W-:Y:S08]  /*5fc0*/  HMMA.16816.F32.BF16 R20, R160.reuse, R140, R20 ;  /* 0x0000008ca014723c */ /* 0x040ff00000041814 */
[C---:B------:R-:W-:Y:S08]  /*5fd0*/  HMMA.16816.F32.BF16 R24, R160.reuse, R142, R24 ;  /* 0x0000008ea018723c */ /* 0x040ff00000041818 */
[C---:B-----5:R-:W-:Y:S08]  /*5fe0*/  HMMA.16816.F32.BF16 R28, R160.reuse, R148, R28 ;  /* 0x00000094a01c723c */ /* 0x060ff0000004181c */
[----:B------:R-:W-:Y:S08]  /*5ff0*/  HMMA.16816.F32.BF16 R32, R160, R150, R32 ;  /* 0x00000096a020723c */ /* 0x000ff00000041820 */
[C---:B------:R-:W-:Y:S08]  /*6000*/  HMMA.16816.F32.BF16 R4, R156.reuse, R164, R4 ;  /* 0x000000a49c04723c */ /* 0x040ff00000041804 */
[C---:B------:R-:W-:Y:S08]  /*6010*/  HMMA.16816.F32.BF16 R8, R156.reuse, R166, R8 ;  /* 0x000000a69c08723c */ /* 0x040ff00000041808 */
[C---:B-1----:R-:W-:Y:S08]  /*6020*/  HMMA.16816.F32.BF16 R12, R156.reuse, R100, R12 ;  /* 0x000000649c0c723c */ /* 0x042ff0000004180c */
[C---:B------:R-:W-:Y:S01]  /*6030*/  HMMA.16816.F32.BF16 R16, R156.reuse, R102, R16 ;  /* 0x000000669c10723c */ /* 0x040fe20000041810 */
[----:B------:R-:W1:Y:S07]  /*6040*/  LDSM.16.M88.4 R100, [R182+0x4800] ;  /* 0x00480000b664783b */ /* 0x000e6e0000000200 */
[C---:B---3--:R-:W-:Y:S08]  /*6050*/  HMMA.16816.F32.BF16 R20, R156.reuse, R144, R20 ;  /* 0x000000909c14723c */ /* 0x048ff00000041814 */
[C---:B------:R-:W-:Y:S08]  /*6060*/  HMMA.16816.F32.BF16 R24, R156.reuse, R146, R24 ;  /* 0x000000929c18723c */ /* 0x040ff00000041818 */
[C---:B------:R-:W-:Y:S08]  /*6070*/  HMMA.16816.F32.BF16 R28, R156.reuse, R152, R28 ;  /* 0x000000989c1c723c */ /* 0x040ff0000004181c */
[----:B------:R-:W-:Y:S08]  /*6080*/  HMMA.16816.F32.BF16 R32, R156, R154, R32 ;  /* 0x0000009a9c20723c */ /* 0x000ff00000041820 */
[C---:B----4-:R-:W-:Y:S08]  /*6090*/  HMMA.16816.F32.BF16 R4, R168.reuse, R176, R4 ;  /* 0x000000b0a804723c */ /* 0x050ff00000041804 */
[C---:B------:R-:W-:Y:S08]  /*60a0*/  HMMA.16816.F32.BF16 R8, R168.reuse, R178, R8 ;  /* 0x000000b2a808723c */ /* 0x040ff00000041808 */
[C---:B-1----:R-:W-:Y:S08]  /*60b0*/  HMMA.16816.F32.BF16 R12, R168.reuse, R100, R12 ;  /* 0x00000064a80c723c */ /* 0x042ff0000004180c */
[C---:B------:R-:W-:Y:S04]  /*60c0*/  HMMA.16816.F32.BF16 R16, R168.reuse, R102, R16 ;  /* 0x00000066a810723c */ /* 0x040fe80000041810 */
[----:B------:R-:W-:Y:S03]  /*60d0*/  FMUL.FTZ R2, R4, c[0x0][0x320] ;  /* 0x0000c80004027a20 */ /* 0x000fe60000410000 */
[----:B------:R-:W-:Y:S01]  /*60e0*/  IADD3 R102, R194, R184, RZ ;  /* 0x000000b8c2667210 */ /* 0x000fe20007ffe0ff */
[----:B------:R1:W-:Y:S01]  /*60f0*/  MUFU.TANH R143, R2 ;  /* 0x00000002008f7308 */ /* 0x0003e20000002400 */
[----:B------:R-:W-:Y:S03]  /*6100*/  FMUL.FTZ R11, R11, c[0x0][0x320] ;  /* 0x0000c8000b0b7a20 */ /* 0x000fe60000410000 */
[----:B------:R-:W-:Y:S06]  /*6110*/  IADD3 R103, R191, R102, RZ ;  /* 0x00000066bf677210 */ /* 0x000fec0007ffe0ff */
        /* <DEDUP_REMOVED lines=12> */
[----:B---3--:R-:W-:Y:S04]  /*61e0*/  FMUL.FTZ R2, R9, c[0x0][0x320] ;  /* 0x0000c80009027a20 */ /* 0x008fe80000410000 */
[----:B------:R1:W-:Y:S04]  /*61f0*/  MUFU.TANH R136, R2 ;  /* 0x0000000200887308 */ /* 0x0003e80000002400 */
[----:B-1----:R-:W-:Y:S02]  /*6200*/  FMUL.FTZ R2, R10, c[0x0][0x320] ;  /* 0x0000c8000a027a20 */ /* 0x002fe40000410000 */
[----:B------:R-:W1:Y:S01]  /*6210*/  LDSM.16.M88.4 R8, [R182+0x5800] ;  /* 0x00580000b608783b */ /* 0x000e620000000200 */
[----:B------:R-:W-:Y:S04]  /*6220*/  DEPBAR.LE SB0, 0x2 ;  /* 0x000080800000791a */ /* 0x000fe80000000000 */
[----:B------:R3:W5:Y:S03]  /*6230*/  MUFU.TANH R137, R2 ;  /* 0x0000000200897308 */ /* 0x0007660000002400 */
[----:B------:R-:W-:Y:S01]  /*6240*/  BAR.SYNC.DEFER_BLOCKING 0x0 ;  /* 0x0000000000007b1d */ /* 0x000fe20000010000 */
[----:B---3--:R-:W-:Y:S02]  /*6250*/  FMUL.FTZ R2, R12, c[0x0][0x320] ;  /* 0x0000c8000c027a20 */ /* 0x008fe40000410000 */
[----:B------:R-:W-:Y:S04]  /*6260*/  FMUL.FTZ R12, R16, c[0x0][0x320] ;  /* 0x0000c800100c7a20 */ /* 0x000fe80000410000 */
[----:B------:R3:W-:Y:S01]  /*6270*/  MUFU.TANH R145, R2 ;  /* 0x0000000200917308 */ /* 0x0007e20000002400 */
[C---:B-1----:R-:W-:Y:S09]  /*6280*/  HMMA.16816.F32.BF16 R28, R168.reuse, R8, R28 ;  /* 0x00000008a81c723c */ /* 0x042ff2000004181c */
[----:B------:R-:W-:Y:S01]  /*6290*/  MUFU.TANH R146, R12 ;  /* 0x0000000c00927308 */ /* 0x000fe20000002400 */
[----:B------:R-:W-:Y:S03]  /*62a0*/  HMMA.16816.F32.BF16 R32, R168, R10, R32 ;  /* 0x0000000aa820723c */ /* 0x000fe60000041820 */
[----:B---3--:R-:W-:Y:S06]  /*62b0*/  FMUL.FTZ R2, R13, c[0x0][0x320] ;  /* 0x0000c8000d027a20 */ /* 0x008fec0000410000 */
[----:B------:R1:W-:Y:S05]  /*62c0*/  MUFU.TANH R147, R2 ;  /* 0x0000000200937308 */ /* 0x0003ea0000002400 */
[----:B------:R-:W-:Y:S05]  /*62d0*/  FMUL.FTZ R4, R31, c[0x0][0x320] ;  /* 0x0000c8001f047a20 */ /* 0x000fea0000410000 */
[----:B------:R2:W-:Y:S05]  /*62e0*/  MUFU.TANH R210, R4 ;  /* 0x0000000400d27308 */ /* 0x0005ea0000002400 */
[----:B------:R-:W-:Y:S05]  /*62f0*/  FMUL.FTZ R5, R32, c[0x0][0x320] ;  /* 0x0000c80020057a20 */ /* 0x000fea0000410000 */
        /* <DEDUP_REMOVED lines=13> */
[----:B------:R2:W-:Y:S01]  /*63d0*/  MUFU.TANH R207, R5 ;  /* 0x0000000500cf7308 */ /* 0x0005e20000002400 */
[----:B-1----:R-:W-:Y:S01]  /*63e0*/  FMUL.FTZ R2, R17, c[0x0][0x320] ;  /* 0x0000c80011027a20 */ /* 0x002fe20000410000 */
[----:B---3--:R-:W-:Y:S08]  /*63f0*/  FMNMX.FTZ R4, R151, R4, !PT ;  /* 0x0000000497047209 */ /* 0x008ff00007810000 */
[----:B------:R1:W-:Y:S01]  /*6400*/  MUFU.TANH R148, R2 ;  /* 0x0000000200947308 */ /* 0x0003e20000002400 */
[----:B--2---:R-:W-:Y:S09]  /*6410*/  FMUL.FTZ R5, R35, c[0x0][0x320] ;  /* 0x0000c80023057a20 */ /* 0x004ff20000410000 */
[----:B------:R-:W-:Y:S01]  /*6420*/  MUFU.TANH R209, R5 ;  /* 0x0000000500d17308 */ /* 0x000fe20000002400 */
[----:B-1----:R-:W-:Y:S09]  /*6430*/  FMUL.FTZ R2, R18, c[0x0][0x320] ;  /* 0x0000c80012027a20 */ /* 0x002ff20000410000 */
        /* <DEDUP_REMOVED lines=29> */
[----:B-1----:R-:W-:Y:S02]  /*6610*/  FMUL.FTZ R2, R30, c[0x0][0x320] ;  /* 0x0000c8001e027a20 */ /* 0x002fe40000410000 */
[----:B------:R-:W-:Y:S06]  /*6620*/  LDSM.16.MT88.4 R28, [R102] ;  /* 0x00000000661c783b */ /* 0x000fec0000004200 */
[----:B------:R1:W2:Y:S02]  /*6630*/  MUFU.TANH R208, R2 ;  /* 0x0000000200d07308 */ /* 0x0002a40000002400 */
[----:B-1----:R-:W-:Y:S02]  /*6640*/  FMNMX.FTZ R2, R143, R0, !PT ;  /* 0x000000008f027209 */ /* 0x002fe40007810000 */
[----:B--2---:R-:W-:Y:S02]  /*6650*/  FMNMX.FTZ R4, R208, R4, !PT ;  /* 0x00000004d0047209 */ /* 0x004fe40007810000 */
[----:B------:R-:W-:Y:S02]  /*6660*/  FMNMX.FTZ R2, R141, R2, !PT ;  /* 0x000000028d027209 */ /* 0x000fe40007810000 */
[----:B------:R-:W-:Y:S02]  /*6670*/  FMNMX.FTZ R4, R210, R4, !PT ;  /* 0x00000004d2047209 */ /* 0x000fe40007810000 */
[----:B------:R-:W-:Y:S02]  /*6680*/  FMNMX.FTZ R2, R139, R2, !PT ;  /* 0x000000028b027209 */ /* 0x000fe40007810000 */
[----:B------:R-:W-:Y:S02]  /*6690*/  FMNMX.FTZ R4, R207, R4, !PT ;  /* 0x00000004cf047209 */ /* 0x000fe40007810000 */
[----:B------:R-:W-:Y:S02]  /*66a0*/  FMNMX.FTZ R2, R136, R2, !PT ;  /* 0x0000000288027209 */ /* 0x000fe40007810000 */
[----:B------:R-:W-:Y:S02]  /*66b0*/  FMNMX.FTZ R4, R209, R4, !PT ;  /* 0x00000004d1047209 */ /* 0x000fe40007810000 */
[----:B------:R-:W-:Y:S03]  /*66c0*/  FMNMX.FTZ R2, R145, R2, !PT ;  /* 0x0000000291027209 */ /* 0x000fe60007810000 */
[----:B------:R-:W1:Y:S01]  /*66d0*/  SHFL.BFLY PT, R5, R4, 0x2, 0x1f ;  /* 0x0c401f0004057f89 */ /* 0x000e6200000e0000 */
[----:B------:R-:W-:Y:S04]  /*66e0*/  FMNMX.FTZ R2, R147, R2, !PT ;  /* 0x0000000293027209 */ /* 0x000fe80007810000 */
[----:B------:R-:W-:Y:S04]  /*66f0*/  FMNMX.FTZ R2, R146, R2, !PT ;  /* 0x0000000292027209 */ /* 0x000fe80007810000 */
[----:B------:R-:W-:Y:S04]  /*6700*/  FMNMX.FTZ R2, R148, R2, !PT ;  /* 0x0000000294027209 */ /* 0x000fe80007810000 */
[----:B------:R-:W-:Y:S04]  /*6710*/  FMNMX.FTZ R2, R153, R2, !PT ;  /* 0x0000000299027209 */ /* 0x000fe80007810000 */
[----:B------:R-:W-:Y:S04]  /*6720*/  FMNMX.FTZ R2, R155, R2, !PT ;  /* 0x000000029b027209 */ /* 0x000fe80007810000 */
[----:B------:R-:W-:Y:S02]  /*6730*/  FMNMX.FTZ R2, R154, R2, !PT ;  /* 0x000000029a027209 */ /* 0x000fe40007810000 */
[----:B-1----:R-:W-:Y:S02]  /*6740*/  FMNMX.FTZ R4, R4, R5, !PT ;  /* 0x0000000504047209 */ /* 0x002fe40007810000 */
[----:B------:R-:W-:Y:S03]  /*6750*/  FMNMX.FTZ R2, R157, R2, !PT ;  /* 0x000000029d027209 */ /* 0x000fe60007810000 */
[----:B------:R-:W1:Y:S01]  /*6760*/  SHFL.BFLY PT, R5, R4, 0x1, 0x1f ;  /* 0x0c201f0004057f89 */ /* 0x000e6200000e0000 */
[----:B------:R-:W-:Y:S04]  /*6770*/  FMNMX.FTZ R2, R162, R2, !PT ;  /* 0x00000002a2027209 */ /* 0x000fe80007810000 */
[----:B------:R-:W-:Y:S04]  /*6780*/  FMNMX.FTZ R2, R163, R2, !PT ;  /* 0x00000002a3027209 */ /* 0x000fe80007810000 */
[----:B------:R-:W-:Y:S04]  /*6790*/  FMNMX.FTZ R2, R205, R2, !PT ;  /* 0x00000002cd027209 */ /* 0x000fe80007810000 */
[----:B------:R-:W-:Y:S05]  /*67a0*/  FMNMX.FTZ R2, R204, R2, !PT ;  /* 0x00000002cc027209 */ /* 0x000fea0007810000 */
[----:B------:R-:W2:Y:S01]  /*67b0*/  SHFL.BFLY PT, R6, R2, 0x2, 0x1f ;  /* 0x0c401f0002067f89 */ /* 0x000ea200000e0000 */
[----:B-1----:R-:W-:Y:S02]  /*67c0*/  FMNMX.FTZ R100, R4, R5, !PT ;  /* 0x0000000504647209 */ /* 0x002fe40007810000 */
[----:B--2---:R-:W-:Y:S05]  /*67d0*/  FMNMX.FTZ R2, R2, R6, !PT ;  /* 0x0000000602027209 */ /* 0x004fea0007810000 */
[----:B------:R-:W1:Y:S02]  /*67e0*/  SHFL.BFLY PT, R6, R2, 0x1, 0x1f ;  /* 0x0c201f0002067f89 */ /* 0x000e6400000e0000 */
[----:B-1----:R-:W-:Y:S05]  /*67f0*/  FMNMX.FTZ R101, R2, R6, !PT ;  /* 0x0000000602657209 */ /* 0x002fea0007810000 */
[C---:B------:R-:W-:Y:S02]  /*6800*/  FADD.FTZ R0, -R101.reuse, R0 ;  /* 0x0000000065007221 */ /* 0x040fe40000010100 */
[----:B------:R-:W-:Y:S02]  /*6810*/  FMUL.FTZ R144, R101, c[0x0][0x2d0] ;  /* 0x0000b40065907a20 */ /* 0x000fe40000410000 */
[----:B------:R-:W-:Y:S04]  /*6820*/  FMUL.FTZ R0, R0, c[0x0][0x2d0] ;  /* 0x0000b40000007a20 */ /* 0x000fe80000410000 */
[----:B------:R1:W2:Y:S02]  /*6830*/  MUFU.EX2 R2, R0 ;  /* 0x0000000000027308 */ /* 0x0002a40000000800 */
[----:B-1----:R-:W-:Y:S02]  /*6840*/  FADD.FTZ R0, -R100, R3 ;  /* 0x0000000364007221 */ /* 0x002fe40000010100 */
[--C-:B------:R-:W-:Y:S02]  /*6850*/  FFMA.FTZ R3, R143, c[0x0][0x2d0], -R144.reuse ;  /* 0x0000b4008f037a23 */ /* 0x100fe40000010890 */
[----:B------:R-:W-:Y:S04]  /*6860*/  FMUL.FTZ R0, R0, c[0x0][0x2d0] ;  /* 0x0000b40000007a20 */ /* 0x000fe80000410000 */
[----:B------:R1:W-:Y:S01]  /*6870*/  MUFU.EX2 R201, R3 ;  /* 0x0000000300c97308 */ /* 0x0003e20000000800 */
[C---:B--2---:R-:W-:Y:S02]  /*6880*/  FMUL.FTZ R5, R2.reuse, R105 ;  /* 0x0000006902057220 */ /* 0x044fe40000410000 */
        /* <DEDUP_REMOVED lines=13> */
[----:B------:R-:W-:Y:S02]  /*6960*/  FMUL.FTZ R141, R100, c[0x0][0x2d0] ;  /* 0x0000b400648d7a20 */ /* 0x000fe40000410000 */
[----:B------:R1:W-:Y:S01]  /*6970*/  MUFU.EX2 R200, R3 ;  /* 0x0000000300c87308 */ /* 0x0003e20000000800 */
[----:B------:R-:W-:Y:S02]  /*6980*/  FMUL.FTZ R41, R2, R41 ;  /* 0x0000002902297220 */ /* 0x000fe40000410000 */
[--C-:B------:R-:W-:Y:S02]  /*6990*/  FFMA.FTZ R4, R137, c[0x0][0x2d0], -R141.reuse ;  /* 0x0000b40089047a23 */ /* 0x100fe4000001088d */
[C---:B--2---:R-:W-:Y:S02]  /*69a0*/  FMUL.FTZ R6, R0.reuse, R106 ;  /* 0x0000006a00067220 */ /* 0x044fe40000410000 */
[C---:B------:R-:W-:Y:S02]  /*69b0*/  FMUL.FTZ R7, R0.reuse, R107 ;  /* 0x0000006b00077220 */ /* 0x040fe40000410000 */
[C---:B------:R-:W-:Y:S01]  /*69c0*/  FMUL.FTZ R10, R0.reuse, R110 ;  /* 0x0000006e000a7220 */ /* 0x040fe20000410000 */
[----:B------:R2:W-:Y:S01]  /*69d0*/  MUFU.EX2 R183, R4 ;  /* 0x0000000400b77308 */ /* 0x0005e20000000800 */
[C---:B------:R-:W-:Y:S02]  /*69e0*/  FMUL.FTZ R11, R0.reuse, R111 ;  /* 0x0000006f000b7220 */ /* 0x040fe40000410000 */
[C---:B------:R-:W-:Y:S01]  /*69f0*/  FMUL.FTZ R18, R0.reuse, R118 ;  /* 0x0000007600127220 */ /* 0x040fe20000410000 */
[----:B------:R-:W-:Y:S01]  /*6a00*/  LDSM.16.MT88.4 R108, [R103] ;  /* 0x00000000676c783b */ /* 0x000fe20000004200 */
[C---:B------:R-:W-:Y:S02]  /*6a10*/  FMUL.FTZ R19, R0.reuse, R119 ;  /* 0x0000007700137220 */ /* 0x040fe40000410000 */
[C---:B------:R-:W-:Y:S02]  /*6a20*/  FMUL.FTZ R26, R0.reuse, R126 ;  /* 0x0000007e001a7220 */ /* 0x040fe40000410000 */
[C---:B------:R-:W-:Y:S02]  /*6a30*/  FMUL.FTZ R27, R0.reuse, R127 ;  /* 0x0000007f001b7220 */ /* 0x040fe40000410000 */
[C---:B------:R-:W-:Y:S01]  /*6a40*/  FMUL.FTZ R34, R0.reuse, R134 ;  /* 0x0000008600227220 */ /* 0x040fe20000410000 */
[----:B------:R-:W-:Y:S01]  /*6a50*/  LDSM.16.MT88.4 R124, [R103+0x800] ;  /* 0x00080000677c783b */ /* 0x000fe20000004200 */
[C---:B------:R-:W-:Y:S02]  /*6a60*/  FMUL.FTZ R35, R0.reuse, R135 ;  /* 0x0000008700237220 */ /* 0x040fe40000410000 */
[--C-:B-1----:R-:W-:Y:S02]  /*6a70*/  FFMA.FTZ R3, R139, c[0x0][0x2d0], -R144.reuse ;  /* 0x0000b4008b037a23 */ /* 0x102fe40000010890 */
[C---:B------:R-:W-:Y:S02]  /*6a80*/  FMUL.FTZ R38, R0.reuse, R38 ;  /* 0x0000002600267220 */ /* 0x040fe40000410000 */
[----:B------:R1:W-:Y:S01]  /*6a90*/  MUFU.EX2 R202, R3 ;  /* 0x0000000300ca7308 */ /* 0x0003e20000000800 */
[C---:B------:R-:W-:Y:S02]  /*6aa0*/  FMUL.FTZ R39, R0.reuse, R39 ;  /* 0x0000002700277220 */ /* 0x040fe40000410000 */
[----:B------:R-:W-:Y:S02]  /*6ab0*/  FMUL.FTZ R42, R0, R42 ;  /* 0x0000002a002a7220 */ /* 0x000fe40000410000 */
[--C-:B--2---:R-:W-:Y:S02]  /*6ac0*/  FFMA.FTZ R4, R138, c[0x0][0x2d0], -R141.reuse ;  /* 0x0000b4008a047a23 */ /* 0x104fe4000001088d */
[----:B------:R-:W-:Y:S02]  /*6ad0*/  FMUL.FTZ R43, R0, R43 ;  /* 0x0000002b002b7220 */ /* 0x000fe40000410000 */
[C---:B------:R-:W-:Y:S01]  /*6ae0*/  FMUL.FTZ R44, R2.reuse, R44 ;  /* 0x0000002c022c7220 */ /* 0x040fe20000410000 */
[----:B------:R-:W2:Y:S01]  /*6af0*/  MUFU.EX2 R199, R4 ;  /* 0x0000000400c77308 */ /* 0x000ea20000000800 */
[----:B------:R-:W-:Y:S02]  /*6b00*/  FMUL.FTZ R45, R2, R45 ;  /* 0x0000002d022d7220 */ /* 0x000fe40000410000 */
[C---:B------:R-:W-:Y:S02]  /*6b10*/  FMUL.FTZ R46, R0.reuse, R46 ;  /* 0x0000002e002e7220 */ /* 0x040fe40000410000 */
[----:B------:R-:W-:Y:S02]  /*6b20*/  FMUL.FTZ R47, R0, R47 ;  /* 0x0000002f002f7220 */ /* 0x000fe40000410000 */
[C---:B------:R-:W-:Y:S02]  /*6b30*/  FMUL.FTZ R48, R2.reuse, R48 ;  /* 0x0000003002307220 */ /* 0x040fe40000410000 */
[----:B------:R-:W-:Y:S02]  /*6b40*/  FMUL.FTZ R49, R2, R49 ;  /* 0x0000003102317220 */ /* 0x000fe40000410000 */
[C---:B------:R-:W-:Y:S02]  /*6b50*/  FMUL.FTZ R50, R0.reuse, R50 ;  /* 0x0000003200327220 */ /* 0x040fe40000410000 */
[----:B------:R-:W-:Y:S02]  /*6b60*/  FMUL.FTZ R51, R0, R51 ;  /* 0x0000003300337220 */ /* 0x000fe40000410000 */
[----:B-1----:R-:W-:Y:S02]  /*6b70*/  FFMA.FTZ R3, R136, c[0x0][0x2d0], -R144 ;  /* 0x0000b40088037a23 */ /* 0x002fe40000010890 */
[C---:B------:R-:W-:Y:S01]  /*6b80*/  FMUL.FTZ R52, R2.reuse, R52 ;  /* 0x0000003402347220 */ /* 0x040fe20000410000 */
[----:B------:R-:W-:Y:S01]  /*6b90*/  LDSM.16.MT88.4 R136, [R102+0x2800] ;  /* 0x002800006688783b */ /* 0x000fe20000004200 */
[----:B------:R1:W3:Y:S01]  /*6ba0*/  MUFU.EX2 R203, R3 ;  /* 0x0000000300cb7308 */ /* 0x0002e20000000800 */
[----:B------:R-:W-:Y:S02]  /*6bb0*/  FMUL.FTZ R53, R2, R53 ;  /* 0x0000003502357220 */ /* 0x000fe40000410000 */
[----:B------:R-:W-:Y:S01]  /*6bc0*/  FMUL.FTZ R54, R0, R54 ;  /* 0x0000003600367220 */ /* 0x000fe20000410000 */
[----:B--2---:R-:W-:Y:S01]  /*6bd0*/  F2FP.BF16.PACK_AB R107, R199, R183 ;  /* 0x000000b7c76b723e */ /* 0x004fe200000010ff */
[----:B------:R-:W-:Y:S01]  /*6be0*/  FMUL.FTZ R4, R2, R104 ;  /* 0x0000006802047220 */ /* 0x000fe20000410000 */
        /* <DEDUP_REMOVED lines=8> */
[----:B------:R-:W-:Y:S02]  /*6c70*/  FMUL.FTZ R62, R0, R62 ;  /* 0x0000003e003e7220 */ /* 0x000fe40000410000 */
[--C-:B-1----:R-:W-:Y:S01]  /*6c80*/  FFMA.FTZ R3, R142, c[0x0][0x2d0], -R141.reuse ;  /* 0x0000b4008e037a23 */ /* 0x102fe2000001088d */
[----:B---3--:R-:W-:Y:S01]  /*6c90*/  F2FP.BF16.PACK_AB R106, R203, R202 ;  /* 0x000000cacb6a723e */ /* 0x008fe200000010ff */
[----:B------:R-:W-:Y:S02]  /*6ca0*/  FMUL.FTZ R63, R0, R63 ;  /* 0x0000003f003f7220 */ /* 0x000fe40000410000 */
[----:B------:R1:W-:Y:S01]  /*6cb0*/  MUFU.EX2 R182, R3 ;  /* 0x0000000300b67308 */ /* 0x0003e20000000800 */
        /* <DEDUP_REMOVED lines=12> */
[--C-:B-1----:R-:W-:Y:S02]  /*6d80*/  FFMA.FTZ R3, R140, c[0x0][0x2d0], -R141.reuse ;  /* 0x0000b4008c037a23 */ /* 0x102fe4000001088d */
[C---:B------:R-:W-:Y:S02]  /*6d90*/  FMUL.FTZ R76, R2.reuse, R76 ;  /* 0x0000004c024c7220 */ /* 0x040fe40000410000 */
[----:B------:R1:W2:Y:S01]  /*6da0*/  MUFU.EX2 R181, R3 ;  /* 0x0000000300b57308 */ /* 0x0002a20000000800 */
        /* <DEDUP_REMOVED lines=11> */
[C---:B------:R-:W-:Y:S01]  /*6e60*/  FMUL.FTZ R88, R2.reuse, R88 ;  /* 0x0000005802587220 */ /* 0x040fe20000410000 */
[----:B-1----:R-:W-:Y:S01]  /*6e70*/  IADD3 R3, R193, R184, RZ ;  /* 0x000000b8c1037210 */ /* 0x002fe20007ffe0ff */
[----:B------:R-:W-:Y:S01]  /*6e80*/  FMUL.FTZ R89, R2, R89 ;  /* 0x0000005902597220 */ /* 0x000fe20000410000 */
[----:B--2---:R-:W-:Y:S01]  /*6e90*/  F2FP.BF16.PACK_AB R105, R181, R182 ;  /* 0x000000b6b569723e */ /* 0x004fe200000010ff */
[C---:B------:R-:W-:Y:S01]  /*6ea0*/  FMUL.FTZ R90, R0.reuse, R90 ;  /* 0x0000005a005a7220 */ /* 0x040fe20000410000 */
[----:B------:R-:W-:Y:S01]  /*6eb0*/  IADD3 R156, R191, R3, RZ ;  /* 0x00000003bf9c7210 */ /* 0x000fe20007ffe0ff */
[----:B------:R-:W1:Y:S01]  /*6ec0*/  LDSM.16.MT88.4 R12, [R3] ;  /* 0x00000000030c783b */ /* 0x000e620000004200 */
[----:B------:R-:W-:Y:S02]  /*6ed0*/  FMUL.FTZ R91, R0, R91 ;  /* 0x0000005b005b7220 */ /* 0x000fe40000410000 */
[C---:B------:R-:W-:Y:S02]  /*6ee0*/  FMUL.FTZ R92, R2.reuse, R92 ;  /* 0x0000005c025c7220 */ /* 0x040fe40000410000 */
[----:B------:R-:W-:Y:S02]  /*6ef0*/  FMUL.FTZ R93, R2, R93 ;  /* 0x0000005d025d7220 */ /* 0x000fe40000410000 */
[C---:B------:R-:W-:Y:S01]  /*6f00*/  FMUL.FTZ R94, R0.reuse, R94 ;  /* 0x0000005e005e7220 */ /* 0x040fe20000410000 */
[----:B------:R-:W2:Y:S01]  /*6f10*/  LDSM.16.MT88.4 R20, [R156] ;  /* 0x000000009c14783b */ /* 0x000ea20000004200 */
[----:B------:R-:W-:Y:S02]  /*6f20*/  FMUL.FTZ R95, R0, R95 ;  /* 0x0000005f005f7220 */ /* 0x000fe40000410000 */
[C---:B------:R-:W-:Y:S02]  /*6f30*/  FMUL.FTZ R96, R2.reuse, R96 ;  /* 0x0000006002607220 */ /* 0x040fe40000410000 */
[----:B------:R-:W-:Y:S02]  /*6f40*/  FMUL.FTZ R97, R2, R97 ;  /* 0x0000006102617220 */ /* 0x000fe40000410000 */
[C---:B------:R-:W-:Y:S01]  /*6f50*/  FMUL.FTZ R98, R0.reuse, R98 ;  /* 0x0000006200627220 */ /* 0x040fe20000410000 */
[----:B------:R-:W-:Y:S01]  /*6f60*/  LDSM.16.MT88.4 R116, [R156+0x2000] ;  /* 0x002000009c74783b */ /* 0x000fe20000004200 */
[----:B------:R-:W-:Y:S07]  /*6f70*/  FMUL.FTZ R99, R0, R99 ;  /* 0x0000006300637220 */ /* 0x000fee0000410000 */
[----:B------:R-:W-:Y:S01]  /*6f80*/  LDSM.16.MT88.4 R132, [R156+0x2800] ;  /* 0x002800009c84783b */ /* 0x000fe20000004200 */
[C---:B-1----:R-:W-:Y:S07]  /*6f90*/  HMMA.16816.F32.BF16 R4, R104.reuse, R12, R4 ;  /* 0x0000000c6804723c */ /* 0x042fee0000041804 */
[C---:B------:R-:W-:Y:S01]  /*6fa0*/  FMUL.FTZ R12, R2.reuse, R112 ;  /* 0x00000070020c7220 */ /* 0x040fe20000410000 */
[C---:B------:R-:W-:Y:S04]  /*6fb0*/  HMMA.16816.F32.BF16 R8, R104.reuse, R14, R8 ;  /* 0x0000000e6808723c */ /* 0x040fe80000041808 */
[----:B------:R-:W-:Y:S03]  /*6fc0*/  FMUL.FTZ R13, R2, R113 ;  /* 0x00000071020d7220 */ /* 0x000fe60000410000 */
[C---:B------:R-:W-:Y:S02]  /*6fd0*/  FMUL.FTZ R14, R0.reuse, R114 ;  /* 0x00000072000e7220 */ /* 0x040fe40000410000 */
[----:B------:R-:W-:Y:S02]  /*6fe0*/  FMUL.FTZ R15, R0, R115 ;  /* 0x00000073000f7220 */ /* 0x000fe40000410000 */
[----:B------:R-:W1:Y:S05]  /*6ff0*/  LDSM.16.MT88.4 R112, [R3+0x2000] ;  /* 0x002000000370783b */ /* 0x000e6a0000004200 */
[C---:B--2---:R-:W-:Y:S07]  /*7000*/  HMMA.16816.F32.BF16 R12, R104.reuse, R20, R12 ;  /* 0x00000014680c723c */ /* 0x044fee000004180c */
[C---:B------:R-:W-:Y:S01]  /*7010*/  FMUL.FTZ R21, R2.reuse, R121 ;  /* 0x0000007902157220 */ /* 0x040fe20000410000 */
[C---:B------:R-:W-:Y:S04]  /*7020*/  HMMA.16816.F32.BF16 R16, R104.reuse, R22, R16 ;  /* 0x000000166810723c */ /* 0x040fe80000041810 */
[----:B------:R-:W-:Y:S02]  /*7030*/  FMUL.FTZ R20, R2, R120 ;  /* 0x0000007802147220 */ /* 0x000fe40000410000 */
[----:B------:R-:W-:Y:S02]  /*7040*/  FFMA.FTZ R120, R152, c[0x0][0x2d0], -R141 ;  /* 0x0000b40098787a23 */ /* 0x000fe4000001088d */
[C---:B------:R-:W-:Y:S02]  /*7050*/  FMUL.FTZ R22, R0.reuse, R122 ;  /* 0x0000007a00167220 */ /* 0x040fe40000410000 */
[----:B------:R2:W-:Y:S02]  /*7060*/  MUFU.EX2 R173, R120 ;  /* 0x0000007800ad7308 */ /* 0x0005e40000000800 */
[----:B------:R-:W-:Y:S07]  /*7070*/  FMUL.FTZ R23, R0, R123 ;  /* 0x0000007b00177220 */ /* 0x000fee0000410000 */
[C---:B------:R-:W-:Y:S07]  /*7080*/  HMMA.16816.F32.BF16 R20, R104.reuse, R28, R20 ;  /* 0x0000001c6814723c */ /* 0x040fee0000041814 */
[C---:B------:R-:W-:Y:S01]  /*7090*/  FMUL.FTZ R28, R2.reuse, R128 ;  /* 0x00000080021c7220 */ /* 0x040fe20000410000 */
[C---:B------:R-:W-:Y:S04]  /*70a0*/  HMMA.16816.F32.BF16 R24, R104.reuse, R30, R24 ;  /* 0x0000001e6818723c */ /* 0x040fe80000041818 */
[C---:B------:R-:W-:Y:S02]  /*70b0*/  FMUL.FTZ R29, R2.reuse, R129 ;  /* 0x00000081021d7220 */ /* 0x040fe40000410000 */
[----:B------:R-:W-:Y:S01]  /*70c0*/  FFMA.FTZ R2, R2, R213, R201 ;  /* 0x000000d502027223 */ /* 0x000fe200000100c9 */
[----:B--2---:R-:W-:Y:S01]  /*70d0*/  LDSM.16.MT88.4 R120, [R102+0x800] ;  /* 0x000800006678783b */ /* 0x004fe20000004200 */
[C---:B------:R-:W-:Y:S04]  /*70e0*/  FMUL.FTZ R30, R0.reuse, R130 ;  /* 0x00000082001e7220 */ /* 0x040fe80000410000 */
[C---:B------:R-:W-:Y:S02]  /*70f0*/  FMUL.FTZ R31, R0.reuse, R131 ;  /* 0x00000083001f7220 */ /* 0x040fe40000410000 */
[----:B------:R-:W-:Y:S01]  /*7100*/  FFMA.FTZ R0, R0, R214, R182 ;  /* 0x000000d600007223 */ /* 0x000fe200000100b6 */
[----:B------:R-:W-:Y:S01]  /*7110*/  LDSM.16.MT88.4 R128, [R3+0x2800] ;  /* 0x002800000380783b */ /* 0x000fe20000004200 */
[----:B------:R-:W-:Y:S03]  /*7120*/  FADD.FTZ R2, R200, R2 ;  /* 0x00000002c8027221 */ /* 0x000fe60000010000 */
[C---:B------:R-:W-:Y:S03]  /*7130*/  HMMA.16816.F32.BF16 R28, R104.reuse, R108, R28 ;  /* 0x0000006c681c723c */ /* 0x040fe6000004181c */
[----:B------:R-:W-:Y:S05]  /*7140*/  FADD.FTZ R2, R202, R2 ;  /* 0x00000002ca027221 */ /* 0x000fea0000010000 */
        /* <DEDUP_REMOVED lines=8> */
[C---:B--2---:R-:W-:Y:S07]  /*71d0*/  HMMA.16816.F32.BF16 R52, R104.reuse, R108, R52 ;  /* 0x0000006c6834723c */ /* 0x044fee0000041834 */
[--C-:B------:R-:W-:Y:S01]  /*71e0*/  FFMA.FTZ R108, R145, c[0x0][0x2d0], -R144.reuse ;  /* 0x0000b400916c7a23 */ /* 0x100fe20000010890 */
[C---:B------:R-:W-:Y:S03]  /*71f0*/  HMMA.16816.F32.BF16 R56, R104.reuse, R110, R56 ;  /* 0x0000006e6838723c */ /* 0x040fe60000041838 */
[----:B------:R2:W-:Y:S05]  /*7200*/  MUFU.EX2 R180, R108 ;  /* 0x0000006c00b47308 */ /* 0x0005ea0000000800 */
[C---:B-1----:R-:W-:Y:S07]  /*7210*/  HMMA.16816.F32.BF16 R60, R104.reuse, R112, R60 ;  /* 0x00000070683c723c */ /* 0x042fee000004183c */
[--C-:B------:R-:W-:Y:S01]  /*7220*/  FFMA.FTZ R112, R147, c[0x0][0x2d0], -R144.reuse ;  /* 0x0000b40093707a23 */ /* 0x100fe20000010890 */
[C---:B------:R-:W-:Y:S03]  /*7230*/  HMMA.16816.F32.BF16 R64, R104.reuse, R114, R64 ;  /* 0x000000726840723c */ /* 0x040fe60000041840 */
[----:B------:R1:W4:Y:S05]  /*7240*/  MUFU.EX2 R178, R112 ;  /* 0x0000007000b27308 */ /* 0x00032a0000000800 */
[C---:B---3--:R-:W-:Y:S01]  /*7250*/  HMMA.16816.F32.BF16 R68, R104.reuse, R116, R68 ;  /* 0x000000746844723c */ /* 0x048fe20000041844 */
[----:B--2---:R-:W2:Y:S06]  /*7260*/  LDSM.16.MT88.4 R108, [R156+0x4000] ;  /* 0x004000009c6c783b */ /* 0x004eac0000004200 */
[--C-:B------:R-:W-:Y:S01]  /*7270*/  FFMA.FTZ R116, R148, c[0x0][0x2d0], -R144.reuse ;  /* 0x0000b40094747a23 */ /* 0x100fe20000010890 */
[C---:B------:R-:W-:Y:S03]  /*7280*/  HMMA.16816.F32.BF16 R72, R104.reuse, R118, R72 ;  /* 0x000000766848723c */ /* 0x040fe60000041848 */
[----:B------:R3:W-:Y:S01]  /*7290*/  MUFU.EX2 R177, R116 ;  /* 0x0000007400b17308 */ /* 0x0007e20000000800 */
[--C-:B-1----:R-:W-:Y:S09]  /*72a0*/  FFMA.FTZ R112, R146, c[0x0][0x2d0], -R144.reuse ;  /* 0x0000b40092707a23 */ /* 0x102ff20000010890 */
[----:B------:R1:W5:Y:S01]  /*72b0*/  MUFU.EX2 R179, R112 ;  /* 0x0000007000b37308 */ /* 0x0003620000000800 */
[--C-:B---3--:R-:W-:Y:S09]  /*72c0*/  FFMA.FTZ R116, R149, c[0x0][0x2d0], -R141.reuse ;  /* 0x0000b40095747a23 */ /* 0x108ff2000001088d */
[----:B------:R3:W-:Y:S01]  /*72d0*/  MUFU.EX2 R175, R116 ;  /* 0x0000007400af7308 */ /* 0x0007e20000000800 */
[C---:B--2---:R-:W-:Y:S01]  /*72e0*/  HMMA.16816.F32.BF16 R76, R104.reuse, R108, R76 ;  /* 0x0000006c684c723c */ /* 0x044fe2000004184c */
[----:B-1----:R-:W1:Y:S06]  /*72f0*/  LDSM.16.MT88.4 R112, [R102+0x4000] ;  /* 0x004000006670783b */ /* 0x002e6c0000004200 */
[--C-:B------:R-:W-:Y:S01]  /*7300*/  FFMA.FTZ R108, R151, c[0x0][0x2d0], -R141.reuse ;  /* 0x0000b400976c7a23 */ /* 0x100fe2000001088d */
[C---:B------:R-:W-:Y:S03]  /*7310*/  HMMA.16816.F32.BF16 R80, R104.reuse, R110, R80 ;  /* 0x0000006e6850723c */ /* 0x040fe60000041850 */
[----:B------:R2:W1:Y:S01]  /*7320*/  MUFU.EX2 R176, R108 ;  /* 0x0000006c00b07308 */ /* 0x0004620000000800 */
[----:B---3--:R-:W3:Y:S01]  /*7330*/  LDSM.16.MT88.4 R116, [R103+0x4000] ;  /* 0x004000006774783b */ /* 0x008ee20000004200 */
[--C-:B--2---:R-:W-:Y:S07]  /*7340*/  FFMA.FTZ R108, R150, c[0x0][0x2d0], -R141.reuse ;  /* 0x0000b400966c7a23 */ /* 0x104fee000001088d */
[----:B------:R-:W-:Y:S01]  /*7350*/  LDSM.16.MT88.4 R148, [R102+0x3800] ;  /* 0x003800006694783b */ /* 0x000fe20000004200 */
[----:B------:R2:W2:Y:S01]  /*7360*/  MUFU.EX2 R174, R108 ;  /* 0x0000006c00ae7308 */ /* 0x0004a20000000800 */
[C---:B-1----:R-:W-:Y:S08]  /*7370*/  HMMA.16816.F32.BF16 R84, R104.reuse, R112, R84 ;  /* 0x000000706854723c */ /* 0x042ff00000041854 */
[C---:B------:R-:W-:Y:S01]  /*7380*/  HMMA.16816.F32.BF16 R88, R104.reuse, R114, R88 ;  /* 0x000000726858723c */ /* 0x040fe20000041858 */
[----:B------:R-:W-:Y:S07]  /*7390*/  LDSM.16.MT88.4 R112, [R156+0x800] ;  /* 0x000800009c70783b */ /* 0x000fee0000004200 */
[C---:B---3--:R-:W-:Y:S01]  /*73a0*/  HMMA.16816.F32.BF16 R92, R104.reuse, R116, R92 ;  /* 0x00000074685c723c */ /* 0x048fe2000004185c */
[----:B--2---:R-:W1:Y:S07]  /*73b0*/  LDSM.16.MT88.4 R108, [R3+0x800] ;  /* 0x00080000036c783b */ /* 0x004e6e0000004200 */
[----:B------:R-:W-:Y:S01]  /*73c0*/  HMMA.16816.F32.BF16 R96, R104, R118, R96 ;  /* 0x000000766860723c */ /* 0x000fe20000041860 */
[----:B------:R-:W2:Y:S06]  /*73d0*/  LDSM.16.MT88.4 R116, [R103+0x2800] ;  /* 0x002800006774783b */ /* 0x000eac0000004200 */
[----:B----4-:R-:W-:Y:S02]  /*73e0*/  F2FP.BF16.PACK_AB R104, R178, R180 ;  /* 0x000000b4b268723e */ /* 0x010fe400000010ff */
[----:B-----5:R-:W-:Y:S03]  /*73f0*/  F2FP.BF16.PACK_AB R106, R177, R179 ;  /* 0x000000b3b16a723e */ /* 0x020fe600000010ff */
        /* <DEDUP_REMOVED lines=8> */
[C---:B------:R-:W-:Y:S07]  /*7480*/  HMMA.16816.F32.BF16 R20, R104.reuse, R120, R20 ;  /* 0x000000786814723c */ /* 0x040fee0000041814 */
[--C-:B------:R-:W-:Y:S01]  /*7490*/  FFMA.FTZ R120, R153, c[0x0][0x2d0], -R144.reuse ;  /* 0x0000b40099787a23 */ /* 0x100fe20000010890 */
[C---:B------:R-:W-:Y:S03]  /*74a0*/  HMMA.16816.F32.BF16 R24, R104.reuse, R122, R24 ;  /* 0x0000007a6818723c */ /* 0x040fe60000041818 */
[----:B------:R4:W-:Y:S05]  /*74b0*/  MUFU.EX2 R169, R120 ;  /* 0x0000007800a97308 */ /* 0x0009ea0000000800 */
[C---:B------:R-:W-:Y:S08]  /*74c0*/  HMMA.16816.F32.BF16 R28, R104.reuse, R124, R28 ;  /* 0x0000007c681c723c */ /* 0x040ff0000004181c */
[C---:B------:R-:W-:Y:S01]  /*74d0*/  HMMA.16816.F32.BF16 R32, R104.reuse, R126, R32 ;  /* 0x0000007e6820723c */ /* 0x040fe20000041820 */
[----:B------:R-:W-:Y:S07]  /*74e0*/  LDSM.16.MT88.4 R124, [R103+0x1000] ;  /* 0x00100000677c783b */ /* 0x000fee0000004200 */
[C---:B------:R-:W-:Y:S04]  /*74f0*/  HMMA.16816.F32.BF16 R36, R104.reuse, R128, R36 ;  /* 0x000000806824723c */ /* 0x040fe80000041824 */
[--C-:B----4-:R-:W-:Y:S04]  /*7500*/  FFMA.FTZ R120, R155, c[0x0][0x2d0], -R144.reuse ;  /* 0x0000b4009b787a23 */ /* 0x110fe80000010890 */
[C---:B------:R-:W-:Y:S01]  /*7510*/  HMMA.16816.F32.BF16 R40, R104.reuse, R130, R40 ;  /* 0x000000826828723c */ /* 0x040fe20000041828 */
[----:B------:R-:W-:Y:S01]  /*7520*/  LDSM.16.MT88.4 R128, [R156+0x3000] ;  /* 0x003000009c80783b */ /* 0x000fe20000004200 */
[----:B------:R4:W5:Y:S06]  /*7530*/  MUFU.EX2 R172, R120 ;  /* 0x0000007800ac7308 */ /* 0x00096c0000000800 */
[C---:B------:R-:W-:Y:S08]  /*7540*/  HMMA.16816.F32.BF16 R44, R104.reuse, R132, R44 ;  /* 0x00000084682c723c */ /* 0x040ff0000004182c */
[C---:B------:R-:W-:Y:S01]  /*7550*/  HMMA.16816.F32.BF16 R48, R104.reuse, R134, R48 ;  /* 0x000000866830723c */ /* 0x040fe20000041830 */
[----:B------:R-:W-:Y:S07]  /*7560*/  LDSM.16.MT88.4 R132, [R103+0x1800] ;  /* 0x001800006784783b */ /* 0x000fee0000004200 */
[C---:B------:R-:W-:Y:S01]  /*7570*/  HMMA.16816.F32.BF16 R52, R104.reuse, R136, R52 ;  /* 0x000000886834723c */ /* 0x040fe20000041834 */
[----:B----4-:R-:W4:Y:S07]  /*7580*/  LDSM.16.MT88.4 R120, [R102+0x4800] ;  /* 0x004800006678783b */ /* 0x010f2e0000004200 */
[C---:B------:R-:W-:Y:S08]  /*7590*/  HMMA.16816.F32.BF16 R56, R104.reuse, R138, R56 ;  /* 0x0000008a6838723c */ /* 0x040ff00000041838 */
[C---:B--2---:R-:W-:Y:S07]  /*75a0*/  HMMA.16816.F32.BF16 R60, R104.reuse, R116, R60 ;  /* 0x00000074683c723c */ /* 0x044fee000004183c */
[--C-:B------:R-:W-:Y:S01]  /*75b0*/  FFMA.FTZ R116, R154, c[0x0][0x2d0], -R144.reuse ;  /* 0x0000b4009a747a23 */ /* 0x100fe20000010890 */
[C---:B------:R-:W-:Y:S01]  /*75c0*/  HMMA.16816.F32.BF16 R64, R104.reuse, R118, R64 ;  /* 0x000000766840723c */ /* 0x040fe20000041840 */
[----:B------:R-:W-:Y:S02]  /*75d0*/  LDSM.16.MT88.4 R152, [R103+0x3800] ;  /* 0x003800006798783b */ /* 0x000fe40000004200 */
[----:B------:R2:W-:Y:S05]  /*75e0*/  MUFU.EX2 R171, R116 ;  /* 0x0000007400ab7308 */ /* 0x0005ea0000000800 */
[C---:B-1----:R-:W-:Y:S07]  /*75f0*/  HMMA.16816.F32.BF16 R68, R104.reuse, R108, R68 ;  /* 0x0000006c6844723c */ /* 0x042fee0000041844 */
[--C-:B------:R-:W-:Y:S01]  /*7600*/  FFMA.FTZ R108, R159, c[0x0][0x2d0], -R141.reuse ;  /* 0x0000b4009f6c7a23 */ /* 0x100fe2000001088d */
[C---:B------:R-:W-:Y:S03]  /*7610*/  HMMA.16816.F32.BF16 R72, R104.reuse, R110, R72 ;  /* 0x0000006e6848723c */ /* 0x040fe60000041848 */
[----:B------:R1:W-:Y:S05]  /*7620*/  MUFU.EX2 R168, R108 ;  /* 0x0000006c00a87308 */ /* 0x0003ea0000000800 */
[C---:B---3--:R-:W-:Y:S04]  /*7630*/  HMMA.16816.F32.BF16 R76, R104.reuse, R112, R76 ;  /* 0x00000070684c723c */ /* 0x048fe8000004184c */
[--C-:B--2---:R-:W-:Y:S03]  /*7640*/  FFMA.FTZ R116, R157, c[0x0][0x2d0], -R144.reuse ;  /* 0x0000b4009d747a23 */ /* 0x104fe60000010890 */
[--C-:B------:R-:W-:Y:S01]  /*7650*/  FFMA.FTZ R112, R161, c[0x0][0x2d0], -R141.reuse ;  /* 0x0000b400a1707a23 */ /* 0x100fe2000001088d */
[C---:B------:R-:W-:Y:S01]  /*7660*/  HMMA.16816.F32.BF16 R80, R104.reuse, R114, R80 ;  /* 0x000000726850723c */ /* 0x040fe20000041850 */
[----:B------:R2:W3:Y:S07]  /*7670*/  MUFU.EX2 R170, R116 ;  /* 0x0000007400aa7308 */ /* 0x0004ee0000000800 */
[C---:B----4-:R-:W-:Y:S03]  /*7680*/  HMMA.16816.F32.BF16 R84, R104.reuse, R120, R84 ;  /* 0x000000786854723c */ /* 0x050fe60000041854 */
[----:B------:R4:W-:Y:S01]  /*7690*/  MUFU.EX2 R165, R112 ;  /* 0x0000007000a57308 */ /* 0x0009e20000000800 */
[--C-:B-1----:R-:W-:Y:S04]  /*76a0*/  FFMA.FTZ R108, R160, c[0x0][0x2d0], -R141.reuse ;  /* 0x0000b400a06c7a23 */ /* 0x102fe8000001088d */
[C---:B------:R-:W-:Y:S01]  /*76b0*/  HMMA.16816.F32.BF16 R88, R104.reuse, R122, R88 ;  /* 0x0000007a6858723c */ /* 0x040fe20000041858 */
[----:B------:R-:W-:Y:S04]  /*76c0*/  LDSM.16.MT88.4 R120, [R102+0x1000] ;  /* 0x001000006678783b */ /* 0x000fe80000004200 */
[----:B------:R1:W1:Y:S04]  /*76d0*/  MUFU.EX2 R167, R108 ;  /* 0x0000006c00a77308 */ /* 0x0002680000000800 */
[----:B--2---:R-:W2:Y:S08]  /*76e0*/  LDSM.16.MT88.4 R116, [R103+0x4800] ;  /* 0x004800006774783b */ /* 0x004eb00000004200 */
[----:B----4-:R-:W-:Y:S01]  /*76f0*/  LDSM.16.MT88.4 R112, [R156+0x1000] ;  /* 0x001000009c70783b */ /* 0x010fe20000004200 */
[--C-:B-1----:R-:W-:Y:S04]  /*7700*/  FFMA.FTZ R108, R158, c[0x0][0x2d0], -R141.reuse ;  /* 0x0000b4009e6c7a23 */ /* 0x102fe8000001088d */
[----:B------:R1:W4:Y:S01]  /*7710*/  MUFU.EX2 R166, R108 ;  /* 0x0000006c00a67308 */ /* 0x0003220000000800 */
[C---:B--2---:R-:W-:Y:S08]  /*7720*/  HMMA.16816.F32.BF16 R92, R104.reuse, R116, R92 ;  /* 0x00000074685c723c */ /* 0x044ff0000004185c */
[----:B------:R-:W-:Y:S01]  /*7730*/  HMMA.16816.F32.BF16 R96, R104, R118, R96 ;  /* 0x000000766860723c */ /* 0x000fe20000041860 */
[----:B-1----:R-:W1:Y:S06]  /*7740*/  LDSM.16.MT88.4 R108, [R3+0x1000] ;  /* 0x00100000036c783b */ /* 0x002e6c0000004200 */
[----:B-----5:R-:W-:Y:S02]  /*7750*/  F2FP.BF16.PACK_AB R104, R172, R169 ;  /* 0x000000a9ac68723e */ /* 0x020fe400000010ff */
[----:B---3--:R-:W-:Y:S01]  /*7760*/  F2FP.BF16.PACK_AB R106, R170, R171 ;  /* 0x000000abaa6a723e */ /* 0x008fe200000010ff */
[----:B------:R-:W2:Y:S02]  /*7770*/  LDSM.16.MT88.4 R116, [R3+0x3000] ;  /* 0x003000000374783b */ /* 0x000ea40000004200 */
[----:B------:R-:W-:Y:S02]  /*7780*/  F2FP.BF16.PACK_AB R105, R167, R168 ;  /* 0x000000a8a769723e */ /* 0x000fe400000010ff */
[----:B----4-:R-:W-:Y:S07]  /*7790*/  F2FP.BF16.PACK_AB R107, R165, R166 ;  /* 0x000000a6a56b723e */ /* 0x010fee00000010ff */
        /* <DEDUP_REMOVED lines=9> */
[C---:B------:R-:W-:Y:S07]  /*7830*/  HMMA.16816.F32.BF16 R28, R104.reuse, R124, R28 ;  /* 0x0000007c681c723c */ /* 0x040fee000004181c */
[--C-:B------:R-:W-:Y:S01]  /*7840*/  FFMA.FTZ R124, R162, c[0x0][0x2d0], -R144.reuse ;  /* 0x0000b400a27c7a23 */ /* 0x100fe20000010890 */
[C---:B------:R-:W-:Y:S03]  /*7850*/  HMMA.16816.F32.BF16 R32, R104.reuse, R126, R32 ;  /* 0x0000007e6820723c */ /* 0x040fe60000041820 */
[----:B------:R5:W-:Y:S05]  /*7860*/  MUFU.EX2 R164, R124 ;  /* 0x0000007c00a47308 */ /* 0x000bea0000000800 */
[C---:B--2---:R-:W-:Y:S08]  /*7870*/  HMMA.16816.F32.BF16 R36, R104.reuse, R116, R36 ;  /* 0x000000746824723c */ /* 0x044ff00000041824 */
[C---:B------:R-:W-:Y:S01]  /*7880*/  HMMA.16816.F32.BF16 R40, R104.reuse, R118, R40 ;  /* 0x000000766828723c */ /* 0x040fe20000041828 */
[----:B------:R-:W2:Y:S07]  /*7890*/  LDSM.16.MT88.4 R116, [R156+0x5000] ;  /* 0x005000009c74783b */ /* 0x000eae0000004200 */
[C---:B------:R-:W-:Y:S04]  /*78a0*/  HMMA.16816.F32.BF16 R44, R104.reuse, R128, R44 ;  /* 0x00000080682c723c */ /* 0x040fe8000004182c */
[--C-:B-----5:R-:W-:Y:S03]  /*78b0*/  FFMA.FTZ R124, R205, c[0x0][0x2d0], -R144.reuse ;  /* 0x0000b400cd7c7a23 */ /* 0x120fe60000010890 */
[--C-:B------:R-:W-:Y:S01]  /*78c0*/  FFMA.FTZ R128, R209, c[0x0][0x2d0], -R141.reuse ;  /* 0x0000b400d1807a23 */ /* 0x100fe2000001088d */
[C---:B------:R-:W-:Y:S01]  /*78d0*/  HMMA.16816.F32.BF16 R48, R104.reuse, R130, R48 ;  /* 0x000000826830723c */ /* 0x040fe20000041830 */
[----:B------:R5:W-:Y:S07]  /*78e0*/  MUFU.EX2 R162, R124 ;  /* 0x0000007c00a27308 */ /* 0x000bee0000000800 */
[C---:B-1----:R-:W-:Y:S03]  /*78f0*/  HMMA.16816.F32.BF16 R52, R104.reuse, R108, R52 ;  /* 0x0000006c6834723c */ /* 0x042fe60000041834 */
[----:B------:R-:W-:Y:S04]  /*7900*/  MUFU.EX2 R157, R128 ;  /* 0x00000080009d7308 */ /* 0x000fe80000000800 */
[--C-:B------:R-:W-:Y:S01]  /*7910*/  FFMA.FTZ R108, R163, c[0x0][0x2d0], -R144.reuse ;  /* 0x0000b400a36c7a23 */ /* 0x100fe20000010890 */
[C---:B------:R-:W-:Y:S05]  /*7920*/  HMMA.16816.F32.BF16 R56, R104.reuse, R110, R56 ;  /* 0x0000006e6838723c */ /* 0x040fea0000041838 */
[----:B------:R1:W1:Y:S03]  /*7930*/  MUFU.EX2 R163, R108 ;  /* 0x0000006c00a37308 */ /* 0x0002660000000800 */
[C---:B---3--:R-:W-:Y:S01]  /*7940*/  HMMA.16816.F32.BF16 R60, R104.reuse, R112, R60 ;  /* 0x00000070683c723c */ /* 0x048fe2000004183c */
[----:B-----5:R-:W-:Y:S06]  /*7950*/  LDSM.16.MT88.4 R124, [R102+0x1800] ;  /* 0x00180000667c783b */ /* 0x020fec0000004200 */
[----:B------:R-:W-:Y:S01]  /*7960*/  FFMA.FTZ R112, R204, c[0x0][0x2d0], -R144 ;  /* 0x0000b400cc707a23 */ /* 0x000fe20000010890 */
[C---:B------:R-:W-:Y:S01]  /*7970*/  HMMA.16816.F32.BF16 R64, R104.reuse, R114, R64 ;  /* 0x000000726840723c */ /* 0x040fe20000041840 */
[----:B------:R-:W-:Y:S02]  /*7980*/  LDSM.16.MT88.4 R144, [R156+0x3800] ;  /* 0x003800009c90783b */ /* 0x000fe40000004200 */
[----:B------:R3:W5:Y:S05]  /*7990*/  MUFU.EX2 R161, R112 ;  /* 0x0000007000a17308 */ /* 0x00076a0000000800 */
[C---:B----4-:R-:W-:Y:S01]  /*79a0*/  HMMA.16816.F32.BF16 R68, R104.reuse, R120, R68 ;  /* 0x000000786844723c */ /* 0x050fe20000041844 */
[----:B-1----:R-:W1:Y:S03]  /*79b0*/  LDSM.16.MT88.4 R108, [R102+0x5000] ;  /* 0x00500000666c783b */ /* 0x002e660000004200 */
[----:B------:R-:W-:Y:S03]  /*79c0*/  F2FP.BF16.PACK_AB R136, R163, R164 ;  /* 0x000000a4a388723e */ /* 0x000fe600000010ff */
[--C-:B------:R-:W-:Y:S01]  /*79d0*/  FFMA.FTZ R120, R208, c[0x0][0x2d0], -R141.reuse ;  /* 0x0000b400d0787a23 */ /* 0x100fe2000001088d */
[C---:B------:R-:W-:Y:S03]  /*79e0*/  HMMA.16816.F32.BF16 R72, R104.reuse, R122, R72 ;  /* 0x0000007a6848723c */ /* 0x040fe60000041848 */
[----:B------:R4:W-:Y:S05]  /*79f0*/  MUFU.EX2 R160, R120 ;  /* 0x0000007800a07308 */ /* 0x0009ea0000000800 */
[C---:B--2---:R-:W-:Y:S01]  /*7a00*/  HMMA.16816.F32.BF16 R76, R104.reuse, R116, R76 ;  /* 0x00000074684c723c */ /* 0x044fe2000004184c */
[----:B---3--:R-:W2:Y:S03]  /*7a10*/  LDSM.16.MT88.4 R112, [R103+0x5000] ;  /* 0x005000006770783b */ /* 0x008ea60000004200 */
[----:B-----5:R-:W-:Y:S03]  /*7a20*/  F2FP.BF16.PACK_AB R138, R161, R162 ;  /* 0x000000a2a18a723e */ /* 0x020fe600000010ff */
[--C-:B------:R-:W-:Y:S01]  /*7a30*/  FFMA.FTZ R116, R207, c[0x0][0x2d0], -R141.reuse ;  /* 0x0000b400cf747a23 */ /* 0x100fe2000001088d */
[C---:B------:R-:W-:Y:S03]  /*7a40*/  HMMA.16816.F32.BF16 R80, R104.reuse, R118, R80 ;  /* 0x000000766850723c */ /* 0x040fe60000041850 */
[----:B------:R3:W5:Y:S01]  /*7a50*/  MUFU.EX2 R158, R116 ;  /* 0x00000074009e7308 */ /* 0x0007620000000800 */
[----:B----4-:R-:W-:Y:S02]  /*7a60*/  FFMA.FTZ R120, R210, c[0x0][0x2d0], -R141 ;  /* 0x0000b400d2787a23 */ /* 0x010fe4000001088d */
[----:B------:R-:W-:Y:S07]  /*7a70*/  LDSM.16.MT88.4 R140, [R3+0x3800] ;  /* 0x00380000038c783b */ /* 0x000fee0000004200 */
[----:B------:R4:W4:Y:S01]  /*7a80*/  MUFU.EX2 R159, R120 ;  /* 0x00000078009f7308 */ /* 0x0009220000000800 */
[C---:B-1----:R-:W-:Y:S01]  /*7a90*/  HMMA.16816.F32.BF16 R84, R104.reuse, R108, R84 ;  /* 0x0000006c6854723c */ /* 0x042fe20000041854 */
[----:B---3--:R-:W1:Y:S02]  /*7aa0*/  LDSM.16.MT88.4 R116, [R3+0x1800] ;  /* 0x001800000374783b */ /* 0x008e640000004200 */
[----:B-----5:R-:W-:Y:S05]  /*7ab0*/  F2FP.BF16.PACK_AB R139, R157, R158 ;  /* 0x0000009e9d8b723e */ /* 0x020fea00000010ff */
[C---:B------:R-:W-:Y:S08]  /*7ac0*/  HMMA.16816.F32.BF16 R88, R104.reuse, R110, R88 ;  /* 0x0000006e6858723c */ /* 0x040ff00000041858 */
[C---:B--2---:R-:W-:Y:S01]  /*7ad0*/  HMMA.16816.F32.BF16 R92, R104.reuse, R112, R92 ;  /* 0x00000070685c723c */ /* 0x044fe2000004185c */
[----:B----4-:R-:W2:Y:S03]  /*7ae0*/  LDSM.16.MT88.4 R120, [R156+0x1800] ;  /* 0x001800009c78783b */ /* 0x010ea60000004200 */
[----:B------:R-:W-:Y:S04]  /*7af0*/  F2FP.BF16.PACK_AB R137, R159, R160 ;  /* 0x000000a09f89723e */ /* 0x000fe800000010ff */
[----:B------:R-:W-:Y:S08]  /*7b00*/  HMMA.16816.F32.BF16 R96, R104, R114, R96 ;  /* 0x000000726860723c */ /* 0x000ff00000041860 */
[C---:B-1----:R-:W-:Y:S01]  /*7b10*/  HMMA.16816.F32.BF16 R104, R136.reuse, R116, R4 ;  /* 0x000000748868723c */ /* 0x042fe20000041804 */
[----:B------:R1:W3:Y:S07]  /*7b20*/  LDSM.16.MT88.4 R4, [R3+0x5800] ;  /* 0x005800000304783b */ /* 0x0002ee0000004200 */
[C---:B------:R-:W-:Y:S01]  /*7b30*/  HMMA.16816.F32.BF16 R108, R136.reuse, R118, R8 ;  /* 0x00000076886c723c */ /* 0x040fe20000041808 */
[----:B------:R-:W4:Y:S07]  /*7b40*/  LDSM.16.MT88.4 R8, [R156+0x5800] ;  /* 0x005800009c08783b */ /* 0x000f2e0000004200 */
[C---:B--2---:R-:W-:Y:S01]  /*7b50*/  HMMA.16816.F32.BF16 R112, R136.reuse, R120, R12 ;  /* 0x000000788870723c */ /* 0x044fe2000004180c */
[----:B------:R-:W2:Y:S07]  /*7b60*/  LDSM.16.MT88.4 R12, [R102+0x5800] ;  /* 0x00580000660c783b */ /* 0x000eae0000004200 */
[C---:B------:R-:W-:Y:S04]  /*7b70*/  HMMA.16816.F32.BF16 R116, R136.reuse, R122, R16 ;  /* 0x0000007a8874723c */ /* 0x040fe80000041810 */
[----:B-1----:R-:W-:Y:S04]  /*7b80*/  IADD3 R3, R197, -0x2, RZ ;  /* 0xfffffffec5037810 */ /* 0x002fe80007ffe0ff */
[C---:B------:R-:W-:Y:S03]  /*7b90*/  HMMA.16816.F32.BF16 R120, R136.reuse, R124, R20 ;  /* 0x0000007c8878723c */ /* 0x040fe60000041814 */
[----:B------:R-:W-:Y:S05]  /*7ba0*/  ISETP.GE.AND P5, PT, R3, R206, PT ;  /* 0x000000ce0300720c */ /* 0x000fea0003fa6270 */
[C---:B------:R-:W-:Y:S08]  /*7bb0*/  HMMA.16816.F32.BF16 R124, R136.reuse, R126, R24 ;  /* 0x0000007e887c723c */ /* 0x040ff00000041818 */
[C---:B------:R-:W-:Y:S03]  /*7bc0*/  HMMA.16816.F32.BF16 R128, R136.reuse, R132, R28 ;  /* 0x000000848880723c */ /* 0x040fe6000004181c */
[----:B------:R-:W-:Y:S05]  /*7bd0*/  @P5 ISETP.GE.AND P2, PT, R215, c[0x0][0x1d4], PT ;  /* 0x00007500d7005a0c */ /* 0x000fea0003f46270 */
        /* <DEDUP_REMOVED lines=9> */
[C---:B---3--:R-:W-:Y:S07]  /*7c70*/  HMMA.16816.F32.BF16 R68, R136.reuse, R4, R68 ;  /* 0x000000048844723c */ /* 0x048fee0000041844 */
[----:B------:R-:W-:Y:S01]  /*7c80*/  FADD.FTZ R4, R181, R0 ;  /* 0x00000000b5047221 */ /* 0x000fe20000010000 */
[C---:B------:R-:W-:Y:S04]  /*7c90*/  HMMA.16816.F32.BF16 R72, R136.reuse, R6, R72 ;  /* 0x000000068848723c */ /* 0x040fe80000041848 */
[----:B------:R-:W-:Y:S01]  /*7ca0*/  @P5 SHF.R.S32.HI R0, RZ, 0x1f, R3 ;  /* 0x0000001fff005819 */ /* 0x000fe20000011403 */
[----:B------:R-:W-:Y:S02]  /*7cb0*/  FADD.FTZ R16, R183, R4 ;  /* 0x00000004b7107221 */ /* 0x000fe40000010000 */
[----:B------:R-:W-:Y:S01]  /*7cc0*/  FADD.FTZ R4, R203, R2 ;  /* 0x00000002cb047221 */ /* 0x000fe20000010000 */
[C---:B----4-:R-:W-:Y:S04]  /*7cd0*/  HMMA.16816.F32.BF16 R76, R136.reuse, R8, R76 ;  /* 0x00000008884c723c */ /* 0x050fe8000004184c */
[----:B------:R-:W-:Y:S02]  /*7ce0*/  @P5 IMAD R5, R0, c[0x0][0x1e0], RZ ;  /* 0x0000780000055a24 */ /* 0x000fe400078e02ff */
[----:B------:R-:W-:Y:S02]  /*7cf0*/  FADD.FTZ R0, R199, R16 ;  /* 0x00000010c7007221 */ /* 0x000fe40000010000 */
[C---:B------:R-:W-:Y:S01]  /*7d00*/  @P5 IMAD R5, R3.reuse, c[0x0][0x1e4], R5 ;  /* 0x0000790003055a24 */ /* 0x040fe200078e0205 */
[C---:B------:R-:W-:Y:S03]  /*7d10*/  HMMA.16816.F32.BF16 R80, R136.reuse, R10, R80 ;  /* 0x0000000a8850723c */ /* 0x040fe60000041850 */
[----:B------:R-:W-:Y:S04]  /*7d20*/  @P5 IMAD.WIDE.U32 R2, R3, c[0x0][0x1e0], RZ ;  /* 0x0000780003025a25 */ /* 0x000fe800078e00ff */
[----:B------:R-:W-:Y:S01]  /*7d30*/  FADD.FTZ R16, R175, R0 ;  /* 0x00000000af107221 */ /* 0x000fe20000010000 */
[----:B------:R-:W-:Y:S01]  /*7d40*/  @P5 IADD3 R3, R3, R5, RZ ;  /* 0x0000000503035210 */ /* 0x000fe20007ffe0ff */
[----:B------:R-:W-:Y:S01]  /*7d50*/  FADD.FTZ R4, R180, R4 ;  /* 0x00000004b4047221 */ /* 0x000fe20000010000 */
[C---:B--2---:R-:W-:Y:S02]  /*7d60*/  HMMA.16816.F32.BF16 R84, R136.reuse, R12, R84 ;  /* 0x0000000c8854723c */ /* 0x044fe40000041854 */
[----:B------:R-:W-:Y:S01]  /*7d70*/  @P5 MOV R11, c[0x0][0x1e4] ;  /* 0x00007900000b5a02 */ /* 0x000fe20000000f00 */
[----:B------:R-:W-:Y:S01]  /*7d80*/  FADD.FTZ R9, R176, R16 ;  /* 0x00000010b0097221 */ /* 0x000fe20000010000 */
[----:B------:R-:W-:Y:S01]  /*7d90*/  @P5 SHF.L.U32 R0, R2, 0x6, RZ ;  /* 0x0000000602005819 */ /* 0x000fe200000006ff */
[----:B------:R-:W-:Y:S01]  /*7da0*/  FADD.FTZ R8, R178, R4 ;  /* 0x00000004b2087221 */ /* 0x000fe20000010000 */
[----:B------:R-:W-:Y:S01]  /*7db0*/  @P5 SHF.L.U64.HI R3, R2, 0x6, R3 ;  /* 0x0000000602035819 */ /* 0x000fe20000010203 */
[----:B------:R-:W1:Y:S01]  /*7dc0*/  LDSM.16.MT88.4 R4, [R103+0x5800] ;  /* 0x005800006704783b */ /* 0x000e620000004200 */
[----:B------:R-:W-:Y:S01]  /*7dd0*/  @P5 MOV R2, c[0x0][0x1e0] ;  /* 0x0000780000025a02 */ /* 0x000fe20000000f00 */
[----:B------:R-:W-:Y:S01]  /*7de0*/  FADD.FTZ R9, R174, R9 ;  /* 0x00000009ae097221 */ /* 0x000fe20000010000 */
[C---:B------:R-:W-:Y:S03]  /*7df0*/  HMMA.16816.F32.BF16 R88, R136.reuse, R14, R88 ;  /* 0x0000000e8858723c */ /* 0x040fe60000041858 */
[----:B------:R-:W-:Y:S01]  /*7e00*/  @P5 LEA R10, P0, R2, R0, 0x5 ;  /* 0x00000000020a5211 */ /* 0x000fe200078028ff */
[----:B------:R-:W-:Y:S01]  /*7e10*/  FADD.FTZ R18, R173, R9 ;  /* 0x00000009ad127221 */ /* 0x000fe20000010000 */
[-C--:B------:R-:W-:Y:S01]  /*7e20*/  @P5 IADD3 R0, P3, R0, R218.reuse, RZ ;  /* 0x000000da00005210 */ /* 0x080fe20007f7e0ff */
[----:B------:R-:W-:Y:S01]  /*7e30*/  FADD.FTZ R8, R179, R8 ;  /* 0x00000008b3087221 */ /* 0x000fe20000010000 */
[----:B------:R-:W-:Y:S02]  /*7e40*/  @P5 LEA.HI.X R16, R2, R3, R11, 0x5, P0 ;  /* 0x0000000302105211 */ /* 0x000fe400000f2c0b */
[----:B------:R-:W-:Y:S03]  /*7e50*/  IADD3 R11, R198, 0x1, RZ ;  /* 0x00000001c60b7810 */ /* 0x000fe60007ffe0ff */
[----:B------:R-:W-:Y:S01]  /*7e60*/  @P5 LEA R2, P4, R0, c[0x0][0x1c8], 0x1 ;  /* 0x0000720000025a11 */ /* 0x000fe200078808ff */
[----:B------:R-:W-:Y:S01]  /*7e70*/  FADD.FTZ R8, R177, R8 ;  /* 0x00000008b1087221 */ /* 0x000fe20000010000 */
[----:B------:R-:W-:Y:S02]  /*7e80*/  SEL R198, R11, RZ, !P6 ;  /* 0x000000ff0bc67207 */ /* 0x000fe40007000000 */
[-C--:B------:R-:W-:Y:S01]  /*7e90*/  @P5 IADD3.X R3, R3, R217.reuse, RZ, P3, !PT ;  /* 0x000000d903035210 */ /* 0x080fe20001ffe4ff */
[----:B------:R-:W-:Y:S01]  /*7ea0*/  FADD.FTZ R17, R169, R8 ;  /* 0x00000008a9117221 */ /* 0x000fe20000010000 */
[----:B------:R-:W-:Y:S02]  /*7eb0*/  @P5 IADD3 R9, P0, R10, R218, RZ ;  /* 0x000000da0a095210 */ /* 0x000fe40007f1e0ff */
[----:B------:R-:W-:Y:S01]  /*7ec0*/  @P5 LEA.HI.X R3, R0, c[0x0][0x1cc], R3, 0x1, P4 ;  /* 0x0000730000035a11 */ /* 0x000fe200020f0c03 */
[----:B------:R-:W-:Y:S01]  /*7ed0*/  @P5 IMAD R0, R198, 0x6000, R246 ;  /* 0x00006000c6005824 */ /* 0x000fe200078e02f6 */
[----:B------:R-:W-:Y:S01]  /*7ee0*/  @P5 LEA R8, P3, R9, c[0x0][0x1c8], 0x1 ;  /* 0x0000720009085a11 */ /* 0x000fe200078608ff */
[----:B------:R-:W-:Y:S01]  /*7ef0*/  FADD.FTZ R11, R172, R17 ;  /* 0x00000011ac0b7221 */ /* 0x000fe20000010000 */
[----:B------:R-:W-:Y:S02]  /*7f00*/  @P5 IADD3.X R10, R16, R217, RZ, P0, !PT ;  /* 0x000000d9100a5210 */ /* 0x000fe400007fe4ff */
[----:B------:R-:W-:Y:S01]  /*7f10*/  @!PT LDS RZ, [RZ] ;  /* 0x00000000fffff984 */ /* 0x000fe20000000800 */
[----:B------:R-:W-:Y:S01]  /*7f20*/  @!PT LDS RZ, [RZ] ;  /* 0x00000000fffff984 */ /* 0x000fe20000000800 */
[----:B------:R-:W-:Y:S01]  /*7f30*/  @!PT LDS RZ, [RZ] ;  /* 0x00000000fffff984 */ /* 0x000fe20000000800 */
[----:B------:R2:W-:Y:S01]  /*7f40*/  @P5 LDGSTS.E.BYPASS.LTC128B.128 [R0], [R2.64], !P1 ;  /* 0x0000000002005fae */ /* 0x0005e2000c901d48 */
[----:B------:R-:W-:Y:S01]  /*7f50*/  @P5 ISETP.GE.AND P0, PT, R212, c[0x0][0x1d4], PT ;  /* 0x00007500d4005a0c */ /* 0x000fe20003f06270 */
[----:B------:R-:W-:Y:S01]  /*7f60*/  FADD.FTZ R11, R171, R11 ;  /* 0x0000000bab0b7221 */ /* 0x000fe20000010000 */
[----:B------:R-:W-:Y:S01]  /*7f70*/  @P5 LEA.HI.X R9, R9, c[0x0][0x1cc], R10, 0x1, P3 ;  /* 0x0000730009095a11 */ /* 0x000fe200018f0c0a */
[----:B------:R-:W-:Y:S04]  /*7f80*/  FADD.FTZ R10, R168, R18 ;  /* 0x00000012a80a7221 */ /* 0x000fe80000010000 */
[----:B------:R2:W-:Y:S01]  /*7f90*/  @P5 LDGSTS.E.BYPASS.LTC128B.128 [R0+0x2000], [R2.64+0x80], !P2 ;  /* 0x0200008002005fae */ /* 0x0005e2000d101d48 */
[----:B------:R-:W-:Y:S01]  /*7fa0*/  FADD.FTZ R10, R167, R10 ;  /* 0x0000000aa70a7221 */ /* 0x000fe20000010000 */
[C---:B-1----:R-:W-:Y:S06]  /*7fb0*/  HMMA.16816.F32.BF16 R92, R136.reuse, R4, R92 ;  /* 0x00000004885c723c */ /* 0x042fec000004185c */
[----:B------:R2:W-:Y:S02]  /*7fc0*/  @P5 LDGSTS.E.BYPASS.LTC128B.128 [R0+0x4000], [R2.64+0x100], !P0 ;  /* 0x0400010002005fae */ /* 0x0005e4000c101d48 */
[----:B------:R-:W-:Y:S06]  /*7fd0*/  HMMA.16816.F32.BF16 R96, R136, R6, R96 ;  /* 0x000000068860723c */ /* 0x000fec0000041860 */
[----:B------:R1:W-:Y:S08]  /*7fe0*/  @P5 LDGSTS.E.BYPASS.LTC128B.128 [R0+0x1000], [R8.64], !P1 ;  /* 0x0100000008005fae */ /* 0x0003f0000c901d48 */
[----:B------:R1:W-:Y:S01]  /*7ff0*/  @P5 LDGSTS.E.BYPASS.LTC128B.128 [R0+0x3000], [R8.64+0x80], !P2 ;  /* 0x0300008008005fae */ /* 0x0003e2000d101d48 */
[----:B------:R-:W-:Y:S07]  /*8000*/  ISETP.GE.AND P2, PT, R185, 0x1, PT ;  /* 0x00000001b900780c */ /* 0x000fee0003f46270 */
[----:B------:R1:W-:Y:S01]  /*8010*/  @P5 LDGSTS.E.BYPASS.LTC128B.128 [R0+0x5000], [R8.64+0x100], !P0 ;  /* 0x0500010008005fae */ /* 0x0003e2000c101d48 */
[----:B------:R-:W-:Y:S01]  /*8020*/  ISETP.GE.AND P0, PT, R206, R197, PT ;  /* 0x000000c5ce00720c */ /* 0x000fe20003f06270 */
[----:B--2---:R-:W-:Y:S01]  /*8030*/  FADD.FTZ R3, R166, R10 ;  /* 0x0000000aa6037221 */ /* 0x004fe20000010000 */
[----:B------:R-:W-:Y:S01]  /*8040*/  MOV R197, R211 ;  /* 0x000000d300c57202 */ /* 0x000fe20000000f00 */
[----:B------:R-:W-:Y:S04]  /*8050*/  FADD.FTZ R2, R170, R11 ;  /* 0x0000000baa027221 */ /* 0x000fe80000010000 */
[----:B------:R-:W0:Y:S01]  /*8060*/  LDGDEPBAR ;  /* 0x00000000000079af */ /* 0x000e220000000000 */
[----:B------:R-:W-:Y:S04]  /*8070*/  FADD.FTZ R2, R164, R2 ;  /* 0x00000002a4027221 */ /* 0x000fe80000010000 */
[----:B------:R-:W-:Y:S02]  /*8080*/  FADD.FTZ R2, R163, R2 ;  /* 0x00000002a3027221 */ /* 0x000fe40000010000 */
[----:B-1----:R-:W-:Y:S02]  /*8090*/  FADD.FTZ R0, R165, R3 ;  /* 0x00000003a5007221 */ /* 0x002fe40000010000 */
[----:B------:R-:W-:Y:S02]  /*80a0*/  FADD.FTZ R3, R162, R2 ;  /* 0x00000002a2037221 */ /* 0x000fe40000010000 */
[----:B------:R-:W-:Y:S02]  /*80b0*/  FADD.FTZ R0, R160, R0 ;  /* 0x00000000a0007221 */ /* 0x000fe40000010000 */
[----:B------:R-:W-:Y:S01]  /*80c0*/  FADD.FTZ R213, R161, R3 ;  /* 0x00000003a1d57221 */ /* 0x000fe20000010000 */
[----:B------:R-:W-:Y:S01]  /*80d0*/  MOV R3, R100 ;  /* 0x0000006400037202 */ /* 0x000fe20000000f00 */
[----:B------:R-:W-:Y:S04]  /*80e0*/  FADD.FTZ R0, R159, R0 ;  /* 0x000000009f007221 */ /* 0x000fe80000010000 */
[----:B------:R-:W-:Y:S01]  /*80f0*/  FADD.FTZ R2, R158, R0 ;  /* 0x000000009e027221 */ /* 0x000fe20000010000 */
[----:B------:R-:W-:Y:S03]  /*8100*/  IADD3 R0, R185, 0x1, RZ ;  /* 0x00000001b9007810 */ /* 0x000fe60007ffe0ff */
[----:B------:R-:W-:Y:S01]  /*8110*/  FADD.FTZ R214, R157, R2 ;  /* 0x000000029dd67221 */ /* 0x000fe20000010000 */
[----:B------:R-:W-:Y:S02]  /*8120*/  SEL R185, R0, RZ, !P2 ;  /* 0x000000ff00b97207 */ /* 0x000fe40005000000 */
[----:B------:R-:W-:Y:S01]  /*8130*/  MOV R0, R101 ;  /* 0x0000006500007202 */ /* 0x000fe20000000f00 */
[----:B------:R-:W-:-:S05]  /*8140*/  @!P0 BRA `(.L_x_1259) ;  /* 0xffffd33000008947 */ /* 0x000fca000383ffff */
.L_x_1258:
[----:B------:R-:W-:Y:S02]  /*8150*/  MOV R7, 0x1f ;  /* 0x0000001f00077802 */ /* 0x000fe40000000f00 */
[----:B------:R-:W-:Y:S01]  /*8160*/  MOV R6, 0xffffffff ;  /* 0xffffffff00067802 */ /* 0x000fe20000000f00 */
[----:B------:R-:W-:Y:S05]  /*8170*/  BRA.DIV ~URZ, `(.L_x_1260) ;  /* 0x00004da27f007947 */ /* 0x000fea000b800000 */
[----:B------:R2:W3:Y:S02]  /*8180*/  SHFL.BFLY PT, R0, R213, 0x2, 0x1f ;  /* 0x0c401f00d5007f89 */ /* 0x0004e400000e0000 */
.L_x_1330:
[----:B---3--:R-:W-:Y:S01]  /*8190*/  FADD.FTZ R0, R0, R213 ;  /* 0x000000d500007221 */ /* 0x008fe20000010000 */
[----:B------:R-:W-:Y:S05]  /*81a0*/  BRA.DIV ~URZ, `(.L_x_1261) ;  /* 0x00004dd27f007947 */ /* 0x000fea000b800000 */
[----:B-1----:R-:W1:Y:S04]  /*81b0*/  SHFL.BFLY PT, R2, R214, 0x2, 0x1f ;  /* 0x0c401f00d6027f89 */ /* 0x002e6800000e0000 */
[----:B------:R-:W3:Y:S01]  /*81c0*/  SHFL.BFLY PT, R5, R0, 0x1, 0x1f ;  /* 0x0c201f0000057f89 */ /* 0x000ee200000e0000 */
[----:B-1----:R-:W-:-:S02]  /*81d0*/  FADD.FTZ R4, R2, R214 ;  /* 0x000000d602047221 */ /* 0x002fc40000010000 */
[----:B---3--:R-:W-:-:S03]  /*81e0*/  FADD.FTZ R0, R0, R5 ;  /* 0x0000000500007221 */ /* 0x008fc60000010000 */
[----:B------:R1:W3:Y:S04]  /*81f0*/  SHFL.BFLY PT, R3, R4, 0x1, 0x1f ;  /* 0x0c201f0004037f89 */ /* 0x0002e800000e0000 */
.L_x_1331:
[----:B------:R-:W-:Y:S01]  /*8200*/  FSETP.NE.FTZ.AND P1, PT, R0, RZ, PT ;  /* 0x000000ff0000720b */ /* 0x000fe20003f35000 */
[----:B---3--:R-:W-:Y:S01]  /*8210*/  FADD.FTZ R3, R3, R4 ;  /* 0x0000000403037221 */ /* 0x008fe20000010000 */
[----:B------:R-:W-:Y:S02]  /*8220*/  MOV R2, RZ ;  /* 0x000000ff00027202 */ /* 0x000fe40000000f00 */
[----:B------:R-:W-:Y:S02]  /*8230*/  MOV R20, 0xff800000 ;  /* 0xff80000000147802 */ /* 0x000fe40000000f00 */
[----:B------:R-:W-:Y:S02]  /*8240*/  FSETP.NE.FTZ.AND P0, PT, R3, RZ, PT ;  /* 0x000000ff0300720b */ /* 0x000fe40003f15000 */
[----:B------:R-:W-:-:S05]  /*8250*/  MOV R15, 0xff800000 ;  /* 0xff800000000f7802 */ /* 0x000fca0000000f00 */
[----:B------:R-:W3:Y:S01]  /*8260*/  @P1 MUFU.RCP R2, R0 ;  /* 0x0000000000021308 */ /* 0x000ee20000001000 */
[----:B-1----:R-:W-:-:S05]  /*8270*/  @P1 MOV R4, 0x3f317218 ;  /* 0x3f31721800041802 */ /* 0x002fca0000000f00 */
[----:B------:R-:W-:Y:S02]  /*8280*/  @P1 FMUL.FTZ R4, R4, c[0x0][0x2d0] ;  /* 0x0000b40004041a20 */ /* 0x000fe40000410000 */
[----:B------:R1:W4:Y:S01]  /*8290*/  @P1 MUFU.LG2 R5, R0 ;  /* 0x0000000000051308 */ /* 0x0003220000000c00 */
[C---:B---3--:R-:W-:Y:S02]  /*82a0*/  FMUL.FTZ R144, R2.reuse, R104 ;  /* 0x0000006802907220 */ /* 0x048fe40000410000 */
        /* <DEDUP_REMOVED lines=106> */
.L_x_1239:
[----:B------:R-:W-:Y:S01]  /*8950*/  LOP3.LUT P0, RZ, R196, 0xff, RZ, 0xc0, !PT ;  /* 0x000000ffc4ff7812 */ /* 0x000fe2000780c0ff */
[----:B------:R-:W-:-:S12]  /*8960*/  BSSY B0, `(.L_x_1262) ;  /* 0x000000f000007945 */ /* 0x000fd80003800000 */
[----:B------:R-:W-:Y:S05]  /*8970*/  @P0 BRA `(.L_x_1263) ;  /* 0x000000d000000947 */ /* 0x000fea0003800000 */
[----:B------:R-:W3:Y:S01]  /*8980*/  S2R R4, SR_LANEID ;  /* 0x0000000000047919 */ /* 0x000ee20000000000 */
[----:B------:R-:W-:Y:S01]  /*8990*/  VOTEU.ANY UR4, UPT, PT ;  /* 0x0000000000047886 */ /* 0x000fe200038e0100 */
[----:B------:R-:W-:Y:S01]  /*89a0*/  IMAD.MOV.U32 R5, RZ, RZ, c[0x0][0x564] ;  /* 0x00015900ff057624 */ /* 0x000fe200078e00ff */
[----:B------:R-:W3:Y:S08]  /*89b0*/  FLO.U32 R3, UR4 ;  /* 0x0000000400037d00 */ /* 0x000ef000080e0000 */
[----:B------:R-:W4:Y:S01]  /*89c0*/  POPC R2, UR4 ;  /* 0x0000000400027d09 */ /* 0x000f220008000000 */
[----:B---3--:R-:W-:Y:S01]  /*89d0*/  ISETP.EQ.U32.AND P0, PT, R3, R4, PT ;  /* 0x000000040300720c */ /* 0x008fe20003f02070 */
[----:B------:R-:W-:-:S12]  /*89e0*/  IMAD.MOV.U32 R4, RZ, RZ, c[0x0][0x560] ;  /* 0x00015800ff047624 */ /* 0x000fd800078e00ff */
[----:B----4-:R3:W4:Y:S04]  /*89f0*/  @P0 ATOMG.E.ADD.STRONG.GPU PT, R2, [R4.64], R2 ;  /* 0x00000002040209a8 */ /* 0x01072800081ee1c8 */
[----:B---3--:R-:W3:Y:S04]  /*8a00*/  S2R R4, SR_LTMASK ;  /* 0x0000000000047919 */ /* 0x008ee80000003900 */
[----:B----4-:R3:W4:Y:S02]  /*8a10*/  SHFL.IDX PT, R3, R2, R3, 0x1f ;  /* 0x00001f0302037589 */ /* 0x01072400000e0000 */
[----:B---3--:R-:W-:-:S06]  /*8a20*/  LOP3.LUT R2, R4, UR4, RZ, 0xc0, !PT ;  /* 0x0000000404027c12 */ /* 0x008fcc000f8ec0ff */
[----:B------:R-:W4:Y:S02]  /*8a30*/  POPC R2, R2 ;  /* 0x0000000200027309 */ /* 0x000f240000000000 */
[----:B----4-:R-:W-:-:S06]  /*8a40*/  IADD3 R228, R3, c[0x0][0xc], R2 ;  /* 0x0000030003e47a10 */ /* 0x010fcc0007ffe002 */
.L_x_1263:
[----:B------:R-:W-:Y:S05]  /*8a50*/  BSYNC B0 ;  /* 0x0000000000007941 */ /* 0x000fea0003800000 */
.L_x_1262:
[----:B------:R-:W-:Y:S01]  /*8a60*/  PRMT R0, R0, 0x9910, RZ ;  /* 0x0000991000007816 */ /* 0x000fe200000000ff */
[----:B------:R-:W-:Y:S01]  /*8a70*/  BSSY B1, `(.L_x_1264) ;  /* 0x0000327000017945 */ /* 0x000fe20003800000 */
[----:B------:R-:W-:Y:S02]  /*8a80*/  IMAD.MOV.U32 R86, RZ, RZ, R228 ;  /* 0x000000ffff567224 */ /* 0x000fe400078e00e4 */
[----:B------:R-:W-:-:S13]  /*8a90*/  ISETP.NE.AND P0, PT, R0, RZ, PT ;  /* 0x000000ff0000720c */ /* 0x000fda0003f05270 */
[----:B------:R-:W-:Y:S05]  /*8aa0*/  @!P0 BRA `(.L_x_1265) ;  /* 0x0000267000008947 */ /* 0x000fea0003800000 */
[----:B------:R-:W3:Y:S04]  /*8ab0*/  LDL R12, [R1+0x4] ;  /* 0x00000400010c7983 */ /* 0x000ee80000100800 */
[----:B------:R-:W4:Y:S04]  /*8ac0*/  LDL R11, [R1+0x8] ;  /* 0x00000800010b7983 */ /* 0x000f280000100800 */
[----:B--2---:R-:W2:Y:S04]  /*8ad0*/  LDL R10, [R1+0x10] ;  /* 0x00001000010a7983 */ /* 0x004ea80000100800 */
[----:B------:R-:W2:Y:S04]  /*8ae0*/  LDL R9, [R1+0xc] ;  /* 0x00000c0001097983 */ /* 0x000ea80000100800 */
[----:B------:R-:W2:Y:S04]  /*8af0*/  LDL R8, [R1+0x20] ;  /* 0x0000200001087983 */ /* 0x000ea80000100800 */
[----:B------:R-:W2:Y:S04]  /*8b00*/  LDL R6, [R1+0x18] ;  /* 0x0000180001067983 */ /* 0x000ea80000100800 */
[----:B------:R-:W2:Y:S04]  /*8b10*/  LDL R5, [R1+0x1c] ;  /* 0x00001c0001057983 */ /* 0x000ea80000100800 */
[----:B------:R-:W2:Y:S01]  /*8b20*/  LDL R7, [R1+0x14] ;  /* 0x0000140001077983 */ /* 0x000ea20000100800 */
[----:B------:R-:W-:Y:S01]  /*8b30*/  WARPSYNC 0xffffffff ;  /* 0xffffffff00007948 */ /* 0x000fe20003800000 */
[----:B------:R-:W-:Y:S01]  /*8b40*/  F2FP.BF16.PACK_AB R0, R145, R144 ;  /* 0x000000909100723e */ /* 0x000fe200000010ff */
[----:B-1----:R-:W-:Y:S01]  /*8b50*/  IMAD.MOV.U32 R14, RZ, RZ, c[0x0][0x388] ;  /* 0x0000e200ff0e7624 */ /* 0x002fe200078e00ff */
[----:B------:R-:W-:Y:S01]  /*8b60*/  BAR.SYNC.DEFER_BLOCKING 0x1, 0x100 ;  /* 0x0044000000007b1d */ /* 0x000fe20000010000 */
[----:B------:R-:W-:-:S02]  /*8b70*/  F2FP.BF16.PACK_AB R2, R159, R158 ;  /* 0x0000009e9f02723e */ /* 0x000fc400000010ff */
[----:B------:R-:W-:Y:S02]  /*8b80*/  F2FP.BF16.PACK_AB R3, R103, R102 ;  /* 0x000000666703723e */ /* 0x000fe400000010ff */
[----:B------:R-:W-:Y:S02]  /*8b90*/  F2FP.BF16.PACK_AB R4, R135, R134 ;  /* 0x000000868704723e */ /* 0x000fe400000010ff */
[----:B------:R-:W-:Y:S02]  /*8ba0*/  ISETP.NE.U32.AND P1, PT, RZ, c[0x0][0x500], PT ;  /* 0x00014000ff007a0c */ /* 0x000fe40003f25070 */
[----:B------:R-:W-:Y:S02]  /*8bb0*/  ISETP.NE.U32.AND P2, PT, RZ, c[0x0][0x508], PT ;  /* 0x00014200ff007a0c */ /* 0x000fe40003f45070 */
[----:B------:R-:W-:Y:S02]  /*8bc0*/  ISETP.NE.AND.EX P1, PT, RZ, c[0x0][0x504], PT, P1 ;  /* 0x00014100ff007a0c */ /* 0x000fe40003f25310 */
[----:B------:R-:W-:Y:S01]  /*8bd0*/  ISETP.NE.AND.EX P2, PT, RZ, c[0x0][0x50c], PT, P2 ;  /* 0x00014300ff007a0c */ /* 0x000fe20003f45320 */
[----:B---3--:R1:W-:Y:S04]  /*8be0*/  STS [R12], R0 ;  /* 0x000000000c007388 */ /* 0x0083e80000000800 */
[----:B------:R3:W-:Y:S04]  /*8bf0*/  STS [R12+0x400], R2 ;  /* 0x000400020c007388 */ /* 0x0007e80000000800 */
[----:B----4-:R4:W-:Y:S01]  /*8c00*/  STS [R11], R3 ;  /* 0x000000030b007388 */ /* 0x0109e20000000800 */
[----:B-1----:R-:W-:-:S02]  /*8c10*/  F2FP.BF16.PACK_AB R0, R153, R152 ;  /* 0x000000989900723e */ /* 0x002fc400000010ff */
[----:B---3--:R-:W-:-:S03]  /*8c20*/  F2FP.BF16.PACK_AB R2, R105, R104 ;  /* 0x000000686902723e */ /* 0x008fc600000010ff */
[----:B------:R1:W-:Y:S01]  /*8c30*/  STS [R11+0x400], R0 ;  /* 0x000400000b007388 */ /* 0x0003e20000000800 */
[----:B----4-:R-:W-:-:S03]  /*8c40*/  F2FP.BF16.PACK_AB R3, R151, R150 ;  /* 0x000000969703723e */ /* 0x010fc600000010ff */
[----:B--2---:R2:W-:Y:S04]  /*8c50*/  STS [R10], R2 ;  /* 0x000000020a007388 */ /* 0x0045e80000000800 */
        /* <DEDUP_REMOVED lines=72> */
[----:B-1----:R-:W-:-:S05]  /*90e0*/  F2FP.BF16.PACK_AB R0, R89, R88 ;  /* 0x000000585900723e */ /* 0x002fca00000010ff */
[----:B------:R1:W-:Y:S01]  /*90f0*/  STS [R6+0x8000], R0 ;  /* 0x0080000006007388 */ /* 0x0003e20000000800 */
[----:B--2---:R-:W-:Y:S01]  /*9100*/  IMAD.MOV.U32 R4, RZ, RZ, 0x4 ;  /* 0x00000004ff047424 */ /* 0x004fe200078e00ff */
[----:B---3--:R-:W-:Y:S02]  /*9110*/  F2FP.BF16.PACK_AB R3, R71, R70 ;  /* 0x000000464703723e */ /* 0x008fe400000010ff */
[----:B----4-:R-:W-:-:S03]  /*9120*/  F2FP.BF16.PACK_AB R2, R81, R80 ;  /* 0x000000505102723e */ /* 0x010fc600000010ff */
[----:B------:R2:W-:Y:S04]  /*9130*/  STS [R6+0x8400], R3 ;  /* 0x0084000306007388 */ /* 0x0005e80000000800 */
[----:B------:R3:W-:Y:S01]  /*9140*/  STS [R5+0x8000], R2 ;  /* 0x0080000205007388 */ /* 0x0007e20000000800 */
[----:B-1----:R-:W-:-:S05]  /*9150*/  F2FP.BF16.PACK_AB R0, R59, R58 ;  /* 0x0000003a3b00723e */ /* 0x002fca00000010ff */
[----:B------:R1:W-:Y:S01]  /*9160*/  STS [R5+0x8400], R0 ;  /* 0x0084000005007388 */ /* 0x0003e20000000800 */
[----:B--2---:R-:W-:Y:S02]  /*9170*/  F2FP.BF16.PACK_AB R3, R57, R56 ;  /* 0x000000383903723e */ /* 0x004fe400000010ff */
[----:B------:R-:W-:Y:S02]  /*9180*/  F2FP.BF16.PACK_AB R6, R55, R54 ;  /* 0x000000363706723e */ /* 0x000fe400000010ff */
[----:B---3--:R-:W-:Y:S01]  /*9190*/  @P2 LEA R2, P0, R223, c[0x0][0x508], 0x2 ;  /* 0x00014200df022a11 */ /* 0x008fe200078010ff */
[----:B------:R2:W-:Y:S04]  /*91a0*/  STS [R7+0x8000], R3 ;  /* 0x0080000307007388 */ /* 0x0005e80000000800 */
[----:B------:R3:W-:Y:S01]  /*91b0*/  STS [R7+0x8400], R6 ;  /* 0x0084000607007388 */ /* 0x0007e20000000800 */
[----:B-1----:R-:W-:-:S02]  /*91c0*/  IMAD.MOV.U32 R0, RZ, RZ, RZ ;  /* 0x000000ffff007224 */ /* 0x002fc400078e00ff */
[C---:B------:R-:W-:Y:S01]  /*91d0*/  IMAD.WIDE R4, R223.reuse, R4, c[0x0][0x500] ;  /* 0x00014000df047625 */ /* 0x040fe200078e0204 */
[----:B------:R-:W-:Y:S01]  /*91e0*/  BAR.SYNC.DEFER_BLOCKING 0x1, 0x100 ;  /* 0x0044000000007b1d */ /* 0x000fe20000010000 */
[----:B--2---:R-:W-:-:S05]  /*91f0*/  @P2 LEA.HI.X R3, R223, c[0x0][0x50c], R248, 0x2, P0 ;  /* 0x00014300df032a11 */ /* 0x004fca00000f14f8 */
[----:B------:R3:W5:Y:S01]  /*9200*/  @P1 LDG.E R0, [R4.64] ;  /* 0x0000000804001981 */ /* 0x000762000c1e1900 */
[----:B------:R-:W-:-:S03]  /*9210*/  ISETP.NE.AND P0, PT, R252, RZ, PT ;  /* 0x000000fffc00720c */ /* 0x000fc60003f05270 */
[----:B------:R1:W5:Y:S02]  /*9220*/  @P2 LDG.E R14, [R2.64] ;  /* 0x00000008020e2981 */ /* 0x000364000c1e1900 */
[----:B-1----:R-:W-:Y:S01]  /*9230*/  SEL R3, R252, c[0x0][0x3d4], P0 ;  /* 0x0000f500fc037a07 */ /* 0x002fe20000000000 */
[----:B------:R-:W-:Y:S05]  /*9240*/  @P2 BRA `(.L_x_1266) ;  /* 0x0000004000002947 */ /* 0x000fea0003800000 */
[----:B---3--:R-:W-:Y:S05]  /*9250*/  @!P1 BRA `(.L_x_1266) ;  /* 0x0000003000009947 */ /* 0x008fea0003800000 */
[----:B------:R1:W2:Y:S04]  /*9260*/  LDG.E R2, [R4.64] ;  /* 0x0000000804027981 */ /* 0x0002a8000c1e1900 */
[----:B-1----:R-:W2:Y:S02]  /*9270*/  LDG.E R4, [R4.64+0x4] ;  /* 0x0000040804047981 */ /* 0x002ea4000c1e1900 */
[----:B--2--5:R-:W-:Y:S02]  /*9280*/  IADD3 R14, -R2, R4, RZ ;  /* 0x00000004020e7210 */ /* 0x024fe40007ffe1ff */
.L_x_1266:
[----:B---3--:R-:W2:Y:S04]  /*9290*/  LDL R6, [R1+0x30] ;  /* 0x0000300001067983 */ /* 0x008ea80000100800 */
[----:B------:R-:W3:Y:S01]  /*92a0*/  LDL R21, [R1] ;  /* 0x0000000001157983 */ /* 0x000ee20000100800 */
        /* <DEDUP_REMOVED lines=13> */
[----:B------:R1:W2:Y:S02]  /*9380*/  LDC.64 R18, c[0x0][R9+0x160] ;  /* 0x0000580009127b82 */ /* 0x0002a40000000a00 */
[----:B-1----:R-:W-:-:S04]  /*9390*/  IMAD R2, R5, R8, RZ ;  /* 0x0000000805027224 */ /* 0x002fc800078e02ff */
[C---:B------:R-:W-:Y:S02]  /*93a0*/  IMAD R11, R4.reuse, R3, R2 ;  /* 0x00000003040b7224 */ /* 0x040fe400078e0202 */
[----:B------:R-:W-:-:S04]  /*93b0*/  IMAD.WIDE.U32 R4, R4, R8, RZ ;  /* 0x0000000804047225 */ /* 0x000fc800078e00ff */
[-C--:B------:R-:W-:Y:S02]  /*93c0*/  IMAD R9, R13, R227.reuse, RZ ;  /* 0x000000e30d097224 */ /* 0x080fe400078e02ff */
[----:B--2---:R-:W-:Y:S02]  /*93d0*/  IMAD R10, R229, 0x80, R6 ;  /* 0x00000080e50a7824 */ /* 0x004fe400078e0206 */
[----:B------:R-:W-:-:S04]  /*93e0*/  IMAD.WIDE.U32 R6, R12, R227, RZ ;  /* 0x000000e30c067225 */ /* 0x000fc800078e00ff */
[----:B------:R-:W-:-:S04]  /*93f0*/  @P2 IMAD.HI.U32 R3, R10, c[0x0][0x4ec], RZ ;  /* 0x00013b000a032a27 */ /* 0x000fc800078e00ff */
[----:B------:R-:W-:Y:S01]  /*9400*/  IMAD.MOV.U32 R2, RZ, RZ, R10 ;  /* 0x000000ffff027224 */ /* 0x000fe200078e000a */
[----:B------:R-:W-:Y:S02]  /*9410*/  @P2 SHF.R.U32.HI R2, RZ, c[0x0][0x4f0], R3 ;  /* 0x00013c00ff022a19 */ /* 0x000fe40000011603 */
[----:B---3--:R-:W-:Y:S02]  /*9420*/  SEL R3, R21, RZ, P3 ;  /* 0x000000ff15037207 */ /* 0x008fe40001800000 */
[--C-:B-----5:R-:W-:Y:S01]  /*9430*/  IADD3 R13, P1, P0, R4, R6, R0.reuse ;  /* 0x00000006040d7210 */ /* 0x120fe2000783e000 */
[----:B------:R-:W-:Y:S01]  /*9440*/  IMAD.IADD R6, R7, 0x1, R9 ;  /* 0x0000000107067824 */ /* 0x000fe200078e0209 */
[----:B------:R-:W-:Y:S01]  /*9450*/  SHF.R.S32.HI R9, RZ, 0x1f, R0 ;  /* 0x0000001fff097819 */ /* 0x000fe20000011400 */
[----:B------:R-:W-:Y:S02]  /*9460*/  IMAD.IADD R12, R5, 0x1, R11 ;  /* 0x00000001050c7824 */ /* 0x000fe400078e020b */
[----:B------:R-:W-:-:S02]  /*9470*/  IMAD.MOV R7, RZ, RZ, -R2 ;  /* 0x000000ffff077224 */ /* 0x000fc400078e0a02 */
        /* <DEDUP_REMOVED lines=25> */
[----:B------:R-:W-:Y:S04]  /*9610*/  SHFL.IDX PT, R4, R4, 0x1, 0x1c1f ;  /* 0x003c1f0004047f89 */ /* 0x000fe800000e0000 */
[----:B------:R4:W2:Y:S01]  /*9620*/  SHFL.IDX PT, R5, R2, 0x1, 0x1c1f ;  /* 0x003c1f0002057f89 */ /* 0x0008a200000e0000 */
[----:B------:R-:W-:Y:S01]  /*9630*/  IMAD R11, R14, c[0x0][0x4e8], RZ ;  /* 0x00013a000e0b7a24 */ /* 0x000fe200078e02ff */
[----:B------:R-:W-:Y:S01]  /*9640*/  LOP3.LUT P0, RZ, R21, 0x3, RZ, 0xc0, !PT ;  /* 0x0000000315ff7812 */ /* 0x000fe2000780c0ff */
[----:B----4-:R-:W-:-:S05]  /*9650*/  IMAD R2, R229, 0x80, R22 ;  /* 0x00000080e5027824 */ /* 0x010fca00078e0216 */
[C---:B------:R-:W-:Y:S02]  /*9660*/  IADD3 R3, R2.reuse, 0x8, RZ ;  /* 0x0000000802037810 */ /* 0x040fe40007ffe0ff */
[-C--:B------:R-:W-:Y:S02]  /*9670*/  ISETP.GE.OR P1, PT, R2, R11.reuse, P0 ;  /* 0x0000000b0200720c */ /* 0x080fe40000726670 */
[----:B------:R-:W-:-:S11]  /*9680*/  ISETP.GE.OR P0, PT, R3, R11, P0 ;  /* 0x0000000b0300720c */ /* 0x000fd60000706670 */
[----:B-1----:R1:W-:Y:S01]  /*9690*/  @!P1 ST.E [R6.64], R20 ;  /* 0x0000001406009985 */ /* 0x0023e2000c101908 */
[----:B------:R-:W-:-:S03]  /*96a0*/  ISETP.GE.AND P1, PT, R2, R11, PT ;  /* 0x0000000b0200720c */ /* 0x000fc60003f26270 */
[----:B--2---:R1:W-:Y:S01]  /*96b0*/  @!P0 ST.E [R4.64], R15 ;  /* 0x0000000f04008985 */ /* 0x0043e2000c101908 */
[----:B------:R-:W-:Y:S01]  /*96c0*/  ISETP.GE.AND P0, PT, R3, R11, PT ;  /* 0x0000000b0300720c */ /* 0x000fe20003f06270 */
[----:B------:R-:W-:Y:S05]  /*96d0*/  @P3 BRA `(.L_x_1267) ;  /* 0x000007c000003947 */ /* 0x000fea0003800000 */
[----:B------:R-:W-:Y:S01]  /*96e0*/  IMAD R9, R9, c[0x0][0x3a0], RZ ;  /* 0x0000e80009097a24 */ /* 0x000fe200078e02ff */
[-C--:B-1----:R-:W-:Y:S01]  /*96f0*/  LEA R4, R195, R251.reuse, 0x5 ;  /* 0x000000fbc3047211 */ /* 0x082fe200078e28ff */
[C---:B------:R-:W-:Y:S01]  /*9700*/  IMAD.WIDE.U32 R2, R0.reuse, c[0x0][0x3a0], RZ ;  /* 0x0000e80000027a25 */ /* 0x040fe200078e00ff */
[----:B------:R-:W-:Y:S01]  /*9710*/  SHF.R.S32.HI R5, RZ, 0x1f, R8 ;  /* 0x0000001fff057819 */ /* 0x000fe20000011408 */
[----:B------:R1:W2:Y:S01]  /*9720*/  LDS.128 R24, [R216+0x80] ;  /* 0x00008000d8187984 */ /* 0x0002a20000000c00 */
[C---:B------:R-:W-:Y:S01]  /*9730*/  LEA R4, R229.reuse, R4, 0x7 ;  /* 0x00000004e5047211 */ /* 0x040fe200078e38ff */
[----:B------:R-:W-:Y:S01]  /*9740*/  IMAD R0, R0, c[0x0][0x3a4], R9 ;  /* 0x0000e90000007a24 */ /* 0x000fe200078e0209 */
[----:B------:R-:W-:Y:S01]  /*9750*/  LEA R10, R229, R251, 0x7 ;  /* 0x000000fbe50a7211 */ /* 0x000fe200078e38ff */
[----:B------:R1:W3:Y:S01]  /*9760*/  LDS.128 R36, [R216+0x1080] ;  /* 0x00108000d8247984 */ /* 0x0002e20000000c00 */
[----:B------:R-:W-:-:S02]  /*9770*/  IMAD R5, R5, c[0x0][0x3f0], RZ ;  /* 0x0000fc0005057a24 */ /* 0x000fc400078e02ff */
[----:B------:R-:W-:Y:S01]  /*9780*/  IADD3 R3, R3, R0, RZ ;  /* 0x0000000003037210 */ /* 0x000fe20007ffe0ff */
[----:B------:R-:W-:Y:S01]  /*9790*/  @P2 IMAD.HI.U32 R6, R4, c[0x0][0x4ec], RZ ;  /* 0x00013b0004062a27 */ /* 0x000fe200078e00ff */
[----:B------:R1:W4:Y:S01]  /*97a0*/  LDS.128 R48, [R216+0x2080] ;  /* 0x00208000d8307984 */ /* 0x0003220000000c00 */
[----:B------:R-:W-:Y:S02]  /*97b0*/  MOV R0, R4 ;  /* 0x0000000400007202 */ /* 0x000fe40000000f00 */
[C---:B------:R-:W-:Y:S01]  /*97c0*/  IMAD.WIDE.U32 R2, R227.reuse, c[0x0][0x3e8], R2 ;  /* 0x0000fa00e3027a25 */ /* 0x040fe200078e0002 */
[----:B------:R1:W1:Y:S01]  /*97d0*/  LDS.128 R56, [R216+0x3080] ;  /* 0x00308000d8387984 */ /* 0x0002620000000c00 */
[----:B------:R-:W-:Y:S02]  /*97e0*/  @P2 SHF.R.U32.HI R0, RZ, c[0x0][0x4f0], R6 ;  /* 0x00013c00ff002a19 */ /* 0x000fe40000011606 */
[----:B------:R-:W-:Y:S01]  /*97f0*/  IMAD R3, R227, c[0x0][0x3ec], R3 ;  /* 0x0000fb00e3037a24 */ /* 0x000fe200078e0203 */
[----:B------:R1:W1:Y:S01]  /*9800*/  LDS.128 R20, [R216+0x4080] ;  /* 0x00408000d8147984 */ /* 0x0002620000000c00 */
[C---:B------:R-:W-:Y:S01]  /*9810*/  IMAD R7, R8.reuse, c[0x0][0x3f4], R5 ;  /* 0x0000fd0008077a24 */ /* 0x040fe200078e0205 */
[----:B------:R-:W-:Y:S01]  /*9820*/  SHF.R.S32.HI R6, RZ, 0x1f, R0 ;  /* 0x0000001fff067819 */ /* 0x000fe20000011400 */
[----:B------:R-:W-:Y:S01]  /*9830*/  IMAD.WIDE.U32 R2, R8, c[0x0][0x3f0], R2 ;  /* 0x0000fc0008027a25 */ /* 0x000fe200078e0002 */
[----:B------:R1:W1:Y:S01]  /*9840*/  LDS.128 R32, [R216+0x5080] ;  /* 0x00508000d8207984 */ /* 0x0002620000000c00 */
[----:B------:R-:W-:-:S02]  /*9850*/  IADD3 R5, -R0, RZ, RZ ;  /* 0x000000ff00057210 */ /* 0x000fc40007ffe1ff */
[----:B------:R-:W-:Y:S01]  /*9860*/  IMAD R6, R6, c[0x0][0x3e0], RZ ;  /* 0x0000f80006067a24 */ /* 0x000fe200078e02ff */
[----:B------:R1:W1:Y:S01]  /*9870*/  LDS.128 R44, [R216+0x6080] ;  /* 0x00608000d82c7984 */ /* 0x0002620000000c00 */
[----:B------:R-:W-:Y:S01]  /*9880*/  IADD3 R3, R3, R7, RZ ;  /* 0x0000000703037210 */ /* 0x000fe20007ffe0ff */
[----:B------:R-:W-:Y:S02]  /*9890*/  IMAD R4, R5, c[0x0][0x4e8], R4 ;  /* 0x00013a0005047a24 */ /* 0x000fe400078e0204 */
[----:B------:R1:W1:Y:S01]  /*98a0*/  LDS.128 R52, [R216+0x7080] ;  /* 0x00708000d8347984 */ /* 0x0002620000000c00 */
[C---:B------:R-:W-:Y:S02]  /*98b0*/  IMAD R5, R0.reuse, c[0x0][0x3e4], R6 ;  /* 0x0000f90000057a24 */ /* 0x040fe400078e0206 */
[----:B------:R-:W-:Y:S01]  /*98c0*/  IMAD.WIDE.U32 R2, R0, c[0x0][0x3e0], R2 ;  /* 0x0000f80000027a25 */ /* 0x000fe200078e0002 */
[----:B------:R1:W1:Y:S01]  /*98d0*/  LDS.128 R16, [R216+0x8080] ;  /* 0x00808000d8107984 */ /* 0x0002620000000c00 */
[----:B------:R-:W-:-:S03]  /*98e0*/  SHF.R.S32.HI R0, RZ, 0x1f, R4 ;  /* 0x0000001fff007819 */ /* 0x000fc60000011404 */
[----:B------:R1:W1:Y:S01]  /*98f0*/  LDS.128 R28, [R216+0x9080] ;  /* 0x00908000d81c7984 */ /* 0x0002620000000c00 */
[----:B------:R-:W-:Y:S01]  /*9900*/  IADD3 R3, R3, R5, RZ ;  /* 0x0000000503037210 */ /* 0x000fe20007ffe0ff */
[----:B------:R-:W-:Y:S02]  /*9910*/  IMAD R0, R0, c[0x0][0x3d8], RZ ;  /* 0x0000f60000007a24 */ /* 0x000fe400078e02ff */
[----:B------:R1:W1:Y:S02]  /*9920*/  LDS.128 R40, [R216+0xa080] ;  /* 0x00a08000d8287984 */ /* 0x0002640000000c00 */
[C---:B------:R-:W-:Y:S02]  /*9930*/  IMAD.WIDE.U32 R2, R4.reuse, c[0x0][0x3d8], R2 ;  /* 0x0000f60004027a25 */ /* 0x040fe400078e0002 */
[----:B------:R1:W1:Y:S02]  /*9940*/  LDS.128 R60, [R216+0xb080] ;  /* 0x00b08000d83c7984 */ /* 0x0002640000000c00 */
[----:B------:R-:W-:Y:S01]  /*9950*/  IMAD R0, R4, c[0x0][0x3dc], R0 ;  /* 0x0000f70004007a24 */ /* 0x000fe200078e0200 */
[----:B------:R-:W-:-:S04]  /*9960*/  LEA R12, P0, R2, c[0x0][0x380], 0x1 ;  /* 0x0000e000020c7a11 */ /* 0x000fc800078008ff */
[----:B------:R-:W-:-:S04]  /*9970*/  IADD3 R0, R3, R0, RZ ;  /* 0x0000000003007210 */ /* 0x000fc80007ffe0ff */
[----:B------:R-:W-:Y:S01]  /*9980*/  LEA.HI.X R9, R2, c[0x0][0x384], R0, 0x1, P0 ;  /* 0x0000e10002097a11 */ /* 0x000fe200000f0c00 */
[----:B------:R-:W-:Y:S05]  /*9990*/  BRA.DIV ~URZ, `(.L_x_1268) ;  /* 0x000036e27f007947 */ /* 0x000fea000b800000 */
[----:B--234-:R2:W3:Y:S02]  /*99a0*/  SHFL.IDX PT, R8, R9, RZ, 0x181f ;  /* 0x00181fff09087589 */ /* 0x01c4e400000e0000 */
.L_x_1332:
[----:B------:R-:W-:Y:S05]  /*99b0*/  BRA.DIV ~URZ, `(.L_x_1269) ;  /* 0x000037327f007947 */ /* 0x000fea000b800000 */
[----:B------:R4:W2:Y:S02]  /*99c0*/  SHFL.IDX PT, R0, R12, RZ, 0x181f ;  /* 0x00181fff0c007589 */ /* 0x0008a400000e0000 */
.L_x_1333:
[----:B------:R-:W-:Y:S01]  /*99d0*/  ISETP.GE.AND P0, PT, R10, R11, PT ;  /* 0x0000000b0a00720c */ /* 0x000fe20003f06270 */
[----:B------:R-:W-:-:S12]  /*99e0*/  BSSY B0, `(.L_x_1270) ;  /* 0x000000e000007945 */ /* 0x000fd80003800000 */
[----:B------:R-:W-:Y:S05]  /*99f0*/  @P0 BRA `(.L_x_1271) ;  /* 0x000000c000000947 */ /* 0x000fea0003800000 */
[----:B------:R-:W-:Y:S02]  /*9a00*/  ISETP.GE.AND P5, PT, R224, c[0x0][0x3c8], PT ;  /* 0x0000f200e0007a0c */ /* 0x000fe40003fa6270 */
[----:B------:R-:W-:Y:S02]  /*9a10*/  ISETP.GE.AND P4, PT, R215, c[0x0][0x3c8], PT ;  /* 0x0000f200d7007a0c */ /* 0x000fe40003f86270 */
[----:B------:R-:W-:-:S09]  /*9a20*/  ISETP.GE.AND P3, PT, R212, c[0x0][0x3c8], PT ;  /* 0x0000f200d4007a0c */ /* 0x000fd20003f66270 */
[-C--:B--2---:R-:W-:Y:S02]  /*9a30*/  @!P5 LEA R6, P2, R224, R0.reuse, 0x1 ;  /* 0x00000000e006d211 */ /* 0x084fe400078408ff */
[CC--:B------:R-:W-:Y:S02]  /*9a40*/  @!P4 LEA R4, P1, R215.reuse, R0.reuse, 0x1 ;  /* 0x00000000d704c211 */ /* 0x0c0fe400078208ff */
[----:B------:R-:W-:Y:S02]  /*9a50*/  @!P3 LEA R2, P0, R212, R0, 0x1 ;  /* 0x00000000d402b211 */ /* 0x000fe400078008ff */
[-C--:B---3--:R-:W-:Y:S02]  /*9a60*/  @!P5 LEA.HI.X R7, R224, R8.reuse, R225, 0x1, P2 ;  /* 0x00000008e007d211 */ /* 0x088fe400010f0ce1 */
[-C--:B------:R-:W-:Y:S02]  /*9a70*/  @!P4 LEA.HI.X R5, R215, R8.reuse, R250, 0x1, P1 ;  /* 0x00000008d705c211 */ /* 0x080fe400008f0cfa */
[----:B------:R-:W-:Y:S01]  /*9a80*/  @!P3 LEA.HI.X R3, R212, R8, R249, 0x1, P0 ;  /* 0x00000008d403b211 */ /* 0x000fe200000f0cf9 */
[----:B------:R2:W-:Y:S04]  /*9a90*/  @!P5 ST.E.128 [R6.64], R24 ;  /* 0x000000180600d985 */ /* 0x0005e8000c101d08 */
[----:B-1----:R2:W-:Y:S04]  /*9aa0*/  @!P4 ST.E.128 [R4.64], R20 ;  /* 0x000000140400c985 */ /* 0x0025e8000c101d08 */
[----:B------:R2:W-:Y:S02]  /*9ab0*/  @!P3 ST.E.128 [R2.64], R16 ;  /* 0x000000100200b985 */ /* 0x0005e4000c101d08 */
.L_x_1271:
[----:B------:R-:W-:Y:S05]  /*9ac0*/  BSYNC B0 ;  /* 0x0000000000007941 */ /* 0x000fea0003800000 */
.L_x_1270:
[----:B------:R-:W-:Y:S05]  /*9ad0*/  BRA.DIV ~URZ, `(.L_x_1272) ;  /* 0x000036727f007947 */ /* 0x000fea000b800000 */
[----:B---3--:R3:W4:Y:S04]  /*9ae0*/  SHFL.IDX PT, R8, R9, 0x1, 0x181f ;  /* 0x00381f0009087f89 */ /* 0x00872800000e0000 */
[----:B--2---:R3:W2:Y:S02]  /*9af0*/  SHFL.IDX PT, R0, R12, 0x1, 0x181f ;  /* 0x00381f000c007f89 */ /* 0x0046a400000e0000 */
.L_x_1334:
[----:B------:R-:W-:Y:S01]  /*9b00*/  IADD3 R2, R10, 0x20, RZ ;  /* 0x000000200a027810 */ /* 0x000fe20007ffe0ff */
[----:B------:R-:W-:Y:S03]  /*9b10*/  BSSY B0, `(.L_x_1273) ;  /* 0x000000f000007945 */ /* 0x000fe60003800000 */
[----:B------:R-:W-:-:S13]  /*9b20*/  ISETP.GE.AND P0, PT, R2, R11, PT ;  /* 0x0000000b0200720c */ /* 0x000fda0003f06270 */
[----:B------:R-:W-:Y:S05]  /*9b30*/  @P0 BRA `(.L_x_1274) ;  /* 0x000000c000000947 */ /* 0x000fea0003800000 */
[----:B------:R-:W-:Y:S02]  /*9b40*/  ISETP.GE.AND P2, PT, R224, c[0x0][0x3c8], PT ;  /* 0x0000f200e0007a0c */ /* 0x000fe40003f46270 */
[----:B------:R-:W-:Y:S02]  /*9b50*/  ISETP.GE.AND P1, PT, R215, c[0x0][0x3c8], PT ;  /* 0x0000f200d7007a0c */ /* 0x000fe40003f26270 */
[----:B------:R-:W-:-:S09]  /*9b60*/  ISETP.GE.AND P0, PT, R212, c[0x0][0x3c8], PT ;  /* 0x0000f200d4007a0c */ /* 0x000fd20003f06270 */
[-C--:B--2---:R-:W-:Y:S02]  /*9b70*/  @!P2 LEA R6, P5, R224, R0.reuse, 0x1 ;  /* 0x00000000e006a211 */ /* 0x084fe400078a08ff */
[CC--:B------:R-:W-:Y:S02]  /*9b80*/  @!P1 LEA R4, P4, R215.reuse, R0.reuse, 0x1 ;  /* 0x00000000d7049211 */ /* 0x0c0fe400078808ff */
[----:B------:R-:W-:Y:S02]  /*9b90*/  @!P0 LEA R2, P3, R212, R0, 0x1 ;  /* 0x00000000d4028211 */ /* 0x000fe400078608ff */
[-C--:B----4-:R-:W-:Y:S02]  /*9ba0*/  @!P2 LEA.HI.X R7, R224, R8.reuse, R225, 0x1, P5 ;  /* 0x00000008e007a211 */ /* 0x090fe400028f0ce1 */
[-C--:B------:R-:W-:Y:S02]  /*9bb0*/  @!P1 LEA.HI.X R5, R215, R8.reuse, R250, 0x1, P4 ;  /* 0x00000008d7059211 */ /* 0x080fe400020f0cfa */
[----:B------:R-:W-:Y:S01]  /*9bc0*/  @!P0 LEA.HI.X R3, R212, R8, R249, 0x1, P3 ;  /* 0x00000008d4038211 */ /* 0x000fe200018f0cf9 */
[----:B------:R2:W-:Y:S04]  /*9bd0*/  @!P2 ST.E.128 [R6.64], R36 ;  /* 0x000000240600a985 */ /* 0x0005e8000c101d08 */
[----:B-1----:R2:W-:Y:S04]  /*9be0*/  @!P1 ST.E.128 [R4.64], R32 ;  /* 0x0000002004009985 */ /* 0x0025e8000c101d08 */
[----:B------:R2:W-:Y:S02]  /*9bf0*/  @!P0 ST.E.128 [R2.64], R28 ;  /* 0x0000001c02008985 */ /* 0x0005e4000c101d08 */
.L_x_1274:
[----:B------:R-:W-:Y:S05]  /*9c00*/  BSYNC B0 ;  /* 0x0000000000007941 */ /* 0x000fea0003800000 */
.L_x_1273:
[----:B------:R-:W-:Y:S05]  /*9c10*/  BRA.DIV ~URZ, `(.L_x_1275) ;  /* 0x000035f27f007947 */ /* 0x000fea000b800000 */
[----:B----4-:R4:W3:Y:S02]  /*9c20*/  SHFL.IDX PT, R8, R9, 0x2, 0x181f ;  /* 0x00581f0009087f89 */ /* 0x0108e400000e0000 */
.L_x_1335:
[----:B------:R-:W-:Y:S05]  /*9c30*/  BRA.DIV ~URZ, `(.L_x_1276) ;  /* 0x000036427f007947 */ /* 0x000fea000b800000 */
[----:B--2---:R2:W4:Y:S02]  /*9c40*/  SHFL.IDX PT, R0, R12, 0x2, 0x181f ;  /* 0x00581f000c007f89 */ /* 0x00452400000e0000 */
.L_x_1336:
        /* <DEDUP_REMOVED lines=16> */
.L_x_1278:
[----:B------:R-:W-:Y:S05]  /*9d50*/  BSYNC B0 ;  /* 0x0000000000007941 */ /* 0x000fea0003800000 */
.L_x_1277:
[----:B------:R-:W-:Y:S05]  /*9d60*/  BRA.DIV ~URZ, `(.L_x_1279) ;  /* 0x000035727f007947 */ /* 0x000fea000b800000 */
[----:B---3--:R3:W2:Y:S04]  /*9d70*/  SHFL.IDX PT, R6, R9, 0x3, 0x181f ;  /* 0x00781f0009067f89 */ /* 0x0086a800000e0000 */
[----:B----4-:R3:W4:Y:S02]  /*9d80*/  SHFL.IDX PT, R0, R12, 0x3, 0x181f ;  /* 0x00781f000c007f89 */ /* 0x01072400000e0000 */
.L_x_1337:
[----:B------:R-:W-:-:S04]  /*9d90*/  IADD3 R2, R10, 0x60, RZ ;  /* 0x000000600a027810 */ /* 0x000fc80007ffe0ff */
[----:B------:R-:W-:-:S13]  /*9da0*/  ISETP.GE.AND P0, PT, R2, R11, PT ;  /* 0x0000000b0200720c */ /* 0x000fda0003f06270 */
[----:B------:R-:W-:Y:S05]  /*9db0*/  @P0 BRA `(.L_x_1280) ;  /* 0x00001f2000000947 */ /* 0x000fea0003800000 */
[----:B------:R-:W-:Y:S02]  /*9dc0*/  ISETP.GE.AND P1, PT, R224, c[0x0][0x3c8], PT ;  /* 0x0000f200e0007a0c */ /* 0x000fe40003f26270 */
[----:B------:R-:W-:-:S11]  /*9dd0*/  ISETP.GE.AND P0, PT, R215, c[0x0][0x3c8], PT ;  /* 0x0000f200d7007a0c */ /* 0x000fd60003f06270 */
[CC--:B----4-:R-:W-:Y:S02]  /*9de0*/  @!P1 LEA R4, P3, R224.reuse, R0.reuse, 0x1 ;  /* 0x00000000e0049211 */ /* 0x0d0fe400078608ff */
[C---:B------:R-:W-:Y:S02]  /*9df0*/  @!P0 LEA R2, P2, R215.reuse, R0, 0x1 ;  /* 0x00000000d7028211 */ /* 0x040fe400078408ff */
[-C--:B--2---:R-:W-:Y:S02]  /*9e00*/  @!P1 LEA.HI.X R5, R224, R6.reuse, R225, 0x1, P3 ;  /* 0x00000006e0059211 */ /* 0x084fe400018f0ce1 */
[----:B------:R-:W-:-:S03]  /*9e10*/  @!P0 LEA.HI.X R3, R215, R6, R250, 0x1, P2 ;  /* 0x00000006d7038211 */ /* 0x000fc600010f0cfa */
[----:B-1----:R1:W-:Y:S04]  /*9e20*/  @!P1 ST.E.128 [R4.64], R56 ;  /* 0x0000003804009985 */ /* 0x0023e8000c101d08 */
[----:B------:R1:W-:Y:S01]  /*9e30*/  @!P0 ST.E.128 [R2.64], R52 ;  /* 0x0000003402008985 */ /* 0x0003e2000c101d08 */
[----:B------:R-:W-:-:S13]  /*9e40*/  ISETP.GE.AND P0, PT, R212, c[0x0][0x3c8], PT ;  /* 0x0000f200d4007a0c */ /* 0x000fda0003f06270 */
[----:B------:R-:W-:Y:S05]  /*9e50*/  @P0 BRA `(.L_x_1280) ;  /* 0x00001e8000000947 */ /* 0x000fea0003800000 */
[----:B-1----:R-:W-:-:S04]  /*9e60*/  LEA R2, P0, R212, R0, 0x1 ;  /* 0x00000000d4027211 */ /* 0x002fc800078008ff */
[----:B------:R-:W-:-:S05]  /*9e70*/  LEA.HI.X R3, R212, R6, R249, 0x1, P0 ;  /* 0x00000006d4037211 */ /* 0x000fca00000f0cf9 */
[----:B------:R1:W-:Y:S01]  /*9e80*/  ST.E.128 [R2.64], R60 ;  /* 0x0000003c02007985 */ /* 0x0003e2000c101d08 */
[----:B------:R-:W-:Y:S05]  /*9e90*/  BRA `(.L_x_1280) ;  /* 0x00001e4000007947 */ /* 0x000fea0003800000 */
.L_x_1267:
[----:B-1----:R-:W2:Y:S01]  /*9ea0*/  LDL.LU R6, [R1] ;  /* 0x0000000001067983 */ /* 0x002ea20000300800 */
        /* <DEDUP_REMOVED lines=9> */
[C---:B------:R-:W-:Y:S01]  /*9f40*/  IMAD R4, R8.reuse, c[0x0][0x444], R0 ;  /* 0x0001110008047a24 */ /* 0x040fe200078e0200 */
[----:B------:R-:W-:Y:S01]  /*9f50*/  MOV R0, R10 ;  /* 0x0000000a00007202 */ /* 0x000fe20000000f00 */
[----:B------:R-:W-:Y:S01]  /*9f60*/  IMAD.WIDE.U32 R2, R8, c[0x0][0x440], R2 ;  /* 0x0001100008027a25 */ /* 0x000fe200078e0002 */
[----:B------:R-:W-:-:S04]  /*9f70*/  @P2 SHF.R.U32.HI R0, RZ, c[0x0][0x4f0], R5 ;  /* 0x00013c00ff002a19 */ /* 0x000fc80000011605 */
[----:B------:R-:W-:Y:S02]  /*9f80*/  IADD3 R3, R3, R4, RZ ;  /* 0x0000000403037210 */ /* 0x000fe40007ffe0ff */
[----:B------:R-:W-:Y:S02]  /*9f90*/  SHF.R.S32.HI R5, RZ, 0x1f, R0 ;  /* 0x0000001fff057819 */ /* 0x000fe40000011400 */
[----:B------:R-:W-:-:S03]  /*9fa0*/  IADD3 R4, -R0, RZ, RZ ;  /* 0x000000ff00047210 */ /* 0x000fc60007ffe1ff */
[----:B------:R-:W-:Y:S02]  /*9fb0*/  IMAD R5, R5, c[0x0][0x430], RZ ;  /* 0x00010c0005057a24 */ /* 0x000fe400078e02ff */
[----:B------:R-:W-:Y:S02]  /*9fc0*/  IMAD R4, R4, c[0x0][0x4e8], R10 ;  /* 0x00013a0004047a24 */ /* 0x000fe400078e020a */
[----:B------:R-:W-:Y:S02]  /*9fd0*/  IMAD R5, R0, c[0x0][0x434], R5 ;  /* 0x00010d0000057a24 */ /* 0x000fe400078e0205 */
[----:B--2---:R-:W-:-:S04]  /*9fe0*/  IMAD.WIDE.U32 R2, R6, c[0x0][0x448], R2 ;  /* 0x0001120006027a25 */ /* 0x004fc800078e0002 */
[----:B------:R-:W-:-:S04]  /*9ff0*/  IMAD R3, R6, c[0x0][0x44c], R3 ;  /* 0x0001130006037a24 */ /* 0x000fc800078e0203 */
        /* <DEDUP_REMOVED lines=11> */
.L_x_1338:
[----:B------:R-:W-:Y:S05]  /*a0b0*/  BRA.DIV ~URZ, `(.L_x_1282) ;  /* 0x000033527f007947 */ /* 0x000fea000b800000 */
[----:B------:R3:W4:Y:S02]  /*a0c0*/  SHFL.IDX PT, R0, R33, RZ, 0x1c1f ;  /* 0x001c1fff21007589 */ /* 0x00072400000e0000 */
.L_x_1339:
        /* <DEDUP_REMOVED lines=20> */
[----:B------:R-:W-:Y:S02]  /*a210*/  IADD3 R32, R226, 0xa0, RZ ;  /* 0x000000a0e2207810 */ /* 0x000fe40007ffe0ff */
        /* <DEDUP_REMOVED lines=33> */
[C---:B------:R-:W-:Y:S01]  /*a430*/  @!P4 IMAD.WIDE R6, R226.reuse, 0x4, R6 ;  /* 0x00000004e206c825 */ /* 0x040fe200078e0206 */
[----:B------:R-:W-:Y:S02]  /*a440*/  @!P2 LEA.HI.X R3, R13, R4, R35, 0x2, P3 ;  /* 0x000000040d03a211 */ /* 0x000fe400018f1423 */
[----:B------:R-:W-:Y:S02]  /*a450*/  SHF.R.S32.HI R95, RZ, 0x1f, R95 ;  /* 0x0000001fff5f7819 */ /* 0x000fe4000001145f */
[----:B------:R2:W-:Y:S01]  /*a460*/  @!P4 ST.E.64 [R6.64], R144 ;  /* 0x000000900600c985 */ /* 0x0005e2000c101b08 */
[C---:B------:R-:W-:Y:S02]  /*a470*/  IADD3 R91, R226.reuse, 0xb0, RZ ;  /* 0x000000b0e25b7810 */ /* 0x040fe40007ffe0ff */
[----:B------:R-:W-:Y:S01]  /*a480*/  IADD3 R87, R226, 0xb8, RZ ;  /* 0x000000b8e2577810 */ /* 0x000fe20007ffe0ff */
[----:B------:R4:W-:Y:S01]  /*a490*/  @!P2 ST.E.64 [R2.64], R102 ;  /* 0x000000660200a985 */ /* 0x0009e2000c101b08 */
[----:B------:R-:W-:-:S02]  /*a4a0*/  ISETP.GE.AND P2, PT, R17, c[0x0][0x3c8], PT ;  /* 0x0000f20011007a0c */ /* 0x000fc40003f46270 */
[----:B------:R-:W-:Y:S02]  /*a4b0*/  SHF.R.S32.HI R91, RZ, 0x1f, R91 ;  /* 0x0000001fff5b7819 */ /* 0x000fe4000001145b */
[----:B------:R-:W-:Y:S02]  /*a4c0*/  SHF.R.S32.HI R87, RZ, 0x1f, R87 ;  /* 0x0000001fff577819 */ /* 0x000fe40000011457 */
        /* <DEDUP_REMOVED lines=84> */
.L_x_1284:
[----:B------:R-:W-:Y:S05]  /*aa10*/  BSYNC B0 ;  /* 0x0000000000007941 */ /* 0x000fea0003800000 */
.L_x_1283:
[----:B------:R-:W-:Y:S05]  /*aa20*/  BRA.DIV ~URZ, `(.L_x_1285) ;  /* 0x00002a427f007947 */ /* 0x000fea000b800000 */
[----:B--2---:R2:W1:Y:S04]  /*aa30*/  SHFL.IDX PT, R4, R12, 0x1, 0x1c1f ;  /* 0x003c1f000c047f89 */ /* 0x00446800000e0000 */
[----:B----4-:R2:W4:Y:S02]  /*aa40*/  SHFL.IDX PT, R0, R33, 0x1, 0x1c1f ;  /* 0x003c1f0021007f89 */ /* 0x01052400000e0000 */
.L_x_1340:
        /* <DEDUP_REMOVED lines=17> */
[----:B------:R-:W-:Y:S01]  /*ab60*/  @!P5 LEA R6, P6, R16, R0, 0x2 ;  /* 0x000000001006d211 */ /* 0x000fe200078c10ff */
[C---:B------:R-:W-:Y:S01]  /*ab70*/  @!P4 IMAD.WIDE R14, R226.reuse, 0x4, R14 ;  /* 0x00000004e20ec825 */ /* 0x040fe200078e020e */
[----:B------:R-:W-:Y:S02]  /*ab80*/  IADD3 R57, R226, 0xa8, RZ ;  /* 0x000000a8e2397810 */ /* 0x000fe40007ffe0ff */
[----:B------:R-:W-:-:S02]  /*ab90*/  @!P5 LEA.HI.X R7, R16, R4, R37, 0x2, P6 ;  /* 0x000000041007d211 */ /* 0x000fc400030f1425 */
[----:B------:R-:W-:Y:S01]  /*aba0*/  @!P4 ST.E.64 [R14.64], R158 ;  /* 0x0000009e0e00c985 */ /* 0x000fe2000c101b08 */
[----:B------:R-:W-:Y:S02]  /*abb0*/  ISETP.GE.AND P4, PT, R18, c[0x0][0x3c8], PT ;  /* 0x0000f20012007a0c */ /* 0x000fe40003f86270 */
[----:B---3--:R-:W-:Y:S01]  /*abc0*/  IADD3 R33, R226, 0xb0, RZ ;  /* 0x000000b0e2217810 */ /* 0x008fe20007ffe0ff */
[----:B------:R-:W-:Y:S01]  /*abd0*/  @!P3 ST.E.64 [R12.64], R152 ;  /* 0x000000980c00b985 */ /* 0x000fe2000c101b08 */
[----:B------:R-:W-:Y:S02]  /*abe0*/  @!P0 LEA R2, P6, R17, R0, 0x2 ;  /* 0x0000000011028211 */ /* 0x000fe400078c10ff */
[----:B------:R-:W-:Y:S01]  /*abf0*/  ISETP.GE.AND P3, PT, R19, c[0x0][0x3c8], PT ;  /* 0x0000f20013007a0c */ /* 0x000fe20003f66270 */
[----:B------:R-:W-:Y:S01]  /*ac00*/  @!P2 ST.E.64 [R10.64], R150 ;  /* 0x000000960a00a985 */ /* 0x000fe2000c101b08 */
[----:B------:R-:W-:Y:S02]  /*ac10*/  ISETP.GE.AND P2, PT, R21, c[0x0][0x3c8], PT ;  /* 0x0000f20015007a0c */ /* 0x000fe40003f46270 */
[----:B------:R-:W-:Y:S01]  /*ac20*/  @!P0 LEA.HI.X R3, R17, R4, R38, 0x2, P6 ;  /* 0x0000000411038211 */ /* 0x000fe200030f1426 */
[----:B------:R-:W-:Y:S01]  /*ac30*/  @!P1 ST.E.64 [R8.64], R96 ;  /* 0x0000006008009985 */ /* 0x000fe2000c101b08 */
[----:B------:R-:W-:-:S02]  /*ac40*/  ISETP.GE.AND P1, PT, R20, c[0x0][0x3c8], PT ;  /* 0x0000f20014007a0c */ /* 0x000fc40003f26270 */
[----:B------:R-:W-:Y:S01]  /*ac50*/  SHF.R.S32.HI R57, RZ, 0x1f, R57 ;  /* 0x0000001fff397819 */ /* 0x000fe20000011439 */
[----:B------:R1:W-:Y:S01]  /*ac60*/  @!P5 ST.E.64 [R6.64], R92 ;  /* 0x0000005c0600d985 */ /* 0x0003e2000c101b08 */
[----:B------:R-:W-:Y:S02]  /*ac70*/  ISETP.GE.AND P5, PT, R22, c[0x0][0x3c8], PT ;  /* 0x0000f20016007a0c */ /* 0x000fe40003fa6270 */
[----:B------:R-:W-:Y:S01]  /*ac80*/  SHF.R.S32.HI R33, RZ, 0x1f, R33 ;  /* 0x0000001fff217819 */ /* 0x000fe20000011421 */
        /* <DEDUP_REMOVED lines=41> */
[C---:B--2---:R-:W-:Y:S02]  /*af20*/  @!P0 LEA R2, P3, R29.reuse, R0, 0x2 ;  /* 0x000000001d028211 */ /* 0x044fe400078610ff */
        /* <DEDUP_REMOVED lines=31> */
.L_x_1265:
[----:B------:R-:W-:Y:S01]  /*b120*/  ISETP.NE.U32.AND P1, PT, RZ, c[0x0][0x508], PT ;  /* 0x00014200ff007a0c */ /* 0x000fe20003f25070 */
[----:B------:R-:W-:Y:S01]  /*b130*/  IMAD.MOV.U32 R4, RZ, RZ, 0x4 ;  /* 0x00000004ff047424 */ /* 0x000fe200078e00ff */
[----:B------:R-:W-:Y:S01]  /*b140*/  ISETP.NE.U32.AND P2, PT, RZ, c[0x0][0x500], PT ;  /* 0x00014000ff007a0c */ /* 0x000fe20003f45070 */
[----:B------:R-:W-:Y:S01]  /*b150*/  IMAD.MOV.U32 R8, RZ, RZ, RZ ;  /* 0x000000ffff087224 */ /* 0x000fe200078e00ff */
[----:B------:R-:W-:Y:S01]  /*b160*/  ISETP.NE.AND.EX P1, PT, RZ, c[0x0][0x50c], PT, P1 ;  /* 0x00014300ff007a0c */ /* 0x000fe20003f25310 */
[----:B------:R-:W-:Y:S01]  /*b170*/  IMAD.MOV.U32 R19, RZ, RZ, c[0x0][0x388] ;  /* 0x0000e200ff137624 */ /* 0x000fe200078e00ff */
[----:B------:R-:W-:Y:S01]  /*b180*/  ISETP.NE.AND.EX P2, PT, RZ, c[0x0][0x504], PT, P2 ;  /* 0x00014100ff007a0c */ /* 0x000fe20003f45320 */
[----:B------:R-:W-:-:S10]  /*b190*/  IMAD.WIDE R4, R223, R4, c[0x0][0x500] ;  /* 0x00014000df047625 */ /* 0x000fd400078e0204 */
[C---:B------:R-:W-:Y:S02]  /*b1a0*/  @P1 LEA R2, P0, R223.reuse, c[0x0][0x508], 0x2 ;  /* 0x00014200df021a11 */ /* 0x040fe400078010ff */
[----:B------:R3:W5:Y:S02]  /*b1b0*/  @P2 LDG.E R8, [R4.64] ;  /* 0x0000000804082981 */ /* 0x000764000c1e1900 */
[----:B------:R-:W-:-:S05]  /*b1c0*/  @P1 LEA.HI.X R3, R223, c[0x0][0x50c], R248, 0x2, P0 ;  /* 0x00014300df031a11 */ /* 0x000fca00000f14f8 */
[----:B------:R3:W5:Y:S01]  /*b1d0*/  @P1 LDG.E R19, [R2.64] ;  /* 0x0000000802131981 */ /* 0x000762000c1e1900 */
[----:B------:R-:W-:-:S04]  /*b1e0*/  ISETP.NE.AND P0, PT, R252, RZ, PT ;  /* 0x000000fffc00720c */ /* 0x000fc80003f05270 */
[----:B------:R-:W-:Y:S01]  /*b1f0*/  SEL R18, R252, c[0x0][0x3d4], P0 ;  /* 0x0000f500fc127a07 */ /* 0x000fe20000000000 */
[----:B------:R-:W-:Y:S05]  /*b200*/  @P1 BRA `(.L_x_1286) ;  /* 0x0000004000001947 */ /* 0x000fea0003800000 */
[----:B------:R-:W-:Y:S05]  /*b210*/  @!P2 BRA `(.L_x_1286) ;  /* 0x000000300000a947 */ /* 0x000fea0003800000 */
[----:B--2---:R4:W2:Y:S04]  /*b220*/  LDG.E R0, [R4.64] ;  /* 0x0000000804007981 */ /* 0x0048a8000c1e1900 */
[----:B---34-:R-:W2:Y:S02]  /*b230*/  LDG.E R4, [R4.64+0x4] ;  /* 0x0000040804047981 */ /* 0x018ea4000c1e1900 */
[----:B--2--5:R-:W-:Y:S02]  /*b240*/  IADD3 R19, -R0, R4, RZ ;  /* 0x0000000400137210 */ /* 0x024fe40007ffe1ff */
.L_x_1286:
[----:B------:R-:W-:Y:S01]  /*b250*/  ISETP.GT.AND P0, PT, R196, 0x7f, PT ;  /* 0x0000007fc400780c */ /* 0x000fe20003f04270 */
[----:B------:R-:W-:Y:S01]  /*b260*/  BSSY B0, `(.L_x_1287) ;  /* 0x0000035000007945 */ /* 0x000fe20003800000 */
[----:B-1----:R-:W-:Y:S02]  /*b270*/  SEL R14, R223, RZ, !P2 ;  /* 0x000000ffdf0e7207 */ /* 0x002fe40005000000 */
[----:B------:R-:W-:-:S02]  /*b280*/  SEL R20, R248, RZ, !P2 ;  /* 0x000000fff8147207 */ /* 0x000fc40005000000 */
[----:B-----5:R-:W-:-:S07]  /*b290*/  SHF.R.S32.HI R17, RZ, 0x1f, R8 ;  /* 0x0000001fff117819 */ /* 0x020fce0000011408 */
[----:B------:R-:W-:Y:S05]  /*b2a0*/  @P0 BRA `(.L_x_1288) ;  /* 0x0000030000000947 */ /* 0x000fea0003800000 */
[----:B------:R-:W-:Y:S01]  /*b2b0*/  IMAD R0, R19, c[0x0][0x4e8], RZ ;  /* 0x00013a0013007a24 */ /* 0x000fe200078e02ff */
[----:B------:R-:W-:-:S04]  /*b2c0*/  LEA R9, R229, R196, 0x7 ;  /* 0x000000c4e5097211 */ /* 0x000fc800078e38ff */
[----:B------:R-:W-:-:S13]  /*b2d0*/  ISETP.GE.AND P0, PT, R9, R0, PT ;  /* 0x000000000900720c */ /* 0x000fda0003f06270 */
[----:B------:R-:W-:Y:S05]  /*b2e0*/  @P0 BRA `(.L_x_1288) ;  /* 0x000002c000000947 */ /* 0x000fea0003800000 */
[----:B------:R-:W4:Y:S01]  /*b2f0*/  LDL.LU R21, [R1] ;  /* 0x0000000001157983 */ /* 0x000f220000300800 */
[----:B------:R-:W-:Y:S01]  /*b300*/  IMAD.MOV.U32 R0, RZ, RZ, 0x368 ;  /* 0x00000368ff007424 */ /* 0x000fe200078e00ff */
[----:B------:R-:W-:-:S04]  /*b310*/  ISETP.GT.AND P2, PT, R18, 0x1, PT ;  /* 0x000000011200780c */ /* 0x000fc80003f44270 */
[----:B------:R-:W-:-:S04]  /*b320*/  SEL R0, R0, 0x328, P2 ;  /* 0x0000032800007807 */ /* 0x000fc80001000000 */
[----:B------:R1:W5:Y:S08]  /*b330*/  LDC.64 R6, c[0x0][R0+0x170] ;  /* 0x00005c0000067b82 */ /* 0x0003700000000a00 */
[----:B---3--:R1:W3:Y:S08]  /*b340*/  LDC.64 R4, c[0x0][R0+0x168] ;  /* 0x00005a0000047b82 */ /* 0x0082f00000000a00 */
[----:B------:R1:W2:Y:S08]  /*b350*/  LDC.64 R12, c[0x0][R0+0x178] ;  /* 0x00005e00000c7b82 */ /* 0x0002b00000000a00 */
[----:B------:R1:W2:Y:S02]  /*b360*/  LDC.64 R10, c[0x0][R0+0x160] ;  /* 0x00005800000a7b82 */ /* 0x0002a40000000a00 */
[----:B-1----:R-:W-:-:S02]  /*b370*/  IMAD.MOV.U32 R0, RZ, RZ, c[0x0][0x4e8] ;  /* 0x00013a00ff007624 */ /* 0x002fc400078e00ff */
[-C--:B-----5:R-:W-:Y:S02]  /*b380*/  IMAD R7, R7, R14.reuse, RZ ;  /* 0x0000000e07077224 */ /* 0x0a0fe400078e02ff */
[----:B------:R-:W-:Y:S01]  /*b390*/  IMAD.WIDE.U32 R2, R6, R14, RZ ;  /* 0x0000000e06027225 */ /* 0x000fe200078e00ff */
[----:B------:R-:W-:Y:S02]  /*b3a0*/  ISETP.NE.AND P0, PT, R0, 0x1, PT ;  /* 0x000000010000780c */ /* 0x000fe40003f05270 */
[----:B------:R-:W-:Y:S01]  /*b3b0*/  MOV R0, R9 ;  /* 0x0000000900007202 */ /* 0x000fe20000000f00 */
[----:B------:R-:W-:Y:S02]  /*b3c0*/  IMAD R7, R6, R20, R7 ;  /* 0x0000001406077224 */ /* 0x000fe400078e0207 */
[-C--:B---3--:R-:W-:Y:S02]  /*b3d0*/  IMAD R15, R5, R227.reuse, RZ ;  /* 0x000000e3050f7224 */ /* 0x088fe400078e02ff */
[----:B------:R-:W-:Y:S01]  /*b3e0*/  IMAD.WIDE.U32 R4, R4, R227, RZ ;  /* 0x000000e304047225 */ /* 0x000fe200078e00ff */
[----:B------:R-:W-:-:S03]  /*b3f0*/  IADD3 R3, R3, R7, RZ ;  /* 0x0000000703037210 */ /* 0x000fc60007ffe0ff */
[----:B------:R-:W-:Y:S02]  /*b400*/  IMAD.IADD R15, R5, 0x1, R15 ;  /* 0x00000001050f7824 */ /* 0x000fe400078e020f */
[----:B------:R-:W-:-:S05]  /*b410*/  @P0 IMAD.HI.U32 R16, R9, c[0x0][0x4ec], RZ ;  /* 0x00013b0009100a27 */ /* 0x000fca00078e00ff */
[----:B------:R-:W-:Y:S02]  /*b420*/  @P0 SHF.R.U32.HI R0, RZ, c[0x0][0x4f0], R16 ;  /* 0x00013c00ff000a19 */ /* 0x000fe40000011610 */
[----:B------:R-:W-:-:S03]  /*b430*/  IADD3 R16, P1, P0, R2, R4, R8 ;  /* 0x0000000402107210 */ /* 0x000fc6000783e008 */
[----:B------:R-:W-:-:S04]  /*b440*/  IMAD.MOV R2, RZ, RZ, -R0 ;  /* 0x000000ffff027224 */ /* 0x000fc800078e0a00 */
[----:B------:R-:W-:Y:S01]  /*b450*/  IMAD R2, R2, c[0x0][0x4e8], R9 ;  /* 0x00013a0002027a24 */ /* 0x000fe200078e0209 */
[----:B------:R-:W-:Y:S02]  /*b460*/  IADD3.X R9, R3, R15, R17, P1, P0 ;  /* 0x0000000f03097210 */ /* 0x000fe40000fe0411 */
[----:B------:R-:W-:Y:S02]  /*b470*/  SHF.R.S32.HI R3, RZ, 0x1f, R0 ;  /* 0x0000001fff037819 */ /* 0x000fe40000011400 */
[----:B----4-:R-:W-:-:S05]  /*b480*/  SEL R6, R21, RZ, P2 ;  /* 0x000000ff15067207 */ /* 0x010fca0001000000 */
[-C--:B--2---:R-:W-:Y:S02]  /*b490*/  IMAD R7, R13, R6.reuse, RZ ;  /* 0x000000060d077224 */ /* 0x084fe400078e02ff */
[----:B------:R-:W-:Y:S01]  /*b4a0*/  IMAD.WIDE.U32 R4, R12, R6, RZ ;  /* 0x000000060c047225 */ /* 0x000fe200078e00ff */
[----:B------:R-:W-:-:S04]  /*b4b0*/  SHF.R.S32.HI R6, RZ, 0x1f, R2 ;  /* 0x0000001fff067819 */ /* 0x000fc80000011402 */
[----:B------:R-:W-:Y:S01]  /*b4c0*/  IADD3 R5, R5, R7, RZ ;  /* 0x0000000705057210 */ /* 0x000fe20007ffe0ff */
[----:B------:R-:W-:Y:S01]  /*b4d0*/  IMAD.MOV.U32 R7, RZ, RZ, c[0x0][0x4a8] ;  /* 0x00012a00ff077624 */ /* 0x000fe200078e00ff */
[----:B------:R-:W-:Y:S01]  /*b4e0*/  IADD3 R4, P1, P0, R0, R16, R4 ;  /* 0x0000001000047210 */ /* 0x000fe2000783e004 */
[----:B------:R-:W-:-:S03]  /*b4f0*/  IMAD R0, R11, R2, RZ ;  /* 0x000000020b007224 */ /* 0x000fc600078e02ff */
[----:B------:R-:W-:Y:S01]  /*b500*/  IADD3.X R5, R3, R9, R5, P1, P0 ;  /* 0x0000000903057210 */ /* 0x000fe20000fe0405 */
[----:B------:R-:W-:-:S04]  /*b510*/  IMAD R0, R10, R6, R0 ;  /* 0x000000060a007224 */ /* 0x000fc800078e0200 */
        /* <DEDUP_REMOVED lines=9> */
.L_x_1288:
[----:B------:R-:W-:Y:S05]  /*b5b0*/  BSYNC B0 ;  /* 0x0000000000007941 */ /* 0x000fea0003800000 */
.L_x_1287:
[----:B------:R-:W-:-:S13]  /*b5c0*/  ISETP.GT.AND P0, PT, R18, 0x1, PT ;  /* 0x000000011200780c */ /* 0x000fda0003f04270 */
[----:B------:R-:W-:Y:S05]  /*b5d0*/  @P0 BRA `(.L_x_1280) ;  /* 0x0000070000000947 */ /* 0x000fea0003800000 */
[----:B---3--:R-:W-:Y:S01]  /*b5e0*/  MOV R2, c[0x0][0x4e8] ;  /* 0x00013a0000027a02 */ /* 0x008fe20000000f00 */
[----:B-1----:R-:W-:Y:S01]  /*b5f0*/  IMAD R0, R17, c[0x0][0x3a0], RZ ;  /* 0x0000e80011007a24 */ /* 0x002fe200078e02ff */
[-C--:B------:R-:W-:Y:S01]  /*b600*/  LEA R4, R195, R251.reuse, 0x5 ;  /* 0x000000fbc3047211 */ /* 0x080fe200078e28ff */
[----:B------:R-:W-:Y:S01]  /*b610*/  IMAD R5, R20, c[0x0][0x3f0], RZ ;  /* 0x0000fc0014057a24 */ /* 0x000fe200078e02ff */
[----:B------:R-:W-:Y:S01]  /*b620*/  ISETP.NE.AND P0, PT, R2, 0x1, PT ;  /* 0x000000010200780c */ /* 0x000fe20003f05270 */
[C---:B------:R-:W-:Y:S01]  /*b630*/  IMAD.WIDE.U32 R2, R8.reuse, c[0x0][0x3a0], RZ ;  /* 0x0000e80008027a25 */ /* 0x040fe200078e00ff */
[C---:B------:R-:W-:Y:S02]  /*b640*/  LEA R4, R229.reuse, R4, 0x7 ;  /* 0x00000004e5047211 */ /* 0x040fe400078e38ff */
[----:B------:R-:W-:Y:S01]  /*b650*/  LEA R11, R229, R251, 0x7 ;  /* 0x000000fbe50b7211 */ /* 0x000fe200078e38ff */
[----:B------:R-:W-:Y:S01]  /*b660*/  IMAD R8, R8, c[0x0][0x3a4], R0 ;  /* 0x0000e90008087a24 */ /* 0x000fe200078e0200 */
[----:B------:R-:W-:Y:S01]  /*b670*/  MOV R0, R4 ;  /* 0x0000000400007202 */ /* 0x000fe20000000f00 */
[----:B------:R-:W-:-:S03]  /*b680*/  IMAD R7, R14, c[0x0][0x3f4], R5 ;  /* 0x0000fd000e077a24 */ /* 0x000fc600078e0205 */
[----:B------:R-:W-:-:S03]  /*b690*/  IADD3 R3, R3, R8, RZ ;  /* 0x0000000803037210 */ /* 0x000fc60007ffe0ff */
[----:B------:R-:W-:-:S04]  /*b6a0*/  @P0 IMAD.HI.U32 R6, R4, c[0x0][0x4ec], RZ ;  /* 0x00013b0004060a27 */ /* 0x000fc800078e00ff */
[----:B------:R-:W-:Y:S01]  /*b6b0*/  IMAD.WIDE.U32 R2, R227, c[0x0][0x3e8], R2 ;  /* 0x0000fa00e3027a25 */ /* 0x000fe200078e0002 */
[----:B------:R-:W-:-:S03]  /*b6c0*/  @P0 SHF.R.U32.HI R0, RZ, c[0x0][0x4f0], R6 ;  /* 0x00013c00ff000a19 */ /* 0x000fc60000011606 */
[----:B------:R-:W-:Y:S01]  /*b6d0*/  IMAD R3, R227, c[0x0][0x3ec], R3 ;  /* 0x0000fb00e3037a24 */ /* 0x000fe200078e0203 */
[----:B------:R-:W-:Y:S02]  /*b6e0*/  SHF.R.S32.HI R6, RZ, 0x1f, R0 ;  /* 0x0000001fff067819 */ /* 0x000fe40000011400 */
        /* <DEDUP_REMOVED lines=17> */
.L_x_1341:
[----:B------:R-:W-:Y:S05]  /*b800*/  BRA.DIV ~URZ, `(.L_x_1290) ;  /* 0x00001d927f007947 */ /* 0x000fea000b800000 */
[----:B------:R4:W1:Y:S02]  /*b810*/  SHFL.IDX PT, R0, R12, RZ, 0x181f ;  /* 0x00181fff0c007589 */ /* 0x00086400000e0000 */
.L_x_1342:
[----:B------:R-:W-:Y:S01]  /*b820*/  IMAD R10, R19, c[0x0][0x4e8], RZ ;  /* 0x00013a00130a7a24 */ /* 0x000fe200078e02ff */
[----:B------:R-:W-:Y:S04]  /*b830*/  BSSY B0, `(.L_x_1291) ;  /* 0x000000f000007945 */ /* 0x000fe80003800000 */
        /* <DEDUP_REMOVED lines=14> */
.L_x_1292:
[----:B------:R-:W-:Y:S05]  /*b920*/  BSYNC B0 ;  /* 0x0000000000007941 */ /* 0x000fea0003800000 */
.L_x_1291:
[----:B------:R-:W-:Y:S05]  /*b930*/  BRA.DIV ~URZ, `(.L_x_1293) ;  /* 0x00001cc27f007947 */ /* 0x000fea000b800000 */
[----:B---3--:R3:W2:Y:S04]  /*b940*/  SHFL.IDX PT, R8, R9, 0x1, 0x181f ;  /* 0x00381f0009087f89 */ /* 0x0086a800000e0000 */
[----:B-1----:R3:W1:Y:S02]  /*b950*/  SHFL.IDX PT, R0, R12, 0x1, 0x181f ;  /* 0x00381f000c007f89 */ /* 0x00266400000e0000 */
.L_x_1343:
        /* <DEDUP_REMOVED lines=16> */
.L_x_1295:
[----:B------:R-:W-:Y:S05]  /*ba60*/  BSYNC B0 ;  /* 0x0000000000007941 */ /* 0x000fea0003800000 */
.L_x_1294:
[----:B------:R-:W-:Y:S05]  /*ba70*/  BRA.DIV ~URZ, `(.L_x_1296) ;  /* 0x00001c427f007947 */ /* 0x000fea000b800000 */
[----:B--2---:R2:W3:Y:S02]  /*ba80*/  SHFL.IDX PT, R8, R9, 0x2, 0x181f ;  /* 0x00581f0009087f89 */ /* 0x0044e400000e0000 */
.L_x_1344:
[----:B------:R-:W-:Y:S05]  /*ba90*/  BRA.DIV ~URZ, `(.L_x_1297) ;  /* 0x00001c927f007947 */ /* 0x000fea000b800000 */
[----:B-1----:R1:W2:Y:S02]  /*baa0*/  SHFL.IDX PT, R0, R12, 0x2, 0x181f ;  /* 0x00581f000c007f89 */ /* 0x0022a400000e0000 */
.L_x_1345:
        /* <DEDUP_REMOVED lines=16> */
.L_x_1299:
[----:B------:R-:W-:Y:S05]  /*bbb0*/  BSYNC B0 ;  /* 0x0000000000007941 */ /* 0x000fea0003800000 */
.L_x_1298:
[----:B------:R-:W-:Y:S05]  /*bbc0*/  BRA.DIV ~URZ, `(.L_x_1300) ;  /* 0x00001bc27f007947 */ /* 0x000fea000b800000 */
[----:B---3--:R3:W1:Y:S04]  /*bbd0*/  SHFL.IDX PT, R8, R9, 0x3, 0x181f ;  /* 0x00781f0009087f89 */ /* 0x00866800000e0000 */
[----:B--2---:R3:W2:Y:S02]  /*bbe0*/  SHFL.IDX PT, R0, R12, 0x3, 0x181f ;  /* 0x00781f000c007f89 */ /* 0x0046a400000e0000 */
.L_x_1346:
[----:B------:R-:W-:-:S04]  /*bbf0*/  IADD3 R2, R11, 0x60, RZ ;  /* 0x000000600b027810 */ /* 0x000fc80007ffe0ff */
        /* <DEDUP_REMOVED lines=14> */
.L_x_1280:
[----:B------:R-:W-:Y:S05]  /*bce0*/  BSYNC B1 ;  /* 0x0000000000017941 */ /* 0x000fea0003800000 */
.L_x_1264:
[----:B-12-4-:R-:W2:Y:S02]  /*bcf0*/  LDL R0, [R1+0x28] ;  /* 0x0000280001007983 */ /* 0x016ea40000100800 */
[----:B--2---:R-:W-:-:S13]  /*bd00*/  ISETP.NE.AND P0, PT, R0, RZ, PT ;  /* 0x000000ff0000720c */ /* 0x004fda0003f05270 */
[----:B------:R-:W-:Y:S01]  /*bd10*/  @P0 WARPSYNC 0xffffffff ;  /* 0xffffffff00000948 */ /* 0x000fe20003800000 */
[----:B------:R-:W-:Y:S06]  /*bd20*/  @P0 BAR.SYNC.DEFER_BLOCKING 0x5, 0x100 ;  /* 0x0144000000000b1d */ /* 0x000fec0000010000 */
[----:B------:R-:W1:Y:S04]  /*bd30*/  @P0 LDS.128 R228, [0x24100] ;  /* 0x02410000ffe40984 */ /* 0x000e680000000c00 */
[----:B------:R-:W-:Y:S06]  /*bd40*/  @P0 BAR.ARV 0x4, 0x100 ;  /* 0x0104000000000b1d */ /* 0x000fec0000002000 */
[----:B------:R-:W-:Y:S05]  /*bd50*/  @P0 BRA `(.L_x_1301) ;  /* 0x00000ac000000947 */ /* 0x000fea0003800000 */
[----:B------:R-:W-:Y:S01]  /*bd60*/  LOP3.LUT R13, R196, 0x1f, RZ, 0xc0, !PT ;  /* 0x0000001fc40d7812 */ /* 0x000fe200078ec0ff */
[----:B------:R-:W-:-:S03]  /*bd70*/  IMAD.MOV.U32 R7, RZ, RZ, RZ ;  /* 0x000000ffff077224 */ /* 0x000fc600078e00ff */
[----:B------:R-:W-:Y:S01]  /*bd80*/  ISETP.NE.AND P5, PT, R13, 0x1f, PT ;  /* 0x0000001f0d00780c */ /* 0x000fe20003fa5270 */
[----:B------:R-:W-:Y:S10]  /*bd90*/  BRA.DIV ~URZ, `(.L_x_1302) ;  /* 0x00001ab27f007947 */ /* 0x000ff4000b800000 */
[----:B---3--:R2:W3:Y:S02]  /*bda0*/  SHFL.IDX PT, R9, R86, RZ, 0x1f ;  /* 0x00001fff56097589 */ /* 0x0084e400000e0000 */
.L_x_1347:
[----:B------:R-:W-:Y:S05]  /*bdb0*/  BRA.DIV ~URZ, `(.L_x_1303) ;  /* 0x00001b027f007947 */ /* 0x000fea000b800000 */
[----:B------:R4:W2:Y:S02]  /*bdc0*/  SHFL.IDX PT, R8, R86, 0x1, 0x1f ;  /* 0x00201f0056087f89 */ /* 0x0008a400000e0000 */
.L_x_1348:
        /* <DEDUP_REMOVED lines=18> */
.L_x_1349:
        /* <DEDUP_REMOVED lines=16> */
.L_x_1350:
[----:B----4-:R-:W-:Y:S01]  /*bff0*/  IMAD R0, R0, c[0x0][0x538], RZ ;  /* 0x00014e0000007a24 */ /* 0x010fe200078e02ff */
[----:B------:R-:W-:Y:S04]  /*c000*/  BSSY B1, `(.L_x_1306) ;  /* 0x000007c000017945 */ /* 0x000fe80003800000 */
[----:B--2---:R-:W-:-:S04]  /*c010*/  IADD3 R8, R0, R8, RZ ;  /* 0x0000000800087210 */ /* 0x004fc80007ffe0ff */
[----:B---3--:R-:W-:-:S13]  /*c020*/  ISETP.GT.AND P6, PT, R8, R9, PT ;  /* 0x000000090800720c */ /* 0x008fda0003fc4270 */
[----:B------:R-:W-:Y:S05]  /*c030*/  @P6 BRA `(.L_x_1307) ;  /* 0x0000024000006947 */ /* 0x000fea0003800000 */
.L_x_1311:
        /* <DEDUP_REMOVED lines=16> */
.L_x_1351:
        /* <DEDUP_REMOVED lines=16> */
.L_x_1352:
[----:B--2---:R-:W-:-:S05]  /*c240*/  IMAD R0, R0, c[0x0][0x538], RZ ;  /* 0x00014e0000007a24 */ /* 0x004fca00078e02ff */
[----:B------:R-:W-:-:S04]  /*c250*/  IADD3 R8, R0, R8, RZ ;  /* 0x0000000800087210 */ /* 0x000fc80007ffe0ff */
[----:B------:R-:W-:-:S13]  /*c260*/  ISETP.GT.AND P6, PT, R8, R9, PT ;  /* 0x000000090800720c */ /* 0x000fda0003fc4270 */
[----:B-1----:R-:W-:Y:S05]  /*c270*/  @!P6 BRA `(.L_x_1311) ;  /* 0xfffffdc00000e947 */ /* 0x002fea000383ffff */
.L_x_1307:
[----:B------:R-:W-:-:S05]  /*c280*/  IADD3 R10, -R0, R8, RZ ;  /* 0x00000008000a7210 */ /* 0x000fca0007ffe1ff */
[----:B------:R-:W-:-:S05]  /*c290*/  IMAD R0, R4, c[0x0][0x538], R10 ;  /* 0x00014e0004007a24 */ /* 0x000fca00078e020a */
[----:B------:R-:W-:Y:S01]  /*c2a0*/  ISETP.GT.AND P0, PT, R0, R9, PT ;  /* 0x000000090000720c */ /* 0x000fe20003f04270 */
[----:B------:R-:W-:-:S12]  /*c2b0*/  BRA.DIV ~URZ, `(.L_x_1312) ;  /* 0x00001a427f007947 */ /* 0x000fd8000b800000 */
[----:B------:R-:W-:-:S04]  /*c2c0*/  VOTE.ANY R8, PT, !P0 ;  /* 0x0000000000087806 */ /* 0x000fc800040e0100 */
.L_x_1353:
[----:B------:R2:W3:Y:S01]  /*c2d0*/  POPC R12, R8 ;  /* 0x00000008000c7309 */ /* 0x0004e20000000000 */
[----:B------:R-:W-:Y:S05]  /*c2e0*/  BRA.DIV ~URZ, `(.L_x_1313) ;  /* 0x00001a627f007947 */ /* 0x000fea000b800000 */
[----:B---3--:R3:W4:Y:S04]  /*c2f0*/  SHFL.IDX PT, R6, R6, R12, 0x1f ;  /* 0x00001f0c06067589 */ /* 0x00872800000e0000 */
[----:B------:R3:W1:Y:S02]  /*c300*/  SHFL.IDX PT, R7, R7, R12, 0x1f ;  /* 0x00001f0c07077589 */ /* 0x00066400000e0000 */
.L_x_1354:
[----:B------:R-:W-:Y:S01]  /*c310*/  ISETP.NE.AND P0, PT, R8, RZ, PT ;  /* 0x000000ff0800720c */ /* 0x000fe20003f05270 */
[----:B------:R-:W-:-:S12]  /*c320*/  BSSY B0, `(.L_x_1314) ;  /* 0x0000005000007945 */ /* 0x000fd80003800000 */
[----:B------:R-:W-:Y:S05]  /*c330*/  @!P0 BRA `(.L_x_1315) ;  /* 0x0000003000008947 */ /* 0x000fea0003800000 */
[----:B------:R-:W-:Y:S01]  /*c340*/  IADD3 R3, R12, -0x1, RZ ;  /* 0xffffffff0c037810 */ /* 0x000fe20007ffe0ff */
[----:B------:R-:W-:Y:S05]  /*c350*/  BRA.DIV ~URZ, `(.L_x_1316) ;  /* 0x00001ac27f007947 */ /* 0x000fea000b800000 */
[----:B------:R2:W3:Y:S02]  /*c360*/  SHFL.IDX PT, R11, R4, R3, 0x1f ;  /* 0x00001f03040b7589 */ /* 0x0004e400000e0000 */
.L_x_1315:
[----:B------:R-:W-:Y:S05]  /*c370*/  BSYNC B0 ;  /* 0x0000000000007941 */ /* 0x000fea0003800000 */
.L_x_1314:
[-C--:B-12-4-:R-:W-:Y:S01]  /*c380*/  IABS R4, R6.reuse ;  /* 0x0000000600047213 */ /* 0x096fe20000000000 */
[----:B---3--:R-:W-:Y:S01]  /*c390*/  IMAD R228, R11, c[0x0][0x538], R10 ;  /* 0x00014e000be47a24 */ /* 0x008fe200078e020a */
[----:B------:R-:W-:Y:S01]  /*c3a0*/  IABS R0, R7 ;  /* 0x0000000700007213 */ /* 0x000fe20000000000 */
[----:B------:R-:W-:Y:S01]  /*c3b0*/  IMAD.IADD R231, R12, 0x1, R231 ;  /* 0x000000010ce77824 */ /* 0x000fe200078e02e7 */
[----:B------:R-:W1:Y:S01]  /*c3c0*/  I2F.RP R2, R4 ;  /* 0x0000000400027306 */ /* 0x000e620000209400 */
[----:B------:R-:W-:Y:S02]  /*c3d0*/  IMAD.IADD R10, R9, 0x1, -R228 ;  /* 0x00000001090a7824 */ /* 0x000fe400078e0ae4 */
[----:B------:R-:W-:Y:S01]  /*c3e0*/  IMAD.MOV.U32 R5, RZ, RZ, R0 ;  /* 0x000000ffff057224 */ /* 0x000fe200078e0000 */
[----:B------:R-:W-:Y:S02]  /*c3f0*/  IABS R0, R6 ;  /* 0x0000000600007213 */ /* 0x000fe40000000000 */
[----:B------:R-:W-:-:S02]  /*c400*/  IABS R9, R10 ;  /* 0x0000000a00097213 */ /* 0x000fc40000000000 */
[----:B------:R-:W-:Y:S01]  /*c410*/  I2F.RP R11, R5 ;  /* 0x00000005000b7306 */ /* 0x000fe20000209400 */
[----:B------:R-:W-:-:S07]  /*c420*/  IMAD.MOV R0, RZ, RZ, -R0 ;  /* 0x000000ffff007224 */ /* 0x000fce00078e0a00 */
[----:B-1----:R-:W1:Y:S02]  /*c430*/  MUFU.RCP R2, R2 ;  /* 0x0000000200027308 */ /* 0x002e640000001000 */
[----:B-1----:R-:W-:-:S06]  /*c440*/  IADD3 R2, R2, 0xffffffe, RZ ;  /* 0x0ffffffe02027810 */ /* 0x002fcc0007ffe0ff */
[----:B------:R-:W1:Y:S02]  /*c450*/  F2I.FTZ.U32.TRUNC.NTZ R3, R2 ;  /* 0x0000000200037305 */ /* 0x000e64000021f000 */
[----:B-1----:R-:W-:-:S04]  /*c460*/  IMAD.MOV R2, RZ, RZ, -R3 ;  /* 0x000000ffff027224 */ /* 0x002fc800078e0a03 */
[----:B------:R-:W-:Y:S01]  /*c470*/  IMAD R8, R2, R4, RZ ;  /* 0x0000000402087224 */ /* 0x000fe200078e02ff */
[----:B------:R-:W-:-:S05]  /*c480*/  MOV R2, RZ ;  /* 0x000000ff00027202 */ /* 0x000fca0000000f00 */
        /* <DEDUP_REMOVED lines=47> */
.L_x_1308:
[----:B------:R-:W-:Y:S01]  /*c780*/  IMAD.MOV.U32 R228, RZ, RZ, R9 ;  /* 0x000000ffffe47224 */ /* 0x000fe200078e0009 */
[----:B------:R-:W-:Y:S01]  /*c790*/  MOV R230, RZ ;  /* 0x000000ff00e67202 */ /* 0x000fe20000000f00 */
[----:B------:R-:W-:Y:S01]  /*c7a0*/  IMAD.MOV.U32 R229, RZ, RZ, RZ ;  /* 0x000000ffffe57224 */ /* 0x000fe200078e00ff */
[----:B------:R-:W-:Y:S02]  /*c7b0*/  MOV R231, c[0x0][0x53c] ;  /* 0x00014f0000e77a02 */ /* 0x000fe40000000f00 */
.L_x_1317:
[----:B------:R-:W-:Y:S05]  /*c7c0*/  BSYNC B1 ;  /* 0x0000000000017941 */ /* 0x000fea0003800000 */
.L_x_1306:
[----:B------:R-:W-:Y:S01]  /*c7d0*/  WARPSYNC 0xffffffff ;  /* 0xffffffff00007948 */ /* 0x000fe20003800000 */
[----:B------:R-:W-:Y:S01]  /*c7e0*/  BAR.SYNC.DEFER_BLOCKING 0x4, 0x100 ;  /* 0x0104000000007b1d */ /* 0x000fe20000010000 */
[----:B------:R-:W-:-:S13]  /*c7f0*/  ISETP.NE.AND P0, PT, R13, RZ, PT ;  /* 0x000000ff0d00720c */ /* 0x000fda0003f05270 */
[----:B------:R2:W-:Y:S04]  /*c800*/  @!P0 STS.128 [0x24100], R228 ;  /* 0x024100e4ff008388 */ /* 0x0005e80000000c00 */
[----:B------:R-:W-:Y:S06]  /*c810*/  BAR.ARV 0x5, 0x100 ;  /* 0x0144000000007b1d */ /* 0x000fec0000002000 */
.L_x_1301:
[----:B-1----:R-:W-:-:S13]  /*c820*/  ISETP.GE.AND P0, PT, R231, c[0x0][0x53c], PT ;  /* 0x00014f00e7007a0c */ /* 0x002fda0003f06270 */
[----:B--23--:R-:W-:Y:S01]  /*c830*/  @P0 CALL.REL.NOINC `(.L_x_1318) ;  /* 0x0000001000000944 */ /* 0x00cfe20003c00000 */
[----:B------:R-:W-:Y:S05]  /*c840*/  BRA `(.L_x_1319) ;  /* 0xffff4b0000007947 */ /* 0x000fea000383ffff */
.L_x_1318:
[----:B------:R-:W-:Y:S05]  /*c850*/  EXIT ;  /* 0x000000000000794d */ /* 0x000fea0003800000 */
.L_x_1225:
[----:B------:R-:W-:Y:S01]  /*c860*/  IMAD.MOV.U32 R0, RZ, RZ, R5 ;  /* 0x000000ffff007224 */ /* 0x000fe200078e0005 */
[----:B------:R-:W-:Y:S02]  /*c870*/  MOV R2, 0x1 ;  /* 0x0000000100027802 */ /* 0x000fe40000000f00 */
[----:B------:R-:W-:Y:S02]  /*c880*/  MOV R3, 0xc8a0 ;  /* 0x0000c8a000037802 */ /* 0x000fe40000000f00 */
[----:B--2---:R-:W-:Y:S05]  /*c890*/  CALL.REL.NOINC `($__internal_28_$__cuda_sm70_shflsync_up_p) ;  /* 0x0000168000007944 */ /* 0x004fea0003c00000 */
[----:B------:R-:W-:Y:S01]  /*c8a0*/  MOV R0, R4 ;  /* 0x0000000400007202 */ /* 0x000fe20000000f00 */
[----:B------:R-:W-:Y:S05]  /*c8b0*/  BRA `(.L_x_1320) ;  /* 0xffff3b9000007947 */ /* 0x000fea000383ffff */
.L_x_1226:
[----:B------:R-:W-:Y:S01]  /*c8c0*/  IMAD.MOV.U32 R0, RZ, RZ, R5 ;  /* 0x000000ffff007224 */ /* 0x000fe200078e0005 */
[----:B------:R-:W-:Y:S02]  /*c8d0*/  MOV R2, 0x2 ;  /* 0x0000000200027802 */ /* 0x000fe40000000f00 */
[----:B------:R-:W-:Y:S02]  /*c8e0*/  MOV R3, 0xc900 ;  /* 0x0000c90000037802 */ /* 0x000fe40000000f00 */
[----:B--2---:R-:W-:Y:S05]  /*c8f0*/  CALL.REL.NOINC `($__internal_28_$__cuda_sm70_shflsync_up_p) ;  /* 0x0000162000007944 */ /* 0x004fea0003c00000 */
[----:B------:R-:W-:Y:S01]  /*c900*/  SEL R0, R4, RZ, P4 ;  /* 0x000000ff04007207 */ /* 0x000fe20002000000 */
[----:B------:R-:W-:Y:S01]  /*c910*/  IMAD.MOV.U32 R2, RZ, RZ, 0x4 ;  /* 0x00000004ff027424 */ /* 0x000fe200078e00ff */
[----:B------:R-:W-:-:S03]  /*c920*/  MOV R3, 0xc950 ;  /* 0x0000c95000037802 */ /* 0x000fc60000000f00 */
[----:B------:R-:W-:Y:S02]  /*c930*/  IMAD.IADD R0, R5, 0x1, R0 ;  /* 0x0000000105007824 */ /* 0x000fe400078e0200 */
[----:B------:R-:W-:Y:S05]  /*c940*/  CALL.REL.NOINC `($__internal_28_$__cuda_sm70_shflsync_up_p) ;  /* 0x000015d000007944 */ /* 0x000fea0003c00000 */
        /* <DEDUP_REMOVED lines=13> */
[----:B------:R-:W-:Y:S01]  /*ca20*/  IMAD.IADD R4, R0, 0x1, R4 ;  /* 0x0000000100047824 */ /* 0x000fe200078e0204 */
[----:B------:R-:W-:-:S03]  /*ca30*/  MOV R0, 0x1f ;  /* 0x0000001f00007802 */ /* 0x000fc60000000f00 */
[----:B------:R-:W-:Y:S02]  /*ca40*/  IMAD.MOV.U32 R5, RZ, RZ, R4 ;  /* 0x000000ffff057224 */ /* 0x000fe400078e0004 */
[----:B------:R-:W-:Y:S05]  /*ca50*/  CALL.REL.NOINC `($__internal_27_$__cuda_sm70_shflsync_idx_p) ;  /* 0x0000147000007944 */ /* 0x000fea0003c00000 */
[----:B------:R-:W-:Y:S05]  /*ca60*/  BRA `(.L_x_1321) ;  /* 0xffff3ae000007947 */ /* 0x000fea000383ffff */
.L_x_1228:
[----:B------:R-:W-:Y:S02]  /*ca70*/  SEL R0, RZ, 0x1, P0 ;  /* 0x00000001ff007807 */ /* 0x000fe40000000000 */
[----:B------:R-:W-:Y:S02]  /*ca80*/  MOV R2, 0xcaa0 ;  /* 0x0000caa000027802 */ /* 0x000fe40000000f00 */
[----:B--2---:R-:W-:Y:S05]  /*ca90*/  CALL.REL.NOINC `($__internal_29_$__cuda_sm70_votesync_ballot) ;  /* 0x000014f000007944 */ /* 0x004fea0003c00000 */
[----:B------:R-:W-:Y:S01]  /*caa0*/  MOV R6, R0 ;  /* 0x0000000000067202 */ /* 0x000fe20000000f00 */
[----:B------:R-:W-:Y:S05]  /*cab0*/  BRA `(.L_x_1322) ;  /* 0xffff3b2000007947 */ /* 0x000fea000383ffff */
.L_x_1229:
[----:B------:R-:W-:Y:S01]  /*cac0*/  IMAD.MOV.U32 R5, RZ, RZ, R8 ;  /* 0x000000ffff057224 */ /* 0x000fe200078e0008 */
[----:B--2---:R-:W-:Y:S01]  /*cad0*/  MOV R3, R231 ;  /* 0x000000e700037202 */ /* 0x004fe20000000f00 */
[----:B------:R-:W-:Y:S01]  /*cae0*/  IMAD.MOV.U32 R0, RZ, RZ, 0x1f ;  /* 0x0000001fff007424 */ /* 0x000fe200078e00ff */
[----:B------:R-:W-:Y:S02]  /*caf0*/  MOV R2, 0xcb10 ;  /* 0x0000cb1000027802 */ /* 0x000fe40000000f00 */
[----:B-1----:R-:W-:Y:S05]  /*cb00*/  CALL.REL.NOINC `($__internal_27_$__cuda_sm70_shflsync_idx_p) ;  /* 0x000013c000007944 */ /* 0x002fea0003c00000 */
[----:B------:R-:W-:Y:S01]  /*cb10*/  IMAD.MOV.U32 R11, RZ, RZ, R0 ;  /* 0x000000ffff0b7224 */ /* 0x000fe200078e0000 */
[----:B------:R-:W-:Y:S01]  /*cb20*/  MOV R5, R7 ;  /* 0x0000000700057202 */ /* 0x000fe20000000f00 */
[----:B------:R-:W-:Y:S01]  /*cb30*/  IMAD.MOV.U32 R228, RZ, RZ, RZ ;  /* 0x000000ffffe47224 */ /* 0x000fe200078e00ff */
[----:B------:R-:W-:Y:S01]  /*cb40*/  MOV R3, R231 ;  /* 0x000000e700037202 */ /* 0x000fe20000000f00 */
[----:B------:R-:W-:Y:S01]  /*cb50*/  IMAD.MOV.U32 R0, RZ, RZ, 0x1f ;  /* 0x0000001fff007424 */ /* 0x000fe200078e00ff */
[----:B------:R-:W-:-:S02]  /*cb60*/  MOV R2, 0xcb80 ;  /* 0x0000cb8000027802 */ /* 0x000fc40000000f00 */
[----:B------:R-:W-:Y:S05]  /*cb70*/  CALL.REL.NOINC `($__internal_27_$__cuda_sm70_shflsync_idx_p) ;  /* 0x0000135000007944 */ /* 0x000fea0003c00000 */
[----:B------:R-:W-:Y:S01]  /*cb80*/  MOV R10, R0 ;  /* 0x00000000000a7202 */ /* 0x000fe20000000f00 */
[----:B------:R-:W-:Y:S05]  /*cb90*/  BRA `(.L_x_1323) ;  /* 0xffff3a9000007947 */ /* 0x000fea000383ffff */
.L_x_1232:
[----:B------:R-:W-:Y:S01]  /*cba0*/  IMAD.MOV.U32 R5, RZ, RZ, R4 ;  /* 0x000000ffff057224 */ /* 0x000fe200078e0004 */
[----:B------:R-:W-:-:S02]  /*cbb0*/  MOV R0, 0x1f ;  /* 0x0000001f00007802 */ /* 0x000fc40000000f00 */
[----:B------:R-:W-:Y:S02]  /*cbc0*/  MOV R2, 0xcbe0 ;  /* 0x0000cbe000027802 */ /* 0x000fe40000000f00 */
[----:B-1234-:R-:W-:Y:S05]  /*cbd0*/  CALL.REL.NOINC `($__internal_27_$__cuda_sm70_shflsync_idx_p) ;  /* 0x000012f000007944 */ /* 0x01efea0003c00000 */
[----:B------:R-:W-:Y:S01]  /*cbe0*/  MOV R228, R0 ;  /* 0x0000000000e47202 */ /* 0x000fe20000000f00 */
[----:B------:R-:W-:Y:S05]  /*cbf0*/  BRA `(.L_x_1231) ;  /* 0xffff3a9000007947 */ /* 0x000fea000383ffff */
.L_x_1240:
[----:B------:R-:W-:Y:S01]  /*cc00*/  IMAD.MOV.U32 R5, RZ, RZ, R9 ;  /* 0x000000ffff057224 */ /* 0x000fe200078e0009 */
[----:B------:R-:W-:Y:S01]  /*cc10*/  MOV R3, RZ ;  /* 0x000000ff00037202 */ /* 0x000fe20000000f00 */
[----:B------:R-:W-:Y:S01]  /*cc20*/  IMAD.MOV.U32 R0, RZ, RZ, 0x181f ;  /* 0x0000181fff007424 */ /* 0x000fe200078e00ff */
[----:B------:R-:W-:Y:S02]  /*cc30*/  MOV R2, 0xcc50 ;  /* 0x0000cc5000027802 */ /* 0x000fe40000000f00 */
[----:B------:R-:W-:Y:S05]  /*cc40*/  CALL.REL.NOINC `($__internal_27_$__cuda_sm70_shflsync_idx_p) ;  /* 0x0000128000007944 */ /* 0x000fea0003c00000 */
[----:B------:R-:W-:Y:S01]  /*cc50*/  MOV R8, R0 ;  /* 0x0000000000087202 */ /* 0x000fe20000000f00 */
[----:B------:R-:W-:Y:S05]  /*cc60*/  BRA `(.L_x_1324) ;  /* 0xffff551000007947 */ /* 0x000fea000383ffff */
.L_x_1241:
[----:B------:R-:W-:Y:S01]  /*cc70*/  IMAD.MOV.U32 R5, RZ, RZ, R12 ;  /* 0x000000ffff057224 */ /* 0x000fe200078e000c */
[----:B------:R-:W-:Y:S01]  /*cc80*/  MOV R3, RZ ;  /* 0x000000ff00037202 */ /* 0x000fe20000000f00 */
[----:B------:R-:W-:Y:S01]  /*cc90*/  IMAD.MOV.U32 R0, RZ, RZ, 0x181f ;  /* 0x0000181fff007424 */ /* 0x000fe200078e00ff */
[----:B------:R-:W-:Y:S02]  /*cca0*/  MOV R2, 0xccc0 ;  /* 0x0000ccc000027802 */ /* 0x000fe40000000f00 */
[----:B-12---:R-:W-:Y:S05]  /*ccb0*/  CALL.REL.NOINC `($__internal_27_$__cuda_sm70_shflsync_idx_p) ;  /* 0x0000121000007944 */ /* 0x006fea0003c00000 */
[----:B------:R-:W-:Y:S05]  /*ccc0*/  BRA `(.L_x_1325) ;  /* 0xffff54d000007947 */ /* 0x000fea000383ffff */
.L_x_1244:
[----:B--2---:R-:W-:Y:S01]  /*ccd0*/  IMAD.MOV.U32 R5, RZ, RZ, R9 ;  /* 0x000000ffff057224 */ /* 0x004fe200078e0009 */
[----:B------:R-:W-:Y:S01]  /*cce0*/  MOV R3, 0x1 ;  /* 0x0000000100037802 */ /* 0x000fe20000000f00 */
[----:B----4-:R-:W-:Y:S01]  /*ccf0*/  IMAD.MOV.U32 R0, RZ, RZ, 0x181f ;  /* 0x0000181fff007424 */ /* 0x010fe200078e00ff */
[----:B------:R-:W-:-:S02]  /*cd00*/  MOV R2, 0xcd20 ;  /* 0x0000cd2000027802 */ /* 0x000fc40000000f00 */
[----:B-1-3--:R-:W-:Y:S05]  /*cd10*/  CALL.REL.NOINC `($__internal_27_$__cuda_sm70_shflsync_idx_p) ;  /* 0x000011b000007944 */ /* 0x00afea0003c00000 */
[----:B------:R-:W-:Y:S01]  /*cd20*/  IMAD.MOV.U32 R8, RZ, RZ, R0 ;  /* 0x000000ffff087224 */ /* 0x000fe200078e0000 */
[----:B------:R-:W-:Y:S01]  /*cd30*/  MOV R3, 0x1 ;  /* 0x0000000100037802 */ /* 0x000fe20000000f00 */
[----:B------:R-:W-:Y:S01]  /*cd40*/  IMAD.MOV.U32 R5, RZ, RZ, R12 ;  /* 0x000000ffff057224 */ /* 0x000fe200078e000c */
[----:B------:R-:W-:-:S02]  /*cd50*/  MOV R0, 0x181f ;  /* 0x0000181f00007802 */ /* 0x000fc40000000f00 */
[----:B------:R-:W-:Y:S02]  /*cd60*/  MOV R2, 0xcd80 ;  /* 0x0000cd8000027802 */ /* 0x000fe40000000f00 */
[----:B------:R-:W-:Y:S05]  /*cd70*/  CALL.REL.NOINC `($__internal_27_$__cuda_sm70_shflsync_idx_p) ;  /* 0x0000115000007944 */ /* 0x000fea0003c00000 */
[----:B------:R-:W-:Y:S05]  /*cd80*/  BRA `(.L_x_1326) ;  /* 0xffff555000007947 */ /* 0x000fea000383ffff */
.L_x_1247:
[----:B-1----:R-:W-:Y:S01]  /*cd90*/  IMAD.MOV.U32 R5, RZ, RZ, R9 ;  /* 0x000000ffff057224 */ /* 0x002fe200078e0009 */
[----:B------:R-:W-:Y:S01]  /*cda0*/  MOV R3, 0x2 ;  /* 0x0000000200037802 */ /* 0x000fe20000000f00 */
[----:B----4-:R-:W-:Y:S01]  /*cdb0*/  IMAD.MOV.U32 R0, RZ, RZ, 0x181f ;  /* 0x0000181fff007424 */ /* 0x010fe200078e00ff */
[----:B------:R-:W-:Y:S02]  /*cdc0*/  MOV R2, 0xcde0 ;  /* 0x0000cde000027802 */ /* 0x000fe40000000f00 */
[----:B--23--:R-:W-:Y:S05]  /*cdd0*/  CALL.REL.NOINC `($__internal_27_$__cuda_sm70_shflsync_idx_p) ;  /* 0x000010f000007944 */ /* 0x00cfea0003c00000 */
[----:B------:R-:W-:Y:S01]  /*cde0*/  MOV R8, R0 ;  /* 0x0000000000087202 */ /* 0x000fe20000000f00 */
[----:B------:R-:W-:Y:S05]  /*cdf0*/  BRA `(.L_x_1327) ;  /* 0xffff561000007947 */ /* 0x000fea000383ffff */
.L_x_1248:
[----:B------:R-:W-:Y:S01]  /*ce00*/  IMAD.MOV.U32 R5, RZ, RZ, R12 ;  /* 0x000000ffff057224 */ /* 0x000fe200078e000c */
[----:B------:R-:W-:Y:S01]  /*ce10*/  MOV R3, 0x2 ;  /* 0x0000000200037802 */ /* 0x000fe20000000f00 */
[----:B----4-:R-:W-:Y:S01]  /*ce20*/  IMAD.MOV.U32 R0, RZ, RZ, 0x181f ;  /* 0x0000181fff007424 */ /* 0x010fe200078e00ff */
[----:B------:R-:W-:Y:S02]  /*ce30*/  MOV R2, 0xce50 ;  /* 0x0000ce5000027802 */ /* 0x000fe40000000f00 */
[----:B-123--:R-:W-:Y:S05]  /*ce40*/  CALL.REL.NOINC `($__internal_27_$__cuda_sm70_shflsync_idx_p) ;  /* 0x0000108000007944 */ /* 0x00efea0003c00000 */
[----:B------:R-:W-:Y:S05]  /*ce50*/  BRA `(.L_x_1328) ;  /* 0xffff55d000007947 */ /* 0x000fea000383ffff */
.L_x_1251:
[----:B-1----:R-:W-:Y:S01]  /*ce60*/  IMAD.MOV.U32 R5, RZ, RZ, R9 ;  /* 0x000000ffff057224 */ /* 0x002fe200078e0009 */
[----:B------:R-:W-:Y:S01]  /*ce70*/  MOV R3, 0x3 ;  /* 0x0000000300037802 */ /* 0x000fe20000000f00 */
[----:B------:R-:W-:Y:S01]  /*ce80*/  IMAD.MOV.U32 R0, RZ, RZ, 0x181f ;  /* 0x0000181fff007424 */ /* 0x000fe200078e00ff */
[----:B------:R-:W-:-:S02]  /*ce90*/  MOV R2, 0xceb0 ;  /* 0x0000ceb000027802 */ /* 0x000fc40000000f00 */
[----:B--234-:R-:W-:Y:S05]  /*cea0*/  CALL.REL.NOINC `($__internal_27_$__cuda_sm70_shflsync_idx_p) ;  /* 0x0000102000007944 */ /* 0x01cfea0003c00000 */
[----:B------:R-:W-:Y:S01]  /*ceb0*/  IMAD.MOV.U32 R8, RZ, RZ, R0 ;  /* 0x000000ffff087224 */ /* 0x000fe200078e0000 */
[----:B------:R-:W-:Y:S01]  /*cec0*/  MOV R3, 0x3 ;  /* 0x0000000300037802 */ /* 0x000fe20000000f00 */
[----:B------:R-:W-:Y:S01]  /*ced0*/  IMAD.MOV.U32 R5, RZ, RZ, R12 ;  /* 0x000000ffff057224 */ /* 0x000fe200078e000c */
[----:B------:R-:W-:-:S02]  /*cee0*/  MOV R0, 0x181f ;  /* 0x0000181f00007802 */ /* 0x000fc40000000f00 */
[----:B------:R-:W-:Y:S02]  /*cef0*/  MOV R2, 0xcf10 ;  /* 0x0000cf1000027802 */ /* 0x000fe40000000f00 */
[----:B------:R-:W-:Y:S05]  /*cf00*/  CALL.REL.NOINC `($__internal_27_$__cuda_sm70_shflsync_idx_p) ;  /* 0x00000fc000007944 */ /* 0x000fea0003c00000 */
[----:B------:R-:W-:Y:S05]  /*cf10*/  BRA `(.L_x_1329) ;  /* 0xffff565000007947 */ /* 0x000fea000383ffff */
.L_x_1260:
[----:B-1----:R-:W-:Y:S01]  /*cf20*/  IMAD.MOV.U32 R2, RZ, RZ, R213 ;  /* 0x000000ffff027224 */ /* 0x002fe200078e00d5 */
[----:B------:R-:W-:Y:S02]  /*cf30*/  MOV R5, 0x2 ;  /* 0x0000000200057802 */ /* 0x000fe40000000f00 */
[----:B------:R-:W-:Y:S02]  /*cf40*/  MOV R3, 0xcf60 ;  /* 0x0000cf6000037802 */ /* 0x000fe40000000f00 */
[----:B------:R-:W-:Y:S05]  /*cf50*/  CALL.REL.NOINC `($__internal_26_$__cuda_sm70_shflsync_bfly_p) ;  /* 0x00000f2000007944 */ /* 0x000fea0003c00000 */
[----:B------:R-:W-:Y:S01]  /*cf60*/  MOV R0, R5 ;  /* 0x0000000500007202 */ /* 0x000fe20000000f00 */
[----:B------:R-:W-:Y:S05]  /*cf70*/  BRA `(.L_x_1330) ;  /* 0xffffb21000007947 */ /* 0x000fea000383ffff */
.L_x_1261:
[----:B-1----:R-:W-:Y:S01]  /*cf80*/  IMAD.MOV.U32 R2, RZ, RZ, R0 ;  /* 0x000000ffff027224 */ /* 0x002fe200078e0000 */
[----:B------:R-:W-:Y:S02]  /*cf90*/  MOV R5, 0x1 ;  /* 0x0000000100057802 */ /* 0x000fe40000000f00 */
[----:B------:R-:W-:Y:S02]  /*cfa0*/  MOV R3, 0xcfc0 ;  /* 0x0000cfc000037802 */ /* 0x000fe40000000f00 */
[----:B--2---:R-:W-:Y:S05]  /*cfb0*/  CALL.REL.NOINC `($__internal_26_$__cuda_sm70_shflsync_bfly_p) ;  /* 0x00000ec000007944 */ /* 0x004fea0003c00000 */
[----:B------:R-:W-:Y:S01]  /*cfc0*/  FADD.FTZ R0, R0, R5 ;  /* 0x0000000500007221 */ /* 0x000fe20000010000 */
[----:B------:R-:W-:Y:S02]  /*cfd0*/  MOV R2, R214 ;  /* 0x000000d600027202 */ /* 0x000fe40000000f00 */
[----:B------:R-:W-:-:S02]  /*cfe0*/  MOV R5, 0x2 ;  /* 0x0000000200057802 */ /* 0x000fc40000000f00 */
[----:B------:R-:W-:Y:S02]  /*cff0*/  MOV R3, 0xd010 ;  /* 0x0000d01000037802 */ /* 0x000fe40000000f00 */
[----:B------:R-:W-:Y:S05]  /*d000*/  CALL.REL.NOINC `($__internal_26_$__cuda_sm70_shflsync_bfly_p) ;  /* 0x00000e7000007944 */ /* 0x000fea0003c00000 */
[----:B------:R-:W-:Y:S01]  /*d010*/  FADD.FTZ R4, R214, R5 ;  /* 0x00000005d6047221 */ /* 0x000fe20000010000 */
[----:B------:R-:W-:Y:S02]  /*d020*/  MOV R5, 0x1 ;  /* 0x0000000100057802 */ /* 0x000fe40000000f00 */
[----:B------:R-:W-:Y:S02]  /*d030*/  MOV R3, 0xd060 ;  /* 0x0000d06000037802 */ /* 0x000fe40000000f00 */
[----:B------:R-:W-:Y:S02]  /*d040*/  MOV R2, R4 ;  /* 0x0000000400027202 */ /* 0x000fe40000000f00 */
[----:B------:R-:W-:Y:S05]  /*d050*/  CALL.REL.NOINC `($__internal_26_$__cuda_sm70_shflsync_bfly_p) ;  /* 0x00000e2000007944 */ /* 0x000fea0003c00000 */
[----:B------:R-:W-:Y:S01]  /*d060*/  MOV R3, R5 ;  /* 0x0000000500037202 */ /* 0x000fe20000000f00 */
[----:B------:R-:W-:Y:S05]  /*d070*/  BRA `(.L_x_1331) ;  /* 0xffffb18000007947 */ /* 0x000fea000383ffff */
.L_x_1268:
[----:B--234-:R-:W-:Y:S01]  /*d080*/  IMAD.MOV.U32 R5, RZ, RZ, R9 ;  /* 0x000000ffff057224 */ /* 0x01cfe200078e0009 */
[----:B------:R-:W-:Y:S01]  /*d090*/  MOV R3, RZ ;  /* 0x000000ff00037202 */ /* 0x000fe20000000f00 */
[----:B------:R-:W-:Y:S01]  /*d0a0*/  IMAD.MOV.U32 R0, RZ, RZ, 0x181f ;  /* 0x0000181fff007424 */ /* 0x000fe200078e00ff */
[----:B------:R-:W-:Y:S02]  /*d0b0*/  MOV R2, 0xd0d0 ;  /* 0x0000d0d000027802 */ /* 0x000fe40000000f00 */
[----:B-1----:R-:W-:Y:S05]  /*d0c0*/  CALL.REL.NOINC `($__internal_27_$__cuda_sm70_shflsync_idx_p) ;  /* 0x00000e0000007944 */ /* 0x002fea0003c00000 */
[----:B------:R-:W-:Y:S01]  /*d0d0*/  MOV R8, R0 ;  /* 0x0000000000087202 */ /* 0x000fe20000000f00 */
[----:B------:R-:W-:Y:S05]  /*d0e0*/  BRA `(.L_x_1332) ;  /* 0xffffc8c000007947 */ /* 0x000fea000383ffff */
.L_x_1269:
[----:B------:R-:W-:Y:S01]  /*d0f0*/  IMAD.MOV.U32 R5, RZ, RZ, R12 ;  /* 0x000000ffff057224 */ /* 0x000fe200078e000c */
[----:B------:R-:W-:Y:S01]  /*d100*/  MOV R3, RZ ;  /* 0x000000ff00037202 */ /* 0x000fe20000000f00 */
[----:B------:R-:W-:Y:S01]  /*d110*/  IMAD.MOV.U32 R0, RZ, RZ, 0x181f ;  /* 0x0000181fff007424 */ /* 0x000fe200078e00ff */
[----:B------:R-:W-:-:S02]  /*d120*/  MOV R2, 0xd140 ;  /* 0x0000d14000027802 */ /* 0x000fc40000000f00 */
[----:B-123--:R-:W-:Y:S05]  /*d130*/  CALL.REL.NOINC `($__internal_27_$__cuda_sm70_shflsync_idx_p) ;  /* 0x00000d9000007944 */ /* 0x00efea0003c00000 */
[----:B------:R-:W-:Y:S05]  /*d140*/  BRA `(.L_x_1333) ;  /* 0xffffc88000007947 */ /* 0x000fea000383ffff */
.L_x_1272:
[----:B--2---:R-:W-:Y:S01]  /*d150*/  IMAD.MOV.U32 R5, RZ, RZ, R9 ;  /* 0x000000ffff057224 */ /* 0x004fe200078e0009 */
[----:B------:R-:W-:Y:S01]  /*d160*/  MOV R3, 0x1 ;  /* 0x0000000100037802 */ /* 0x000fe20000000f00 */
[----:B------:R-:W-:Y:S01]  /*d170*/  IMAD.MOV.U32 R0, RZ, RZ, 0x181f ;  /* 0x0000181fff007424 */ /* 0x000fe200078e00ff */
[----:B------:R-:W-:-:S02]  /*d180*/  MOV R2, 0xd1a0 ;  /* 0x0000d1a000027802 */ /* 0x000fc40000000f00 */
[----:B-1-34-:R-:W-:Y:S05]  /*d190*/  CALL.REL.NOINC `($__internal_27_$__cuda_sm70_shflsync_idx_p) ;  /* 0x00000d3000007944 */ /* 0x01afea0003c00000 */
[----:B------:R-:W-:Y:S01]  /*d1a0*/  IMAD.MOV.U32 R8, RZ, RZ, R0 ;  /* 0x000000ffff087224 */ /* 0x000fe200078e0000 */
[----:B------:R-:W-:Y:S01]  /*d1b0*/  MOV R3, 0x1 ;  /* 0x0000000100037802 */ /* 0x000fe20000000f00 */
[----:B------:R-:W-:Y:S01]  /*d1c0*/  IMAD.MOV.U32 R5, RZ, RZ, R12 ;  /* 0x000000ffff057224 */ /* 0x000fe200078e000c */
[----:B------:R-:W-:-:S02]  /*d1d0*/  MOV R0, 0x181f ;  /* 0x0000181f00007802 */ /* 0x000fc40000000f00 */
[----:B------:R-:W-:Y:S02]  /*d1e0*/  MOV R2, 0xd200 ;  /* 0x0000d20000027802 */ /* 0x000fe40000000f00 */
[----:B------:R-:W-:Y:S05]  /*d1f0*/  CALL.REL.NOINC `($__internal_27_$__cuda_sm70_shflsync_idx_p) ;  /* 0x00000cd000007944 */ /* 0x000fea0003c00000 */
[----:B------:R-:W-:Y:S05]  /*d200*/  BRA `(.L_x_1334) ;  /* 0xffffc8f000007947 */ /* 0x000fea000383ffff */
.L_x_1275:
[----:B--2---:R-:W-:Y:S01]  /*d210*/  IMAD.MOV.U32 R5, RZ, RZ, R9 ;  /* 0x000000ffff057224 */ /* 0x004fe200078e0009 */
[----:B------:R-:W-:Y:S01]  /*d220*/  MOV R3, 0x2 ;  /* 0x0000000200037802 */ /* 0x000fe20000000f00 */
[----:B------:R-:W-:Y:S01]  /*d230*/  IMAD.MOV.U32 R0, RZ, RZ, 0x181f ;  /* 0x0000181fff007424 */ /* 0x000fe200078e00ff */
[----:B------:R-:W-:Y:S02]  /*d240*/  MOV R2, 0xd260 ;  /* 0x0000d26000027802 */ /* 0x000fe40000000f00 */
[----:B-1-34-:R-:W-:Y:S05]  /*d250*/  CALL.REL.NOINC `($__internal_27_$__cuda_sm70_shflsync_idx_p) ;  /* 0x00000c7000007944 */ /* 0x01afea0003c00000 */
[----:B------:R-:W-:Y:S01]  /*d260*/  MOV R8, R0 ;  /* 0x0000000000087202 */ /* 0x000fe20000000f00 */
[----:B------:R-:W-:Y:S05]  /*d270*/  BRA `(.L_x_1335) ;  /* 0xffffc9b000007947 */ /* 0x000fea000383ffff */
.L_x_1276:
[----:B--2---:R-:W-:Y:S01]  /*d280*/  IMAD.MOV.U32 R5, RZ, RZ, R12 ;  /* 0x000000ffff057224 */ /* 0x004fe200078e000c */
[----:B------:R-:W-:Y:S01]  /*d290*/  MOV R3, 0x2 ;  /* 0x0000000200037802 */ /* 0x000fe20000000f00 */
[----:B------:R-:W-:Y:S01]  /*d2a0*/  IMAD.MOV.U32 R0, RZ, RZ, 0x181f ;  /* 0x0000181fff007424 */ /* 0x000fe200078e00ff */
[----:B------:R-:W-:Y:S02]  /*d2b0*/  MOV R2, 0xd2d0 ;  /* 0x0000d2d000027802 */ /* 0x000fe40000000f00 */
[----:B-1-34-:R-:W-:Y:S05]  /*d2c0*/  CALL.REL.NOINC `($__internal_27_$__cuda_sm70_shflsync_idx_p) ;  /* 0x00000c0000007944 */ /* 0x01afea0003c00000 */
[----:B------:R-:W-:Y:S05]  /*d2d0*/  BRA `(.L_x_1336) ;  /* 0xffffc97000007947 */ /* 0x000fea000383ffff */
.L_x_1279:
[----:B---3--:R-:W-:Y:S01]  /*d2e0*/  IMAD.MOV.U32 R5, RZ, RZ, R9 ;  /* 0x000000ffff057224 */ /* 0x008fe200078e0009 */
[----:B------:R-:W-:Y:S01]  /*d2f0*/  MOV R3, 0x3 ;  /* 0x0000000300037802 */ /* 0x000fe20000000f00 */
[----:B----4-:R-:W-:Y:S01]  /*d300*/  IMAD.MOV.U32 R0, RZ, RZ, 0x181f ;  /* 0x0000181fff007424 */ /* 0x010fe200078e00ff */
[----:B------:R-:W-:-:S02]  /*d310*/  MOV R2, 0xd330 ;  /* 0x0000d33000027802 */ /* 0x000fc40000000f00 */
[----:B-12---:R-:W-:Y:S05]  /*d320*/  CALL.REL.NOINC `($__internal_27_$__cuda_sm70_shflsync_idx_p) ;  /* 0x00000ba000007944 */ /* 0x006fea0003c00000 */
[----:B------:R-:W-:Y:S01]  /*d330*/  IMAD.MOV.U32 R6, RZ, RZ, R0 ;  /* 0x000000ffff067224 */ /* 0x000fe200078e0000 */
[----:B------:R-:W-:Y:S01]  /*d340*/  MOV R3, 0x3 ;  /* 0x0000000300037802 */ /* 0x000fe20000000f00 */
[----:B------:R-:W-:Y:S01]  /*d350*/  IMAD.MOV.U32 R5, RZ, RZ, R12 ;  /* 0x000000ffff057224 */ /* 0x000fe200078e000c */
[----:B------:R-:W-:-:S02]  /*d360*/  MOV R0, 0x181f ;  /* 0x0000181f00007802 */ /* 0x000fc40000000f00 */
[----:B------:R-:W-:Y:S02]  /*d370*/  MOV R2, 0xd390 ;  /* 0x0000d39000027802 */ /* 0x000fe40000000f00 */
[----:B------:R-:W-:Y:S05]  /*d380*/  CALL.REL.NOINC `($__internal_27_$__cuda_sm70_shflsync_idx_p) ;  /* 0x00000b4000007944 */ /* 0x000fea0003c00000 */
[----:B------:R-:W-:Y:S05]  /*d390*/  BRA `(.L_x_1337) ;  /* 0xffffc9f000007947 */ /* 0x000fea000383ffff */
.L_x_1281:
[----:B------:R-:W-:Y:S01]  /*d3a0*/  IMAD.MOV.U32 R5, RZ, RZ, R12 ;  /* 0x000000ffff057224 */ /* 0x000fe200078e000c */
[----:B------:R-:W-:Y:S01]  /*d3b0*/  MOV R3, RZ ;  /* 0x000000ff00037202 */ /* 0x000fe20000000f00 */
[----:B------:R-:W-:Y:S01]  /*d3c0*/  IMAD.MOV.U32 R0, RZ, RZ, 0x1c1f ;  /* 0x00001c1fff007424 */ /* 0x000fe200078e00ff */
[----:B------:R-:W-:Y:S02]  /*d3d0*/  MOV R2, 0xd3f0 ;  /* 0x0000d3f000027802 */ /* 0x000fe40000000f00 */
[----:B------:R-:W-:Y:S05]  /*d3e0*/  CALL.REL.NOINC `($__internal_27_$__cuda_sm70_shflsync_idx_p) ;  /* 0x00000ae000007944 */ /* 0x000fea0003c00000 */
[----:B------:R-:W-:Y:S01]  /*d3f0*/  MOV R4, R0 ;  /* 0x0000000000047202 */ /* 0x000fe20000000f00 */
[----:B------:R-:W-:Y:S05]  /*d400*/  BRA `(.L_x_1338) ;  /* 0xffffcca000007947 */ /* 0x000fea000383ffff */
.L_x_1282:
[----:B------:R-:W-:Y:S01]  /*d410*/  IMAD.MOV.U32 R5, RZ, RZ, R33 ;  /* 0x000000ffff057224 */ /* 0x000fe200078e0021 */
[----:B------:R-:W-:Y:S01]  /*d420*/  MOV R3, RZ ;  /* 0x000000ff00037202 */ /* 0x000fe20000000f00 */
[----:B------:R-:W-:Y:S01]  /*d430*/  IMAD.MOV.U32 R0, RZ, RZ, 0x1c1f ;  /* 0x00001c1fff007424 */ /* 0x000fe200078e00ff */
[----:B------:R-:W-:Y:S02]  /*d440*/  MOV R2, 0xd460 ;  /* 0x0000d46000027802 */ /* 0x000fe40000000f00 */
[----:B-12---:R-:W-:Y:S05]  /*d450*/  CALL.REL.NOINC `($__internal_27_$__cuda_sm70_shflsync_idx_p) ;  /* 0x00000a7000007944 */ /* 0x006fea0003c00000 */
[----:B------:R-:W-:Y:S05]  /*d460*/  BRA `(.L_x_1339) ;  /* 0xffffcc6000007947 */ /* 0x000fea000383ffff */
.L_x_1285:
[----:B------:R-:W-:Y:S01]  /*d470*/  IMAD.MOV.U32 R5, RZ, RZ, R12 ;  /* 0x000000ffff057224 */ /* 0x000fe200078e000c */
[----:B----4-:R-:W-:Y:S01]  /*d480*/  MOV R3, 0x1 ;  /* 0x0000000100037802 */ /* 0x010fe20000000f00 */
[----:B------:R-:W-:Y:S01]  /*d490*/  IMAD.MOV.U32 R0, RZ, RZ, 0x1c1f ;  /* 0x00001c1fff007424 */ /* 0x000fe200078e00ff */
[----:B------:R-:W-:-:S02]  /*d4a0*/  MOV R2, 0xd4c0 ;  /* 0x0000d4c000027802 */ /* 0x000fc40000000f00 */
[----:B-123--:R-:W-:Y:S05]  /*d4b0*/  CALL.REL.NOINC `($__internal_27_$__cuda_sm70_shflsync_idx_p) ;  /* 0x00000a1000007944 */ /* 0x00efea0003c00000 */
[----:B------:R-:W-:Y:S01]  /*d4c0*/  IMAD.MOV.U32 R4, RZ, RZ, R0 ;  /* 0x000000ffff047224 */ /* 0x000fe200078e0000 */
[----:B------:R-:W-:Y:S01]  /*d4d0*/  MOV R3, 0x1 ;  /* 0x0000000100037802 */ /* 0x000fe20000000f00 */
[----:B------:R-:W-:Y:S01]  /*d4e0*/  IMAD.MOV.U32 R5, RZ, RZ, R33 ;  /* 0x000000ffff057224 */ /* 0x000fe200078e0021 */
[----:B------:R-:W-:-:S02]  /*d4f0*/  MOV R0, 0x1c1f ;  /* 0x00001c1f00007802 */ /* 0x000fc40000000f00 */
[----:B------:R-:W-:Y:S02]  /*d500*/  MOV R2, 0xd520 ;  /* 0x0000d52000027802 */ /* 0x000fe40000000f00 */
[----:B------:R-:W-:Y:S05]  /*d510*/  CALL.REL.NOINC `($__internal_27_$__cuda_sm70_shflsync_idx_p) ;  /* 0x000009b000007944 */ /* 0x000fea0003c00000 */
[----:B------:R-:W-:Y:S05]  /*d520*/  BRA `(.L_x_1340) ;  /* 0xffffd52000007947 */ /* 0x000fea000383ffff */
.L_x_1289:
[----:B------:R-:W-:Y:S01]  /*d530*/  IMAD.MOV.U32 R5, RZ, RZ, R9 ;  /* 0x000000ffff057224 */ /* 0x000fe200078e0009 */
[----:B------:R-:W-:Y:S01]  /*d540*/  MOV R3, RZ ;  /* 0x000000ff00037202 */ /* 0x000fe20000000f00 */
[----:B------:R-:W-:Y:S01]  /*d550*/  IMAD.MOV.U32 R0, RZ, RZ, 0x181f ;  /* 0x0000181fff007424 */ /* 0x000fe200078e00ff */
[----:B------:R-:W-:Y:S02]  /*d560*/  MOV R2, 0xd580 ;  /* 0x0000d58000027802 */ /* 0x000fe40000000f00 */
[----:B--2---:R-:W-:Y:S05]  /*d570*/  CALL.REL.NOINC `($__internal_27_$__cuda_sm70_shflsync_idx_p) ;  /* 0x0000095000007944 */ /* 0x004fea0003c00000 */
[----:B------:R-:W-:Y:S01]  /*d580*/  MOV R8, R0 ;  /* 0x0000000000087202 */ /* 0x000fe20000000f00 */
[----:B------:R-:W-:Y:S05]  /*d590*/  BRA `(.L_x_1341) ;  /* 0xffffe26000007947 */ /* 0x000fea000383ffff */
.L_x_1290:
[----:B------:R-:W-:Y:S01]  /*d5a0*/  IMAD.MOV.U32 R5, RZ, RZ, R12 ;  /* 0x000000ffff057224 */ /* 0x000fe200078e000c */
[----:B------:R-:W-:Y:S01]  /*d5b0*/  MOV R3, RZ ;  /* 0x000000ff00037202 */ /* 0x000fe20000000f00 */
[----:B------:R-:W-:Y:S01]  /*d5c0*/  IMAD.MOV.U32 R0, RZ, RZ, 0x181f ;  /* 0x0000181fff007424 */ /* 0x000fe200078e00ff */
[----:B------:R-:W-:Y:S02]  /*d5d0*/  MOV R2, 0xd5f0 ;  /* 0x0000d5f000027802 */ /* 0x000fe40000000f00 */
[----:B-123--:R-:W-:Y:S05]  /*d5e0*/  CALL.REL.NOINC `($__internal_27_$__cuda_sm70_shflsync_idx_p) ;  /* 0x000008e000007944 */ /* 0x00efea0003c00000 */
[----:B------:R-:W-:Y:S05]  /*d5f0*/  BRA `(.L_x_1342) ;  /* 0xffffe22000007947 */ /* 0x000fea000383ffff */
.L_x_1293:
        /* <DEDUP_REMOVED lines=12> */
.L_x_1296:
[----:B-1----:R-:W-:Y:S01]  /*d6c0*/  IMAD.MOV.U32 R5, RZ, RZ, R9 ;  /* 0x000000ffff057224 */ /* 0x002fe200078e0009 */
[----:B------:R-:W-:Y:S01]  /*d6d0*/  MOV R3, 0x2 ;  /* 0x0000000200037802 */ /* 0x000fe20000000f00 */
[----:B------:R-:W-:Y:S01]  /*d6e0*/  IMAD.MOV.U32 R0, RZ, RZ, 0x181f ;  /* 0x0000181fff007424 */ /* 0x000fe200078e00ff */
[----:B------:R-:W-:Y:S02]  /*d6f0*/  MOV R2, 0xd710 ;  /* 0x0000d71000027802 */ /* 0x000fe40000000f00 */
[----:B--234-:R-:W-:Y:S05]  /*d700*/  CALL.REL.NOINC `($__internal_27_$__cuda_sm70_shflsync_idx_p) ;  /* 0x000007c000007944 */ /* 0x01cfea0003c00000 */
[----:B------:R-:W-:Y:S01]  /*d710*/  MOV R8, R0 ;  /* 0x0000000000087202 */ /* 0x000fe20000000f00 */
[----:B------:R-:W-:Y:S05]  /*d720*/  BRA `(.L_x_1344) ;  /* 0xffffe36000007947 */ /* 0x000fea000383ffff */
.L_x_1297:
[----:B-1----:R-:W-:Y:S01]  /*d730*/  IMAD.MOV.U32 R5, RZ, RZ, R12 ;  /* 0x000000ffff057224 */ /* 0x002fe200078e000c */
[----:B------:R-:W-:Y:S01]  /*d740*/  MOV R3, 0x2 ;  /* 0x0000000200037802 */ /* 0x000fe20000000f00 */
[----:B------:R-:W-:Y:S01]  /*d750*/  IMAD.MOV.U32 R0, RZ, RZ, 0x181f ;  /* 0x0000181fff007424 */ /* 0x000fe200078e00ff */
[----:B------:R-:W-:Y:S02]  /*d760*/  MOV R2, 0xd780 ;  /* 0x0000d78000027802 */ /* 0x000fe40000000f00 */
[----:B--234-:R-:W-:Y:S05]  /*d770*/  CALL.REL.NOINC `($__internal_27_$__cuda_sm70_shflsync_idx_p) ;  /* 0x0000075000007944 */ /* 0x01cfea0003c00000 */
[----:B------:R-:W-:Y:S05]  /*d780*/  BRA `(.L_x_1345) ;  /* 0xffffe32000007947 */ /* 0x000fea000383ffff */
.L_x_1300:
        /* <DEDUP_REMOVED lines=12> */
.L_x_1302:
[----:B---3--:R-:W-:Y:S01]  /*d850*/  IMAD.MOV.U32 R5, RZ, RZ, R86 ;  /* 0x000000ffff057224 */ /* 0x008fe200078e0056 */
[----:B------:R-:W-:Y:S01]  /*d860*/  MOV R3, RZ ;  /* 0x000000ff00037202 */ /* 0x000fe20000000f00 */
[----:B------:R-:W-:Y:S01]  /*d870*/  IMAD.MOV.U32 R0, RZ, RZ, 0x1f ;  /* 0x0000001fff007424 */ /* 0x000fe200078e00ff */
[----:B------:R-:W-:Y:S02]  /*d880*/  MOV R2, 0xd8a0 ;  /* 0x0000d8a000027802 */ /* 0x000fe40000000f00 */
[----:B-1----:R-:W-:Y:S05]  /*d890*/  CALL.REL.NOINC `($__internal_27_$__cuda_sm70_shflsync_idx_p) ;  /* 0x0000063000007944 */ /* 0x002fea0003c00000 */
[----:B------:R-:W-:Y:S01]  /*d8a0*/  MOV R9, R0 ;  /* 0x0000000000097202 */ /* 0x000fe20000000f00 */
[----:B------:R-:W-:Y:S05]  /*d8b0*/  BRA `(.L_x_1347) ;  /* 0xffffe4f000007947 */ /* 0x000fea000383ffff */
.L_x_1303:
[----:B------:R-:W-:Y:S01]  /*d8c0*/  IMAD.MOV.U32 R5, RZ, RZ, R86 ;  /* 0x000000ffff057224 */ /* 0x000fe200078e0056 */
[----:B------:R-:W-:Y:S01]  /*d8d0*/  MOV R3, 0x1 ;  /* 0x0000000100037802 */ /* 0x000fe20000000f00 */
[----:B------:R-:W-:Y:S01]  /*d8e0*/  IMAD.MOV.U32 R0, RZ, RZ, 0x1f ;  /* 0x0000001fff007424 */ /* 0x000fe200078e00ff */
[----:B------:R-:W-:Y:S02]  /*d8f0*/  MOV R2, 0xd910 ;  /* 0x0000d91000027802 */ /* 0x000fe40000000f00 */
[----:B-123--:R-:W-:Y:S05]  /*d900*/  CALL.REL.NOINC `($__internal_27_$__cuda_sm70_shflsync_idx_p) ;  /* 0x000005c000007944 */ /* 0x00efea0003c00000 */
[----:B------:R-:W-:Y:S01]  /*d910*/  MOV R8, R0 ;  /* 0x0000000000087202 */ /* 0x000fe20000000f00 */
[----:B------:R-:W-:Y:S05]  /*d920*/  BRA `(.L_x_1348) ;  /* 0xffffe4a000007947 */ /* 0x000fea000383ffff */
.L_x_1304:
[----:B------:R-:W-:Y:S02]  /*d930*/  MOV R2, 0x1 ;  /* 0x0000000100027802 */ /* 0x000fe40000000f00 */
[----:B------:R-:W-:-:S02]  /*d940*/  MOV R3, 0xd960 ;  /* 0x0000d96000037802 */ /* 0x000fc40000000f00 */
[----:B--234-:R-:W-:Y:S05]  /*d950*/  CALL.REL.NOINC `($__internal_28_$__cuda_sm70_shflsync_up_p) ;  /* 0x000005c000007944 */ /* 0x01cfea0003c00000 */
[----:B------:R-:W-:Y:S05]  /*d960*/  BRA `(.L_x_1349) ;  /* 0xffffe58000007947 */ /* 0x000fea000383ffff */
.L_x_1305:
[----:B------:R-:W-:Y:S02]  /*d970*/  MOV R2, 0x2 ;  /* 0x0000000200027802 */ /* 0x000fe40000000f00 */
[----:B------:R-:W-:-:S02]  /*d980*/  MOV R3, 0xd9a0 ;  /* 0x0000d9a000037802 */ /* 0x000fc40000000f00 */
[----:B--23--:R-:W-:Y:S05]  /*d990*/  CALL.REL.NOINC `($__internal_28_$__cuda_sm70_shflsync_up_p) ;  /* 0x0000058000007944 */ /* 0x00cfea0003c00000 */
[----:B------:R-:W-:Y:S01]  /*d9a0*/  SEL R3, R4, RZ, P1 ;  /* 0x000000ff04037207 */ /* 0x000fe20000800000 */
[----:B------:R-:W-:-:S04]  /*d9b0*/  IMAD.MOV.U32 R2, RZ, RZ, 0x4 ;  /* 0x00000004ff027424 */ /* 0x000fc800078e00ff */
[----:B------:R-:W-:Y:S01]  /*d9c0*/  IMAD.IADD R0, R0, 0x1, R3 ;  /* 0x0000000100007824 */ /* 0x000fe200078e0203 */
[----:B------:R-:W-:Y:S02]  /*d9d0*/  MOV R3, 0xd9f0 ;  /* 0x0000d9f000037802 */ /* 0x000fe40000000f00 */
        /* <DEDUP_REMOVED lines=19> */
.L_x_1309:
[----:B------:R-:W-:Y:S02]  /*db10*/  MOV R2, 0x1 ;  /* 0x0000000100027802 */ /* 0x000fe40000000f00 */
[----:B------:R-:W-:Y:S02]  /*db20*/  MOV R3, 0xdb40 ;  /* 0x0000db4000037802 */ /* 0x000fe40000000f00 */
[----:B------:R-:W-:Y:S05]  /*db30*/  CALL.REL.NOINC `($__internal_28_$__cuda_sm70_shflsync_up_p) ;  /* 0x000003e000007944 */ /* 0x000fea0003c00000 */
[----:B------:R-:W-:Y:S01]  /*db40*/  MOV R2, R4 ;  /* 0x0000000400027202 */ /* 0x000fe20000000f00 */
[----:B------:R-:W-:Y:S05]  /*db50*/  BRA `(.L_x_1351) ;  /* 0xffffe5e000007947 */ /* 0x000fea000383ffff */
.L_x_1310:
[----:B------:R-:W-:Y:S02]  /*db60*/  MOV R2, 0x2 ;  /* 0x0000000200027802 */ /* 0x000fe40000000f00 */
        /* <DEDUP_REMOVED lines=25> */
.L_x_1312:
[----:B------:R-:W-:Y:S02]  /*dd00*/  SEL R0, RZ, 0x1, P0 ;  /* 0x00000001ff007807 */ /* 0x000fe40000000000 */
[----:B------:R-:W-:Y:S02]  /*dd10*/  MOV R2, 0xdd30 ;  /* 0x0000dd3000027802 */ /* 0x000fe40000000f00 */
[----:B-1----:R-:W-:Y:S05]  /*dd20*/  CALL.REL.NOINC `($__internal_29_$__cuda_sm70_votesync_ballot) ;  /* 0x0000026000007944 */ /* 0x002fea0003c00000 */
[----:B------:R-:W-:Y:S01]  /*dd30*/  MOV R8, R0 ;  /* 0x0000000000087202 */ /* 0x000fe20000000f00 */
[----:B------:R-:W-:Y:S05]  /*dd40*/  BRA `(.L_x_1353) ;  /* 0xffffe58000007947 */ /* 0x000fea000383ffff */
.L_x_1313:
[----:B------:R-:W-:Y:S01]  /*dd50*/  IMAD.MOV.U32 R5, RZ, RZ, R6 ;  /* 0x000000ffff057224 */ /* 0x000fe200078e0006 */
[----:B---3--:R-:W-:Y:S01]  /*dd60*/  MOV R3, R12 ;  /* 0x0000000c00037202 */ /* 0x008fe20000000f00 */
[----:B------:R-:W-:Y:S01]  /*dd70*/  IMAD.MOV.U32 R0, RZ, RZ, 0x1f ;  /* 0x0000001fff007424 */ /* 0x000fe200078e00ff */
[----:B------:R-:W-:Y:S02]  /*dd80*/  MOV R2, 0xdda0 ;  /* 0x0000dda000027802 */ /* 0x000fe40000000f00 */
[----:B-12---:R-:W-:Y:S05]  /*dd90*/  CALL.REL.NOINC `($__internal_27_$__cuda_sm70_shflsync_idx_p) ;  /* 0x0000013000007944 */ /* 0x006fea0003c00000 */
[----:B------:R-:W-:Y:S01]  /*dda0*/  IMAD.MOV.U32 R6, RZ, RZ, R0 ;  /* 0x000000ffff067224 */ /* 0x000fe200078e0000 */
[----:B------:R-:W-:Y:S01]  /*ddb0*/  MOV R3, R12 ;  /* 0x0000000c00037202 */ /* 0x000fe20000000f00 */
[----:B------:R-:W-:Y:S01]  /*ddc0*/  IMAD.MOV.U32 R5, RZ, RZ, R7 ;  /* 0x000000ffff057224 */ /* 0x000fe200078e0007 */
[----:B------:R-:W-:Y:S02]  /*ddd0*/  MOV R0, 0x1f ;  /* 0x0000001f00007802 */ /* 0x000fe40000000f00 */
[----:B------:R-:W-:-:S02]  /*dde0*/  MOV R2, 0xde00 ;  /* 0x0000de0000027802 */ /* 0x000fc40000000f00 */
[----:B------:R-:W-:Y:S05]  /*ddf0*/  CALL.REL.NOINC `($__internal_27_$__cuda_sm70_shflsync_idx_p) ;  /* 0x000000d000007944 */ /* 0x000fea0003c00000 */
[----:B------:R-:W-:Y:S01]  /*de00*/  MOV R7, R0 ;  /* 0x0000000000077202 */ /* 0x000fe20000000f00 */
[----:B------:R-:W-:Y:S05]  /*de10*/  BRA `(.L_x_1354) ;  /* 0xffffe4f000007947 */ /* 0x000fea000383ffff */
.L_x_1316:
[----:B------:R-:W-:Y:S01]  /*de20*/  IMAD.MOV.U32 R5, RZ, RZ, R4 ;  /* 0x000000ffff057224 */ /* 0x000fe200078e0004 */
[----:B------:R-:W-:-:S02]  /*de30*/  MOV R0, 0x1f ;  /* 0x0000001f00007802 */ /* 0x000fc40000000f00 */
[----:B------:R-:W-:Y:S02]  /*de40*/  MOV R2, 0xde60 ;  /* 0x0000de6000027802 */ /* 0x000fe40000000f00 */
[----:B-1234-:R-:W-:Y:S05]  /*de50*/  CALL.REL.NOINC `($__internal_27_$__cuda_sm70_shflsync_idx_p) ;  /* 0x0000007000007944 */ /* 0x01efea0003c00000 */
[----:B------:R-:W-:Y:S01]  /*de60*/  MOV R11, R0 ;  /* 0x00000000000b7202 */ /* 0x000fe20000000f00 */
[----:B------:R-:W-:Y:S05]  /*de70*/  BRA `(.L_x_1315) ;  /* 0xffffe4f000007947 */ /* 0x000fea000383ffff */
        .weak           $__internal_26_$__cuda_sm70_shflsync_bfly_p
        .type           $__internal_26_$__cuda_sm70_shflsync_bfly_p,@function
        .size           $__internal_26_$__cuda_sm70_shflsync_bfly_p,($__internal_27_$__cuda_sm70_shflsync_idx_p - $__internal_26_$__cuda_sm70_shflsync_bfly_p)
$__internal_26_$__cuda_sm70_shflsync_bfly_p:
[----:B------:R-:W-:Y:S04]  /*de80*/  WARPSYNC R6 ;  /* 0x0000000600007348 */ /* 0x000fe80003800000 */
[----:B------:R1:W2:Y:S02]  /*de90*/  SHFL.BFLY PT, R5, R2, R5, R7 ;  /* 0x0c00000502057389 */ /* 0x0002a400000e0007 */
[----:B-1----:R-:W-:Y:S02]  /*dea0*/  MOV R2, R3 ;  /* 0x0000000300027202 */ /* 0x002fe40000000f00 */
[----:B------:R-:W-:-:S04]  /*deb0*/  MOV R3, 0x0 ;  /* 0x0000000000037802 */ /* 0x000fc80000000f00 */
[----:B--2---:R-:W-:Y:S05]  /*dec0*/  RET.REL.NODEC R2 `(_ZN7cutlass13device_kernelIN5flash19enable_sm80_to_sm89INS1_16FlashAttnFwdSm80INS1_25CollectiveMainloopFwdSm80ILi8ELi2ELb0EN4cute5tupleIJNS5_1CILi128EEENS7_ILi64EEENS7_ILi192EEEEEELi192ENS_10bfloat16_tEfNS_4arch4Sm80ELb0ELb0ELb1ELb1ELb0ELb0ELb1ELb1EEENS1_21CollectiveEpilogueFwdINS6_IJS8_SA_S9_EEENS6_IJNS7_ILi1EEESI_SI_EEESC_SE_Li256ELb1ELb1ELb1ELb0EEENS1_36VarlenDynamicPersistentTileSchedulerILi128ELi64ELi256ELi256ELb1ELb1ELb0ELb0ELb1ELb1EEEEEEEEEvNT_6ParamsE) ;  /* 0xffff213002007950 */ /* 0x004fea0003c3ffff */
        .weak           $__internal_27_$__cuda_sm70_shflsync_idx_p
        .type           $__internal_27_$__cuda_sm70_shflsync_idx_p,@function
        .size           $__internal_27_$__cuda_sm70_shflsync_idx_p,($__internal_28_$__cuda_sm70_shflsync_up_p - $__internal_27_$__cuda_sm70_shflsync_idx_p)
$__internal_27_$__cuda_sm70_shflsync_idx_p:
[----:B------:R-:W-:-:S04]  /*ded0*/  MOV R87, 0xffffffff ;  /* 0xffffffff00577802 */ /* 0x000fc80000000f00 */
[----:B------:R-:W-:Y:S04]  /*dee0*/  WARPSYNC R87 ;  /* 0x0000005700007348 */ /* 0x000fe80003800000 */
[----:B------:R1:W2:Y:S02]  /*def0*/  SHFL.IDX PT, R0, R5, R3, R0 ;  /* 0x0000000305007389 */ /* 0x0002a400000e0000 */
[----:B-1----:R-:W-:-:S04]  /*df00*/  MOV R3, 0x0 ;  /* 0x0000000000037802 */ /* 0x002fc80000000f00 */
[----:B--2---:R-:W-:Y:S05]  /*df10*/  RET.REL.NODEC R2 `(_ZN7cutlass13device_kernelIN5flash19enable_sm80_to_sm89INS1_16FlashAttnFwdSm80INS1_25CollectiveMainloopFwdSm80ILi8ELi2ELb0EN4cute5tupleIJNS5_1CILi128EEENS7_ILi64EEENS7_ILi192EEEEEELi192ENS_10bfloat16_tEfNS_4arch4Sm80ELb0ELb0ELb1ELb1ELb0ELb0ELb1ELb1EEENS1_21CollectiveEpilogueFwdINS6_IJS8_SA_S9_EEENS6_IJNS7_ILi1EEESI_SI_EEESC_SE_Li256ELb1ELb1ELb1ELb0EEENS1_36VarlenDynamicPersistentTileSchedulerILi128ELi64ELi256ELi256ELb1ELb1ELb0ELb0ELb1ELb1EEEEEEEEEvNT_6ParamsE) ;  /* 0xffff20e002007950 */ /* 0x004fea0003c3ffff */
        .weak           $__internal_28_$__cuda_sm70_shflsync_up_p
        .type           $__internal_28_$__cuda_sm70_shflsync_up_p,@function
        .size           $__internal_28_$__cuda_sm70_shflsync_up_p,($__internal_29_$__cuda_sm70_votesync_ballot - $__internal_28_$__cuda_sm70_shflsync_up_p)
$__internal_28_$__cuda_sm70_shflsync_up_p:
[----:B------:R-:W-:Y:S02]  /*df20*/  IMAD.MOV.U32 R4, RZ, RZ, RZ ;  /* 0x000000ffff047224 */ /* 0x000fe400078e00ff */
[----:B------:R-:W-:-:S04]  /*df30*/  IMAD.MOV.U32 R10, RZ, RZ, -0x1 ;  /* 0xffffffffff0a7424 */ /* 0x000fc800078e00ff */
[----:B------:R-:W-:Y:S04]  /*df40*/  WARPSYNC R10 ;  /* 0x0000000a00007348 */ /* 0x000fe80003800000 */
[----:B------:R1:W2:Y:S02]  /*df50*/  SHFL.UP PT, R4, R0, R2, R4 ;  /* 0x0400000200047389 */ /* 0x0002a400000e0004 */
[----:B-1----:R-:W-:Y:S02]  /*df60*/  MOV R2, R3 ;  /* 0x0000000300027202 */ /* 0x002fe40000000f00 */
[----:B------:R-:W-:-:S04]  /*df70*/  MOV R3, 0x0 ;  /* 0x0000000000037802 */ /* 0x000fc80000000f00 */
[----:B--2---:R-:W-:Y:S05]  /*df80*/  RET.REL.NODEC R2 `(_ZN7cutlass13device_kernelIN5flash19enable_sm80_to_sm89INS1_16FlashAttnFwdSm80INS1_25CollectiveMainloopFwdSm80ILi8ELi2ELb0EN4cute5tupleIJNS5_1CILi128EEENS7_ILi64EEENS7_ILi192EEEEEELi192ENS_10bfloat16_tEfNS_4arch4Sm80ELb0ELb0ELb1ELb1ELb0ELb0ELb1ELb1EEENS1_21CollectiveEpilogueFwdINS6_IJS8_SA_S9_EEENS6_IJNS7_ILi1EEESI_SI_EEESC_SE_Li256ELb1ELb1ELb1ELb0EEENS1_36VarlenDynamicPersistentTileSchedulerILi128ELi64ELi256ELi256ELb1ELb1ELb0ELb0ELb1ELb1EEEEEEEEEvNT_6ParamsE) ;  /* 0xffff207002007950 */ /* 0x004fea0003c3ffff */
        .weak           $__internal_29_$__cuda_sm70_votesync_ballot
        .type           $__internal_29_$__cuda_sm70_votesync_ballot,@function
        .size           $__internal_29_$__cuda_sm70_votesync_ballot,(.L_x_4955 - $__internal_29_$__cuda_sm70_votesync_ballot)
$__internal_29_$__cuda_sm70_votesync_ballot:
[----:B------:R-:W-:Y:S01]  /*df90*/  ISETP.NE.U32.AND P0, PT, R0, 0x1, PT ;  /* 0x000000010000780c */ /* 0x000fe20003f05070 */
[----:B------:R-:W-:-:S04]  /*dfa0*/  IMAD.MOV.U32 R3, RZ, RZ, -0x1 ;  /* 0xffffffffff037424 */ /* 0x000fc800078e00ff */
[----:B------:R-:W-:Y:S08]  /*dfb0*/  WARPSYNC R3 ;  /* 0x0000000300007348 */ /* 0x000ff00003800000 */
[----:B------:R-:W-:-:S04]  /*dfc0*/  VOTE.ANY R0, PT, !P0 ;  /* 0x0000000000007806 */ /* 0x000fc800040e0100 */
[----:B------:R-:W-:Y:S01]  /*dfd0*/  LOP3.LUT R0, R0, R3, RZ, 0xc0, !PT ;  /* 0x0000000300007212 */ /* 0x000fe200078ec0ff */
[----:B------:R-:W-:-:S04]  /*dfe0*/  IMAD.MOV.U32 R3, RZ, RZ, 0x0 ;  /* 0x00000000ff037424 */ /* 0x000fc800078e00ff */
[----:B------:R-:W-:Y:S05]  /*dff0*/  RET.REL.NODEC R2 `(_ZN7cutlass13device_kernelIN5flash19enable_sm80_to_sm89INS1_16FlashAttnFwdSm80INS1_25CollectiveMainloopFwdSm80ILi8ELi2ELb0EN4cute5tupleIJNS5_1CILi128EEENS7_ILi64EEENS7_ILi192EEEEEELi192ENS_10bfloat16_tEfNS_4arch4Sm80ELb0ELb0ELb1ELb1ELb0ELb0ELb1ELb1EEENS1_21CollectiveEpilogueFwdINS6_IJS8_SA_S9_EEENS6_IJNS7_ILi1EEESI_SI_EEESC_SE_Li256ELb1ELb1ELb1ELb0EEENS1_36VarlenDynamicPersistentTileSchedulerILi128ELi64ELi256ELi256ELb1ELb1ELb0ELb0ELb1ELb1EEEEEEEEEvNT_6ParamsE) ;  /* 0xffff200002007950 */ /* 0x000fea0003c3ffff */
.L_x_1355:
        /* <DEDUP_REMOVED lines=16> */
.L_x_4955:


//--------------------- .text._ZN7cutlass13device_kernelIN5flash19enable_sm80_to_sm89INS1_16FlashAttnFwdSm80INS1_25CollectiveMainloopFwdSm80ILi8ELi2ELb0EN4cute5tupleIJNS5_1CILi128EEENS7_ILi64EEENS7_ILi192EEEEEELi192ENS_10bfloat16_tEfNS_4arch4Sm80ELb0ELb0ELb1ELb1ELb0ELb1ELb1ELb1EEENS1_21CollectiveEpilogueFwdINS6_IJS8_SA_S9_EEENS6_IJNS7_ILi1EEESI_SI_EEESC_SE_Li256ELb1ELb1ELb1ELb0EEENS1_36VarlenDynamicPersistentTileSchedulerILi128ELi64ELi256ELi256ELb1ELb1ELb0ELb0ELb1ELb1EEEEEEEEEvNT_6ParamsE --------------------------
	.section	.text._ZN7cutlass13device_kernelIN5flash19enable_sm80_to_sm89INS1_16FlashAttnFwdSm80INS1_25CollectiveMainloopFwdSm80ILi8ELi2ELb0EN4cute5tupleIJNS5_1CILi128EEENS7_ILi64EEENS7_ILi192EEEEEELi192ENS_10bfloat16_tEfNS_4arch4Sm80ELb0ELb0ELb1ELb1ELb0ELb1ELb1ELb1EEENS1_21CollectiveEpilogueFwdINS6_IJS8_SA_S9_EEENS6_IJNS7_ILi1EEESI_SI_EEESC_SE_Li256ELb1ELb1ELb1ELb0EEENS1_36VarlenDynamicPersistentTileSchedulerILi128ELi64ELi256ELi256ELb1ELb1ELb0ELb0ELb1ELb1EEEEEEEEEvNT_6ParamsE,"ax",@progbits
	.sectioninfo	@"SHI_REGISTERS=252"
	.align	128
.text._ZN7cutlass13device_kernelIN5flash19enable_sm80_to_sm89INS1_16FlashAttnFwdSm80INS1_25CollectiveMainloopFwdSm80ILi8ELi2ELb0EN4cute5tupleIJNS5_1CILi128EEENS7_ILi64EEENS7_ILi192EEEEEELi192ENS_10bfloat16_tEfNS_4arch4Sm80ELb0ELb0ELb1ELb1ELb0ELb1ELb1ELb1EEENS1_21CollectiveEpilogueFwdINS6_IJS8_SA_S9_EEENS6_IJNS7_ILi1EEESI_SI_EEESC_SE_Li256ELb1ELb1ELb1ELb0EEENS1_36VarlenDynamicPersistentTileSchedulerILi128ELi64ELi256ELi256ELb1ELb1ELb0ELb0ELb1ELb1EEEEEEEEEvNT_6ParamsE:
        .type           _ZN7cutlass13device_kernelIN5flash19enable_sm80_to_sm89INS1_16FlashAttnFwdSm80INS1_25CollectiveMainloopFwdSm80ILi8ELi2ELb0EN4cute5tupleIJNS5_1CILi128EEENS7_ILi64EEENS7_ILi192EEEEEELi192ENS_10bfloat16_tEfNS_4arch4Sm80ELb0ELb0ELb1ELb1ELb0ELb1ELb1ELb1EEENS1_21CollectiveEpilogueFwdINS6_IJS8_SA_S9_EEENS6_IJNS7_ILi1EEESI_SI_EEESC_SE_Li256ELb1ELb1ELb1ELb0EEENS1_36VarlenDynamicPersistentTileSchedulerILi128ELi64ELi256ELi256ELb1ELb1ELb0ELb0ELb1ELb1EEEEEEEEEvNT_6ParamsE,@function
        .size           _ZN7cutlass13device_kernelIN5flash19enable_sm80_to_sm89INS1_16FlashAttnFwdSm80INS1_25CollectiveMainloopFwdSm80ILi8ELi2ELb0EN4cute5tupleIJNS5_1CILi128EEENS7_ILi64EEENS7_ILi192EEEEEELi192ENS_10bfloat16_tEfNS_4arch4Sm80ELb0ELb0ELb1ELb1ELb0ELb1ELb1ELb1EEENS1_21CollectiveEpilogueFwdINS6_IJS8_SA_S9_EEENS6_IJNS7_ILi1EEESI_SI_EEESC_SE_Li256ELb1ELb1ELb1ELb0EEENS1_36VarlenDynamicPersistentTileSchedulerILi128ELi64ELi256ELi256ELb1ELb1ELb0ELb0ELb1ELb1EEEEEEEEEvNT_6ParamsE,(.L_x_4960 - _ZN7cutlass13device_kernelIN5flash19enable_sm80_to_sm89INS1_16FlashAttnFwdSm80INS1_25CollectiveMainloopFwdSm80ILi8ELi2ELb0EN4cute5tupleIJNS5_1CILi128EEENS7_ILi64EEENS7_ILi192EEEEEELi192ENS_10bfloat16_tEfNS_4arch4Sm80ELb0ELb0ELb1ELb1ELb0ELb1ELb1ELb1EEENS1_21CollectiveEpilogueFwdINS6_IJS8_SA_S9_EEENS6_IJNS7_ILi1EEESI_SI_EEESC_SE_Li256ELb1ELb1ELb1ELb0EEENS1_36VarlenDynamicPersistentTileSchedulerILi128ELi64ELi256ELi256ELb1ELb1ELb0ELb0ELb1ELb1EEEEEEEEEvNT_6ParamsE)
        .other          _ZN7cutlass13device_kernelIN5flash19enable_sm80_to_sm89INS1_16FlashAttnFwdSm80INS1_25CollectiveMainloopFwdSm80ILi8ELi2ELb0EN4cute5tupleIJNS5_1CILi128EEENS7_ILi64EEENS7_ILi192EEEEEELi192ENS_10bfloat16_tEfNS_4arch4Sm80ELb0ELb0ELb1ELb1ELb0ELb1ELb1ELb1EEENS1_21CollectiveEpilogueFwdINS6_IJS8_SA_S9_EEENS6_IJNS7_ILi1EEESI_SI_EEESC_SE_Li256ELb1ELb1ELb1ELb0EEENS1_36VarlenDynamicPersistentTileSchedulerILi128ELi64ELi256ELi256ELb1ELb1ELb0ELb0ELb1ELb1EEEEEEEEEvNT_6ParamsE,@"STO_CUDA_ENTRY STV_DEFAULT"
_ZN7cutlass13device_kernelIN5flash19enable_sm80_to_sm89INS1_16FlashAttnFwdSm80INS1_25CollectiveMainloopFwdSm80ILi8ELi2ELb0EN4cute5tupleIJNS5_1CILi128EEENS7_ILi64EEENS7_ILi192EEEEEELi192ENS_10bfloat16_tEfNS_4arch4Sm80ELb0ELb0ELb1ELb1ELb0ELb1ELb1ELb1EEENS1_21CollectiveEpilogueFwdINS6_IJS8_SA_S9_EEENS6_IJNS7_ILi1EEESI_SI_EEESC_SE_Li256ELb1ELb1ELb1ELb0EEENS1_36VarlenDynamicPersistentTileSchedulerILi128ELi64ELi256ELi256ELb1ELb1ELb0ELb0ELb1ELb1EEEEEEEEEvNT_6ParamsE:
[----:B------:R-:W-:Y:S02]  /*0000*/  MOV R1, c[0x0][0x28] ;  /* 0x00000a0000017a02 */ /* 0x000fe40000000f00 */
[----:B------:R-:W1:Y:S01]  /*0010*/  S2R R146, SR_TID.X ;  /* 0x0000000000927919 */ /* 0x000e620000002100 */
[----:B------:R-:W-:Y:S01]  /*0020*/  ULDC.64 UR8, c[0x0][0x118] ;  /* 0x0000460000087ab9 */ /* 0x000fe20000000a00 */
[----:B------:R-:W-:Y:S01]  /*0030*/  IMAD.MOV.U32 R215, RZ, RZ, RZ ;  /* 0x000000ffffd77224 */ /* 0x000fe200078e00ff */
[----:B------:R-:W-:Y:S01]  /*0040*/  MOV R213, 0xffffffff ;  /* 0xffffffff00d57802 */ /* 0x000fe20000000f00 */
[----:B------:R-:W-:Y:S02]  /*0050*/  IMAD.MOV.U32 R214, RZ, RZ, -0x1 ;  /* 0xffffffffffd67424 */ /* 0x000fe400078e00ff */
[----:B------:R-:W-:Y:S01]  /*0060*/  IMAD.MOV.U32 R212, RZ, RZ, -0x1 ;  /* 0xffffffffffd47424 */ /* 0x000fe200078e00ff */
[----:B-1----:R-:W-:-:S06]  /*0070*/  SHF.R.U32.HI R216, RZ, 0x5, R146 ;  /* 0x00000005ffd87819 */ /* 0x002fcc0000011692 */
[----:B------:R-:W1:Y:S02]  /*0080*/  SHFL.IDX PT, R216, R216, RZ, 0x1f ;  /* 0x00001fffd8d87589 */ /* 0x000e6400000e0000 */
[----:B-1----:R-:W-:-:S13]  /*0090*/  ISETP.NE.AND P0, PT, R216, RZ, PT ;  /* 0x000000ffd800720c */ /* 0x002fda0003f05270 */
[----:B------:R-:W-:Y:S06]  /*00a0*/  @P0 BAR.SYNC.DEFER_BLOCKING 0x5, 0x100 ;  /* 0x0144000000000b1d */ /* 0x000fec0000010000 */
[----:B------:R-:W1:Y:S04]  /*00b0*/  @P0 LDS.128 R208, [0x24100] ;  /* 0x02410000ffd00984 */ /* 0x000e680000000c00 */
[----:B------:R-:W-:Y:S06]  /*00c0*/  @P0 BAR.ARV 0x4, 0x100 ;  /* 0x0104000000000b1d */ /* 0x000fec0000002000 */
[----:B------:R-:W-:Y:S05]  /*00d0*/  @P0 BRA `(.L_x_1356) ;  /* 0x00000a0000000947 */ /* 0x000fea0003800000 */
[----:B------:R-:W-:Y:S01]  /*00e0*/  LOP3.LUT R4, R146, 0x1f, RZ, 0xc0, !PT ;  /* 0x0000001f92047812 */ /* 0x000fe200078ec0ff */
        /* <DEDUP_REMOVED lines=8> */
[----:B------:R-:W2:Y:S04]  /*0170*/  @!P0 LDG.E R10, [R6.64] ;  /* 0x00000008060a8981 */ /* 0x000ea8000c1e1900 */
[----:B------:R-:W2:Y:S01]  /*0180*/  @!P0 LDG.E R5, [R12.64] ;  /* 0x000000080c058981 */ /* 0x000ea2000c1e1900 */
[C---:B------:R-:W-:Y:S01]  /*0190*/  ISETP.NE.AND P5, PT, R4.reuse, RZ, PT ;  /* 0x000000ff0400720c */ /* 0x040fe20003fa5270 */
[----:B------:R-:W3:Y:S01]  /*01a0*/  S2UR UR4, SR_CTAID.X ;  /* 0x00000000000479c3 */ /* 0x000ee20000002500 */
[C---:B------:R-:W-:Y:S02]  /*01b0*/  ISETP.GE.U32.AND P4, PT, R4.reuse, 0x2, PT ;  /* 0x000000020400780c */ /* 0x040fe40003f86070 */
[----:B------:R-:W-:-:S02]  /*01c0*/  ISETP.GE.U32.AND P3, PT, R4, 0x4, PT ;  /* 0x000000040400780c */ /* 0x000fc40003f66070 */
[C---:B------:R-:W-:Y:S02]  /*01d0*/  ISETP.GE.U32.AND P2, PT, R4.reuse, 0x8, PT ;  /* 0x000000080400780c */ /* 0x040fe40003f46070 */
[----:B------:R-:W-:Y:S02]  /*01e0*/  ISETP.GE.U32.AND P1, PT, R4, 0x10, PT ;  /* 0x000000100400780c */ /* 0x000fe40003f26070 */
[----:B-1----:R-:W-:Y:S01]  /*01f0*/  MOV R211, RZ ;  /* 0x000000ff00d37202 */ /* 0x002fe20000000f00 */
[----:B--2---:R-:W-:-:S05]  /*0200*/  IMAD R0, R10, R5, RZ ;  /* 0x000000050a007224 */ /* 0x004fca00078e02ff */
[----:B------:R-:W1:Y:S02]  /*0210*/  SHFL.UP PT, R3, R0, 0x1, RZ ;  /* 0x0420000000037989 */ /* 0x000e6400000e00ff */
[----:B-1----:R-:W-:-:S05]  /*0220*/  SEL R3, R3, RZ, P5 ;  /* 0x000000ff03037207 */ /* 0x002fca0002800000 */
[----:B------:R-:W-:-:S05]  /*0230*/  IMAD.IADD R3, R0, 0x1, R3 ;  /* 0x0000000100037824 */ /* 0x000fca00078e0203 */
[----:B------:R-:W1:Y:S02]  /*0240*/  SHFL.UP PT, R2, R3, 0x2, RZ ;  /* 0x0440000003027989 */ /* 0x000e6400000e00ff */
[----:B-1----:R-:W-:-:S04]  /*0250*/  SEL R2, R2, RZ, P4 ;  /* 0x000000ff02027207 */ /* 0x002fc80002000000 */
[----:B------:R-:W-:-:S05]  /*0260*/  IADD3 R2, R3, R2, RZ ;  /* 0x0000000203027210 */ /* 0x000fca0007ffe0ff */
        /* <DEDUP_REMOVED lines=9> */
[----:B------:R-:W1:Y:S02]  /*0300*/  SHFL.IDX PT, R3, R7, 0x1f, 0x1f ;  /* 0x03e01f0007037f89 */ /* 0x000e6400000e0000 */
[----:B-1----:R-:W-:-:S04]  /*0310*/  IMAD R3, R3, c[0x0][0x538], RZ ;  /* 0x00014e0003037a24 */ /* 0x002fc800078e02ff */
[----:B------:R-:W-:Y:S01]  /*0320*/  IMAD.MOV.U32 R2, RZ, RZ, R3 ;  /* 0x000000ffff027224 */ /* 0x000fe200078e0003 */
[----:B---3--:R-:W-:-:S13]  /*0330*/  ISETP.GT.AND P0, PT, R3, UR4, PT ;  /* 0x0000000403007c0c */ /* 0x008fda000bf04270 */
[----:B------:R-:W-:Y:S05]  /*0340*/  @P0 BRA `(.L_x_1357) ;  /* 0x0000026000000947 */ /* 0x000fea0003800000 */
[----:B------:R-:W-:Y:S02]  /*0350*/  MOV R3, R2 ;  /* 0x0000000200037202 */ /* 0x000fe40000000f00 */
[----:B------:R-:W-:-:S04]  /*0360*/  MOV R211, RZ ;  /* 0x000000ff00d37202 */ /* 0x000fc80000000f00 */
.L_x_1361:
[----:B------:R-:W-:-:S04]  /*0370*/  IADD3 R211, R211, 0x1f, RZ ;  /* 0x0000001fd3d37810 */ /* 0x000fc80007ffe0ff */
[----:B------:R-:W-:-:S13]  /*0380*/  ISETP.GE.AND P0, PT, R211, c[0x0][0x53c], PT ;  /* 0x00014f00d3007a0c */ /* 0x000fda0003f06270 */
[----:B------:R-:W-:Y:S05]  /*0390*/  @P0 BRA `(.L_x_1358) ;  /* 0x000006c000000947 */ /* 0x000fea0003800000 */
[----:B------:R-:W-:Y:S02]  /*03a0*/  IADD3 R7, R4, R211, RZ ;  /* 0x000000d304077210 */ /* 0x000fe40007ffe0ff */
[----:B------:R-:W-:Y:S02]  /*03b0*/  MOV R10, RZ ;  /* 0x000000ff000a7202 */ /* 0x000fe40000000f00 */
[----:B------:R-:W-:Y:S02]  /*03c0*/  ISETP.GE.OR P0, PT, R7, c[0x0][0x53c], !P6 ;  /* 0x00014f0007007a0c */ /* 0x000fe40007706670 */
[----:B------:R-:W-:-:S11]  /*03d0*/  MOV R5, RZ ;  /* 0x000000ff00057202 */ /* 0x000fd60000000f00 */
[----:B------:R-:W-:Y:S02]  /*03e0*/  @!P0 MOV R2, 0x4 ;  /* 0x0000000400028802 */ /* 0x000fe40000000f00 */
        /* <DEDUP_REMOVED lines=8> */
.L_x_1522:
        /* <DEDUP_REMOVED lines=16> */
.L_x_1523:
[----:B--2---:R-:W-:-:S05]  /*0570*/  IMAD R2, R2, c[0x0][0x538], RZ ;  /* 0x00014e0002027a24 */ /* 0x004fca00078e02ff */
[----:B------:R-:W-:-:S04]  /*0580*/  IADD3 R3, R2, R3, RZ ;  /* 0x0000000302037210 */ /* 0x000fc80007ffe0ff */
[----:B------:R-:W-:-:S13]  /*0590*/  ISETP.GT.AND P0, PT, R3, UR4, PT ;  /* 0x0000000403007c0c */ /* 0x000fda000bf04270 */
[----:B-1----:R-:W-:Y:S05]  /*05a0*/  @!P0 BRA `(.L_x_1361) ;  /* 0xfffffdc000008947 */ /* 0x002fea000383ffff */
.L_x_1357:
[----:B------:R-:W-:-:S05]  /*05b0*/  IADD3 R208, -R2, R3, RZ ;  /* 0x0000000302d07210 */ /* 0x000fca0007ffe1ff */
[----:B------:R-:W-:-:S05]  /*05c0*/  IMAD R0, R7, c[0x0][0x538], R208 ;  /* 0x00014e0007007a24 */ /* 0x000fca00078e02d0 */
[----:B------:R-:W-:Y:S01]  /*05d0*/  ISETP.GT.AND P0, PT, R0, UR4, PT ;  /* 0x0000000400007c0c */ /* 0x000fe2000bf04270 */
[----:B------:R-:W-:-:S12]  /*05e0*/  BRA.DIV ~URZ, `(.L_x_1362) ;  /* 0x000174527f007947 */ /* 0x000fd8000b800000 */
[----:B------:R-:W-:-:S04]  /*05f0*/  VOTE.ANY R9, PT, !P0 ;  /* 0x0000000000097806 */ /* 0x000fc800040e0100 */
.L_x_1524:
[----:B------:R1:W2:Y:S01]  /*0600*/  POPC R6, R9 ;  /* 0x0000000900067309 */ /* 0x0002a20000000000 */
[----:B------:R-:W-:Y:S05]  /*0610*/  BRA.DIV ~URZ, `(.L_x_1363) ;  /* 0x000174627f007947 */ /* 0x000fea000b800000 */
[----:B--2---:R2:W3:Y:S01]  /*0620*/  SHFL.IDX PT, R10, R10, R6, 0x1f ;  /* 0x00001f060a0a7589 */ /* 0x0044e200000e0000 */
[----:B------:R-:W-:-:S03]  /*0630*/  MOV R3, RZ ;  /* 0x000000ff00037202 */ /* 0x000fc60000000f00 */
[----:B------:R2:W4:Y:S04]  /*0640*/  SHFL.IDX PT, R5, R5, R6, 0x1f ;  /* 0x00001f0605057589 */ /* 0x00052800000e0000 */
.L_x_1525:
[----:B------:R-:W-:Y:S01]  /*0650*/  ISETP.NE.AND P0, PT, R9, RZ, PT ;  /* 0x000000ff0900720c */ /* 0x000fe20003f05270 */
[----:B------:R-:W-:-:S12]  /*0660*/  BSSY B0, `(.L_x_1364) ;  /* 0x0000005000007945 */ /* 0x000fd80003800000 */
[----:B------:R-:W-:Y:S05]  /*0670*/  @!P0 BRA `(.L_x_1365) ;  /* 0x0000003000008947 */ /* 0x000fea0003800000 */
[----:B------:R-:W-:Y:S01]  /*0680*/  IADD3 R8, R6, -0x1, RZ ;  /* 0xffffffff06087810 */ /* 0x000fe20007ffe0ff */
[----:B------:R-:W-:Y:S05]  /*0690*/  BRA.DIV ~URZ, `(.L_x_1366) ;  /* 0x000174c27f007947 */ /* 0x000fea000b800000 */
[----:B------:R1:W2:Y:S02]  /*06a0*/  SHFL.IDX PT, R3, R7, R8, 0x1f ;  /* 0x00001f0807037589 */ /* 0x0002a400000e0000 */
.L_x_1365:
[----:B------:R-:W-:Y:S05]  /*06b0*/  BSYNC B0 ;  /* 0x0000000000007941 */ /* 0x000fea0003800000 */
.L_x_1364:
[-C--:B---3--:R-:W-:Y:S01]  /*06c0*/  IABS R0, R10.reuse ;  /* 0x0000000a00007213 */ /* 0x088fe20000000000 */
[----:B--2---:R-:W-:Y:S01]  /*06d0*/  IMAD R208, R3, c[0x0][0x538], R208 ;  /* 0x00014e0003d07a24 */ /* 0x004fe200078e02d0 */
[----:B-1--4-:R-:W-:Y:S02]  /*06e0*/  IABS R7, R5 ;  /* 0x0000000500077213 */ /* 0x012fe40000000000 */
[----:B------:R-:W1:Y:S01]  /*06f0*/  I2F.RP R12, R0 ;  /* 0x00000000000c7306 */ /* 0x000e620000209400 */
[----:B------:R-:W-:Y:S02]  /*0700*/  IABS R2, R10 ;  /* 0x0000000a00027213 */ /* 0x000fe40000000000 */
[----:B------:R-:W-:Y:S02]  /*0710*/  IADD3 R209, -R208, UR4, RZ ;  /* 0x00000004d0d17c10 */ /* 0x000fe4000fffe1ff */
[----:B------:R-:W-:Y:S01]  /*0720*/  IADD3 R211, R6, R211, RZ ;  /* 0x000000d306d37210 */ /* 0x000fe20007ffe0ff */
[----:B------:R-:W-:Y:S01]  /*0730*/  IMAD.MOV R2, RZ, RZ, -R2 ;  /* 0x000000ffff027224 */ /* 0x000fe200078e0a02 */
[----:B------:R-:W-:Y:S01]  /*0740*/  IABS R3, R209 ;  /* 0x000000d100037213 */ /* 0x000fe20000000000 */
[----:B-1----:R-:W1:Y:S08]  /*0750*/  MUFU.RCP R8, R12 ;  /* 0x0000000c00087308 */ /* 0x002e700000001000 */
[----:B------:R-:W2:Y:S01]  /*0760*/  I2F.RP R12, R7 ;  /* 0x00000007000c7306 */ /* 0x000ea20000209400 */
[----:B-1----:R-:W-:-:S07]  /*0770*/  IADD3 R8, R8, 0xffffffe, RZ ;  /* 0x0ffffffe08087810 */ /* 0x002fce0007ffe0ff */
[----:B------:R-:W1:Y:S08]  /*0780*/  F2I.FTZ.U32.TRUNC.NTZ R9, R8 ;  /* 0x0000000800097305 */ /* 0x000e70000021f000 */
[----:B--2---:R-:W2:Y:S01]  /*0790*/  MUFU.RCP R12, R12 ;  /* 0x0000000c000c7308 */ /* 0x004ea20000001000 */
[----:B-1----:R-:W-:Y:S02]  /*07a0*/  IMAD.MOV R11, RZ, RZ, -R9 ;  /* 0x000000ffff0b7224 */ /* 0x002fe400078e0a09 */
[----:B------:R-:W-:-:S02]  /*07b0*/  IMAD.MOV.U32 R8, RZ, RZ, RZ ;  /* 0x000000ffff087224 */ /* 0x000fc400078e00ff */
[----:B------:R-:W-:-:S04]  /*07c0*/  IMAD R11, R11, R0, RZ ;  /* 0x000000000b0b7224 */ /* 0x000fc800078e02ff */
[----:B------:R-:W-:Y:S01]  /*07d0*/  IMAD.HI.U32 R11, R9, R11, R8 ;  /* 0x0000000b090b7227 */ /* 0x000fe200078e0008 */
[----:B--2---:R-:W-:-:S04]  /*07e0*/  IADD3 R14, R12, 0xffffffe, RZ ;  /* 0x0ffffffe0c0e7810 */ /* 0x004fc80007ffe0ff */
[----:B------:R-:W1:Y:S01]  /*07f0*/  F2I.FTZ.U32.TRUNC.NTZ R15, R14 ;  /* 0x0000000e000f7305 */ /* 0x000e62000021f000 */
[----:B------:R-:W-:-:S04]  /*0800*/  IMAD.HI.U32 R8, R11, R3, RZ ;  /* 0x000000030b087227 */ /* 0x000fc800078e00ff */
[----:B------:R-:W-:-:S05]  /*0810*/  IMAD R3, R8, R2, R3 ;  /* 0x0000000208037224 */ /* 0x000fca00078e0203 */
[----:B------:R-:W-:Y:S01]  /*0820*/  ISETP.GT.U32.AND P0, PT, R0, R3, PT ;  /* 0x000000030000720c */ /* 0x000fe20003f04070 */
[----:B-1----:R-:W-:Y:S01]  /*0830*/  IMAD.MOV R2, RZ, RZ, -R15 ;  /* 0x000000ffff027224 */ /* 0x002fe200078e0a0f */
[----:B------:R-:W-:-:S11]  /*0840*/  MOV R14, RZ ;  /* 0x000000ff000e7202 */ /* 0x000fd60000000f00 */
[----:B------:R-:W-:Y:S01]  /*0850*/  @!P0 IMAD.IADD R3, R3, 0x1, -R0 ;  /* 0x0000000103038824 */ /* 0x000fe200078e0a00 */
[----:B------:R-:W-:Y:S02]  /*0860*/  @!P0 IADD3 R8, R8, 0x1, RZ ;  /* 0x0000000108088810 */ /* 0x000fe40007ffe0ff */
[----:B------:R-:W-:Y:S02]  /*0870*/  ISETP.NE.AND P0, PT, R10, RZ, PT ;  /* 0x000000ff0a00720c */ /* 0x000fe40003f05270 */
[----:B------:R-:W-:Y:S01]  /*0880*/  ISETP.GE.U32.AND P2, PT, R3, R0, PT ;  /* 0x000000000300720c */ /* 0x000fe20003f46070 */
[----:B------:R-:W-:Y:S01]  /*0890*/  IMAD R3, R2, R7, RZ ;  /* 0x0000000702037224 */ /* 0x000fe200078e02ff */
[----:B------:R-:W-:-:S03]  /*08a0*/  LOP3.LUT R0, R209, R10, RZ, 0x3c, !PT ;  /* 0x0000000ad1007212 */ /* 0x000fc600078e3cff */
[----:B------:R-:W-:Y:S01]  /*08b0*/  IMAD.HI.U32 R3, R15, R3, R14 ;  /* 0x000000030f037227 */ /* 0x000fe200078e000e */
[----:B------:R-:W-:Y:S02]  /*08c0*/  ISETP.GE.AND P1, PT, R0, RZ, PT ;  /* 0x000000ff0000720c */ /* 0x000fe40003f26270 */
[----:B------:R-:W-:-:S05]  /*08d0*/  IABS R0, R5 ;  /* 0x0000000500007213 */ /* 0x000fca0000000000 */
[----:B------:R-:W-:Y:S01]  /*08e0*/  @P2 IADD3 R8, R8, 0x1, RZ ;  /* 0x0000000108082810 */ /* 0x000fe20007ffe0ff */
[----:B------:R-:W-:-:S05]  /*08f0*/  IMAD.MOV R0, RZ, RZ, -R0 ;  /* 0x000000ffff007224 */ /* 0x000fca00078e0a00 */
[----:B------:R-:W-:Y:S01]  /*0900*/  @!P1 IMAD.MOV R8, RZ, RZ, -R8 ;  /* 0x000000ffff089224 */ /* 0x000fe200078e0a08 */
[----:B------:R-:W-:-:S04]  /*0910*/  @!P0 LOP3.LUT R8, RZ, R10, RZ, 0x33, !PT ;  /* 0x0000000aff088212 */ /* 0x000fc800078e33ff */
[----:B------:R-:W-:Y:S01]  /*0920*/  IABS R2, R8 ;  /* 0x0000000800027213 */ /* 0x000fe20000000000 */
[----:B------:R-:W-:-:S04]  /*0930*/  IMAD R10, R8, R10, RZ ;  /* 0x0000000a080a7224 */ /* 0x000fc800078e02ff */
[----:B------:R-:W-:-:S04]  /*0940*/  IMAD.HI.U32 R3, R3, R2, RZ ;  /* 0x0000000203037227 */ /* 0x000fc800078e00ff */
[----:B------:R-:W-:Y:S02]  /*0950*/  IMAD R0, R3, R0, R2 ;  /* 0x0000000003007224 */ /* 0x000fe400078e0202 */
[----:B------:R-:W-:-:S03]  /*0960*/  IMAD.IADD R209, R209, 0x1, -R10 ;  /* 0x00000001d1d17824 */ /* 0x000fc600078e0a0a */
        /* <DEDUP_REMOVED lines=10> */
[--C-:B------:R-:W-:Y:S02]  /*0a10*/  IMAD.MOV R0, RZ, RZ, -R3.reuse ;  /* 0x000000ffff007224 */ /* 0x100fe400078e0a03 */
[C---:B------:R-:W-:Y:S02]  /*0a20*/  IMAD R3, R5.reuse, 0x1000000, R3 ;  /* 0x0100000005037824 */ /* 0x040fe400078e0203 */
[----:B------:R-:W-:-:S04]  /*0a30*/  IMAD R0, R5, R0, R8 ;  /* 0x0000000005007224 */ /* 0x000fc800078e0208 */
[----:B------:R-:W-:Y:S01]  /*0a40*/  IMAD R210, R0, 0x10000, R3 ;  /* 0x0001000000d27824 */ /* 0x000fe200078e0203 */
[----:B------:R-:W-:Y:S05]  /*0a50*/  BRA `(.L_x_1367) ;  /* 0x0000004000007947 */ /* 0x000fea0003800000 */
.L_x_1358:
[----:B------:R-:W-:Y:S01]  /*0a60*/  IMAD.MOV.U32 R209, RZ, RZ, RZ ;  /* 0x000000ffffd17224 */ /* 0x000fe200078e00ff */
[----:B------:R-:W-:Y:S01]  /*0a70*/  MOV R210, RZ ;  /* 0x000000ff00d27202 */ /* 0x000fe20000000f00 */
[----:B------:R-:W-:Y:S01]  /*0a80*/  IMAD.U32 R208, RZ, RZ, UR4 ;  /* 0x00000004ffd07e24 */ /* 0x000fe2000f8e00ff */
[----:B------:R-:W-:Y:S02]  /*0a90*/  MOV R211, c[0x0][0x53c] ;  /* 0x00014f0000d37a02 */ /* 0x000fe40000000f00 */
.L_x_1367:
[----:B------:R-:W-:Y:S01]  /*0aa0*/  ISETP.NE.AND P0, PT, R4, RZ, PT ;  /* 0x000000ff0400720c */ /* 0x000fe20003f05270 */
[----:B------:R-:W-:-:S12]  /*0ab0*/  WARPSYNC 0xffffffff ;  /* 0xffffffff00007948 */ /* 0x000fd80003800000 */
[----:B------:R1:W-:Y:S04]  /*0ac0*/  @!P0 STS.128 [0x24100], R208 ;  /* 0x024100d0ff008388 */ /* 0x0003e80000000c00 */
[----:B------:R-:W-:Y:S06]  /*0ad0*/  BAR.ARV 0x5, 0x100 ;  /* 0x0144000000007b1d */ /* 0x000fec0000002000 */
.L_x_1356:
[----:B-1----:R-:W-:-:S13]  /*0ae0*/  ISETP.GE.AND P0, PT, R211, c[0x0][0x53c], PT ;  /* 0x00014f00d3007a0c */ /* 0x002fda0003f06270 */
[----:B------:R-:W-:Y:S05]  /*0af0*/  @P0 EXIT ;  /* 0x000000000000094d */ /* 0x000fea0003800000 */
[----:B------:R-:W-:-:S04]  /*0b00*/  SHF.R.S32.HI R219, RZ, 0x1f, R146 ;  /* 0x0000001fffdb7819 */ /* 0x000fc80000011492 */
[CC--:B------:R-:W-:Y:S02]  /*0b10*/  LEA.HI R2, R219.reuse, R146.reuse, RZ, 0x4 ;  /* 0x00000092db027211 */ /* 0x0c0fe400078f20ff */
[----:B------:R-:W-:Y:S02]  /*0b20*/  LEA.HI R6, R219, R146, RZ, 0x3 ;  /* 0x00000092db067211 */ /* 0x000fe400078f18ff */
[----:B------:R-:W-:Y:S02]  /*0b30*/  LOP3.LUT R3, R2, 0xfffffff0, RZ, 0xc0, !PT ;  /* 0xfffffff002037812 */ /* 0x000fe400078ec0ff */
[----:B------:R-:W-:Y:S02]  /*0b40*/  SHF.R.S32.HI R5, RZ, 0x4, R2 ;  /* 0x00000004ff057819 */ /* 0x000fe40000011402 */
[----:B------:R-:W-:Y:S01]  /*0b50*/  SHF.R.S32.HI R0, RZ, 0x3, R6 ;  /* 0x00000003ff007819 */ /* 0x000fe20000011406 */
[----:B------:R-:W-:Y:S01]  /*0b60*/  IMAD.IADD R10, R146, 0x1, -R3 ;  /* 0x00000001920a7824 */ /* 0x000fe200078e0a03 */
[----:B------:R-:W-:-:S02]  /*0b70*/  LEA.HI R2, R2, R5, RZ, 0x1 ;  /* 0x0000000502027211 */ /* 0x000fc400078f08ff */
[----:B------:R-:W-:Y:S01]  /*0b80*/  LEA.HI R8, R219, R146, RZ, 0x6 ;  /* 0x00000092db087211 */ /* 0x000fe200078f30ff */
[----:B------:R-:W-:Y:S01]  /*0b90*/  IMAD.SHL.U32 R0, R0, 0x40, RZ ;  /* 0x0000004000007824 */ /* 0x000fe200078e00ff */
[----:B------:R-:W-:Y:S02]  /*0ba0*/  SHF.R.S32.HI R3, RZ, 0x1f, R10 ;  /* 0x0000001fff037819 */ /* 0x000fe4000001140a */
[----:B------:R-:W-:Y:S01]  /*0bb0*/  LOP3.LUT R2, R2, 0xfffffffe, RZ, 0xc0, !PT ;  /* 0xfffffffe02027812 */ /* 0x000fe200078ec0ff */
[----:B------:R-:W-:Y:S01]  /*0bc0*/  IMAD.SHL.U32 R8, R8, 0x8, RZ ;  /* 0x0000000808087824 */ /* 0x000fe200078e00ff */
[----:B------:R-:W-:Y:S02]  /*0bd0*/  LEA.HI R4, R3, R10, RZ, 0x3 ;  /* 0x0000000a03047211 */ /* 0x000fe400078f18ff */
[----:B------:R-:W-:Y:S01]  /*0be0*/  LOP3.LUT R3, R6, 0xfffffff8, RZ, 0xc0, !PT ;  /* 0xfffffff806037812 */ /* 0x000fe200078ec0ff */
[----:B------:R-:W-:Y:S01]  /*0bf0*/  IMAD.IADD R2, R5, 0x1, -R2 ;  /* 0x0000000105027824 */ /* 0x000fe200078e0a02 */
[----:B------:R-:W-:-:S02]  /*0c00*/  LOP3.LUT R5, R4, 0xfffffff8, RZ, 0xc0, !PT ;  /* 0xfffffff804057812 */ /* 0x000fc400078ec0ff */
[----:B------:R-:W-:Y:S01]  /*0c10*/  LOP3.LUT R0, R0, 0x1c0, RZ, 0xc0, !PT ;  /* 0x000001c000007812 */ /* 0x000fe200078ec0ff */
[----:B------:R-:W-:Y:S01]  /*0c20*/  IMAD.IADD R201, R146, 0x1, -R3 ;  /* 0x0000000192c97824 */ /* 0x000fe200078e0a03 */
[-C--:B------:R-:W-:Y:S01]  /*0c30*/  LEA.HI R140, R219, R146.reuse, RZ, 0x5 ;  /* 0x00000092db8c7211 */ /* 0x080fe200078f28ff */
[----:B------:R-:W-:Y:S01]  /*0c40*/  IMAD.IADD R5, R10, 0x1, -R5 ;  /* 0x000000010a057824 */ /* 0x000fe200078e0a05 */
[----:B------:R-:W-:Y:S01]  /*0c50*/  SHF.R.U32.HI R139, RZ, 0x3, R0 ;  /* 0x00000003ff8b7819 */ /* 0x000fe20000011600 */
[----:B------:R-:W-:Y:S01]  /*0c60*/  IMAD.SHL.U32 R217, R201, 0x8, RZ ;  /* 0x00000008c9d97824 */ /* 0x000fe200078e00ff */
[----:B------:R-:W-:Y:S01]  /*0c70*/  LEA.HI R219, R219, R146, RZ, 0x2 ;  /* 0x00000092dbdb7211 */ /* 0x000fe200078f10ff */
[C---:B------:R-:W-:Y:S01]  /*0c80*/  IMAD.SHL.U32 R3, R5.reuse, 0x40, RZ ;  /* 0x0000004005037824 */ /* 0x040fe200078e00ff */
[----:B------:R-:W-:Y:S01]  /*0c90*/  R2P PR, R5, 0x6 ;  /* 0x0000000605007804 */ /* 0x000fe20000000000 */
[----:B------:R-:W-:Y:S01]  /*0ca0*/  IMAD.SHL.U32 R7, R201, 0x40, RZ ;  /* 0x00000040c9077824 */ /* 0x000fe200078e00ff */
[----:B------:R-:W-:Y:S01]  /*0cb0*/  LOP3.LUT R9, R0, 0x38, R217, 0xf8, !PT ;  /* 0x0000003800097812 */ /* 0x000fe200078ef8d9 */
[----:B------:R-:W-:Y:S01]  /*0cc0*/  IMAD.SHL.U32 R0, R2, 0x8, RZ ;  /* 0x0000000802007824 */ /* 0x000fe200078e00ff */
[----:B------:R-:W-:Y:S01]  /*0cd0*/  LOP3.LUT R3, R3, 0x1c0, RZ, 0xc0, !PT ;  /* 0x000001c003037812 */ /* 0x000fe200078ec0ff */
[----:B------:R-:W-:Y:S01]  /*0ce0*/  IMAD.SHL.U32 R5, R4, 0x40, RZ ;  /* 0x0000004004057824 */ /* 0x000fe200078e00ff */
[--C-:B------:R-:W-:Y:S01]  /*0cf0*/  SHF.R.S32.HI R223, RZ, 0x2, R219.reuse ;  /* 0x00000002ffdf7819 */ /* 0x100fe200000114db */
[----:B------:R-:W-:Y:S01]  /*0d00*/  IMAD.MOV.U32 R4, RZ, RZ, 0x20 ;  /* 0x00000020ff047424 */ /* 0x000fe200078e00ff */
[----:B------:R-:W-:-:S02]  /*0d10*/  SHF.R.S32.HI R220, RZ, 0x1f, R219 ;  /* 0x0000001fffdc7819 */ /* 0x000fc400000114db */
[----:B------:R-:W-:Y:S02]  /*0d20*/  LOP3.LUT R0, R3, 0x8, R0, 0xf8, !PT ;  /* 0x0000000803007812 */ /* 0x000fe400078ef800 */
[----:B------:R-:W-:Y:S02]  /*0d30*/  SHF.R.U32.HI R3, RZ, 0x3, R3 ;  /* 0x00000003ff037819 */ /* 0x000fe40000011603 */
[----:B------:R-:W-:Y:S02]  /*0d40*/  SHF.R.S32.HI R140, RZ, 0x5, R140 ;  /* 0x00000005ff8c7819 */ /* 0x000fe4000001148c */
[----:B------:R-:W-:Y:S02]  /*0d50*/  LEA.HI R220, R220, R223, RZ, 0x3 ;  /* 0x000000dfdcdc7211 */ /* 0x000fe400078f18ff */
[----:B------:R-:W-:Y:S01]  /*0d60*/  LOP3.LUT R0, R0, R3, RZ, 0x3c, !PT ;  /* 0x0000000300007212 */ /* 0x000fe200078e3cff */
[C---:B------:R-:W-:Y:S01]  /*0d70*/  IMAD.SHL.U32 R3, R140.reuse, 0x400, RZ ;  /* 0x000004008c037824 */ /* 0x040fe200078e00ff */
[----:B------:R-:W-:Y:S01]  /*0d80*/  LOP3.LUT R7, R7, 0x1c0, RZ, 0xc0, !PT ;  /* 0x000001c007077812 */ /* 0x000fe200078ec0ff */
[----:B------:R-:W-:Y:S01]  /*0d90*/  IMAD.SHL.U32 R140, R140, 0x200, RZ ;  /* 0x000002008c8c7824 */ /* 0x000fe200078e00ff */
[----:B------:R-:W-:-:S02]  /*0da0*/  LOP3.LUT R5, R5, 0xfffffe00, RZ, 0xc0, !PT ;  /* 0xfffffe0005057812 */ /* 0x000fc400078ec0ff */
[----:B------:R-:W-:Y:S02]  /*0db0*/  LOP3.LUT R220, R220, 0xfffffff8, RZ, 0xc0, !PT ;  /* 0xfffffff8dcdc7812 */ /* 0x000fe400078ec0ff */
[----:B------:R-:W-:Y:S02]  /*0dc0*/  LOP3.LUT R6, R7, 0x8, R6, 0xf8, !PT ;  /* 0x0000000807067812 */ /* 0x000fe400078ef806 */
[----:B------:R-:W-:Y:S01]  /*0dd0*/  LOP3.LUT R8, R8, 0x7ffffe00, RZ, 0xc0, !PT ;  /* 0x7ffffe0008087812 */ /* 0x000fe200078ec0ff */
[----:B------:R-:W-:Y:S01]  /*0de0*/  IMAD.IADD R220, R223, 0x1, -R220 ;  /* 0x00000001dfdc7824 */ /* 0x000fe200078e0adc */
[----:B------:R-:W-:Y:S02]  /*0df0*/  SHF.R.U32.HI R7, RZ, 0x3, R7 ;  /* 0x00000003ff077819 */ /* 0x000fe40000011607 */
[----:B------:R-:W-:Y:S01]  /*0e00*/  LOP3.LUT R219, R219, 0xfffffffc, RZ, 0xc0, !PT ;  /* 0xfffffffcdbdb7812 */ /* 0x000fe200078ec0ff */
[----:B------:R-:W-:Y:S01]  /*0e10*/  IMAD.SHL.U32 R221, R220, 0x40, RZ ;  /* 0x00000040dcdd7824 */ /* 0x000fe200078e00ff */
[----:B------:R-:W-:-:S02]  /*0e20*/  IADD3 R3, R0, R5, R3 ;  /* 0x0000000500037210 */ /* 0x000fc40007ffe003 */
[----:B------:R-:W-:Y:S01]  /*0e30*/  LOP3.LUT R0, R0, R5, RZ, 0xfc, !PT ;  /* 0x0000000500007212 */ /* 0x000fe200078efcff */
[----:B------:R-:W-:Y:S01]  /*0e40*/  IMAD.MOV.U32 R5, RZ, RZ, 0x40 ;  /* 0x00000040ff057424 */ /* 0x000fe200078e00ff */
[----:B------:R-:W-:Y:S01]  /*0e50*/  LOP3.LUT R139, R8, R9, R139, 0xf6, !PT ;  /* 0x00000009088b7212 */ /* 0x000fe200078ef68b */
[----:B------:R-:W-:Y:S01]  /*0e60*/  IMAD.IADD R219, R146, 0x1, -R219 ;  /* 0x0000000192db7824 */ /* 0x000fe200078e0adb */
[----:B------:R-:W-:Y:S02]  /*0e70*/  LOP3.LUT R7, R6, R7, RZ, 0x3c, !PT ;  /* 0x0000000706077212 */ /* 0x000fe400078e3cff */
[----:B------:R-:W-:Y:S01]  /*0e80*/  SEL R199, R4, 0xffffffe0, !P1 ;  /* 0xffffffe004c77807 */ /* 0x000fe20004800000 */
[----:B------:R-:W-:Y:S01]  /*0e90*/  IMAD.SHL.U32 R144, R219, 0x8, RZ ;  /* 0x00000008db907824 */ /* 0x000fe200078e00ff */
[----:B------:R-:W-:Y:S01]  /*0ea0*/  LEA R202, R3, 0x18100, 0x1 ;  /* 0x0001810003ca7811 */ /* 0x000fe200078e08ff */
[----:B------:R-:W-:Y:S01]  /*0eb0*/  IMAD R2, R2, 0x200, R7 ;  /* 0x0000020002027824 */ /* 0x000fe200078e0207 */
[----:B------:R-:W-:Y:S01]  /*0ec0*/  LEA R196, R0, 0x100, 0x1 ;  /* 0x0000010000c47811 */ /* 0x000fe200078e08ff */
[----:B------:R-:W-:Y:S01]  /*0ed0*/  IMAD.SHL.U32 R142, R219, 0x4, RZ ;  /* 0x00000004db8e7824 */ /* 0x000fe200078e00ff */
[----:B------:R-:W-:Y:S01]  /*0ee0*/  SEL R3, R5, 0xffffffc0, !P2 ;  /* 0xffffffc005037807 */ /* 0x000fe20005000000 */
[----:B------:R-:W-:Y:S01]  /*0ef0*/  IMAD.SHL.U32 R139, R139, 0x2, RZ ;  /* 0x000000028b8b7824 */ /* 0x000fe200078e00ff */
[----:B------:R-:W-:Y:S01]  /*0f00*/  LOP3.LUT R221, R221, 0x1c0, RZ, 0xc0, !PT ;  /* 0x000001c0dddd7812 */ /* 0x000fe200078ec0ff */
[C---:B------:R-:W-:Y:S01]  /*0f10*/  IMAD.IADD R0, R202.reuse, 0x1, R199 ;  /* 0x00000001ca007824 */ /* 0x040fe200078e02c7 */
[----:B------:R-:W-:Y:S01]  /*0f20*/  IADD3 R218, R217, 0x40, RZ ;  /* 0x00000040d9da7810 */ /* 0x000fe20007ffe0ff */
[----:B------:R-:W-:Y:S01]  /*0f30*/  IMAD.IADD R222, R199, 0x1, R196 ;  /* 0x00000001c7de7824 */ /* 0x000fe200078e02c4 */
[----:B------:R-:W-:Y:S01]  /*0f40*/  IADD3 R217, R217, 0x80, RZ ;  /* 0x00000080d9d97810 */ /* 0x000fe20007ffe0ff */
[--C-:B------:R-:W-:Y:S01]  /*0f50*/  IMAD.IADD R198, R202, 0x1, R3.reuse ;  /* 0x00000001cac67824 */ /* 0x100fe200078e0203 */
[----:B------:R-:W-:Y:S01]  /*0f60*/  SHF.R.S32.HI R145, RZ, 0x1f, R144 ;  /* 0x0000001fff917819 */ /* 0x000fe20000011490 */
[----:B------:R-:W-:Y:S01]  /*0f70*/  IMAD.IADD R197, R0, 0x1, R3 ;  /* 0x0000000100c57824 */ /* 0x000fe200078e0203 */
[C---:B------:R-:W-:Y:S01]  /*0f80*/  IADD3 R138, R142.reuse, 0x10, RZ ;  /* 0x000000108e8a7810 */ /* 0x040fe20007ffe0ff */
[C---:B------:R-:W-:Y:S01]  /*0f90*/  IMAD.IADD R222, R3.reuse, 0x1, R222 ;  /* 0x0000000103de7824 */ /* 0x040fe200078e02de */
[C---:B------:R-:W-:Y:S01]  /*0fa0*/  IADD3 R137, R142.reuse, 0x30, RZ ;  /* 0x000000308e897810 */ /* 0x040fe20007ffe0ff */
[----:B------:R-:W-:Y:S01]  /*0fb0*/  IMAD.IADD R147, R3, 0x1, R196 ;  /* 0x0000000103937824 */ /* 0x000fe200078e02c4 */
[----:B------:R-:W-:-:S02]  /*0fc0*/  IADD3 R136, R142, 0x50, RZ ;  /* 0x000000508e887810 */ /* 0x000fc40007ffe0ff */
[----:B------:R-:W-:Y:S02]  /*0fd0*/  SHF.R.U32.HI R141, RZ, 0x3, R221 ;  /* 0x00000003ff8d7819 */ /* 0x000fe400000116dd */
[C---:B------:R-:W-:Y:S02]  /*0fe0*/  IADD3 R10, R139.reuse, 0x100, RZ ;  /* 0x000001008b0a7810 */ /* 0x040fe40007ffe0ff */
[----:B------:R-:W-:Y:S02]  /*0ff0*/  IADD3 R11, R139, 0xc100, RZ ;  /* 0x0000c1008b0b7810 */ /* 0x000fe40007ffe0ff */
[----:B------:R-:W-:Y:S02]  /*1000*/  LEA R200, R2, 0xc100, 0x1 ;  /* 0x0000c10002c87811 */ /* 0x000fe400078e08ff */
.L_x_1521:
[----:B------:R-:W-:-:S04]  /*1010*/  IMAD.MOV.U32 R6, RZ, RZ, 0x4 ;  /* 0x00000004ff067424 */ /* 0x000fc800078e00ff */
[----:B------:R-:W-:-:S06]  /*1020*/  IMAD.WIDE R224, R211, R6, c[0x0][0x588] ;  /* 0x00016200d3e07625 */ /* 0x000fcc00078e0206 */
        /* <DEDUP_REMOVED lines=12> */
[----:B--2---:R-:W-:Y:S02]  /*10f0*/  SHF.R.S32.HI R87, RZ, 0x1f, R224 ;  /* 0x0000001fff577819 */ /* 0x004fe400000114e0 */
[C---:B------:R-:W-:Y:S02]  /*1100*/  @P4 LEA R2, P0, R224.reuse, c[0x0][0x360], 0x2 ;  /* 0x0000d800e0024a11 */ /* 0x040fe400078010ff */
[----:B------:R-:W-:-:S02]  /*1110*/  @P2 LEA R4, P1, R224, c[0x0][0x370], 0x2 ;  /* 0x0000dc00e0042a11 */ /* 0x000fc400078210ff */
[C-C-:B------:R-:W-:Y:S02]  /*1120*/  @P4 LEA.HI.X R3, R224.reuse, c[0x0][0x364], R87.reuse, 0x2, P0 ;  /* 0x0000d900e0034a11 */ /* 0x140fe400000f1457 */
[----:B------:R-:W-:Y:S02]  /*1130*/  ISETP.NE.U32.AND P0, PT, RZ, c[0x0][0x350], PT ;  /* 0x0000d400ff007a0c */ /* 0x000fe40003f05070 */
[C---:B------:R-:W-:Y:S01]  /*1140*/  @P2 LEA.HI.X R5, R224.reuse, c[0x0][0x374], R87, 0x2, P1 ;  /* 0x0000dd00e0052a11 */ /* 0x040fe200008f1457 */
[----:B------:R1:W5:Y:S01]  /*1150*/  @P4 LDG.E R86, [R2.64] ;  /* 0x0000000802564981 */ /* 0x000362000c1e1900 */
[----:B------:R-:W-:Y:S02]  /*1160*/  ISETP.NE.AND.EX P6, PT, RZ, c[0x0][0x354], PT, P0 ;  /* 0x0000d500ff007a0c */ /* 0x000fe40003fc5300 */
[C---:B------:R-:W-:Y:S01]  /*1170*/  LEA R12, P1, R224.reuse, c[0x0][0x350], 0x2 ;  /* 0x0000d400e00c7a11 */ /* 0x040fe200078210ff */
[----:B------:R2:W5:Y:S01]  /*1180*/  @P2 LDG.E R92, [R4.64] ;  /* 0x00000008045c2981 */ /* 0x000562000c1e1900 */
[----:B------:R-:W-:-:S02]  /*1190*/  LEA R14, P2, R224, c[0x0][0x348], 0x2 ;  /* 0x0000d200e00e7a11 */ /* 0x000fc400078410ff */
[C---:B------:R-:W-:Y:S02]  /*11a0*/  LEA R8, P0, R224.reuse, c[0x0][0x358], 0x2 ;  /* 0x0000d600e0087a11 */ /* 0x040fe400078010ff */
[C-C-:B------:R-:W-:Y:S02]  /*11b0*/  LEA.HI.X R15, R224.reuse, c[0x0][0x34c], R87.reuse, 0x2, P2 ;  /* 0x0000d300e00f7a11 */ /* 0x140fe400010f1457 */
[C-C-:B------:R-:W-:Y:S02]  /*11c0*/  LEA.HI.X R13, R224.reuse, c[0x0][0x354], R87.reuse, 0x2, P1 ;  /* 0x0000d500e00d7a11 */ /* 0x140fe400008f1457 */
[----:B------:R-:W-:Y:S01]  /*11d0*/  LEA.HI.X R9, R224, c[0x0][0x35c], R87, 0x2, P0 ;  /* 0x0000d700e0097a11 */ /* 0x000fe200000f1457 */
[----:B------:R3:W5:Y:S04]  /*11e0*/  @P3 LDG.E R88, [R14.64] ;  /* 0x000000080e583981 */ /* 0x000768000c1e1900 */
[----:B------:R3:W5:Y:S01]  /*11f0*/  @P6 LDG.E R91, [R12.64] ;  /* 0x000000080c5b6981 */ /* 0x000762000c1e1900 */
[----:B-1----:R-:W-:-:S06]  /*1200*/  IMAD.MOV.U32 R2, RZ, RZ, RZ ;  /* 0x000000ffff027224 */ /* 0x002fcc00078e00ff */
[----:B------:R3:W5:Y:S01]  /*1210*/  @P5 LDG.E R2, [R8.64] ;  /* 0x0000000808025981 */ /* 0x000762000c1e1900 */
[----:B------:R-:W-:Y:S01]  /*1220*/  YIELD ;  /* 0x0000000000007946 */ /* 0x000fe20003800000 */
[----:B--2---:R-:W-:Y:S02]  /*1230*/  P2R R4, PR, RZ, 0x40 ;  /* 0x00000040ff047803 */ /* 0x004fe40000000000 */
[----:B------:R-:W-:Y:S01]  /*1240*/  LOP3.LUT R225, R210, 0xffff, RZ, 0xc0, !PT ;  /* 0x0000ffffd2e17812 */ /* 0x000fe200078ec0ff */
[----:B------:R-:W-:Y:S05]  /*1250*/  @P4 BRA `(.L_x_1368) ;  /* 0x0000005000004947 */ /* 0x000fea0003800000 */
[----:B-----5:R-:W-:Y:S01]  /*1260*/  MOV R86, c[0x0][0x168] ;  /* 0x00005a0000567a02 */ /* 0x020fe20000000f00 */
[----:B------:R-:W-:Y:S05]  /*1270*/  @!P3 BRA `(.L_x_1368) ;  /* 0x000000300000b947 */ /* 0x000fea0003800000 */
[----:B------:R-:W2:Y:S04]  /*1280*/  LDG.E R86, [R14.64] ;  /* 0x000000080e567981 */ /* 0x000ea8000c1e1900 */
[----:B------:R-:W2:Y:S02]  /*1290*/  LDG.E R3, [R14.64+0x4] ;  /* 0x000004080e037981 */ /* 0x000ea4000c1e1900 */
[----:B--2---:R-:W-:-:S02]  /*12a0*/  IADD3 R86, -R86, R3, RZ ;  /* 0x0000000356567210 */ /* 0x004fc40007ffe1ff */
.L_x_1368:
[----:B------:R-:W-:-:S04]  /*12b0*/  ISETP.NE.U32.AND P0, PT, RZ, c[0x0][0x368], PT ;  /* 0x0000da00ff007a0c */ /* 0x000fc80003f05070 */
[----:B------:R-:W-:-:S13]  /*12c0*/  ISETP.NE.AND.EX P0, PT, RZ, c[0x0][0x36c], PT, P0 ;  /* 0x0000db00ff007a0c */ /* 0x000fda0003f05300 */
[----:B------:R-:W-:Y:S05]  /*12d0*/  @!P0 BRA `(.L_x_1369) ;  /* 0x0000004000008947 */ /* 0x000fea0003800000 */
[----:B---3--:R-:W-:-:S04]  /*12e0*/  LEA R12, P0, R224, c[0x0][0x368], 0x2 ;  /* 0x0000da00e00c7a11 */ /* 0x008fc800078010ff */
[----:B------:R-:W-:-:S05]  /*12f0*/  LEA.HI.X R13, R224, c[0x0][0x36c], R87, 0x2, P0 ;  /* 0x0000db00e00d7a11 */ /* 0x000fca00000f1457 */
[----:B------:R1:W5:Y:S01]  /*1300*/  LDG.E R3, [R12.64] ;  /* 0x000000080c037981 */ /* 0x000362000c1e1900 */
[----:B------:R-:W-:Y:S05]  /*1310*/  BRA `(.L_x_1370) ;  /* 0x0000005000007947 */ /* 0x000fea0003800000 */
.L_x_1369:
[----:B------:R-:W-:Y:S01]  /*1320*/  MOV R3, c[0x0][0x1d0] ;  /* 0x0000740000037a02 */ /* 0x000fe20000000f00 */
[----:B------:R-:W-:Y:S05]  /*1330*/  @!P6 BRA `(.L_x_1370) ;  /* 0x000000300000e947 */ /* 0x000fea0003800000 */
[----:B------:R-:W2:Y:S04]  /*1340*/  LDG.E R3, [R12.64] ;  /* 0x000000080c037981 */ /* 0x000ea8000c1e1900 */
[----:B------:R-:W2:Y:S02]  /*1350*/  LDG.E R0, [R12.64+0x4] ;  /* 0x000004080c007981 */ /* 0x000ea4000c1e1900 */
[----:B--2---:R-:W-:Y:S02]  /*1360*/  IADD3 R3, -R3, R0, RZ ;  /* 0x0000000003037210 */ /* 0x004fe40007ffe1ff */
.L_x_1370:
[----:B------:R2:W4:Y:S04]  /*1370*/  @P5 LDG.E R0, [R8.64] ;  /* 0x0000000808005981 */ /* 0x000528000c1e1900 */
[----:B------:R2:W4:Y:S01]  /*1380*/  @P5 LDG.E R5, [R8.64+0x4] ;  /* 0x0000040808055981 */ /* 0x000522000c1e1900 */
[----:B------:R-:W-:Y:S01]  /*1390*/  ISETP.NE.U32.AND P0, PT, RZ, c[0x0][0x378], PT ;  /* 0x0000de00ff007a0c */ /* 0x000fe20003f05070 */
[----:B-----5:R-:W-:-:S03]  /*13a0*/  IMAD.MOV.U32 R85, RZ, RZ, R3 ;  /* 0x000000ffff557224 */ /* 0x020fc600078e0003 */
[----:B------:R-:W-:Y:S01]  /*13b0*/  ISETP.NE.AND.EX P1, PT, RZ, c[0x0][0x37c], PT, P0 ;  /* 0x0000df00ff007a0c */ /* 0x000fe20003f25300 */
[----:B------:R-:W-:Y:S01]  /*13c0*/  IMAD.MOV.U32 R90, RZ, RZ, c[0x0][0x228] ;  /* 0x00008a00ff5a7624 */ /* 0x000fe200078e00ff */
[C---:B------:R-:W-:Y:S02]  /*13d0*/  LOP3.LUT R227, R210.reuse, 0xff000000, RZ, 0xc0, !PT ;  /* 0xff000000d2e37812 */ /* 0x040fe400078ec0ff */
[----:B------:R-:W-:Y:S02]  /*13e0*/  LOP3.LUT R210, R210, 0xff0000, RZ, 0xc0, !PT ;  /* 0x00ff0000d2d27812 */ /* 0x000fe400078ec0ff */
[----:B------:R-:W-:-:S07]  /*13f0*/  SHF.R.U32.HI R227, RZ, 0x8, R227 ;  /* 0x00000008ffe37819 */ /* 0x000fce00000116e3 */
[----:B-1-3--:R-:W-:-:S04]  /*1400*/  @P1 LEA R12, P0, R224, c[0x0][0x378], 0x2 ;  /* 0x0000de00e00c1a11 */ /* 0x00afc800078010ff */
[----:B------:R-:W-:Y:S02]  /*1410*/  @P1 LEA.HI.X R13, R224, c[0x0][0x37c], R87, 0x2, P0 ;  /* 0x0000df00e00d1a11 */ /* 0x000fe400000f1457 */
[----:B------:R-:W-:Y:S01]  /*1420*/  LEA.HI R227, R210, R227, RZ, 0x10 ;  /* 0x000000e3d2e37211 */ /* 0x000fe200078f80ff */
[----:B------:R-:W-:Y:S02]  /*1430*/  BSSY B0, `(.L_x_1371) ;  /* 0x0000029000007945 */ /* 0x000fe40003800000 */
[----:B------:R1:W5:Y:S01]  /*1440*/  @P1 LDG.E R85, [R12.64] ;  /* 0x000000080c551981 */ /* 0x000362000c1e1900 */
[----:B------:R-:W-:Y:S01]  /*1450*/  SHF.R.U32.HI R210, RZ, 0x10, R227 ;  /* 0x00000010ffd27819 */ /* 0x000fe200000116e3 */
[----:B--2---:R-:W-:Y:S01]  /*1460*/  IMAD.MOV.U32 R8, RZ, RZ, RZ ;  /* 0x000000ffff087224 */ /* 0x004fe200078e00ff */
[----:B------:R-:W-:Y:S02]  /*1470*/  LOP3.LUT R227, R227, 0xff, RZ, 0xc0, !PT ;  /* 0x000000ffe3e37812 */ /* 0x000fe400078ec0ff */
[----:B------:R-:W-:-:S04]  /*1480*/  ISETP.NE.AND P1, PT, R210, RZ, PT ;  /* 0x000000ffd200720c */ /* 0x000fc80003f25270 */
[----:B------:R-:W-:Y:S01]  /*1490*/  SEL R94, R210, c[0x0][0x338], P1 ;  /* 0x0000ce00d25e7a07 */ /* 0x000fe20000800000 */
[----:B----4-:R-:W-:Y:S02]  /*14a0*/  @P5 IMAD.IADD R90, R5, 0x1, -R0 ;  /* 0x00000001055a5824 */ /* 0x010fe400078e0a00 */
[----:B------:R-:W-:-:S04]  /*14b0*/  IMAD.IADD R5, R3, 0x1, -R92 ;  /* 0x0000000103057824 */ /* 0x000fc800078e0a5c */
[----:B------:R-:W-:-:S05]  /*14c0*/  IMAD.IADD R84, R5, 0x1, R90 ;  /* 0x0000000105547824 */ /* 0x000fca00078e025a */
[C---:B------:R-:W-:Y:S02]  /*14d0*/  ISETP.GE.AND P0, PT, R84.reuse, 0x1, PT ;  /* 0x000000015400780c */ /* 0x040fe40003f06270 */
[----:B------:R-:W-:-:S04]  /*14e0*/  IADD3 R0, R84, 0x3f, RZ ;  /* 0x0000003f54007810 */ /* 0x000fc80007ffe0ff */
[----:B------:R-:W-:-:S04]  /*14f0*/  SHF.R.S32.HI R89, RZ, 0x1f, R0 ;  /* 0x0000001fff597819 */ /* 0x000fc80000011400 */
[----:B------:R-:W-:-:S04]  /*1500*/  LEA.HI R89, R89, R0, RZ, 0x6 ;  /* 0x0000000059597211 */ /* 0x000fc800078f30ff */
[----:B------:R-:W-:Y:S01]  /*1510*/  SHF.R.S32.HI R89, RZ, 0x6, R89 ;  /* 0x00000006ff597819 */ /* 0x000fe20000011459 */
[----:B------:R-:W-:Y:S05]  /*1520*/  @!P0 BRA `(.L_x_1372) ;  /* 0x0000019000008947 */ /* 0x000fea0003800000 */
[-C--:B-1----:R-:W-:Y:S02]  /*1530*/  IABS R9, R94.reuse ;  /* 0x0000005e00097213 */ /* 0x082fe40000000000 */
[----:B------:R-:W-:Y:S02]  /*1540*/  IADD3 R13, R89, -0x1, R94 ;  /* 0xffffffff590d7810 */ /* 0x000fe40007ffe05e */
[----:B------:R-:W1:Y:S01]  /*1550*/  I2F.RP R12, R9 ;  /* 0x00000009000c7306 */ /* 0x000e620000209400 */
[-C--:B------:R-:W-:Y:S02]  /*1560*/  IABS R0, R94.reuse ;  /* 0x0000005e00007213 */ /* 0x080fe40000000000 */
[----:B------:R-:W-:Y:S02]  /*1570*/  IABS R7, R13 ;  /* 0x0000000d00077213 */ /* 0x000fe40000000000 */
[----:B------:R-:W-:Y:S01]  /*1580*/  LOP3.LUT R13, R13, R94, RZ, 0x3c, !PT ;  /* 0x0000005e0d0d7212 */ /* 0x000fe200078e3cff */
[----:B------:R-:W-:-:S03]  /*1590*/  IMAD.MOV R0, RZ, RZ, -R0 ;  /* 0x000000ffff007224 */ /* 0x000fc600078e0a00 */
[----:B------:R-:W-:Y:S01]  /*15a0*/  ISETP.GE.AND P1, PT, R13, RZ, PT ;  /* 0x000000ff0d00720c */ /* 0x000fe20003f26270 */
[----:B-1----:R-:W1:Y:S02]  /*15b0*/  MUFU.RCP R14, R12 ;  /* 0x0000000c000e7308 */ /* 0x002e640000001000 */
[----:B-1----:R-:W-:-:S06]  /*15c0*/  IADD3 R14, R14, 0xffffffe, RZ ;  /* 0x0ffffffe0e0e7810 */ /* 0x002fcc0007ffe0ff */
[----:B------:R-:W1:Y:S02]  /*15d0*/  F2I.FTZ.U32.TRUNC.NTZ R15, R14 ;  /* 0x0000000e000f7305 */ /* 0x000e64000021f000 */
[----:B-1----:R-:W-:Y:S02]  /*15e0*/  IMAD.MOV R8, RZ, RZ, -R15 ;  /* 0x000000ffff087224 */ /* 0x002fe400078e0a0f */
[----:B------:R-:W-:Y:S02]  /*15f0*/  IMAD.MOV.U32 R14, RZ, RZ, RZ ;  /* 0x000000ffff0e7224 */ /* 0x000fe400078e00ff */
[----:B------:R-:W-:-:S04]  /*1600*/  IMAD R8, R8, R9, RZ ;  /* 0x0000000908087224 */ /* 0x000fc800078e02ff */
[----:B------:R-:W-:-:S06]  /*1610*/  IMAD.HI.U32 R8, R15, R8, R14 ;  /* 0x000000080f087227 */ /* 0x000fcc00078e000e */
        /* <DEDUP_REMOVED lines=10> */
.L_x_1372:
[----:B-1----:R-:W-:Y:S05]  /*16c0*/  BSYNC B0 ;  /* 0x0000000000007941 */ /* 0x002fea0003800000 */
.L_x_1371:
[----:B------:R-:W-:Y:S02]  /*16d0*/  IMAD R0, R227, R8, RZ ;  /* 0x00000008e3007224 */ /* 0x000fe400078e02ff */
[----:B------:R-:W-:Y:S02]  /*16e0*/  IMAD.SHL.U32 R154, R201, 0x8, RZ ;  /* 0x00000008c99a7824 */ /* 0x000fe400078e00ff */
        /* <DEDUP_REMOVED lines=15> */
[----:B------:R-:W-:-:S04]  /*17e0*/  ISETP.NE.U32.AND P0, PT, RZ, c[0x0][0x340], PT ;  /* 0x0000d000ff007a0c */ /* 0x000fc80003f05070 */
[----:B------:R-:W-:-:S13]  /*17f0*/  ISETP.NE.AND.EX P6, PT, RZ, c[0x0][0x344], PT, P0 ;  /* 0x0000d100ff007a0c */ /* 0x000fda0003fc5300 */
[----:B------:R-:W-:-:S06]  /*1800*/  @P6 IMAD.WIDE R156, R224, R6, c[0x0][0x340] ;  /* 0x0000d000e09c6625 */ /* 0x000fcc00078e0206 */
[----:B------:R-:W2:Y:S01]  /*1810*/  @P6 LDG.E R156, [R156.64] ;  /* 0x000000089c9c6981 */ /* 0x000ea2000c1e1900 */
[----:B------:R-:W-:Y:S01]  /*1820*/  SHF.R.S32.HI R7, RZ, 0x1f, R146 ;  /* 0x0000001fff077819 */ /* 0x000fe20000011492 */
[----:B------:R-:W-:Y:S01]  /*1830*/  IMAD.IADD R164, R3, 0x1, R91 ;  /* 0x0000000103a47824 */ /* 0x000fe200078e025b */
[----:B------:R-:W-:Y:S01]  /*1840*/  SHF.R.S32.HI R8, RZ, 0x1f, R2 ;  /* 0x0000001fff087819 */ /* 0x000fe20000011402 */
[----:B------:R-:W-:Y:S01]  /*1850*/  IMAD.MOV.U32 R100, RZ, RZ, c[0x0][0x1e0] ;  /* 0x00007800ff647624 */ /* 0x000fe200078e00ff */
[----:B------:R-:W-:Y:S01]  /*1860*/  LEA.HI R7, R7, R146, RZ, 0x3 ;  /* 0x0000009207077211 */ /* 0x000fe200078f18ff */
[----:B------:R-:W-:Y:S01]  /*1870*/  IMAD.WIDE.U32 R18, R164, c[0x0][0x1e0], RZ ;  /* 0x00007800a4127a25 */ /* 0x000fe200078e00ff */
[----:B------:R-:W-:Y:S02]  /*1880*/  SHF.R.S32.HI R155, RZ, 0x1f, R154 ;  /* 0x0000001fff9b7819 */ /* 0x000fe4000001149a */
[----:B------:R-:W-:Y:S01]  /*1890*/  SHF.R.S32.HI R7, RZ, 0x3, R7 ;  /* 0x00000003ff077819 */ /* 0x000fe20000011407 */
[----:B------:R-:W-:Y:S01]  /*18a0*/  IMAD.WIDE.U32 R168, R223, c[0x0][0x1e0], RZ ;  /* 0x00007800dfa87a25 */ /* 0x000fe200078e00ff */
[----:B------:R-:W-:-:S02]  /*18b0*/  SEL R160, R224, RZ, !P5 ;  /* 0x000000ffe0a07207 */ /* 0x000fc40006800000 */
[----:B------:R-:W-:Y:S02]  /*18c0*/  IADD3 R13, P0, R7, R2, RZ ;  /* 0x00000002070d7210 */ /* 0x000fe40007f1e0ff */
[----:B------:R-:W-:Y:S02]  /*18d0*/  SEL R2, R87, RZ, !P5 ;  /* 0x000000ff57027207 */ /* 0x000fe40006800000 */
[----:B------:R-:W-:Y:S01]  /*18e0*/  LEA.HI.X.SX32 R8, R7, R8, 0x1, P0 ;  /* 0x0000000807087211 */ /* 0x000fe200000f0eff */
[C---:B------:R-:W-:Y:S01]  /*18f0*/  IMAD.WIDE.U32 R14, R13.reuse, c[0x0][0x238], R154 ;  /* 0x00008e000d0e7a25 */ /* 0x040fe200078e009a */
[----:B------:R-:W-:Y:S02]  /*1900*/  MOV R3, 0x6 ;  /* 0x0000000600037802 */ /* 0x000fe40000000f00 */
[----:B------:R-:W-:Y:S01]  /*1910*/  MOV R107, 0x5 ;  /* 0x00000005006b7802 */ /* 0x000fe20000000f00 */
[----:B------:R-:W-:Y:S01]  /*1920*/  IMAD R0, R8, c[0x0][0x238], RZ ;  /* 0x00008e0008007a24 */ /* 0x000fe200078e02ff */
[----:B------:R-:W-:Y:S01]  /*1930*/  MOV R16, R14 ;  /* 0x0000000e00107202 */ /* 0x000fe20000000f00 */
[----:B------:R-:W-:Y:S01]  /*1940*/  IMAD.MOV.U32 R14, RZ, RZ, c[0x0][0x238] ;  /* 0x00008e00ff0e7624 */ /* 0x000fe200078e00ff */
[----:B------:R-:W-:Y:S01]  /*1950*/  SHF.R.S32.HI R6, RZ, 0x1f, R164 ;  /* 0x0000001fff067819 */ /* 0x000fe200000114a4 */
[----:B------:R-:W-:Y:S01]  /*1960*/  IMAD R0, R13, c[0x0][0x23c], R0 ;  /* 0x00008f000d007a24 */ /* 0x000fe200078e0200 */
[----:B------:R-:W-:Y:S01]  /*1970*/  ISETP.GE.AND P5, PT, R154, c[0x0][0x1d4], PT ;  /* 0x000075009a007a0c */ /* 0x000fe20003fa6270 */
[----:B------:R-:W-:Y:S01]  /*1980*/  IMAD R167, R2, c[0x0][0x248], RZ ;  /* 0x0000920002a77a24 */ /* 0x000fe200078e02ff */
[----:B------:R-:W-:Y:S01]  /*1990*/  SHF.L.U64.HI R102, R14, R3, c[0x0][0x23c] ;  /* 0x00008f000e667619 */ /* 0x000fe20000010203 */
[----:B------:R-:W-:Y:S01]  /*19a0*/  IMAD.IADD R17, R15, 0x1, R0 ;  /* 0x000000010f117824 */ /* 0x000fe200078e0200 */
[----:B------:R-:W-:Y:S01]  /*19b0*/  IADD3 R15, R5, -0x1, RZ ;  /* 0xffffffff050f7810 */ /* 0x000fe20007ffe0ff */
[----:B------:R-:W-:Y:S01]  /*19c0*/  IMAD.IADD R0, R90, 0x1, -R7 ;  /* 0x000000015a007824 */ /* 0x000fe200078e0a07 */
[C---:B------:R-:W-:Y:S01]  /*19d0*/  SHF.L.U32 R106, R14.reuse, 0x5, RZ ;  /* 0x000000050e6a7819 */ /* 0x040fe200000006ff */
[----:B------:R-:W-:Y:S01]  /*19e0*/  IMAD.WIDE.U32 R158, R225, c[0x0][0x240], R16 ;  /* 0x00009000e19e7a25 */ /* 0x000fe200078e0010 */
[----:B------:R-:W-:-:S02]  /*19f0*/  SHF.L.U64.HI R105, R14, R107, c[0x0][0x23c] ;  /* 0x00008f000e697619 */ /* 0x000fc4000001026b */
[----:B------:R-:W-:Y:S01]  /*1a00*/  ISETP.GE.AND P4, PT, R218, c[0x0][0x1d4], PT ;  /* 0x00007500da007a0c */ /* 0x000fe20003f86270 */
[----:B------:R-:W-:Y:S01]  /*1a10*/  IMAD R159, R225, c[0x0][0x244], R159 ;  /* 0x00009100e19f7a24 */ /* 0x000fe200078e029f */
[----:B------:R-:W-:Y:S01]  /*1a20*/  MOV R108, c[0x0][0x258] ;  /* 0x00009600006c7a02 */ /* 0x000fe20000000f00 */
[----:B------:R-:W-:Y:S01]  /*1a30*/  IMAD R0, R15, -0x40, R0 ;  /* 0xffffffc00f007824 */ /* 0x000fe200078e0200 */
[----:B------:R-:W-:Y:S01]  /*1a40*/  SHF.L.U64.HI R98, R100, R3, c[0x0][0x1e4] ;  /* 0x0000790064627619 */ /* 0x000fe20000010203 */
[----:B------:R-:W-:Y:S01]  /*1a50*/  IMAD.WIDE.U32 R158, R160, c[0x0][0x248], R158 ;  /* 0x00009200a09e7a25 */ /* 0x000fe200078e009e */
[----:B------:R-:W-:Y:S02]  /*1a60*/  SHF.L.U64.HI R107, R108, R107, c[0x0][0x25c] ;  /* 0x000097006c6b7619 */ /* 0x000fe4000001026b */
[----:B------:R-:W-:Y:S01]  /*1a70*/  ISETP.GE.AND P1, PT, R0, 0x21, PT ;  /* 0x000000210000780c */ /* 0x000fe20003f26270 */
[----:B------:R-:W-:Y:S01]  /*1a80*/  IMAD R167, R160, c[0x0][0x24c], R167 ;  /* 0x00009300a0a77a24 */ /* 0x000fe200078e02a7 */
[----:B------:R-:W-:Y:S01]  /*1a90*/  ISETP.GE.AND P2, PT, R0, 0x1, PT ;  /* 0x000000010000780c */ /* 0x000fe20003f46270 */
[----:B------:R-:W-:Y:S01]  /*1aa0*/  IMAD.SHL.U32 R104, R14, 0x40, RZ ;  /* 0x000000400e687824 */ /* 0x000fe200078e00ff */
[----:B------:R-:W-:Y:S01]  /*1ab0*/  SHF.R.S32.HI R0, RZ, 0x1f, R15 ;  /* 0x0000001fff007819 */ /* 0x000fe2000001140f */
[----:B------:R-:W-:Y:S01]  /*1ac0*/  IMAD R7, R102, R15, RZ ;  /* 0x0000000f66077224 */ /* 0x000fe200078e02ff */
[----:B------:R-:W-:Y:S01]  /*1ad0*/  MOV R166, R158 ;  /* 0x0000009e00a67202 */ /* 0x000fe20000000f00 */
[----:B------:R-:W-:Y:S01]  /*1ae0*/  IMAD.IADD R167, R159, 0x1, R167 ;  /* 0x000000019fa77824 */ /* 0x000fe200078e02a7 */
[----:B------:R-:W-:Y:S01]  /*1af0*/  SHF.L.U64.HI R99, R108, R3, c[0x0][0x25c] ;  /* 0x000097006c637619 */ /* 0x000fe20000010203 */
[-C--:B------:R-:W-:Y:S01]  /*1b00*/  IMAD R7, R0, R104.reuse, R7 ;  /* 0x0000006800077224 */ /* 0x080fe200078e0207 */
[----:B------:R-:W-:Y:S01]  /*1b10*/  SHF.L.U32 R101, R108, 0x6, RZ ;  /* 0x000000066c657819 */ /* 0x000fe200000006ff */
[----:B------:R-:W-:Y:S01]  /*1b20*/  IMAD R8, R8, c[0x0][0x258], RZ ;  /* 0x0000960008087a24 */ /* 0x000fe200078e02ff */
[----:B------:R-:W-:Y:S01]  /*1b30*/  SHF.R.S32.HI R143, RZ, 0x1f, R142 ;  /* 0x0000001fff8f7819 */ /* 0x000fe2000001148e */
[----:B------:R-:W-:-:S04]  /*1b40*/  IMAD.WIDE.U32 R16, R15, R104, R166 ;  /* 0x000000680f107225 */ /* 0x000fc800078e00a6 */
[----:B------:R-:W-:Y:S01]  /*1b50*/  IMAD.WIDE.U32 R20, R13, c[0x0][0x258], R154 ;  /* 0x000096000d147a25 */ /* 0x000fe200078e009a */
[----:B------:R-:W-:-:S03]  /*1b60*/  @P2 LEA R24, P3, R16, c[0x0][0x220], 0x1 ;  /* 0x0000880010182a11 */ /* 0x000fc600078608ff */
[----:B------:R-:W-:Y:S02]  /*1b70*/  IMAD R8, R13, c[0x0][0x25c], R8 ;  /* 0x000097000d087a24 */ /* 0x000fe400078e0208 */
[----:B------:R-:W-:Y:S01]  /*1b80*/  IMAD.IADD R14, R17, 0x1, R7 ;  /* 0x00000001110e7824 */ /* 0x000fe200078e0207 */
[----:B------:R-:W-:Y:S01]  /*1b90*/  @P1 IADD3 R7, P0, R106, R16, RZ ;  /* 0x000000106a071210 */ /* 0x000fe20007f1e0ff */
[----:B------:R-:W-:Y:S02]  /*1ba0*/  IMAD R9, R6, c[0x0][0x1e0], RZ ;  /* 0x0000780006097a24 */ /* 0x000fe400078e02ff */
[----:B------:R-:W-:Y:S01]  /*1bb0*/  IMAD.IADD R21, R21, 0x1, R8 ;  /* 0x0000000115157824 */ /* 0x000fe200078e0208 */
[----:B------:R-:W-:Y:S01]  /*1bc0*/  @P1 IADD3.X R8, R14, R105, RZ, P0, !PT ;  /* 0x000000690e081210 */ /* 0x000fe200007fe4ff */
[----:B------:R-:W-:Y:S01]  /*1bd0*/  IMAD R9, R164, c[0x0][0x1e4], R9 ;  /* 0x00007900a4097a24 */ /* 0x000fe200078e0209 */
[----:B------:R-:W-:Y:S01]  /*1be0*/  @P1 LEA R22, P0, R7, c[0x0][0x220], 0x1 ;  /* 0x0000880007161a11 */ /* 0x000fe200078008ff */
[----:B------:R-:W-:Y:S01]  /*1bf0*/  IMAD R95, R2, c[0x0][0x268], RZ ;  /* 0x00009a00025f7a24 */ /* 0x000fe200078e02ff */
[----:B------:R-:W-:Y:S01]  /*1c00*/  @P2 LEA.HI.X R25, R16, c[0x0][0x224], R14, 0x1, P3 ;  /* 0x0000890010192a11 */ /* 0x000fe200018f0c0e */
[----:B------:R-:W-:Y:S01]  /*1c10*/  IMAD.SHL.U32 R100, R100, 0x40, RZ ;  /* 0x0000004064647824 */ /* 0x000fe200078e00ff */
[----:B------:R-:W-:Y:S01]  /*1c20*/  ISETP.GE.AND P3, PT, R217, c[0x0][0x1d4], PT ;  /* 0x00007500d9007a0c */ /* 0x000fe20003f66270 */
[----:B------:R-:W-:Y:S01]  /*1c30*/  IMAD R95, R160, c[0x0][0x26c], R95 ;  /* 0x00009b00a05f7a24 */ /* 0x000fe200078e025f */
[----:B------:R-:W-:Y:S01]  /*1c40*/  @P1 LEA.HI.X R23, R7, c[0x0][0x224], R8, 0x1, P0 ;  /* 0x0000890007171a11 */ /* 0x000fe200000f0c08 */
[----:B------:R-:W-:Y:S01]  /*1c50*/  @!PT LDS RZ, [RZ] ;  /* 0x00000000fffff984 */ /* 0x000fe20000000800 */
[----:B------:R-:W-:Y:S01]  /*1c60*/  @!PT LDS RZ, [RZ] ;  /* 0x00000000fffff984 */ /* 0x000fe20000000800 */
[----:B------:R-:W-:Y:S01]  /*1c70*/  @!PT LDS RZ, [RZ] ;  /* 0x00000000fffff984 */ /* 0x000fe20000000800 */
[----:B------:R1:W-:Y:S01]  /*1c80*/  @P2 LDGSTS.E.BYPASS.LTC128B.128 [R139+0xc100], [R24.64], !P5 ;  /* 0x0c100000188b2fae */ /* 0x0003e2000e901d48 */
[----:B------:R-:W-:Y:S01]  /*1c90*/  IADD3 R19, R19, R9, RZ ;  /* 0x0000000913137210 */ /* 0x000fe20007ffe0ff */
[C---:B------:R-:W-:Y:S01]  /*1ca0*/  IMAD.WIDE.U32 R8, R225.reuse, c[0x0][0x260], R20 ;  /* 0x00009800e1087a25 */ /* 0x040fe200078e0014 */
[----:B------:R-:W-:Y:S01]  /*1cb0*/  ISETP.NE.AND P0, PT, R4, RZ, PT ;  /* 0x000000ff0400720c */ /* 0x000fe20003f05270 */
[----:B------:R1:W-:Y:S01]  /*1cc0*/  @P2 LDGSTS.E.BYPASS.LTC128B.128 [R139+0xe100], [R24.64+0x80], !P4 ;  /* 0x0e100080188b2fae */ /* 0x0003e2000e101d48 */
[----:B------:R-:W-:Y:S01]  /*1cd0*/  SHF.R.S32.HI R7, RZ, 0x1f, R223 ;  /* 0x0000001fff077819 */ /* 0x000fe200000114df */
[----:B------:R-:W-:-:S04]  /*1ce0*/  IMAD.WIDE.U32 R162, R225, c[0x0][0x1e8], R18 ;  /* 0x00007a00e1a27a25 */ /* 0x000fc800078e0012 */
[----:B------:R-:W-:Y:S01]  /*1cf0*/  IMAD R9, R225, c[0x0][0x264], R9 ;  /* 0x00009900e1097a24 */ /* 0x000fe200078e0209 */
[----:B------:R1:W-:Y:S01]  /*1d00*/  @P2 LDGSTS.E.BYPASS.LTC128B.128 [R139+0x10100], [R24.64+0x100], !P3 ;  /* 0x10100100188b2fae */ /* 0x0003e2000d901d48 */
[----:B------:R-:W-:Y:S02]  /*1d10*/  IMAD R2, R7, c[0x0][0x1e0], RZ ;  /* 0x0000780007027a24 */ /* 0x000fe400078e02ff */
[----:B------:R-:W-:Y:S01]  /*1d20*/  IMAD R163, R225, c[0x0][0x1ec], R163 ;  /* 0x00007b00e1a37a24 */ /* 0x000fe200078e02a3 */
[----:B------:R1:W-:Y:S01]  /*1d30*/  @P1 LDGSTS.E.BYPASS.LTC128B.128 [R139+0xd100], [R22.64], !P5 ;  /* 0x0d100000168b1fae */ /* 0x0003e2000e901d48 */
[----:B------:R-:W-:-:S03]  /*1d40*/  IMAD.WIDE.U32 R160, R160, c[0x0][0x268], R8 ;  /* 0x00009a00a0a07a25 */ /* 0x000fc600078e0008 */
[----:B------:R1:W-:Y:S01]  /*1d50*/  @P1 LDGSTS.E.BYPASS.LTC128B.128 [R139+0xf100], [R22.64+0x80], !P4 ;  /* 0x0f100080168b1fae */ /* 0x0003e2000e101d48 */
[----:B------:R-:W-:Y:S01]  /*1d60*/  IMAD R103, R223, c[0x0][0x1e4], R2 ;  /* 0x00007900df677a24 */ /* 0x000fe200078e0202 */
[----:B------:R-:W-:Y:S01]  /*1d70*/  IADD3 R95, R161, R95, RZ ;  /* 0x0000005fa15f7210 */ /* 0x000fe20007ffe0ff */
[----:B------:R-:W-:Y:S01]  /*1d80*/  IMAD.SHL.U32 R108, R108, 0x20, RZ ;  /* 0x000000206c6c7824 */ /* 0x000fe200078e00ff */
[----:B------:R1:W-:Y:S02]  /*1d90*/  @P1 LDGSTS.E.BYPASS.LTC128B.128 [R139+0x11100], [R22.64+0x100], !P3 ;  /* 0x11100100168b1fae */ /* 0x0003e4000d901d48 */
[----:B------:R-:W-:Y:S02]  /*1da0*/  IADD3 R103, R169, R103, RZ ;  /* 0x00000067a9677210 */ /* 0x000fe40007ffe0ff */
[----:B------:R-:W0:Y:S01]  /*1db0*/  LDGDEPBAR ;  /* 0x00000000000079af */ /* 0x000e220000000000 */
[----:B------:R-:W-:Y:S01]  /*1dc0*/  WARPSYNC 0xffffffff ;  /* 0xffffffff00007948 */ /* 0x000fe20003800000 */
[----:B--2---:R-:W-:Y:S01]  /*1dd0*/  @P6 SHF.R.S32.HI R127, RZ, 0x1f, R156 ;  /* 0x0000001fff7f6819 */ /* 0x004fe2000001149c */
[----:B------:R-:W-:Y:S01]  /*1de0*/  @!P6 IMAD.MOV.U32 R156, RZ, RZ, R224 ;  /* 0x000000ffff9ce224 */ /* 0x000fe200078e00e0 */
[----:B------:R-:W-:-:S04]  /*1df0*/  @!P6 MOV R127, R87 ;  /* 0x00000057007fe202 */ /* 0x000fc80000000f00 */
[----:B------:R-:W-:Y:S02]  /*1e00*/  SEL R127, R127, RZ, !P0 ;  /* 0x000000ff7f7f7207 */ /* 0x000fe40004000000 */
[----:B------:R-:W-:-:S03]  /*1e10*/  SEL R156, R156, RZ, !P0 ;  /* 0x000000ff9c9c7207 */ /* 0x000fc60004000000 */
[----:B------:R-:W-:Y:S02]  /*1e20*/  IMAD R97, R127, c[0x0][0x1f0], RZ ;  /* 0x00007c007f617a24 */ /* 0x000fe400078e02ff */
[----:B------:R-:W-:-:S04]  /*1e30*/  IMAD.WIDE.U32 R162, R156, c[0x0][0x1f0], R162 ;  /* 0x00007c009ca27a25 */ /* 0x000fc800078e00a2 */
[----:B------:R-:W-:-:S04]  /*1e40*/  IMAD R97, R156, c[0x0][0x1f4], R97 ;  /* 0x00007d009c617a24 */ /* 0x000fc800078e0261 */
[----:B------:R-:W-:Y:S02]  /*1e50*/  IMAD.IADD R97, R163, 0x1, R97 ;  /* 0x00000001a3617824 */ /* 0x000fe400078e0261 */
[----:B-1----:R-:W-:Y:S01]  /*1e60*/  ISETP.GT.AND P0, PT, R15, R12, PT ;  /* 0x0000000c0f00720c */ /* 0x002fe20003f04270 */
[----:B------:R-:W-:Y:S01]  /*1e70*/  BAR.SYNC.DEFER_BLOCKING 0x0 ;  /* 0x0000000000007b1d */ /* 0x000fe20000010000 */
[----:B------:R-:W-:Y:S01]  /*1e80*/  IMAD R2, R99, R15, RZ ;  /* 0x0000000f63027224 */ /* 0x000fe200078e02ff */
[----:B------:R-:W-:Y:S01]  /*1e90*/  IADD3 R14, R144, 0x40, RZ ;  /* 0x00000040900e7810 */ /* 0x000fe20007ffe0ff */
[----:B------:R-:W-:Y:S02]  /*1ea0*/  IMAD.MOV.U32 R8, RZ, RZ, R160 ;  /* 0x000000ffff087224 */ /* 0x000fe400078e00a0 */
[----:B------:R-:W-:Y:S01]  /*1eb0*/  IMAD.MOV.U32 R9, RZ, RZ, R95 ;  /* 0x000000ffff097224 */ /* 0x000fe200078e005f */
[----:B------:R-:W-:Y:S01]  /*1ec0*/  ULDC.U8 UR4, c[0x0][0x298] ;  /* 0x0000a60000047ab9 */ /* 0x000fe20000000000 */
[-C--:B------:R-:W-:Y:S02]  /*1ed0*/  IMAD R2, R0, R101.reuse, R2 ;  /* 0x0000006500027224 */ /* 0x080fe400078e0202 */
[----:B------:R-:W-:-:S03]  /*1ee0*/  IMAD.WIDE.U32 R8, R15, R101, R8 ;  /* 0x000000650f087225 */ /* 0x000fc600078e0008 */
[----:B------:R-:W-:Y:S01]  /*1ef0*/  @P0 IADD3 R13, R5, -0x2, RZ ;  /* 0xfffffffe050d0810 */ /* 0x000fe20007ffe0ff */
[----:B------:R-:W-:Y:S01]  /*1f00*/  IMAD.IADD R2, R9, 0x1, R2 ;  /* 0x0000000109027824 */ /* 0x000fe200078e0202 */
[----:B------:R-:W-:Y:S01]  /*1f10*/  @P2 LEA R18, P6, R8, c[0x0][0x250], 0x1 ;  /* 0x0000940008122a11 */ /* 0x000fe200078c08ff */
[----:B------:R-:W-:Y:S01]  /*1f20*/  IMAD.MOV.U32 R96, RZ, RZ, 0x1 ;  /* 0x00000001ff607424 */ /* 0x000fe200078e00ff */
[----:B------:R-:W-:Y:S01]  /*1f30*/  @P0 SHF.R.S32.HI R0, RZ, 0x1f, R13 ;  /* 0x0000001fff000819 */ /* 0x000fe2000001140d */
[----:B------:R-:W-:Y:S01]  /*1f40*/  @P0 IMAD R9, R102, R13, RZ ;  /* 0x0000000d66090224 */ /* 0x000fe200078e02ff */
[----:B------:R-:W-:Y:S01]  /*1f50*/  @P2 LEA.HI.X R19, R8, c[0x0][0x254], R2, 0x1, P6 ;  /* 0x0000950008132a11 */ /* 0x000fe200030f0c02 */
[----:B------:R-:W-:Y:S01]  /*1f60*/  @P0 IMAD.WIDE.U32 R16, R13, R104, R166 ;  /* 0x000000680d100225 */ /* 0x000fe200078e00a6 */
[----:B------:R-:W-:Y:S02]  /*1f70*/  @P1 IADD3 R5, P6, R108, R8, RZ ;  /* 0x000000086c051210 */ /* 0x000fe40007fde0ff */
[----:B------:R-:W-:Y:S01]  /*1f80*/  IADD3 R13, R144, 0x20, RZ ;  /* 0x00000020900d7810 */ /* 0x000fe20007ffe0ff */
[----:B------:R-:W-:Y:S01]  /*1f90*/  IMAD.MOV.U32 R8, RZ, RZ, c[0x0][0x27c] ;  /* 0x00009f00ff087624 */ /* 0x000fe200078e00ff */
[----:B------:R-:W-:Y:S01]  /*1fa0*/  @!PT LDS RZ, [RZ] ;  /* 0x00000000fffff984 */ /* 0x000fe20000000800 */
[----:B------:R-:W-:Y:S01]  /*1fb0*/  @!PT LDS RZ, [RZ] ;  /* 0x00000000fffff984 */ /* 0x000fe20000000800 */
[----:B------:R-:W-:Y:S01]  /*1fc0*/  @!PT LDS RZ, [RZ] ;  /* 0x00000000fffff984 */ /* 0x000fe20000000800 */
[----:B------:R1:W-:Y:S01]  /*1fd0*/  @P2 LDGSTS.E.BYPASS.LTC128B.128 [R139+0x100], [R18.64], !P5 ;  /* 0x00100000128b2fae */ /* 0x0003e2000e901d48 */
[----:B------:R-:W-:Y:S01]  /*1fe0*/  @P1 IMAD.X R2, R2, 0x1, R107, P6 ;  /* 0x0000000102021824 */ /* 0x000fe200030e066b */
[C---:B------:R-:W-:Y:S01]  /*1ff0*/  @P1 LEA R22, P6, R5.reuse, c[0x0][0x250], 0x1 ;  /* 0x0000940005161a11 */ /* 0x040fe200078c08ff */
[----:B------:R-:W-:Y:S01]  /*2000*/  @P0 IMAD R0, R0, R104, R9 ;  /* 0x0000006800000224 */ /* 0x000fe200078e0209 */
[----:B------:R1:W-:Y:S01]  /*2010*/  @P2 LDGSTS.E.BYPASS.LTC128B.128 [R139+0x2100], [R18.64+0x80], !P4 ;  /* 0x02100080128b2fae */ /* 0x0003e2000e101d48 */
[----:B------:R-:W-:Y:S01]  /*2020*/  IMAD.SHL.U32 R8, R8, 0x2, RZ ;  /* 0x0000000208087824 */ /* 0x000fe200078e00ff */
[----:B------:R-:W-:Y:S01]  /*2030*/  @P1 LEA.HI.X R23, R5, c[0x0][0x254], R2, 0x1, P6 ;  /* 0x0000950005171a11 */ /* 0x000fe200030f0c02 */
[----:B------:R-:W-:Y:S01]  /*2040*/  @P0 IMAD.IADD R0, R17, 0x1, R0 ;  /* 0x0000000111000824 */ /* 0x000fe200078e0200 */
[----:B------:R1:W-:Y:S01]  /*2050*/  @P2 LDGSTS.E.BYPASS.LTC128B.128 [R139+0x4100], [R18.64+0x100], !P3 ;  /* 0x04100100128b2fae */ /* 0x0003e2000d901d48 */
[----:B------:R-:W-:Y:S01]  /*2060*/  @P0 LEA R20, P6, R16, c[0x0][0x220], 0x1 ;  /* 0x0000880010140a11 */ /* 0x000fe200078c08ff */
[----:B------:R-:W-:Y:S01]  /*2070*/  IMAD R172, R7, c[0x0][0x290], RZ ;  /* 0x0000a40007ac7a24 */ /* 0x000fe200078e02ff */
[----:B------:R-:W-:Y:S01]  /*2080*/  ISETP.GE.AND P2, PT, R13, c[0x0][0x27c], PT ;  /* 0x00009f000d007a0c */ /* 0x000fe20003f46270 */
[----:B------:R-:W-:Y:S01]  /*2090*/  IMAD R170, R7, c[0x0][0x280], RZ ;  /* 0x0000a00007aa7a24 */ /* 0x000fe200078e02ff */
[----:B------:R-:W-:Y:S01]  /*20a0*/  IADD3 R17, -R8, c[0x0][0x1d4], RZ ;  /* 0x0000750008117a10 */ /* 0x000fe20007ffe1ff */
[----:B------:R-:W-:Y:S01]  /*20b0*/  IMAD R127, R127, c[0x0][0x218], RZ ;  /* 0x000086007f7f7a24 */ /* 0x000fe200078e02ff */
[----:B------:R-:W-:Y:S01]  /*20c0*/  @P0 LEA.HI.X R21, R16, c[0x0][0x224], R0, 0x1, P6 ;  /* 0x0000890010150a11 */ /* 0x000fe200030f0c00 */
[C---:B------:R-:W-:Y:S01]  /*20d0*/  IMAD R170, R223.reuse, c[0x0][0x284], R170 ;  /* 0x0000a100dfaa7a24 */ /* 0x040fe200078e02aa */
[----:B------:R-:W-:Y:S01]  /*20e0*/  SEL R2, RZ, c[0x0][0x27c], !P2 ;  /* 0x00009f00ff027a07 */ /* 0x000fe20005000000 */
[----:B------:R-:W-:Y:S01]  /*20f0*/  IMAD R127, R156, c[0x0][0x21c], R127 ;  /* 0x000087009c7f7a24 */ /* 0x000fe200078e027f */
[-C--:B------:R-:W-:Y:S01]  /*2100*/  SEL R0, R8, R17.reuse, !P2 ;  /* 0x0000001108007207 */ /* 0x080fe20005000000 */
[----:B------:R-:W-:Y:S01]  /*2110*/  IMAD.WIDE.U32 R174, R223, c[0x0][0x280], R144 ;  /* 0x0000a000dfae7a25 */ /* 0x000fe200078e0090 */
[----:B------:R-:W-:Y:S01]  /*2120*/  ISETP.GE.AND P2, PT, R144, c[0x0][0x27c], PT ;  /* 0x00009f0090007a0c */ /* 0x000fe20003f46270 */
[----:B------:R2:W-:Y:S01]  /*2130*/  @P1 LDGSTS.E.BYPASS.LTC128B.128 [R139+0x1100], [R22.64], !P5 ;  /* 0x01100000168b1fae */ /* 0x0005e2000e901d48 */
[----:B------:R-:W-:Y:S01]  /*2140*/  ISETP.GE.AND P6, PT, R14, c[0x0][0x27c], PT ;  /* 0x00009f000e007a0c */ /* 0x000fe20003fc6270 */
[----:B------:R-:W-:Y:S01]  /*2150*/  IMAD.IADD R2, R13, 0x1, R2 ;  /* 0x000000010d027824 */ /* 0x000fe200078e0202 */
[CC--:B------:R-:W-:Y:S01]  /*2160*/  SEL R4, R8.reuse, R17.reuse, !P2 ;  /* 0x0000001108047207 */ /* 0x0c0fe20005000000 */
[C---:B------:R-:W-:Y:S01]  /*2170*/  IMAD R172, R223.reuse, c[0x0][0x294], R172 ;  /* 0x0000a500dfac7a24 */ /* 0x040fe200078e02ac */
[----:B------:R-:W-:Y:S01]  /*2180*/  SEL R17, R8, R17, !P6 ;  /* 0x0000001108117207 */ /* 0x000fe20007000000 */
[C---:B------:R-:W-:Y:S01]  /*2190*/  IMAD.WIDE.U32 R8, R223.reuse, c[0x0][0x280], R142 ;  /* 0x0000a000df087a25 */ /* 0x040fe200078e008e */
[----:B------:R-:W-:Y:S01]  /*21a0*/  SEL R5, RZ, c[0x0][0x27c], !P2 ;  /* 0x00009f00ff057a07 */ /* 0x000fe20005000000 */
[----:B------:R2:W-:Y:S01]  /*21b0*/  @P1 LDGSTS.E.BYPASS.LTC128B.128 [R139+0x3100], [R22.64+0x80], !P4 ;  /* 0x03100080168b1fae */ /* 0x0005e2000e101d48 */
[----:B------:R-:W-:Y:S01]  /*21c0*/  ISETP.LE.AND P2, PT, R96, c[0x0][0x27c], PT ;  /* 0x00009f0060007a0c */ /* 0x000fe20003f43270 */
[----:B------:R-:W-:Y:S01]  /*21d0*/  IMAD.IADD R171, R170, 0x1, R9 ;  /* 0x00000001aaab7824 */ /* 0x000fe200078e0209 */
[----:B------:R-:W-:Y:S01]  /*21e0*/  SHF.R.S32.HI R9, RZ, 0x1f, R2 ;  /* 0x0000001fff097819 */ /* 0x000fe20000011402 */
[----:B------:R-:W-:Y:S01]  /*21f0*/  IMAD.IADD R5, R144, 0x1, R5 ;  /* 0x0000000190057824 */ /* 0x000fe200078e0205 */
[----:B-1----:R-:W-:Y:S01]  /*2200*/  SEL R19, RZ, c[0x0][0x27c], !P6 ;  /* 0x00009f00ff137a07 */ /* 0x002fe20007000000 */
[C---:B------:R-:W-:Y:S01]  /*2210*/  IMAD.WIDE.U32 R176, R223.reuse, c[0x0][0x290], R144 ;  /* 0x0000a400dfb07a25 */ /* 0x040fe200078e0090 */
[----:B------:R-:W-:Y:S01]  /*2220*/  IADD3 R164, P6, R223, R164, RZ ;  /* 0x000000a4dfa47210 */ /* 0x000fe20007fde0ff */
[----:B------:R2:W-:Y:S01]  /*2230*/  @P1 LDGSTS.E.BYPASS.LTC128B.128 [R139+0x5100], [R22.64+0x100], !P3 ;  /* 0x05100100168b1fae */ /* 0x0005e2000d901d48 */
[----:B------:R-:W-:Y:S01]  /*2240*/  SHF.R.S32.HI R16, RZ, 0x1f, R5 ;  /* 0x0000001fff107819 */ /* 0x000fe20000011405 */
[----:B------:R-:W-:-:S02]  /*2250*/  IMAD.IADD R19, R14, 0x1, R19 ;  /* 0x000000010e137824 */ /* 0x000fc400078e0213 */
[----:B------:R-:W-:Y:S01]  /*2260*/  IMAD.X R165, R6, 0x1, R7, P6 ;  /* 0x0000000106a57824 */ /* 0x000fe200030e0607 */
[----:B------:R-:W-:Y:S01]  /*2270*/  P2R R6, PR, RZ, 0x4 ;  /* 0x00000004ff067803 */ /* 0x000fe20000000000 */
[----:B------:R-:W-:Y:S01]  /*2280*/  IMAD.WIDE.U32 R24, R223, c[0x0][0x290], R142 ;  /* 0x0000a400df187a25 */ /* 0x000fe200078e008e */
[----:B------:R-:W0:Y:S01]  /*2290*/  LDGDEPBAR ;  /* 0x00000000000079af */ /* 0x000e220000000000 */
[----:B------:R-:W-:Y:S02]  /*22a0*/  LOP3.LUT P6, RZ, R220, 0x4, RZ, 0xc0, !PT ;  /* 0x00000004dcff7812 */ /* 0x000fe400078cc0ff */
[C---:B------:R-:W-:Y:S01]  /*22b0*/  IMAD.WIDE.U32 R6, R225.reuse, c[0x0][0x210], R144 ;  /* 0x00008400e1067a25 */ /* 0x040fe200078e0090 */
[----:B------:R2:W-:Y:S03]  /*22c0*/  @P0 LDGSTS.E.BYPASS.LTC128B.128 [R139+0x12100], [R20.64], !P5 ;  /* 0x12100000148b0fae */ /* 0x0005e6000e901d48 */
[----:B------:R-:W-:Y:S01]  /*22d0*/  IMAD R7, R225, c[0x0][0x214], R7 ;  /* 0x00008500e1077a24 */ /* 0x000fe200078e0207 */
[----:B------:R2:W-:Y:S01]  /*22e0*/  @P0 LDGSTS.E.BYPASS.LTC128B.128 [R139+0x14100], [R20.64+0x80], !P4 ;  /* 0x14100080148b0fae */ /* 0x0005e2000e101d48 */
[----:B------:R-:W-:-:S02]  /*22f0*/  IMAD.IADD R175, R175, 0x1, R170 ;  /* 0x00000001afaf7824 */ /* 0x000fc400078e02aa */
[----:B------:R-:W-:Y:S01]  /*2300*/  IMAD.WIDE.U32 R156, R156, c[0x0][0x218], R6 ;  /* 0x000086009c9c7a25 */ /* 0x000fe200078e0006 */
[----:B------:R-:W-:Y:S01]  /*2310*/  SHF.R.S32.HI R7, RZ, 0x1f, R4 ;  /* 0x0000001fff077819 */ /* 0x000fe20000011404 */
[----:B------:R2:W-:Y:S01]  /*2320*/  @P0 LDGSTS.E.BYPASS.LTC128B.128 [R139+0x16100], [R20.64+0x100], !P3 ;  /* 0x16100100148b0fae */ /* 0x0005e2000d901d48 */
[-C--:B------:R-:W-:Y:S01]  /*2330*/  LEA.HI R6, R16, R5.reuse, RZ, 0x3 ;  /* 0x0000000510067211 */ /* 0x080fe200078f18ff */
[----:B------:R-:W-:Y:S01]  /*2340*/  IMAD.MOV.U32 R170, RZ, RZ, R8 ;  /* 0x000000ffffaa7224 */ /* 0x000fe200078e0008 */
[----:B------:R-:W-:Y:S01]  /*2350*/  LEA.HI R7, R7, R4, RZ, 0x4 ;  /* 0x0000000407077211 */ /* 0x000fe200078f20ff */
[----:B------:R-:W-:Y:S01]  /*2360*/  IMAD.IADD R177, R177, 0x1, R172 ;  /* 0x00000001b1b17824 */ /* 0x000fe200078e02ac */
[CC--:B------:R-:W-:Y:S01]  /*2370*/  LEA.HI R4, R9.reuse, R2.reuse, RZ, 0x3 ;  /* 0x0000000209047211 */ /* 0x0c0fe200078f18ff */
[----:B------:R-:W-:Y:S01]  /*2380*/  IMAD.IADD R173, R172, 0x1, R25 ;  /* 0x00000001acad7824 */ /* 0x000fe200078e0219 */
[----:B------:R-:W-:Y:S01]  /*2390*/  SHF.R.S32.HI R7, RZ, 0x4, R7 ;  /* 0x00000004ff077819 */ /* 0x000fe20000011407 */
[----:B------:R-:W-:Y:S01]  /*23a0*/  IMAD.MOV.U32 R172, RZ, RZ, R24 ;  /* 0x000000ffffac7224 */ /* 0x000fe200078e0018 */
[----:B------:R-:W-:Y:S01]  /*23b0*/  LEA.HI R9, R9, R2, RZ, 0x6 ;  /* 0x0000000209097211 */ /* 0x000fe200078f30ff */
[----:B------:R-:W-:Y:S01]  /*23c0*/  IMAD.MOV.U32 R112, RZ, RZ, c[0x0][0x290] ;  /* 0x0000a400ff707624 */ /* 0x000fe200078e00ff */
[----:B------:R-:W-:Y:S01]  /*23d0*/  LEA.HI R16, R16, R5, RZ, 0x6 ;  /* 0x0000000510107211 */ /* 0x000fe200078f30ff */
[----:B------:R-:W-:Y:S01]  /*23e0*/  IMAD.MOV.U32 R116, RZ, RZ, c[0x0][0x280] ;  /* 0x0000a000ff747624 */ /* 0x000fe200078e00ff */
[----:B------:R-:W-:Y:S01]  /*23f0*/  SHF.R.S32.HI R5, RZ, 0x1f, R0 ;  /* 0x0000001fff057819 */ /* 0x000fe20000011400 */
[----:B------:R-:W-:Y:S01]  /*2400*/  IMAD.SHL.U32 R9, R9, 0x40, RZ ;  /* 0x0000004009097824 */ /* 0x000fe200078e00ff */
[----:B------:R-:W-:Y:S01]  /*2410*/  LEA.HI.SX32 R122, R6, R7, 0x1d ;  /* 0x00000007067a7211 */ /* 0x000fe200078feaff */
[----:B------:R-:W-:Y:S01]  /*2420*/  IMAD.SHL.U32 R16, R16, 0x40, RZ ;  /* 0x0000004010107824 */ /* 0x000fe200078e00ff */
[----:B------:R-:W-:Y:S01]  /*2430*/  SHF.R.S32.HI R8, RZ, 0x1f, R19 ;  /* 0x0000001fff087819 */ /* 0x000fe20000011413 */
[----:B-----5:R-:W-:Y:S01]  /*2440*/  IMAD.WIDE.U32 R176, R85, c[0x0][0x290], R176 ;  /* 0x0000a40055b07a25 */ /* 0x020fe200078e00b0 */
[----:B------:R-:W-:-:S02]  /*2450*/  LOP3.LUT R24, R221, 0x38, R4, 0xf8, !PT ;  /* 0x00000038dd187812 */ /* 0x000fc400078ef804 */
[----:B------:R-:W-:Y:S01]  /*2460*/  LEA.HI R5, R5, R0, RZ, 0x4 ;  /* 0x0000000005057211 */ /* 0x000fe200078f20ff */
[----:B------:R-:W-:Y:S01]  /*2470*/  IMAD.WIDE.U32 R174, R85, c[0x0][0x280], R174 ;  /* 0x0000a00055ae7a25 */ /* 0x000fe200078e00ae */
[----:B------:R-:W-:Y:S02]  /*2480*/  LOP3.LUT R18, R221, 0x38, R6, 0xf8, !PT ;  /* 0x00000038dd127812 */ /* 0x000fe400078ef806 */
[----:B------:R-:W-:Y:S01]  /*2490*/  SHF.R.S32.HI R7, RZ, 0x1f, R122 ;  /* 0x0000001fff077819 */ /* 0x000fe2000001147a */
[C---:B------:R-:W-:Y:S01]  /*24a0*/  IMAD.WIDE.U32 R172, R85.reuse, c[0x0][0x290], R172 ;  /* 0x0000a40055ac7a25 */ /* 0x040fe200078e00ac */
[----:B------:R-:W-:Y:S02]  /*24b0*/  SHF.R.S32.HI R0, RZ, 0x1f, R17 ;  /* 0x0000001fff007819 */ /* 0x000fe40000011411 */
[----:B------:R-:W-:Y:S01]  /*24c0*/  LEA.HI R2, R8, R19, RZ, 0x3 ;  /* 0x0000001308027211 */ /* 0x000fe200078f18ff */
[----:B------:R-:W-:Y:S01]  /*24d0*/  IMAD.WIDE.U32 R170, R85, c[0x0][0x280], R170 ;  /* 0x0000a00055aa7a25 */ /* 0x000fe200078e00aa */
[----:B------:R-:W-:-:S02]  /*24e0*/  LOP3.LUT R9, R9, 0xfffff000, RZ, 0xc0, !PT ;  /* 0xfffff00009097812 */ /* 0x000fc400078ec0ff */
[-C--:B------:R-:W-:Y:S01]  /*24f0*/  LOP3.LUT R117, R24, R141.reuse, RZ, 0x3c, !PT ;  /* 0x0000008d18757212 */ /* 0x080fe200078e3cff */
[----:B------:R-:W-:Y:S01]  /*2500*/  IMAD.MOV.U32 R59, RZ, RZ, 0x1 ;  /* 0x00000001ff3b7424 */ /* 0x000fe200078e00ff */
[----:B------:R-:W-:Y:S01]  /*2510*/  LOP3.LUT R119, R18, R141, RZ, 0x3c, !PT ;  /* 0x0000008d12777212 */ /* 0x000fe200078e3cff */
[----:B------:R-:W-:Y:S01]  /*2520*/  IMAD.MOV.U32 R47, RZ, RZ, RZ ;  /* 0x000000ffff2f7224 */ /* 0x000fe200078e00ff */
[----:B------:R-:W-:Y:S01]  /*2530*/  LEA.HI R7, R7, R122, RZ, 0x3 ;  /* 0x0000007a07077211 */ /* 0x000fe200078f18ff */
[----:B------:R-:W-:Y:S01]  /*2540*/  IMAD.SHL.U32 R122, R122, 0x8, RZ ;  /* 0x000000087a7a7824 */ /* 0x000fe200078e00ff */
[----:B------:R-:W-:Y:S01]  /*2550*/  LEA.HI R0, R0, R17, RZ, 0x4 ;  /* 0x0000001100007211 */ /* 0x000fe200078f20ff */
[----:B------:R-:W-:Y:S01]  /*2560*/  IMAD.IADD R127, R157, 0x1, R127 ;  /* 0x000000019d7f7824 */ /* 0x000fe200078e027f */
[----:B------:R-:W-:Y:S01]  /*2570*/  LOP3.LUT R18, R221, 0x38, R2, 0xf8, !PT ;  /* 0x00000038dd127812 */ /* 0x000fe200078ef802 */
[----:B------:R-:W-:Y:S01]  /*2580*/  IMAD.SHL.U32 R7, R7, 0x200, RZ ;  /* 0x0000020007077824 */ /* 0x000fe200078e00ff */
[----:B------:R-:W-:-:S02]  /*2590*/  IADD3 R117, R117, R9, R140 ;  /* 0x0000000975757210 */ /* 0x000fc40007ffe08c */
[----:B------:R-:W-:Y:S02]  /*25a0*/  SHF.R.S32.HI R9, RZ, 0x4, R5 ;  /* 0x00000004ff097819 */ /* 0x000fe40000011405 */
[----:B------:R-:W-:Y:S02]  /*25b0*/  LOP3.LUT R115, R18, R141, RZ, 0x3c, !PT ;  /* 0x0000008d12737212 */ /* 0x000fe400078e3cff */
[----:B------:R-:W-:Y:S02]  /*25c0*/  SHF.R.S32.HI R5, RZ, 0x4, R0 ;  /* 0x00000004ff057819 */ /* 0x000fe40000011400 */
[----:B------:R-:W-:Y:S02]  /*25d0*/  LOP3.LUT R18, R221, 0x38, R122, 0xf8, !PT ;  /* 0x00000038dd127812 */ /* 0x000fe400078ef87a */
[----:B------:R-:W-:Y:S02]  /*25e0*/  LEA.HI R8, R8, R19, RZ, 0x6 ;  /* 0x0000001308087211 */ /* 0x000fe400078f30ff */
[----:B------:R-:W-:-:S02]  /*25f0*/  LEA.HI.SX32 R118, R2, R5, 0x1d ;  /* 0x0000000502767211 */ /* 0x000fc400078feaff */
[----:B------:R-:W-:Y:S01]  /*2600*/  LOP3.LUT R113, R18, R141, RZ, 0x3c, !PT ;  /* 0x0000008d12717212 */ /* 0x000fe200078e3cff */
[----:B------:R-:W-:Y:S01]  /*2610*/  IMAD.SHL.U32 R8, R8, 0x40, RZ ;  /* 0x0000004008087824 */ /* 0x000fe200078e00ff */
[----:B------:R-:W-:Y:S02]  /*2620*/  @P0 LEA R18, P1, R106, R20, 0x1 ;  /* 0x000000146a120211 */ /* 0x000fe400078208ff */
[----:B------:R-:W-:Y:S02]  /*2630*/  LEA.HI.SX32 R120, R4, R9, 0x1d ;  /* 0x0000000904787211 */ /* 0x000fe400078feaff */
[----:B------:R-:W-:Y:S02]  /*2640*/  SHF.R.S32.HI R9, RZ, 0x1f, R118 ;  /* 0x0000001fff097819 */ /* 0x000fe40000011476 */
[----:B------:R-:W-:Y:S02]  /*2650*/  @P0 LEA.HI.X R19, R106, R21, R105, 0x1, P1 ;  /* 0x000000156a130211 */ /* 0x000fe400008f0c69 */
[----:B------:R-:W-:Y:S01]  /*2660*/  LEA.HI R0, R9, R118, RZ, 0x3 ;  /* 0x0000007609007211 */ /* 0x000fe200078f18ff */
[----:B------:R-:W-:Y:S01]  /*2670*/  IMAD.SHL.U32 R118, R118, 0x8, RZ ;  /* 0x0000000876767824 */ /* 0x000fe200078e00ff */
[----:B------:R-:W-:Y:S01]  /*2680*/  LOP3.LUT R8, R8, 0xfffff000, RZ, 0xc0, !PT ;  /* 0xfffff00008087812 */ /* 0x000fe200078ec0ff */
[----:B------:R2:W-:Y:S01]  /*2690*/  @P0 LDGSTS.E.BYPASS.LTC128B.128 [R139+0x13100], [R18.64], !P5 ;  /* 0x13100000128b0fae */ /* 0x0005e2000e901d48 */
[----:B------:R-:W-:Y:S01]  /*26a0*/  SHF.R.S32.HI R5, RZ, 0x1f, R120 ;  /* 0x0000001fff057819 */ /* 0x000fe20000011478 */
[----:B------:R-:W-:Y:S01]  /*26b0*/  IMAD.SHL.U32 R0, R0, 0x200, RZ ;  /* 0x0000020000007824 */ /* 0x000fe200078e00ff */
[----:B------:R-:W-:Y:S01]  /*26c0*/  IADD3 R115, R115, R8, R140 ;  /* 0x0000000873737210 */ /* 0x000fe20007ffe08c */
[----:B------:R2:W-:Y:S01]  /*26d0*/  @P0 LDGSTS.E.BYPASS.LTC128B.128 [R139+0x15100], [R18.64+0x80], !P4 ;  /* 0x15100080128b0fae */ /* 0x0005e2000e101d48 */
[----:B------:R-:W-:Y:S01]  /*26e0*/  LEA.HI R5, R5, R120, RZ, 0x3 ;  /* 0x0000007805057211 */ /* 0x000fe200078f18ff */
[----:B------:R-:W-:Y:S01]  /*26f0*/  IMAD.SHL.U32 R120, R120, 0x8, RZ ;  /* 0x0000000878787824 */ /* 0x000fe200078e00ff */
[----:B------:R-:W-:Y:S01]  /*2700*/  LOP3.LUT R16, R16, 0xfffff000, RZ, 0xc0, !PT ;  /* 0xfffff00010107812 */ /* 0x000fe200078ec0ff */
[----:B------:R2:W-:Y:S01]  /*2710*/  @P0 LDGSTS.E.BYPASS.LTC128B.128 [R139+0x17100], [R18.64+0x100], !P3 ;  /* 0x17100100128b0fae */ /* 0x0005e2000d901d48 */
[----:B------:R-:W-:Y:S01]  /*2720*/  LOP3.LUT R8, R221, 0x38, R118, 0xf8, !PT ;  /* 0x00000038dd087812 */ /* 0x000fe200078ef876 */
[----:B------:R-:W-:Y:S01]  /*2730*/  IMAD.SHL.U32 R5, R5, 0x200, RZ ;  /* 0x0000020005057824 */ /* 0x000fe200078e00ff */
[----:B------:R-:W-:Y:S01]  /*2740*/  IADD3 R119, R119, R16, R140 ;  /* 0x0000001077777210 */ /* 0x000fe20007ffe08c */
[----:B------:R-:W0:Y:S01]  /*2750*/  LDGDEPBAR ;  /* 0x00000000000079af */ /* 0x000e220000000000 */
[----:B------:R-:W-:-:S02]  /*2760*/  LOP3.LUT R109, R8, R141, RZ, 0x3c, !PT ;  /* 0x0000008d086d7212 */ /* 0x000fc400078e3cff */
[----:B------:R-:W-:Y:S02]  /*2770*/  LOP3.LUT R16, R221, 0x38, R120, 0xf8, !PT ;  /* 0x00000038dd107812 */ /* 0x000fe400078ef878 */
[----:B------:R-:W-:Y:S02]  /*2780*/  SHF.R.S32.HI R8, RZ, 0x1f, R85 ;  /* 0x0000001fff087819 */ /* 0x000fe40000011455 */
[----:B------:R-:W-:Y:S02]  /*2790*/  LOP3.LUT R111, R16, R141, RZ, 0x3c, !PT ;  /* 0x0000008d106f7212 */ /* 0x000fe400078e3cff */
[----:B------:R-:W-:Y:S01]  /*27a0*/  LOP3.LUT R0, R0, 0xfffff000, RZ, 0xc0, !PT ;  /* 0xfffff00000007812 */ /* 0x000fe200078ec0ff */
[----:B------:R-:W-:Y:S01]  /*27b0*/  IMAD R16, R8, c[0x0][0x290], RZ ;  /* 0x0000a40008107a24 */ /* 0x000fe200078e02ff */
[----:B------:R-:W-:Y:S01]  /*27c0*/  IADD3 R93, P1, P0, R162, R168, R144 ;  /* 0x000000a8a25d7210 */ /* 0x000fe2000783e090 */
[----:B------:R-:W-:Y:S01]  /*27d0*/  IMAD R8, R8, c[0x0][0x280], RZ ;  /* 0x0000a00008087a24 */ /* 0x000fe200078e02ff */
[----:B------:R-:W-:Y:S01]  /*27e0*/  IADD3 R109, R109, R0, R140 ;  /* 0x000000006d6d7210 */ /* 0x000fe20007ffe08c */
[----:B------:R-:W-:Y:S01]  /*27f0*/  IMAD R123, R85, c[0x0][0x294], R16 ;  /* 0x0000a500557b7a24 */ /* 0x000fe200078e0210 */
[----:B------:R-:W-:Y:S01]  /*2800*/  IADD3.X R126, R97, R103, R145, P1, P0 ;  /* 0x00000067617e7210 */ /* 0x000fe20000fe0491 */
[----:B------:R-:W-:Y:S01]  /*2810*/  IMAD R121, R85, c[0x0][0x284], R8 ;  /* 0x0000a10055797a24 */ /* 0x000fe200078e0208 */
[----:B------:R-:W-:Y:S01]  /*2820*/  LOP3.LUT R7, R7, 0xfffff000, RZ, 0xc0, !PT ;  /* 0xfffff00007077812 */ /* 0x000fe200078ec0ff */
[----:B------:R-:W-:Y:S01]  /*2830*/  IMAD.IADD R125, R177, 0x1, R123 ;  /* 0x00000001b17d7824 */ /* 0x000fe200078e027b */
[----:B------:R-:W-:Y:S01]  /*2840*/  LOP3.LUT R5, R5, 0xfffff000, RZ, 0xc0, !PT ;  /* 0xfffff00005057812 */ /* 0x000fe200078ec0ff */
[----:B------:R-:W-:Y:S01]  /*2850*/  IMAD.IADD R124, R175, 0x1, R121 ;  /* 0x00000001af7c7824 */ /* 0x000fe200078e0279 */
[----:B------:R-:W-:Y:S01]  /*2860*/  LOP3.LUT R0, R221, 0x18, R144, 0xf8, !PT ;  /* 0x00000018dd007812 */ /* 0x000fe200078ef890 */
[----:B------:R-:W-:Y:S01]  /*2870*/  IMAD.IADD R123, R123, 0x1, R173 ;  /* 0x000000017b7b7824 */ /* 0x000fe200078e02ad */
[----:B------:R-:W-:Y:S01]  /*2880*/  ISETP.NE.AND P0, PT, RZ, UR4, PT ;  /* 0x00000004ff007c0c */ /* 0x000fe2000bf05270 */
[----:B------:R-:W-:Y:S01]  /*2890*/  IMAD.IADD R121, R121, 0x1, R171 ;  /* 0x0000000179797824 */ /* 0x000fe200078e02ab */
[----:B------:R-:W-:-:S02]  /*28a0*/  LOP3.LUT R133, R6, 0xfffffff8, RZ, 0xc0, !PT ;  /* 0xfffffff806857812 */ /* 0x000fc400078ec0ff */
[----:B------:R-:W-:Y:S02]  /*28b0*/  LOP3.LUT R131, R4, 0xfffffff8, RZ, 0xc0, !PT ;  /* 0xfffffff804837812 */ /* 0x000fe400078ec0ff */
[----:B------:R-:W-:Y:S02]  /*28c0*/  LOP3.LUT R129, R2, 0xfffffff8, RZ, 0xc0, !PT ;  /* 0xfffffff802817812 */ /* 0x000fe400078ec0ff */
[CC--:B------:R-:W-:Y:S01]  /*28d0*/  SHF.L.U64.HI R110, R112.reuse, R3.reuse, c[0x0][0x294] ;  /* 0x0000a500706e7619 */ /* 0x0c0fe20000010203 */
[----:B------:R-:W-:Y:S01]  /*28e0*/  IMAD.SHL.U32 R112, R112, 0x40, RZ ;  /* 0x0000004070707824 */ /* 0x000fe200078e00ff */
[C---:B------:R-:W-:Y:S01]  /*28f0*/  SHF.L.U64.HI R114, R116.reuse, R3, c[0x0][0x284] ;  /* 0x0000a10074727619 */ /* 0x040fe20000010203 */
[----:B------:R-:W-:Y:S01]  /*2900*/  IMAD.SHL.U32 R116, R116, 0x40, RZ ;  /* 0x0000004074747824 */ /* 0x000fe200078e00ff */
[--C-:B------:R-:W-:Y:S02]  /*2910*/  IADD3 R113, R113, R7, R140.reuse ;  /* 0x0000000771717210 */ /* 0x100fe40007ffe08c */
[----:B------:R-:W-:-:S02]  /*2920*/  IADD3 R111, R111, R5, R140 ;  /* 0x000000056f6f7210 */ /* 0x000fc40007ffe08c */
[----:B------:R-:W-:Y:S02]  /*2930*/  LOP3.LUT R0, R140, R0, R141, 0xf6, !PT ;  /* 0x000000008c007212 */ /* 0x000fe400078ef68d */
[----:B------:R-:W-:Y:S02]  /*2940*/  P2R R135, PR, RZ, 0x1 ;  /* 0x00000001ff877803 */ /* 0x000fe40000000000 */
[----:B------:R-:W-:Y:S02]  /*2950*/  SHF.R.S32.HI R150, RZ, 0x1f, R133 ;  /* 0x0000001fff967819 */ /* 0x000fe40000011485 */
[----:B------:R-:W-:Y:S02]  /*2960*/  SHF.R.S32.HI R148, RZ, 0x1f, R131 ;  /* 0x0000001fff947819 */ /* 0x000fe40000011483 */
[----:B------:R-:W-:Y:S02]  /*2970*/  SHF.R.S32.HI R134, RZ, 0x1f, R129 ;  /* 0x0000001fff867819 */ /* 0x000fe40000011481 */
[----:B------:R-:W-:-:S02]  /*2980*/  SHF.R.S32.HI R132, RZ, 0x1f, R122 ;  /* 0x0000001fff847819 */ /* 0x000fc4000001147a */
[----:B------:R-:W-:Y:S02]  /*2990*/  SHF.R.S32.HI R130, RZ, 0x1f, R120 ;  /* 0x0000001fff827819 */ /* 0x000fe40000011478 */
[----:B--2---:R-:W-:Y:S02]  /*29a0*/  SHF.R.S32.HI R128, RZ, 0x1f, R118 ;  /* 0x0000001fff807819 */ /* 0x004fe40000011476 */
.L_x_1398:
[----:B------:R-:W-:Y:S01]  /*29b0*/  SHF.R.S32.HI R5, RZ, 0x1f, R15 ;  /* 0x0000001fff057819 */ /* 0x000fe2000001140f */
[----:B------:R-:W-:Y:S04]  /*29c0*/  DEPBAR.LE SB0, 0x2 ;  /* 0x000080800000791a */ /* 0x000fe80000000000 */
[----:B------:R-:W-:Y:S01]  /*29d0*/  ISETP.LE.AND P1, PT, R96, c[0x0][0x27c], PT ;  /* 0x00009f0060007a0c */ /* 0x000fe20003f23270 */
[----:B------:R-:W-:Y:S01]  /*29e0*/  WARPSYNC 0xffffffff ;  /* 0xffffffff00007948 */ /* 0x000fe20003800000 */
[----:B------:R-:W-:Y:S01]  /*29f0*/  BAR.SYNC.DEFER_BLOCKING 0x0 ;  /* 0x0000000000007b1d */ /* 0x000fe20000010000 */
[-C--:B------:R-:W-:Y:S02]  /*2a00*/  IMAD R153, R98, R15.reuse, RZ ;  /* 0x0000000f62997224 */ /* 0x080fe400078e02ff */
[----:B------:R-:W-:Y:S04]  /*2a10*/  IMAD.WIDE.U32 R20, R100, R15, RZ ;  /* 0x0000000f64147225 */ /* 0x000fe800078e00ff */
[----:B------:R-:W-:Y:S01]  /*2a20*/  IMAD R153, R5, R100, R153 ;  /* 0x0000006405997224 */ /* 0x000fe200078e0299 */
[----:B------:R-:W-:Y:S01]  /*2a30*/  IADD3 R4, P0, R93, R20, RZ ;  /* 0x000000145d047210 */ /* 0x000fe20007f1e0ff */
[----:B-1----:R-:W-:Y:S02]  /*2a40*/  IMAD R2, R47, 0x3000, R0 ;  /* 0x000030002f027824 */ /* 0x002fe400078e0200 */
[----:B------:R-:W-:Y:S03]  /*2a50*/  IMAD.IADD R153, R21, 0x1, R153 ;  /* 0x0000000115997824 */ /* 0x000fe600078e0299 */
[----:B------:R-:W-:Y:S01]  /*2a60*/  IADD3 R149, R2, 0x20, RZ ;  /* 0x0000002002957810 */ /* 0x000fe20007ffe0ff */
[----:B------:R-:W-:Y:S01]  /*2a70*/  IMAD.X R3, R153, 0x1, R126, P0 ;  /* 0x0000000199037824 */ /* 0x000fe200000e067e */
[----:B------:R-:W-:Y:S02]  /*2a80*/  LEA R74, P0, R4, c[0x0][0x1c8], 0x1 ;  /* 0x00007200044a7a11 */ /* 0x000fe400078008ff */
[----:B------:R-:W-:Y:S02]  /*2a90*/  @P6 IADD3 R149, R2, -0x20, RZ ;  /* 0xffffffe002956810 */ /* 0x000fe40007ffe0ff */
[----:B------:R-:W-:Y:S02]  /*2aa0*/  LEA.HI.X R75, R4, c[0x0][0x1cc], R3, 0x1, P0 ;  /* 0x00007300044b7a11 */ /* 0x000fe400000f0c03 */
[----:B------:R-:W-:Y:S02]  /*2ab0*/  LEA R151, R2, 0x100, 0x1 ;  /* 0x0000010002977811 */ /* 0x000fe400078e08ff */
[----:B------:R-:W-:Y:S01]  /*2ac0*/  LEA R149, R149, 0x100, 0x1 ;  /* 0x0000010095957811 */ /* 0x000fe200078e08ff */
[----:B------:R-:W-:Y:S01]  /*2ad0*/  BSSY B1, `(.L_x_1374) ;  /* 0x0000393000017945 */ /* 0x000fe20003800000 */
[----:B------:R-:W-:-:S05]  /*2ae0*/  @!P1 BRA `(.L_x_1375) ;  /* 0x0000378000009947 */ /* 0x000fca0003800000 */
[-C--:B------:R-:W-:Y:S01]  /*2af0*/  IMAD R3, R114, R15.reuse, RZ ;  /* 0x0000000f72037224 */ /* 0x080fe200078e02ff */
[----:B------:R-:W-:Y:S01]  /*2b00*/  ISETP.NE.AND P1, PT, R135, RZ, PT ;  /* 0x000000ff8700720c */ /* 0x000fe20003f25270 */
[-C--:B------:R-:W-:Y:S02]  /*2b10*/  IMAD R9, R110, R15.reuse, RZ ;  /* 0x0000000f6e097224 */ /* 0x080fe400078e02ff */
[----:B------:R-:W-:Y:S02]  /*2b20*/  IMAD R152, R15, -0x40, R90 ;  /* 0xffffffc00f987824 */ /* 0x000fe400078e025a */
[C---:B------:R-:W-:Y:S02]  /*2b30*/  IMAD R3, R5.reuse, R116, R3 ;  /* 0x0000007405037224 */ /* 0x040fe400078e0203 */
[----:B------:R-:W-:Y:S01]  /*2b40*/  IMAD R9, R5, R112, R9 ;  /* 0x0000007005097224 */ /* 0x000fe200078e0209 */
[----:B------:R-:W-:Y:S01]  /*2b50*/  IMNMX R152, R152, 0x40, PT ;  /* 0x0000004098987817 */ /* 0x000fe20003800200 */
[-C--:B------:R-:W-:Y:S04]  /*2b60*/  IMAD.WIDE.U32 R6, R116, R15.reuse, RZ ;  /* 0x0000000f74067225 */ /* 0x080fe800078e00ff */
[----:B------:R-:W-:Y:S01]  /*2b70*/  IMAD.WIDE.U32 R4, R112, R15, RZ ;  /* 0x0000000f70047225 */ /* 0x000fe200078e00ff */
[----:B------:R-:W-:Y:S04]  /*2b80*/  IADD3 R3, R7, R3, RZ ;  /* 0x0000000307037210 */ /* 0x000fe80007ffe0ff */
[----:B------:R-:W-:Y:S01]  /*2b90*/  IADD3 R2, R5, R9, RZ ;  /* 0x0000000905027210 */ /* 0x000fe20007ffe0ff */
[----:B------:R-:W-:-:S05]  /*2ba0*/  @!P1 BRA `(.L_x_1376) ;  /* 0x00001b1000009947 */ /* 0x000fca0003800000 */
[----:B------:R-:W-:Y:S01]  /*2bb0*/  ISETP.GE.AND P1, PT, R223, R152, PT ;  /* 0x00000098df00720c */ /* 0x000fe20003f26270 */
[----:B------:R-:W-:Y:S01]  /*2bc0*/  BSSY B0, `(.L_x_1377) ;  /* 0x0000036000007945 */ /* 0x000fe20003800000 */
[C---:B------:R-:W-:Y:S01]  /*2bd0*/  IADD3 R29, R142.reuse, 0x20, RZ ;  /* 0x000000208e1d7810 */ /* 0x040fe20007ffe0ff */
[----:B------:R-:W-:Y:S01]  /*2be0*/  CS2R R24, SRZ ;  /* 0x0000000000187805 */ /* 0x000fe2000001ff00 */
[----:B------:R-:W-:Y:S01]  /*2bf0*/  IADD3 R20, R142, 0x40, RZ ;  /* 0x000000408e147810 */ /* 0x000fe20007ffe0ff */
        /* <DEDUP_REMOVED lines=28> */
[----:B------:R-:W-:Y:S01]  /*2dc0*/  LEA.HI.X R9, R6, c[0x0][0x274], R3, 0x1, P0 ;  /* 0x00009d0006097a11 */ /* 0x000fe200000f0c03 */
[----:B------:R-:W-:Y:S01]  /*2dd0*/  CS2R R54, SRZ ;  /* 0x0000000000367805 */ /* 0x000fe2000001ff00 */
[C---:B------:R-:W-:Y:S04]  /*2de0*/  LEA R2, P0, R4.reuse, c[0x0][0x288], 0x1 ;  /* 0x0000a20004027a11 */ /* 0x040fe800078008ff */
[----:B------:R-:W-:Y:S02]  /*2df0*/  LEA.HI.X R3, R4, c[0x0][0x28c], R5, 0x1, P0 ;  /* 0x0000a30004037a11 */ /* 0x000fe400000f0c05 */
[----:B------:R-:W-:-:S13]  /*2e00*/  ISETP.GE.AND P0, PT, R142, c[0x0][0x27c], PT ;  /* 0x00009f008e007a0c */ /* 0x000fda0003f06270 */
[----:B------:R1:W5:Y:S04]  /*2e10*/  @!P0 LDG.E.64 R40, [R8.64] ;  /* 0x0000000808288981 */ /* 0x000368000c1e1b00 */
[----:B------:R1:W5:Y:S01]  /*2e20*/  @!P0 LDG.E.64 R72, [R2.64] ;  /* 0x0000000802488981 */ /* 0x000362000c1e1b00 */
[----:B------:R-:W-:-:S13]  /*2e30*/  ISETP.GE.AND P0, PT, R138, c[0x0][0x27c], PT ;  /* 0x00009f008a007a0c */ /* 0x000fda0003f06270 */
[----:B------:R1:W5:Y:S04]  /*2e40*/  @!P0 LDG.E.64 R42, [R8.64+0x20] ;  /* 0x00002008082a8981 */ /* 0x000368000c1e1b00 */
[----:B------:R1:W5:Y:S01]  /*2e50*/  @!P0 LDG.E.64 R70, [R2.64+0x20] ;  /* 0x0000200802468981 */ /* 0x000362000c1e1b00 */
        /* <DEDUP_REMOVED lines=11> */
[----:B------:R1:W5:Y:S02]  /*2f10*/  @!P0 LDG.E.64 R54, [R2.64+0xa0] ;  /* 0x0000a00802368981 */ /* 0x000364000c1e1b00 */
.L_x_1378:
[----:B------:R-:W-:Y:S05]  /*2f20*/  BSYNC B0 ;  /* 0x0000000000007941 */ /* 0x000fea0003800000 */
.L_x_1377:
[----:B------:R-:W-:-:S05]  /*2f30*/  @P1 BRA `(.L_x_1379) ;  /* 0x000034c000001947 */ /* 0x000fca0003800000 */
[----:B------:R-:W-:Y:S01]  /*2f40*/  ISETP.GE.AND P0, PT, R144, c[0x0][0x1d4], PT ;  /* 0x0000750090007a0c */ /* 0x000fe20003f06270 */
[----:B-1---5:R-:W-:Y:S01]  /*2f50*/  IMAD.MOV.U32 R3, RZ, RZ, R26 ;  /* 0x000000ffff037224 */ /* 0x022fe200078e001a */
[----:B------:R-:W-:Y:S01]  /*2f60*/  BSSY B0, `(.L_x_1380) ;  /* 0x0000060000007945 */ /* 0x000fe20003800000 */
[----:B------:R-:W-:Y:S02]  /*2f70*/  IMAD.MOV.U32 R2, RZ, RZ, R27 ;  /* 0x000000ffff027224 */ /* 0x000fe400078e001b */
        /* <DEDUP_REMOVED lines=35> */
[----:B------:R-:W-:Y:S02]  /*31b0*/  PRMT R64, R18, 0x7610, R64 ;  /* 0x0000761012407816 */ /* 0x000fe40000000040 */
[----:B------:R-:W-:Y:S02]  /*31c0*/  PRMT R69, R17, 0x7610, R69 ;  /* 0x0000761011457816 */ /* 0x000fe40000000045 */
[----:B------:R-:W-:Y:S01]  /*31d0*/  PRMT R68, R16, 0x7610, R68 ;  /* 0x0000761010447816 */ /* 0x000fe20000000044 */
[----:B------:R-:W-:-:S05]  /*31e0*/  @P0 BRA `(.L_x_1381) ;  /* 0x0000037000000947 */ /* 0x000fca0003800000 */
[----:B------:R-:W-:Y:S01]  /*31f0*/  ISETP.GE.AND P0, PT, R142, c[0x0][0x27c], PT ;  /* 0x00009f008e007a0c */ /* 0x000fe20003f06270 */
[----:B------:R-:W1:Y:S01]  /*3200*/  LDS.128 R16, [R151+0xc000] ;  /* 0x00c0000097107984 */ /* 0x000e620000000c00 */
[----:B------:R-:W-:Y:S01]  /*3210*/  MOV R38, R40 ;  /* 0x0000002800267202 */ /* 0x000fe20000000f00 */
[----:B------:R-:W-:Y:S02]  /*3220*/  IMAD.MOV.U32 R46, RZ, RZ, R72 ;  /* 0x000000ffff2e7224 */ /* 0x000fe400078e0048 */
[----:B------:R-:W-:Y:S02]  /*3230*/  IMAD.MOV.U32 R39, RZ, RZ, R41 ;  /* 0x000000ffff277224 */ /* 0x000fe400078e0029 */
[--C-:B------:R-:W-:Y:S06]  /*3240*/  IMAD.MOV.U32 R45, RZ, RZ, R73.reuse ;  /* 0x000000ffff2d7224 */ /* 0x100fec00078e0049 */
[----:B------:R-:W-:Y:S02]  /*3250*/  @!P0 SHF.R.U64 R49, R72, 0x10, R73 ;  /* 0x0000001048318819 */ /* 0x000fe40000001249 */
[--C-:B------:R-:W-:Y:S02]  /*3260*/  @!P0 SHF.R.U64 R37, R40, 0x10, R41.reuse ;  /* 0x0000001028258819 */ /* 0x100fe40000001229 */
[----:B------:R-:W-:Y:S02]  /*3270*/  @!P0 SHF.R.U32.HI R36, RZ, 0x10, R41 ;  /* 0x00000010ff248819 */ /* 0x000fe40000011629 */
[----:B------:R-:W-:Y:S02]  /*3280*/  @!P0 PRMT R46, R46, 0x5410, R49 ;  /* 0x000054102e2e8816 */ /* 0x000fe40000000031 */
[----:B------:R-:W-:Y:S02]  /*3290*/  @!P0 SHF.R.U32.HI R44, RZ, 0x10, R73 ;  /* 0x00000010ff2c8819 */ /* 0x000fe40000011649 */
[----:B------:R-:W-:Y:S02]  /*32a0*/  @!P0 PRMT R37, R38, 0x5410, R37 ;  /* 0x0000541026258816 */ /* 0x000fe40000000025 */
[----:B------:R-:W-:Y:S02]  /*32b0*/  @!P0 PRMT R36, R39, 0x5410, R36 ;  /* 0x0000541027248816 */ /* 0x000fe40000000024 */
[----:B------:R-:W-:Y:S01]  /*32c0*/  @!P0 PRMT R50, R45, 0x5410, R44 ;  /* 0x000054102d328816 */ /* 0x000fe2000000002c */
[C---:B------:R-:W-:Y:S01]  /*32d0*/  @!P0 IMAD.U32 R44, R46.reuse, 0x10000, RZ ;  /* 0x000100002e2c8824 */ /* 0x040fe200078e00ff */
[----:B------:R-:W-:Y:S02]  /*32e0*/  @!P0 LOP3.LUT R46, R46, 0xffff0000, RZ, 0xc0, !PT ;  /* 0xffff00002e2e8812 */ /* 0x000fe400078ec0ff */
[C---:B------:R-:W-:Y:S02]  /*32f0*/  @!P0 SHF.L.U32 R38, R37.reuse, 0x10, RZ ;  /* 0x0000001025268819 */ /* 0x040fe400000006ff */
[----:B------:R-:W-:Y:S01]  /*3300*/  @!P0 LOP3.LUT R37, R37, 0xffff0000, RZ, 0xc0, !PT ;  /* 0xffff000025258812 */ /* 0x000fe200078ec0ff */
[C---:B-1----:R-:W-:Y:S01]  /*3310*/  @!P0 IMAD.U32 R45, R16.reuse, 0x10000, RZ ;  /* 0x00010000102d8824 */ /* 0x042fe200078e00ff */
[----:B------:R-:W-:Y:S02]  /*3320*/  @!P0 LOP3.LUT R39, R16, 0xffff0000, RZ, 0xc0, !PT ;  /* 0xffff000010278812 */ /* 0x000fe400078ec0ff */
[C---:B------:R-:W-:Y:S02]  /*3330*/  @!P0 LOP3.LUT R40, R17.reuse, 0xffff0000, RZ, 0xc0, !PT ;  /* 0xffff000011288812 */ /* 0x040fe400078ec0ff */
[----:B------:R-:W-:Y:S01]  /*3340*/  @!P0 SHF.L.U32 R48, R17, 0x10, RZ ;  /* 0x0000001011308819 */ /* 0x000fe200000006ff */
[----:B------:R-:W-:Y:S01]  /*3350*/  @!P0 FMUL.FTZ R77, R39, R44 ;  /* 0x0000002c274d8220 */ /* 0x000fe20000410000 */
[----:B------:R-:W-:Y:S01]  /*3360*/  @!P0 SHF.L.U32 R49, R19, 0x10, RZ ;  /* 0x0000001013318819 */ /* 0x000fe200000006ff */
[----:B------:R-:W-:Y:S02]  /*3370*/  @!P0 FMUL.FTZ R76, R40, R46 ;  /* 0x0000002e284c8220 */ /* 0x000fe40000410000 */
[-C--:B------:R-:W-:Y:S01]  /*3380*/  @!P0 FMUL.FTZ R2, R39, R38.reuse ;  /* 0x0000002627028220 */ /* 0x080fe20000410000 */
[----:B------:R-:W-:Y:S01]  /*3390*/  @!P0 LOP3.LUT R39, R19, 0xffff0000, RZ, 0xc0, !PT ;  /* 0xffff000013278812 */ /* 0x000fe200078ec0ff */
[----:B------:R-:W-:Y:S01]  /*33a0*/  @!P0 FFMA.FTZ R77, R45, R38, -R77 ;  /* 0x000000262d4d8223 */ /* 0x000fe2000001084d */
[----:B------:R-:W-:Y:S01]  /*33b0*/  @!P0 LOP3.LUT R38, R18, 0xffff0000, RZ, 0xc0, !PT ;  /* 0xffff000012268812 */ /* 0x000fe200078ec0ff */
[-C--:B------:R-:W-:Y:S02]  /*33c0*/  @!P0 FMUL.FTZ R3, R40, R37.reuse ;  /* 0x0000002528038220 */ /* 0x080fe40000410000 */
[----:B------:R-:W-:Y:S02]  /*33d0*/  @!P0 FFMA.FTZ R76, R48, R37, -R76 ;  /* 0x00000025304c8223 */ /* 0x000fe4000001084c */
[C---:B------:R-:W-:Y:S01]  /*33e0*/  @!P0 IMAD.U32 R37, R36.reuse, 0x10000, RZ ;  /* 0x0001000024258824 */ /* 0x040fe200078e00ff */
[----:B------:R-:W-:Y:S01]  /*33f0*/  @!P0 LOP3.LUT R36, R36, 0xffff0000, RZ, 0xc0, !PT ;  /* 0xffff000024248812 */ /* 0x000fe200078ec0ff */
[----:B------:R-:W-:Y:S01]  /*3400*/  @!P0 FFMA.FTZ R2, R44, R45, R2 ;  /* 0x0000002d2c028223 */ /* 0x000fe20000010002 */
[----:B------:R-:W-:Y:S01]  /*3410*/  @!P0 SHF.L.U32 R44, R18, 0x10, RZ ;  /* 0x00000010122c8819 */ /* 0x000fe200000006ff */
[C---:B------:R-:W-:Y:S01]  /*3420*/  @!P0 IMAD.U32 R45, R50.reuse, 0x10000, RZ ;  /* 0x00010000322d8824 */ /* 0x040fe200078e00ff */
[----:B------:R-:W-:Y:S01]  /*3430*/  @!P0 LOP3.LUT R50, R50, 0xffff0000, RZ, 0xc0, !PT ;  /* 0xffff000032328812 */ /* 0x000fe200078ec0ff */
[----:B------:R-:W-:Y:S01]  /*3440*/  @!P0 FMUL.FTZ R4, R38, R37 ;  /* 0x0000002526048220 */ /* 0x000fe20000410000 */
[----:B------:R-:W-:Y:S01]  /*3450*/  @!P0 F2FP.BF16.PACK_AB R77, R2, R77 ;  /* 0x0000004d024d823e */ /* 0x000fe200000010ff */
[----:B------:R-:W-:Y:S02]  /*3460*/  @!P0 FMUL.FTZ R79, R38, R45 ;  /* 0x0000002d264f8220 */ /* 0x000fe40000410000 */
[C---:B------:R-:W-:Y:S02]  /*3470*/  @!P0 FMUL.FTZ R78, R39.reuse, R50 ;  /* 0x00000032274e8220 */ /* 0x040fe40000410000 */
[----:B------:R-:W-:Y:S02]  /*3480*/  @!P0 FMUL.FTZ R5, R39, R36 ;  /* 0x0000002427058220 */ /* 0x000fe40000410000 */
[----:B------:R-:W-:Y:S02]  /*3490*/  @!P0 FFMA.FTZ R3, R46, R48, R3 ;  /* 0x000000302e038223 */ /* 0x000fe40000010003 */
[----:B------:R-:W-:Y:S02]  /*34a0*/  @!P0 FFMA.FTZ R4, R45, R44, R4 ;  /* 0x0000002c2d048223 */ /* 0x000fe40000010004 */
[----:B------:R-:W-:Y:S01]  /*34b0*/  @!P0 FFMA.FTZ R79, R44, R37, -R79 ;  /* 0x000000252c4f8223 */ /* 0x000fe2000001084f */
[----:B------:R-:W-:Y:S01]  /*34c0*/  @!P0 F2FP.BF16.PACK_AB R76, R3, R76 ;  /* 0x0000004c034c823e */ /* 0x000fe200000010ff */
[----:B------:R-:W-:Y:S02]  /*34d0*/  @!P0 FFMA.FTZ R78, R49, R36, -R78 ;  /* 0x00000024314e8223 */ /* 0x000fe4000001084e */
        /* <DEDUP_REMOVED lines=8> */
.L_x_1381:
[----:B------:R-:W-:Y:S05]  /*3560*/  BSYNC B0 ;  /* 0x0000000000007941 */ /* 0x000fea0003800000 */
.L_x_1380:
[----:B------:R-:W-:Y:S01]  /*3570*/  ISETP.GE.AND P0, PT, R13, c[0x0][0x1d4], PT ;  /* 0x000075000d007a0c */ /* 0x000fe20003f06270 */
[----:B------:R-:W-:-:S12]  /*3580*/  BSSY B0, `(.L_x_1382) ;  /* 0x0000035000007945 */ /* 0x000fd80003800000 */
[----:B------:R-:W-:-:S05]  /*3590*/  @P0 BRA `(.L_x_1383) ;  /* 0x0000033000000947 */ /* 0x000fca0003800000 */
[----:B------:R-:W-:Y:S01]  /*35a0*/  ISETP.GE.AND P0, PT, R138, c[0x0][0x27c], PT ;  /* 0x00009f008a007a0c */ /* 0x000fe20003f06270 */
[----:B-1----:R-:W1:-:S12]  /*35b0*/  LDS.128 R16, [R149+0xc000] ;  /* 0x00c0000095107984 */ /* 0x002e580000000c00 */
[----:B------:R-:W-:Y:S02]  /*35c0*/  @!P0 SHF.R.U64 R40, R70, 0x10, R71 ;  /* 0x0000001046288819 */ /* 0x000fe40000001247 */
[--C-:B------:R-:W-:Y:S02]  /*35d0*/  @!P0 SHF.R.U64 R36, R42, 0x10, R43.reuse ;  /* 0x000000102a248819 */ /* 0x100fe4000000122b */
[----:B------:R-:W-:Y:S02]  /*35e0*/  @!P0 SHF.R.U32.HI R37, RZ, 0x10, R43 ;  /* 0x00000010ff258819 */ /* 0x000fe4000001162b */
[----:B------:R-:W-:Y:S02]  /*35f0*/  @!P0 PRMT R69, R69, 0x5410, R40 ;  /* 0x0000541045458816 */ /* 0x000fe40000000028 */
[----:B------:R-:W-:Y:S02]  /*3600*/  @!P0 SHF.R.U32.HI R39, RZ, 0x10, R71 ;  /* 0x00000010ff278819 */ /* 0x000fe40000011647 */
[----:B------:R-:W-:Y:S02]  /*3610*/  @!P0 PRMT R33, R33, 0x5410, R36 ;  /* 0x0000541021218816 */ /* 0x000fe40000000024 */
[----:B------:R-:W-:Y:S02]  /*3620*/  @!P0 PRMT R32, R32, 0x5410, R37 ;  /* 0x0000541020208816 */ /* 0x000fe40000000025 */
[----:B------:R-:W-:Y:S01]  /*3630*/  @!P0 LOP3.LUT R40, R69, 0xffff0000, RZ, 0xc0, !PT ;  /* 0xffff000045288812 */ /* 0x000fe200078ec0ff */
        /* <DEDUP_REMOVED lines=9> */
[C---:B------:R-:W-:Y:S01]  /*36d0*/  @!P0 FMUL.FTZ R45, R37.reuse, R39 ;  /* 0x00000027252d8220 */ /* 0x040fe20000410000 */
        /* <DEDUP_REMOVED lines=12> */
[----:B------:R-:W-:Y:S02]  /*37a0*/  @!P0 IMAD.U32 R39, R68, 0x10000, RZ ;  /* 0x0001000044278824 */ /* 0x000fe400078e00ff */
        /* <DEDUP_REMOVED lines=17> */
[----:B------:R1:W-:Y:S02]  /*38c0*/  STG.E.128 [R74.64+0x40], R16 ;  /* 0x000040104a007986 */ /* 0x0003e4000c101d08 */
.L_x_1383:
[----:B------:R-:W-:Y:S05]  /*38d0*/  BSYNC B0 ;  /* 0x0000000000007941 */ /* 0x000fea0003800000 */
.L_x_1382:
[----:B------:R-:W-:Y:S01]  /*38e0*/  ISETP.GE.AND P0, PT, R14, c[0x0][0x1d4], PT ;  /* 0x000075000e007a0c */ /* 0x000fe20003f06270 */
[----:B------:R-:W-:-:S12]  /*38f0*/  BSSY B0, `(.L_x_1384) ;  /* 0x0000035000007945 */ /* 0x000fd80003800000 */
[----:B------:R-:W-:-:S05]  /*3900*/  @P0 BRA `(.L_x_1385) ;  /* 0x0000033000000947 */ /* 0x000fca0003800000 */
[----:B------:R-:W-:Y:S01]  /*3910*/  ISETP.GE.AND P0, PT, R29, c[0x0][0x27c], PT ;  /* 0x00009f001d007a0c */ /* 0x000fe20003f06270 */
[----:B-1----:R-:W1:-:S12]  /*3920*/  LDS.128 R16, [R151+0xe000] ;  /* 0x00e0000097107984 */ /* 0x002e580000000c00 */
[----:B------:R-:W-:Y:S02]  /*3930*/  @!P0 SHF.R.U64 R36, R66, 0x10, R67 ;  /* 0x0000001042248819 */ /* 0x000fe40000001243 */
[----:B------:R-:W-:Y:S02]  /*3940*/  @!P0 SHF.R.U64 R29, R34, 0x10, R35 ;  /* 0x00000010221d8819 */ /* 0x000fe40000001223 */
[----:B------:R-:W-:Y:S02]  /*3950*/  @!P0 PRMT R65, R65, 0x5410, R36 ;  /* 0x0000541041418816 */ /* 0x000fe40000000024 */
[----:B------:R-:W-:Y:S02]  /*3960*/  @!P0 SHF.R.U32.HI R37, RZ, 0x10, R67 ;  /* 0x00000010ff258819 */ /* 0x000fe40000011643 */
[----:B------:R-:W-:Y:S02]  /*3970*/  @!P0 PRMT R28, R28, 0x5410, R29 ;  /* 0x000054101c1c8816 */ /* 0x000fe4000000001d */
[----:B------:R-:W-:Y:S01]  /*3980*/  @!P0 PRMT R64, R64, 0x5410, R37 ;  /* 0x0000541040408816 */ /* 0x000fe20000000025 */
[C---:B------:R-:W-:Y:S01]  /*3990*/  @!P0 IMAD.U32 R37, R65.reuse, 0x10000, RZ ;  /* 0x0001000041258824 */ /* 0x040fe200078e00ff */
[----:B------:R-:W-:Y:S01]  /*39a0*/  @!P0 LOP3.LUT R38, R65, 0xffff0000, RZ, 0xc0, !PT ;  /* 0xffff000041268812 */ /* 0x000fe200078ec0ff */
[C---:B------:R-:W-:Y:S01]  /*39b0*/  @!P0 IMAD.U32 R29, R28.reuse, 0x10000, RZ ;  /* 0x000100001c1d8824 */ /* 0x040fe200078e00ff */
[----:B------:R-:W-:Y:S02]  /*39c0*/  @!P0 SHF.R.U32.HI R34, RZ, 0x10, R35 ;  /* 0x00000010ff228819 */ /* 0x000fe40000011623 */
[----:B------:R-:W-:Y:S02]  /*39d0*/  @!P0 LOP3.LUT R28, R28, 0xffff0000, RZ, 0xc0, !PT ;  /* 0xffff00001c1c8812 */ /* 0x000fe400078ec0ff */
[----:B------:R-:W-:Y:S02]  /*39e0*/  @!P0 PRMT R23, R23, 0x5410, R34 ;  /* 0x0000541017178816 */ /* 0x000fe40000000022 */
        /* <DEDUP_REMOVED lines=11> */
[C---:B------:R-:W-:Y:S01]  /*3aa0*/  @!P0 LOP3.LUT R29, R18.reuse, 0xffff0000, RZ, 0xc0, !PT ;  /* 0xffff0000121d8812 */ /* 0x040fe200078ec0ff */
[-C--:B------:R-:W-:Y:S02]  /*3ab0*/  @!P0 FMUL.FTZ R3, R33, R28.reuse ;  /* 0x0000001c21038220 */ /* 0x080fe40000410000 */
[----:B------:R-:W-:Y:S02]  /*3ac0*/  @!P0 FFMA.FTZ R44, R39, R28, -R44 ;  /* 0x0000001c272c8223 */ /* 0x000fe4000001082c */
[C---:B------:R-:W-:Y:S01]  /*3ad0*/  @!P0 IMAD.U32 R28, R23.reuse, 0x10000, RZ ;  /* 0x00010000171c8824 */ /* 0x040fe200078e00ff */
[----:B------:R-:W-:Y:S01]  /*3ae0*/  @!P0 LOP3.LUT R23, R23, 0xffff0000, RZ, 0xc0, !PT ;  /* 0xffff000017178812 */ /* 0x000fe200078ec0ff */
[----:B------:R-:W-:Y:S01]  /*3af0*/  @!P0 FFMA.FTZ R2, R37, R36, R2 ;  /* 0x0000002425028223 */ /* 0x000fe20000010002 */
[----:B------:R-:W-:Y:S01]  /*3b00*/  @!P0 SHF.L.U32 R37, R18, 0x10, RZ ;  /* 0x0000001012258819 */ /* 0x000fe200000006ff */
[----:B------:R-:W-:Y:S02]  /*3b10*/  @!P0 IMAD.U32 R36, R64, 0x10000, RZ ;  /* 0x0001000040248824 */ /* 0x000fe400078e00ff */
[C---:B------:R-:W-:Y:S01]  /*3b20*/  @!P0 FMUL.FTZ R4, R29.reuse, R28 ;  /* 0x0000001c1d048220 */ /* 0x040fe20000410000 */
        /* <DEDUP_REMOVED lines=17> */
.L_x_1385:
[----:B------:R-:W-:Y:S05]  /*3c40*/  BSYNC B0 ;  /* 0x0000000000007941 */ /* 0x000fea0003800000 */
.L_x_1384:
[----:B------:R-:W-:Y:S01]  /*3c50*/  IADD3 R2, R144, 0x60, RZ ;  /* 0x0000006090027810 */ /* 0x000fe20007ffe0ff */
[----:B------:R-:W-:Y:S03]  /*3c60*/  BSSY B0, `(.L_x_1386) ;  /* 0x0000036000007945 */ /* 0x000fe60003800000 */
[----:B------:R-:W-:-:S13]  /*3c70*/  ISETP.GE.AND P0, PT, R2, c[0x0][0x1d4], PT ;  /* 0x0000750002007a0c */ /* 0x000fda0003f06270 */
[----:B------:R-:W-:-:S05]  /*3c80*/  @P0 BRA `(.L_x_1387) ;  /* 0x0000033000000947 */ /* 0x000fca0003800000 */
[----:B------:R-:W-:Y:S01]  /*3c90*/  ISETP.GE.AND P0, PT, R137, c[0x0][0x27c], PT ;  /* 0x00009f0089007a0c */ /* 0x000fe20003f06270 */
[----:B-1----:R-:W1:-:S12]  /*3ca0*/  LDS.128 R16, [R149+0xe000] ;  /* 0x00e0000095107984 */ /* 0x002e580000000c00 */
[----:B------:R-:W-:Y:S02]  /*3cb0*/  @!P0 SHF.R.U64 R33, R62, 0x10, R63 ;  /* 0x000000103e218819 */ /* 0x000fe4000000123f */
[----:B------:R-:W-:Y:S02]  /*3cc0*/  @!P0 SHF.R.U64 R23, R30, 0x10, R31 ;  /* 0x000000101e178819 */ /* 0x000fe4000000121f */
[----:B------:R-:W-:Y:S02]  /*3cd0*/  @!P0 PRMT R58, R58, 0x5410, R33 ;  /* 0x000054103a3a8816 */ /* 0x000fe40000000021 */
[----:B------:R-:W-:Y:S02]  /*3ce0*/  @!P0 PRMT R22, R22, 0x5410, R23 ;  /* 0x0000541016168816 */ /* 0x000fe40000000017 */
[----:B------:R-:W-:Y:S01]  /*3cf0*/  @!P0 SHF.R.U32.HI R32, RZ, 0x10, R63 ;  /* 0x00000010ff208819 */ /* 0x000fe2000001163f */
[C---:B------:R-:W-:Y:S01]  /*3d00*/  @!P0 IMAD.U32 R33, R58.reuse, 0x10000, RZ ;  /* 0x000100003a218824 */ /* 0x040fe200078e00ff */
[----:B------:R-:W-:Y:S01]  /*3d10*/  @!P0 LOP3.LUT R34, R58, 0xffff0000, RZ, 0xc0, !PT ;  /* 0xffff00003a228812 */ /* 0x000fe200078ec0ff */
[C---:B------:R-:W-:Y:S01]  /*3d20*/  @!P0 IMAD.U32 R23, R22.reuse, 0x10000, RZ ;  /* 0x0001000016178824 */ /* 0x040fe200078e00ff */
[----:B------:R-:W-:Y:S02]  /*3d30*/  @!P0 SHF.R.U32.HI R30, RZ, 0x10, R31 ;  /* 0x00000010ff1e8819 */ /* 0x000fe4000001161f */
[----:B------:R-:W-:Y:S02]  /*3d40*/  @!P0 PRMT R57, R57, 0x5410, R32 ;  /* 0x0000541039398816 */ /* 0x000fe40000000020 */
        /* <DEDUP_REMOVED lines=39> */
.L_x_1387:
[----:B------:R-:W-:Y:S05]  /*3fc0*/  BSYNC B0 ;  /* 0x0000000000007941 */ /* 0x000fea0003800000 */
.L_x_1386:
[----:B------:R-:W-:Y:S01]  /*3fd0*/  IADD3 R2, R144, 0x80, RZ ;  /* 0x0000008090027810 */ /* 0x000fe20007ffe0ff */
[----:B------:R-:W-:Y:S03]  /*3fe0*/  BSSY B0, `(.L_x_1388) ;  /* 0x0000036000007945 */ /* 0x000fe60003800000 */
[----:B------:R-:W-:-:S13]  /*3ff0*/  ISETP.GE.AND P0, PT, R2, c[0x0][0x1d4], PT ;  /* 0x0000750002007a0c */ /* 0x000fda0003f06270 */
        /* <DEDUP_REMOVED lines=8> */
[----:B------:R-:W-:Y:S01]  /*4080*/  @!P0 PRMT R9, R9, 0x5410, R20 ;  /* 0x0000541009098816 */ /* 0x000fe20000000014 */
[----:B------:R-:W-:Y:S01]  /*4090*/  @!P0 IMAD.U32 R23, R56, 0x10000, RZ ;  /* 0x0001000038178824 */ /* 0x000fe200078e00ff */
[----:B------:R-:W-:Y:S02]  /*40a0*/  @!P0 PRMT R8, R8, 0x5410, R21 ;  /* 0x0000541008088816 */ /* 0x000fe40000000015 */
[----:B------:R-:W-:Y:S01]  /*40b0*/  @!P0 PRMT R53, R53, 0x5410, R28 ;  /* 0x0000541035358816 */ /* 0x000fe2000000001c */
[C---:B------:R-:W-:Y:S01]  /*40c0*/  @!P0 IMAD.U32 R20, R9.reuse, 0x10000, RZ ;  /* 0x0001000009148824 */ /* 0x040fe200078e00ff */
[----:B------:R-:W-:Y:S02]  /*40d0*/  @!P0 LOP3.LUT R28, R56, 0xffff0000, RZ, 0xc0, !PT ;  /* 0xffff0000381c8812 */ /* 0x000fe400078ec0ff */
        /* <DEDUP_REMOVED lines=38> */
.L_x_1389:
[----:B------:R-:W-:Y:S05]  /*4340*/  BSYNC B0 ;  /* 0x0000000000007941 */ /* 0x000fea0003800000 */
.L_x_1388:
[----:B------:R-:W-:Y:S04]  /*4350*/  IADD3 R2, R144, 0xa0, RZ ;  /* 0x000000a090027810 */ /* 0x000fe80007ffe0ff */
        /* <DEDUP_REMOVED lines=52> */
[----:B------:R1:W-:Y:S01]  /*46a0*/  STG.E.128 [R74.64+0x140], R16 ;  /* 0x000140104a007986 */ /* 0x0003e2000c101d08 */
[----:B------:R-:W-:-:S05]  /*46b0*/  BRA `(.L_x_1379) ;  /* 0x00001d4000007947 */ /* 0x000fca0003800000 */
.L_x_1376:
        /* <DEDUP_REMOVED lines=36> */
[----:B------:R1:W5:Y:S04]  /*4900*/  @!P0 LDG.E.128 R32, [R2.64] ;  /* 0x0000000802208981 */ /* 0x000368000c1e1d00 */
[----:B------:R1:W5:Y:S01]  /*4910*/  @!P0 LDG.E.128 R48, [R6.64] ;  /* 0x0000000806308981 */ /* 0x000362000c1e1d00 */
[----:B------:R-:W-:-:S13]  /*4920*/  ISETP.GE.AND P0, PT, R13, c[0x0][0x27c], PT ;  /* 0x00009f000d007a0c */ /* 0x000fda0003f06270 */
[----:B------:R1:W5:Y:S04]  /*4930*/  @!P0 LDG.E.128 R24, [R2.64+0x40] ;  /* 0x0000400802188981 */ /* 0x000368000c1e1d00 */
[----:B------:R1:W5:Y:S01]  /*4940*/  @!P0 LDG.E.128 R68, [R6.64+0x40] ;  /* 0x0000400806448981 */ /* 0x000362000c1e1d00 */
[----:B------:R-:W-:-:S13]  /*4950*/  ISETP.GE.AND P0, PT, R14, c[0x0][0x27c], PT ;  /* 0x00009f000e007a0c */ /* 0x000fda0003f06270 */
[----:B------:R1:W5:Y:S04]  /*4960*/  @!P0 LDG.E.128 R16, [R2.64+0x80] ;  /* 0x0000800802108981 */ /* 0x000368000c1e1d00 */
[----:B------:R1:W5:Y:S02]  /*4970*/  @!P0 LDG.E.128 R64, [R6.64+0x80] ;  /* 0x0000800806408981 */ /* 0x000364000c1e1d00 */
.L_x_1391:
[----:B------:R-:W-:Y:S05]  /*4980*/  BSYNC B0 ;  /* 0x0000000000007941 */ /* 0x000fea0003800000 */
.L_x_1390:
[----:B------:R-:W-:Y:S04]  /*4990*/  IADD3 R179, P0, R168, R20, RZ ;  /* 0x00000014a8b37210 */ /* 0x000fe80007f1e0ff */
[----:B------:R-:W-:Y:S01]  /*49a0*/  IADD3.X R153, R153, R103, RZ, P0, !PT ;  /* 0x0000006799997210 */ /* 0x000fe200007fe4ff */
[----:B------:R-:W-:-:S05]  /*49b0*/  @P1 BRA `(.L_x_1379) ;  /* 0x00001a4000001947 */ /* 0x000fca0003800000 */
[----:B------:R-:W-:Y:S01]  /*49c0*/  ISETP.GE.AND P0, PT, R144, c[0x0][0x1d4], PT ;  /* 0x0000750090007a0c */ /* 0x000fe20003f06270 */
[----:B-----5:R-:W-:Y:S01]  /*49d0*/  IMAD.MOV.U32 R5, RZ, RZ, R18 ;  /* 0x000000ffff057224 */ /* 0x020fe200078e0012 */
[----:B------:R-:W-:Y:S01]  /*49e0*/  BSSY B0, `(.L_x_1392) ;  /* 0x000009c000007945 */ /* 0x000fe20003800000 */
[----:B------:R-:W-:Y:S02]  /*49f0*/  IMAD.MOV.U32 R4, RZ, RZ, R19 ;  /* 0x000000ffff047224 */ /* 0x000fe400078e0013 */
[----:B-1----:R-:W-:Y:S01]  /*4a00*/  IMAD.MOV.U32 R3, RZ, RZ, R16 ;  /* 0x000000ffff037224 */ /* 0x002fe200078e0010 */
        /* <DEDUP_REMOVED lines=27> */
[----:B------:R-:W-:Y:S01]  /*4bc0*/  IMAD R178, R47, 0x3000, RZ ;  /* 0x000030002fb27824 */ /* 0x000fe200078e02ff */
[----:B------:R-:W-:Y:S02]  /*4bd0*/  PRMT R83, R7, 0x7610, R83 ;  /* 0x0000761007537816 */ /* 0x000fe40000000053 */
[----:B------:R-:W-:Y:S01]  /*4be0*/  PRMT R82, R6, 0x7610, R82 ;  /* 0x0000761006527816 */ /* 0x000fe20000000052 */
[----:B------:R-:W-:-:S05]  /*4bf0*/  @P0 BRA `(.L_x_1393) ;  /* 0x000007a000000947 */ /* 0x000fca0003800000 */
[----:B------:R-:W-:Y:S01]  /*4c00*/  ISETP.GE.AND P2, PT, R122, c[0x0][0x1d4], PT ;  /* 0x000075007a007a0c */ /* 0x000fe20003f46270 */
[--C-:B------:R-:W-:Y:S01]  /*4c10*/  IMAD.IADD R184, R113, 0x1, R178.reuse ;  /* 0x0000000171b87824 */ /* 0x100fe200078e02b2 */
[C---:B------:R-:W-:Y:S01]  /*4c20*/  IADD3 R63, P1, P0, R162.reuse, R179, R133 ;  /* 0x000000b3a23f7210 */ /* 0x040fe2000783e085 */
[----:B------:R-:W-:Y:S01]  /*4c30*/  IMAD.IADD R183, R119, 0x1, R178 ;  /* 0x0000000177b77824 */ /* 0x000fe200078e02b2 */
[----:B------:R-:W-:Y:S01]  /*4c40*/  MOV R40, R33 ;  /* 0x0000002100287202 */ /* 0x000fe20000000f00 */
[----:B------:R-:W-:Y:S01]  /*4c50*/  IMAD.MOV.U32 R44, RZ, RZ, R49 ;  /* 0x000000ffff2c7224 */ /* 0x000fe200078e0031 */
[C---:B------:R-:W-:Y:S01]  /*4c60*/  IADD3.X R62, R97.reuse, R153, R150, P1, P0 ;  /* 0x00000099613e7210 */ /* 0x040fe20000fe0496 */
[----:B------:R-:W-:Y:S02]  /*4c70*/  IMAD.MOV.U32 R42, RZ, RZ, R34 ;  /* 0x000000ffff2a7224 */ /* 0x000fe400078e0022 */
[----:B------:R-:W-:Y:S02]  /*4c80*/  IMAD.MOV.U32 R52, RZ, RZ, R48 ;  /* 0x000000ffff347224 */ /* 0x000fe400078e0030 */
[----:B------:R-:W-:Y:S02]  /*4c90*/  IMAD.MOV.U32 R41, RZ, RZ, R32 ;  /* 0x000000ffff297224 */ /* 0x000fe400078e0020 */
[----:B------:R-:W-:Y:S01]  /*4ca0*/  @!P2 IADD3 R182, P1, P0, R162, R179, R122 ;  /* 0x000000b3a2b6a210 */ /* 0x000fe2000783e07a */
[----:B------:R-:W-:Y:S03]  /*4cb0*/  IMAD.MOV.U32 R46, RZ, RZ, R51 ;  /* 0x000000ffff2e7224 */ /* 0x000fe600078e0033 */
[----:B------:R-:W-:Y:S02]  /*4cc0*/  @!P2 IADD3.X R61, R97, R153, R132, P1, P0 ;  /* 0x00000099613da210 */ /* 0x000fe40000fe0484 */
[C---:B------:R-:W-:Y:S04]  /*4cd0*/  LEA R180, P0, R63.reuse, c[0x0][0x1c8], 0x1 ;  /* 0x000072003fb47a11 */ /* 0x040fe800078008ff */
[----:B------:R-:W-:Y:S02]  /*4ce0*/  LEA.HI.X R181, R63, c[0x0][0x1cc], R62, 0x1, P0 ;  /* 0x000073003fb57a11 */ /* 0x000fe400000f0c3e */
[C---:B------:R-:W-:Y:S04]  /*4cf0*/  @!P2 LEA R62, P0, R182.reuse, c[0x0][0x1c8], 0x1 ;  /* 0x00007200b63eaa11 */ /* 0x040fe800078008ff */
[----:B------:R-:W-:Y:S01]  /*4d00*/  @!P2 LEA.HI.X R63, R182, c[0x0][0x1cc], R61, 0x1, P0 ;  /* 0x00007300b63faa11 */ /* 0x000fe200000f0c3d */
[----:B------:R-:W-:Y:S01]  /*4d10*/  IMAD.SHL.U32 R182, R184, 0x2, RZ ;  /* 0x00000002b8b67824 */ /* 0x000fe200078e00ff */
[----:B------:R-:W-:Y:S02]  /*4d20*/  SHF.L.U32 R61, R183, 0x1, RZ ;  /* 0x00000001b73d7819 */ /* 0x000fe400000006ff */
[----:B------:R-:W-:Y:S02]  /*4d30*/  ISETP.GE.AND P0, PT, R144, c[0x0][0x27c], PT ;  /* 0x00009f0090007a0c */ /* 0x000fe40003f06270 */
[----:B------:R-:W1:Y:S08]  /*4d40*/  LDS.128 R20, [R182+0xc100] ;  /* 0x00c10000b6147984 */ /* 0x000e700000000c00 */
[----:B------:R-:W2:Y:S03]  /*4d50*/  LDS.128 R72, [R61+0xc100] ;  /* 0x00c100003d487984 */ /* 0x000ea60000000c00 */
[--C-:B------:R-:W-:Y:S02]  /*4d60*/  @!P0 SHF.R.U64 R53, R48, 0x10, R49.reuse ;  /* 0x0000001030358819 */ /* 0x100fe40000001231 */
[----:B------:R-:W-:Y:S01]  /*4d70*/  @!P0 SHF.R.U32.HI R55, RZ, 0x10, R49 ;  /* 0x00000010ff378819 */ /* 0x000fe20000011631 */
[----:B------:R-:W-:Y:S01]  /*4d80*/  IMAD.MOV.U32 R49, RZ, RZ, R50 ;  /* 0x000000ffff317224 */ /* 0x000fe200078e0032 */
[----:B------:R-:W-:Y:S02]  /*4d90*/  @!P0 SHF.R.U64 R54, R50, 0x10, R51 ;  /* 0x0000001032368819 */ /* 0x000fe40000001233 */
[----:B------:R-:W-:Y:S02]  /*4da0*/  @!P0 PRMT R50, R52, 0x5410, R53 ;  /* 0x0000541034328816 */ /* 0x000fe40000000035 */
[----:B------:R-:W-:Y:S02]  /*4db0*/  @!P0 SHF.R.U32.HI R43, RZ, 0x10, R33 ;  /* 0x00000010ff2b8819 */ /* 0x000fe40000011621 */
[----:B------:R-:W-:Y:S02]  /*4dc0*/  @!P0 SHF.R.U32.HI R51, RZ, 0x10, R51 ;  /* 0x00000010ff338819 */ /* 0x000fe40000011633 */
[----:B------:R-:W-:Y:S02]  /*4dd0*/  @!P0 PRMT R48, R44, 0x5410, R55 ;  /* 0x000054102c308816 */ /* 0x000fe40000000037 */
[----:B------:R-:W-:Y:S01]  /*4de0*/  @!P0 PRMT R52, R49, 0x5410, R54 ;  /* 0x0000541031348816 */ /* 0x000fe20000000036 */
[----:B------:R-:W-:Y:S01]  /*4df0*/  @!P0 IMAD.U32 R49, R50, 0x10000, RZ ;  /* 0x0001000032318824 */ /* 0x000fe200078e00ff */
[----:B------:R-:W-:Y:S02]  /*4e00*/  @!P0 PRMT R40, R40, 0x5410, R43 ;  /* 0x0000541028288816 */ /* 0x000fe4000000002b */
[----:B------:R-:W-:Y:S02]  /*4e10*/  @!P0 PRMT R58, R46, 0x5410, R51 ;  /* 0x000054102e3a8816 */ /* 0x000fe40000000033 */
[--C-:B------:R-:W-:Y:S02]  /*4e20*/  @!P0 SHF.R.U64 R45, R34, 0x10, R35.reuse ;  /* 0x00000010222d8819 */ /* 0x100fe40000001223 */
[----:B------:R-:W-:Y:S01]  /*4e30*/  @!P0 SHF.R.U32.HI R34, RZ, 0x10, R35 ;  /* 0x00000010ff228819 */ /* 0x000fe20000011623 */
[----:B------:R-:W-:Y:S01]  /*4e40*/  @!P0 IMAD.U32 R56, R58, 0x10000, RZ ;  /* 0x000100003a388824 */ /* 0x000fe200078e00ff */
[C---:B------:R-:W-:Y:S02]  /*4e50*/  @!P0 SHF.L.U32 R46, R48.reuse, 0x10, RZ ;  /* 0x00000010302e8819 */ /* 0x040fe400000006ff */
[----:B------:R-:W-:Y:S02]  /*4e60*/  @!P0 LOP3.LUT R48, R48, 0xffff0000, RZ, 0xc0, !PT ;  /* 0xffff000030308812 */ /* 0x000fe400078ec0ff */
[----:B------:R-:W-:Y:S01]  /*4e70*/  @!P0 LOP3.LUT R58, R58, 0xffff0000, RZ, 0xc0, !PT ;  /* 0xffff00003a3a8812 */ /* 0x000fe200078ec0ff */
[----:B-1----:R-:W-:Y:S01]  /*4e80*/  @!P0 IMAD.U32 R43, R21, 0x10000, RZ ;  /* 0x00010000152b8824 */ /* 0x002fe200078e00ff */
[----:B------:R-:W-:Y:S02]  /*4e90*/  @!P0 SHF.R.U64 R32, R32, 0x10, R33 ;  /* 0x0000001020208819 */ /* 0x000fe40000001221 */
[----:B------:R-:W-:Y:S01]  /*4ea0*/  MOV R33, R35 ;  /* 0x0000002300217202 */ /* 0x000fe20000000f00 */
[----:B------:R-:W-:Y:S01]  /*4eb0*/  @!P0 FMUL.FTZ R182, R43, R46 ;  /* 0x0000002e2bb68220 */ /* 0x000fe20000410000 */
[----:B------:R-:W-:Y:S01]  /*4ec0*/  @!P0 PRMT R35, R42, 0x5410, R45 ;  /* 0x000054102a238816 */ /* 0x000fe2000000002d */
[----:B------:R-:W-:Y:S01]  /*4ed0*/  @!P0 IMAD.U32 R42, R20, 0x10000, RZ ;  /* 0x00010000142a8824 */ /* 0x000fe200078e00ff */
[----:B------:R-:W-:Y:S01]  /*4ee0*/  @!P0 PRMT R32, R41, 0x5410, R32 ;  /* 0x0000541029208816 */ /* 0x000fe20000000020 */
[----:B--2---:R-:W-:Y:S01]  /*4ef0*/  @!P0 IMAD.U32 R44, R72, 0x10000, RZ ;  /* 0x00010000482c8824 */ /* 0x004fe200078e00ff */
[C---:B------:R-:W-:Y:S01]  /*4f00*/  @!P0 SHF.L.U32 R51, R73.reuse, 0x10, RZ ;  /* 0x0000001049338819 */ /* 0x040fe200000006ff */
[----:B------:R-:W-:Y:S01]  /*4f10*/  @!P0 FMUL.FTZ R61, R42, R49 ;  /* 0x000000312a3d8220 */ /* 0x000fe20000410000 */
[----:B------:R-:W-:Y:S01]  /*4f20*/  @!P0 LOP3.LUT R53, R73, 0xffff0000, RZ, 0xc0, !PT ;  /* 0xffff000049358812 */ /* 0x000fe200078ec0ff */
[----:B------:R-:W-:Y:S01]  /*4f30*/  @!P0 IMAD.U32 R41, R32, 0x10000, RZ ;  /* 0x0001000020298824 */ /* 0x000fe200078e00ff */
[C---:B------:R-:W-:Y:S01]  /*4f40*/  @!P0 LOP3.LUT R54, R74.reuse, 0xffff0000, RZ, 0xc0, !PT ;  /* 0xffff00004a368812 */ /* 0x040fe200078ec0ff */
[----:B------:R-:W-:Y:S01]  /*4f50*/  @!P0 IMAD.U32 R55, R74, 0x10000, RZ ;  /* 0x000100004a378824 */ /* 0x000fe200078e00ff */
[----:B------:R-:W-:Y:S01]  /*4f60*/  @!P0 LOP3.LUT R60, R75, 0xffff0000, RZ, 0xc0, !PT ;  /* 0xffff00004b3c8812 */ /* 0x000fe200078ec0ff */
[-C--:B------:R-:W-:Y:S01]  /*4f70*/  @!P0 FMUL.FTZ R2, R42, R41.reuse ;  /* 0x000000292a028220 */ /* 0x080fe20000410000 */
[----:B------:R-:W-:Y:S01]  /*4f80*/  @!P0 LOP3.LUT R32, R32, 0xffff0000, RZ, 0xc0, !PT ;  /* 0xffff000020208812 */ /* 0x000fe200078ec0ff */
[----:B------:R-:W-:Y:S01]  /*4f90*/  @!P0 FFMA.FTZ R61, R44, R41, -R61 ;  /* 0x000000292c3d8223 */ /* 0x000fe2000001083d */
[----:B------:R-:W-:Y:S01]  /*4fa0*/  @!P0 LOP3.LUT R41, R21, 0xffff0000, RZ, 0xc0, !PT ;  /* 0xffff000015298812 */ /* 0x000fe200078ec0ff */
[----:B------:R-:W-:Y:S01]  /*4fb0*/  @!P0 FFMA.FTZ R2, R49, R44, R2 ;  /* 0x0000002c31028223 */ /* 0x000fe20000010002 */
[----:B------:R-:W-:Y:S01]  /*4fc0*/  @!P0 LOP3.LUT R49, R72, 0xffff0000, RZ, 0xc0, !PT ;  /* 0xffff000048318812 */ /* 0x000fe200078ec0ff */
[----:B------:R-:W-:Y:S01]  /*4fd0*/  @!P0 IMAD.U32 R57, R75, 0x10000, RZ ;  /* 0x000100004b398824 */ /* 0x000fe200078e00ff */
[----:B------:R-:W-:Y:S01]  /*4fe0*/  @!P0 PRMT R33, R33, 0x5410, R34 ;  /* 0x0000541021218816 */ /* 0x000fe20000000022 */
[----:B------:R-:W-:Y:S01]  /*4ff0*/  @!P0 IMAD.U32 R34, R40, 0x10000, RZ ;  /* 0x0001000028228824 */ /* 0x000fe200078e00ff */
[----:B------:R-:W-:Y:S01]  /*5000*/  @!P0 LOP3.LUT R44, R50, 0xffff0000, RZ, 0xc0, !PT ;  /* 0xffff0000322c8812 */ /* 0x000fe200078ec0ff */
[----:B------:R-:W-:Y:S02]  /*5010*/  @!P0 FMUL.FTZ R183, R41, R48 ;  /* 0x0000003029b78220 */ /* 0x000fe40000410000 */
[-C--:B------:R-:W-:Y:S01]  /*5020*/  @!P0 FMUL.FTZ R4, R43, R34.reuse ;  /* 0x000000222b048220 */ /* 0x080fe20000410000 */
[----:B------:R-:W-:Y:S01]  /*5030*/  @!P0 LOP3.LUT R43, R20, 0xffff0000, RZ, 0xc0, !PT ;  /* 0xffff0000142b8812 */ /* 0x000fe200078ec0ff */
[----:B------:R-:W-:Y:S01]  /*5040*/  @!P0 FFMA.FTZ R182, R51, R34, -R182 ;  /* 0x0000002233b68223 */ /* 0x000fe200000108b6 */
[----:B------:R-:W-:Y:S01]  /*5050*/  @!P0 LOP3.LUT R34, R40, 0xffff0000, RZ, 0xc0, !PT ;  /* 0xffff000028228812 */ /* 0x000fe200078ec0ff */
[C---:B------:R-:W-:Y:S01]  /*5060*/  @!P0 IMAD.U32 R50, R52.reuse, 0x10000, RZ ;  /* 0x0001000034328824 */ /* 0x040fe200078e00ff */
[----:B------:R-:W-:Y:S01]  /*5070*/  @!P0 LOP3.LUT R52, R52, 0xffff0000, RZ, 0xc0, !PT ;  /* 0xffff000034348812 */ /* 0x000fe200078ec0ff */
[----:B------:R-:W-:Y:S02]  /*5080*/  @!P0 FMUL.FTZ R184, R43, R44 ;  /* 0x0000002c2bb88220 */ /* 0x000fe40000410000 */
[-C--:B------:R-:W-:Y:S02]  /*5090*/  @!P0 FMUL.FTZ R5, R41, R34.reuse ;  /* 0x0000002229058220 */ /* 0x080fe40000410000 */
[----:B------:R-:W-:Y:S01]  /*50a0*/  @!P0 FFMA.FTZ R183, R53, R34, -R183 ;  /* 0x0000002235b78223 */ /* 0x000fe200000108b7 */
[C---:B------:R-:W-:Y:S01]  /*50b0*/  @!P0 LOP3.LUT R34, R22.reuse, 0xffff0000, RZ, 0xc0, !PT ;  /* 0xffff000016228812 */ /* 0x040fe200078ec0ff */
[-C--:B------:R-:W-:Y:S02]  /*50c0*/  @!P0 FMUL.FTZ R3, R43, R32.reuse ;  /* 0x000000202b038220 */ /* 0x080fe40000410000 */
[----:B------:R-:W-:Y:S01]  /*50d0*/  @!P0 FFMA.FTZ R184, R49, R32, -R184 ;  /* 0x0000002031b88223 */ /* 0x000fe200000108b8 */
[C---:B------:R-:W-:Y:S01]  /*50e0*/  @!P0 SHF.L.U32 R32, R35.reuse, 0x10, RZ ;  /* 0x0000001023208819 */ /* 0x040fe200000006ff */
[----:B------:R-:W-:Y:S01]  /*50f0*/  @!P0 IMAD.U32 R41, R22, 0x10000, RZ ;  /* 0x0001000016298824 */ /* 0x000fe200078e00ff */
[----:B------:R-:W-:Y:S01]  /*5100*/  @!P0 LOP3.LUT R35, R35, 0xffff0000, RZ, 0xc0, !PT ;  /* 0xffff000023238812 */ /* 0x000fe200078ec0ff */
[----:B------:R-:W-:Y:S01]  /*5110*/  @!P0 FMUL.FTZ R187, R34, R52 ;  /* 0x0000003422bb8220 */ /* 0x000fe20000410000 */
[----:B------:R-:W-:Y:S01]  /*5120*/  @!P0 F2FP.BF16.PACK_AB R182, R183, R182 ;  /* 0x000000b6b7b6823e */ /* 0x000fe200000010ff */
[----:B------:R-:W-:Y:S01]  /*5130*/  @!P0 FMUL.FTZ R186, R41, R50 ;  /* 0x0000003229ba8220 */ /* 0x000fe20000410000 */
[----:B------:R-:W-:Y:S01]  /*5140*/  @!P0 F2FP.BF16.PACK_AB R61, R184, R61 ;  /* 0x0000003db83d823e */ /* 0x000fe200000010ff */
[-C--:B------:R-:W-:Y:S01]  /*5150*/  @!P0 FMUL.FTZ R7, R34, R35.reuse ;  /* 0x0000002322078220 */ /* 0x080fe20000410000 */
[C---:B------:R-:W-:Y:S01]  /*5160*/  @!P0 LOP3.LUT R34, R23.reuse, 0xffff0000, RZ, 0xc0, !PT ;  /* 0xffff000017228812 */ /* 0x040fe200078ec0ff */
[----:B------:R-:W-:Y:S01]  /*5170*/  @!P0 FFMA.FTZ R187, R54, R35, -R187 ;  /* 0x0000002336bb8223 */ /* 0x000fe200000108bb */
[----:B------:R-:W-:Y:S01]  /*5180*/  @!P0 SHF.L.U32 R35, R23, 0x10, RZ ;  /* 0x0000001017238819 */ /* 0x000fe200000006ff */
[-C--:B------:R-:W-:Y:S01]  /*5190*/  @!P0 FMUL.FTZ R6, R41, R32.reuse ;  /* 0x0000002029068220 */ /* 0x080fe20000410000 */
[----:B------:R-:W-:Y:S01]  /*51a0*/  @!P0 MOV R72, R61 ;  /* 0x0000003d00488202 */ /* 0x000fe20000000f00 */
[----:B------:R-:W-:Y:S02]  /*51b0*/  @!P0 FFMA.FTZ R186, R55, R32, -R186 ;  /* 0x0000002037ba8223 */ /* 0x000fe400000108ba */
[C---:B------:R-:W-:Y:S01]  /*51c0*/  @!P0 IMAD.U32 R32, R33.reuse, 0x10000, RZ ;  /* 0x0001000021208824 */ /* 0x040fe200078e00ff */
[----:B------:R-:W-:Y:S01]  /*51d0*/  @!P0 LOP3.LUT R33, R33, 0xffff0000, RZ, 0xc0, !PT ;  /* 0xffff000021218812 */ /* 0x000fe200078ec0ff */
[----:B------:R-:W-:Y:S01]  /*51e0*/  @!P0 FFMA.FTZ R3, R44, R49, R3 ;  /* 0x000000312c038223 */ /* 0x000fe20000010003 */
[----:B------:R-:W-:Y:S01]  /*51f0*/  @!P0 F2FP.BF16.PACK_AB R186, R187, R186 ;  /* 0x000000babbba823e */ /* 0x000fe200000010ff */
[----:B------:R-:W-:Y:S02]  /*5200*/  @!P0 FMUL.FTZ R185, R35, R56 ;  /* 0x0000003823b98220 */ /* 0x000fe40000410000 */
[----:B------:R-:W-:Y:S01]  /*5210*/  @!P0 FMUL.FTZ R188, R34, R58 ;  /* 0x0000003a22bc8220 */ /* 0x000fe20000410000 */
[----:B------:R-:W-:Y:S01]  /*5220*/  @!P0 F2FP.BF16.PACK_AB R183, R3, R2 ;  /* 0x0000000203b7823e */ /* 0x000fe200000010ff */
[----:B------:R-:W-:Y:S02]  /*5230*/  @!P0 FFMA.FTZ R4, R46, R51, R4 ;  /* 0x000000332e048223 */ /* 0x000fe40000010004 */
[----:B------:R-:W-:Y:S02]  /*5240*/  @!P0 FFMA.FTZ R5, R48, R53, R5 ;  /* 0x0000003530058223 */ /* 0x000fe40000010005 */
[----:B------:R-:W-:Y:S02]  /*5250*/  @!P0 FFMA.FTZ R185, R57, R32, -R185 ;  /* 0x0000002039b98223 */ /* 0x000fe400000108b9 */
[----:B------:R-:W-:Y:S01]  /*5260*/  @!P0 FFMA.FTZ R188, R60, R33, -R188 ;  /* 0x000000213cbc8223 */ /* 0x000fe200000108bc */
[----:B------:R-:W-:Y:S01]  /*5270*/  @!P0 F2FP.BF16.PACK_AB R184, R5, R4 ;  /* 0x0000000405b8823e */ /* 0x000fe200000010ff */
[----:B------:R-:W-:Y:S02]  /*5280*/  @!P0 FMUL.FTZ R8, R35, R32 ;  /* 0x0000002023088220 */ /* 0x000fe40000410000 */
[----:B------:R-:W-:Y:S01]  /*5290*/  @!P0 FFMA.FTZ R6, R50, R55, R6 ;  /* 0x0000003732068223 */ /* 0x000fe20000010006 */
[----:B------:R-:W-:Y:S01]  /*52a0*/  @!P0 F2FP.BF16.PACK_AB R185, R188, R185 ;  /* 0x000000b9bcb9823e */ /* 0x000fe200000010ff */
[----:B------:R-:W-:Y:S02]  /*52b0*/  @!P0 FMUL.FTZ R9, R34, R33 ;  /* 0x0000002122098220 */ /* 0x000fe40000410000 */
[----:B------:R-:W-:Y:S01]  /*52c0*/  @!P0 FFMA.FTZ R7, R52, R54, R7 ;  /* 0x0000003634078223 */ /* 0x000fe20000010007 */
[----:B------:R-:W-:Y:S01]  /*52d0*/  @!P0 MOV R75, R185 ;  /* 0x000000b9004b8202 */ /* 0x000fe20000000f00 */
[----:B------:R-:W-:Y:S02]  /*52e0*/  @!P0 FFMA.FTZ R8, R56, R57, R8 ;  /* 0x0000003938088223 */ /* 0x000fe40000010008 */
        /* <DEDUP_REMOVED lines=11> */
.L_x_1393:
[----:B------:R-:W-:Y:S05]  /*53a0*/  BSYNC B0 ;  /* 0x0000000000007941 */ /* 0x000fea0003800000 */
.L_x_1392:
[----:B------:R-:W-:Y:S01]  /*53b0*/  ISETP.GE.AND P0, PT, R13, c[0x0][0x1d4], PT ;  /* 0x000075000d007a0c */ /* 0x000fe20003f06270 */
[----:B------:R-:W-:-:S12]  /*53c0*/  BSSY B0, `(.L_x_1394) ;  /* 0x0000074000007945 */ /* 0x000fd80003800000 */
[----:B------:R-:W-:-:S05]  /*53d0*/  @P0 BRA `(.L_x_1395) ;  /* 0x0000072000000947 */ /* 0x000fca0003800000 */
[----:B------:R-:W-:Y:S01]  /*53e0*/  ISETP.GE.AND P2, PT, R120, c[0x0][0x1d4], PT ;  /* 0x0000750078007a0c */ /* 0x000fe20003f46270 */
[----:B-1----:R-:W-:Y:S01]  /*53f0*/  IMAD.IADD R72, R111, 0x1, R178 ;  /* 0x000000016f487824 */ /* 0x002fe200078e02b2 */
[----:B------:R-:W-:Y:S03]  /*5400*/  IADD3 R57, P1, P0, R162, R179, R131 ;  /* 0x000000b3a2397210 */ /* 0x000fe6000783e083 */
[----:B------:R-:W-:Y:S01]  /*5410*/  IMAD.SHL.U32 R58, R72, 0x2, RZ ;  /* 0x00000002483a7824 */ /* 0x000fe200078e00ff */
[C---:B------:R-:W-:Y:S04]  /*5420*/  IADD3.X R50, R97.reuse, R153, R148, P1, P0 ;  /* 0x0000009961327210 */ /* 0x040fe80000fe0494 */
[----:B------:R-:W1:Y:S03]  /*5430*/  LDS.128 R20, [R58+0xc100] ;  /* 0x00c100003a147984 */ /* 0x000e660000000c00 */
[----:B------:R-:W-:Y:S04]  /*5440*/  @!P2 IADD3 R55, P1, P0, R162, R179, R120 ;  /* 0x000000b3a237a210 */ /* 0x000fe8000783e078 */
[----:B------:R-:W-:Y:S02]  /*5450*/  @!P2 IADD3.X R52, R97, R153, R130, P1, P0 ;  /* 0x000000996134a210 */ /* 0x000fe40000fe0482 */
[C---:B------:R-:W-:Y:S04]  /*5460*/  LEA R56, P0, R57.reuse, c[0x0][0x1c8], 0x1 ;  /* 0x0000720039387a11 */ /* 0x040fe800078008ff */
[----:B------:R-:W-:Y:S02]  /*5470*/  LEA.HI.X R57, R57, c[0x0][0x1cc], R50, 0x1, P0 ;  /* 0x0000730039397a11 */ /* 0x000fe400000f0c32 */
[C---:B------:R-:W-:Y:S04]  /*5480*/  @!P2 LEA R54, P0, R55.reuse, c[0x0][0x1c8], 0x1 ;  /* 0x000072003736aa11 */ /* 0x040fe800078008ff */
[----:B------:R-:W-:Y:S01]  /*5490*/  @!P2 LEA.HI.X R55, R55, c[0x0][0x1cc], R52, 0x1, P0 ;  /* 0x000073003737aa11 */ /* 0x000fe200000f0c34 */
[----:B------:R-:W-:Y:S01]  /*54a0*/  IMAD.IADD R52, R117, 0x1, R178 ;  /* 0x0000000175347824 */ /* 0x000fe200078e02b2 */
[----:B------:R-:W-:Y:S03]  /*54b0*/  ISETP.GE.AND P0, PT, R13, c[0x0][0x27c], PT ;  /* 0x00009f000d007a0c */ /* 0x000fe60003f06270 */
[----:B------:R-:W-:Y:S05]  /*54c0*/  IMAD.SHL.U32 R50, R52, 0x2, RZ ;  /* 0x0000000234327824 */ /* 0x000fea00078e00ff */
[----:B------:R-:W2:Y:S05]  /*54d0*/  LDS.128 R60, [R50+0xc100] ;  /* 0x00c10000323c7984 */ /* 0x000eaa0000000c00 */
[----:B------:R-:W-:Y:S02]  /*54e0*/  @!P0 SHF.R.U64 R32, R68, 0x10, R69 ;  /* 0x0000001044208819 */ /* 0x000fe40000001245 */
[----:B------:R-:W-:Y:S02]  /*54f0*/  @!P0 SHF.R.U64 R26, R26, 0x10, R27 ;  /* 0x000000101a1a8819 */ /* 0x000fe4000000121b */
[----:B------:R-:W-:Y:S02]  /*5500*/  @!P0 PRMT R83, R83, 0x5410, R32 ;  /* 0x0000541053538816 */ /* 0x000fe40000000020 */
[----:B------:R-:W-:Y:S01]  /*5510*/  @!P0 PRMT R39, R39, 0x5410, R26 ;  /* 0x0000541027278816 */ /* 0x000fe2000000001a */
[----:B-1----:R-:W-:Y:S01]  /*5520*/  @!P0 IMAD.U32 R26, R20, 0x10000, RZ ;  /* 0x00010000141a8824 */ /* 0x002fe200078e00ff */
[----:B------:R-:W-:Y:S02]  /*5530*/  @!P0 SHF.R.U64 R41, R70, 0x10, R71 ;  /* 0x0000001046298819 */ /* 0x000fe40000001247 */
[----:B------:R-:W-:Y:S02]  /*5540*/  @!P0 SHF.R.U32.HI R33, RZ, 0x10, R27 ;  /* 0x00000010ff218819 */ /* 0x000fe4000001161b */
[----:B------:R-:W-:Y:S02]  /*5550*/  @!P0 LOP3.LUT R27, R20, 0xffff0000, RZ, 0xc0, !PT ;  /* 0xffff0000141b8812 */ /* 0x000fe400078ec0ff */
[----:B------:R-:W-:Y:S02]  /*5560*/  @!P0 PRMT R80, R80, 0x5410, R41 ;  /* 0x0000541050508816 */ /* 0x000fe40000000029 */
[--C-:B------:R-:W-:Y:S02]  /*5570*/  @!P0 SHF.R.U64 R24, R24, 0x10, R25.reuse ;  /* 0x0000001018188819 */ /* 0x100fe40000001219 */
[C---:B------:R-:W-:Y:S01]  /*5580*/  @!P0 LOP3.LUT R44, R80.reuse, 0xffff0000, RZ, 0xc0, !PT ;  /* 0xffff0000502c8812 */ /* 0x040fe200078ec0ff */
[----:B------:R-:W-:Y:S01]  /*5590*/  @!P0 IMAD.U32 R45, R80, 0x10000, RZ ;  /* 0x00010000502d8824 */ /* 0x000fe200078e00ff */
[----:B------:R-:W-:Y:S02]  /*55a0*/  @!P0 PRMT R37, R37, 0x5410, R24 ;  /* 0x0000541025258816 */ /* 0x000fe40000000018 */
[----:B------:R-:W-:Y:S02]  /*55b0*/  @!P0 SHF.R.U32.HI R25, RZ, 0x10, R25 ;  /* 0x00000010ff198819 */ /* 0x000fe40000011619 */
[----:B------:R-:W-:Y:S02]  /*55c0*/  @!P0 LOP3.LUT R24, R37, 0xffff0000, RZ, 0xc0, !PT ;  /* 0xffff000025188812 */ /* 0x000fe400078ec0ff */
[----:B------:R-:W-:Y:S02]  /*55d0*/  @!P0 SHF.R.U32.HI R35, RZ, 0x10, R69 ;  /* 0x00000010ff238819 */ /* 0x000fe40000011645 */
[----:B------:R-:W-:Y:S01]  /*55e0*/  @!P0 SHF.R.U32.HI R34, RZ, 0x10, R71 ;  /* 0x00000010ff228819 */ /* 0x000fe20000011647 */
[----:B------:R-:W-:Y:S01]  /*55f0*/  @!P0 FMUL.FTZ R3, R27, R24 ;  /* 0x000000181b038220 */ /* 0x000fe20000410000 */
[----:B------:R-:W-:Y:S01]  /*5600*/  @!P0 PRMT R36, R36, 0x5410, R25 ;  /* 0x0000541024248816 */ /* 0x000fe20000000019 */
[----:B------:R-:W-:Y:S01]  /*5610*/  @!P0 IMAD.U32 R25, R37, 0x10000, RZ ;  /* 0x0001000025198824 */ /* 0x000fe200078e00ff */
[----:B------:R-:W-:Y:S02]  /*5620*/  @!P0 PRMT R82, R82, 0x5410, R35 ;  /* 0x0000541052528816 */ /* 0x000fe40000000023 */
[----:B------:R-:W-:Y:S01]  /*5630*/  @!P0 SHF.L.U32 R35, R83, 0x10, RZ ;  /* 0x0000001053238819 */ /* 0x000fe200000006ff */
[C---:B--2---:R-:W-:Y:S01]  /*5640*/  @!P0 IMAD.U32 R32, R60.reuse, 0x10000, RZ ;  /* 0x000100003c208824 */ /* 0x044fe200078e00ff */
[----:B------:R-:W-:Y:S01]  /*5650*/  @!P0 LOP3.LUT R41, R60, 0xffff0000, RZ, 0xc0, !PT ;  /* 0xffff00003c298812 */ /* 0x000fe200078ec0ff */
[C---:B------:R-:W-:Y:S01]  /*5660*/  @!P0 FMUL.FTZ R2, R26.reuse, R25 ;  /* 0x000000191a028220 */ /* 0x040fe20000410000 */
[----:B------:R-:W-:Y:S01]  /*5670*/  @!P0 LOP3.LUT R43, R61, 0xffff0000, RZ, 0xc0, !PT ;  /* 0xffff00003d2b8812 */ /* 0x000fe200078ec0ff */
[----:B------:R-:W-:Y:S01]  /*5680*/  @!P0 FMUL.FTZ R50, R26, R35 ;  /* 0x000000231a328220 */ /* 0x000fe20000410000 */
[----:B------:R-:W-:Y:S01]  /*5690*/  @!P0 SHF.L.U32 R26, R21, 0x10, RZ ;  /* 0x00000010151a8819 */ /* 0x000fe200000006ff */
[----:B------:R-:W-:Y:S01]  /*56a0*/  @!P0 FFMA.FTZ R2, R35, R32, R2 ;  /* 0x0000002023028223 */ /* 0x000fe20000010002 */
[----:B------:R-:W-:Y:S01]  /*56b0*/  @!P0 LOP3.LUT R53, R63, 0xffff0000, RZ, 0xc0, !PT ;  /* 0xffff00003f358812 */ /* 0x000fe200078ec0ff */
[----:B------:R-:W-:Y:S01]  /*56c0*/  @!P0 IMAD.U32 R35, R82, 0x10000, RZ ;  /* 0x0001000052238824 */ /* 0x000fe200078e00ff */
[----:B------:R-:W-:Y:S01]  /*56d0*/  @!P0 LOP3.LUT R49, R62, 0xffff0000, RZ, 0xc0, !PT ;  /* 0xffff00003e318812 */ /* 0x000fe200078ec0ff */
[----:B------:R-:W-:Y:S01]  /*56e0*/  @!P0 FFMA.FTZ R50, R32, R25, -R50 ;  /* 0x0000001920328223 */ /* 0x000fe20000010832 */
[----:B------:R-:W-:Y:S01]  /*56f0*/  @!P0 LOP3.LUT R40, R82, 0xffff0000, RZ, 0xc0, !PT ;  /* 0xffff000052288812 */ /* 0x000fe200078ec0ff */
[----:B------:R-:W-:Y:S01]  /*5700*/  @!P0 IMAD.U32 R25, R36, 0x10000, RZ ;  /* 0x0001000024198824 */ /* 0x000fe200078e00ff */
[----:B------:R-:W-:Y:S01]  /*5710*/  @!P0 PRMT R81, R81, 0x5410, R34 ;  /* 0x0000541051518816 */ /* 0x000fe20000000022 */
[----:B------:R-:W-:Y:S01]  /*5720*/  @!P0 IMAD.U32 R32, R61, 0x10000, RZ ;  /* 0x000100003d208824 */ /* 0x000fe200078e00ff */
[----:B------:R-:W-:Y:S01]  /*5730*/  @!P0 LOP3.LUT R34, R83, 0xffff0000, RZ, 0xc0, !PT ;  /* 0xffff000053228812 */ /* 0x000fe200078ec0ff */
[C---:B------:R-:W-:Y:S01]  /*5740*/  @!P0 FMUL.FTZ R52, R26.reuse, R35 ;  /* 0x000000231a348220 */ /* 0x040fe20000410000 */
[----:B------:R-:W-:Y:S01]  /*5750*/  @!P0 LOP3.LUT R48, R81, 0xffff0000, RZ, 0xc0, !PT ;  /* 0xffff000051308812 */ /* 0x000fe200078ec0ff */
[-C--:B------:R-:W-:Y:S01]  /*5760*/  @!P0 FMUL.FTZ R4, R26, R25.reuse ;  /* 0x000000191a048220 */ /* 0x080fe20000410000 */
[----:B------:R-:W-:Y:S01]  /*5770*/  @!P0 SHF.L.U32 R26, R23, 0x10, RZ ;  /* 0x00000010171a8819 */ /* 0x000fe200000006ff */
[----:B------:R-:W-:Y:S01]  /*5780*/  @!P0 FMUL.FTZ R73, R27, R34 ;  /* 0x000000221b498220 */ /* 0x000fe20000410000 */
[----:B------:R-:W-:Y:S01]  /*5790*/  @!P0 LOP3.LUT R27, R21, 0xffff0000, RZ, 0xc0, !PT ;  /* 0xffff0000151b8812 */ /* 0x000fe200078ec0ff */
[----:B------:R-:W-:Y:S01]  /*57a0*/  @!P0 IMAD.U32 R51, R81, 0x10000, RZ ;  /* 0x0001000051338824 */ /* 0x000fe200078e00ff */
[----:B------:R-:W-:Y:S01]  /*57b0*/  @!P0 PRMT R38, R38, 0x5410, R33 ;  /* 0x0000541026268816 */ /* 0x000fe20000000021 */
[----:B------:R-:W-:Y:S01]  /*57c0*/  @!P0 FFMA.FTZ R73, R41, R24, -R73 ;  /* 0x0000001829498223 */ /* 0x000fe20000010849 */
[----:B------:R-:W-:Y:S01]  /*57d0*/  @!P0 LOP3.LUT R24, R36, 0xffff0000, RZ, 0xc0, !PT ;  /* 0xffff000024188812 */ /* 0x000fe200078ec0ff */
[----:B------:R-:W-:Y:S02]  /*57e0*/  @!P0 FMUL.FTZ R75, R27, R40 ;  /* 0x000000281b4b8220 */ /* 0x000fe40000410000 */
[----:B------:R-:W-:Y:S01]  /*57f0*/  @!P0 FFMA.FTZ R52, R32, R25, -R52 ;  /* 0x0000001920348223 */ /* 0x000fe20000010834 */
[----:B------:R-:W-:Y:S01]  /*5800*/  @!P0 F2FP.BF16.PACK_AB R50, R73, R50 ;  /* 0x000000324932823e */ /* 0x000fe200000010ff */
[-C--:B------:R-:W-:Y:S01]  /*5810*/  @!P0 FMUL.FTZ R5, R27, R24.reuse ;  /* 0x000000181b058220 */ /* 0x080fe20000410000 */
[----:B------:R-:W-:Y:S01]  /*5820*/  @!P0 LOP3.LUT R27, R23, 0xffff0000, RZ, 0xc0, !PT ;  /* 0xffff0000171b8812 */ /* 0x000fe200078ec0ff */
[----:B------:R-:W-:Y:S01]  /*5830*/  @!P0 FFMA.FTZ R75, R43, R24, -R75 ;  /* 0x000000182b4b8223 */ /* 0x000fe2000001084b */
[C---:B------:R-:W-:Y:S01]  /*5840*/  @!P0 LOP3.LUT R24, R38.reuse, 0xffff0000, RZ, 0xc0, !PT ;  /* 0xffff000026188812 */ /* 0x040fe200078ec0ff */
[----:B------:R-:W-:Y:S02]  /*5850*/  @!P0 IMAD.U32 R25, R38, 0x10000, RZ ;  /* 0x0001000026198824 */ /* 0x000fe400078e00ff */
[----:B------:R-:W-:Y:S01]  /*5860*/  @!P0 IMAD.U32 R46, R63, 0x10000, RZ ;  /* 0x000100003f2e8824 */ /* 0x000fe200078e00ff */
[----:B------:R-:W-:Y:S01]  /*5870*/  @!P0 F2FP.BF16.PACK_AB R75, R75, R52 ;  /* 0x000000344b4b823e */ /* 0x000fe200000010ff */
[C---:B------:R-:W-:Y:S02]  /*5880*/  @!P0 FMUL.FTZ R58, R26.reuse, R51 ;  /* 0x000000331a3a8220 */ /* 0x040fe40000410000 */
[C---:B------:R-:W-:Y:S01]  /*5890*/  @!P0 FMUL.FTZ R181, R27.reuse, R48 ;  /* 0x000000301bb58220 */ /* 0x040fe20000410000 */
[----:B------:R-:W-:Y:S01]  /*58a0*/  @!P0 MOV R61, R75 ;  /* 0x0000004b003d8202 */ /* 0x000fe20000000f00 */
[-C--:B------:R-:W-:Y:S01]  /*58b0*/  @!P0 FMUL.FTZ R8, R26, R25.reuse ;  /* 0x000000191a088220 */ /* 0x080fe20000410000 */
[C---:B------:R-:W-:Y:S01]  /*58c0*/  @!P0 SHF.L.U32 R26, R22.reuse, 0x10, RZ ;  /* 0x00000010161a8819 */ /* 0x040fe200000006ff */
[-C--:B------:R-:W-:Y:S01]  /*58d0*/  @!P0 FMUL.FTZ R9, R27, R24.reuse ;  /* 0x000000181b098220 */ /* 0x080fe20000410000 */
[----:B------:R-:W-:Y:S01]  /*58e0*/  @!P0 LOP3.LUT R27, R22, 0xffff0000, RZ, 0xc0, !PT ;  /* 0xffff0000161b8812 */ /* 0x000fe200078ec0ff */
[----:B------:R-:W-:Y:S02]  /*58f0*/  @!P0 FFMA.FTZ R58, R46, R25, -R58 ;  /* 0x000000192e3a8223 */ /* 0x000fe4000001083a */
[----:B------:R-:W-:Y:S02]  /*5900*/  @!P0 IMAD.U32 R25, R39, 0x10000, RZ ;  /* 0x0001000027198824 */ /* 0x000fe400078e00ff */
[----:B------:R-:W-:Y:S01]  /*5910*/  @!P0 FFMA.FTZ R181, R53, R24, -R181 ;  /* 0x0000001835b58223 */ /* 0x000fe200000108b5 */
[----:B------:R-:W-:Y:S01]  /*5920*/  @!P0 LOP3.LUT R24, R39, 0xffff0000, RZ, 0xc0, !PT ;  /* 0xffff000027188812 */ /* 0x000fe200078ec0ff */
[----:B------:R-:W-:Y:S02]  /*5930*/  @!P0 IMAD.U32 R42, R62, 0x10000, RZ ;  /* 0x000100003e2a8824 */ /* 0x000fe400078e00ff */
[----:B------:R-:W-:Y:S01]  /*5940*/  @!P0 FMUL.FTZ R72, R26, R45 ;  /* 0x0000002d1a488220 */ /* 0x000fe20000410000 */
[----:B------:R-:W-:Y:S01]  /*5950*/  @!P0 F2FP.BF16.PACK_AB R58, R181, R58 ;  /* 0x0000003ab53a823e */ /* 0x000fe200000010ff */
[----:B------:R-:W-:Y:S02]  /*5960*/  @!P0 FMUL.FTZ R183, R27, R44 ;  /* 0x0000002c1bb78220 */ /* 0x000fe40000410000 */
[----:B------:R-:W-:Y:S02]  /*5970*/  @!P0 FFMA.FTZ R3, R34, R41, R3 ;  /* 0x0000002922038223 */ /* 0x000fe40000010003 */
[-C--:B------:R-:W-:Y:S02]  /*5980*/  @!P0 FMUL.FTZ R6, R26, R25.reuse ;  /* 0x000000191a068220 */ /* 0x080fe40000410000 */
[----:B------:R-:W-:Y:S01]  /*5990*/  @!P0 FFMA.FTZ R4, R35, R32, R4 ;  /* 0x0000002023048223 */ /* 0x000fe20000010004 */
[----:B------:R-:W-:Y:S01]  /*59a0*/  @!P0 F2FP.BF16.PACK_AB R52, R3, R2 ;  /* 0x000000020334823e */ /* 0x000fe200000010ff */
[----:B------:R-:W-:Y:S02]  /*59b0*/  @!P0 FFMA.FTZ R72, R42, R25, -R72 ;  /* 0x000000192a488223 */ /* 0x000fe40000010848 */
[-C--:B------:R-:W-:Y:S02]  /*59c0*/  @!P0 FMUL.FTZ R7, R27, R24.reuse ;  /* 0x000000181b078220 */ /* 0x080fe40000410000 */
[----:B------:R-:W-:Y:S02]  /*59d0*/  @!P0 FFMA.FTZ R183, R49, R24, -R183 ;  /* 0x0000001831b78223 */ /* 0x000fe400000108b7 */
        /* <DEDUP_REMOVED lines=18> */
.L_x_1395:
[----:B------:R-:W-:Y:S05]  /*5b00*/  BSYNC B0 ;  /* 0x0000000000007941 */ /* 0x000fea0003800000 */
.L_x_1394:
[----:B------:R-:W-:-:S13]  /*5b10*/  ISETP.GE.AND P0, PT, R14, c[0x0][0x1d4], PT ;  /* 0x000075000e007a0c */ /* 0x000fda0003f06270 */
[----:B------:R-:W-:-:S05]  /*5b20*/  @P0 BRA `(.L_x_1379) ;  /* 0x000008d000000947 */ /* 0x000fca0003800000 */
[----:B------:R-:W-:Y:S01]  /*5b30*/  IADD3 R53, P1, P0, R162, R179, R129 ;  /* 0x000000b3a2357210 */ /* 0x000fe2000783e081 */
[--C-:B------:R-:W-:Y:S02]  /*5b40*/  IMAD.IADD R52, R109, 0x1, R178.reuse ;  /* 0x000000016d347824 */ /* 0x100fe400078e02b2 */
[----:B------:R-:W-:Y:S01]  /*5b50*/  IMAD.IADD R178, R115, 0x1, R178 ;  /* 0x0000000173b27824 */ /* 0x000fe200078e02b2 */
[----:B------:R-:W-:Y:S01]  /*5b60*/  IADD3.X R46, R97, R153, R134, P1, P0 ;  /* 0x00000099612e7210 */ /* 0x000fe20000fe0486 */
[----:B-1----:R-:W-:Y:S01]  /*5b70*/  IMAD.SHL.U32 R55, R52, 0x2, RZ ;  /* 0x0000000234377824 */ /* 0x002fe200078e00ff */
[C---:B------:R-:W-:Y:S02]  /*5b80*/  LEA R52, P0, R53.reuse, c[0x0][0x1c8], 0x1 ;  /* 0x0000720035347a11 */ /* 0x040fe400078008ff */
[----:B------:R-:W-:Y:S02]  /*5b90*/  SHF.L.U32 R54, R178, 0x1, RZ ;  /* 0x00000001b2367819 */ /* 0x000fe400000006ff */
[----:B------:R-:W-:Y:S01]  /*5ba0*/  LEA.HI.X R53, R53, c[0x0][0x1cc], R46, 0x1, P0 ;  /* 0x0000730035357a11 */ /* 0x000fe200000f0c2e */
[----:B------:R-:W1:Y:S01]  /*5bb0*/  LDS.128 R20, [R55+0xc100] ;  /* 0x00c1000037147984 */ /* 0x000e620000000c00 */
[----:B------:R-:W-:Y:S07]  /*5bc0*/  ISETP.GE.AND P0, PT, R14, c[0x0][0x27c], PT ;  /* 0x00009f000e007a0c */ /* 0x000fee0003f06270 */
[----:B------:R-:W2:Y:S06]  /*5bd0*/  LDS.128 R48, [R54+0xc100] ;  /* 0x00c1000036307984 */ /* 0x000eac0000000c00 */
[----:B------:R-:W-:Y:S02]  /*5be0*/  @!P0 SHF.R.U64 R26, R66, 0x10, R67 ;  /* 0x00000010421a8819 */ /* 0x000fe40000001243 */
[----:B------:R-:W-:Y:S02]  /*5bf0*/  @!P0 SHF.R.U64 R32, R64, 0x10, R65 ;  /* 0x0000001040208819 */ /* 0x000fe40000001241 */
[----:B------:R-:W-:Y:S02]  /*5c00*/  @!P0 PRMT R77, R77, 0x5410, R26 ;  /* 0x000054104d4d8816 */ /* 0x000fe4000000001a */
[--C-:B------:R-:W-:Y:S02]  /*5c10*/  @!P0 SHF.R.U64 R16, R16, 0x10, R17.reuse ;  /* 0x0000001010108819 */ /* 0x100fe40000001211 */
[----:B------:R-:W-:Y:S01]  /*5c20*/  @!P0 SHF.R.U32.HI R17, RZ, 0x10, R17 ;  /* 0x00000010ff118819 */ /* 0x000fe20000011611 */
[----:B------:R-:W-:Y:S01]  /*5c30*/  @!P0 IMAD.U32 R37, R77, 0x10000, RZ ;  /* 0x000100004d258824 */ /* 0x000fe200078e00ff */
[----:B------:R-:W-:Y:S02]  /*5c40*/  @!P0 PRMT R29, R29, 0x5410, R16 ;  /* 0x000054101d1d8816 */ /* 0x000fe40000000010 */
[----:B------:R-:W-:Y:S02]  /*5c50*/  @!P0 PRMT R28, R28, 0x5410, R17 ;  /* 0x000054101c1c8816 */ /* 0x000fe40000000011 */
[----:B------:R-:W-:Y:S01]  /*5c60*/  @!P0 LOP3.LUT R40, R77, 0xffff0000, RZ, 0xc0, !PT ;  /* 0xffff00004d288812 */ /* 0x000fe200078ec0ff */
[----:B------:R-:W-:Y:S01]  /*5c70*/  @!P0 IMAD.U32 R17, R29, 0x10000, RZ ;  /* 0x000100001d118824 */ /* 0x000fe200078e00ff */
[----:B------:R-:W-:Y:S02]  /*5c80*/  @!P0 PRMT R79, R79, 0x5410, R32 ;  /* 0x000054104f4f8816 */ /* 0x000fe40000000020 */
[----:B------:R-:W-:Y:S02]  /*5c90*/  @!P0 SHF.R.U32.HI R27, RZ, 0x10, R65 ;  /* 0x00000010ff1b8819 */ /* 0x000fe40000011641 */
[C---:B------:R-:W-:Y:S02]  /*5ca0*/  @!P0 LOP3.LUT R32, R79.reuse, 0xffff0000, RZ, 0xc0, !PT ;  /* 0xffff00004f208812 */ /* 0x040fe400078ec0ff */
[----:B------:R-:W-:Y:S01]  /*5cb0*/  @!P0 PRMT R78, R78, 0x5410, R27 ;  /* 0x000054104e4e8816 */ /* 0x000fe2000000001b */
[----:B------:R-:W-:Y:S01]  /*5cc0*/  @!P0 IMAD.U32 R27, R79, 0x10000, RZ ;  /* 0x000100004f1b8824 */ /* 0x000fe200078e00ff */
[----:B------:R-:W-:Y:S01]  /*5cd0*/  @!P0 SHF.R.U32.HI R33, RZ, 0x10, R67 ;  /* 0x00000010ff218819 */ /* 0x000fe20000011643 */
[----:B-1----:R-:W-:Y:S01]  /*5ce0*/  @!P0 IMAD.U32 R16, R20, 0x10000, RZ ;  /* 0x0001000014108824 */ /* 0x002fe200078e00ff */
[----:B------:R-:W-:Y:S01]  /*5cf0*/  @!P0 LOP3.LUT R36, R78, 0xffff0000, RZ, 0xc0, !PT ;  /* 0xffff00004e248812 */ /* 0x000fe200078ec0ff */
[----:B------:R-:W-:Y:S01]  /*5d00*/  @!P0 IMAD.U32 R24, R23, 0x10000, RZ ;  /* 0x0001000017188824 */ /* 0x000fe200078e00ff */
[----:B------:R-:W-:Y:S01]  /*5d10*/  @!P0 LOP3.LUT R25, R22, 0xffff0000, RZ, 0xc0, !PT ;  /* 0xffff000016198812 */ /* 0x000fe200078ec0ff */
[----:B------:R-:W-:Y:S01]  /*5d20*/  @!P0 FMUL.FTZ R46, R16, R27 ;  /* 0x0000001b102e8220 */ /* 0x000fe20000410000 */
[--C-:B------:R-:W-:Y:S01]  /*5d30*/  @!P0 SHF.R.U64 R18, R18, 0x10, R19.reuse ;  /* 0x0000001012128819 */ /* 0x100fe20000001213 */
[-C--:B------:R-:W-:Y:S01]  /*5d40*/  @!P0 FMUL.FTZ R2, R16, R17.reuse ;  /* 0x0000001110028220 */ /* 0x080fe20000410000 */
[----:B------:R-:W-:Y:S01]  /*5d50*/  @!P0 SHF.R.U32.HI R19, RZ, 0x10, R19 ;  /* 0x00000010ff138819 */ /* 0x000fe20000011613 */
[----:B------:R-:W-:Y:S01]  /*5d60*/  @!P0 IMAD.U32 R16, R28, 0x10000, RZ ;  /* 0x000100001c108824 */ /* 0x000fe200078e00ff */
[----:B--2---:R-:W-:Y:S01]  /*5d70*/  @!P0 SHF.L.U32 R26, R48, 0x10, RZ ;  /* 0x00000010301a8819 */ /* 0x004fe200000006ff */
[----:B------:R-:W-:Y:S01]  /*5d80*/  @!P0 IMAD.U32 R39, R50, 0x10000, RZ ;  /* 0x0001000032278824 */ /* 0x000fe200078e00ff */
[----:B------:R-:W-:Y:S01]  /*5d90*/  @!P0 SHF.L.U32 R35, R49, 0x10, RZ ;  /* 0x0000001031238819 */ /* 0x000fe200000006ff */
[----:B------:R-:W-:Y:S01]  /*5da0*/  @!P0 FMUL.FTZ R60, R25, R40 ;  /* 0x00000028193c8220 */ /* 0x000fe20000410000 */
[----:B------:R-:W-:Y:S01]  /*5db0*/  @!P0 LOP3.LUT R34, R48, 0xffff0000, RZ, 0xc0, !PT ;  /* 0xffff000030228812 */ /* 0x000fe200078ec0ff */
[----:B------:R-:W-:Y:S01]  /*5dc0*/  @!P0 FFMA.FTZ R46, R26, R17, -R46 ;  /* 0x000000111a2e8223 */ /* 0x000fe2000001082e */
[----:B------:R-:W-:Y:S01]  /*5dd0*/  @!P0 LOP3.LUT R38, R49, 0xffff0000, RZ, 0xc0, !PT ;  /* 0xffff000031268812 */ /* 0x000fe200078ec0ff */
[----:B------:R-:W-:Y:S01]  /*5de0*/  @!P0 FFMA.FTZ R2, R27, R26, R2 ;  /* 0x0000001a1b028223 */ /* 0x000fe20000010002 */
[----:B------:R-:W-:Y:S01]  /*5df0*/  @!P0 LOP3.LUT R41, R50, 0xffff0000, RZ, 0xc0, !PT ;  /* 0xffff000032298812 */ /* 0x000fe200078ec0ff */
[C---:B------:R-:W-:Y:S01]  /*5e00*/  @!P0 IMAD.U32 R42, R51.reuse, 0x10000, RZ ;  /* 0x00010000332a8824 */ /* 0x040fe200078e00ff */
[----:B------:R-:W-:Y:S02]  /*5e10*/  @!P0 LOP3.LUT R45, R51, 0xffff0000, RZ, 0xc0, !PT ;  /* 0xffff0000332d8812 */ /* 0x000fe400078ec0ff */
[----:B------:R-:W-:Y:S02]  /*5e20*/  @!P0 LOP3.LUT R17, R29, 0xffff0000, RZ, 0xc0, !PT ;  /* 0xffff00001d118812 */ /* 0x000fe400078ec0ff */
[----:B------:R-:W-:Y:S01]  /*5e30*/  @!P0 PRMT R30, R30, 0x5410, R19 ;  /* 0x000054101e1e8816 */ /* 0x000fe20000000013 */
[----:B------:R-:W-:Y:S01]  /*5e40*/  @!P0 IMAD.U32 R19, R21, 0x10000, RZ ;  /* 0x0001000015138824 */ /* 0x000fe200078e00ff */
[----:B------:R-:W-:Y:S02]  /*5e50*/  @!P0 PRMT R31, R31, 0x5410, R18 ;  /* 0x000054101f1f8816 */ /* 0x000fe40000000012 */
[----:B------:R-:W-:Y:S01]  /*5e60*/  @!P0 LOP3.LUT R18, R20, 0xffff0000, RZ, 0xc0, !PT ;  /* 0xffff000014128812 */ /* 0x000fe200078ec0ff */
[C---:B------:R-:W-:Y:S01]  /*5e70*/  @!P0 FMUL.FTZ R4, R19.reuse, R16 ;  /* 0x0000001013048220 */ /* 0x040fe20000410000 */
[----:B------:R-:W-:Y:S01]  /*5e80*/  @!P0 PRMT R76, R76, 0x5410, R33 ;  /* 0x000054104c4c8816 */ /* 0x000fe20000000021 */
[----:B------:R-:W-:Y:S02]  /*5e90*/  @!P0 IMAD.U32 R33, R78, 0x10000, RZ ;  /* 0x000100004e218824 */ /* 0x000fe400078e00ff */
[----:B------:R-:W-:Y:S01]  /*5ea0*/  @!P0 FMUL.FTZ R55, R18, R32 ;  /* 0x0000002012378220 */ /* 0x000fe20000410000 */
[----:B------:R-:W-:Y:S01]  /*5eb0*/  @!P0 LOP3.LUT R44, R76, 0xffff0000, RZ, 0xc0, !PT ;  /* 0xffff00004c2c8812 */ /* 0x000fe200078ec0ff */
[----:B------:R-:W-:Y:S02]  /*5ec0*/  @!P0 FMUL.FTZ R54, R19, R33 ;  /* 0x0000002113368220 */ /* 0x000fe40000410000 */
[-C--:B------:R-:W-:Y:S01]  /*5ed0*/  @!P0 FMUL.FTZ R3, R18, R17.reuse ;  /* 0x0000001112038220 */ /* 0x080fe20000410000 */
[----:B------:R-:W-:Y:S01]  /*5ee0*/  @!P0 LOP3.LUT R18, R21, 0xffff0000, RZ, 0xc0, !PT ;  /* 0xffff000015128812 */ /* 0x000fe200078ec0ff */
[----:B------:R-:W-:Y:S01]  /*5ef0*/  @!P0 FFMA.FTZ R54, R35, R16, -R54 ;  /* 0x0000001023368223 */ /* 0x000fe20000010836 */
[----:B------:R-:W-:Y:S01]  /*5f00*/  @!P0 SHF.L.U32 R16, R31, 0x10, RZ ;  /* 0x000000101f108819 */ /* 0x000fe200000006ff */
[----:B------:R-:W-:Y:S02]  /*5f10*/  @!P0 IMAD.U32 R19, R22, 0x10000, RZ ;  /* 0x0001000016138824 */ /* 0x000fe400078e00ff */
[----:B------:R-:W-:Y:S01]  /*5f20*/  @!P0 FFMA.FTZ R55, R34, R17, -R55 ;  /* 0x0000001122378223 */ /* 0x000fe20000010837 */
[----:B------:R-:W-:Y:S01]  /*5f30*/  @!P0 LOP3.LUT R17, R28, 0xffff0000, RZ, 0xc0, !PT ;  /* 0xffff00001c118812 */ /* 0x000fe200078ec0ff */
[----:B------:R-:W-:Y:S02]  /*5f40*/  @!P0 FMUL.FTZ R57, R18, R36 ;  /* 0x0000002412398220 */ /* 0x000fe40000410000 */
[----:B------:R-:W-:Y:S01]  /*5f50*/  @!P0 FMUL.FTZ R56, R19, R37 ;  /* 0x0000002513388220 */ /* 0x000fe20000410000 */
[----:B------:R-:W-:Y:S01]  /*5f60*/  @!P0 F2FP.BF16.PACK_AB R46, R55, R46 ;  /* 0x0000002e372e823e */ /* 0x000fe200000010ff */
[----:B------:R-:W-:Y:S01]  /*5f70*/  @!P0 FMUL.FTZ R6, R19, R16 ;  /* 0x0000001013068220 */ /* 0x000fe20000410000 */
[----:B------:R-:W-:Y:S01]  /*5f80*/  @!P0 LOP3.LUT R19, R23, 0xffff0000, RZ, 0xc0, !PT ;  /* 0xffff000017138812 */ /* 0x000fe200078ec0ff */
[----:B------:R-:W-:Y:S01]  /*5f90*/  @!P0 IMAD.U32 R43, R76, 0x10000, RZ ;  /* 0x000100004c2b8824 */ /* 0x000fe200078e00ff */
[----:B------:R-:W-:Y:S01]  /*5fa0*/  @!P0 MOV R48, R46 ;  /* 0x0000002e00308202 */ /* 0x000fe20000000f00 */
[-C--:B------:R-:W-:Y:S01]  /*5fb0*/  @!P0 FMUL.FTZ R5, R18, R17.reuse ;  /* 0x0000001112058220 */ /* 0x080fe20000410000 */
[----:B------:R-:W-:Y:S01]  /*5fc0*/  @!P0 LOP3.LUT R18, R31, 0xffff0000, RZ, 0xc0, !PT ;  /* 0xffff00001f128812 */ /* 0x000fe200078ec0ff */
[----:B------:R-:W-:Y:S01]  /*5fd0*/  @!P0 FFMA.FTZ R57, R38, R17, -R57 ;  /* 0x0000001126398223 */ /* 0x000fe20000010839 */
[C---:B------:R-:W-:Y:S01]  /*5fe0*/  @!P0 SHF.L.U32 R17, R30.reuse, 0x10, RZ ;  /* 0x000000101e118819 */ /* 0x040fe200000006ff */
[----:B------:R-:W-:Y:S01]  /*5ff0*/  @!P0 FFMA.FTZ R56, R39, R16, -R56 ;  /* 0x0000001027388223 */ /* 0x000fe20000010838 */
[----:B------:R-:W-:Y:S01]  /*6000*/  @!P0 LOP3.LUT R16, R30, 0xffff0000, RZ, 0xc0, !PT ;  /* 0xffff00001e108812 */ /* 0x000fe200078ec0ff */
[----:B------:R-:W-:Y:S01]  /*6010*/  @!P0 FMUL.FTZ R61, R24, R43 ;  /* 0x0000002b183d8220 */ /* 0x000fe20000410000 */
[----:B------:R-:W-:Y:S01]  /*6020*/  @!P0 F2FP.BF16.PACK_AB R57, R57, R54 ;  /* 0x000000363939823e */ /* 0x000fe200000010ff */
[----:B------:R-:W-:Y:S02]  /*6030*/  @!P0 FMUL.FTZ R58, R19, R44 ;  /* 0x0000002c133a8220 */ /* 0x000fe40000410000 */
[----:B------:R-:W-:Y:S02]  /*6040*/  @!P0 FFMA.FTZ R3, R32, R34, R3 ;  /* 0x0000002220038223 */ /* 0x000fe40000010003 */
[----:B------:R-:W-:Y:S02]  /*6050*/  @!P0 FFMA.FTZ R60, R41, R18, -R60 ;  /* 0x00000012293c8223 */ /* 0x000fe4000001083c */
[----:B------:R-:W-:Y:S01]  /*6060*/  @!P0 FFMA.FTZ R4, R33, R35, R4 ;  /* 0x0000002321048223 */ /* 0x000fe20000010004 */
[----:B------:R-:W-:Y:S01]  /*6070*/  @!P0 F2FP.BF16.PACK_AB R46, R3, R2 ;  /* 0x00000002032e823e */ /* 0x000fe200000010ff */
[----:B------:R-:W-:Y:S01]  /*6080*/  @!P0 FFMA.FTZ R61, R42, R17, -R61 ;  /* 0x000000112a3d8223 */ /* 0x000fe2000001083d */
[----:B------:R-:W-:Y:S01]  /*6090*/  @!P0 F2FP.BF16.PACK_AB R55, R60, R56 ;  /* 0x000000383c37823e */ /* 0x000fe200000010ff */
[----:B------:R-:W-:Y:S02]  /*60a0*/  @!P0 FFMA.FTZ R58, R45, R16, -R58 ;  /* 0x000000102d3a8223 */ /* 0x000fe4000001083a */
[----:B------:R-:W-:Y:S02]  /*60b0*/  @!P0 FMUL.FTZ R7, R25, R18 ;  /* 0x0000001219078220 */ /* 0x000fe40000410000 */
[----:B------:R-:W-:Y:S01]  /*60c0*/  @!P0 FFMA.FTZ R5, R36, R38, R5 ;  /* 0x0000002624058223 */ /* 0x000fe20000010005 */
[----:B------:R-:W-:Y:S01]  /*60d0*/  @!P0 F2FP.BF16.PACK_AB R58, R58, R61 ;  /* 0x0000003d3a3a823e */ /* 0x000fe200000010ff */
[----:B------:R-:W-:Y:S02]  /*60e0*/  @!P0 FMUL.FTZ R8, R24, R17 ;  /* 0x0000001118088220 */ /* 0x000fe40000410000 */
[----:B------:R-:W-:Y:S01]  /*60f0*/  @!P0 FFMA.FTZ R6, R37, R39, R6 ;  /* 0x0000002725068223 */ /* 0x000fe20000010006 */
[----:B------:R-:W-:Y:S01]  /*6100*/  @!P0 MOV R51, R58 ;  /* 0x0000003a00338202 */ /* 0x000fe20000000f00 */
[----:B------:R-:W-:Y:S02]  /*6110*/  @!P0 FMUL.FTZ R9, R19, R16 ;  /* 0x0000001013098220 */ /* 0x000fe40000410000 */
[----:B------:R-:W-:Y:S02]  /*6120*/  @!P0 FFMA.FTZ R7, R40, R41, R7 ;  /* 0x0000002928078223 */ /* 0x000fe40000010007 */
[----:B------:R-:W-:Y:S02]  /*6130*/  @!P0 FFMA.FTZ R8, R43, R42, R8 ;  /* 0x0000002a2b088223 */ /* 0x000fe40000010008 */
[----:B------:R-:W-:Y:S01]  /*6140*/  @!P0 IMAD.MOV.U32 R49, RZ, RZ, R57 ;  /* 0x000000ffff318224 */ /* 0x000fe200078e0039 */
[----:B------:R-:W-:Y:S01]  /*6150*/  @!P0 F2FP.BF16.PACK_AB R54, R7, R6 ;  /* 0x000000060736823e */ /* 0x000fe200000010ff */
[----:B------:R-:W-:Y:S01]  /*6160*/  @!P0 IMAD.MOV.U32 R50, RZ, RZ, R55 ;  /* 0x000000ffff328224 */ /* 0x000fe200078e0037 */
[----:B------:R-:W-:Y:S01]  /*6170*/  @!P0 F2FP.BF16.PACK_AB R55, R5, R4 ;  /* 0x000000040537823e */ /* 0x000fe200000010ff */
[----:B------:R-:W-:Y:S01]  /*6180*/  @!P0 FFMA.FTZ R9, R44, R45, R9 ;  /* 0x0000002d2c098223 */ /* 0x000fe20000010009 */
[----:B------:R-:W-:Y:S01]  /*6190*/  @!P0 MOV R22, R54 ;  /* 0x0000003600168202 */ /* 0x000fe20000000f00 */
[----:B------:R-:W-:Y:S01]  /*61a0*/  @!P0 IMAD.MOV.U32 R20, RZ, RZ, R46 ;  /* 0x000000ffff148224 */ /* 0x000fe200078e002e */
[----:B------:R1:W-:Y:S01]  /*61b0*/  STG.E.128 [R52.64], R48 ;  /* 0x0000003034007986 */ /* 0x0003e2000c101d08 */
[----:B------:R-:W-:Y:S01]  /*61c0*/  @!P0 IMAD.MOV.U32 R21, RZ, RZ, R55 ;  /* 0x000000ffff158224 */ /* 0x000fe200078e0037 */
[----:B------:R-:W-:Y:S05]  /*61d0*/  @!P0 F2FP.BF16.PACK_AB R57, R9, R8 ;  /* 0x000000080939823e */ /* 0x000fea00000010ff */
[----:B------:R-:W-:Y:S01]  /*61e0*/  @!P0 IMAD.MOV.U32 R23, RZ, RZ, R57 ;  /* 0x000000ffff178224 */ /* 0x000fe200078e0039 */
[----:B------:R-:W-:-:S13]  /*61f0*/  ISETP.GE.AND P0, PT, R118, c[0x0][0x1d4], PT ;  /* 0x0000750076007a0c */ /* 0x000fda0003f06270 */
[----:B------:R-:W-:-:S05]  /*6200*/  @P0 BRA `(.L_x_1379) ;  /* 0x000001f000000947 */ /* 0x000fca0003800000 */
[----:B------:R-:W-:Y:S04]  /*6210*/  IADD3 R179, P1, P0, R162, R179, R118 ;  /* 0x000000b3a2b37210 */ /* 0x000fe8000783e076 */
[----:B------:R-:W-:Y:S02]  /*6220*/  IADD3.X R2, R97, R153, R128, P1, P0 ;  /* 0x0000009961027210 */ /* 0x000fe40000fe0480 */
[C---:B------:R-:W-:Y:S04]  /*6230*/  LEA R4, P0, R179.reuse, c[0x0][0x1c8], 0x1 ;  /* 0x00007200b3047a11 */ /* 0x040fe800078008ff */
[----:B------:R-:W-:Y:S05]  /*6240*/  LEA.HI.X R5, R179, c[0x0][0x1cc], R2, 0x1, P0 ;  /* 0x00007300b3057a11 */ /* 0x000fea00000f0c02 */
[----:B------:R2:W-:Y:S01]  /*6250*/  STG.E.128 [R4.64], R20 ;  /* 0x0000001404007986 */ /* 0x0005e2000c101d08 */
[----:B------:R-:W-:-:S05]  /*6260*/  BRA `(.L_x_1379) ;  /* 0x0000019000007947 */ /* 0x000fca0003800000 */
.L_x_1375:
[----:B------:R-:W-:Y:S05]  /*6270*/  IMAD R152, R15, -0x40, R90 ;  /* 0xffffffc00f987824 */ /* 0x000fea00078e025a */
[----:B------:R-:W-:Y:S04]  /*6280*/  IMNMX R152, R152, 0x40, PT ;  /* 0x0000004098987817 */ /* 0x000fe80003800200 */
[----:B------:R-:W-:-:S13]  /*6290*/  ISETP.GE.AND P0, PT, R223, R152, PT ;  /* 0x00000098df00720c */ /* 0x000fda0003f06270 */
[----:B------:R-:W-:-:S05]  /*62a0*/  @P0 BRA `(.L_x_1379) ;  /* 0x0000015000000947 */ /* 0x000fca0003800000 */
[C---:B------:R-:W-:Y:S02]  /*62b0*/  ISETP.GE.AND P0, PT, R144.reuse, c[0x0][0x1d4], PT ;  /* 0x0000750090007a0c */ /* 0x040fe40003f06270 */
[----:B------:R-:W-:Y:S11]  /*62c0*/  IADD3 R2, R144, 0x60, RZ ;  /* 0x0000006090027810 */ /* 0x000ff60007ffe0ff */
[----:B------:R-:W1:Y:S04]  /*62d0*/  @!P0 LDS.128 R16, [R151+0xc000] ;  /* 0x00c0000097108984 */ /* 0x000e680000000c00 */
[----:B-1----:R-:W-:Y:S01]  /*62e0*/  @!P0 STG.E.128 [R74.64], R16 ;  /* 0x000000104a008986 */ /* 0x002fe2000c101d08 */
[----:B------:R-:W-:-:S13]  /*62f0*/  ISETP.GE.AND P0, PT, R13, c[0x0][0x1d4], PT ;  /* 0x000075000d007a0c */ /* 0x000fda0003f06270 */
[----:B------:R-:W1:Y:S04]  /*6300*/  @!P0 LDS.128 R4, [R149+0xc000] ;  /* 0x00c0000095048984 */ /* 0x000e680000000c00 */
[----:B-1----:R-:W-:Y:S01]  /*6310*/  @!P0 STG.E.128 [R74.64+0x40], R4 ;  /* 0x000040044a008986 */ /* 0x002fe2000c101d08 */
[----:B------:R-:W-:-:S13]  /*6320*/  ISETP.GE.AND P0, PT, R14, c[0x0][0x1d4], PT ;  /* 0x000075000e007a0c */ /* 0x000fda0003f06270 */
        /* <DEDUP_REMOVED lines=10> */
[----:B------:R-:W-:-:S13]  /*63d0*/  ISETP.GE.AND P0, PT, R2, c[0x0][0x1d4], PT ;  /* 0x0000750002007a0c */ /* 0x000fda0003f06270 */
[----:B------:R-:W1:Y:S04]  /*63e0*/  @!P0 LDS.128 R4, [R149+0x10000] ;  /* 0x0100000095048984 */ /* 0x000e680000000c00 */
[----:B-1----:R1:W-:Y:S02]  /*63f0*/  @!P0 STG.E.128 [R74.64+0x140], R4 ;  /* 0x000140044a008986 */ /* 0x0023e4000c101d08 */
.L_x_1379:
[----:B------:R-:W-:Y:S05]  /*6400*/  BSYNC B1 ;  /* 0x0000000000017941 */ /* 0x000fea0003800000 */
.L_x_1374:
[----:B------:R-:W-:Y:S01]  /*6410*/  ISETP.GT.AND P0, PT, R15, R12, PT ;  /* 0x0000000c0f00720c */ /* 0x000fe20003f04270 */
[----:B------:R-:W-:-:S12]  /*6420*/  BSSY B0, `(.L_x_1396) ;  /* 0x000003e000007945 */ /* 0x000fd80003800000 */
[----:B-1----:R-:W-:Y:S01]  /*6430*/  @P0 IADD3 R6, R15, -0x1, RZ ;  /* 0xffffffff0f060810 */ /* 0x002fe20007ffe0ff */
[----:B------:R-:W-:Y:S02]  /*6440*/  @P0 IMAD.MOV.U32 R8, RZ, RZ, R160 ;  /* 0x000000ffff080224 */ /* 0x000fe400078e00a0 */
[----:B------:R-:W-:Y:S01]  /*6450*/  @P0 IMAD.MOV.U32 R9, RZ, RZ, R95 ;  /* 0x000000ffff090224 */ /* 0x000fe200078e005f */
[----:B------:R-:W-:Y:S01]  /*6460*/  @P0 SHF.R.S32.HI R3, RZ, 0x1f, R6 ;  /* 0x0000001fff030819 */ /* 0x000fe20000011406 */
[----:B--2---:R-:W-:Y:S02]  /*6470*/  @P0 IMAD R4, R99, R6, RZ ;  /* 0x0000000663040224 */ /* 0x004fe400078e02ff */
[-C--:B------:R-:W-:Y:S04]  /*6480*/  @P0 IMAD.WIDE.U32 R6, R6, R101.reuse, R8 ;  /* 0x0000006506060225 */ /* 0x080fe800078e0008 */
[----:B------:R-:W-:Y:S01]  /*6490*/  @P0 IMAD R4, R3, R101, R4 ;  /* 0x0000006503040224 */ /* 0x000fe200078e0204 */
[C---:B------:R-:W-:Y:S01]  /*64a0*/  @P0 LEA R8, P1, R6.reuse, c[0x0][0x250], 0x1 ;  /* 0x0000940006080a11 */ /* 0x040fe200078208ff */
[C---:B------:R-:W-:Y:S01]  /*64b0*/  @P0 IMAD R2, R59.reuse, 0x6000, R10 ;  /* 0x000060003b020824 */ /* 0x040fe200078e020a */
[----:B------:R-:W-:Y:S01]  /*64c0*/  IADD3 R3, R59, 0x1, RZ ;  /* 0x000000013b037810 */ /* 0x000fe20007ffe0ff */
[----:B------:R-:W-:Y:S05]  /*64d0*/  @P0 IMAD.IADD R4, R7, 0x1, R4 ;  /* 0x0000000107040824 */ /* 0x000fea00078e0204 */
[----:B------:R-:W-:Y:S02]  /*64e0*/  @P0 LEA.HI.X R9, R6, c[0x0][0x254], R4, 0x1, P1 ;  /* 0x0000950006090a11 */ /* 0x000fe400008f0c04 */
[C---:B------:R-:W-:Y:S03]  /*64f0*/  @P0 LEA R6, P1, R108.reuse, R8, 0x1 ;  /* 0x000000086c060211 */ /* 0x040fe600078208ff */
[----:B------:R-:W-:Y:S01]  /*6500*/  @!PT LDS RZ, [RZ] ;  /* 0x00000000fffff984 */ /* 0x000fe20000000800 */
[----:B------:R-:W-:Y:S01]  /*6510*/  @!PT LDS RZ, [RZ] ;  /* 0x00000000fffff984 */ /* 0x000fe20000000800 */
[----:B------:R-:W-:Y:S01]  /*6520*/  @!PT LDS RZ, [RZ] ;  /* 0x00000000fffff984 */ /* 0x000fe20000000800 */
[----:B------:R1:W-:Y:S01]  /*6530*/  @P0 LDGSTS.E.BYPASS.LTC128B.128 [R2], [R8.64], !P5 ;  /* 0x0000000008020fae */ /* 0x0003e2000e901d48 */
[----:B------:R-:W-:Y:S03]  /*6540*/  @P0 LEA.HI.X R7, R108, R9, R107, 0x1, P1 ;  /* 0x000000096c070211 */ /* 0x000fe600008f0c6b */
[----:B------:R1:W-:Y:S04]  /*6550*/  @P0 LDGSTS.E.BYPASS.LTC128B.128 [R2+0x2000], [R8.64+0x80], !P4 ;  /* 0x0200008008020fae */ /* 0x0003e8000e101d48 */
[----:B------:R1:W-:Y:S04]  /*6560*/  @P0 LDGSTS.E.BYPASS.LTC128B.128 [R2+0x4000], [R8.64+0x100], !P3 ;  /* 0x0400010008020fae */ /* 0x0003e8000d901d48 */
[----:B------:R1:W-:Y:S04]  /*6570*/  @P0 LDGSTS.E.BYPASS.LTC128B.128 [R2+0x1000], [R6.64], !P5 ;  /* 0x0100000006020fae */ /* 0x0003e8000e901d48 */
[----:B------:R1:W-:Y:S04]  /*6580*/  @P0 LDGSTS.E.BYPASS.LTC128B.128 [R2+0x3000], [R6.64+0x80], !P4 ;  /* 0x0300008006020fae */ /* 0x0003e8000e101d48 */
[----:B------:R1:W-:Y:S01]  /*6590*/  @P0 LDGSTS.E.BYPASS.LTC128B.128 [R2+0x5000], [R6.64+0x100], !P3 ;  /* 0x0500010006020fae */ /* 0x0003e2000d901d48 */
[----:B------:R-:W-:Y:S03]  /*65a0*/  ISETP.GE.AND P0, PT, R59, 0x1, PT ;  /* 0x000000013b00780c */ /* 0x000fe60003f06270 */
[----:B------:R-:W0:Y:S01]  /*65b0*/  LDGDEPBAR ;  /* 0x00000000000079af */ /* 0x000e220000000000 */
[----:B------:R-:W-:Y:S02]  /*65c0*/  SEL R59, R3, RZ, !P0 ;  /* 0x000000ff033b7207 */ /* 0x000fe40004000000 */
[----:B------:R-:W-:Y:S01]  /*65d0*/  ISETP.GE.AND P0, PT, R223, R152, PT ;  /* 0x00000098df00720c */ /* 0x000fe20003f06270 */
[----:B------:R-:W-:Y:S04]  /*65e0*/  DEPBAR.LE SB0, 0x2 ;  /* 0x000080800000791a */ /* 0x000fe80000000000 */
[----:B------:R-:W-:Y:S08]  /*65f0*/  BAR.SYNC.DEFER_BLOCKING 0x0 ;  /* 0x0000000000007b1d */ /* 0x000ff00000010000 */
[----:B------:R-:W-:-:S05]  /*6600*/  @P0 BRA `(.L_x_1397) ;  /* 0x000001f000000947 */ /* 0x000fca0003800000 */
[C---:B-1----:R-:W-:Y:S01]  /*6610*/  LEA R6, P0, R15.reuse, R164, 0x6 ;  /* 0x000000a40f067211 */ /* 0x042fe200078030ff */
[----:B------:R-:W-:Y:S02]  /*6620*/  IMAD.MOV.U32 R4, RZ, RZ, R156 ;  /* 0x000000ffff047224 */ /* 0x000fe400078e009c */
[----:B------:R-:W-:Y:S01]  /*6630*/  IMAD.MOV.U32 R5, RZ, RZ, R127 ;  /* 0x000000ffff057224 */ /* 0x000fe200078e007f */
[----:B------:R-:W-:Y:S03]  /*6640*/  LEA.HI.X.SX32 R7, R15, R165, 0x6, P0 ;  /* 0x000000a50f077211 */ /* 0x000fe600000f36ff */
[----:B------:R-:W-:Y:S04]  /*6650*/  IMAD.WIDE.U32 R4, R6, c[0x0][0x208], R4 ;  /* 0x0000820006047a25 */ /* 0x000fe800078e0004 */
[----:B------:R-:W-:Y:S01]  /*6660*/  IMAD R2, R7, c[0x0][0x208], RZ ;  /* 0x0000820007027a24 */ /* 0x000fe200078e02ff */
[----:B------:R-:W-:Y:S03]  /*6670*/  LEA R8, P0, R4, c[0x0][0x1f8], 0x1 ;  /* 0x00007e0004087a11 */ /* 0x000fe600078008ff */
[----:B------:R-:W-:Y:S04]  /*6680*/  IMAD R2, R6, c[0x0][0x20c], R2 ;  /* 0x0000830006027a24 */ /* 0x000fe800078e0202 */
[----:B------:R-:W-:Y:S05]  /*6690*/  IMAD.IADD R2, R5, 0x1, R2 ;  /* 0x0000000105027824 */ /* 0x000fea00078e0202 */
[----:B------:R-:W-:Y:S02]  /*66a0*/  LEA.HI.X R9, R4, c[0x0][0x1fc], R2, 0x1, P0 ;  /* 0x00007f0004097a11 */ /* 0x000fe400000f0c02 */
[C---:B------:R-:W-:Y:S02]  /*66b0*/  ISETP.GE.AND P0, PT, R144.reuse, c[0x0][0x1d4], PT ;  /* 0x0000750090007a0c */ /* 0x040fe40003f06270 */
[----:B------:R-:W-:Y:S11]  /*66c0*/  IADD3 R2, R144, 0x80, RZ ;  /* 0x0000008090027810 */ /* 0x000ff60007ffe0ff */
[----:B-----5:R-:W1:Y:S04]  /*66d0*/  @!P0 LDS.128 R16, [R151] ;  /* 0x0000000097108984 */ /* 0x020e680000000c00 */
[----:B-1----:R-:W-:Y:S01]  /*66e0*/  @!P0 STG.E.128 [R8.64], R16 ;  /* 0x0000001008008986 */ /* 0x002fe2000c101d08 */
[----:B------:R-:W-:-:S13]  /*66f0*/  ISETP.GE.AND P0, PT, R14, c[0x0][0x1d4], PT ;  /* 0x000075000e007a0c */ /* 0x000fda0003f06270 */
[----:B------:R-:W1:Y:S04]  /*6700*/  @!P0 LDS.128 R4, [R151+0x2000] ;  /* 0x0020000097048984 */ /* 0x000e680000000c00 */
[----:B-1----:R-:W-:Y:S01]  /*6710*/  @!P0 STG.E.128 [R8.64+0x80], R4 ;  /* 0x0000800408008986 */ /* 0x002fe2000c101d08 */
[----:B------:R-:W-:Y:S02]  /*6720*/  ISETP.GE.AND P0, PT, R2, c[0x0][0x1d4], PT ;  /* 0x0000750002007a0c */ /* 0x000fe40003f06270 */
[----:B------:R-:W-:Y:S11]  /*6730*/  IADD3 R2, R144, 0x60, RZ ;  /* 0x0000006090027810 */ /* 0x000ff60007ffe0ff */
[----:B------:R-:W1:Y:S04]  /*6740*/  @!P0 LDS.128 R20, [R151+0x4000] ;  /* 0x0040000097148984 */ /* 0x000e680000000c00 */
[----:B-1----:R-:W-:Y:S01]  /*6750*/  @!P0 STG.E.128 [R8.64+0x100], R20 ;  /* 0x0001001408008986 */ /* 0x002fe2000c101d08 */
[----:B------:R-:W-:-:S13]  /*6760*/  ISETP.GE.AND P0, PT, R13, c[0x0][0x1d4], PT ;  /* 0x000075000d007a0c */ /* 0x000fda0003f06270 */
[----:B------:R-:W1:Y:S04]  /*6770*/  @!P0 LDS.128 R24, [R149] ;  /* 0x0000000095188984 */ /* 0x000e680000000c00 */
        /* <DEDUP_REMOVED lines=8> */
.L_x_1397:
[----:B-1----:R-:W-:Y:S05]  /*6800*/  BSYNC B0 ;  /* 0x0000000000007941 */ /* 0x002fea0003800000 */
.L_x_1396:
[----:B------:R-:W-:Y:S04]  /*6810*/  IADD3 R3, R15, -0x2, RZ ;  /* 0xfffffffe0f037810 */ /* 0x000fe80007ffe0ff */
[----:B------:R-:W-:-:S13]  /*6820*/  ISETP.GE.AND P0, PT, R3, R12, PT ;  /* 0x0000000c0300720c */ /* 0x000fda0003f06270 */
[----:B------:R-:W-:Y:S01]  /*6830*/  @P0 SHF.R.S32.HI R4, RZ, 0x1f, R3 ;  /* 0x0000001fff040819 */ /* 0x000fe20000011403 */
[----:B------:R-:W-:Y:S02]  /*6840*/  @P0 IMAD.MOV.U32 R6, RZ, RZ, R158 ;  /* 0x000000ffff060224 */ /* 0x000fe400078e009e */
[----:B------:R-:W-:Y:S02]  /*6850*/  @P0 IMAD.MOV.U32 R7, RZ, RZ, R167 ;  /* 0x000000ffff070224 */ /* 0x000fe400078e00a7 */
[----:B------:R-:W-:Y:S02]  /*6860*/  @P0 IMAD R5, R102, R3, RZ ;  /* 0x0000000366050224 */ /* 0x000fe400078e02ff */
[-C--:B------:R-:W-:Y:S04]  /*6870*/  @P0 IMAD.WIDE.U32 R6, R3, R104.reuse, R6 ;  /* 0x0000006803060225 */ /* 0x080fe800078e0006 */
[----:B------:R-:W-:Y:S01]  /*6880*/  @P0 IMAD R5, R4, R104, R5 ;  /* 0x0000006804050224 */ /* 0x000fe200078e0205 */
[C---:B------:R-:W-:Y:S01]  /*6890*/  @P0 LEA R8, P1, R6.reuse, c[0x0][0x220], 0x1 ;  /* 0x0000880006080a11 */ /* 0x040fe200078208ff */
[----:B------:R-:W-:Y:S01]  /*68a0*/  @P0 IMAD R2, R59, 0x6000, R11 ;  /* 0x000060003b020824 */ /* 0x000fe200078e020b */
[----:B------:R-:W-:Y:S01]  /*68b0*/  IADD3 R4, R47, 0x1, RZ ;  /* 0x000000012f047810 */ /* 0x000fe20007ffe0ff */
[----:B------:R-:W-:Y:S05]  /*68c0*/  @P0 IMAD.IADD R5, R7, 0x1, R5 ;  /* 0x0000000107050824 */ /* 0x000fea00078e0205 */
[----:B------:R-:W-:Y:S02]  /*68d0*/  @P0 LEA.HI.X R9, R6, c[0x0][0x224], R5, 0x1, P1 ;  /* 0x0000890006090a11 */ /* 0x000fe400008f0c05 */
[C---:B-----5:R-:W-:Y:S03]  /*68e0*/  @P0 LEA R16, P1, R106.reuse, R8, 0x1 ;  /* 0x000000086a100211 */ /* 0x060fe600078208ff */
        /* <DEDUP_REMOVED lines=13> */
[C---:B------:R-:W-:Y:S02]  /*69c0*/  ISETP.GT.AND P0, PT, R15.reuse, R12, PT ;  /* 0x0000000c0f00720c */ /* 0x040fe40003f04270 */
[----:B------:R-:W-:Y:S11]  /*69d0*/  IADD3 R15, R15, -0x1, RZ ;  /* 0xffffffff0f0f7810 */ /* 0x000ff60007ffe0ff */
[----:B------:R-:W-:-:S05]  /*69e0*/  @P0 BRA `(.L_x_1398) ;  /* 0xffffbfc000000947 */ /* 0x000fca000383ffff */
[----:B------:R-:W-:Y:S01]  /*69f0*/  WARPSYNC 0xffffffff ;  /* 0xffffffff00007948 */ /* 0x000fe20003800000 */
[----:B------:R-:W-:Y:S06]  /*6a00*/  BAR.SYNC.DEFER_BLOCKING 0x0 ;  /* 0x0000000000007b1d */ /* 0x000fec0000010000 */
.L_x_1373:
[----:B------:R-:W-:Y:S01]  /*6a10*/  ISETP.GE.AND P0, PT, R84, 0x1, PT ;  /* 0x000000015400780c */ /* 0x000fe20003f06270 */
[----:B------:R-:W-:Y:S01]  /*6a20*/  BSSY B0, `(.L_x_1399) ;  /* 0x000001e000007945 */ /* 0x000fe20003800000 */
[----:B-1----:R-:W-:Y:S01]  /*6a30*/  IMAD.IADD R2, R91, 0x1, R92 ;  /* 0x000000015b027824 */ /* 0x002fe200078e025c */
[----:B------:R-:W-:-:S10]  /*6a40*/  MOV R0, RZ ;  /* 0x000000ff00007202 */ /* 0x000fd40000000f00 */
[----:B------:R-:W-:Y:S05]  /*6a50*/  @!P0 BRA `(.L_x_1400) ;  /* 0x000001a000008947 */ /* 0x000fea0003800000 */
[-C--:B------:R-:W-:Y:S02]  /*6a60*/  IABS R5, R94.reuse ;  /* 0x0000005e00057213 */ /* 0x080fe40000000000 */
        /* <DEDUP_REMOVED lines=22> */
[----:B------:R-:W-:-:S04]  /*6bd0*/  IMAD.MOV.U32 R0, RZ, RZ, R4 ;  /* 0x000000ffff007224 */ /* 0x000fc800078e0004 */
[----:B------:R-:W-:Y:S01]  /*6be0*/  @!P1 IMAD.MOV R0, RZ, RZ, -R0 ;  /* 0x000000ffff009224 */ /* 0x000fe200078e0a00 */
[----:B------:R-:W-:Y:S02]  /*6bf0*/  @!P0 LOP3.LUT R0, RZ, R94, RZ, 0x33, !PT ;  /* 0x0000005eff008212 */ /* 0x000fe400078e33ff */
.L_x_1400:
[----:B------:R-:W-:Y:S05]  /*6c00*/  BSYNC B0 ;  /* 0x0000000000007941 */ /* 0x000fea0003800000 */
.L_x_1399:
[----:B------:R-:W-:Y:S01]  /*6c10*/  IMAD R230, R227, R0, RZ ;  /* 0x00000000e3e67224 */ /* 0x000fe200078e02ff */
[----:B------:R-:W-:Y:S01]  /*6c20*/  PRMT R3, RZ, 0x7610, R3 ;  /* 0x00007610ff037816 */ /* 0x000fe20000000003 */
[----:B------:R-:W-:Y:S01]  /*6c30*/  CS2R R102, SRZ ;  /* 0x0000000000667805 */ /* 0x000fe2000001ff00 */
[----:B------:R-:W-:Y:S01]  /*6c40*/  MOV R8, RZ ;  /* 0x000000ff00087202 */ /* 0x000fe20000000f00 */
[----:B------:R-:W-:Y:S01]  /*6c50*/  IMAD.IADD R0, R230, 0x1, R0 ;  /* 0x00000001e6007824 */ /* 0x000fe200078e0200 */
[----:B------:R-:W-:Y:S01]  /*6c60*/  CS2R R100, SRZ ;  /* 0x0000000000647805 */ /* 0x000fe2000001ff00 */
[----:B------:R-:W-:Y:S01]  /*6c70*/  CS2R R98, SRZ ;  /* 0x0000000000627805 */ /* 0x000fe2000001ff00 */
[----:B------:R-:W-:Y:S01]  /*6c80*/  CS2R R96, SRZ ;  /* 0x0000000000607805 */ /* 0x000fe2000001ff00 */
[----:B------:R-:W-:Y:S01]  /*6c90*/  CS2R R94, SRZ ;  /* 0x00000000005e7805 */ /* 0x000fe2000001ff00 */
[----:B------:R-:W-:Y:S01]  /*6ca0*/  IMNMX R9, R89, R0, PT ;  /* 0x0000000059097217 */ /* 0x000fe20003800200 */
[----:B------:R-:W-:Y:S01]  /*6cb0*/  IMAD.MOV.U32 R0, RZ, RZ, RZ ;  /* 0x000000ffff007224 */ /* 0x000fe200078e00ff */
        /* <DEDUP_REMOVED lines=47> */
[----:B------:R-:W-:-:S04]  /*6fb0*/  @P1 IMAD.MOV.U32 R3, RZ, RZ, 0x4 ;  /* 0x00000004ff031424 */ /* 0x000fc800078e00ff */
[----:B------:R-:W-:-:S05]  /*6fc0*/  @P1 IMAD.WIDE R12, R224, R3, c[0x0][0x340] ;  /* 0x0000d000e00c1625 */ /* 0x000fca00078e0203 */
[----:B------:R1:W2:Y:S01]  /*6fd0*/  @P1 LDG.E R0, [R12.64] ;  /* 0x000000080c001981 */ /* 0x0002a2000c1e1900 */
[----:B------:R-:W-:Y:S01]  /*6fe0*/  SHF.R.S32.HI R3, RZ, 0x1f, R146 ;  /* 0x0000001fff037819 */ /* 0x000fe20000011492 */
[----:B------:R-:W-:Y:S01]  /*6ff0*/  IMAD.MOV.U32 R6, RZ, RZ, 0x1 ;  /* 0x00000001ff067424 */ /* 0x000fe200078e00ff */
[----:B------:R-:W-:Y:S01]  /*7000*/  SHF.R.S32.HI R5, RZ, 0x1f, R88 ;  /* 0x0000001fff057819 */ /* 0x000fe20000011458 */
[----:B------:R-:W-:Y:S01]  /*7010*/  IMAD.MOV.U32 R20, RZ, RZ, R154 ;  /* 0x000000ffff147224 */ /* 0x000fe200078e009a */
[----:B------:R-:W-:Y:S02]  /*7020*/  LEA.HI R4, R3, R146, RZ, 0x3 ;  /* 0x0000009203047211 */ /* 0x000fe400078f18ff */
[----:B------:R-:W-:Y:S01]  /*7030*/  ISETP.NE.AND P3, PT, R6, c[0x0][0x2c4], PT ;  /* 0x0000b10006007a0c */ /* 0x000fe20003f65270 */
[----:B------:R-:W-:Y:S01]  /*7040*/  IMAD R5, R5, c[0x0][0x178], RZ ;  /* 0x00005e0005057a24 */ /* 0x000fe200078e02ff */
[----:B------:R-:W-:Y:S02]  /*7050*/  SHF.R.S32.HI R4, RZ, 0x3, R4 ;  /* 0x00000003ff047819 */ /* 0x000fe40000011404 */
[----:B------:R-:W-:Y:S01]  /*7060*/  ISETP.NE.U32.AND P2, PT, RZ, c[0x0][0x348], PT ;  /* 0x0000d200ff007a0c */ /* 0x000fe20003f45070 */
[C---:B------:R-:W-:Y:S01]  /*7070*/  IMAD R16, R88.reuse, c[0x0][0x17c], R5 ;  /* 0x00005f0058107a24 */ /* 0x040fe200078e0205 */
[----:B------:R-:W-:Y:S01]  /*7080*/  LEA R6, R201, R4, 0x5 ;  /* 0x00000004c9067211 */ /* 0x000fe200078e28ff */
[----:B------:R-:W-:Y:S01]  /*7090*/  IMAD.WIDE.U32 R88, R88, c[0x0][0x178], RZ ;  /* 0x00005e0058587a25 */ /* 0x000fe200078e00ff */
[----:B------:R-:W-:-:S02]  /*70a0*/  IADD3 R15, P0, R4, R2, RZ ;  /* 0x00000002040f7210 */ /* 0x000fc40007f1e0ff */
[----:B------:R-:W-:Y:S01]  /*70b0*/  ISETP.NE.AND.EX P2, PT, RZ, c[0x0][0x34c], PT, P2 ;  /* 0x0000d300ff007a0c */ /* 0x000fe20003f45320 */
[----:B------:R-:W-:Y:S01]  /*70c0*/  IMAD R5, R209, 0x80, R6 ;  /* 0x00000080d1057824 */ /* 0x000fe200078e0206 */
[----:B------:R-:W-:Y:S02]  /*70d0*/  IADD3 R17, R89, R16, RZ ;  /* 0x0000001059117210 */ /* 0x000fe40007ffe0ff */
[----:B------:R-:W-:Y:S01]  /*70e0*/  MOV R16, R88 ;  /* 0x0000005800107202 */ /* 0x000fe20000000f00 */
[----:B------:R-:W-:Y:S01]  /*70f0*/  @P3 IMAD.HI.U32 R7, R5, c[0x0][0x2c8], RZ ;  /* 0x0000b20005073a27 */ /* 0x000fe200078e00ff */
[----:B------:R-:W-:Y:S02]  /*7100*/  SHF.R.S32.HI R21, RZ, 0x1f, R154 ;  /* 0x0000001fff157819 */ /* 0x000fe4000001149a */
[----:B-1----:R-:W-:Y:S01]  /*7110*/  SHF.R.S32.HI R13, RZ, 0x1f, R2 ;  /* 0x0000001fff0d7819 */ /* 0x002fe20000011402 */
[----:B------:R-:W-:Y:S01]  /*7120*/  IMAD.MOV.U32 R6, RZ, RZ, R5 ;  /* 0x000000ffff067224 */ /* 0x000fe200078e0005 */
[----:B------:R-:W-:Y:S01]  /*7130*/  @P3 SHF.R.U32.HI R6, RZ, c[0x0][0x2cc], R7 ;  /* 0x0000b300ff063a19 */ /* 0x000fe20000011607 */
[----:B------:R-:W-:Y:S01]  /*7140*/  IMAD.WIDE.U32 R16, R225, c[0x0][0x1b8], R16 ;  /* 0x00006e00e1107a25 */ /* 0x000fe200078e0010 */
[----:B------:R-:W-:-:S02]  /*7150*/  LEA.HI.X.SX32 R12, R4, R13, 0x1, P0 ;  /* 0x0000000d040c7211 */ /* 0x000fc400000f0eff */
[----:B------:R-:W-:Y:S01]  /*7160*/  SEL R7, R87, RZ, !P2 ;  /* 0x000000ff57077207 */ /* 0x000fe20005000000 */
[----:B------:R-:W-:Y:S01]  /*7170*/  IMAD R17, R225, c[0x0][0x1bc], R17 ;  /* 0x00006f00e1117a24 */ /* 0x000fe200078e0211 */
[----:B------:R-:W-:Y:S01]  /*7180*/  SEL R2, R224, RZ, !P2 ;  /* 0x000000ffe0027207 */ /* 0x000fe20005000000 */
[----:B------:R-:W-:Y:S01]  /*7190*/  IMAD R8, R12, c[0x0][0x1e0], RZ ;  /* 0x000078000c087a24 */ /* 0x000fe200078e02ff */
[----:B------:R-:W-:Y:S01]  /*71a0*/  ISETP.NE.U32.AND P0, PT, RZ, c[0x0][0x350], PT ;  /* 0x0000d400ff007a0c */ /* 0x000fe20003f05070 */
[----:B------:R-:W-:Y:S01]  /*71b0*/  IMAD R7, R7, c[0x0][0x1c0], RZ ;  /* 0x0000700007077a24 */ /* 0x000fe200078e02ff */
[----:B------:R-:W-:Y:S01]  /*71c0*/  ISETP.GE.AND P2, PT, R154, c[0x0][0x1d4], PT ;  /* 0x000075009a007a0c */ /* 0x000fe20003f46270 */
[----:B------:R-:W-:Y:S01]  /*71d0*/  IMAD R13, R15, c[0x0][0x1e4], R8 ;  /* 0x000079000f0d7a24 */ /* 0x000fe200078e0208 */
[----:B------:R-:W-:Y:S01]  /*71e0*/  IADD3 R8, -R6, RZ, RZ ;  /* 0x000000ff06087210 */ /* 0x000fe20007ffe1ff */
[C---:B------:R-:W-:Y:S01]  /*71f0*/  IMAD R7, R2.reuse, c[0x0][0x1c4], R7 ;  /* 0x0000710002077a24 */ /* 0x040fe200078e0207 */
[----:B------:R-:W-:Y:S01]  /*7200*/  ISETP.NE.AND.EX P0, PT, RZ, c[0x0][0x354], PT, P0 ;  /* 0x0000d500ff007a0c */ /* 0x000fe20003f05300 */
[----:B------:R-:W-:Y:S01]  /*7210*/  IMAD.WIDE.U32 R16, R2, c[0x0][0x1c0], R16 ;  /* 0x0000700002107a25 */ /* 0x000fe200078e0010 */
[----:B------:R-:W-:-:S02]  /*7220*/  SHF.R.S32.HI R2, RZ, 0x1f, R6 ;  /* 0x0000001fff027819 */ /* 0x000fc40000011406 */
[----:B------:R-:W-:Y:S01]  /*7230*/  LOP3.LUT R226, R226, 0xfffffffe, RZ, 0xc0, !PT ;  /* 0xfffffffee2e27812 */ /* 0x000fe200078ec0ff */
[----:B------:R-:W-:Y:S01]  /*7240*/  IMAD R8, R8, c[0x0][0x2c4], R5 ;  /* 0x0000b10008087a24 */ /* 0x000fe200078e0205 */
[----:B------:R-:W-:Y:S01]  /*7250*/  ISETP.GE.AND P4, PT, R154, c[0x0][0x198], PT ;  /* 0x000066009a007a0c */ /* 0x000fe20003f86270 */
[----:B------:R-:W-:Y:S01]  /*7260*/  IMAD R5, R2, c[0x0][0x1b0], RZ ;  /* 0x00006c0002057a24 */ /* 0x000fe200078e02ff */
[----:B------:R-:W-:Y:S01]  /*7270*/  ISETP.GE.AND P3, PT, R218, c[0x0][0x198], PT ;  /* 0x00006600da007a0c */ /* 0x000fe20003f66270 */
[----:B------:R-:W-:Y:S01]  /*7280*/  IMAD.IADD R17, R17, 0x1, R7 ;  /* 0x0000000111117824 */ /* 0x000fe200078e0207 */
[----:B------:R-:W-:Y:S01]  /*7290*/  @P2 LOP3.LUT R226, R226, 0x1, RZ, 0xfc, !PT ;  /* 0x00000001e2e22812 */ /* 0x000fe200078efcff */
[----:B------:R-:W-:Y:S01]  /*72a0*/  IMAD R12, R12, c[0x0][0x208], RZ ;  /* 0x000082000c0c7a24 */ /* 0x000fe200078e02ff */
[----:B------:R-:W-:Y:S01]  /*72b0*/  ISETP.GE.AND P2, PT, R217, c[0x0][0x198], PT ;  /* 0x00006600d9007a0c */ /* 0x000fe20003f46270 */
[C---:B------:R-:W-:Y:S01]  /*72c0*/  IMAD R2, R6.reuse, c[0x0][0x1b4], R5 ;  /* 0x00006d0006027a24 */ /* 0x040fe200078e0205 */
[----:B------:R-:W-:Y:S01]  /*72d0*/  SHF.R.S32.HI R5, RZ, 0x1f, R8 ;  /* 0x0000001fff057819 */ /* 0x000fe20000011408 */
[----:B------:R-:W-:Y:S01]  /*72e0*/  IMAD.WIDE.U32 R6, R6, c[0x0][0x1b0], R16 ;  /* 0x00006c0006067a25 */ /* 0x000fe200078e0010 */
[----:B------:R-:W-:-:S03]  /*72f0*/  LOP3.LUT R226, R226, 0xfffffffd, RZ, 0xc0, !PT ;  /* 0xfffffffde2e27812 */ /* 0x000fc600078ec0ff */
[----:B------:R-:W-:-:S04]  /*7300*/  IMAD.WIDE.U32 R18, R15, c[0x0][0x208], R20 ;  /* 0x000082000f127a25 */ /* 0x000fc800078e0014 */
[C---:B------:R-:W-:Y:S02]  /*7310*/  IMAD R12, R15.reuse, c[0x0][0x20c], R12 ;  /* 0x000083000f0c7a24 */ /* 0x040fe400078e020c */
[----:B------:R-:W-:Y:S01]  /*7320*/  IMAD.WIDE.U32 R22, R15, c[0x0][0x1e0], R20 ;  /* 0x000078000f167a25 */ /* 0x000fe200078e0014 */
[----:B------:R-:W-:Y:S02]  /*7330*/  IADD3 R15, R7, R2, RZ ;  /* 0x00000002070f7210 */ /* 0x000fe40007ffe0ff */
[----:B------:R-:W-:Y:S01]  /*7340*/  IADD3 R19, R19, R12, RZ ;  /* 0x0000000c13137210 */ /* 0x000fe20007ffe0ff */
[----:B------:R-:W-:Y:S02]  /*7350*/  IMAD.IADD R23, R23, 0x1, R13 ;  /* 0x0000000117177824 */ /* 0x000fe400078e020d */
[----:B------:R-:W-:Y:S02]  /*7360*/  IMAD R5, R5, c[0x0][0x1a8], RZ ;  /* 0x00006a0005057a24 */ /* 0x000fe400078e02ff */
[----:B------:R-:W-:-:S04]  /*7370*/  IMAD.WIDE.U32 R236, R225, c[0x0][0x1e8], R22 ;  /* 0x00007a00e1ec7a25 */ /* 0x000fc800078e0016 */
[----:B------:R-:W-:Y:S02]  /*7380*/  IMAD.MOV.U32 R14, RZ, RZ, R6 ;  /* 0x000000ffff0e7224 */ /* 0x000fe400078e0006 */
[----:B------:R-:W-:-:S04]  /*7390*/  IMAD.WIDE.U32 R234, R225, c[0x0][0x210], R18 ;  /* 0x00008400e1ea7a25 */ /* 0x000fc800078e0012 */
[----:B------:R-:W-:Y:S02]  /*73a0*/  IMAD R237, R225, c[0x0][0x1ec], R237 ;  /* 0x00007b00e1ed7a24 */ /* 0x000fe400078e02ed */
[C---:B------:R-:W-:Y:S02]  /*73b0*/  IMAD R6, R8.reuse, c[0x0][0x1ac], R5 ;  /* 0x00006b0008067a24 */ /* 0x040fe400078e0205 */
[----:B------:R-:W-:-:S04]  /*73c0*/  IMAD.WIDE.U32 R14, R8, c[0x0][0x1a8], R14 ;  /* 0x00006a00080e7a25 */ /* 0x000fc800078e000e */
[----:B------:R-:W-:Y:S01]  /*73d0*/  IMAD R235, R225, c[0x0][0x214], R235 ;  /* 0x00008500e1eb7a24 */ /* 0x000fe200078e02eb */
[----:B------:R-:W-:Y:S01]  /*73e0*/  IADD3 R6, R15, R6, RZ ;  /* 0x000000060f067210 */ /* 0x000fe20007ffe0ff */
[----:B------:R-:W-:Y:S01]  /*73f0*/  IMAD R5, R209, 0x80, R4 ;  /* 0x00000080d1057824 */ /* 0x000fe200078e0204 */
[----:B--2---:R-:W-:Y:S01]  /*7400*/  @P1 SHF.R.S32.HI R2, RZ, 0x1f, R0 ;  /* 0x0000001fff021819 */ /* 0x004fe20000011400 */
[----:B------:R-:W-:Y:S01]  /*7410*/  @!P1 IMAD.MOV.U32 R0, RZ, RZ, R224 ;  /* 0x000000ffff009224 */ /* 0x000fe200078e00e0 */
[----:B------:R-:W-:Y:S02]  /*7420*/  @!P1 MOV R2, R87 ;  /* 0x0000005700029202 */ /* 0x000fe40000000f00 */
[----:B------:R-:W-:Y:S02]  /*7430*/  ISETP.GE.AND P1, PT, R218, c[0x0][0x1d4], PT ;  /* 0x00007500da007a0c */ /* 0x000fe40003f26270 */
[----:B------:R-:W-:Y:S02]  /*7440*/  SEL R2, R2, RZ, !P0 ;  /* 0x000000ff02027207 */ /* 0x000fe40004000000 */
[----:B------:R-:W-:-:S02]  /*7450*/  SEL R0, R0, RZ, !P0 ;  /* 0x000000ff00007207 */ /* 0x000fc40004000000 */
[----:B------:R-:W-:Y:S01]  /*7460*/  LEA R7, P0, R14, c[0x0][0x160], 0x1 ;  /* 0x000058000e077a11 */ /* 0x000fe200078008ff */
[C---:B------:R-:W-:Y:S01]  /*7470*/  IMAD R229, R2.reuse, c[0x0][0x1f0], RZ ;  /* 0x00007c0002e57a24 */ /* 0x040fe200078e02ff */
[----:B------:R-:W-:Y:S01]  /*7480*/  IADD3 R87, R9, -0x1, RZ ;  /* 0xffffffff09577810 */ /* 0x000fe20007ffe0ff */
[----:B------:R-:W-:Y:S01]  /*7490*/  IMAD R13, R2, c[0x0][0x218], RZ ;  /* 0x00008600020d7a24 */ /* 0x000fe200078e02ff */
[----:B------:R-:W-:Y:S01]  /*74a0*/  LEA.HI.X R6, R14, c[0x0][0x164], R6, 0x1, P0 ;  /* 0x000059000e067a11 */ /* 0x000fe200000f0c06 */
[C---:B------:R-:W-:Y:S02]  /*74b0*/  IMAD R229, R0.reuse, c[0x0][0x1f4], R229 ;  /* 0x00007d0000e57a24 */ /* 0x040fe400078e02e5 */
[----:B------:R-:W-:Y:S01]  /*74c0*/  IMAD.WIDE.U32 R236, R0, c[0x0][0x1f0], R236 ;  /* 0x00007c0000ec7a25 */ /* 0x000fe200078e00ec */
[----:B------:R-:W-:-:S03]  /*74d0*/  @P1 LOP3.LUT R226, R226, 0x2, RZ, 0xfc, !PT ;  /* 0x00000002e2e21812 */ /* 0x000fc600078efcff */
[C---:B------:R-:W-:Y:S01]  /*74e0*/  IMAD R13, R0.reuse, c[0x0][0x21c], R13 ;  /* 0x00008700000d7a24 */ /* 0x040fe200078e020d */
[----:B------:R-:W-:Y:S01]  /*74f0*/  IADD3 R229, R237, R229, RZ ;  /* 0x000000e5ede57210 */ /* 0x000fe20007ffe0ff */
[----:B------:R-:W-:-:S04]  /*7500*/  IMAD.WIDE.U32 R234, R0, c[0x0][0x218], R234 ;  /* 0x0000860000ea7a25 */ /* 0x000fc800078e00ea */
[----:B------:R-:W-:Y:S01]  /*7510*/  IMAD.IADD R228, R235, 0x1, R13 ;  /* 0x00000001ebe47824 */ /* 0x000fe200078e020d */
[----:B------:R-:W-:Y:S05]  /*7520*/  BRA.DIV ~URZ, `(.L_x_1402) ;  /* 0x000106927f007947 */ /* 0x000fea000b800000 */
[----:B------:R1:W2:Y:S02]  /*7530*/  SHFL.IDX PT, R13, R6, RZ, 0x181f ;  /* 0x00181fff060d7589 */ /* 0x0002a400000e0000 */
.L_x_1526:
[----:B------:R-:W-:Y:S05]  /*7540*/  BRA.DIV ~URZ, `(.L_x_1403) ;  /* 0x000106e27f007947 */ /* 0x000fea000b800000 */
[----:B------:R3:W4:Y:S02]  /*7550*/  SHFL.IDX PT, R2, R7, RZ, 0x181f ;  /* 0x00181fff07027589 */ /* 0x00072400000e0000 */
.L_x_1527:
[----:B------:R-:W-:Y:S01]  /*7560*/  IMAD R86, R86, c[0x0][0x2c4], RZ ;  /* 0x0000b10056567a24 */ /* 0x000fe200078e02ff */
[----:B------:R-:W-:Y:S01]  /*7570*/  BSSY B0, `(.L_x_1404) ;  /* 0x0000011000007945 */ /* 0x000fe20003800000 */
[----:B------:R-:W-:Y:S02]  /*7580*/  SHF.R.S32.HI R12, RZ, 0x1f, R217 ;  /* 0x0000001fff0c7819 */ /* 0x000fe400000114d9 */
[----:B------:R-:W-:Y:S02]  /*7590*/  SHF.R.S32.HI R19, RZ, 0x1f, R218 ;  /* 0x0000001fff137819 */ /* 0x000fe400000114da */
[----:B------:R-:W-:-:S13]  /*75a0*/  ISETP.GE.AND P0, PT, R5, R86, PT ;  /* 0x000000560500720c */ /* 0x000fda0003f06270 */
[----:B------:R-:W-:Y:S05]  /*75b0*/  @P0 BRA `(.L_x_1405) ;  /* 0x000000c000000947 */ /* 0x000fea0003800000 */
[-C--:B----4-:R-:W-:Y:S02]  /*75c0*/  LEA R16, P0, R154, R2.reuse, 0x1 ;  /* 0x000000029a107211 */ /* 0x090fe400078008ff */
[-C--:B------:R-:W-:Y:S02]  /*75d0*/  LEA R14, P1, R218, R2.reuse, 0x1 ;  /* 0x00000002da0e7211 */ /* 0x080fe400078208ff */
[-C--:B--2---:R-:W-:Y:S02]  /*75e0*/  LEA.HI.X R17, R154, R13.reuse, R21, 0x1, P0 ;  /* 0x0000000d9a117211 */ /* 0x084fe400000f0c15 */
        /* <DEDUP_REMOVED lines=9> */
.L_x_1405:
[----:B------:R-:W-:Y:S05]  /*7680*/  BSYNC B0 ;  /* 0x0000000000007941 */ /* 0x000fea0003800000 */
.L_x_1404:
[----:B------:R-:W-:Y:S05]  /*7690*/  BRA.DIV ~URZ, `(.L_x_1406) ;  /* 0x000105f27f007947 */ /* 0x000fea000b800000 */
[----:B--2---:R2:W1:Y:S04]  /*76a0*/  SHFL.IDX PT, R13, R6, 0x1, 0x181f ;  /* 0x00381f00060d7f89 */ /* 0x00446800000e0000 */
[----:B----4-:R2:W4:Y:S02]  /*76b0*/  SHFL.IDX PT, R2, R7, 0x1, 0x181f ;  /* 0x00381f0007027f89 */ /* 0x01052400000e0000 */
.L_x_1528:
[----:B------:R-:W-:Y:S01]  /*76c0*/  IADD3 R15, R5, 0x20, RZ ;  /* 0x00000020050f7810 */ /* 0x000fe20007ffe0ff */
[----:B------:R-:W-:Y:S03]  /*76d0*/  BSSY B0, `(.L_x_1407) ;  /* 0x000000f000007945 */ /* 0x000fe60003800000 */
[----:B------:R-:W-:-:S13]  /*76e0*/  ISETP.GE.AND P0, PT, R15, R86, PT ;  /* 0x000000560f00720c */ /* 0x000fda0003f06270 */
[----:B------:R-:W-:Y:S05]  /*76f0*/  @P0 BRA `(.L_x_1408) ;  /* 0x000000c000000947 */ /* 0x000fea0003800000 */
[-C--:B----4-:R-:W-:Y:S02]  /*7700*/  LEA R16, P0, R154, R2.reuse, 0x1 ;  /* 0x000000029a107211 */ /* 0x090fe400078008ff */
[-C--:B------:R-:W-:Y:S02]  /*7710*/  LEA R14, P1, R218, R2.reuse, 0x1 ;  /* 0x00000002da0e7211 */ /* 0x080fe400078208ff */
[-C--:B-1----:R-:W-:Y:S02]  /*7720*/  LEA.HI.X R17, R154, R13.reuse, R21, 0x1, P0 ;  /* 0x0000000d9a117211 */ /* 0x082fe400000f0c15 */
        /* <DEDUP_REMOVED lines=9> */
.L_x_1408:
[----:B------:R-:W-:Y:S05]  /*77c0*/  BSYNC B0 ;  /* 0x0000000000007941 */ /* 0x000fea0003800000 */
.L_x_1407:
[----:B------:R-:W-:Y:S05]  /*77d0*/  BRA.DIV ~URZ, `(.L_x_1409) ;  /* 0x000105727f007947 */ /* 0x000fea000b800000 */
[----:B-1----:R1:W2:Y:S02]  /*77e0*/  SHFL.IDX PT, R13, R6, 0x2, 0x181f ;  /* 0x00581f00060d7f89 */ /* 0x0022a400000e0000 */
.L_x_1529:
[----:B------:R-:W-:Y:S05]  /*77f0*/  BRA.DIV ~URZ, `(.L_x_1410) ;  /* 0x000105c27f007947 */ /* 0x000fea000b800000 */
[----:B----4-:R4:W1:Y:S02]  /*7800*/  SHFL.IDX PT, R2, R7, 0x2, 0x181f ;  /* 0x00581f0007027f89 */ /* 0x01086400000e0000 */
.L_x_1530:
[----:B------:R-:W-:Y:S01]  /*7810*/  IADD3 R15, R5, 0x40, RZ ;  /* 0x00000040050f7810 */ /* 0x000fe20007ffe0ff */
[----:B------:R-:W-:Y:S03]  /*7820*/  BSSY B0, `(.L_x_1411) ;  /* 0x000000f000007945 */ /* 0x000fe60003800000 */
[----:B------:R-:W-:-:S13]  /*7830*/  ISETP.GE.AND P0, PT, R15, R86, PT ;  /* 0x000000560f00720c */ /* 0x000fda0003f06270 */
[----:B------:R-:W-:Y:S05]  /*7840*/  @P0 BRA `(.L_x_1412) ;  /* 0x000000c000000947 */ /* 0x000fea0003800000 */
[-C--:B-1----:R-:W-:Y:S02]  /*7850*/  LEA R16, P0, R154, R2.reuse, 0x1 ;  /* 0x000000029a107211 */ /* 0x082fe400078008ff */
        /* <DEDUP_REMOVED lines=11> */
.L_x_1412:
[----:B------:R-:W-:Y:S05]  /*7910*/  BSYNC B0 ;  /* 0x0000000000007941 */ /* 0x000fea0003800000 */
.L_x_1411:
[----:B------:R-:W-:Y:S05]  /*7920*/  BRA.DIV ~URZ, `(.L_x_1413) ;  /* 0x000104f27f007947 */ /* 0x000fea000b800000 */
[----:B--2---:R2:W3:Y:S04]  /*7930*/  SHFL.IDX PT, R13, R6, 0x3, 0x181f ;  /* 0x00781f00060d7f89 */ /* 0x0044e800000e0000 */
[----:B-1----:R2:W1:Y:S02]  /*7940*/  SHFL.IDX PT, R2, R7, 0x3, 0x181f ;  /* 0x00781f0007027f89 */ /* 0x00246400000e0000 */
.L_x_1531:
[----:B------:R-:W-:-:S04]  /*7950*/  IADD3 R5, R5, 0x60, RZ ;  /* 0x0000006005057810 */ /* 0x000fc80007ffe0ff */
[----:B------:R-:W-:-:S13]  /*7960*/  ISETP.GE.AND P0, PT, R5, R86, PT ;  /* 0x000000560500720c */ /* 0x000fda0003f06270 */
[----:B-1----:R-:W-:-:S04]  /*7970*/  @!P0 LEA R14, P1, R154, R2, 0x1 ;  /* 0x000000029a0e8211 */ /* 0x002fc800078208ff */
[----:B---3--:R-:W-:Y:S02]  /*7980*/  @!P0 LEA.HI.X R15, R154, R13, R21, 0x1, P1 ;  /* 0x0000000d9a0f8211 */ /* 0x008fe400008f0c15 */
[----:B--2---:R-:W-:-:S03]  /*7990*/  @!P0 LEA R6, P1, R218, R2, 0x1 ;  /* 0x00000002da068211 */ /* 0x004fc600078208ff */
[----:B------:R-:W-:Y:S01]  /*79a0*/  @!PT LDS RZ, [RZ] ;  /* 0x00000000fffff984 */ /* 0x000fe20000000800 */
[----:B------:R-:W-:Y:S01]  /*79b0*/  @!PT LDS RZ, [RZ] ;  /* 0x00000000fffff984 */ /* 0x000fe20000000800 */
[----:B------:R-:W-:Y:S01]  /*79c0*/  @!PT LDS RZ, [RZ] ;  /* 0x00000000fffff984 */ /* 0x000fe20000000800 */
[----:B------:R1:W-:Y:S01]  /*79d0*/  @!P0 LDGSTS.E.BYPASS.LTC128B.128 [R139+0x1b100], [R14.64], !P4 ;  /* 0x1b1000000e8b8fae */ /* 0x0003e2000e101d48 */
[----:B----4-:R-:W-:Y:S02]  /*79e0*/  @!P0 LEA.HI.X R7, R218, R13, R19, 0x1, P1 ;  /* 0x0000000dda078211 */ /* 0x010fe400008f0c13 */
[----:B------:R-:W-:-:S03]  /*79f0*/  @!P0 LEA R16, P1, R217, R2, 0x1 ;  /* 0x00000002d9108211 */ /* 0x000fc600078208ff */
[----:B------:R1:W-:Y:S01]  /*7a00*/  @!P0 LDGSTS.E.BYPASS.LTC128B.128 [R139+0x1f100], [R6.64], !P3 ;  /* 0x1f100000068b8fae */ /* 0x0003e2000d901d48 */
[----:B------:R-:W-:-:S05]  /*7a10*/  @!P0 LEA.HI.X R17, R217, R13, R12, 0x1, P1 ;  /* 0x0000000dd9118211 */ /* 0x000fca00008f0c0c */
[----:B------:R1:W-:Y:S04]  /*7a20*/  @!P0 LDGSTS.E.BYPASS.LTC128B.128 [R139+0x23100], [R16.64], !P2 ;  /* 0x23100000108b8fae */ /* 0x0003e8000d101d48 */
[----:B------:R-:W0:Y:S01]  /*7a30*/  LDGDEPBAR ;  /* 0x00000000000079af */ /* 0x000e220000000000 */
[----:B------:R-:W-:Y:S02]  /*7a40*/  WARPSYNC 0xffffffff ;  /* 0xffffffff00007948 */ /* 0x000fe40003800000 */
[----:B------:R-:W-:Y:S01]  /*7a50*/  IMAD.IADD R4, R84, 0x1, -R4 ;  /* 0x0000000154047824 */ /* 0x000fe200078e0a04 */
[----:B-1----:R-:W-:Y:S01]  /*7a60*/  SHF.R.S32.HI R6, RZ, 0x1f, R87 ;  /* 0x0000001fff067819 */ /* 0x002fe20000011457 */
[C---:B------:R-:W-:Y:S01]  /*7a70*/  IMAD.WIDE.U32 R12, R87.reuse, c[0x0][0x1e0], RZ ;  /* 0x00007800570c7a25 */ /* 0x040fe200078e00ff */
[----:B------:R-:W-:Y:S01]  /*7a80*/  BAR.SYNC.DEFER_BLOCKING 0x0 ;  /* 0x0000000000007b1d */ /* 0x000fe20000010000 */
[----:B------:R-:W-:Y:S02]  /*7a90*/  ISETP.GE.AND P6, PT, R218, c[0x0][0x1d4], PT ;  /* 0x00007500da007a0c */ /* 0x000fe40003fc6270 */
[C---:B------:R-:W-:Y:S01]  /*7aa0*/  IMAD R4, R87.reuse, -0x40, R4 ;  /* 0xffffffc057047824 */ /* 0x040fe200078e0204 */
[----:B------:R-:W-:Y:S01]  /*7ab0*/  LEA R5, P2, R12, R236, 0x6 ;  /* 0x000000ec0c057211 */ /* 0x000fe200078430ff */
[----:B------:R-:W-:Y:S01]  /*7ac0*/  IMAD R2, R6, c[0x0][0x1e0], RZ ;  /* 0x0000780006027a24 */ /* 0x000fe200078e02ff */
[----:B------:R-:W-:Y:S01]  /*7ad0*/  ULDC.64 UR4, c[0x0][0x208] ;  /* 0x0000820000047ab9 */ /* 0x000fe20000000a00 */
[----:B------:R-:W-:Y:S01]  /*7ae0*/  IMAD.MOV.U32 R0, RZ, RZ, 0x20 ;  /* 0x00000020ff007424 */ /* 0x000fe200078e00ff */
[C---:B------:R-:W-:Y:S01]  /*7af0*/  ISETP.GE.AND P0, PT, R4.reuse, 0x21, PT ;  /* 0x000000210400780c */ /* 0x040fe20003f06270 */
[----:B------:R-:W-:Y:S01]  /*7b00*/  IMAD R2, R87, c[0x0][0x1e4], R2 ;  /* 0x0000790057027a24 */ /* 0x000fe200078e0202 */
[----:B------:R-:W-:Y:S01]  /*7b10*/  ISETP.GE.AND P1, PT, R4, 0x1, PT ;  /* 0x000000010400780c */ /* 0x000fe20003f26270 */
[----:B------:R-:W-:Y:S01]  /*7b20*/  IMAD.WIDE.U32 R14, R0, c[0x0][0x1e0], RZ ;  /* 0x00007800000e7a25 */ /* 0x000fe200078e00ff */
[----:B------:R-:W-:Y:S01]  /*7b30*/  USHF.L.U32 UR7, UR4, 0x6, URZ ;  /* 0x0000000604077899 */ /* 0x000fe2000800063f */
[----:B------:R-:W-:Y:S01]  /*7b40*/  BSSY B0, `(.L_x_1414) ;  /* 0x000004d000007945 */ /* 0x000fe20003800000 */
[----:B------:R-:W-:Y:S01]  /*7b50*/  UMOV UR6, 0x6 ;  /* 0x0000000600067882 */ /* 0x000fe20000000000 */
[----:B------:R-:W-:Y:S01]  /*7b60*/  IMAD.IADD R2, R13, 0x1, R2 ;  /* 0x000000010d027824 */ /* 0x000fe200078e0202 */
[----:B------:R-:W-:Y:S01]  /*7b70*/  USHF.L.U64.HI UR5, UR4, UR6, UR5 ;  /* 0x0000000604057299 */ /* 0x000fe20008010205 */
[----:B------:R-:W-:-:S02]  /*7b80*/  IMAD R6, R6, c[0x0][0x208], RZ ;  /* 0x0000820006067a24 */ /* 0x000fc400078e02ff */
[----:B------:R-:W-:Y:S01]  /*7b90*/  IMAD R7, R0, c[0x0][0x1e4], RZ ;  /* 0x0000790000077a24 */ /* 0x000fe200078e02ff */
[----:B------:R-:W-:Y:S01]  /*7ba0*/  LEA.HI.X R2, R12, R229, R2, 0x6, P2 ;  /* 0x000000e50c027211 */ /* 0x000fe200010f3402 */
[----:B------:R-:W-:Y:S01]  /*7bb0*/  IMAD.WIDE.U32 R12, R87, c[0x0][0x208], RZ ;  /* 0x00008200570c7a25 */ /* 0x000fe200078e00ff */
[C---:B------:R-:W-:Y:S02]  /*7bc0*/  @P0 IADD3 R8, P2, R5.reuse, R14, RZ ;  /* 0x0000000e05080210 */ /* 0x040fe40007f5e0ff */
[----:B------:R-:W-:Y:S01]  /*7bd0*/  @P1 LEA R14, P3, R5, c[0x0][0x1c8], 0x1 ;  /* 0x00007200050e1a11 */ /* 0x000fe200078608ff */
[----:B------:R-:W-:Y:S01]  /*7be0*/  IMAD R6, R87, c[0x0][0x20c], R6 ;  /* 0x0000830057067a24 */ /* 0x000fe200078e0206 */
[----:B------:R-:W-:Y:S02]  /*7bf0*/  @P0 IADD3.X R7, R2, R15, R7, P2, !PT ;  /* 0x0000000f02070210 */ /* 0x000fe400017fe407 */
[----:B------:R-:W-:Y:S01]  /*7c00*/  @P1 LEA.HI.X R15, R5, c[0x0][0x1cc], R2, 0x1, P3 ;  /* 0x00007300050f1a11 */ /* 0x000fe200018f0c02 */
[----:B------:R-:W-:Y:S01]  /*7c10*/  IMAD.IADD R5, R13, 0x1, R6 ;  /* 0x000000010d057824 */ /* 0x000fe200078e0206 */
[----:B------:R-:W-:-:S02]  /*7c20*/  @P0 LEA R6, P3, R8, c[0x0][0x1c8], 0x1 ;  /* 0x0000720008060a11 */ /* 0x000fc400078608ff */
[C---:B------:R-:W-:Y:S02]  /*7c30*/  @P1 ISETP.GE.AND P5, PT, R217.reuse, c[0x0][0x1d4], PT ;  /* 0x00007500d9001a0c */ /* 0x040fe40003fa6270 */
[----:B------:R-:W-:Y:S02]  /*7c40*/  @P0 LEA.HI.X R7, R8, c[0x0][0x1cc], R7, 0x1, P3 ;  /* 0x0000730008070a11 */ /* 0x000fe400018f0c07 */
[----:B------:R-:W-:Y:S02]  /*7c50*/  LOP3.LUT P3, RZ, R226, 0x1, RZ, 0xc0, !PT ;  /* 0x00000001e2ff7812 */ /* 0x000fe4000786c0ff */
[C---:B------:R-:W-:Y:S02]  /*7c60*/  LEA R2, P2, R12.reuse, R234, 0x6 ;  /* 0x000000ea0c027211 */ /* 0x040fe400078430ff */
[----:B------:R-:W-:Y:S02]  /*7c70*/  @P0 ISETP.GE.AND P4, PT, R217, c[0x0][0x1d4], PT ;  /* 0x00007500d9000a0c */ /* 0x000fe40003f86270 */
[----:B------:R-:W-:-:S02]  /*7c80*/  LEA.HI.X R5, R12, R228, R5, 0x6, P2 ;  /* 0x000000e40c057211 */ /* 0x000fc400010f3405 */
[----:B------:R-:W-:-:S04]  /*7c90*/  LEA R12, P2, R2, c[0x0][0x1f8], 0x1 ;  /* 0x00007e00020c7a11 */ /* 0x000fc800078408ff */
[----:B------:R-:W-:Y:S01]  /*7ca0*/  LEA.HI.X R13, R2, c[0x0][0x1fc], R5, 0x1, P2 ;  /* 0x00007f00020d7a11 */ /* 0x000fe200010f0c05 */
[----:B------:R-:W-:Y:S01]  /*7cb0*/  @!PT LDS RZ, [RZ] ;  /* 0x00000000fffff984 */ /* 0x000fe20000000800 */
[----:B------:R-:W-:Y:S01]  /*7cc0*/  @!PT LDS RZ, [RZ] ;  /* 0x00000000fffff984 */ /* 0x000fe20000000800 */
[----:B------:R-:W-:Y:S01]  /*7cd0*/  @!PT LDS RZ, [RZ] ;  /* 0x00000000fffff984 */ /* 0x000fe20000000800 */
[----:B------:R1:W-:Y:S01]  /*7ce0*/  @P1 LDGSTS.E.BYPASS.LTC128B.128 [R139+0xc100], [R14.64], !P3 ;  /* 0x0c1000000e8b1fae */ /* 0x0003e2000d901d48 */
[----:B------:R-:W-:Y:S01]  /*7cf0*/  ISETP.GE.AND P2, PT, R154, c[0x0][0x1d4], PT ;  /* 0x000075009a007a0c */ /* 0x000fe20003f46270 */
[----:B------:R-:W-:Y:S02]  /*7d00*/  IMAD.MOV.U32 R2, RZ, RZ, 0x40 ;  /* 0x00000040ff027424 */ /* 0x000fe400078e00ff */
[----:B------:R1:W-:Y:S01]  /*7d10*/  @P1 LDGSTS.E.BYPASS.LTC128B.128 [R139+0xe100], [R14.64+0x80], !P6 ;  /* 0x0e1000800e8b1fae */ /* 0x0003e2000f101d48 */
[----:B------:R-:W-:-:S03]  /*7d20*/  ISETP.LT.OR P3, PT, R4, 0x1, P2 ;  /* 0x000000010400780c */ /* 0x000fc60001761670 */
[----:B------:R1:W-:Y:S01]  /*7d30*/  @P1 LDGSTS.E.BYPASS.LTC128B.128 [R139+0x10100], [R14.64+0x100], !P5 ;  /* 0x101001000e8b1fae */ /* 0x0003e2000e901d48 */
[----:B------:R-:W-:Y:S02]  /*7d40*/  LOP3.LUT P5, RZ, R226, 0x1, RZ, 0xc0, !PT ;  /* 0x00000001e2ff7812 */ /* 0x000fe400078ac0ff */
[----:B------:R-:W-:-:S11]  /*7d50*/  ISETP.GE.AND P1, PT, R218, c[0x0][0x1d4], PT ;  /* 0x00007500da007a0c */ /* 0x000fd60003f26270 */
[----:B------:R1:W-:Y:S01]  /*7d60*/  @P0 LDGSTS.E.BYPASS.LTC128B.128 [R139+0xd100], [R6.64], !P5 ;  /* 0x0d100000068b0fae */ /* 0x0003e2000e901d48 */
[----:B------:R-:W-:-:S03]  /*7d70*/  ISETP.LT.OR P5, PT, R4, 0x1, P1 ;  /* 0x000000010400780c */ /* 0x000fc60000fa1670 */
[----:B------:R1:W-:Y:S04]  /*7d80*/  @P0 LDGSTS.E.BYPASS.LTC128B.128 [R139+0xf100], [R6.64+0x80], !P6 ;  /* 0x0f100080068b0fae */ /* 0x0003e8000f101d48 */
[----:B------:R1:W-:Y:S01]  /*7d90*/  @P0 LDGSTS.E.BYPASS.LTC128B.128 [R139+0x11100], [R6.64+0x100], !P4 ;  /* 0x11100100068b0fae */ /* 0x0003e2000e101d48 */
[----:B------:R-:W-:-:S03]  /*7da0*/  ISETP.GE.AND P0, PT, R217, c[0x0][0x1d4], PT ;  /* 0x00007500d9007a0c */ /* 0x000fc60003f06270 */
[----:B------:R-:W0:Y:S01]  /*7db0*/  LDGDEPBAR ;  /* 0x00000000000079af */ /* 0x000e220000000000 */
[----:B------:R-:W-:-:S03]  /*7dc0*/  ISETP.LT.OR P4, PT, R4, 0x1, P0 ;  /* 0x000000010400780c */ /* 0x000fc60000781670 */
[----:B------:R1:W-:Y:S01]  /*7dd0*/  LDGSTS.E.BYPASS.LTC128B.128 [R139+0x100], [R12.64], !P3 ;  /* 0x001000000c8b7fae */ /* 0x0003e2000d901d48 */
[C---:B------:R-:W-:Y:S02]  /*7de0*/  ISETP.LT.OR P3, PT, R4.reuse, 0x21, P2 ;  /* 0x000000210400780c */ /* 0x040fe40001761670 */
[C---:B------:R-:W-:Y:S01]  /*7df0*/  ISETP.LT.OR P2, PT, R4.reuse, 0x21, P1 ;  /* 0x000000210400780c */ /* 0x040fe20000f41670 */
[----:B------:R1:W-:Y:S01]  /*7e00*/  LDGSTS.E.BYPASS.LTC128B.128 [R139+0x2100], [R12.64+0x80], !P5 ;  /* 0x021000800c8b7fae */ /* 0x0003e2000e901d48 */
[----:B------:R-:W-:Y:S02]  /*7e10*/  ISETP.LT.OR P1, PT, R4, 0x21, P0 ;  /* 0x000000210400780c */ /* 0x000fe40000721670 */
[----:B------:R-:W-:Y:S02]  /*7e20*/  IADD3 R4, P0, R12, UR7, RZ ;  /* 0x000000070c047c10 */ /* 0x000fe4000ff1e0ff */
[----:B------:R-:W-:Y:S01]  /*7e30*/  ISETP.GT.AND P5, PT, R87, R230, PT ;  /* 0x000000e65700720c */ /* 0x000fe20003fa4270 */
[----:B------:R1:W-:Y:S01]  /*7e40*/  LDGSTS.E.BYPASS.LTC128B.128 [R139+0x4100], [R12.64+0x100], !P4 ;  /* 0x041001000c8b7fae */ /* 0x0003e2000e101d48 */
[----:B------:R-:W-:-:S05]  /*7e50*/  IADD3.X R5, R13, UR5, RZ, P0, !PT ;  /* 0x000000050d057c10 */ /* 0x000fca00087fe4ff */
[----:B------:R1:W-:Y:S04]  /*7e60*/  LDGSTS.E.BYPASS.LTC128B.128 [R139+0x1100], [R4.64], !P3 ;  /* 0x01100000048b7fae */ /* 0x0003e8000d901d48 */
[----:B------:R1:W-:Y:S04]  /*7e70*/  LDGSTS.E.BYPASS.LTC128B.128 [R139+0x3100], [R4.64+0x80], !P2 ;  /* 0x03100080048b7fae */ /* 0x0003e8000d101d48 */
[----:B------:R1:W-:Y:S04]  /*7e80*/  LDGSTS.E.BYPASS.LTC128B.128 [R139+0x5100], [R4.64+0x100], !P1 ;  /* 0x05100100048b7fae */ /* 0x0003e8000c901d48 */
[----:B------:R-:W0:Y:S01]  /*7e90*/  LDGDEPBAR ;  /* 0x00000000000079af */ /* 0x000e220000000000 */
[----:B------:R-:W-:Y:S05]  /*7ea0*/  @!P5 BRA `(.L_x_1415) ;  /* 0x000001600000d947 */ /* 0x000fea0003800000 */
[----:B-1----:R-:W-:Y:S02]  /*7eb0*/  IADD3 R5, R9, -0x2, RZ ;  /* 0xfffffffe09057810 */ /* 0x002fe40007ffe0ff */
[----:B------:R-:W-:-:S02]  /*7ec0*/  LOP3.LUT P4, RZ, R226, 0x1, RZ, 0xc0, !PT ;  /* 0x00000001e2ff7812 */ /* 0x000fc4000788c0ff */
        /* <DEDUP_REMOVED lines=8> */
[C---:B------:R-:W-:Y:S01]  /*7f50*/  IMAD.WIDE.U32 R6, R2.reuse, c[0x0][0x1e0], RZ ;  /* 0x0000780002067a25 */ /* 0x040fe200078e00ff */
[----:B------:R-:W-:Y:S02]  /*7f60*/  ISETP.GE.AND P0, PT, R217, c[0x0][0x1d4], PT ;  /* 0x00007500d9007a0c */ /* 0x000fe40003f06270 */
[----:B------:R-:W-:Y:S01]  /*7f70*/  LEA.HI.X R13, R5, c[0x0][0x1cc], R4, 0x1, P1 ;  /* 0x00007300050d7a11 */ /* 0x000fe200008f0c04 */
[----:B------:R-:W-:Y:S01]  /*7f80*/  IMAD R4, R2, c[0x0][0x1e4], RZ ;  /* 0x0000790002047a24 */ /* 0x000fe200078e02ff */
        /* <DEDUP_REMOVED lines=8> */
.L_x_1415:
[----:B------:R-:W-:Y:S05]  /*8010*/  BSYNC B0 ;  /* 0x0000000000007941 */ /* 0x000fea0003800000 */
.L_x_1414:
[----:B------:R-:W-:Y:S01]  /*8020*/  ISETP.LT.AND P0, PT, RZ, c[0x0][0x27c], PT ;  /* 0x00009f00ff007a0c */ /* 0x000fe20003f01270 */
[----:B------:R-:W0:-:S12]  /*8030*/  LDGDEPBAR ;  /* 0x00000000000079af */ /* 0x000e180000000000 */
[----:B------:R-:W-:Y:S05]  /*8040*/  @P0 BRA `(.L_x_1416) ;  /* 0x0000002000000947 */ /* 0x000fea0003800000 */
[----:B------:R-:W-:-:S04]  /*8050*/  DEPBAR.LE SB0, 0x3 ;  /* 0x000080c00000791a */ /* 0x000fc80000000000 */
[----:B------:R-:W-:Y:S05]  /*8060*/  BRA `(.L_x_1417) ;  /* 0x0000597000007947 */ /* 0x000fea0003800000 */
.L_x_1416:
[----:B-1---5:R-:W-:Y:S01]  /*8070*/  SHF.R.S32.HI R4, RZ, 0x1f, R85 ;  /* 0x0000001fff047819 */ /* 0x022fe20000011455 */
[----:B------:R-:W-:Y:S01]  /*8080*/  ULDC.U8 UR4, c[0x0][0x298] ;  /* 0x0000a60000047ab9 */ /* 0x000fe20000000000 */
[----:B------:R-:W-:Y:S01]  /*8090*/  IMAD.WIDE.U32 R16, R85, c[0x0][0x280], RZ ;  /* 0x0000a00055107a25 */ /* 0x000fe200078e00ff */
[----:B------:R-:W-:Y:S01]  /*80a0*/  ISETP.NE.AND P2, PT, RZ, UR4, PT ;  /* 0x00000004ff007c0c */ /* 0x000fe2000bf45270 */
[----:B------:R-:W-:Y:S01]  /*80b0*/  BSSY B2, `(.L_x_1417) ;  /* 0x0000592000027945 */ /* 0x000fe20003800000 */
[----:B------:R-:W-:Y:S01]  /*80c0*/  IADD3 R8, R223, 0x40, RZ ;  /* 0x00000040df087810 */ /* 0x000fe20007ffe0ff */
[----:B------:R-:W-:Y:S01]  /*80d0*/  IMAD R6, R4, c[0x0][0x280], RZ ;  /* 0x0000a00004067a24 */ /* 0x000fe200078e02ff */
[----:B------:R-:W-:Y:S01]  /*80e0*/  IADD3 R19, R142, 0x40, RZ ;  /* 0x000000408e137810 */ /* 0x000fe20007ffe0ff */
[----:B------:R-:W-:Y:S01]  /*80f0*/  IMAD R4, R4, c[0x0][0x290], RZ ;  /* 0x0000a40004047a24 */ /* 0x000fe200078e02ff */
[----:B------:R-:W-:Y:S01]  /*8100*/  IADD3 R31, R142, 0x20, RZ ;  /* 0x000000208e1f7810 */ /* 0x000fe20007ffe0ff */
[----:B------:R-:W-:-:S04]  /*8110*/  IMAD.WIDE.U32 R14, R85, c[0x0][0x290], RZ ;  /* 0x0000a400550e7a25 */ /* 0x000fc800078e00ff */
[C---:B------:R-:W-:Y:S01]  /*8120*/  IMAD R5, R85.reuse, c[0x0][0x284], R6 ;  /* 0x0000a10055057a24 */ /* 0x040fe200078e0206 */
[----:B------:R-:W-:Y:S01]  /*8130*/  LEA R12, P0, R14, c[0x0][0x288], 0x1 ;  /* 0x0000a2000e0c7a11 */ /* 0x000fe200078008ff */
[----:B------:R-:W-:Y:S01]  /*8140*/  IMAD R85, R85, c[0x0][0x294], R4 ;  /* 0x0000a50055557a24 */ /* 0x000fe200078e0204 */
[----:B------:R-:W-:Y:S01]  /*8150*/  LEA R4, P1, R16, c[0x0][0x270], 0x1 ;  /* 0x00009c0010047a11 */ /* 0x000fe200078208ff */
[----:B------:R-:W-:Y:S02]  /*8160*/  IMAD.IADD R5, R5, 0x1, R17 ;  /* 0x0000000105057824 */ /* 0x000fe400078e0211 */
[----:B------:R-:W-:-:S03]  /*8170*/  IMAD.IADD R6, R85, 0x1, R15 ;  /* 0x0000000155067824 */ /* 0x000fc600078e020f */
[----:B------:R-:W-:Y:S01]  /*8180*/  LEA.HI.X R7, R16, c[0x0][0x274], R5, 0x1, P1 ;  /* 0x00009d0010077a11 */ /* 0x000fe200008f0c05 */
[----:B------:R-:W-:Y:S01]  /*8190*/  IMAD R5, R209, 0x80, R223 ;  /* 0x00000080d1057824 */ /* 0x000fe200078e02df */
[----:B------:R-:W-:Y:S01]  /*81a0*/  LEA.HI.X R6, R14, c[0x0][0x28c], R6, 0x1, P0 ;  /* 0x0000a3000e067a11 */ /* 0x000fe200000f0c06 */
[----:B------:R-:W-:Y:S05]  /*81b0*/  @!P2 BRA `(.L_x_1418) ;  /* 0x00002a500000a947 */ /* 0x000fea0003800000 */
[----:B------:R-:W-:Y:S01]  /*81c0*/  ISETP.GE.AND P0, PT, R5, R86, PT ;  /* 0x000000560500720c */ /* 0x000fe20003f06270 */
[----:B------:R-:W1:Y:S01]  /*81d0*/  SHFL.IDX PT, R27, R7, RZ, 0x1c1f ;  /* 0x001c1fff071b7589 */ /* 0x000e6200000e0000 */
[----:B------:R-:W-:Y:S01]  /*81e0*/  BSSY B0, `(.L_x_1419) ;  /* 0x0000054000007945 */ /* 0x000fe20003800000 */
[----:B------:R-:W-:Y:S01]  /*81f0*/  CS2R R14, SRZ ;  /* 0x00000000000e7805 */ /* 0x000fe2000001ff00 */
[----:B------:R-:W-:Y:S01]  /*8200*/  CS2R R16, SRZ ;  /* 0x0000000000107805 */ /* 0x000fe2000001ff00 */
[----:B------:R2:W3:Y:S01]  /*8210*/  SHFL.IDX PT, R26, R4, RZ, 0x1c1f ;  /* 0x001c1fff041a7589 */ /* 0x0004e200000e0000 */
[----:B------:R-:W-:Y:S01]  /*8220*/  CS2R R20, SRZ ;  /* 0x0000000000147805 */ /* 0x000fe2000001ff00 */
[----:B------:R-:W-:Y:S01]  /*8230*/  CS2R R22, SRZ ;  /* 0x0000000000167805 */ /* 0x000fe2000001ff00 */
[----:B------:R-:W-:Y:S01]  /*8240*/  CS2R R28, SRZ ;  /* 0x00000000001c7805 */ /* 0x000fe2000001ff00 */
[----:B------:R4:W1:Y:S01]  /*8250*/  SHFL.IDX PT, R25, R6, RZ, 0x1c1f ;  /* 0x001c1fff06197589 */ /* 0x00086200000e0000 */
[----:B------:R-:W-:Y:S01]  /*8260*/  CS2R R34, SRZ ;  /* 0x0000000000227805 */ /* 0x000fe2000001ff00 */
[----:B------:R-:W-:Y:S01]  /*8270*/  CS2R R58, SRZ ;  /* 0x00000000003a7805 */ /* 0x000fe2000001ff00 */
[----:B------:R-:W-:Y:S01]  /*8280*/  CS2R R60, SRZ ;  /* 0x00000000003c7805 */ /* 0x000fe2000001ff00 */
[----:B------:R5:W1:Y:S01]  /*8290*/  SHFL.IDX PT, R24, R12, RZ, 0x1c1f ;  /* 0x001c1fff0c187589 */ /* 0x000a6200000e0000 */
[----:B------:R-:W-:Y:S01]  /*82a0*/  CS2R R32, SRZ ;  /* 0x0000000000207805 */ /* 0x000fe2000001ff00 */
[----:B--2---:R-:W-:Y:S01]  /*82b0*/  CS2R R4, SRZ ;  /* 0x0000000000047805 */ /* 0x004fe2000001ff00 */
[----:B----4-:R-:W-:Y:S01]  /*82c0*/  CS2R R6, SRZ ;  /* 0x0000000000067805 */ /* 0x010fe2000001ff00 */
[----:B-----5:R-:W-:Y:S01]  /*82d0*/  CS2R R12, SRZ ;  /* 0x00000000000c7805 */ /* 0x020fe2000001ff00 */
[----:B------:R-:W-:Y:S05]  /*82e0*/  @P0 BRA `(.L_x_1420) ;  /* 0x0000043000000947 */ /* 0x000fea0003800000 */
[C---:B-1-3--:R-:W-:Y:S01]  /*82f0*/  ISETP.GE.AND P1, PT, R31.reuse, c[0x0][0x27c], PT ;  /* 0x00009f001f007a0c */ /* 0x04afe20003f26270 */
[----:B------:R-:W-:Y:S01]  /*8300*/  IMAD.SHL.U32 R7, R31, 0x2, RZ ;  /* 0x000000021f077824 */ /* 0x000fe200078e00ff */
[----:B------:R-:W-:Y:S01]  /*8310*/  SHF.R.S32.HI R6, RZ, 0x1f, R31 ;  /* 0x0000001fff067819 */ /* 0x000fe2000001141f */
[----:B------:R-:W-:Y:S01]  /*8320*/  CS2R R22, SRZ ;  /* 0x0000000000167805 */ /* 0x000fe2000001ff00 */
[C---:B------:R-:W-:Y:S01]  /*8330*/  ISETP.GE.AND P0, PT, R137.reuse, c[0x0][0x27c], PT ;  /* 0x00009f0089007a0c */ /* 0x040fe20003f06270 */
[----:B------:R-:W-:Y:S01]  /*8340*/  IMAD.SHL.U32 R5, R137, 0x2, RZ ;  /* 0x0000000289057824 */ /* 0x000fe200078e00ff */
[----:B------:R-:W-:-:S02]  /*8350*/  SHF.L.U64.HI R13, R31, 0x1, R6 ;  /* 0x000000011f0d7819 */ /* 0x000fc40000010206 */
[----:B------:R-:W-:-:S05]  /*8360*/  SHF.R.S32.HI R4, RZ, 0x1f, R137 ;  /* 0x0000001fff047819 */ /* 0x000fca0000011489 */
[-C--:B------:R-:W-:Y:S02]  /*8370*/  @!P1 IADD3 R14, P2, R26, R7.reuse, RZ ;  /* 0x000000071a0e9210 */ /* 0x080fe40007f5e0ff */
[----:B------:R-:W-:Y:S02]  /*8380*/  @!P1 IADD3 R32, P3, R24, R7, RZ ;  /* 0x0000000718209210 */ /* 0x000fe40007f7e0ff */
[----:B------:R-:W-:Y:S01]  /*8390*/  SHF.L.U64.HI R7, R137, 0x1, R4 ;  /* 0x0000000189077819 */ /* 0x000fe20000010204 */
[--C-:B------:R-:W-:Y:S01]  /*83a0*/  @!P1 IMAD.X R15, R27, 0x1, R13.reuse, P2 ;  /* 0x000000011b0f9824 */ /* 0x100fe200010e060d */
[----:B------:R-:W-:Y:S01]  /*83b0*/  @!P0 IADD3 R28, P2, R26, R5, RZ ;  /* 0x000000051a1c8210 */ /* 0x000fe20007f5e0ff */
[----:B------:R-:W-:Y:S02]  /*83c0*/  @!P1 IMAD.X R33, R25, 0x1, R13, P3 ;  /* 0x0000000119219824 */ /* 0x000fe400018e060d */
[----:B------:R-:W-:Y:S01]  /*83d0*/  CS2R R12, SRZ ;  /* 0x00000000000c7805 */ /* 0x000fe2000001ff00 */
[----:B------:R1:W5:Y:S01]  /*83e0*/  @!P1 LD.E.64 R22, [R14.64] ;  /* 0x000000080e169980 */ /* 0x000362000c101b00 */
[----:B------:R-:W-:Y:S01]  /*83f0*/  ISETP.GE.AND P3, PT, R19, c[0x0][0x27c], PT ;  /* 0x00009f0013007a0c */ /* 0x000fe20003f66270 */
[----:B------:R-:W-:-:S03]  /*8400*/  @!P0 IMAD.X R29, R27, 0x1, R7, P2 ;  /* 0x000000011b1d8824 */ /* 0x000fc600010e0607 */
[----:B------:R2:W5:Y:S01]  /*8410*/  @!P1 LD.E.64 R12, [R32.64] ;  /* 0x00000008200c9980 */ /* 0x000562000c101b00 */
[----:B------:R-:W-:Y:S01]  /*8420*/  @!P0 IADD3 R16, P1, R24, R5, RZ ;  /* 0x0000000518108210 */ /* 0x000fe20007f3e0ff */
[----:B------:R-:W-:Y:S01]  /*8430*/  CS2R R20, SRZ ;  /* 0x0000000000147805 */ /* 0x000fe2000001ff00 */
[----:B------:R-:W-:-:S03]  /*8440*/  ISETP.GE.AND P2, PT, R138, c[0x0][0x27c], PT ;  /* 0x00009f008a007a0c */ /* 0x000fc60003f46270 */
[----:B------:R-:W-:Y:S02]  /*8450*/  @!P0 IMAD.X R17, R25, 0x1, R7, P1 ;  /* 0x0000000119118824 */ /* 0x000fe400008e0607 */
[----:B------:R-:W-:Y:S01]  /*8460*/  CS2R R6, SRZ ;  /* 0x0000000000067805 */ /* 0x000fe2000001ff00 */
[----:B------:R-:W-:Y:S01]  /*8470*/  SHF.R.S32.HI R4, RZ, 0x1f, R19 ;  /* 0x0000001fff047819 */ /* 0x000fe20000011413 */
[----:B------:R3:W5:Y:S01]  /*8480*/  @!P0 LD.E.64 R20, [R28.64] ;  /* 0x000000081c148980 */ /* 0x000762000c101b00 */
[----:B------:R-:W-:Y:S02]  /*8490*/  SHF.R.S32.HI R5, RZ, 0x1f, R138 ;  /* 0x0000001fff057819 */ /* 0x000fe4000001148a */
[C---:B------:R-:W-:Y:S01]  /*84a0*/  SHF.L.U64.HI R4, R19.reuse, 0x1, R4 ;  /* 0x0000000113047819 */ /* 0x040fe20000010204 */
[----:B------:R4:W5:Y:S01]  /*84b0*/  @!P0 LD.E.64 R6, [R16.64] ;  /* 0x0000000810068980 */ /* 0x000962000c101b00 */
[----:B-1----:R-:W-:Y:S02]  /*84c0*/  IMAD.SHL.U32 R14, R19, 0x2, RZ ;  /* 0x00000002130e7824 */ /* 0x002fe400078e00ff */
[----:B------:R-:W-:-:S03]  /*84d0*/  IMAD.SHL.U32 R15, R138, 0x2, RZ ;  /* 0x000000028a0f7824 */ /* 0x000fc600078e00ff */
[----:B------:R-:W-:Y:S02]  /*84e0*/  @!P3 IADD3 R38, P0, R26, R14, RZ ;  /* 0x0000000e1a26b210 */ /* 0x000fe40007f1e0ff */
[----:B------:R-:W-:-:S03]  /*84f0*/  SHF.L.U64.HI R5, R138, 0x1, R5 ;  /* 0x000000018a057819 */ /* 0x000fc60000010205 */
[----:B------:R-:W-:Y:S01]  /*8500*/  @!P3 IMAD.X R39, R27, 0x1, R4, P0 ;  /* 0x000000011b27b824 */ /* 0x000fe200000e0604 */
[----:B------:R-:W-:Y:S02]  /*8510*/  @!P2 IADD3 R42, P0, R26, R15, RZ ;  /* 0x0000000f1a2aa210 */ /* 0x000fe40007f1e0ff */
[----:B------:R-:W-:-:S03]  /*8520*/  ISETP.GE.AND P1, PT, R142, c[0x0][0x27c], PT ;  /* 0x00009f008e007a0c */ /* 0x000fc60003f26270 */
[----:B------:R-:W-:Y:S01]  /*8530*/  @!P2 IMAD.X R43, R27, 0x1, R5, P0 ;  /* 0x000000011b2ba824 */ /* 0x000fe200000e0605 */
[----:B------:R-:W-:-:S05]  /*8540*/  @!P2 IADD3 R40, P0, R24, R15, RZ ;  /* 0x0000000f1828a210 */ /* 0x000fca0007f1e0ff */
[----:B------:R-:W-:Y:S01]  /*8550*/  @!P2 IMAD.X R41, R25, 0x1, R5, P0 ;  /* 0x000000011929a824 */ /* 0x000fe200000e0605 */
[----:B------:R-:W-:Y:S01]  /*8560*/  ISETP.GE.AND P0, PT, R136, c[0x0][0x27c], PT ;  /* 0x00009f0088007a0c */ /* 0x000fe20003f06270 */
[----:B------:R-:W-:Y:S01]  /*8570*/  CS2R R34, SRZ ;  /* 0x0000000000227805 */ /* 0x000fe2000001ff00 */
[----:B--2---:R-:W-:Y:S01]  /*8580*/  CS2R R32, SRZ ;  /* 0x0000000000207805 */ /* 0x004fe2000001ff00 */
[----:B------:R-:W-:Y:S01]  /*8590*/  @!P3 IADD3 R36, P4, R24, R14, RZ ;  /* 0x0000000e1824b210 */ /* 0x000fe20007f9e0ff */
[----:B------:R-:W-:Y:S01]  /*85a0*/  @!P1 IMAD.WIDE R46, R142, 0x2, R26 ;  /* 0x000000028e2e9825 */ /* 0x000fe200078e021a */
[----:B------:R-:W-:-:S03]  /*85b0*/  SHF.R.S32.HI R15, RZ, 0x1f, R136 ;  /* 0x0000001fff0f7819 */ /* 0x000fc60000011488 */
[----:B------:R-:W-:Y:S01]  /*85c0*/  @!P1 IMAD.WIDE R44, R142, 0x2, R24 ;  /* 0x000000028e2c9825 */ /* 0x000fe200078e0218 */
[----:B------:R1:W5:Y:S03]  /*85d0*/  @!P1 LD.E.64 R34, [R46.64] ;  /* 0x000000082e229980 */ /* 0x000366000c101b00 */
[C---:B------:R-:W-:Y:S01]  /*85e0*/  IMAD.SHL.U32 R5, R136.reuse, 0x2, RZ ;  /* 0x0000000288057824 */ /* 0x040fe200078e00ff */
[----:B------:R1:W5:Y:S01]  /*85f0*/  @!P1 LD.E.64 R32, [R44.64] ;  /* 0x000000082c209980 */ /* 0x000362000c101b00 */
[----:B------:R-:W-:Y:S01]  /*8600*/  @!P3 IMAD.X R37, R25, 0x1, R4, P4 ;  /* 0x000000011925b824 */ /* 0x000fe200020e0604 */
[----:B------:R-:W-:Y:S02]  /*8610*/  SHF.L.U64.HI R4, R136, 0x1, R15 ;  /* 0x0000000188047819 */ /* 0x000fe4000001020f */
[----:B------:R-:W-:-:S05]  /*8620*/  @!P0 IADD3 R26, P1, R26, R5, RZ ;  /* 0x000000051a1a8210 */ /* 0x000fca0007f3e0ff */
[--C-:B------:R-:W-:Y:S01]  /*8630*/  @!P0 IMAD.X R27, R27, 0x1, R4.reuse, P1 ;  /* 0x000000011b1b8824 */ /* 0x100fe200008e0604 */
[----:B------:R-:W-:Y:S01]  /*8640*/  @!P0 IADD3 R24, P1, R24, R5, RZ ;  /* 0x0000000518188210 */ /* 0x000fe20007f3e0ff */
[----:B----4-:R-:W-:Y:S01]  /*8650*/  CS2R R16, SRZ ;  /* 0x0000000000107805 */ /* 0x010fe2000001ff00 */
[----:B---3--:R-:W-:Y:S01]  /*8660*/  CS2R R28, SRZ ;  /* 0x00000000001c7805 */ /* 0x008fe2000001ff00 */
[----:B------:R-:W-:Y:S01]  /*8670*/  CS2R R60, SRZ ;  /* 0x00000000003c7805 */ /* 0x000fe2000001ff00 */
[----:B------:R-:W-:Y:S01]  /*8680*/  CS2R R14, SRZ ;  /* 0x00000000000e7805 */ /* 0x000fe2000001ff00 */
[----:B------:R-:W-:Y:S01]  /*8690*/  @!P0 IMAD.X R25, R25, 0x1, R4, P1 ;  /* 0x0000000119198824 */ /* 0x000fe200008e0604 */
[----:B------:R-:W-:Y:S01]  /*86a0*/  CS2R R58, SRZ ;  /* 0x00000000003a7805 */ /* 0x000fe2000001ff00 */
[----:B------:R-:W-:Y:S01]  /*86b0*/  CS2R R4, SRZ ;  /* 0x0000000000047805 */ /* 0x000fe2000001ff00 */
[----:B------:R1:W5:Y:S04]  /*86c0*/  @!P3 LD.E.64 R16, [R38.64] ;  /* 0x000000082610b980 */ /* 0x000368000c101b00 */
[----:B------:R1:W5:Y:S04]  /*86d0*/  @!P2 LD.E.64 R28, [R42.64] ;  /* 0x000000082a1ca980 */ /* 0x000368000c101b00 */
[----:B------:R1:W5:Y:S04]  /*86e0*/  @!P3 LD.E.64 R4, [R36.64] ;  /* 0x000000082404b980 */ /* 0x000368000c101b00 */
[----:B------:R1:W5:Y:S04]  /*86f0*/  @!P2 LD.E.64 R60, [R40.64] ;  /* 0x00000008283ca980 */ /* 0x000368000c101b00 */
[----:B------:R1:W5:Y:S04]  /*8700*/  @!P0 LD.E.64 R14, [R26.64] ;  /* 0x000000081a0e8980 */ /* 0x000368000c101b00 */
[----:B------:R1:W5:Y:S02]  /*8710*/  @!P0 LD.E.64 R58, [R24.64] ;  /* 0x00000008183a8980 */ /* 0x000364000c101b00 */
.L_x_1420:
[----:B-1-3--:R-:W-:Y:S05]  /*8720*/  BSYNC B0 ;  /* 0x0000000000007941 */ /* 0x00afea0003800000 */
.L_x_1419:
[--C-:B-----5:R-:W-:Y:S01]  /*8730*/  SHF.R.U64 R37, R32, 0x10, R33.reuse ;  /* 0x0000001020257819 */ /* 0x120fe20000001221 */
[--C-:B------:R-:W-:Y:S01]  /*8740*/  IMAD.MOV.U32 R45, RZ, RZ, R33.reuse ;  /* 0x000000ffff2d7224 */ /* 0x100fe200078e0021 */
[----:B------:R-:W-:Y:S01]  /*8750*/  SHF.R.U32.HI R36, RZ, 0x10, R33 ;  /* 0x00000010ff247819 */ /* 0x000fe20000011621 */
[----:B------:R-:W-:Y:S01]  /*8760*/  IMAD.MOV.U32 R40, RZ, RZ, R60 ;  /* 0x000000ffff287224 */ /* 0x000fe200078e003c */
[----:B------:R-:W-:Y:S01]  /*8770*/  SHF.R.U64 R33, R60, 0x10, R61 ;  /* 0x000000103c217819 */ /* 0x000fe2000000123d */
[----:B------:R-:W-:Y:S01]  /*8780*/  IMAD.MOV.U32 R44, RZ, RZ, R32 ;  /* 0x000000ffff2c7224 */ /* 0x000fe200078e0020 */
[----:B------:R-:W-:Y:S01]  /*8790*/  SHF.R.U64 R30, R22, 0x10, R23 ;  /* 0x00000010161e7819 */ /* 0x000fe20000001217 */
[----:B------:R-:W-:Y:S01]  /*87a0*/  IMAD.MOV.U32 R53, RZ, RZ, R22 ;  /* 0x000000ffff357224 */ /* 0x000fe200078e0016 */
[----:B------:R-:W-:Y:S01]  /*87b0*/  PRMT R33, R40, 0x5410, R33 ;  /* 0x0000541028217816 */ /* 0x000fe20000000021 */
[----:B------:R-:W-:Y:S01]  /*87c0*/  IMAD R40, R209, -0x80, R86 ;  /* 0xffffff80d1287824 */ /* 0x000fe200078e0256 */
[----:B------:R-:W-:Y:S01]  /*87d0*/  PRMT R37, R44, 0x5410, R37 ;  /* 0x000054102c257816 */ /* 0x000fe20000000025 */
[----:B------:R-:W-:Y:S01]  /*87e0*/  IMAD.MOV.U32 R50, RZ, RZ, R21 ;  /* 0x000000ffff327224 */ /* 0x000fe200078e0015 */
[----:B------:R-:W-:Y:S01]  /*87f0*/  LOP3.LUT R44, R221, 0x18, R144, 0xf8, !PT ;  /* 0x00000018dd2c7812 */ /* 0x000fe200078ef890 */
[----:B------:R-:W-:Y:S01]  /*8800*/  IMAD.MOV.U32 R57, RZ, RZ, R35 ;  /* 0x000000ffff397224 */ /* 0x000fe200078e0023 */
[----:B------:R-:W-:Y:S01]  /*8810*/  IMNMX R40, R40, 0x80, PT ;  /* 0x0000008028287817 */ /* 0x000fe20003800200 */
        /* <DEDUP_REMOVED lines=15> */
[----:B------:R-:W-:Y:S01]  /*8910*/  ISETP.GE.AND P1, PT, R223, R40, PT ;  /* 0x00000028df00720c */ /* 0x000fe20003f26270 */
[----:B------:R-:W-:Y:S01]  /*8920*/  IMAD.MOV.U32 R41, RZ, RZ, R7 ;  /* 0x000000ffff297224 */ /* 0x000fe200078e0007 */
[----:B------:R-:W-:Y:S01]  /*8930*/  SHF.R.U64 R28, R12, 0x10, R13 ;  /* 0x000000100c1c7819 */ /* 0x000fe2000000120d */
[----:B------:R-:W-:Y:S01]  /*8940*/  IMAD.MOV.U32 R12, RZ, RZ, R6 ;  /* 0x000000ffff0c7224 */ /* 0x000fe200078e0006 */
[----:B------:R-:W-:Y:S01]  /*8950*/  LOP3.LUT R44, R140, R44, R141, 0xf6, !PT ;  /* 0x0000002c8c2c7212 */ /* 0x000fe200078ef68d */
[----:B------:R-:W-:Y:S01]  /*8960*/  IMAD.MOV.U32 R49, RZ, RZ, R16 ;  /* 0x000000ffff317224 */ /* 0x000fe200078e0010 */
[----:B------:R-:W-:Y:S01]  /*8970*/  LOP3.LUT P0, RZ, R220, 0x4, RZ, 0xc0, !PT ;  /* 0x00000004dcff7812 */ /* 0x000fe2000780c0ff */
[----:B------:R-:W-:Y:S01]  /*8980*/  IMAD.MOV.U32 R47, RZ, RZ, R14 ;  /* 0x000000ffff2f7224 */ /* 0x000fe200078e000e */
[----:B------:R-:W-:Y:S01]  /*8990*/  PRMT R28, R17, 0x5410, R28 ;  /* 0x00005410111c7816 */ /* 0x000fe2000000001c */
[----:B------:R-:W-:Y:S01]  /*89a0*/  IMAD.SHL.U32 R17, R44, 0x2, RZ ;  /* 0x000000022c117824 */ /* 0x000fe200078e00ff */
[----:B------:R-:W-:Y:S01]  /*89b0*/  SHF.R.U32.HI R34, RZ, 0x10, R29 ;  /* 0x00000010ff227819 */ /* 0x000fe2000001161d */
[----:B------:R-:W-:Y:S01]  /*89c0*/  IMAD.MOV.U32 R46, RZ, RZ, R15 ;  /* 0x000000ffff2e7224 */ /* 0x000fe200078e000f */
[----:B------:R-:W-:Y:S01]  /*89d0*/  SHF.R.U32.HI R27, RZ, 0x10, R13 ;  /* 0x00000010ff1b7819 */ /* 0x000fe2000001160d */
[----:B------:R-:W-:Y:S01]  /*89e0*/  IMAD.MOV.U32 R43, RZ, RZ, R61 ;  /* 0x000000ffff2b7224 */ /* 0x000fe200078e003d */
[----:B------:R-:W-:Y:S01]  /*89f0*/  SHF.R.U32.HI R29, RZ, 0x10, R23 ;  /* 0x00000010ff1d7819 */ /* 0x000fe20000011617 */
[----:B------:R-:W-:-:S04]  /*8a00*/  DEPBAR.LE SB0, 0x3 ;  /* 0x000080c00000791a */ /* 0x000fc80000000000 */
        /* <DEDUP_REMOVED lines=8> */
[----:B------:R-:W-:Y:S01]  /*8a90*/  SHF.R.U64 R16, R14, 0x10, R15 ;  /* 0x000000100e107819 */ /* 0x000fe2000000120f */
[----:B------:R-:W-:Y:S01]  /*8aa0*/  BSSY B1, `(.L_x_1421) ;  /* 0x0000119000017945 */ /* 0x000fe20003800000 */
[----:B------:R-:W-:-:S02]  /*8ab0*/  PRMT R27, R42, 0x5410, R27 ;  /* 0x000054102a1b7816 */ /* 0x000fc4000000001b */
[----:B------:R-:W-:Y:S02]  /*8ac0*/  SHF.R.U32.HI R15, RZ, 0x10, R15 ;  /* 0x00000010ff0f7819 */ /* 0x000fe4000001160f */
[----:B------:R-:W-:Y:S02]  /*8ad0*/  SHF.R.U32.HI R32, RZ, 0x10, R61 ;  /* 0x00000010ff207819 */ /* 0x000fe4000001163d */
[--C-:B------:R-:W-:Y:S02]  /*8ae0*/  SHF.R.U64 R14, R58, 0x10, R59.reuse ;  /* 0x000000103a0e7819 */ /* 0x100fe4000000123b */
[----:B------:R-:W-:Y:S02]  /*8af0*/  SHF.R.U32.HI R13, RZ, 0x10, R59 ;  /* 0x00000010ff0d7819 */ /* 0x000fe4000001163b */
[----:B------:R-:W-:Y:S02]  /*8b00*/  IADD3 R42, R17, 0x18100, RZ ;  /* 0x00018100112a7810 */ /* 0x000fe40007ffe0ff */
[----:B------:R-:W-:-:S02]  /*8b10*/  PRMT R24, R12, 0x5410, R24 ;  /* 0x000054100c187816 */ /* 0x000fc40000000018 */
[----:B------:R-:W-:Y:S02]  /*8b20*/  IADD3 R12, R17, 0x18140, RZ ;  /* 0x00018140110c7810 */ /* 0x000fe40007ffe0ff */
        /* <DEDUP_REMOVED lines=17> */
[----:B------:R-:W-:Y:S02]  /*8c40*/  @P0 IADD3 R12, R42, -0x40, RZ ;  /* 0xffffffc02a0c0810 */ /* 0x000fe40007ffe0ff */
[----:B------:R-:W-:Y:S02]  /*8c50*/  PRMT R14, R5, 0x5410, R14 ;  /* 0x00005410050e7816 */ /* 0x000fe4000000000e */
[----:B------:R-:W-:Y:S01]  /*8c60*/  PRMT R13, R4, 0x5410, R13 ;  /* 0x00005410040d7816 */ /* 0x000fe2000000000d */
[----:B------:R-:W-:Y:S06]  /*8c70*/  BAR.SYNC.DEFER_BLOCKING 0x0 ;  /* 0x0000000000007b1d */ /* 0x000fec0000010000 */
[----:B------:R-:W-:Y:S05]  /*8c80*/  @P1 BRA `(.L_x_1422) ;  /* 0x00000fa000001947 */ /* 0x000fea0003800000 */
[----:B------:R-:W-:Y:S01]  /*8c90*/  ISETP.GE.AND P0, PT, R142, c[0x0][0x27c], PT ;  /* 0x00009f008e007a0c */ /* 0x000fe20003f06270 */
[----:B------:R-:W-:-:S12]  /*8ca0*/  BSSY B0, `(.L_x_1423) ;  /* 0x0000028000007945 */ /* 0x000fd80003800000 */
[----:B------:R-:W-:Y:S05]  /*8cb0*/  @P0 BRA `(.L_x_1424) ;  /* 0x0000026000000947 */ /* 0x000fea0003800000 */
[----:B------:R-:W1:Y:S01]  /*8cc0*/  LDS.128 R4, [R17+0x18100] ;  /* 0x0181000011047984 */ /* 0x000e620000000c00 */
[----:B------:R-:W-:Y:S01]  /*8cd0*/  SHF.L.U32 R46, R39, 0x10, RZ ;  /* 0x00000010272e7819 */ /* 0x000fe200000006ff */
[C---:B------:R-:W-:Y:S01]  /*8ce0*/  IMAD.U32 R44, R37.reuse, 0x10000, RZ ;  /* 0x00010000252c7824 */ /* 0x040fe200078e00ff */
[----:B------:R-:W-:Y:S02]  /*8cf0*/  LOP3.LUT R43, R37, 0xffff0000, RZ, 0xc0, !PT ;  /* 0xffff0000252b7812 */ /* 0x000fe400078ec0ff */
[----:B------:R-:W-:Y:S02]  /*8d00*/  LOP3.LUT R45, R39, 0xffff0000, RZ, 0xc0, !PT ;  /* 0xffff0000272d7812 */ /* 0x000fe400078ec0ff */
[C---:B-1----:R-:W-:Y:S02]  /*8d10*/  LOP3.LUT R41, R4.reuse, 0xffff0000, RZ, 0xc0, !PT ;  /* 0xffff000004297812 */ /* 0x042fe400078ec0ff */
[----:B------:R-:W-:Y:S02]  /*8d20*/  LOP3.LUT R50, R5, 0xffff0000, RZ, 0xc0, !PT ;  /* 0xffff000005327812 */ /* 0x000fe400078ec0ff */
[----:B------:R-:W-:-:S02]  /*8d30*/  SHF.L.U32 R42, R4, 0x10, RZ ;  /* 0x00000010042a7819 */ /* 0x000fc400000006ff */
[----:B------:R-:W-:Y:S01]  /*8d40*/  SHF.L.U32 R4, R5, 0x10, RZ ;  /* 0x0000001005047819 */ /* 0x000fe200000006ff */
[C---:B------:R-:W-:Y:S01]  /*8d50*/  FMUL.FTZ R5, R41.reuse, R44 ;  /* 0x0000002c29057220 */ /* 0x040fe20000410000 */
[C---:B------:R-:W-:Y:S01]  /*8d60*/  SHF.L.U32 R48, R6.reuse, 0x10, RZ ;  /* 0x0000001006307819 */ /* 0x040fe200000006ff */
[-C--:B------:R-:W-:Y:S01]  /*8d70*/  FMUL.FTZ R41, R41, R46.reuse ;  /* 0x0000002e29297220 */ /* 0x080fe20000410000 */
[----:B------:R-:W-:Y:S01]  /*8d80*/  LOP3.LUT R47, R6, 0xffff0000, RZ, 0xc0, !PT ;  /* 0xffff0000062f7812 */ /* 0x000fe200078ec0ff */
[C---:B------:R-:W-:Y:S01]  /*8d90*/  IMAD.U32 R6, R7.reuse, 0x10000, RZ ;  /* 0x0001000007067824 */ /* 0x040fe200078e00ff */
[----:B------:R-:W-:Y:S01]  /*8da0*/  LOP3.LUT R49, R7, 0xffff0000, RZ, 0xc0, !PT ;  /* 0xffff000007317812 */ /* 0x000fe200078ec0ff */
[----:B------:R-:W-:Y:S02]  /*8db0*/  FMUL.FTZ R7, R50, R43 ;  /* 0x0000002b32077220 */ /* 0x000fe40000410000 */
[----:B------:R-:W-:Y:S01]  /*8dc0*/  FFMA.FTZ R5, R42, R46, -R5 ;  /* 0x0000002e2a057223 */ /* 0x000fe20000010805 */
[----:B------:R-:W-:Y:S01]  /*8dd0*/  SHF.L.U32 R46, R38, 0x10, RZ ;  /* 0x00000010262e7819 */ /* 0x000fe200000006ff */
[----:B------:R-:W-:Y:S01]  /*8de0*/  FFMA.FTZ R42, R42, R44, R41 ;  /* 0x0000002c2a2a7223 */ /* 0x000fe20000010029 */
[----:B------:R-:W-:Y:S01]  /*8df0*/  SHF.L.U32 R44, R36, 0x10, RZ ;  /* 0x00000010242c7819 */ /* 0x000fe200000006ff */
[-C--:B------:R-:W-:Y:S01]  /*8e00*/  FMUL.FTZ R50, R50, R45.reuse ;  /* 0x0000002d32327220 */ /* 0x080fe20000410000 */
[----:B------:R-:W-:Y:S01]  /*8e10*/  LOP3.LUT R41, R36, 0xffff0000, RZ, 0xc0, !PT ;  /* 0xffff000024297812 */ /* 0x000fe200078ec0ff */
[----:B------:R-:W-:Y:S01]  /*8e20*/  FFMA.FTZ R7, R4, R45, -R7 ;  /* 0x0000002d04077223 */ /* 0x000fe20000010807 */
[----:B------:R-:W-:Y:S01]  /*8e30*/  LOP3.LUT R45, R38, 0xffff0000, RZ, 0xc0, !PT ;  /* 0xffff0000262d7812 */ /* 0x000fe200078ec0ff */
[----:B------:R-:W-:-:S02]  /*8e40*/  FFMA.FTZ R50, R4, R43, R50 ;  /* 0x0000002b04327223 */ /* 0x000fc40000010032 */
[----:B------:R-:W-:Y:S02]  /*8e50*/  FMUL.FTZ R43, R47, R44 ;  /* 0x0000002c2f2b7220 */ /* 0x000fe40000410000 */
[----:B------:R-:W-:Y:S02]  /*8e60*/  FMUL.FTZ R4, R49, R41 ;  /* 0x0000002931047220 */ /* 0x000fe40000410000 */
[-C--:B------:R-:W-:Y:S02]  /*8e70*/  FMUL.FTZ R47, R47, R46.reuse ;  /* 0x0000002e2f2f7220 */ /* 0x080fe40000410000 */
[----:B------:R-:W-:Y:S02]  /*8e80*/  FMUL.FTZ R49, R49, R45 ;  /* 0x0000002d31317220 */ /* 0x000fe40000410000 */
[C---:B------:R-:W-:Y:S02]  /*8e90*/  FFMA.FTZ R43, R48.reuse, R46, -R43 ;  /* 0x0000002e302b7223 */ /* 0x040fe4000001082b */
[----:B------:R-:W-:-:S02]  /*8ea0*/  FFMA.FTZ R44, R48, R44, R47 ;  /* 0x0000002c302c7223 */ /* 0x000fc4000001002f */
[----:B------:R-:W-:Y:S01]  /*8eb0*/  FFMA.FTZ R45, R6, R45, -R4 ;  /* 0x0000002d062d7223 */ /* 0x000fe20000010804 */
[----:B------:R-:W-:Y:S01]  /*8ec0*/  F2FP.BF16.PACK_AB R4, R42, R5 ;  /* 0x000000052a04723e */ /* 0x000fe200000010ff */
[----:B------:R-:W-:Y:S01]  /*8ed0*/  FFMA.FTZ R46, R6, R41, R49 ;  /* 0x00000029062e7223 */ /* 0x000fe20000010031 */
[----:B------:R-:W-:Y:S02]  /*8ee0*/  F2FP.BF16.PACK_AB R5, R50, R7 ;  /* 0x000000073205723e */ /* 0x000fe400000010ff */
[----:B------:R-:W-:Y:S02]  /*8ef0*/  F2FP.BF16.PACK_AB R6, R44, R43 ;  /* 0x0000002b2c06723e */ /* 0x000fe400000010ff */
[----:B------:R-:W-:-:S05]  /*8f00*/  F2FP.BF16.PACK_AB R7, R46, R45 ;  /* 0x0000002d2e07723e */ /* 0x000fca00000010ff */
[----:B------:R1:W-:Y:S02]  /*8f10*/  STS.128 [R17+0x18100], R4 ;  /* 0x0181000411007388 */ /* 0x0003e40000000c00 */
.L_x_1424:
[----:B------:R-:W-:Y:S05]  /*8f20*/  BSYNC B0 ;  /* 0x0000000000007941 */ /* 0x000fea0003800000 */
.L_x_1423:
[----:B------:R-:W-:Y:S01]  /*8f30*/  ISETP.GE.AND P0, PT, R138, c[0x0][0x27c], PT ;  /* 0x00009f008a007a0c */ /* 0x000fe20003f06270 */
[----:B------:R-:W-:-:S12]  /*8f40*/  BSSY B0, `(.L_x_1425) ;  /* 0x0000028000007945 */ /* 0x000fd80003800000 */
[----:B------:R-:W-:Y:S05]  /*8f50*/  @P0 BRA `(.L_x_1426) ;  /* 0x0000026000000947 */ /* 0x000fea0003800000 */
[----:B-1----:R-:W1:Y:S01]  /*8f60*/  LDS.128 R4, [R12] ;  /* 0x000000000c047984 */ /* 0x002e620000000c00 */
        /* <DEDUP_REMOVED lines=36> */
[----:B------:R1:W-:Y:S02]  /*91b0*/  STS.128 [R12], R4 ;  /* 0x000000040c007388 */ /* 0x0003e40000000c00 */
.L_x_1426:
[----:B------:R-:W-:Y:S05]  /*91c0*/  BSYNC B0 ;  /* 0x0000000000007941 */ /* 0x000fea0003800000 */
.L_x_1425:
[----:B------:R-:W-:Y:S01]  /*91d0*/  ISETP.GE.AND P0, PT, R31, c[0x0][0x27c], PT ;  /* 0x00009f001f007a0c */ /* 0x000fe20003f06270 */
[----:B------:R-:W-:-:S12]  /*91e0*/  BSSY B0, `(.L_x_1427) ;  /* 0x0000028000007945 */ /* 0x000fd80003800000 */
[----:B------:R-:W-:Y:S05]  /*91f0*/  @P0 BRA `(.L_x_1428) ;  /* 0x0000026000000947 */ /* 0x000fea0003800000 */
[----:B-1----:R-:W1:Y:S01]  /*9200*/  LDS.128 R4, [R17+0x1c100] ;  /* 0x01c1000011047984 */ /* 0x002e620000000c00 */
        /* <DEDUP_REMOVED lines=15> */
[C---:B------:R-:W-:Y:S01]  /*9300*/  FFMA.FTZ R5, R42.reuse, R46, -R5 ;  /* 0x0000002e2a057223 */ /* 0x040fe20000010805 */
[----:B------:R-:W-:Y:S01]  /*9310*/  SHF.L.U32 R46, R29, 0x10, RZ ;  /* 0x000000101d2e7819 */ /* 0x000fe200000006ff */
[----:B------:R-:W-:Y:S01]  /*9320*/  FFMA.FTZ R42, R42, R44, R41 ;  /* 0x0000002c2a2a7223 */ /* 0x000fe20000010029 */
[C---:B------:R-:W-:Y:S01]  /*9330*/  SHF.L.U32 R44, R27.reuse, 0x10, RZ ;  /* 0x000000101b2c7819 */ /* 0x040fe200000006ff */
[-C--:B------:R-:W-:Y:S01]  /*9340*/  FMUL.FTZ R50, R50, R45.reuse ;  /* 0x0000002d32327220 */ /* 0x080fe20000410000 */
[----:B------:R-:W-:Y:S01]  /*9350*/  LOP3.LUT R41, R27, 0xffff0000, RZ, 0xc0, !PT ;  /* 0xffff00001b297812 */ /* 0x000fe200078ec0ff */
[C---:B------:R-:W-:Y:S01]  /*9360*/  FFMA.FTZ R7, R4.reuse, R45, -R7 ;  /* 0x0000002d04077223 */ /* 0x040fe20000010807 */
        /* <DEDUP_REMOVED lines=15> */
.L_x_1428:
[----:B------:R-:W-:Y:S05]  /*9460*/  BSYNC B0 ;  /* 0x0000000000007941 */ /* 0x000fea0003800000 */
.L_x_1427:
        /* <DEDUP_REMOVED lines=41> */
.L_x_1430:
[----:B------:R-:W-:Y:S05]  /*9700*/  BSYNC B0 ;  /* 0x0000000000007941 */ /* 0x000fea0003800000 */
.L_x_1429:
        /* <DEDUP_REMOVED lines=20> */
[C---:B------:R-:W-:Y:S01]  /*9850*/  SHF.L.U32 R46, R21.reuse, 0x10, RZ ;  /* 0x00000010152e7819 */ /* 0x040fe200000006ff */
[----:B------:R-:W-:Y:S01]  /*9860*/  FFMA.FTZ R42, R42, R44, R41 ;  /* 0x0000002c2a2a7223 */ /* 0x000fe20000010029 */
[----:B------:R-:W-:Y:S01]  /*9870*/  SHF.L.U32 R44, R18, 0x10, RZ ;  /* 0x00000010122c7819 */ /* 0x000fe200000006ff */
        /* <DEDUP_REMOVED lines=18> */
.L_x_1432:
[----:B------:R-:W-:Y:S05]  /*99a0*/  BSYNC B0 ;  /* 0x0000000000007941 */ /* 0x000fea0003800000 */
.L_x_1431:
[----:B------:R-:W-:-:S13]  /*99b0*/  ISETP.GE.AND P0, PT, R136, c[0x0][0x27c], PT ;  /* 0x00009f0088007a0c */ /* 0x000fda0003f06270 */
        /* <DEDUP_REMOVED lines=39> */
.L_x_1422:
[----:B------:R-:W-:Y:S05]  /*9c30*/  BSYNC B1 ;  /* 0x0000000000017941 */ /* 0x000fea0003800000 */
.L_x_1421:
[----:B------:R-:W-:-:S13]  /*9c40*/  ISETP.GE.AND P0, PT, R8, R40, PT ;  /* 0x000000280800720c */ /* 0x000fda0003f06270 */
[----:B------:R-:W-:Y:S05]  /*9c50*/  @P0 BRA `(.L_x_1433) ;  /* 0x00003d7000000947 */ /* 0x000fea0003800000 */
[----:B------:R-:W-:Y:S01]  /*9c60*/  ISETP.GE.AND P0, PT, R142, c[0x0][0x27c], PT ;  /* 0x00009f008e007a0c */ /* 0x000fe20003f06270 */
[----:B------:R-:W-:-:S12]  /*9c70*/  BSSY B0, `(.L_x_1434) ;  /* 0x0000028000007945 */ /* 0x000fd80003800000 */
[----:B------:R-:W-:Y:S05]  /*9c80*/  @P0 BRA `(.L_x_1435) ;  /* 0x0000026000000947 */ /* 0x000fea0003800000 */
[----:B-1----:R-:W1:Y:S01]  /*9c90*/  LDS.128 R4, [R17+0x1a100] ;  /* 0x01a1000011047984 */ /* 0x002e620000000c00 */
[----:B------:R-:W-:Y:S02]  /*9ca0*/  LOP3.LUT R42, R39, 0xffff0000, RZ, 0xc0, !PT ;  /* 0xffff0000272a7812 */ /* 0x000fe400078ec0ff */
[C---:B-1----:R-:W-:Y:S01]  /*9cb0*/  SHF.L.U32 R40, R4.reuse, 0x10, RZ ;  /* 0x0000001004287819 */ /* 0x042fe200000006ff */
[----:B------:R-:W-:Y:S01]  /*9cc0*/  IMAD.U32 R43, R7, 0x10000, RZ ;  /* 0x00010000072b7824 */ /* 0x000fe200078e00ff */
[----:B------:R-:W-:Y:S02]  /*9cd0*/  LOP3.LUT R8, R4, 0xffff0000, RZ, 0xc0, !PT ;  /* 0xffff000004087812 */ /* 0x000fe400078ec0ff */
[C---:B------:R-:W-:Y:S02]  /*9ce0*/  SHF.L.U32 R4, R5.reuse, 0x10, RZ ;  /* 0x0000001005047819 */ /* 0x040fe400000006ff */
[----:B------:R-:W-:Y:S02]  /*9cf0*/  LOP3.LUT R41, R5, 0xffff0000, RZ, 0xc0, !PT ;  /* 0xffff000005297812 */ /* 0x000fe400078ec0ff */
[----:B------:R-:W-:Y:S01]  /*9d00*/  SHF.L.U32 R5, R39, 0x10, RZ ;  /* 0x0000001027057819 */ /* 0x000fe200000006ff */
[C---:B------:R-:W-:Y:S01]  /*9d10*/  IMAD.U32 R39, R37.reuse, 0x10000, RZ ;  /* 0x0001000025277824 */ /* 0x040fe200078e00ff */
[----:B------:R-:W-:-:S02]  /*9d20*/  LOP3.LUT R37, R37, 0xffff0000, RZ, 0xc0, !PT ;  /* 0xffff000025257812 */ /* 0x000fc400078ec0ff */
[C---:B------:R-:W-:Y:S02]  /*9d30*/  SHF.L.U32 R45, R6.reuse, 0x10, RZ ;  /* 0x00000010062d7819 */ /* 0x040fe400000006ff */
[----:B------:R-:W-:Y:S01]  /*9d40*/  LOP3.LUT R44, R6, 0xffff0000, RZ, 0xc0, !PT ;  /* 0xffff0000062c7812 */ /* 0x000fe200078ec0ff */
[-C--:B------:R-:W-:Y:S01]  /*9d50*/  FMUL.FTZ R6, R39, R8.reuse ;  /* 0x0000000827067220 */ /* 0x080fe20000410000 */
[----:B------:R-:W-:Y:S01]  /*9d60*/  LOP3.LUT R46, R7, 0xffff0000, RZ, 0xc0, !PT ;  /* 0xffff0000072e7812 */ /* 0x000fe200078ec0ff */
[-C--:B------:R-:W-:Y:S02]  /*9d70*/  FMUL.FTZ R7, R37, R41.reuse ;  /* 0x0000002925077220 */ /* 0x080fe40000410000 */
[C---:B------:R-:W-:Y:S02]  /*9d80*/  FMUL.FTZ R8, R5.reuse, R8 ;  /* 0x0000000805087220 */ /* 0x040fe40000410000 */
[----:B------:R-:W-:Y:S02]  /*9d90*/  FFMA.FTZ R6, R5, R40, -R6 ;  /* 0x0000002805067223 */ /* 0x000fe40000010806 */
[----:B------:R-:W-:Y:S01]  /*9da0*/  FFMA.FTZ R5, R42, R4, -R7 ;  /* 0x000000042a057223 */ /* 0x000fe20000010807 */
[----:B------:R-:W-:Y:S01]  /*9db0*/  SHF.L.U32 R7, R36, 0x10, RZ ;  /* 0x0000001024077819 */ /* 0x000fe200000006ff */
[----:B------:R-:W-:Y:S01]  /*9dc0*/  FFMA.FTZ R39, R39, R40, R8 ;  /* 0x0000002827277223 */ /* 0x000fe20000010008 */
[----:B------:R-:W-:Y:S01]  /*9dd0*/  SHF.L.U32 R8, R38, 0x10, RZ ;  /* 0x0000001026087819 */ /* 0x000fe200000006ff */
[----:B------:R-:W-:Y:S01]  /*9de0*/  FMUL.FTZ R41, R42, R41 ;  /* 0x000000292a297220 */ /* 0x000fe20000410000 */
[----:B------:R-:W-:-:S02]  /*9df0*/  LOP3.LUT R36, R36, 0xffff0000, RZ, 0xc0, !PT ;  /* 0xffff000024247812 */ /* 0x000fc400078ec0ff */
[----:B------:R-:W-:Y:S01]  /*9e00*/  LOP3.LUT R38, R38, 0xffff0000, RZ, 0xc0, !PT ;  /* 0xffff000026267812 */ /* 0x000fe200078ec0ff */
[----:B------:R-:W-:Y:S02]  /*9e10*/  FFMA.FTZ R40, R37, R4, R41 ;  /* 0x0000000425287223 */ /* 0x000fe40000010029 */
[-C--:B------:R-:W-:Y:S02]  /*9e20*/  FMUL.FTZ R4, R7, R44.reuse ;  /* 0x0000002c07047220 */ /* 0x080fe40000410000 */
[----:B------:R-:W-:Y:S01]  /*9e30*/  FMUL.FTZ R44, R8, R44 ;  /* 0x0000002c082c7220 */ /* 0x000fe20000410000 */
[----:B------:R-:W-:Y:S01]  /*9e40*/  F2FP.BF16.PACK_AB R5, R40, R5 ;  /* 0x000000052805723e */ /* 0x000fe200000010ff */
[-C--:B------:R-:W-:Y:S02]  /*9e50*/  FMUL.FTZ R37, R36, R46.reuse ;  /* 0x0000002e24257220 */ /* 0x080fe40000410000 */
[----:B------:R-:W-:Y:S02]  /*9e60*/  FMUL.FTZ R46, R38, R46 ;  /* 0x0000002e262e7220 */ /* 0x000fe40000410000 */
[-C--:B------:R-:W-:Y:S01]  /*9e70*/  FFMA.FTZ R8, R8, R45.reuse, -R4 ;  /* 0x0000002d08087223 */ /* 0x080fe20000010804 */
[----:B------:R-:W-:Y:S01]  /*9e80*/  F2FP.BF16.PACK_AB R4, R39, R6 ;  /* 0x000000062704723e */ /* 0x000fe200000010ff */
[----:B------:R-:W-:-:S02]  /*9e90*/  FFMA.FTZ R7, R7, R45, R44 ;  /* 0x0000002d07077223 */ /* 0x000fc4000001002c */
[-C--:B------:R-:W-:Y:S02]  /*9ea0*/  FFMA.FTZ R37, R38, R43.reuse, -R37 ;  /* 0x0000002b26257223 */ /* 0x080fe40000010825 */
[----:B------:R-:W-:Y:S01]  /*9eb0*/  FFMA.FTZ R46, R36, R43, R46 ;  /* 0x0000002b242e7223 */ /* 0x000fe2000001002e */
[----:B------:R-:W-:-:S04]  /*9ec0*/  F2FP.BF16.PACK_AB R6, R7, R8 ;  /* 0x000000080706723e */ /* 0x000fc800000010ff */
[----:B------:R-:W-:-:S05]  /*9ed0*/  F2FP.BF16.PACK_AB R7, R46, R37 ;  /* 0x000000252e07723e */ /* 0x000fca00000010ff */
[----:B------:R1:W-:Y:S02]  /*9ee0*/  STS.128 [R17+0x1a100], R4 ;  /* 0x01a1000411007388 */ /* 0x0003e40000000c00 */
.L_x_1435:
[----:B------:R-:W-:Y:S05]  /*9ef0*/  BSYNC B0 ;  /* 0x0000000000007941 */ /* 0x000fea0003800000 */
.L_x_1434:
        /* <DEDUP_REMOVED lines=41> */
.L_x_1437:
[----:B------:R-:W-:Y:S05]  /*a190*/  BSYNC B0 ;  /* 0x0000000000007941 */ /* 0x000fea0003800000 */
.L_x_1436:
[----:B------:R-:W-:Y:S01]  /*a1a0*/  ISETP.GE.AND P0, PT, R31, c[0x0][0x27c], PT ;  /* 0x00009f001f007a0c */ /* 0x000fe20003f06270 */
[----:B------:R-:W-:-:S12]  /*a1b0*/  BSSY B0, `(.L_x_1438) ;  /* 0x0000028000007945 */ /* 0x000fd80003800000 */
[----:B------:R-:W-:Y:S05]  /*a1c0*/  @P0 BRA `(.L_x_1439) ;  /* 0x0000026000000947 */ /* 0x000fea0003800000 */
[----:B-1----:R-:W1:Y:S01]  /*a1d0*/  LDS.128 R4, [R17+0x1e100] ;  /* 0x01e1000011047984 */ /* 0x002e620000000c00 */
[----:B------:R-:W-:Y:S02]  /*a1e0*/  LOP3.LUT R33, R30, 0xffff0000, RZ, 0xc0, !PT ;  /* 0xffff00001e217812 */ /* 0x000fe400078ec0ff */
[----:B------:R-:W-:Y:S02]  /*a1f0*/  LOP3.LUT R35, R28, 0xffff0000, RZ, 0xc0, !PT ;  /* 0xffff00001c237812 */ /* 0x000fe400078ec0ff */
[C---:B-1----:R-:W-:Y:S02]  /*a200*/  SHF.L.U32 R31, R4.reuse, 0x10, RZ ;  /* 0x00000010041f7819 */ /* 0x042fe400000006ff */
[----:B------:R-:W-:Y:S02]  /*a210*/  LOP3.LUT R8, R4, 0xffff0000, RZ, 0xc0, !PT ;  /* 0xffff000004087812 */ /* 0x000fe400078ec0ff */
[C---:B------:R-:W-:Y:S02]  /*a220*/  SHF.L.U32 R4, R5.reuse, 0x10, RZ ;  /* 0x0000001005047819 */ /* 0x040fe400000006ff */
[----:B------:R-:W-:-:S02]  /*a230*/  LOP3.LUT R32, R5, 0xffff0000, RZ, 0xc0, !PT ;  /* 0xffff000005207812 */ /* 0x000fc400078ec0ff */
[----:B------:R-:W-:Y:S01]  /*a240*/  SHF.L.U32 R5, R30, 0x10, RZ ;  /* 0x000000101e057819 */ /* 0x000fe200000006ff */
[----:B------:R-:W-:Y:S01]  /*a250*/  IMAD.U32 R30, R28, 0x10000, RZ ;  /* 0x000100001c1e7824 */ /* 0x000fe200078e00ff */
[C---:B------:R-:W-:Y:S01]  /*a260*/  SHF.L.U32 R36, R6.reuse, 0x10, RZ ;  /* 0x0000001006247819 */ /* 0x040fe200000006ff */
[C---:B------:R-:W-:Y:S01]  /*a270*/  IMAD.U32 R28, R7.reuse, 0x10000, RZ ;  /* 0x00010000071c7824 */ /* 0x040fe200078e00ff */
[----:B------:R-:W-:Y:S01]  /*a280*/  LOP3.LUT R34, R6, 0xffff0000, RZ, 0xc0, !PT ;  /* 0xffff000006227812 */ /* 0x000fe200078ec0ff */
[----:B------:R-:W-:Y:S01]  /*a290*/  FMUL.FTZ R6, R30, R8 ;  /* 0x000000081e067220 */ /* 0x000fe20000410000 */
[----:B------:R-:W-:Y:S01]  /*a2a0*/  LOP3.LUT R37, R7, 0xffff0000, RZ, 0xc0, !PT ;  /* 0xffff000007257812 */ /* 0x000fe200078ec0ff */
[----:B------:R-:W-:Y:S02]  /*a2b0*/  FMUL.FTZ R7, R35, R32 ;  /* 0x0000002023077220 */ /* 0x000fe40000410000 */
[C---:B------:R-:W-:Y:S02]  /*a2c0*/  FMUL.FTZ R8, R5.reuse, R8 ;  /* 0x0000000805087220 */ /* 0x040fe40000410000 */
[----:B------:R-:W-:-:S02]  /*a2d0*/  FFMA.FTZ R6, R5, R31, -R6 ;  /* 0x0000001f05067223 */ /* 0x000fc40000010806 */
[----:B------:R-:W-:Y:S01]  /*a2e0*/  FFMA.FTZ R5, R33, R4, -R7 ;  /* 0x0000000421057223 */ /* 0x000fe20000010807 */
[----:B------:R-:W-:Y:S01]  /*a2f0*/  SHF.L.U32 R7, R27, 0x10, RZ ;  /* 0x000000101b077819 */ /* 0x000fe200000006ff */
[----:B------:R-:W-:Y:S01]  /*a300*/  FMUL.FTZ R32, R33, R32 ;  /* 0x0000002021207220 */ /* 0x000fe20000410000 */
[----:B------:R-:W-:Y:S01]  /*a310*/  SHF.L.U32 R33, R29, 0x10, RZ ;  /* 0x000000101d217819 */ /* 0x000fe200000006ff */
[----:B------:R-:W-:Y:S01]  /*a320*/  FFMA.FTZ R31, R30, R31, R8 ;  /* 0x0000001f1e1f7223 */ /* 0x000fe20000010008 */
[----:B------:R-:W-:Y:S01]  /*a330*/  LOP3.LUT R27, R27, 0xffff0000, RZ, 0xc0, !PT ;  /* 0xffff00001b1b7812 */ /* 0x000fe200078ec0ff */
[----:B------:R-:W-:Y:S01]  /*a340*/  FFMA.FTZ R32, R35, R4, R32 ;  /* 0x0000000423207223 */ /* 0x000fe20000010020 */
[----:B------:R-:W-:Y:S01]  /*a350*/  LOP3.LUT R29, R29, 0xffff0000, RZ, 0xc0, !PT ;  /* 0xffff00001d1d7812 */ /* 0x000fe200078ec0ff */
[-C--:B------:R-:W-:Y:S02]  /*a360*/  FMUL.FTZ R4, R7, R34.reuse ;  /* 0x0000002207047220 */ /* 0x080fe40000410000 */
[----:B------:R-:W-:Y:S01]  /*a370*/  FMUL.FTZ R34, R33, R34 ;  /* 0x0000002221227220 */ /* 0x000fe20000410000 */
[----:B------:R-:W-:Y:S01]  /*a380*/  F2FP.BF16.PACK_AB R5, R32, R5 ;  /* 0x000000052005723e */ /* 0x000fe200000010ff */
[----:B------:R-:W-:-:S02]  /*a390*/  FMUL.FTZ R8, R27, R37 ;  /* 0x000000251b087220 */ /* 0x000fc40000410000 */
[----:B------:R-:W-:Y:S02]  /*a3a0*/  FMUL.FTZ R37, R29, R37 ;  /* 0x000000251d257220 */ /* 0x000fe40000410000 */
[----:B------:R-:W-:Y:S02]  /*a3b0*/  FFMA.FTZ R34, R7, R36, R34 ;  /* 0x0000002407227223 */ /* 0x000fe40000010022 */
[----:B------:R-:W-:Y:S02]  /*a3c0*/  FFMA.FTZ R7, R29, R28, -R8 ;  /* 0x0000001c1d077223 */ /* 0x000fe40000010808 */
[----:B------:R-:W-:Y:S01]  /*a3d0*/  FFMA.FTZ R33, R33, R36, -R4 ;  /* 0x0000002421217223 */ /* 0x000fe20000010804 */
[----:B------:R-:W-:Y:S01]  /*a3e0*/  F2FP.BF16.PACK_AB R4, R31, R6 ;  /* 0x000000061f04723e */ /* 0x000fe200000010ff */
[----:B------:R-:W-:-:S03]  /*a3f0*/  FFMA.FTZ R28, R27, R28, R37 ;  /* 0x0000001c1b1c7223 */ /* 0x000fc60000010025 */
[----:B------:R-:W-:Y:S02]  /*a400*/  F2FP.BF16.PACK_AB R6, R34, R33 ;  /* 0x000000212206723e */ /* 0x000fe400000010ff */
[----:B------:R-:W-:-:S05]  /*a410*/  F2FP.BF16.PACK_AB R7, R28, R7 ;  /* 0x000000071c07723e */ /* 0x000fca00000010ff */
[----:B------:R1:W-:Y:S02]  /*a420*/  STS.128 [R17+0x1e100], R4 ;  /* 0x01e1000411007388 */ /* 0x0003e40000000c00 */
.L_x_1439:
[----:B------:R-:W-:Y:S05]  /*a430*/  BSYNC B0 ;  /* 0x0000000000007941 */ /* 0x000fea0003800000 */
.L_x_1438:
        /* <DEDUP_REMOVED lines=41> */
.L_x_1441:
[----:B------:R-:W-:Y:S05]  /*a6d0*/  BSYNC B0 ;  /* 0x0000000000007941 */ /* 0x000fea0003800000 */
.L_x_1440:
        /* <DEDUP_REMOVED lines=17> */
[----:B------:R-:W-:Y:S02]  /*a7f0*/  FMUL.FTZ R7, R20, R23 ;  /* 0x0000001714077220 */ /* 0x000fe40000410000 */
[C---:B------:R-:W-:Y:S02]  /*a800*/  FMUL.FTZ R8, R5.reuse, R8 ;  /* 0x0000000805087220 */ /* 0x040fe40000410000 */
[-C--:B------:R-:W-:Y:S02]  /*a810*/  FFMA.FTZ R6, R5, R19.reuse, -R6 ;  /* 0x0000001305067223 */ /* 0x080fe40000010806 */
        /* <DEDUP_REMOVED lines=21> */
.L_x_1443:
[----:B------:R-:W-:Y:S05]  /*a970*/  BSYNC B0 ;  /* 0x0000000000007941 */ /* 0x000fea0003800000 */
.L_x_1442:
[----:B------:R-:W-:-:S13]  /*a980*/  ISETP.GE.AND P0, PT, R136, c[0x0][0x27c], PT ;  /* 0x00009f0088007a0c */ /* 0x000fda0003f06270 */
        /* <DEDUP_REMOVED lines=38> */
[----:B------:R1:W-:Y:S01]  /*abf0*/  STS.128 [R12+0xa000], R4 ;  /* 0x00a000040c007388 */ /* 0x0003e20000000c00 */
[----:B------:R-:W-:Y:S05]  /*ac00*/  BRA `(.L_x_1433) ;  /* 0x00002dc000007947 */ /* 0x000fea0003800000 */
.L_x_1418:
[----:B------:R-:W-:Y:S01]  /*ac10*/  ISETP.GE.AND P0, PT, R5, R86, PT ;  /* 0x000000560500720c */ /* 0x000fe20003f06270 */
[C---:B------:R-:W-:Y:S01]  /*ac20*/  IMAD.IADD R20, R142.reuse, 0x1, R19 ;  /* 0x000000018e147824 */ /* 0x040fe200078e0213 */
[----:B------:R-:W1:Y:S01]  /*ac30*/  SHFL.IDX PT, R43, R7, RZ, 0x1c1f ;  /* 0x001c1fff072b7589 */ /* 0x000e6200000e0000 */
[----:B------:R-:W-:Y:S01]  /*ac40*/  IMAD.IADD R40, R142, 0x1, R31 ;  /* 0x000000018e287824 */ /* 0x000fe200078e021f */
[----:B------:R-:W-:Y:S01]  /*ac50*/  BSSY B0, `(.L_x_1444) ;  /* 0x000003a000007945 */ /* 0x000fe20003800000 */
[----:B------:R-:W-:Y:S01]  /*ac60*/  CS2R R46, SRZ ;  /* 0x00000000002e7805 */ /* 0x000fe2000001ff00 */
[----:B------:R-:W-:Y:S01]  /*ac70*/  SHF.R.S32.HI R17, RZ, 0x1f, R20 ;  /* 0x0000001fff117819 */ /* 0x000fe20000011414 */
[----:B------:R2:W3:Y:S01]  /*ac80*/  SHFL.IDX PT, R42, R4, RZ, 0x1c1f ;  /* 0x001c1fff042a7589 */ /* 0x0004e200000e0000 */
[----:B------:R-:W-:Y:S01]  /*ac90*/  SHF.R.S32.HI R37, RZ, 0x1f, R40 ;  /* 0x0000001fff257819 */ /* 0x000fe20000011428 */
[----:B------:R-:W-:Y:S01]  /*aca0*/  CS2R R44, SRZ ;  /* 0x00000000002c7805 */ /* 0x000fe2000001ff00 */
[----:B------:R-:W-:Y:S01]  /*acb0*/  LEA.HI R18, R17, R20, RZ, 0x3 ;  /* 0x0000001411127211 */ /* 0x000fe200078f18ff */
[----:B------:R4:W1:Y:S01]  /*acc0*/  SHFL.IDX PT, R23, R6, RZ, 0x1c1f ;  /* 0x001c1fff06177589 */ /* 0x00086200000e0000 */
[----:B------:R-:W-:Y:S01]  /*acd0*/  LEA.HI R38, R37, R40, RZ, 0x3 ;  /* 0x0000002825267211 */ /* 0x000fe200078f18ff */
[----:B------:R-:W-:Y:S01]  /*ace0*/  CS2R R34, SRZ ;  /* 0x0000000000227805 */ /* 0x000fe2000001ff00 */
[----:B------:R-:W-:Y:S01]  /*acf0*/  CS2R R32, SRZ ;  /* 0x0000000000207805 */ /* 0x000fe2000001ff00 */
[----:B------:R5:W1:Y:S01]  /*ad00*/  SHFL.IDX PT, R22, R12, RZ, 0x1c1f ;  /* 0x001c1fff0c167589 */ /* 0x000a6200000e0000 */
[----:B------:R-:W-:Y:S01]  /*ad10*/  CS2R R30, SRZ ;  /* 0x00000000001e7805 */ /* 0x000fe2000001ff00 */
[----:B------:R-:W-:Y:S01]  /*ad20*/  CS2R R28, SRZ ;  /* 0x00000000001c7805 */ /* 0x000fe2000001ff00 */
[----:B------:R-:W-:Y:S01]  /*ad30*/  CS2R R26, SRZ ;  /* 0x00000000001a7805 */ /* 0x000fe2000001ff00 */
[----:B------:R-:W-:Y:S01]  /*ad40*/  CS2R R24, SRZ ;  /* 0x0000000000187805 */ /* 0x000fe2000001ff00 */
[----:B------:R-:W-:Y:S01]  /*ad50*/  CS2R R14, SRZ ;  /* 0x00000000000e7805 */ /* 0x000fe2000001ff00 */
[----:B------:R-:W-:-:S02]  /*ad60*/  SHF.R.S32.HI R16, RZ, 0x3, R18 ;  /* 0x00000003ff107819 */ /* 0x000fc40000011412 */
[----:B------:R-:W-:Y:S01]  /*ad70*/  SHF.R.S32.HI R36, RZ, 0x3, R38 ;  /* 0x00000003ff247819 */ /* 0x000fe20000011426 */
[----:B--2---:R-:W-:Y:S01]  /*ad80*/  CS2R R4, SRZ ;  /* 0x0000000000047805 */ /* 0x004fe2000001ff00 */
[----:B----4-:R-:W-:Y:S01]  /*ad90*/  CS2R R6, SRZ ;  /* 0x0000000000067805 */ /* 0x010fe2000001ff00 */
[----:B-----5:R-:W-:Y:S01]  /*ada0*/  CS2R R12, SRZ ;  /* 0x00000000000c7805 */ /* 0x020fe2000001ff00 */
[----:B------:R-:W-:Y:S05]  /*adb0*/  @P0 BRA `(.L_x_1445) ;  /* 0x0000023000000947 */ /* 0x000fea0003800000 */
[C---:B-1-3--:R-:W-:Y:S01]  /*adc0*/  ISETP.GE.AND P0, PT, R144.reuse, c[0x0][0x27c], PT ;  /* 0x00009f0090007a0c */ /* 0x04afe20003f06270 */
        /* <DEDUP_REMOVED lines=12> */
[-C--:B------:R-:W-:Y:S02]  /*ae90*/  @!P0 IADD3 R50, P3, R42, R49.reuse, RZ ;  /* 0x000000312a328210 */ /* 0x080fe40007f7e0ff */
[----:B------:R-:W-:Y:S01]  /*aea0*/  @!P2 SHF.L.U32 R6, R36, 0x3, RZ ;  /* 0x000000032406a819 */ /* 0x000fe200000006ff */
[----:B------:R-:W-:Y:S02]  /*aeb0*/  @!P1 IMAD.SHL.U32 R5, R16, 0x8, RZ ;  /* 0x0000000810059824 */ /* 0x000fe400078e00ff */
[----:B------:R-:W-:Y:S01]  /*aec0*/  @!P0 IMAD.X R51, R43, 0x1, R4, P3 ;  /* 0x000000012b338824 */ /* 0x000fe200018e0604 */
[----:B------:R-:W-:Y:S01]  /*aed0*/  @!P0 IADD3 R48, P3, R22, R49, RZ ;  /* 0x0000003116308210 */ /* 0x000fe20007f7e0ff */
[C---:B------:R-:W-:Y:S01]  /*aee0*/  @!P2 IMAD.WIDE R52, R6.reuse, 0x2, R42 ;  /* 0x000000020634a825 */ /* 0x040fe200078e022a */
[----:B------:R-:W-:Y:S02]  /*aef0*/  CS2R R26, SRZ ;  /* 0x00000000001a7805 */ /* 0x000fe4000001ff00 */
[----:B------:R-:W-:Y:S01]  /*af00*/  @!P0 IADD3.X R49, R23, R4, RZ, P3, !PT ;  /* 0x0000000417318210 */ /* 0x000fe20001ffe4ff */
[----:B------:R-:W-:Y:S01]  /*af10*/  @!P2 IMAD.WIDE R54, R6, 0x2, R22 ;  /* 0x000000020636a825 */ /* 0x000fe200078e0216 */
[----:B------:R-:W-:Y:S01]  /*af20*/  CS2R R24, SRZ ;  /* 0x0000000000187805 */ /* 0x000fe2000001ff00 */
[----:B------:R-:W-:Y:S01]  /*af30*/  CS2R R30, SRZ ;  /* 0x00000000001e7805 */ /* 0x000fe2000001ff00 */
[----:B------:R-:W-:Y:S01]  /*af40*/  CS2R R28, SRZ ;  /* 0x00000000001c7805 */ /* 0x000fe2000001ff00 */
[C---:B------:R-:W-:Y:S01]  /*af50*/  @!P1 IMAD.WIDE R42, R5.reuse, 0x2, R42 ;  /* 0x00000002052a9825 */ /* 0x040fe200078e022a */
[----:B------:R-:W-:Y:S01]  /*af60*/  CS2R R6, SRZ ;  /* 0x0000000000067805 */ /* 0x000fe2000001ff00 */
[----:B------:R1:W5:Y:S02]  /*af70*/  @!P2 LD.E.128 R32, [R52.64] ;  /* 0x000000083420a980 */ /* 0x000364000c101d00 */
[----:B------:R-:W-:-:S02]  /*af80*/  @!P1 IMAD.WIDE R22, R5, 0x2, R22 ;  /* 0x0000000205169825 */ /* 0x000fc400078e0216 */
[----:B------:R-:W-:Y:S01]  /*af90*/  CS2R R4, SRZ ;  /* 0x0000000000047805 */ /* 0x000fe2000001ff00 */
[----:B------:R1:W5:Y:S04]  /*afa0*/  @!P2 LD.E.128 R12, [R54.64] ;  /* 0x00000008360ca980 */ /* 0x000368000c101d00 */
[----:B------:R1:W5:Y:S04]  /*afb0*/  @!P1 LD.E.128 R44, [R42.64] ;  /* 0x000000082a2c9980 */ /* 0x000368000c101d00 */
[----:B------:R1:W5:Y:S04]  /*afc0*/  @!P1 LD.E.128 R24, [R22.64] ;  /* 0x0000000816189980 */ /* 0x000368000c101d00 */
[----:B------:R1:W5:Y:S04]  /*afd0*/  @!P0 LD.E.128 R28, [R50.64] ;  /* 0x00000008321c8980 */ /* 0x000368000c101d00 */
[----:B------:R1:W5:Y:S02]  /*afe0*/  @!P0 LD.E.128 R4, [R48.64] ;  /* 0x0000000830048980 */ /* 0x000364000c101d00 */
.L_x_1445:
[----:B-1-3--:R-:W-:Y:S05]  /*aff0*/  BSYNC B0 ;  /* 0x0000000000007941 */ /* 0x00afea0003800000 */
.L_x_1444:
[--C-:B-----5:R-:W-:Y:S01]  /*b000*/  IMAD.MOV.U32 R48, RZ, RZ, R31.reuse ;  /* 0x000000ffff307224 */ /* 0x120fe200078e001f */
[----:B------:R-:W-:Y:S01]  /*b010*/  SHF.R.U32.HI R65, RZ, 0x10, R31 ;  /* 0x00000010ff417819 */ /* 0x000fe2000001161f */
[----:B------:R-:W-:Y:S01]  /*b020*/  IMAD.MOV.U32 R63, RZ, RZ, R44 ;  /* 0x000000ffff3f7224 */ /* 0x000fe200078e002c */
[----:B------:R-:W-:Y:S01]  /*b030*/  SHF.R.U64 R56, R44, 0x10, R45 ;  /* 0x000000102c387819 */ /* 0x000fe2000000122d */
[----:B------:R-:W-:Y:S01]  /*b040*/  IMAD.MOV.U32 R59, RZ, RZ, R4 ;  /* 0x000000ffff3b7224 */ /* 0x000fe200078e0004 */
[----:B------:R-:W-:Y:S01]  /*b050*/  PRMT R44, R48, 0x5410, R65 ;  /* 0x00005410302c7816 */ /* 0x000fe20000000041 */
[----:B------:R-:W-:Y:S01]  /*b060*/  IMAD R48, R209, -0x80, R86 ;  /* 0xffffff80d1307824 */ /* 0x000fe200078e0256 */
[----:B------:R-:W-:Y:S01]  /*b070*/  SHF.R.U64 R58, R4, 0x10, R5 ;  /* 0x00000010043a7819 */ /* 0x000fe20000001205 */
[----:B------:R-:W-:Y:S01]  /*b080*/  IMAD.MOV.U32 R4, RZ, RZ, R6 ;  /* 0x000000ffff047224 */ /* 0x000fe200078e0006 */
[----:B------:R-:W-:Y:S01]  /*b090*/  SHF.R.U64 R54, R30, 0x10, R31 ;  /* 0x000000101e367819 */ /* 0x000fe2000000121f */
[----:B------:R-:W-:Y:S01]  /*b0a0*/  IMAD.MOV.U32 R43, RZ, RZ, R29 ;  /* 0x000000ffff2b7224 */ /* 0x000fe200078e001d */
[----:B------:R-:W-:Y:S01]  /*b0b0*/  IMNMX R48, R48, 0x80, PT ;  /* 0x0000008030307817 */ /* 0x000fe20003800200 */
[----:B------:R-:W-:Y:S01]  /*b0c0*/  IMAD.MOV.U32 R61, RZ, RZ, R30 ;  /* 0x000000ffff3d7224 */ /* 0x000fe200078e001e */
[--C-:B------:R-:W-:Y:S01]  /*b0d0*/  SHF.R.U64 R41, R6, 0x10, R7.reuse ;  /* 0x0000001006297819 */ /* 0x100fe20000001207 */
[----:B------:R-:W-:Y:S01]  /*b0e0*/  IMAD.MOV.U32 R39, RZ, RZ, R7 ;  /* 0x000000ffff277224 */ /* 0x000fe200078e0007 */
[----:B------:R-:W-:Y:S01]  /*b0f0*/  ISETP.GE.AND P0, PT, R223, R48, PT ;  /* 0x00000030df00720c */ /* 0x000fe20003f06270 */
[----:B------:R-:W-:Y:S01]  /*b100*/  IMAD.MOV.U32 R6, RZ, RZ, R12 ;  /* 0x000000ffff067224 */ /* 0x000fe200078e000c */
[--C-:B------:R-:W-:Y:S01]  /*b110*/  SHF.R.U64 R53, R28, 0x10, R29.reuse ;  /* 0x000000101c357819 */ /* 0x100fe2000000121d */
[----:B------:R-:W-:Y:S01]  /*b120*/  IMAD.MOV.U32 R64, RZ, RZ, R28 ;  /* 0x000000ffff407224 */ /* 0x000fe200078e001c */
[----:B------:R-:W-:Y:S01]  /*b130*/  SHF.R.U32.HI R72, RZ, 0x10, R29 ;  /* 0x00000010ff487819 */ /* 0x000fe2000001161d */
[----:B------:R-:W-:Y:S01]  /*b140*/  IMAD.MOV.U32 R66, RZ, RZ, R32 ;  /* 0x000000ffff427224 */ /* 0x000fe200078e0020 */
[----:B------:R-:W-:Y:S01]  /*b150*/  SHF.R.U32.HI R60, RZ, 0x10, R7 ;  /* 0x00000010ff3c7819 */ /* 0x000fe20000011607 */
[--C-:B------:R-:W-:Y:S01]  /*b160*/  IMAD.MOV.U32 R30, RZ, RZ, R13.reuse ;  /* 0x000000ffff1e7224 */ /* 0x100fe200078e000d */
[----:B------:R-:W-:Y:S01]  /*b170*/  SHF.R.U64 R31, R12, 0x10, R13 ;  /* 0x000000100c1f7819 */ /* 0x000fe2000000120d */
        /* <DEDUP_REMOVED lines=17> */
[--C-:B------:R-:W-:Y:S01]  /*b290*/  SHF.R.U64 R57, R46, 0x10, R47.reuse ;  /* 0x000000102e397819 */ /* 0x100fe2000000122f */
        /* <DEDUP_REMOVED lines=40> */
[----:B------:R-:W-:Y:S01]  /*b520*/  IMAD.MOV.U32 R4, RZ, RZ, c[0x0][0x27c] ;  /* 0x00009f00ff047624 */ /* 0x000fe200078e00ff */
[----:B------:R-:W-:Y:S01]  /*b530*/  LOP3.LUT R50, R221, 0x38, R144, 0xf8, !PT ;  /* 0x00000038dd327812 */ /* 0x000fe200078ef890 */
[----:B------:R-:W-:Y:S01]  /*b540*/  IMAD.U32 R70, R47, 0x10000, RZ ;  /* 0x000100002f467824 */ /* 0x000fe200078e00ff */
[----:B------:R-:W-:Y:S02]  /*b550*/  SHF.L.U32 R60, R43, 0x10, RZ ;  /* 0x000000102b3c7819 */ /* 0x000fe400000006ff */
[----:B------:R-:W-:Y:S02]  /*b560*/  LEA.HI R5, R4, R219, RZ, 0x1d ;  /* 0x000000db04057211 */ /* 0x000fe400078fe8ff */
[----:B------:R-:W-:Y:S02]  /*b570*/  LOP3.LUT R50, R140, R50, R141, 0xf6, !PT ;  /* 0x000000328c327212 */ /* 0x000fe400078ef68d */
[----:B------:R-:W-:Y:S02]  /*b580*/  SHF.R.S32.HI R4, RZ, 0x1f, R5 ;  /* 0x0000001fff047819 */ /* 0x000fe40000011405 */
[----:B------:R-:W-:-:S02]  /*b590*/  SHF.L.U32 R6, R5, 0x3, RZ ;  /* 0x0000000305067819 */ /* 0x000fc400000006ff */
[----:B------:R-:W-:Y:S02]  /*b5a0*/  LEA.HI R4, R4, R5, RZ, 0x3 ;  /* 0x0000000504047211 */ /* 0x000fe400078f18ff */
[----:B------:R-:W-:Y:S02]  /*b5b0*/  LOP3.LUT R6, R221, 0x38, R6, 0xf8, !PT ;  /* 0x00000038dd067812 */ /* 0x000fe400078ef806 */
[----:B------:R-:W-:Y:S01]  /*b5c0*/  SHF.L.U32 R50, R50, 0x1, RZ ;  /* 0x0000000132327819 */ /* 0x000fe200000006ff */
[----:B------:R-:W-:Y:S01]  /*b5d0*/  IMAD.SHL.U32 R4, R4, 0x400, RZ ;  /* 0x0000040004047824 */ /* 0x000fe200078e00ff */
[----:B------:R-:W-:Y:S02]  /*b5e0*/  LOP3.LUT R49, R6, R141, RZ, 0x3c, !PT ;  /* 0x0000008d06317212 */ /* 0x000fe400078e3cff */
[----:B------:R-:W-:Y:S01]  /*b5f0*/  SHF.L.U32 R61, R41, 0x10, RZ ;  /* 0x00000010293d7819 */ /* 0x000fe200000006ff */
[----:B------:R-:W1:Y:S01]  /*b600*/  LDS.128 R12, [R50+0x18100] ;  /* 0x01810000320c7984 */ /* 0x000e620000000c00 */
[----:B------:R-:W-:-:S02]  /*b610*/  LOP3.LUT R4, R4, 0x7fffe000, RZ, 0xc0, !PT ;  /* 0x7fffe00004047812 */ /* 0x000fc400078ec0ff */
[----:B------:R-:W-:Y:S02]  /*b620*/  LOP3.LUT R65, R46, 0xffff0000, RZ, 0xc0, !PT ;  /* 0xffff00002e417812 */ /* 0x000fe400078ec0ff */
[----:B------:R-:W-:-:S05]  /*b630*/  IADD3 R49, R49, R4, R140 ;  /* 0x0000000431317210 */ /* 0x000fca0007ffe08c */
[----:B------:R-:W-:-:S05]  /*b640*/  IMAD.SHL.U32 R49, R49, 0x2, RZ ;  /* 0x0000000231317824 */ /* 0x000fca00078e00ff */
[----:B------:R-:W2:Y:S01]  /*b650*/  LDS.128 R4, [R49+0x18100] ;  /* 0x0181000031047984 */ /* 0x000ea20000000c00 */
[C---:B-1----:R-:W-:Y:S01]  /*b660*/  SHF.L.U32 R51, R12.reuse, 0x10, RZ ;  /* 0x000000100c337819 */ /* 0x042fe200000006ff */
[C---:B------:R-:W-:Y:S01]  /*b670*/  IMAD.U32 R54, R13.reuse, 0x10000, RZ ;  /* 0x000100000d367824 */ /* 0x040fe200078e00ff */
[----:B------:R-:W-:Y:S02]  /*b680*/  LOP3.LUT R56, R12, 0xffff0000, RZ, 0xc0, !PT ;  /* 0xffff00000c387812 */ /* 0x000fe400078ec0ff */
[----:B------:R-:W-:Y:S01]  /*b690*/  LOP3.LUT R12, R13, 0xffff0000, RZ, 0xc0, !PT ;  /* 0xffff00000d0c7812 */ /* 0x000fe200078ec0ff */
[C---:B------:R-:W-:Y:S01]  /*b6a0*/  IMAD.U32 R13, R15.reuse, 0x10000, RZ ;  /* 0x000100000f0d7824 */ /* 0x040fe200078e00ff */
[C---:B------:R-:W-:Y:S02]  /*b6b0*/  SHF.L.U32 R53, R14.reuse, 0x10, RZ ;  /* 0x000000100e357819 */ /* 0x040fe400000006ff */
[----:B------:R-:W-:Y:S02]  /*b6c0*/  LOP3.LUT R52, R14, 0xffff0000, RZ, 0xc0, !PT ;  /* 0xffff00000e347812 */ /* 0x000fe400078ec0ff */
[----:B------:R-:W-:-:S02]  /*b6d0*/  LOP3.LUT R14, R15, 0xffff0000, RZ, 0xc0, !PT ;  /* 0xffff00000f0e7812 */ /* 0x000fc400078ec0ff */
[C---:B--2---:R-:W-:Y:S01]  /*b6e0*/  SHF.L.U32 R57, R4.reuse, 0x10, RZ ;  /* 0x0000001004397819 */ /* 0x044fe200000006ff */
[C---:B------:R-:W-:Y:S01]  /*b6f0*/  IMAD.U32 R66, R7.reuse, 0x10000, RZ ;  /* 0x0001000007427824 */ /* 0x040fe200078e00ff */
[----:B------:R-:W-:Y:S02]  /*b700*/  LOP3.LUT R64, R7, 0xffff0000, RZ, 0xc0, !PT ;  /* 0xffff000007407812 */ /* 0x000fe400078ec0ff */
[----:B------:R-:W-:Y:S01]  /*b710*/  LOP3.LUT R55, R4, 0xffff0000, RZ, 0xc0, !PT ;  /* 0xffff000004377812 */ /* 0x000fe200078ec0ff */
[----:B------:R-:W-:Y:S01]  /*b720*/  FMUL.FTZ R58, R57, R60 ;  /* 0x0000003c393a7220 */ /* 0x000fe20000410000 */
[----:B------:R-:W-:Y:S01]  /*b730*/  LOP3.LUT R7, R43, 0xffff0000, RZ, 0xc0, !PT ;  /* 0xffff00002b077812 */ /* 0x000fe200078ec0ff */
[-C--:B------:R-:W-:Y:S01]  /*b740*/  FMUL.FTZ R57, R57, R70.reuse ;  /* 0x0000004639397220 */ /* 0x080fe20000410000 */
[C---:B------:R-:W-:Y:S01]  /*b750*/  SHF.L.U32 R68, R6.reuse, 0x10, RZ ;  /* 0x0000001006447819 */ /* 0x040fe200000006ff */
[----:B------:R-:W-:Y:S01]  /*b760*/  IMAD.U32 R4, R5, 0x10000, RZ ;  /* 0x0001000005047824 */ /* 0x000fe200078e00ff */
[----:B------:R-:W-:Y:S01]  /*b770*/  LOP3.LUT R15, R6, 0xffff0000, RZ, 0xc0, !PT ;  /* 0xffff0000060f7812 */ /* 0x000fe200078ec0ff */
[----:B------:R-:W-:Y:S01]  /*b780*/  FFMA.FTZ R58, R51, R70, -R58 ;  /* 0x00000046333a7223 */ /* 0x000fe2000001083a */
[----:B------:R-:W-:Y:S01]  /*b790*/  LOP3.LUT R6, R47, 0xffff0000, RZ, 0xc0, !PT ;  /* 0xffff00002f067812 */ /* 0x000fe200078ec0ff */
[----:B------:R-:W-:Y:S01]  /*b7a0*/  FMUL.FTZ R59, R55, R7 ;  /* 0x00000007373b7220 */ /* 0x000fe20000410000 */
[----:B------:R-:W-:Y:S01]  /*b7b0*/  LOP3.LUT R62, R5, 0xffff0000, RZ, 0xc0, !PT ;  /* 0xffff0000053e7812 */ /* 0x000fe200078ec0ff */
[----:B------:R-:W-:Y:S01]  /*b7c0*/  FFMA.FTZ R51, R51, R60, R57 ;  /* 0x0000003c33337223 */ /* 0x000fe20000010039 */
[----:B------:R-:W-:Y:S01]  /*b7d0*/  SHF.L.U32 R5, R42, 0x10, RZ ;  /* 0x000000102a057819 */ /* 0x000fe200000006ff */
[----:B------:R-:W-:-:S02]  /*b7e0*/  IMAD.U32 R57, R46, 0x10000, RZ ;  /* 0x000100002e397824 */ /* 0x000fc400078e00ff */
[-C--:B------:R-:W-:Y:S02]  /*b7f0*/  FMUL.FTZ R60, R55, R6.reuse ;  /* 0x00000006373c7220 */ /* 0x080fe40000410000 */
[----:B------:R-:W-:Y:S02]  /*b800*/  FFMA.FTZ R55, R56, R6, -R59 ;  /* 0x0000000638377223 */ /* 0x000fe4000001083b */
[C---:B------:R-:W-:Y:S02]  /*b810*/  FMUL.FTZ R59, R4.reuse, R5 ;  /* 0x00000005043b7220 */ /* 0x040fe40000410000 */
[----:B------:R-:W-:Y:S02]  /*b820*/  FMUL.FTZ R6, R4, R57 ;  /* 0x0000003904067220 */ /* 0x000fe40000410000 */
[----:B------:R-:W-:Y:S01]  /*b830*/  FFMA.FTZ R4, R56, R7, R60 ;  /* 0x0000000738047223 */ /* 0x000fe2000001003c */
[----:B------:R-:W-:Y:S01]  /*b840*/  SHF.L.U32 R7, R39, 0x10, RZ ;  /* 0x0000001027077819 */ /* 0x000fe200000006ff */
[----:B------:R-:W-:Y:S01]  /*b850*/  FFMA.FTZ R56, R54, R57, -R59 ;  /* 0x0000003936387223 */ /* 0x000fe2000001083b */
[C---:B------:R-:W-:Y:S01]  /*b860*/  LOP3.LUT R59, R45.reuse, 0xffff0000, RZ, 0xc0, !PT ;  /* 0xffff00002d3b7812 */ /* 0x040fe200078ec0ff */
[----:B------:R-:W-:Y:S01]  /*b870*/  IMAD.U32 R60, R45, 0x10000, RZ ;  /* 0x000100002d3c7824 */ /* 0x000fe200078e00ff */
[----:B------:R-:W-:Y:S01]  /*b880*/  F2FP.BF16.PACK_AB R4, R4, R51 ;  /* 0x000000330404723e */ /* 0x000fe200000010ff */
[----:B------:R-:W-:Y:S01]  /*b890*/  FFMA.FTZ R54, R54, R5, R6 ;  /* 0x0000000536367223 */ /* 0x000fe20000010006 */
[----:B------:R-:W-:Y:S01]  /*b8a0*/  LOP3.LUT R6, R41, 0xffff0000, RZ, 0xc0, !PT ;  /* 0xffff000029067812 */ /* 0x000fe200078ec0ff */
[----:B------:R-:W-:-:S02]  /*b8b0*/  FMUL.FTZ R5, R68, R61 ;  /* 0x0000003d44057220 */ /* 0x000fc40000410000 */
[-C--:B------:R-:W-:Y:S02]  /*b8c0*/  FMUL.FTZ R68, R68, R60.reuse ;  /* 0x0000003c44447220 */ /* 0x080fe40000410000 */
[----:B------:R-:W-:Y:S02]  /*b8d0*/  FFMA.FTZ R60, R53, R60, -R5 ;  /* 0x0000003c353c7223 */ /* 0x000fe40000010805 */
[C---:B------:R-:W-:Y:S02]  /*b8e0*/  FMUL.FTZ R57, R15.reuse, R6 ;  /* 0x000000060f397220 */ /* 0x040fe40000410000 */
[----:B------:R-:W-:Y:S02]  /*b8f0*/  FMUL.FTZ R15, R15, R59 ;  /* 0x0000003b0f0f7220 */ /* 0x000fe40000410000 */
[----:B------:R-:W-:Y:S02]  /*b900*/  FFMA.FTZ R53, R53, R61, R68 ;  /* 0x0000003d35357223 */ /* 0x000fe40000010044 */
[----:B------:R-:W-:-:S02]  /*b910*/  IMAD.U32 R5, R44, 0x10000, RZ ;  /* 0x000100002c057824 */ /* 0x000fc400078e00ff */
[----:B------:R-:W-:Y:S02]  /*b920*/  FMUL.FTZ R68, R66, R7 ;  /* 0x0000000742447220 */ /* 0x000fe40000410000 */
[C---:B------:R-:W-:Y:S01]  /*b930*/  FFMA.FTZ R57, R52.reuse, R59, -R57 ;  /* 0x0000003b34397223 */ /* 0x040fe20000010839 */
[----:B------:R-:W-:Y:S01]  /*b940*/  LOP3.LUT R59, R39, 0xffff0000, RZ, 0xc0, !PT ;  /* 0xffff0000273b7812 */ /* 0x000fe200078ec0ff */
[----:B------:R-:W-:Y:S01]  /*b950*/  FFMA.FTZ R6, R52, R6, R15 ;  /* 0x0000000634067223 */ /* 0x000fe2000001000f */
[----:B------:R-:W-:Y:S01]  /*b960*/  LOP3.LUT R15, R44, 0xffff0000, RZ, 0xc0, !PT ;  /* 0xffff00002c0f7812 */ /* 0x000fe200078ec0ff */
[-C--:B------:R-:W-:Y:S02]  /*b970*/  FMUL.FTZ R66, R66, R5.reuse ;  /* 0x0000000542427220 */ /* 0x080fe40000410000 */
        /* <DEDUP_REMOVED lines=8> */
[----:B------:R-:W-:Y:S02]  /*ba00*/  FFMA.FTZ R13, R12, R65, -R13 ;  /* 0x000000410c0d7223 */ /* 0x000fe4000001080d */
[----:B------:R-:W-:Y:S02]  /*ba10*/  FFMA.FTZ R15, R14, R15, -R62 ;  /* 0x0000000f0e0f7223 */ /* 0x000fe4000001083e */
[----:B------:R-:W-:Y:S01]  /*ba20*/  FFMA.FTZ R5, R12, R5, R63 ;  /* 0x000000050c057223 */ /* 0x000fe2000001003f */
[----:B------:R-:W-:Y:S01]  /*ba30*/  F2FP.BF16.PACK_AB R12, R55, R58 ;  /* 0x0000003a370c723e */ /* 0x000fe200000010ff */
[----:B------:R-:W-:Y:S01]  /*ba40*/  FFMA.FTZ R62, R14, R59, R61 ;  /* 0x0000003b0e3e7223 */ /* 0x000fe2000001003d */
[----:B------:R-:W-:-:S02]  /*ba50*/  F2FP.BF16.PACK_AB R14, R57, R60 ;  /* 0x0000003c390e723e */ /* 0x000fc400000010ff */
[----:B------:R-:W-:Y:S02]  /*ba60*/  F2FP.BF16.PACK_AB R13, R13, R56 ;  /* 0x000000380d0d723e */ /* 0x000fe400000010ff */
[----:B------:R-:W-:Y:S02]  /*ba70*/  F2FP.BF16.PACK_AB R15, R15, R52 ;  /* 0x000000340f0f723e */ /* 0x000fe400000010ff */
[----:B------:R-:W-:Y:S02]  /*ba80*/  F2FP.BF16.PACK_AB R5, R5, R54 ;  /* 0x000000360505723e */ /* 0x000fe400000010ff */
[----:B------:R-:W-:Y:S01]  /*ba90*/  F2FP.BF16.PACK_AB R7, R62, R7 ;  /* 0x000000073e07723e */ /* 0x000fe200000010ff */
[----:B------:R1:W-:Y:S04]  /*baa0*/  STS.128 [R50+0x18100], R12 ;  /* 0x0181000c32007388 */ /* 0x0003e80000000c00 */
[----:B------:R1:W-:Y:S02]  /*bab0*/  STS.128 [R49+0x18100], R4 ;  /* 0x0181000431007388 */ /* 0x0003e40000000c00 */
.L_x_1449:
[----:B------:R-:W-:Y:S05]  /*bac0*/  BSYNC B0 ;  /* 0x0000000000007941 */ /* 0x000fea0003800000 */
.L_x_1448:
[----:B-1----:R-:W-:Y:S01]  /*bad0*/  IADD3 R4, R144, 0x20, RZ ;  /* 0x0000002090047810 */ /* 0x002fe20007ffe0ff */
[----:B------:R-:W-:Y:S03]  /*bae0*/  BSSY B0, `(.L_x_1450) ;  /* 0x0000061000007945 */ /* 0x000fe60003800000 */
[----:B------:R-:W-:-:S13]  /*baf0*/  ISETP.GE.AND P0, PT, R4, c[0x0][0x27c], PT ;  /* 0x00009f0004007a0c */ /* 0x000fda0003f06270 */
[----:B------:R-:W-:Y:S05]  /*bb00*/  @P0 BRA `(.L_x_1451) ;  /* 0x000005e000000947 */ /* 0x000fea0003800000 */
[----:B------:R-:W-:Y:S01]  /*bb10*/  IMAD.MOV.U32 R7, RZ, RZ, c[0x0][0x27c] ;  /* 0x00009f00ff077624 */ /* 0x000fe200078e00ff */
[----:B------:R-:W-:Y:S01]  /*bb20*/  LEA.HI R4, R37, R40, RZ, 0x6 ;  /* 0x0000002825047211 */ /* 0x000fe200078f30ff */
[----:B------:R-:W-:Y:S01]  /*bb30*/  IMAD.U32 R60, R31, 0x10000, RZ ;  /* 0x000100001f3c7824 */ /* 0x000fe200078e00ff */
[----:B------:R-:W-:Y:S01]  /*bb40*/  LOP3.LUT R12, R221, 0x38, R38, 0xf8, !PT ;  /* 0x00000038dd0c7812 */ /* 0x000fe200078ef826 */
[----:B------:R-:W-:Y:S01]  /*bb50*/  IMAD.U32 R61, R29, 0x10000, RZ ;  /* 0x000100001d3d7824 */ /* 0x000fe200078e00ff */
[----:B------:R-:W-:Y:S01]  /*bb60*/  LEA.HI R7, R7, R36, RZ, 0x1d ;  /* 0x0000002407077211 */ /* 0x000fe200078fe8ff */
[----:B------:R-:W-:Y:S01]  /*bb70*/  IMAD.SHL.U32 R4, R4, 0x80, RZ ;  /* 0x0000008004047824 */ /* 0x000fe200078e00ff */
[----:B------:R-:W-:Y:S02]  /*bb80*/  LOP3.LUT R5, R12, R141, RZ, 0x3c, !PT ;  /* 0x0000008d0c057212 */ /* 0x000fe400078e3cff */
[----:B------:R-:W-:Y:S02]  /*bb90*/  SHF.R.S32.HI R6, RZ, 0x1f, R7 ;  /* 0x0000001fff067819 */ /* 0x000fe40000011407 */
[----:B------:R-:W-:-:S02]  /*bba0*/  SHF.L.U32 R12, R7, 0x3, RZ ;  /* 0x00000003070c7819 */ /* 0x000fc400000006ff */
[----:B------:R-:W-:Y:S02]  /*bbb0*/  LEA.HI R6, R6, R7, RZ, 0x3 ;  /* 0x0000000706067211 */ /* 0x000fe400078f18ff */
[----:B------:R-:W-:Y:S02]  /*bbc0*/  LOP3.LUT R4, R4, 0xffffe000, RZ, 0xc0, !PT ;  /* 0xffffe00004047812 */ /* 0x000fe400078ec0ff */
[----:B------:R-:W-:Y:S01]  /*bbd0*/  LOP3.LUT R12, R221, 0x38, R12, 0xf8, !PT ;  /* 0x00000038dd0c7812 */ /* 0x000fe200078ef80c */
[----:B------:R-:W-:Y:S01]  /*bbe0*/  IMAD.SHL.U32 R6, R6, 0x400, RZ ;  /* 0x0000040006067824 */ /* 0x000fe200078e00ff */
[----:B------:R-:W-:Y:S02]  /*bbf0*/  IADD3 R4, R5, R4, R140 ;  /* 0x0000000405047210 */ /* 0x000fe40007ffe08c */
[----:B------:R-:W-:Y:S02]  /*bc00*/  LOP3.LUT R5, R12, R141, RZ, 0x3c, !PT ;  /* 0x0000008d0c057212 */ /* 0x000fe400078e3cff */
[----:B------:R-:W-:-:S02]  /*bc10*/  LOP3.LUT R6, R6, 0x7fffe000, RZ, 0xc0, !PT ;  /* 0x7fffe00006067812 */ /* 0x000fc400078ec0ff */
[----:B------:R-:W-:Y:S02]  /*bc20*/  LEA R49, R4, 0x18100, 0x1 ;  /* 0x0001810004317811 */ /* 0x000fe400078e08ff */
[----:B------:R-:W-:Y:S02]  /*bc30*/  IADD3 R50, R5, R6, R140 ;  /* 0x0000000605327210 */ /* 0x000fe40007ffe08c */
[----:B------:R-:W-:Y:S01]  /*bc40*/  SHF.L.U32 R70, R35, 0x10, RZ ;  /* 0x0000001023467819 */ /* 0x000fe200000006ff */
[----:B------:R-:W1:Y:S01]  /*bc50*/  LDS.128 R12, [R49] ;  /* 0x00000000310c7984 */ /* 0x000e620000000c00 */
[----:B------:R-:W-:Y:S01]  /*bc60*/  LOP3.LUT R65, R34, 0xffff0000, RZ, 0xc0, !PT ;  /* 0xffff000022417812 */ /* 0x000fe200078ec0ff */
[----:B------:R-:W-:-:S05]  /*bc70*/  IMAD.SHL.U32 R50, R50, 0x2, RZ ;  /* 0x0000000232327824 */ /* 0x000fca00078e00ff */
[----:B------:R-:W2:Y:S01]  /*bc80*/  LDS.128 R4, [R50+0x18100] ;  /* 0x0181000032047984 */ /* 0x000ea20000000c00 */
[C---:B-1----:R-:W-:Y:S01]  /*bc90*/  SHF.L.U32 R51, R12.reuse, 0x10, RZ ;  /* 0x000000100c337819 */ /* 0x042fe200000006ff */
[C---:B------:R-:W-:Y:S01]  /*bca0*/  IMAD.U32 R54, R13.reuse, 0x10000, RZ ;  /* 0x000100000d367824 */ /* 0x040fe200078e00ff */
[----:B------:R-:W-:Y:S01]  /*bcb0*/  LOP3.LUT R56, R12, 0xffff0000, RZ, 0xc0, !PT ;  /* 0xffff00000c387812 */ /* 0x000fe200078ec0ff */
[C---:B------:R-:W-:Y:S01]  /*bcc0*/  IMAD.U32 R53, R14.reuse, 0x10000, RZ ;  /* 0x000100000e357824 */ /* 0x040fe200078e00ff */
[----:B------:R-:W-:Y:S02]  /*bcd0*/  LOP3.LUT R12, R13, 0xffff0000, RZ, 0xc0, !PT ;  /* 0xffff00000d0c7812 */ /* 0x000fe400078ec0ff */
[----:B------:R-:W-:Y:S01]  /*bce0*/  LOP3.LUT R52, R14, 0xffff0000, RZ, 0xc0, !PT ;  /* 0xffff00000e347812 */ /* 0x000fe200078ec0ff */
[----:B--2---:R-:W-:Y:S01]  /*bcf0*/  IMAD.U32 R57, R4, 0x10000, RZ ;  /* 0x0001000004397824 */ /* 0x004fe200078e00ff */
[C---:B------:R-:W-:Y:S01]  /*bd00*/  SHF.L.U32 R66, R7.reuse, 0x10, RZ ;  /* 0x0000001007427819 */ /* 0x040fe200000006ff */
[----:B------:R-:W-:Y:S01]  /*bd10*/  IMAD.U32 R68, R6, 0x10000, RZ ;  /* 0x0001000006447824 */ /* 0x000fe200078e00ff */
[----:B------:R-:W-:Y:S01]  /*bd20*/  LOP3.LUT R64, R7, 0xffff0000, RZ, 0xc0, !PT ;  /* 0xffff000007407812 */ /* 0x000fe200078ec0ff */
[C---:B------:R-:W-:Y:S01]  /*bd30*/  FMUL.FTZ R58, R57.reuse, R60 ;  /* 0x0000003c393a7220 */ /* 0x040fe20000410000 */
[----:B------:R-:W-:Y:S01]  /*bd40*/  LOP3.LUT R55, R4, 0xffff0000, RZ, 0xc0, !PT ;  /* 0xffff000004377812 */ /* 0x000fe200078ec0ff */
[-C--:B------:R-:W-:Y:S01]  /*bd50*/  FMUL.FTZ R57, R57, R70.reuse ;  /* 0x0000004639397220 */ /* 0x080fe20000410000 */
[----:B------:R-:W-:Y:S01]  /*bd60*/  LOP3.LUT R7, R31, 0xffff0000, RZ, 0xc0, !PT ;  /* 0xffff00001f077812 */ /* 0x000fe200078ec0ff */
[----:B------:R-:W-:Y:S01]  /*bd70*/  FFMA.FTZ R58, R51, R70, -R58 ;  /* 0x00000046333a7223 */ /* 0x000fe2000001083a */
[----:B------:R-:W-:Y:S01]  /*bd80*/  SHF.L.U32 R13, R15, 0x10, RZ ;  /* 0x000000100f0d7819 */ /* 0x000fe200000006ff */
[----:B------:R-:W-:Y:S01]  /*bd90*/  FFMA.FTZ R51, R51, R60, R57 ;  /* 0x0000003c33337223 */ /* 0x000fe20000010039 */
[----:B------:R-:W-:Y:S01]  /*bda0*/  LOP3.LUT R14, R15, 0xffff0000, RZ, 0xc0, !PT ;  /* 0xffff00000f0e7812 */ /* 0x000fe200078ec0ff */
[----:B------:R-:W-:Y:S01]  /*bdb0*/  FMUL.FTZ R59, R55, R7 ;  /* 0x00000007373b7220 */ /* 0x000fe20000410000 */
[----:B------:R-:W-:-:S02]  /*bdc0*/  LOP3.LUT R15, R6, 0xffff0000, RZ, 0xc0, !PT ;  /* 0xffff0000060f7812 */ /* 0x000fc400078ec0ff */
[----:B------:R-:W-:Y:S02]  /*bdd0*/  LOP3.LUT R6, R35, 0xffff0000, RZ, 0xc0, !PT ;  /* 0xffff000023067812 */ /* 0x000fe400078ec0ff */
[C---:B------:R-:W-:Y:S02]  /*bde0*/  SHF.L.U32 R4, R5.reuse, 0x10, RZ ;  /* 0x0000001005047819 */ /* 0x040fe400000006ff */
[----:B------:R-:W-:Y:S01]  /*bdf0*/  LOP3.LUT R62, R5, 0xffff0000, RZ, 0xc0, !PT ;  /* 0xffff0000053e7812 */ /* 0x000fe200078ec0ff */
[----:B------:R-:W-:Y:S01]  /*be00*/  IMAD.U32 R5, R30, 0x10000, RZ ;  /* 0x000100001e057824 */ /* 0x000fe200078e00ff */
[----:B------:R-:W-:Y:S01]  /*be10*/  SHF.L.U32 R57, R34, 0x10, RZ ;  /* 0x0000001022397819 */ /* 0x000fe200000006ff */
[-C--:B------:R-:W-:Y:S02]  /*be20*/  FMUL.FTZ R60, R55, R6.reuse ;  /* 0x00000006373c7220 */ /* 0x080fe40000410000 */
[----:B------:R-:W-:Y:S02]  /*be30*/  FFMA.FTZ R55, R56, R6, -R59 ;  /* 0x0000000638377223 */ /* 0x000fe4000001083b */
[----:B------:R-:W-:-:S02]  /*be40*/  FMUL.FTZ R59, R4, R5 ;  /* 0x00000005043b7220 */ /* 0x000fc40000410000 */
[----:B------:R-:W-:Y:S02]  /*be50*/  FMUL.FTZ R6, R4, R57 ;  /* 0x0000003904067220 */ /* 0x000fe40000410000 */
[----:B------:R-:W-:Y:S01]  /*be60*/  FFMA.FTZ R4, R56, R7, R60 ;  /* 0x0000000738047223 */ /* 0x000fe2000001003c */
[C---:B------:R-:W-:Y:S01]  /*be70*/  SHF.L.U32 R60, R33.reuse, 0x10, RZ ;  /* 0x00000010213c7819 */ /* 0x040fe200000006ff */
[C---:B------:R-:W-:Y:S01]  /*be80*/  FFMA.FTZ R56, R54.reuse, R57, -R59 ;  /* 0x0000003936387223 */ /* 0x040fe2000001083b */
[----:B------:R-:W-:Y:S01]  /*be90*/  LOP3.LUT R59, R33, 0xffff0000, RZ, 0xc0, !PT ;  /* 0xffff0000213b7812 */ /* 0x000fe200078ec0ff */
[----:B------:R-:W-:Y:S01]  /*bea0*/  FFMA.FTZ R54, R54, R5, R6 ;  /* 0x0000000536367223 */ /* 0x000fe20000010006 */
[----:B------:R-:W-:Y:S01]  /*beb0*/  LOP3.LUT R6, R29, 0xffff0000, RZ, 0xc0, !PT ;  /* 0xffff00001d067812 */ /* 0x000fe200078ec0ff */
[----:B------:R-:W-:Y:S01]  /*bec0*/  FMUL.FTZ R5, R68, R61 ;  /* 0x0000003d44057220 */ /* 0x000fe20000410000 */
[----:B------:R-:W-:Y:S01]  /*bed0*/  F2FP.BF16.PACK_AB R4, R4, R51 ;  /* 0x000000330404723e */ /* 0x000fe200000010ff */
[----:B------:R-:W-:-:S02]  /*bee0*/  FMUL.FTZ R68, R68, R60 ;  /* 0x0000003c44447220 */ /* 0x000fc40000410000 */
[----:B------:R-:W-:Y:S02]  /*bef0*/  IMAD.U32 R7, R28, 0x10000, RZ ;  /* 0x000100001c077824 */ /* 0x000fe400078e00ff */
[----:B------:R-:W-:Y:S01]  /*bf00*/  FFMA.FTZ R60, R53, R60, -R5 ;  /* 0x0000003c353c7223 */ /* 0x000fe20000010805 */
[----:B------:R-:W-:Y:S01]  /*bf10*/  SHF.L.U32 R5, R32, 0x10, RZ ;  /* 0x0000001020057819 */ /* 0x000fe200000006ff */
[C---:B------:R-:W-:Y:S02]  /*bf20*/  FMUL.FTZ R57, R15.reuse, R6 ;  /* 0x000000060f397220 */ /* 0x040fe40000410000 */
[----:B------:R-:W-:Y:S02]  /*bf30*/  FMUL.FTZ R15, R15, R59 ;  /* 0x0000003b0f0f7220 */ /* 0x000fe40000410000 */
[----:B------:R-:W-:Y:S02]  /*bf40*/  FFMA.FTZ R53, R53, R61, R68 ;  /* 0x0000003d35357223 */ /* 0x000fe40000010044 */
[----:B------:R-:W-:-:S02]  /*bf50*/  FMUL.FTZ R68, R66, R7 ;  /* 0x0000000742447220 */ /* 0x000fc40000410000 */
[----:B------:R-:W-:Y:S01]  /*bf60*/  FFMA.FTZ R57, R52, R59, -R57 ;  /* 0x0000003b34397223 */ /* 0x000fe20000010839 */
        /* <DEDUP_REMOVED lines=24> */
.L_x_1451:
[----:B------:R-:W-:Y:S05]  /*c0f0*/  BSYNC B0 ;  /* 0x0000000000007941 */ /* 0x000fea0003800000 */
.L_x_1450:
[----:B-1----:R-:W-:-:S04]  /*c100*/  IADD3 R4, R144, 0x40, RZ ;  /* 0x0000004090047810 */ /* 0x002fc80007ffe0ff */
        /* <DEDUP_REMOVED lines=96> */
.L_x_1447:
[----:B------:R-:W-:Y:S05]  /*c710*/  BSYNC B1 ;  /* 0x0000000000017941 */ /* 0x000fea0003800000 */
.L_x_1446:
[----:B------:R-:W-:-:S13]  /*c720*/  ISETP.GE.AND P0, PT, R8, R48, PT ;  /* 0x000000300800720c */ /* 0x000fda0003f06270 */
[----:B------:R-:W-:Y:S05]  /*c730*/  @P0 BRA `(.L_x_1433) ;  /* 0x0000129000000947 */ /* 0x000fea0003800000 */
[----:B------:R-:W-:Y:S01]  /*c740*/  ISETP.GE.AND P0, PT, R144, c[0x0][0x27c], PT ;  /* 0x00009f0090007a0c */ /* 0x000fe20003f06270 */
[----:B-1----:R-:W-:Y:S01]  /*c750*/  IMAD.SHL.U32 R49, R8, 0x40, RZ ;  /* 0x0000004008317824 */ /* 0x002fe200078e00ff */
[----:B------:R-:W-:Y:S01]  /*c760*/  SHF.R.S32.HI R51, RZ, 0x1f, R8 ;  /* 0x0000001fff337819 */ /* 0x000fe20000011408 */
[----:B------:R-:W-:Y:S03]  /*c770*/  BSSY B0, `(.L_x_1452) ;  /* 0x0000061000007945 */ /* 0x000fe60003800000 */
[----:B------:R-:W-:Y:S02]  /*c780*/  LEA.HI R51, R51, R8, RZ, 0x3 ;  /* 0x0000000833337211 */ /* 0x000fe400078f18ff */
[----:B------:R-:W-:-:S03]  /*c790*/  LOP3.LUT R49, R49, 0x1c0, RZ, 0xc0, !PT ;  /* 0x000001c031317812 */ /* 0x000fc600078ec0ff */
[----:B------:R-:W-:Y:S01]  /*c7a0*/  IMAD.SHL.U32 R51, R51, 0x40, RZ ;  /* 0x0000004033337824 */ /* 0x000fe200078e00ff */
[----:B------:R-:W-:-:S04]  /*c7b0*/  SHF.R.U32.HI R8, RZ, 0x3, R49 ;  /* 0x00000003ff087819 */ /* 0x000fc80000011631 */
[----:B------:R-:W-:Y:S01]  /*c7c0*/  LOP3.LUT R51, R51, 0xfffffe00, RZ, 0xc0, !PT ;  /* 0xfffffe0033337812 */ /* 0x000fe200078ec0ff */
[----:B------:R-:W-:Y:S05]  /*c7d0*/  @P0 BRA `(.L_x_1453) ;  /* 0x000005a000000947 */ /* 0x000fea0003800000 */
[----:B------:R-:W-:Y:S01]  /*c7e0*/  IMAD.MOV.U32 R4, RZ, RZ, c[0x0][0x27c] ;  /* 0x00009f00ff047624 */ /* 0x000fe200078e00ff */
[----:B------:R-:W-:Y:S01]  /*c7f0*/  LOP3.LUT R48, R49, 0x38, R144, 0xf8, !PT ;  /* 0x0000003831307812 */ /* 0x000fe200078ef890 */
[----:B------:R-:W-:-:S03]  /*c800*/  IMAD.U32 R58, R47, 0x10000, RZ ;  /* 0x000100002f3a7824 */ /* 0x000fc600078e00ff */
[----:B------:R-:W-:Y:S02]  /*c810*/  LEA.HI R5, R4, R219, RZ, 0x1d ;  /* 0x000000db04057211 */ /* 0x000fe400078fe8ff */
[----:B------:R-:W-:Y:S02]  /*c820*/  LOP3.LUT R48, R51, R48, R8, 0xf6, !PT ;  /* 0x0000003033307212 */ /* 0x000fe400078ef608 */
[----:B------:R-:W-:Y:S01]  /*c830*/  SHF.R.S32.HI R4, RZ, 0x1f, R5 ;  /* 0x0000001fff047819 */ /* 0x000fe20000011405 */
[----:B------:R-:W-:Y:S01]  /*c840*/  IMAD.SHL.U32 R6, R5, 0x8, RZ ;  /* 0x0000000805067824 */ /* 0x000fe200078e00ff */
[----:B------:R-:W-:Y:S02]  /*c850*/  LEA R48, R48, 0x18100, 0x1 ;  /* 0x0001810030307811 */ /* 0x000fe400078e08ff */
[----:B------:R-:W-:Y:S02]  /*c860*/  LEA.HI R4, R4, R5, RZ, 0x3 ;  /* 0x0000000504047211 */ /* 0x000fe400078f18ff */
[----:B------:R-:W-:Y:S01]  /*c870*/  LOP3.LUT R5, R49, 0x38, R6, 0xf8, !PT ;  /* 0x0000003831057812 */ /* 0x000fe200078ef806 */
[----:B------:R-:W1:Y:S01]  /*c880*/  LDS.128 R12, [R48] ;  /* 0x00000000300c7984 */ /* 0x000e620000000c00 */
[----:B------:R-:W-:-:S02]  /*c890*/  SHF.L.U32 R4, R4, 0xa, RZ ;  /* 0x0000000a04047819 */ /* 0x000fc400000006ff */
[----:B------:R-:W-:Y:S02]  /*c8a0*/  LOP3.LUT R50, R5, R8, RZ, 0x3c, !PT ;  /* 0x0000000805327212 */ /* 0x000fe400078e3cff */
[----:B------:R-:W-:-:S04]  /*c8b0*/  LOP3.LUT R4, R4, 0x7fffe000, RZ, 0xc0, !PT ;  /* 0x7fffe00004047812 */ /* 0x000fc800078ec0ff */
[----:B------:R-:W-:-:S05]  /*c8c0*/  IADD3 R50, R50, R4, R51 ;  /* 0x0000000432327210 */ /* 0x000fca0007ffe033 */
[----:B------:R-:W-:-:S05]  /*c8d0*/  IMAD.SHL.U32 R50, R50, 0x2, RZ ;  /* 0x0000000232327824 */ /* 0x000fca00078e00ff */
[----:B------:R-:W2:Y:S01]  /*c8e0*/  LDS.128 R4, [R50+0x18100] ;  /* 0x0181000032047984 */ /* 0x000ea20000000c00 */
[C---:B-1----:R-:W-:Y:S02]  /*c8f0*/  SHF.L.U32 R53, R12.reuse, 0x10, RZ ;  /* 0x000000100c357819 */ /* 0x042fe400000006ff */
[----:B------:R-:W-:Y:S01]  /*c900*/  LOP3.LUT R52, R12, 0xffff0000, RZ, 0xc0, !PT ;  /* 0xffff00000c347812 */ /* 0x000fe200078ec0ff */
[C---:B------:R-:W-:Y:S01]  /*c910*/  IMAD.U32 R12, R13.reuse, 0x10000, RZ ;  /* 0x000100000d0c7824 */ /* 0x040fe200078e00ff */
[----:B------:R-:W-:Y:S01]  /*c920*/  LOP3.LUT R55, R13, 0xffff0000, RZ, 0xc0, !PT ;  /* 0xffff00000d377812 */ /* 0x000fe200078ec0ff */
[C---:B------:R-:W-:Y:S01]  /*c930*/  IMAD.U32 R13, R15.reuse, 0x10000, RZ ;  /* 0x000100000f0d7824 */ /* 0x040fe200078e00ff */
[----:B------:R-:W-:Y:S02]  /*c940*/  LOP3.LUT R57, R15, 0xffff0000, RZ, 0xc0, !PT ;  /* 0xffff00000f397812 */ /* 0x000fe400078ec0ff */
[C---:B------:R-:W-:Y:S02]  /*c950*/  SHF.L.U32 R54, R14.reuse, 0x10, RZ ;  /* 0x000000100e367819 */ /* 0x040fe400000006ff */
[----:B------:R-:W-:-:S02]  /*c960*/  LOP3.LUT R14, R14, 0xffff0000, RZ, 0xc0, !PT ;  /* 0xffff00000e0e7812 */ /* 0x000fc400078ec0ff */
[C---:B--2---:R-:W-:Y:S01]  /*c970*/  SHF.L.U32 R56, R4.reuse, 0x10, RZ ;  /* 0x0000001004387819 */ /* 0x044fe200000006ff */
[----:B------:R-:W-:Y:S01]  /*c980*/  IMAD.U32 R59, R7, 0x10000, RZ ;  /* 0x00010000073b7824 */ /* 0x000fe200078e00ff */
[----:B------:R-:W-:Y:S01]  /*c990*/  LOP3.LUT R15, R4, 0xffff0000, RZ, 0xc0, !PT ;  /* 0xffff0000040f7812 */ /* 0x000fe200078ec0ff */
[C---:B------:R-:W-:Y:S01]  /*c9a0*/  IMAD.U32 R4, R5.reuse, 0x10000, RZ ;  /* 0x0001000005047824 */ /* 0x040fe200078e00ff */
[----:B------:R-:W-:Y:S02]  /*c9b0*/  LOP3.LUT R62, R5, 0xffff0000, RZ, 0xc0, !PT ;  /* 0xffff0000053e7812 */ /* 0x000fe400078ec0ff */
[----:B------:R-:W-:Y:S02]  /*c9c0*/  SHF.L.U32 R5, R43, 0x10, RZ ;  /* 0x000000102b057819 */ /* 0x000fe400000006ff */
[C---:B------:R-:W-:Y:S02]  /*c9d0*/  SHF.L.U32 R61, R6.reuse, 0x10, RZ ;  /* 0x00000010063d7819 */ /* 0x040fe400000006ff */
[----:B------:R-:W-:Y:S01]  /*c9e0*/  LOP3.LUT R60, R6, 0xffff0000, RZ, 0xc0, !PT ;  /* 0xffff0000063c7812 */ /* 0x000fe200078ec0ff */
[-C--:B------:R-:W-:Y:S01]  /*c9f0*/  FMUL.FTZ R6, R5, R56.reuse ;  /* 0x0000003805067220 */ /* 0x080fe20000410000 */
[----:B------:R-:W-:Y:S01]  /*ca00*/  LOP3.LUT R43, R43, 0xffff0000, RZ, 0xc0, !PT ;  /* 0xffff00002b2b7812 */ /* 0x000fe200078ec0ff */
[C---:B------:R-:W-:Y:S01]  /*ca10*/  FMUL.FTZ R56, R58.reuse, R56 ;  /* 0x000000383a387220 */ /* 0x040fe20000410000 */
[----:B------:R-:W-:Y:S01]  /*ca20*/  LOP3.LUT R7, R7, 0xffff0000, RZ, 0xc0, !PT ;  /* 0xffff000007077812 */ /* 0x000fe200078ec0ff */
[----:B------:R-:W-:Y:S01]  /*ca30*/  FFMA.FTZ R6, R58, R53, -R6 ;  /* 0x000000353a067223 */ /* 0x000fe20000010806 */
[----:B------:R-:W-:Y:S01]  /*ca40*/  LOP3.LUT R58, R47, 0xffff0000, RZ, 0xc0, !PT ;  /* 0xffff00002f3a7812 */ /* 0x000fe200078ec0ff */
[----:B------:R-:W-:Y:S01]  /*ca50*/  FMUL.FTZ R63, R43, R15 ;  /* 0x0000000f2b3f7220 */ /* 0x000fe20000410000 */
[----:B------:R-:W-:Y:S01]  /*ca60*/  SHF.L.U32 R47, R42, 0x10, RZ ;  /* 0x000000102a2f7819 */ /* 0x000fe200000006ff */
[----:B------:R-:W-:Y:S01]  /*ca70*/  FFMA.FTZ R56, R5, R53, R56 ;  /* 0x0000003505387223 */ /* 0x000fe20000010038 */
[C---:B------:R-:W-:Y:S01]  /*ca80*/  SHF.L.U32 R53, R41.reuse, 0x10, RZ ;  /* 0x0000001029357819 */ /* 0x040fe200000006ff */
[----:B------:R-:W-:Y:S01]  /*ca90*/  IMAD.U32 R5, R46, 0x10000, RZ ;  /* 0x000100002e057824 */ /* 0x000fe200078e00ff */
[----:B------:R-:W-:Y:S01]  /*caa0*/  LOP3.LUT R41, R41, 0xffff0000, RZ, 0xc0, !PT ;  /* 0xffff000029297812 */ /* 0x000fe200078ec0ff */
[----:B------:R-:W-:Y:S01]  /*cab0*/  FMUL.FTZ R15, R58, R15 ;  /* 0x0000000f3a0f7220 */ /* 0x000fe20000410000 */
[----:B------:R-:W-:Y:S01]  /*cac0*/  LOP3.LUT R42, R42, 0xffff0000, RZ, 0xc0, !PT ;  /* 0xffff00002a2a7812 */ /* 0x000fe200078ec0ff */
[----:B------:R-:W-:Y:S01]  /*cad0*/  FFMA.FTZ R63, R58, R52, -R63 ;  /* 0x000000343a3f7223 */ /* 0x000fe2000001083f */
[----:B------:R-:W-:Y:S01]  /*cae0*/  LOP3.LUT R46, R46, 0xffff0000, RZ, 0xc0, !PT ;  /* 0xffff00002e2e7812 */ /* 0x000fe200078ec0ff */
[----:B------:R-:W-:-:S02]  /*caf0*/  FMUL.FTZ R58, R47, R4 ;  /* 0x000000042f3a7220 */ /* 0x000fc40000410000 */
[C---:B------:R-:W-:Y:S02]  /*cb00*/  FMUL.FTZ R4, R5.reuse, R4 ;  /* 0x0000000405047220 */ /* 0x040fe40000410000 */
[----:B------:R-:W-:Y:S02]  /*cb10*/  FFMA.FTZ R58, R5, R12, -R58 ;  /* 0x0000000c053a7223 */ /* 0x000fe4000001083a */
[----:B------:R-:W-:Y:S02]  /*cb20*/  FFMA.FTZ R15, R43, R52, R15 ;  /* 0x000000342b0f7223 */ /* 0x000fe4000001000f */
[----:B------:R-:W-:Y:S02]  /*cb30*/  FFMA.FTZ R5, R47, R12, R4 ;  /* 0x0000000c2f057223 */ /* 0x000fe40000010004 */
[C---:B------:R-:W-:Y:S01]  /*cb40*/  IMAD.U32 R43, R45.reuse, 0x10000, RZ ;  /* 0x000100002d2b7824 */ /* 0x040fe200078e00ff */
[----:B------:R-:W-:Y:S01]  /*cb50*/  LOP3.LUT R45, R45, 0xffff0000, RZ, 0xc0, !PT ;  /* 0xffff00002d2d7812 */ /* 0x000fe200078ec0ff */
[----:B------:R-:W-:-:S02]  /*cb60*/  FMUL.FTZ R4, R53, R61 ;  /* 0x0000003d35047220 */ /* 0x000fc40000410000 */
[C---:B------:R-:W-:Y:S01]  /*cb70*/  IMAD.U32 R12, R44.reuse, 0x10000, RZ ;  /* 0x000100002c0c7824 */ /* 0x040fe200078e00ff */
[----:B------:R-:W-:Y:S01]  /*cb80*/  LOP3.LUT R44, R44, 0xffff0000, RZ, 0xc0, !PT ;  /* 0xffff00002c2c7812 */ /* 0x000fe200078ec0ff */
[----:B------:R-:W-:Y:S01]  /*cb90*/  FFMA.FTZ R47, R43, R54, -R4 ;  /* 0x000000362b2f7223 */ /* 0x000fe20000010804 */
[----:B------:R-:W-:Y:S01]  /*cba0*/  SHF.L.U32 R4, R39, 0x10, RZ ;  /* 0x0000001027047819 */ /* 0x000fe200000006ff */
[----:B------:R-:W-:Y:S02]  /*cbb0*/  FMUL.FTZ R61, R43, R61 ;  /* 0x0000003d2b3d7220 */ /* 0x000fe40000410000 */
[----:B------:R-:W-:Y:S02]  /*cbc0*/  FMUL.FTZ R43, R41, R60 ;  /* 0x0000003c292b7220 */ /* 0x000fe40000410000 */
[-C--:B------:R-:W-:Y:S02]  /*cbd0*/  FMUL.FTZ R52, R4, R59.reuse ;  /* 0x0000003b04347220 */ /* 0x080fe40000410000 */
[----:B------:R-:W-:-:S02]  /*cbe0*/  FMUL.FTZ R59, R12, R59 ;  /* 0x0000003b0c3b7220 */ /* 0x000fc40000410000 */
[-C--:B------:R-:W-:Y:S01]  /*cbf0*/  FFMA.FTZ R52, R12, R13.reuse, -R52 ;  /* 0x0000000d0c347223 */ /* 0x080fe20000010834 */
[----:B------:R-:W-:Y:S01]  /*cc00*/  LOP3.LUT R12, R39, 0xffff0000, RZ, 0xc0, !PT ;  /* 0xffff0000270c7812 */ /* 0x000fe200078ec0ff */
[----:B------:R-:W-:Y:S02]  /*cc10*/  FMUL.FTZ R60, R45, R60 ;  /* 0x0000003c2d3c7220 */ /* 0x000fe40000410000 */
[----:B------:R-:W-:Y:S02]  /*cc20*/  FFMA.FTZ R61, R53, R54, R61 ;  /* 0x00000036353d7223 */ /* 0x000fe4000001003d */
[-C--:B------:R-:W-:Y:S02]  /*cc30*/  FFMA.FTZ R54, R45, R14.reuse, -R43 ;  /* 0x0000000e2d367223 */ /* 0x080fe4000001082b */
[----:B------:R-:W-:Y:S02]  /*cc40*/  FFMA.FTZ R60, R41, R14, R60 ;  /* 0x0000000e293c7223 */ /* 0x000fe4000001003c */
[----:B------:R-:W-:-:S02]  /*cc50*/  FFMA.FTZ R59, R4, R13, R59 ;  /* 0x0000000d043b7223 */ /* 0x000fc4000001003b */
[-C--:B------:R-:W-:Y:S02]  /*cc60*/  FMUL.FTZ R13, R42, R62.reuse ;  /* 0x0000003e2a0d7220 */ /* 0x080fe40000410000 */
[-C--:B------:R-:W-:Y:S02]  /*cc70*/  FMUL.FTZ R14, R12, R7.reuse ;  /* 0x000000070c0e7220 */ /* 0x080fe40000410000 */
[----:B------:R-:W-:Y:S02]  /*cc80*/  FMUL.FTZ R62, R46, R62 ;  /* 0x0000003e2e3e7220 */ /* 0x000fe40000410000 */
[----:B------:R-:W-:Y:S02]  /*cc90*/  FMUL.FTZ R4, R44, R7 ;  /* 0x000000072c047220 */ /* 0x000fe40000410000 */
[----:B------:R-:W-:Y:S02]  /*cca0*/  FFMA.FTZ R13, R46, R55, -R13 ;  /* 0x000000372e0d7223 */ /* 0x000fe4000001080d */
[----:B------:R-:W-:Y:S01]  /*ccb0*/  FFMA.FTZ R7, R44, R57, -R14 ;  /* 0x000000392c077223 */ /* 0x000fe2000001080e */
[----:B------:R-:W-:Y:S01]  /*ccc0*/  F2FP.BF16.PACK_AB R14, R54, R47 ;  /* 0x0000002f360e723e */ /* 0x000fe200000010ff */
        /* <DEDUP_REMOVED lines=8> */
[----:B------:R1:W-:Y:S01]  /*cd50*/  STS.128 [R48], R12 ;  /* 0x0000000c30007388 */ /* 0x0003e20000000c00 */
[----:B------:R-:W-:-:S05]  /*cd60*/  F2FP.BF16.PACK_AB R7, R44, R59 ;  /* 0x0000003b2c07723e */ /* 0x000fca00000010ff */
[----:B------:R1:W-:Y:S02]  /*cd70*/  STS.128 [R50+0x18100], R4 ;  /* 0x0181000432007388 */ /* 0x0003e40000000c00 */
.L_x_1453:
[----:B------:R-:W-:Y:S05]  /*cd80*/  BSYNC B0 ;  /* 0x0000000000007941 */ /* 0x000fea0003800000 */
.L_x_1452:
[----:B-1----:R-:W-:Y:S01]  /*cd90*/  IADD3 R4, R144, 0x20, RZ ;  /* 0x0000002090047810 */ /* 0x002fe20007ffe0ff */
[----:B------:R-:W-:Y:S03]  /*cda0*/  BSSY B0, `(.L_x_1454) ;  /* 0x0000061000007945 */ /* 0x000fe60003800000 */
[----:B------:R-:W-:-:S13]  /*cdb0*/  ISETP.GE.AND P0, PT, R4, c[0x0][0x27c], PT ;  /* 0x00009f0004007a0c */ /* 0x000fda0003f06270 */
[----:B------:R-:W-:Y:S05]  /*cdc0*/  @P0 BRA `(.L_x_1455) ;  /* 0x000005e000000947 */ /* 0x000fea0003800000 */
[----:B------:R-:W-:Y:S01]  /*cdd0*/  IMAD.MOV.U32 R5, RZ, RZ, c[0x0][0x27c] ;  /* 0x00009f00ff057624 */ /* 0x000fe200078e00ff */
[----:B------:R-:W-:Y:S02]  /*cde0*/  LEA.HI R37, R37, R40, RZ, 0x6 ;  /* 0x0000002825257211 */ /* 0x000fe400078f30ff */
[----:B------:R-:W-:Y:S02]  /*cdf0*/  LOP3.LUT R7, R49, 0x38, R38, 0xf8, !PT ;  /* 0x0000003831077812 */ /* 0x000fe400078ef826 */
[----:B------:R-:W-:Y:S01]  /*ce00*/  LEA.HI R5, R5, R36, RZ, 0x1d ;  /* 0x0000002405057211 */ /* 0x000fe200078fe8ff */
[----:B------:R-:W-:Y:S01]  /*ce10*/  IMAD.SHL.U32 R37, R37, 0x80, RZ ;  /* 0x0000008025257824 */ /* 0x000fe200078e00ff */
[----:B------:R-:W-:Y:S02]  /*ce20*/  LOP3.LUT R6, R7, R8, RZ, 0x3c, !PT ;  /* 0x0000000807067212 */ /* 0x000fe400078e3cff */
[----:B------:R-:W-:Y:S02]  /*ce30*/  SHF.R.S32.HI R4, RZ, 0x1f, R5 ;  /* 0x0000001fff047819 */ /* 0x000fe40000011405 */
[----:B------:R-:W-:-:S02]  /*ce40*/  LOP3.LUT R37, R37, 0xffffe000, RZ, 0xc0, !PT ;  /* 0xffffe00025257812 */ /* 0x000fc400078ec0ff */
[----:B------:R-:W-:Y:S02]  /*ce50*/  LEA.HI R4, R4, R5, RZ, 0x3 ;  /* 0x0000000504047211 */ /* 0x000fe400078f18ff */
[----:B------:R-:W-:Y:S02]  /*ce60*/  SHF.L.U32 R12, R5, 0x3, RZ ;  /* 0x00000003050c7819 */ /* 0x000fe400000006ff */
[----:B------:R-:W-:Y:S01]  /*ce70*/  IADD3 R6, R6, R37, R51 ;  /* 0x0000002506067210 */ /* 0x000fe20007ffe033 */
[----:B------:R-:W-:Y:S01]  /*ce80*/  IMAD.SHL.U32 R4, R4, 0x400, RZ ;  /* 0x0000040004047824 */ /* 0x000fe200078e00ff */
[----:B------:R-:W-:Y:S02]  /*ce90*/  LOP3.LUT R5, R49, 0x38, R12, 0xf8, !PT ;  /* 0x0000003831057812 */ /* 0x000fe400078ef80c */
[----:B------:R-:W-:Y:S02]  /*cea0*/  LEA R36, R6, 0x18100, 0x1 ;  /* 0x0001810006247811 */ /* 0x000fe400078e08ff */
[----:B------:R-:W-:-:S02]  /*ceb0*/  LOP3.LUT R6, R5, R8, RZ, 0x3c, !PT ;  /* 0x0000000805067212 */ /* 0x000fc400078e3cff */
[----:B------:R-:W-:Y:S01]  /*cec0*/  LOP3.LUT R4, R4, 0x7fffe000, RZ, 0xc0, !PT ;  /* 0x7fffe00004047812 */ /* 0x000fe200078ec0ff */
[----:B------:R-:W1:Y:S01]  /*ced0*/  LDS.128 R12, [R36] ;  /* 0x00000000240c7984 */ /* 0x000e620000000c00 */
[----:B------:R-:W-:Y:S02]  /*cee0*/  SHF.L.U32 R44, R35, 0x10, RZ ;  /* 0x00000010232c7819 */ /* 0x000fe400000006ff */
[----:B------:R-:W-:-:S05]  /*cef0*/  IADD3 R37, R6, R4, R51 ;  /* 0x0000000406257210 */ /* 0x000fca0007ffe033 */
[----:B------:R-:W-:-:S05]  /*cf00*/  IMAD.SHL.U32 R37, R37, 0x2, RZ ;  /* 0x0000000225257824 */ /* 0x000fca00078e00ff */
[----:B------:R-:W2:Y:S01]  /*cf10*/  LDS.128 R4, [R37+0x18100] ;  /* 0x0181000025047984 */ /* 0x000ea20000000c00 */
[----:B-1----:R-:W-:Y:S01]  /*cf20*/  SHF.L.U32 R39, R12, 0x10, RZ ;  /* 0x000000100c277819 */ /* 0x002fe200000006ff */
[----:B------:R-:W-:Y:S01]  /*cf30*/  IMAD.U32 R40, R14, 0x10000, RZ ;  /* 0x000100000e287824 */ /* 0x000fe200078e00ff */
[----:B------:R-:W-:Y:S01]  /*cf40*/  LOP3.LUT R38, R12, 0xffff0000, RZ, 0xc0, !PT ;  /* 0xffff00000c267812 */ /* 0x000fe200078ec0ff */
[C---:B------:R-:W-:Y:S01]  /*cf50*/  IMAD.U32 R12, R13.reuse, 0x10000, RZ ;  /* 0x000100000d0c7824 */ /* 0x040fe200078e00ff */
[----:B------:R-:W-:Y:S02]  /*cf60*/  LOP3.LUT R41, R13, 0xffff0000, RZ, 0xc0, !PT ;  /* 0xffff00000d297812 */ /* 0x000fe400078ec0ff */
[C---:B------:R-:W-:Y:S02]  /*cf70*/  SHF.L.U32 R13, R15.reuse, 0x10, RZ ;  /* 0x000000100f0d7819 */ /* 0x040fe400000006ff */
[----:B------:R-:W-:Y:S02]  /*cf80*/  LOP3.LUT R43, R15, 0xffff0000, RZ, 0xc0, !PT ;  /* 0xffff00000f2b7812 */ /* 0x000fe400078ec0ff */
[----:B------:R-:W-:Y:S01]  /*cf90*/  LOP3.LUT R14, R14, 0xffff0000, RZ, 0xc0, !PT ;  /* 0xffff00000e0e7812 */ /* 0x000fe200078ec0ff */
[C---:B--2---:R-:W-:Y:S01]  /*cfa0*/  IMAD.U32 R42, R4.reuse, 0x10000, RZ ;  /* 0x00010000042a7824 */ /* 0x044fe200078e00ff */
[----:B------:R-:W-:Y:S01]  /*cfb0*/  LOP3.LUT R15, R4, 0xffff0000, RZ, 0xc0, !PT ;  /* 0xffff0000040f7812 */ /* 0x000fe200078ec0ff */
[----:B------:R-:W-:Y:S01]  /*cfc0*/  IMAD.U32 R47, R6, 0x10000, RZ ;  /* 0x00010000062f7824 */ /* 0x000fe200078e00ff */
[----:B------:R-:W-:-:S02]  /*cfd0*/  SHF.L.U32 R4, R5, 0x10, RZ ;  /* 0x0000001005047819 */ /* 0x000fc400000006ff */
[----:B------:R-:W-:Y:S01]  /*cfe0*/  LOP3.LUT R48, R5, 0xffff0000, RZ, 0xc0, !PT ;  /* 0xffff000005307812 */ /* 0x000fe200078ec0ff */
[C---:B------:R-:W-:Y:S01]  /*cff0*/  IMAD.U32 R5, R31.reuse, 0x10000, RZ ;  /* 0x000100001f057824 */ /* 0x040fe200078e00ff */
[----:B------:R-:W-:Y:S02]  /*d000*/  LOP3.LUT R46, R6, 0xffff0000, RZ, 0xc0, !PT ;  /* 0xffff0000062e7812 */ /* 0x000fe400078ec0ff */
[----:B------:R-:W-:Y:S01]  /*d010*/  LOP3.LUT R31, R31, 0xffff0000, RZ, 0xc0, !PT ;  /* 0xffff00001f1f7812 */ /* 0x000fe200078ec0ff */
[-C--:B------:R-:W-:Y:S01]  /*d020*/  FMUL.FTZ R6, R5, R42.reuse ;  /* 0x0000002a05067220 */ /* 0x080fe20000410000 */
[C---:B------:R-:W-:Y:S01]  /*d030*/  SHF.L.U32 R45, R7.reuse, 0x10, RZ ;  /* 0x00000010072d7819 */ /* 0x040fe200000006ff */
[C---:B------:R-:W-:Y:S01]  /*d040*/  FMUL.FTZ R42, R44.reuse, R42 ;  /* 0x0000002a2c2a7220 */ /* 0x040fe20000410000 */
[----:B------:R-:W-:Y:S01]  /*d050*/  LOP3.LUT R7, R7, 0xffff0000, RZ, 0xc0, !PT ;  /* 0xffff000007077812 */ /* 0x000fe200078ec0ff */
[----:B------:R-:W-:Y:S01]  /*d060*/  FFMA.FTZ R6, R44, R39, -R6 ;  /* 0x000000272c067223 */ /* 0x000fe20000010806 */
[----:B------:R-:W-:Y:S01]  /*d070*/  LOP3.LUT R44, R35, 0xffff0000, RZ, 0xc0, !PT ;  /* 0xffff0000232c7812 */ /* 0x000fe200078ec0ff */
[----:B------:R-:W-:-:S02]  /*d080*/  FMUL.FTZ R53, R31, R15 ;  /* 0x0000000f1f357220 */ /* 0x000fc40000410000 */
[----:B------:R-:W-:Y:S01]  /*d090*/  FFMA.FTZ R42, R5, R39, R42 ;  /* 0x00000027052a7223 */ /* 0x000fe2000001002a */
[----:B------:R-:W-:Y:S01]  /*d0a0*/  SHF.L.U32 R5, R34, 0x10, RZ ;  /* 0x0000001022057819 */ /* 0x000fe200000006ff */
[C---:B------:R-:W-:Y:S01]  /*d0b0*/  IMAD.U32 R35, R30.reuse, 0x10000, RZ ;  /* 0x000100001e237824 */ /* 0x040fe200078e00ff */
[----:B------:R-:W-:Y:S01]  /*d0c0*/  LOP3.LUT R30, R30, 0xffff0000, RZ, 0xc0, !PT ;  /* 0xffff00001e1e7812 */ /* 0x000fe200078ec0ff */
[----:B------:R-:W-:Y:S01]  /*d0d0*/  FMUL.FTZ R15, R44, R15 ;  /* 0x0000000f2c0f7220 */ /* 0x000fe20000410000 */
[----:B------:R-:W-:Y:S01]  /*d0e0*/  LOP3.LUT R34, R34, 0xffff0000, RZ, 0xc0, !PT ;  /* 0xffff000022227812 */ /* 0x000fe200078ec0ff */
[----:B------:R-:W-:Y:S02]  /*d0f0*/  FFMA.FTZ R53, R44, R38, -R53 ;  /* 0x000000262c357223 */ /* 0x000fe40000010835 */
[-C--:B------:R-:W-:Y:S02]  /*d100*/  FMUL.FTZ R44, R35, R4.reuse ;  /* 0x00000004232c7220 */ /* 0x080fe40000410000 */
[----:B------:R-:W-:-:S02]  /*d110*/  FMUL.FTZ R4, R5, R4 ;  /* 0x0000000405047220 */ /* 0x000fc40000410000 */
[C---:B------:R-:W-:Y:S01]  /*d120*/  IMAD.U32 R39, R29.reuse, 0x10000, RZ ;  /* 0x000100001d277824 */ /* 0x040fe200078e00ff */
[----:B------:R-:W-:Y:S01]  /*d130*/  LOP3.LUT R29, R29, 0xffff0000, RZ, 0xc0, !PT ;  /* 0xffff00001d1d7812 */ /* 0x000fe200078ec0ff */
[----:B------:R-:W-:Y:S01]  /*d140*/  FFMA.FTZ R15, R31, R38, R15 ;  /* 0x000000261f0f7223 */ /* 0x000fe2000001000f */
[----:B------:R-:W-:Y:S01]  /*d150*/  SHF.L.U32 R31, R33, 0x10, RZ ;  /* 0x00000010211f7819 */ /* 0x000fe200000006ff */
[-C--:B------:R-:W-:Y:S01]  /*d160*/  FFMA.FTZ R44, R5, R12.reuse, -R44 ;  /* 0x0000000c052c7223 */ /* 0x080fe2000001082c */
[----:B------:R-:W-:Y:S01]  /*d170*/  LOP3.LUT R33, R33, 0xffff0000, RZ, 0xc0, !PT ;  /* 0xffff000021217812 */ /* 0x000fe200078ec0ff */
[----:B------:R-:W-:Y:S01]  /*d180*/  FFMA.FTZ R5, R35, R12, R4 ;  /* 0x0000000c23057223 */ /* 0x000fe20000010004 */
[C---:B------:R-:W-:Y:S01]  /*d190*/  SHF.L.U32 R12, R32.reuse, 0x10, RZ ;  /* 0x00000010200c7819 */ /* 0x040fe200000006ff */
[-C--:B------:R-:W-:Y:S01]  /*d1a0*/  FMUL.FTZ R4, R39, R47.reuse ;  /* 0x0000002f27047220 */ /* 0x080fe20000410000 */
[----:B------:R-:W-:Y:S01]  /*d1b0*/  LOP3.LUT R32, R32, 0xffff0000, RZ, 0xc0, !PT ;  /* 0xffff000020207812 */ /* 0x000fe200078ec0ff */
[----:B------:R-:W-:-:S02]  /*d1c0*/  FMUL.FTZ R47, R31, R47 ;  /* 0x0000002f1f2f7220 */ /* 0x000fc40000410000 */
[----:B------:R-:W-:Y:S02]  /*d1d0*/  FFMA.FTZ R35, R31, R40, -R4 ;  /* 0x000000281f237223 */ /* 0x000fe40000010804 */
[C---:B------:R-:W-:Y:S01]  /*d1e0*/  IMAD.U32 R4, R28.reuse, 0x10000, RZ ;  /* 0x000100001c047824 */ /* 0x040fe200078e00ff */
[----:B------:R-:W-:Y:S01]  /*d1f0*/  LOP3.LUT R28, R28, 0xffff0000, RZ, 0xc0, !PT ;  /* 0xffff00001c1c7812 */ /* 0x000fe200078ec0ff */
[----:B------:R-:W-:Y:S02]  /*d200*/  FMUL.FTZ R31, R29, R46 ;  /* 0x0000002e1d1f7220 */ /* 0x000fe40000410000 */
[-C--:B------:R-:W-:Y:S02]  /*d210*/  FMUL.FTZ R38, R4, R45.reuse ;  /* 0x0000002d04267220 */ /* 0x080fe40000410000 */
[C---:B------:R-:W-:Y:S02]  /*d220*/  FMUL.FTZ R45, R12.reuse, R45 ;  /* 0x0000002d0c2d7220 */ /* 0x040fe40000410000 */
[----:B------:R-:W-:-:S02]  /*d230*/  FFMA.FTZ R38, R12, R13, -R38 ;  /* 0x0000000d0c267223 */ /* 0x000fc40000010826 */
[----:B------:R-:W-:Y:S02]  /*d240*/  FFMA.FTZ R45, R4, R13, R45 ;  /* 0x0000000d042d7223 */ /* 0x000fe4000001002d */
[----:B------:R-:W-:Y:S02]  /*d250*/  FMUL.FTZ R13, R30, R48 ;  /* 0x000000301e0d7220 */ /* 0x000fe40000410000 */
[-C--:B------:R-:W-:Y:S02]  /*d260*/  FMUL.FTZ R12, R28, R7.reuse ;  /* 0x000000071c0c7220 */ /* 0x080fe40000410000 */
[----:B------:R-:W-:Y:S02]  /*d270*/  FMUL.FTZ R46, R33, R46 ;  /* 0x0000002e212e7220 */ /* 0x000fe40000410000 */
[----:B------:R-:W-:Y:S02]  /*d280*/  FMUL.FTZ R48, R34, R48 ;  /* 0x0000003022307220 */ /* 0x000fe40000410000 */
[----:B------:R-:W-:-:S02]  /*d290*/  FMUL.FTZ R4, R32, R7 ;  /* 0x0000000720047220 */ /* 0x000fc40000410000 */
[----:B------:R-:W-:Y:S02]  /*d2a0*/  FFMA.FTZ R47, R39, R40, R47 ;  /* 0x00000028272f7223 */ /* 0x000fe4000001002f */
[----:B------:R-:W-:Y:S02]  /*d2b0*/  FFMA.FTZ R40, R33, R14, -R31 ;  /* 0x0000000e21287223 */ /* 0x000fe4000001081f */
[----:B------:R-:W-:Y:S02]  /*d2c0*/  FFMA.FTZ R13, R34, R41, -R13 ;  /* 0x00000029220d7223 */ /* 0x000fe4000001080d */
[----:B------:R-:W-:Y:S01]  /*d2d0*/  FFMA.FTZ R7, R32, R43, -R12 ;  /* 0x0000002b20077223 */ /* 0x000fe2000001080c */
[----:B------:R-:W-:Y:S01]  /*d2e0*/  F2FP.BF16.PACK_AB R12, R53, R6 ;  /* 0x00000006350c723e */ /* 0x000fe200000010ff */
[----:B------:R-:W-:Y:S01]  /*d2f0*/  FFMA.FTZ R46, R29, R14, R46 ;  /* 0x0000000e1d2e7223 */ /* 0x000fe2000001002e */
[----:B------:R-:W-:Y:S01]  /*d300*/  F2FP.BF16.PACK_AB R14, R40, R35 ;  /* 0x00000023280e723e */ /* 0x000fe200000010ff */
[----:B------:R-:W-:Y:S01]  /*d310*/  FFMA.FTZ R30, R30, R41, R48 ;  /* 0x000000291e1e7223 */ /* 0x000fe20000010030 */
[----:B------:R-:W-:Y:S01]  /*d320*/  F2FP.BF16.PACK_AB R13, R13, R44 ;  /* 0x0000002c0d0d723e */ /* 0x000fe200000010ff */
[----:B------:R-:W-:Y:S01]  /*d330*/  FFMA.FTZ R28, R28, R43, R4 ;  /* 0x0000002b1c1c7223 */ /* 0x000fe20000010004 */
[----:B------:R-:W-:-:S02]  /*d340*/  F2FP.BF16.PACK_AB R4, R15, R42 ;  /* 0x0000002a0f04723e */ /* 0x000fc400000010ff */
[----:B------:R-:W-:Y:S02]  /*d350*/  F2FP.BF16.PACK_AB R15, R7, R38 ;  /* 0x00000026070f723e */ /* 0x000fe400000010ff */
[----:B------:R-:W-:Y:S02]  /*d360*/  F2FP.BF16.PACK_AB R6, R46, R47 ;  /* 0x0000002f2e06723e */ /* 0x000fe400000010ff */
[----:B------:R-:W-:Y:S01]  /*d370*/  F2FP.BF16.PACK_AB R5, R30, R5 ;  /* 0x000000051e05723e */ /* 0x000fe200000010ff */
[----:B------:R1:W-:Y:S01]  /*d380*/  STS.128 [R36], R12 ;  /* 0x0000000c24007388 */ /* 0x0003e20000000c00 */
[----:B------:R-:W-:-:S05]  /*d390*/  F2FP.BF16.PACK_AB R7, R28, R45 ;  /* 0x0000002d1c07723e */ /* 0x000fca00000010ff */
[----:B------:R1:W-:Y:S02]  /*d3a0*/  STS.128 [R37+0x18100], R4 ;  /* 0x0181000425007388 */ /* 0x0003e40000000c00 */
.L_x_1455:
[----:B------:R-:W-:Y:S05]  /*d3b0*/  BSYNC B0 ;  /* 0x0000000000007941 */ /* 0x000fea0003800000 */
.L_x_1454:
[----:B-1----:R-:W-:-:S04]  /*d3c0*/  IADD3 R4, R144, 0x40, RZ ;  /* 0x0000004090047810 */ /* 0x002fc80007ffe0ff */
        /* <DEDUP_REMOVED lines=9> */
[----:B------:R-:W-:-:S02]  /*d460*/  SHF.L.U32 R12, R5, 0x3, RZ ;  /* 0x00000003050c7819 */ /* 0x000fc400000006ff */
[----:B------:R-:W-:Y:S02]  /*d470*/  LEA.HI R4, R4, R5, RZ, 0x3 ;  /* 0x0000000504047211 */ /* 0x000fe400078f18ff */
[----:B------:R-:W-:Y:S02]  /*d480*/  LOP3.LUT R49, R49, 0x38, R12, 0xf8, !PT ;  /* 0x0000003831317812 */ /* 0x000fe400078ef80c */
[----:B------:R-:W-:Y:S01]  /*d490*/  LOP3.LUT R17, R17, 0xffffe000, RZ, 0xc0, !PT ;  /* 0xffffe00011117812 */ /* 0x000fe200078ec0ff */
[----:B------:R-:W-:Y:S01]  /*d4a0*/  IMAD.SHL.U32 R4, R4, 0x400, RZ ;  /* 0x0000040004047824 */ /* 0x000fe200078e00ff */
[----:B------:R-:W-:Y:S02]  /*d4b0*/  LOP3.LUT R16, R49, R8, RZ, 0x3c, !PT ;  /* 0x0000000831107212 */ /* 0x000fe400078e3cff */
[----:B------:R-:W-:Y:S02]  /*d4c0*/  IADD3 R6, R6, R17, R51 ;  /* 0x0000001106067210 */ /* 0x000fe40007ffe033 */
[----:B------:R-:W-:-:S02]  /*d4d0*/  LOP3.LUT R4, R4, 0x7fffe000, RZ, 0xc0, !PT ;  /* 0x7fffe00004047812 */ /* 0x000fc400078ec0ff */
[----:B------:R-:W-:Y:S02]  /*d4e0*/  LEA R8, R6, 0x18100, 0x1 ;  /* 0x0001810006087811 */ /* 0x000fe400078e08ff */
[----:B------:R-:W-:Y:S02]  /*d4f0*/  IADD3 R16, R16, R4, R51 ;  /* 0x0000000410107210 */ /* 0x000fe40007ffe033 */
[----:B------:R-:W-:Y:S01]  /*d500*/  SHF.L.U32 R31, R27, 0x10, RZ ;  /* 0x000000101b1f7819 */ /* 0x000fe200000006ff */
[----:B------:R-:W1:Y:S01]  /*d510*/  LDS.128 R12, [R8] ;  /* 0x00000000080c7984 */ /* 0x000e620000000c00 */
[----:B------:R-:W-:Y:S01]  /*d520*/  LOP3.LUT R36, R23, 0xffff0000, RZ, 0xc0, !PT ;  /* 0xffff000017247812 */ /* 0x000fe200078ec0ff */
[----:B------:R-:W-:Y:S01]  /*d530*/  IMAD.SHL.U32 R16, R16, 0x2, RZ ;  /* 0x0000000210107824 */ /* 0x000fe200078e00ff */
[----:B------:R-:W-:-:S04]  /*d540*/  LOP3.LUT R38, R27, 0xffff0000, RZ, 0xc0, !PT ;  /* 0xffff00001b267812 */ /* 0x000fc800078ec0ff */
[----:B------:R-:W2:Y:S01]  /*d550*/  LDS.128 R4, [R16+0x18100] ;  /* 0x0181000010047984 */ /* 0x000ea20000000c00 */
[----:B-1----:R-:W-:Y:S01]  /*d560*/  SHF.L.U32 R18, R12, 0x10, RZ ;  /* 0x000000100c127819 */ /* 0x002fe200000006ff */
[----:B------:R-:W-:Y:S01]  /*d570*/  IMAD.U32 R20, R14, 0x10000, RZ ;  /* 0x000100000e147824 */ /* 0x000fe200078e00ff */
[----:B------:R-:W-:Y:S01]  /*d580*/  LOP3.LUT R17, R12, 0xffff0000, RZ, 0xc0, !PT ;  /* 0xffff00000c117812 */ /* 0x000fe200078ec0ff */
[C---:B------:R-:W-:Y:S01]  /*d590*/  IMAD.U32 R12, R13.reuse, 0x10000, RZ ;  /* 0x000100000d0c7824 */ /* 0x040fe200078e00ff */
[----:B------:R-:W-:Y:S02]  /*d5a0*/  LOP3.LUT R28, R13, 0xffff0000, RZ, 0xc0, !PT ;  /* 0xffff00000d1c7812 */ /* 0x000fe400078ec0ff */
[C---:B------:R-:W-:Y:S01]  /*d5b0*/  SHF.L.U32 R13, R15.reuse, 0x10, RZ ;  /* 0x000000100f0d7819 */ /* 0x040fe200000006ff */
[----:B--2---:R-:W-:Y:S01]  /*d5c0*/  IMAD.U32 R29, R4, 0x10000, RZ ;  /* 0x00010000041d7824 */ /* 0x004fe200078e00ff */
[----:B------:R-:W-:Y:S01]  /*d5d0*/  LOP3.LUT R30, R15, 0xffff0000, RZ, 0xc0, !PT ;  /* 0xffff00000f1e7812 */ /* 0x000fe200078ec0ff */
[----:B------:R-:W-:Y:S01]  /*d5e0*/  IMAD.U32 R34, R6, 0x10000, RZ ;  /* 0x0001000006227824 */ /* 0x000fe200078e00ff */
[----:B------:R-:W-:-:S02]  /*d5f0*/  LOP3.LUT R15, R4, 0xffff0000, RZ, 0xc0, !PT ;  /* 0xffff0000040f7812 */ /* 0x000fc400078ec0ff */
[C---:B------:R-:W-:Y:S02]  /*d600*/  SHF.L.U32 R4, R5.reuse, 0x10, RZ ;  /* 0x0000001005047819 */ /* 0x040fe400000006ff */
[----:B------:R-:W-:Y:S01]  /*d610*/  LOP3.LUT R35, R5, 0xffff0000, RZ, 0xc0, !PT ;  /* 0xffff000005237812 */ /* 0x000fe200078ec0ff */
[----:B------:R-:W-:Y:S01]  /*d620*/  IMAD.U32 R5, R23, 0x10000, RZ ;  /* 0x0001000017057824 */ /* 0x000fe200078e00ff */
[----:B------:R-:W-:Y:S01]  /*d630*/  LOP3.LUT R33, R6, 0xffff0000, RZ, 0xc0, !PT ;  /* 0xffff000006217812 */ /* 0x000fe200078ec0ff */
[----:B------:R-:W-:Y:S01]  /*d640*/  IMAD.U32 R23, R22, 0x10000, RZ ;  /* 0x0001000016177824 */ /* 0x000fe200078e00ff */
[----:B------:R-:W-:Y:S01]  /*d650*/  SHF.L.U32 R32, R7, 0x10, RZ ;  /* 0x0000001007207819 */ /* 0x000fe200000006ff */
[-C--:B------:R-:W-:Y:S01]  /*d660*/  FMUL.FTZ R6, R5, R29.reuse ;  /* 0x0000001d05067220 */ /* 0x080fe20000410000 */
[----:B------:R-:W-:Y:S01]  /*d670*/  LOP3.LUT R14, R14, 0xffff0000, RZ, 0xc0, !PT ;  /* 0xffff00000e0e7812 */ /* 0x000fe200078ec0ff */
[----:B------:R-:W-:Y:S01]  /*d680*/  FMUL.FTZ R29, R31, R29 ;  /* 0x0000001d1f1d7220 */ /* 0x000fe20000410000 */
[----:B------:R-:W-:Y:S01]  /*d690*/  LOP3.LUT R7, R7, 0xffff0000, RZ, 0xc0, !PT ;  /* 0xffff000007077812 */ /* 0x000fe200078ec0ff */
[-C--:B------:R-:W-:Y:S01]  /*d6a0*/  FFMA.FTZ R6, R31, R18.reuse, -R6 ;  /* 0x000000121f067223 */ /* 0x080fe20000010806 */
[----:B------:R-:W-:Y:S01]  /*d6b0*/  LOP3.LUT R22, R22, 0xffff0000, RZ, 0xc0, !PT ;  /* 0xffff000016167812 */ /* 0x000fe200078ec0ff */
[----:B------:R-:W-:Y:S01]  /*d6c0*/  FFMA.FTZ R29, R5, R18, R29 ;  /* 0x00000012051d7223 */ /* 0x000fe2000001001d */
[----:B------:R-:W-:Y:S01]  /*d6d0*/  SHF.L.U32 R5, R26, 0x10, RZ ;  /* 0x000000101a057819 */ /* 0x000fe200000006ff */
[-C--:B------:R-:W-:Y:S01]  /*d6e0*/  FMUL.FTZ R27, R36, R15.reuse ;  /* 0x0000000f241b7220 */ /* 0x080fe20000410000 */
[----:B------:R-:W-:Y:S01]  /*d6f0*/  LOP3.LUT R26, R26, 0xffff0000, RZ, 0xc0, !PT ;  /* 0xffff00001a1a7812 */ /* 0x000fe200078ec0ff */
[----:B------:R-:W-:-:S02]  /*d700*/  FMUL.FTZ R15, R38, R15 ;  /* 0x0000000f260f7220 */ /* 0x000fc40000410000 */
[-C--:B------:R-:W-:Y:S02]  /*d710*/  FMUL.FTZ R18, R23, R4.reuse ;  /* 0x0000000417127220 */ /* 0x080fe40000410000 */
[----:B------:R-:W-:Y:S02]  /*d720*/  FMUL.FTZ R4, R5, R4 ;  /* 0x0000000405047220 */ /* 0x000fe40000410000 */
[C---:B------:R-:W-:Y:S01]  /*d730*/  IMAD.U32 R31, R21.reuse, 0x10000, RZ ;  /* 0x00010000151f7824 */ /* 0x040fe200078e00ff */
[----:B------:R-:W-:Y:S01]  /*d740*/  LOP3.LUT R21, R21, 0xffff0000, RZ, 0xc0, !PT ;  /* 0xffff000015157812 */ /* 0x000fe200078ec0ff */
[-C--:B------:R-:W-:Y:S01]  /*d750*/  FFMA.FTZ R36, R36, R17.reuse, R15 ;  /* 0x0000001124247223 */ /* 0x080fe2000001000f */
[----:B------:R-:W-:Y:S01]  /*d760*/  SHF.L.U32 R15, R25, 0x10, RZ ;  /* 0x00000010190f7819 */ /* 0x000fe200000006ff */
[-C--:B------:R-:W-:Y:S01]  /*d770*/  FFMA.FTZ R18, R5, R12.reuse, -R18 ;  /* 0x0000000c05127223 */ /* 0x080fe20000010812 */
[----:B------:R-:W-:Y:S01]  /*d780*/  LOP3.LUT R25, R25, 0xffff0000, RZ, 0xc0, !PT ;  /* 0xffff000019197812 */ /* 0x000fe200078ec0ff */
[----:B------:R-:W-:Y:S01]  /*d790*/  FFMA.FTZ R5, R23, R12, R4 ;  /* 0x0000000c17057223 */ /* 0x000fe20000010004 */
[C---:B------:R-:W-:Y:S01]  /*d7a0*/  SHF.L.U32 R12, R24.reuse, 0x10, RZ ;  /* 0x00000010180c7819 */ /* 0x040fe200000006ff */
[----:B------:R-:W-:Y:S01]  /*d7b0*/  FMUL.FTZ R4, R31, R34 ;  /* 0x000000221f047220 */ /* 0x000fe20000410000 */
[----:B------:R-:W-:Y:S01]  /*d7c0*/  LOP3.LUT R24, R24, 0xffff0000, RZ, 0xc0, !PT ;  /* 0xffff000018187812 */ /* 0x000fe200078ec0ff */
[----:B------:R-:W-:-:S02]  /*d7d0*/  FFMA.FTZ R27, R38, R17, -R27 ;  /* 0x00000011261b7223 */ /* 0x000fc4000001081b */
[C---:B------:R-:W-:Y:S02]  /*d7e0*/  FMUL.FTZ R34, R15.reuse, R34 ;  /* 0x000000220f227220 */ /* 0x040fe40000410000 */
[-C--:B------:R-:W-:Y:S02]  /*d7f0*/  FFMA.FTZ R17, R15, R20.reuse, -R4 ;  /* 0x000000140f117223 */ /* 0x080fe40000010804 */
[C---:B------:R-:W-:Y:S01]  /*d800*/  IMAD.U32 R4, R19.reuse, 0x10000, RZ ;  /* 0x0001000013047824 */ /* 0x040fe200078e00ff */
[----:B------:R-:W-:Y:S01]  /*d810*/  LOP3.LUT R19, R19, 0xffff0000, RZ, 0xc0, !PT ;  /* 0xffff000013137812 */ /* 0x000fe200078ec0ff */
[----:B------:R-:W-:Y:S02]  /*d820*/  FFMA.FTZ R34, R31, R20, R34 ;  /* 0x000000141f227223 */ /* 0x000fe40000010022 */
[----:B------:R-:W-:Y:S02]  /*d830*/  FMUL.FTZ R15, R21, R33 ;  /* 0x00000021150f7220 */ /* 0x000fe40000410000 */
[----:B------:R-:W-:-:S02]  /*d840*/  FMUL.FTZ R20, R4, R32 ;  /* 0x0000002004147220 */ /* 0x000fc40000410000 */
[C---:B------:R-:W-:Y:S02]  /*d850*/  FMUL.FTZ R33, R25.reuse, R33 ;  /* 0x0000002119217220 */ /* 0x040fe40000410000 */
[C---:B------:R-:W-:Y:S02]  /*d860*/  FMUL.FTZ R32, R12.reuse, R32 ;  /* 0x000000200c207220 */ /* 0x040fe40000410000 */
[-C--:B------:R-:W-:Y:S02]  /*d870*/  FFMA.FTZ R38, R25, R14.reuse, -R15 ;  /* 0x0000000e19267223 */ /* 0x080fe4000001080f */
[----:B------:R-:W-:Y:S02]  /*d880*/  FFMA.FTZ R33, R21, R14, R33 ;  /* 0x0000000e15217223 */ /* 0x000fe40000010021 */
[----:B------:R-:W-:Y:S01]  /*d890*/  FFMA.FTZ R15, R12, R13, -R20 ;  /* 0x0000000d0c0f7223 */ /* 0x000fe20000010814 */
[----:B------:R-:W-:Y:S01]  /*d8a0*/  F2FP.BF16.PACK_AB R14, R38, R17 ;  /* 0x00000011260e723e */ /* 0x000fe200000010ff */
[----:B------:R-:W-:Y:S01]  /*d8b0*/  FFMA.FTZ R32, R4, R13, R32 ;  /* 0x0000000d04207223 */ /* 0x000fe20000010020 */
[----:B------:R-:W-:Y:S01]  /*d8c0*/  F2FP.BF16.PACK_AB R12, R27, R6 ;  /* 0x000000061b0c723e */ /* 0x000fe200000010ff */
[----:B------:R-:W-:Y:S01]  /*d8d0*/  FMUL.FTZ R13, R22, R35 ;  /* 0x00000023160d7220 */ /* 0x000fe20000410000 */
[----:B------:R-:W-:Y:S01]  /*d8e0*/  F2FP.BF16.PACK_AB R6, R33, R34 ;  /* 0x000000222106723e */ /* 0x000fe200000010ff */
[----:B------:R-:W-:Y:S01]  /*d8f0*/  FMUL.FTZ R21, R19, R7 ;  /* 0x0000000713157220 */ /* 0x000fe20000410000 */
[----:B------:R-:W-:Y:S01]  /*d900*/  F2FP.BF16.PACK_AB R4, R36, R29 ;  /* 0x0000001d2404723e */ /* 0x000fe200000010ff */
[----:B------:R-:W-:-:S02]  /*d910*/  FMUL.FTZ R35, R26, R35 ;  /* 0x000000231a237220 */ /* 0x000fc40000410000 */
[----:B------:R-:W-:Y:S02]  /*d920*/  FMUL.FTZ R7, R24, R7 ;  /* 0x0000000718077220 */ /* 0x000fe40000410000 */
[----:B------:R-:W-:Y:S02]  /*d930*/  FFMA.FTZ R13, R26, R28, -R13 ;  /* 0x0000001c1a0d7223 */ /* 0x000fe4000001080d */
[----:B------:R-:W-:Y:S02]  /*d940*/  FFMA.FTZ R24, R24, R30, -R21 ;  /* 0x0000001e18187223 */ /* 0x000fe40000010815 */
[----:B------:R-:W-:Y:S01]  /*d950*/  FFMA.FTZ R22, R22, R28, R35 ;  /* 0x0000001c16167223 */ /* 0x000fe20000010023 */
[----:B------:R-:W-:Y:S01]  /*d960*/  F2FP.BF16.PACK_AB R13, R13, R18 ;  /* 0x000000120d0d723e */ /* 0x000fe200000010ff */
[----:B------:R-:W-:Y:S01]  /*d970*/  FFMA.FTZ R7, R19, R30, R7 ;  /* 0x0000001e13077223 */ /* 0x000fe20000010007 */
[----:B------:R-:W-:Y:S02]  /*d980*/  F2FP.BF16.PACK_AB R15, R24, R15 ;  /* 0x0000000f180f723e */ /* 0x000fe400000010ff */
[----:B------:R-:W-:-:S02]  /*d990*/  F2FP.BF16.PACK_AB R5, R22, R5 ;  /* 0x000000051605723e */ /* 0x000fc400000010ff */
[----:B------:R-:W-:Y:S01]  /*d9a0*/  F2FP.BF16.PACK_AB R7, R7, R32 ;  /* 0x000000200707723e */ /* 0x000fe200000010ff */
[----:B------:R1:W-:Y:S04]  /*d9b0*/  STS.128 [R8], R12 ;  /* 0x0000000c08007388 */ /* 0x0003e80000000c00 */
[----:B------:R1:W-:Y:S02]  /*d9c0*/  STS.128 [R16+0x18100], R4 ;  /* 0x0181000410007388 */ /* 0x0003e40000000c00 */
.L_x_1433:
[----:B------:R-:W-:Y:S05]  /*d9d0*/  BSYNC B2 ;  /* 0x0000000000027941 */ /* 0x000fea0003800000 */
.L_x_1417:
[----:B------:R-:W-:-:S04]  /*d9e0*/  DEPBAR.LE SB0, 0x2 ;  /* 0x000080800000791a */ /* 0x000fc80000000000 */
[----:B------:R-:W-:Y:S01]  /*d9f0*/  BAR.SYNC.DEFER_BLOCKING 0x0 ;  /* 0x0000000000007b1d */ /* 0x000fe20000010000 */
[----:B------:R-:W-:Y:S01]  /*da00*/  LOP3.LUT P0, RZ, R201, 0x2, RZ, 0xc0, !PT ;  /* 0x00000002c9ff7812 */ /* 0x000fe2000780c0ff */
[----:B------:R-:W-:-:S03]  /*da10*/  IMAD.IADD R203, R202, 0x1, R199 ;  /* 0x00000001cacb7824 */ /* 0x000fc600078e02c7 */
[----:B------:R-:W-:Y:S01]  /*da20*/  SEL R205, R0, 0xffffffe0, !P0 ;  /* 0xffffffe000cd7807 */ /* 0x000fe20004000000 */
[----:B------:R-:W-:Y:S04]  /*da30*/  BSSY B0, `(.L_x_1456) ;  /* 0x0000024000007945 */ /* 0x000fe80003800000 */
[----:B-1----:R-:W-:Y:S01]  /*da40*/  IMAD.IADD R8, R200, 0x1, R205 ;  /* 0x00000001c8087824 */ /* 0x002fe200078e02cd */
[----:B------:R1:W2:Y:S04]  /*da50*/  LDSM.16.M88.4 R44, [R202] ;  /* 0x00000000ca2c783b */ /* 0x0002a80000000200 */
        /* <DEDUP_REMOVED lines=10> */
[----:B------:R-:W-:Y:S02]  /*db00*/  IADD3 R20, R9, -0x2, RZ ;  /* 0xfffffffe09147810 */ /* 0x000fe40007ffe0ff */
[----:B------:R-:W-:-:S02]  /*db10*/  LOP3.LUT P3, RZ, R226, 0x1, RZ, 0xc0, !PT ;  /* 0x00000001e2ff7812 */ /* 0x000fc4000786c0ff */
[----:B------:R-:W-:Y:S01]  /*db20*/  SHF.R.S32.HI R0, RZ, 0x1f, R20 ;  /* 0x0000001fff007819 */ /* 0x000fe20000011414 */
[----:B------:R-:W-:-:S04]  /*db30*/  IMAD.WIDE.U32 R22, R20, c[0x0][0x208], RZ ;  /* 0x0000820014167a25 */ /* 0x000fc800078e00ff */
[----:B------:R-:W-:Y:S01]  /*db40*/  IMAD R21, R0, c[0x0][0x208], RZ ;  /* 0x0000820000157a24 */ /* 0x000fe200078e02ff */
[----:B------:R-:W-:-:S03]  /*db50*/  LEA R0, P0, R22, R234, 0x6 ;  /* 0x000000ea16007211 */ /* 0x000fc600078030ff */
[----:B------:R-:W-:Y:S01]  /*db60*/  IMAD R21, R20, c[0x0][0x20c], R21 ;  /* 0x0000830014157a24 */ /* 0x000fe200078e0215 */
[----:B------:R-:W-:-:S03]  /*db70*/  LEA R20, P2, R0, c[0x0][0x1f8], 0x1 ;  /* 0x00007e0000147a11 */ /* 0x000fc600078408ff */
[----:B------:R-:W-:-:S05]  /*db80*/  IMAD.IADD R21, R23, 0x1, R21 ;  /* 0x0000000117157824 */ /* 0x000fca00078e0215 */
        /* <DEDUP_REMOVED lines=14> */
.L_x_1457:
[----:B------:R-:W-:Y:S05]  /*dc70*/  BSYNC B0 ;  /* 0x0000000000007941 */ /* 0x000fea0003800000 */
.L_x_1456:
[----:B------:R-:W-:Y:S01]  /*dc80*/  LOP3.LUT P0, RZ, R201, 0x4, RZ, 0xc0, !PT ;  /* 0x00000004c9ff7812 */ /* 0x000fe2000780c0ff */
[C---:B--234-:R-:W-:Y:S01]  /*dc90*/  HMMA.16816.F32.BF16 R20, R44.reuse, R16, RZ ;  /* 0x000000102c14723c */ /* 0x05cfe200000418ff */
[----:B------:R-:W-:Y:S01]  /*dca0*/  LDSM.16.M88.4 R36, [R198] ;  /* 0x00000000c624783b */ /* 0x000fe20000000200 */
[----:B------:R-:W-:Y:S01]  /*dcb0*/  LEA.HI R3, R3, R146, RZ, 0x5 ;  /* 0x0000009203037211 */ /* 0x000fe200078f28ff */
[----:B------:R-:W-:Y:S01]  /*dcc0*/  IMAD R84, R87, -0x40, R84 ;  /* 0xffffffc057547824 */ /* 0x000fe200078e0254 */
[----:B------:R-:W-:Y:S01]  /*dcd0*/  SEL R33, R2, 0xffffffc0, !P0 ;  /* 0xffffffc002217807 */ /* 0x000fe20004000000 */
[----:B------:R-:W0:Y:S01]  /*dce0*/  LDGDEPBAR ;  /* 0x00000000000079af */ /* 0x000e220000000000 */
[----:B------:R-:W-:Y:S01]  /*dcf0*/  LOP3.LUT R3, R3, 0xffffffe0, RZ, 0xc0, !PT ;  /* 0xffffffe003037812 */ /* 0x000fe200078ec0ff */
[----:B------:R-:W-:Y:S01]  /*dd00*/  IMAD.IADD R176, R199, 0x1, R196 ;  /* 0x00000001c7b07824 */ /* 0x000fe200078e02c4 */
[C---:B------:R-:W-:Y:S01]  /*dd10*/  HMMA.16816.F32.BF16 R16, R44.reuse, R18, RZ ;  /* 0x000000122c10723c */ /* 0x040fe200000418ff */
[----:B------:R-:W-:Y:S01]  /*dd20*/  IMAD.IADD R2, R200, 0x1, R33 ;  /* 0x00000001c8027824 */ /* 0x000fe200078e0221 */
[----:B------:R-:W-:Y:S01]  /*dd30*/  IADD3 R0, R33, R200, R205 ;  /* 0x000000c821007210 */ /* 0x000fe20007ffe0cd */
[----:B------:R-:W-:Y:S01]  /*dd40*/  IMAD.IADD R168, R199, 0x1, R147 ;  /* 0x00000001c7a87824 */ /* 0x000fe200078e0293 */
[----:B------:R-:W-:Y:S02]  /*dd50*/  BSSY B0, `(.L_x_1458) ;  /* 0x000024f000007945 */ /* 0x000fe40003800000 */
[----:B------:R-:W2:Y:S02]  /*dd60*/  LDSM.16.M88.4 R76, [R2] ;  /* 0x00000000024c783b */ /* 0x000ea40000000200 */
[C---:B------:R-:W-:Y:S02]  /*dd70*/  HMMA.16816.F32.BF16 R64, R44.reuse, R60, RZ ;  /* 0x0000003c2c40723c */ /* 0x040fe400000418ff */
[----:B------:R-:W3:Y:S04]  /*dd80*/  LDSM.16.M88.4 R72, [R2+0x800] ;  /* 0x000800000248783b */ /* 0x000ee80000000200 */
[----:B------:R-:W-:Y:S02]  /*dd90*/  LDSM.16.M88.4 R32, [R0] ;  /* 0x000000000020783b */ /* 0x000fe40000000200 */
[C---:B------:R-:W-:Y:S02]  /*dda0*/  HMMA.16816.F32.BF16 R60, R44.reuse, R62, RZ ;  /* 0x0000003e2c3c723c */ /* 0x040fe400000418ff */
[----:B------:R-:W-:Y:S04]  /*ddb0*/  LDSM.16.M88.4 R68, [R2+0x1000] ;  /* 0x001000000244783b */ /* 0x000fe80000000200 */
[----:B------:R-:W-:Y:S02]  /*ddc0*/  LDSM.16.M88.4 R40, [R2+0x1800] ;  /* 0x001800000228783b */ /* 0x000fe40000000200 */
[----:B-1----:R-:W-:Y:S08]  /*ddd0*/  HMMA.16816.F32.BF16 R56, R44, R52, RZ ;  /* 0x000000342c38723c */ /* 0x002ff000000418ff */
[----:B------:R-:W-:Y:S08]  /*dde0*/  HMMA.16816.F32.BF16 R16, R12, R90, R16 ;  /* 0x0000005a0c10723c */ /* 0x000ff00000041810 */
[C---:B------:R-:W-:Y:S08]  /*ddf0*/  HMMA.16816.F32.BF16 R52, R44.reuse, R54, RZ ;  /* 0x000000362c34723c */ /* 0x040ff000000418ff */
[C---:B------:R-:W-:Y:S08]  /*de00*/  HMMA.16816.F32.BF16 R48, R44.reuse, R4, RZ ;  /* 0x000000042c30723c */ /* 0x040ff000000418ff */
[----:B------:R-:W-:Y:S01]  /*de10*/  HMMA.16816.F32.BF16 R44, R44, R6, RZ ;  /* 0x000000062c2c723c */ /* 0x000fe200000418ff */
[----:B------:R-:W1:Y:S07]  /*de20*/  LDSM.16.M88.4 R4, [R197] ;  /* 0x00000000c504783b */ /* 0x000e6e0000000200 */
[C---:B------:R-:W-:Y:S08]  /*de30*/  HMMA.16816.F32.BF16 R64, R12.reuse, R28, R64 ;  /* 0x0000001c0c40723c */ /* 0x040ff00000041840 */
[C---:B------:R-:W-:Y:S01]  /*de40*/  HMMA.16816.F32.BF16 R60, R12.reuse, R30, R60 ;  /* 0x0000001e0c3c723c */ /* 0x040fe2000004183c */
[----:B------:R-:W4:Y:S07]  /*de50*/  LDSM.16.M88.4 R28, [R0+0x800] ;  /* 0x00080000001c783b */ /* 0x000f2e0000000200 */
[----:B------:R-:W-:Y:S01]  /*de60*/  HMMA.16816.F32.BF16 R20, R12, R88, R20 ;  /* 0x000000580c14723c */ /* 0x000fe20000041814 */
[----:B------:R-:W-:Y:S07]  /*de70*/  LDSM.16.M88.4 R88, [R200+0x2000] ;  /* 0x00200000c858783b */ /* 0x000fee0000000200 */
[----:B--2---:R-:W-:Y:S08]  /*de80*/  HMMA.16816.F32.BF16 R16, R36, R78, R16 ;  /* 0x0000004e2410723c */ /* 0x004ff00000041810 */
[C---:B------:R-:W-:Y:S08]  /*de90*/  HMMA.16816.F32.BF16 R56, R12.reuse, R24, R56 ;  /* 0x000000180c38723c */ /* 0x040ff00000041838 */
[C---:B------:R-:W-:Y:S01]  /*dea0*/  HMMA.16816.F32.BF16 R52, R12.reuse, R26, R52 ;  /* 0x0000001a0c34723c */ /* 0x040fe20000041834 */
[----:B------:R-:W-:Y:S07]  /*deb0*/  LDSM.16.M88.4 R24, [R0+0x1000] ;  /* 0x001000000018783b */ /* 0x000fee0000000200 */
[C---:B------:R-:W-:Y:S08]  /*dec0*/  HMMA.16816.F32.BF16 R48, R12.reuse, R80, R48 ;  /* 0x000000500c30723c */ /* 0x040ff00000041830 */
[----:B------:R-:W-:Y:S01]  /*ded0*/  HMMA.16816.F32.BF16 R44, R12, R82, R44 ;  /* 0x000000520c2c723c */ /* 0x000fe2000004182c */
[----:B------:R-:W2:Y:S04]  /*dee0*/  LDSM.16.M88.4 R80, [R202+0x4000] ;  /* 0x00400000ca50783b */ /* 0x000ea80000000200 */
[----:B------:R-:W2:Y:S03]  /*def0*/  LDSM.16.M88.4 R12, [R0+0x1800] ;  /* 0x00180000000c783b */ /* 0x000ea60000000200 */
[C---:B---3--:R-:W-:Y:S08]  /*df00*/  HMMA.16816.F32.BF16 R64, R36.reuse, R72, R64 ;  /* 0x000000482440723c */ /* 0x048ff00000041840 */
[C---:B------:R-:W-:Y:S01]  /*df10*/  HMMA.16816.F32.BF16 R60, R36.reuse, R74, R60 ;  /* 0x0000004a243c723c */ /* 0x040fe2000004183c */
[----:B------:R-:W-:Y:S07]  /*df20*/  LDSM.16.M88.4 R72, [R200+0x3000] ;  /* 0x00300000c848783b */ /* 0x000fee0000000200 */
[----:B------:R-:W-:Y:S01]  /*df30*/  HMMA.16816.F32.BF16 R20, R36, R76, R20 ;  /* 0x0000004c2414723c */ /* 0x000fe20000041814 */
[----:B------:R-:W3:Y:S07]  /*df40*/  LDSM.16.M88.4 R76, [R200+0x2800] ;  /* 0x00280000c84c783b */ /* 0x000eee0000000200 */
[----:B-1----:R-:W-:Y:S08]  /*df50*/  HMMA.16816.F32.BF16 R16, R4, R34, R16 ;  /* 0x000000220410723c */ /* 0x002ff00000041810 */
[C---:B------:R-:W-:Y:S08]  /*df60*/  HMMA.16816.F32.BF16 R56, R36.reuse, R68, R56 ;  /* 0x000000442438723c */ /* 0x040ff00000041838 */
[C---:B------:R-:W-:Y:S01]  /*df70*/  HMMA.16816.F32.BF16 R52, R36.reuse, R70, R52 ;  /* 0x000000462434723c */ /* 0x040fe20000041834 */
[----:B------:R-:W-:Y:S07]  /*df80*/  LDSM.16.M88.4 R68, [R200+0x3800] ;  /* 0x00380000c844783b */ /* 0x000fee0000000200 */
[C---:B------:R-:W-:Y:S08]  /*df90*/  HMMA.16816.F32.BF16 R48, R36.reuse, R40, R48 ;  /* 0x000000282430723c */ /* 0x040ff00000041830 */
[----:B------:R-:W-:Y:S01]  /*dfa0*/  HMMA.16816.F32.BF16 R44, R36, R42, R44 ;  /* 0x0000002a242c723c */ /* 0x000fe2000004182c */
[----:B------:R-:W-:Y:S04]  /*dfb0*/  LDSM.16.M88.4 R40, [R203+0x4000] ;  /* 0x00400000cb28783b */ /* 0x000fe80000000200 */
[----:B------:R-:W1:Y:S03]  /*dfc0*/  LDSM.16.M88.4 R36, [R8+0x2000] ;  /* 0x002000000824783b */ /* 0x000e660000000200 */
[C---:B----4-:R-:W-:Y:S08]  /*dfd0*/  HMMA.16816.F32.BF16 R64, R4.reuse, R28, R64 ;  /* 0x0000001c0440723c */ /* 0x050ff00000041840 */
[C---:B------:R-:W-:Y:S01]  /*dfe0*/  HMMA.16816.F32.BF16 R60, R4.reuse, R30, R60 ;  /* 0x0000001e043c723c */ /* 0x040fe2000004183c */
[----:B------:R-:W-:Y:S07]  /*dff0*/  LDSM.16.M88.4 R28, [R8+0x3000] ;  /* 0x00300000081c783b */ /* 0x000fee0000000200 */
[----:B------:R-:W-:Y:S01]  /*e000*/  HMMA.16816.F32.BF16 R20, R4, R32, R20 ;  /* 0x000000200414723c */ /* 0x000fe20000041814 */
[----:B------:R-:W4:Y:S07]  /*e010*/  LDSM.16.M88.4 R32, [R8+0x2800] ;  /* 0x002800000820783b */ /* 0x000f2e0000000200 */
[----:B--2---:R-:W-:Y:S08]  /*e020*/  HMMA.16816.F32.BF16 R16, R80, R90, R16 ;  /* 0x0000005a5010723c */ /* 0x004ff00000041810 */
[C---:B------:R-:W-:Y:S08]  /*e030*/  HMMA.16816.F32.BF16 R56, R4.reuse, R24, R56 ;  /* 0x000000180438723c */ /* 0x040ff00000041838 */
[C---:B------:R-:W-:Y:S01]  /*e040*/  HMMA.16816.F32.BF16 R52, R4.reuse, R26, R52 ;  /* 0x0000001a0434723c */ /* 0x040fe20000041834 */
[----:B------:R-:W-:Y:S07]  /*e050*/  LDSM.16.M88.4 R24, [R8+0x3800] ;  /* 0x003800000818783b */ /* 0x000fee0000000200 */
[C---:B------:R-:W-:Y:S08]  /*e060*/  HMMA.16816.F32.BF16 R48, R4.reuse, R12, R48 ;  /* 0x0000000c0430723c */ /* 0x040ff00000041830 */
[----:B------:R-:W-:Y:S01]  /*e070*/  HMMA.16816.F32.BF16 R44, R4, R14, R44 ;  /* 0x0000000e042c723c */ /* 0x000fe2000004182c */
[----:B------:R-:W-:Y:S04]  /*e080*/  LDSM.16.M88.4 R12, [R198+0x4000] ;  /* 0x00400000c60c783b */ /* 0x000fe80000000200 */
[----:B------:R-:W2:Y:S03]  /*e090*/  LDSM.16.M88.4 R4, [R2+0x2000] ;  /* 0x002000000204783b */ /* 0x000ea60000000200 */
[C---:B---3--:R-:W-:Y:S08]  /*e0a0*/  HMMA.16816.F32.BF16 R64, R80.reuse, R76, R64 ;  /* 0x0000004c5040723c */ /* 0x048ff00000041840 */
[C---:B------:R-:W-:Y:S01]  /*e0b0*/  HMMA.16816.F32.BF16 R60, R80.reuse, R78, R60 ;  /* 0x0000004e503c723c */ /* 0x040fe2000004183c */
[----:B------:R-:W-:Y:S07]  /*e0c0*/  LDSM.16.M88.4 R76, [R2+0x2800] ;  /* 0x00280000024c783b */ /* 0x000fee0000000200 */
[----:B------:R-:W-:Y:S08]  /*e0d0*/  HMMA.16816.F32.BF16 R20, R80, R88, R20 ;  /* 0x000000585014723c */ /* 0x000ff00000041814 */
        /* <DEDUP_REMOVED lines=10> */
[----:B------:R-:W3:Y:S07]  /*e180*/  LDSM.16.M88.4 R32, [R2+0x3800] ;  /* 0x003800000220783b */ /* 0x000eee0000000200 */
        /* <DEDUP_REMOVED lines=9> */
[----:B------:R-:W-:Y:S03]  /*e220*/  LDSM.16.M88.4 R40, [R8+0x4000] ;  /* 0x004000000828783b */ /* 0x000fe60000000200 */
[----:B------:R-:W-:Y:S01]  /*e230*/  HMMA.16816.F32.BF16 R20, R12, R4, R20 ;  /* 0x000000040c14723c */ /* 0x000fe20000041814 */
[----:B------:R-:W-:Y:S07]  /*e240*/  LDSM.16.M88.4 R4, [R0+0x3000] ;  /* 0x003000000004783b */ /* 0x000fee0000000200 */
[----:B-1----:R-:W-:Y:S08]  /*e250*/  HMMA.16816.F32.BF16 R16, R68, R46, R16 ;  /* 0x0000002e4410723c */ /* 0x002ff00000041810 */
[C---:B------:R-:W-:Y:S08]  /*e260*/  HMMA.16816.F32.BF16 R56, R12.reuse, R72, R56 ;  /* 0x000000480c38723c */ /* 0x040ff00000041838 */
[C---:B------:R-:W-:Y:S08]  /*e270*/  HMMA.16816.F32.BF16 R64, R12.reuse, R76, R64 ;  /* 0x0000004c0c40723c */ /* 0x040ff00000041840 */
[C---:B------:R-:W-:Y:S08]  /*e280*/  HMMA.16816.F32.BF16 R60, R12.reuse, R78, R60 ;  /* 0x0000004e0c3c723c */ /* 0x040ff0000004183c */
[C---:B------:R-:W-:Y:S01]  /*e290*/  HMMA.16816.F32.BF16 R72, R12.reuse, R74, R52 ;  /* 0x0000004a0c48723c */ /* 0x040fe20000041834 */
[----:B------:R-:W-:Y:S07]  /*e2a0*/  LDSM.16.M88.4 R52, [R203+0x8000] ;  /* 0x00800000cb34783b */ /* 0x000fee0000000200 */
[C---:B---3--:R-:W-:Y:S08]  /*e2b0*/  HMMA.16816.F32.BF16 R48, R12.reuse, R32, R48 ;  /* 0x000000200c30723c */ /* 0x048ff00000041830 */
[----:B------:R-:W-:Y:S01]  /*e2c0*/  HMMA.16816.F32.BF16 R80, R12, R34, R80 ;  /* 0x000000220c50723c */ /* 0x000fe20000041850 */
[----:B------:R-:W1:Y:S04]  /*e2d0*/  LDSM.16.M88.4 R12, [R0+0x3800] ;  /* 0x00380000000c783b */ /* 0x000e680000000200 */
[----:B------:R-:W-:Y:S03]  /*e2e0*/  LDSM.16.M88.4 R32, [R198+0x8000] ;  /* 0x00800000c620783b */ /* 0x000fe60000000200 */
[----:B------:R-:W-:Y:S01]  /*e2f0*/  HMMA.16816.F32.BF16 R20, R68, R44, R20 ;  /* 0x0000002c4414723c */ /* 0x000fe20000041814 */
[----:B------:R-:W3:Y:S07]  /*e300*/  LDSM.16.M88.4 R44, [R200+0x4800] ;  /* 0x00480000c82c783b */ /* 0x000eee0000000200 */
[----:B--2---:R-:W-:Y:S08]  /*e310*/  HMMA.16816.F32.BF16 R16, R36, R26, R16 ;  /* 0x0000001a2410723c */ /* 0x004ff00000041810 */
[C---:B------:R-:W-:Y:S08]  /*e320*/  HMMA.16816.F32.BF16 R64, R68.reuse, R28, R64 ;  /* 0x0000001c4440723c */ /* 0x040ff00000041840 */
[----:B------:R-:W-:Y:S01]  /*e330*/  HMMA.16816.F32.BF16 R60, R68, R30, R60 ;  /* 0x0000001e443c723c */ /* 0x000fe2000004183c */
[----:B------:R-:W2:Y:S07]  /*e340*/  LDSM.16.M88.4 R28, [R2+0x4000] ;  /* 0x00400000021c783b */ /* 0x000eae0000000200 */
[----:B------:R-:W-:Y:S01]  /*e350*/  HMMA.16816.F32.BF16 R20, R36, R24, R20 ;  /* 0x000000182414723c */ /* 0x000fe20000041814 */
[----:B------:R-:W-:Y:S07]  /*e360*/  LDSM.16.M88.4 R24, [R197+0x8000] ;  /* 0x00800000c518783b */ /* 0x000fee0000000200 */
[----:B-1----:R-:W-:Y:S01]  /*e370*/  HMMA.16816.F32.BF16 R76, R68, R12, R48 ;  /* 0x0000000c444c723c */ /* 0x002fe20000041830 */
[----:B------:R-:W1:Y:S07]  /*e380*/  LDSM.16.M88.4 R48, [R8+0x4800] ;  /* 0x004800000830783b */ /* 0x000e6e0000000200 */
[----:B------:R-:W-:Y:S08]  /*e390*/  HMMA.16816.F32.BF16 R16, R52, R42, R16 ;  /* 0x0000002a3410723c */ /* 0x000ff00000041810 */
[C---:B------:R-:W-:Y:S08]  /*e3a0*/  HMMA.16816.F32.BF16 R56, R68.reuse, R4, R56 ;  /* 0x000000044438723c */ /* 0x040ff00000041838 */
[----:B------:R-:W-:Y:S01]  /*e3b0*/  HMMA.16816.F32.BF16 R72, R68, R6, R72 ;  /* 0x000000064448723c */ /* 0x000fe20000041848 */
[----:B------:R-:W4:Y:S07]  /*e3c0*/  LDSM.16.M88.4 R4, [R0+0x4000] ;  /* 0x004000000004783b */ /* 0x000f2e0000000200 */
[----:B------:R-:W-:Y:S01]  /*e3d0*/  HMMA.16816.F32.BF16 R20, R52, R40, R20 ;  /* 0x000000283414723c */ /* 0x000fe20000041814 */
[----:B------:R-:W4:Y:S07]  /*e3e0*/  LDSM.16.M88.4 R40, [R200+0x5000] ;  /* 0x00500000c828783b */ /* 0x000f2e0000000200 */
[C---:B---3--:R-:W-:Y:S08]  /*e3f0*/  HMMA.16816.F32.BF16 R64, R36.reuse, R44, R64 ;  /* 0x0000002c2440723c */ /* 0x048ff00000041840 */
[----:B------:R-:W-:Y:S01]  /*e400*/  HMMA.16816.F32.BF16 R60, R36, R46, R60 ;  /* 0x0000002e243c723c */ /* 0x000fe2000004183c */
[----:B------:R-:W-:Y:S07]  /*e410*/  LDSM.16.M88.4 R44, [R0+0x4800] ;  /* 0x00480000002c783b */ /* 0x000fee0000000200 */
[C---:B--2---:R-:W-:Y:S08]  /*e420*/  HMMA.16816.F32.BF16 R16, R32.reuse, R30, R16 ;  /* 0x0000001e2010723c */ /* 0x044ff00000041810 */
[----:B------:R-:W-:Y:S01]  /*e430*/  HMMA.16816.F32.BF16 R20, R32, R28, R20 ;  /* 0x0000001c2014723c */ /* 0x000fe20000041814 */
[----:B------:R-:W2:Y:S07]  /*e440*/  LDSM.16.M88.4 R28, [R200+0x5800] ;  /* 0x00580000c81c783b */ /* 0x000eae0000000200 */
[C---:B-1----:R-:W-:Y:S08]  /*e450*/  HMMA.16816.F32.BF16 R64, R52.reuse, R48, R64 ;  /* 0x000000303440723c */ /* 0x042ff00000041840 */
[----:B------:R-:W-:Y:S01]  /*e460*/  HMMA.16816.F32.BF16 R60, R52, R50, R60 ;  /* 0x00000032343c723c */ /* 0x000fe2000004183c */
[----:B------:R-:W1:Y:S07]  /*e470*/  LDSM.16.M88.4 R48, [R8+0x5000] ;  /* 0x005000000830783b */ /* 0x000e6e0000000200 */
[----:B----4-:R-:W-:Y:S08]  /*e480*/  HMMA.16816.F32.BF16 R16, R24, R6, R16 ;  /* 0x000000061810723c */ /* 0x010ff00000041810 */
[C---:B------:R-:W-:Y:S08]  /*e490*/  HMMA.16816.F32.BF16 R56, R36.reuse, R40, R56 ;  /* 0x000000282438723c */ /* 0x040ff00000041838 */
[----:B------:R-:W-:Y:S08]  /*e4a0*/  HMMA.16816.F32.BF16 R72, R36, R42, R72 ;  /* 0x0000002a2448723c */ /* 0x000ff00000041848 */
[----:B------:R-:W-:Y:S01]  /*e4b0*/  HMMA.16816.F32.BF16 R20, R24, R4, R20 ;  /* 0x000000041814723c */ /* 0x000fe20000041814 */
[----:B------:R-:W3:Y:S01]  /*e4c0*/  LDSM.16.M88.4 R4, [R2+0x5000] ;  /* 0x005000000204783b */ /* 0x000ee20000000200 */
[----:B------:R-:W-:-:S02]  /*e4d0*/  FMUL.FTZ R16, R16, c[0x0][0x320] ;  /* 0x0000c80010107a20 */ /* 0x000fc40000410000 */
[----:B------:R-:W-:Y:S02]  /*e4e0*/  FMUL.FTZ R40, R18, c[0x0][0x320] ;  /* 0x0000c80012287a20 */ /* 0x000fe40000410000 */
[----:B------:R-:W-:Y:S02]  /*e4f0*/  FMUL.FTZ R41, R19, c[0x0][0x320] ;  /* 0x0000c80013297a20 */ /* 0x000fe40000410000 */
[----:B------:R-:W-:Y:S01]  /*e500*/  HMMA.16816.F32.BF16 R80, R68, R14, R80 ;  /* 0x0000000e4450723c */ /* 0x000fe20000041850 */
[----:B------:R-:W4:Y:S01]  /*e510*/  LDSM.16.M88.4 R12, [R2+0x4800] ;  /* 0x00480000020c783b */ /* 0x000f220000000200 */
[----:B------:R-:W-:Y:S06]  /*e520*/  MUFU.TANH R40, R40 ;  /* 0x0000002800287308 */ /* 0x000fec0000002400 */
[----:B--2---:R-:W-:Y:S02]  /*e530*/  HMMA.16816.F32.BF16 R76, R36, R28, R76 ;  /* 0x0000001c244c723c */ /* 0x004fe4000004184c */
[----:B------:R2:W-:Y:S05]  /*e540*/  MUFU.TANH R28, R16 ;  /* 0x00000010001c7308 */ /* 0x0005ea0000002400 */
[----:B------:R-:W-:Y:S01]  /*e550*/  FMUL.FTZ R29, R17, c[0x0][0x320] ;  /* 0x0000c800111d7a20 */ /* 0x000fe20000410000 */
[----:B-1----:R-:W-:Y:S01]  /*e560*/  HMMA.16816.F32.BF16 R56, R52, R48, R56 ;  /* 0x000000303438723c */ /* 0x002fe20000041838 */
[----:B------:R-:W-:Y:S01]  /*e570*/  FMUL.FTZ R20, R20, c[0x0][0x320] ;  /* 0x0000c80014147a20 */ /* 0x000fe20000410000 */
[----:B------:R-:W-:Y:S01]  /*e580*/  MUFU.TANH R41, R41 ;  /* 0x0000002900297308 */ /* 0x000fe20000002400 */
[----:B------:R-:W-:-:S02]  /*e590*/  FMUL.FTZ R21, R21, c[0x0][0x320] ;  /* 0x0000c80015157a20 */ /* 0x000fc40000410000 */
[----:B------:R-:W-:Y:S02]  /*e5a0*/  FMUL.FTZ R22, R22, c[0x0][0x320] ;  /* 0x0000c80016167a20 */ /* 0x000fe40000410000 */
[----:B------:R-:W-:Y:S01]  /*e5b0*/  FMUL.FTZ R23, R23, c[0x0][0x320] ;  /* 0x0000c80017177a20 */ /* 0x000fe20000410000 */
[----:B------:R-:W-:Y:S01]  /*e5c0*/  HMMA.16816.F32.BF16 R72, R52, R50, R72 ;  /* 0x000000323448723c */ /* 0x000fe20000041848 */
[----:B--2---:R-:W1:Y:S01]  /*e5d0*/  LDSM.16.M88.4 R16, [R8+0x5800] ;  /* 0x005800000810783b */ /* 0x004e620000000200 */
[----:B------:R-:W2:Y:S06]  /*e5e0*/  MUFU.TANH R20, R20 ;  /* 0x0000001400147308 */ /* 0x000eac0000002400 */
[----:B------:R-:W-:Y:S02]  /*e5f0*/  HMMA.16816.F32.BF16 R80, R36, R30, R80 ;  /* 0x0000001e2450723c */ /* 0x000fe40000041850 */
[----:B------:R-:W1:Y:S06]  /*e600*/  MUFU.TANH R21, R21 ;  /* 0x0000001500157308 */ /* 0x000e6c0000002400 */
[C---:B---3--:R-:W-:Y:S02]  /*e610*/  HMMA.16816.F32.BF16 R56, R32.reuse, R4, R56 ;  /* 0x000000042038723c */ /* 0x048fe40000041838 */
[----:B------:R-:W3:Y:S06]  /*e620*/  MUFU.TANH R22, R22 ;  /* 0x0000001600167308 */ /* 0x000eec0000002400 */
[C---:B------:R-:W-:Y:S01]  /*e630*/  HMMA.16816.F32.BF16 R72, R32.reuse, R6, R72 ;  /* 0x000000062048723c */ /* 0x040fe20000041848 */
[----:B------:R-:W2:Y:S01]  /*e640*/  LDSM.16.M88.4 R4, [R2+0x5800] ;  /* 0x005800000204783b */ /* 0x000ea20000000200 */
[----:B------:R-:W1:Y:S06]  /*e650*/  MUFU.TANH R29, R29 ;  /* 0x0000001d001d7308 */ /* 0x000e6c0000002400 */
[C---:B----4-:R-:W-:Y:S02]  /*e660*/  HMMA.16816.F32.BF16 R60, R32.reuse, R14, R60 ;  /* 0x0000000e203c723c */ /* 0x050fe4000004183c */
[----:B------:R-:W-:Y:S06]  /*e670*/  MUFU.TANH R23, R23 ;  /* 0x0000001700177308 */ /* 0x000fec0000002400 */
[----:B------:R-:W-:Y:S01]  /*e680*/  HMMA.16816.F32.BF16 R64, R32, R12, R64 ;  /* 0x0000000c2040723c */ /* 0x000fe20000041840 */
[----:B------:R-:W4:Y:S07]  /*e690*/  LDSM.16.M88.4 R12, [R0+0x5000] ;  /* 0x00500000000c783b */ /* 0x000f2e0000000200 */
[C---:B-1----:R-:W-:Y:S08]  /*e6a0*/  HMMA.16816.F32.BF16 R76, R52.reuse, R16, R76 ;  /* 0x00000010344c723c */ /* 0x042ff0000004184c */
[----:B------:R-:W-:Y:S01]  /*e6b0*/  HMMA.16816.F32.BF16 R80, R52, R18, R80 ;  /* 0x000000123450723c */ /* 0x000fe20000041850 */
[----:B------:R1:W3:Y:S01]  /*e6c0*/  LDSM.16.M88.4 R16, [R0+0x5800] ;  /* 0x005800000010783b */ /* 0x0002e20000000200 */
[----:B------:R-:W-:-:S04]  /*e6d0*/  DEPBAR.LE SB0, 0x2 ;  /* 0x000080800000791a */ /* 0x000fc80000000000 */
[----:B------:R-:W-:Y:S02]  /*e6e0*/  BAR.SYNC.DEFER_BLOCKING 0x0 ;  /* 0x0000000000007b1d */ /* 0x000fe40000010000 */
[C---:B------:R-:W-:Y:S08]  /*e6f0*/  HMMA.16816.F32.BF16 R60, R24.reuse, R46, R60 ;  /* 0x0000002e183c723c */ /* 0x040ff0000004183c */
[----:B------:R-:W-:Y:S01]  /*e700*/  HMMA.16816.F32.BF16 R64, R24, R44, R64 ;  /* 0x0000002c1840723c */ /* 0x000fe20000041840 */
[----:B-1----:R-:W-:-:S07]  /*e710*/  IMAD.IADD R0, R146, 0x1, -R3 ;  /* 0x0000000192007824 */ /* 0x002fce00078e0a03 */
[----:B--2---:R-:W-:Y:S01]  /*e720*/  HMMA.16816.F32.BF16 R76, R32, R4, R76 ;  /* 0x00000004204c723c */ /* 0x004fe2000004184c */
[----:B------:R-:W-:Y:S01]  /*e730*/  SHF.R.S32.HI R3, RZ, 0x1f, R0 ;  /* 0x0000001fff037819 */ /* 0x000fe20000011400 */
[----:B------:R-:W-:Y:S06]  /*e740*/  LDSM.16.MT88.4 R44, [R196+0x2000] ;  /* 0x00200000c42c783b */ /* 0x000fec0000004200 */
[----:B------:R-:W-:Y:S01]  /*e750*/  FMUL.FTZ R2, R63, c[0x0][0x320] ;  /* 0x0000c8003f027a20 */ /* 0x000fe20000410000 */
[----:B------:R-:W-:Y:S01]  /*e760*/  LEA.HI R3, R3, R0, RZ, 0x2 ;  /* 0x0000000003037211 */ /* 0x000fe200078f10ff */
[----:B----4-:R-:W-:Y:S01]  /*e770*/  HMMA.16816.F32.BF16 R56, R24, R12, R56 ;  /* 0x0000000c1838723c */ /* 0x010fe20000041838 */
[----:B------:R-:W-:Y:S01]  /*e780*/  FMUL.FTZ R8, R60, c[0x0][0x320] ;  /* 0x0000c8003c087a20 */ /* 0x000fe20000410000 */
[----:B------:R-:W-:Y:S01]  /*e790*/  LDSM.16.MT88.4 R128, [R196] ;  /* 0x00000000c480783b */ /* 0x000fe20000004200 */
[----:B------:R-:W-:Y:S01]  /*e7a0*/  LOP3.LUT R3, R3, 0x7ffffffc, RZ, 0xc0, !PT ;  /* 0x7ffffffc03037812 */ /* 0x000fe200078ec0ff */
[----:B------:R-:W-:Y:S02]  /*e7b0*/  MUFU.TANH R2, R2 ;  /* 0x0000000200027308 */ /* 0x000fe40000002400 */
[----:B------:R-:W-:Y:S01]  /*e7c0*/  FMUL.FTZ R42, R64, c[0x0][0x320] ;  /* 0x0000c800402a7a20 */ /* 0x000fe20000410000 */
[----:B------:R-:W-:Y:S01]  /*e7d0*/  LDSM.16.MT88.4 R120, [R176] ;  /* 0x00000000b078783b */ /* 0x000fe20000004200 */
[----:B------:R-:W-:Y:S01]  /*e7e0*/  IMAD.IADD R0, R0, 0x1, -R3 ;  /* 0x0000000100007824 */ /* 0x000fe200078e0a03 */
[----:B------:R-:W-:Y:S01]  /*e7f0*/  HMMA.16816.F32.BF16 R80, R32, R6, R80 ;  /* 0x000000062050723c */ /* 0x000fe20000041850 */
[----:B------:R-:W-:Y:S01]  /*e800*/  FMUL.FTZ R13, R62, c[0x0][0x320] ;  /* 0x0000c8003e0d7a20 */ /* 0x000fe20000410000 */
[----:B------:R-:W-:Y:S01]  /*e810*/  LDSM.16.MT88.4 R112, [R147] ;  /* 0x000000009370783b */ /* 0x000fe20000004200 */
[----:B------:R-:W-:Y:S01]  /*e820*/  IMAD.SHL.U32 R3, R0, 0x2, RZ ;  /* 0x0000000200037824 */ /* 0x000fe200078e00ff */
[----:B------:R-:W-:Y:S01]  /*e830*/  MUFU.TANH R42, R42 ;  /* 0x0000002a002a7308 */ /* 0x000fe20000002400 */
[----:B------:R-:W-:Y:S01]  /*e840*/  FMUL.FTZ R43, R65, c[0x0][0x320] ;  /* 0x0000c800412b7a20 */ /* 0x000fe20000410000 */
[----:B------:R-:W-:Y:S01]  /*e850*/  LDSM.16.MT88.4 R104, [R222] ;  /* 0x00000000de68783b */ /* 0x000fe20000004200 */
[----:B------:R-:W-:Y:S01]  /*e860*/  IMAD.IADD R0, R84, 0x1, -R3 ;  /* 0x0000000154007824 */ /* 0x000fe200078e0a03 */
[C---:B------:R-:W-:Y:S01]  /*e870*/  HMMA.16816.F32.BF16 R72, R24.reuse, R14, R72 ;  /* 0x0000000e1848723c */ /* 0x040fe20000041848 */
[----:B------:R-:W-:Y:S01]  /*e880*/  FMUL.FTZ R12, R61, c[0x0][0x320] ;  /* 0x0000c8003d0c7a20 */ /* 0x000fe20000410000 */
[----:B------:R-:W-:Y:S01]  /*e890*/  LDSM.16.MT88.4 R52, [R176+0x2000] ;  /* 0x00200000b034783b */ /* 0x000fe20000004200 */
[----:B------:R-:W-:Y:S01]  /*e8a0*/  FMUL.FTZ R30, R66, c[0x0][0x320] ;  /* 0x0000c800421e7a20 */ /* 0x000fe20000410000 */
[----:B------:R-:W1:Y:S01]  /*e8b0*/  MUFU.TANH R13, R13 ;  /* 0x0000000d000d7308 */ /* 0x000e620000002400 */
[C---:B------:R-:W-:Y:S01]  /*e8c0*/  ISETP.GT.AND P1, PT, R0.reuse, RZ, PT ;  /* 0x000000ff0000720c */ /* 0x040fe20003f24270 */
[----:B------:R-:W-:Y:S01]  /*e8d0*/  FMUL.FTZ R31, R67, c[0x0][0x320] ;  /* 0x0000c800431f7a20 */ /* 0x000fe20000410000 */
[C---:B------:R-:W-:Y:S01]  /*e8e0*/  ISETP.GT.AND P0, PT, R0.reuse, 0x1, PT ;  /* 0x000000010000780c */ /* 0x040fe20003f04270 */
[C---:B---3--:R-:W-:Y:S01]  /*e8f0*/  HMMA.16816.F32.BF16 R76, R24.reuse, R16, R76 ;  /* 0x00000010184c723c */ /* 0x048fe2000004184c */
[----:B------:R-:W-:Y:S01]  /*e900*/  ISETP.GT.AND P3, PT, R0, 0x8, PT ;  /* 0x000000080000780c */ /* 0x000fe20003f64270 */
[----:B------:R-:W-:Y:S01]  /*e910*/  FMUL.FTZ R56, R56, c[0x0][0x320] ;  /* 0x0000c80038387a20 */ /* 0x000fe20000410000 */
[----:B------:R-:W-:Y:S01]  /*e920*/  FSEL R20, R20, -INF , P1 ;  /* 0xff80000014147808 */ /* 0x000fe20000800000 */
[----:B------:R-:W2:Y:S01]  /*e930*/  MUFU.TANH R43, R43 ;  /* 0x0000002b002b7308 */ /* 0x000ea20000002400 */
[----:B------:R-:W-:Y:S01]  /*e940*/  FSEL R33, R21, -INF , P0 ;  /* 0xff80000015217808 */ /* 0x000fe20000000000 */
[----:B------:R-:W-:Y:S01]  /*e950*/  FMUL.FTZ R57, R57, c[0x0][0x320] ;  /* 0x0000c80039397a20 */ /* 0x000fe20000410000 */
[----:B------:R-:W-:Y:S01]  /*e960*/  ISETP.GT.AND P5, PT, R0, 0x9, PT ;  /* 0x000000090000780c */ /* 0x000fe20003fa4270 */
[----:B------:R-:W-:Y:S01]  /*e970*/  HMMA.16816.F32.BF16 R80, R24, R18, R80 ;  /* 0x000000121850723c */ /* 0x000fe20000041850 */
[----:B------:R-:W-:Y:S01]  /*e980*/  FSEL R35, R28, -INF , P3 ;  /* 0xff8000001c237808 */ /* 0x000fe20001800000 */
[----:B------:R-:W-:Y:S01]  /*e990*/  FMUL.FTZ R58, R58, c[0x0][0x320] ;  /* 0x0000c8003a3a7a20 */ /* 0x000fe20000410000 */
[----:B------:R-:W-:Y:S01]  /*e9a0*/  FMNMX.FTZ R4, R20, R33, !PT ;  /* 0x0000002114047209 */ /* 0x000fe20007810000 */
[----:B------:R-:W3:Y:S01]  /*e9b0*/  MUFU.TANH R8, R8 ;  /* 0x0000000800087308 */ /* 0x000ee20000002400 */
[----:B------:R-:W-:Y:S01]  /*e9c0*/  FSEL R22, R22, -INF , P1 ;  /* 0xff80000016167808 */ /* 0x000fe20000800000 */
[----:B------:R-:W-:Y:S01]  /*e9d0*/  FMUL.FTZ R59, R59, c[0x0][0x320] ;  /* 0x0000c8003b3b7a20 */ /* 0x000fe20000410000 */
[----:B------:R-:W-:Y:S01]  /*e9e0*/  ISETP.GT.AND P2, PT, R0, 0x18, PT ;  /* 0x000000180000780c */ /* 0x000fe20003f44270 */
[----:B------:R-:W-:Y:S01]  /*e9f0*/  FMUL.FTZ R72, R72, c[0x0][0x320] ;  /* 0x0000c80048487a20 */ /* 0x000fe20000410000 */
[C---:B------:R-:W-:Y:S01]  /*ea00*/  ISETP.GT.AND P1, PT, R0.reuse, 0x19, PT ;  /* 0x000000190000780c */ /* 0x040fe20003f24270 */
[----:B------:R-:W-:Y:S01]  /*ea10*/  FMUL.FTZ R73, R73, c[0x0][0x320] ;  /* 0x0000c80049497a20 */ /* 0x000fe20000410000 */
[----:B------:R-:W-:Y:S01]  /*ea20*/  ISETP.GT.AND P6, PT, R0, 0x10, PT ;  /* 0x000000100000780c */ /* 0x000fe20003fc4270 */
[----:B------:R-:W4:Y:S01]  /*ea30*/  MUFU.TANH R12, R12 ;  /* 0x0000000c000c7308 */ /* 0x000f220000002400 */
[----:B------:R-:W-:Y:S01]  /*ea40*/  FSEL R29, R29, -INF , P5 ;  /* 0xff8000001d1d7808 */ /* 0x000fe20002800000 */
[----:B------:R-:W-:Y:S01]  /*ea50*/  FMUL.FTZ R74, R74, c[0x0][0x320] ;  /* 0x0000c8004a4a7a20 */ /* 0x000fe20000410000 */
[----:B------:R-:W-:Y:S01]  /*ea60*/  FMNMX.FTZ R4, R35, R4, !PT ;  /* 0x0000000423047209 */ /* 0x000fe20007810000 */
[----:B------:R-:W-:Y:S01]  /*ea70*/  FMUL.FTZ R76, R76, c[0x0][0x320] ;  /* 0x0000c8004c4c7a20 */ /* 0x000fe20000410000 */
[----:B-1----:R-:W-:Y:S01]  /*ea80*/  FSEL R15, R13, -INF , P2 ;  /* 0xff8000000d0f7808 */ /* 0x002fe20001000000 */
[----:B------:R-:W-:Y:S01]  /*ea90*/  FMUL.FTZ R77, R77, c[0x0][0x320] ;  /* 0x0000c8004d4d7a20 */ /* 0x000fe20000410000 */
[----:B------:R-:W-:Y:S01]  /*eaa0*/  FSEL R27, R23, -INF , P0 ;  /* 0xff800000171b7808 */ /* 0x000fe20000000000 */
[----:B------:R-:W1:Y:S01]  /*eab0*/  MUFU.TANH R30, R30 ;  /* 0x0000001e001e7308 */ /* 0x000e620000002400 */
[----:B------:R-:W-:Y:S01]  /*eac0*/  FSEL R13, R2, -INF , P1 ;  /* 0xff800000020d7808 */ /* 0x000fe20000800000 */
[----:B------:R-:W-:Y:S01]  /*ead0*/  FMUL.FTZ R75, R75, c[0x0][0x320] ;  /* 0x0000c8004b4b7a20 */ /* 0x000fe20000410000 */
[----:B------:R-:W-:Y:S01]  /*eae0*/  ISETP.GT.AND P4, PT, R0, 0x11, PT ;  /* 0x000000110000780c */ /* 0x000fe20003f84270 */
[----:B------:R-:W-:Y:S01]  /*eaf0*/  FMUL.FTZ R80, R80, c[0x0][0x320] ;  /* 0x0000c80050507a20 */ /* 0x000fe20000410000 */
[----:B------:R-:W-:Y:S01]  /*eb00*/  FSEL R23, R42, -INF , P6 ;  /* 0xff8000002a177808 */ /* 0x000fe20003000000 */
[----:B------:R-:W-:Y:S01]  /*eb10*/  FMUL.FTZ R78, R78, c[0x0][0x320] ;  /* 0x0000c8004e4e7a20 */ /* 0x000fe20000410000 */
[----:B------:R-:W-:Y:S01]  /*eb20*/  FMNMX.FTZ R2, R29, R4, !PT ;  /* 0x000000041d027209 */ /* 0x000fe20007810000 */
[----:B------:R-:W1:Y:S01]  /*eb30*/  MUFU.TANH R231, R56 ;  /* 0x0000003800e77308 */ /* 0x000e620000002400 */
[----:B--2---:R-:W-:Y:S01]  /*eb40*/  FSEL R21, R43, -INF , P4 ;  /* 0xff8000002b157808 */ /* 0x004fe20002000000 */
[----:B------:R-:W-:Y:S01]  /*eb50*/  FMUL.FTZ R79, R79, c[0x0][0x320] ;  /* 0x0000c8004f4f7a20 */ /* 0x000fe20000410000 */
[----:B------:R-:W-:Y:S01]  /*eb60*/  FMNMX.FTZ R2, R23, R2, !PT ;  /* 0x0000000217027209 */ /* 0x000fe20007810000 */
[----:B------:R-:W-:Y:S01]  /*eb70*/  FMUL.FTZ R81, R81, c[0x0][0x320] ;  /* 0x0000c80051517a20 */ /* 0x000fe20000410000 */
[----:B---3--:R-:W-:Y:S01]  /*eb80*/  FSEL R7, R8, -INF , P2 ;  /* 0xff80000008077808 */ /* 0x008fe20001000000 */
[----:B------:R-:W-:Y:S01]  /*eb90*/  FMUL.FTZ R82, R82, c[0x0][0x320] ;  /* 0x0000c80052527a20 */ /* 0x000fe20000410000 */
[----:B------:R-:W-:Y:S01]  /*eba0*/  FMNMX.FTZ R2, R21, R2, !PT ;  /* 0x0000000215027209 */ /* 0x000fe20007810000 */
[----:B------:R-:W2:Y:S01]  /*ebb0*/  MUFU.TANH R173, R57 ;  /* 0x0000003900ad7308 */ /* 0x000ea20000002400 */
[----:B------:R-:W-:Y:S01]  /*ebc0*/  FSEL R25, R40, -INF , P3 ;  /* 0xff80000028197808 */ /* 0x000fe20001800000 */
[----:B------:R-:W-:Y:S01]  /*ebd0*/  FMUL.FTZ R83, R83, c[0x0][0x320] ;  /* 0x0000c80053537a20 */ /* 0x000fe20000410000 */
[----:B------:R-:W-:Y:S01]  /*ebe0*/  FMNMX.FTZ R4, R22, R27, !PT ;  /* 0x0000001b16047209 */ /* 0x000fe20007810000 */
[----:B------:R-:W-:Y:S01]  /*ebf0*/  LDSM.16.MT88.4 R60, [R147+0x2000] ;  /* 0x00200000933c783b */ /* 0x000fe20000004200 */
[----:B------:R-:W-:-:S02]  /*ec00*/  ISETP.GT.AND P0, PT, R0, 0x20, PT ;  /* 0x000000200000780c */ /* 0x000fc40003f04270 */
[----:B----4-:R-:W-:Y:S01]  /*ec10*/  FSEL R5, R12, -INF , P1 ;  /* 0xff8000000c057808 */ /* 0x010fe20000800000 */
[----:B------:R-:W3:Y:S01]  /*ec20*/  MUFU.TANH R31, R31 ;  /* 0x0000001f001f7308 */ /* 0x000ee20000002400 */
[----:B------:R-:W-:Y:S01]  /*ec30*/  FMNMX.FTZ R2, R7, R2, !PT ;  /* 0x0000000207027209 */ /* 0x000fe20007810000 */
[----:B------:R-:W-:Y:S01]  /*ec40*/  LDSM.16.MT88.4 R68, [R168+0x2000] ;  /* 0x00200000a844783b */ /* 0x000fe20000004200 */
[----:B------:R-:W-:Y:S02]  /*ec50*/  FSEL R41, R41, -INF , P5 ;  /* 0xff80000029297808 */ /* 0x000fe40002800000 */
[----:B------:R-:W-:Y:S01]  /*ec60*/  FMNMX.FTZ R4, R25, R4, !PT ;  /* 0x0000000419047209 */ /* 0x000fe20007810000 */
[----:B-----5:R-:W-:Y:S01]  /*ec70*/  LDSM.16.MT88.4 R84, [R176+0x4000] ;  /* 0x00400000b054783b */ /* 0x020fe20000004200 */
[----:B-1----:R-:W-:Y:S01]  /*ec80*/  FSEL R19, R30, -INF , P6 ;  /* 0xff8000001e137808 */ /* 0x002fe20003000000 */
[----:B------:R-:W1:Y:S01]  /*ec90*/  MUFU.TANH R207, R72 ;  /* 0x0000004800cf7308 */ /* 0x000e620000002400 */
[----:B------:R-:W-:Y:S01]  /*eca0*/  ISETP.GT.AND P6, PT, R0, 0x21, PT ;  /* 0x000000210000780c */ /* 0x000fe20003fc4270 */
[----:B------:R-:W-:Y:S01]  /*ecb0*/  LDSM.16.MT88.4 R92, [R147+0x4000] ;  /* 0x00400000935c783b */ /* 0x000fe20000004200 */
[----:B------:R-:W-:-:S02]  /*ecc0*/  FSEL R231, R231, -INF , P0 ;  /* 0xff800000e7e77808 */ /* 0x000fc40000000000 */
[----:B------:R-:W-:Y:S01]  /*ecd0*/  FMNMX.FTZ R2, R5, R2, !PT ;  /* 0x0000000205027209 */ /* 0x000fe20007810000 */
[----:B------:R-:W-:Y:S01]  /*ece0*/  LDSM.16.MT88.4 R148, [R176+0x800] ;  /* 0x00080000b094783b */ /* 0x000fe20000004200 */
[----:B------:R-:W-:Y:S01]  /*ecf0*/  FMNMX.FTZ R4, R41, R4, !PT ;  /* 0x0000000429047209 */ /* 0x000fe20007810000 */
[----:B------:R-:W4:Y:S01]  /*ed00*/  MUFU.TANH R175, R73 ;  /* 0x0000004900af7308 */ /* 0x000f220000002400 */
[----:B------:R-:W-:Y:S02]  /*ed10*/  ISETP.GT.AND P5, PT, R0, 0x28, PT ;  /* 0x000000280000780c */ /* 0x000fe40003fa4270 */
[----:B--2---:R-:W-:Y:S02]  /*ed20*/  FSEL R173, R173, -INF , P6 ;  /* 0xff800000adad7808 */ /* 0x004fe40003000000 */
[----:B------:R-:W-:Y:S02]  /*ed30*/  FMNMX.FTZ R2, R231, R2, !PT ;  /* 0x00000002e7027209 */ /* 0x000fe40007810000 */
[----:B---3--:R-:W-:Y:S01]  /*ed40*/  FSEL R17, R31, -INF , P4 ;  /* 0xff8000001f117808 */ /* 0x008fe20002000000 */
[----:B------:R-:W2:Y:S01]  /*ed50*/  MUFU.TANH R191, R76 ;  /* 0x0000004c00bf7308 */ /* 0x000ea20000002400 */
[----:B------:R-:W-:-:S02]  /*ed60*/  FMNMX.FTZ R4, R19, R4, !PT ;  /* 0x0000000413047209 */ /* 0x000fc40007810000 */
[C---:B------:R-:W-:Y:S02]  /*ed70*/  ISETP.GT.AND P4, PT, R0.reuse, 0x29, PT ;  /* 0x000000290000780c */ /* 0x040fe40003f84270 */
[----:B-1----:R-:W-:Y:S02]  /*ed80*/  FSEL R207, R207, -INF , P5 ;  /* 0xff800000cfcf7808 */ /* 0x002fe40002800000 */
[----:B------:R-:W-:Y:S01]  /*ed90*/  FMNMX.FTZ R2, R173, R2, !PT ;  /* 0x00000002ad027209 */ /* 0x000fe20007810000 */
[----:B------:R-:W1:Y:S01]  /*eda0*/  MUFU.TANH R195, R58 ;  /* 0x0000003a00c37308 */ /* 0x000e620000002400 */
[----:B------:R-:W-:Y:S02]  /*edb0*/  FMNMX.FTZ R4, R17, R4, !PT ;  /* 0x0000000411047209 */ /* 0x000fe40007810000 */
[----:B------:R-:W-:Y:S02]  /*edc0*/  ISETP.GT.AND P3, PT, R0, 0x30, PT ;  /* 0x000000300000780c */ /* 0x000fe40003f64270 */
[----:B----4-:R-:W-:-:S02]  /*edd0*/  FSEL R175, R175, -INF , P4 ;  /* 0xff800000afaf7808 */ /* 0x010fc40002000000 */
[----:B------:R-:W-:Y:S01]  /*ede0*/  FMNMX.FTZ R2, R207, R2, !PT ;  /* 0x00000002cf027209 */ /* 0x000fe20007810000 */
[----:B------:R-:W3:Y:S01]  /*edf0*/  MUFU.TANH R189, R77 ;  /* 0x0000004d00bd7308 */ /* 0x000ee20000002400 */
[----:B------:R-:W-:Y:S02]  /*ee00*/  FMNMX.FTZ R4, R15, R4, !PT ;  /* 0x000000040f047209 */ /* 0x000fe40007810000 */
[----:B------:R-:W-:Y:S02]  /*ee10*/  ISETP.GT.AND P2, PT, R0, 0x31, PT ;  /* 0x000000310000780c */ /* 0x000fe40003f44270 */
[----:B--2---:R-:W-:Y:S02]  /*ee20*/  FSEL R191, R191, -INF , P3 ;  /* 0xff800000bfbf7808 */ /* 0x004fe40001800000 */
[----:B------:R-:W-:Y:S01]  /*ee30*/  FMNMX.FTZ R2, R175, R2, !PT ;  /* 0x00000002af027209 */ /* 0x000fe20007810000 */
[----:B------:R-:W2:Y:S01]  /*ee40*/  MUFU.TANH R179, R59 ;  /* 0x0000003b00b37308 */ /* 0x000ea20000002400 */
[----:B-1----:R-:W-:-:S02]  /*ee50*/  FSEL R195, R195, -INF , P0 ;  /* 0xff800000c3c37808 */ /* 0x002fc40000000000 */
[----:B------:R-:W-:Y:S02]  /*ee60*/  FMNMX.FTZ R4, R13, R4, !PT ;  /* 0x000000040d047209 */ /* 0x000fe40007810000 */
[----:B------:R-:W-:Y:S02]  /*ee70*/  ISETP.GT.AND P1, PT, R0, 0x38, PT ;  /* 0x000000380000780c */ /* 0x000fe40003f24270 */
[----:B------:R-:W-:Y:S01]  /*ee80*/  FMNMX.FTZ R2, R191, R2, !PT ;  /* 0x00000002bf027209 */ /* 0x000fe20007810000 */
[----:B------:R-:W1:Y:S01]  /*ee90*/  MUFU.TANH R187, R80 ;  /* 0x0000005000bb7308 */ /* 0x000e620000002400 */
[----:B---3--:R-:W-:Y:S02]  /*eea0*/  FSEL R189, R189, -INF , P2 ;  /* 0xff800000bdbd7808 */ /* 0x008fe40001000000 */
[----:B------:R-:W-:Y:S02]  /*eeb0*/  FMNMX.FTZ R4, R195, R4, !PT ;  /* 0x00000004c3047209 */ /* 0x000fe40007810000 */
[----:B------:R-:W-:-:S02]  /*eec0*/  FMNMX.FTZ R2, R189, R2, !PT ;  /* 0x00000002bd027209 */ /* 0x000fc40007810000 */
[----:B------:R-:W-:Y:S01]  /*eed0*/  ISETP.GT.AND P0, PT, R0, 0x39, PT ;  /* 0x000000390000780c */ /* 0x000fe20003f04270 */
[----:B------:R-:W3:Y:S01]  /*eee0*/  MUFU.TANH R193, R74 ;  /* 0x0000004a00c17308 */ /* 0x000ee20000002400 */
[----:B--2---:R-:W-:-:S04]  /*eef0*/  FSEL R179, R179, -INF , P6 ;  /* 0xff800000b3b37808 */ /* 0x004fc80003000000 */
[----:B------:R-:W-:-:S03]  /*ef00*/  FMNMX.FTZ R4, R179, R4, !PT ;  /* 0x00000004b3047209 */ /* 0x000fc60007810000 */
[----:B------:R-:W2:Y:S01]  /*ef10*/  MUFU.TANH R185, R75 ;  /* 0x0000004b00b97308 */ /* 0x000ea20000002400 */
[----:B-1----:R-:W-:-:S04]  /*ef20*/  FSEL R187, R187, -INF , P1 ;  /* 0xff800000bbbb7808 */ /* 0x002fc80000800000 */
[----:B------:R-:W-:-:S03]  /*ef30*/  FMNMX.FTZ R0, R187, R2, !PT ;  /* 0x00000002bb007209 */ /* 0x000fc60007810000 */
[----:B------:R-:W1:Y:S01]  /*ef40*/  MUFU.TANH R181, R78 ;  /* 0x0000004e00b57308 */ /* 0x000e620000002400 */
[----:B---3--:R-:W-:-:S04]  /*ef50*/  FSEL R193, R193, -INF , P5 ;  /* 0xff800000c1c17808 */ /* 0x008fc80002800000 */
[----:B------:R-:W-:-:S03]  /*ef60*/  FMNMX.FTZ R2, R193, R4, !PT ;  /* 0x00000004c1027209 */ /* 0x000fc60007810000 */
[----:B------:R-:W3:Y:S01]  /*ef70*/  MUFU.TANH R155, R79 ;  /* 0x0000004f009b7308 */ /* 0x000ee20000002400 */
[----:B--2---:R-:W-:-:S04]  /*ef80*/  FSEL R185, R185, -INF , P4 ;  /* 0xff800000b9b97808 */ /* 0x004fc80002000000 */
[----:B------:R-:W-:-:S03]  /*ef90*/  FMNMX.FTZ R2, R185, R2, !PT ;  /* 0x00000002b9027209 */ /* 0x000fc60007810000 */
[----:B------:R-:W2:Y:S01]  /*efa0*/  MUFU.TANH R183, R81 ;  /* 0x0000005100b77308 */ /* 0x000ea20000002400 */
[----:B-1----:R-:W-:-:S04]  /*efb0*/  FSEL R181, R181, -INF , P3 ;  /* 0xff800000b5b57808 */ /* 0x002fc80001800000 */
[----:B------:R-:W-:-:S03]  /*efc0*/  FMNMX.FTZ R2, R181, R2, !PT ;  /* 0x00000002b5027209 */ /* 0x000fc60007810000 */
[----:B------:R-:W1:Y:S01]  /*efd0*/  MUFU.TANH R153, R82 ;  /* 0x0000005200997308 */ /* 0x000e620000002400 */
[----:B---3--:R-:W-:Y:S01]  /*efe0*/  FSEL R155, R155, -INF , P2 ;  /* 0xff8000009b9b7808 */ /* 0x008fe20001000000 */
[----:B------:R-:W-:Y:S03]  /*eff0*/  LDSM.16.MT88.4 R76, [R196+0x4000] ;  /* 0x00400000c44c783b */ /* 0x000fe60000004200 */
[----:B------:R-:W-:-:S03]  /*f000*/  FMNMX.FTZ R2, R155, R2, !PT ;  /* 0x000000029b027209 */ /* 0x000fc60007810000 */
[----:B------:R-:W3:Y:S01]  /*f010*/  MUFU.TANH R177, R83 ;  /* 0x0000005300b17308 */ /* 0x000ee20000002400 */
[----:B--2---:R-:W-:-:S04]  /*f020*/  FSEL R183, R183, -INF , P0 ;  /* 0xff800000b7b77808 */ /* 0x004fc80000000000 */
[----:B------:R-:W-:Y:S02]  /*f030*/  FMNMX.FTZ R0, R183, R0, !PT ;  /* 0x00000000b7007209 */ /* 0x000fe40007810000 */
[----:B-1----:R-:W-:-:S03]  /*f040*/  FSEL R153, R153, -INF , P1 ;  /* 0xff80000099997808 */ /* 0x002fc60000800000 */
[----:B------:R-:W1:Y:S01]  /*f050*/  SHFL.BFLY PT, R31, R0, 0x2, 0x1f ;  /* 0x0c401f00001f7f89 */ /* 0x000e6200000e0000 */
[----:B------:R-:W-:Y:S02]  /*f060*/  FMNMX.FTZ R2, R153, R2, !PT ;  /* 0x0000000299027209 */ /* 0x000fe40007810000 */
[----:B---3--:R-:W-:-:S04]  /*f070*/  FSEL R177, R177, -INF , P0 ;  /* 0xff800000b1b17808 */ /* 0x008fc80000000000 */
[----:B------:R-:W-:-:S05]  /*f080*/  FMNMX.FTZ R37, R177, R2, !PT ;  /* 0x00000002b1257209 */ /* 0x000fca0007810000 */
[----:B------:R-:W2:Y:S01]  /*f090*/  SHFL.BFLY PT, R2, R37, 0x2, 0x1f ;  /* 0x0c401f0025027f89 */ /* 0x000ea200000e0000 */
[----:B-1----:R-:W-:-:S05]  /*f0a0*/  FMNMX.FTZ R31, R0, R31, !PT ;  /* 0x0000001f001f7209 */ /* 0x002fca0007810000 */
[----:B------:R-:W1:Y:S01]  /*f0b0*/  SHFL.BFLY PT, R8, R31, 0x1, 0x1f ;  /* 0x0c201f001f087f89 */ /* 0x000e6200000e0000 */
[----:B--2---:R-:W-:-:S03]  /*f0c0*/  FMNMX.FTZ R0, R37, R2, !PT ;  /* 0x0000000225007209 */ /* 0x004fc60007810000 */
[----:B------:R-:W-:Y:S04]  /*f0d0*/  LDSM.16.MT88.4 R36, [R147+0x800] ;  /* 0x000800009324783b */ /* 0x000fe80000004200 */
[----:B------:R-:W2:Y:S01]  /*f0e0*/  SHFL.BFLY PT, R3, R0, 0x1, 0x1f ;  /* 0x0c201f0000037f89 */ /* 0x000ea200000e0000 */
[----:B-1----:R-:W-:-:S04]  /*f0f0*/  FMNMX.FTZ R8, R31, R8, !PT ;  /* 0x000000081f087209 */ /* 0x002fc80007810000 */
[C---:B------:R-:W-:Y:S01]  /*f100*/  FSETP.NEU.FTZ.AND P0, PT, R8.reuse, -INF , PT ;  /* 0xff8000000800780b */ /* 0x040fe20003f1d000 */
[----:B------:R-:W-:-:S05]  /*f110*/  FMUL.FTZ R152, R8, c[0x0][0x2d0] ;  /* 0x0000b40008987a20 */ /* 0x000fca0000410000 */
[----:B------:R-:W-:-:S05]  /*f120*/  FSEL R152, R152, RZ, P0 ;  /* 0x000000ff98987208 */ /* 0x000fca0000000000 */
[--C-:B------:R-:W-:Y:S01]  /*f130*/  FFMA.FTZ R171, R20, c[0x0][0x2d0], -R152.reuse ;  /* 0x0000b40014ab7a23 */ /* 0x100fe20000010898 */
[----:B--2---:R-:W-:Y:S01]  /*f140*/  FMNMX.FTZ R3, R0, R3, !PT ;  /* 0x0000000300037209 */ /* 0x004fe20007810000 */
[--C-:B------:R-:W-:Y:S02]  /*f150*/  FFMA.FTZ R166, R33, c[0x0][0x2d0], -R152.reuse ;  /* 0x0000b40021a67a23 */ /* 0x100fe40000010898 */
[--C-:B------:R-:W-:Y:S01]  /*f160*/  FFMA.FTZ R169, R35, c[0x0][0x2d0], -R152.reuse ;  /* 0x0000b40023a97a23 */ /* 0x100fe20000010898 */
[C---:B------:R-:W-:Y:S01]  /*f170*/  FSETP.NEU.FTZ.AND P0, PT, R3.reuse, -INF , PT ;  /* 0xff8000000300780b */ /* 0x040fe20003f1d000 */
[----:B------:R-:W-:Y:S01]  /*f180*/  FMUL.FTZ R174, R3, c[0x0][0x2d0] ;  /* 0x0000b40003ae7a20 */ /* 0x000fe20000410000 */
[----:B------:R-:W-:Y:S01]  /*f190*/  MUFU.EX2 R171, R171 ;  /* 0x000000ab00ab7308 */ /* 0x000fe20000000800 */
[--C-:B------:R-:W-:Y:S01]  /*f1a0*/  FFMA.FTZ R162, R29, c[0x0][0x2d0], -R152.reuse ;  /* 0x0000b4001da27a23 */ /* 0x100fe20000010898 */
[----:B------:R-:W-:Y:S01]  /*f1b0*/  LDSM.16.MT88.4 R32, [R168+0x800] ;  /* 0x00080000a820783b */ /* 0x000fe20000004200 */
[--C-:B------:R-:W-:Y:S01]  /*f1c0*/  FFMA.FTZ R157, R7, c[0x0][0x2d0], -R152.reuse ;  /* 0x0000b400079d7a23 */ /* 0x100fe20000010898 */
[----:B------:R-:W-:Y:S01]  /*f1d0*/  FSEL R174, R174, RZ, P0 ;  /* 0x000000ffaeae7208 */ /* 0x000fe20000000000 */
[--C-:B------:R-:W-:Y:S01]  /*f1e0*/  FFMA.FTZ R0, R5, c[0x0][0x2d0], -R152.reuse ;  /* 0x0000b40005007a23 */ /* 0x100fe20000010898 */
[----:B------:R-:W-:Y:S01]  /*f1f0*/  LDSM.16.MT88.4 R28, [R176+0x2800] ;  /* 0x00280000b01c783b */ /* 0x000fe20000004200 */
[----:B------:R-:W-:Y:S01]  /*f200*/  FFMA.FTZ R163, R23, c[0x0][0x2d0], -R152 ;  /* 0x0000b40017a37a23 */ /* 0x000fe20000010898 */
[----:B------:R-:W1:Y:S01]  /*f210*/  MUFU.EX2 R166, R166 ;  /* 0x000000a600a67308 */ /* 0x000e620000000800 */
[--C-:B------:R-:W-:Y:S01]  /*f220*/  FFMA.FTZ R167, R22, c[0x0][0x2d0], -R174.reuse ;  /* 0x0000b40016a77a23 */ /* 0x100fe200000108ae */
[----:B------:R-:W2:Y:S01]  /*f230*/  LDSM.16.MT88.4 R4, [R222+0x4000] ;  /* 0x00400000de04783b */ /* 0x000ea20000004200 */
[----:B------:R-:W-:-:S02]  /*f240*/  FFMA.FTZ R164, R27, c[0x0][0x2d0], -R174 ;  /* 0x0000b4001ba47a23 */ /* 0x000fc400000108ae */
[--C-:B------:R-:W-:Y:S02]  /*f250*/  FFMA.FTZ R165, R25, c[0x0][0x2d0], -R174.reuse ;  /* 0x0000b40019a57a23 */ /* 0x100fe400000108ae */
[----:B------:R-:W-:Y:S01]  /*f260*/  FFMA.FTZ R160, R41, c[0x0][0x2d0], -R174 ;  /* 0x0000b40029a07a23 */ /* 0x000fe200000108ae */
[----:B------:R-:W-:Y:S01]  /*f270*/  MUFU.EX2 R169, R169 ;  /* 0x000000a900a97308 */ /* 0x000fe20000000800 */
[----:B------:R-:W-:Y:S01]  /*f280*/  FFMA.FTZ R158, R21, c[0x0][0x2d0], -R152 ;  /* 0x0000b400159e7a23 */ /* 0x000fe20000010898 */
[----:B------:R-:W-:Y:S01]  /*f290*/  LDSM.16.MT88.4 R24, [R196+0x800] ;  /* 0x00080000c418783b */ /* 0x000fe20000004200 */
[--C-:B------:R-:W-:Y:S02]  /*f2a0*/  FFMA.FTZ R159, R15, c[0x0][0x2d0], -R174.reuse ;  /* 0x0000b4000f9f7a23 */ /* 0x100fe400000108ae */
[--C-:B------:R-:W-:Y:S01]  /*f2b0*/  FFMA.FTZ R2, R13, c[0x0][0x2d0], -R174.reuse ;  /* 0x0000b4000d027a23 */ /* 0x100fe200000108ae */
[----:B------:R-:W-:Y:S01]  /*f2c0*/  LDSM.16.MT88.4 R20, [R147+0x2800] ;  /* 0x002800009314783b */ /* 0x000fe20000004200 */
[--C-:B------:R-:W-:Y:S01]  /*f2d0*/  FFMA.FTZ R161, R19, c[0x0][0x2d0], -R174.reuse ;  /* 0x0000b40013a17a23 */ /* 0x100fe200000108ae */
[----:B------:R-:W3:Y:S01]  /*f2e0*/  MUFU.EX2 R162, R162 ;  /* 0x000000a200a27308 */ /* 0x000ee20000000800 */
[----:B-1----:R-:W-:Y:S01]  /*f2f0*/  F2FP.BF16.PACK_AB R100, R166, R171 ;  /* 0x000000aba664723e */ /* 0x002fe200000010ff */
[----:B------:R-:W1:Y:S01]  /*f300*/  LDSM.16.MT88.4 R12, [R196+0x2800] ;  /* 0x00280000c40c783b */ /* 0x000e620000004200 */
[----:B------:R-:W-:-:S02]  /*f310*/  FFMA.FTZ R156, R17, c[0x0][0x2d0], -R174 ;  /* 0x0000b400119c7a23 */ /* 0x000fc400000108ae */
[--C-:B------:R-:W-:Y:S01]  /*f320*/  FFMA.FTZ R170, R231, c[0x0][0x2d0], -R152.reuse ;  /* 0x0000b400e7aa7a23 */ /* 0x100fe20000010898 */
[----:B------:R-:W4:Y:S01]  /*f330*/  LDSM.16.MT88.4 R16, [R168+0x2800] ;  /* 0x00280000a810783b */ /* 0x000f220000004200 */
[--C-:B------:R-:W-:Y:S01]  /*f340*/  FFMA.FTZ R173, R173, c[0x0][0x2d0], -R152.reuse ;  /* 0x0000b400adad7a23 */ /* 0x100fe20000010898 */
[----:B------:R-:W-:Y:S01]  /*f350*/  MUFU.EX2 R167, R167 ;  /* 0x000000a700a77308 */ /* 0x000fe20000000800 */
[--C-:B------:R-:W-:Y:S02]  /*f360*/  FFMA.FTZ R172, R207, c[0x0][0x2d0], -R152.reuse ;  /* 0x0000b400cfac7a23 */ /* 0x100fe40000010898 */
[----:B------:R-:W-:Y:S02]  /*f370*/  FFMA.FTZ R175, R175, c[0x0][0x2d0], -R152 ;  /* 0x0000b400afaf7a23 */ /* 0x000fe40000010898 */
[--C-:B------:R-:W-:Y:S02]  /*f380*/  FFMA.FTZ R178, R195, c[0x0][0x2d0], -R174.reuse ;  /* 0x0000b400c3b27a23 */ /* 0x100fe400000108ae */
[--C-:B------:R-:W-:Y:S01]  /*f390*/  FFMA.FTZ R179, R179, c[0x0][0x2d0], -R174.reuse ;  /* 0x0000b400b3b37a23 */ /* 0x100fe200000108ae */
[----:B------:R-:W2:Y:S01]  /*f3a0*/  MUFU.EX2 R164, R164 ;  /* 0x000000a400a47308 */ /* 0x000ea20000000800 */
[----:B---3--:R-:W-:Y:S01]  /*f3b0*/  F2FP.BF16.PACK_AB R102, R162, R169 ;  /* 0x000000a9a266723e */ /* 0x008fe200000010ff */
[----:B------:R-:W-:-:S02]  /*f3c0*/  FFMA.FTZ R180, R193, c[0x0][0x2d0], -R174 ;  /* 0x0000b400c1b47a23 */ /* 0x000fc400000108ae */
[----:B------:R-:W-:Y:S02]  /*f3d0*/  FFMA.FTZ R185, R185, c[0x0][0x2d0], -R174 ;  /* 0x0000b400b9b97a23 */ /* 0x000fe400000108ae */
[----:B------:R-:W-:Y:S02]  /*f3e0*/  FFMA.FTZ R241, R183, c[0x0][0x2d0], -R152 ;  /* 0x0000b400b7f17a23 */ /* 0x000fe40000010898 */
[----:B------:R-:W-:Y:S01]  /*f3f0*/  MUFU.EX2 R165, R165 ;  /* 0x000000a500a57308 */ /* 0x000fe20000000800 */
[--C-:B------:R-:W-:Y:S02]  /*f400*/  FFMA.FTZ R181, R181, c[0x0][0x2d0], -R174.reuse ;  /* 0x0000b400b5b57a23 */ /* 0x100fe400000108ae */
[--C-:B------:R-:W-:Y:S02]  /*f410*/  FFMA.FTZ R186, R155, c[0x0][0x2d0], -R174.reuse ;  /* 0x0000b4009bba7a23 */ /* 0x100fe400000108ae */
[----:B------:R-:W-:Y:S02]  /*f420*/  FFMA.FTZ R183, R153, c[0x0][0x2d0], -R174 ;  /* 0x0000b40099b77a23 */ /* 0x000fe400000108ae */
[--C-:B------:R-:W-:Y:S01]  /*f430*/  FFMA.FTZ R182, R191, c[0x0][0x2d0], -R152.reuse ;  /* 0x0000b400bfb67a23 */ /* 0x100fe20000010898 */
[----:B------:R-:W3:Y:S01]  /*f440*/  MUFU.EX2 R160, R160 ;  /* 0x000000a000a07308 */ /* 0x000ee20000000800 */
[----:B--2---:R-:W-:Y:S01]  /*f450*/  F2FP.BF16.PACK_AB R101, R164, R167 ;  /* 0x000000a7a465723e */ /* 0x004fe200000010ff */
[----:B------:R-:W-:-:S02]  /*f460*/  FFMA.FTZ R189, R189, c[0x0][0x2d0], -R152 ;  /* 0x0000b400bdbd7a23 */ /* 0x000fc40000010898 */
[----:B------:R-:W-:Y:S02]  /*f470*/  FFMA.FTZ R184, R187, c[0x0][0x2d0], -R152 ;  /* 0x0000b400bbb87a23 */ /* 0x000fe40000010898 */
[----:B------:R-:W-:Y:S01]  /*f480*/  FFMA.FTZ R174, R177, c[0x0][0x2d0], -R174 ;  /* 0x0000b400b1ae7a23 */ /* 0x000fe200000108ae */
[----:B------:R-:W-:Y:S01]  /*f490*/  LDSM.16.MT88.4 R152, [R176+0x3800] ;  /* 0x00380000b098783b */ /* 0x000fe20000004200 */
[----:B------:R-:W-:Y:S01]  /*f4a0*/  MUFU.EX2 R163, R163 ;  /* 0x000000a300a37308 */ /* 0x000fe20000000800 */
[----:B------:R-:W-:Y:S02]  /*f4b0*/  FADD.FTZ R166, R171, R166 ;  /* 0x000000a6aba67221 */ /* 0x000fe40000010000 */
[----:B------:R-:W-:Y:S02]  /*f4c0*/  FADD.FTZ R164, R167, R164 ;  /* 0x000000a4a7a47221 */ /* 0x000fe40000010000 */
[----:B------:R-:W-:Y:S01]  /*f4d0*/  FADD.FTZ R169, R169, R166 ;  /* 0x000000a6a9a97221 */ /* 0x000fe20000010000 */
[----:B---3--:R-:W-:-:S02]  /*f4e0*/  F2FP.BF16.PACK_AB R103, R160, R165 ;  /* 0x000000a5a067723e */ /* 0x008fc400000010ff */
[----:B------:R-:W2:Y:S01]  /*f4f0*/  MUFU.EX2 R158, R158 ;  /* 0x0000009e009e7308 */ /* 0x000ea20000000800 */
[----:B------:R-:W-:Y:S02]  /*f500*/  FADD.FTZ R165, R165, R164 ;  /* 0x000000a4a5a57221 */ /* 0x000fe40000010000 */
[----:B------:R-:W-:Y:S02]  /*f510*/  FADD.FTZ R162, R162, R169 ;  /* 0x000000a9a2a27221 */ /* 0x000fe40000010000 */
[----:B------:R-:W-:Y:S01]  /*f520*/  FADD.FTZ R160, R160, R165 ;  /* 0x000000a5a0a07221 */ /* 0x000fe20000010000 */
[C---:B------:R-:W-:Y:S02]  /*f530*/  HMMA.16816.F32.BF16 R40, R100.reuse, R44, RZ ;  /* 0x0000002c6428723c */ /* 0x040fe400000418ff */
[----:B------:R-:W-:Y:S06]  /*f540*/  MUFU.EX2 R157, R157 ;  /* 0x0000009d009d7308 */ /* 0x000fec0000000800 */
[C---:B------:R-:W-:Y:S02]  /*f550*/  HMMA.16816.F32.BF16 R56, R100.reuse, R60, RZ ;  /* 0x0000003c6438723c */ /* 0x040fe400000418ff */
[----:B------:R-:W-:Y:S06]  /*f560*/  MUFU.EX2 R0, R0 ;  /* 0x0000000000007308 */ /* 0x000fec0000000800 */
[C---:B------:R-:W-:Y:S02]  /*f570*/  HMMA.16816.F32.BF16 R44, R100.reuse, R46, RZ ;  /* 0x0000002e642c723c */ /* 0x040fe400000418ff */
[----:B------:R-:W-:Y:S06]  /*f580*/  MUFU.EX2 R161, R161 ;  /* 0x000000a100a17308 */ /* 0x000fec0000000800 */
[C---:B------:R-:W-:Y:S02]  /*f590*/  HMMA.16816.F32.BF16 R60, R100.reuse, R62, RZ ;  /* 0x0000003e643c723c */ /* 0x040fe400000418ff */
[----:B------:R-:W3:Y:S06]  /*f5a0*/  MUFU.EX2 R156, R156 ;  /* 0x0000009c009c7308 */ /* 0x000eec0000000800 */
        /* <DEDUP_REMOVED lines=11> */
[----:B------:R-:W-:Y:S06]  /*f660*/  MUFU.EX2 R175, R175 ;  /* 0x000000af00af7308 */ /* 0x000fec0000000800 */
        /* <DEDUP_REMOVED lines=24> */
[C---:B------:R-:W-:Y:S07]  /*f7f0*/  HMMA.16816.F32.BF16 R96, R100.reuse, R4, RZ ;  /* 0x000000046460723c */ /* 0x040fee00000418ff */
[----:B--2---:R-:W-:Y:S01]  /*f800*/  F2FP.BF16.PACK_AB R4, R158, R163 ;  /* 0x000000a39e04723e */ /* 0x004fe200000010ff */
[----:B------:R-:W-:Y:S01]  /*f810*/  HMMA.16816.F32.BF16 R100, R100, R6, RZ ;  /* 0x000000066464723c */ /* 0x000fe200000418ff */
[----:B---3--:R-:W-:Y:S01]  /*f820*/  F2FP.BF16.PACK_AB R5, R156, R161 ;  /* 0x000000a19c05723e */ /* 0x008fe200000010ff */
        /* <DEDUP_REMOVED lines=9> */
[----:B------:R-:W-:Y:S01]  /*f8c0*/  HMMA.16816.F32.BF16 R40, R4, R12, R40 ;  /* 0x0000000c0428723c */ /* 0x000fe20000041828 */
        /* <DEDUP_REMOVED lines=38> */
[----:B------:R-:W-:Y:S01]  /*fb30*/  F2FP.BF16.PACK_AB R5, R179, R178 ;  /* 0x000000b2b305723e */ /* 0x000fe200000010ff */
[----:B------:R-:W-:Y:S01]  /*fb40*/  FADD.FTZ R178, R178, R159 ;  /* 0x0000009fb2b27221 */ /* 0x000fe20000010000 */
[----:B------:R-:W-:Y:S01]  /*fb50*/  F2FP.BF16.PACK_AB R6, R175, R172 ;  /* 0x000000acaf06723e */ /* 0x000fe200000010ff */
[----:B------:R-:W-:Y:S01]  /*fb60*/  FADD.FTZ R173, R173, R170 ;  /* 0x000000aaadad7221 */ /* 0x000fe20000010000 */
[----:B------:R-:W-:Y:S01]  /*fb70*/  F2FP.BF16.PACK_AB R7, R185, R180 ;  /* 0x000000b4b907723e */ /* 0x000fe200000010ff */
[----:B------:R-:W-:-:S02]  /*fb80*/  FADD.FTZ R179, R179, R178 ;  /* 0x000000b2b3b37221 */ /* 0x000fc40000010000 */
[----:B------:R-:W-:Y:S02]  /*fb90*/  FADD.FTZ R172, R172, R173 ;  /* 0x000000adacac7221 */ /* 0x000fe40000010000 */
[----:B------:R-:W-:Y:S02]  /*fba0*/  FADD.FTZ R180, R180, R179 ;  /* 0x000000b3b4b47221 */ /* 0x000fe40000010000 */
[----:B-1----:R-:W-:Y:S01]  /*fbb0*/  HMMA.16816.F32.BF16 R132, R4, R12, R132 ;  /* 0x0000000c0484723c */ /* 0x002fe20000041884 */
[----:B------:R-:W-:Y:S02]  /*fbc0*/  FADD.FTZ R175, R175, R172 ;  /* 0x000000acafaf7221 */ /* 0x000fe40000010000 */
[----:B------:R-:W-:-:S05]  /*fbd0*/  FADD.FTZ R180, R185, R180 ;  /* 0x000000b4b9b47221 */ /* 0x000fca0000010000 */
        /* <DEDUP_REMOVED lines=31> */
[----:B------:R-:W1:Y:S07]  /*fdd0*/  LDSM.16.MT88.4 R28, [R196+0x3800] ;  /* 0x00380000c41c783b */ /* 0x000e6e0000004200 */
[C---:B------:R-:W-:Y:S08]  /*fde0*/  HMMA.16816.F32.BF16 R72, R4.reuse, R24, R72 ;  /* 0x000000180448723c */ /* 0x040ff00000041848 */
[----:B------:R-:W-:Y:S01]  /*fdf0*/  HMMA.16816.F32.BF16 R76, R4, R26, R76 ;  /* 0x0000001a044c723c */ /* 0x000fe2000004184c */
[----:B------:R-:W2:Y:S06]  /*fe00*/  LDSM.16.MT88.4 R24, [R147+0x3800] ;  /* 0x003800009318783b */ /* 0x000eac0000004200 */
        /* <DEDUP_REMOVED lines=10> */
[----:B---3--:R-:W-:Y:S01]  /*feb0*/  HMMA.16816.F32.BF16 R124, R4, R16, R124 ;  /* 0x00000010047c723c */ /* 0x008fe2000004187c */
[----:B------:R-:W-:Y:S02]  /*fec0*/  FADD.FTZ R241, R241, R184 ;  /* 0x000000b8f1f17221 */ /* 0x000fe40000010000 */
[----:B------:R-:W-:-:S05]  /*fed0*/  FADD.FTZ R239, R174, R183 ;  /* 0x000000b7aeef7221 */ /* 0x000fca0000010000 */
        /* <DEDUP_REMOVED lines=25> */
[----:B------:R-:W-:Y:S07]  /*10070*/  HMMA.16816.F32.BF16 R100, R4, R22, R100 ;  /* 0x000000160464723c */ /* 0x000fee0000041864 */
[----:B------:R-:W-:-:S04]  /*10080*/  IADD3 R5, R9, -0x3, RZ ;  /* 0xfffffffd09057810 */ /* 0x000fc80007ffe0ff */
[----:B------:R-:W-:-:S13]  /*10090*/  ISETP.GE.AND P0, PT, R5, R230, PT ;  /* 0x000000e60500720c */ /* 0x000fda0003f06270 */
[----:B------:R-:W-:Y:S05]  /*100a0*/  @!P0 BRA `(.L_x_1459) ;  /* 0x0000019000008947 */ /* 0x000fea0003800000 */
[----:B------:R-:W-:Y:S01]  /*100b0*/  SHF.R.S32.HI R0, RZ, 0x1f, R5 ;  /* 0x0000001fff007819 */ /* 0x000fe20000011405 */
[----:B------:R-:W-:Y:S01]  /*100c0*/  IMAD.WIDE.U32 R6, R5, c[0x0][0x1e0], RZ ;  /* 0x0000780005067a25 */ /* 0x000fe200078e00ff */
[----:B------:R-:W-:Y:S02]  /*100d0*/  LOP3.LUT P5, RZ, R226, 0x1, RZ, 0xc0, !PT ;  /* 0x00000001e2ff7812 */ /* 0x000fe400078ac0ff */
[----:B------:R-:W-:Y:S01]  /*100e0*/  ISETP.GE.AND P6, PT, R218, c[0x0][0x1d4], PT ;  /* 0x00007500da007a0c */ /* 0x000fe20003fc6270 */
[----:B------:R-:W-:-:S04]  /*100f0*/  IMAD R0, R0, c[0x0][0x1e0], RZ ;  /* 0x0000780000007a24 */ /* 0x000fc800078e02ff */
[----:B------:R-:W-:Y:S01]  /*10100*/  IMAD R0, R5, c[0x0][0x1e4], R0 ;  /* 0x0000790005007a24 */ /* 0x000fe200078e0200 */
[----:B------:R-:W-:-:S03]  /*10110*/  LEA R5, P0, R6, R236, 0x6 ;  /* 0x000000ec06057211 */ /* 0x000fc600078030ff */
[----:B------:R-:W-:Y:S01]  /*10120*/  IMAD.IADD R0, R7, 0x1, R0 ;  /* 0x0000000107007824 */ /* 0x000fe200078e0200 */
[----:B------:R-:W-:-:S04]  /*10130*/  LEA R12, P1, R5, c[0x0][0x1c8], 0x1 ;  /* 0x00007200050c7a11 */ /* 0x000fc800078208ff */
[----:B------:R-:W-:Y:S01]  /*10140*/  LEA.HI.X R2, R6, R229, R0, 0x6, P0 ;  /* 0x000000e506027211 */ /* 0x000fe200000f3400 */
[----:B------:R-:W-:Y:S01]  /*10150*/  IMAD.MOV.U32 R0, RZ, RZ, c[0x0][0x1e0] ;  /* 0x00007800ff007624 */ /* 0x000fe200078e00ff */
        /* <DEDUP_REMOVED lines=14> */
.L_x_1459:
[----:B------:R-:W-:Y:S05]  /*10240*/  BSYNC B0 ;  /* 0x0000000000007941 */ /* 0x000fea0003800000 */
.L_x_1458:
[----:B------:R-:W-:Y:S01]  /*10250*/  IADD3 R233, R9, -0x2, RZ ;  /* 0xfffffffe09e97810 */ /* 0x000fe20007ffe0ff */
[----:B------:R-:W0:Y:S03]  /*10260*/  LDGDEPBAR ;  /* 0x00000000000079af */ /* 0x000e260000000000 */
[----:B------:R-:W-:-:S13]  /*10270*/  ISETP.GE.AND P0, PT, R233, R230, PT ;  /* 0x000000e6e900720c */ /* 0x000fda0003f06270 */
[----:B------:R-:W-:Y:S05]  /*10280*/  @!P0 BRA `(.L_x_1460) ;  /* 0x00002d4000008947 */ /* 0x000fea0003800000 */
[----:B------:R-:W-:Y:S01]  /*10290*/  IMAD.MOV.U32 R0, RZ, RZ, R3 ;  /* 0x000000ffff007224 */ /* 0x000fe200078e0003 */
[----:B------:R-:W-:Y:S01]  /*102a0*/  MOV R231, RZ ;  /* 0x000000ff00e77202 */ /* 0x000fe20000000f00 */
[----:B------:R-:W-:Y:S01]  /*102b0*/  IMAD.MOV.U32 R9, RZ, RZ, R8 ;  /* 0x000000ffff097224 */ /* 0x000fe200078e0008 */
[----:B------:R-:W-:Y:S02]  /*102c0*/  MOV R204, 0x1 ;  /* 0x0000000100cc7802 */ /* 0x000fe40000000f00 */
.L_x_1461:
        /* <DEDUP_REMOVED lines=16> */
[----:B------:R-:W-:Y:S05]  /*103d0*/  @!P1 IMAD R2, R232, c[0x0][0x20c], R2 ;  /* 0x00008300e8029a24 */ /* 0x000fea00078e0202 */
[----:B------:R-:W-:Y:S02]  /*103e0*/  @!P1 IADD3 R2, R25, R2, RZ ;  /* 0x0000000219029210 */ /* 0x000fe40007ffe0ff */
[----:B------:R-:W2:Y:S02]  /*103f0*/  LDSM.16.M88.4 R152, [R206] ;  /* 0x00000000ce98783b */ /* 0x000ea40000000200 */
[----:B------:R-:W-:Y:S02]  /*10400*/  @!P1 SHF.L.U64.HI R33, R24, 0x6, R2 ;  /* 0x0000000618219819 */ /* 0x000fe40000010202 */
[----:B------:R-:W-:Y:S04]  /*10410*/  @!P1 MOV R2, c[0x0][0x208] ;  /* 0x0000820000029a02 */ /* 0x000fe80000000f00 */
[----:B------:R-:W3:Y:S01]  /*10420*/  LDSM.16.M88.4 R156, [R206+0x800] ;  /* 0x00080000ce9c783b */ /* 0x000ee20000000200 */
[C---:B------:R-:W-:Y:S04]  /*10430*/  @!P1 LEA R35, P0, R2.reuse, R169, 0x5 ;  /* 0x000000a902239211 */ /* 0x040fe800078028ff */
[-C--:B------:R-:W-:Y:S02]  /*10440*/  @!P1 IADD3 R168, P5, R35, R234.reuse, RZ ;  /* 0x000000ea23a89210 */ /* 0x080fe40007fbe0ff */
[----:B------:R-:W-:Y:S01]  /*10450*/  @!P1 LEA.HI.X R3, R2, R33, R3, 0x5, P0 ;  /* 0x0000002102039211 */ /* 0x000fe200000f2c03 */
[----:B------:R-:W4:Y:S01]  /*10460*/  LDSM.16.M88.4 R160, [R206+0x1000] ;  /* 0x00100000cea0783b */ /* 0x000f220000000200 */
[----:B------:R-:W-:Y:S02]  /*10470*/  @!P1 IADD3 R169, P0, R169, R234, RZ ;  /* 0x000000eaa9a99210 */ /* 0x000fe40007f1e0ff */
[----:B------:R-:W-:Y:S02]  /*10480*/  @!P1 LEA R178, P4, R168, c[0x0][0x1f8], 0x1 ;  /* 0x00007e00a8b29a11 */ /* 0x000fe400078808ff */
[----:B------:R-:W-:Y:S02]  /*10490*/  @!P1 LEA R176, P6, R169, c[0x0][0x1f8], 0x1 ;  /* 0x00007e00a9b09a11 */ /* 0x000fe400078c08ff */
[----:B------:R-:W-:Y:S01]  /*104a0*/  @!P1 IADD3.X R2, R33, R228, RZ, P0, !PT ;  /* 0x000000e421029210 */ /* 0x000fe200007fe4ff */
[----:B------:R-:W5:Y:S01]  /*104b0*/  LDSM.16.M88.4 R36, [R206+0x1800] ;  /* 0x00180000ce24783b */ /* 0x000f620000000200 */
[----:B------:R-:W-:Y:S02]  /*104c0*/  LOP3.LUT P0, RZ, R201, 0x4, RZ, 0xc0, !PT ;  /* 0x00000004c9ff7812 */ /* 0x000fe4000780c0ff */
[----:B------:R-:W-:Y:S02]  /*104d0*/  @!P1 LEA.HI.X R177, R169, c[0x0][0x1fc], R2, 0x1, P6 ;  /* 0x00007f00a9b19a11 */ /* 0x000fe400030f0c02 */
[----:B------:R-:W-:Y:S02]  /*104e0*/  MOV R2, 0x40 ;  /* 0x0000004000027802 */ /* 0x000fe40000000f00 */
[----:B------:R-:W-:Y:S01]  /*104f0*/  ISETP.GE.AND P6, PT, R231, 0x1, PT ;  /* 0x00000001e700780c */ /* 0x000fe20003fc6270 */
[----:B------:R-:W-:Y:S01]  /*10500*/  LDSM.16.M88.4 R164, [R8+0x800] ;  /* 0x0008000008a4783b */ /* 0x000fe20000000200 */
[----:B------:R-:W-:Y:S04]  /*10510*/  SEL R193, R2, 0xffffffc0, !P0 ;  /* 0xffffffc002c17807 */ /* 0x000fe80004000000 */
[-C--:B------:R-:W-:Y:S02]  /*10520*/  IADD3 R2, R193, R206.reuse, RZ ;  /* 0x000000cec1027210 */ /* 0x080fe40007ffe0ff */
[----:B------:R-:W-:Y:S01]  /*10530*/  IADD3 R207, R205, R206, R193 ;  /* 0x000000cecdcf7210 */ /* 0x000fe20007ffe0c1 */
[C---:B-12---:R-:W-:Y:S08]  /*10540*/  HMMA.16816.F32.BF16 R4, R148.reuse, R152, RZ ;  /* 0x000000989404723c */ /* 0x046ff000000418ff */
[C---:B------:R-:W-:Y:S01]  /*10550*/  HMMA.16816.F32.BF16 R12, R148.reuse, R154, RZ ;  /* 0x0000009a940c723c */ /* 0x040fe200000418ff */
[----:B------:R-:W-:Y:S07]  /*10560*/  LDSM.16.M88.4 R152, [R203] ;  /* 0x00000000cb98783b */ /* 0x000fee0000000200 */
[C---:B---3--:R-:W-:Y:S08]  /*10570*/  HMMA.16816.F32.BF16 R16, R148.reuse, R156, RZ ;  /* 0x0000009c9410723c */ /* 0x048ff000000418ff */
[C---:B------:R-:W-:Y:S01]  /*10580*/  HMMA.16816.F32.BF16 R20, R148.reuse, R158, RZ ;  /* 0x0000009e9414723c */ /* 0x040fe200000418ff */
[----:B------:R-:W1:Y:S07]  /*10590*/  LDSM.16.M88.4 R156, [R8] ;  /* 0x00000000089c783b */ /* 0x000e6e0000000200 */
[C---:B----4-:R-:W-:Y:S08]  /*105a0*/  HMMA.16816.F32.BF16 R24, R148.reuse, R160, RZ ;  /* 0x000000a09418723c */ /* 0x050ff000000418ff */
[C---:B------:R-:W-:Y:S01]  /*105b0*/  HMMA.16816.F32.BF16 R28, R148.reuse, R162, RZ ;  /* 0x000000a2941c723c */ /* 0x040fe200000418ff */
[----:B------:R-:W2:Y:S07]  /*105c0*/  LDSM.16.M88.4 R160, [R8+0x1000] ;  /* 0x0010000008a0783b */ /* 0x000eae0000000200 */
[C---:B-----5:R-:W-:Y:S07]  /*105d0*/  HMMA.16816.F32.BF16 R32, R148.reuse, R36, RZ ;  /* 0x000000249420723c */ /* 0x060fee00000418ff */
[----:B------:R-:W-:Y:S01]  /*105e0*/  @!P1 IADD3.X R37, R3, R228, RZ, P5, !PT ;  /* 0x000000e403259210 */ /* 0x000fe20002ffe4ff */
[C---:B------:R-:W-:Y:S01]  /*105f0*/  @!P1 IMAD R3, R231.reuse, 0x6000, R10 ;  /* 0x00006000e7039824 */ /* 0x040fe200078e020a */
[----:B------:R-:W-:Y:S03]  /*10600*/  LOP3.LUT P5, RZ, R226, 0x1, RZ, 0xc0, !PT ;  /* 0x00000001e2ff7812 */ /* 0x000fe600078ac0ff */
[----:B------:R-:W-:Y:S02]  /*10610*/  @!P1 LEA.HI.X R179, R168, c[0x0][0x1fc], R37, 0x1, P4 ;  /* 0x00007f00a8b39a11 */ /* 0x000fe400020f0c25 */
[----:B------:R-:W-:Y:S01]  /*10620*/  HMMA.16816.F32.BF16 R36, R148, R38, RZ ;  /* 0x000000269424723c */ /* 0x000fe200000418ff */
[----:B------:R-:W3:Y:S01]  /*10630*/  LDSM.16.M88.4 R148, [R8+0x1800] ;  /* 0x001800000894783b */ /* 0x000ee20000000200 */
[----:B------:R-:W-:Y:S04]  /*10640*/  IADD3 R231, R231, 0x1, RZ ;  /* 0x00000001e7e77810 */ /* 0x000fe80007ffe0ff */
[----:B------:R-:W-:Y:S02]  /*10650*/  SEL R231, R231, RZ, !P6 ;  /* 0x000000ffe7e77207 */ /* 0x000fe40007000000 */
[C---:B-1----:R-:W-:Y:S01]  /*10660*/  HMMA.16816.F32.BF16 R4, R152.reuse, R156, R4 ;  /* 0x0000009c9804723c */ /* 0x042fe20000041804 */
[----:B------:R-:W-:Y:S01]  /*10670*/  @!PT LDS RZ, [RZ] ;  /* 0x00000000fffff984 */ /* 0x000fe20000000800 */
[----:B------:R-:W-:Y:S01]  /*10680*/  @!PT LDS RZ, [RZ] ;  /* 0x00000000fffff984 */ /* 0x000fe20000000800 */
[----:B------:R-:W-:Y:S01]  /*10690*/  @!PT LDS RZ, [RZ] ;  /* 0x00000000fffff984 */ /* 0x000fe20000000800 */
[----:B------:R1:W-:Y:S07]  /*106a0*/  @!P1 LDGSTS.E.BYPASS.LTC128B.128 [R3], [R176.64], !P5 ;  /* 0x00000000b0039fae */ /* 0x0003ee000e901d48 */
[C---:B------:R-:W-:Y:S01]  /*106b0*/  HMMA.16816.F32.BF16 R12, R152.reuse, R158, R12 ;  /* 0x0000009e980c723c */ /* 0x040fe2000004180c */
[----:B------:R1:W-:Y:S07]  /*106c0*/  @!P1 LDGSTS.E.BYPASS.LTC128B.128 [R3+0x2000], [R176.64+0x80], !P3 ;  /* 0x02000080b0039fae */ /* 0x0003ee000d901d48 */
[C---:B------:R-:W-:Y:S01]  /*106d0*/  HMMA.16816.F32.BF16 R16, R152.reuse, R164, R16 ;  /* 0x000000a49810723c */ /* 0x040fe20000041810 */
[----:B------:R1:W-:Y:S07]  /*106e0*/  @!P1 LDGSTS.E.BYPASS.LTC128B.128 [R3+0x4000], [R176.64+0x100], !P2 ;  /* 0x04000100b0039fae */ /* 0x0003ee000d101d48 */
[C---:B------:R-:W-:Y:S01]  /*106f0*/  HMMA.16816.F32.BF16 R20, R152.reuse, R166, R20 ;  /* 0x000000a69814723c */ /* 0x040fe20000041814 */
[----:B------:R1:W-:Y:S07]  /*10700*/  @!P1 LDGSTS.E.BYPASS.LTC128B.128 [R3+0x1000], [R178.64], !P5 ;  /* 0x01000000b2039fae */ /* 0x0003ee000e901d48 */
[C---:B--2---:R-:W-:Y:S01]  /*10710*/  HMMA.16816.F32.BF16 R24, R152.reuse, R160, R24 ;  /* 0x000000a09818723c */ /* 0x044fe20000041818 */
[----:B------:R1:W-:Y:S07]  /*10720*/  @!P1 LDGSTS.E.BYPASS.LTC128B.128 [R3+0x3000], [R178.64+0x80], !P3 ;  /* 0x03000080b2039fae */ /* 0x0003ee000d901d48 */
[C---:B------:R-:W-:Y:S01]  /*10730*/  HMMA.16816.F32.BF16 R28, R152.reuse, R162, R28 ;  /* 0x000000a2981c723c */ /* 0x040fe2000004181c */
[----:B------:R1:W-:Y:S07]  /*10740*/  @!P1 LDGSTS.E.BYPASS.LTC128B.128 [R3+0x5000], [R178.64+0x100], !P2 ;  /* 0x05000100b2039fae */ /* 0x0003ee000d101d48 */
[C---:B---3--:R-:W-:Y:S01]  /*10750*/  HMMA.16816.F32.BF16 R32, R152.reuse, R148, R32 ;  /* 0x000000949820723c */ /* 0x048fe20000041820 */
[----:B------:R-:W-:Y:S07]  /*10760*/  LDSM.16.M88.4 R168, [R198] ;  /* 0x00000000c6a8783b */ /* 0x000fee0000000200 */
[----:B------:R-:W-:Y:S01]  /*10770*/  HMMA.16816.F32.BF16 R36, R152, R150, R36 ;  /* 0x000000969824723c */ /* 0x000fe20000041824 */
[----:B------:R-:W2:Y:S08]  /*10780*/  LDSM.16.M88.4 R172, [R2] ;  /* 0x0000000002ac783b */ /* 0x000eb00000000200 */
[----:B------:R-:W3:Y:S03]  /*10790*/  LDSM.16.M88.4 R156, [R2+0x800] ;  /* 0x00080000029c783b */ /* 0x000ee60000000200 */
[----:B-1----:R-:W-:Y:S05]  /*107a0*/  IADD3 R3, R193, R8, RZ ;  /* 0x00000008c1037210 */ /* 0x002fea0007ffe0ff */
[----:B------:R-:W1:Y:S08]  /*107b0*/  LDSM.16.M88.4 R164, [R2+0x1000] ;  /* 0x0010000002a4783b */ /* 0x000e700000000200 */
[----:B------:R-:W0:Y:S08]  /*107c0*/  LDGDEPBAR ;  /* 0x00000000000079af */ /* 0x000e300000000000 */
[----:B------:R-:W4:Y:S01]  /*107d0*/  LDSM.16.M88.4 R160, [R2+0x1800] ;  /* 0x0018000002a0783b */ /* 0x000f220000000200 */
[C---:B--2---:R-:W-:Y:S07]  /*107e0*/  HMMA.16816.F32.BF16 R4, R168.reuse, R172, R4 ;  /* 0x000000aca804723c */ /* 0x044fee0000041804 */
[----:B------:R-:W-:Y:S01]  /*107f0*/  LDSM.16.M88.4 R176, [R197] ;  /* 0x00000000c5b0783b */ /* 0x000fe20000000200 */
[C---:B------:R-:W-:Y:S07]  /*10800*/  HMMA.16816.F32.BF16 R12, R168.reuse, R174, R12 ;  /* 0x000000aea80c723c */ /* 0x040fee000004180c */
[----:B------:R-:W2:Y:S01]  /*10810*/  LDSM.16.M88.4 R180, [R3] ;  /* 0x0000000003b4783b */ /* 0x000ea20000000200 */
[C---:B---3--:R-:W-:Y:S07]  /*10820*/  HMMA.16816.F32.BF16 R16, R168.reuse, R156, R16 ;  /* 0x0000009ca810723c */ /* 0x048fee0000041810 */
[----:B------:R-:W3:Y:S01]  /*10830*/  LDSM.16.M88.4 R148, [R3+0x800] ;  /* 0x000800000394783b */ /* 0x000ee20000000200 */
[C---:B------:R-:W-:Y:S07]  /*10840*/  HMMA.16816.F32.BF16 R20, R168.reuse, R158, R20 ;  /* 0x0000009ea814723c */ /* 0x040fee0000041814 */
[----:B------:R-:W5:Y:S01]  /*10850*/  LDSM.16.M88.4 R152, [R3+0x1000] ;  /* 0x001000000398783b */ /* 0x000f620000000200 */
[C---:B-1----:R-:W-:Y:S07]  /*10860*/  HMMA.16816.F32.BF16 R24, R168.reuse, R164, R24 ;  /* 0x000000a4a818723c */ /* 0x042fee0000041818 */
[----:B------:R-:W1:Y:S01]  /*10870*/  LDSM.16.M88.4 R156, [R3+0x1800] ;  /* 0x00180000039c783b */ /* 0x000e620000000200 */
[C---:B------:R-:W-:Y:S07]  /*10880*/  HMMA.16816.F32.BF16 R28, R168.reuse, R166, R28 ;  /* 0x000000a6a81c723c */ /* 0x040fee000004181c */
[----:B------:R-:W-:Y:S01]  /*10890*/  LDSM.16.M88.4 R164, [R206+0x2000] ;  /* 0x00200000cea4783b */ /* 0x000fe20000000200 */
[C---:B----4-:R-:W-:Y:S07]  /*108a0*/  HMMA.16816.F32.BF16 R32, R168.reuse, R160, R32 ;  /* 0x000000a0a820723c */ /* 0x050fee0000041820 */
[----:B------:R-:W-:Y:S01]  /*108b0*/  LDSM.16.M88.4 R172, [R206+0x3800] ;  /* 0x00380000ceac783b */ /* 0x000fe20000000200 */
[----:B------:R-:W-:Y:S07]  /*108c0*/  HMMA.16816.F32.BF16 R36, R168, R162, R36 ;  /* 0x000000a2a824723c */ /* 0x000fee0000041824 */
[----:B------:R-:W4:Y:S01]  /*108d0*/  LDSM.16.M88.4 R160, [R202+0x4000] ;  /* 0x00400000caa0783b */ /* 0x000f220000000200 */
[C---:B--2---:R-:W-:Y:S07]  /*108e0*/  HMMA.16816.F32.BF16 R4, R176.reuse, R180, R4 ;  /* 0x000000b4b004723c */ /* 0x044fee0000041804 */
[----:B------:R-:W2:Y:S01]  /*108f0*/  LDSM.16.M88.4 R168, [R206+0x2800] ;  /* 0x00280000cea8783b */ /* 0x000ea20000000200 */
[C---:B------:R-:W-:Y:S07]  /*10900*/  HMMA.16816.F32.BF16 R12, R176.reuse, R182, R12 ;  /* 0x000000b6b00c723c */ /* 0x040fee000004180c */
[----:B------:R-:W-:Y:S01]  /*10910*/  LDSM.16.M88.4 R180, [R8+0x2000] ;  /* 0x0020000008b4783b */ /* 0x000fe20000000200 */
[C---:B---3--:R-:W-:Y:S07]  /*10920*/  HMMA.16816.F32.BF16 R16, R176.reuse, R148, R16 ;  /* 0x00000094b010723c */ /* 0x048fee0000041810 */
[----:B------:R-:W-:Y:S01]  /*10930*/  LDSM.16.M88.4 R184, [R8+0x2800] ;  /* 0x0028000008b8783b */ /* 0x000fe20000000200 */
[C---:B------:R-:W-:Y:S07]  /*10940*/  HMMA.16816.F32.BF16 R20, R176.reuse, R150, R20 ;  /* 0x00000096b014723c */ /* 0x040fee0000041814 */
[----:B------:R-:W3:Y:S01]  /*10950*/  LDSM.16.M88.4 R148, [R206+0x3000] ;  /* 0x00300000ce94783b */ /* 0x000ee20000000200 */
[C---:B-----5:R-:W-:Y:S07]  /*10960*/  HMMA.16816.F32.BF16 R24, R176.reuse, R152, R24 ;  /* 0x00000098b018723c */ /* 0x060fee0000041818 */
[----:B------:R-:W-:Y:S01]  /*10970*/  LDSM.16.M88.4 R188, [R2+0x2000] ;  /* 0x0020000002bc783b */ /* 0x000fe20000000200 */
[C---:B------:R-:W-:Y:S07]  /*10980*/  HMMA.16816.F32.BF16 R28, R176.reuse, R154, R28 ;  /* 0x0000009ab01c723c */ /* 0x040fee000004181c */
[----:B------:R-:W5:Y:S01]  /*10990*/  LDSM.16.M88.4 R152, [R203+0x4000] ;  /* 0x00400000cb98783b */ /* 0x000f620000000200 */
[C---:B-1----:R-:W-:Y:S07]  /*109a0*/  HMMA.16816.F32.BF16 R32, R176.reuse, R156, R32 ;  /* 0x0000009cb020723c */ /* 0x042fee0000041820 */
[----:B------:R-:W-:Y:S01]  /*109b0*/  LDSM.16.M88.4 R192, [R206+0x4000] ;  /* 0x00400000cec0783b */ /* 0x000fe20000000200 */
[----:B------:R-:W-:Y:S07]  /*109c0*/  HMMA.16816.F32.BF16 R36, R176, R158, R36 ;  /* 0x0000009eb024723c */ /* 0x000fee0000041824 */
[----:B------:R-:W1:Y:S01]  /*109d0*/  LDSM.16.M88.4 R156, [R8+0x3000] ;  /* 0x00300000089c783b */ /* 0x000e620000000200 */
[C---:B----4-:R-:W-:Y:S07]  /*109e0*/  HMMA.16816.F32.BF16 R4, R160.reuse, R164, R4 ;  /* 0x000000a4a004723c */ /* 0x050fee0000041804 */
[----:B------:R-:W-:Y:S01]  /*109f0*/  LDSM.16.M88.4 R176, [R198+0x4000] ;  /* 0x00400000c6b0783b */ /* 0x000fe20000000200 */
[C---:B------:R-:W-:Y:S07]  /*10a00*/  HMMA.16816.F32.BF16 R12, R160.reuse, R166, R12 ;  /* 0x000000a6a00c723c */ /* 0x040fee000004180c */
[----:B------:R-:W4:Y:S01]  /*10a10*/  LDSM.16.M88.4 R164, [R8+0x3800] ;  /* 0x0038000008a4783b */ /* 0x000f220000000200 */
[C---:B--2---:R-:W-:Y:S08]  /*10a20*/  HMMA.16816.F32.BF16 R16, R160.reuse, R168, R16 ;  /* 0x000000a8a010723c */ /* 0x044ff00000041810 */
[C---:B------:R-:W-:Y:S01]  /*10a30*/  HMMA.16816.F32.BF16 R20, R160.reuse, R170, R20 ;  /* 0x000000aaa014723c */ /* 0x040fe20000041814 */
[----:B------:R-:W-:Y:S07]  /*10a40*/  LDSM.16.M88.4 R168, [R2+0x3800] ;  /* 0x0038000002a8783b */ /* 0x000fee0000000200 */
[C---:B---3--:R-:W-:Y:S08]  /*10a50*/  HMMA.16816.F32.BF16 R24, R160.reuse, R148, R24 ;  /* 0x00000094a018723c */ /* 0x048ff00000041818 */
[C---:B------:R-:W-:Y:S01]  /*10a60*/  HMMA.16816.F32.BF16 R28, R160.reuse, R150, R28 ;  /* 0x00000096a01c723c */ /* 0x040fe2000004181c */
[----:B------:R-:W2:Y:S07]  /*10a70*/  LDSM.16.M88.4 R148, [R2+0x2800] ;  /* 0x002800000294783b */ /* 0x000eae0000000200 */
[C---:B------:R-:W-:Y:S08]  /*10a80*/  HMMA.16816.F32.BF16 R32, R160.reuse, R172, R32 ;  /* 0x000000aca020723c */ /* 0x040ff00000041820 */
[----:B------:R-:W-:Y:S01]  /*10a90*/  HMMA.16816.F32.BF16 R36, R160, R174, R36 ;  /* 0x000000aea024723c */ /* 0x000fe20000041824 */
[----:B------:R-:W3:Y:S07]  /*10aa0*/  LDSM.16.M88.4 R160, [R2+0x3000] ;  /* 0x0030000002a0783b */ /* 0x000eee0000000200 */
[C---:B-----5:R-:W-:Y:S01]  /*10ab0*/  HMMA.16816.F32.BF16 R4, R152.reuse, R180, R4 ;  /* 0x000000b49804723c */ /* 0x060fe20000041804 */
[----:B------:R-:W-:Y:S07]  /*10ac0*/  LDSM.16.M88.4 R172, [R197+0x4000] ;  /* 0x00400000c5ac783b */ /* 0x000fee0000000200 */
[C---:B------:R-:W-:Y:S01]  /*10ad0*/  HMMA.16816.F32.BF16 R12, R152.reuse, R182, R12 ;  /* 0x000000b6980c723c */ /* 0x040fe2000004180c */
[----:B------:R-:W5:Y:S07]  /*10ae0*/  LDSM.16.M88.4 R180, [R3+0x2000] ;  /* 0x0020000003b4783b */ /* 0x000f6e0000000200 */
[C---:B------:R-:W-:Y:S08]  /*10af0*/  HMMA.16816.F32.BF16 R16, R152.reuse, R184, R16 ;  /* 0x000000b89810723c */ /* 0x040ff00000041810 */
[C---:B------:R-:W-:Y:S01]  /*10b00*/  HMMA.16816.F32.BF16 R20, R152.reuse, R186, R20 ;  /* 0x000000ba9814723c */ /* 0x040fe20000041814 */
[----:B------:R-:W-:Y:S07]  /*10b10*/  LDSM.16.M88.4 R184, [R202+0x8000] ;  /* 0x00800000cab8783b */ /* 0x000fee0000000200 */
[C---:B-1----:R-:W-:Y:S08]  /*10b20*/  HMMA.16816.F32.BF16 R24, R152.reuse, R156, R24 ;  /* 0x0000009c9818723c */ /* 0x042ff00000041818 */
[C---:B------:R-:W-:Y:S01]  /*10b30*/  HMMA.16816.F32.BF16 R28, R152.reuse, R158, R28 ;  /* 0x0000009e981c723c */ /* 0x040fe2000004181c */
[----:B------:R-:W-:Y:S07]  /*10b40*/  LDSM.16.M88.4 R156, [R207+0x3000] ;  /* 0x00300000cf9c783b */ /* 0x000fee0000000200 */
[C---:B----4-:R-:W-:Y:S08]  /*10b50*/  HMMA.16816.F32.BF16 R32, R152.reuse, R164, R32 ;  /* 0x000000a49820723c */ /* 0x050ff00000041820 */
[----:B------:R-:W-:Y:S01]  /*10b60*/  HMMA.16816.F32.BF16 R36, R152, R166, R36 ;  /* 0x000000a69824723c */ /* 0x000fe20000041824 */
[----:B------:R-:W1:Y:S07]  /*10b70*/  LDSM.16.M88.4 R152, [R207+0x2800] ;  /* 0x00280000cf98783b */ /* 0x000e6e0000000200 */
[C---:B------:R-:W-:Y:S01]  /*10b80*/  HMMA.16816.F32.BF16 R4, R176.reuse, R188, R4 ;  /* 0x000000bcb004723c */ /* 0x040fe20000041804 */
[----:B------:R-:W4:Y:S07]  /*10b90*/  LDSM.16.M88.4 R164, [R207+0x3800] ;  /* 0x00380000cfa4783b */ /* 0x000f2e0000000200 */
[C---:B------:R-:W-:Y:S01]  /*10ba0*/  HMMA.16816.F32.BF16 R12, R176.reuse, R190, R12 ;  /* 0x000000beb00c723c */ /* 0x040fe2000004180c */
[----:B------:R-:W-:Y:S07]  /*10bb0*/  LDSM.16.M88.4 R188, [R8+0x4000] ;  /* 0x0040000008bc783b */ /* 0x000fee0000000200 */
[C---:B--2---:R-:W-:Y:S08]  /*10bc0*/  HMMA.16816.F32.BF16 R16, R176.reuse, R148, R16 ;  /* 0x00000094b010723c */ /* 0x044ff00000041810 */
[C---:B------:R-:W-:Y:S01]  /*10bd0*/  HMMA.16816.F32.BF16 R20, R176.reuse, R150, R20 ;  /* 0x00000096b014723c */ /* 0x040fe20000041814 */
[----:B------:R-:W2:Y:S07]  /*10be0*/  LDSM.16.M88.4 R148, [R206+0x4800] ;  /* 0x00480000ce94783b */ /* 0x000eae0000000200 */
[C---:B---3--:R-:W-:Y:S08]  /*10bf0*/  HMMA.16816.F32.BF16 R24, R176.reuse, R160, R24 ;  /* 0x000000a0b018723c */ /* 0x048ff00000041818 */
[C---:B------:R-:W-:Y:S01]  /*10c00*/  HMMA.16816.F32.BF16 R28, R176.reuse, R162, R28 ;  /* 0x000000a2b01c723c */ /* 0x040fe2000004181c */
[----:B------:R-:W3:Y:S07]  /*10c10*/  LDSM.16.M88.4 R160, [R206+0x5000] ;  /* 0x00500000cea0783b */ /* 0x000eee0000000200 */
        /* <DEDUP_REMOVED lines=13> */
[C---:B----4-:R-:W-:Y:S08]  /*10cf0*/  HMMA.16816.F32.BF16 R32, R172.reuse, R164, R32 ;  /* 0x000000a4ac20723c */ /* 0x050ff00000041820 */
[----:B------:R-:W-:Y:S01]  /*10d00*/  HMMA.16816.F32.BF16 R36, R172, R166, R36 ;  /* 0x000000a6ac24723c */ /* 0x000fe20000041824 */
[----:B------:R-:W4:Y:S07]  /*10d10*/  LDSM.16.M88.4 R164, [R8+0x5800] ;  /* 0x0058000008a4783b */ /* 0x000f2e0000000200 */
        /* <DEDUP_REMOVED lines=15> */
[C---:B------:R-:W-:Y:S08]  /*10e10*/  HMMA.16816.F32.BF16 R12, R176.reuse, R190, R12 ;  /* 0x000000beb00c723c */ /* 0x040ff0000004180c */
[C---:B-1----:R-:W-:Y:S08]  /*10e20*/  HMMA.16816.F32.BF16 R16, R176.reuse, R152, R16 ;  /* 0x00000098b010723c */ /* 0x042ff00000041810 */
[C---:B------:R-:W-:Y:S01]  /*10e30*/  HMMA.16816.F32.BF16 R20, R176.reuse, R154, R20 ;  /* 0x0000009ab014723c */ /* 0x040fe20000041814 */
[----:B------:R-:W-:Y:S07]  /*10e40*/  LDSM.16.M88.4 R152, [R207+0x5000] ;  /* 0x00500000cf98783b */ /* 0x000fee0000000200 */
[C---:B------:R-:W-:Y:S08]  /*10e50*/  HMMA.16816.F32.BF16 R24, R176.reuse, R156, R24 ;  /* 0x0000009cb018723c */ /* 0x040ff00000041818 */
[C---:B------:R-:W-:Y:S08]  /*10e60*/  HMMA.16816.F32.BF16 R28, R176.reuse, R158, R28 ;  /* 0x0000009eb01c723c */ /* 0x040ff0000004181c */
[C---:B----4-:R-:W-:Y:S08]  /*10e70*/  HMMA.16816.F32.BF16 R32, R176.reuse, R164, R32 ;  /* 0x000000a4b020723c */ /* 0x050ff00000041820 */
        /* <DEDUP_REMOVED lines=8> */
[C---:B------:R-:W-:Y:S08]  /*10f00*/  HMMA.16816.F32.BF16 R32, R172.reuse, R168, R32 ;  /* 0x000000a8ac20723c */ /* 0x040ff00000041820 */
[----:B------:R-:W-:Y:S08]  /*10f10*/  HMMA.16816.F32.BF16 R36, R172, R170, R36 ;  /* 0x000000aaac24723c */ /* 0x000ff00000041824 */
[C---:B-----5:R-:W-:Y:S08]  /*10f20*/  HMMA.16816.F32.BF16 R4, R184.reuse, R192, R4 ;  /* 0x000000c0b804723c */ /* 0x060ff00000041804 */
[C---:B------:R-:W-:Y:S08]  /*10f30*/  HMMA.16816.F32.BF16 R12, R184.reuse, R194, R12 ;  /* 0x000000c2b80c723c */ /* 0x040ff0000004180c */
[C---:B-1----:R-:W-:Y:S08]  /*10f40*/  HMMA.16816.F32.BF16 R16, R184.reuse, R148, R16 ;  /* 0x00000094b810723c */ /* 0x042ff00000041810 */
[C---:B------:R-:W-:Y:S04]  /*10f50*/  HMMA.16816.F32.BF16 R20, R184.reuse, R150, R20 ;  /* 0x00000096b814723c */ /* 0x040fe80000041814 */
[----:B------:R-:W-:Y:S02]  /*10f60*/  FMUL.FTZ R174, R4, c[0x0][0x320] ;  /* 0x0000c80004ae7a20 */ /* 0x000fe40000410000 */
[----:B------:R-:W-:Y:S02]  /*10f70*/  FMUL.FTZ R173, R6, c[0x0][0x320] ;  /* 0x0000c80006ad7a20 */ /* 0x000fe40000410000 */
[C---:B------:R-:W-:Y:S02]  /*10f80*/  HMMA.16816.F32.BF16 R24, R184.reuse, R152, R24 ;  /* 0x00000098b818723c */ /* 0x040fe40000041818 */
[----:B------:R-:W1:Y:S02]  /*10f90*/  MUFU.TANH R174, R174 ;  /* 0x000000ae00ae7308 */ /* 0x000e640000002400 */
[----:B------:R-:W-:Y:S02]  /*10fa0*/  FMUL.FTZ R13, R13, c[0x0][0x320] ;  /* 0x0000c8000d0d7a20 */ /* 0x000fe40000410000 */
[----:B------:R-:W-:Y:S02]  /*10fb0*/  FMUL.FTZ R14, R14, c[0x0][0x320] ;  /* 0x0000c8000e0e7a20 */ /* 0x000fe40000410000 */
[C---:B------:R-:W-:Y:S04]  /*10fc0*/  HMMA.16816.F32.BF16 R28, R184.reuse, R154, R28 ;  /* 0x0000009ab81c723c */ /* 0x040fe8000004181c */
[----:B------:R-:W-:Y:S01]  /*10fd0*/  FMUL.FTZ R15, R15, c[0x0][0x320] ;  /* 0x0000c8000f0f7a20 */ /* 0x000fe20000410000 */
[----:B------:R-:W-:Y:S01]  /*10fe0*/  MUFU.TANH R177, R13 ;  /* 0x0000000d00b17308 */ /* 0x000fe20000002400 */
[----:B------:R-:W-:Y:S02]  /*10ff0*/  FMUL.FTZ R175, R12, c[0x0][0x320] ;  /* 0x0000c8000caf7a20 */ /* 0x000fe40000410000 */
[----:B------:R-:W-:Y:S04]  /*11000*/  FMUL.FTZ R165, R5, c[0x0][0x320] ;  /* 0x0000c80005a57a20 */ /* 0x000fe80000410000 */
[----:B------:R-:W-:Y:S02]  /*11010*/  FMUL.FTZ R172, R7, c[0x0][0x320] ;  /* 0x0000c80007ac7a20 */ /* 0x000fe40000410000 */
[----:B------:R-:W-:Y:S01]  /*11020*/  FMUL.FTZ R183, R16, c[0x0][0x320] ;  /* 0x0000c80010b77a20 */ /* 0x000fe20000410000 */
[----:B------:R-:W-:Y:S01]  /*11030*/  MUFU.TANH R176, R14 ;  /* 0x0000000e00b07308 */ /* 0x000fe20000002400 */
[----:B------:R-:W-:Y:S02]  /*11040*/  FMUL.FTZ R17, R17, c[0x0][0x320] ;  /* 0x0000c80011117a20 */ /* 0x000fe40000410000 */
[----:B------:R-:W-:Y:S01]  /*11050*/  FMUL.FTZ R18, R18, c[0x0][0x320] ;  /* 0x0000c80012127a20 */ /* 0x000fe20000410000 */
[----:B-1----:R-:W-:Y:S01]  /*11060*/  FMNMX.FTZ R2, R174, R9, !PT ;  /* 0x00000009ae027209 */ /* 0x002fe20007810000 */
[----:B------:R-:W-:Y:S02]  /*11070*/  FMUL.FTZ R19, R19, c[0x0][0x320] ;  /* 0x0000c80013137a20 */ /* 0x000fe40000410000 */
[----:B------:R-:W-:Y:S02]  /*11080*/  FMUL.FTZ R20, R20, c[0x0][0x320] ;  /* 0x0000c80014147a20 */ /* 0x000fe40000410000 */
[----:B------:R-:W-:Y:S01]  /*11090*/  FMUL.FTZ R21, R21, c[0x0][0x320] ;  /* 0x0000c80015157a20 */ /* 0x000fe20000410000 */
[----:B------:R1:W-:Y:S01]  /*110a0*/  MUFU.TANH R188, R15 ;  /* 0x0000000f00bc7308 */ /* 0x0003e20000002400 */
[----:B------:R-:W-:Y:S02]  /*110b0*/  FMUL.FTZ R22, R22, c[0x0][0x320] ;  /* 0x0000c80016167a20 */ /* 0x000fe40000410000 */
        /* <DEDUP_REMOVED lines=11> */
[----:B-1----:R-:W1:Y:S01]  /*11170*/  LDSM.16.M88.4 R12, [R207+0x5800] ;  /* 0x00580000cf0c783b */ /* 0x002e620000000200 */
[----:B------:R-:W-:Y:S08]  /*11180*/  DEPBAR.LE SB0, 0x2 ;  /* 0x000080800000791a */ /* 0x000ff00000000000 */
[----:B------:R-:W4:Y:S01]  /*11190*/  MUFU.TANH R172, R172 ;  /* 0x000000ac00ac7308 */ /* 0x000f220000002400 */
[----:B------:R-:W-:Y:S01]  /*111a0*/  BAR.SYNC.DEFER_BLOCKING 0x0 ;  /* 0x0000000000007b1d */ /* 0x000fe20000010000 */
[----:B--2---:R-:W-:Y:S02]  /*111b0*/  FMNMX.FTZ R3, R173, R0, !PT ;  /* 0x00000000ad037209 */ /* 0x004fe40007810000 */
[----:B---3--:R-:W-:Y:S02]  /*111c0*/  FMNMX.FTZ R2, R165, R2, !PT ;  /* 0x00000002a5027209 */ /* 0x008fe40007810000 */
[----:B----4-:R-:W-:Y:S04]  /*111d0*/  FMNMX.FTZ R3, R172, R3, !PT ;  /* 0x00000003ac037209 */ /* 0x010fe80007810000 */
[----:B------:R-:W-:Y:S01]  /*111e0*/  FMNMX.FTZ R3, R176, R3, !PT ;  /* 0x00000003b0037209 */ /* 0x000fe20007810000 */
[----:B------:R-:W2:Y:S03]  /*111f0*/  MUFU.TANH R175, R175 ;  /* 0x000000af00af7308 */ /* 0x000ea60000002400 */
[----:B------:R-:W-:Y:S01]  /*11200*/  FMNMX.FTZ R3, R188, R3, !PT ;  /* 0x00000003bc037209 */ /* 0x000fe20007810000 */
[C---:B-1----:R-:W-:Y:S06]  /*11210*/  HMMA.16816.F32.BF16 R32, R184.reuse, R12, R32 ;  /* 0x0000000cb820723c */ /* 0x042fec0000041820 */
[----:B------:R-:W1:Y:S02]  /*11220*/  MUFU.TANH R183, R183 ;  /* 0x000000b700b77308 */ /* 0x000e640000002400 */
[----:B------:R-:W-:Y:S08]  /*11230*/  HMMA.16816.F32.BF16 R36, R184, R14, R36 ;  /* 0x0000000eb824723c */ /* 0x000ff00000041824 */
[----:B------:R-:W3:Y:S01]  /*11240*/  MUFU.TANH R245, R17 ;  /* 0x0000001100f57308 */ /* 0x000ee20000002400 */
[----:B--2---:R-:W-:Y:S04]  /*11250*/  FMNMX.FTZ R2, R175, R2, !PT ;  /* 0x00000002af027209 */ /* 0x004fe80007810000 */
[----:B------:R-:W-:Y:S05]  /*11260*/  FMNMX.FTZ R2, R177, R2, !PT ;  /* 0x00000002b1027209 */ /* 0x000fea0007810000 */
[----:B------:R-:W2:Y:S01]  /*11270*/  MUFU.TANH R246, R18 ;  /* 0x0000001200f67308 */ /* 0x000ea20000002400 */
        /* <DEDUP_REMOVED lines=9> */
[----:B---3--:R-:W-:Y:S01]  /*11310*/  FMNMX.FTZ R2, R245, R2, !PT ;  /* 0x00000002f5027209 */ /* 0x008fe20007810000 */
[----:B------:R-:W-:Y:S05]  /*11320*/  FMUL.FTZ R39, R39, c[0x0][0x320] ;  /* 0x0000c80027277a20 */ /* 0x000fea0000410000 */
[----:B------:R-:W3:Y:S01]  /*11330*/  MUFU.TANH R191, R20 ;  /* 0x0000001400bf7308 */ /* 0x000ee20000002400 */
[----:B--2---:R-:W-:Y:S09]  /*11340*/  FMNMX.FTZ R3, R246, R3, !PT ;  /* 0x00000003f6037209 */ /* 0x004ff20007810000 */
[----:B------:R-:W2:Y:S01]  /*11350*/  MUFU.TANH R189, R21 ;  /* 0x0000001500bd7308 */ /* 0x000ea20000002400 */
[----:B-1----:R-:W-:Y:S09]  /*11360*/  FMNMX.FTZ R3, R190, R3, !PT ;  /* 0x00000003be037209 */ /* 0x002ff20007810000 */
[----:B------:R-:W1:Y:S01]  /*11370*/  MUFU.TANH R244, R22 ;  /* 0x0000001600f47308 */ /* 0x000e620000002400 */
[----:B---3--:R-:W-:Y:S09]  /*11380*/  FMNMX.FTZ R2, R191, R2, !PT ;  /* 0x00000002bf027209 */ /* 0x008ff20007810000 */
        /* <DEDUP_REMOVED lines=33> */
[----:B-1----:R-:W-:Y:S05]  /*115a0*/  FMNMX.FTZ R15, R167, R2, !PT ;  /* 0x00000002a70f7209 */ /* 0x002fea0007810000 */
[----:B------:R-:W1:Y:S01]  /*115b0*/  SHFL.BFLY PT, R2, R15, 0x2, 0x1f ;  /* 0x0c401f000f027f89 */ /* 0x000e6200000e0000 */
[----:B---3--:R-:W-:Y:S04]  /*115c0*/  FMNMX.FTZ R3, R166, R3, !PT ;  /* 0x00000003a6037209 */ /* 0x008fe80007810000 */
[----:B--2---:R-:W-:Y:S05]  /*115d0*/  FMNMX.FTZ R14, R164, R3, !PT ;  /* 0x00000003a40e7209 */ /* 0x004fea0007810000 */
        /* <DEDUP_REMOVED lines=8> */
[--C-:B------:R-:W-:Y:S02]  /*11660*/  FFMA.FTZ R182, R174, c[0x0][0x2d0], -R184.reuse ;  /* 0x0000b400aeb67a23 */ /* 0x100fe400000108b8 */
[--C-:B------:R-:W-:Y:S02]  /*11670*/  FFMA.FTZ R181, R165, c[0x0][0x2d0], -R184.reuse ;  /* 0x0000b400a5b57a23 */ /* 0x100fe400000108b8 */
[----:B------:R-:W-:Y:S02]  /*11680*/  FMUL.FTZ R2, R4, c[0x0][0x2d0] ;  /* 0x0000b40004027a20 */ /* 0x000fe40000410000 */
[--C-:B------:R-:W-:Y:S01]  /*11690*/  FFMA.FTZ R180, R175, c[0x0][0x2d0], -R184.reuse ;  /* 0x0000b400afb47a23 */ /* 0x100fe200000108b8 */
[----:B------:R-:W-:Y:S01]  /*116a0*/  MUFU.EX2 R182, R182 ;  /* 0x000000b600b67308 */ /* 0x000fe20000000800 */
[--C-:B------:R-:W-:Y:S02]  /*116b0*/  FFMA.FTZ R179, R177, c[0x0][0x2d0], -R184.reuse ;  /* 0x0000b400b1b37a23 */ /* 0x100fe400000108b8 */
[--C-:B------:R-:W-:Y:S01]  /*116c0*/  FFMA.FTZ R183, R183, c[0x0][0x2d0], -R184.reuse ;  /* 0x0000b400b7b77a23 */ /* 0x100fe200000108b8 */
[----:B--2---:R-:W-:Y:S01]  /*116d0*/  FMNMX.FTZ R3, R12, R3, !PT ;  /* 0x000000030c037209 */ /* 0x004fe20007810000 */
[----:B------:R-:W-:Y:S02]  /*116e0*/  IMAD R12, R204, 0x6000, RZ ;  /* 0x00006000cc0c7824 */ /* 0x000fe400078e02ff */
[----:B------:R-:W-:Y:S02]  /*116f0*/  FFMA.FTZ R186, R245, c[0x0][0x2d0], -R184 ;  /* 0x0000b400f5ba7a23 */ /* 0x000fe400000108b8 */
[C---:B------:R-:W-:Y:S01]  /*11700*/  FMUL.FTZ R165, R3.reuse, c[0x0][0x2d0] ;  /* 0x0000b40003a57a20 */ /* 0x040fe20000410000 */
[----:B------:R-:W-:Y:S01]  /*11710*/  IADD3 R174, R196, R12, RZ ;  /* 0x0000000cc4ae7210 */ /* 0x000fe20007ffe0ff */
[----:B------:R-:W-:Y:S01]  /*11720*/  FADD.FTZ R4, -R3, R0 ;  /* 0x0000000003047221 */ /* 0x000fe20000010100 */
[----:B------:R-:W1:Y:S01]  /*11730*/  MUFU.EX2 R2, R2 ;  /* 0x0000000200027308 */ /* 0x000e620000000800 */
[--C-:B------:R-:W-:Y:S01]  /*11740*/  FFMA.FTZ R178, R173, c[0x0][0x2d0], -R165.reuse ;  /* 0x0000b400adb27a23 */ /* 0x100fe200000108a5 */
[----:B------:R-:W-:Y:S01]  /*11750*/  IADD3 R9, R199, R174, RZ ;  /* 0x000000aec7097210 */ /* 0x000fe20007ffe0ff */
[----:B------:R-:W2:Y:S01]  /*11760*/  LDSM.16.MT88.4 R16, [R174] ;  /* 0x00000000ae10783b */ /* 0x000ea20000004200 */
[--C-:B------:R-:W-:Y:S01]  /*11770*/  FFMA.FTZ R177, R172, c[0x0][0x2d0], -R165.reuse ;  /* 0x0000b400acb17a23 */ /* 0x100fe200000108a5 */
[----:B------:R-:W-:Y:S01]  /*11780*/  IADD3 R172, R147, R12, RZ ;  /* 0x0000000c93ac7210 */ /* 0x000fe20007ffe0ff */
[--C-:B------:R-:W-:Y:S02]  /*11790*/  FFMA.FTZ R176, R176, c[0x0][0x2d0], -R165.reuse ;  /* 0x0000b400b0b07a23 */ /* 0x100fe400000108a5 */
[--C-:B------:R-:W-:Y:S01]  /*117a0*/  FFMA.FTZ R175, R188, c[0x0][0x2d0], -R165.reuse ;  /* 0x0000b400bcaf7a23 */ /* 0x100fe200000108a5 */
[----:B------:R-:W-:Y:S01]  /*117b0*/  IADD3 R173, R199, R172, RZ ;  /* 0x000000acc7ad7210 */ /* 0x000fe20007ffe0ff */
[----:B------:R-:W-:Y:S01]  /*117c0*/  FMUL.FTZ R0, R4, c[0x0][0x2d0] ;  /* 0x0000b40004007a20 */ /* 0x000fe20000410000 */
[----:B------:R-:W3:Y:S01]  /*117d0*/  MUFU.EX2 R181, R181 ;  /* 0x000000b500b57308 */ /* 0x000ee20000000800 */
[----:B------:R-:W4:Y:S01]  /*117e0*/  LDSM.16.MT88.4 R24, [R9] ;  /* 0x000000000918783b */ /* 0x000f220000004200 */
[--C-:B------:R-:W-:Y:S02]  /*117f0*/  FFMA.FTZ R247, R170, c[0x0][0x2d0], -R165.reuse ;  /* 0x0000b400aaf77a23 */ /* 0x100fe400000108a5 */
[--C-:B------:R-:W-:Y:S02]  /*11800*/  FFMA.FTZ R248, R168, c[0x0][0x2d0], -R165.reuse ;  /* 0x0000b400a8f87a23 */ /* 0x100fe400000108a5 */
[--C-:B------:R-:W-:Y:S02]  /*11810*/  FFMA.FTZ R166, R166, c[0x0][0x2d0], -R165.reuse ;  /* 0x0000b400a6a67a23 */ /* 0x100fe400000108a5 */
[--C-:B------:R-:W-:Y:S01]  /*11820*/  FFMA.FTZ R187, R191, c[0x0][0x2d0], -R184.reuse ;  /* 0x0000b400bfbb7a23 */ /* 0x100fe200000108b8 */
[----:B------:R-:W5:Y:S01]  /*11830*/  LDSM.16.MT88.4 R32, [R172] ;  /* 0x00000000ac20783b */ /* 0x000f620000004200 */
[----:B------:R-:W2:Y:S01]  /*11840*/  MUFU.EX2 R0, R0 ;  /* 0x0000000000007308 */ /* 0x000ea20000000800 */
[--C-:B------:R-:W-:Y:S02]  /*11850*/  FFMA.FTZ R188, R189, c[0x0][0x2d0], -R184.reuse ;  /* 0x0000b400bdbc7a23 */ /* 0x100fe400000108b8 */
[C---:B-1----:R-:W-:Y:S02]  /*11860*/  FMUL.FTZ R4, R2.reuse, R132 ;  /* 0x0000008402047220 */ /* 0x042fe40000410000 */
[C---:B------:R-:W-:Y:S02]  /*11870*/  FMUL.FTZ R5, R2.reuse, R133 ;  /* 0x0000008502057220 */ /* 0x040fe40000410000 */
[C---:B------:R-:W-:Y:S01]  /*11880*/  FMUL.FTZ R12, R2.reuse, R128 ;  /* 0x00000080020c7220 */ /* 0x040fe20000410000 */
[----:B------:R-:W-:Y:S01]  /*11890*/  LDSM.16.MT88.4 R148, [R9+0x2800] ;  /* 0x002800000994783b */ /* 0x000fe20000004200 */
[C---:B------:R-:W-:Y:S01]  /*118a0*/  FMUL.FTZ R13, R2.reuse, R129 ;  /* 0x00000081020d7220 */ /* 0x040fe20000410000 */
[----:B------:R-:W-:Y:S01]  /*118b0*/  MUFU.EX2 R180, R180 ;  /* 0x000000b400b47308 */ /* 0x000fe20000000800 */
[C---:B------:R-:W-:Y:S02]  /*118c0*/  FMUL.FTZ R20, R2.reuse, R120 ;  /* 0x0000007802147220 */ /* 0x040fe40000410000 */
[C---:B------:R-:W-:Y:S01]  /*118d0*/  FMUL.FTZ R21, R2.reuse, R121 ;  /* 0x0000007902157220 */ /* 0x040fe20000410000 */
[----:B---3--:R-:W-:Y:S01]  /*118e0*/  F2FP.BF16.PACK_AB R132, R181, R182 ;  /* 0x000000b6b584723e */ /* 0x008fe200000010ff */
[C---:B------:R-:W-:Y:S01]  /*118f0*/  FMUL.FTZ R28, R2.reuse, R112 ;  /* 0x00000070021c7220 */ /* 0x040fe20000410000 */
[----:B------:R-:W-:Y:S01]  /*11900*/  LDSM.16.MT88.4 R152, [R172+0x2800] ;  /* 0x00280000ac98783b */ /* 0x000fe20000004200 */
[C---:B------:R-:W-:Y:S02]  /*11910*/  FMUL.FTZ R29, R2.reuse, R113 ;  /* 0x00000071021d7220 */ /* 0x040fe40000410000 */
[C---:B------:R-:W-:Y:S01]  /*11920*/  FMUL.FTZ R36, R2.reuse, R104 ;  /* 0x0000006802247220 */ /* 0x040fe20000410000 */
[----:B------:R-:W1:Y:S01]  /*11930*/  MUFU.EX2 R179, R179 ;  /* 0x000000b300b37308 */ /* 0x000e620000000800 */
[C---:B------:R-:W-:Y:S02]  /*11940*/  FMUL.FTZ R37, R2.reuse, R105 ;  /* 0x0000006902257220 */ /* 0x040fe40000410000 */
[----:B------:R-:W-:Y:S01]  /*11950*/  FMUL.FTZ R40, R2, R40 ;  /* 0x0000002802287220 */ /* 0x000fe20000410000 */
[----:B------:R-:W-:Y:S01]  /*11960*/  LDSM.16.MT88.4 R156, [R174+0x3800] ;  /* 0x00380000ae9c783b */ /* 0x000fe20000004200 */
[C---:B--2---:R-:W-:Y:S02]  /*11970*/  FMUL.FTZ R6, R0.reuse, R134 ;  /* 0x0000008600067220 */ /* 0x044fe40000410000 */
[C---:B------:R-:W-:Y:S02]  /*11980*/  FMUL.FTZ R7, R0.reuse, R135 ;  /* 0x0000008700077220 */ /* 0x040fe40000410000 */
[C---:B------:R-:W-:Y:S01]  /*11990*/  FMUL.FTZ R14, R0.reuse, R130 ;  /* 0x00000082000e7220 */ /* 0x040fe20000410000 */
[----:B------:R-:W-:Y:S01]  /*119a0*/  MUFU.EX2 R178, R178 ;  /* 0x000000b200b27308 */ /* 0x000fe20000000800 */
[C---:B------:R-:W-:Y:S01]  /*119b0*/  FMUL.FTZ R15, R0.reuse, R131 ;  /* 0x00000083000f7220 */ /* 0x040fe20000410000 */
[----:B------:R-:W-:Y:S01]  /*119c0*/  LDSM.16.MT88.4 R160, [R9+0x3800] ;  /* 0x0038000009a0783b */ /* 0x000fe20000004200 */
[C---:B------:R-:W-:Y:S02]  /*119d0*/  FMUL.FTZ R22, R0.reuse, R122 ;  /* 0x0000007a00167220 */ /* 0x040fe40000410000 */
[C---:B------:R-:W-:Y:S02]  /*119e0*/  FMUL.FTZ R23, R0.reuse, R123 ;  /* 0x0000007b00177220 */ /* 0x040fe40000410000 */
[C---:B------:R-:W-:Y:S02]  /*119f0*/  FMUL.FTZ R30, R0.reuse, R114 ;  /* 0x00000072001e7220 */ /* 0x040fe40000410000 */
[C---:B------:R-:W-:Y:S01]  /*11a00*/  FMUL.FTZ R31, R0.reuse, R115 ;  /* 0x00000073001f7220 */ /* 0x040fe20000410000 */
[----:B------:R-:W2:Y:S01]  /*11a10*/  MUFU.EX2 R177, R177 ;  /* 0x000000b100b17308 */ /* 0x000ea20000000800 */
[C---:B------:R-:W-:Y:S01]  /*11a20*/  FMUL.FTZ R38, R0.reuse, R106 ;  /* 0x0000006a00267220 */ /* 0x040fe20000410000 */
[----:B------:R-:W-:Y:S01]  /*11a30*/  LDSM.16.MT88.4 R112, [R173+0x2000] ;  /* 0x00200000ad70783b */ /* 0x000fe20000004200 */
[----:B------:R-:W-:Y:S01]  /*11a40*/  FMUL.FTZ R39, R0, R107 ;  /* 0x0000006b00277220 */ /* 0x000fe20000410000 */
[----:B-1----:R-:W-:Y:S01]  /*11a50*/  F2FP.BF16.PACK_AB R134, R179, R180 ;  /* 0x000000b4b386723e */ /* 0x002fe200000010ff */
[----:B------:R-:W-:Y:S02]  /*11a60*/  FMUL.FTZ R41, R2, R41 ;  /* 0x0000002902297220 */ /* 0x000fe40000410000 */
[C---:B------:R-:W-:Y:S02]  /*11a70*/  FMUL.FTZ R42, R0.reuse, R42 ;  /* 0x0000002a002a7220 */ /* 0x040fe40000410000 */
[----:B------:R-:W-:Y:S01]  /*11a80*/  FMUL.FTZ R43, R0, R43 ;  /* 0x0000002b002b7220 */ /* 0x000fe20000410000 */
[----:B------:R-:W-:Y:S01]  /*11a90*/  MUFU.EX2 R176, R176 ;  /* 0x000000b000b07308 */ /* 0x000fe20000000800 */
[----:B------:R-:W-:Y:S01]  /*11aa0*/  LDSM.16.MT88.4 R104, [R172+0x2000] ;  /* 0x00200000ac68783b */ /* 0x000fe20000004200 */
[C---:B------:R-:W-:Y:S02]  /*11ab0*/  FMUL.FTZ R44, R2.reuse, R44 ;  /* 0x0000002c022c7220 */ /* 0x040fe40000410000 */
[----:B------:R-:W-:Y:S02]  /*11ac0*/  FMUL.FTZ R45, R2, R45 ;  /* 0x0000002d022d7220 */ /* 0x000fe40000410000 */
[C---:B------:R-:W-:Y:S02]  /*11ad0*/  FMUL.FTZ R46, R0.reuse, R46 ;  /* 0x0000002e002e7220 */ /* 0x040fe40000410000 */
[----:B------:R-:W-:Y:S01]  /*11ae0*/  FMUL.FTZ R47, R0, R47 ;  /* 0x0000002f002f7220 */ /* 0x000fe20000410000 */
[----:B------:R-:W-:Y:S01]  /*11af0*/  LDSM.16.MT88.4 R120, [R172+0x800] ;  /* 0x00080000ac78783b */ /* 0x000fe20000004200 */
[----:B------:R-:W1:Y:S01]  /*11b00*/  MUFU.EX2 R175, R175 ;  /* 0x000000af00af7308 */ /* 0x000e620000000800 */
[C---:B------:R-:W-:Y:S02]  /*11b10*/  FMUL.FTZ R48, R2.reuse, R48 ;  /* 0x0000003002307220 */ /* 0x040fe40000410000 */
[----:B------:R-:W-:Y:S01]  /*11b20*/  FMUL.FTZ R49, R2, R49 ;  /* 0x0000003102317220 */ /* 0x000fe20000410000 */
[----:B--2---:R-:W-:Y:S01]  /*11b30*/  F2FP.BF16.PACK_AB R133, R177, R178 ;  /* 0x000000b2b185723e */ /* 0x004fe200000010ff */
[C---:B------:R-:W-:Y:S02]  /*11b40*/  FMUL.FTZ R50, R0.reuse, R50 ;  /* 0x0000003200327220 */ /* 0x040fe40000410000 */
[----:B------:R-:W-:Y:S01]  /*11b50*/  LDSM.16.MT88.4 R128, [R174+0x2800] ;  /* 0x00280000ae80783b */ /* 0x000fe20000004200 */
[----:B------:R-:W-:Y:S02]  /*11b60*/  FMUL.FTZ R51, R0, R51 ;  /* 0x0000003300337220 */ /* 0x000fe40000410000 */
[C---:B------:R-:W-:Y:S01]  /*11b70*/  FMUL.FTZ R52, R2.reuse, R52 ;  /* 0x0000003402347220 */ /* 0x040fe20000410000 */
[----:B------:R-:W-:Y:S01]  /*11b80*/  MUFU.EX2 R183, R183 ;  /* 0x000000b700b77308 */ /* 0x000fe20000000800 */
[----:B------:R-:W-:Y:S02]  /*11b90*/  FMUL.FTZ R53, R2, R53 ;  /* 0x0000003502357220 */ /* 0x000fe40000410000 */
[C---:B------:R-:W-:Y:S02]  /*11ba0*/  FMUL.FTZ R54, R0.reuse, R54 ;  /* 0x0000003600367220 */ /* 0x040fe40000410000 */
[----:B------:R-:W-:Y:S02]  /*11bb0*/  FMUL.FTZ R55, R0, R55 ;  /* 0x0000003700377220 */ /* 0x000fe40000410000 */
[C---:B------:R-:W-:Y:S02]  /*11bc0*/  FMUL.FTZ R56, R2.reuse, R56 ;  /* 0x0000003802387220 */ /* 0x040fe40000410000 */
[----:B------:R-:W-:Y:S01]  /*11bd0*/  FMUL.FTZ R57, R2, R57 ;  /* 0x0000003902397220 */ /* 0x000fe20000410000 */
[----:B------:R-:W2:Y:S01]  /*11be0*/  MUFU.EX2 R186, R186 ;  /* 0x000000ba00ba7308 */ /* 0x000ea20000000800 */
[C---:B------:R-:W-:Y:S01]  /*11bf0*/  FMUL.FTZ R58, R0.reuse, R58 ;  /* 0x0000003a003a7220 */ /* 0x040fe20000410000 */
[----:B-1----:R-:W-:Y:S01]  /*11c00*/  F2FP.BF16.PACK_AB R135, R175, R176 ;  /* 0x000000b0af87723e */ /* 0x002fe200000010ff */
[----:B------:R-:W-:Y:S02]  /*11c10*/  FMUL.FTZ R59, R0, R59 ;  /* 0x0000003b003b7220 */ /* 0x000fe40000410000 */
[C---:B------:R-:W-:Y:S02]  /*11c20*/  FMUL.FTZ R60, R2.reuse, R60 ;  /* 0x0000003c023c7220 */ /* 0x040fe40000410000 */
[----:B------:R-:W-:Y:S02]  /*11c30*/  FMUL.FTZ R61, R2, R61 ;  /* 0x0000003d023d7220 */ /* 0x000fe40000410000 */
[C---:B------:R-:W-:Y:S01]  /*11c40*/  HMMA.16816.F32.BF16 R4, R132.reuse, R16, R4 ;  /* 0x000000108404723c */ /* 0x040fe20000041804 */
[----:B------:R-:W-:Y:S04]  /*11c50*/  MUFU.EX2 R187, R187 ;  /* 0x000000bb00bb7308 */ /* 0x000fe80000000800 */
[----:B------:R-:W-:Y:S02]  /*11c60*/  FMUL.FTZ R62, R0, R62 ;  /* 0x0000003e003e7220 */ /* 0x000fe40000410000 */
[C---:B------:R-:W-:Y:S01]  /*11c70*/  FMUL.FTZ R16, R2.reuse, R124 ;  /* 0x0000007c02107220 */ /* 0x040fe20000410000 */
[C---:B------:R-:W-:Y:S03]  /*11c80*/  HMMA.16816.F32.BF16 R12, R132.reuse, R18, R12 ;  /* 0x00000012840c723c */ /* 0x040fe6000004180c */
[----:B------:R-:W-:Y:S01]  /*11c90*/  MUFU.EX2 R188, R188 ;  /* 0x000000bc00bc7308 */ /* 0x000fe20000000800 */
[----:B------:R-:W-:Y:S02]  /*11ca0*/  FMUL.FTZ R17, R2, R125 ;  /* 0x0000007d02117220 */ /* 0x000fe40000410000 */
[C---:B------:R-:W-:Y:S02]  /*11cb0*/  FMUL.FTZ R63, R0.reuse, R63 ;  /* 0x0000003f003f7220 */ /* 0x040fe40000410000 */
[C---:B------:R-:W-:Y:S04]  /*11cc0*/  FMUL.FTZ R18, R0.reuse, R126 ;  /* 0x0000007e00127220 */ /* 0x040fe80000410000 */
[----:B------:R-:W-:Y:S01]  /*11cd0*/  FMUL.FTZ R19, R0, R127 ;  /* 0x0000007f00137220 */ /* 0x000fe20000410000 */
[----:B------:R-:W-:Y:S01]  /*11ce0*/  MUFU.EX2 R247, R247 ;  /* 0x000000f700f77308 */ /* 0x000fe20000000800 */
[----:B------:R-:W1:Y:S01]  /*11cf0*/  LDSM.16.MT88.4 R124, [R173] ;  /* 0x00000000ad7c783b */ /* 0x000e620000004200 */
[C---:B------:R-:W-:Y:S02]  /*11d00*/  FMUL.FTZ R64, R2.reuse, R64 ;  /* 0x0000004002407220 */ /* 0x040fe40000410000 */
[----:B------:R-:W-:Y:S02]  /*11d10*/  FMUL.FTZ R65, R2, R65 ;  /* 0x0000004102417220 */ /* 0x000fe40000410000 */
[C---:B----4-:R-:W-:Y:S03]  /*11d20*/  HMMA.16816.F32.BF16 R16, R132.reuse, R24, R16 ;  /* 0x000000188410723c */ /* 0x050fe60000041810 */
[C---:B------:R-:W-:Y:S01]  /*11d30*/  FMUL.FTZ R66, R0.reuse, R66 ;  /* 0x0000004200427220 */ /* 0x040fe20000410000 */
[----:B------:R-:W-:Y:S01]  /*11d40*/  MUFU.EX2 R248, R248 ;  /* 0x000000f800f87308 */ /* 0x000fe20000000800 */
[----:B------:R-:W-:Y:S02]  /*11d50*/  FMUL.FTZ R67, R0, R67 ;  /* 0x0000004300437220 */ /* 0x000fe40000410000 */
[C---:B------:R-:W-:Y:S01]  /*11d60*/  FMUL.FTZ R24, R2.reuse, R116 ;  /* 0x0000007402187220 */ /* 0x040fe20000410000 */
[C---:B------:R-:W-:Y:S04]  /*11d70*/  HMMA.16816.F32.BF16 R20, R132.reuse, R26, R20 ;  /* 0x0000001a8414723c */ /* 0x040fe80000041814 */
[C---:B------:R-:W-:Y:S02]  /*11d80*/  FMUL.FTZ R25, R2.reuse, R117 ;  /* 0x0000007502197220 */ /* 0x040fe40000410000 */
[----:B------:R-:W-:Y:S02]  /*11d90*/  FMUL.FTZ R68, R2, R68 ;  /* 0x0000004402447220 */ /* 0x000fe40000410000 */
[C---:B------:R-:W-:Y:S04]  /*11da0*/  FMUL.FTZ R26, R0.reuse, R118 ;  /* 0x00000076001a7220 */ /* 0x040fe80000410000 */
[----:B------:R-:W-:Y:S02]  /*11db0*/  FMUL.FTZ R27, R0, R119 ;  /* 0x00000077001b7220 */ /* 0x000fe40000410000 */
[----:B------:R-:W3:Y:S01]  /*11dc0*/  LDSM.16.MT88.4 R116, [R174+0x2000] ;  /* 0x00200000ae74783b */ /* 0x000ee20000004200 */
[----:B------:R-:W-:Y:S02]  /*11dd0*/  FMUL.FTZ R69, R2, R69 ;  /* 0x0000004502457220 */ /* 0x000fe40000410000 */
[C---:B------:R-:W-:Y:S02]  /*11de0*/  FMUL.FTZ R70, R0.reuse, R70 ;  /* 0x0000004600467220 */ /* 0x040fe40000410000 */
[C---:B-----5:R-:W-:Y:S03]  /*11df0*/  HMMA.16816.F32.BF16 R24, R132.reuse, R32, R24 ;  /* 0x000000208418723c */ /* 0x060fe60000041818 */
        /* <DEDUP_REMOVED lines=8> */
[----:B------:R-:W4:Y:S01]  /*11e80*/  LDSM.16.MT88.4 R108, [R9+0x2000] ;  /* 0x00200000096c783b */ /* 0x000f220000004200 */
[C---:B------:R-:W-:Y:S02]  /*11e90*/  FMUL.FTZ R74, R0.reuse, R74 ;  /* 0x0000004a004a7220 */ /* 0x040fe40000410000 */
[----:B------:R-:W-:Y:S02]  /*11ea0*/  FMUL.FTZ R75, R0, R75 ;  /* 0x0000004b004b7220 */ /* 0x000fe40000410000 */
[C---:B-1----:R-:W-:Y:S03]  /*11eb0*/  HMMA.16816.F32.BF16 R32, R132.reuse, R124, R32 ;  /* 0x0000007c8420723c */ /* 0x042fe60000041820 */
[C---:B------:R-:W-:Y:S02]  /*11ec0*/  FMUL.FTZ R76, R2.reuse, R76 ;  /* 0x0000004c024c7220 */ /* 0x040fe40000410000 */
[----:B------:R-:W-:Y:S02]  /*11ed0*/  FMUL.FTZ R77, R2, R77 ;  /* 0x0000004d024d7220 */ /* 0x000fe40000410000 */
[C---:B------:R-:W-:Y:S01]  /*11ee0*/  FMUL.FTZ R78, R0.reuse, R78 ;  /* 0x0000004e004e7220 */ /* 0x040fe20000410000 */
[C---:B------:R-:W-:Y:S01]  /*11ef0*/  HMMA.16816.F32.BF16 R36, R132.reuse, R126, R36 ;  /* 0x0000007e8424723c */ /* 0x040fe20000041824 */
[----:B------:R-:W-:Y:S03]  /*11f00*/  LDSM.16.MT88.4 R124, [R173+0x800] ;  /* 0x00080000ad7c783b */ /* 0x000fe60000004200 */
[----:B------:R-:W-:Y:S02]  /*11f10*/  FMUL.FTZ R79, R0, R79 ;  /* 0x0000004f004f7220 */ /* 0x000fe40000410000 */
[C---:B------:R-:W-:Y:S02]  /*11f20*/  FMUL.FTZ R88, R2.reuse, R88 ;  /* 0x0000005802587220 */ /* 0x040fe40000410000 */
[C---:B---3--:R-:W-:Y:S04]  /*11f30*/  HMMA.16816.F32.BF16 R40, R132.reuse, R116, R40 ;  /* 0x000000748428723c */ /* 0x048fe80000041828 */
[----:B------:R-:W-:Y:S02]  /*11f40*/  FMUL.FTZ R89, R2, R89 ;  /* 0x0000005902597220 */ /* 0x000fe40000410000 */
[C---:B------:R-:W-:Y:S02]  /*11f50*/  FMUL.FTZ R90, R0.reuse, R90 ;  /* 0x0000005a005a7220 */ /* 0x040fe40000410000 */
[C---:B------:R-:W-:Y:S01]  /*11f60*/  HMMA.16816.F32.BF16 R44, R132.reuse, R118, R44 ;  /* 0x00000076842c723c */ /* 0x040fe2000004182c */
[----:B------:R-:W-:Y:S03]  /*11f70*/  LDSM.16.MT88.4 R116, [R174+0x800] ;  /* 0x00080000ae74783b */ /* 0x000fe60000004200 */
[----:B------:R-:W-:Y:S02]  /*11f80*/  FMUL.FTZ R91, R0, R91 ;  /* 0x0000005b005b7220 */ /* 0x000fe40000410000 */
[--C-:B------:R-:W-:Y:S02]  /*11f90*/  FFMA.FTZ R189, R246, c[0x0][0x2d0], -R165.reuse ;  /* 0x0000b400f6bd7a23 */ /* 0x100fe400000108a5 */
[--C-:B------:R-:W-:Y:S01]  /*11fa0*/  FFMA.FTZ R190, R190, c[0x0][0x2d0], -R165.reuse ;  /* 0x0000b400bebe7a23 */ /* 0x100fe200000108a5 */
[C---:B----4-:R-:W-:Y:S03]  /*11fb0*/  HMMA.16816.F32.BF16 R48, R132.reuse, R108, R48 ;  /* 0x0000006c8430723c */ /* 0x050fe60000041830 */
[----:B------:R-:W-:Y:S01]  /*11fc0*/  MUFU.EX2 R189, R189 ;  /* 0x000000bd00bd7308 */ /* 0x000fe20000000800 */
[--C-:B------:R-:W-:Y:S02]  /*11fd0*/  FFMA.FTZ R191, R244, c[0x0][0x2d0], -R165.reuse ;  /* 0x0000b400f4bf7a23 */ /* 0x100fe400000108a5 */
[--C-:B------:R-:W-:Y:S02]  /*11fe0*/  FFMA.FTZ R192, R192, c[0x0][0x2d0], -R165.reuse ;  /* 0x0000b400c0c07a23 */ /* 0x100fe400000108a5 */
[C---:B------:R-:W-:Y:S01]  /*11ff0*/  FMUL.FTZ R92, R2.reuse, R92 ;  /* 0x0000005c025c7220 */ /* 0x040fe20000410000 */
[C---:B------:R-:W-:Y:S01]  /*12000*/  HMMA.16816.F32.BF16 R52, R132.reuse, R110, R52 ;  /* 0x0000006e8434723c */ /* 0x040fe20000041834 */
[----:B------:R-:W1:Y:S03]  /*12010*/  LDSM.16.MT88.4 R108, [R174+0x4000] ;  /* 0x00400000ae6c783b */ /* 0x000e660000004200 */
[----:B------:R-:W3:Y:S01]  /*12020*/  MUFU.EX2 R190, R190 ;  /* 0x000000be00be7308 */ /* 0x000ee20000000800 */
[----:B------:R-:W-:Y:S02]  /*12030*/  FMUL.FTZ R93, R2, R93 ;  /* 0x0000005d025d7220 */ /* 0x000fe40000410000 */
[C---:B------:R-:W-:Y:S01]  /*12040*/  FMUL.FTZ R94, R0.reuse, R94 ;  /* 0x0000005e005e7220 */ /* 0x040fe20000410000 */
[C---:B------:R-:W-:Y:S04]  /*12050*/  HMMA.16816.F32.BF16 R56, R132.reuse, R104, R56 ;  /* 0x000000688438723c */ /* 0x040fe80000041838 */
[----:B------:R-:W-:Y:S02]  /*12060*/  FMUL.FTZ R95, R0, R95 ;  /* 0x0000005f005f7220 */ /* 0x000fe40000410000 */
[----:B------:R-:W-:Y:S01]  /*12070*/  MUFU.EX2 R191, R191 ;  /* 0x000000bf00bf7308 */ /* 0x000fe20000000800 */
[C---:B------:R-:W-:Y:S01]  /*12080*/  FMUL.FTZ R96, R2.reuse, R96 ;  /* 0x0000006002607220 */ /* 0x040fe20000410000 */
[C---:B------:R-:W-:Y:S01]  /*12090*/  HMMA.16816.F32.BF16 R60, R132.reuse, R106, R60 ;  /* 0x0000006a843c723c */ /* 0x040fe2000004183c */
[----:B------:R-:W4:Y:S03]  /*120a0*/  LDSM.16.MT88.4 R104, [R9+0x4000] ;  /* 0x004000000968783b */ /* 0x000f260000004200 */
[----:B------:R-:W-:Y:S02]  /*120b0*/  FMUL.FTZ R97, R2, R97 ;  /* 0x0000006102617220 */ /* 0x000fe40000410000 */
[C---:B------:R-:W-:Y:S02]  /*120c0*/  FMUL.FTZ R98, R0.reuse, R98 ;  /* 0x0000006200627220 */ /* 0x040fe40000410000 */
[----:B------:R-:W5:Y:S01]  /*120d0*/  MUFU.EX2 R192, R192 ;  /* 0x000000c000c07308 */ /* 0x000f620000000800 */
[C---:B------:R-:W-:Y:S03]  /*120e0*/  HMMA.16816.F32.BF16 R64, R132.reuse, R112, R64 ;  /* 0x000000708440723c */ /* 0x040fe60000041840 */
[----:B------:R-:W-:Y:S02]  /*120f0*/  FMUL.FTZ R99, R0, R99 ;  /* 0x0000006300637220 */ /* 0x000fe40000410000 */
[C---:B------:R-:W-:Y:S03]  /*12100*/  FMUL.FTZ R100, R2.reuse, R100 ;  /* 0x0000006402647220 */ /* 0x040fe60000410000 */
[C---:B------:R-:W-:Y:S01]  /*12110*/  HMMA.16816.F32.BF16 R68, R132.reuse, R114, R68 ;  /* 0x000000728444723c */ /* 0x040fe20000041844 */
[----:B------:R-:W2:Y:S03]  /*12120*/  LDSM.16.MT88.4 R112, [R172+0x4000] ;  /* 0x00400000ac70783b */ /* 0x000ea60000004200 */
[----:B------:R-:W-:Y:S02]  /*12130*/  FMUL.FTZ R101, R2, R101 ;  /* 0x0000006502657220 */ /* 0x000fe40000410000 */
[C---:B------:R-:W-:Y:S02]  /*12140*/  FMUL.FTZ R102, R0.reuse, R102 ;  /* 0x0000006600667220 */ /* 0x040fe40000410000 */
[----:B------:R-:W-:Y:S01]  /*12150*/  FMUL.FTZ R103, R0, R103 ;  /* 0x0000006700677220 */ /* 0x000fe20000410000 */
[C---:B-1----:R-:W-:Y:S03]  /*12160*/  HMMA.16816.F32.BF16 R72, R132.reuse, R108, R72 ;  /* 0x0000006c8448723c */ /* 0x042fe60000041848 */
[--C-:B------:R-:W-:Y:S02]  /*12170*/  FFMA.FTZ R243, R243, c[0x0][0x2d0], -R184.reuse ;  /* 0x0000b400f3f37a23 */ /* 0x100fe400000108b8 */
[--C-:B------:R-:W-:Y:S02]  /*12180*/  FFMA.FTZ R244, R195, c[0x0][0x2d0], -R184.reuse ;  /* 0x0000b400c3f47a23 */ /* 0x100fe400000108b8 */
[--C-:B------:R-:W-:Y:S01]  /*12190*/  FFMA.FTZ R195, R207, c[0x0][0x2d0], -R184.reuse ;  /* 0x0000b400cfc37a23 */ /* 0x100fe200000108b8 */
[C---:B------:R-:W-:Y:S01]  /*121a0*/  HMMA.16816.F32.BF16 R76, R132.reuse, R110, R76 ;  /* 0x0000006e844c723c */ /* 0x040fe2000004184c */
[----:B------:R-:W1:Y:S01]  /*121b0*/  LDSM.16.MT88.4 R108, [R173+0x4000] ;  /* 0x00400000ad6c783b */ /* 0x000e620000004200 */
[----:B------:R-:W-:Y:S02]  /*121c0*/  MUFU.EX2 R243, R243 ;  /* 0x000000f300f37308 */ /* 0x000fe40000000800 */
[C---:B------:R-:W-:Y:S02]  /*121d0*/  FMUL.FTZ R80, R2.reuse, R80 ;  /* 0x0000005002507220 */ /* 0x040fe40000410000 */
[----:B------:R-:W-:Y:S02]  /*121e0*/  FMUL.FTZ R81, R2, R81 ;  /* 0x0000005102517220 */ /* 0x000fe40000410000 */
[C---:B------:R-:W-:Y:S04]  /*121f0*/  FMUL.FTZ R82, R0.reuse, R82 ;  /* 0x0000005200527220 */ /* 0x040fe80000410000 */
[----:B------:R-:W-:Y:S01]  /*12200*/  FMUL.FTZ R83, R0, R83 ;  /* 0x0000005300537220 */ /* 0x000fe20000410000 */
[----:B------:R-:W-:Y:S01]  /*12210*/  MUFU.EX2 R244, R244 ;  /* 0x000000f400f47308 */ /* 0x000fe20000000800 */
[--C-:B------:R-:W-:Y:S02]  /*12220*/  FFMA.FTZ R246, R193, c[0x0][0x2d0], -R184.reuse ;  /* 0x0000b400c1f67a23 */ /* 0x100fe400000108b8 */
[--C-:B------:R-:W-:Y:S02]  /*12230*/  FFMA.FTZ R193, R240, c[0x0][0x2d0], -R165.reuse ;  /* 0x0000b400f0c17a23 */ /* 0x100fe400000108a5 */
[--C-:B------:R-:W-:Y:S01]  /*12240*/  FFMA.FTZ R240, R171, c[0x0][0x2d0], -R184.reuse ;  /* 0x0000b400abf07a23 */ /* 0x100fe200000108b8 */
[C---:B----4-:R-:W-:Y:S03]  /*12250*/  HMMA.16816.F32.BF16 R80, R132.reuse, R104, R80 ;  /* 0x000000688450723c */ /* 0x050fe60000041850 */
[C---:B------:R-:W-:Y:S01]  /*12260*/  FMUL.FTZ R84, R2.reuse, R84 ;  /* 0x0000005402547220 */ /* 0x040fe20000410000 */
[----:B------:R-:W-:Y:S01]  /*12270*/  MUFU.EX2 R195, R195 ;  /* 0x000000c300c37308 */ /* 0x000fe20000000800 */
[----:B------:R-:W-:Y:S02]  /*12280*/  FMUL.FTZ R85, R2, R85 ;  /* 0x0000005502557220 */ /* 0x000fe40000410000 */
[----:B------:R-:W-:Y:S01]  /*12290*/  FMUL.FTZ R86, R0, R86 ;  /* 0x0000005600567220 */ /* 0x000fe20000410000 */
[----:B--2---:R-:W-:Y:S01]  /*122a0*/  F2FP.BF16.PACK_AB R104, R186, R183 ;  /* 0x000000b7ba68723e */ /* 0x004fe200000010ff */
[----:B------:R-:W-:Y:S03]  /*122b0*/  FMUL.FTZ R87, R0, R87 ;  /* 0x0000005700577220 */ /* 0x000fe60000410000 */
[----:B---3--:R-:W-:Y:S01]  /*122c0*/  F2FP.BF16.PACK_AB R105, R190, R189 ;  /* 0x000000bdbe69723e */ /* 0x008fe200000010ff */
[--C-:B------:R-:W-:Y:S01]  /*122d0*/  FFMA.FTZ R238, R238, c[0x0][0x2d0], -R165.reuse ;  /* 0x0000b400eeee7a23 */ /* 0x100fe200000108a5 */
[----:B------:R-:W-:Y:S01]  /*122e0*/  MUFU.EX2 R246, R246 ;  /* 0x000000f600f67308 */ /* 0x000fe20000000800 */
[--C-:B------:R-:W-:Y:S01]  /*122f0*/  FFMA.FTZ R207, R242, c[0x0][0x2d0], -R165.reuse ;  /* 0x0000b400f2cf7a23 */ /* 0x100fe200000108a5 */
[C---:B------:R-:W-:Y:S03]  /*12300*/  HMMA.16816.F32.BF16 R84, R132.reuse, R106, R84 ;  /* 0x0000006a8454723c */ /* 0x040fe60000041854 */
[--C-:B------:R-:W-:Y:S02]  /*12310*/  FFMA.FTZ R242, R169, c[0x0][0x2d0], -R184.reuse ;  /* 0x0000b400a9f27a23 */ /* 0x100fe400000108b8 */
[----:B------:R-:W-:Y:S01]  /*12320*/  LDSM.16.MT88.4 R168, [R173+0x3800] ;  /* 0x00380000ada8783b */ /* 0x000fe20000004200 */
[--C-:B------:R-:W-:Y:S01]  /*12330*/  FFMA.FTZ R194, R194, c[0x0][0x2d0], -R165.reuse ;  /* 0x0000b400c2c27a23 */ /* 0x100fe200000108a5 */
[----:B------:R-:W-:Y:S01]  /*12340*/  F2FP.BF16.PACK_AB R106, R188, R187 ;  /* 0x000000bbbc6a723e */ /* 0x000fe200000010ff */
[C---:B------:R-:W-:Y:S01]  /*12350*/  HMMA.16816.F32.BF16 R88, R132.reuse, R112, R88 ;  /* 0x000000708458723c */ /* 0x040fe20000041858 */
[----:B------:R-:W-:Y:S03]  /*12360*/  MUFU.EX2 R193, R193 ;  /* 0x000000c100c17308 */ /* 0x000fe60000000800 */
[----:B------:R-:W-:Y:S01]  /*12370*/  FFMA.FTZ R165, R164, c[0x0][0x2d0], -R165 ;  /* 0x0000b400a4a57a23 */ /* 0x000fe200000108a5 */
[----:B-----5:R-:W-:Y:S01]  /*12380*/  F2FP.BF16.PACK_AB R107, R192, R191 ;  /* 0x000000bfc06b723e */ /* 0x020fe200000010ff */
[--C-:B------:R-:W-:Y:S02]  /*12390*/  FFMA.FTZ R185, R185, c[0x0][0x2d0], -R184.reuse ;  /* 0x0000b400b9b97a23 */ /* 0x100fe400000108b8 */
[C---:B------:R-:W-:Y:S01]  /*123a0*/  HMMA.16816.F32.BF16 R92, R132.reuse, R114, R92 ;  /* 0x00000072845c723c */ /* 0x040fe2000004185c */
[----:B------:R-:W2:Y:S02]  /*123b0*/  LDSM.16.MT88.4 R112, [R9+0x800] ;  /* 0x000800000970783b */ /* 0x000ea40000004200 */
[----:B------:R-:W-:Y:S01]  /*123c0*/  MUFU.EX2 R249, R165 ;  /* 0x000000a500f97308 */ /* 0x000fe20000000800 */
[----:B------:R-:W-:Y:S02]  /*123d0*/  FFMA.FTZ R184, R167, c[0x0][0x2d0], -R184 ;  /* 0x0000b400a7b87a23 */ /* 0x000fe400000108b8 */
[----:B------:R-:W-:Y:S02]  /*123e0*/  FFMA.FTZ R182, R2, R241, R182 ;  /* 0x000000f102b67223 */ /* 0x000fe400000100b6 */
[C---:B-1----:R-:W-:Y:S04]  /*123f0*/  HMMA.16816.F32.BF16 R96, R132.reuse, R108, R96 ;  /* 0x0000006c8460723c */ /* 0x042fe80000041860 */
[----:B------:R-:W-:Y:S01]  /*12400*/  FFMA.FTZ R178, R0, R239, R178 ;  /* 0x000000ef00b27223 */ /* 0x000fe200000100b2 */
[----:B------:R-:W-:Y:S01]  /*12410*/  MUFU.EX2 R245, R184 ;  /* 0x000000b800f57308 */ /* 0x000fe20000000800 */
[----:B------:R-:W-:Y:S02]  /*12420*/  FADD.FTZ R181, R181, R182 ;  /* 0x000000b6b5b57221 */ /* 0x000fe40000010000 */
[----:B------:R-:W-:Y:S01]  /*12430*/  HMMA.16816.F32.BF16 R100, R132, R110, R100 ;  /* 0x0000006e8464723c */ /* 0x000fe20000041864 */
[----:B------:R-:W1:Y:S03]  /*12440*/  LDSM.16.MT88.4 R108, [R173+0x2800] ;  /* 0x00280000ad6c783b */ /* 0x000e660000004200 */
[----:B------:R-:W-:Y:S02]  /*12450*/  FADD.FTZ R177, R177, R178 ;  /* 0x000000b2b1b17221 */ /* 0x000fe40000010000 */
[----:B------:R-:W-:Y:S01]  /*12460*/  FADD.FTZ R180, R180, R181 ;  /* 0x000000b5b4b47221 */ /* 0x000fe20000010000 */
[----:B------:R3:W-:Y:S01]  /*12470*/  MUFU.EX2 R184, R166 ;  /* 0x000000a600b87308 */ /* 0x0007e20000000800 */
[C---:B------:R-:W-:Y:S05]  /*12480*/  HMMA.16816.F32.BF16 R4, R104.reuse, R116, R4 ;  /* 0x000000746804723c */ /* 0x040fea0000041804 */
[----:B------:R-:W-:Y:S02]  /*12490*/  FADD.FTZ R176, R176, R177 ;  /* 0x000000b1b0b07221 */ /* 0x000fe40000010000 */
[----:B------:R-:W-:Y:S01]  /*124a0*/  FADD.FTZ R180, R179, R180 ;  /* 0x000000b4b3b47221 */ /* 0x000fe20000010000 */
[C---:B------:R-:W-:Y:S01]  /*124b0*/  HMMA.16816.F32.BF16 R12, R104.reuse, R118, R12 ;  /* 0x00000076680c723c */ /* 0x040fe2000004180c */
[----:B------:R-:W-:Y:S01]  /*124c0*/  LDSM.16.MT88.4 R116, [R9+0x4800] ;  /* 0x004800000974783b */ /* 0x000fe20000004200 */
[----:B------:R-:W-:Y:S02]  /*124d0*/  MUFU.EX2 R238, R238 ;  /* 0x000000ee00ee7308 */ /* 0x000fe40000000800 */
[----:B------:R-:W-:Y:S02]  /*124e0*/  FADD.FTZ R176, R175, R176 ;  /* 0x000000b0afb07221 */ /* 0x000fe40000010000 */
[----:B------:R-:W-:Y:S02]  /*124f0*/  FADD.FTZ R183, R183, R180 ;  /* 0x000000b4b7b77221 */ /* 0x000fe40000010000 */
[----:B------:R-:W-:Y:S01]  /*12500*/  FADD.FTZ R189, R189, R176 ;  /* 0x000000b0bdbd7221 */ /* 0x000fe20000010000 */
[C---:B--2---:R-:W-:Y:S03]  /*12510*/  HMMA.16816.F32.BF16 R16, R104.reuse, R112, R16 ;  /* 0x000000706810723c */ /* 0x044fe60000041810 */
[----:B------:R-:W-:Y:S01]  /*12520*/  MUFU.EX2 R207, R207 ;  /* 0x000000cf00cf7308 */ /* 0x000fe20000000800 */
[----:B------:R-:W-:Y:S01]  /*12530*/  FADD.FTZ R186, R186, R183 ;  /* 0x000000b7baba7221 */ /* 0x000fe20000010000 */
[----:B---3--:R-:W-:Y:S01]  /*12540*/  LDSM.16.MT88.4 R164, [R172+0x3800] ;  /* 0x00380000aca4783b */ /* 0x008fe20000004200 */
[----:B------:R-:W-:Y:S02]  /*12550*/  FADD.FTZ R190, R190, R189 ;  /* 0x000000bdbebe7221 */ /* 0x000fe40000010000 */
[C---:B------:R-:W-:Y:S04]  /*12560*/  HMMA.16816.F32.BF16 R20, R104.reuse, R114, R20 ;  /* 0x000000726814723c */ /* 0x040fe80000041814 */
[----:B------:R-:W-:Y:S01]  /*12570*/  FADD.FTZ R187, R187, R186 ;  /* 0x000000babbbb7221 */ /* 0x000fe20000010000 */
[----:B------:R-:W-:Y:S01]  /*12580*/  MUFU.EX2 R194, R194 ;  /* 0x000000c200c27308 */ /* 0x000fe20000000800 */
[----:B------:R-:W2:Y:S01]  /*12590*/  LDSM.16.MT88.4 R112, [R174+0x4800] ;  /* 0x00480000ae70783b */ /* 0x000ea20000004200 */
[----:B------:R-:W-:Y:S01]  /*125a0*/  FADD.FTZ R191, R191, R190 ;  /* 0x000000bebfbf7221 */ /* 0x000fe20000010000 */
[C---:B------:R-:W-:Y:S04]  /*125b0*/  HMMA.16816.F32.BF16 R24, R104.reuse, R120, R24 ;  /* 0x000000786818723c */ /* 0x040fe80000041818 */
[----:B------:R-:W-:Y:S02]  /*125c0*/  FADD.FTZ R188, R188, R187 ;  /* 0x000000bbbcbc7221 */ /* 0x000fe40000010000 */
[----:B------:R-:W-:Y:S01]  /*125d0*/  FADD.FTZ R192, R192, R191 ;  /* 0x000000bfc0c07221 */ /* 0x000fe20000010000 */
[----:B------:R-:W-:Y:S01]  /*125e0*/  MUFU.EX2 R185, R185 ;  /* 0x000000b900b97308 */ /* 0x000fe20000000800 */
[C---:B------:R-:W-:Y:S01]  /*125f0*/  HMMA.16816.F32.BF16 R28, R104.reuse, R122, R28 ;  /* 0x0000007a681c723c */ /* 0x040fe2000004181c */
[----:B------:R-:W3:Y:S07]  /*12600*/  LDSM.16.MT88.4 R120, [R172+0x4800] ;  /* 0x00480000ac78783b */ /* 0x000eee0000004200 */
[C---:B------:R-:W-:Y:S01]  /*12610*/  HMMA.16816.F32.BF16 R32, R104.reuse, R124, R32 ;  /* 0x0000007c6820723c */ /* 0x040fe20000041820 */
[----:B------:R-:W4:Y:S07]  /*12620*/  MUFU.EX2 R240, R240 ;  /* 0x000000f000f07308 */ /* 0x000f2e0000000800 */
[C---:B------:R-:W-:Y:S01]  /*12630*/  HMMA.16816.F32.BF16 R36, R104.reuse, R126, R36 ;  /* 0x0000007e6824723c */ /* 0x040fe20000041824 */
[----:B------:R-:W-:Y:S02]  /*12640*/  LDSM.16.MT88.4 R124, [R173+0x1000] ;  /* 0x00100000ad7c783b */ /* 0x000fe40000004200 */
[----:B------:R-:W5:Y:S05]  /*12650*/  MUFU.EX2 R242, R242 ;  /* 0x000000f200f27308 */ /* 0x000f6a0000000800 */
[C---:B------:R-:W-:Y:S08]  /*12660*/  HMMA.16816.F32.BF16 R40, R104.reuse, R128, R40 ;  /* 0x000000806828723c */ /* 0x040ff00000041828 */
[C---:B------:R-:W-:Y:S01]  /*12670*/  HMMA.16816.F32.BF16 R44, R104.reuse, R130, R44 ;  /* 0x00000082682c723c */ /* 0x040fe2000004182c */
[----:B------:R-:W-:Y:S07]  /*12680*/  LDSM.16.MT88.4 R128, [R9+0x3000] ;  /* 0x003000000980783b */ /* 0x000fee0000004200 */
[C---:B------:R-:W-:Y:S07]  /*12690*/  HMMA.16816.F32.BF16 R48, R104.reuse, R148, R48 ;  /* 0x000000946830723c */ /* 0x040fee0000041830 */
[----:B----4-:R-:W-:Y:S01]  /*126a0*/  F2FP.BF16.PACK_AB R148, R240, R185 ;  /* 0x000000b9f094723e */ /* 0x010fe200000010ff */
[C---:B------:R-:W-:Y:S04]  /*126b0*/  HMMA.16816.F32.BF16 R52, R104.reuse, R150, R52 ;  /* 0x000000966834723c */ /* 0x040fe80000041834 */
[----:B------:R-:W-:Y:S03]  /*126c0*/  F2FP.BF16.PACK_AB R149, R248, R247 ;  /* 0x000000f7f895723e */ /* 0x000fe600000010ff */
[----:B-----5:R-:W-:Y:S01]  /*126d0*/  F2FP.BF16.PACK_AB R150, R245, R242 ;  /* 0x000000f2f596723e */ /* 0x020fe200000010ff */
[C---:B------:R-:W-:Y:S04]  /*126e0*/  HMMA.16816.F32.BF16 R56, R104.reuse, R152, R56 ;  /* 0x000000986838723c */ /* 0x040fe80000041838 */
[----:B------:R-:W-:Y:S04]  /*126f0*/  F2FP.BF16.PACK_AB R151, R249, R184 ;  /* 0x000000b8f997723e */ /* 0x000fe800000010ff */
        /* <DEDUP_REMOVED lines=11> */
[C---:B---3--:R-:W-:Y:S08]  /*127b0*/  HMMA.16816.F32.BF16 R88, R104.reuse, R120, R88 ;  /* 0x000000786858723c */ /* 0x048ff00000041858 */
[C---:B------:R-:W-:Y:S01]  /*127c0*/  HMMA.16816.F32.BF16 R92, R104.reuse, R122, R92 ;  /* 0x0000007a685c723c */ /* 0x040fe2000004185c */
[----:B------:R-:W3:Y:S07]  /*127d0*/  LDSM.16.MT88.4 R120, [R172+0x1000] ;  /* 0x00100000ac78783b */ /* 0x000eee0000004200 */
[C---:B-1----:R-:W-:Y:S08]  /*127e0*/  HMMA.16816.F32.BF16 R96, R104.reuse, R108, R96 ;  /* 0x0000006c6860723c */ /* 0x042ff00000041860 */
[----:B------:R-:W-:Y:S01]  /*127f0*/  HMMA.16816.F32.BF16 R100, R104, R110, R100 ;  /* 0x0000006e6864723c */ /* 0x000fe20000041864 */
[----:B------:R-:W1:Y:S06]  /*12800*/  LDSM.16.MT88.4 R108, [R174+0x3000] ;  /* 0x00300000ae6c783b */ /* 0x000e6c0000004200 */
        /* <DEDUP_REMOVED lines=9> */
[C---:B--2---:R-:W-:Y:S03]  /*128a0*/  HMMA.16816.F32.BF16 R4, R104.reuse, R112, R4 ;  /* 0x000000706804723c */ /* 0x044fe60000041804 */
[----:B------:R-:W-:Y:S02]  /*128b0*/  FADD.FTZ R207, R207, R238 ;  /* 0x000000eecfcf7221 */ /* 0x000fe40000010000 */
[----:B------:R-:W-:Y:S02]  /*128c0*/  FADD.FTZ R246, R246, R195 ;  /* 0x000000c3f6f67221 */ /* 0x000fe40000010000 */
[----:B------:R-:W-:Y:S01]  /*128d0*/  FADD.FTZ R194, R194, R207 ;  /* 0x000000cfc2c27221 */ /* 0x000fe20000010000 */
[C---:B------:R-:W-:Y:S01]  /*128e0*/  HMMA.16816.F32.BF16 R12, R104.reuse, R114, R12 ;  /* 0x00000072680c723c */ /* 0x040fe2000004180c */
[----:B------:R-:W2:Y:S03]  /*128f0*/  LDSM.16.MT88.4 R112, [R172+0x3000] ;  /* 0x00300000ac70783b */ /* 0x000ea60000004200 */
[----:B------:R-:W-:Y:S02]  /*12900*/  FADD.FTZ R185, R185, R246 ;  /* 0x000000f6b9b97221 */ /* 0x000fe40000010000 */
[----:B------:R-:W-:Y:S02]  /*12910*/  FADD.FTZ R247, R247, R194 ;  /* 0x000000c2f7f77221 */ /* 0x000fe40000010000 */
[C---:B----4-:R-:W-:Y:S04]  /*12920*/  HMMA.16816.F32.BF16 R16, R104.reuse, R116, R16 ;  /* 0x000000746810723c */ /* 0x050fe80000041810 */
[----:B------:R-:W-:Y:S02]  /*12930*/  FADD.FTZ R185, R240, R185 ;  /* 0x000000b9f0b97221 */ /* 0x000fe40000010000 */
[----:B------:R-:W-:Y:S02]  /*12940*/  FADD.FTZ R247, R248, R247 ;  /* 0x000000f7f8f77221 */ /* 0x000fe40000010000 */
[C---:B------:R-:W-:Y:S01]  /*12950*/  HMMA.16816.F32.BF16 R20, R104.reuse, R118, R20 ;  /* 0x000000766814723c */ /* 0x040fe20000041814 */
[----:B------:R-:W4:Y:S03]  /*12960*/  LDSM.16.MT88.4 R116, [R173+0x3000] ;  /* 0x00300000ad74783b */ /* 0x000f260000004200 */
[----:B------:R-:W-:Y:S02]  /*12970*/  FADD.FTZ R242, R242, R185 ;  /* 0x000000b9f2f27221 */ /* 0x000fe40000010000 */
[----:B------:R-:W-:Y:S02]  /*12980*/  FADD.FTZ R184, R184, R247 ;  /* 0x000000f7b8b87221 */ /* 0x000fe40000010000 */
[C---:B---3--:R-:W-:Y:S04]  /*12990*/  HMMA.16816.F32.BF16 R24, R104.reuse, R120, R24 ;  /* 0x000000786818723c */ /* 0x048fe80000041818 */
[----:B------:R-:W-:Y:S02]  /*129a0*/  FADD.FTZ R241, R245, R242 ;  /* 0x000000f2f5f17221 */ /* 0x000fe40000010000 */
[----:B------:R-:W-:Y:S02]  /*129b0*/  FADD.FTZ R239, R249, R184 ;  /* 0x000000b8f9ef7221 */ /* 0x000fe40000010000 */
[C---:B------:R-:W-:Y:S01]  /*129c0*/  HMMA.16816.F32.BF16 R28, R104.reuse, R122, R28 ;  /* 0x0000007a681c723c */ /* 0x040fe2000004181c */
[----:B------:R-:W3:Y:S07]  /*129d0*/  LDSM.16.MT88.4 R120, [R174+0x5000] ;  /* 0x00500000ae78783b */ /* 0x000eee0000004200 */
        /* <DEDUP_REMOVED lines=8> */
[C---:B--2---:R-:W-:Y:S08]  /*12a60*/  HMMA.16816.F32.BF16 R56, R104.reuse, R112, R56 ;  /* 0x000000706838723c */ /* 0x044ff00000041838 */
[C---:B------:R-:W-:Y:S01]  /*12a70*/  HMMA.16816.F32.BF16 R60, R104.reuse, R114, R60 ;  /* 0x00000072683c723c */ /* 0x040fe2000004183c */
[----:B------:R-:W2:Y:S07]  /*12a80*/  LDSM.16.MT88.4 R112, [R172+0x5000] ;  /* 0x00500000ac70783b */ /* 0x000eae0000004200 */
[C---:B----4-:R-:W-:Y:S08]  /*12a90*/  HMMA.16816.F32.BF16 R64, R104.reuse, R116, R64 ;  /* 0x000000746840723c */ /* 0x050ff00000041840 */
[C---:B------:R-:W-:Y:S01]  /*12aa0*/  HMMA.16816.F32.BF16 R68, R104.reuse, R118, R68 ;  /* 0x000000766844723c */ /* 0x040fe20000041844 */
[----:B------:R-:W4:Y:S07]  /*12ab0*/  LDSM.16.MT88.4 R116, [R173+0x5000] ;  /* 0x00500000ad74783b */ /* 0x000f2e0000004200 */
[C---:B---3--:R-:W-:Y:S08]  /*12ac0*/  HMMA.16816.F32.BF16 R72, R104.reuse, R120, R72 ;  /* 0x000000786848723c */ /* 0x048ff00000041848 */
[C---:B------:R-:W-:Y:S01]  /*12ad0*/  HMMA.16816.F32.BF16 R76, R104.reuse, R122, R76 ;  /* 0x0000007a684c723c */ /* 0x040fe2000004184c */
[----:B------:R-:W3:Y:S07]  /*12ae0*/  LDSM.16.MT88.4 R120, [R9+0x1800] ;  /* 0x001800000978783b */ /* 0x000eee0000004200 */
[C---:B-1----:R-:W-:Y:S08]  /*12af0*/  HMMA.16816.F32.BF16 R80, R104.reuse, R108, R80 ;  /* 0x0000006c6850723c */ /* 0x042ff00000041850 */
[C---:B------:R-:W-:Y:S01]  /*12b00*/  HMMA.16816.F32.BF16 R84, R104.reuse, R110, R84 ;  /* 0x0000006e6854723c */ /* 0x040fe20000041854 */
[----:B------:R-:W1:Y:S07]  /*12b10*/  LDSM.16.MT88.4 R108, [R172+0x1800] ;  /* 0x00180000ac6c783b */ /* 0x000e6e0000004200 */
[C---:B--2---:R-:W-:Y:S08]  /*12b20*/  HMMA.16816.F32.BF16 R88, R104.reuse, R112, R88 ;  /* 0x000000706858723c */ /* 0x044ff00000041858 */
[C---:B------:R-:W-:Y:S08]  /*12b30*/  HMMA.16816.F32.BF16 R92, R104.reuse, R114, R92 ;  /* 0x00000072685c723c */ /* 0x040ff0000004185c */
[C---:B----4-:R-:W-:Y:S08]  /*12b40*/  HMMA.16816.F32.BF16 R96, R104.reuse, R116, R96 ;  /* 0x000000746860723c */ /* 0x050ff00000041860 */
[----:B------:R-:W-:Y:S08]  /*12b50*/  HMMA.16816.F32.BF16 R100, R104, R118, R100 ;  /* 0x000000766864723c */ /* 0x000ff00000041864 */
[C---:B------:R-:W-:Y:S08]  /*12b60*/  HMMA.16816.F32.BF16 R132, R148.reuse, R128, R4 ;  /* 0x000000809484723c */ /* 0x040ff00000041804 */
[C---:B------:R-:W-:Y:S01]  /*12b70*/  HMMA.16816.F32.BF16 R128, R148.reuse, R130, R12 ;  /* 0x000000829480723c */ /* 0x040fe2000004180c */
[----:B------:R-:W2:Y:S07]  /*12b80*/  LDSM.16.MT88.4 R12, [R174+0x5800] ;  /* 0x00580000ae0c783b */ /* 0x000eae0000004200 */
[C---:B---3--:R-:W-:Y:S01]  /*12b90*/  HMMA.16816.F32.BF16 R124, R148.reuse, R120, R16 ;  /* 0x00000078947c723c */ /* 0x048fe20000041810 */
[----:B------:R3:W4:Y:S07]  /*12ba0*/  LDSM.16.MT88.4 R16, [R9+0x5800] ;  /* 0x005800000910783b */ /* 0x00072e0000004200 */
[C---:B------:R-:W-:Y:S01]  /*12bb0*/  HMMA.16816.F32.BF16 R120, R148.reuse, R122, R20 ;  /* 0x0000007a9478723c */ /* 0x040fe20000041814 */
[----:B------:R-:W5:Y:S07]  /*12bc0*/  LDSM.16.MT88.4 R20, [R172+0x5800] ;  /* 0x00580000ac14783b */ /* 0x000f6e0000004200 */
[C---:B-1----:R-:W-:Y:S07]  /*12bd0*/  HMMA.16816.F32.BF16 R116, R148.reuse, R108, R24 ;  /* 0x0000006c9474723c */ /* 0x042fee0000041818 */
[----:B------:R-:W-:Y:S01]  /*12be0*/  IADD3 R25, R233, -0x2, RZ ;  /* 0xfffffffee9197810 */ /* 0x000fe20007ffe0ff */
[C---:B------:R-:W-:Y:S03]  /*12bf0*/  HMMA.16816.F32.BF16 R112, R148.reuse, R110, R28 ;  /* 0x0000006e9470723c */ /* 0x040fe6000004181c */
[C---:B------:R-:W-:Y:S05]  /*12c00*/  ISETP.GE.AND P0, PT, R25.reuse, R230, PT ;  /* 0x000000e61900720c */ /* 0x040fea0003f06270 */
[C---:B------:R-:W-:Y:S08]  /*12c10*/  HMMA.16816.F32.BF16 R108, R148.reuse, R152, R32 ;  /* 0x00000098946c723c */ /* 0x040ff00000041820 */
[C---:B------:R-:W-:Y:S01]  /*12c20*/  HMMA.16816.F32.BF16 R104, R148.reuse, R154, R36 ;  /* 0x0000009a9468723c */ /* 0x040fe20000041824 */
[----:B------:R-:W-:Y:S02]  /*12c30*/  @P0 MOV R2, c[0x0][0x1e0] ;  /* 0x0000780000020a02 */ /* 0x000fe40000000f00 */
[----:B------:R-:W-:Y:S02]  /*12c40*/  @P0 ISETP.GE.AND P2, PT, R218, c[0x0][0x1d4], PT ;  /* 0x00007500da000a0c */ /* 0x000fe40003f46270 */
[----:B------:R-:W-:Y:S03]  /*12c50*/  @P0 SHF.R.S32.HI R0, RZ, 0x1f, R25 ;  /* 0x0000001fff000819 */ /* 0x000fe60000011419 */
[C---:B------:R-:W-:Y:S04]  /*12c60*/  HMMA.16816.F32.BF16 R40, R148.reuse, R156, R40 ;  /* 0x0000009c9428723c */ /* 0x040fe80000041828 */
[----:B------:R-:W-:Y:S04]  /*12c70*/  @P0 IMAD R0, R0, c[0x0][0x1e0], RZ ;  /* 0x0000780000000a24 */ /* 0x000fe800078e02ff */
[C---:B------:R-:W-:Y:S04]  /*12c80*/  HMMA.16816.F32.BF16 R44, R148.reuse, R158, R44 ;  /* 0x0000009e942c723c */ /* 0x040fe8000004182c */
[C---:B------:R-:W-:Y:S02]  /*12c90*/  @P0 IMAD R0, R25.reuse, c[0x0][0x1e4], R0 ;  /* 0x0000790019000a24 */ /* 0x040fe400078e0200 */
[----:B------:R-:W-:Y:S02]  /*12ca0*/  @P0 IMAD.WIDE.U32 R24, R25, c[0x0][0x1e0], RZ ;  /* 0x0000780019180a25 */ /* 0x000fe400078e00ff */
[C---:B------:R-:W-:Y:S04]  /*12cb0*/  HMMA.16816.F32.BF16 R48, R148.reuse, R160, R48 ;  /* 0x000000a09430723c */ /* 0x040fe80000041830 */
[C---:B---3--:R-:W-:Y:S04]  /*12cc0*/  @P0 SHF.L.U32 R9, R24.reuse, 0x6, RZ ;  /* 0x0000000618090819 */ /* 0x048fe800000006ff */
[C---:B------:R-:W-:Y:S08]  /*12cd0*/  HMMA.16816.F32.BF16 R52, R148.reuse, R162, R52 ;  /* 0x000000a29434723c */ /* 0x040ff00000041834 */
[C---:B------:R-:W-:Y:S08]  /*12ce0*/  HMMA.16816.F32.BF16 R56, R148.reuse, R164, R56 ;  /* 0x000000a49438723c */ /* 0x040ff00000041838 */
[C---:B------:R-:W-:Y:S08]  /*12cf0*/  HMMA.16816.F32.BF16 R60, R148.reuse, R166, R60 ;  /* 0x000000a6943c723c */ /* 0x040ff0000004183c */
[C---:B------:R-:W-:Y:S08]  /*12d00*/  HMMA.16816.F32.BF16 R64, R148.reuse, R168, R64 ;  /* 0x000000a89440723c */ /* 0x040ff00000041840 */
[C---:B------:R-:W-:Y:S08]  /*12d10*/  HMMA.16816.F32.BF16 R68, R148.reuse, R170, R68 ;  /* 0x000000aa9444723c */ /* 0x040ff00000041844 */
[C---:B--2---:R-:W-:Y:S08]  /*12d20*/  HMMA.16816.F32.BF16 R72, R148.reuse, R12, R72 ;  /* 0x0000000c9448723c */ /* 0x044ff00000041848 */
[C---:B------:R-:W-:Y:S01]  /*12d30*/  HMMA.16816.F32.BF16 R76, R148.reuse, R14, R76 ;  /* 0x0000000e944c723c */ /* 0x040fe2000004184c */
[----:B------:R-:W1:Y:S07]  /*12d40*/  LDSM.16.MT88.4 R12, [R173+0x5800] ;  /* 0x00580000ad0c783b */ /* 0x000e6e0000004200 */
[C---:B----4-:R-:W-:Y:S07]  /*12d50*/  HMMA.16816.F32.BF16 R80, R148.reuse, R16, R80 ;  /* 0x000000109450723c */ /* 0x050fee0000041850 */
[----:B------:R-:W-:Y:S01]  /*12d60*/  @P0 IADD3 R17, R25, R0, RZ ;  /* 0x0000000019110210 */ /* 0x000fe20007ffe0ff */
[C---:B------:R-:W-:Y:S04]  /*12d70*/  HMMA.16816.F32.BF16 R84, R148.reuse, R18, R84 ;  /* 0x000000129454723c */ /* 0x040fe80000041854 */
[----:B------:R-:W-:Y:S02]  /*12d80*/  @P0 SHF.L.U64.HI R0, R24, 0x6, R17 ;  /* 0x0000000618000819 */ /* 0x000fe40000010211 */
[C---:B------:R-:W-:Y:S02]  /*12d90*/  @P0 LEA R17, P1, R2.reuse, R9, 0x5 ;  /* 0x0000000902110211 */ /* 0x040fe400078228ff */
[----:B------:R-:W-:Y:S01]  /*12da0*/  @P0 MOV R19, c[0x0][0x1e4] ;  /* 0x0000790000130a02 */ /* 0x000fe20000000f00 */
[C---:B-----5:R-:W-:Y:S03]  /*12db0*/  HMMA.16816.F32.BF16 R88, R148.reuse, R20, R88 ;  /* 0x000000149458723c */ /* 0x060fe60000041858 */
[----:B------:R-:W-:Y:S02]  /*12dc0*/  @P0 LEA.HI.X R2, R2, R0, R19, 0x5, P1 ;  /* 0x0000000002020211 */ /* 0x000fe400008f2c13 */
[-C--:B------:R-:W-:Y:S02]  /*12dd0*/  @P0 IADD3 R17, P4, R17, R236.reuse, RZ ;  /* 0x000000ec11110210 */ /* 0x080fe40007f9e0ff */
[----:B------:R-:W-:Y:S01]  /*12de0*/  @P0 IADD3 R9, P1, R9, R236, RZ ;  /* 0x000000ec09090210 */ /* 0x000fe20007f3e0ff */
[C---:B------:R-:W-:Y:S04]  /*12df0*/  HMMA.16816.F32.BF16 R92, R148.reuse, R22, R92 ;  /* 0x00000016945c723c */ /* 0x040fe8000004185c */
[-C--:B------:R-:W-:Y:S02]  /*12e00*/  @P0 IADD3.X R2, R2, R229.reuse, RZ, P4, !PT ;  /* 0x000000e502020210 */ /* 0x080fe400027fe4ff */
[----:B------:R-:W-:Y:S02]  /*12e10*/  LOP3.LUT P4, RZ, R226, 0x1, RZ, 0xc0, !PT ;  /* 0x00000001e2ff7812 */ /* 0x000fe4000788c0ff */
[----:B------:R-:W-:Y:S01]  /*12e20*/  @P0 LEA R18, P5, R9, c[0x0][0x1c8], 0x1 ;  /* 0x0000720009120a11 */ /* 0x000fe200078a08ff */
[C---:B-1----:R-:W-:Y:S03]  /*12e30*/  HMMA.16816.F32.BF16 R96, R148.reuse, R12, R96 ;  /* 0x0000000c9460723c */ /* 0x042fe60000041860 */
[----:B------:R-:W-:Y:S02]  /*12e40*/  @P0 IADD3.X R0, R0, R229, RZ, P1, !PT ;  /* 0x000000e500000210 */ /* 0x000fe40000ffe4ff */
[----:B------:R-:W-:Y:S02]  /*12e50*/  @P0 ISETP.GE.AND P1, PT, R217, c[0x0][0x1d4], PT ;  /* 0x00007500d9000a0c */ /* 0x000fe40003f26270 */
[----:B------:R-:W-:Y:S01]  /*12e60*/  @P0 LEA.HI.X R19, R9, c[0x0][0x1cc], R0, 0x1, P5 ;  /* 0x0000730009130a11 */ /* 0x000fe200028f0c00 */
[----:B------:R-:W-:Y:S01]  /*12e70*/  @P0 IMAD R9, R231, 0x6000, R11 ;  /* 0x00006000e7090824 */ /* 0x000fe200078e020b */
[C---:B------:R-:W-:Y:S01]  /*12e80*/  @P0 LEA R16, P3, R17.reuse, c[0x0][0x1c8], 0x1 ;  /* 0x0000720011100a11 */ /* 0x040fe200078608ff */
[----:B------:R-:W-:Y:S03]  /*12e90*/  HMMA.16816.F32.BF16 R100, R148, R14, R100 ;  /* 0x0000000e9464723c */ /* 0x000fe60000041864 */
[----:B------:R-:W-:Y:S01]  /*12ea0*/  @!PT LDS RZ, [RZ] ;  /* 0x00000000fffff984 */ /* 0x000fe20000000800 */
[----:B------:R-:W-:Y:S01]  /*12eb0*/  @!PT LDS RZ, [RZ] ;  /* 0x00000000fffff984 */ /* 0x000fe20000000800 */
[----:B------:R-:W-:Y:S01]  /*12ec0*/  @!PT LDS RZ, [RZ] ;  /* 0x00000000fffff984 */ /* 0x000fe20000000800 */
[----:B------:R1:W-:Y:S01]  /*12ed0*/  @P0 LDGSTS.E.BYPASS.LTC128B.128 [R9], [R18.64], !P4 ;  /* 0x0000000012090fae */ /* 0x0003e2000e101d48 */
[----:B------:R-:W-:Y:S02]  /*12ee0*/  @P0 LEA.HI.X R17, R17, c[0x0][0x1cc], R2, 0x1, P3 ;  /* 0x0000730011110a11 */ /* 0x000fe400018f0c02 */
[----:B------:R-:W-:Y:S05]  /*12ef0*/  IADD3 R0, R204, 0x1, RZ ;  /* 0x00000001cc007810 */ /* 0x000fea0007ffe0ff */
[----:B------:R1:W-:Y:S08]  /*12f00*/  @P0 LDGSTS.E.BYPASS.LTC128B.128 [R9+0x2000], [R18.64+0x80], !P2 ;  /* 0x0200008012090fae */ /* 0x0003f0000d101d48 */
[----:B------:R1:W-:Y:S08]  /*12f10*/  @P0 LDGSTS.E.BYPASS.LTC128B.128 [R9+0x4000], [R18.64+0x100], !P1 ;  /* 0x0400010012090fae */ /* 0x0003f0000c901d48 */
[----:B------:R1:W-:Y:S08]  /*12f20*/  @P0 LDGSTS.E.BYPASS.LTC128B.128 [R9+0x1000], [R16.64], !P4 ;  /* 0x0100000010090fae */ /* 0x0003f0000e101d48 */
[----:B------:R1:W-:Y:S08]  /*12f30*/  @P0 LDGSTS.E.BYPASS.LTC128B.128 [R9+0x3000], [R16.64+0x80], !P2 ;  /* 0x0300008010090fae */ /* 0x0003f0000d101d48 */
[----:B------:R1:W-:Y:S01]  /*12f40*/  @P0 LDGSTS.E.BYPASS.LTC128B.128 [R9+0x5000], [R16.64+0x100], !P1 ;  /* 0x0500010010090fae */ /* 0x0003e2000c901d48 */
[----:B------:R-:W-:Y:S02]  /*12f50*/  ISETP.GE.AND P0, PT, R230, R233, PT ;  /* 0x000000e9e600720c */ /* 0x000fe40003f06270 */
[----:B------:R-:W-:Y:S02]  /*12f60*/  ISETP.GE.AND P1, PT, R204, 0x1, PT ;  /* 0x00000001cc00780c */ /* 0x000fe40003f26270 */
[----:B------:R-:W-:Y:S02]  /*12f70*/  MOV R233, R232 ;  /* 0x000000e800e97202 */ /* 0x000fe40000000f00 */
[----:B------:R-:W-:Y:S01]  /*12f80*/  SEL R204, R0, RZ, !P1 ;  /* 0x000000ff00cc7207 */ /* 0x000fe20004800000 */
[----:B------:R-:W0:Y:S01]  /*12f90*/  LDGDEPBAR ;  /* 0x00000000000079af */ /* 0x000e220000000000 */
[----:B------:R-:W-:Y:S02]  /*12fa0*/  MOV R0, R3 ;  /* 0x0000000300007202 */ /* 0x000fe40000000f00 */
[----:B-1----:R-:W-:Y:S03]  /*12fb0*/  MOV R9, R8 ;  /* 0x0000000800097202 */ /* 0x002fe60000000f00 */
[----:B------:R-:W-:-:S05]  /*12fc0*/  @!P0 BRA `(.L_x_1461) ;  /* 0xffffd30000008947 */ /* 0x000fca000383ffff */
.L_x_1460:
[----:B-1----:R-:W-:Y:S02]  /*12fd0*/  MOV R5, 0x1f ;  /* 0x0000001f00057802 */ /* 0x002fe40000000f00 */
[----:B------:R-:W-:Y:S01]  /*12fe0*/  MOV R0, 0xffffffff ;  /* 0xffffffff00007802 */ /* 0x000fe20000000f00 */
[----:B------:R-:W-:Y:S05]  /*12ff0*/  BRA.DIV ~URZ, `(.L_x_1462) ;  /* 0x00004ee27f007947 */ /* 0x000fea000b800000 */
[----:B------:R1:W2:Y:S02]  /*13000*/  SHFL.BFLY PT, R6, R241, 0x2, 0x1f ;  /* 0x0c401f00f1067f89 */ /* 0x0002a400000e0000 */
.L_x_1532:
[----:B-12---:R-:W-:Y:S01]  /*13010*/  FADD.FTZ R241, R6, R241 ;  /* 0x000000f106f17221 */ /* 0x006fe20000010000 */
[----:B------:R-:W-:Y:S05]  /*13020*/  BRA.DIV ~URZ, `(.L_x_1463) ;  /* 0x00004ef27f007947 */ /* 0x000fea000b800000 */
[----:B------:R-:W1:Y:S04]  /*13030*/  SHFL.BFLY PT, R0, R239, 0x2, 0x1f ;  /* 0x0c401f00ef007f89 */ /* 0x000e6800000e0000 */
[----:B------:R-:W2:Y:S01]  /*13040*/  SHFL.BFLY PT, R4, R241, 0x1, 0x1f ;  /* 0x0c201f00f1047f89 */ /* 0x000ea200000e0000 */
[----:B-1----:R-:W-:-:S02]  /*13050*/  FADD.FTZ R9, R0, R239 ;  /* 0x000000ef00097221 */ /* 0x002fc40000010000 */
[----:B--2---:R-:W-:-:S03]  /*13060*/  FADD.FTZ R4, R241, R4 ;  /* 0x00000004f1047221 */ /* 0x004fc60000010000 */
[----:B------:R1:W2:Y:S04]  /*13070*/  SHFL.BFLY PT, R6, R9, 0x1, 0x1f ;  /* 0x0c201f0009067f89 */ /* 0x0002a800000e0000 */
.L_x_1533:
[----:B-12---:R-:W-:Y:S01]  /*13080*/  FADD.FTZ R9, R6, R9 ;  /* 0x0000000906097221 */ /* 0x006fe20000010000 */
[----:B------:R-:W-:Y:S02]  /*13090*/  FSETP.NE.FTZ.AND P1, PT, R4, RZ, PT ;  /* 0x000000ff0400720b */ /* 0x000fe40003f35000 */
[----:B------:R-:W-:Y:S02]  /*130a0*/  MOV R2, RZ ;  /* 0x000000ff00027202 */ /* 0x000fe40000000f00 */
[----:B------:R-:W-:Y:S02]  /*130b0*/  FSETP.NE.FTZ.AND P0, PT, R9, RZ, PT ;  /* 0x000000ff0900720b */ /* 0x000fe40003f15000 */
[----:B------:R-:W-:Y:S02]  /*130c0*/  MOV R12, RZ ;  /* 0x000000ff000c7202 */ /* 0x000fe40000000f00 */
[----:B------:R-:W-:-:S05]  /*130d0*/  MOV R0, 0xff800000 ;  /* 0xff80000000007802 */ /* 0x000fca0000000f00 */
[----:B------:R-:W1:Y:S01]  /*130e0*/  @P1 MUFU.LG2 R5, R4 ;  /* 0x0000000400051308 */ /* 0x000e620000000c00 */
[----:B------:R-:W-:-:S03]  /*130f0*/  @P1 MOV R6, 0x3f317218 ;  /* 0x3f31721800061802 */ /* 0x000fc60000000f00 */
[----:B------:R-:W-:Y:S02]  /*13100*/  @P0 MOV R14, 0x3f317218 ;  /* 0x3f317218000e0802 */ /* 0x000fe40000000f00 */
[----:B------:R-:W-:Y:S02]  /*13110*/  @P1 FMUL.FTZ R6, R6, c[0x0][0x2d0] ;  /* 0x0000b40006061a20 */ /* 0x000fe40000410000 */
[----:B------:R-:W2:Y:S01]  /*13120*/  @P0 MUFU.RCP R2, R9 ;  /* 0x0000000900020308 */ /* 0x000ea20000001000 */
[----:B------:R-:W-:-:S07]  /*13130*/  @P0 FMUL.FTZ R14, R14, c[0x0][0x2d0] ;  /* 0x0000b4000e0e0a20 */ /* 0x000fce0000410000 */
[----:B------:R-:W3:Y:S01]  /*13140*/  @P0 MUFU.LG2 R9, R9 ;  /* 0x0000000900090308 */ /* 0x000ee20000000c00 */
[----:B-1----:R-:W-:-:S04]  /*13150*/  @P1 FMUL.FTZ R5, R5, 0.69314718246459960938 ;  /* 0x3f31721805051820 */ /* 0x002fc80000410000 */
[----:B------:R-:W-:Y:S01]  /*13160*/  @P1 FFMA.FTZ R0, R6, R8, R5 ;  /* 0x0000000806001223 */ /* 0x000fe20000010005 */
[----:B------:R-:W-:Y:S02]  /*13170*/  MOV R8, 0xff800000 ;  /* 0xff80000000087802 */ /* 0x000fe40000000f00 */
[----:B------:R-:W1:Y:S01]  /*13180*/  @P1 MUFU.RCP R12, R4 ;  /* 0x00000004000c1308 */ /* 0x000e620000001000 */
[C---:B--2---:R-:W-:Y:S02]  /*13190*/  FMUL.FTZ R134, R2.reuse, R134 ;  /* 0x0000008602867220 */ /* 0x044fe40000410000 */
[C---:B------:R-:W-:Y:S02]  /*131a0*/  FMUL.FTZ R135, R2.reuse, R135 ;  /* 0x0000008702877220 */ /* 0x040fe40000410000 */
[C---:B------:R-:W-:Y:S02]  /*131b0*/  FMUL.FTZ R130, R2.reuse, R130 ;  /* 0x0000008202827220 */ /* 0x040fe40000410000 */
[----:B------:R-:W-:-:S02]  /*131c0*/  FMUL.FTZ R131, R2, R131 ;  /* 0x0000008302837220 */ /* 0x000fc40000410000 */
[----:B---3--:R-:W-:Y:S01]  /*131d0*/  @P0 FMUL.FTZ R15, R9, 0.69314718246459960938 ;  /* 0x3f317218090f0820 */ /* 0x008fe20000410000 */
[----:B------:R-:W-:Y:S01]  /*131e0*/  MOV R9, 0x1 ;  /* 0x0000000100097802 */ /* 0x000fe20000000f00 */
[----:B------:R-:W-:Y:S02]  /*131f0*/  FMUL.FTZ R126, R2, R126 ;  /* 0x0000007e027e7220 */ /* 0x000fe40000410000 */
[----:B------:R-:W-:Y:S01]  /*13200*/  @P0 FFMA.FTZ R8, R14, R3, R15 ;  /* 0x000000030e080223 */ /* 0x000fe2000001000f */
[----:B------:R-:W-:Y:S01]  /*13210*/  PRMT R3, R9, 0x7610, R3 ;  /* 0x0000761009037816 */ /* 0x000fe20000000003 */
[----:B------:R-:W-:Y:S02]  /*13220*/  FMUL.FTZ R127, R2, R127 ;  /* 0x0000007f027f7220 */ /* 0x000fe40000410000 */
[C---:B-1----:R-:W-:Y:S02]  /*13230*/  FMUL.FTZ R132, R12.reuse, R132 ;  /* 0x000000840c847220 */ /* 0x042fe40000410000 */
        /* <DEDUP_REMOVED lines=46> */
[----:B------:R-:W-:Y:S02]  /*13520*/  FMUL.FTZ R101, R12, R101 ;  /* 0x000000650c657220 */ /* 0x000fe40000410000 */
        /* <DEDUP_REMOVED lines=42> */
.L_x_1401:
[----:B------:R-:W-:Y:S01]  /*137d0*/  LOP3.LUT P0, RZ, R146, 0xff, RZ, 0xc0, !PT ;  /* 0x000000ff92ff7812 */ /* 0x000fe2000780c0ff */
[----:B------:R-:W-:-:S12]  /*137e0*/  BSSY B0, `(.L_x_1464) ;  /* 0x000000f000007945 */ /* 0x000fd80003800000 */
[----:B------:R-:W-:Y:S05]  /*137f0*/  @P0 BRA `(.L_x_1465) ;  /* 0x000000d000000947 */ /* 0x000fea0003800000 */
[----:B------:R-:W1:Y:S01]  /*13800*/  S2R R9, SR_LANEID ;  /* 0x0000000000097919 */ /* 0x000e620000000000 */
[----:B------:R-:W-:Y:S01]  /*13810*/  VOTEU.ANY UR4, UPT, PT ;  /* 0x0000000000047886 */ /* 0x000fe200038e0100 */
[----:B------:R-:W-:Y:S01]  /*13820*/  IMAD.MOV.U32 R16, RZ, RZ, c[0x0][0x560] ;  /* 0x00015800ff107624 */ /* 0x000fe200078e00ff */
[----:B------:R-:W1:Y:S01]  /*13830*/  FLO.U32 R14, UR4 ;  /* 0x00000004000e7d00 */ /* 0x000e6200080e0000 */
[----:B------:R-:W-:-:S07]  /*13840*/  IMAD.MOV.U32 R17, RZ, RZ, c[0x0][0x564] ;  /* 0x00015900ff117624 */ /* 0x000fce00078e00ff */
[----:B------:R-:W2:Y:S01]  /*13850*/  POPC R15, UR4 ;  /* 0x00000004000f7d09 */ /* 0x000ea20008000000 */
[----:B-1----:R-:W-:-:S13]  /*13860*/  ISETP.EQ.U32.AND P0, PT, R14, R9, PT ;  /* 0x000000090e00720c */ /* 0x002fda0003f02070 */
[----:B--2---:R-:W2:Y:S04]  /*13870*/  @P0 ATOMG.E.ADD.STRONG.GPU PT, R9, [R16.64], R15 ;  /* 0x0000000f100909a8 */ /* 0x004ea800081ee1c8 */
[----:B------:R-:W1:Y:S02]  /*13880*/  S2R R2, SR_LTMASK ;  /* 0x0000000000027919 */ /* 0x000e640000003900 */
[----:B-1----:R-:W-:-:S04]  /*13890*/  LOP3.LUT R2, R2, UR4, RZ, 0xc0, !PT ;  /* 0x0000000402027c12 */ /* 0x002fc8000f8ec0ff */
[----:B------:R-:W1:Y:S01]  /*138a0*/  POPC R208, R2 ;  /* 0x0000000200d07309 */ /* 0x000e620000000000 */
[----:B--2---:R-:W1:Y:S02]  /*138b0*/  SHFL.IDX PT, R9, R9, R14, 0x1f ;  /* 0x00001f0e09097589 */ /* 0x004e6400000e0000 */
[----:B-1----:R-:W-:-:S05]  /*138c0*/  IADD3 R208, R9, c[0x0][0xc], R208 ;  /* 0x0000030009d07a10 */ /* 0x002fca0007ffe0d0 */
.L_x_1465:
[----:B------:R-:W-:Y:S05]  /*138d0*/  BSYNC B0 ;  /* 0x0000000000007941 */ /* 0x000fea0003800000 */
.L_x_1464:
[----:B------:R-:W-:Y:S01]  /*138e0*/  PRMT R3, R3, 0x9910, RZ ;  /* 0x0000991003037816 */ /* 0x000fe200000000ff */
[----:B------:R-:W-:Y:S01]  /*138f0*/  BSSY B1, `(.L_x_1466) ;  /* 0x0000346000017945 */ /* 0x000fe20003800000 */
[----:B------:R-:W-:Y:S02]  /*13900*/  IMAD.SHL.U32 R20, R201, 0x8, RZ ;  /* 0x00000008c9147824 */ /* 0x000fe400078e00ff */
[----:B------:R-:W-:Y:S01]  /*13910*/  ISETP.NE.AND P0, PT, R3, RZ, PT ;  /* 0x000000ff0300720c */ /* 0x000fe20003f05270 */
[----:B------:R-:W-:-:S12]  /*13920*/  IMAD.MOV.U32 R3, RZ, RZ, R208 ;  /* 0x000000ffff037224 */ /* 0x000fd800078e00d0 */
[----:B------:R-:W-:Y:S05]  /*13930*/  @!P0 BRA `(.L_x_1467) ;  /* 0x000027e000008947 */ /* 0x000fea0003800000 */
[----:B------:R-:W-:Y:S01]  /*13940*/  SHF.R.S32.HI R15, RZ, 0x1f, R146 ;  /* 0x0000001fff0f7819 */ /* 0x000fe20000011492 */
[----:B------:R-:W-:Y:S01]  /*13950*/  WARPSYNC 0xffffffff ;  /* 0xffffffff00007948 */ /* 0x000fe20003800000 */
[----:B------:R-:W-:Y:S01]  /*13960*/  BAR.SYNC.DEFER_BLOCKING 0x1, 0x100 ;  /* 0x0044000000007b1d */ /* 0x000fe20000010000 */
[----:B------:R-:W-:Y:S02]  /*13970*/  LOP3.LUT R14, R141, R221, RZ, 0xfc, !PT ;  /* 0x000000dd8d0e7212 */ /* 0x000fe400078efcff */
[----:B------:R-:W-:Y:S02]  /*13980*/  LEA.HI R19, R15, R146, RZ, 0x5 ;  /* 0x000000920f137211 */ /* 0x000fe400078f28ff */
[----:B------:R-:W-:Y:S02]  /*13990*/  LOP3.LUT R9, R220, 0x1, RZ, 0xc0, !PT ;  /* 0x00000001dc097812 */ /* 0x000fe400078ec0ff */
[----:B------:R-:W-:Y:S02]  /*139a0*/  SHF.R.S32.HI R21, RZ, 0x5, R19 ;  /* 0x00000005ff157819 */ /* 0x000fe40000011413 */
[----:B------:R-:W-:-:S02]  /*139b0*/  ISETP.NE.U32.AND P0, PT, R9, 0x1, PT ;  /* 0x000000010900780c */ /* 0x000fc40003f05070 */
[----:B------:R-:W-:Y:S01]  /*139c0*/  F2FP.BF16.PACK_AB R29, R133, R132 ;  /* 0x00000084851d723e */ /* 0x000fe200000010ff */
[----:B------:R-:W-:Y:S01]  /*139d0*/  IMAD.SHL.U32 R2, R21, 0x400, RZ ;  /* 0x0000040015027824 */ /* 0x000fe200078e00ff */
[----:B------:R-:W-:Y:S02]  /*139e0*/  R2P PR, R220, 0x6 ;  /* 0x00000006dc007804 */ /* 0x000fe40000000000 */
[----:B------:R-:W-:Y:S01]  /*139f0*/  F2FP.BF16.PACK_AB R27, R135, R134 ;  /* 0x00000086871b723e */ /* 0x000fe200000010ff */
[----:B------:R-:W-:Y:S01]  /*13a00*/  IMAD R17, R219, 0x2, R2 ;  /* 0x00000002db117824 */ /* 0x000fe200078e0202 */
[----:B------:R-:W-:Y:S02]  /*13a10*/  F2FP.BF16.PACK_AB R25, R129, R128 ;  /* 0x000000808119723e */ /* 0x000fe400000010ff */
[----:B------:R-:W-:Y:S01]  /*13a20*/  F2FP.BF16.PACK_AB R23, R131, R130 ;  /* 0x000000828317723e */ /* 0x000fe200000010ff */
[----:B------:R-:W-:Y:S01]  /*13a30*/  IMAD.IADD R14, R17, 0x1, R14 ;  /* 0x00000001110e7824 */ /* 0x000fe200078e020e */
[----:B------:R-:W-:Y:S01]  /*13a40*/  F2FP.BF16.PACK_AB R30, R125, R124 ;  /* 0x0000007c7d1e723e */ /* 0x000fe200000010ff */
[----:B------:R-:W-:Y:S01]  /*13a50*/  IMAD.MOV.U32 R17, RZ, RZ, 0x20 ;  /* 0x00000020ff117424 */ /* 0x000fe200078e00ff */
[----:B------:R-:W-:Y:S01]  /*13a60*/  F2FP.BF16.PACK_AB R28, R127, R126 ;  /* 0x0000007e7f1c723e */ /* 0x000fe200000010ff */
[----:B------:R-:W-:Y:S01]  /*13a70*/  IMAD.SHL.U32 R24, R14, 0x2, RZ ;  /* 0x000000020e187824 */ /* 0x000fe200078e00ff */
[----:B------:R-:W-:Y:S01]  /*13a80*/  F2FP.BF16.PACK_AB R16, R121, R120 ;  /* 0x000000787910723e */ /* 0x000fe200000010ff */
[----:B------:R-:W-:Y:S01]  /*13a90*/  IMAD.MOV.U32 R14, RZ, RZ, 0x40 ;  /* 0x00000040ff0e7424 */ /* 0x000fe200078e00ff */
[----:B------:R-:W-:-:S02]  /*13aa0*/  SEL R17, R17, 0xffffffe0, !P1 ;  /* 0xffffffe011117807 */ /* 0x000fc40004800000 */
[C---:B------:R-:W-:Y:S01]  /*13ab0*/  IADD3 R2, R24.reuse, 0x80, RZ ;  /* 0x0000008018027810 */ /* 0x040fe20007ffe0ff */
[----:B------:R1:W-:Y:S01]  /*13ac0*/  STS [R24+0x80], R29 ;  /* 0x0000801d18007388 */ /* 0x0003e20000000800 */
[C---:B------:R-:W-:Y:S01]  /*13ad0*/  IADD3 R22, R24.reuse, 0x70, RZ ;  /* 0x0000007018167810 */ /* 0x040fe20007ffe0ff */
[----:B------:R-:W-:Y:S01]  /*13ae0*/  IMAD.IADD R9, R24, 0x1, R17 ;  /* 0x0000000118097824 */ /* 0x000fe200078e0211 */
[----:B------:R-:W-:Y:S01]  /*13af0*/  @P0 IADD3 R22, R2, 0x10, RZ ;  /* 0x0000001002160810 */ /* 0x000fe20007ffe0ff */
[----:B------:R2:W-:Y:S01]  /*13b00*/  STS [R24+0x480], R27 ;  /* 0x0004801b18007388 */ /* 0x0005e20000000800 */
[----:B------:R-:W-:Y:S02]  /*13b10*/  SEL R14, R14, 0xffffffc0, !P2 ;  /* 0xffffffc00e0e7807 */ /* 0x000fe40005000000 */
[----:B------:R-:W-:Y:S01]  /*13b20*/  F2FP.BF16.PACK_AB R26, R123, R122 ;  /* 0x0000007a7b1a723e */ /* 0x000fe200000010ff */
[----:B------:R-:W-:Y:S01]  /*13b30*/  IMAD.IADD R17, R17, 0x1, R22 ;  /* 0x0000000111117824 */ /* 0x000fe200078e0216 */
[----:B------:R-:W-:Y:S01]  /*13b40*/  F2FP.BF16.PACK_AB R31, R119, R118 ;  /* 0x00000076771f723e */ /* 0x000fe200000010ff */
[----:B------:R-:W-:Y:S01]  /*13b50*/  IMAD.IADD R2, R24, 0x1, R14 ;  /* 0x0000000118027824 */ /* 0x000fe200078e020e */
[----:B------:R-:W-:Y:S01]  /*13b60*/  F2FP.BF16.PACK_AB R33, R113, R112 ;  /* 0x000000707121723e */ /* 0x000fe200000010ff */
[----:B------:R-:W-:Y:S01]  /*13b70*/  IMAD.IADD R18, R14, 0x1, R22 ;  /* 0x000000010e127824 */ /* 0x000fe200078e0216 */
[----:B------:R3:W-:Y:S01]  /*13b80*/  STS [R22], R25 ;  /* 0x0000001916007388 */ /* 0x0007e20000000800 */
[----:B------:R-:W-:-:S02]  /*13b90*/  F2FP.BF16.PACK_AB R35, R115, R114 ;  /* 0x000000727323723e */ /* 0x000fc400000010ff */
[----:B------:R-:W-:Y:S01]  /*13ba0*/  F2FP.BF16.PACK_AB R37, R47, R46 ;  /* 0x0000002e2f25723e */ /* 0x000fe200000010ff */
[----:B------:R4:W-:Y:S01]  /*13bb0*/  STS [R22+0x400], R23 ;  /* 0x0004001716007388 */ /* 0x0009e20000000800 */
[----:B------:R-:W-:Y:S02]  /*13bc0*/  F2FP.BF16.PACK_AB R32, R55, R54 ;  /* 0x000000363720723e */ /* 0x000fe400000010ff */
[----:B------:R-:W-:Y:S01]  /*13bd0*/  ISETP.NE.U32.AND P0, PT, RZ, c[0x0][0x508], PT ;  /* 0x00014200ff007a0c */ /* 0x000fe20003f05070 */
[----:B------:R4:W-:Y:S01]  /*13be0*/  STS [R9+0x80], R30 ;  /* 0x0000801e09007388 */ /* 0x0009e20000000800 */
[----:B------:R-:W-:Y:S02]  /*13bf0*/  ISETP.NE.U32.AND P2, PT, RZ, c[0x0][0x500], PT ;  /* 0x00014000ff007a0c */ /* 0x000fe40003f45070 */
[----:B------:R-:W-:Y:S01]  /*13c00*/  ISETP.NE.AND.EX P1, PT, RZ, c[0x0][0x50c], PT, P0 ;  /* 0x00014300ff007a0c */ /* 0x000fe20003f25300 */
[----:B------:R4:W-:Y:S01]  /*13c10*/  STS [R9+0x480], R28 ;  /* 0x0004801c09007388 */ /* 0x0009e20000000800 */
[----:B-1----:R-:W-:-:S02]  /*13c20*/  F2FP.BF16.PACK_AB R29, R117, R116 ;  /* 0x00000074751d723e */ /* 0x002fc400000010ff */
[----:B------:R-:W-:Y:S01]  /*13c30*/  ISETP.NE.AND.EX P2, PT, RZ, c[0x0][0x504], PT, P2 ;  /* 0x00014100ff007a0c */ /* 0x000fe20003f45320 */
[----:B------:R1:W-:Y:S01]  /*13c40*/  STS [R17], R16 ;  /* 0x0000001011007388 */ /* 0x0003e20000000800 */
[----:B--2---:R-:W-:-:S03]  /*13c50*/  F2FP.BF16.PACK_AB R27, R109, R108 ;  /* 0x0000006c6d1b723e */ /* 0x004fc600000010ff */
[----:B------:R2:W-:Y:S04]  /*13c60*/  STS [R17+0x400], R26 ;  /* 0x0004001a11007388 */ /* 0x0005e80000000800 */
[----:B------:R2:W-:Y:S01]  /*13c70*/  STS [R2+0x80], R29 ;  /* 0x0000801d02007388 */ /* 0x0005e20000000800 */
[----:B---3--:R-:W-:Y:S02]  /*13c80*/  F2FP.BF16.PACK_AB R25, R111, R110 ;  /* 0x0000006e6f19723e */ /* 0x008fe400000010ff */
[----:B------:R-:W-:Y:S01]  /*13c90*/  @P1 LEA R36, P0, R224, c[0x0][0x508], 0x2 ;  /* 0x00014200e0241a11 */ /* 0x000fe200078010ff */
[----:B------:R3:W-:Y:S01]  /*13ca0*/  STS [R2+0x480], R31 ;  /* 0x0004801f02007388 */ /* 0x0007e20000000800 */
[----:B----4-:R-:W-:-:S03]  /*13cb0*/  F2FP.BF16.PACK_AB R23, R105, R104 ;  /* 0x000000686917723e */ /* 0x010fc600000010ff */
[----:B------:R4:W-:Y:S01]  /*13cc0*/  STS [R18], R33 ;  /* 0x0000002112007388 */ /* 0x0009e20000000800 */
[----:B------:R-:W-:-:S03]  /*13cd0*/  F2FP.BF16.PACK_AB R30, R53, R52 ;  /* 0x00000034351e723e */ /* 0x000fc600000010ff */
[----:B------:R4:W-:Y:S01]  /*13ce0*/  STS [R18+0x400], R35 ;  /* 0x0004002312007388 */ /* 0x0009e20000000800 */
[----:B------:R-:W-:Y:S01]  /*13cf0*/  F2FP.BF16.PACK_AB R28, R51, R50 ;  /* 0x00000032331c723e */ /* 0x000fe200000010ff */
[----:B-1----:R-:W-:Y:S02]  /*13d00*/  IMAD.IADD R16, R14, 0x1, R9 ;  /* 0x000000010e107824 */ /* 0x002fe400078e0209 */
[----:B------:R-:W-:Y:S01]  /*13d10*/  IMAD.IADD R14, R17, 0x1, R14 ;  /* 0x00000001110e7824 */ /* 0x000fe200078e020e */
[----:B--2---:R-:W-:Y:S02]  /*13d20*/  F2FP.BF16.PACK_AB R26, R49, R48 ;  /* 0x00000030311a723e */ /* 0x004fe400000010ff */
[----:B------:R1:W-:Y:S01]  /*13d30*/  STS [R16+0x80], R27 ;  /* 0x0000801b10007388 */ /* 0x0003e20000000800 */
[----:B------:R-:W-:-:S03]  /*13d40*/  F2FP.BF16.PACK_AB R29, R107, R106 ;  /* 0x0000006a6b1d723e */ /* 0x000fc600000010ff */
[----:B------:R2:W-:Y:S01]  /*13d50*/  STS [R16+0x480], R25 ;  /* 0x0004801910007388 */ /* 0x0005e20000000800 */
[----:B---3--:R-:W-:-:S03]  /*13d60*/  F2FP.BF16.PACK_AB R31, R41, R40 ;  /* 0x00000028291f723e */ /* 0x008fc600000010ff */
[----:B------:R3:W-:Y:S01]  /*13d70*/  STS [R14], R23 ;  /* 0x000000170e007388 */ /* 0x0007e20000000800 */
[----:B----4-:R-:W-:-:S03]  /*13d80*/  F2FP.BF16.PACK_AB R33, R43, R42 ;  /* 0x0000002a2b21723e */ /* 0x010fc600000010ff */
[----:B------:R4:W-:Y:S01]  /*13d90*/  STS [R14+0x400], R29 ;  /* 0x0004001d0e007388 */ /* 0x0009e20000000800 */
[----:B------:R-:W-:-:S03]  /*13da0*/  F2FP.BF16.PACK_AB R35, R45, R44 ;  /* 0x0000002c2d23723e */ /* 0x000fc600000010ff */
[----:B------:R4:W-:Y:S04]  /*13db0*/  STS [R24+0x4080], R31 ;  /* 0x0040801f18007388 */ /* 0x0009e80000000800 */
[----:B------:R4:W-:Y:S04]  /*13dc0*/  STS [R24+0x4480], R33 ;  /* 0x0044802118007388 */ /* 0x0009e80000000800 */
[----:B------:R4:W-:Y:S01]  /*13dd0*/  STS [R22+0x4000], R35 ;  /* 0x0040002316007388 */ /* 0x0009e20000000800 */
[----:B-1----:R-:W-:-:S03]  /*13de0*/  F2FP.BF16.PACK_AB R27, R61, R60 ;  /* 0x0000003c3d1b723e */ /* 0x002fc600000010ff */
[----:B------:R1:W-:Y:S01]  /*13df0*/  STS [R22+0x4400], R37 ;  /* 0x0044002516007388 */ /* 0x0003e20000000800 */
[----:B--2---:R-:W-:-:S03]  /*13e00*/  F2FP.BF16.PACK_AB R25, R59, R58 ;  /* 0x0000003a3b19723e */ /* 0x004fc600000010ff */
[----:B------:R2:W-:Y:S01]  /*13e10*/  STS [R9+0x4080], R26 ;  /* 0x0040801a09007388 */ /* 0x0005e20000000800 */
[----:B---3--:R-:W-:-:S03]  /*13e20*/  F2FP.BF16.PACK_AB R23, R57, R56 ;  /* 0x000000383917723e */ /* 0x008fc600000010ff */
[----:B------:R3:W-:Y:S01]  /*13e30*/  STS [R9+0x4480], R28 ;  /* 0x0044801c09007388 */ /* 0x0007e20000000800 */
[----:B----4-:R-:W-:-:S03]  /*13e40*/  F2FP.BF16.PACK_AB R29, R63, R62 ;  /* 0x0000003e3f1d723e */ /* 0x010fc600000010ff */
[----:B------:R4:W-:Y:S01]  /*13e50*/  STS [R17+0x4000], R30 ;  /* 0x0040001e11007388 */ /* 0x0009e20000000800 */
[----:B------:R-:W-:-:S03]  /*13e60*/  F2FP.BF16.PACK_AB R31, R65, R64 ;  /* 0x00000040411f723e */ /* 0x000fc600000010ff */
[----:B------:R4:W-:Y:S01]  /*13e70*/  STS [R17+0x4400], R32 ;  /* 0x0044002011007388 */ /* 0x0009e20000000800 */
[----:B------:R-:W-:-:S03]  /*13e80*/  F2FP.BF16.PACK_AB R33, R67, R66 ;  /* 0x000000424321723e */ /* 0x000fc600000010ff */
[----:B------:R4:W-:Y:S01]  /*13e90*/  STS [R2+0x4480], R25 ;  /* 0x0044801902007388 */ /* 0x0009e20000000800 */
[----:B------:R-:W-:-:S03]  /*13ea0*/  F2FP.BF16.PACK_AB R35, R69, R68 ;  /* 0x000000444523723e */ /* 0x000fc600000010ff */
        /* <DEDUP_REMOVED lines=12> */
[----:B------:R-:W-:Y:S01]  /*13f70*/  STS [R14+0x4400], R37 ;  /* 0x004400250e007388 */ /* 0x000fe20000000800 */
        /* <DEDUP_REMOVED lines=9> */
[----:B------:R-:W-:Y:S01]  /*14010*/  STS [R9+0x8080], R26 ;  /* 0x0080801a09007388 */ /* 0x000fe20000000800 */
[----:B------:R-:W-:-:S03]  /*14020*/  F2FP.BF16.PACK_AB R35, R101, R100 ;  /* 0x000000646523723e */ /* 0x000fc600000010ff */
[----:B------:R4:W-:Y:S04]  /*14030*/  STS [R9+0x8480], R28 ;  /* 0x0084801c09007388 */ /* 0x0009e80000000800 */
        /* <DEDUP_REMOVED lines=8> */
[----:B------:R3:W-:Y:S04]  /*140c0*/  STS [R18+0x8000], R31 ;  /* 0x0080001f12007388 */ /* 0x0007e80000000800 */
[----:B------:R3:W-:Y:S01]  /*140d0*/  STS [R18+0x8400], R29 ;  /* 0x0084001d12007388 */ /* 0x0007e20000000800 */
[----:B----4-:R-:W-:-:S03]  /*140e0*/  IMAD.MOV.U32 R9, RZ, RZ, c[0x0][0x388] ;  /* 0x0000e200ff097624 */ /* 0x010fc600078e00ff */
[----:B------:R3:W-:Y:S04]  /*140f0*/  STS [R16+0x8080], R27 ;  /* 0x0080801b10007388 */ /* 0x0007e80000000800 */
[----:B------:R3:W-:Y:S01]  /*14100*/  STS [R16+0x8480], R33 ;  /* 0x0084802110007388 */ /* 0x0007e20000000800 */
[----:B------:R-:W-:-:S03]  /*14110*/  SHF.R.S32.HI R17, RZ, 0x1f, R224 ;  /* 0x0000001fff117819 */ /* 0x000fc600000114e0 */
[----:B------:R3:W-:Y:S01]  /*14120*/  STS [R14+0x8000], R35 ;  /* 0x008000230e007388 */ /* 0x0007e20000000800 */
[----:B-1----:R-:W-:Y:S02]  /*14130*/  F2FP.BF16.PACK_AB R25, R103, R102 ;  /* 0x000000666719723e */ /* 0x002fe400000010ff */
[C---:B------:R-:W-:Y:S01]  /*14140*/  @P1 LEA.HI.X R37, R224.reuse, c[0x0][0x50c], R17, 0x2, P0 ;  /* 0x00014300e0251a11 */ /* 0x040fe200000f1411 */
[----:B--2---:R-:W-:Y:S02]  /*14150*/  IMAD.MOV.U32 R23, RZ, RZ, 0x4 ;  /* 0x00000004ff177424 */ /* 0x004fe400078e00ff */
[----:B------:R3:W-:Y:S01]  /*14160*/  STS [R14+0x8400], R25 ;  /* 0x008400190e007388 */ /* 0x0007e20000000800 */
[----:B------:R-:W-:Y:S02]  /*14170*/  IMAD.MOV.U32 R2, RZ, RZ, RZ ;  /* 0x000000ffff027224 */ /* 0x000fe400078e00ff */
[----:B------:R-:W-:Y:S01]  /*14180*/  IMAD.WIDE R22, R224, R23, c[0x0][0x500] ;  /* 0x00014000e0167625 */ /* 0x000fe200078e0217 */
[----:B------:R-:W-:Y:S06]  /*14190*/  BAR.SYNC.DEFER_BLOCKING 0x1, 0x100 ;  /* 0x0044000000007b1d */ /* 0x000fec0000010000 */
[----:B------:R3:W5:Y:S04]  /*141a0*/  @P1 LDG.E R9, [R36.64] ;  /* 0x0000000824091981 */ /* 0x000768000c1e1900 */
[----:B------:R3:W5:Y:S01]  /*141b0*/  @P2 LDG.E R2, [R22.64] ;  /* 0x0000000816022981 */ /* 0x000762000c1e1900 */
[----:B------:R-:W-:-:S04]  /*141c0*/  ISETP.NE.AND P0, PT, R210, RZ, PT ;  /* 0x000000ffd200720c */ /* 0x000fc80003f05270 */
[----:B------:R-:W-:Y:S01]  /*141d0*/  SEL R210, R210, c[0x0][0x3d4], P0 ;  /* 0x0000f500d2d27a07 */ /* 0x000fe20000000000 */
[----:B------:R-:W-:Y:S05]  /*141e0*/  @P1 BRA `(.L_x_1468) ;  /* 0x0000004000001947 */ /* 0x000fea0003800000 */
[----:B------:R-:W-:Y:S05]  /*141f0*/  @!P2 BRA `(.L_x_1468) ;  /* 0x000000300000a947 */ /* 0x000fea0003800000 */
[----:B-----5:R-:W2:Y:S04]  /*14200*/  LDG.E R9, [R22.64] ;  /* 0x0000000816097981 */ /* 0x020ea8000c1e1900 */
[----:B---3--:R-:W2:Y:S02]  /*14210*/  LDG.E R14, [R22.64+0x4] ;  /* 0x00000408160e7981 */ /* 0x008ea4000c1e1900 */
[----:B--2---:R-:W-:Y:S02]  /*14220*/  IADD3 R9, -R9, R14, RZ ;  /* 0x0000000e09097210 */ /* 0x004fe40007ffe1ff */
.L_x_1468:
[----:B---3--:R-:W-:Y:S01]  /*14230*/  IMAD.MOV.U32 R23, RZ, RZ, 0x368 ;  /* 0x00000368ff177424 */ /* 0x008fe200078e00ff */
[----:B------:R-:W-:Y:S01]  /*14240*/  ISETP.GT.AND P2, PT, R210, 0x1, PT ;  /* 0x00000001d200780c */ /* 0x000fe20003f44270 */
[----:B------:R-:W-:Y:S01]  /*14250*/  IMAD.MOV.U32 R22, RZ, RZ, c[0x0][0x4e8] ;  /* 0x00013a00ff167624 */ /* 0x000fe200078e00ff */
[----:B------:R-:W-:-:S02]  /*14260*/  SHF.R.S32.HI R14, RZ, 0x1f, R19 ;  /* 0x0000001fff0e7819 */ /* 0x000fc40000011413 */
[----:B------:R-:W-:Y:S02]  /*14270*/  SEL R23, R23, 0x328, P2 ;  /* 0x0000032817177807 */ /* 0x000fe40001000000 */
[----:B------:R-:W-:Y:S02]  /*14280*/  LOP3.LUT R19, R19, 0xffffffe0, RZ, 0xc0, !PT ;  /* 0xffffffe013137812 */ /* 0x000fe400078ec0ff */
[----:B------:R-:W1:Y:S01]  /*14290*/  LDC.64 R24, c[0x0][R23+0x170] ;  /* 0x00005c0017187b82 */ /* 0x000e620000000a00 */
[----:B------:R-:W-:Y:S02]  /*142a0*/  LEA.HI R14, R14, R21, RZ, 0x3 ;  /* 0x000000150e0e7211 */ /* 0x000fe400078f18ff */
[----:B------:R-:W-:Y:S01]  /*142b0*/  IMAD.IADD R19, R146, 0x1, -R19 ;  /* 0x0000000192137824 */ /* 0x000fe200078e0a13 */
[----:B------:R-:W-:Y:S02]  /*142c0*/  LEA.HI R16, R219, R219, RZ, 0x1 ;  /* 0x000000dbdb107211 */ /* 0x000fe400078f08ff */
[----:B------:R-:W-:-:S02]  /*142d0*/  LOP3.LUT R14, R14, 0xffffff8, RZ, 0xc0, !PT ;  /* 0x0ffffff80e0e7812 */ /* 0x000fc400078ec0ff */
[----:B------:R-:W2:Y:S01]  /*142e0*/  LDC.64 R26, c[0x0][R23+0x168] ;  /* 0x00005a00171a7b82 */ /* 0x000ea20000000a00 */
[----:B------:R-:W-:Y:S02]  /*142f0*/  SHF.R.S32.HI R18, RZ, 0x1f, R19 ;  /* 0x0000001fff127819 */ /* 0x000fe40000011413 */
[----:B------:R-:W-:Y:S01]  /*14300*/  IMAD.IADD R21, R21, 0x1, -R14 ;  /* 0x0000000115157824 */ /* 0x000fe200078e0a0e */
[----:B------:R-:W-:Y:S02]  /*14310*/  ISETP.NE.U32.AND P0, PT, RZ, c[0x0][0x500], PT ;  /* 0x00014000ff007a0c */ /* 0x000fe40003f05070 */
[----:B------:R-:W-:Y:S02]  /*14320*/  LEA.HI R18, R18, R19, RZ, 0x2 ;  /* 0x0000001312127211 */ /* 0x000fe400078f10ff */
[----:B------:R-:W3:Y:S01]  /*14330*/  LDC.64 R30, c[0x0][R23+0x178] ;  /* 0x00005e00171e7b82 */ /* 0x000ee20000000a00 */
[----:B------:R-:W-:Y:S02]  /*14340*/  LOP3.LUT R16, R16, 0x1ffffffe, RZ, 0xc0, !PT ;  /* 0x1ffffffe10107812 */ /* 0x000fe400078ec0ff */
[----:B------:R-:W-:-:S02]  /*14350*/  SHF.R.S32.HI R14, RZ, 0x2, R18 ;  /* 0x00000002ff0e7819 */ /* 0x000fc40000011412 */
[----:B------:R-:W-:Y:S02]  /*14360*/  ISETP.NE.AND.EX P0, PT, RZ, c[0x0][0x504], PT, P0 ;  /* 0x00014100ff007a0c */ /* 0x000fe40003f05300 */
[----:B------:R-:W-:Y:S01]  /*14370*/  ISETP.NE.AND P3, PT, R22, 0x1, PT ;  /* 0x000000011600780c */ /* 0x000fe20003f65270 */
[----:B------:R3:W4:Y:S01]  /*14380*/  LDC.64 R28, c[0x0][R23+0x160] ;  /* 0x00005800171c7b82 */ /* 0x0007220000000a00 */
[----:B------:R-:W-:Y:S01]  /*14390*/  IMAD R14, R21, 0x10, R14 ;  /* 0x00000010150e7824 */ /* 0x000fe200078e020e */
[----:B------:R-:W-:Y:S01]  /*143a0*/  SEL R224, R224, RZ, !P0 ;  /* 0x000000ffe0e07207 */ /* 0x000fe20004000000 */
[----:B------:R-:W-:Y:S01]  /*143b0*/  IMAD.IADD R21, R219, 0x1, -R16 ;  /* 0x00000001db157824 */ /* 0x000fe200078e0a10 */
[----:B------:R-:W-:-:S03]  /*143c0*/  SEL R22, R17, RZ, !P0 ;  /* 0x000000ff11167207 */ /* 0x000fc60004000000 */
[--C-:B------:R-:W-:Y:S02]  /*143d0*/  IMAD R16, R21, 0x8, R14.reuse ;  /* 0x0000000815107824 */ /* 0x100fe400078e020e */
[C---:B------:R-:W-:Y:S02]  /*143e0*/  IMAD R14, R209.reuse, 0x80, R14 ;  /* 0x00000080d10e7824 */ /* 0x040fe400078e020e */
[----:B------:R-:W-:Y:S02]  /*143f0*/  IMAD R16, R209, 0x80, R16 ;  /* 0x00000080d1107824 */ /* 0x000fe400078e0210 */
[-C--:B-1----:R-:W-:Y:S02]  /*14400*/  IMAD R17, R25, R224.reuse, RZ ;  /* 0x000000e019117224 */ /* 0x082fe400078e02ff */
[----:B------:R-:W-:-:S04]  /*14410*/  IMAD.WIDE.U32 R34, R24, R224, RZ ;  /* 0x000000e018227225 */ /* 0x000fc800078e00ff */
[----:B------:R-:W-:Y:S02]  /*14420*/  IMAD R22, R24, R22, R17 ;  /* 0x0000001618167224 */ /* 0x000fe400078e0211 */
[----:B------:R-:W-:-:S04]  /*14430*/  @P3 IMAD.HI.U32 R17, R16, c[0x0][0x4ec], RZ ;  /* 0x00013b0010113a27 */ /* 0x000fc800078e00ff */
[----:B--2---:R-:W-:Y:S01]  /*14440*/  IMAD.WIDE.U32 R32, R26, R225, RZ ;  /* 0x000000e11a207225 */ /* 0x004fe200078e00ff */
[----:B------:R-:W-:-:S03]  /*14450*/  SEL R26, R227, RZ, P2 ;  /* 0x000000ffe31a7207 */ /* 0x000fc60001000000 */
[----:B------:R-:W-:Y:S01]  /*14460*/  IMAD R21, R27, R225, RZ ;  /* 0x000000e11b157224 */ /* 0x000fe200078e02ff */
[----:B-----5:R-:W-:Y:S01]  /*14470*/  IADD3 R24, P1, P0, R34, R32, R2 ;  /* 0x0000002022187210 */ /* 0x020fe2000783e002 */
[----:B------:R-:W-:Y:S01]  /*14480*/  IMAD.MOV.U32 R25, RZ, RZ, R16 ;  /* 0x000000ffff197224 */ /* 0x000fe200078e0010 */
[----:B------:R-:W-:Y:S01]  /*14490*/  @P3 SHF.R.U32.HI R25, RZ, c[0x0][0x4f0], R17 ;  /* 0x00013c00ff193a19 */ /* 0x000fe20000011611 */
[----:B------:R-:W-:Y:S01]  /*144a0*/  IMAD.IADD R22, R35, 0x1, R22 ;  /* 0x0000000123167824 */ /* 0x000fe200078e0216 */
[----:B------:R-:W-:Y:S01]  /*144b0*/  SHF.R.S32.HI R17, RZ, 0x1f, R2 ;  /* 0x0000001fff117819 */ /* 0x000fe20000011402 */
[----:B------:R-:W-:Y:S02]  /*144c0*/  IMAD.IADD R21, R33, 0x1, R21 ;  /* 0x0000000121157824 */ /* 0x000fe400078e0215 */
[-C--:B---3--:R-:W-:Y:S02]  /*144d0*/  IMAD R23, R31, R26.reuse, RZ ;  /* 0x0000001a1f177224 */ /* 0x088fe400078e02ff */
[----:B------:R-:W-:Y:S01]  /*144e0*/  IMAD.WIDE.U32 R26, R30, R26, RZ ;  /* 0x0000001a1e1a7225 */ /* 0x000fe200078e00ff */
[----:B------:R-:W-:-:S03]  /*144f0*/  IADD3.X R22, R22, R21, R17, P1, P0 ;  /* 0x0000001516167210 */ /* 0x000fc60000fe0411 */
[----:B------:R-:W-:Y:S01]  /*14500*/  IMAD.MOV R21, RZ, RZ, -R25 ;  /* 0x000000ffff157224 */ /* 0x000fe200078e0a19 */
[----:B------:R-:W-:Y:S01]  /*14510*/  IADD3 R26, P1, P0, R25, R24, R26 ;  /* 0x00000018191a7210 */ /* 0x000fe2000783e01a */
[----:B------:R-:W-:Y:S01]  /*14520*/  IMAD.IADD R23, R27, 0x1, R23 ;  /* 0x000000011b177824 */ /* 0x000fe200078e0217 */
[----:B------:R-:W-:Y:S01]  /*14530*/  SHF.R.S32.HI R24, RZ, 0x1f, R25 ;  /* 0x0000001fff187819 */ /* 0x000fe20000011419 */
[----:B------:R-:W-:-:S03]  /*14540*/  IMAD R21, R21, c[0x0][0x4e8], R16 ;  /* 0x00013a0015157a24 */ /* 0x000fc600078e0210 */
[----:B------:R-:W-:Y:S01]  /*14550*/  IADD3.X R27, R24, R22, R23, P1, P0 ;  /* 0x00000016181b7210 */ /* 0x000fe20000fe0417 */
[----:B----4-:R-:W-:Y:S01]  /*14560*/  IMAD R23, R29, R21, RZ ;  /* 0x000000151d177224 */ /* 0x010fe200078e02ff */
[----:B------:R-:W-:-:S03]  /*14570*/  SHF.R.S32.HI R22, RZ, 0x1f, R21 ;  /* 0x0000001fff167819 */ /* 0x000fc60000011415 */
[----:B------:R-:W-:-:S04]  /*14580*/  IMAD.WIDE.U32 R26, R28, R21, R26 ;  /* 0x000000151c1a7225 */ /* 0x000fc800078e001a */
[----:B------:R-:W-:Y:S02]  /*14590*/  IMAD.MOV.U32 R21, RZ, RZ, c[0x0][0x4a8] ;  /* 0x00012a00ff157624 */ /* 0x000fe400078e00ff */
[----:B------:R-:W-:Y:S02]  /*145a0*/  IMAD R23, R28, R22, R23 ;  /* 0x000000161c177224 */ /* 0x000fe400078e0217 */
[----:B------:R-:W-:Y:S01]  /*145b0*/  IMAD.MOV.U32 R22, RZ, RZ, c[0x0][0x4ac] ;  /* 0x00012b00ff167624 */ /* 0x000fe200078e00ff */
[----:B------:R-:W-:Y:S01]  /*145c0*/  SEL R21, R21, c[0x0][0x450], P2 ;  /* 0x0001140015157a07 */ /* 0x000fe20001000000 */
[----:B------:R-:W-:-:S03]  /*145d0*/  IMAD.IADD R23, R27, 0x1, R23 ;  /* 0x000000011b177824 */ /* 0x000fc600078e0217 */
[----:B------:R-:W-:Y:S02]  /*145e0*/  SEL R25, R22, c[0x0][0x454], P2 ;  /* 0x0001150016197a07 */ /* 0x000fe40001000000 */
[----:B------:R-:W-:Y:S01]  /*145f0*/  LEA R22, P0, R26, R21, 0x2 ;  /* 0x000000151a167211 */ /* 0x000fe200078010ff */
[----:B------:R-:W-:-:S03]  /*14600*/  IMAD R21, R9, c[0x0][0x4e8], RZ ;  /* 0x00013a0009157a24 */ /* 0x000fc600078e02ff */
[----:B------:R-:W-:Y:S01]  /*14610*/  LEA.HI.X R23, R26, R25, R23, 0x2, P0 ;  /* 0x000000191a177211 */ /* 0x000fe200000f1417 */
[----:B------:R-:W-:Y:S01]  /*14620*/  SHFL.IDX PT, R24, R22, RZ, 0x1c1f ;  /* 0x001c1fff16187589 */ /* 0x000fe200000e0000 */
[----:B------:R-:W-:Y:S02]  /*14630*/  LOP3.LUT P0, RZ, R19, 0x3, RZ, 0xc0, !PT ;  /* 0x0000000313ff7812 */ /* 0x000fe4000780c0ff */
[C---:B------:R-:W-:Y:S01]  /*14640*/  IADD3 R26, R14.reuse, 0x8, RZ ;  /* 0x000000080e1a7810 */ /* 0x040fe20007ffe0ff */
[----:B------:R-:W1:Y:S01]  /*14650*/  SHFL.IDX PT, R25, R23, RZ, 0x1c1f ;  /* 0x001c1fff17197589 */ /* 0x000e6200000e0000 */
[-C--:B------:R-:W-:Y:S02]  /*14660*/  ISETP.GE.OR P1, PT, R14, R21.reuse, P0 ;  /* 0x000000150e00720c */ /* 0x080fe40000726670 */
[CC--:B------:R-:W-:Y:S01]  /*14670*/  ISETP.GE.OR P0, PT, R26.reuse, R21.reuse, P0 ;  /* 0x000000151a00720c */ /* 0x0c0fe20000706670 */
[----:B------:R-:W-:Y:S04]  /*14680*/  SHFL.IDX PT, R28, R22, 0x1, 0x1c1f ;  /* 0x003c1f00161c7f89 */ /* 0x000fe800000e0000 */
[----:B------:R-:W2:Y:S06]  /*14690*/  SHFL.IDX PT, R29, R23, 0x1, 0x1c1f ;  /* 0x003c1f00171d7f89 */ /* 0x000eac00000e0000 */
[----:B-1----:R1:W-:Y:S01]  /*146a0*/  @!P1 ST.E [R24.64], R0 ;  /* 0x0000000018009985 */ /* 0x0023e2000c101908 */
[----:B------:R-:W-:-:S04]  /*146b0*/  ISETP.GE.AND P1, PT, R26, R21, PT ;  /* 0x000000151a00720c */ /* 0x000fc80003f26270 */
[----:B------:R-:W-:Y:S01]  /*146c0*/  P2R R9, PR, RZ, 0x2 ;  /* 0x00000002ff097803 */ /* 0x000fe20000000000 */
[----:B--2---:R1:W-:Y:S01]  /*146d0*/  @!P0 ST.E [R28.64], R8 ;  /* 0x000000081c008985 */ /* 0x0043e2000c101908 */
[----:B------:R-:W-:Y:S01]  /*146e0*/  ISETP.GE.AND P0, PT, R14, R21, PT ;  /* 0x000000150e00720c */ /* 0x000fe20003f06270 */
[----:B------:R-:W-:Y:S05]  /*146f0*/  @P2 BRA `(.L_x_1469) ;  /* 0x0000082000002947 */ /* 0x000fea0003800000 */
[----:B------:R-:W-:Y:S01]  /*14700*/  IMAD R17, R17, c[0x0][0x3a0], RZ ;  /* 0x0000e80011117a24 */ /* 0x000fe200078e02ff */
[----:B------:R-:W-:Y:S01]  /*14710*/  LEA.HI R18, R15, R146, RZ, 0x3 ;  /* 0x000000920f127211 */ /* 0x000fe200078f18ff */
[C---:B------:R-:W-:Y:S01]  /*14720*/  IMAD.WIDE.U32 R4, R2.reuse, c[0x0][0x3a0], RZ ;  /* 0x0000e80002047a25 */ /* 0x040fe200078e00ff */
[----:B------:R2:W3:Y:S02]  /*14730*/  LDS.128 R64, [R139+0x80] ;  /* 0x000080008b407984 */ /* 0x0004e40000000c00 */
[----:B------:R-:W-:Y:S01]  /*14740*/  SHF.R.S32.HI R18, RZ, 0x3, R18 ;  /* 0x00000003ff127819 */ /* 0x000fe20000011412 */
[----:B------:R-:W-:Y:S01]  /*14750*/  IMAD R17, R2, c[0x0][0x3a4], R17 ;  /* 0x0000e90002117a24 */ /* 0x000fe200078e0211 */
[----:B------:R-:W-:Y:S01]  /*14760*/  MOV R6, R4 ;  /* 0x0000000400067202 */ /* 0x000fe20000000f00 */
[----:B------:R2:W4:Y:S01]  /*14770*/  LDS.128 R60, [R139+0x1080] ;  /* 0x001080008b3c7984 */ /* 0x0005220000000c00 */
[----:B-1----:R-:W-:-:S02]  /*14780*/  LEA R0, R201, R18, 0x5 ;  /* 0x00000012c9007211 */ /* 0x002fc400078e28ff */
[----:B------:R-:W-:Y:S01]  /*14790*/  IADD3 R7, R5, R17, RZ ;  /* 0x0000001105077210 */ /* 0x000fe20007ffe0ff */
[----:B------:R2:W1:Y:S01]  /*147a0*/  LDS.128 R56, [R139+0x2080] ;  /* 0x002080008b387984 */ /* 0x0004620000000c00 */
[----:B------:R-:W-:Y:S02]  /*147b0*/  SHF.R.S32.HI R5, RZ, 0x1f, R224 ;  /* 0x0000001fff057819 */ /* 0x000fe400000114e0 */
[----:B------:R-:W-:Y:S01]  /*147c0*/  LEA R0, R209, R0, 0x7 ;  /* 0x00000000d1007211 */ /* 0x000fe200078e38ff */
[----:B------:R-:W-:Y:S01]  /*147d0*/  IMAD.WIDE.U32 R6, R225, c[0x0][0x3e8], R6 ;  /* 0x0000fa00e1067a25 */ /* 0x000fe200078e0006 */
[----:B------:R2:W1:Y:S01]  /*147e0*/  LDS.128 R52, [R139+0x3080] ;  /* 0x003080008b347984 */ /* 0x0004620000000c00 */
[----:B------:R-:W-:Y:S02]  /*147f0*/  LEA R18, R209, R18, 0x7 ;  /* 0x00000012d1127211 */ /* 0x000fe400078e38ff */
[----:B------:R-:W-:Y:S01]  /*14800*/  IMAD R5, R5, c[0x0][0x3f0], RZ ;  /* 0x0000fc0005057a24 */ /* 0x000fe200078e02ff */
[----:B------:R-:W-:Y:S01]  /*14810*/  MOV R2, R0 ;  /* 0x0000000000027202 */ /* 0x000fe20000000f00 */
[----:B------:R-:W-:Y:S01]  /*14820*/  @P3 IMAD.HI.U32 R4, R0, c[0x0][0x4ec], RZ ;  /* 0x00013b0000043a27 */ /* 0x000fe200078e00ff */
[----:B------:R2:W1:Y:S03]  /*14830*/  LDS.128 R48, [R139+0x4080] ;  /* 0x004080008b307984 */ /* 0x0004660000000c00 */
[----:B------:R-:W-:Y:S01]  /*14840*/  IMAD R7, R225, c[0x0][0x3ec], R7 ;  /* 0x0000fb00e1077a24 */ /* 0x000fe200078e0207 */
[----:B------:R-:W-:Y:S01]  /*14850*/  @P3 SHF.R.U32.HI R2, RZ, c[0x0][0x4f0], R4 ;  /* 0x00013c00ff023a19 */ /* 0x000fe20000011604 */
[C---:B------:R-:W-:Y:S01]  /*14860*/  IMAD R8, R224.reuse, c[0x0][0x3f4], R5 ;  /* 0x0000fd00e0087a24 */ /* 0x040fe200078e0205 */
[----:B------:R2:W1:Y:S01]  /*14870*/  LDS.128 R44, [R139+0x5080] ;  /* 0x005080008b2c7984 */ /* 0x0004620000000c00 */
[----:B------:R-:W-:Y:S01]  /*14880*/  IMAD.WIDE.U32 R14, R224, c[0x0][0x3f0], R6 ;  /* 0x0000fc00e00e7a25 */ /* 0x000fe200078e0006 */
[----:B------:R-:W-:-:S02]  /*14890*/  SHF.R.S32.HI R12, RZ, 0x1f, R2 ;  /* 0x0000001fff0c7819 */ /* 0x000fc40000011402 */
[----:B------:R2:W1:Y:S01]  /*148a0*/  LDS.128 R40, [R139+0x6080] ;  /* 0x006080008b287984 */ /* 0x0004620000000c00 */
[----:B------:R-:W-:Y:S02]  /*148b0*/  IADD3 R9, -R2, RZ, RZ ;  /* 0x000000ff02097210 */ /* 0x000fe40007ffe1ff */
[----:B------:R-:W-:Y:S01]  /*148c0*/  IADD3 R15, R15, R8, RZ ;  /* 0x000000080f0f7210 */ /* 0x000fe20007ffe0ff */
[----:B------:R2:W1:Y:S01]  /*148d0*/  LDS.128 R36, [R139+0x7080] ;  /* 0x007080008b247984 */ /* 0x0004620000000c00 */
[----:B------:R-:W-:Y:S02]  /*148e0*/  IMAD R13, R12, c[0x0][0x3e0], RZ ;  /* 0x0000f8000c0d7a24 */ /* 0x000fe400078e02ff */
[----:B------:R-:W-:Y:S01]  /*148f0*/  IMAD R9, R9, c[0x0][0x4e8], R0 ;  /* 0x00013a0009097a24 */ /* 0x000fe200078e0200 */
        /* <DEDUP_REMOVED lines=9> */
[----:B------:R-:W-:-:S04]  /*14990*/  IMAD.WIDE.U32 R12, R9, c[0x0][0x3d8], R14 ;  /* 0x0000f600090c7a25 */ /* 0x000fc800078e000e */
[----:B------:R-:W-:Y:S01]  /*149a0*/  IMAD R22, R9, c[0x0][0x3dc], R0 ;  /* 0x0000f70009167a24 */ /* 0x000fe200078e0200 */
[----:B------:R-:W-:-:S04]  /*149b0*/  LEA R9, P0, R12, c[0x0][0x380], 0x1 ;  /* 0x0000e0000c097a11 */ /* 0x000fc800078008ff */
[----:B------:R-:W-:-:S04]  /*149c0*/  IADD3 R22, R13, R22, RZ ;  /* 0x000000160d167210 */ /* 0x000fc80007ffe0ff */
[----:B------:R-:W-:Y:S01]  /*149d0*/  LEA.HI.X R22, R12, c[0x0][0x384], R22, 0x1, P0 ;  /* 0x0000e1000c167a11 */ /* 0x000fe200000f0c16 */
[----:B------:R-:W-:Y:S05]  /*149e0*/  BRA.DIV ~URZ, `(.L_x_1470) ;  /* 0x000036127f007947 */ /* 0x000fea000b800000 */
[----:B---34-:R3:W4:Y:S02]  /*149f0*/  SHFL.IDX PT, R23, R22, RZ, 0x181f ;  /* 0x00181fff16177589 */ /* 0x01872400000e0000 */
.L_x_1534:
[----:B------:R-:W-:Y:S05]  /*14a00*/  BRA.DIV ~URZ, `(.L_x_1471) ;  /* 0x000036627f007947 */ /* 0x000fea000b800000 */
[----:B------:R2:W3:Y:S02]  /*14a10*/  SHFL.IDX PT, R2, R9, RZ, 0x181f ;  /* 0x00181fff09027589 */ /* 0x0004e400000e0000 */
.L_x_1535:
        /* <DEDUP_REMOVED lines=9> */
[-C--:B---3--:R-:W-:Y:S02]  /*14ab0*/  @!P2 LEA R16, P5, R20, R2.reuse, 0x1 ;  /* 0x000000021410a211 */ /* 0x088fe400078a08ff */
[-C--:B------:R-:W-:Y:S02]  /*14ac0*/  @!P1 LEA R14, P4, R218, R2.reuse, 0x1 ;  /* 0x00000002da0e9211 */ /* 0x080fe400078808ff */
[C---:B------:R-:W-:Y:S02]  /*14ad0*/  @!P0 LEA R68, P3, R217.reuse, R2, 0x1 ;  /* 0x00000002d9448211 */ /* 0x040fe400078608ff */
[-C--:B----4-:R-:W-:Y:S02]  /*14ae0*/  @!P2 LEA.HI.X R17, R20, R23.reuse, R13, 0x1, P5 ;  /* 0x000000171411a211 */ /* 0x090fe400028f0c0d */
[-C--:B------:R-:W-:Y:S02]  /*14af0*/  @!P1 LEA.HI.X R15, R218, R23.reuse, R19, 0x1, P4 ;  /* 0x00000017da0f9211 */ /* 0x080fe400020f0c13 */
[----:B------:R-:W-:Y:S01]  /*14b00*/  @!P0 LEA.HI.X R69, R217, R23, R12, 0x1, P3 ;  /* 0x00000017d9458211 */ /* 0x000fe200018f0c0c */
[----:B------:R3:W-:Y:S04]  /*14b10*/  @!P2 ST.E.128 [R16.64], R64 ;  /* 0x000000401000a985 */ /* 0x0007e8000c101d08 */
[----:B-1----:R3:W-:Y:S04]  /*14b20*/  @!P1 ST.E.128 [R14.64], R48 ;  /* 0x000000300e009985 */ /* 0x0027e8000c101d08 */
[----:B------:R3:W-:Y:S02]  /*14b30*/  @!P0 ST.E.128 [R68.64], R32 ;  /* 0x0000002044008985 */ /* 0x0007e4000c101d08 */
.L_x_1473:
[----:B------:R-:W-:Y:S05]  /*14b40*/  BSYNC B0 ;  /* 0x0000000000007941 */ /* 0x000fea0003800000 */
.L_x_1472:
[----:B------:R-:W-:Y:S05]  /*14b50*/  BRA.DIV ~URZ, `(.L_x_1474) ;  /* 0x000035727f007947 */ /* 0x000fea000b800000 */
[----:B----4-:R4:W2:Y:S04]  /*14b60*/  SHFL.IDX PT, R23, R22, 0x1, 0x181f ;  /* 0x00381f0016177f89 */ /* 0x0108a800000e0000 */
[----:B---3--:R4:W3:Y:S02]  /*14b70*/  SHFL.IDX PT, R2, R9, 0x1, 0x181f ;  /* 0x00381f0009027f89 */ /* 0x0088e400000e0000 */
.L_x_1536:
[----:B------:R-:W-:Y:S01]  /*14b80*/  IADD3 R0, R18, 0x20, RZ ;  /* 0x0000002012007810 */ /* 0x000fe20007ffe0ff */
[----:B------:R-:W-:Y:S03]  /*14b90*/  BSSY B0, `(.L_x_1475) ;  /* 0x000000f000007945 */ /* 0x000fe60003800000 */
[----:B------:R-:W-:-:S13]  /*14ba0*/  ISETP.GE.AND P0, PT, R0, R21, PT ;  /* 0x000000150000720c */ /* 0x000fda0003f06270 */
[----:B------:R-:W-:Y:S05]  /*14bb0*/  @P0 BRA `(.L_x_1476) ;  /* 0x000000c000000947 */ /* 0x000fea0003800000 */
[----:B------:R-:W-:Y:S02]  /*14bc0*/  ISETP.GE.AND P2, PT, R20, c[0x0][0x3c8], PT ;  /* 0x0000f20014007a0c */ /* 0x000fe40003f46270 */
[----:B------:R-:W-:Y:S02]  /*14bd0*/  ISETP.GE.AND P1, PT, R218, c[0x0][0x3c8], PT ;  /* 0x0000f200da007a0c */ /* 0x000fe40003f26270 */
[----:B------:R-:W-:-:S09]  /*14be0*/  ISETP.GE.AND P0, PT, R217, c[0x0][0x3c8], PT ;  /* 0x0000f200d9007a0c */ /* 0x000fd20003f06270 */
[-C--:B---3--:R-:W-:Y:S02]  /*14bf0*/  @!P2 LEA R16, P5, R20, R2.reuse, 0x1 ;  /* 0x000000021410a211 */ /* 0x088fe400078a08ff */
[-C--:B------:R-:W-:Y:S02]  /*14c00*/  @!P1 LEA R14, P4, R218, R2.reuse, 0x1 ;  /* 0x00000002da0e9211 */ /* 0x080fe400078808ff */
[C---:B-1----:R-:W-:Y:S02]  /*14c10*/  @!P0 LEA R32, P3, R217.reuse, R2, 0x1 ;  /* 0x00000002d9208211 */ /* 0x042fe400078608ff */
[-C--:B--2---:R-:W-:Y:S02]  /*14c20*/  @!P2 LEA.HI.X R17, R20, R23.reuse, R13, 0x1, P5 ;  /* 0x000000171411a211 */ /* 0x084fe400028f0c0d */
[-C--:B------:R-:W-:Y:S02]  /*14c30*/  @!P1 LEA.HI.X R15, R218, R23.reuse, R19, 0x1, P4 ;  /* 0x00000017da0f9211 */ /* 0x080fe400020f0c13 */
[----:B------:R-:W-:Y:S01]  /*14c40*/  @!P0 LEA.HI.X R33, R217, R23, R12, 0x1, P3 ;  /* 0x00000017d9218211 */ /* 0x000fe200018f0c0c */
[----:B------:R1:W-:Y:S04]  /*14c50*/  @!P2 ST.E.128 [R16.64], R60 ;  /* 0x0000003c1000a985 */ /* 0x0003e8000c101d08 */
[----:B------:R1:W-:Y:S04]  /*14c60*/  @!P1 ST.E.128 [R14.64], R44 ;  /* 0x0000002c0e009985 */ /* 0x0003e8000c101d08 */
[----:B------:R1:W-:Y:S02]  /*14c70*/  @!P0 ST.E.128 [R32.64], R28 ;  /* 0x0000001c20008985 */ /* 0x0003e4000c101d08 */
.L_x_1476:
[----:B------:R-:W-:Y:S05]  /*14c80*/  BSYNC B0 ;  /* 0x0000000000007941 */ /* 0x000fea0003800000 */
.L_x_1475:
[----:B------:R-:W-:Y:S05]  /*14c90*/  BRA.DIV ~URZ, `(.L_x_1477) ;  /* 0x000034f27f007947 */ /* 0x000fea000b800000 */
[----:B--2---:R2:W4:Y:S02]  /*14ca0*/  SHFL.IDX PT, R23, R22, 0x2, 0x181f ;  /* 0x00581f0016177f89 */ /* 0x00452400000e0000 */
.L_x_1537:
[----:B------:R-:W-:Y:S05]  /*14cb0*/  BRA.DIV ~URZ, `(.L_x_1478) ;  /* 0x000035427f007947 */ /* 0x000fea000b800000 */
[----:B---3--:R3:W2:Y:S02]  /*14cc0*/  SHFL.IDX PT, R2, R9, 0x2, 0x181f ;  /* 0x00581f0009027f89 */ /* 0x0086a400000e0000 */
.L_x_1538:
[----:B------:R-:W-:Y:S01]  /*14cd0*/  IADD3 R0, R18, 0x40, RZ ;  /* 0x0000004012007810 */ /* 0x000fe20007ffe0ff */
[----:B------:R-:W-:Y:S03]  /*14ce0*/  BSSY B0, `(.L_x_1479) ;  /* 0x000000f000007945 */ /* 0x000fe60003800000 */
[----:B------:R-:W-:-:S13]  /*14cf0*/  ISETP.GE.AND P0, PT, R0, R21, PT ;  /* 0x000000150000720c */ /* 0x000fda0003f06270 */
[----:B------:R-:W-:Y:S05]  /*14d00*/  @P0 BRA `(.L_x_1480) ;  /* 0x000000c000000947 */ /* 0x000fea0003800000 */
[----:B------:R-:W-:Y:S02]  /*14d10*/  ISETP.GE.AND P2, PT, R20, c[0x0][0x3c8], PT ;  /* 0x0000f20014007a0c */ /* 0x000fe40003f46270 */
[----:B------:R-:W-:Y:S02]  /*14d20*/  ISETP.GE.AND P1, PT, R218, c[0x0][0x3c8], PT ;  /* 0x0000f200da007a0c */ /* 0x000fe40003f26270 */
[----:B------:R-:W-:-:S09]  /*14d30*/  ISETP.GE.AND P0, PT, R217, c[0x0][0x3c8], PT ;  /* 0x0000f200d9007a0c */ /* 0x000fd20003f06270 */
[-C--:B-12---:R-:W-:Y:S02]  /*14d40*/  @!P2 LEA R16, P5, R20, R2.reuse, 0x1 ;  /* 0x000000021410a211 */ /* 0x086fe400078a08ff */
[-C--:B------:R-:W-:Y:S02]  /*14d50*/  @!P1 LEA R14, P4, R218, R2.reuse, 0x1 ;  /* 0x00000002da0e9211 */ /* 0x080fe400078808ff */
[C---:B------:R-:W-:Y:S02]  /*14d60*/  @!P0 LEA R28, P3, R217.reuse, R2, 0x1 ;  /* 0x00000002d91c8211 */ /* 0x040fe400078608ff */
[-C--:B----4-:R-:W-:Y:S02]  /*14d70*/  @!P2 LEA.HI.X R17, R20, R23.reuse, R13, 0x1, P5 ;  /* 0x000000171411a211 */ /* 0x090fe400028f0c0d */
[-C--:B------:R-:W-:Y:S02]  /*14d80*/  @!P1 LEA.HI.X R15, R218, R23.reuse, R19, 0x1, P4 ;  /* 0x00000017da0f9211 */ /* 0x080fe400020f0c13 */
[----:B------:R-:W-:Y:S01]  /*14d90*/  @!P0 LEA.HI.X R29, R217, R23, R12, 0x1, P3 ;  /* 0x00000017d91d8211 */ /* 0x000fe200018f0c0c */
[----:B------:R1:W-:Y:S04]  /*14da0*/  @!P2 ST.E.128 [R16.64], R56 ;  /* 0x000000381000a985 */ /* 0x0003e8000c101d08 */
[----:B------:R1:W-:Y:S04]  /*14db0*/  @!P1 ST.E.128 [R14.64], R40 ;  /* 0x000000280e009985 */ /* 0x0003e8000c101d08 */
[----:B------:R1:W-:Y:S02]  /*14dc0*/  @!P0 ST.E.128 [R28.64], R24 ;  /* 0x000000181c008985 */ /* 0x0003e4000c101d08 */
.L_x_1480:
[----:B------:R-:W-:Y:S05]  /*14dd0*/  BSYNC B0 ;  /* 0x0000000000007941 */ /* 0x000fea0003800000 */
.L_x_1479:
[----:B------:R-:W-:Y:S05]  /*14de0*/  BRA.DIV ~URZ, `(.L_x_1481) ;  /* 0x000034727f007947 */ /* 0x000fea000b800000 */
[----:B--2-4-:R-:W2:Y:S04]  /*14df0*/  SHFL.IDX PT, R22, R22, 0x3, 0x181f ;  /* 0x00781f0016167f89 */ /* 0x014ea800000e0000 */
[----:B------:R4:W3:Y:S02]  /*14e00*/  SHFL.IDX PT, R2, R9, 0x3, 0x181f ;  /* 0x00781f0009027f89 */ /* 0x0008e400000e0000 */
.L_x_1539:
[----:B------:R-:W-:-:S04]  /*14e10*/  IADD3 R18, R18, 0x60, RZ ;  /* 0x0000006012127810 */ /* 0x000fc80007ffe0ff */
[----:B------:R-:W-:-:S13]  /*14e20*/  ISETP.GE.AND P0, PT, R18, R21, PT ;  /* 0x000000151200720c */ /* 0x000fda0003f06270 */
[----:B------:R-:W-:Y:S05]  /*14e30*/  @P0 BRA `(.L_x_1482) ;  /* 0x00001f1000000947 */ /* 0x000fea0003800000 */
[----:B------:R-:W-:Y:S02]  /*14e40*/  ISETP.GE.AND P1, PT, R20, c[0x0][0x3c8], PT ;  /* 0x0000f20014007a0c */ /* 0x000fe40003f26270 */
[----:B------:R-:W-:-:S11]  /*14e50*/  ISETP.GE.AND P0, PT, R218, c[0x0][0x3c8], PT ;  /* 0x0000f200da007a0c */ /* 0x000fd60003f06270 */
[-C--:B-1-3--:R-:W-:Y:S02]  /*14e60*/  @!P1 LEA R14, P3, R20, R2.reuse, 0x1 ;  /* 0x00000002140e9211 */ /* 0x08afe400078608ff */
[----:B------:R-:W-:Y:S02]  /*14e70*/  @!P0 LEA R8, P2, R218, R2, 0x1 ;  /* 0x00000002da088211 */ /* 0x000fe400078408ff */
[-C--:B--2---:R-:W-:Y:S02]  /*14e80*/  @!P1 LEA.HI.X R15, R20, R22.reuse, R13, 0x1, P3 ;  /* 0x00000016140f9211 */ /* 0x084fe400018f0c0d */
[----:B----4-:R-:W-:-:S03]  /*14e90*/  @!P0 LEA.HI.X R9, R218, R22, R19, 0x1, P2 ;  /* 0x00000016da098211 */ /* 0x010fc600010f0c13 */
[----:B------:R1:W-:Y:S04]  /*14ea0*/  @!P1 ST.E.128 [R14.64], R52 ;  /* 0x000000340e009985 */ /* 0x0003e8000c101d08 */
[----:B------:R1:W-:Y:S01]  /*14eb0*/  @!P0 ST.E.128 [R8.64], R36 ;  /* 0x0000002408008985 */ /* 0x0003e2000c101d08 */
[----:B------:R-:W-:-:S13]  /*14ec0*/  ISETP.GE.AND P0, PT, R217, c[0x0][0x3c8], PT ;  /* 0x0000f200d9007a0c */ /* 0x000fda0003f06270 */
[----:B------:R-:W-:Y:S05]  /*14ed0*/  @P0 BRA `(.L_x_1482) ;  /* 0x00001e7000000947 */ /* 0x000fea0003800000 */
[----:B-1----:R-:W-:-:S04]  /*14ee0*/  LEA R8, P0, R217, R2, 0x1 ;  /* 0x00000002d9087211 */ /* 0x002fc800078008ff */
[----:B------:R-:W-:-:S05]  /*14ef0*/  LEA.HI.X R9, R217, R22, R12, 0x1, P0 ;  /* 0x00000016d9097211 */ /* 0x000fca00000f0c0c */
[----:B------:R1:W-:Y:S01]  /*14f00*/  ST.E.128 [R8.64], R4 ;  /* 0x0000000408007985 */ /* 0x0003e2000c101d08 */
[----:B------:R-:W-:Y:S05]  /*14f10*/  BRA `(.L_x_1482) ;  /* 0x00001e3000007947 */ /* 0x000fea0003800000 */
.L_x_1469:
[----:B------:R-:W-:Y:S02]  /*14f20*/  IMAD R17, R17, c[0x0][0x408], RZ ;  /* 0x0001020011117a24 */ /* 0x000fe400078e02ff */
[----:B------:R-:W-:-:S04]  /*14f30*/  IMAD.WIDE.U32 R14, R2, c[0x0][0x408], RZ ;  /* 0x00010200020e7a25 */ /* 0x000fc800078e00ff */
[----:B------:R-:W-:Y:S01]  /*14f40*/  IMAD R17, R2, c[0x0][0x40c], R17 ;  /* 0x0001030002117a24 */ /* 0x000fe200078e0211 */
[----:B------:R-:W-:Y:S01]  /*14f50*/  MOV R20, R14 ;  /* 0x0000000e00147202 */ /* 0x000fe20000000f00 */
[----:B-1----:R-:W-:Y:S01]  /*14f60*/  @P3 IMAD.HI.U32 R0, R16, c[0x0][0x4ec], RZ ;  /* 0x00013b0010003a27 */ /* 0x002fe200078e00ff */
[----:B------:R-:W-:Y:S02]  /*14f70*/  MOV R2, R16 ;  /* 0x0000001000027202 */ /* 0x000fe40000000f00 */
[----:B------:R-:W-:Y:S02]  /*14f80*/  IADD3 R21, R15, R17, RZ ;  /* 0x000000110f157210 */ /* 0x000fe40007ffe0ff */
[----:B------:R-:W-:Y:S02]  /*14f90*/  SHF.R.S32.HI R15, RZ, 0x1f, R224 ;  /* 0x0000001fff0f7819 */ /* 0x000fe400000114e0 */
[----:B------:R-:W-:Y:S01]  /*14fa0*/  @P3 SHF.R.U32.HI R2, RZ, c[0x0][0x4f0], R0 ;  /* 0x00013c00ff023a19 */ /* 0x000fe20000011600 */
[----:B------:R-:W-:-:S03]  /*14fb0*/  IMAD.WIDE.U32 R20, R225, c[0x0][0x438], R20 ;  /* 0x00010e00e1147a25 */ /* 0x000fc600078e0014 */
[----:B------:R-:W-:Y:S01]  /*14fc0*/  SHF.R.S32.HI R17, RZ, 0x1f, R2 ;  /* 0x0000001fff117819 */ /* 0x000fe20000011402 */
[----:B------:R-:W-:Y:S02]  /*14fd0*/  IMAD R15, R15, c[0x0][0x440], RZ ;  /* 0x000110000f0f7a24 */ /* 0x000fe400078e02ff */
[----:B------:R-:W-:Y:S02]  /*14fe0*/  IMAD R21, R225, c[0x0][0x43c], R21 ;  /* 0x00010f00e1157a24 */ /* 0x000fe400078e0215 */
[C---:B------:R-:W-:Y:S02]  /*14ff0*/  IMAD R15, R224.reuse, c[0x0][0x444], R15 ;  /* 0x00011100e00f7a24 */ /* 0x040fe400078e020f */
[----:B------:R-:W-:-:S04]  /*15000*/  IMAD.WIDE.U32 R20, R224, c[0x0][0x440], R20 ;  /* 0x00011000e0147a25 */ /* 0x000fc800078e0014 */
[----:B------:R-:W-:Y:S01]  /*15010*/  IMAD R17, R17, c[0x0][0x430], RZ ;  /* 0x00010c0011117a24 */ /* 0x000fe200078e02ff */
[----:B------:R-:W-:Y:S02]  /*15020*/  IADD3 R21, R21, R15, RZ ;  /* 0x0000000f15157210 */ /* 0x000fe40007ffe0ff */
[C---:B------:R-:W-:Y:S01]  /*15030*/  IADD3 R15, -R2.reuse, RZ, RZ ;  /* 0x000000ff020f7210 */ /* 0x040fe20007ffe1ff */
[----:B------:R-:W-:Y:S02]  /*15040*/  IMAD R17, R2, c[0x0][0x434], R17 ;  /* 0x00010d0002117a24 */ /* 0x000fe400078e0211 */
[----:B------:R-:W-:-:S04]  /*15050*/  IMAD.WIDE.U32 R20, R227, c[0x0][0x448], R20 ;  /* 0x00011200e3147a25 */ /* 0x000fc800078e0014 */
[----:B------:R-:W-:Y:S02]  /*15060*/  IMAD R21, R227, c[0x0][0x44c], R21 ;  /* 0x00011300e3157a24 */ /* 0x000fe400078e0215 */
[----:B------:R-:W-:Y:S02]  /*15070*/  IMAD R15, R15, c[0x0][0x4e8], R16 ;  /* 0x00013a000f0f7a24 */ /* 0x000fe400078e0210 */
[----:B------:R-:W-:-:S03]  /*15080*/  IMAD.WIDE.U32 R20, R2, c[0x0][0x430], R20 ;  /* 0x00010c0002147a25 */ /* 0x000fc600078e0014 */
[----:B------:R-:W-:Y:S02]  /*15090*/  SHF.R.S32.HI R0, RZ, 0x1f, R15 ;  /* 0x0000001fff007819 */ /* 0x000fe4000001140f */
[----:B------:R-:W-:-:S03]  /*150a0*/  IADD3 R21, R21, R17, RZ ;  /* 0x0000001115157210 */ /* 0x000fc60007ffe0ff */
[----:B------:R-:W-:Y:S02]  /*150b0*/  IMAD R0, R0, c[0x0][0x428], RZ ;  /* 0x00010a0000007a24 */ /* 0x000fe400078e02ff */
[----:B------:R-:W-:-:S04]  /*150c0*/  IMAD.WIDE.U32 R16, R15, c[0x0][0x428], R20 ;  /* 0x00010a000f107a25 */ /* 0x000fc800078e0014 */
[----:B------:R-:W-:Y:S01]  /*150d0*/  IMAD R15, R15, c[0x0][0x42c], R0 ;  /* 0x00010b000f0f7a24 */ /* 0x000fe200078e0200 */
[----:B------:R-:W-:-:S04]  /*150e0*/  LEA R168, P1, R16, c[0x0][0x400], 0x2 ;  /* 0x0001000010a87a11 */ /* 0x000fc800078210ff */
[----:B------:R-:W-:-:S04]  /*150f0*/  IADD3 R15, R17, R15, RZ ;  /* 0x0000000f110f7210 */ /* 0x000fc80007ffe0ff */
[----:B------:R-:W-:Y:S01]  /*15100*/  LEA.HI.X R167, R16, c[0x0][0x404], R15, 0x2, P1 ;  /* 0x0001010010a77a11 */ /* 0x000fe200008f140f */
[----:B------:R-:W-:Y:S05]  /*15110*/  BRA.DIV ~URZ, `(.L_x_1483) ;  /* 0x000032027f007947 */ /* 0x000fea000b800000 */
[----:B------:R1:W2:Y:S02]  /*15120*/  SHFL.IDX PT, R169, R167, RZ, 0x1c1f ;  /* 0x001c1fffa7a97589 */ /* 0x0002a400000e0000 */
.L_x_1540:
[----:B------:R-:W-:Y:S05]  /*15130*/  BRA.DIV ~URZ, `(.L_x_1484) ;  /* 0x000032527f007947 */ /* 0x000fea000b800000 */
[----:B------:R3:W4:Y:S02]  /*15140*/  SHFL.IDX PT, R2, R168, RZ, 0x1c1f ;  /* 0x001c1fffa8027589 */ /* 0x00072400000e0000 */
.L_x_1541:
[----:B------:R-:W-:Y:S01]  /*15150*/  LOP3.LUT R18, R18, 0x7ffffffc, RZ, 0xc0, !PT ;  /* 0x7ffffffc12127812 */ /* 0x000fe200078ec0ff */
[----:B------:R-:W-:Y:S04]  /*15160*/  BSSY B0, `(.L_x_1485) ;  /* 0x0000093000007945 */ /* 0x000fe80003800000 */
        /* <DEDUP_REMOVED lines=56> */
[-C--:B------:R-:W-:Y:S02]  /*154f0*/  @!P0 LEA R14, P2, R164, R2.reuse, 0x2 ;  /* 0x00000002a40e8211 */ /* 0x080fe400078410ff */
[----:B------:R-:W-:Y:S01]  /*15500*/  @!P3 LEA R170, P5, R163, R2, 0x2 ;  /* 0x00000002a3aab211 */ /* 0x000fe200078a10ff */
[----:B------:R-:W-:Y:S01]  /*15510*/  @!P1 IMAD.WIDE R16, R166, 0x4, R16 ;  /* 0x00000004a6109825 */ /* 0x000fe200078e0210 */
[----:B------:R-:W-:Y:S02]  /*15520*/  @!P0 LEA.HI.X R15, R164, R169, R25, 0x2, P2 ;  /* 0x000000a9a40f8211 */ /* 0x000fe400010f1419 */
[----:B------:R-:W-:Y:S02]  /*15530*/  ISETP.GE.AND P2, PT, R159, c[0x0][0x3c8], PT ;  /* 0x0000f2009f007a0c */ /* 0x000fe40003f46270 */
[----:B------:R2:W-:Y:S01]  /*15540*/  @!P1 ST.E.64 [R16.64], R132 ;  /* 0x0000008410009985 */ /* 0x0005e2000c101b08 */
[----:B------:R-:W-:-:S02]  /*15550*/  ISETP.GE.AND P1, PT, R157, c[0x0][0x3c8], PT ;  /* 0x0000f2009d007a0c */ /* 0x000fc40003f26270 */
[----:B------:R-:W-:Y:S01]  /*15560*/  @!P3 LEA.HI.X R171, R163, R169, R160, 0x2, P5 ;  /* 0x000000a9a3abb211 */ /* 0x000fe200028f14a0 */
[----:B------:R4:W-:Y:S01]  /*15570*/  @!P0 ST.E.64 [R14.64], R128 ;  /* 0x000000800e008985 */ /* 0x0009e2000c101b08 */
[----:B------:R-:W-:-:S03]  /*15580*/  @!P4 LEA R172, P0, R161, R2, 0x2 ;  /* 0x00000002a1acc211 */ /* 0x000fc600078010ff */
[----:B------:R5:W-:Y:S01]  /*15590*/  @!P3 ST.E.64 [R170.64], R124 ;  /* 0x0000007caa00b985 */ /* 0x000be2000c101b08 */
[-C--:B------:R-:W-:Y:S02]  /*155a0*/  @!P4 LEA.HI.X R173, R161, R169.reuse, R158, 0x2, P0 ;  /* 0x000000a9a1adc211 */ /* 0x080fe400000f149e */
[----:B------:R-:W-:Y:S02]  /*155b0*/  @!P2 LEA R174, P5, R159, R2, 0x2 ;  /* 0x000000029faea211 */ /* 0x000fe400078a10ff */
[----:B------:R-:W-:Y:S01]  /*155c0*/  ISETP.GE.AND P3, PT, R151, c[0x0][0x3c8], PT ;  /* 0x0000f20097007a0c */ /* 0x000fe20003f66270 */
[----:B------:R1:W-:Y:S01]  /*155d0*/  @!P4 ST.E.64 [R172.64], R120 ;  /* 0x00000078ac00c985 */ /* 0x0003e2000c101b08 */
[----:B------:R-:W-:Y:S02]  /*155e0*/  @!P2 LEA.HI.X R175, R159, R169, R156, 0x2, P5 ;  /* 0x000000a99fafa211 */ /* 0x000fe400028f149c */
[----:B------:R-:W-:-:S03]  /*155f0*/  ISETP.GE.AND P4, PT, R149, c[0x0][0x3c8], PT ;  /* 0x0000f20095007a0c */ /* 0x000fc60003f86270 */
[----:B------:R3:W-:Y:S01]  /*15600*/  @!P2 ST.E.64 [R174.64], R116 ;  /* 0x00000074ae00a985 */ /* 0x0007e2000c101b08 */
[----:B------:R-:W-:Y:S02]  /*15610*/  ISETP.GE.AND P2, PT, R89, c[0x0][0x3c8], PT ;  /* 0x0000f20059007a0c */ /* 0x000fe40003f46270 */
[----:B--2---:R-:W-:-:S04]  /*15620*/  @!P1 LEA R16, P0, R157, R2, 0x2 ;  /* 0x000000029d109211 */ /* 0x004fc800078010ff */
[-C--:B------:R-:W-:Y:S02]  /*15630*/  @!P1 LEA.HI.X R17, R157, R169.reuse, R154, 0x2, P0 ;  /* 0x000000a99d119211 */ /* 0x080fe400000f149a */
[-C--:B----4-:R-:W-:Y:S02]  /*15640*/  @!P3 LEA R14, P5, R151, R2.reuse, 0x2 ;  /* 0x00000002970eb211 */ /* 0x090fe400078a10ff */
[----:B-----5:R-:W-:Y:S01]  /*15650*/  @!P4 LEA R124, P0, R149, R2, 0x2 ;  /* 0x00000002957cc211 */ /* 0x020fe200078010ff */
[----:B------:R2:W-:Y:S01]  /*15660*/  @!P1 ST.E.64 [R16.64], R112 ;  /* 0x0000007010009985 */ /* 0x0005e2000c101b08 */
[----:B------:R-:W-:Y:S02]  /*15670*/  ISETP.GE.AND P1, PT, R39, c[0x0][0x3c8], PT ;  /* 0x0000f20027007a0c */ /* 0x000fe40003f26270 */
[-C--:B------:R-:W-:Y:S02]  /*15680*/  @!P3 LEA.HI.X R15, R151, R169.reuse, R150, 0x2, P5 ;  /* 0x000000a9970fb211 */ /* 0x080fe400028f1496 */
[----:B------:R-:W-:-:S02]  /*15690*/  @!P4 LEA.HI.X R125, R149, R169, R88, 0x2, P0 ;  /* 0x000000a9957dc211 */ /* 0x000fc400000f1458 */
[-C--:B-1----:R-:W-:Y:S01]  /*156a0*/  @!P2 LEA R120, P5, R89, R2.reuse, 0x2 ;  /* 0x000000025978a211 */ /* 0x082fe200078a10ff */
[----:B------:R1:W-:Y:S01]  /*156b0*/  @!P3 ST.E.64 [R14.64], R108 ;  /* 0x0000006c0e00b985 */ /* 0x0003e2000c101b08 */
[----:B------:R-:W-:Y:S02]  /*156c0*/  ISETP.GE.AND P3, PT, R37, c[0x0][0x3c8], PT ;  /* 0x0000f20025007a0c */ /* 0x000fe40003f66270 */
[----:B------:R-:W-:Y:S01]  /*156d0*/  @!P2 LEA.HI.X R121, R89, R169, R86, 0x2, P5 ;  /* 0x000000a95979a211 */ /* 0x000fe200028f1456 */
[----:B------:R4:W-:Y:S01]  /*156e0*/  @!P4 ST.E.64 [R124.64], R104 ;  /* 0x000000687c00c985 */ /* 0x0009e2000c101b08 */
[----:B------:R-:W-:Y:S02]  /*156f0*/  ISETP.GE.AND P4, PT, R35, c[0x0][0x3c8], PT ;  /* 0x0000f20023007a0c */ /* 0x000fe40003f86270 */
[----:B---3--:R-:W-:Y:S01]  /*15700*/  @!P1 LEA R116, P0, R39, R2, 0x2 ;  /* 0x0000000227749211 */ /* 0x008fe200078010ff */
[----:B------:R3:W-:Y:S01]  /*15710*/  @!P2 ST.E.64 [R120.64], R40 ;  /* 0x000000287800a985 */ /* 0x0007e2000c101b08 */
[----:B------:R-:W-:-:S02]  /*15720*/  ISETP.GE.AND P2, PT, R33, c[0x0][0x3c8], PT ;  /* 0x0000f20021007a0c */ /* 0x000fc40003f46270 */
[----:B------:R-:W-:-:S05]  /*15730*/  @!P1 LEA.HI.X R117, R39, R169, R36, 0x2, P0 ;  /* 0x000000a927759211 */ /* 0x000fca00000f1424 */
[----:B------:R5:W-:Y:S01]  /*15740*/  @!P1 ST.E.64 [R116.64], R44 ;  /* 0x0000002c74009985 */ /* 0x000be2000c101b08 */
[----:B------:R-:W-:Y:S02]  /*15750*/  ISETP.GE.AND P1, PT, R31, c[0x0][0x3c8], PT ;  /* 0x0000f2001f007a0c */ /* 0x000fe40003f26270 */
[----:B--2---:R-:W-:-:S04]  /*15760*/  @!P3 LEA R16, P5, R37, R2, 0x2 ;  /* 0x000000022510b211 */ /* 0x004fc800078a10ff */
[----:B------:R-:W-:Y:S02]  /*15770*/  @!P3 LEA.HI.X R17, R37, R169, R34, 0x2, P5 ;  /* 0x000000a92511b211 */ /* 0x000fe400028f1422 */
[----:B-1----:R-:W-:-:S03]  /*15780*/  @!P4 LEA R14, P0, R35, R2, 0x2 ;  /* 0x00000002230ec211 */ /* 0x002fc600078010ff */
[----:B------:R1:W-:Y:S01]  /*15790*/  @!P3 ST.E.64 [R16.64], R48 ;  /* 0x000000301000b985 */ /* 0x0003e2000c101b08 */
[----:B------:R-:W-:Y:S02]  /*157a0*/  ISETP.GE.AND P3, PT, R24, c[0x0][0x3c8], PT ;  /* 0x0000f20018007a0c */ /* 0x000fe40003f66270 */
[-C--:B------:R-:W-:Y:S02]  /*157b0*/  @!P4 LEA.HI.X R15, R35, R169.reuse, R32, 0x2, P0 ;  /* 0x000000a9230fc211 */ /* 0x080fe400000f1420 */
[-C--:B----4-:R-:W-:Y:S02]  /*157c0*/  @!P2 LEA R104, P5, R33, R2.reuse, 0x2 ;  /* 0x000000022168a211 */ /* 0x090fe400078a10ff */
[----:B---3--:R-:W-:Y:S01]  /*157d0*/  @!P1 LEA R40, P0, R31, R2, 0x2 ;  /* 0x000000021f289211 */ /* 0x008fe200078010ff */
[----:B------:R2:W-:Y:S01]  /*157e0*/  @!P4 ST.E.64 [R14.64], R52 ;  /* 0x000000340e00c985 */ /* 0x0005e2000c101b08 */
[----:B------:R-:W-:Y:S02]  /*157f0*/  @!P2 LEA.HI.X R105, R33, R169, R30, 0x2, P5 ;  /* 0x000000a92169a211 */ /* 0x000fe400028f141e */
[----:B------:R-:W-:-:S02]  /*15800*/  ISETP.GE.AND P4, PT, R22, c[0x0][0x3c8], PT ;  /* 0x0000f20016007a0c */ /* 0x000fc40003f86270 */
[-C--:B------:R-:W-:Y:S01]  /*15810*/  @!P1 LEA.HI.X R41, R31, R169.reuse, R28, 0x2, P0 ;  /* 0x000000a91f299211 */ /* 0x080fe200000f141c */
[----:B------:R-:W-:Y:S01]  /*15820*/  @!P2 ST.E.64 [R104.64], R56 ;  /* 0x000000386800a985 */ /* 0x000fe2000c101b08 */
[----:B------:R-:W-:Y:S02]  /*15830*/  ISETP.GE.AND P2, PT, R20, c[0x0][0x3c8], PT ;  /* 0x0000f20014007a0c */ /* 0x000fe40003f46270 */
[C---:B-----5:R-:W-:Y:S01]  /*15840*/  @!P3 LEA R44, P5, R24.reuse, R2, 0x2 ;  /* 0x00000002182cb211 */ /* 0x060fe200078a10ff */
[----:B------:R3:W-:Y:S01]  /*15850*/  @!P1 ST.E.64 [R40.64], R60 ;  /* 0x0000003c28009985 */ /* 0x0007e2000c101b08 */
[----:B------:R-:W-:Y:S02]  /*15860*/  ISETP.GE.AND P1, PT, R27, c[0x0][0x3c8], PT ;  /* 0x0000f2001b007a0c */ /* 0x000fe40003f26270 */
[----:B------:R-:W-:Y:S02]  /*15870*/  @!P3 LEA.HI.X R45, R24, R169, R23, 0x2, P5 ;  /* 0x000000a9182db211 */ /* 0x000fe400028f1417 */
[----:B------:R-:W-:-:S03]  /*15880*/  ISETP.GE.AND P5, PT, R29, c[0x0][0x3c8], PT ;  /* 0x0000f2001d007a0c */ /* 0x000fc60003fa6270 */
[----:B------:R4:W-:Y:S01]  /*15890*/  @!P3 ST.E.64 [R44.64], R64 ;  /* 0x000000402c00b985 */ /* 0x0009e2000c101b08 */
[----:B-1----:R-:W-:-:S05]  /*158a0*/  @!P4 LEA R16, P0, R22, R2, 0x2 ;  /* 0x000000021610c211 */ /* 0x002fca00078010ff */
[CC--:B------:R-:W-:Y:S02]  /*158b0*/  @!P1 LEA R48, P3, R27.reuse, R2.reuse, 0x2 ;  /* 0x000000021b309211 */ /* 0x0c0fe400078610ff */
[-C--:B------:R-:W-:Y:S02]  /*158c0*/  @!P4 LEA.HI.X R17, R22, R169.reuse, R21, 0x2, P0 ;  /* 0x000000a91611c211 */ /* 0x080fe400000f1415 */
[-C--:B------:R-:W-:Y:S02]  /*158d0*/  @!P1 LEA.HI.X R49, R27, R169.reuse, R18, 0x2, P3 ;  /* 0x000000a91b319211 */ /* 0x080fe400018f1412 */
[C---:B--2---:R-:W-:Y:S01]  /*158e0*/  @!P2 LEA R14, P0, R20.reuse, R2, 0x2 ;  /* 0x00000002140ea211 */ /* 0x044fe200078010ff */
[----:B------:R1:W-:Y:S01]  /*158f0*/  @!P4 ST.E.64 [R16.64], R68 ;  /* 0x000000441000c985 */ /* 0x0003e2000c101b08 */
[----:B------:R-:W-:Y:S02]  /*15900*/  ISETP.GE.AND P4, PT, R155, c[0x0][0x3c8], PT ;  /* 0x0000f2009b007a0c */ /* 0x000fe40003f86270 */
[----:B------:R-:W-:-:S05]  /*15910*/  @!P2 LEA.HI.X R15, R20, R169, R19, 0x2, P0 ;  /* 0x000000a9140fa211 */ /* 0x000fca00000f1413 */
[----:B------:R2:W-:Y:S01]  /*15920*/  @!P2 ST.E.64 [R14.64], R72 ;  /* 0x000000480e00a985 */ /* 0x0005e2000c101b08 */
[-C--:B---3--:R-:W-:Y:S02]  /*15930*/  @!P6 LEA R40, P0, R165, R2.reuse, 0x2 ;  /* 0x00000002a528e211 */ /* 0x088fe400078010ff */
[----:B------:R-:W-:Y:S01]  /*15940*/  ISETP.GE.AND P2, PT, R153, c[0x0][0x3c8], PT ;  /* 0x0000f20099007a0c */ /* 0x000fe20003f46270 */
[----:B------:R3:W-:Y:S01]  /*15950*/  @!P1 ST.E.64 [R48.64], R76 ;  /* 0x0000004c30009985 */ /* 0x0007e2000c101b08 */
[----:B------:R-:W-:Y:S02]  /*15960*/  @!P6 LEA.HI.X R41, R165, R169, R162, 0x2, P0 ;  /* 0x000000a9a529e211 */ /* 0x000fe400000f14a2 */
[----:B------:R-:W-:Y:S02]  /*15970*/  ISETP.GE.AND P1, PT, R87, c[0x0][0x3c8], PT ;  /* 0x0000f20057007a0c */ /* 0x000fe40003f26270 */
[----:B------:R-:W-:Y:S01]  /*15980*/  ISETP.GE.AND P0, PT, R85, c[0x0][0x3c8], PT ;  /* 0x0000f20055007a0c */ /* 0x000fe20003f06270 */
[----:B------:R3:W-:Y:S01]  /*15990*/  @!P6 ST.E.64 [R40.64], R80 ;  /* 0x000000502800e985 */ /* 0x0007e2000c101b08 */
[----:B----4-:R-:W-:-:S04]  /*159a0*/  @!P4 LEA R44, P6, R155, R2, 0x2 ;  /* 0x000000029b2cc211 */ /* 0x010fc800078c10ff */
[----:B------:R-:W-:Y:S02]  /*159b0*/  @!P4 LEA.HI.X R45, R155, R169, R148, 0x2, P6 ;  /* 0x000000a99b2dc211 */ /* 0x000fe400030f1494 */
[----:B-1----:R-:W-:-:S04]  /*159c0*/  @!P5 LEA R16, P3, R29, R2, 0x2 ;  /* 0x000000021d10d211 */ /* 0x002fc800078610ff */
[----:B------:R-:W-:Y:S02]  /*159d0*/  @!P5 LEA.HI.X R17, R29, R169, R26, 0x2, P3 ;  /* 0x000000a91d11d211 */ /* 0x000fe400018f141a */
[----:B------:R-:W-:-:S03]  /*159e0*/  @!P2 LEA R52, P3, R153, R2, 0x2 ;  /* 0x000000029934a211 */ /* 0x000fc600078610ff */
[----:B------:R1:W-:Y:S01]  /*159f0*/  @!P5 ST.E.64 [R16.64], R4 ;  /* 0x000000041000d985 */ /* 0x0003e2000c101b08 */
[-C--:B--2---:R-:W-:Y:S02]  /*15a00*/  @!P1 LEA R14, P5, R87, R2.reuse, 0x2 ;  /* 0x00000002570e9211 */ /* 0x084fe400078a10ff */
[-C--:B------:R-:W-:Y:S01]  /*15a10*/  @!P2 LEA.HI.X R53, R153, R169.reuse, R152, 0x2, P3 ;  /* 0x000000a99935a211 */ /* 0x080fe200018f1498 */
[----:B------:R1:W-:Y:S01]  /*15a20*/  @!P4 ST.E.64 [R44.64], R6 ;  /* 0x000000062c00c985 */ /* 0x0003e2000c101b08 */
[----:B---3--:R-:W-:Y:S02]  /*15a30*/  @!P0 LEA R48, P3, R85, R2, 0x2 ;  /* 0x0000000255308211 */ /* 0x008fe400078610ff */
[-C--:B------:R-:W-:Y:S01]  /*15a40*/  @!P1 LEA.HI.X R15, R87, R169.reuse, R84, 0x2, P5 ;  /* 0x000000a9570f9211 */ /* 0x080fe200028f1454 */
[----:B------:R1:W-:Y:S01]  /*15a50*/  @!P2 ST.E.64 [R52.64], R92 ;  /* 0x0000005c3400a985 */ /* 0x0003e2000c101b08 */
[----:B------:R-:W-:-:S03]  /*15a60*/  @!P0 LEA.HI.X R49, R85, R169, R38, 0x2, P3 ;  /* 0x000000a955318211 */ /* 0x000fc600018f1426 */
[----:B------:R1:W-:Y:S04]  /*15a70*/  @!P1 ST.E.64 [R14.64], R96 ;  /* 0x000000600e009985 */ /* 0x0003e8000c101b08 */
[----:B------:R1:W-:Y:S02]  /*15a80*/  @!P0 ST.E.64 [R48.64], R100 ;  /* 0x0000006430008985 */ /* 0x0003e4000c101b08 */
.L_x_1486:
[----:B------:R-:W-:Y:S05]  /*15a90*/  BSYNC B0 ;  /* 0x0000000000007941 */ /* 0x000fea0003800000 */
.L_x_1485:
[----:B------:R-:W-:Y:S05]  /*15aa0*/  BRA.DIV ~URZ, `(.L_x_1487) ;  /* 0x000029427f007947 */ /* 0x000fea000b800000 */
[----:B-1----:R-:W1:Y:S04]  /*15ab0*/  SHFL.IDX PT, R167, R167, 0x1, 0x1c1f ;  /* 0x003c1f00a7a77f89 */ /* 0x002e6800000e0000 */
[----:B----4-:R4:W3:Y:S02]  /*15ac0*/  SHFL.IDX PT, R2, R168, 0x1, 0x1c1f ;  /* 0x003c1f00a8027f89 */ /* 0x0108e400000e0000 */
.L_x_1542:
[----:B------:R-:W-:-:S13]  /*15ad0*/  ISETP.NE.AND P0, PT, R9, RZ, PT ;  /* 0x000000ff0900720c */ /* 0x000fda0003f05270 */
[----:B------:R-:W-:Y:S05]  /*15ae0*/  @P0 BRA `(.L_x_1482) ;  /* 0x0000126000000947 */ /* 0x000fea0003800000 */
[----:B------:R-:W-:Y:S02]  /*15af0*/  ISETP.GE.AND P3, PT, R164, c[0x0][0x3c8], PT ;  /* 0x0000f200a4007a0c */ /* 0x000fe40003f66270 */
[----:B------:R-:W-:Y:S02]  /*15b00*/  ISETP.GE.AND P2, PT, R163, c[0x0][0x3c8], PT ;  /* 0x0000f200a3007a0c */ /* 0x000fe40003f46270 */
[----:B------:R-:W-:Y:S02]  /*15b10*/  ISETP.GE.AND P1, PT, R161, c[0x0][0x3c8], PT ;  /* 0x0000f200a1007a0c */ /* 0x000fe40003f26270 */
[----:B------:R-:W-:Y:S02]  /*15b20*/  ISETP.GE.AND P4, PT, R166, c[0x0][0x3c8], PT ;  /* 0x0000f200a6007a0c */ /* 0x000fe40003f86270 */
[----:B------:R-:W-:-:S05]  /*15b30*/  ISETP.GE.AND P0, PT, R159, c[0x0][0x3c8], PT ;  /* 0x0000f2009f007a0c */ /* 0x000fca0003f06270 */
[CC--:B---3--:R-:W-:Y:S02]  /*15b40*/  @!P3 LEA R6, P6, R164.reuse, R2.reuse, 0x2 ;  /* 0x00000002a406b211 */ /* 0x0c8fe400078c10ff */
[-C--:B------:R-:W-:Y:S02]  /*15b50*/  @!P2 LEA R4, P5, R163, R2.reuse, 0x2 ;  /* 0x00000002a304a211 */ /* 0x080fe400078a10ff */
[-C--:B-1----:R-:W-:Y:S02]  /*15b60*/  @!P3 LEA.HI.X R7, R164, R167.reuse, R25, 0x2, P6 ;  /* 0x000000a7a407b211 */ /* 0x082fe400030f1419 */
[-C--:B------:R-:W-:Y:S01]  /*15b70*/  @!P1 LEA R14, P6, R161, R2.reuse, 0x2 ;  /* 0x00000002a10e9211 */ /* 0x080fe200078c10ff */
[----:B------:R-:W-:Y:S01]  /*15b80*/  @!P4 IMAD.MOV.U32 R16, RZ, RZ, R2 ;  /* 0x000000ffff10c224 */ /* 0x000fe200078e0002 */
[----:B------:R-:W-:Y:S01]  /*15b90*/  @!P2 LEA.HI.X R5, R163, R167, R160, 0x2, P5 ;  /* 0x000000a7a305a211 */ /* 0x000fe200028f14a0 */
        /* <DEDUP_REMOVED lines=9> */
[----:B------:R-:W-:Y:S01]  /*15c30*/  @!P3 ST.E.64 [R6.64], R130 ;  /* 0x000000820600b985 */ /* 0x000fe2000c101b08 */
[----:B------:R-:W-:-:S03]  /*15c40*/  ISETP.GE.AND P3, PT, R89, c[0x0][0x3c8], PT ;  /* 0x0000f20059007a0c */ /* 0x000fc60003f66270 */
[----:B------:R3:W-:Y:S01]  /*15c50*/  @!P2 ST.E.64 [R4.64], R126 ;  /* 0x0000007e0400a985 */ /* 0x0007e2000c101b08 */
[----:B------:R-:W-:-:S03]  /*15c60*/  ISETP.GE.AND P2, PT, R39, c[0x0][0x3c8], PT ;  /* 0x0000f20027007a0c */ /* 0x000fc60003f46270 */
[----:B------:R-:W-:Y:S01]  /*15c70*/  @!P1 ST.E.64 [R14.64], R122 ;  /* 0x0000007a0e009985 */ /* 0x000fe2000c101b08 */
[----:B------:R-:W-:-:S03]  /*15c80*/  @!P5 LEA R40, P1, R151, R2, 0x2 ;  /* 0x000000029728d211 */ /* 0x000fc600078210ff */
[----:B------:R5:W-:Y:S01]  /*15c90*/  @!P0 ST.E.64 [R8.64], R118 ;  /* 0x0000007608008985 */ /* 0x000be2000c101b08 */
[----:B------:R-:W-:Y:S02]  /*15ca0*/  @!P6 LEA R44, P0, R157, R2, 0x2 ;  /* 0x000000029d2ce211 */ /* 0x000fe400078010ff */
[-C--:B------:R-:W-:Y:S02]  /*15cb0*/  @!P5 LEA.HI.X R41, R151, R167.reuse, R150, 0x2, P1 ;  /* 0x000000a79729d211 */ /* 0x080fe400008f1496 */
[----:B------:R-:W-:Y:S02]  /*15cc0*/  @!P6 LEA.HI.X R45, R157, R167, R154, 0x2, P0 ;  /* 0x000000a79d2de211 */ /* 0x000fe400000f149a */
[----:B------:R-:W-:-:S03]  /*15cd0*/  ISETP.GE.AND P1, PT, R37, c[0x0][0x3c8], PT ;  /* 0x0000f20025007a0c */ /* 0x000fc60003f26270 */
[----:B------:R-:W-:Y:S01]  /*15ce0*/  @!P6 ST.E.64 [R44.64], R114 ;  /* 0x000000722c00e985 */ /* 0x000fe2000c101b08 */
[----:B------:R-:W-:Y:S02]  /*15cf0*/  ISETP.GE.AND P6, PT, R35, c[0x0][0x3c8], PT ;  /* 0x0000f20023007a0c */ /* 0x000fe40003fc6270 */
[-C--:B-1----:R-:W-:Y:S01]  /*15d00*/  @!P4 LEA R16, P0, R149, R2.reuse, 0x2 ;  /* 0x000000029510c211 */ /* 0x082fe200078010ff */
[----:B------:R-:W-:Y:S01]  /*15d10*/  @!P5 ST.E.64 [R40.64], R110 ;  /* 0x0000006e2800d985 */ /* 0x000fe2000c101b08 */
[----:B------:R-:W-:Y:S02]  /*15d20*/  ISETP.GE.AND P5, PT, R33, c[0x0][0x3c8], PT ;  /* 0x0000f20021007a0c */ /* 0x000fe40003fa6270 */
[----:B------:R-:W-:Y:S02]  /*15d30*/  @!P4 LEA.HI.X R17, R149, R167, R88, 0x2, P0 ;  /* 0x000000a79511c211 */ /* 0x000fe400000f1458 */
[----:B---3--:R-:W-:-:S03]  /*15d40*/  @!P3 LEA R4, P0, R89, R2, 0x2 ;  /* 0x000000025904b211 */ /* 0x008fc600078010ff */
[----:B------:R-:W-:Y:S01]  /*15d50*/  @!P4 ST.E.64 [R16.64], R106 ;  /* 0x0000006a1000c985 */ /* 0x000fe2000c101b08 */
[----:B------:R-:W-:Y:S02]  /*15d60*/  ISETP.GE.AND P4, PT, R31, c[0x0][0x3c8], PT ;  /* 0x0000f2001f007a0c */ /* 0x000fe40003f86270 */
[----:B------:R-:W-:Y:S02]  /*15d70*/  @!P3 LEA.HI.X R5, R89, R167, R86, 0x2, P0 ;  /* 0x000000a75905b211 */ /* 0x000fe400000f1456 */
[----:B------:R-:W-:-:S03]  /*15d80*/  @!P2 LEA R6, P0, R39, R2, 0x2 ;  /* 0x000000022706a211 */ /* 0x000fc600078010ff */
[----:B------:R1:W-:Y:S01]  /*15d90*/  @!P3 ST.E.64 [R4.64], R42 ;  /* 0x0000002a0400b985 */ /* 0x0003e2000c101b08 */
[-C--:B------:R-:W-:Y:S02]  /*15da0*/  @!P2 LEA.HI.X R7, R39, R167.reuse, R36, 0x2, P0 ;  /* 0x000000a72707a211 */ /* 0x080fe400000f1424 */
[CC--:B-----5:R-:W-:Y:S02]  /*15db0*/  @!P1 LEA R8, P0, R37.reuse, R2.reuse, 0x2 ;  /* 0x0000000225089211 */ /* 0x0e0fe400078010ff */
[----:B------:R-:W-:Y:S01]  /*15dc0*/  ISETP.GE.AND P3, PT, R24, c[0x0][0x3c8], PT ;  /* 0x0000f20018007a0c */ /* 0x000fe20003f66270 */
[----:B------:R3:W-:Y:S01]  /*15dd0*/  @!P2 ST.E.64 [R6.64], R46 ;  /* 0x0000002e0600a985 */ /* 0x0007e2000c101b08 */
[----:B------:R-:W-:Y:S02]  /*15de0*/  @!P1 LEA.HI.X R9, R37, R167, R34, 0x2, P0 ;  /* 0x000000a725099211 */ /* 0x000fe400000f1422 */
[-C--:B------:R-:W-:Y:S02]  /*15df0*/  @!P6 LEA R34, P0, R35, R2.reuse, 0x2 ;  /* 0x000000022322e211 */ /* 0x080fe400078010ff */
[----:B------:R-:W-:Y:S01]  /*15e00*/  ISETP.GE.AND P2, PT, R22, c[0x0][0x3c8], PT ;  /* 0x0000f20016007a0c */ /* 0x000fe20003f46270 */
[----:B------:R5:W-:Y:S01]  /*15e10*/  @!P1 ST.E.64 [R8.64], R50 ;  /* 0x0000003208009985 */ /* 0x000be2000c101b08 */
[----:B------:R-:W-:-:S02]  /*15e20*/  @!P5 LEA R14, P1, R33, R2, 0x2 ;  /* 0x00000002210ed211 */ /* 0x000fc400078210ff */
[-C--:B------:R-:W-:Y:S02]  /*15e30*/  @!P6 LEA.HI.X R35, R35, R167.reuse, R32, 0x2, P0 ;  /* 0x000000a72323e211 */ /* 0x080fe400000f1420 */
[----:B------:R-:W-:Y:S02]  /*15e40*/  @!P4 LEA R32, P0, R31, R2, 0x2 ;  /* 0x000000021f20c211 */ /* 0x000fe400078010ff */
[-C--:B------:R-:W-:Y:S01]  /*15e50*/  @!P5 LEA.HI.X R15, R33, R167.reuse, R30, 0x2, P1 ;  /* 0x000000a7210fd211 */ /* 0x080fe200008f141e */
[----:B------:R-:W-:Y:S01]  /*15e60*/  @!P6 ST.E.64 [R34.64], R54 ;  /* 0x000000362200e985 */ /* 0x000fe2000c101b08 */
[----:B------:R-:W-:Y:S02]  /*15e70*/  ISETP.GE.AND P1, PT, R20, c[0x0][0x3c8], PT ;  /* 0x0000f20014007a0c */ /* 0x000fe40003f26270 */
[----:B------:R-:W-:Y:S01]  /*15e80*/  @!P4 LEA.HI.X R33, R31, R167, R28, 0x2, P0 ;  /* 0x000000a71f21c211 */ /* 0x000fe200000f141c */
[----:B------:R4:W-:Y:S01]  /*15e90*/  @!P5 ST.E.64 [R14.64], R58 ;  /* 0x0000003a0e00d985 */ /* 0x0009e2000c101b08 */
[----:B------:R-:W-:-:S02]  /*15ea0*/  ISETP.GE.AND P6, PT, R27, c[0x0][0x3c8], PT ;  /* 0x0000f2001b007a0c */ /* 0x000fc40003fc6270 */
[----:B------:R-:W-:Y:S01]  /*15eb0*/  ISETP.GE.AND P5, PT, R165, c[0x0][0x3c8], PT ;  /* 0x0000f200a5007a0c */ /* 0x000fe20003fa6270 */
[----:B------:R-:W-:Y:S01]  /*15ec0*/  @!P4 ST.E.64 [R32.64], R62 ;  /* 0x0000003e2000c985 */ /* 0x000fe2000c101b08 */
[CC--:B-1----:R-:W-:Y:S02]  /*15ed0*/  @!P3 LEA R4, P0, R24.reuse, R2.reuse, 0x2 ;  /* 0x000000021804b211 */ /* 0x0c2fe400078010ff */
[----:B------:R-:W-:Y:S02]  /*15ee0*/  ISETP.GE.AND P4, PT, R29, c[0x0][0x3c8], PT ;  /* 0x0000f2001d007a0c */ /* 0x000fe40003f86270 */
[----:B------:R-:W-:Y:S02]  /*15ef0*/  @!P3 LEA.HI.X R5, R24, R167, R23, 0x2, P0 ;  /* 0x000000a71805b211 */ /* 0x000fe400000f1417 */
[----:B---3--:R-:W-:-:S03]  /*15f00*/  @!P2 LEA R6, P0, R22, R2, 0x2 ;  /* 0x000000021606a211 */ /* 0x008fc600078010ff */
        /* <DEDUP_REMOVED lines=11> */
[-C--:B----4-:R-:W-:Y:S02]  /*15fc0*/  @!P4 LEA R14, P0, R29, R2.reuse, 0x2 ;  /* 0x000000021d0ec211 */ /* 0x090fe400078010ff */
[-C--:B------:R-:W-:Y:S01]  /*15fd0*/  @!P5 LEA.HI.X R17, R165, R167.reuse, R162, 0x2, P1 ;  /* 0x000000a7a511d211 */ /* 0x080fe200008f14a2 */
[----:B------:R4:W-:Y:S01]  /*15fe0*/  @!P6 ST.E.64 [R20.64], R78 ;  /* 0x0000004e1400e985 */ /* 0x0009e2000c101b08 */
[----:B------:R-:W-:Y:S02]  /*15ff0*/  ISETP.GE.AND P1, PT, R87, c[0x0][0x3c8], PT ;  /* 0x0000f20057007a0c */ /* 0x000fe40003f26270 */
[----:B------:R-:W-:Y:S01]  /*16000*/  @!P4 LEA.HI.X R15, R29, R167, R26, 0x2, P0 ;  /* 0x000000a71d0fc211 */ /* 0x000fe200000f141a */
[----:B------:R4:W-:Y:S04]  /*16010*/  @!P5 ST.E.64 [R16.64], R82 ;  /* 0x000000521000d985 */ /* 0x0009e8000c101b08 */
[----:B------:R4:W-:Y:S01]  /*16020*/  @!P4 ST.E.64 [R14.64], R12 ;  /* 0x0000000c0e00c985 */ /* 0x0009e2000c101b08 */
[----:B-1----:R-:W-:-:S04]  /*16030*/  @!P3 LEA R4, P0, R155, R2, 0x2 ;  /* 0x000000029b04b211 */ /* 0x002fc800078010ff */
[----:B------:R-:W-:Y:S02]  /*16040*/  @!P3 LEA.HI.X R5, R155, R167, R148, 0x2, P0 ;  /* 0x000000a79b05b211 */ /* 0x000fe400000f1494 */
[----:B---3--:R-:W-:-:S03]  /*16050*/  @!P2 LEA R6, P0, R153, R2, 0x2 ;  /* 0x000000029906a211 */ /* 0x008fc600078010ff */
[----:B------:R4:W-:Y:S01]  /*16060*/  @!P3 ST.E.64 [R4.64], R90 ;  /* 0x0000005a0400b985 */ /* 0x0009e2000c101b08 */
[----:B------:R-:W-:Y:S02]  /*16070*/  @!P2 LEA.HI.X R7, R153, R167, R152, 0x2, P0 ;  /* 0x000000a79907a211 */ /* 0x000fe400000f1498 */
[----:B-----5:R-:W-:-:S03]  /*16080*/  @!P1 LEA R8, P0, R87, R2, 0x2 ;  /* 0x0000000257089211 */ /* 0x020fc600078010ff */
[----:B------:R4:W-:Y:S01]  /*16090*/  @!P2 ST.E.64 [R6.64], R94 ;  /* 0x0000005e0600a985 */ /* 0x0009e2000c101b08 */
[----:B------:R-:W-:Y:S02]  /*160a0*/  @!P1 LEA.HI.X R9, R87, R167, R84, 0x2, P0 ;  /* 0x000000a757099211 */ /* 0x000fe400000f1454 */
[----:B------:R-:W-:-:S03]  /*160b0*/  ISETP.GE.AND P0, PT, R85, c[0x0][0x3c8], PT ;  /* 0x0000f20055007a0c */ /* 0x000fc60003f06270 */
[----:B------:R4:W-:Y:S10]  /*160c0*/  @!P1 ST.E.64 [R8.64], R98 ;  /* 0x0000006208009985 */ /* 0x0009f4000c101b08 */
[----:B------:R-:W-:Y:S05]  /*160d0*/  @P0 BRA `(.L_x_1482) ;  /* 0x00000c7000000947 */ /* 0x000fea0003800000 */
[----:B----4-:R-:W-:-:S04]  /*160e0*/  LEA R4, P0, R85, R2, 0x2 ;  /* 0x0000000255047211 */ /* 0x010fc800078010ff */
[----:B------:R-:W-:-:S05]  /*160f0*/  LEA.HI.X R5, R85, R167, R38, 0x2, P0 ;  /* 0x000000a755057211 */ /* 0x000fca00000f1426 */
[----:B------:R1:W-:Y:S01]  /*16100*/  ST.E.64 [R4.64], R102 ;  /* 0x0000006604007985 */ /* 0x0003e2000c101b08 */
[----:B------:R-:W-:Y:S05]  /*16110*/  BRA `(.L_x_1482) ;  /* 0x00000c3000007947 */ /* 0x000fea0003800000 */
.L_x_1467:
[----:B------:R-:W-:Y:S01]  /*16120*/  ISETP.NE.U32.AND P0, PT, RZ, c[0x0][0x508], PT ;  /* 0x00014200ff007a0c */ /* 0x000fe20003f05070 */
[----:B------:R-:W-:Y:S01]  /*16130*/  IMAD.MOV.U32 R7, RZ, RZ, 0x4 ;  /* 0x00000004ff077424 */ /* 0x000fe200078e00ff */
[----:B------:R-:W-:Y:S01]  /*16140*/  ISETP.NE.U32.AND P2, PT, RZ, c[0x0][0x500], PT ;  /* 0x00014000ff007a0c */ /* 0x000fe20003f45070 */
[----:B------:R-:W-:Y:S01]  /*16150*/  IMAD.MOV.U32 R0, RZ, RZ, RZ ;  /* 0x000000ffff007224 */ /* 0x000fe200078e00ff */
[----:B------:R-:W-:Y:S01]  /*16160*/  ISETP.NE.AND.EX P1, PT, RZ, c[0x0][0x50c], PT, P0 ;  /* 0x00014300ff007a0c */ /* 0x000fe20003f25300 */
[----:B------:R-:W-:Y:S01]  /*16170*/  IMAD.MOV.U32 R4, RZ, RZ, c[0x0][0x388] ;  /* 0x0000e200ff047624 */ /* 0x000fe200078e00ff */
[----:B------:R-:W-:Y:S01]  /*16180*/  ISETP.NE.AND.EX P2, PT, RZ, c[0x0][0x504], PT, P2 ;  /* 0x00014100ff007a0c */ /* 0x000fe20003f45320 */
[----:B------:R-:W-:Y:S01]  /*16190*/  IMAD.WIDE R6, R224, R7, c[0x0][0x500] ;  /* 0x00014000e0067625 */ /* 0x000fe200078e0207 */
[----:B------:R-:W-:-:S09]  /*161a0*/  SHF.R.S32.HI R5, RZ, 0x1f, R224 ;  /* 0x0000001fff057819 */ /* 0x000fd200000114e0 */
        /* <DEDUP_REMOVED lines=8> */
[----:B-----5:R-:W2:Y:S04]  /*16230*/  LDG.E R4, [R6.64] ;  /* 0x0000000806047981 */ /* 0x020ea8000c1e1900 */
[----:B-1----:R-:W2:Y:S02]  /*16240*/  LDG.E R9, [R6.64+0x4] ;  /* 0x0000040806097981 */ /* 0x002ea4000c1e1900 */
[----:B--2---:R-:W-:Y:S02]  /*16250*/  IADD3 R4, -R4, R9, RZ ;  /* 0x0000000904047210 */ /* 0x004fe40007ffe1ff */
.L_x_1488:
[----:B------:R-:W-:Y:S01]  /*16260*/  ISETP.GT.AND P0, PT, R146, 0x7f, PT ;  /* 0x0000007f9200780c */ /* 0x000fe20003f04270 */
[----:B------:R-:W-:Y:S01]  /*16270*/  BSSY B0, `(.L_x_1489) ;  /* 0x0000034000007945 */ /* 0x000fe20003800000 */
[----:B------:R-:W-:Y:S02]  /*16280*/  SEL R224, R224, RZ, !P2 ;  /* 0x000000ffe0e07207 */ /* 0x000fe40005000000 */
[----:B------:R-:W-:-:S02]  /*16290*/  SEL R5, R5, RZ, !P2 ;  /* 0x000000ff05057207 */ /* 0x000fc40005000000 */
[----:B-1---5:R-:W-:-:S07]  /*162a0*/  SHF.R.S32.HI R6, RZ, 0x1f, R0 ;  /* 0x0000001fff067819 */ /* 0x022fce0000011400 */
[----:B------:R-:W-:Y:S05]  /*162b0*/  @P0 BRA `(.L_x_1490) ;  /* 0x000002f000000947 */ /* 0x000fea0003800000 */
[----:B------:R-:W-:Y:S01]  /*162c0*/  IMAD R7, R4, c[0x0][0x4e8], RZ ;  /* 0x00013a0004077a24 */ /* 0x000fe200078e02ff */
[----:B------:R-:W-:-:S04]  /*162d0*/  LEA R2, R209, R146, 0x7 ;  /* 0x00000092d1027211 */ /* 0x000fc800078e38ff */
[----:B------:R-:W-:-:S13]  /*162e0*/  ISETP.GE.AND P0, PT, R2, R7, PT ;  /* 0x000000070200720c */ /* 0x000fda0003f06270 */
[----:B------:R-:W-:Y:S05]  /*162f0*/  @P0 BRA `(.L_x_1490) ;  /* 0x000002b000000947 */ /* 0x000fea0003800000 */
[----:B------:R-:W-:Y:S01]  /*16300*/  IMAD.MOV.U32 R15, RZ, RZ, 0x368 ;  /* 0x00000368ff0f7424 */ /* 0x000fe200078e00ff */
[----:B------:R-:W-:Y:S01]  /*16310*/  ISETP.GT.AND P2, PT, R210, 0x1, PT ;  /* 0x00000001d200780c */ /* 0x000fe20003f44270 */
[----:B------:R-:W-:-:S03]  /*16320*/  IMAD.MOV.U32 R7, RZ, RZ, c[0x0][0x4e8] ;  /* 0x00013a00ff077624 */ /* 0x000fc600078e00ff */
[----:B------:R-:W-:Y:S02]  /*16330*/  SEL R15, R15, 0x328, P2 ;  /* 0x000003280f0f7807 */ /* 0x000fe40001000000 */
[----:B------:R-:W-:Y:S02]  /*16340*/  ISETP.NE.AND P0, PT, R7, 0x1, PT ;  /* 0x000000010700780c */ /* 0x000fe40003f05270 */
[----:B------:R-:W1:Y:S01]  /*16350*/  LDC.64 R26, c[0x0][R15+0x170] ;  /* 0x00005c000f1a7b82 */ /* 0x000e620000000a00 */
[----:B------:R-:W-:Y:S02]  /*16360*/  MOV R7, R2 ;  /* 0x0000000200077202 */ /* 0x000fe40000000f00 */
[----:B------:R-:W-:-:S05]  /*16370*/  SEL R227, R227, RZ, P2 ;  /* 0x000000ffe3e37207 */ /* 0x000fca0001000000 */
[----:B------:R-:W2:Y:S03]  /*16380*/  LDC.64 R24, c[0x0][R15+0x168] ;  /* 0x00005a000f187b82 */ /* 0x000ea60000000a00 */
[----:B------:R-:W-:-:S05]  /*16390*/  @P0 IMAD.HI.U32 R12, R2, c[0x0][0x4ec], RZ ;  /* 0x00013b00020c0a27 */ /* 0x000fca00078e00ff */
[----:B------:R-:W3:Y:S01]  /*163a0*/  LDC.64 R18, c[0x0][R15+0x178] ;  /* 0x00005e000f127b82 */ /* 0x000ee20000000a00 */
[----:B------:R-:W-:-:S05]  /*163b0*/  @P0 SHF.R.U32.HI R7, RZ, c[0x0][0x4f0], R12 ;  /* 0x00013c00ff070a19 */ /* 0x000fca000001160c */
[--C-:B------:R-:W-:Y:S02]  /*163c0*/  IMAD.MOV R13, RZ, RZ, -R7.reuse ;  /* 0x000000ffff0d7224 */ /* 0x100fe400078e0a07 */
[----:B------:R-:W4:Y:S02]  /*163d0*/  LDC.64 R16, c[0x0][R15+0x160] ;  /* 0x000058000f107b82 */ /* 0x000f240000000a00 */
[----:B------:R-:W-:Y:S01]  /*163e0*/  IMAD R13, R13, c[0x0][0x4e8], R2 ;  /* 0x00013a000d0d7a24 */ /* 0x000fe200078e0202 */
[----:B------:R-:W-:Y:S01]  /*163f0*/  SHF.R.S32.HI R2, RZ, 0x1f, R7 ;  /* 0x0000001fff027819 */ /* 0x000fe20000011407 */
[-C--:B-1----:R-:W-:Y:S02]  /*16400*/  IMAD R14, R27, R224.reuse, RZ ;  /* 0x000000e01b0e7224 */ /* 0x082fe400078e02ff */
[----:B------:R-:W-:-:S04]  /*16410*/  IMAD.WIDE.U32 R22, R26, R224, RZ ;  /* 0x000000e01a167225 */ /* 0x000fc800078e00ff */
[----:B------:R-:W-:Y:S02]  /*16420*/  IMAD R9, R26, R5, R14 ;  /* 0x000000051a097224 */ /* 0x000fe400078e020e */
[-C--:B--2---:R-:W-:Y:S02]  /*16430*/  IMAD R8, R25, R225.reuse, RZ ;  /* 0x000000e119087224 */ /* 0x084fe400078e02ff */
[----:B------:R-:W-:Y:S01]  /*16440*/  IMAD.WIDE.U32 R24, R24, R225, RZ ;  /* 0x000000e118187225 */ /* 0x000fe200078e00ff */
[----:B------:R-:W-:-:S03]  /*16450*/  IADD3 R9, R23, R9, RZ ;  /* 0x0000000917097210 */ /* 0x000fc60007ffe0ff */
[----:B------:R-:W-:Y:S01]  /*16460*/  IMAD.IADD R8, R25, 0x1, R8 ;  /* 0x0000000119087824 */ /* 0x000fe200078e0208 */
[----:B------:R-:W-:Y:S01]  /*16470*/  IADD3 R14, P1, P0, R22, R24, R0 ;  /* 0x00000018160e7210 */ /* 0x000fe2000783e000 */
[-C--:B---3--:R-:W-:Y:S02]  /*16480*/  IMAD R12, R19, R227.reuse, RZ ;  /* 0x000000e3130c7224 */ /* 0x088fe400078e02ff */
[----:B------:R-:W-:Y:S01]  /*16490*/  IMAD.WIDE.U32 R18, R18, R227, RZ ;  /* 0x000000e312127225 */ /* 0x000fe200078e00ff */
[----:B------:R-:W-:-:S04]  /*164a0*/  IADD3.X R8, R9, R8, R6, P1, P0 ;  /* 0x0000000809087210 */ /* 0x000fc80000fe0406 */
[----:B------:R-:W-:Y:S02]  /*164b0*/  IADD3 R9, R19, R12, RZ ;  /* 0x0000000c13097210 */ /* 0x000fe40007ffe0ff */
[----:B------:R-:W-:Y:S01]  /*164c0*/  IADD3 R14, P1, P0, R7, R14, R18 ;  /* 0x0000000e070e7210 */ /* 0x000fe2000783e012 */
[-C--:B----4-:R-:W-:Y:S01]  /*164d0*/  IMAD R7, R17, R13.reuse, RZ ;  /* 0x0000000d11077224 */ /* 0x090fe200078e02ff */
[----:B------:R-:W-:Y:S02]  /*164e0*/  SHF.R.S32.HI R12, RZ, 0x1f, R13 ;  /* 0x0000001fff0c7819 */ /* 0x000fe4000001140d */
[----:B------:R-:W-:Y:S01]  /*164f0*/  IADD3.X R15, R2, R8, R9, P1, P0 ;  /* 0x00000008020f7210 */ /* 0x000fe20000fe0409 */
[----:B------:R-:W-:Y:S01]  /*16500*/  IMAD.MOV.U32 R2, RZ, RZ, c[0x0][0x4a8] ;  /* 0x00012a00ff027624 */ /* 0x000fe200078e00ff */
[----:B------:R-:W-:Y:S01]  /*16510*/  MOV R8, c[0x0][0x4ac] ;  /* 0x00012b0000087a02 */ /* 0x000fe20000000f00 */
[C---:B------:R-:W-:Y:S02]  /*16520*/  IMAD R7, R16.reuse, R12, R7 ;  /* 0x0000000c10077224 */ /* 0x040fe400078e0207 */
[----:B------:R-:W-:Y:S01]  /*16530*/  IMAD.WIDE.U32 R14, R16, R13, R14 ;  /* 0x0000000d100e7225 */ /* 0x000fe200078e000e */
[----:B------:R-:W-:-:S02]  /*16540*/  SEL R2, R2, c[0x0][0x450], P2 ;  /* 0x0001140002027a07 */ /* 0x000fc40001000000 */
[----:B------:R-:W-:Y:S01]  /*16550*/  SEL R8, R8, c[0x0][0x454], P2 ;  /* 0x0001150008087a07 */ /* 0x000fe20001000000 */
[----:B------:R-:W-:Y:S01]  /*16560*/  IMAD.IADD R7, R15, 0x1, R7 ;  /* 0x000000010f077824 */ /* 0x000fe200078e0207 */
[C---:B------:R-:W-:Y:S02]  /*16570*/  LEA R12, P0, R14.reuse, R2, 0x2 ;  /* 0x000000020e0c7211 */ /* 0x040fe400078010ff */
[----:B------:R-:W-:Y:S02]  /*16580*/  MOV R2, 0xff800000 ;  /* 0xff80000000027802 */ /* 0x000fe40000000f00 */
[----:B------:R-:W-:-:S05]  /*16590*/  LEA.HI.X R13, R14, R8, R7, 0x2, P0 ;  /* 0x000000080e0d7211 */ /* 0x000fca00000f1407 */
[----:B------:R1:W-:Y:S04]  /*165a0*/  STG.E [R12.64], R2 ;  /* 0x000000020c007986 */ /* 0x0003e8000c101908 */
.L_x_1490:
[----:B------:R-:W-:Y:S05]  /*165b0*/  BSYNC B0 ;  /* 0x0000000000007941 */ /* 0x000fea0003800000 */
.L_x_1489:
[----:B------:R-:W-:-:S13]  /*165c0*/  ISETP.GT.AND P0, PT, R210, 0x1, PT ;  /* 0x00000001d200780c */ /* 0x000fda0003f04270 */
[----:B------:R-:W-:Y:S05]  /*165d0*/  @P0 BRA `(.L_x_1482) ;  /* 0x0000077000000947 */ /* 0x000fea0003800000 */
[----:B-1----:R-:W-:Y:S01]  /*165e0*/  IMAD R13, R6, c[0x0][0x3a0], RZ ;  /* 0x0000e800060d7a24 */ /* 0x002fe200078e02ff */
[----:B------:R-:W-:Y:S01]  /*165f0*/  SHF.R.S32.HI R7, RZ, 0x1f, R146 ;  /* 0x0000001fff077819 */ /* 0x000fe20000011492 */
[----:B------:R-:W-:-:S03]  /*16600*/  IMAD.WIDE.U32 R8, R0, c[0x0][0x3a0], RZ ;  /* 0x0000e80000087a25 */ /* 0x000fc600078e00ff */
[----:B------:R-:W-:Y:S01]  /*16610*/  LEA.HI R7, R7, R146, RZ, 0x3 ;  /* 0x0000009207077211 */ /* 0x000fe200078f18ff */
[----:B------:R-:W-:Y:S01]  /*16620*/  IMAD R2, R0, c[0x0][0x3a4], R13 ;  /* 0x0000e90000027a24 */ /* 0x000fe200078e020d */
[----:B------:R-:W-:Y:S01]  /*16630*/  MOV R0, c[0x0][0x4e8] ;  /* 0x00013a0000007a02 */ /* 0x000fe20000000f00 */
[----:B------:R-:W-:-:S03]  /*16640*/  IMAD R5, R5, c[0x0][0x3f0], RZ ;  /* 0x0000fc0005057a24 */ /* 0x000fc600078e02ff */
[----:B------:R-:W-:Y:S01]  /*16650*/  ISETP.NE.AND P0, PT, R0, 0x1, PT ;  /* 0x000000010000780c */ /* 0x000fe20003f05270 */
[----:B------:R-:W-:Y:S01]  /*16660*/  IMAD R5, R224, c[0x0][0x3f4], R5 ;  /* 0x0000fd00e0057a24 */ /* 0x000fe200078e0205 */
[----:B------:R-:W-:Y:S02]  /*16670*/  SHF.R.S32.HI R0, RZ, 0x3, R7 ;  /* 0x00000003ff007819 */ /* 0x000fe40000011407 */
[----:B------:R-:W-:Y:S02]  /*16680*/  IADD3 R9, R9, R2, RZ ;  /* 0x0000000209097210 */ /* 0x000fe40007ffe0ff */
[----:B------:R-:W-:-:S03]  /*16690*/  LEA R2, R201, R0, 0x5 ;  /* 0x00000000c9027211 */ /* 0x000fc600078e28ff */
[----:B------:R-:W-:Y:S01]  /*166a0*/  IMAD.WIDE.U32 R6, R225, c[0x0][0x3e8], R8 ;  /* 0x0000fa00e1067a25 */ /* 0x000fe200078e0008 */
[C---:B------:R-:W-:Y:S02]  /*166b0*/  LEA R2, R209.reuse, R2, 0x7 ;  /* 0x00000002d1027211 */ /* 0x040fe400078e38ff */
[----:B------:R-:W-:Y:S01]  /*166c0*/  LEA R209, R209, R0, 0x7 ;  /* 0x00000000d1d17211 */ /* 0x000fe200078e38ff */
[----:B------:R-:W-:Y:S01]  /*166d0*/  IMAD R13, R225, c[0x0][0x3ec], R7 ;  /* 0x0000fb00e10d7a24 */ /* 0x000fe200078e0207 */
[----:B------:R-:W-:Y:S01]  /*166e0*/  MOV R12, R6 ;  /* 0x00000006000c7202 */ /* 0x000fe20000000f00 */
[----:B------:R-:W-:-:S04]  /*166f0*/  @P0 IMAD.HI.U32 R7, R2, c[0x0][0x4ec], RZ ;  /* 0x00013b0002070a27 */ /* 0x000fc800078e00ff */
[----:B------:R-:W-:Y:S01]  /*16700*/  IMAD.MOV.U32 R8, RZ, RZ, R2 ;  /* 0x000000ffff087224 */ /* 0x000fe200078e0002 */
[----:B------:R-:W-:Y:S01]  /*16710*/  @P0 SHF.R.U32.HI R8, RZ, c[0x0][0x4f0], R7 ;  /* 0x00013c00ff080a19 */ /* 0x000fe20000011607 */
[----:B------:R-:W-:-:S03]  /*16720*/  IMAD.WIDE.U32 R224, R224, c[0x0][0x3f0], R12 ;  /* 0x0000fc00e0e07a25 */ /* 0x000fc600078e000c */
[----:B------:R-:W-:Y:S01]  /*16730*/  SHF.R.S32.HI R6, RZ, 0x1f, R8 ;  /* 0x0000001fff067819 */ /* 0x000fe20000011408 */
[----:B------:R-:W-:Y:S01]  /*16740*/  IMAD.IADD R225, R225, 0x1, R5 ;  /* 0x00000001e1e17824 */ /* 0x000fe200078e0205 */
[----:B------:R-:W-:-:S03]  /*16750*/  IADD3 R7, -R8, RZ, RZ ;  /* 0x000000ff08077210 */ /* 0x000fc60007ffe1ff */
        /* <DEDUP_REMOVED lines=14> */
.L_x_1543:
[----:B------:R-:W-:Y:S05]  /*16840*/  BRA.DIV ~URZ, `(.L_x_1492) ;  /* 0x00001cd27f007947 */ /* 0x000fea000b800000 */
[----:B------:R3:W4:Y:S02]  /*16850*/  SHFL.IDX PT, R2, R5, RZ, 0x181f ;  /* 0x00181fff05027589 */ /* 0x00072400000e0000 */
.L_x_1544:
        /* <DEDUP_REMOVED lines=12> */
[C---:B------:R-:W-:Y:S02]  /*16920*/  @!P0 LEA R18, P3, R217.reuse, R2, 0x1 ;  /* 0x00000002d9128211 */ /* 0x040fe400078608ff */
[-C--:B--2---:R-:W-:Y:S02]  /*16930*/  @!P2 LEA.HI.X R17, R20, R7.reuse, R13, 0x1, P5 ;  /* 0x000000071411a211 */ /* 0x084fe400028f0c0d */
[-C--:B------:R-:W-:Y:S02]  /*16940*/  @!P1 LEA.HI.X R15, R218, R7.reuse, R9, 0x1, P4 ;  /* 0x00000007da0f9211 */ /* 0x080fe400020f0c09 */
[----:B------:R-:W-:Y:S01]  /*16950*/  @!P0 LEA.HI.X R19, R217, R7, R4, 0x1, P3 ;  /* 0x00000007d9138211 */ /* 0x000fe200018f0c04 */
[----:B------:R2:W-:Y:S04]  /*16960*/  @!P2 ST.E.128 [R16.64], RZ ;  /* 0x000000ff1000a985 */ /* 0x0005e8000c101d08 */
[----:B------:R2:W-:Y:S04]  /*16970*/  @!P1 ST.E.128 [R14.64], RZ ;  /* 0x000000ff0e009985 */ /* 0x0005e8000c101d08 */
[----:B------:R2:W-:Y:S02]  /*16980*/  @!P0 ST.E.128 [R18.64], RZ ;  /* 0x000000ff12008985 */ /* 0x0005e4000c101d08 */
.L_x_1494:
[----:B------:R-:W-:Y:S05]  /*16990*/  BSYNC B0 ;  /* 0x0000000000007941 */ /* 0x000fea0003800000 */
.L_x_1493:
[----:B------:R-:W-:Y:S05]  /*169a0*/  BRA.DIV ~URZ, `(.L_x_1495) ;  /* 0x00001bd27f007947 */ /* 0x000fea000b800000 */
[----:B--2---:R2:W1:Y:S04]  /*169b0*/  SHFL.IDX PT, R7, R6, 0x1, 0x181f ;  /* 0x00381f0006077f89 */ /* 0x00446800000e0000 */
[----:B----4-:R2:W4:Y:S02]  /*169c0*/  SHFL.IDX PT, R2, R5, 0x1, 0x181f ;  /* 0x00381f0005027f89 */ /* 0x01052400000e0000 */
.L_x_1545:
        /* <DEDUP_REMOVED lines=9> */
[C---:B------:R-:W-:Y:S02]  /*16a60*/  @!P0 LEA R18, P3, R217.reuse, R2, 0x1 ;  /* 0x00000002d9128211 */ /* 0x040fe400078608ff */
[-C--:B-1----:R-:W-:Y:S02]  /*16a70*/  @!P2 LEA.HI.X R17, R20, R7.reuse, R13, 0x1, P5 ;  /* 0x000000071411a211 */ /* 0x082fe400028f0c0d */
[-C--:B------:R-:W-:Y:S02]  /*16a80*/  @!P1 LEA.HI.X R15, R218, R7.reuse, R9, 0x1, P4 ;  /* 0x00000007da0f9211 */ /* 0x080fe400020f0c09 */
[----:B------:R-:W-:Y:S01]  /*16a90*/  @!P0 LEA.HI.X R19, R217, R7, R4, 0x1, P3 ;  /* 0x00000007d9138211 */ /* 0x000fe200018f0c04 */
[----:B------:R1:W-:Y:S04]  /*16aa0*/  @!P2 ST.E.128 [R16.64], RZ ;  /* 0x000000ff1000a985 */ /* 0x0003e8000c101d08 */
[----:B------:R1:W-:Y:S04]  /*16ab0*/  @!P1 ST.E.128 [R14.64], RZ ;  /* 0x000000ff0e009985 */ /* 0x0003e8000c101d08 */
[----:B------:R1:W-:Y:S02]  /*16ac0*/  @!P0 ST.E.128 [R18.64], RZ ;  /* 0x000000ff12008985 */ /* 0x0003e4000c101d08 */
.L_x_1497:
[----:B------:R-:W-:Y:S05]  /*16ad0*/  BSYNC B0 ;  /* 0x0000000000007941 */ /* 0x000fea0003800000 */
.L_x_1496:
[----:B------:R-:W-:Y:S05]  /*16ae0*/  BRA.DIV ~URZ, `(.L_x_1498) ;  /* 0x00001b527f007947 */ /* 0x000fea000b800000 */
[----:B-1----:R1:W2:Y:S02]  /*16af0*/  SHFL.IDX PT, R7, R6, 0x2, 0x181f ;  /* 0x00581f0006077f89 */ /* 0x0022a400000e0000 */
.L_x_1546:
[----:B------:R-:W-:Y:S05]  /*16b00*/  BRA.DIV ~URZ, `(.L_x_1499) ;  /* 0x00001ba27f007947 */ /* 0x000fea000b800000 */
[----:B----4-:R4:W1:Y:S02]  /*16b10*/  SHFL.IDX PT, R2, R5, 0x2, 0x181f ;  /* 0x00581f0005027f89 */ /* 0x01086400000e0000 */
.L_x_1547:
        /* <DEDUP_REMOVED lines=16> */
.L_x_1501:
[----:B------:R-:W-:Y:S05]  /*16c20*/  BSYNC B0 ;  /* 0x0000000000007941 */ /* 0x000fea0003800000 */
.L_x_1500:
[----:B------:R-:W-:Y:S05]  /*16c30*/  BRA.DIV ~URZ, `(.L_x_1502) ;  /* 0x00001ad27f007947 */ /* 0x000fea000b800000 */
[----:B-12---:R-:W1:Y:S04]  /*16c40*/  SHFL.IDX PT, R6, R6, 0x3, 0x181f ;  /* 0x00781f0006067f89 */ /* 0x006e6800000e0000 */
[----:B------:R2:W3:Y:S02]  /*16c50*/  SHFL.IDX PT, R2, R5, 0x3, 0x181f ;  /* 0x00781f0005027f89 */ /* 0x0004e400000e0000 */
.L_x_1548:
[----:B------:R-:W-:-:S04]  /*16c60*/  IADD3 R209, R209, 0x60, RZ ;  /* 0x00000060d1d17810 */ /* 0x000fc80007ffe0ff */
[----:B------:R-:W-:-:S13]  /*16c70*/  ISETP.GE.AND P0, PT, R209, R12, PT ;  /* 0x0000000cd100720c */ /* 0x000fda0003f06270 */
[----:B------:R-:W-:Y:S05]  /*16c80*/  @P0 BRA `(.L_x_1482) ;  /* 0x000000c000000947 */ /* 0x000fea0003800000 */
[----:B------:R-:W-:Y:S02]  /*16c90*/  ISETP.GE.AND P2, PT, R20, c[0x0][0x3c8], PT ;  /* 0x0000f20014007a0c */ /* 0x000fe40003f46270 */
[----:B------:R-:W-:Y:S02]  /*16ca0*/  ISETP.GE.AND P1, PT, R218, c[0x0][0x3c8], PT ;  /* 0x0000f200da007a0c */ /* 0x000fe40003f26270 */
[----:B------:R-:W-:-:S09]  /*16cb0*/  ISETP.GE.AND P0, PT, R217, c[0x0][0x3c8], PT ;  /* 0x0000f200d9007a0c */ /* 0x000fd20003f06270 */
[-C--:B---3--:R-:W-:Y:S02]  /*16cc0*/  @!P2 LEA R12, P5, R20, R2.reuse, 0x1 ;  /* 0x00000002140ca211 */ /* 0x088fe400078a08ff */
        /* <DEDUP_REMOVED lines=8> */
.L_x_1482:
[----:B------:R-:W-:Y:S05]  /*16d50*/  BSYNC B1 ;  /* 0x0000000000017941 */ /* 0x000fea0003800000 */
.L_x_1466:
[----:B------:R-:W-:-:S13]  /*16d60*/  ISETP.NE.AND P0, PT, R216, RZ, PT ;  /* 0x000000ffd800720c */ /* 0x000fda0003f05270 */
[----:B------:R-:W-:Y:S01]  /*16d70*/  @P0 WARPSYNC 0xffffffff ;  /* 0xffffffff00000948 */ /* 0x000fe20003800000 */
[----:B------:R-:W-:Y:S06]  /*16d80*/  @P0 BAR.SYNC.DEFER_BLOCKING 0x5, 0x100 ;  /* 0x0144000000000b1d */ /* 0x000fec0000010000 */
[----:B------:R-:W4:Y:S04]  /*16d90*/  @P0 LDS.128 R208, [0x24100] ;  /* 0x02410000ffd00984 */ /* 0x000f280000000c00 */
[----:B------:R-:W-:Y:S06]  /*16da0*/  @P0 BAR.ARV 0x4, 0x100 ;  /* 0x0104000000000b1d */ /* 0x000fec0000002000 */
[----:B------:R-:W-:Y:S05]  /*16db0*/  @P0 BRA `(.L_x_1503) ;  /* 0x00000a6000000947 */ /* 0x000fea0003800000 */
[----:B-1--4-:R-:W-:Y:S01]  /*16dc0*/  LOP3.LUT R4, R146, 0x1f, RZ, 0xc0, !PT ;  /* 0x0000001f92047812 */ /* 0x012fe200078ec0ff */
[----:B------:R-:W-:-:S03]  /*16dd0*/  IMAD.MOV.U32 R21, RZ, RZ, RZ ;  /* 0x000000ffff157224 */ /* 0x000fc600078e00ff */
[----:B------:R-:W-:Y:S01]  /*16de0*/  ISETP.NE.AND P6, PT, R4, 0x1f, PT ;  /* 0x0000001f0400780c */ /* 0x000fe20003fc5270 */
[----:B------:R-:W-:Y:S10]  /*16df0*/  BRA.DIV ~URZ, `(.L_x_1504) ;  /* 0x000019d27f007947 */ /* 0x000ff4000b800000 */
[----:B--23--:R1:W2:Y:S02]  /*16e00*/  SHFL.IDX PT, R5, R3, RZ, 0x1f ;  /* 0x00001fff03057589 */ /* 0x00c2a400000e0000 */
.L_x_1549:
[----:B------:R-:W-:Y:S05]  /*16e10*/  BRA.DIV ~URZ, `(.L_x_1505) ;  /* 0x00001a227f007947 */ /* 0x000fea000b800000 */
[----:B-1----:R-:W1:Y:S02]  /*16e20*/  SHFL.IDX PT, R3, R3, 0x1, 0x1f ;  /* 0x00201f0003037f89 */ /* 0x002e6400000e0000 */
.L_x_1550:
[----:B------:R-:W-:Y:S02]  /*16e30*/  IMAD.IADD R7, R211, 0x1, R4 ;  /* 0x00000001d3077824 */ /* 0x000fe400078e0204 */
[----:B------:R-:W-:-:S03]  /*16e40*/  IMAD.MOV.U32 R12, RZ, RZ, RZ ;  /* 0x000000ffff0c7224 */ /* 0x000fc600078e00ff */
[----:B------:R-:W-:-:S13]  /*16e50*/  ISETP.GE.OR P0, PT, R7, c[0x0][0x53c], !P6 ;  /* 0x00014f0007007a0c */ /* 0x000fda0007706670 */
[----:B------:R-:W-:Y:S01]  /*16e60*/  @!P0 IMAD.MOV.U32 R2, RZ, RZ, 0x4 ;  /* 0x00000004ff028424 */ /* 0x000fe200078e00ff */
[----:B------:R-:W-:-:S03]  /*16e70*/  @!P0 MOV R0, 0x4 ;  /* 0x0000000400008802 */ /* 0x000fc60000000f00 */
[----:B------:R-:W-:-:S04]  /*16e80*/  @!P0 IMAD.WIDE R8, R7, R2, c[0x0][0x580] ;  /* 0x0001600007088625 */ /* 0x000fc800078e0202 */
[----:B------:R-:W-:Y:S01]  /*16e90*/  @!P0 IMAD.WIDE R6, R7, R0, c[0x0][0x578] ;  /* 0x00015e0007068625 */ /* 0x000fe200078e0200 */
[----:B------:R-:W3:Y:S04]  /*16ea0*/  @!P0 LDG.E R12, [R8.64] ;  /* 0x00000008080c8981 */ /* 0x000ee8000c1e1900 */
[----:B------:R-:W3:Y:S01]  /*16eb0*/  @!P0 LDG.E R21, [R6.64] ;  /* 0x0000000806158981 */ /* 0x000ee2000c1e1900 */
[C---:B------:R-:W-:Y:S02]  /*16ec0*/  ISETP.GE.U32.AND P4, PT, R4.reuse, 0x10, PT ;  /* 0x000000100400780c */ /* 0x040fe40003f86070 */
[C---:B------:R-:W-:Y:S02]  /*16ed0*/  ISETP.GE.U32.AND P3, PT, R4.reuse, 0x8, PT ;  /* 0x000000080400780c */ /* 0x040fe40003f66070 */
[----:B------:R-:W-:-:S02]  /*16ee0*/  ISETP.GE.U32.AND P2, PT, R4, 0x4, PT ;  /* 0x000000040400780c */ /* 0x000fc40003f46070 */
[C---:B------:R-:W-:Y:S02]  /*16ef0*/  ISETP.GE.U32.AND P1, PT, R4.reuse, 0x2, PT ;  /* 0x000000020400780c */ /* 0x040fe40003f26070 */
[----:B------:R-:W-:Y:S02]  /*16f00*/  ISETP.NE.AND P5, PT, R4, RZ, PT ;  /* 0x000000ff0400720c */ /* 0x000fe40003fa5270 */
[----:B------:R-:W-:Y:S01]  /*16f10*/  MOV R19, RZ ;  /* 0x000000ff00137202 */ /* 0x000fe20000000f00 */
[----:B---3--:R-:W-:Y:S01]  /*16f20*/  IMAD R13, R21, R12, RZ ;  /* 0x0000000c150d7224 */ /* 0x008fe200078e02ff */
[----:B------:R-:W-:Y:S07]  /*16f30*/  BRA.DIV ~URZ, `(.L_x_1506) ;  /* 0x000019727f007947 */ /* 0x000fee000b800000 */
[----:B------:R3:W4:Y:S02]  /*16f40*/  SHFL.UP PT, R2, R13, 0x1, RZ ;  /* 0x042000000d027989 */ /* 0x00072400000e00ff */
.L_x_1551:
[----:B----4-:R-:W-:-:S04]  /*16f50*/  SEL R0, R2, RZ, P5 ;  /* 0x000000ff02007207 */ /* 0x010fc80002800000 */
[----:B---3--:R-:W-:Y:S01]  /*16f60*/  IADD3 R13, R13, R0, RZ ;  /* 0x000000000d0d7210 */ /* 0x008fe20007ffe0ff */
        /* <DEDUP_REMOVED lines=14> */
.L_x_1552:
[----:B----4-:R-:W-:Y:S01]  /*17050*/  IMAD R7, R2, c[0x0][0x538], RZ ;  /* 0x00014e0002077a24 */ /* 0x010fe200078e02ff */
[----:B------:R-:W-:Y:S04]  /*17060*/  BSSY B1, `(.L_x_1508) ;  /* 0x0000076000017945 */ /* 0x000fe80003800000 */
[----:B-1----:R-:W-:-:S04]  /*17070*/  IADD3 R208, R7, R3, RZ ;  /* 0x0000000307d07210 */ /* 0x002fc80007ffe0ff */
[----:B--2---:R-:W-:-:S13]  /*17080*/  ISETP.GT.AND P0, PT, R208, R5, PT ;  /* 0x00000005d000720c */ /* 0x004fda0003f04270 */
[----:B------:R-:W-:Y:S05]  /*17090*/  @P0 BRA `(.L_x_1509) ;  /* 0x0000024000000947 */ /* 0x000fea0003800000 */
.L_x_1513:
        /* <DEDUP_REMOVED lines=16> */
.L_x_1553:
        /* <DEDUP_REMOVED lines=12> */
[----:B---3--:R-:W1:Y:S02]  /*17260*/  SHFL.UP PT, R13, R0, 0x10, RZ ;  /* 0x06000000000d7989 */ /* 0x008e6400000e00ff */
[----:B-1----:R-:W-:-:S05]  /*17270*/  SEL R13, R13, RZ, P4 ;  /* 0x000000ff0d0d7207 */ /* 0x002fca0002000000 */
[----:B------:R-:W-:-:S05]  /*17280*/  IMAD.IADD R13, R0, 0x1, R13 ;  /* 0x00000001000d7824 */ /* 0x000fca00078e020d */
[----:B------:R1:W2:Y:S02]  /*17290*/  SHFL.IDX PT, R2, R13, 0x1f, 0x1f ;  /* 0x03e01f000d027f89 */ /* 0x0002a400000e0000 */
.L_x_1554:
[----:B--2---:R-:W-:-:S05]  /*172a0*/  IMAD R7, R2, c[0x0][0x538], RZ ;  /* 0x00014e0002077a24 */ /* 0x004fca00078e02ff */
[----:B------:R-:W-:-:S04]  /*172b0*/  IADD3 R208, R7, R208, RZ ;  /* 0x000000d007d07210 */ /* 0x000fc80007ffe0ff */
[----:B------:R-:W-:-:S13]  /*172c0*/  ISETP.GT.AND P0, PT, R208, R5, PT ;  /* 0x00000005d000720c */ /* 0x000fda0003f04270 */
[----:B-1----:R-:W-:Y:S05]  /*172d0*/  @!P0 BRA `(.L_x_1513) ;  /* 0xfffffdc000008947 */ /* 0x002fea000383ffff */
.L_x_1509:
[----:B------:R-:W-:-:S05]  /*172e0*/  IADD3 R208, -R7, R208, RZ ;  /* 0x000000d007d07210 */ /* 0x000fca0007ffe1ff */
[----:B------:R-:W-:-:S05]  /*172f0*/  IMAD R0, R13, c[0x0][0x538], R208 ;  /* 0x00014e000d007a24 */ /* 0x000fca00078e02d0 */
[----:B------:R-:W-:Y:S01]  /*17300*/  ISETP.GT.AND P0, PT, R0, R5, PT ;  /* 0x000000050000720c */ /* 0x000fe20003f04270 */
[----:B------:R-:W-:-:S12]  /*17310*/  BRA.DIV ~URZ, `(.L_x_1514) ;  /* 0x000019727f007947 */ /* 0x000fd8000b800000 */
[----:B------:R-:W-:-:S04]  /*17320*/  VOTE.ANY R9, PT, !P0 ;  /* 0x0000000000097806 */ /* 0x000fc800040e0100 */
.L_x_1555:
[----:B------:R1:W2:Y:S01]  /*17330*/  POPC R6, R9 ;  /* 0x0000000900067309 */ /* 0x0002a20000000000 */
[----:B------:R-:W-:Y:S05]  /*17340*/  BRA.DIV ~URZ, `(.L_x_1515) ;  /* 0x000019827f007947 */ /* 0x000fea000b800000 */
[----:B--2---:R2:W4:Y:S04]  /*17350*/  SHFL.IDX PT, R7, R12, R6, 0x1f ;  /* 0x00001f060c077589 */ /* 0x00452800000e0000 */
[----:B------:R2:W1:Y:S02]  /*17360*/  SHFL.IDX PT, R3, R21, R6, 0x1f ;  /* 0x00001f0615037589 */ /* 0x00046400000e0000 */
.L_x_1556:
[----:B------:R-:W-:Y:S01]  /*17370*/  ISETP.NE.AND P0, PT, R9, RZ, PT ;  /* 0x000000ff0900720c */ /* 0x000fe20003f05270 */
[----:B------:R-:W-:-:S12]  /*17380*/  BSSY B0, `(.L_x_1516) ;  /* 0x0000005000007945 */ /* 0x000fd80003800000 */
[----:B------:R-:W-:Y:S05]  /*17390*/  @!P0 BRA `(.L_x_1517) ;  /* 0x0000003000008947 */ /* 0x000fea0003800000 */
[----:B------:R-:W-:Y:S01]  /*173a0*/  IADD3 R8, R6, -0x1, RZ ;  /* 0xffffffff06087810 */ /* 0x000fe20007ffe0ff */
[----:B------:R-:W-:Y:S05]  /*173b0*/  BRA.DIV ~URZ, `(.L_x_1518) ;  /* 0x000019e27f007947 */ /* 0x000fea000b800000 */
[----:B------:R2:W3:Y:S02]  /*173c0*/  SHFL.IDX PT, R19, R13, R8, 0x1f ;  /* 0x00001f080d137589 */ /* 0x0004e400000e0000 */
.L_x_1517:
[----:B------:R-:W-:Y:S05]  /*173d0*/  BSYNC B0 ;  /* 0x0000000000007941 */ /* 0x000fea0003800000 */
.L_x_1516:
[----:B----4-:R-:W-:Y:S01]  /*173e0*/  IABS R0, R7 ;  /* 0x0000000700007213 */ /* 0x010fe20000000000 */
[----:B---3--:R-:W-:Y:S01]  /*173f0*/  IMAD R208, R19, c[0x0][0x538], R208 ;  /* 0x00014e0013d07a24 */ /* 0x008fe200078e02d0 */
[----:B-12---:R-:W-:Y:S02]  /*17400*/  IABS R13, R3 ;  /* 0x00000003000d7213 */ /* 0x006fe40000000000 */
[----:B------:R-:W1:Y:S01]  /*17410*/  I2F.RP R14, R0 ;  /* 0x00000000000e7306 */ /* 0x000e620000209400 */
[----:B------:R-:W-:Y:S01]  /*17420*/  IMAD.IADD R12, R5, 0x1, -R208 ;  /* 0x00000001050c7824 */ /* 0x000fe200078e0ad0 */
[----:B------:R-:W-:Y:S02]  /*17430*/  IABS R2, R7 ;  /* 0x0000000700027213 */ /* 0x000fe40000000000 */
[----:B------:R-:W-:Y:S02]  /*17440*/  IADD3 R211, R6, R211, RZ ;  /* 0x000000d306d37210 */ /* 0x000fe40007ffe0ff */
[----:B------:R-:W-:Y:S01]  /*17450*/  IABS R5, R12 ;  /* 0x0000000c00057213 */ /* 0x000fe20000000000 */
[----:B------:R-:W-:Y:S01]  /*17460*/  IMAD.MOV R2, RZ, RZ, -R2 ;  /* 0x000000ffff027224 */ /* 0x000fe200078e0a02 */
[----:B-1----:R-:W1:Y:S08]  /*17470*/  MUFU.RCP R8, R14 ;  /* 0x0000000e00087308 */ /* 0x002e700000001000 */
[----:B------:R-:W-:Y:S01]  /*17480*/  I2F.RP R14, R13 ;  /* 0x0000000d000e7306 */ /* 0x000fe20000209400 */
[----:B-1----:R-:W-:-:S07]  /*17490*/  IADD3 R8, R8, 0xffffffe, RZ ;  /* 0x0ffffffe08087810 */ /* 0x002fce0007ffe0ff */
[----:B------:R-:W1:Y:S02]  /*174a0*/  F2I.FTZ.U32.TRUNC.NTZ R9, R8 ;  /* 0x0000000800097305 */ /* 0x000e64000021f000 */
[----:B-1----:R-:W-:Y:S02]  /*174b0*/  IMAD.MOV R15, RZ, RZ, -R9 ;  /* 0x000000ffff0f7224 */ /* 0x002fe400078e0a09 */
[----:B------:R-:W-:Y:S02]  /*174c0*/  IMAD.MOV.U32 R8, RZ, RZ, RZ ;  /* 0x000000ffff087224 */ /* 0x000fe400078e00ff */
[----:B------:R-:W-:-:S04]  /*174d0*/  IMAD R15, R15, R0, RZ ;  /* 0x000000000f0f7224 */ /* 0x000fc800078e02ff */
[----:B------:R-:W-:Y:S02]  /*174e0*/  IMAD.HI.U32 R15, R9, R15, R8 ;  /* 0x0000000f090f7227 */ /* 0x000fe400078e0008 */
[----:B------:R-:W1:Y:S04]  /*174f0*/  MUFU.RCP R8, R14 ;  /* 0x0000000e00087308 */ /* 0x000e680000001000 */
[----:B------:R-:W-:-:S04]  /*17500*/  IMAD.HI.U32 R15, R15, R5, RZ ;  /* 0x000000050f0f7227 */ /* 0x000fc800078e00ff */
[----:B------:R-:W-:-:S05]  /*17510*/  IMAD R5, R15, R2, R5 ;  /* 0x000000020f057224 */ /* 0x000fca00078e0205 */
[----:B------:R-:W-:Y:S02]  /*17520*/  ISETP.GT.U32.AND P0, PT, R0, R5, PT ;  /* 0x000000050000720c */ /* 0x000fe40003f04070 */
[----:B-1----:R-:W-:-:S04]  /*17530*/  IADD3 R8, R8, 0xffffffe, RZ ;  /* 0x0ffffffe08087810 */ /* 0x002fc80007ffe0ff */
[----:B------:R-:W1:Y:S07]  /*17540*/  F2I.FTZ.U32.TRUNC.NTZ R9, R8 ;  /* 0x0000000800097305 */ /* 0x000e6e000021f000 */
[----:B------:R-:W-:Y:S01]  /*17550*/  @!P0 IMAD.IADD R5, R5, 0x1, -R0 ;  /* 0x0000000105058824 */ /* 0x000fe200078e0a00 */
[----:B------:R-:W-:Y:S02]  /*17560*/  @!P0 IADD3 R15, R15, 0x1, RZ ;  /* 0x000000010f0f8810 */ /* 0x000fe40007ffe0ff */
[----:B------:R-:W-:-:S02]  /*17570*/  ISETP.NE.AND P0, PT, R7, RZ, PT ;  /* 0x000000ff0700720c */ /* 0x000fc40003f05270 */
[----:B------:R-:W-:Y:S02]  /*17580*/  ISETP.GE.U32.AND P2, PT, R5, R0, PT ;  /* 0x000000000500720c */ /* 0x000fe40003f46070 */
[----:B------:R-:W-:Y:S02]  /*17590*/  LOP3.LUT R0, R12, R7, RZ, 0x3c, !PT ;  /* 0x000000070c007212 */ /* 0x000fe400078e3cff */
[----:B-1----:R-:W-:Y:S01]  /*175a0*/  IADD3 R2, RZ, -R9, RZ ;  /* 0x80000009ff027210 */ /* 0x002fe20007ffe0ff */
[----:B------:R-:W-:Y:S01]  /*175b0*/  IMAD.MOV.U32 R8, RZ, RZ, RZ ;  /* 0x000000ffff087224 */ /* 0x000fe200078e00ff */
[----:B------:R-:W-:Y:S02]  /*175c0*/  ISETP.GE.AND P1, PT, R0, RZ, PT ;  /* 0x000000ff0000720c */ /* 0x000fe40003f26270 */
[----:B------:R-:W-:Y:S01]  /*175d0*/  IABS R0, R3 ;  /* 0x0000000300007213 */ /* 0x000fe20000000000 */
[----:B------:R-:W-:-:S04]  /*175e0*/  IMAD R5, R2, R13, RZ ;  /* 0x0000000d02057224 */ /* 0x000fc800078e02ff */
[----:B------:R-:W-:Y:S01]  /*175f0*/  @P2 IADD3 R15, R15, 0x1, RZ ;  /* 0x000000010f0f2810 */ /* 0x000fe20007ffe0ff */
[----:B------:R-:W-:-:S04]  /*17600*/  IMAD.HI.U32 R5, R9, R5, R8 ;  /* 0x0000000509057227 */ /* 0x000fc800078e0008 */
[----:B------:R-:W-:Y:S02]  /*17610*/  IMAD.MOV R0, RZ, RZ, -R0 ;  /* 0x000000ffff007224 */ /* 0x000fe400078e0a00 */
        /* <DEDUP_REMOVED lines=8> */
[-C--:B------:R-:W-:Y:S02]  /*176a0*/  @!P0 IADD3 R0, R0, -R13.reuse, RZ ;  /* 0x8000000d00008210 */ /* 0x080fe40007ffe0ff */
[----:B------:R-:W-:Y:S02]  /*176b0*/  @!P0 IADD3 R5, R5, 0x1, RZ ;  /* 0x0000000105058810 */ /* 0x000fe40007ffe0ff */
[----:B------:R-:W-:Y:S02]  /*176c0*/  ISETP.GE.U32.AND P2, PT, R0, R13, PT ;  /* 0x0000000d0000720c */ /* 0x000fe40003f46070 */
[----:B------:R-:W-:Y:S02]  /*176d0*/  LOP3.LUT R0, R15, R3, RZ, 0x3c, !PT ;  /* 0x000000030f007212 */ /* 0x000fe400078e3cff */
[----:B------:R-:W-:Y:S02]  /*176e0*/  ISETP.NE.AND P0, PT, R3, RZ, PT ;  /* 0x000000ff0300720c */ /* 0x000fe40003f05270 */
[----:B------:R-:W-:-:S07]  /*176f0*/  ISETP.GE.AND P1, PT, R0, RZ, PT ;  /* 0x000000ff0000720c */ /* 0x000fce0003f26270 */
[----:B------:R-:W-:-:S06]  /*17700*/  @P2 IADD3 R5, R5, 0x1, RZ ;  /* 0x0000000105052810 */ /* 0x000fcc0007ffe0ff */
[----:B------:R-:W-:Y:S01]  /*17710*/  @!P1 IMAD.MOV R5, RZ, RZ, -R5 ;  /* 0x000000ffff059224 */ /* 0x000fe200078e0a05 */
[----:B------:R-:W-:-:S05]  /*17720*/  @!P0 LOP3.LUT R5, RZ, R3, RZ, 0x33, !PT ;  /* 0x00000003ff058212 */ /* 0x000fca00078e33ff */
[----:B------:R-:W-:-:S04]  /*17730*/  IMAD.MOV R0, RZ, RZ, -R5 ;  /* 0x000000ffff007224 */ /* 0x000fc800078e0a05 */
[C---:B------:R-:W-:Y:S02]  /*17740*/  IMAD R0, R3.reuse, R0, R15 ;  /* 0x0000000003007224 */ /* 0x040fe400078e020f */
[----:B------:R-:W-:-:S04]  /*17750*/  IMAD R3, R3, 0x1000000, R5 ;  /* 0x0100000003037824 */ /* 0x000fc800078e0205 */
[----:B------:R-:W-:Y:S01]  /*17760*/  IMAD R210, R0, 0x10000, R3 ;  /* 0x0001000000d27824 */ /* 0x000fe200078e0203 */
[----:B------:R-:W-:Y:S05]  /*17770*/  BRA `(.L_x_1519) ;  /* 0x0000004000007947 */ /* 0x000fea0003800000 */
.L_x_1510:
[----:B------:R-:W-:Y:S01]  /*17780*/  IMAD.MOV.U32 R208, RZ, RZ, R5 ;  /* 0x000000ffffd07224 */ /* 0x000fe200078e0005 */
[----:B------:R-:W-:Y:S01]  /*17790*/  MOV R210, RZ ;  /* 0x000000ff00d27202 */ /* 0x000fe20000000f00 */
[----:B------:R-:W-:Y:S01]  /*177a0*/  IMAD.MOV.U32 R209, RZ, RZ, RZ ;  /* 0x000000ffffd17224 */ /* 0x000fe200078e00ff */
[----:B------:R-:W-:Y:S02]  /*177b0*/  MOV R211, c[0x0][0x53c] ;  /* 0x00014f0000d37a02 */ /* 0x000fe40000000f00 */
.L_x_1519:
[----:B------:R-:W-:Y:S05]  /*177c0*/  BSYNC B1 ;  /* 0x0000000000017941 */ /* 0x000fea0003800000 */
.L_x_1508:
[----:B------:R-:W-:Y:S01]  /*177d0*/  WARPSYNC 0xffffffff ;  /* 0xffffffff00007948 */ /* 0x000fe20003800000 */
[----:B------:R-:W-:Y:S01]  /*177e0*/  BAR.SYNC.DEFER_BLOCKING 0x4, 0x100 ;  /* 0x0104000000007b1d */ /* 0x000fe20000010000 */
[----:B------:R-:W-:-:S13]  /*177f0*/  ISETP.NE.AND P0, PT, R4, RZ, PT ;  /* 0x000000ff0400720c */ /* 0x000fda0003f05270 */
[----:B------:R1:W-:Y:S04]  /*17800*/  @!P0 STS.128 [0x24100], R208 ;  /* 0x024100d0ff008388 */ /* 0x0003e80000000c00 */
[----:B------:R-:W-:Y:S06]  /*17810*/  BAR.ARV 0x5, 0x100 ;  /* 0x0144000000007b1d */ /* 0x000fec0000002000 */
.L_x_1503:
[----:B----4-:R-:W-:-:S13]  /*17820*/  ISETP.GE.AND P0, PT, R211, c[0x0][0x53c], PT ;  /* 0x00014f00d3007a0c */ /* 0x010fda0003f06270 */
[----:B-123--:R-:W-:Y:S01]  /*17830*/  @P0 CALL.REL.NOINC `(.L_x_1520) ;  /* 0x0000001000000944 */ /* 0x00efe20003c00000 */
[----:B------:R-:W-:Y:S05]  /*17840*/  BRA `(.L_x_1521) ;  /* 0xfffe97c000007947 */ /* 0x000fea000383ffff */
.L_x_1520:
[----:B------:R-:W-:Y:S05]  /*17850*/  EXIT ;  /* 0x000000000000794d */ /* 0x000fea0003800000 */
.L_x_1359:
[----:B------:R-:W-:Y:S02]  /*17860*/  MOV R2, 0x1 ;  /* 0x0000000100027802 */ /* 0x000fe40000000f00 */
[----:B------:R-:W-:Y:S02]  /*17870*/  MOV R0, 0x17890 ;  /* 0x0001789000007802 */ /* 0x000fe40000000f00 */
[----:B------:R-:W-:Y:S05]  /*17880*/  CALL.REL.NOINC `($__internal_32_$__cuda_sm70_shflsync_up_p) ;  /* 0x0000161000007944 */ /* 0x000fea0003c00000 */
[----:B-12---:R-:W-:Y:S05]  /*17890*/  BRA `(.L_x_1522) ;  /* 0xfffe8bd000007947 */ /* 0x006fea000383ffff */
.L_x_1360:
[----:B------:R-:W-:Y:S02]  /*178a0*/  MOV R2, 0x2 ;  /* 0x0000000200027802 */ /* 0x000fe40000000f00 */
[----:B------:R-:W-:Y:S02]  /*178b0*/  MOV R0, 0x178d0 ;  /* 0x000178d000007802 */ /* 0x000fe40000000f00 */
[----:B------:R-:W-:Y:S05]  /*178c0*/  CALL.REL.NOINC `($__internal_32_$__cuda_sm70_shflsync_up_p) ;  /* 0x000015d000007944 */ /* 0x000fea0003c00000 */
[----:B--2---:R-:W-:Y:S02]  /*178d0*/  SEL R2, R2, RZ, P4 ;  /* 0x000000ff02027207 */ /* 0x004fe40002000000 */
[----:B------:R-:W-:-:S03]  /*178e0*/  MOV R0, 0x17920 ;  /* 0x0001792000007802 */ /* 0x000fc60000000f00 */
[----:B-1----:R-:W-:Y:S02]  /*178f0*/  IMAD.IADD R13, R13, 0x1, R2 ;  /* 0x000000010d0d7824 */ /* 0x002fe400078e0202 */
[----:B------:R-:W-:Y:S02]  /*17900*/  IMAD.MOV.U32 R2, RZ, RZ, 0x4 ;  /* 0x00000004ff027424 */ /* 0x000fe400078e00ff */
        /* <DEDUP_REMOVED lines=11> */
[----:B--2---:R-:W-:Y:S01]  /*179c0*/  SEL R2, R2, RZ, P1 ;  /* 0x000000ff02027207 */ /* 0x004fe20000800000 */
[----:B------:R-:W-:Y:S01]  /*179d0*/  IMAD.MOV.U32 R8, RZ, RZ, 0x1f ;  /* 0x0000001fff087424 */ /* 0x000fe200078e00ff */
[----:B------:R-:W-:-:S03]  /*179e0*/  MOV R0, 0x17a30 ;  /* 0x00017a3000007802 */ /* 0x000fc60000000f00 */
[----:B------:R-:W-:Y:S01]  /*179f0*/  IMAD.IADD R7, R13, 0x1, R2 ;  /* 0x000000010d077824 */ /* 0x000fe200078e0202 */
[----:B------:R-:W-:-:S03]  /*17a00*/  MOV R2, 0x1f ;  /* 0x0000001f00027802 */ /* 0x000fc60000000f00 */
[----:B------:R-:W-:Y:S02]  /*17a10*/  IMAD.MOV.U32 R15, RZ, RZ, R7 ;  /* 0x000000ffff0f7224 */ /* 0x000fe400078e0007 */
[----:B-1----:R-:W-:Y:S05]  /*17a20*/  CALL.REL.NOINC `($__internal_31_$__cuda_sm70_shflsync_idx_p) ;  /* 0x0000142000007944 */ /* 0x002fea0003c00000 */
[----:B-12---:R-:W-:Y:S05]  /*17a30*/  BRA `(.L_x_1523) ;  /* 0xfffe8b3000007947 */ /* 0x006fea000383ffff */
.L_x_1362:
[----:B------:R-:W-:Y:S02]  /*17a40*/  SEL R2, RZ, 0x1, P0 ;  /* 0x00000001ff027807 */ /* 0x000fe40000000000 */
[----:B------:R-:W-:Y:S02]  /*17a50*/  MOV R0, 0x17a70 ;  /* 0x00017a7000007802 */ /* 0x000fe40000000f00 */
[----:B------:R-:W-:Y:S05]  /*17a60*/  CALL.REL.NOINC `($__internal_33_$__cuda_sm70_votesync_ballot) ;  /* 0x0000148000007944 */ /* 0x000fea0003c00000 */
[----:B------:R-:W-:Y:S05]  /*17a70*/  BRA `(.L_x_1524) ;  /* 0xfffe8b8000007947 */ /* 0x000fea000383ffff */
.L_x_1363:
[----:B------:R-:W-:Y:S01]  /*17a80*/  IMAD.MOV.U32 R15, RZ, RZ, R10 ;  /* 0x000000ffff0f7224 */ /* 0x000fe200078e000a */
[----:B--2---:R-:W-:Y:S01]  /*17a90*/  MOV R8, R6 ;  /* 0x0000000600087202 */ /* 0x004fe20000000f00 */
[----:B------:R-:W-:Y:S01]  /*17aa0*/  IMAD.MOV.U32 R2, RZ, RZ, 0x1f ;  /* 0x0000001fff027424 */ /* 0x000fe200078e00ff */
[----:B------:R-:W-:Y:S02]  /*17ab0*/  MOV R0, 0x17ad0 ;  /* 0x00017ad000007802 */ /* 0x000fe40000000f00 */
[----:B-1----:R-:W-:Y:S05]  /*17ac0*/  CALL.REL.NOINC `($__internal_31_$__cuda_sm70_shflsync_idx_p) ;  /* 0x0000138000007944 */ /* 0x002fea0003c00000 */
[----:B--2---:R-:W-:Y:S01]  /*17ad0*/  IMAD.MOV.U32 R10, RZ, RZ, R2 ;  /* 0x000000ffff0a7224 */ /* 0x004fe200078e0002 */
[----:B-1----:R-:W-:Y:S01]  /*17ae0*/  MOV R15, R5 ;  /* 0x00000005000f7202 */ /* 0x002fe20000000f00 */
[----:B------:R-:W-:Y:S01]  /*17af0*/  IMAD.MOV.U32 R3, RZ, RZ, RZ ;  /* 0x000000ffff037224 */ /* 0x000fe200078e00ff */
[----:B------:R-:W-:Y:S01]  /*17b00*/  MOV R8, R6 ;  /* 0x0000000600087202 */ /* 0x000fe20000000f00 */
[----:B------:R-:W-:Y:S01]  /*17b10*/  IMAD.MOV.U32 R2, RZ, RZ, 0x1f ;  /* 0x0000001fff027424 */ /* 0x000fe200078e00ff */
[----:B------:R-:W-:-:S02]  /*17b20*/  MOV R0, 0x17b40 ;  /* 0x00017b4000007802 */ /* 0x000fc40000000f00 */
[----:B------:R-:W-:Y:S05]  /*17b30*/  CALL.REL.NOINC `($__internal_31_$__cuda_sm70_shflsync_idx_p) ;  /* 0x0000131000007944 */ /* 0x000fea0003c00000 */
[----:B--2---:R-:W-:Y:S01]  /*17b40*/  MOV R5, R2 ;  /* 0x0000000200057202 */ /* 0x004fe20000000f00 */
[----:B-1----:R-:W-:Y:S05]  /*17b50*/  BRA `(.L_x_1525) ;  /* 0xfffe8af000007947 */ /* 0x002fea000383ffff */
.L_x_1366:
[----:B------:R-:W-:Y:S01]  /*17b60*/  IMAD.MOV.U32 R15, RZ, RZ, R7 ;  /* 0x000000ffff0f7224 */ /* 0x000fe200078e0007 */
[----:B------:R-:W-:-:S02]  /*17b70*/  MOV R2, 0x1f ;  /* 0x0000001f00027802 */ /* 0x000fc40000000f00 */
[----:B------:R-:W-:Y:S02]  /*17b80*/  MOV R0, 0x17ba0 ;  /* 0x00017ba000007802 */ /* 0x000fe40000000f00 */
[----:B-1234-:R-:W-:Y:S05]  /*17b90*/  CALL.REL.NOINC `($__internal_31_$__cuda_sm70_shflsync_idx_p) ;  /* 0x000012b000007944 */ /* 0x01efea0003c00000 */
[----:B--2---:R-:W-:Y:S01]  /*17ba0*/  MOV R3, R2 ;  /* 0x0000000200037202 */ /* 0x004fe20000000f00 */
[----:B-1----:R-:W-:Y:S05]  /*17bb0*/  BRA `(.L_x_1365) ;  /* 0xfffe8af000007947 */ /* 0x002fea000383ffff */
.L_x_1402:
[----:B------:R-:W-:Y:S01]  /*17bc0*/  IMAD.MOV.U32 R15, RZ, RZ, R6 ;  /* 0x000000ffff0f7224 */ /* 0x000fe200078e0006 */
[----:B------:R-:W-:Y:S01]  /*17bd0*/  MOV R8, RZ ;  /* 0x000000ff00087202 */ /* 0x000fe20000000f00 */
[----:B------:R-:W-:Y:S01]  /*17be0*/  IMAD.MOV.U32 R2, RZ, RZ, 0x181f ;  /* 0x0000181fff027424 */ /* 0x000fe200078e00ff */
[----:B------:R-:W-:Y:S02]  /*17bf0*/  MOV R0, 0x17c10 ;  /* 0x00017c1000007802 */ /* 0x000fe40000000f00 */
[----:B-----5:R-:W-:Y:S05]  /*17c00*/  CALL.REL.NOINC `($__internal_31_$__cuda_sm70_shflsync_idx_p) ;  /* 0x0000124000007944 */ /* 0x020fea0003c00000 */
[----:B--2---:R-:W-:Y:S01]  /*17c10*/  MOV R13, R2 ;  /* 0x00000002000d7202 */ /* 0x004fe20000000f00 */
[----:B-1----:R-:W-:Y:S05]  /*17c20*/  BRA `(.L_x_1526) ;  /* 0xfffef91000007947 */ /* 0x002fea000383ffff */
.L_x_1403:
[----:B------:R-:W-:Y:S01]  /*17c30*/  IMAD.MOV.U32 R15, RZ, RZ, R7 ;  /* 0x000000ffff0f7224 */ /* 0x000fe200078e0007 */
[----:B------:R-:W-:Y:S01]  /*17c40*/  MOV R8, RZ ;  /* 0x000000ff00087202 */ /* 0x000fe20000000f00 */
[----:B------:R-:W-:Y:S01]  /*17c50*/  IMAD.MOV.U32 R2, RZ, RZ, 0x181f ;  /* 0x0000181fff027424 */ /* 0x000fe200078e00ff */
[----:B------:R-:W-:Y:S02]  /*17c60*/  MOV R0, 0x17c80 ;  /* 0x00017c8000007802 */ /* 0x000fe40000000f00 */
[----:B-12--5:R-:W-:Y:S05]  /*17c70*/  CALL.REL.NOINC `($__internal_31_$__cuda_sm70_shflsync_idx_p) ;  /* 0x000011d000007944 */ /* 0x026fea0003c00000 */
[----:B-12---:R-:W-:Y:S05]  /*17c80*/  BRA `(.L_x_1527) ;  /* 0xfffef8d000007947 */ /* 0x006fea000383ffff */
.L_x_1406:
[----:B--2---:R-:W-:Y:S01]  /*17c90*/  IMAD.MOV.U32 R15, RZ, RZ, R6 ;  /* 0x000000ffff0f7224 */ /* 0x004fe200078e0006 */
[----:B------:R-:W-:Y:S01]  /*17ca0*/  MOV R8, 0x1 ;  /* 0x0000000100087802 */ /* 0x000fe20000000f00 */
[----:B----4-:R-:W-:Y:S01]  /*17cb0*/  IMAD.MOV.U32 R2, RZ, RZ, 0x181f ;  /* 0x0000181fff027424 */ /* 0x010fe200078e00ff */
[----:B------:R-:W-:-:S02]  /*17cc0*/  MOV R0, 0x17ce0 ;  /* 0x00017ce000007802 */ /* 0x000fc40000000f00 */
[----:B-1-3-5:R-:W-:Y:S05]  /*17cd0*/  CALL.REL.NOINC `($__internal_31_$__cuda_sm70_shflsync_idx_p) ;  /* 0x0000117000007944 */ /* 0x02afea0003c00000 */
[----:B--2---:R-:W-:Y:S01]  /*17ce0*/  IMAD.MOV.U32 R13, RZ, RZ, R2 ;  /* 0x000000ffff0d7224 */ /* 0x004fe200078e0002 */
[----:B-1----:R-:W-:Y:S01]  /*17cf0*/  MOV R8, 0x1 ;  /* 0x0000000100087802 */ /* 0x002fe20000000f00 */
[----:B------:R-:W-:Y:S01]  /*17d00*/  IMAD.MOV.U32 R15, RZ, RZ, R7 ;  /* 0x000000ffff0f7224 */ /* 0x000fe200078e0007 */
[----:B------:R-:W-:-:S02]  /*17d10*/  MOV R2, 0x181f ;  /* 0x0000181f00027802 */ /* 0x000fc40000000f00 */
[----:B------:R-:W-:Y:S02]  /*17d20*/  MOV R0, 0x17d40 ;  /* 0x00017d4000007802 */ /* 0x000fe40000000f00 */
[----:B------:R-:W-:Y:S05]  /*17d30*/  CALL.REL.NOINC `($__internal_31_$__cuda_sm70_shflsync_idx_p) ;  /* 0x0000111000007944 */ /* 0x000fea0003c00000 */
[----:B-12---:R-:W-:Y:S05]  /*17d40*/  BRA `(.L_x_1528) ;  /* 0xfffef97000007947 */ /* 0x006fea000383ffff */
.L_x_1409:
[----:B-1----:R-:W-:Y:S01]  /*17d50*/  IMAD.MOV.U32 R15, RZ, RZ, R6 ;  /* 0x000000ffff0f7224 */ /* 0x002fe200078e0006 */
[----:B------:R-:W-:Y:S01]  /*17d60*/  MOV R8, 0x2 ;  /* 0x0000000200087802 */ /* 0x000fe20000000f00 */
[----:B----4-:R-:W-:Y:S01]  /*17d70*/  IMAD.MOV.U32 R2, RZ, RZ, 0x181f ;  /* 0x0000181fff027424 */ /* 0x010fe200078e00ff */
[----:B------:R-:W-:Y:S02]  /*17d80*/  MOV R0, 0x17da0 ;  /* 0x00017da000007802 */ /* 0x000fe40000000f00 */
[----:B--23-5:R-:W-:Y:S05]  /*17d90*/  CALL.REL.NOINC `($__internal_31_$__cuda_sm70_shflsync_idx_p) ;  /* 0x000010b000007944 */ /* 0x02cfea0003c00000 */
[----:B--2---:R-:W-:Y:S01]  /*17da0*/  MOV R13, R2 ;  /* 0x00000002000d7202 */ /* 0x004fe20000000f00 */
[----:B-1----:R-:W-:Y:S05]  /*17db0*/  BRA `(.L_x_1529) ;  /* 0xfffefa3000007947 */ /* 0x002fea000383ffff */
.L_x_1410:
[----:B------:R-:W-:Y:S01]  /*17dc0*/  IMAD.MOV.U32 R15, RZ, RZ, R7 ;  /* 0x000000ffff0f7224 */ /* 0x000fe200078e0007 */
[----:B------:R-:W-:Y:S01]  /*17dd0*/  MOV R8, 0x2 ;  /* 0x0000000200087802 */ /* 0x000fe20000000f00 */
[----:B----4-:R-:W-:Y:S01]  /*17de0*/  IMAD.MOV.U32 R2, RZ, RZ, 0x181f ;  /* 0x0000181fff027424 */ /* 0x010fe200078e00ff */
[----:B------:R-:W-:Y:S02]  /*17df0*/  MOV R0, 0x17e10 ;  /* 0x00017e1000007802 */ /* 0x000fe40000000f00 */
[----:B-123-5:R-:W-:Y:S05]  /*17e00*/  CALL.REL.NOINC `($__internal_31_$__cuda_sm70_shflsync_idx_p) ;  /* 0x0000104000007944 */ /* 0x02efea0003c00000 */
[----:B-12---:R-:W-:Y:S05]  /*17e10*/  BRA `(.L_x_1530) ;  /* 0xfffef9f000007947 */ /* 0x006fea000383ffff */
.L_x_1413:
[----:B-1----:R-:W-:Y:S01]  /*17e20*/  IMAD.MOV.U32 R15, RZ, RZ, R6 ;  /* 0x000000ffff0f7224 */ /* 0x002fe200078e0006 */
[----:B------:R-:W-:Y:S01]  /*17e30*/  MOV R8, 0x3 ;  /* 0x0000000300087802 */ /* 0x000fe20000000f00 */
[----:B------:R-:W-:Y:S01]  /*17e40*/  IMAD.MOV.U32 R2, RZ, RZ, 0x181f ;  /* 0x0000181fff027424 */ /* 0x000fe200078e00ff */
[----:B------:R-:W-:-:S02]  /*17e50*/  MOV R0, 0x17e70 ;  /* 0x00017e7000007802 */ /* 0x000fc40000000f00 */
[----:B--2345:R-:W-:Y:S05]  /*17e60*/  CALL.REL.NOINC `($__internal_31_$__cuda_sm70_shflsync_idx_p) ;  /* 0x00000fe000007944 */ /* 0x03cfea0003c00000 */
[----:B--2---:R-:W-:Y:S01]  /*17e70*/  IMAD.MOV.U32 R13, RZ, RZ, R2 ;  /* 0x000000ffff0d7224 */ /* 0x004fe200078e0002 */
[----:B-1----:R-:W-:Y:S01]  /*17e80*/  MOV R8, 0x3 ;  /* 0x0000000300087802 */ /* 0x002fe20000000f00 */
[----:B------:R-:W-:Y:S01]  /*17e90*/  IMAD.MOV.U32 R15, RZ, RZ, R7 ;  /* 0x000000ffff0f7224 */ /* 0x000fe200078e0007 */
[----:B------:R-:W-:-:S02]  /*17ea0*/  MOV R2, 0x181f ;  /* 0x0000181f00027802 */ /* 0x000fc40000000f00 */
[----:B------:R-:W-:Y:S02]  /*17eb0*/  MOV R0, 0x17ed0 ;  /* 0x00017ed000007802 */ /* 0x000fe40000000f00 */
[----:B------:R-:W-:Y:S05]  /*17ec0*/  CALL.REL.NOINC `($__internal_31_$__cuda_sm70_shflsync_idx_p) ;  /* 0x00000f8000007944 */ /* 0x000fea0003c00000 */
[----:B-12---:R-:W-:Y:S05]  /*17ed0*/  BRA `(.L_x_1531) ;  /* 0xfffefa7000007947 */ /* 0x006fea000383ffff */
.L_x_1462:
[----:B------:R-:W-:Y:S02]  /*17ee0*/  MOV R6, 0x2 ;  /* 0x0000000200067802 */ /* 0x000fe40000000f00 */
[----:B------:R-:W-:Y:S02]  /*17ef0*/  MOV R2, 0x17f10 ;  /* 0x00017f1000027802 */ /* 0x000fe40000000f00 */
[----:B------:R-:W-:Y:S05]  /*17f00*/  CALL.REL.NOINC `($__internal_30_$__cuda_sm70_shflsync_bfly_p) ;  /* 0x00000ef000007944 */ /* 0x000fea0003c00000 */
[----:B-12---:R-:W-:Y:S05]  /*17f10*/  BRA `(.L_x_1532) ;  /* 0xffffb0f000007947 */ /* 0x006fea000383ffff */
.L_x_1463:
[----:B------:R-:W-:Y:S02]  /*17f20*/  MOV R6, 0x1 ;  /* 0x0000000100067802 */ /* 0x000fe40000000f00 */
[----:B------:R-:W-:Y:S02]  /*17f30*/  MOV R2, 0x17f50 ;  /* 0x00017f5000027802 */ /* 0x000fe40000000f00 */
[----:B------:R-:W-:Y:S05]  /*17f40*/  CALL.REL.NOINC `($__internal_30_$__cuda_sm70_shflsync_bfly_p) ;  /* 0x00000eb000007944 */ /* 0x000fea0003c00000 */
[----:B--2---:R-:W-:Y:S01]  /*17f50*/  FADD.FTZ R4, R241, R6 ;  /* 0x00000006f1047221 */ /* 0x004fe20000010000 */
[----:B-1----:R-:W-:Y:S02]  /*17f60*/  MOV R241, R239 ;  /* 0x000000ef00f17202 */ /* 0x002fe40000000f00 */
[----:B------:R-:W-:Y:S02]  /*17f70*/  MOV R6, 0x2 ;  /* 0x0000000200067802 */ /* 0x000fe40000000f00 */
[----:B------:R-:W-:Y:S02]  /*17f80*/  MOV R2, 0x17fa0 ;  /* 0x00017fa000027802 */ /* 0x000fe40000000f00 */
[----:B------:R-:W-:Y:S05]  /*17f90*/  CALL.REL.NOINC `($__internal_30_$__cuda_sm70_shflsync_bfly_p) ;  /* 0x00000e6000007944 */ /* 0x000fea0003c00000 */
[----:B--2---:R-:W-:Y:S01]  /*17fa0*/  FADD.FTZ R9, R239, R6 ;  /* 0x00000006ef097221 */ /* 0x004fe20000010000 */
[----:B------:R-:W-:-:S02]  /*17fb0*/  MOV R6, 0x1 ;  /* 0x0000000100067802 */ /* 0x000fc40000000f00 */
[----:B------:R-:W-:Y:S02]  /*17fc0*/  MOV R2, 0x17ff0 ;  /* 0x00017ff000027802 */ /* 0x000fe40000000f00 */
[----:B-1----:R-:W-:Y:S02]  /*17fd0*/  MOV R241, R9 ;  /* 0x0000000900f17202 */ /* 0x002fe40000000f00 */
[----:B------:R-:W-:Y:S05]  /*17fe0*/  CALL.REL.NOINC `($__internal_30_$__cuda_sm70_shflsync_bfly_p) ;  /* 0x00000e1000007944 */ /* 0x000fea0003c00000 */
[----:B-12---:R-:W-:Y:S05]  /*17ff0*/  BRA `(.L_x_1533) ;  /* 0xffffb08000007947 */ /* 0x006fea000383ffff */
.L_x_1470:
[----:B---34-:R-:W-:Y:S01]  /*18000*/  IMAD.MOV.U32 R15, RZ, RZ, R22 ;  /* 0x000000ffff0f7224 */ /* 0x018fe200078e0016 */
[----:B------:R-:W-:Y:S01]  /*18010*/  MOV R8, RZ ;  /* 0x000000ff00087202 */ /* 0x000fe20000000f00 */
[----:B------:R-:W-:Y:S01]  /*18020*/  IMAD.MOV.U32 R2, RZ, RZ, 0x181f ;  /* 0x0000181fff027424 */ /* 0x000fe200078e00ff */
[----:B------:R-:W-:Y:S02]  /*18030*/  MOV R0, 0x18050 ;  /* 0x0001805000007802 */ /* 0x000fe40000000f00 */
[----:B-12---:R-:W-:Y:S05]  /*18040*/  CALL.REL.NOINC `($__internal_31_$__cuda_sm70_shflsync_idx_p) ;  /* 0x00000e0000007944 */ /* 0x006fea0003c00000 */
[----:B--2---:R-:W-:Y:S01]  /*18050*/  MOV R23, R2 ;  /* 0x0000000200177202 */ /* 0x004fe20000000f00 */
[----:B-1----:R-:W-:Y:S05]  /*18060*/  BRA `(.L_x_1534) ;  /* 0xffffc99000007947 */ /* 0x002fea000383ffff */
.L_x_1471:
[----:B------:R-:W-:Y:S01]  /*18070*/  IMAD.MOV.U32 R15, RZ, RZ, R9 ;  /* 0x000000ffff0f7224 */ /* 0x000fe200078e0009 */
[----:B------:R-:W-:Y:S01]  /*18080*/  MOV R8, RZ ;  /* 0x000000ff00087202 */ /* 0x000fe20000000f00 */
[----:B------:R-:W-:Y:S01]  /*18090*/  IMAD.MOV.U32 R2, RZ, RZ, 0x181f ;  /* 0x0000181fff027424 */ /* 0x000fe200078e00ff */
[----:B------:R-:W-:Y:S02]  /*180a0*/  MOV R0, 0x180c0 ;  /* 0x000180c000007802 */ /* 0x000fe40000000f00 */
[----:B-1234-:R-:W-:Y:S05]  /*180b0*/  CALL.REL.NOINC `($__internal_31_$__cuda_sm70_shflsync_idx_p) ;  /* 0x00000d9000007944 */ /* 0x01efea0003c00000 */
[----:B-12---:R-:W-:Y:S05]  /*180c0*/  BRA `(.L_x_1535) ;  /* 0xffffc95000007947 */ /* 0x006fea000383ffff */
.L_x_1474:
[----:B---3--:R-:W-:Y:S01]  /*180d0*/  IMAD.MOV.U32 R15, RZ, RZ, R22 ;  /* 0x000000ffff0f7224 */ /* 0x008fe200078e0016 */
[----:B------:R-:W-:Y:S01]  /*180e0*/  MOV R8, 0x1 ;  /* 0x0000000100087802 */ /* 0x000fe20000000f00 */
[----:B------:R-:W-:Y:S01]  /*180f0*/  IMAD.MOV.U32 R2, RZ, RZ, 0x181f ;  /* 0x0000181fff027424 */ /* 0x000fe200078e00ff */
[----:B------:R-:W-:-:S02]  /*18100*/  MOV R0, 0x18120 ;  /* 0x0001812000007802 */ /* 0x000fc40000000f00 */
[----:B-12-4-:R-:W-:Y:S05]  /*18110*/  CALL.REL.NOINC `($__internal_31_$__cuda_sm70_shflsync_idx_p) ;  /* 0x00000d3000007944 */ /* 0x016fea0003c00000 */
[----:B--2---:R-:W-:Y:S01]  /*18120*/  IMAD.MOV.U32 R23, RZ, RZ, R2 ;  /* 0x000000ffff177224 */ /* 0x004fe200078e0002 */
[----:B-1----:R-:W-:Y:S01]  /*18130*/  MOV R8, 0x1 ;  /* 0x0000000100087802 */ /* 0x002fe20000000f00 */
[----:B------:R-:W-:Y:S01]  /*18140*/  IMAD.MOV.U32 R15, RZ, RZ, R9 ;  /* 0x000000ffff0f7224 */ /* 0x000fe200078e0009 */
[----:B------:R-:W-:-:S02]  /*18150*/  MOV R2, 0x181f ;  /* 0x0000181f00027802 */ /* 0x000fc40000000f00 */
[----:B------:R-:W-:Y:S02]  /*18160*/  MOV R0, 0x18180 ;  /* 0x0001818000007802 */ /* 0x000fe40000000f00 */
[----:B------:R-:W-:Y:S05]  /*18170*/  CALL.REL.NOINC `($__internal_31_$__cuda_sm70_shflsync_idx_p) ;  /* 0x00000cd000007944 */ /* 0x000fea0003c00000 */
[----:B-12---:R-:W-:Y:S05]  /*18180*/  BRA `(.L_x_1536) ;  /* 0xffffc9f000007947 */ /* 0x006fea000383ffff */
.L_x_1477:
[----:B-1----:R-:W-:Y:S01]  /*18190*/  IMAD.MOV.U32 R15, RZ, RZ, R22 ;  /* 0x000000ffff0f7224 */ /* 0x002fe200078e0016 */
[----:B------:R-:W-:Y:S01]  /*181a0*/  MOV R8, 0x2 ;  /* 0x0000000200087802 */ /* 0x000fe20000000f00 */
[----:B---3--:R-:W-:Y:S01]  /*181b0*/  IMAD.MOV.U32 R2, RZ, RZ, 0x181f ;  /* 0x0000181fff027424 */ /* 0x008fe200078e00ff */
[----:B------:R-:W-:Y:S02]  /*181c0*/  MOV R0, 0x181e0 ;  /* 0x000181e000007802 */ /* 0x000fe40000000f00 */
[----:B--2-4-:R-:W-:Y:S05]  /*181d0*/  CALL.REL.NOINC `($__internal_31_$__cuda_sm70_shflsync_idx_p) ;  /* 0x00000c7000007944 */ /* 0x014fea0003c00000 */
[----:B--2---:R-:W-:Y:S01]  /*181e0*/  MOV R23, R2 ;  /* 0x0000000200177202 */ /* 0x004fe20000000f00 */
[----:B-1----:R-:W-:Y:S05]  /*181f0*/  BRA `(.L_x_1537) ;  /* 0xffffcab000007947 */ /* 0x002fea000383ffff */
.L_x_1478:
[----:B-1----:R-:W-:Y:S01]  /*18200*/  IMAD.MOV.U32 R15, RZ, RZ, R9 ;  /* 0x000000ffff0f7224 */ /* 0x002fe200078e0009 */
[----:B------:R-:W-:Y:S01]  /*18210*/  MOV R8, 0x2 ;  /* 0x0000000200087802 */ /* 0x000fe20000000f00 */
[----:B---3--:R-:W-:Y:S01]  /*18220*/  IMAD.MOV.U32 R2, RZ, RZ, 0x181f ;  /* 0x0000181fff027424 */ /* 0x008fe200078e00ff */
[----:B------:R-:W-:Y:S02]  /*18230*/  MOV R0, 0x18250 ;  /* 0x0001825000007802 */ /* 0x000fe40000000f00 */
[----:B--2-4-:R-:W-:Y:S05]  /*18240*/  CALL.REL.NOINC `($__internal_31_$__cuda_sm70_shflsync_idx_p) ;  /* 0x00000c0000007944 */ /* 0x014fea0003c00000 */
[----:B-12---:R-:W-:Y:S05]  /*18250*/  BRA `(.L_x_1538) ;  /* 0xffffca7000007947 */ /* 0x006fea000383ffff */
.L_x_1481:
[----:B-1----:R-:W-:Y:S01]  /*18260*/  IMAD.MOV.U32 R15, RZ, RZ, R22 ;  /* 0x000000ffff0f7224 */ /* 0x002fe200078e0016 */
[----:B------:R-:W-:Y:S01]  /*18270*/  MOV R8, 0x3 ;  /* 0x0000000300087802 */ /* 0x000fe20000000f00 */
[----:B--2---:R-:W-:Y:S01]  /*18280*/  IMAD.MOV.U32 R2, RZ, RZ, 0x181f ;  /* 0x0000181fff027424 */ /* 0x004fe200078e00ff */
[----:B------:R-:W-:-:S02]  /*18290*/  MOV R0, 0x182b0 ;  /* 0x000182b000007802 */ /* 0x000fc40000000f00 */
[----:B---34-:R-:W-:Y:S05]  /*182a0*/  CALL.REL.NOINC `($__internal_31_$__cuda_sm70_shflsync_idx_p) ;  /* 0x00000ba000007944 */ /* 0x018fea0003c00000 */
[----:B--2---:R-:W-:Y:S01]  /*182b0*/  IMAD.MOV.U32 R22, RZ, RZ, R2 ;  /* 0x000000ffff167224 */ /* 0x004fe200078e0002 */
[----:B-1----:R-:W-:Y:S01]  /*182c0*/  MOV R8, 0x3 ;  /* 0x0000000300087802 */ /* 0x002fe20000000f00 */
[----:B------:R-:W-:Y:S01]  /*182d0*/  IMAD.MOV.U32 R15, RZ, RZ, R9 ;  /* 0x000000ffff0f7224 */ /* 0x000fe200078e0009 */
[----:B------:R-:W-:-:S02]  /*182e0*/  MOV R2, 0x181f ;  /* 0x0000181f00027802 */ /* 0x000fc40000000f00 */
[----:B------:R-:W-:Y:S02]  /*182f0*/  MOV R0, 0x18310 ;  /* 0x0001831000007802 */ /* 0x000fe40000000f00 */
[----:B------:R-:W-:Y:S05]  /*18300*/  CALL.REL.NOINC `($__internal_31_$__cuda_sm70_shflsync_idx_p) ;  /* 0x00000b4000007944 */ /* 0x000fea0003c00000 */
[----:B-12---:R-:W-:Y:S05]  /*18310*/  BRA `(.L_x_1539) ;  /* 0xffffcaf000007947 */ /* 0x006fea000383ffff */
.L_x_1483:
[----:B------:R-:W-:Y:S01]  /*18320*/  IMAD.MOV.U32 R15, RZ, RZ, R167 ;  /* 0x000000ffff0f7224 */ /* 0x000fe200078e00a7 */
[----:B------:R-:W-:Y:S01]  /*18330*/  MOV R8, RZ ;  /* 0x000000ff00087202 */ /* 0x000fe20000000f00 */
[----:B------:R-:W-:Y:S01]  /*18340*/  IMAD.MOV.U32 R2, RZ, RZ, 0x1c1f ;  /* 0x00001c1fff027424 */ /* 0x000fe200078e00ff */
[----:B------:R-:W-:Y:S02]  /*18350*/  MOV R0, 0x18370 ;  /* 0x0001837000007802 */ /* 0x000fe40000000f00 */
[----:B------:R-:W-:Y:S05]  /*18360*/  CALL.REL.NOINC `($__internal_31_$__cuda_sm70_shflsync_idx_p) ;  /* 0x00000ae000007944 */ /* 0x000fea0003c00000 */
[----:B--2---:R-:W-:Y:S01]  /*18370*/  MOV R169, R2 ;  /* 0x0000000200a97202 */ /* 0x004fe20000000f00 */
[----:B-1----:R-:W-:Y:S05]  /*18380*/  BRA `(.L_x_1540) ;  /* 0xffffcda000007947 */ /* 0x002fea000383ffff */
.L_x_1484:
[----:B------:R-:W-:Y:S01]  /*18390*/  IMAD.MOV.U32 R15, RZ, RZ, R168 ;  /* 0x000000ffff0f7224 */ /* 0x000fe200078e00a8 */
[----:B------:R-:W-:Y:S01]  /*183a0*/  MOV R8, RZ ;  /* 0x000000ff00087202 */ /* 0x000fe20000000f00 */
[----:B------:R-:W-:Y:S01]  /*183b0*/  IMAD.MOV.U32 R2, RZ, RZ, 0x1c1f ;  /* 0x00001c1fff027424 */ /* 0x000fe200078e00ff */
[----:B------:R-:W-:Y:S02]  /*183c0*/  MOV R0, 0x183e0 ;  /* 0x000183e000007802 */ /* 0x000fe40000000f00 */
[----:B-12---:R-:W-:Y:S05]  /*183d0*/  CALL.REL.NOINC `($__internal_31_$__cuda_sm70_shflsync_idx_p) ;  /* 0x00000a7000007944 */ /* 0x006fea0003c00000 */
[----:B-12---:R-:W-:Y:S05]  /*183e0*/  BRA `(.L_x_1541) ;  /* 0xffffcd6000007947 */ /* 0x006fea000383ffff */
.L_x_1487:
[----:B-1----:R-:W-:Y:S01]  /*183f0*/  IMAD.MOV.U32 R15, RZ, RZ, R167 ;  /* 0x000000ffff0f7224 */ /* 0x002fe200078e00a7 */
[----:B------:R-:W-:Y:S01]  /*18400*/  MOV R8, 0x1 ;  /* 0x0000000100087802 */ /* 0x000fe20000000f00 */
[----:B----4-:R-:W-:Y:S01]  /*18410*/  IMAD.MOV.U32 R2, RZ, RZ, 0x1c1f ;  /* 0x00001c1fff027424 */ /* 0x010fe200078e00ff */
[----:B------:R-:W-:-:S02]  /*18420*/  MOV R0, 0x18440 ;  /* 0x0001844000007802 */ /* 0x000fc40000000f00 */
[----:B--23--:R-:W-:Y:S05]  /*18430*/  CALL.REL.NOINC `($__internal_31_$__cuda_sm70_shflsync_idx_p) ;  /* 0x00000a1000007944 */ /* 0x00cfea0003c00000 */
[----:B--2---:R-:W-:Y:S01]  /*18440*/  IMAD.MOV.U32 R167, RZ, RZ, R2 ;  /* 0x000000ffffa77224 */ /* 0x004fe200078e0002 */
[----:B-1----:R-:W-:Y:S01]  /*18450*/  MOV R8, 0x1 ;  /* 0x0000000100087802 */ /* 0x002fe20000000f00 */
[----:B------:R-:W-:Y:S01]  /*18460*/  IMAD.MOV.U32 R15, RZ, RZ, R168 ;  /* 0x000000ffff0f7224 */ /* 0x000fe200078e00a8 */
[----:B------:R-:W-:-:S02]  /*18470*/  MOV R2, 0x1c1f ;  /* 0x00001c1f00027802 */ /* 0x000fc40000000f00 */
[----:B------:R-:W-:Y:S02]  /*18480*/  MOV R0, 0x184a0 ;  /* 0x000184a000007802 */ /* 0x000fe40000000f00 */
[----:B------:R-:W-:Y:S05]  /*18490*/  CALL.REL.NOINC `($__internal_31_$__cuda_sm70_shflsync_idx_p) ;  /* 0x000009b000007944 */ /* 0x000fea0003c00000 */
[----:B-12---:R-:W-:Y:S05]  /*184a0*/  BRA `(.L_x_1542) ;  /* 0xffffd62000007947 */ /* 0x006fea000383ffff */
.L_x_1491:
[----:B------:R-:W-:Y:S01]  /*184b0*/  IMAD.MOV.U32 R15, RZ, RZ, R6 ;  /* 0x000000ffff0f7224 */ /* 0x000fe200078e0006 */
[----:B------:R-:W-:Y:S01]  /*184c0*/  MOV R8, RZ ;  /* 0x000000ff00087202 */ /* 0x000fe20000000f00 */
[----:B------:R-:W-:Y:S01]  /*184d0*/  IMAD.MOV.U32 R2, RZ, RZ, 0x181f ;  /* 0x0000181fff027424 */ /* 0x000fe200078e00ff */
[----:B------:R-:W-:Y:S02]  /*184e0*/  MOV R0, 0x18500 ;  /* 0x0001850000007802 */ /* 0x000fe40000000f00 */
[----:B------:R-:W-:Y:S05]  /*184f0*/  CALL.REL.NOINC `($__internal_31_$__cuda_sm70_shflsync_idx_p) ;  /* 0x0000095000007944 */ /* 0x000fea0003c00000 */
[----:B--2---:R-:W-:Y:S01]  /*18500*/  MOV R7, R2 ;  /* 0x0000000200077202 */ /* 0x004fe20000000f00 */
[----:B-1----:R-:W-:Y:S05]  /*18510*/  BRA `(.L_x_1543) ;  /* 0xffffe32000007947 */ /* 0x002fea000383ffff */
.L_x_1492:
[----:B------:R-:W-:Y:S01]  /*18520*/  IMAD.MOV.U32 R15, RZ, RZ, R5 ;  /* 0x000000ffff0f7224 */ /* 0x000fe200078e0005 */
[----:B------:R-:W-:Y:S01]  /*18530*/  MOV R8, RZ ;  /* 0x000000ff00087202 */ /* 0x000fe20000000f00 */
[----:B------:R-:W-:Y:S01]  /*18540*/  IMAD.MOV.U32 R2, RZ, RZ, 0x181f ;  /* 0x0000181fff027424 */ /* 0x000fe200078e00ff */
[----:B------:R-:W-:Y:S02]  /*18550*/  MOV R0, 0x18570 ;  /* 0x0001857000007802 */ /* 0x000fe40000000f00 */
[----:B-12---:R-:W-:Y:S05]  /*18560*/  CALL.REL.NOINC `($__internal_31_$__cuda_sm70_shflsync_idx_p) ;  /* 0x000008e000007944 */ /* 0x006fea0003c00000 */
[----:B-12---:R-:W-:Y:S05]  /*18570*/  BRA `(.L_x_1544) ;  /* 0xffffe2e000007947 */ /* 0x006fea000383ffff */
.L_x_1495:
[----:B--2---:R-:W-:Y:S01]  /*18580*/  IMAD.MOV.U32 R15, RZ, RZ, R6 ;  /* 0x000000ffff0f7224 */ /* 0x004fe200078e0006 */
[----:B------:R-:W-:Y:S01]  /*18590*/  MOV R8, 0x1 ;  /* 0x0000000100087802 */ /* 0x000fe20000000f00 */
[----:B----4-:R-:W-:Y:S01]  /*185a0*/  IMAD.MOV.U32 R2, RZ, RZ, 0x181f ;  /* 0x0000181fff027424 */ /* 0x010fe200078e00ff */
[----:B------:R-:W-:-:S02]  /*185b0*/  MOV R0, 0x185d0 ;  /* 0x000185d000007802 */ /* 0x000fc40000000f00 */
[----:B-1-3--:R-:W-:Y:S05]  /*185c0*/  CALL.REL.NOINC `($__internal_31_$__cuda_sm70_shflsync_idx_p) ;  /* 0x0000088000007944 */ /* 0x00afea0003c00000 */
[----:B--2---:R-:W-:Y:S01]  /*185d0*/  IMAD.MOV.U32 R7, RZ, RZ, R2 ;  /* 0x000000ffff077224 */ /* 0x004fe200078e0002 */
[----:B-1----:R-:W-:Y:S01]  /*185e0*/  MOV R8, 0x1 ;  /* 0x0000000100087802 */ /* 0x002fe20000000f00 */
[----:B------:R-:W-:Y:S01]  /*185f0*/  IMAD.MOV.U32 R15, RZ, RZ, R5 ;  /* 0x000000ffff0f7224 */ /* 0x000fe200078e0005 */
[----:B------:R-:W-:-:S02]  /*18600*/  MOV R2, 0x181f ;  /* 0x0000181f00027802 */ /* 0x000fc40000000f00 */
[----:B------:R-:W-:Y:S02]  /*18610*/  MOV R0, 0x18630 ;  /* 0x0001863000007802 */ /* 0x000fe40000000f00 */
[----:B------:R-:W-:Y:S05]  /*18620*/  CALL.REL.NOINC `($__internal_31_$__cuda_sm70_shflsync_idx_p) ;  /* 0x0000082000007944 */ /* 0x000fea0003c00000 */
[----:B-12---:R-:W-:Y:S05]  /*18630*/  BRA `(.L_x_1545) ;  /* 0xffffe39000007947 */ /* 0x006fea000383ffff */
.L_x_1498:
[----:B-1----:R-:W-:Y:S01]  /*18640*/  IMAD.MOV.U32 R15, RZ, RZ, R6 ;  /* 0x000000ffff0f7224 */ /* 0x002fe200078e0006 */
[----:B------:R-:W-:Y:S01]  /*18650*/  MOV R8, 0x2 ;  /* 0x0000000200087802 */ /* 0x000fe20000000f00 */
[----:B----4-:R-:W-:Y:S01]  /*18660*/  IMAD.MOV.U32 R2, RZ, RZ, 0x181f ;  /* 0x0000181fff027424 */ /* 0x010fe200078e00ff */
[----:B------:R-:W-:Y:S02]  /*18670*/  MOV R0, 0x18690 ;  /* 0x0001869000007802 */ /* 0x000fe40000000f00 */
[----:B--23--:R-:W-:Y:S05]  /*18680*/  CALL.REL.NOINC `($__internal_31_$__cuda_sm70_shflsync_idx_p) ;  /* 0x000007c000007944 */ /* 0x00cfea0003c00000 */
[----:B--2---:R-:W-:Y:S01]  /*18690*/  MOV R7, R2 ;  /* 0x0000000200077202 */ /* 0x004fe20000000f00 */
[----:B-1----:R-:W-:Y:S05]  /*186a0*/  BRA `(.L_x_1546) ;  /* 0xffffe45000007947 */ /* 0x002fea000383ffff */
.L_x_1499:
[----:B------:R-:W-:Y:S01]  /*186b0*/  IMAD.MOV.U32 R15, RZ, RZ, R5 ;  /* 0x000000ffff0f7224 */ /* 0x000fe200078e0005 */
[----:B------:R-:W-:Y:S01]  /*186c0*/  MOV R8, 0x2 ;  /* 0x0000000200087802 */ /* 0x000fe20000000f00 */
[----:B----4-:R-:W-:Y:S01]  /*186d0*/  IMAD.MOV.U32 R2, RZ, RZ, 0x181f ;  /* 0x0000181fff027424 */ /* 0x010fe200078e00ff */
[----:B------:R-:W-:Y:S02]  /*186e0*/  MOV R0, 0x18700 ;  /* 0x0001870000007802 */ /* 0x000fe40000000f00 */
[----:B-123--:R-:W-:Y:S05]  /*186f0*/  CALL.REL.NOINC `($__internal_31_$__cuda_sm70_shflsync_idx_p) ;  /* 0x0000075000007944 */ /* 0x00efea0003c00000 */
[----:B-12---:R-:W-:Y:S05]  /*18700*/  BRA `(.L_x_1547) ;  /* 0xffffe41000007947 */ /* 0x006fea000383ffff */
.L_x_1502:
[----:B-1----:R-:W-:Y:S01]  /*18710*/  IMAD.MOV.U32 R15, RZ, RZ, R6 ;  /* 0x000000ffff0f7224 */ /* 0x002fe200078e0006 */
[----:B------:R-:W-:Y:S01]  /*18720*/  MOV R8, 0x3 ;  /* 0x0000000300087802 */ /* 0x000fe20000000f00 */
[----:B------:R-:W-:Y:S01]  /*18730*/  IMAD.MOV.U32 R2, RZ, RZ, 0x181f ;  /* 0x0000181fff027424 */ /* 0x000fe200078e00ff */
[----:B------:R-:W-:-:S02]  /*18740*/  MOV R0, 0x18760 ;  /* 0x0001876000007802 */ /* 0x000fc40000000f00 */
[----:B--234-:R-:W-:Y:S05]  /*18750*/  CALL.REL.NOINC `($__internal_31_$__cuda_sm70_shflsync_idx_p) ;  /* 0x000006f000007944 */ /* 0x01cfea0003c00000 */
[----:B--2---:R-:W-:Y:S01]  /*18760*/  IMAD.MOV.U32 R6, RZ, RZ, R2 ;  /* 0x000000ffff067224 */ /* 0x004fe200078e0002 */
[----:B-1----:R-:W-:Y:S01]  /*18770*/  MOV R8, 0x3 ;  /* 0x0000000300087802 */ /* 0x002fe20000000f00 */
[----:B------:R-:W-:Y:S01]  /*18780*/  IMAD.MOV.U32 R15, RZ, RZ, R5 ;  /* 0x000000ffff0f7224 */ /* 0x000fe200078e0005 */
[----:B------:R-:W-:-:S02]  /*18790*/  MOV R2, 0x181f ;  /* 0x0000181f00027802 */ /* 0x000fc40000000f00 */
[----:B------:R-:W-:Y:S02]  /*187a0*/  MOV R0, 0x187c0 ;  /* 0x000187c000007802 */ /* 0x000fe40000000f00 */
[----:B------:R-:W-:Y:S05]  /*187b0*/  CALL.REL.NOINC `($__internal_31_$__cuda_sm70_shflsync_idx_p) ;  /* 0x0000069000007944 */ /* 0x000fea0003c00000 */
[----:B-12---:R-:W-:Y:S05]  /*187c0*/  BRA `(.L_x_1548) ;  /* 0xffffe49000007947 */ /* 0x006fea000383ffff */
.L_x_1504:
[----:B------:R-:W-:Y:S01]  /*187d0*/  IMAD.MOV.U32 R15, RZ, RZ, R3 ;  /* 0x000000ffff0f7224 */ /* 0x000fe200078e0003 */
[----:B------:R-:W-:Y:S01]  /*187e0*/  MOV R8, RZ ;  /* 0x000000ff00087202 */ /* 0x000fe20000000f00 */
[----:B---3--:R-:W-:Y:S01]  /*187f0*/  IMAD.MOV.U32 R2, RZ, RZ, 0x1f ;  /* 0x0000001fff027424 */ /* 0x008fe200078e00ff */
[----:B------:R-:W-:Y:S02]  /*18800*/  MOV R0, 0x18820 ;  /* 0x0001882000007802 */ /* 0x000fe40000000f00 */
[----:B--2---:R-:W-:Y:S05]  /*18810*/  CALL.REL.NOINC `($__internal_31_$__cuda_sm70_shflsync_idx_p) ;  /* 0x0000063000007944 */ /* 0x004fea0003c00000 */
[----:B--2---:R-:W-:Y:S01]  /*18820*/  MOV R5, R2 ;  /* 0x0000000200057202 */ /* 0x004fe20000000f00 */
[----:B-1----:R-:W-:Y:S05]  /*18830*/  BRA `(.L_x_1549) ;  /* 0xffffe5d000007947 */ /* 0x002fea000383ffff */
.L_x_1505:
[----:B------:R-:W-:Y:S01]  /*18840*/  IMAD.MOV.U32 R15, RZ, RZ, R3 ;  /* 0x000000ffff0f7224 */ /* 0x000fe200078e0003 */
[----:B------:R-:W-:Y:S01]  /*18850*/  MOV R8, 0x1 ;  /* 0x0000000100087802 */ /* 0x000fe20000000f00 */
[----:B------:R-:W-:Y:S01]  /*18860*/  IMAD.MOV.U32 R2, RZ, RZ, 0x1f ;  /* 0x0000001fff027424 */ /* 0x000fe200078e00ff */
[----:B------:R-:W-:Y:S02]  /*18870*/  MOV R0, 0x18890 ;  /* 0x0001889000007802 */ /* 0x000fe40000000f00 */
[----:B-12---:R-:W-:Y:S05]  /*18880*/  CALL.REL.NOINC `($__internal_31_$__cuda_sm70_shflsync_idx_p) ;  /* 0x000005c000007944 */ /* 0x006fea0003c00000 */
[----:B--2---:R-:W-:Y:S01]  /*18890*/  MOV R3, R2 ;  /* 0x0000000200037202 */ /* 0x004fe20000000f00 */
[----:B-1----:R-:W-:Y:S05]  /*188a0*/  BRA `(.L_x_1550) ;  /* 0xffffe58000007947 */ /* 0x002fea000383ffff */
.L_x_1506:
[----:B------:R-:W-:Y:S02]  /*188b0*/  MOV R2, 0x1 ;  /* 0x0000000100027802 */ /* 0x000fe40000000f00 */
[----:B------:R-:W-:-:S02]  /*188c0*/  MOV R0, 0x188e0 ;  /* 0x000188e000007802 */ /* 0x000fc40000000f00 */
[----:B-12---:R-:W-:Y:S05]  /*188d0*/  CALL.REL.NOINC `($__internal_32_$__cuda_sm70_shflsync_up_p) ;  /* 0x000005c000007944 */ /* 0x006fea0003c00000 */
[----:B-12---:R-:W-:Y:S05]  /*188e0*/  BRA `(.L_x_1551) ;  /* 0xffffe66000007947 */ /* 0x006fea000383ffff */
.L_x_1507:
[----:B------:R-:W-:Y:S02]  /*188f0*/  MOV R2, 0x2 ;  /* 0x0000000200027802 */ /* 0x000fe40000000f00 */
[----:B------:R-:W-:-:S02]  /*18900*/  MOV R0, 0x18920 ;  /* 0x0001892000007802 */ /* 0x000fc40000000f00 */
[----:B-12---:R-:W-:Y:S05]  /*18910*/  CALL.REL.NOINC `($__internal_32_$__cuda_sm70_shflsync_up_p) ;  /* 0x0000058000007944 */ /* 0x006fea0003c00000 */
        /* <DEDUP_REMOVED lines=18> */
[----:B-1----:R-:W-:Y:S01]  /*18a40*/  IMAD.IADD R13, R2, 0x1, R13 ;  /* 0x00000001020d7824 */ /* 0x002fe200078e020d */
[----:B------:R-:W-:-:S03]  /*18a50*/  MOV R2, 0x1f ;  /* 0x0000001f00027802 */ /* 0x000fc60000000f00 */
[----:B------:R-:W-:Y:S02]  /*18a60*/  IMAD.MOV.U32 R15, RZ, RZ, R13 ;  /* 0x000000ffff0f7224 */ /* 0x000fe400078e000d */
[----:B------:R-:W-:Y:S05]  /*18a70*/  CALL.REL.NOINC `($__internal_31_$__cuda_sm70_shflsync_idx_p) ;  /* 0x000003d000007944 */ /* 0x000fea0003c00000 */
[----:B-12---:R-:W-:Y:S05]  /*18a80*/  BRA `(.L_x_1552) ;  /* 0xffffe5c000007947 */ /* 0x006fea000383ffff */
.L_x_1511:
[----:B---3--:R-:W-:Y:S01]  /*18a90*/  IMAD.MOV.U32 R13, RZ, RZ, R3 ;  /* 0x000000ffff0d7224 */ /* 0x008fe200078e0003 */
[----:B------:R-:W-:Y:S02]  /*18aa0*/  MOV R2, 0x1 ;  /* 0x0000000100027802 */ /* 0x000fe40000000f00 */
[----:B------:R-:W-:Y:S02]  /*18ab0*/  MOV R0, 0x18ad0 ;  /* 0x00018ad000007802 */ /* 0x000fe40000000f00 */
[----:B------:R-:W-:Y:S05]  /*18ac0*/  CALL.REL.NOINC `($__internal_32_$__cuda_sm70_shflsync_up_p) ;  /* 0x000003d000007944 */ /* 0x000fea0003c00000 */
[----:B-12---:R-:W-:Y:S05]  /*18ad0*/  BRA `(.L_x_1553) ;  /* 0xffffe6c000007947 */ /* 0x006fea000383ffff */
.L_x_1512:
[----:B---3--:R-:W-:Y:S01]  /*18ae0*/  IMAD.MOV.U32 R13, RZ, RZ, R3 ;  /* 0x000000ffff0d7224 */ /* 0x008fe200078e0003 */
        /* <DEDUP_REMOVED lines=26> */
.L_x_1514:
[----:B------:R-:W-:Y:S02]  /*18c90*/  SEL R2, RZ, 0x1, P0 ;  /* 0x00000001ff027807 */ /* 0x000fe40000000000 */
[----:B------:R-:W-:Y:S02]  /*18ca0*/  MOV R0, 0x18cc0 ;  /* 0x00018cc000007802 */ /* 0x000fe40000000f00 */
[----:B---3--:R-:W-:Y:S05]  /*18cb0*/  CALL.REL.NOINC `($__internal_33_$__cuda_sm70_votesync_ballot) ;  /* 0x0000023000007944 */ /* 0x008fea0003c00000 */
[----:B------:R-:W-:Y:S05]  /*18cc0*/  BRA `(.L_x_1555) ;  /* 0xffffe66000007947 */ /* 0x000fea000383ffff */
.L_x_1515:
[----:B------:R-:W-:Y:S01]  /*18cd0*/  IMAD.MOV.U32 R15, RZ, RZ, R12 ;  /* 0x000000ffff0f7224 */ /* 0x000fe200078e000c */
[----:B--2---:R-:W-:Y:S01]  /*18ce0*/  MOV R8, R6 ;  /* 0x0000000600087202 */ /* 0x004fe20000000f00 */
[----:B------:R-:W-:Y:S01]  /*18cf0*/  IMAD.MOV.U32 R2, RZ, RZ, 0x1f ;  /* 0x0000001fff027424 */ /* 0x000fe200078e00ff */
[----:B------:R-:W-:Y:S02]  /*18d00*/  MOV R0, 0x18d20 ;  /* 0x00018d2000007802 */ /* 0x000fe40000000f00 */
[----:B-1-3--:R-:W-:Y:S05]  /*18d10*/  CALL.REL.NOINC `($__internal_31_$__cuda_sm70_shflsync_idx_p) ;  /* 0x0000013000007944 */ /* 0x00afea0003c00000 */
[----:B--2---:R-:W-:Y:S01]  /*18d20*/  IMAD.MOV.U32 R7, RZ, RZ, R2 ;  /* 0x000000ffff077224 */ /* 0x004fe200078e0002 */
[----:B-1----:R-:W-:Y:S01]  /*18d30*/  MOV R8, R6 ;  /* 0x0000000600087202 */ /* 0x002fe20000000f00 */
[----:B------:R-:W-:Y:S01]  /*18d40*/  IMAD.MOV.U32 R15, RZ, RZ, R21 ;  /* 0x000000ffff0f7224 */ /* 0x000fe200078e0015 */
[----:B------:R-:W-:Y:S02]  /*18d50*/  MOV R2, 0x1f ;  /* 0x0000001f00027802 */ /* 0x000fe40000000f00 */
[----:B------:R-:W-:-:S02]  /*18d60*/  MOV R0, 0x18d80 ;  /* 0x00018d8000007802 */ /* 0x000fc40000000f00 */
[----:B------:R-:W-:Y:S05]  /*18d70*/  CALL.REL.NOINC `($__internal_31_$__cuda_sm70_shflsync_idx_p) ;  /* 0x000000d000007944 */ /* 0x000fea0003c00000 */
[----:B--2---:R-:W-:Y:S01]  /*18d80*/  MOV R3, R2 ;  /* 0x0000000200037202 */ /* 0x004fe20000000f00 */
[----:B-1----:R-:W-:Y:S05]  /*18d90*/  BRA `(.L_x_1556) ;  /* 0xffffe5d000007947 */ /* 0x002fea000383ffff */
.L_x_1518:
[----:B------:R-:W-:Y:S01]  /*18da0*/  IMAD.MOV.U32 R15, RZ, RZ, R13 ;  /* 0x000000ffff0f7224 */ /* 0x000fe200078e000d */
[----:B------:R-:W-:-:S02]  /*18db0*/  MOV R2, 0x1f ;  /* 0x0000001f00027802 */ /* 0x000fc40000000f00 */
[----:B------:R-:W-:Y:S02]  /*18dc0*/  MOV R0, 0x18de0 ;  /* 0x00018de000007802 */ /* 0x000fe40000000f00 */
[----:B-1234-:R-:W-:Y:S05]  /*18dd0*/  CALL.REL.NOINC `($__internal_31_$__cuda_sm70_shflsync_idx_p) ;  /* 0x0000007000007944 */ /* 0x01efea0003c00000 */
[----:B--2---:R-:W-:Y:S01]  /*18de0*/  MOV R19, R2 ;  /* 0x0000000200137202 */ /* 0x004fe20000000f00 */
[----:B-1----:R-:W-:Y:S05]  /*18df0*/  BRA `(.L_x_1517) ;  /* 0xffffe5d000007947 */ /* 0x002fea000383ffff */
        .weak           $__internal_30_$__cuda_sm70_shflsync_bfly_p
        .type           $__internal_30_$__cuda_sm70_shflsync_bfly_p,@function
        .size           $__internal_30_$__cuda_sm70_shflsync_bfly_p,($__internal_31_$__cuda_sm70_shflsync_idx_p - $__internal_30_$__cuda_sm70_shflsync_bfly_p)
$__internal_30_$__cuda_sm70_shflsync_bfly_p:
[----:B------:R-:W-:Y:S01]  /*18e00*/  MOV R12, R2 ;  /* 0x00000002000c7202 */ /* 0x000fe20000000f00 */
[----:B------:R-:W-:Y:S04]  /*18e10*/  WARPSYNC R0 ;  /* 0x0000000000007348 */ /* 0x000fe80003800000 */
[----:B------:R-:W-:Y:S01]  /*18e20*/  MOV R13, 0x0 ;  /* 0x00000000000d7802 */ /* 0x000fe20000000f00 */
[----:B------:R1:W2:Y:S03]  /*18e30*/  SHFL.BFLY PT, R6, R241, R6, R5 ;  /* 0x0c000006f1067389 */ /* 0x0002a600000e0005 */
[----:B------:R-:W-:Y:S05]  /*18e40*/  RET.REL.NODEC R12 `(_ZN7cutlass13device_kernelIN5flash19enable_sm80_to_sm89INS1_16FlashAttnFwdSm80INS1_25CollectiveMainloopFwdSm80ILi8ELi2ELb0EN4cute5tupleIJNS5_1CILi128EEENS7_ILi64EEENS7_ILi192EEEEEELi192ENS_10bfloat16_tEfNS_4arch4Sm80ELb0ELb0ELb1ELb1ELb0ELb1ELb1ELb1EEENS1_21CollectiveEpilogueFwdINS6_IJS8_SA_S9_EEENS6_IJNS7_ILi1EEESI_SI_EEESC_SE_Li256ELb1ELb1ELb1ELb0EEENS1_36VarlenDynamicPersistentTileSchedulerILi128ELi64ELi256ELi256ELb1ELb1ELb0ELb0ELb1ELb1EEEEEEEEEvNT_6ParamsE) ;  /* 0xfffe71b00c007950 */ /* 0x000fea0003c3ffff */
        .weak           $__internal_31_$__cuda_sm70_shflsync_idx_p
        .type           $__internal_31_$__cuda_sm70_shflsync_idx_p,@function
        .size           $__internal_31_$__cuda_sm70_shflsync_idx_p,($__internal_32_$__cuda_sm70_shflsync_up_p - $__internal_31_$__cuda_sm70_shflsync_idx_p)
$__internal_31_$__cuda_sm70_shflsync_idx_p:
[----:B------:R-:W-:Y:S01]  /*18e50*/  MOV R16, R0 ;  /* 0x0000000000107202 */ /* 0x000fe20000000f00 */
[----:B------:R-:W-:Y:S04]  /*18e60*/  WARPSYNC R213 ;  /* 0x000000d500007348 */ /* 0x000fe80003800000 */
[----:B------:R-:W-:Y:S01]  /*18e70*/  MOV R17, 0x0 ;  /* 0x0000000000117802 */ /* 0x000fe20000000f00 */
[----:B------:R1:W2:Y:S03]  /*18e80*/  SHFL.IDX PT, R2, R15, R8, R2 ;  /* 0x000000080f027389 */ /* 0x0002a600000e0002 */
[----:B------:R-:W-:Y:S05]  /*18e90*/  RET.REL.NODEC R16 `(_ZN7cutlass13device_kernelIN5flash19enable_sm80_to_sm89INS1_16FlashAttnFwdSm80INS1_25CollectiveMainloopFwdSm80ILi8ELi2ELb0EN4cute5tupleIJNS5_1CILi128EEENS7_ILi64EEENS7_ILi192EEEEEELi192ENS_10bfloat16_tEfNS_4arch4Sm80ELb0ELb0ELb1ELb1ELb0ELb1ELb1ELb1EEENS1_21CollectiveEpilogueFwdINS6_IJS8_SA_S9_EEENS6_IJNS7_ILi1EEESI_SI_EEESC_SE_Li256ELb1ELb1ELb1ELb0EEENS1_36VarlenDynamicPersistentTileSchedulerILi128ELi64ELi256ELi256ELb1ELb1ELb0ELb0ELb1ELb1EEEEEEEEEvNT_6ParamsE) ;  /* 0xfffe716010007950 */ /* 0x000fea0003c3ffff */
        .weak           $__internal_32_$__cuda_sm70_shflsync_up_p
        .type           $__internal_32_$__cuda_sm70_shflsync_up_p,@function
        .size           $__internal_32_$__cuda_sm70_shflsync_up_p,($__internal_33_$__cuda_sm70_votesync_ballot - $__internal_32_$__cuda_sm70_shflsync_up_p)
$__internal_32_$__cuda_sm70_shflsync_up_p:
[----:B------:R-:W-:Y:S01]  /*18ea0*/  MOV R6, R0 ;  /* 0x0000000000067202 */ /* 0x000fe20000000f00 */
[----:B------:R-:W-:Y:S04]  /*18eb0*/  WARPSYNC R214 ;  /* 0x000000d600007348 */ /* 0x000fe80003800000 */
[----:B------:R-:W-:Y:S01]  /*18ec0*/  MOV R7, 0x0 ;  /* 0x0000000000077802 */ /* 0x000fe20000000f00 */
[----:B------:R1:W2:Y:S03]  /*18ed0*/  SHFL.UP PT, R2, R13, R2, R215 ;  /* 0x040000020d027389 */ /* 0x0002a600000e00d7 */
[----:B------:R-:W-:Y:S05]  /*18ee0*/  RET.REL.NODEC R6 `(_ZN7cutlass13device_kernelIN5flash19enable_sm80_to_sm89INS1_16FlashAttnFwdSm80INS1_25CollectiveMainloopFwdSm80ILi8ELi2ELb0EN4cute5tupleIJNS5_1CILi128EEENS7_ILi64EEENS7_ILi192EEEEEELi192ENS_10bfloat16_tEfNS_4arch4Sm80ELb0ELb0ELb1ELb1ELb0ELb1ELb1ELb1EEENS1_21CollectiveEpilogueFwdINS6_IJS8_SA_S9_EEENS6_IJNS7_ILi1EEESI_SI_EEESC_SE_Li256ELb1ELb1ELb1ELb0EEENS1_36VarlenDynamicPersistentTileSchedulerILi128ELi64ELi256ELi256ELb1ELb1ELb0ELb0ELb1ELb1EEEEEEEEEvNT_6ParamsE) ;  /* 0xfffe711006007950 */ /* 0x000fea0003c3ffff */
        .weak           $__internal_33_$__cuda_sm70_votesync_ballot
        .type           $__internal_33_$__cuda_sm70_votesync_ballot,@function
        .size           $__internal_33_$__cuda_sm70_votesync_ballot,(.L_x_4960 - $__internal_33_$__cuda_sm70_votesync_ballot)
$__internal_33_$__cuda_sm70_votesync_ballot:
[----:B------:R-:W-:Y:S01]  /*18ef0*/  ISETP.NE.U32.AND P0, PT, R2, 0x1, PT ;  /* 0x000000010200780c */ /* 0x000fe20003f05070 */
[----:B------:R-:W-:Y:S01]  /*18f00*/  IMAD.MOV.U32 R2, RZ, RZ, R0 ;  /* 0x000000ffff027224 */ /* 0x000fe200078e0000 */
[----:B------:R-:W-:Y:S04]  /*18f10*/  WARPSYNC R212 ;  /* 0x000000d400007348 */ /* 0x000fe80003800000 */
[----:B------:R-:W-:-:S07]  /*18f20*/  IMAD.MOV.U32 R3, RZ, RZ, 0x0 ;  /* 0x00000000ff037424 */ /* 0x000fce00078e00ff */
[----:B------:R-:W-:-:S04]  /*18f30*/  VOTE.ANY R9, PT, !P0 ;  /* 0x0000000000097806 */ /* 0x000fc800040e0100 */
[----:B------:R-:W-:Y:S01]  /*18f40*/  LOP3.LUT R9, R9, R212, RZ, 0xc0, !PT ;  /* 0x000000d409097212 */ /* 0x000fe200078ec0ff */
[----:B------:R-:W-:Y:S06]  /*18f50*/  RET.REL.NODEC R2 `(_ZN7cutlass13device_kernelIN5flash19enable_sm80_to_sm89INS1_16FlashAttnFwdSm80INS1_25CollectiveMainloopFwdSm80ILi8ELi2ELb0EN4cute5tupleIJNS5_1CILi128EEENS7_ILi64EEENS7_ILi192EEEEEELi192ENS_10bfloat16_tEfNS_4arch4Sm80ELb0ELb0ELb1ELb1ELb0ELb1ELb1ELb1EEENS1_21CollectiveEpilogueFwdINS6_IJS8_SA_S9_EEENS6_IJNS7_ILi1EEESI_SI_EEESC_SE_Li256ELb1ELb1ELb1ELb0EEENS1_36VarlenDynamicPersistentTileSchedulerILi128ELi64ELi256ELi256ELb1ELb1ELb0ELb0ELb1ELb1EEEEEEEEEvNT_6ParamsE) ;  /* 0xfffe70a002007950 */ /* 0x000fec0003c3ffff */
.L_x_1557:
        /* <DEDUP_REMOVED lines=10> */
.L_x_4960:


//--------------------- .text._ZN7cutlass13device_kernelIN5flash19enable_sm80_to_sm89INS1_16FlashAttnFwdSm80INS1_25CollectiveMainloopFwdSm80ILi8ELi2ELb0EN4cute5tupleIJNS5_1CILi128EEENS7_ILi64EEENS7_ILi192EEEEEELi192ENS_10bfloat16_tEfNS_4arch4Sm80ELb0ELb1ELb1ELb0ELb0ELb0ELb1ELb1EEENS1_21CollectiveEpilogueFwdINS6_IJS8_SA_S9_EEENS6_IJNS7_ILi1EEESI_SI_EEESC_SE_Li256ELb0ELb1ELb1ELb0EEENS1_19SingleTileSchedulerILb0ELb1ELb1ELi128EEEEEEEEEvNT_6ParamsE --------------------------
	.section	.text._ZN7cutlass13device_kernelIN5flash19enable_sm80_to_sm89INS1_16FlashAttnFwdSm80INS1_25CollectiveMainloopFwdSm80ILi8ELi2ELb0EN4cute5tupleIJNS5_1CILi128EEENS7_ILi64EEENS7_ILi192EEEEEELi192ENS_10bfloat16_tEfNS_4arch4Sm80ELb0ELb1ELb1ELb0ELb0ELb0ELb1ELb1EEENS1_21CollectiveEpilogueFwdINS6_IJS8_SA_S9_EEENS6_IJNS7_ILi1EEESI_SI_EEESC_SE_Li256ELb0ELb1ELb1ELb0EEENS1_19SingleTileSchedulerILb0ELb1ELb1ELi128EEEEEEEEEvNT_6ParamsE,"ax",@progbits
	.sectioninfo	@"SHI_REGISTERS=244"
	.align	128
.text._ZN7cutlass13device_kernelIN5flash19enable_sm80_to_sm89INS1_16FlashAttnFwdSm80INS1_25CollectiveMainloopFwdSm80ILi8ELi2ELb0EN4cute5tupleIJNS5_1CILi128EEENS7_ILi64EEENS7_ILi192EEEEEELi192ENS_10bfloat16_tEfNS_4arch4Sm80ELb0ELb1ELb1ELb0ELb0ELb0ELb1ELb1EEENS1_21CollectiveEpilogueFwdINS6_IJS8_SA_S9_EEENS6_IJNS7_ILi1EEESI_SI_EEESC_SE_Li256ELb0ELb1ELb1ELb0EEENS1_19SingleTileSchedulerILb0ELb1ELb1ELi128EEEEEEEEEvNT_6ParamsE:
        .type           _ZN7cutlass13device_kernelIN5flash19enable_sm80_to_sm89INS1_16FlashAttnFwdSm80INS1_25CollectiveMainloopFwdSm80ILi8ELi2ELb0EN4cute5tupleIJNS5_1CILi128EEENS7_ILi64EEENS7_ILi192EEEEEELi192ENS_10bfloat16_tEfNS_4arch4Sm80ELb0ELb1ELb1ELb0ELb0ELb0ELb1ELb1EEENS1_21CollectiveEpilogueFwdINS6_IJS8_SA_S9_EEENS6_IJNS7_ILi1EEESI_SI_EEESC_SE_Li256ELb0ELb1ELb1ELb0EEENS1_19SingleTileSchedulerILb0ELb1ELb1ELi128EEEEEEEEEvNT_6ParamsE,@function
        .size           _ZN7cutlass13device_kernelIN5flash19enable_sm80_to_sm89INS1_16FlashAttnFwdSm80INS1_25CollectiveMainloopFwdSm80ILi8ELi2ELb0EN4cute5tupleIJNS5_1CILi128EEENS7_ILi64EEENS7_ILi192EEEEEELi192ENS_10bfloat16_tEfNS_4arch4Sm80ELb0ELb1ELb1ELb0ELb0ELb0ELb1ELb1EEENS1_21CollectiveEpilogueFwdINS6_IJS8_SA_S9_EEENS6_IJNS7_ILi1EEESI_SI_EEESC_SE_Li256ELb0ELb1ELb1ELb0EEENS1_19SingleTileSchedulerILb0ELb1ELb1ELi128EEEEEEEEEvNT_6ParamsE,(.L_x_4965 - _ZN7cutlass13device_kernelIN5flash19enable_sm80_to_sm89INS1_16FlashAttnFwdSm80INS1_25CollectiveMainloopFwdSm80ILi8ELi2ELb0EN4cute5tupleIJNS5_1CILi128EEENS7_ILi64EEENS7_ILi192EEEEEELi192ENS_10bfloat16_tEfNS_4arch4Sm80ELb0ELb1ELb1ELb0ELb0ELb0ELb1ELb1EEENS1_21CollectiveEpilogueFwdINS6_IJS8_SA_S9_EEENS6_IJNS7_ILi1EEESI_SI_EEESC_SE_Li256ELb0ELb1ELb1ELb0EEENS1_19SingleTileSchedulerILb0ELb1ELb1ELi128EEEEEEEEEvNT_6ParamsE)
        .other          _ZN7cutlass13device_kernelIN5flash19enable_sm80_to_sm89INS1_16FlashAttnFwdSm80INS1_25CollectiveMainloopFwdSm80ILi8ELi2ELb0EN4cute5tupleIJNS5_1CILi128EEENS7_ILi64EEENS7_ILi192EEEEEELi192ENS_10bfloat16_tEfNS_4arch4Sm80ELb0ELb1ELb1ELb0ELb0ELb0ELb1ELb1EEENS1_21CollectiveEpilogueFwdINS6_IJS8_SA_S9_EEENS6_IJNS7_ILi1EEESI_SI_EEESC_SE_Li256ELb0ELb1ELb1ELb0EEENS1_19SingleTileSchedulerILb0ELb1ELb1ELi128EEEEEEEEEvNT_6ParamsE,@"STO_CUDA_ENTRY STV_DEFAULT"
_ZN7cutlass13device_kernelIN5flash19enable_sm80_to_sm89INS1_16FlashAttnFwdSm80INS1_25CollectiveMainloopFwdSm80ILi8ELi2ELb0EN4cute5tupleIJNS5_1CILi128EEENS7_ILi64EEENS7_ILi192EEEEEELi192ENS_10bfloat16_tEfNS_4arch4Sm80ELb0ELb1ELb1ELb0ELb0ELb0ELb1ELb1EEENS1_21CollectiveEpilogueFwdINS6_IJS8_SA_S9_EEENS6_IJNS7_ILi1EEESI_SI_EEESC_SE_Li256ELb0ELb1ELb1ELb0EEENS1_19SingleTileSchedulerILb0ELb1ELb1ELi128EEEEEEEEEvNT_6ParamsE:
        /* <DEDUP_REMOVED lines=17> */
.L_x_1558:
[----:B---3--:R-:W-:Y:S02]  /*0110*/  ULDC.64 UR4, c[0x0][0x550] ;  /* 0x0001540000047ab9 */ /* 0x008fe40000000a00 */
[----:B------:R-:W-:Y:S02]  /*0120*/  UISETP.NE.AND UP0, UPT, UR4, 0x1, UPT ;  /* 0x000000010400788c */ /* 0x000fe4000bf05270 */
[----:B------:R-:W-:-:S02]  /*0130*/  UIMAD.WIDE.U32 UR10, UR6, UR5, URZ ;  /* 0x00000005060a72a5 */ /* 0x000fc4000f8e003f */
[----:B------:R-:W-:Y:S02]  /*0140*/  ULDC UR4, c[0x0][0x558] ;  /* 0x0001560000047ab9 */ /* 0x000fe40000000800 */
[----:B------:R-:W-:-:S05]  /*0150*/  UMOV UR8, UR6 ;  /* 0x0000000600087c82 */ /* 0x000fca0008000000 */
[----:B------:R-:W-:-:S03]  /*0160*/  @UP0 USHF.R.U32.HI UR8, URZ, UR4, UR11 ;  /* 0x000000043f080299 */ /* 0x000fc6000801160b */
.L_x_1559:
        /* <DEDUP_REMOVED lines=35> */
.L_x_1561:
[----:B------:R-:W-:Y:S02]  /*03a0*/  ULDC UR4, c[0x0][0x32c] ;  /* 0x0000cb0000047ab9 */ /* 0x000fe40000000800 */
[----:B------:R-:W-:-:S03]  /*03b0*/  UISETP.NE.AND UP0, UPT, UR11, UR4, UPT ;  /* 0x000000040b00728c */ /* 0x000fc6000bf05270 */
[----:B------:R-:W-:Y:S02]  /*03c0*/  ULDC.64 UR4, c[0x0][0x330] ;  /* 0x0000cc0000047ab9 */ /* 0x000fe40000000a00 */
[----:B------:R-:W-:-:S06]  /*03d0*/  UIMAD.WIDE.U32 UR14, UR7, UR4, URZ ;  /* 0x00000004070e72a5 */ /* 0x000fcc000f8e003f */
[----:B------:R-:W-:Y:S02]  /*03e0*/  @UP0 USHF.R.U32.HI UR7, URZ, UR5, UR15 ;  /* 0x000000053f070299 */ /* 0x000fe4000801160f */
.L_x_1562:
[----:B------:R-:W-:Y:S02]  /*03f0*/  ULDC UR4, c[0x0][0x32c] ;  /* 0x0000cb0000047ab9 */ /* 0x000fe40000000800 */
[----:B------:R-:W-:-:S04]  /*0400*/  UIMAD UR4, UR7, UR4, UR4 ;  /* 0x00000004070472a4 */ /* 0x000fc8000f8e0204 */
[----:B------:R-:W-:-:S04]  /*0410*/  UISETP.LT.AND UP0, UPT, UR6, UR4, UPT ;  /* 0x000000040600728c */ /* 0x000fc8000bf01270 */
[----:B------:R-:W-:-:S03]  /*0420*/  USEL UR6, UR6, UR4, UP0 ;  /* 0x0000000406067287 */ /* 0x000fc60008000000 */
.L_x_1560:
[----:B------:R-:W-:Y:S01]  /*0430*/  ULDC.64 UR4, c[0x0][0x2c8] ;  /* 0x0000b20000047ab9 */ /* 0x000fe20000000a00 */
[----:B------:R-:W-:Y:S01]  /*0440*/  PLOP3.LUT P0, PT, PT, PT, UP1, 0x40, 0x0 ;  /* 0x000000000000781c */ /* 0x000fe20003f0e818 */
[----:B------:R-:W-:Y:S02]  /*0450*/  UMOV UR7, 0x3f ;  /* 0x0000003f00077882 */ /* 0x000fe40000000000 */
[----:B------:R-:W-:Y:S02]  /*0460*/  ULDC UR12, c[0x0][0x1d0] ;  /* 0x00007400000c7ab9 */ /* 0x000fe40000000800 */
[----:B------:R-:W-:Y:S02]  /*0470*/  UIMAD.WIDE.U32 UR14, UR13, UR4, URZ ;  /* 0x000000040d0e72a5 */ /* 0x000fe4000f8e003f */
[----:B------:R-:W-:Y:S02]  /*0480*/  UIADD3 UR6, UR6, 0x3f, URZ ;  /* 0x0000003f06067890 */ /* 0x000fe4000fffe03f */
[----:B------:R-:W-:-:S02]  /*0490*/  UIADD3 UR7, UR7, UR12, URZ ;  /* 0x0000000c07077290 */ /* 0x000fc4000fffe03f */
[----:B------:R-:W-:Y:S02]  /*04a0*/  UMOV UR4, UR13 ;  /* 0x0000000d00047c82 */ /* 0x000fe40008000000 */
[----:B------:R-:W-:Y:S02]  /*04b0*/  @UP2 USHF.R.U32.HI UR4, URZ, UR5, UR15 ;  /* 0x000000053f042299 */ /* 0x000fe4000801160f */
[----:B------:R-:W-:Y:S02]  /*04c0*/  ULDC UR11, c[0x0][0x168] ;  /* 0x00005a00000b7ab9 */ /* 0x000fe40000000800 */
[----:B------:R-:W-:Y:S02]  /*04d0*/  USHF.R.S32.HI UR15, URZ, 0x1f, UR6 ;  /* 0x0000001f3f0f7899 */ /* 0x000fe40008011406 */
[----:B------:R-:W-:Y:S02]  /*04e0*/  USHF.R.S32.HI UR14, URZ, 0x1f, UR7 ;  /* 0x0000001f3f0e7899 */ /* 0x000fe40008011407 */
[----:B------:R-:W-:-:S02]  /*04f0*/  UIADD3 UR12, UR12, -UR11, URZ ;  /* 0x8000000b0c0c7290 */ /* 0x000fc4000fffe03f */
[----:B------:R-:W-:Y:S02]  /*0500*/  ULEA.HI UR6, UR15, UR6, URZ, 0x6 ;  /* 0x000000060f067291 */ /* 0x000fe4000f8f303f */
[----:B------:R-:W-:Y:S02]  /*0510*/  ULEA.HI UR14, UR14, UR7, URZ, 0x6 ;  /* 0x000000070e0e7291 */ /* 0x000fe4000f8f303f */
[----:B------:R-:W-:Y:S02]  /*0520*/  UIADD3 UR4, UR12, UR4, URZ ;  /* 0x000000040c047290 */ /* 0x000fe4000fffe03f */
[----:B------:R-:W-:Y:S02]  /*0530*/  ULDC UR5, c[0x0][0x324] ;  /* 0x0000c90000057ab9 */ /* 0x000fe40000000800 */
[----:B------:R-:W-:Y:S02]  /*0540*/  USHF.R.S32.HI UR6, URZ, 0x6, UR6 ;  /* 0x000000063f067899 */ /* 0x000fe40008011406 */
[----:B------:R-:W-:-:S02]  /*0550*/  USHF.R.S32.HI UR14, URZ, 0x6, UR14 ;  /* 0x000000063f0e7899 */ /* 0x000fc4000801140e */
[----:B------:R-:W-:Y:S02]  /*0560*/  UIADD3 UR5, UR4, -UR5, URZ ;  /* 0x8000000504057290 */ /* 0x000fe4000fffe03f */
[----:B------:R-:W-:-:S04]  /*0570*/  UISETP.LT.AND UP0, UPT, UR14, UR6, UPT ;  /* 0x000000060e00728c */ /* 0x000fc8000bf01270 */
[----:B------:R-:W-:Y:S01]  /*0580*/  USEL UR6, UR14, UR6, UP0 ;  /* 0x000000060e067287 */ /* 0x000fe20008000000 */
[----:B------:R-:W-:Y:S01]  /*0590*/  MOV R3, UR5 ;  /* 0x0000000500037c02 */ /* 0x000fe20008000f00 */
[----:B------:R-:W-:Y:S05]  /*05a0*/  @P0 BRA `(.L_x_1563) ;  /* 0x0000010000000947 */ /* 0x000fea0003800000 */
[----:B------:R-:W-:-:S04]  /*05b0*/  MOV R4, UR4 ;  /* 0x0000000400047c02 */ /* 0x000fc80008000f00 */
        /* <DEDUP_REMOVED lines=9> */
.L_x_1564:
[----:B------:R-:W-:-:S04]  /*0650*/  MOV R2, c[0x0][0x32c] ;  /* 0x0000cb0000027a02 */ /* 0x000fc80000000f00 */
[----:B------:R-:W-:-:S13]  /*0660*/  ISETP.NE.AND P0, PT, R2, 0x1, PT ;  /* 0x000000010200780c */ /* 0x000fda0003f05270 */
[----:B------:R-:W-:-:S05]  /*0670*/  @P0 IMAD.HI.U32 R2, R4, c[0x0][0x330], RZ ;  /* 0x0000cc0004020a27 */ /* 0x000fca00078e00ff */
[----:B------:R-:W-:-:S05]  /*0680*/  @P0 SHF.R.U32.HI R4, RZ, c[0x0][0x334], R2 ;  /* 0x0000cd00ff040a19 */ /* 0x000fca0000011602 */
.L_x_1565:
[----:B------:R-:W-:-:S05]  /*0690*/  IMAD R4, R4, c[0x0][0x32c], RZ ;  /* 0x0000cb0004047a24 */ /* 0x000fca00078e02ff */
[----:B------:R-:W-:-:S04]  /*06a0*/  IMNMX R3, R3, R4, !PT ;  /* 0x0000000403037217 */ /* 0x000fc80007800200 */
.L_x_1563:
[----:B------:R-:W-:Y:S01]  /*06b0*/  SHF.R.S32.HI R2, RZ, 0x1f, R3 ;  /* 0x0000001fff027819 */ /* 0x000fe20000011403 */
[----:B------:R-:W-:Y:S01]  /*06c0*/  USHF.R.U32.HI UR5, URZ, 0x10, UR10 ;  /* 0x000000103f057899 */ /* 0x000fe2000801160a */
[----:B------:R-:W-:Y:S01]  /*06d0*/  IMAD.MOV.U32 R132, RZ, RZ, RZ ;  /* 0x000000ffff847224 */ /* 0x000fe200078e00ff */
[----:B------:R-:W-:Y:S01]  /*06e0*/  ULDC UR4, c[0x0][0x338] ;  /* 0x0000ce0000047ab9 */ /* 0x000fe20000000800 */
[----:B------:R-:W-:Y:S01]  /*06f0*/  LEA.HI R2, R2, R3, RZ, 0x6 ;  /* 0x0000000302027211 */ /* 0x000fe200078f30ff */
[----:B------:R-:W-:-:S03]  /*0700*/  UISETP.NE.AND UP0, UPT, UR5, URZ, UPT ;  /* 0x0000003f0500728c */ /* 0x000fc6000bf05270 */
[----:B------:R-:W-:Y:S01]  /*0710*/  SHF.R.S32.HI R193, RZ, 0x6, R2 ;  /* 0x00000006ffc17819 */ /* 0x000fe20000011402 */
[----:B------:R-:W-:-:S03]  /*0720*/  USEL UR4, UR5, UR4, UP0 ;  /* 0x0000000405047287 */ /* 0x000fc60008000000 */
[----:B------:R-:W-:-:S04]  /*0730*/  IMNMX R193, RZ, R193, !PT ;  /* 0x000000c1ffc17217 */ /* 0x000fc80007800200 */
[----:B------:R-:W-:-:S13]  /*0740*/  ISETP.LT.AND P0, PT, R193, UR6, PT ;  /* 0x00000006c1007c0c */ /* 0x000fda000bf01270 */
[----:B------:R-:W-:Y:S05]  /*0750*/  @!P0 BRA `(.L_x_1566) ;  /* 0x000001c000008947 */ /* 0x000fea0003800000 */
[----:B------:R-:W-:Y:S01]  /*0760*/  IMAD.U32 R2, RZ, RZ, UR4 ;  /* 0x00000004ff027e24 */ /* 0x000fe2000f8e00ff */
[----:B------:R-:W-:-:S04]  /*0770*/  UIADD3 UR5, UR4, -0x1, UR6 ;  /* 0xffffffff04057890 */ /* 0x000fc8000fffe006 */
[-C--:B------:R-:W-:Y:S02]  /*0780*/  IABS R5, R2.reuse ;  /* 0x0000000200057213 */ /* 0x080fe40000000000 */
[----:B------:R-:W-:Y:S02]  /*0790*/  IADD3 R7, -R193, UR5, RZ ;  /* 0x00000005c1077c10 */ /* 0x000fe4000fffe1ff */
[----:B------:R-:W1:Y:S01]  /*07a0*/  I2F.RP R10, R5 ;  /* 0x00000005000a7306 */ /* 0x000e620000209400 */
[----:B------:R-:W-:Y:S02]  /*07b0*/  IABS R2, R2 ;  /* 0x0000000200027213 */ /* 0x000fe40000000000 */
[----:B------:R-:W-:Y:S02]  /*07c0*/  IABS R3, R7 ;  /* 0x0000000700037213 */ /* 0x000fe40000000000 */
[----:B------:R-:W-:Y:S01]  /*07d0*/  LOP3.LUT R7, R7, UR4, RZ, 0x3c, !PT ;  /* 0x0000000407077c12 */ /* 0x000fe2000f8e3cff */
        /* <DEDUP_REMOVED lines=14> */
[----:B------:R-:W-:Y:S02]  /*08c0*/  ISETP.NE.AND P1, PT, RZ, UR4, PT ;  /* 0x00000004ff007c0c */ /* 0x000fe4000bf25270 */
[----:B------:R-:W-:-:S13]  /*08d0*/  ISETP.GE.U32.AND P2, PT, R2, R5, PT ;  /* 0x000000050200720c */ /* 0x000fda0003f46070 */
[----:B------:R-:W-:-:S05]  /*08e0*/  @P2 IADD3 R4, R4, 0x1, RZ ;  /* 0x0000000104042810 */ /* 0x000fca0007ffe0ff */
[----:B------:R-:W-:Y:S01]  /*08f0*/  @!P0 IMAD.MOV R4, RZ, RZ, -R4 ;  /* 0x000000ffff048224 */ /* 0x000fe200078e0a04 */
[----:B------:R-:W-:-:S05]  /*0900*/  @!P1 LOP3.LUT R4, RZ, UR4, RZ, 0x33, !PT ;  /* 0x00000004ff049c12 */ /* 0x000fca000f8e33ff */
[----:B------:R-:W-:Y:S02]  /*0910*/  IMAD.MOV.U32 R132, RZ, RZ, R4 ;  /* 0x000000ffff847224 */ /* 0x000fe400078e0004 */
.L_x_1566:
[----:B------:R-:W-:Y:S01]  /*0920*/  ULOP3.LUT UR10, UR10, 0xffff, URZ, 0xc0, !UPT ;  /* 0x0000ffff0a0a7892 */ /* 0x000fe2000f8ec03f */
[----:B------:R-:W-:Y:S01]  /*0930*/  PLOP3.LUT P2, PT, PT, PT, PT, 0x80, 0x0 ;  /* 0x000000000000781c */ /* 0x000fe20003f4f070 */
[----:B------:R-:W-:Y:S01]  /*0940*/  IMAD.MOV.U32 R7, RZ, RZ, RZ ;  /* 0x000000ffff077224 */ /* 0x000fe200078e00ff */
[----:B------:R-:W-:Y:S01]  /*0950*/  MOV R4, RZ ;  /* 0x000000ff00047202 */ /* 0x000fe20000000f00 */
[----:B------:R-:W-:Y:S01]  /*0960*/  CS2R R84, SRZ ;  /* 0x0000000000547805 */ /* 0x000fe2000001ff00 */
[----:B------:R-:W-:Y:S01]  /*0970*/  CS2R R82, SRZ ;  /* 0x0000000000527805 */ /* 0x000fe2000001ff00 */
[----:B------:R-:W-:Y:S01]  /*0980*/  IMAD R193, R132, UR10, R193 ;  /* 0x0000000a84c17c24 */ /* 0x000fe2000f8e02c1 */
[----:B------:R-:W-:Y:S01]  /*0990*/  ULDC.64 UR10, c[0x0][0x118] ;  /* 0x00004600000a7ab9 */ /* 0x000fe20000000a00 */
[----:B------:R-:W-:Y:S01]  /*09a0*/  CS2R R80, SRZ ;  /* 0x0000000000507805 */ /* 0x000fe2000001ff00 */
[----:B------:R-:W-:Y:S01]  /*09b0*/  CS2R R78, SRZ ;  /* 0x00000000004e7805 */ /* 0x000fe2000001ff00 */
[----:B------:R-:W-:Y:S01]  /*09c0*/  IMAD.IADD R132, R193, 0x1, R132 ;  /* 0x00000001c1847824 */ /* 0x000fe200078e0284 */
[----:B------:R-:W-:Y:S01]  /*09d0*/  CS2R R76, SRZ ;  /* 0x00000000004c7805 */ /* 0x000fe2000001ff00 */
[----:B------:R-:W-:Y:S01]  /*09e0*/  CS2R R74, SRZ ;  /* 0x00000000004a7805 */ /* 0x000fe2000001ff00 */
[----:B------:R-:W-:Y:S01]  /*09f0*/  CS2R R72, SRZ ;  /* 0x0000000000487805 */ /* 0x000fe2000001ff00 */
[----:B------:R-:W-:Y:S01]  /*0a00*/  CS2R R70, SRZ ;  /* 0x0000000000467805 */ /* 0x000fe2000001ff00 */
[----:B------:R-:W-:Y:S01]  /*0a10*/  IMNMX R132, R132, UR6, PT ;  /* 0x0000000684847c17 */ /* 0x000fe2000b800200 */
        /* <DEDUP_REMOVED lines=47> */
[----:B------:R-:W-:-:S05]  /*0d10*/  @P4 IMAD.WIDE R4, R0, R3, c[0x0][0x340] ;  /* 0x0000d00000044625 */ /* 0x000fca00078e0203 */
[----:B------:R1:W2:Y:S01]  /*0d20*/  @P4 LDG.E R2, [R4.64] ;  /* 0x0000000a04024981 */ /* 0x0002a2000c1e1900 */
[----:B------:R-:W-:Y:S01]  /*0d30*/  SHF.R.S32.HI R89, RZ, 0x1f, R6 ;  /* 0x0000001fff597819 */ /* 0x000fe20000011406 */
[----:B------:R-:W-:Y:S01]  /*0d40*/  UIMAD UR6, UR14, UR4, URZ ;  /* 0x000000040e0672a4 */ /* 0x000fe2000f8e023f */
[----:B------:R-:W-:Y:S01]  /*0d50*/  PLOP3.LUT P2, PT, PT, PT, UP2, 0x80, 0x0 ;  /* 0x000000000000781c */ /* 0x000fe20003f4f028 */
[----:B------:R-:W-:Y:S01]  /*0d60*/  UIMAD.WIDE.U32 UR16, UR8, UR4, URZ ;  /* 0x00000004081072a5 */ /* 0x000fe2000f8e003f */
[CC--:B------:R-:W-:Y:S01]  /*0d70*/  LEA.HI R8, R89.reuse, R6.reuse, RZ, 0x3 ;  /* 0x0000000659087211 */ /* 0x0c0fe200078f18ff */
[----:B------:R-:W-:Y:S01]  /*0d80*/  UIMAD UR4, UR8, UR5, UR6 ;  /* 0x00000005080472a4 */ /* 0x000fe2000f8e0206 */
[CC--:B------:R-:W-:Y:S01]  /*0d90*/  LEA.HI R19, R89.reuse, R6.reuse, RZ, 0x4 ;  /* 0x0000000659137211 */ /* 0x0c0fe200078f20ff */
[----:B------:R-:W-:Y:S01]  /*0da0*/  BSSY B0, `(.L_x_1568) ;  /* 0x0000097000007945 */ /* 0x000fe20003800000 */
[----:B------:R-:W-:Y:S01]  /*0db0*/  LOP3.LUT R3, R8, 0xfffffff8, RZ, 0xc0, !PT ;  /* 0xfffffff808037812 */ /* 0x000fe200078ec0ff */
[----:B------:R-:W-:Y:S01]  /*0dc0*/  UIADD3 UR4, UR17, UR4, URZ ;  /* 0x0000000411047290 */ /* 0x000fe2000fffe03f */
[----:B------:R-:W-:Y:S01]  /*0dd0*/  SHF.R.S32.HI R9, RZ, 0x3, R8 ;  /* 0x00000003ff097819 */ /* 0x000fe20000011408 */
[----:B------:R-:W-:Y:S01]  /*0de0*/  IMAD.U32 R21, RZ, RZ, UR17 ;  /* 0x00000011ff157e24 */ /* 0x000fe2000f8e00ff */
[----:B------:R-:W-:Y:S01]  /*0df0*/  PLOP3.LUT P0, PT, PT, PT, UP2, 0x80, 0x0 ;  /* 0x000000000000781c */ /* 0x000fe20003f0f028 */
[----:B------:R-:W-:Y:S01]  /*0e00*/  IMAD.IADD R212, R6, 0x1, -R3 ;  /* 0x0000000106d47824 */ /* 0x000fe200078e0a03 */
[----:B------:R-:W-:Y:S01]  /*0e10*/  LEA.HI R13, R89, R6, RZ, 0x6 ;  /* 0x00000006590d7211 */ /* 0x000fe200078f30ff */
[----:B------:R-:W-:Y:S01]  /*0e20*/  IMAD.SHL.U32 R7, R9, 0x40, RZ ;  /* 0x0000004009077824 */ /* 0x000fe200078e00ff */
[----:B------:R-:W-:Y:S01]  /*0e30*/  ULDC.64 UR6, c[0x0][0x1e8] ;  /* 0x00007a0000067ab9 */ /* 0x000fe20000000a00 */
[C---:B------:R-:W-:Y:S01]  /*0e40*/  IMAD.SHL.U32 R18, R212.reuse, 0x8, RZ ;  /* 0x00000008d4127824 */ /* 0x040fe200078e00ff */
[----:B------:R-:W-:Y:S01]  /*0e50*/  UIMAD UR6, UR14, UR6, URZ ;  /* 0x000000060e0672a4 */ /* 0x000fe2000f8e023f */
[----:B------:R-:W-:Y:S01]  /*0e60*/  IMAD.SHL.U32 R17, R212, 0x40, RZ ;  /* 0x00000040d4117824 */ /* 0x000fe200078e00ff */
[----:B------:R-:W-:Y:S01]  /*0e70*/  LOP3.LUT R7, R7, 0x1c0, RZ, 0xc0, !PT ;  /* 0x000001c007077812 */ /* 0x000fe200078ec0ff */
[----:B------:R-:W-:Y:S01]  /*0e80*/  IMAD.U32 R20, RZ, RZ, UR16 ;  /* 0x00000010ff147e24 */ /* 0x000fe2000f8e00ff */
[----:B------:R-:W-:Y:S01]  /*0e90*/  UIMAD UR6, UR8, UR7, UR6 ;  /* 0x00000007080672a4 */ /* 0x000fe2000f8e0206 */
[----:B------:R-:W-:Y:S01]  /*0ea0*/  IMAD.U32 R21, RZ, RZ, UR4 ;  /* 0x00000004ff157e24 */ /* 0x000fe2000f8e00ff */
[----:B-1----:R-:W-:Y:S01]  /*0eb0*/  SHF.R.S32.HI R5, RZ, 0x4, R19 ;  /* 0x00000004ff057819 */ /* 0x002fe20000011413 */
[----:B------:R-:W-:Y:S01]  /*0ec0*/  IMAD.SHL.U32 R13, R13, 0x8, RZ ;  /* 0x000000080d0d7824 */ /* 0x000fe200078e00ff */
[----:B------:R-:W-:Y:S01]  /*0ed0*/  LOP3.LUT R3, R7, 0x38, R18, 0xf8, !PT ;  /* 0x0000003807037812 */ /* 0x000fe200078ef812 */
[----:B------:R-:W-:Y:S01]  /*0ee0*/  IMAD.WIDE.U32 R20, R0, c[0x0][0x1c0], R20 ;  /* 0x0000700000147a25 */ /* 0x000fe200078e0014 */
[C---:B------:R-:W-:Y:S01]  /*0ef0*/  LEA.HI R4, R19.reuse, R5, RZ, 0x1 ;  /* 0x0000000513047211 */ /* 0x040fe200078f08ff */
[----:B------:R-:W-:Y:S01]  /*0f00*/  ULDC.64 UR4, c[0x0][0x210] ;  /* 0x0000840000047ab9 */ /* 0x000fe20000000a00 */
[----:B------:R-:W-:Y:S01]  /*0f10*/  LOP3.LUT R19, R19, 0xfffffff0, RZ, 0xc0, !PT ;  /* 0xfffffff013137812 */ /* 0x000fe200078ec0ff */
[----:B------:R-:W-:Y:S01]  /*0f20*/  UIMAD UR4, UR14, UR4, URZ ;  /* 0x000000040e0472a4 */ /* 0x000fe2000f8e023f */
[----:B------:R-:W-:Y:S01]  /*0f30*/  SHF.R.U32.HI R198, RZ, 0x3, R7 ;  /* 0x00000003ffc67819 */ /* 0x000fe20000011607 */
[----:B------:R-:W-:Y:S01]  /*0f40*/  IMAD R7, R212, 0x20, R9 ;  /* 0x00000020d4077824 */ /* 0x000fe200078e0209 */
[----:B------:R-:W-:Y:S01]  /*0f50*/  LOP3.LUT R4, R4, 0xfffffffe, RZ, 0xc0, !PT ;  /* 0xfffffffe04047812 */ /* 0x000fe200078ec0ff */
[----:B------:R-:W-:Y:S01]  /*0f60*/  IMAD.IADD R19, R6, 0x1, -R19 ;  /* 0x0000000106137824 */ /* 0x000fe200078e0a13 */
[----:B------:R-:W-:Y:S01]  /*0f70*/  LOP3.LUT R17, R17, 0x1c0, RZ, 0xc0, !PT ;  /* 0x000001c011117812 */ /* 0x000fe200078ec0ff */
[----:B------:R-:W-:Y:S01]  /*0f80*/  UIMAD UR4, UR8, UR5, UR4 ;  /* 0x00000005080472a4 */ /* 0x000fe2000f8e0204 */
[----:B------:R-:W-:Y:S01]  /*0f90*/  IADD3 R7, R7, UR13, RZ ;  /* 0x0000000d07077c10 */ /* 0x000fe2000fffe0ff */
[----:B------:R-:W-:Y:S01]  /*0fa0*/  IMAD.IADD R4, R5, 0x1, -R4 ;  /* 0x0000000105047824 */ /* 0x000fe200078e0a04 */
[----:B------:R-:W-:Y:S01]  /*0fb0*/  IADD3 R5, R18, 0x80, RZ ;  /* 0x0000008012057810 */ /* 0x000fe20007ffe0ff */
[----:B------:R-:W-:Y:S01]  /*0fc0*/  ULDC UR5, c[0x0][0x2c4] ;  /* 0x0000b10000057ab9 */ /* 0x000fe20000000800 */
[----:B------:R-:W-:Y:S01]  /*0fd0*/  SHF.R.S32.HI R14, RZ, 0x1f, R19 ;  /* 0x0000001fff0e7819 */ /* 0x000fe20000011413 */
[----:B------:R-:W-:Y:S01]  /*0fe0*/  @P2 IMAD.HI.U32 R10, R7, c[0x0][0x2c8], RZ ;  /* 0x0000b200070a2a27 */ /* 0x000fe200078e00ff */
[----:B------:R-:W-:-:S02]  /*0ff0*/  ISETP.GE.AND P1, PT, R5, c[0x0][0x1d4], PT ;  /* 0x0000750005007a0c */ /* 0x000fc40003f26270 */
[----:B------:R-:W-:Y:S01]  /*1000*/  ISETP.GE.AND P5, PT, R5, c[0x0][0x198], PT ;  /* 0x0000660005007a0c */ /* 0x000fe20003fa6270 */
[----:B------:R-:W-:Y:S01]  /*1010*/  IMAD.MOV.U32 R15, RZ, RZ, R7 ;  /* 0x000000ffff0f7224 */ /* 0x000fe200078e0007 */
[----:B------:R-:W-:Y:S02]  /*1020*/  LOP3.LUT R198, R3, R198, RZ, 0x3c, !PT ;  /* 0x000000c603c67212 */ /* 0x000fe400078e3cff */
[----:B------:R-:W-:Y:S02]  /*1030*/  LEA.HI R5, R14, R19, RZ, 0x3 ;  /* 0x000000130e057211 */ /* 0x000fe400078f18ff */
[----:B------:R-:W-:Y:S02]  /*1040*/  SHF.R.S32.HI R3, RZ, 0x1f, R0 ;  /* 0x0000001fff037819 */ /* 0x000fe40000011400 */
[----:B------:R-:W-:Y:S02]  /*1050*/  @P0 SHF.R.U32.HI R15, RZ, c[0x0][0x2cc], R10 ;  /* 0x0000b300ff0f0a19 */ /* 0x000fe4000001160a */
[----:B------:R-:W-:Y:S01]  /*1060*/  LOP3.LUT R8, R17, 0x8, R8, 0xf8, !PT ;  /* 0x0000000811087812 */ /* 0x000fe200078ef808 */
[----:B------:R-:W-:Y:S01]  /*1070*/  IMAD R23, R3, c[0x0][0x1c0], RZ ;  /* 0x0000700003177a24 */ /* 0x000fe200078e02ff */
[----:B------:R-:W-:-:S02]  /*1080*/  LOP3.LUT R16, R5, 0xfffffff8, RZ, 0xc0, !PT ;  /* 0xfffffff805107812 */ /* 0x000fc400078ec0ff */
[----:B------:R-:W-:Y:S01]  /*1090*/  SHF.R.U32.HI R17, RZ, 0x3, R17 ;  /* 0x00000003ff117819 */ /* 0x000fe20000011611 */
[----:B------:R-:W-:Y:S01]  /*10a0*/  IMAD R23, R0, c[0x0][0x1c4], R23 ;  /* 0x0000710000177a24 */ /* 0x000fe200078e0217 */
[----:B------:R-:W-:Y:S01]  /*10b0*/  SHF.R.S32.HI R10, RZ, 0x1f, R9 ;  /* 0x0000001fff0a7819 */ /* 0x000fe20000011409 */
[----:B------:R-:W-:Y:S01]  /*10c0*/  IMAD.IADD R16, R19, 0x1, -R16 ;  /* 0x0000000113107824 */ /* 0x000fe200078e0a10 */
[----:B------:R-:W-:Y:S01]  /*10d0*/  LOP3.LUT R17, R8, R17, RZ, 0x3c, !PT ;  /* 0x0000001108117212 */ /* 0x000fe200078e3cff */
[----:B------:R-:W-:Y:S01]  /*10e0*/  IMAD.IADD R21, R21, 0x1, R23 ;  /* 0x0000000115157824 */ /* 0x000fe200078e0217 */
[----:B------:R-:W-:Y:S01]  /*10f0*/  SHF.R.S32.HI R19, RZ, 0x1f, R18 ;  /* 0x0000001fff137819 */ /* 0x000fe20000011412 */
[----:B------:R-:W-:Y:S01]  /*1100*/  IMAD R8, R10, c[0x0][0x1e0], RZ ;  /* 0x000078000a087a24 */ /* 0x000fe200078e02ff */
[----:B------:R-:W-:Y:S01]  /*1110*/  LOP3.LUT R198, R198, 0xfffffe00, R13, 0xf8, !PT ;  /* 0xfffffe00c6c67812 */ /* 0x000fe200078ef80d */
[----:B------:R-:W-:Y:S01]  /*1120*/  IMAD R10, R10, c[0x0][0x208], RZ ;  /* 0x000082000a0a7a24 */ /* 0x000fe200078e02ff */
[--C-:B------:R-:W-:Y:S01]  /*1130*/  SHF.R.S32.HI R14, RZ, 0x1f, R15.reuse ;  /* 0x0000001fff0e7819 */ /* 0x100fe2000001140f */
[C---:B------:R-:W-:Y:S01]  /*1140*/  IMAD R13, R9.reuse, c[0x0][0x1e4], R8 ;  /* 0x00007900090d7a24 */ /* 0x040fe200078e0208 */
[C---:B------:R-:W-:Y:S01]  /*1150*/  LOP3.LUT P2, RZ, R16.reuse, 0x4, RZ, 0xc0, !PT ;  /* 0x0000000410ff7812 */ /* 0x040fe2000784c0ff */
[----:B------:R-:W-:Y:S01]  /*1160*/  IMAD.MOV R8, RZ, RZ, -R15 ;  /* 0x000000ffff087224 */ /* 0x000fe200078e0a0f */
[----:B------:R-:W-:Y:S01]  /*1170*/  LOP3.LUT P3, RZ, R16, 0x2, RZ, 0xc0, !PT ;  /* 0x0000000210ff7812 */ /* 0x000fe2000786c0ff */
[C---:B------:R-:W-:Y:S01]  /*1180*/  IMAD R10, R9.reuse, c[0x0][0x20c], R10 ;  /* 0x00008300090a7a24 */ /* 0x040fe200078e020a */
[----:B------:R-:W-:Y:S01]  /*1190*/  P2R R12, PR, RZ, 0x2 ;  /* 0x00000002ff0c7803 */ /* 0x000fe20000000000 */
[----:B------:R-:W-:Y:S01]  /*11a0*/  IMAD.WIDE.U32 R24, R9, c[0x0][0x1e0], R18 ;  /* 0x0000780009187a25 */ /* 0x000fe200078e0012 */
[----:B------:R-:W-:-:S02]  /*11b0*/  LOP3.LUT P1, RZ, R212, 0x2, RZ, 0xc0, !PT ;  /* 0x00000002d4ff7812 */ /* 0x000fc4000782c0ff */
[----:B------:R-:W-:Y:S01]  /*11c0*/  LEA.HI R88, R89, R6, RZ, 0x5 ;  /* 0x0000000659587211 */ /* 0x000fe200078f28ff */
[----:B------:R-:W-:Y:S01]  /*11d0*/  IMAD.WIDE.U32 R22, R9, c[0x0][0x208], R18 ;  /* 0x0000820009167a25 */ /* 0x000fe200078e0012 */
[----:B------:R-:W-:-:S03]  /*11e0*/  P2R R11, PR, RZ, 0x20 ;  /* 0x00000020ff0b7803 */ /* 0x000fc60000000000 */
[----:B------:R-:W-:Y:S02]  /*11f0*/  IMAD R8, R8, c[0x0][0x2c4], R7 ;  /* 0x0000b10008087a24 */ /* 0x000fe400078e0207 */
[----:B------:R-:W-:Y:S02]  /*1200*/  IMAD.IADD R25, R25, 0x1, R13 ;  /* 0x0000000119197824 */ /* 0x000fe400078e020d */
[----:B------:R-:W-:Y:S02]  /*1210*/  IMAD.IADD R23, R23, 0x1, R10 ;  /* 0x0000000117177824 */ /* 0x000fe400078e020a */
[----:B------:R-:W-:Y:S02]  /*1220*/  IMAD.U32 R7, RZ, RZ, UR8 ;  /* 0x00000008ff077e24 */ /* 0x000fe4000f8e00ff */
[----:B------:R-:W-:Y:S02]  /*1230*/  IMAD R14, R14, c[0x0][0x1b0], RZ ;  /* 0x00006c000e0e7a24 */ /* 0x000fe400078e02ff */
[----:B------:R-:W-:-:S02]  /*1240*/  IMAD.SHL.U32 R16, R16, 0x40, RZ ;  /* 0x0000004010107824 */ /* 0x000fc400078e00ff */
[----:B------:R-:W-:-:S03]  /*1250*/  IMAD.WIDE.U32 R24, R7, c[0x0][0x1e8], R24 ;  /* 0x00007a0007187a25 */ /* 0x000fc600078e0018 */
[----:B------:R-:W-:Y:S01]  /*1260*/  LOP3.LUT R13, R16, 0x1c0, RZ, 0xc0, !PT ;  /* 0x000001c0100d7812 */ /* 0x000fe200078ec0ff */
[----:B------:R-:W-:Y:S01]  /*1270*/  IMAD.WIDE.U32 R22, R7, c[0x0][0x210], R22 ;  /* 0x0000840007167a25 */ /* 0x000fe200078e0016 */
[----:B------:R-:W-:Y:S02]  /*1280*/  SHF.R.S32.HI R7, RZ, 0x1f, R8 ;  /* 0x0000001fff077819 */ /* 0x000fe40000011408 */
[----:B------:R-:W-:Y:S01]  /*1290*/  IADD3 R16, R9, UR13, RZ ;  /* 0x0000000d09107c10 */ /* 0x000fe2000fffe0ff */
[----:B------:R-:W-:Y:S01]  /*12a0*/  IMAD R188, R4, 0x200, R17 ;  /* 0x0000020004bc7824 */ /* 0x000fe200078e0211 */
[----:B------:R-:W-:Y:S01]  /*12b0*/  IADD3 R23, R23, UR4, RZ ;  /* 0x0000000417177c10 */ /* 0x000fe2000fffe0ff */
[----:B------:R-:W-:Y:S01]  /*12c0*/  IMAD.WIDE.U32 R20, R15, c[0x0][0x1b0], R20 ;  /* 0x00006c000f147a25 */ /* 0x000fe200078e0014 */
[----:B------:R-:W-:Y:S01]  /*12d0*/  ULDC UR4, c[0x0][0x168] ;  /* 0x00005a0000047ab9 */ /* 0x000fe20000000800 */
[----:B------:R-:W-:Y:S01]  /*12e0*/  IADD3 R25, R25, UR6, RZ ;  /* 0x0000000619197c10 */ /* 0x000fe2000fffe0ff */
[----:B------:R-:W-:Y:S01]  /*12f0*/  UIMAD UR4, UR5, UR4, URZ ;  /* 0x00000004050472a4 */ /* 0x000fe2000f8e023f */
[----:B------:R-:W-:-:S02]  /*1300*/  IMAD R14, R15, c[0x0][0x1b4], R14 ;  /* 0x00006d000f0e7a24 */ /* 0x000fc400078e020e */
[----:B------:R-:W-:Y:S02]  /*1310*/  IMAD.SHL.U32 R4, R4, 0x8, RZ ;  /* 0x0000000804047824 */ /* 0x000fe400078e00ff */
[----:B------:R-:W-:Y:S02]  /*1320*/  IMAD.IADD R21, R21, 0x1, R14 ;  /* 0x0000000115157824 */ /* 0x000fe400078e020e */
[----:B------:R-:W-:Y:S01]  /*1330*/  IMAD R7, R7, c[0x0][0x1a8], RZ ;  /* 0x00006a0007077a24 */ /* 0x000fe200078e02ff */
[----:B------:R-:W-:Y:S01]  /*1340*/  LOP3.LUT R4, R13, 0x8, R4, 0xf8, !PT ;  /* 0x000000080d047812 */ /* 0x000fe200078ef804 */
[----:B------:R-:W-:Y:S01]  /*1350*/  IMAD.WIDE.U32 R14, R8, c[0x0][0x1a8], R20 ;  /* 0x00006a00080e7a25 */ /* 0x000fe200078e0014 */
[----:B------:R-:W-:-:S03]  /*1360*/  SHF.R.U32.HI R13, RZ, 0x3, R13 ;  /* 0x00000003ff0d7819 */ /* 0x000fc6000001160d */
[----:B------:R-:W-:Y:S01]  /*1370*/  IMAD R7, R8, c[0x0][0x1ac], R7 ;  /* 0x00006b0008077a24 */ /* 0x000fe200078e0207 */
[----:B------:R-:W-:Y:S01]  /*1380*/  LOP3.LUT R4, R4, R13, RZ, 0x3c, !PT ;  /* 0x0000000d04047212 */ /* 0x000fe200078e3cff */
[----:B------:R-:W-:Y:S01]  /*1390*/  IMAD.SHL.U32 R13, R5, 0x40, RZ ;  /* 0x00000040050d7824 */ /* 0x000fe200078e00ff */
[----:B------:R-:W-:Y:S01]  /*13a0*/  LEA R10, P0, R14, c[0x0][0x160], 0x1 ;  /* 0x000058000e0a7a11 */ /* 0x000fe200078008ff */
[----:B------:R-:W-:Y:S01]  /*13b0*/  IMAD.IADD R5, R15, 0x1, R7 ;  /* 0x000000010f057824 */ /* 0x000fe200078e0207 */
[----:B------:R-:W-:Y:S02]  /*13c0*/  IADD3 R15, R18, 0x40, RZ ;  /* 0x00000040120f7810 */ /* 0x000fe40007ffe0ff */
[----:B------:R-:W-:Y:S01]  /*13d0*/  LOP3.LUT R4, R4, 0xfffffe00, R13, 0xf8, !PT ;  /* 0xfffffe0004047812 */ /* 0x000fe200078ef80d */
[----:B------:R1:W3:Y:S01]  /*13e0*/  SHFL.IDX PT, R20, R10, RZ, 0x181f ;  /* 0x00181fff0a147589 */ /* 0x0002e200000e0000 */
[----:B------:R-:W-:Y:S02]  /*13f0*/  LEA.HI.X R5, R14, c[0x0][0x164], R5, 0x1, P0 ;  /* 0x000059000e057a11 */ /* 0x000fe400000f0c05 */
[----:B------:R-:W-:-:S03]  /*1400*/  LOP3.LUT P0, RZ, R212, 0x4, RZ, 0xc0, !PT ;  /* 0x00000004d4ff7812 */ /* 0x000fc6000780c0ff */
[----:B------:R1:W4:Y:S01]  /*1410*/  SHFL.IDX PT, R21, R5, RZ, 0x181f ;  /* 0x00181fff05157589 */ /* 0x00032200000e0000 */
[--C-:B--2---:R-:W-:Y:S01]  /*1420*/  @P4 IMAD.MOV.U32 R200, RZ, RZ, R2.reuse ;  /* 0x000000ffffc84224 */ /* 0x104fe200078e0002 */
[----:B------:R-:W-:Y:S01]  /*1430*/  @P4 SHF.R.S32.HI R201, RZ, 0x1f, R2 ;  /* 0x0000001fffc94819 */ /* 0x000fe20000011402 */
[----:B------:R-:W-:Y:S01]  /*1440*/  @!P4 IMAD.MOV.U32 R200, RZ, RZ, R0 ;  /* 0x000000ffffc8c224 */ /* 0x000fe200078e0000 */
[----:B------:R-:W-:Y:S01]  /*1450*/  LEA.HI R0, R89, R6, RZ, 0x3 ;  /* 0x0000000659007211 */ /* 0x000fe200078f18ff */
[----:B------:R-:W-:Y:S01]  /*1460*/  @!P4 IMAD.MOV.U32 R201, RZ, RZ, R3 ;  /* 0x000000ffffc9c224 */ /* 0x000fe200078e0003 */
[----:B------:R-:W-:Y:S01]  /*1470*/  ISETP.GE.AND P4, PT, R16, UR4, PT ;  /* 0x0000000410007c0c */ /* 0x000fe2000bf86270 */
[----:B------:R-:W-:Y:S01]  /*1480*/  IMAD.MOV.U32 R2, RZ, RZ, 0x10 ;  /* 0x00000010ff027424 */ /* 0x000fe200078e00ff */
[----:B------:R-:W-:Y:S01]  /*1490*/  LOP3.LUT R7, R0, 0xfffffff8, RZ, 0xc0, !PT ;  /* 0xfffffff800077812 */ /* 0x000fe200078ec0ff */
[C---:B------:R-:W-:Y:S01]  /*14a0*/  IMAD R207, R201.reuse, c[0x0][0x1f0], RZ ;  /* 0x00007c00c9cf7a24 */ /* 0x040fe200078e02ff */
[----:B------:R-:W-:Y:S01]  /*14b0*/  P2R R0, PR, RZ, 0x2 ;  /* 0x00000002ff007803 */ /* 0x000fe20000000000 */
[----:B------:R-:W-:Y:S01]  /*14c0*/  IMAD R205, R201, c[0x0][0x218], RZ ;  /* 0x00008600c9cd7a24 */ /* 0x000fe200078e02ff */
[----:B------:R-:W-:Y:S01]  /*14d0*/  ISETP.GE.AND P1, PT, R15, c[0x0][0x198], PT ;  /* 0x000066000f007a0c */ /* 0x000fe20003f26270 */
[----:B------:R-:W-:Y:S01]  /*14e0*/  IMAD.IADD R8, R6, 0x1, -R7 ;  /* 0x0000000106087824 */ /* 0x000fe200078e0a07 */
[----:B------:R-:W-:Y:S01]  /*14f0*/  SEL R2, R2, 0xfffffff0, !P3 ;  /* 0xfffffff002027807 */ /* 0x000fe20005800000 */
[----:B------:R-:W-:Y:S01]  /*1500*/  IMAD.MOV.U32 R3, RZ, RZ, 0x20 ;  /* 0x00000020ff037424 */ /* 0x000fe200078e00ff */
[----:B------:R-:W-:Y:S01]  /*1510*/  P2R R0, PR, RZ, 0x2 ;  /* 0x00000002ff007803 */ /* 0x000fe20000000000 */
[C---:B------:R-:W-:Y:S01]  /*1520*/  IMAD R207, R200.reuse, c[0x0][0x1f4], R207 ;  /* 0x00007d00c8cf7a24 */ /* 0x040fe200078e02cf */
[----:B------:R-:W-:Y:S01]  /*1530*/  SHF.R.S32.HI R7, RZ, 0x5, R88 ;  /* 0x00000005ff077819 */ /* 0x000fe20000011458 */
[C---:B------:R-:W-:Y:S01]  /*1540*/  IMAD R205, R200.reuse, c[0x0][0x21c], R205 ;  /* 0x00008700c8cd7a24 */ /* 0x040fe200078e02cd */
[----:B------:R-:W-:Y:S01]  /*1550*/  SEL R3, R3, 0xffffffe0, !P2 ;  /* 0xffffffe003037807 */ /* 0x000fe20005000000 */
[----:B------:R-:W-:Y:S01]  /*1560*/  IMAD.WIDE.U32 R202, R200, c[0x0][0x1f0], R24 ;  /* 0x00007c00c8ca7a25 */ /* 0x000fe200078e0018 */
[----:B------:R-:W-:-:S02]  /*1570*/  ISETP.GE.AND P3, PT, R18, c[0x0][0x1d4], PT ;  /* 0x0000750012007a0c */ /* 0x000fc40003f66270 */
[----:B------:R-:W-:Y:S01]  /*1580*/  ISETP.GE.AND P2, PT, R15, c[0x0][0x1d4], PT ;  /* 0x000075000f007a0c */ /* 0x000fe20003f46270 */
[----:B------:R-:W-:Y:S01]  /*1590*/  IMAD.SHL.U32 R8, R8, 0x8, RZ ;  /* 0x0000000808087824 */ /* 0x000fe200078e00ff */
[----:B------:R-:W-:Y:S01]  /*15a0*/  ISETP.NE.AND P1, PT, R12, RZ, PT ;  /* 0x000000ff0c00720c */ /* 0x000fe20003f25270 */
[----:B------:R-:W-:-:S03]  /*15b0*/  IMAD.WIDE.U32 R200, R200, c[0x0][0x218], R22 ;  /* 0x00008600c8c87a25 */ /* 0x000fc600078e0016 */
[----:B------:R-:W-:Y:S01]  /*15c0*/  ISETP.GE.AND P6, PT, R8, c[0x0][0x198], PT ;  /* 0x0000660008007a0c */ /* 0x000fe20003fc6270 */
[----:B------:R-:W-:Y:S02]  /*15d0*/  IMAD.IADD R207, R203, 0x1, R207 ;  /* 0x00000001cbcf7824 */ /* 0x000fe400078e02cf */
[----:B------:R-:W-:Y:S01]  /*15e0*/  IMAD.IADD R205, R201, 0x1, R205 ;  /* 0x00000001c9cd7824 */ /* 0x000fe200078e02cd */
[----:B------:R-:W-:Y:S05]  /*15f0*/  @P4 BRA `(.L_x_1569) ;  /* 0x0000011000004947 */ /* 0x000fea0003800000 */
[C---:B-1-34-:R-:W-:Y:S02]  /*1600*/  IADD3 R12, R8.reuse, 0x80, RZ ;  /* 0x00000080080c7810 */ /* 0x05afe40007ffe0ff */
[----:B------:R-:W-:Y:S02]  /*1610*/  LEA R22, P4, R8, R20, 0x1 ;  /* 0x0000001408167211 */ /* 0x000fe400078808ff */
[----:B------:R-:W-:Y:S02]  /*1620*/  SHF.R.S32.HI R14, RZ, 0x1f, R15 ;  /* 0x0000001fff0e7819 */ /* 0x000fe4000001140f */
[----:B------:R-:W-:-:S02]  /*1630*/  SHF.R.S32.HI R13, RZ, 0x1f, R12 ;  /* 0x0000001fff0d7819 */ /* 0x000fc4000001140c */
[----:B------:R-:W-:Y:S02]  /*1640*/  LEA.HI.X R23, R8, R21, R19, 0x1, P4 ;  /* 0x0000001508177211 */ /* 0x000fe400020f0c13 */
[----:B------:R-:W-:Y:S02]  /*1650*/  LEA.HI R14, R14, R15, RZ, 0x3 ;  /* 0x0000000f0e0e7211 */ /* 0x000fe400078f18ff */
[----:B------:R-:W-:Y:S02]  /*1660*/  ISETP.NE.AND P4, PT, R0, RZ, PT ;  /* 0x000000ff0000720c */ /* 0x000fe40003f85270 */
[----:B------:R-:W-:Y:S01]  /*1670*/  LEA.HI R13, R13, R12, RZ, 0x3 ;  /* 0x0000000c0d0d7211 */ /* 0x000fe200078f18ff */
[----:B------:R-:W-:Y:S01]  /*1680*/  IMAD.SHL.U32 R12, R198, 0x2, RZ ;  /* 0x00000002c60c7824 */ /* 0x000fe200078e00ff */
[----:B------:R-:W-:Y:S02]  /*1690*/  LOP3.LUT R14, R14, 0xfffffff8, RZ, 0xc0, !PT ;  /* 0xfffffff80e0e7812 */ /* 0x000fe400078ec0ff */
[----:B------:R-:W-:-:S02]  /*16a0*/  LOP3.LUT R13, R13, 0xfffffff8, RZ, 0xc0, !PT ;  /* 0xfffffff80d0d7812 */ /* 0x000fc400078ec0ff */
[----:B------:R-:W-:Y:S01]  /*16b0*/  @!PT LDS RZ, [RZ] ;  /* 0x00000000fffff984 */ /* 0x000fe20000000800 */
[----:B------:R1:W-:Y:S01]  /*16c0*/  LDGSTS.E.BYPASS.LTC128B.128 [R12+0x18100], [R22.64], !P6 ;  /* 0x18100000160c7fae */ /* 0x0003e2000f101d4a */
[----:B------:R-:W-:-:S04]  /*16d0*/  IMAD.WIDE R24, R14, 0x2, R20 ;  /* 0x000000020e187825 */ /* 0x000fc800078e0214 */
[----:B------:R-:W-:Y:S01]  /*16e0*/  IMAD.WIDE R20, R13, 0x2, R20 ;  /* 0x000000020d147825 */ /* 0x000fe200078e0214 */
[----:B------:R1:W-:Y:S04]  /*16f0*/  LDGSTS.E.BYPASS.LTC128B.128 [R12+0x1c100], [R24.64], !P4 ;  /* 0x1c100000180c7fae */ /* 0x0003e8000e101d4a */
[----:B------:R1:W-:Y:S02]  /*1700*/  LDGSTS.E.BYPASS.LTC128B.128 [R12+0x20100], [R20.64], !P5 ;  /* 0x20100000140c7fae */ /* 0x0003e4000e901d4a */
.L_x_1569:
[----:B-1-34-:R-:W-:Y:S05]  /*1710*/  BSYNC B0 ;  /* 0x0000000000007941 */ /* 0x01afea0003800000 */
.L_x_1568:
[----:B------:R-:W-:Y:S01]  /*1720*/  IADD3 R12, R16, 0x20, RZ ;  /* 0x00000020100c7810 */ /* 0x000fe20007ffe0ff */
[----:B------:R1:W2:Y:S01]  /*1730*/  SHFL.IDX PT, R21, R5, 0x1, 0x181f ;  /* 0x00381f0005157f89 */ /* 0x0002a200000e0000 */
[----:B------:R-:W-:Y:S02]  /*1740*/  BSSY B0, `(.L_x_1570) ;  /* 0x0000015000007945 */ /* 0x000fe40003800000 */
[----:B------:R-:W-:Y:S01]  /*1750*/  ISETP.GE.AND P4, PT, R12, UR4, PT ;  /* 0x000000040c007c0c */ /* 0x000fe2000bf86270 */
[----:B------:R1:W3:-:S12]  /*1760*/  SHFL.IDX PT, R20, R10, 0x1, 0x181f ;  /* 0x00381f000a147f89 */ /* 0x0002d800000e0000 */
[----:B------:R-:W-:Y:S05]  /*1770*/  @P4 BRA `(.L_x_1571) ;  /* 0x0000011000004947 */ /* 0x000fea0003800000 */
[C---:B------:R-:W-:Y:S02]  /*1780*/  IADD3 R13, R8.reuse, 0x80, RZ ;  /* 0x00000080080d7810 */ /* 0x040fe40007ffe0ff */
[C---:B---3--:R-:W-:Y:S02]  /*1790*/  LEA R22, P4, R8.reuse, R20, 0x1 ;  /* 0x0000001408167211 */ /* 0x048fe400078808ff */
[----:B------:R-:W-:Y:S02]  /*17a0*/  SHF.R.S32.HI R14, RZ, 0x1f, R15 ;  /* 0x0000001fff0e7819 */ /* 0x000fe4000001140f */
[----:B------:R-:W-:Y:S02]  /*17b0*/  SHF.R.S32.HI R12, RZ, 0x1f, R13 ;  /* 0x0000001fff0c7819 */ /* 0x000fe4000001140d */
[----:B--2---:R-:W-:Y:S02]  /*17c0*/  LEA.HI.X R23, R8, R21, R19, 0x1, P4 ;  /* 0x0000001508177211 */ /* 0x004fe400020f0c13 */
[----:B------:R-:W-:-:S02]  /*17d0*/  LEA.HI R14, R14, R15, RZ, 0x3 ;  /* 0x0000000f0e0e7211 */ /* 0x000fc400078f18ff */
[----:B------:R-:W-:Y:S02]  /*17e0*/  ISETP.NE.AND P4, PT, R0, RZ, PT ;  /* 0x000000ff0000720c */ /* 0x000fe40003f85270 */
[----:B------:R-:W-:Y:S01]  /*17f0*/  LEA.HI R12, R12, R13, RZ, 0x3 ;  /* 0x0000000d0c0c7211 */ /* 0x000fe200078f18ff */
[----:B------:R-:W-:Y:S01]  /*1800*/  IMAD.SHL.U32 R13, R198, 0x2, RZ ;  /* 0x00000002c60d7824 */ /* 0x000fe200078e00ff */
[----:B------:R-:W-:Y:S02]  /*1810*/  LOP3.LUT R14, R14, 0xfffffff8, RZ, 0xc0, !PT ;  /* 0xfffffff80e0e7812 */ /* 0x000fe400078ec0ff */
[----:B------:R-:W-:Y:S02]  /*1820*/  LOP3.LUT R12, R12, 0xfffffff8, RZ, 0xc0, !PT ;  /* 0xfffffff80c0c7812 */ /* 0x000fe400078ec0ff */
[----:B------:R-:W-:Y:S01]  /*1830*/  @!PT LDS RZ, [RZ] ;  /* 0x00000000fffff984 */ /* 0x000fe20000000800 */
[----:B------:R2:W-:Y:S01]  /*1840*/  LDGSTS.E.BYPASS.LTC128B.128 [R13+0x19100], [R22.64], !P6 ;  /* 0x19100000160d7fae */ /* 0x0005e2000f101d4a */
[----:B------:R-:W-:-:S04]  /*1850*/  IMAD.WIDE R24, R14, 0x2, R20 ;  /* 0x000000020e187825 */ /* 0x000fc800078e0214 */
[----:B------:R-:W-:Y:S01]  /*1860*/  IMAD.WIDE R20, R12, 0x2, R20 ;  /* 0x000000020c147825 */ /* 0x000fe200078e0214 */
[----:B------:R2:W-:Y:S04]  /*1870*/  LDGSTS.E.BYPASS.LTC128B.128 [R13+0x1d100], [R24.64], !P4 ;  /* 0x1d100000180d7fae */ /* 0x0005e8000e101d4a */
[----:B------:R2:W-:Y:S02]  /*1880*/  LDGSTS.E.BYPASS.LTC128B.128 [R13+0x21100], [R20.64], !P5 ;  /* 0x21100000140d7fae */ /* 0x0005e4000e901d4a */
.L_x_1571:
[----:B------:R-:W-:Y:S05]  /*1890*/  BSYNC B0 ;  /* 0x0000000000007941 */ /* 0x000fea0003800000 */
.L_x_1570:
[----:B------:R-:W-:Y:S01]  /*18a0*/  IADD3 R12, R16, 0x40, RZ ;  /* 0x00000040100c7810 */ /* 0x000fe20007ffe0ff */
[----:B--2---:R2:W4:Y:S01]  /*18b0*/  SHFL.IDX PT, R21, R5, 0x2, 0x181f ;  /* 0x00581f0005157f89 */ /* 0x00452200000e0000 */
[----:B------:R-:W-:Y:S02]  /*18c0*/  BSSY B0, `(.L_x_1572) ;  /* 0x0000015000007945 */ /* 0x000fe40003800000 */
[----:B------:R-:W-:Y:S01]  /*18d0*/  ISETP.GE.AND P4, PT, R12, UR4, PT ;  /* 0x000000040c007c0c */ /* 0x000fe2000bf86270 */
[----:B---3--:R2:W3:-:S12]  /*18e0*/  SHFL.IDX PT, R20, R10, 0x2, 0x181f ;  /* 0x00581f000a147f89 */ /* 0x0084d800000e0000 */
[----:B------:R-:W-:Y:S05]  /*18f0*/  @P4 BRA `(.L_x_1573) ;  /* 0x0000011000004947 */ /* 0x000fea0003800000 */
[C---:B------:R-:W-:Y:S02]  /*1900*/  IADD3 R13, R8.reuse, 0x80, RZ ;  /* 0x00000080080d7810 */ /* 0x040fe40007ffe0ff */
[C---:B---3--:R-:W-:Y:S02]  /*1910*/  LEA R22, P4, R8.reuse, R20, 0x1 ;  /* 0x0000001408167211 */ /* 0x048fe400078808ff */
[----:B------:R-:W-:Y:S02]  /*1920*/  SHF.R.S32.HI R14, RZ, 0x1f, R15 ;  /* 0x0000001fff0e7819 */ /* 0x000fe4000001140f */
[----:B------:R-:W-:Y:S02]  /*1930*/  SHF.R.S32.HI R12, RZ, 0x1f, R13 ;  /* 0x0000001fff0c7819 */ /* 0x000fe4000001140d */
[----:B----4-:R-:W-:Y:S02]  /*1940*/  LEA.HI.X R23, R8, R21, R19, 0x1, P4 ;  /* 0x0000001508177211 */ /* 0x010fe400020f0c13 */
        /* <DEDUP_REMOVED lines=12> */
.L_x_1573:
[----:B------:R-:W-:Y:S05]  /*1a10*/  BSYNC B0 ;  /* 0x0000000000007941 */ /* 0x000fea0003800000 */
.L_x_1572:
[----:B---3--:R-:W3:Y:S01]  /*1a20*/  SHFL.IDX PT, R20, R10, 0x3, 0x181f ;  /* 0x00781f000a147f89 */ /* 0x008ee200000e0000 */
[----:B------:R-:W-:Y:S01]  /*1a30*/  IADD3 R16, R16, 0x60, RZ ;  /* 0x0000006010107810 */ /* 0x000fe20007ffe0ff */
[----:B------:R-:W-:Y:S01]  /*1a40*/  IMAD.SHL.U32 R144, R198, 0x2, RZ ;  /* 0x00000002c6907824 */ /* 0x000fe200078e00ff */
[----:B------:R-:W-:Y:S01]  /*1a50*/  IADD3 R12, R132, -0x1, RZ ;  /* 0xffffffff840c7810 */ /* 0x000fe20007ffe0ff */
[----:B----4-:R-:W4:Y:S01]  /*1a60*/  SHFL.IDX PT, R21, R5, 0x3, 0x181f ;  /* 0x00781f0005157f89 */ /* 0x010f2200000e0000 */
[----:B------:R-:W-:Y:S01]  /*1a70*/  ISETP.GE.AND P5, PT, R16, UR4, PT ;  /* 0x0000000410007c0c */ /* 0x000fe2000bfa6270 */
[----:B------:R-:W-:Y:S01]  /*1a80*/  IMAD.MOV.U32 R24, RZ, RZ, 0x6 ;  /* 0x00000006ff187424 */ /* 0x000fe200078e00ff */
[----:B------:R-:W-:Y:S01]  /*1a90*/  ULDC UR6, c[0x0][0x324] ;  /* 0x0000c90000067ab9 */ /* 0x000fe20000000800 */
[----:B------:R-:W-:Y:S01]  /*1aa0*/  IMAD.MOV.U32 R206, RZ, RZ, R202 ;  /* 0x000000ffffce7224 */ /* 0x000fe200078e00ca */
[----:B------:R-:W-:Y:S01]  /*1ab0*/  ULOP3.LUT UR6, URZ, UR6, URZ, 0x33, !UPT ;  /* 0x000000063f067292 */ /* 0x000fe2000f8e333f */
[----:B------:R-:W-:Y:S01]  /*1ac0*/  IMAD.MOV.U32 R194, RZ, RZ, 0x5 ;  /* 0x00000005ffc27424 */ /* 0x000fe200078e00ff */
[----:B------:R-:W-:Y:S01]  /*1ad0*/  IADD3 R209, R144, 0x100, RZ ;  /* 0x0000010090d17810 */ /* 0x000fe20007ffe0ff */
[----:B------:R-:W-:-:S02]  /*1ae0*/  IMAD.MOV.U32 R204, RZ, RZ, R200 ;  /* 0x000000ffffcc7224 */ /* 0x000fc400078e00c8 */
[----:B------:R-:W-:Y:S02]  /*1af0*/  IMAD.SHL.U32 R188, R188, 0x2, RZ ;  /* 0x00000002bcbc7824 */ /* 0x000fe400078e00ff */
[----:B------:R-:W-:Y:S02]  /*1b00*/  IMAD.MOV.U32 R189, RZ, RZ, 0x20 ;  /* 0x00000020ffbd7424 */ /* 0x000fe400078e00ff */
[----:B------:R-:W-:Y:S02]  /*1b10*/  IMAD.SHL.U32 R187, R2, 0x2, RZ ;  /* 0x0000000202bb7824 */ /* 0x000fe400078e00ff */
[----:B------:R-:W-:Y:S01]  /*1b20*/  IMAD.MOV.U32 R133, RZ, RZ, 0x1 ;  /* 0x00000001ff857424 */ /* 0x000fe200078e00ff */
[----:B---3--:R-:W-:-:S04]  /*1b30*/  @!P5 LEA R16, P4, R8, R20, 0x1 ;  /* 0x000000140810d211 */ /* 0x008fc800078808ff */
[----:B----4-:R-:W-:Y:S02]  /*1b40*/  @!P5 LEA.HI.X R17, R8, R21, R19, 0x1, P4 ;  /* 0x000000150811d211 */ /* 0x010fe400020f0c13 */
[----:B------:R-:W-:-:S03]  /*1b50*/  ISETP.NE.AND P4, PT, R11, RZ, PT ;  /* 0x000000ff0b00720c */ /* 0x000fc60003f85270 */
[----:B------:R-:W-:Y:S01]  /*1b60*/  @!PT LDS RZ, [RZ] ;  /* 0x00000000fffff984 */ /* 0x000fe20000000800 */
[----:B------:R3:W-:Y:S01]  /*1b70*/  @!P5 LDGSTS.E.BYPASS.LTC128B.128 [R144+0x1b100], [R16.64], !P6 ;  /* 0x1b1000001090dfae */ /* 0x0007e2000f101d4a */
[----:B------:R-:W-:Y:S02]  /*1b80*/  ISETP.NE.AND P6, PT, R0, RZ, PT ;  /* 0x000000ff0000720c */ /* 0x000fe40003fc5270 */
[----:B------:R-:W-:-:S04]  /*1b90*/  @!P5 SHF.R.S32.HI R0, RZ, 0x1f, R15 ;  /* 0x0000001fff00d819 */ /* 0x000fc8000001140f */
[----:B------:R-:W-:Y:S02]  /*1ba0*/  @!P5 LEA.HI R11, R0, R15, RZ, 0x3 ;  /* 0x0000000f000bd211 */ /* 0x000fe400078f18ff */
[----:B------:R-:W-:Y:S02]  /*1bb0*/  IADD3 R0, R8, 0x80, RZ ;  /* 0x0000008008007810 */ /* 0x000fe40007ffe0ff */
[----:B------:R-:W-:Y:S02]  /*1bc0*/  @!P5 LOP3.LUT R11, R11, 0xfffffff8, RZ, 0xc0, !PT ;  /* 0xfffffff80b0bd812 */ /* 0x000fe400078ec0ff */
[----:B-12---:R-:W-:-:S03]  /*1bd0*/  @!P5 SHF.R.S32.HI R5, RZ, 0x1f, R0 ;  /* 0x0000001fff05d819 */ /* 0x006fc60000011400 */
[----:B------:R-:W-:Y:S01]  /*1be0*/  @!P5 IMAD.WIDE R22, R11, 0x2, R20 ;  /* 0x000000020b16d825 */ /* 0x000fe200078e0214 */
[----:B------:R-:W-:-:S03]  /*1bf0*/  @!P5 LEA.HI R10, R5, R0, RZ, 0x3 ;  /* 0x00000000050ad211 */ /* 0x000fc600078f18ff */
[----:B------:R-:W-:Y:S01]  /*1c00*/  IMAD.SHL.U32 R5, R12, 0x40, RZ ;  /* 0x000000400c057824 */ /* 0x000fe200078e00ff */
[----:B------:R-:W-:Y:S01]  /*1c10*/  @!P5 LOP3.LUT R10, R10, 0xfffffff8, RZ, 0xc0, !PT ;  /* 0xfffffff80a0ad812 */ /* 0x000fe200078ec0ff */
[----:B------:R-:W-:Y:S01]  /*1c20*/  IMAD.MOV.U32 R11, RZ, RZ, c[0x0][0x1e0] ;  /* 0x00007800ff0b7624 */ /* 0x000fe200078e00ff */
[----:B------:R1:W-:Y:S01]  /*1c30*/  @!P5 LDGSTS.E.BYPASS.LTC128B.128 [R144+0x1f100], [R22.64], !P6 ;  /* 0x1f1000001690dfae */ /* 0x0003e2000f101d4a */
[----:B------:R-:W-:Y:S02]  /*1c40*/  ISETP.GE.AND P6, PT, R8, c[0x0][0x1d4], PT ;  /* 0x0000750008007a0c */ /* 0x000fe40003fc6270 */
[----:B------:R-:W-:Y:S01]  /*1c50*/  @!P5 IMAD.WIDE R18, R10, 0x2, R20 ;  /* 0x000000020a12d825 */ /* 0x000fe200078e0214 */
[----:B------:R-:W-:Y:S02]  /*1c60*/  IADD3 R9, -R5, c[0x0][0x1d0], -R9 ;  /* 0x0000740005097a10 */ /* 0x000fe40007ffe909 */
[C---:B------:R-:W-:Y:S01]  /*1c70*/  SHF.L.U64.HI R145, R11.reuse, R24, c[0x0][0x1e4] ;  /* 0x000079000b917619 */ /* 0x040fe20000010218 */
[----:B------:R-:W-:Y:S01]  /*1c80*/  IMAD.SHL.U32 R147, R11, 0x40, RZ ;  /* 0x000000400b937824 */ /* 0x000fe200078e00ff */
[----:B------:R2:W-:Y:S01]  /*1c90*/  @!P5 LDGSTS.E.BYPASS.LTC128B.128 [R144+0x23100], [R18.64], !P4 ;  /* 0x231000001290dfae */ /* 0x0005e2000e101d4a */
[----:B------:R-:W-:Y:S01]  /*1ca0*/  ISETP.GE.AND P4, PT, R9, 0x1, PT ;  /* 0x000000010900780c */ /* 0x000fe20003f86270 */
[----:B------:R-:W-:Y:S01]  /*1cb0*/  IMAD.SHL.U32 R197, R11, 0x20, RZ ;  /* 0x000000200bc57824 */ /* 0x000fe200078e00ff */
[----:B------:R-:W-:Y:S01]  /*1cc0*/  SHF.R.S32.HI R10, RZ, 0x1f, R12 ;  /* 0x0000001fff0a7819 */ /* 0x000fe2000001140c */
[----:B------:R-:W0:Y:S01]  /*1cd0*/  LDGDEPBAR ;  /* 0x00000000000079af */ /* 0x000e220000000000 */
[----:B------:R-:W-:Y:S01]  /*1ce0*/  IMAD R13, R145, R12, RZ ;  /* 0x0000000c910d7224 */ /* 0x000fe200078e02ff */
[----:B------:R-:W-:Y:S01]  /*1cf0*/  SHF.L.U64.HI R196, R11, R194, c[0x0][0x1e4] ;  /* 0x000079000bc47619 */ /* 0x000fe200000102c2 */
[----:B---3--:R-:W-:-:S04]  /*1d00*/  IMAD.WIDE.U32 R16, R12, R147, R206 ;  /* 0x000000930c107225 */ /* 0x008fc800078e00ce */
[----:B------:R-:W-:Y:S02]  /*1d10*/  IMAD R13, R10, R147, R13 ;  /* 0x000000930a0d7224 */ /* 0x000fe400078e020d */
[----:B------:R-:W-:Y:S01]  /*1d20*/  IMAD.MOV.U32 R11, RZ, RZ, c[0x0][0x208] ;  /* 0x00008200ff0b7624 */ /* 0x000fe200078e00ff */
[----:B------:R-:W-:Y:S01]  /*1d30*/  BAR.SYNC.DEFER_BLOCKING 0x0 ;  /* 0x0000000000007b1d */ /* 0x000fe20000010000 */
[----:B------:R-:W-:Y:S01]  /*1d40*/  IMAD.IADD R13, R17, 0x1, R13 ;  /* 0x00000001110d7824 */ /* 0x000fe200078e020d */
[C---:B------:R-:W-:Y:S01]  /*1d50*/  @P4 LEA R20, P5, R16.reuse, c[0x0][0x1c8], 0x1 ;  /* 0x0000720010144a11 */ /* 0x040fe200078a08ff */
[C---:B------:R-:W-:Y:S01]  /*1d60*/  IMAD.SHL.U32 R25, R11.reuse, 0x40, RZ ;  /* 0x000000400b197824 */ /* 0x040fe200078e00ff */
[C---:B------:R-:W-:Y:S01]  /*1d70*/  SHF.L.U64.HI R24, R11.reuse, R24, c[0x0][0x20c] ;  /* 0x000083000b187619 */ /* 0x040fe20000010218 */
[----:B------:R-:W-:Y:S01]  /*1d80*/  IMAD.SHL.U32 R195, R11, 0x20, RZ ;  /* 0x000000200bc37824 */ /* 0x000fe200078e00ff */
[----:B------:R-:W-:Y:S02]  /*1d90*/  @P4 LEA.HI.X R21, R16, c[0x0][0x1cc], R13, 0x1, P5 ;  /* 0x0000730010154a11 */ /* 0x000fe400028f0c0d */
[----:B------:R-:W-:-:S02]  /*1da0*/  ISETP.GT.AND P5, PT, R9, 0x20, PT ;  /* 0x000000200900780c */ /* 0x000fc40003fa4270 */
[----:B------:R-:W-:Y:S01]  /*1db0*/  SHF.L.U64.HI R194, R11, R194, c[0x0][0x20c] ;  /* 0x000083000bc27619 */ /* 0x000fe200000102c2 */
[----:B------:R-:W-:Y:S01]  /*1dc0*/  @!PT LDS RZ, [RZ] ;  /* 0x00000000fffff984 */ /* 0x000fe20000000800 */
[----:B------:R-:W-:Y:S01]  /*1dd0*/  @!PT LDS RZ, [RZ] ;  /* 0x00000000fffff984 */ /* 0x000fe20000000800 */
[----:B------:R-:W-:Y:S01]  /*1de0*/  @!PT LDS RZ, [RZ] ;  /* 0x00000000fffff984 */ /* 0x000fe20000000800 */
[----:B------:R3:W-:Y:S04]  /*1df0*/  @P4 LDGSTS.E.BYPASS.LTC128B.128 [R144+0xc100], [R20.64], !P3 ;  /* 0x0c10000014904fae */ /* 0x0007e8000d901d4a */
[----:B------:R3:W-:Y:S04]  /*1e00*/  @P4 LDGSTS.E.BYPASS.LTC128B.128 [R144+0xe100], [R20.64+0x80], !P2 ;  /* 0x0e10008014904fae */ /* 0x0007e8000d101d4a */
[----:B------:R3:W-:Y:S02]  /*1e10*/  @P4 LDGSTS.E.BYPASS.LTC128B.128 [R144+0x10100], [R20.64+0x100], !P1 ;  /* 0x1010010014904fae */ /* 0x0007e4000c901d4a */
[----:B------:R-:W-:-:S05]  /*1e20*/  @P5 IADD3 R14, P4, R197, R16, RZ ;  /* 0x00000010c50e5210 */ /* 0x000fca0007f9e0ff */
[----:B------:R-:W-:Y:S01]  /*1e30*/  @P5 IMAD.X R13, R196, 0x1, R13, P4 ;  /* 0x00000001c40d5824 */ /* 0x000fe200020e060d */
[----:B--2---:R-:W-:-:S04]  /*1e40*/  @P5 LEA R18, P4, R14, c[0x0][0x1c8], 0x1 ;  /* 0x000072000e125a11 */ /* 0x004fc800078808ff */
[----:B------:R-:W-:Y:S01]  /*1e50*/  @P5 LEA.HI.X R19, R14, c[0x0][0x1cc], R13, 0x1, P4 ;  /* 0x000073000e135a11 */ /* 0x000fe200020f0c0d */
[----:B------:R-:W-:Y:S01]  /*1e60*/  IMAD R13, R24, R12, RZ ;  /* 0x0000000c180d7224 */ /* 0x000fe200078e02ff */
[----:B------:R-:W-:-:S03]  /*1e70*/  ISETP.GT.AND P4, PT, R12, R193, PT ;  /* 0x000000c10c00720c */ /* 0x000fc60003f84270 */
[-C--:B------:R-:W-:Y:S01]  /*1e80*/  IMAD R10, R10, R25.reuse, R13 ;  /* 0x000000190a0a7224 */ /* 0x080fe200078e020d */
[----:B------:R2:W-:Y:S01]  /*1e90*/  @P5 LDGSTS.E.BYPASS.LTC128B.128 [R144+0xd100], [R18.64], !P3 ;  /* 0x0d10000012905fae */ /* 0x0005e2000d901d4a */
[----:B------:R-:W-:-:S03]  /*1ea0*/  IMAD.WIDE.U32 R12, R12, R25, R204 ;  /* 0x000000190c0c7225 */ /* 0x000fc600078e00cc */
[----:B------:R2:W-:Y:S01]  /*1eb0*/  @P5 LDGSTS.E.BYPASS.LTC128B.128 [R144+0xf100], [R18.64+0x80], !P2 ;  /* 0x0f10008012905fae */ /* 0x0005e2000d101d4a */
[----:B------:R-:W-:Y:S02]  /*1ec0*/  IMAD.IADD R10, R13, 0x1, R10 ;  /* 0x000000010d0a7824 */ /* 0x000fe400078e020a */
[----:B------:R-:W-:Y:S01]  /*1ed0*/  IMAD.SHL.U32 R13, R195, 0x2, RZ ;  /* 0x00000002c30d7824 */ /* 0x000fe200078e00ff */
[----:B------:R2:W-:Y:S01]  /*1ee0*/  @P5 LDGSTS.E.BYPASS.LTC128B.128 [R144+0x11100], [R18.64+0x100], !P1 ;  /* 0x1110010012905fae */ /* 0x0005e2000c901d4a */
[----:B------:R-:W-:Y:S02]  /*1ef0*/  LEA R16, P5, R12, c[0x0][0x1f8], 0x1 ;  /* 0x00007e000c107a11 */ /* 0x000fe400078a08ff */
[----:B------:R-:W-:Y:S01]  /*1f00*/  @P4 IADD3 R14, R132, -0x2, RZ ;  /* 0xfffffffe840e4810 */ /* 0x000fe20007ffe0ff */
[----:B------:R-:W0:Y:S01]  /*1f10*/  LDGDEPBAR ;  /* 0x00000000000079af */ /* 0x000e220000000000 */
[----:B------:R-:W-:Y:S02]  /*1f20*/  LEA.HI.X R17, R12, c[0x0][0x1fc], R10, 0x1, P5 ;  /* 0x00007f000c117a11 */ /* 0x000fe400028f0c0a */
[----:B------:R-:W-:Y:S01]  /*1f30*/  @P4 SHF.R.S32.HI R11, RZ, 0x1f, R14 ;  /* 0x0000001fff0b4819 */ /* 0x000fe2000001140e */
[----:B------:R-:W-:Y:S01]  /*1f40*/  @P4 IMAD R10, R145, R14, RZ ;  /* 0x0000000e910a4224 */ /* 0x000fe200078e02ff */
[----:B------:R-:W-:-:S02]  /*1f50*/  SHF.L.U64.HI R12, R195, 0x1, R194 ;  /* 0x00000001c30c7819 */ /* 0x000fc400000102c2 */
[----:B---3--:R-:W-:Y:S01]  /*1f60*/  IADD3 R20, P5, R13, R16, RZ ;  /* 0x000000100d147210 */ /* 0x008fe20007fbe0ff */
[----:B------:R-:W-:-:S04]  /*1f70*/  @P4 IMAD R10, R11, R147, R10 ;  /* 0x000000930b0a4224 */ /* 0x000fc800078e020a */
[----:B------:R-:W-:Y:S02]  /*1f80*/  IMAD.X R21, R12, 0x1, R17, P5 ;  /* 0x000000010c157824 */ /* 0x000fe400028e0611 */
[----:B--2---:R-:W-:-:S04]  /*1f90*/  @P4 IMAD.WIDE.U32 R18, R14, R147, R206 ;  /* 0x000000930e124225 */ /* 0x004fc800078e00ce */
[----:B------:R-:W-:Y:S01]  /*1fa0*/  @P4 IMAD.IADD R10, R19, 0x1, R10 ;  /* 0x00000001130a4824 */ /* 0x000fe200078e020a */
[----:B-1----:R-:W-:-:S04]  /*1fb0*/  @P4 LEA R22, P5, R18, c[0x0][0x1c8], 0x1 ;  /* 0x0000720012164a11 */ /* 0x002fc800078a08ff */
[----:B------:R-:W-:Y:S02]  /*1fc0*/  @P4 LEA.HI.X R23, R18, c[0x0][0x1cc], R10, 0x1, P5 ;  /* 0x0000730012174a11 */ /* 0x000fe400028f0c0a */
[----:B------:R-:W-:-:S04]  /*1fd0*/  @P4 LEA R26, P5, R197, R22, 0x1 ;  /* 0x00000016c51a4211 */ /* 0x000fc800078a08ff */
[----:B------:R-:W-:Y:S02]  /*1fe0*/  @P4 LEA.HI.X R27, R197, R23, R196, 0x1, P5 ;  /* 0x00000017c51b4211 */ /* 0x000fe400028f0cc4 */
[----:B------:R-:W-:Y:S02]  /*1ff0*/  ISETP.LT.OR P5, PT, R9, 0x1, P6 ;  /* 0x000000010900780c */ /* 0x000fe400037a1670 */
[----:B------:R-:W-:-:S11]  /*2000*/  ISETP.GE.AND P6, PT, R15, c[0x0][0x1d4], PT ;  /* 0x000075000f007a0c */ /* 0x000fd60003fc6270 */
[----:B------:R1:W-:Y:S01]  /*2010*/  LDGSTS.E.BYPASS.LTC128B.128 [R144+0x100], [R16.64], !P5 ;  /* 0x0010000010907fae */ /* 0x0003e2000e901d4a */
[----:B------:R-:W-:Y:S02]  /*2020*/  ISETP.LT.OR P5, PT, R9, 0x1, P6 ;  /* 0x000000010900780c */ /* 0x000fe400037a1670 */
[----:B------:R-:W-:Y:S01]  /*2030*/  ISETP.GE.AND P6, PT, R0, c[0x0][0x1d4], PT ;  /* 0x0000750000007a0c */ /* 0x000fe20003fc6270 */
[----:B------:R-:W-:-:S05]  /*2040*/  IMAD R0, R7, 0x400, R4 ;  /* 0x0000040007007824 */ /* 0x000fca00078e0204 */
[----:B------:R-:W-:-:S05]  /*2050*/  LEA R190, R0, 0x18100, 0x1 ;  /* 0x0001810000be7811 */ /* 0x000fca00078e08ff */
[----:B------:R1:W-:Y:S01]  /*2060*/  LDGSTS.E.BYPASS.LTC128B.128 [R144+0x2100], [R16.64+0x80], !P5 ;  /* 0x0210008010907fae */ /* 0x0003e2000e901d4a */
[C---:B------:R-:W-:Y:S01]  /*2070*/  ISETP.LT.OR P5, PT, R9.reuse, 0x1, P6 ;  /* 0x000000010900780c */ /* 0x040fe200037a1670 */
[----:B------:R-:W-:Y:S01]  /*2080*/  IMAD.IADD R186, R190, 0x1, R187 ;  /* 0x00000001beba7824 */ /* 0x000fe200078e02bb */
[----:B------:R-:W-:Y:S01]  /*2090*/  ISETP.LT.OR P6, PT, R9, 0x21, P6 ;  /* 0x000000210900780c */ /* 0x000fe200037c1670 */
[C---:B------:R-:W-:Y:S02]  /*20a0*/  IMAD R185, R3.reuse, 0x2, R190 ;  /* 0x0000000203b97824 */ /* 0x040fe400078e02be */
[----:B------:R-:W-:-:S08]  /*20b0*/  IMAD R184, R3, 0x2, R186 ;  /* 0x0000000203b87824 */ /* 0x000fd000078e02ba */
[----:B------:R1:W-:Y:S01]  /*20c0*/  LDGSTS.E.BYPASS.LTC128B.128 [R144+0x4100], [R16.64+0x100], !P5 ;  /* 0x0410010010907fae */ /* 0x0003e2000e901d4a */
[----:B------:R-:W-:Y:S01]  /*20d0*/  ISETP.GE.AND P5, PT, R8, c[0x0][0x1d4], PT ;  /* 0x0000750008007a0c */ /* 0x000fe20003fa6270 */
[----:B------:R-:W-:-:S03]  /*20e0*/  IMAD.SHL.U32 R8, R0, 0x2, RZ ;  /* 0x0000000200087824 */ /* 0x000fc600078e00ff */
[----:B------:R-:W-:-:S13]  /*20f0*/  ISETP.LT.OR P5, PT, R9, 0x21, P5 ;  /* 0x000000210900780c */ /* 0x000fda0002fa1670 */
[----:B------:R2:W-:Y:S01]  /*2100*/  LDGSTS.E.BYPASS.LTC128B.128 [R144+0x1100], [R20.64], !P5 ;  /* 0x0110000014907fae */ /* 0x0005e2000e901d4a */
[----:B------:R-:W-:-:S04]  /*2110*/  ISETP.GE.AND P5, PT, R15, c[0x0][0x1d4], PT ;  /* 0x000075000f007a0c */ /* 0x000fc80003fa6270 */
[----:B------:R-:W-:-:S13]  /*2120*/  ISETP.LT.OR P5, PT, R9, 0x21, P5 ;  /* 0x000000210900780c */ /* 0x000fda0002fa1670 */
[----:B------:R2:W-:Y:S04]  /*2130*/  LDGSTS.E.BYPASS.LTC128B.128 [R144+0x3100], [R20.64+0x80], !P5 ;  /* 0x0310008014907fae */ /* 0x0005e8000e901d4a */
[----:B------:R2:W-:Y:S01]  /*2140*/  LDGSTS.E.BYPASS.LTC128B.128 [R144+0x5100], [R20.64+0x100], !P6 ;  /* 0x0510010014907fae */ /* 0x0005e2000f101d4a */
[----:B------:R-:W-:-:S03]  /*2150*/  LOP3.LUT P6, RZ, R212, 0x2, RZ, 0xc0, !PT ;  /* 0x00000002d4ff7812 */ /* 0x000fc600078cc0ff */
[----:B------:R-:W0:Y:S01]  /*2160*/  LDGDEPBAR ;  /* 0x00000000000079af */ /* 0x000e220000000000 */
[----:B------:R-:W-:-:S03]  /*2170*/  SEL R189, R189, 0xffffffe0, !P6 ;  /* 0xffffffe0bdbd7807 */ /* 0x000fc60007000000 */
[----:B------:R2:W-:Y:S02]  /*2180*/  @P4 LDGSTS.E.BYPASS.LTC128B.128 [R144+0x12100], [R22.64], !P3 ;  /* 0x1210000016904fae */ /* 0x0005e4000d901d4a */
[----:B------:R-:W-:Y:S02]  /*2190*/  IMAD.IADD R91, R188, 0x1, R189 ;  /* 0x00000001bc5b7824 */ /* 0x000fe400078e02bd */
[----:B------:R2:W-:Y:S04]  /*21a0*/  @P4 LDGSTS.E.BYPASS.LTC128B.128 [R144+0x14100], [R22.64+0x80], !P2 ;  /* 0x1410008016904fae */ /* 0x0005e8000d101d4a */
[----:B------:R2:W-:Y:S04]  /*21b0*/  @P4 LDGSTS.E.BYPASS.LTC128B.128 [R144+0x16100], [R22.64+0x100], !P1 ;  /* 0x1610010016904fae */ /* 0x0005e8000c901d4a */
[----:B------:R3:W-:Y:S04]  /*21c0*/  @P4 LDGSTS.E.BYPASS.LTC128B.128 [R144+0x13100], [R26.64], !P3 ;  /* 0x131000001a904fae */ /* 0x0007e8000d901d4a */
[----:B------:R3:W-:Y:S04]  /*21d0*/  @P4 LDGSTS.E.BYPASS.LTC128B.128 [R144+0x15100], [R26.64+0x80], !P2 ;  /* 0x151000801a904fae */ /* 0x0007e8000d101d4a */
[----:B------:R3:W-:Y:S04]  /*21e0*/  @P4 LDGSTS.E.BYPASS.LTC128B.128 [R144+0x17100], [R26.64+0x100], !P1 ;  /* 0x171001001a904fae */ /* 0x0007e8000c901d4a */
[----:B------:R-:W0:Y:S01]  /*21f0*/  LDGDEPBAR ;  /* 0x00000000000079af */ /* 0x000e220000000000 */
[----:B---3--:R-:W-:Y:S01]  /*2200*/  @P4 IADD3 R27, R132, -0x2, RZ ;  /* 0xfffffffe841b4810 */ /* 0x008fe20007ffe0ff */
[----:B------:R-:W-:-:S04]  /*2210*/  DEPBAR.LE SB0, 0x3 ;  /* 0x000080c00000791a */ /* 0x000fc80000000000 */
[----:B------:R-:W-:-:S04]  /*2220*/  DEPBAR.LE SB0, 0x2 ;  /* 0x000080800000791a */ /* 0x000fc80000000000 */
[----:B------:R-:W-:Y:S01]  /*2230*/  BAR.SYNC.DEFER_BLOCKING 0x0 ;  /* 0x0000000000007b1d */ /* 0x000fe20000010000 */
[----:B------:R-:W-:Y:S01]  /*2240*/  @P4 SHF.R.S32.HI R0, RZ, 0x1f, R27 ;  /* 0x0000001fff004819 */ /* 0x000fe2000001141b */
[----:B------:R-:W-:Y:S02]  /*2250*/  @P4 IMAD R24, R24, R27, RZ ;  /* 0x0000001b18184224 */ /* 0x000fe400078e02ff */
[----:B------:R-:W-:-:S04]  /*2260*/  @P4 IMAD.WIDE.U32 R14, R27, R25, R204 ;  /* 0x000000191b0e4225 */ /* 0x000fc800078e00cc */
[----:B------:R-:W-:Y:S01]  /*2270*/  @P4 IMAD R25, R0, R25, R24 ;  /* 0x0000001900194224 */ /* 0x000fe200078e0218 */
[----:B------:R-:W-:-:S03]  /*2280*/  @P4 LEA R70, P5, R14, c[0x0][0x1f8], 0x1 ;  /* 0x00007e000e464a11 */ /* 0x000fc600078a08ff */
[----:B------:R-:W-:-:S05]  /*2290*/  @P4 IMAD.IADD R0, R15, 0x1, R25 ;  /* 0x000000010f004824 */ /* 0x000fca00078e0219 */
[----:B------:R-:W-:Y:S01]  /*22a0*/  @P4 LEA.HI.X R71, R14, c[0x0][0x1fc], R0, 0x1, P5 ;  /* 0x00007f000e474a11 */ /* 0x000fe200028f0c00 */
[----:B------:R-:W-:Y:S01]  /*22b0*/  IMAD.MOV.U32 R0, RZ, RZ, 0x40 ;  /* 0x00000040ff007424 */ /* 0x000fe200078e00ff */
[----:B------:R-:W-:-:S04]  /*22c0*/  @P4 IADD3 R68, P5, R13, R70, RZ ;  /* 0x000000460d444210 */ /* 0x000fc80007fbe0ff */
[----:B------:R-:W-:Y:S01]  /*22d0*/  SEL R192, R0, 0xffffffc0, !P0 ;  /* 0xffffffc000c07807 */ /* 0x000fe20004000000 */
[----:B------:R-:W-:Y:S01]  /*22e0*/  LDSM.16.M88.4 R8, [R8+0x18100] ;  /* 0x018100000808783b */ /* 0x000fe20000000200 */
[----:B------:R-:W-:Y:S01]  /*22f0*/  @P4 IMAD.X R69, R12, 0x1, R71, P5 ;  /* 0x000000010c454824 */ /* 0x000fe200028e0647 */
[----:B------:R-:W-:Y:S02]  /*2300*/  PLOP3.LUT P0, PT, PT, PT, UP2, 0x80, 0x0 ;  /* 0x000000000000781c */ /* 0x000fe40003f0f028 */
[----:B-1----:R-:W2:Y:S01]  /*2310*/  LDSM.16.M88.4 R16, [R188+0xc100] ;  /* 0x00c10000bc10783b */ /* 0x002ea20000000200 */
[----:B------:R-:W-:Y:S02]  /*2320*/  IMAD.IADD R2, R188, 0x1, R192 ;  /* 0x00000001bc027824 */ /* 0x000fe400078e02c0 */
[----:B------:R-:W-:Y:S01]  /*2330*/  IMAD.IADD R0, R192, 0x1, R91 ;  /* 0x00000001c0007824 */ /* 0x000fe200078e025b */
[----:B------:R-:W1:Y:S04]  /*2340*/  LDSM.16.M88.4 R40, [R188+0xd100] ;  /* 0x00d10000bc28783b */ /* 0x000e680000000200 */
[----:B------:R-:W3:Y:S04]  /*2350*/  LDSM.16.M88.4 R48, [R188+0xc900] ;  /* 0x00c90000bc30783b */ /* 0x000ee80000000200 */
[----:B------:R-:W4:Y:S04]  /*2360*/  LDSM.16.M88.4 R64, [R188+0xd900] ;  /* 0x00d90000bc40783b */ /* 0x000f280000000200 */
[----:B------:R-:W-:Y:S04]  /*2370*/  LDSM.16.M88.4 R72, [R186] ;  /* 0x00000000ba48783b */ /* 0x000fe80000000200 */
[----:B------:R-:W5:Y:S04]  /*2380*/  LDSM.16.M88.4 R60, [R91+0xc100] ;  /* 0x00c100005b3c783b */ /* 0x000f680000000200 */
[----:B------:R-:W3:Y:S04]  /*2390*/  LDSM.16.M88.4 R32, [R91+0xd100] ;  /* 0x00d100005b20783b */ /* 0x000ee80000000200 */
[----:B------:R-:W3:Y:S04]  /*23a0*/  LDSM.16.M88.4 R56, [R91+0xc900] ;  /* 0x00c900005b38783b */ /* 0x000ee80000000200 */
[----:B------:R-:W3:Y:S04]  /*23b0*/  LDSM.16.M88.4 R24, [R91+0xd900] ;  /* 0x00d900005b18783b */ /* 0x000ee80000000200 */
[----:B------:R-:W-:Y:S01]  /*23c0*/  @!PT LDS RZ, [RZ] ;  /* 0x00000000fffff984 */ /* 0x000fe20000000800 */
[----:B------:R-:W-:Y:S01]  /*23d0*/  @!PT LDS RZ, [RZ] ;  /* 0x00000000fffff984 */ /* 0x000fe20000000800 */
[----:B------:R-:W-:Y:S01]  /*23e0*/  @!PT LDS RZ, [RZ] ;  /* 0x00000000fffff984 */ /* 0x000fe20000000800 */
[----:B------:R3:W-:Y:S01]  /*23f0*/  @P4 LDGSTS.E.BYPASS.LTC128B.128 [R144+0x6100], [R70.64], !P3 ;  /* 0x0610000046904fae */ /* 0x0007e2000d901d4a */
[C---:B--2---:R-:W-:Y:S03]  /*2400*/  HMMA.16816.F32.BF16 R20, R8.reuse, R16, RZ ;  /* 0x000000100814723c */ /* 0x044fe600000418ff */
[----:B------:R2:W-:Y:S04]  /*2410*/  @P4 LDGSTS.E.BYPASS.LTC128B.128 [R144+0x8100], [R70.64+0x80], !P2 ;  /* 0x0810008046904fae */ /* 0x0005e8000d101d4a */
[----:B------:R2:W-:Y:S01]  /*2420*/  @P4 LDGSTS.E.BYPASS.LTC128B.128 [R144+0xa100], [R70.64+0x100], !P1 ;  /* 0x0a10010046904fae */ /* 0x0005e2000c901d4a */
[C---:B-1----:R-:W-:Y:S03]  /*2430*/  HMMA.16816.F32.BF16 R44, R8.reuse, R40, RZ ;  /* 0x00000028082c723c */ /* 0x042fe600000418ff */
[----:B------:R2:W-:Y:S04]  /*2440*/  @P4 LDGSTS.E.BYPASS.LTC128B.128 [R144+0x7100], [R68.64], !P3 ;  /* 0x0710000044904fae */ /* 0x0005e8000d901d4a */
[----:B------:R2:W-:Y:S01]  /*2450*/  @P4 LDGSTS.E.BYPASS.LTC128B.128 [R144+0x9100], [R68.64+0x80], !P2 ;  /* 0x0910008044904fae */ /* 0x0005e2000d101d4a */
[----:B------:R-:W-:Y:S03]  /*2460*/  HMMA.16816.F32.BF16 R16, R8, R18, RZ ;  /* 0x000000120810723c */ /* 0x000fe600000418ff */
[----:B------:R2:W-:Y:S01]  /*2470*/  @P4 LDGSTS.E.BYPASS.LTC128B.128 [R144+0xb100], [R68.64+0x100], !P1 ;  /* 0x0b10010044904fae */ /* 0x0005e2000c901d4a */
[----:B------:R-:W-:-:S03]  /*2480*/  PLOP3.LUT P4, PT, PT, PT, UP2, 0x80, 0x0 ;  /* 0x000000000000781c */ /* 0x000fc60003f8f028 */
[----:B------:R-:W-:Y:S01]  /*2490*/  LDSM.16.M88.4 R12, [R185] ;  /* 0x00000000b90c783b */ /* 0x000fe20000000200 */
[C---:B------:R-:W-:Y:S03]  /*24a0*/  HMMA.16816.F32.BF16 R40, R8.reuse, R42, RZ ;  /* 0x0000002a0828723c */ /* 0x040fe600000418ff */
[----:B------:R-:W1:Y:S04]  /*24b0*/  LDSM.16.M88.4 R28, [R2+0xc100] ;  /* 0x00c10000021c783b */ /* 0x000e680000000200 */
[----:B------:R-:W-:Y:S01]  /*24c0*/  LDSM.16.M88.4 R80, [R91+0xf100] ;  /* 0x00f100005b50783b */ /* 0x000fe20000000200 */
[C---:B---3--:R-:W-:Y:S03]  /*24d0*/  HMMA.16816.F32.BF16 R52, R8.reuse, R48, RZ ;  /* 0x000000300834723c */ /* 0x048fe600000418ff */
[----:B------:R-:W-:Y:S04]  /*24e0*/  LDSM.16.M88.4 R76, [R91+0xf900] ;  /* 0x00f900005b4c783b */ /* 0x000fe80000000200 */
[----:B------:R-:W-:Y:S01]  /*24f0*/  LDSM.16.M88.4 R84, [R91+0x10100] ;  /* 0x010100005b54783b */ /* 0x000fe20000000200 */
[C---:B------:R-:W-:Y:S03]  /*2500*/  HMMA.16816.F32.BF16 R48, R8.reuse, R50, RZ ;  /* 0x000000320830723c */ /* 0x040fe600000418ff */
[----:B------:R-:W0:Y:S04]  /*2510*/  LDGDEPBAR ;  /* 0x00000000000079af */ /* 0x000e280000000000 */
[----:B--2---:R-:W-:Y:S01]  /*2520*/  LDSM.16.M88.4 R68, [R0+0xd900] ;  /* 0x00d900000044783b */ /* 0x004fe20000000200 */
[C---:B----4-:R-:W-:Y:S08]  /*2530*/  HMMA.16816.F32.BF16 R36, R8.reuse, R64, RZ ;  /* 0x000000400824723c */ /* 0x050ff000000418ff */
[----:B------:R-:W-:Y:S01]  /*2540*/  HMMA.16816.F32.BF16 R8, R8, R66, RZ ;  /* 0x000000420808723c */ /* 0x000fe200000418ff */
[----:B------:R-:W-:Y:S07]  /*2550*/  LDSM.16.M88.4 R64, [R2+0xd900] ;  /* 0x00d900000240783b */ /* 0x000fee0000000200 */
[C---:B-----5:R-:W-:Y:S08]  /*2560*/  HMMA.16816.F32.BF16 R20, R72.reuse, R60, R20 ;  /* 0x0000003c4814723c */ /* 0x060ff00000041814 */
[C---:B------:R-:W-:Y:S01]  /*2570*/  HMMA.16816.F32.BF16 R16, R72.reuse, R62, R16 ;  /* 0x0000003e4810723c */ /* 0x040fe20000041810 */
[----:B------:R-:W2:Y:S07]  /*2580*/  LDSM.16.M88.4 R60, [R2+0xc900] ;  /* 0x00c90000023c783b */ /* 0x000eae0000000200 */
[C---:B------:R-:W-:Y:S08]  /*2590*/  HMMA.16816.F32.BF16 R44, R72.reuse, R32, R44 ;  /* 0x00000020482c723c */ /* 0x040ff0000004182c */
[C---:B------:R-:W-:Y:S01]  /*25a0*/  HMMA.16816.F32.BF16 R40, R72.reuse, R34, R40 ;  /* 0x000000224828723c */ /* 0x040fe20000041828 */
[----:B------:R-:W3:Y:S07]  /*25b0*/  LDSM.16.M88.4 R32, [R2+0xd100] ;  /* 0x00d100000220783b */ /* 0x000eee0000000200 */
[C---:B------:R-:W-:Y:S08]  /*25c0*/  HMMA.16816.F32.BF16 R52, R72.reuse, R56, R52 ;  /* 0x000000384834723c */ /* 0x040ff00000041834 */
[C---:B------:R-:W-:Y:S01]  /*25d0*/  HMMA.16816.F32.BF16 R48, R72.reuse, R58, R48 ;  /* 0x0000003a4830723c */ /* 0x040fe20000041830 */
[----:B------:R-:W-:Y:S07]  /*25e0*/  LDSM.16.M88.4 R56, [R0+0xc900] ;  /* 0x00c900000038783b */ /* 0x000fee0000000200 */
[C---:B------:R-:W-:Y:S08]  /*25f0*/  HMMA.16816.F32.BF16 R36, R72.reuse, R24, R36 ;  /* 0x000000184824723c */ /* 0x040ff00000041824 */
[----:B------:R-:W-:Y:S01]  /*2600*/  HMMA.16816.F32.BF16 R72, R72, R26, R8 ;  /* 0x0000001a4848723c */ /* 0x000fe20000041808 */
[----:B------:R-:W-:Y:S04]  /*2610*/  LDSM.16.M88.4 R8, [R184] ;  /* 0x00000000b808783b */ /* 0x000fe80000000200 */
[----:B------:R-:W4:Y:S03]  /*2620*/  LDSM.16.M88.4 R24, [R0+0xc100] ;  /* 0x00c100000018783b */ /* 0x000f260000000200 */
[C---:B-1----:R-:W-:Y:S08]  /*2630*/  HMMA.16816.F32.BF16 R20, R12.reuse, R28, R20 ;  /* 0x0000001c0c14723c */ /* 0x042ff00000041814 */
[C---:B------:R-:W-:Y:S01]  /*2640*/  HMMA.16816.F32.BF16 R16, R12.reuse, R30, R16 ;  /* 0x0000001e0c10723c */ /* 0x040fe20000041810 */
[----:B------:R-:W1:Y:S07]  /*2650*/  LDSM.16.M88.4 R28, [R0+0xd100] ;  /* 0x00d10000001c783b */ /* 0x000e6e0000000200 */
        /* <DEDUP_REMOVED lines=8> */
[----:B------:R-:W3:Y:S04]  /*26e0*/  LDSM.16.M88.4 R12, [R188+0xe900] ;  /* 0x00e90000bc0c783b */ /* 0x000ee80000000200 */
[----:B------:R-:W-:Y:S03]  /*26f0*/  LDSM.16.M88.4 R64, [R188+0xf900] ;  /* 0x00f90000bc40783b */ /* 0x000fe60000000200 */
        /* <DEDUP_REMOVED lines=10> */
[----:B------:R-:W-:Y:S01]  /*27a0*/  HMMA.16816.F32.BF16 R72, R8, R70, R72 ;  /* 0x000000460848723c */ /* 0x000fe20000041848 */
[----:B------:R-:W5:Y:S04]  /*27b0*/  LDSM.16.M88.4 R8, [R91+0xe900] ;  /* 0x00e900005b08783b */ /* 0x000f680000000200 */
[----:B------:R-:W-:Y:S03]  /*27c0*/  LDSM.16.M88.4 R68, [R2+0xf100] ;  /* 0x00f100000244783b */ /* 0x000fe60000000200 */
[C---:B--2---:R-:W-:Y:S08]  /*27d0*/  HMMA.16816.F32.BF16 R20, R60.reuse, R32, R20 ;  /* 0x000000203c14723c */ /* 0x044ff00000041814 */
[C---:B------:R-:W-:Y:S01]  /*27e0*/  HMMA.16816.F32.BF16 R16, R60.reuse, R34, R16 ;  /* 0x000000223c10723c */ /* 0x040fe20000041810 */
[----:B------:R-:W-:Y:S07]  /*27f0*/  LDSM.16.M88.4 R32, [R2+0xe100] ;  /* 0x00e100000220783b */ /* 0x000fee0000000200 */
[C---:B---3--:R-:W-:Y:S08]  /*2800*/  HMMA.16816.F32.BF16 R52, R60.reuse, R12, R52 ;  /* 0x0000000c3c34723c */ /* 0x048ff00000041834 */
[C---:B------:R-:W-:Y:S01]  /*2810*/  HMMA.16816.F32.BF16 R48, R60.reuse, R14, R48 ;  /* 0x0000000e3c30723c */ /* 0x040fe20000041830 */
[----:B------:R-:W2:Y:S07]  /*2820*/  LDSM.16.M88.4 R12, [R185+0x4000] ;  /* 0x00400000b90c783b */ /* 0x000eae0000000200 */
[C---:B----4-:R-:W-:Y:S08]  /*2830*/  HMMA.16816.F32.BF16 R44, R60.reuse, R24, R44 ;  /* 0x000000183c2c723c */ /* 0x050ff0000004182c */
[----:B------:R-:W-:Y:S01]  /*2840*/  HMMA.16816.F32.BF16 R40, R60, R26, R40 ;  /* 0x0000001a3c28723c */ /* 0x000fe20000041828 */
[----:B------:R-:W3:Y:S07]  /*2850*/  LDSM.16.M88.4 R24, [R2+0xe900] ;  /* 0x00e900000218783b */ /* 0x000eee0000000200 */
[C---:B-1----:R-:W-:Y:S08]  /*2860*/  HMMA.16816.F32.BF16 R20, R56.reuse, R28, R20 ;  /* 0x0000001c3814723c */ /* 0x042ff00000041814 */
[----:B------:R-:W-:Y:S01]  /*2870*/  HMMA.16816.F32.BF16 R16, R56, R30, R16 ;  /* 0x0000001e3810723c */ /* 0x000fe20000041810 */
[----:B------:R-:W-:Y:S07]  /*2880*/  LDSM.16.M88.4 R28, [R184+0x4000] ;  /* 0x00400000b81c783b */ /* 0x000fee0000000200 */
[C---:B------:R-:W-:Y:S08]  /*2890*/  HMMA.16816.F32.BF16 R36, R60.reuse, R64, R36 ;  /* 0x000000403c24723c */ /* 0x040ff00000041824 */
[----:B------:R-:W-:Y:S01]  /*28a0*/  HMMA.16816.F32.BF16 R72, R60, R66, R72 ;  /* 0x000000423c48723c */ /* 0x000fe20000041848 */
[----:B------:R-:W-:Y:S04]  /*28b0*/  LDSM.16.M88.4 R64, [R2+0xf900] ;  /* 0x00f900000240783b */ /* 0x000fe80000000200 */
[----:B------:R-:W-:Y:S03]  /*28c0*/  LDSM.16.M88.4 R60, [R0+0xe900] ;  /* 0x00e90000003c783b */ /* 0x000fe60000000200 */
[C---:B-----5:R-:W-:Y:S08]  /*28d0*/  HMMA.16816.F32.BF16 R52, R56.reuse, R8, R52 ;  /* 0x000000083834723c */ /* 0x060ff00000041834 */
[----:B------:R-:W-:Y:S01]  /*28e0*/  HMMA.16816.F32.BF16 R48, R56, R10, R48 ;  /* 0x0000000a3830723c */ /* 0x000fe20000041830 */
[----:B------:R-:W1:Y:S07]  /*28f0*/  LDSM.16.M88.4 R8, [R0+0xe100] ;  /* 0x00e100000008783b */ /* 0x000e6e0000000200 */
[C---:B--2---:R-:W-:Y:S08]  /*2900*/  HMMA.16816.F32.BF16 R20, R12.reuse, R32, R20 ;  /* 0x000000200c14723c */ /* 0x044ff00000041814 */
[----:B------:R-:W-:Y:S01]  /*2910*/  HMMA.16816.F32.BF16 R16, R12, R34, R16 ;  /* 0x000000220c10723c */ /* 0x000fe20000041810 */
[----:B------:R-:W-:Y:S07]  /*2920*/  LDSM.16.M88.4 R32, [R0+0xf900] ;  /* 0x00f900000020783b */ /* 0x000fee0000000200 */
[C---:B------:R-:W-:Y:S08]  /*2930*/  HMMA.16816.F32.BF16 R44, R56.reuse, R80, R44 ;  /* 0x00000050382c723c */ /* 0x040ff0000004182c */
[C---:B------:R-:W-:Y:S01]  /*2940*/  HMMA.16816.F32.BF16 R40, R56.reuse, R82, R40 ;  /* 0x000000523828723c */ /* 0x040fe20000041828 */
[----:B------:R-:W-:Y:S07]  /*2950*/  LDSM.16.M88.4 R80, [R188+0x11900] ;  /* 0x01190000bc50783b */ /* 0x000fee0000000200 */
[C---:B------:R-:W-:Y:S08]  /*2960*/  HMMA.16816.F32.BF16 R36, R56.reuse, R76, R36 ;  /* 0x0000004c3824723c */ /* 0x040ff00000041824 */
[----:B------:R-:W-:Y:S01]  /*2970*/  HMMA.16816.F32.BF16 R72, R56, R78, R72 ;  /* 0x0000004e3848723c */ /* 0x000fe20000041848 */
[----:B------:R-:W-:Y:S04]  /*2980*/  LDSM.16.M88.4 R76, [R190+0x8000] ;  /* 0x00800000be4c783b */ /* 0x000fe80000000200 */
[----:B------:R-:W-:Y:S03]  /*2990*/  LDSM.16.M88.4 R56, [R0+0xf100] ;  /* 0x00f100000038783b */ /* 0x000fe60000000200 */
[C---:B---3--:R-:W-:Y:S08]  /*29a0*/  HMMA.16816.F32.BF16 R52, R12.reuse, R24, R52 ;  /* 0x000000180c34723c */ /* 0x048ff00000041834 */
[----:B------:R-:W-:Y:S01]  /*29b0*/  HMMA.16816.F32.BF16 R48, R12, R26, R48 ;  /* 0x0000001a0c30723c */ /* 0x000fe20000041830 */
[----:B------:R-:W2:Y:S07]  /*29c0*/  LDSM.16.M88.4 R24, [R188+0x10100] ;  /* 0x01010000bc18783b */ /* 0x000eae0000000200 */
[C---:B-1----:R-:W-:Y:S08]  /*29d0*/  HMMA.16816.F32.BF16 R20, R28.reuse, R8, R20 ;  /* 0x000000081c14723c */ /* 0x042ff00000041814 */
[----:B------:R-:W-:Y:S01]  /*29e0*/  HMMA.16816.F32.BF16 R16, R28, R10, R16 ;  /* 0x0000000a1c10723c */ /* 0x000fe20000041810 */
[----:B------:R-:W-:Y:S07]  /*29f0*/  LDSM.16.M88.4 R8, [R188+0x11100] ;  /* 0x01110000bc08783b */ /* 0x000fee0000000200 */
[C---:B------:R-:W-:Y:S08]  /*2a00*/  HMMA.16816.F32.BF16 R44, R12.reuse, R68, R44 ;  /* 0x000000440c2c723c */ /* 0x040ff0000004182c */
[C---:B------:R-:W-:Y:S01]  /*2a10*/  HMMA.16816.F32.BF16 R40, R12.reuse, R70, R40 ;  /* 0x000000460c28723c */ /* 0x040fe20000041828 */
[----:B------:R-:W-:Y:S07]  /*2a20*/  LDSM.16.M88.4 R68, [R186+0x8000] ;  /* 0x00800000ba44783b */ /* 0x000fee0000000200 */
[C---:B------:R-:W-:Y:S08]  /*2a30*/  HMMA.16816.F32.BF16 R36, R12.reuse, R64, R36 ;  /* 0x000000400c24723c */ /* 0x040ff00000041824 */
[----:B------:R-:W-:Y:S01]  /*2a40*/  HMMA.16816.F32.BF16 R72, R12, R66, R72 ;  /* 0x000000420c48723c */ /* 0x000fe20000041848 */
[----:B------:R-:W1:Y:S04]  /*2a50*/  LDSM.16.M88.4 R12, [R188+0x10900] ;  /* 0x01090000bc0c783b */ /* 0x000e680000000200 */
[----:B------:R-:W3:Y:S03]  /*2a60*/  LDSM.16.M88.4 R64, [R91+0x10900] ;  /* 0x010900005b40783b */ /* 0x000ee60000000200 */
[C---:B------:R-:W-:Y:S08]  /*2a70*/  HMMA.16816.F32.BF16 R52, R28.reuse, R60, R52 ;  /* 0x0000003c1c34723c */ /* 0x040ff00000041834 */
[----:B------:R-:W-:Y:S01]  /*2a80*/  HMMA.16816.F32.BF16 R48, R28, R62, R48 ;  /* 0x0000003e1c30723c */ /* 0x000fe20000041830 */
[----:B------:R-:W-:Y:S07]  /*2a90*/  LDSM.16.M88.4 R60, [R91+0x11100] ;  /* 0x011100005b3c783b */ /* 0x000fee0000000200 */
        /* <DEDUP_REMOVED lines=9> */
[----:B------:R-:W2:Y:S03]  /*2b30*/  LDSM.16.M88.4 R28, [R2+0x10100] ;  /* 0x01010000021c783b */ /* 0x000ea60000000200 */
[C---:B-1----:R-:W-:Y:S08]  /*2b40*/  HMMA.16816.F32.BF16 R52, R76.reuse, R12, R52 ;  /* 0x0000000c4c34723c */ /* 0x042ff00000041834 */
[----:B------:R-:W-:Y:S01]  /*2b50*/  HMMA.16816.F32.BF16 R48, R76, R14, R48 ;  /* 0x0000000e4c30723c */ /* 0x000fe20000041830 */
[----:B------:R-:W-:Y:S07]  /*2b60*/  LDSM.16.M88.4 R12, [R184+0x8000] ;  /* 0x00800000b80c783b */ /* 0x000fee0000000200 */
[C---:B------:R-:W-:Y:S08]  /*2b70*/  HMMA.16816.F32.BF16 R20, R68.reuse, R84, R20 ;  /* 0x000000544414723c */ /* 0x040ff00000041814 */
[----:B------:R-:W-:Y:S08]  /*2b80*/  HMMA.16816.F32.BF16 R16, R68, R86, R16 ;  /* 0x000000564410723c */ /* 0x000ff00000041810 */
[C---:B------:R-:W-:Y:S08]  /*2b90*/  HMMA.16816.F32.BF16 R44, R76.reuse, R8, R44 ;  /* 0x000000084c2c723c */ /* 0x040ff0000004182c */
[----:B------:R-:W-:Y:S01]  /*2ba0*/  HMMA.16816.F32.BF16 R40, R76, R10, R40 ;  /* 0x0000000a4c28723c */ /* 0x000fe20000041828 */
[----:B------:R-:W1:Y:S07]  /*2bb0*/  LDSM.16.M88.4 R8, [R0+0x10100] ;  /* 0x010100000008783b */ /* 0x000e6e0000000200 */
[----:B---3--:R-:W-:Y:S08]  /*2bc0*/  HMMA.16816.F32.BF16 R52, R68, R64, R52 ;  /* 0x000000404434723c */ /* 0x008ff00000041834 */
[----:B--2---:R-:W-:Y:S08]  /*2bd0*/  HMMA.16816.F32.BF16 R20, R32, R28, R20 ;  /* 0x0000001c2014723c */ /* 0x004ff00000041814 */
[----:B------:R-:W-:Y:S01]  /*2be0*/  HMMA.16816.F32.BF16 R48, R68, R66, R48 ;  /* 0x000000424430723c */ /* 0x000fe20000041830 */
[----:B------:R-:W2:Y:S07]  /*2bf0*/  LDSM.16.M88.4 R64, [R2+0x11100] ;  /* 0x011100000240783b */ /* 0x000eae0000000200 */
[----:B------:R-:W-:Y:S01]  /*2c00*/  HMMA.16816.F32.BF16 R16, R32, R30, R16 ;  /* 0x0000001e2010723c */ /* 0x000fe20000041810 */
[----:B------:R-:W-:Y:S07]  /*2c10*/  LDSM.16.M88.4 R28, [R0+0x11900] ;  /* 0x01190000001c783b */ /* 0x000fee0000000200 */
[----:B------:R-:W-:Y:S08]  /*2c20*/  HMMA.16816.F32.BF16 R40, R68, R62, R40 ;  /* 0x0000003e4428723c */ /* 0x000ff00000041828 */
[C---:B------:R-:W-:Y:S08]  /*2c30*/  HMMA.16816.F32.BF16 R36, R76.reuse, R80, R36 ;  /* 0x000000504c24723c */ /* 0x040ff00000041824 */
[----:B------:R-:W-:Y:S08]  /*2c40*/  HMMA.16816.F32.BF16 R72, R76, R82, R72 ;  /* 0x000000524c48723c */ /* 0x000ff00000041848 */
[C---:B-1----:R-:W-:Y:S08]  /*2c50*/  HMMA.16816.F32.BF16 R20, R12.reuse, R8, R20 ;  /* 0x000000080c14723c */ /* 0x042ff00000041814 */
[----:B------:R-:W-:Y:S01]  /*2c60*/  HMMA.16816.F32.BF16 R16, R12, R10, R16 ;  /* 0x0000000a0c10723c */ /* 0x000fe20000041810 */
[----:B------:R-:W1:Y:S07]  /*2c70*/  LDSM.16.M88.4 R8, [R0+0x11100] ;  /* 0x011100000008783b */ /* 0x000e6e0000000200 */
[C---:B------:R-:W-:Y:S08]  /*2c80*/  HMMA.16816.F32.BF16 R52, R32.reuse, R24, R52 ;  /* 0x000000182034723c */ /* 0x040ff00000041834 */
[----:B------:R-:W-:Y:S01]  /*2c90*/  HMMA.16816.F32.BF16 R48, R32, R26, R48 ;  /* 0x0000001a2030723c */ /* 0x000fe20000041830 */
[----:B------:R3:W4:Y:S01]  /*2ca0*/  LDSM.16.M88.4 R24, [R2+0x11900] ;  /* 0x011900000218783b */ /* 0x0007220000000200 */
[----:B------:R-:W-:-:S06]  /*2cb0*/  FMUL.FTZ R21, R21, c[0x0][0x320] ;  /* 0x0000c80015157a20 */ /* 0x000fcc0000410000 */
[----:B--2---:R-:W-:Y:S01]  /*2cc0*/  HMMA.16816.F32.BF16 R40, R32, R66, R40 ;  /* 0x000000422028723c */ /* 0x004fe20000041828 */
[----:B------:R-:W2:Y:S07]  /*2cd0*/  MUFU.TANH R21, R21 ;  /* 0x0000001500157308 */ /* 0x000eae0000002400 */
[C---:B------:R-:W-:Y:S01]  /*2ce0*/  HMMA.16816.F32.BF16 R76, R68.reuse, R60, R44 ;  /* 0x0000003c444c723c */ /* 0x040fe2000004182c */
[----:B------:R-:W5:Y:S07]  /*2cf0*/  LDSM.16.M88.4 R44, [R0+0x10900] ;  /* 0x01090000002c783b */ /* 0x000f6e0000000200 */
[C---:B------:R-:W-:Y:S07]  /*2d00*/  HMMA.16816.F32.BF16 R36, R68.reuse, R56, R36 ;  /* 0x000000384424723c */ /* 0x040fee0000041824 */
[----:B------:R-:W-:Y:S01]  /*2d10*/  FMUL.FTZ R56, R20, c[0x0][0x320] ;  /* 0x0000c80014387a20 */ /* 0x000fe20000410000 */
[----:B------:R-:W-:Y:S01]  /*2d20*/  HMMA.16816.F32.BF16 R72, R68, R58, R72 ;  /* 0x0000003a4448723c */ /* 0x000fe20000041848 */
[----:B------:R-:W-:-:S02]  /*2d30*/  FMUL.FTZ R20, R22, c[0x0][0x320] ;  /* 0x0000c80016147a20 */ /* 0x000fc40000410000 */
[----:B------:R-:W-:Y:S02]  /*2d40*/  FMUL.FTZ R22, R16, c[0x0][0x320] ;  /* 0x0000c80010167a20 */ /* 0x000fe40000410000 */
[----:B------:R-:W-:Y:S01]  /*2d50*/  FMUL.FTZ R16, R17, c[0x0][0x320] ;  /* 0x0000c80011107a20 */ /* 0x000fe20000410000 */
[----:B------:R-:W-:Y:S01]  /*2d60*/  LEA.HI R17, R89, R6, RZ, 0x2 ;  /* 0x0000000659117211 */ /* 0x000fe200078f10ff */
[----:B---3--:R3:W2:Y:S01]  /*2d70*/  MUFU.TANH R2, R22 ;  /* 0x0000001600027308 */ /* 0x0086a20000002400 */
[----:B-1----:R-:W-:Y:S02]  /*2d80*/  HMMA.16816.F32.BF16 R40, R12, R10, R40 ;  /* 0x0000000a0c28723c */ /* 0x002fe40000041828 */
[----:B------:R-:W-:-:S05]  /*2d90*/  LOP3.LUT R17, R17, 0xfffffffc, RZ, 0xc0, !PT ;  /* 0xfffffffc11117812 */ /* 0x000fca00078ec0ff */
[----:B------:R-:W-:Y:S01]  /*2da0*/  LOP3.LUT R11, R88, 0xffffffe0, RZ, 0xc0, !PT ;  /* 0xffffffe0580b7812 */ /* 0x000fe200078ec0ff */
[----:B------:R-:W-:Y:S01]  /*2db0*/  HMMA.16816.F32.BF16 R76, R32, R64, R76 ;  /* 0x00000040204c723c */ /* 0x000fe2000004184c */
[C---:B------:R-:W-:Y:S01]  /*2dc0*/  IMAD.IADD R17, R6.reuse, 0x1, -R17 ;  /* 0x0000000106117824 */ /* 0x040fe200078e0a11 */
[----:B------:R-:W1:Y:S02]  /*2dd0*/  MUFU.TANH R56, R56 ;  /* 0x0000003800387308 */ /* 0x000e640000002400 */
[----:B------:R-:W-:Y:S01]  /*2de0*/  IMAD.IADD R11, R6, 0x1, -R11 ;  /* 0x00000001060b7824 */ /* 0x000fe200078e0a0b */
[----:B---3--:R-:W-:-:S03]  /*2df0*/  SHF.R.S32.HI R22, RZ, 0x1f, R7 ;  /* 0x0000001fff167819 */ /* 0x008fc60000011407 */
[C---:B----4-:R-:W-:Y:S01]  /*2e00*/  HMMA.16816.F32.BF16 R36, R32.reuse, R24, R36 ;  /* 0x000000182024723c */ /* 0x050fe20000041824 */
[----:B------:R-:W-:Y:S01]  /*2e10*/  SHF.R.S32.HI R6, RZ, 0x1f, R11 ;  /* 0x0000001fff067819 */ /* 0x000fe2000001140b */
[----:B------:R-:W3:Y:S01]  /*2e20*/  MUFU.TANH R20, R20 ;  /* 0x0000001400147308 */ /* 0x000ee20000002400 */
[----:B------:R-:W-:Y:S02]  /*2e30*/  LEA.HI R22, R22, R7, RZ, 0x3 ;  /* 0x0000000716167211 */ /* 0x000fe400078f18ff */
[----:B------:R-:W-:Y:S02]  /*2e40*/  LEA.HI R6, R6, R11, RZ, 0x2 ;  /* 0x0000000b06067211 */ /* 0x000fe400078f10ff */
[----:B------:R-:W-:Y:S01]  /*2e50*/  LOP3.LUT R22, R22, 0xffffff8, RZ, 0xc0, !PT ;  /* 0x0ffffff816167812 */ /* 0x000fe200078ec0ff */
[----:B------:R-:W-:Y:S01]  /*2e60*/  HMMA.16816.F32.BF16 R72, R32, R26, R72 ;  /* 0x0000001a2048723c */ /* 0x000fe20000041848 */
[----:B------:R-:W-:Y:S01]  /*2e70*/  LEA.HI.SX32 R24, R6, UR13, 0x1e ;  /* 0x0000000d06187c11 */ /* 0x000fe2000f8ff2ff */
[----:B------:R-:W-:Y:S01]  /*2e80*/  FMUL.FTZ R40, R40, c[0x0][0x320] ;  /* 0x0000c80028287a20 */ /* 0x000fe20000410000 */
[----:B------:R-:W-:Y:S01]  /*2e90*/  LOP3.LUT R208, R6, 0x7ffffffc, RZ, 0xc0, !PT ;  /* 0x7ffffffc06d07812 */ /* 0x000fe200078ec0ff */
[----:B------:R-:W-:Y:S01]  /*2ea0*/  IMAD.IADD R7, R7, 0x1, -R22 ;  /* 0x0000000107077824 */ /* 0x000fe200078e0a16 */
[----:B------:R-:W-:Y:S01]  /*2eb0*/  LEA.HI R22, R17, R17, RZ, 0x1 ;  /* 0x0000001111167211 */ /* 0x000fe200078f08ff */
[----:B------:R-:W-:Y:S01]  /*2ec0*/  FMUL.FTZ R41, R41, c[0x0][0x320] ;  /* 0x0000c80029297a20 */ /* 0x000fe20000410000 */
[----:B------:R-:W4:Y:S01]  /*2ed0*/  MUFU.TANH R16, R16 ;  /* 0x0000001000107308 */ /* 0x000f220000002400 */
[----:B------:R-:W-:Y:S01]  /*2ee0*/  IMAD R7, R7, 0x10, R24 ;  /* 0x0000001007077824 */ /* 0x000fe200078e0218 */
[----:B------:R-:W-:Y:S01]  /*2ef0*/  LOP3.LUT R22, R22, 0x1ffffffe, RZ, 0xc0, !PT ;  /* 0x1ffffffe16167812 */ /* 0x000fe200078ec0ff */
[----:B-----5:R-:W-:Y:S01]  /*2f00*/  HMMA.16816.F32.BF16 R52, R12, R44, R52 ;  /* 0x0000002c0c34723c */ /* 0x020fe20000041834 */
[----:B------:R-:W-:Y:S01]  /*2f10*/  IMAD.IADD R208, R11, 0x1, -R208 ;  /* 0x000000010bd07824 */ /* 0x000fe200078e0ad0 */
[----:B------:R-:W-:-:S02]  /*2f20*/  IADD3 R11, -R5, c[0x0][0x1d0], R133 ;  /* 0x00007400050b7a10 */ /* 0x000fc40007ffe185 */
[----:B------:R-:W-:Y:S01]  /*2f30*/  IMAD.IADD R22, R17, 0x1, -R22 ;  /* 0x0000000111167824 */ /* 0x000fe200078e0a16 */
[----:B------:R1:W1:Y:S01]  /*2f40*/  MUFU.TANH R163, R40 ;  /* 0x0000002800a37308 */ /* 0x0002620000002400 */
[----:B------:R-:W-:Y:S02]  /*2f50*/  IMAD.SHL.U32 R208, R208, 0x2, RZ ;  /* 0x00000002d0d07824 */ /* 0x000fe400078e00ff */
[----:B------:R-:W-:Y:S01]  /*2f60*/  IMAD R199, R22, 0x8, R7 ;  /* 0x0000000816c77824 */ /* 0x000fe200078e0207 */
[C---:B------:R-:W-:Y:S02]  /*2f70*/  HMMA.16816.F32.BF16 R48, R12.reuse, R46, R48 ;  /* 0x0000002e0c30723c */ /* 0x040fe40000041830 */
[----:B------:R-:W-:Y:S01]  /*2f80*/  IADD3 R6, -R208, c[0x0][0x1d0], -R5 ;  /* 0x00007400d0067a10 */ /* 0x000fe20007ffe905 */
[----:B------:R-:W-:Y:S01]  /*2f90*/  @P4 IMAD.HI.U32 R7, R199, c[0x0][0x2c8], RZ ;  /* 0x0000b200c7074a27 */ /* 0x000fe200078e00ff */
[----:B------:R1:W1:Y:S03]  /*2fa0*/  MUFU.TANH R169, R41 ;  /* 0x0000002900a97308 */ /* 0x0002660000002400 */
[----:B------:R-:W-:Y:S01]  /*2fb0*/  IMAD.MOV.U32 R26, RZ, RZ, R199 ;  /* 0x000000ffff1a7224 */ /* 0x000fe200078e00c7 */
[----:B------:R-:W-:Y:S01]  /*2fc0*/  HMMA.16816.F32.BF16 R76, R12, R8, R76 ;  /* 0x000000080c4c723c */ /* 0x000fe2000004184c */
[----:B------:R-:W-:-:S02]  /*2fd0*/  @P0 SHF.R.U32.HI R26, RZ, c[0x0][0x2cc], R7 ;  /* 0x0000b300ff1a0a19 */ /* 0x000fc40000011607 */
[----:B------:R-:W-:-:S03]  /*2fe0*/  PLOP3.LUT P0, PT, PT, PT, UP1, 0x40, 0x0 ;  /* 0x000000000000781c */ /* 0x000fc60003f0e818 */
[----:B------:R-:W5:Y:S01]  /*2ff0*/  SHFL.IDX PT, R7, R26, RZ, 0x1c1f ;  /* 0x001c1fff1a077589 */ /* 0x000f6200000e0000 */
[----:B------:R-:W-:Y:S01]  /*3000*/  FMUL.FTZ R8, R52, c[0x0][0x320] ;  /* 0x0000c80034087a20 */ /* 0x000fe20000410000 */
[----:B------:R-:W-:Y:S01]  /*3010*/  HMMA.16816.F32.BF16 R36, R12, R28, R36 ;  /* 0x0000001c0c24723c */ /* 0x000fe20000041824 */
[----:B------:R-:W-:-:S04]  /*3020*/  FMUL.FTZ R9, R53, c[0x0][0x320] ;  /* 0x0000c80035097a20 */ /* 0x000fc80000410000 */
[----:B------:R-:W1:Y:S03]  /*3030*/  MUFU.TANH R8, R8 ;  /* 0x0000000800087308 */ /* 0x000e660000002400 */
[----:B------:R-:W-:Y:S01]  /*3040*/  HMMA.16816.F32.BF16 R72, R12, R30, R72 ;  /* 0x0000001e0c48723c */ /* 0x000fe20000041848 */
[----:B------:R-:W-:Y:S02]  /*3050*/  FMUL.FTZ R10, R49, c[0x0][0x320] ;  /* 0x0000c800310a7a20 */ /* 0x000fe40000410000 */
[----:B------:R-:W-:Y:S02]  /*3060*/  FMUL.FTZ R48, R48, c[0x0][0x320] ;  /* 0x0000c80030307a20 */ /* 0x000fe40000410000 */
[----:B------:R-:W1:Y:S02]  /*3070*/  MUFU.TANH R9, R9 ;  /* 0x0000000900097308 */ /* 0x000e640000002400 */
[----:B------:R-:W-:Y:S01]  /*3080*/  IADD3 R14, R11, -c[0x0][0x168], -R208 ;  /* 0x80005a000b0e7a10 */ /* 0x000fe20007ffe8d0 */
[----:B------:R-:W-:-:S02]  /*3090*/  FMUL.FTZ R76, R76, c[0x0][0x320] ;  /* 0x0000c8004c4c7a20 */ /* 0x000fc40000410000 */
[----:B------:R-:W-:Y:S01]  /*30a0*/  FMUL.FTZ R77, R77, c[0x0][0x320] ;  /* 0x0000c8004d4d7a20 */ /* 0x000fe20000410000 */
[C---:B------:R-:W-:Y:S02]  /*30b0*/  IADD3 R22, R14.reuse, c[0x0][0x328], RZ ;  /* 0x0000ca000e167a10 */ /* 0x040fe40007ffe0ff */
[----:B------:R1:W1:Y:S01]  /*30c0*/  MUFU.TANH R0, R48 ;  /* 0x0000003000007308 */ /* 0x0002620000002400 */
[----:B------:R-:W-:Y:S02]  /*30d0*/  IADD3 R14, R14, UR6, RZ ;  /* 0x000000060e0e7c10 */ /* 0x000fe4000fffe0ff */
[----:B------:R-:W-:Y:S02]  /*30e0*/  FMUL.FTZ R36, R36, c[0x0][0x320] ;  /* 0x0000c80024247a20 */ /* 0x000fe40000410000 */
[----:B------:R-:W-:Y:S02]  /*30f0*/  FMUL.FTZ R37, R37, c[0x0][0x320] ;  /* 0x0000c80025257a20 */ /* 0x000fe40000410000 */
[--C-:B-----5:R-:W-:Y:S01]  /*3100*/  IMAD.IADD R25, R22, 0x1, R7.reuse ;  /* 0x0000000116197824 */ /* 0x120fe200078e0207 */
[----:B------:R-:W1:Y:S01]  /*3110*/  MUFU.TANH R10, R10 ;  /* 0x0000000a000a7308 */ /* 0x000e620000002400 */
[----:B------:R-:W-:-:S02]  /*3120*/  IMAD.IADD R24, R14, 0x1, R7 ;  /* 0x000000010e187824 */ /* 0x000fc400078e0207 */
[----:B------:R-:W-:Y:S01]  /*3130*/  FMUL.FTZ R72, R72, c[0x0][0x320] ;  /* 0x0000c80048487a20 */ /* 0x000fe20000410000 */
[----:B------:R-:W-:Y:S01]  /*3140*/  IMNMX R25, R25, R6, PT ;  /* 0x0000000619197217 */ /* 0x000fe20003800200 */
[----:B------:R-:W-:-:S03]  /*3150*/  FMUL.FTZ R73, R73, c[0x0][0x320] ;  /* 0x0000c80049497a20 */ /* 0x000fc60000410000 */
[----:B------:R1:W1:Y:S08]  /*3160*/  MUFU.TANH R171, R76 ;  /* 0x0000004c00ab7308 */ /* 0x0002700000002400 */
[----:B------:R1:W1:Y:S08]  /*3170*/  MUFU.TANH R165, R77 ;  /* 0x0000004d00a57308 */ /* 0x0002700000002400 */
[----:B------:R1:W1:Y:S08]  /*3180*/  MUFU.TANH R175, R36 ;  /* 0x0000002400af7308 */ /* 0x0002700000002400 */
[----:B------:R1:W1:Y:S08]  /*3190*/  MUFU.TANH R173, R37 ;  /* 0x0000002500ad7308 */ /* 0x0002700000002400 */
[----:B------:R1:W1:Y:S08]  /*31a0*/  MUFU.TANH R143, R72 ;  /* 0x00000048008f7308 */ /* 0x0002700000002400 */
[----:B------:R1:W1:Y:S01]  /*31b0*/  MUFU.TANH R141, R73 ;  /* 0x00000049008d7308 */ /* 0x0002620000002400 */
[----:B------:R-:W-:Y:S05]  /*31c0*/  @P0 BRA `(.L_x_1574) ;  /* 0x0000014000000947 */ /* 0x000fea0003800000 */
[----:B--234-:R-:W-:Y:S01]  /*31d0*/  IADD3 R7, R7, c[0x0][0x1d0], RZ ;  /* 0x0000740007077a10 */ /* 0x01cfe20007ffe0ff */
[----:B------:R-:W-:Y:S03]  /*31e0*/  BSSY B0, `(.L_x_1575) ;  /* 0x000000d000007945 */ /* 0x000fe60003800000 */
[----:B------:R-:W-:-:S04]  /*31f0*/  IADD3 R12, R7, -c[0x0][0x168], RZ ;  /* 0x80005a00070c7a10 */ /* 0x000fc80007ffe0ff */
[----:B------:R-:W-:-:S13]  /*3200*/  ISETP.GT.AND P0, PT, R12, -0x1, PT ;  /* 0xffffffff0c00780c */ /* 0x000fda0003f04270 */
[----:B------:R-:W-:Y:S05]  /*3210*/  @P0 BRA `(.L_x_1576) ;  /* 0x0000006000000947 */ /* 0x000fea0003800000 */
[----:B------:R-:W-:Y:S02]  /*3220*/  ISETP.NE.AND P0, PT, R133, c[0x0][0x32c], PT ;  /* 0x0000cb0085007a0c */ /* 0x000fe40003f05270 */
[----:B------:R-:W-:-:S11]  /*3230*/  LOP3.LUT R11, RZ, R12, RZ, 0x33, !PT ;  /* 0x0000000cff0b7212 */ /* 0x000fd600078e33ff */
[----:B------:R-:W-:-:S05]  /*3240*/  @P0 IMAD.HI.U32 R7, R11, c[0x0][0x330], RZ ;  /* 0x0000cc000b070a27 */ /* 0x000fca00078e00ff */
[----:B------:R-:W-:-:S04]  /*3250*/  @P0 SHF.R.U32.HI R11, RZ, c[0x0][0x334], R7 ;  /* 0x0000cd00ff0b0a19 */ /* 0x000fc80000011607 */
[----:B------:R-:W-:Y:S01]  /*3260*/  LOP3.LUT R12, RZ, R11, RZ, 0x33, !PT ;  /* 0x0000000bff0c7212 */ /* 0x000fe200078e33ff */
[----:B------:R-:W-:Y:S05]  /*3270*/  BRA `(.L_x_1577) ;  /* 0x0000003000007947 */ /* 0x000fea0003800000 */
.L_x_1576:
[----:B------:R-:W-:-:S13]  /*3280*/  ISETP.NE.AND P0, PT, R133, c[0x0][0x32c], PT ;  /* 0x0000cb0085007a0c */ /* 0x000fda0003f05270 */
[----:B------:R-:W-:-:S05]  /*3290*/  @P0 IMAD.HI.U32 R7, R12, c[0x0][0x330], RZ ;  /* 0x0000cc000c070a27 */ /* 0x000fca00078e00ff */
[----:B------:R-:W-:Y:S02]  /*32a0*/  @P0 SHF.R.U32.HI R12, RZ, c[0x0][0x334], R7 ;  /* 0x0000cd00ff0c0a19 */ /* 0x000fe40000011607 */
.L_x_1577:
[----:B------:R-:W-:Y:S05]  /*32b0*/  BSYNC B0 ;  /* 0x0000000000007941 */ /* 0x000fea0003800000 */
.L_x_1575:
[----:B------:R-:W-:-:S04]  /*32c0*/  IMAD R7, R12, c[0x0][0x32c], -R5 ;  /* 0x0000cb000c077a24 */ /* 0x000fc800078e0a05 */
[----:B------:R-:W-:-:S05]  /*32d0*/  IMAD.IADD R7, R7, 0x1, -R208 ;  /* 0x0000000107077824 */ /* 0x000fca00078e0ad0 */
[----:B------:R-:W-:Y:S02]  /*32e0*/  IADD3 R12, R7, c[0x0][0x32c], RZ ;  /* 0x0000cb00070c7a10 */ /* 0x000fe40007ffe0ff */
[----:B------:R-:W-:Y:S02]  /*32f0*/  IMNMX R24, R24, R7, !PT ;  /* 0x0000000718187217 */ /* 0x000fe40007800200 */
[----:B------:R-:W-:Y:S02]  /*3300*/  IMNMX R25, R25, R12, PT ;  /* 0x0000000c19197217 */ /* 0x000fe40003800200 */
.L_x_1574:
[----:B--234-:R-:W-:Y:S01]  /*3310*/  ISETP.GT.AND P0, PT, R132, RZ, PT ;  /* 0x000000ff8400720c */ /* 0x01cfe20003f04270 */
[----:B------:R-:W2:Y:S01]  /*3320*/  SHFL.IDX PT, R29, R26, 0x1, 0x1c1f ;  /* 0x003c1f001a1d7f89 */ /* 0x000ea200000e0000 */
[----:B------:R-:W-:Y:S02]  /*3330*/  FMUL.FTZ R27, R23, c[0x0][0x320] ;  /* 0x0000c800171b7a20 */ /* 0x000fe40000410000 */
[C---:B------:R-:W-:Y:S01]  /*3340*/  ISETP.GT.AND P4, PT, R24.reuse, RZ, P0 ;  /* 0x000000ff1800720c */ /* 0x040fe20000784270 */
[----:B------:R-:W-:Y:S01]  /*3350*/  FMUL.FTZ R12, R55, c[0x0][0x320] ;  /* 0x0000c800370c7a20 */ /* 0x000fe20000410000 */
[----:B------:R-:W-:Y:S01]  /*3360*/  ISETP.GT.AND P5, PT, R24, 0x1, P0 ;  /* 0x000000011800780c */ /* 0x000fe200007a4270 */
[----:B------:R-:W-:Y:S01]  /*3370*/  FMUL.FTZ R19, R19, c[0x0][0x320] ;  /* 0x0000c80013137a20 */ /* 0x000fe20000410000 */
[C---:B------:R-:W-:Y:S01]  /*3380*/  ISETP.LT.OR P4, PT, R25.reuse, 0x1, P4 ;  /* 0x000000011900780c */ /* 0x040fe20002781670 */
[----:B------:R-:W-:Y:S01]  /*3390*/  FMUL.FTZ R23, R50, c[0x0][0x320] ;  /* 0x0000c80032177a20 */ /* 0x000fe20000410000 */
[----:B------:R-:W-:Y:S01]  /*33a0*/  ISETP.LT.OR P5, PT, R25, 0x2, P5 ;  /* 0x000000021900780c */ /* 0x000fe20002fa1670 */
[----:B------:R-:W-:Y:S01]  /*33b0*/  FMUL.FTZ R78, R78, c[0x0][0x320] ;  /* 0x0000c8004e4e7a20 */ /* 0x000fe20000410000 */
[----:B-1----:R-:W-:Y:S01]  /*33c0*/  FSEL R56, R56, -INF , !P4 ;  /* 0xff80000038387808 */ /* 0x002fe20006000000 */
[----:B------:R-:W-:Y:S01]  /*33d0*/  FMUL.FTZ R79, R79, c[0x0][0x320] ;  /* 0x0000c8004f4f7a20 */ /* 0x000fe20000410000 */
[----:B------:R-:W-:Y:S01]  /*33e0*/  ISETP.GT.AND P4, PT, R24, 0x8, P0 ;  /* 0x000000081800780c */ /* 0x000fe20000784270 */
[----:B------:R-:W-:Y:S01]  /*33f0*/  FMUL.FTZ R42, R42, c[0x0][0x320] ;  /* 0x0000c8002a2a7a20 */ /* 0x000fe20000410000 */
[----:B------:R-:W-:Y:S01]  /*3400*/  FSEL R21, R21, -INF , !P5 ;  /* 0xff80000015157808 */ /* 0x000fe20006800000 */
[----:B------:R-:W-:Y:S01]  /*3410*/  FMUL.FTZ R43, R43, c[0x0][0x320] ;  /* 0x0000c8002b2b7a20 */ /* 0x000fe20000410000 */
[----:B------:R-:W-:Y:S01]  /*3420*/  ISETP.LT.OR P4, PT, R25, 0x9, P4 ;  /* 0x000000091900780c */ /* 0x000fe20002781670 */
[----:B------:R-:W-:Y:S01]  /*3430*/  FMUL.FTZ R38, R38, c[0x0][0x320] ;  /* 0x0000c80026267a20 */ /* 0x000fe20000410000 */
[----:B------:R-:W-:Y:S01]  /*3440*/  ISETP.GT.AND P5, PT, R24, 0x9, P0 ;  /* 0x000000091800780c */ /* 0x000fe200007a4270 */
[----:B------:R-:W-:Y:S01]  /*3450*/  FMUL.FTZ R39, R39, c[0x0][0x320] ;  /* 0x0000c80027277a20 */ /* 0x000fe20000410000 */
[----:B------:R-:W-:Y:S01]  /*3460*/  FSEL R17, R2, -INF , !P4 ;  /* 0xff80000002117808 */ /* 0x000fe20006000000 */
[----:B------:R-:W-:Y:S01]  /*3470*/  FMUL.FTZ R74, R74, c[0x0][0x320] ;  /* 0x0000c8004a4a7a20 */ /* 0x000fe20000410000 */
[----:B------:R-:W-:Y:S01]  /*3480*/  ISETP.GT.AND P4, PT, R24, 0x10, P0 ;  /* 0x000000101800780c */ /* 0x000fe20000784270 */
[----:B------:R-:W-:Y:S01]  /*3490*/  FMUL.FTZ R75, R75, c[0x0][0x320] ;  /* 0x0000c8004b4b7a20 */ /* 0x000fe20000410000 */
[C---:B------:R-:W-:Y:S01]  /*34a0*/  ISETP.LT.OR P5, PT, R25.reuse, 0xa, P5 ;  /* 0x0000000a1900780c */ /* 0x040fe20002fa1670 */
[----:B------:R1:W3:Y:S01]  /*34b0*/  MUFU.TANH R182, R78 ;  /* 0x0000004e00b67308 */ /* 0x0002e20000002400 */
[----:B------:R-:W-:-:S02]  /*34c0*/  ISETP.LT.OR P4, PT, R25, 0x11, P4 ;  /* 0x000000111900780c */ /* 0x000fc40002781670 */
[----:B------:R-:W-:Y:S01]  /*34d0*/  FSEL R15, R16, -INF , !P5 ;  /* 0xff800000100f7808 */ /* 0x000fe20006800000 */
[----:B------:R-:W-:Y:S01]  /*34e0*/  FMUL.FTZ R16, R18, c[0x0][0x320] ;  /* 0x0000c80012107a20 */ /* 0x000fe20000410000 */
[----:B------:R-:W-:Y:S02]  /*34f0*/  ISETP.GT.AND P5, PT, R24, 0x11, P0 ;  /* 0x000000111800780c */ /* 0x000fe400007a4270 */
[----:B------:R-:W-:Y:S01]  /*3500*/  FSEL R13, R8, -INF , !P4 ;  /* 0xff800000080d7808 */ /* 0x000fe20006000000 */
[----:B------:R-:W-:Y:S01]  /*3510*/  FMUL.FTZ R8, R51, c[0x0][0x320] ;  /* 0x0000c80033087a20 */ /* 0x000fe20000410000 */
[----:B------:R-:W-:Y:S01]  /*3520*/  ISETP.GT.AND P4, PT, R24, 0x18, P0 ;  /* 0x000000181800780c */ /* 0x000fe20000784270 */
[----:B------:R1:W4:Y:S01]  /*3530*/  MUFU.TANH R174, R79 ;  /* 0x0000004f00ae7308 */ /* 0x0003220000002400 */
[C---:B------:R-:W-:Y:S02]  /*3540*/  ISETP.LT.OR P5, PT, R25.reuse, 0x12, P5 ;  /* 0x000000121900780c */ /* 0x040fe40002fa1670 */
[----:B------:R-:W-:-:S02]  /*3550*/  ISETP.LT.OR P4, PT, R25, 0x19, P4 ;  /* 0x000000191900780c */ /* 0x000fc40002781670 */
[----:B------:R-:W-:Y:S02]  /*3560*/  FSEL R11, R9, -INF , !P5 ;  /* 0xff800000090b7808 */ /* 0x000fe40006800000 */
[----:B------:R-:W-:Y:S01]  /*3570*/  FSEL R9, R0, -INF , !P4 ;  /* 0xff80000000097808 */ /* 0x000fe20006000000 */
[----:B------:R-:W-:Y:S01]  /*3580*/  FMUL.FTZ R0, R54, c[0x0][0x320] ;  /* 0x0000c80036007a20 */ /* 0x000fe20000410000 */
[C---:B------:R-:W-:Y:S01]  /*3590*/  ISETP.GT.AND P4, PT, R24.reuse, 0x20, P0 ;  /* 0x000000201800780c */ /* 0x040fe20000784270 */
[----:B------:R-:W1:Y:S01]  /*35a0*/  MUFU.TANH R12, R12 ;  /* 0x0000000c000c7308 */ /* 0x000e620000002400 */
[----:B------:R-:W-:Y:S02]  /*35b0*/  ISETP.GT.AND P5, PT, R24, 0x19, P0 ;  /* 0x000000191800780c */ /* 0x000fe400007a4270 */
[C---:B------:R-:W-:Y:S02]  /*35c0*/  ISETP.LT.OR P4, PT, R25.reuse, 0x21, P4 ;  /* 0x000000211900780c */ /* 0x040fe40002781670 */
[----:B------:R-:W-:-:S02]  /*35d0*/  ISETP.LT.OR P5, PT, R25, 0x1a, P5 ;  /* 0x0000001a1900780c */ /* 0x000fc40002fa1670 */
[----:B------:R-:W-:Y:S01]  /*35e0*/  FSEL R171, R171, -INF , !P4 ;  /* 0xff800000abab7808 */ /* 0x000fe20006000000 */
[----:B------:R-:W1:Y:S01]  /*35f0*/  MUFU.TANH R19, R19 ;  /* 0x0000001300137308 */ /* 0x000e620000002400 */
[----:B------:R-:W-:Y:S02]  /*3600*/  ISETP.GT.AND P4, PT, R24, 0x28, P0 ;  /* 0x000000281800780c */ /* 0x000fe40000784270 */
[----:B------:R-:W-:Y:S02]  /*3610*/  FSEL R7, R10, -INF , !P5 ;  /* 0xff8000000a077808 */ /* 0x000fe40006800000 */
[----:B------:R-:W-:Y:S02]  /*3620*/  ISETP.LT.OR P4, PT, R25, 0x29, P4 ;  /* 0x000000291900780c */ /* 0x000fe40002781670 */
[----:B------:R-:W-:Y:S01]  /*3630*/  ISETP.GT.AND P5, PT, R24, 0x21, P0 ;  /* 0x000000211800780c */ /* 0x000fe200007a4270 */
[----:B------:R1:W1:Y:S01]  /*3640*/  MUFU.TANH R180, R42 ;  /* 0x0000002a00b47308 */ /* 0x0002620000002400 */
[----:B------:R-:W-:-:S02]  /*3650*/  FSEL R163, R163, -INF , !P4 ;  /* 0xff800000a3a37808 */ /* 0x000fc40006000000 */
[----:B------:R-:W-:Y:S02]  /*3660*/  ISETP.LT.OR P5, PT, R25, 0x22, P5 ;  /* 0x000000221900780c */ /* 0x000fe40002fa1670 */
[C---:B------:R-:W-:Y:S02]  /*3670*/  ISETP.GT.AND P4, PT, R24.reuse, 0x30, P0 ;  /* 0x000000301800780c */ /* 0x040fe40000784270 */
[----:B------:R-:W-:Y:S01]  /*3680*/  FSEL R165, R165, -INF , !P5 ;  /* 0xff800000a5a57808 */ /* 0x000fe20006800000 */
[----:B------:R1:W1:Y:S01]  /*3690*/  MUFU.TANH R176, R43 ;  /* 0x0000002b00b07308 */ /* 0x0002620000002400 */
[----:B------:R-:W-:Y:S02]  /*36a0*/  ISETP.LT.OR P4, PT, R25, 0x31, P4 ;  /* 0x000000311900780c */ /* 0x000fe40002781670 */
[----:B------:R-:W-:Y:S02]  /*36b0*/  ISETP.GT.AND P5, PT, R24, 0x29, P0 ;  /* 0x000000291800780c */ /* 0x000fe400007a4270 */
[----:B------:R-:W-:-:S02]  /*36c0*/  FSEL R175, R175, -INF , !P4 ;  /* 0xff800000afaf7808 */ /* 0x000fc40006000000 */
[----:B------:R-:W-:Y:S01]  /*36d0*/  ISETP.LT.OR P5, PT, R25, 0x2a, P5 ;  /* 0x0000002a1900780c */ /* 0x000fe20002fa1670 */
[----:B------:R-:W1:Y:S01]  /*36e0*/  MUFU.TANH R27, R27 ;  /* 0x0000001b001b7308 */ /* 0x000e620000002400 */
[C---:B------:R-:W-:Y:S02]  /*36f0*/  ISETP.GT.AND P4, PT, R24.reuse, 0x38, P0 ;  /* 0x000000381800780c */ /* 0x040fe40000784270 */
[----:B------:R-:W-:Y:S02]  /*3700*/  FSEL R169, R169, -INF , !P5 ;  /* 0xff800000a9a97808 */ /* 0x000fe40006800000 */
[----:B------:R-:W-:Y:S02]  /*3710*/  ISETP.LT.OR P4, PT, R25, 0x39, P4 ;  /* 0x000000391900780c */ /* 0x000fe40002781670 */
[----:B------:R-:W-:Y:S01]  /*3720*/  ISETP.GT.AND P5, PT, R24, 0x31, P0 ;  /* 0x000000311800780c */ /* 0x000fe200007a4270 */
[----:B------:R-:W1:Y:S01]  /*3730*/  MUFU.TANH R23, R23 ;  /* 0x0000001700177308 */ /* 0x000e620000002400 */
[----:B------:R-:W-:-:S02]  /*3740*/  FSEL R143, R143, -INF , !P4 ;  /* 0xff8000008f8f7808 */ /* 0x000fc40006000000 */
[----:B------:R-:W-:Y:S02]  /*3750*/  ISETP.LT.OR P5, PT, R25, 0x32, P5 ;  /* 0x000000321900780c */ /* 0x000fe40002fa1670 */
[----:B------:R-:W-:Y:S02]  /*3760*/  PLOP3.LUT P4, PT, PT, PT, UP1, 0x40, 0x0 ;  /* 0x000000000000781c */ /* 0x000fe40003f8e818 */
[----:B------:R-:W-:Y:S01]  /*3770*/  FSEL R173, R173, -INF , !P5 ;  /* 0xff800000adad7808 */ /* 0x000fe20006800000 */
[----:B------:R1:W1:Y:S01]  /*3780*/  MUFU.TANH R142, R38 ;  /* 0x00000026008e7308 */ /* 0x0002620000002400 */
[----:B------:R-:W-:-:S04]  /*3790*/  ISETP.GT.AND P5, PT, R24, 0x39, P0 ;  /* 0x000000391800780c */ /* 0x000fc800007a4270 */
[----:B------:R-:W-:Y:S01]  /*37a0*/  ISETP.LT.OR P5, PT, R25, 0x3a, P5 ;  /* 0x0000003a1900780c */ /* 0x000fe20002fa1670 */
[--C-:B--2---:R-:W-:Y:S02]  /*37b0*/  IMAD.IADD R25, R22, 0x1, R29.reuse ;  /* 0x0000000116197824 */ /* 0x104fe400078e021d */
[----:B------:R2:W1:Y:S01]  /*37c0*/  MUFU.TANH R140, R39 ;  /* 0x00000027008c7308 */ /* 0x0004620000002400 */
[----:B------:R-:W-:Y:S01]  /*37d0*/  IMAD.IADD R22, R14, 0x1, R29 ;  /* 0x000000010e167824 */ /* 0x000fe200078e021d */
[----:B------:R-:W-:Y:S02]  /*37e0*/  FSEL R141, R141, -INF , !P5 ;  /* 0xff8000008d8d7808 */ /* 0x000fe40006800000 */
[----:B------:R-:W-:-:S04]  /*37f0*/  IMNMX R2, R25, R6, PT ;  /* 0x0000000619027217 */ /* 0x000fc80003800200 */
[----:B------:R-:W1:Y:S08]  /*3800*/  MUFU.TANH R16, R16 ;  /* 0x0000001000107308 */ /* 0x000e700000002400 */
[----:B------:R-:W1:Y:S08]  /*3810*/  MUFU.TANH R0, R0 ;  /* 0x0000000000007308 */ /* 0x000e700000002400 */
[----:B------:R2:W1:Y:S08]  /*3820*/  MUFU.TANH R170, R74 ;  /* 0x0000004a00aa7308 */ /* 0x0004700000002400 */
[----:B------:R2:W1:Y:S08]  /*3830*/  MUFU.TANH R168, R75 ;  /* 0x0000004b00a87308 */ /* 0x0004700000002400 */
[----:B------:R-:W1:Y:S01]  /*3840*/  MUFU.TANH R8, R8 ;  /* 0x0000000800087308 */ /* 0x000e620000002400 */
[----:B------:R-:W-:Y:S05]  /*3850*/  @P4 BRA `(.L_x_1578) ;  /* 0x0000014000004947 */ /* 0x000fea0003800000 */
[----:B---34-:R-:W-:Y:S01]  /*3860*/  IADD3 R10, R29, c[0x0][0x1d0], RZ ;  /* 0x000074001d0a7a10 */ /* 0x018fe20007ffe0ff */
        /* <DEDUP_REMOVED lines=10> */
.L_x_1580:
[----:B------:R-:W-:-:S13]  /*3910*/  ISETP.NE.AND P4, PT, R133, c[0x0][0x32c], PT ;  /* 0x0000cb0085007a0c */ /* 0x000fda0003f85270 */
[----:B------:R-:W-:-:S05]  /*3920*/  @P4 IMAD.HI.U32 R6, R10, c[0x0][0x330], RZ ;  /* 0x0000cc000a064a27 */ /* 0x000fca00078e00ff */
[----:B------:R-:W-:Y:S02]  /*3930*/  @P4 SHF.R.U32.HI R10, RZ, c[0x0][0x334], R6 ;  /* 0x0000cd00ff0a4a19 */ /* 0x000fe40000011606 */
.L_x_1581:
[----:B------:R-:W-:Y:S05]  /*3940*/  BSYNC B0 ;  /* 0x0000000000007941 */ /* 0x000fea0003800000 */
.L_x_1579:
[----:B------:R-:W-:-:S04]  /*3950*/  IMAD R25, R10, c[0x0][0x32c], -R5 ;  /* 0x0000cb000a197a24 */ /* 0x000fc800078e0a05 */
[----:B------:R-:W-:-:S05]  /*3960*/  IMAD.IADD R25, R25, 0x1, -R208 ;  /* 0x0000000119197824 */ /* 0x000fca00078e0ad0 */
[----:B------:R-:W-:Y:S02]  /*3970*/  IADD3 R5, R25, c[0x0][0x32c], RZ ;  /* 0x0000cb0019057a10 */ /* 0x000fe40007ffe0ff */
[----:B------:R-:W-:Y:S02]  /*3980*/  IMNMX R22, R22, R25, !PT ;  /* 0x0000001916167217 */ /* 0x000fe40007800200 */
[----:B------:R-:W-:Y:S02]  /*3990*/  IMNMX R2, R2, R5, PT ;  /* 0x0000000502027217 */ /* 0x000fe40003800200 */
.L_x_1578:
[----:B---34-:R-:W-:Y:S01]  /*39a0*/  ISETP.GT.AND P5, PT, R22, 0x8, P0 ;  /* 0x000000081600780c */ /* 0x018fe200007a4270 */
[----:B------:R-:W-:-:S04]  /*39b0*/  DEPBAR.LE SB0, 0x2 ;  /* 0x000080800000791a */ /* 0x000fc80000000000 */
[----:B------:R-:W-:Y:S01]  /*39c0*/  BAR.SYNC.DEFER_BLOCKING 0x0 ;  /* 0x0000000000007b1d */ /* 0x000fe20000010000 */
[----:B------:R-:W-:Y:S01]  /*39d0*/  ISETP.LT.OR P5, PT, R2, 0x9, P5 ;  /* 0x000000090200780c */ /* 0x000fe20002fa1670 */
[----:B------:R-:W-:Y:S01]  /*39e0*/  IMAD.SHL.U32 R135, R4, 0x2, RZ ;  /* 0x0000000204877824 */ /* 0x000fe200078e00ff */
[----:B------:R-:W-:Y:S02]  /*39f0*/  FMNMX.FTZ R6, R56, R21, !PT ;  /* 0x0000001538067209 */ /* 0x000fe40007810000 */
[----:B------:R-:W-:Y:S01]  /*3a00*/  ISETP.GT.AND P4, PT, R22, 0x1, P0 ;  /* 0x000000011600780c */ /* 0x000fe20000784270 */
[--C-:B------:R-:W-:Y:S01]  /*3a10*/  IMAD.IADD R172, R187, 0x1, R135.reuse ;  /* 0x00000001bbac7824 */ /* 0x100fe200078e0287 */
[----:B-1----:R-:W-:Y:S01]  /*3a20*/  FSEL R16, R16, -INF , !P5 ;  /* 0xff80000010107808 */ /* 0x002fe20006800000 */
[C---:B------:R-:W-:Y:S01]  /*3a30*/  IMAD R134, R3.reuse, 0x2, R135 ;  /* 0x0000000203867824 */ /* 0x040fe200078e0287 */
[----:B------:R-:W-:Y:S01]  /*3a40*/  ISETP.GT.AND P5, PT, R22, 0x10, P0 ;  /* 0x000000101600780c */ /* 0x000fe200007a4270 */
[----:B------:R-:W-:Y:S01]  /*3a50*/  IMAD R3, R3, 0x2, R172 ;  /* 0x0000000203037824 */ /* 0x000fe200078e02ac */
[----:B------:R-:W-:Y:S01]  /*3a60*/  FMNMX.FTZ R6, R17, R6, !PT ;  /* 0x0000000611067209 */ /* 0x000fe20007810000 */
[----:B------:R-:W-:Y:S01]  /*3a70*/  IMAD.IADD R160, R187, 0x1, R134 ;  /* 0x00000001bba07824 */ /* 0x000fe200078e0286 */
[C---:B------:R-:W-:Y:S01]  /*3a80*/  ISETP.LT.OR P4, PT, R2.reuse, 0x2, P4 ;  /* 0x000000020200780c */ /* 0x040fe20002781670 */
[----:B------:R-:W-:Y:S01]  /*3a90*/  ULDC.64 UR4, c[0x0][0x2c8] ;  /* 0x0000b20000047ab9 */ /* 0x000fe20000000a00 */
[----:B------:R-:W-:Y:S01]  /*3aa0*/  ISETP.LT.OR P5, PT, R2, 0x11, P5 ;  /* 0x000000110200780c */ /* 0x000fe20002fa1670 */
[----:B------:R-:W-:Y:S01]  /*3ab0*/  UIMAD.WIDE.U32 UR14, UR13, UR4, URZ ;  /* 0x000000040d0e72a5 */ /* 0x000fe2000f8e003f */
[----:B------:R-:W-:-:S02]  /*3ac0*/  FMNMX.FTZ R10, R15, R6, !PT ;  /* 0x000000060f0a7209 */ /* 0x000fc40007810000 */
[----:B------:R-:W-:Y:S01]  /*3ad0*/  FSEL R18, R27, -INF , !P4 ;  /* 0xff8000001b127808 */ /* 0x000fe20006000000 */
[----:B------:R-:W-:Y:S01]  /*3ae0*/  ULDC UR4, c[0x0][0x328] ;  /* 0x0000ca0000047ab9 */ /* 0x000fe20000000800 */
[----:B------:R-:W-:Y:S02]  /*3af0*/  ISETP.GT.AND P4, PT, R22, 0x9, P0 ;  /* 0x000000091600780c */ /* 0x000fe40000784270 */
[----:B------:R-:W-:Y:S01]  /*3b00*/  FSEL R14, R0, -INF , !P5 ;  /* 0xff800000000e7808 */ /* 0x000fe20006800000 */
[----:B------:R-:W-:Y:S01]  /*3b10*/  LDSM.16.MT88.4 R40, [R135+0x2100] ;  /* 0x002100008728783b */ /* 0x000fe20000004200 */
[----:B------:R-:W-:Y:S01]  /*3b20*/  FMNMX.FTZ R0, R13, R10, !PT ;  /* 0x0000000a0d007209 */ /* 0x000fe20007810000 */
[----:B------:R-:W-:Y:S01]  /*3b30*/  @UP2 UMOV UR7, UR15 ;  /* 0x0000000f00072c82 */ /* 0x000fe20008000000 */
[----:B------:R-:W-:Y:S01]  /*3b40*/  ISETP.GT.AND P5, PT, R22, RZ, P0 ;  /* 0x000000ff1600720c */ /* 0x000fe200007a4270 */
[----:B------:R-:W-:Y:S01]  /*3b50*/  LDSM.16.MT88.4 R124, [R135+0x100] ;  /* 0x00010000877c783b */ /* 0x000fe20000004200 */
[C---:B------:R-:W-:Y:S01]  /*3b60*/  ISETP.LT.OR P4, PT, R2.reuse, 0xa, P4 ;  /* 0x0000000a0200780c */ /* 0x040fe20002781670 */
[----:B------:R-:W-:Y:S01]  /*3b70*/  @UP2 USHF.R.U32.HI UR13, URZ, UR5, UR7 ;  /* 0x000000053f0d2299 */ /* 0x000fe20008011607 */
[----:B------:R-:W-:Y:S01]  /*3b80*/  FMNMX.FTZ R0, R11, R0, !PT ;  /* 0x000000000b007209 */ /* 0x000fe20007810000 */
[----:B------:R-:W-:Y:S01]  /*3b90*/  LDSM.16.MT88.4 R116, [R172+0x100] ;  /* 0x00010000ac74783b */ /* 0x000fe20000004200 */
[----:B------:R-:W-:Y:S01]  /*3ba0*/  ISETP.LT.OR P5, PT, R2, 0x1, P5 ;  /* 0x000000010200780c */ /* 0x000fe20002fa1670 */
[----:B------:R-:W-:Y:S01]  /*3bb0*/  UIADD3 UR12, UR12, UR13, URZ ;  /* 0x0000000d0c0c7290 */ /* 0x000fe2000fffe03f */
[----:B------:R-:W-:Y:S01]  /*3bc0*/  FSEL R6, R19, -INF , !P4 ;  /* 0xff80000013067808 */ /* 0x000fe20006000000 */
[----:B------:R-:W-:Y:S01]  /*3bd0*/  LDSM.16.MT88.4 R108, [R134+0x100] ;  /* 0x00010000866c783b */ /* 0x000fe20000004200 */
[----:B------:R-:W-:Y:S01]  /*3be0*/  ISETP.GT.AND P4, PT, R22, 0x11, P0 ;  /* 0x000000111600780c */ /* 0x000fe20000784270 */
[----:B------:R-:W-:Y:S01]  /*3bf0*/  UIADD3 UR4, UR12, UR4, URZ ;  /* 0x000000040c047290 */ /* 0x000fe2000fffe03f */
[----:B------:R-:W-:Y:S01]  /*3c00*/  FMNMX.FTZ R0, R9, R0, !PT ;  /* 0x0000000009007209 */ /* 0x000fe20007810000 */
[----:B------:R-:W-:Y:S01]  /*3c10*/  LDSM.16.MT88.4 R100, [R3+0x100] ;  /* 0x000100000364783b */ /* 0x000fe20000004200 */
[----:B------:R-:W-:-:S02]  /*3c20*/  FSEL R20, R20, -INF , !P5 ;  /* 0xff80000014147808 */ /* 0x000fc40006800000 */
[----:B------:R-:W-:Y:S01]  /*3c30*/  ISETP.LT.OR P4, PT, R2, 0x12, P4 ;  /* 0x000000120200780c */ /* 0x000fe20002781670 */
[----:B------:R-:W-:Y:S01]  /*3c40*/  LDSM.16.MT88.4 R48, [R172+0x2100] ;  /* 0x00210000ac30783b */ /* 0x000fe20000004200 */
[----:B------:R-:W-:Y:S02]  /*3c50*/  FMNMX.FTZ R0, R7, R0, !PT ;  /* 0x0000000007007209 */ /* 0x000fe40007810000 */
[----:B------:R-:W-:Y:S01]  /*3c60*/  FMNMX.FTZ R5, R20, R18, !PT ;  /* 0x0000001214057209 */ /* 0x000fe20007810000 */
[----:B------:R-:W-:Y:S01]  /*3c70*/  LDSM.16.MT88.4 R64, [R160+0x2100] ;  /* 0x00210000a040783b */ /* 0x000fe20000004200 */
[----:B------:R-:W-:Y:S02]  /*3c80*/  FSEL R12, R12, -INF , !P4 ;  /* 0xff8000000c0c7808 */ /* 0x000fe40006000000 */
[----:B------:R-:W-:Y:S01]  /*3c90*/  FMNMX.FTZ R0, R171, R0, !PT ;  /* 0x00000000ab007209 */ /* 0x000fe20007810000 */
[----:B--2---:R-:W-:Y:S01]  /*3ca0*/  LDSM.16.MT88.4 R72, [R135+0x4100] ;  /* 0x004100008748783b */ /* 0x004fe20000004200 */
[----:B------:R-:W-:-:S02]  /*3cb0*/  ISETP.GT.AND P4, PT, R22, 0x18, P0 ;  /* 0x000000181600780c */ /* 0x000fc40000784270 */
[----:B------:R-:W-:Y:S01]  /*3cc0*/  FMNMX.FTZ R5, R16, R5, !PT ;  /* 0x0000000510057209 */ /* 0x000fe20007810000 */
[----:B------:R-:W-:Y:S01]  /*3cd0*/  LDSM.16.MT88.4 R80, [R172+0x4100] ;  /* 0x00410000ac50783b */ /* 0x000fe20000004200 */
[----:B------:R-:W-:Y:S02]  /*3ce0*/  FMNMX.FTZ R0, R165, R0, !PT ;  /* 0x00000000a5007209 */ /* 0x000fe40007810000 */
[----:B------:R-:W-:Y:S01]  /*3cf0*/  ISETP.LT.OR P4, PT, R2, 0x19, P4 ;  /* 0x000000190200780c */ /* 0x000fe20002781670 */
[----:B------:R-:W-:Y:S01]  /*3d00*/  LDSM.16.MT88.4 R88, [R134+0x4100] ;  /* 0x004100008658783b */ /* 0x000fe20000004200 */
[----:B------:R-:W-:Y:S02]  /*3d10*/  FMNMX.FTZ R5, R6, R5, !PT ;  /* 0x0000000506057209 */ /* 0x000fe40007810000 */
[----:B------:R-:W-:Y:S01]  /*3d20*/  ISETP.GT.AND P5, PT, R22, 0x19, P0 ;  /* 0x000000191600780c */ /* 0x000fe200007a4270 */
[----:B------:R-:W-:Y:S01]  /*3d30*/  LDSM.16.MT88.4 R136, [R172+0x900] ;  /* 0x00090000ac88783b */ /* 0x000fe20000004200 */
[----:B------:R-:W-:-:S02]  /*3d40*/  FMNMX.FTZ R0, R163, R0, !PT ;  /* 0x00000000a3007209 */ /* 0x000fc40007810000 */
[----:B------:R-:W-:Y:S01]  /*3d50*/  FSEL R10, R23, -INF , !P4 ;  /* 0xff800000170a7808 */ /* 0x000fe20006000000 */
[----:B------:R-:W-:Y:S01]  /*3d60*/  LDSM.16.MT88.4 R32, [R134+0x900] ;  /* 0x000900008620783b */ /* 0x000fe20000004200 */
[----:B------:R-:W-:Y:S02]  /*3d70*/  FMNMX.FTZ R5, R14, R5, !PT ;  /* 0x000000050e057209 */ /* 0x000fe40007810000 */
[----:B------:R-:W-:Y:S01]  /*3d80*/  ISETP.GT.AND P4, PT, R22, 0x20, P0 ;  /* 0x000000201600780c */ /* 0x000fe20000784270 */
[----:B------:R-:W-:Y:S01]  /*3d90*/  LDSM.16.MT88.4 R28, [R160+0x900] ;  /* 0x00090000a01c783b */ /* 0x000fe20000004200 */
[----:B------:R-:W-:Y:S02]  /*3da0*/  ISETP.LT.OR P5, PT, R2, 0x1a, P5 ;  /* 0x0000001a0200780c */ /* 0x000fe40002fa1670 */
[----:B------:R-:W-:Y:S01]  /*3db0*/  FMNMX.FTZ R0, R169, R0, !PT ;  /* 0x00000000a9007209 */ /* 0x000fe20007810000 */
[----:B------:R-:W-:Y:S01]  /*3dc0*/  LDSM.16.MT88.4 R24, [R172+0x2900] ;  /* 0x00290000ac18783b */ /* 0x000fe20000004200 */
[----:B------:R-:W-:-:S02]  /*3dd0*/  FMNMX.FTZ R5, R12, R5, !PT ;  /* 0x000000050c057209 */ /* 0x000fc40007810000 */
[----:B------:R-:W-:Y:S02]  /*3de0*/  ISETP.LT.OR P4, PT, R2, 0x21, P4 ;  /* 0x000000210200780c */ /* 0x000fe40002781670 */
[----:B------:R-:W-:Y:S02]  /*3df0*/  FSEL R8, R8, -INF , !P5 ;  /* 0xff80000008087808 */ /* 0x000fe40006800000 */
[----:B------:R-:W-:Y:S02]  /*3e00*/  ISETP.GT.AND P5, PT, R22, 0x21, P0 ;  /* 0x000000211600780c */ /* 0x000fe400007a4270 */
[----:B------:R-:W-:Y:S02]  /*3e10*/  FMNMX.FTZ R0, R175, R0, !PT ;  /* 0x00000000af007209 */ /* 0x000fe40007810000 */
[----:B------:R-:W-:Y:S02]  /*3e20*/  FMNMX.FTZ R5, R10, R5, !PT ;  /* 0x000000050a057209 */ /* 0x000fe40007810000 */
[----:B------:R-:W-:-:S02]  /*3e30*/  FSEL R182, R182, -INF , !P4 ;  /* 0xff800000b6b67808 */ /* 0x000fc40006000000 */
[----:B------:R-:W-:Y:S02]  /*3e40*/  ISETP.GT.AND P4, PT, R22, 0x28, P0 ;  /* 0x000000281600780c */ /* 0x000fe40000784270 */
[----:B------:R-:W-:Y:S02]  /*3e50*/  ISETP.LT.OR P5, PT, R2, 0x22, P5 ;  /* 0x000000220200780c */ /* 0x000fe40002fa1670 */
[----:B------:R-:W-:Y:S02]  /*3e60*/  FMNMX.FTZ R0, R173, R0, !PT ;  /* 0x00000000ad007209 */ /* 0x000fe40007810000 */
[----:B------:R-:W-:Y:S02]  /*3e70*/  FMNMX.FTZ R5, R8, R5, !PT ;  /* 0x0000000508057209 */ /* 0x000fe40007810000 */
[----:B------:R-:W-:Y:S02]  /*3e80*/  ISETP.LT.OR P4, PT, R2, 0x29, P4 ;  /* 0x000000290200780c */ /* 0x000fe40002781670 */
[----:B------:R-:W-:-:S02]  /*3e90*/  FSEL R174, R174, -INF , !P5 ;  /* 0xff800000aeae7808 */ /* 0x000fc40006800000 */
[----:B------:R-:W-:Y:S02]  /*3ea0*/  ISETP.GT.AND P5, PT, R22, 0x29, P0 ;  /* 0x000000291600780c */ /* 0x000fe400007a4270 */
[----:B------:R-:W-:Y:S02]  /*3eb0*/  FMNMX.FTZ R0, R143, R0, !PT ;  /* 0x000000008f007209 */ /* 0x000fe40007810000 */
[----:B------:R-:W-:Y:S02]  /*3ec0*/  FMNMX.FTZ R5, R182, R5, !PT ;  /* 0x00000005b6057209 */ /* 0x000fe40007810000 */
[----:B------:R-:W-:Y:S02]  /*3ed0*/  FSEL R180, R180, -INF , !P4 ;  /* 0xff800000b4b47808 */ /* 0x000fe40006000000 */
[----:B------:R-:W-:Y:S02]  /*3ee0*/  ISETP.GT.AND P4, PT, R22, 0x30, P0 ;  /* 0x000000301600780c */ /* 0x000fe40000784270 */
[----:B------:R-:W-:-:S02]  /*3ef0*/  ISETP.LT.OR P5, PT, R2, 0x2a, P5 ;  /* 0x0000002a0200780c */ /* 0x000fc40002fa1670 */
[----:B------:R-:W-:Y:S02]  /*3f00*/  FMNMX.FTZ R0, R141, R0, !PT ;  /* 0x000000008d007209 */ /* 0x000fe40007810000 */
[----:B------:R-:W-:Y:S02]  /*3f10*/  FMNMX.FTZ R19, R174, R5, !PT ;  /* 0x00000005ae137209 */ /* 0x000fe40007810000 */
[----:B------:R-:W-:Y:S01]  /*3f20*/  ISETP.LT.OR P4, PT, R2, 0x31, P4 ;  /* 0x000000310200780c */ /* 0x000fe20002781670 */
[----:B------:R-:W1:Y:S01]  /*3f30*/  SHFL.BFLY PT, R5, R0, 0x2, 0x1f ;  /* 0x0c401f0000057f89 */ /* 0x000e6200000e0000 */
[----:B------:R-:W-:Y:S02]  /*3f40*/  FSEL R176, R176, -INF , !P5 ;  /* 0xff800000b0b07808 */ /* 0x000fe40006800000 */
[----:B------:R-:W-:Y:S02]  /*3f50*/  ISETP.GT.AND P5, PT, R22, 0x31, P0 ;  /* 0x000000311600780c */ /* 0x000fe400007a4270 */
[----:B------:R-:W-:-:S02]  /*3f60*/  FMNMX.FTZ R19, R180, R19, !PT ;  /* 0x00000013b4137209 */ /* 0x000fc40007810000 */
[----:B------:R-:W-:Y:S02]  /*3f70*/  FSEL R142, R142, -INF , !P4 ;  /* 0xff8000008e8e7808 */ /* 0x000fe40006000000 */
[----:B------:R-:W-:Y:S02]  /*3f80*/  ISETP.GT.AND P4, PT, R22, 0x38, P0 ;  /* 0x000000381600780c */ /* 0x000fe40000784270 */
[----:B------:R-:W-:Y:S02]  /*3f90*/  ISETP.LT.OR P5, PT, R2, 0x32, P5 ;  /* 0x000000320200780c */ /* 0x000fe40002fa1670 */
[----:B------:R-:W-:Y:S02]  /*3fa0*/  FMNMX.FTZ R19, R176, R19, !PT ;  /* 0x00000013b0137209 */ /* 0x000fe40007810000 */
[----:B------:R-:W-:Y:S02]  /*3fb0*/  ISETP.GT.AND P0, PT, R22, 0x39, P0 ;  /* 0x000000391600780c */ /* 0x000fe40000704270 */
[----:B------:R-:W-:-:S02]  /*3fc0*/  ISETP.LT.OR P4, PT, R2, 0x39, P4 ;  /* 0x000000390200780c */ /* 0x000fc40002781670 */
[----:B------:R-:W-:Y:S02]  /*3fd0*/  FSEL R140, R140, -INF , !P5 ;  /* 0xff8000008c8c7808 */ /* 0x000fe40006800000 */
[----:B------:R-:W-:Y:S02]  /*3fe0*/  FMNMX.FTZ R19, R142, R19, !PT ;  /* 0x000000138e137209 */ /* 0x000fe40007810000 */
[----:B------:R-:W-:Y:S02]  /*3ff0*/  ISETP.LT.OR P0, PT, R2, 0x3a, P0 ;  /* 0x0000003a0200780c */ /* 0x000fe40000701670 */
[----:B------:R-:W-:Y:S02]  /*4000*/  FSEL R170, R170, -INF , !P4 ;  /* 0xff800000aaaa7808 */ /* 0x000fe40006000000 */
[----:B------:R-:W-:Y:S02]  /*4010*/  FMNMX.FTZ R19, R140, R19, !PT ;  /* 0x000000138c137209 */ /* 0x000fe40007810000 */
[----:B------:R-:W-:-:S02]  /*4020*/  FSEL R168, R168, -INF , !P0 ;  /* 0xff800000a8a87808 */ /* 0x000fc40004000000 */
[----:B------:R-:W-:Y:S02]  /*4030*/  FMNMX.FTZ R19, R170, R19, !PT ;  /* 0x00000013aa137209 */ /* 0x000fe40007810000 */
[----:B-1----:R-:W-:Y:S02]  /*4040*/  FMNMX.FTZ R23, R0, R5, !PT ;  /* 0x0000000500177209 */ /* 0x002fe40007810000 */
[----:B------:R-:W-:Y:S02]  /*4050*/  FMNMX.FTZ R19, R168, R19, !PT ;  /* 0x00000013a8137209 */ /* 0x000fe40007810000 */
[----:B------:R-:W-:Y:S01]  /*4060*/  IADD3 R214, R132, -0x2, RZ ;  /* 0xfffffffe84d67810 */ /* 0x000fe20007ffe0ff */
[----:B------:R-:W1:Y:S04]  /*4070*/  SHFL.BFLY PT, R2, R23, 0x1, 0x1f ;  /* 0x0c201f0017027f89 */ /* 0x000e6800000e0000 */
[----:B------:R-:W2:Y:S01]  /*4080*/  SHFL.BFLY PT, R0, R19, 0x2, 0x1f ;  /* 0x0c401f0013007f89 */ /* 0x000ea200000e0000 */
[----:B-1----:R-:W-:-:S02]  /*4090*/  FMNMX.FTZ R2, R23, R2, !PT ;  /* 0x0000000217027209 */ /* 0x002fc40007810000 */
[----:B--2---:R-:W-:-:S03]  /*40a0*/  FMNMX.FTZ R5, R19, R0, !PT ;  /* 0x0000000013057209 */ /* 0x004fc60007810000 */
[C---:B------:R-:W-:Y:S01]  /*40b0*/  FMUL.FTZ R178, R2.reuse, c[0x0][0x2d0] ;  /* 0x0000b40002b27a20 */ /* 0x040fe20000410000 */
[----:B------:R-:W-:Y:S01]  /*40c0*/  FSETP.NEU.FTZ.AND P0, PT, R2, -INF , PT ;  /* 0xff8000000200780b */ /* 0x000fe20003f1d000 */
[----:B------:R-:W1:Y:S03]  /*40d0*/  SHFL.BFLY PT, R0, R5, 0x1, 0x1f ;  /* 0x0c201f0005007f89 */ /* 0x000e6600000e0000 */
[----:B------:R-:W-:-:S05]  /*40e0*/  FSEL R178, R178, RZ, P0 ;  /* 0x000000ffb2b27208 */ /* 0x000fca0000000000 */
[--C-:B------:R-:W-:Y:S02]  /*40f0*/  FFMA.FTZ R162, R56, c[0x0][0x2d0], -R178.reuse ;  /* 0x0000b40038a27a23 */ /* 0x100fe400000108b2 */
[--C-:B------:R-:W-:Y:S01]  /*4100*/  FFMA.FTZ R161, R21, c[0x0][0x2d0], -R178.reuse ;  /* 0x0000b40015a17a23 */ /* 0x100fe200000108b2 */
[----:B------:R-:W2:Y:S01]  /*4110*/  LDSM.16.MT88.4 R56, [R134+0x2100] ;  /* 0x002100008638783b */ /* 0x000ea20000004200 */
[--C-:B------:R-:W-:Y:S02]  /*4120*/  FFMA.FTZ R157, R17, c[0x0][0x2d0], -R178.reuse ;  /* 0x0000b400119d7a23 */ /* 0x100fe400000108b2 */
[--C-:B------:R-:W-:Y:S01]  /*4130*/  FFMA.FTZ R152, R15, c[0x0][0x2d0], -R178.reuse ;  /* 0x0000b4000f987a23 */ /* 0x100fe200000108b2 */
[----:B------:R-:W-:Y:S01]  /*4140*/  MUFU.EX2 R162, R162 ;  /* 0x000000a200a27308 */ /* 0x000fe20000000800 */
[--C-:B------:R-:W-:Y:S02]  /*4150*/  FFMA.FTZ R148, R7, c[0x0][0x2d0], -R178.reuse ;  /* 0x0000b40007947a23 */ /* 0x100fe400000108b2 */
[----:B------:R-:W-:-:S02]  /*4160*/  FFMA.FTZ R150, R11, c[0x0][0x2d0], -R178 ;  /* 0x0000b4000b967a23 */ /* 0x000fc400000108b2 */
[--C-:B------:R-:W-:Y:S02]  /*4170*/  FFMA.FTZ R151, R9, c[0x0][0x2d0], -R178.reuse ;  /* 0x0000b40009977a23 */ /* 0x100fe400000108b2 */
[--C-:B------:R-:W-:Y:S01]  /*4180*/  FFMA.FTZ R155, R13, c[0x0][0x2d0], -R178.reuse ;  /* 0x0000b4000d9b7a23 */ /* 0x100fe200000108b2 */
[----:B------:R-:W3:Y:S01]  /*4190*/  MUFU.EX2 R161, R161 ;  /* 0x000000a100a17308 */ /* 0x000ee20000000800 */
        /* <DEDUP_REMOVED lines=8> */
[----:B------:R-:W-:Y:S01]  /*4220*/  FFMA.FTZ R175, R175, c[0x0][0x2d0], -R178 ;  /* 0x0000b400afaf7a23 */ /* 0x000fe200000108b2 */
[----:B------:R-:W-:Y:S02]  /*4230*/  FSEL R167, R167, RZ, P0 ;  /* 0x000000ffa7a77208 */ /* 0x000fe40000000000 */
[----:B---3--:R-:W-:Y:S02]  /*4240*/  F2FP.BF16.PACK_AB R96, R161, R162 ;  /* 0x000000a2a160723e */ /* 0x008fe400000010ff */
[----:B------:R-:W1:Y:S01]  /*4250*/  MUFU.EX2 R152, R152 ;  /* 0x0000009800987308 */ /* 0x000e620000000800 */
[--C-:B------:R-:W-:Y:S02]  /*4260*/  FFMA.FTZ R159, R20, c[0x0][0x2d0], -R167.reuse ;  /* 0x0000b400149f7a23 */ /* 0x100fe400000108a7 */
[--C-:B------:R-:W-:Y:S01]  /*4270*/  FFMA.FTZ R158, R18, c[0x0][0x2d0], -R167.reuse ;  /* 0x0000b400129e7a23 */ /* 0x100fe200000108a7 */
[----:B------:R-:W-:Y:S01]  /*4280*/  LDSM.16.MT88.4 R20, [R135+0x900] ;  /* 0x000900008714783b */ /* 0x000fe20000004200 */
[----:B------:R-:W-:-:S02]  /*4290*/  FFMA.FTZ R156, R16, c[0x0][0x2d0], -R167 ;  /* 0x0000b400109c7a23 */ /* 0x000fc400000108a7 */
[--C-:B------:R-:W-:Y:S01]  /*42a0*/  FFMA.FTZ R153, R6, c[0x0][0x2d0], -R167.reuse ;  /* 0x0000b40006997a23 */ /* 0x100fe200000108a7 */
[----:B------:R-:W-:Y:S01]  /*42b0*/  MUFU.EX2 R159, R159 ;  /* 0x0000009f009f7308 */ /* 0x000fe20000000800 */
[----:B------:R3:W4:Y:S01]  /*42c0*/  LDSM.16.MT88.4 R4, [R3+0x4100] ;  /* 0x004100000304783b */ /* 0x0007220000004200 */
[--C-:B------:R-:W-:Y:S02]  /*42d0*/  FFMA.FTZ R146, R10, c[0x0][0x2d0], -R167.reuse ;  /* 0x0000b4000a927a23 */ /* 0x100fe400000108a7 */
[--C-:B------:R-:W-:Y:S01]  /*42e0*/  FFMA.FTZ R154, R14, c[0x0][0x2d0], -R167.reuse ;  /* 0x0000b4000e9a7a23 */ /* 0x100fe200000108a7 */
[----:B------:R-:W-:Y:S01]  /*42f0*/  LDSM.16.MT88.4 R16, [R134+0x2900] ;  /* 0x002900008610783b */ /* 0x000fe20000004200 */
[--C-:B------:R-:W-:Y:S02]  /*4300*/  FFMA.FTZ R149, R12, c[0x0][0x2d0], -R167.reuse ;  /* 0x0000b4000c957a23 */ /* 0x100fe400000108a7 */
[----:B------:R-:W5:Y:S01]  /*4310*/  MUFU.EX2 R158, R158 ;  /* 0x0000009e009e7308 */ /* 0x000f620000000800 */
[----:B-1----:R-:W-:Y:S01]  /*4320*/  F2FP.BF16.PACK_AB R98, R152, R157 ;  /* 0x0000009d9862723e */ /* 0x002fe200000010ff */
[----:B------:R-:W-:Y:S01]  /*4330*/  LDSM.16.MT88.4 R12, [R160+0x2900] ;  /* 0x00290000a00c783b */ /* 0x000fe20000004200 */
[----:B------:R-:W-:-:S02]  /*4340*/  FFMA.FTZ R169, R182, c[0x0][0x2d0], -R167 ;  /* 0x0000b400b6a97a23 */ /* 0x000fc400000108a7 */
[--C-:B------:R-:W-:Y:S02]  /*4350*/  FFMA.FTZ R174, R174, c[0x0][0x2d0], -R167.reuse ;  /* 0x0000b400aeae7a23 */ /* 0x100fe400000108a7 */
[--C-:B------:R-:W-:Y:S01]  /*4360*/  FFMA.FTZ R171, R180, c[0x0][0x2d0], -R167.reuse ;  /* 0x0000b400b4ab7a23 */ /* 0x100fe200000108a7 */
[----:B------:R-:W-:Y:S01]  /*4370*/  MUFU.EX2 R156, R156 ;  /* 0x0000009c009c7308 */ /* 0x000fe20000000800 */
[--C-:B------:R-:W-:Y:S02]  /*4380*/  FFMA.FTZ R176, R176, c[0x0][0x2d0], -R167.reuse ;  /* 0x0000b400b0b07a23 */ /* 0x100fe400000108a7 */
[--C-:B------:R-:W-:Y:S02]  /*4390*/  FFMA.FTZ R180, R173, c[0x0][0x2d0], -R178.reuse ;  /* 0x0000b400adb47a23 */ /* 0x100fe400000108b2 */
[----:B------:R-:W-:Y:S02]  /*43a0*/  FFMA.FTZ R173, R143, c[0x0][0x2d0], -R178 ;  /* 0x0000b4008fad7a23 */ /* 0x000fe400000108b2 */
[--C-:B------:R-:W-:Y:S01]  /*43b0*/  FFMA.FTZ R177, R142, c[0x0][0x2d0], -R167.reuse ;  /* 0x0000b4008eb17a23 */ /* 0x100fe200000108a7 */
[----:B------:R-:W1:Y:S01]  /*43c0*/  MUFU.EX2 R153, R153 ;  /* 0x0000009900997308 */ /* 0x000e620000000800 */
[--C-:B---3--:R-:W-:Y:S01]  /*43d0*/  FFMA.FTZ R3, R8, c[0x0][0x2d0], -R167.reuse ;  /* 0x0000b40008037a23 */ /* 0x108fe200000108a7 */
[----:B-----5:R-:W-:Y:S01]  /*43e0*/  F2FP.BF16.PACK_AB R97, R158, R159 ;  /* 0x0000009f9e61723e */ /* 0x020fe200000010ff */
[----:B------:R-:W3:Y:S01]  /*43f0*/  LDSM.16.MT88.4 R8, [R135+0x2900] ;  /* 0x002900008708783b */ /* 0x000ee20000004200 */
[----:B------:R-:W-:-:S02]  /*4400*/  FFMA.FTZ R182, R140, c[0x0][0x2d0], -R167 ;  /* 0x0000b4008cb67a23 */ /* 0x000fc400000108a7 */
[--C-:B------:R-:W-:Y:S02]  /*4410*/  FFMA.FTZ R170, R170, c[0x0][0x2d0], -R167.reuse ;  /* 0x0000b400aaaa7a23 */ /* 0x100fe400000108a7 */
[----:B------:R-:W-:Y:S01]  /*4420*/  MUFU.EX2 R155, R155 ;  /* 0x0000009b009b7308 */ /* 0x000fe20000000800 */
[----:B------:R-:W-:Y:S02]  /*4430*/  FFMA.FTZ R178, R141, c[0x0][0x2d0], -R178 ;  /* 0x0000b4008db27a23 */ /* 0x000fe400000108b2 */
[----:B------:R-:W-:Y:S01]  /*4440*/  FFMA.FTZ R167, R168, c[0x0][0x2d0], -R167 ;  /* 0x0000b400a8a77a23 */ /* 0x000fe200000108a7 */
[----:B------:R-:W-:Y:S01]  /*4450*/  LDSM.16.MT88.4 R140, [R172+0x3900] ;  /* 0x00390000ac8c783b */ /* 0x000fe20000004200 */
[----:B------:R-:W-:Y:S02]  /*4460*/  FADD.FTZ R162, R162, R161 ;  /* 0x000000a1a2a27221 */ /* 0x000fe40000010000 */
[----:B------:R-:W-:Y:S01]  /*4470*/  FADD.FTZ R159, R159, R158 ;  /* 0x0000009e9f9f7221 */ /* 0x000fe20000010000 */
[----:B-1----:R-:W-:Y:S01]  /*4480*/  F2FP.BF16.PACK_AB R99, R153, R156 ;  /* 0x0000009c9963723e */ /* 0x002fe200000010ff */
[----:B------:R-:W1:Y:S01]  /*4490*/  MUFU.EX2 R150, R150 ;  /* 0x0000009600967308 */ /* 0x000e620000000800 */
[----:B------:R-:W-:-:S02]  /*44a0*/  FADD.FTZ R157, R157, R162 ;  /* 0x000000a29d9d7221 */ /* 0x000fc40000010000 */
[----:B------:R-:W-:Y:S02]  /*44b0*/  FADD.FTZ R156, R156, R159 ;  /* 0x0000009f9c9c7221 */ /* 0x000fe40000010000 */
[----:B------:R-:W-:Y:S01]  /*44c0*/  FADD.FTZ R152, R152, R157 ;  /* 0x0000009d98987221 */ /* 0x000fe20000010000 */
[C---:B------:R-:W-:Y:S01]  /*44d0*/  HMMA.16816.F32.BF16 R36, R96.reuse, R40, RZ ;  /* 0x000000286024723c */ /* 0x040fe200000418ff */
[----:B------:R-:W-:Y:S01]  /*44e0*/  FADD.FTZ R153, R153, R156 ;  /* 0x0000009c99997221 */ /* 0x000fe20000010000 */
[----:B------:R-:W-:Y:S06]  /*44f0*/  MUFU.EX2 R151, R151 ;  /* 0x0000009700977308 */ /* 0x000fec0000000800 */
        /* <DEDUP_REMOVED lines=12> */
[C---:B--2---:R-:W-:Y:S02]  /*45c0*/  HMMA.16816.F32.BF16 R52, R96.reuse, R56, RZ ;  /* 0x000000386034723c */ /* 0x044fe400000418ff */
[----:B------:R-:W2:Y:S06]  /*45d0*/  MUFU.EX2 R165, R165 ;  /* 0x000000a500a57308 */ /* 0x000eac0000000800 */
        /* <DEDUP_REMOVED lines=27> */
[----:B------:R-:W2:Y:S06]  /*4790*/  MUFU.EX2 R167, R167 ;  /* 0x000000a700a77308 */ /* 0x000eac0000000800 */
[C---:B----4-:R-:W-:Y:S07]  /*47a0*/  HMMA.16816.F32.BF16 R92, R96.reuse, R4, RZ ;  /* 0x00000004605c723c */ /* 0x050fee00000418ff */
[----:B-1----:R-:W-:Y:S01]  /*47b0*/  F2FP.BF16.PACK_AB R4, R150, R155 ;  /* 0x0000009b9604723e */ /* 0x002fe200000010ff */
[----:B------:R-:W-:Y:S01]  /*47c0*/  HMMA.16816.F32.BF16 R96, R96, R6, RZ ;  /* 0x000000066060723c */ /* 0x000fe200000418ff */
[----:B-----5:R-:W-:Y:S01]  /*47d0*/  F2FP.BF16.PACK_AB R5, R149, R154 ;  /* 0x0000009a9505723e */ /* 0x020fe200000010ff */
[----:B------:R-:W-:-:S02]  /*47e0*/  FADD.FTZ R155, R155, R152 ;  /* 0x000000989b9b7221 */ /* 0x000fc40000010000 */
[----:B------:R-:W-:Y:S02]  /*47f0*/  FADD.FTZ R154, R154, R153 ;  /* 0x000000999a9a7221 */ /* 0x000fe40000010000 */
[----:B------:R-:W-:Y:S01]  /*4800*/  FADD.FTZ R150, R150, R155 ;  /* 0x0000009b96967221 */ /* 0x000fe20000010000 */
[----:B------:R-:W-:Y:S01]  /*4810*/  F2FP.BF16.PACK_AB R6, R148, R151 ;  /* 0x000000979406723e */ /* 0x000fe200000010ff */
[----:B------:R-:W-:Y:S01]  /*4820*/  FADD.FTZ R149, R149, R154 ;  /* 0x0000009a95957221 */ /* 0x000fe20000010000 */
[----:B------:R-:W-:Y:S01]  /*4830*/  F2FP.BF16.PACK_AB R7, R3, R146 ;  /* 0x000000920307723e */ /* 0x000fe200000010ff */
[----:B------:R-:W-:Y:S02]  /*4840*/  FADD.FTZ R151, R151, R150 ;  /* 0x0000009697977221 */ /* 0x000fe40000010000 */
[----:B------:R-:W-:Y:S02]  /*4850*/  FADD.FTZ R146, R146, R149 ;  /* 0x0000009592927221 */ /* 0x000fe40000010000 */
[----:B------:R-:W-:-:S02]  /*4860*/  FADD.FTZ R151, R148, R151 ;  /* 0x0000009794977221 */ /* 0x000fc40000010000 */
[----:B---3--:R-:W-:Y:S01]  /*4870*/  HMMA.16816.F32.BF16 R36, R4, R8, R36 ;  /* 0x000000080424723c */ /* 0x008fe20000041824 */
[----:B------:R-:W-:-:S07]  /*4880*/  FADD.FTZ R146, R3, R146 ;  /* 0x0000009203927221 */ /* 0x000fce0000010000 */
        /* <DEDUP_REMOVED lines=8> */
[C---:B------:R-:W-:Y:S08]  /*4910*/  HMMA.16816.F32.BF16 R128, R4.reuse, R20, R128 ;  /* 0x000000140480723c */ /* 0x040ff00000041880 */
[C---:B------:R-:W-:Y:S01]  /*4920*/  HMMA.16816.F32.BF16 R124, R4.reuse, R22, R124 ;  /* 0x00000016047c723c */ /* 0x040fe2000004187c */
[----:B------:R-:W5:Y:S07]  /*4930*/  LDSM.16.MT88.4 R20, [R135+0x4900] ;  /* 0x004900008714783b */ /* 0x000f6e0000004200 */
[C---:B-1----:R-:W-:Y:S08]  /*4940*/  HMMA.16816.F32.BF16 R76, R4.reuse, R8, R76 ;  /* 0x00000008044c723c */ /* 0x042ff0000004184c */
[C---:B------:R-:W-:Y:S01]  /*4950*/  HMMA.16816.F32.BF16 R80, R4.reuse, R10, R80 ;  /* 0x0000000a0450723c */ /* 0x040fe20000041850 */
[----:B------:R-:W1:Y:S07]  /*4960*/  LDSM.16.MT88.4 R8, [R135+0x1100] ;  /* 0x001100008708783b */ /* 0x000e6e0000004200 */
[C---:B---3--:R-:W-:Y:S08]  /*4970*/  HMMA.16816.F32.BF16 R84, R4.reuse, R16, R84 ;  /* 0x000000100454723c */ /* 0x048ff00000041854 */
[C---:B------:R-:W-:Y:S01]  /*4980*/  HMMA.16816.F32.BF16 R88, R4.reuse, R18, R88 ;  /* 0x000000120458723c */ /* 0x040fe20000041858 */
[----:B------:R-:W3:Y:S07]  /*4990*/  LDSM.16.MT88.4 R16, [R172+0x1100] ;  /* 0x00110000ac10783b */ /* 0x000eee0000004200 */
[C---:B----4-:R-:W-:Y:S08]  /*49a0*/  HMMA.16816.F32.BF16 R92, R4.reuse, R12, R92 ;  /* 0x0000000c045c723c */ /* 0x050ff0000004185c */
[C---:B------:R-:W-:Y:S01]  /*49b0*/  HMMA.16816.F32.BF16 R96, R4.reuse, R14, R96 ;  /* 0x0000000e0460723c */ /* 0x040fe20000041860 */
[----:B------:R-:W4:Y:S07]  /*49c0*/  LDSM.16.MT88.4 R12, [R135+0x3100] ;  /* 0x00310000870c783b */ /* 0x000f2e0000004200 */
        /* <DEDUP_REMOVED lines=12> */
[C---:B-----5:R-:W-:Y:S08]  /*4a90*/  HMMA.16816.F32.BF16 R68, R4.reuse, R20, R68 ;  /* 0x000000140444723c */ /* 0x060ff00000041844 */
[----:B------:R-:W-:Y:S01]  /*4aa0*/  HMMA.16816.F32.BF16 R72, R4, R22, R72 ;  /* 0x000000160448723c */ /* 0x000fe20000041848 */
[----:B------:R-:W5:Y:S06]  /*4ab0*/  LDSM.16.MT88.4 R20, [R135+0x5100] ;  /* 0x005100008714783b */ /* 0x000f6c0000004200 */
[----:B--2---:R-:W-:Y:S01]  /*4ac0*/  F2FP.BF16.PACK_AB R4, R165, R164 ;  /* 0x000000a4a504723e */ /* 0x004fe200000010ff */
        /* <DEDUP_REMOVED lines=14> */
[C---:B---3--:R-:W-:Y:S08]  /*4bb0*/  HMMA.16816.F32.BF16 R120, R4.reuse, R16, R120 ;  /* 0x000000100478723c */ /* 0x048ff00000041878 */
[C---:B------:R-:W-:Y:S01]  /*4bc0*/  HMMA.16816.F32.BF16 R116, R4.reuse, R18, R116 ;  /* 0x000000120474723c */ /* 0x040fe20000041874 */
[----:B------:R-:W2:Y:S07]  /*4bd0*/  LDSM.16.MT88.4 R16, [R160+0x3100] ;  /* 0x00310000a010783b */ /* 0x000eae0000004200 */
[C---:B----4-:R-:W-:Y:S08]  /*4be0*/  HMMA.16816.F32.BF16 R36, R4.reuse, R12, R36 ;  /* 0x0000000c0424723c */ /* 0x050ff00000041824 */
[C---:B------:R-:W-:Y:S01]  /*4bf0*/  HMMA.16816.F32.BF16 R40, R4.reuse, R14, R40 ;  /* 0x0000000e0428723c */ /* 0x040fe20000041828 */
[----:B------:R-:W3:Y:S07]  /*4c00*/  LDSM.16.MT88.4 R12, [R172+0x5100] ;  /* 0x00510000ac0c783b */ /* 0x000eee0000004200 */
[C---:B-----5:R-:W-:Y:S08]  /*4c10*/  HMMA.16816.F32.BF16 R68, R4.reuse, R20, R68 ;  /* 0x000000140444723c */ /* 0x060ff00000041844 */
        /* <DEDUP_REMOVED lines=20> */
[C---:B------:R-:W-:Y:S08]  /*4d60*/  HMMA.16816.F32.BF16 R104, R4.reuse, R28, R104 ;  /* 0x0000001c0468723c */ /* 0x040ff00000041868 */
[C---:B------:R-:W-:Y:S01]  /*4d70*/  HMMA.16816.F32.BF16 R100, R4.reuse, R30, R100 ;  /* 0x0000001e0464723c */ /* 0x040fe20000041864 */
[----:B------:R-:W-:Y:S07]  /*4d80*/  LDSM.16.MT88.4 R28, [R160+0x1900] ;  /* 0x00190000a01c783b */ /* 0x000fee0000004200 */
[C---:B------:R-:W-:Y:S08]  /*4d90*/  HMMA.16816.F32.BF16 R44, R4.reuse, R24, R44 ;  /* 0x00000018042c723c */ /* 0x040ff0000004182c */
[----:B------:R-:W-:Y:S01]  /*4da0*/  HMMA.16816.F32.BF16 R48, R4, R26, R48 ;  /* 0x0000001a0430723c */ /* 0x000fe20000041830 */
[----:B------:R-:W-:Y:S06]  /*4db0*/  LDSM.16.MT88.4 R24, [R135+0x3900] ;  /* 0x003900008718783b */ /* 0x000fec0000004200 */
        /* <DEDUP_REMOVED lines=18> */
[C---:B------:R-:W-:Y:S07]  /*4ee0*/  HMMA.16816.F32.BF16 R52, R4.reuse, R20, R52 ;  /* 0x000000140434723c */ /* 0x040fee0000041834 */
[----:B------:R-:W-:Y:S01]  /*4ef0*/  IADD3 R20, R132, -0x3, RZ ;  /* 0xfffffffd84147810 */ /* 0x000fe20007ffe0ff */
[----:B--2---:R-:W-:Y:S03]  /*4f00*/  HMMA.16816.F32.BF16 R60, R4, R16, R60 ;  /* 0x00000010043c723c */ /* 0x004fe6000004183c */
[----:B------:R-:W-:-:S05]  /*4f10*/  ISETP.GE.AND P4, PT, R20, R193, PT ;  /* 0x000000c11400720c */ /* 0x000fca0003f86270 */
[C---:B------:R-:W-:Y:S01]  /*4f20*/  HMMA.16816.F32.BF16 R64, R4.reuse, R18, R64 ;  /* 0x000000120440723c */ /* 0x040fe20000041840 */
[----:B------:R-:W2:Y:S07]  /*4f30*/  LDSM.16.MT88.4 R16, [R160+0x5900] ;  /* 0x00590000a010783b */ /* 0x000eae0000004200 */
[----:B---3--:R-:W-:Y:S01]  /*4f40*/  HMMA.16816.F32.BF16 R68, R4, R12, R68 ;  /* 0x0000000c0444723c */ /* 0x008fe20000041844 */
[----:B------:R-:W-:-:S06]  /*4f50*/  @P4 IMAD R145, R145, R20, RZ ;  /* 0x0000001491914224 */ /* 0x000fcc00078e02ff */
[----:B------:R-:W-:Y:S01]  /*4f60*/  @P4 SHF.R.S32.HI R12, RZ, 0x1f, R20 ;  /* 0x0000001fff0c4819 */ /* 0x000fe20000011414 */
[-C--:B------:R-:W-:Y:S01]  /*4f70*/  @P4 IMAD.WIDE.U32 R20, R20, R147.reuse, R206 ;  /* 0x0000009314144225 */ /* 0x080fe200078e00ce */
[----:B-1----:R-:W-:Y:S03]  /*4f80*/  HMMA.16816.F32.BF16 R84, R4, R8, R84 ;  /* 0x000000080454723c */ /* 0x002fe60000041854 */
[----:B------:R-:W-:-:S04]  /*4f90*/  @P4 IMAD R12, R12, R147, R145 ;  /* 0x000000930c0c4224 */ /* 0x000fc800078e0291 */
[----:B------:R-:W-:Y:S01]  /*4fa0*/  @P4 IMAD.IADD R9, R21, 0x1, R12 ;  /* 0x0000000115094824 */ /* 0x000fe200078e020c */
[C---:B------:R-:W-:Y:S01]  /*4fb0*/  @P4 LEA R8, P0, R20.reuse, c[0x0][0x1c8], 0x1 ;  /* 0x0000720014084a11 */ /* 0x040fe200078008ff */
[----:B------:R-:W-:Y:S03]  /*4fc0*/  HMMA.16816.F32.BF16 R88, R4, R10, R88 ;  /* 0x0000000a0458723c */ /* 0x000fe60000041858 */
[----:B------:R-:W-:-:S04]  /*4fd0*/  @P4 LEA.HI.X R9, R20, c[0x0][0x1cc], R9, 0x1, P0 ;  /* 0x0000730014094a11 */ /* 0x000fc800000f0c09 */
[C---:B------:R-:W-:Y:S01]  /*4fe0*/  @P4 LEA R10, P0, R197.reuse, R8, 0x1 ;  /* 0x00000008c50a4211 */ /* 0x040fe200078008ff */
[----:B------:R-:W-:Y:S01]  /*4ff0*/  @!PT LDS RZ, [RZ] ;  /* 0x00000000fffff984 */ /* 0x000fe20000000800 */
[----:B------:R-:W-:Y:S01]  /*5000*/  @!PT LDS RZ, [RZ] ;  /* 0x00000000fffff984 */ /* 0x000fe20000000800 */
[----:B------:R-:W-:Y:S01]  /*5010*/  @!PT LDS RZ, [RZ] ;  /* 0x00000000fffff984 */ /* 0x000fe20000000800 */
[----:B------:R1:W-:Y:S01]  /*5020*/  @P4 LDGSTS.E.BYPASS.LTC128B.128 [R144+0xc100], [R8.64], !P3 ;  /* 0x0c10000008904fae */ /* 0x0003e2000d901d4a */
[----:B------:R-:W-:Y:S02]  /*5030*/  HMMA.16816.F32.BF16 R44, R4, R140, R44 ;  /* 0x0000008c042c723c */ /* 0x000fe4000004182c */
[----:B------:R-:W-:Y:S01]  /*5040*/  @P4 LEA.HI.X R11, R197, R9, R196, 0x1, P0 ;  /* 0x00000009c50b4211 */ /* 0x000fe200000f0cc4 */
[----:B------:R1:W-:Y:S01]  /*5050*/  @P4 LDGSTS.E.BYPASS.LTC128B.128 [R144+0xe100], [R8.64+0x80], !P2 ;  /* 0x0e10008008904fae */ /* 0x0003e2000d101d4a */
[----:B------:R-:W-:-:S03]  /*5060*/  PLOP3.LUT P0, PT, PT, PT, UP1, 0x40, 0x0 ;  /* 0x000000000000781c */ /* 0x000fc60003f0e818 */
[----:B------:R1:W-:Y:S01]  /*5070*/  @P4 LDGSTS.E.BYPASS.LTC128B.128 [R144+0x10100], [R8.64+0x100], !P1 ;  /* 0x1010010008904fae */ /* 0x0003e2000c901d4a */
[C---:B------:R-:W-:Y:S03]  /*5080*/  HMMA.16816.F32.BF16 R48, R4.reuse, R142, R48 ;  /* 0x0000008e0430723c */ /* 0x040fe60000041830 */
[----:B------:R1:W-:Y:S04]  /*5090*/  @P4 LDGSTS.E.BYPASS.LTC128B.128 [R144+0xd100], [R10.64], !P3 ;  /* 0x0d1000000a904fae */ /* 0x0003e8000d901d4a */
[----:B------:R1:W-:Y:S01]  /*50a0*/  @P4 LDGSTS.E.BYPASS.LTC128B.128 [R144+0xf100], [R10.64+0x80], !P2 ;  /* 0x0f1000800a904fae */ /* 0x0003e2000d101d4a */
[C---:B------:R-:W-:Y:S03]  /*50b0*/  HMMA.16816.F32.BF16 R76, R4.reuse, R136, R76 ;  /* 0x00000088044c723c */ /* 0x040fe6000004184c */
[----:B------:R1:W-:Y:S04]  /*50c0*/  @P4 LDGSTS.E.BYPASS.LTC128B.128 [R144+0x11100], [R10.64+0x100], !P1 ;  /* 0x111001000a904fae */ /* 0x0003e8000c901d4a */
[----:B------:R-:W0:Y:S01]  /*50d0*/  LDGDEPBAR ;  /* 0x00000000000079af */ /* 0x000e220000000000 */
        /* <DEDUP_REMOVED lines=10> */
[----:B------:R-:W-:Y:S07]  /*5180*/  HMMA.16816.F32.BF16 R96, R4, R18, R96 ;  /* 0x000000120460723c */ /* 0x000fee0000041860 */
[----:B------:R-:W-:Y:S01]  /*5190*/  IMAD.U32 R4, RZ, RZ, UR4 ;  /* 0x00000004ff047e24 */ /* 0x000fe2000f8e00ff */
[----:B------:R-:W-:Y:S05]  /*51a0*/  @P0 BRA `(.L_x_1582) ;  /* 0x0000010000000947 */ /* 0x000fea0003800000 */
[----:B-1----:R-:W-:Y:S01]  /*51b0*/  ISETP.LT.AND P0, PT, RZ, UR12, PT ;  /* 0x0000000cff007c0c */ /* 0x002fe2000bf01270 */
[----:B------:R-:W-:-:S06]  /*51c0*/  UIADD3 UR4, UR12, -0x1, URZ ;  /* 0xffffffff0c047890 */ /* 0x000fcc000fffe03f */
[----:B------:R-:W-:-:S06]  /*51d0*/  MOV R3, UR4 ;  /* 0x0000000400037c02 */ /* 0x000fcc0008000f00 */
[----:B------:R-:W-:Y:S05]  /*51e0*/  @P0 BRA `(.L_x_1583) ;  /* 0x0000006000000947 */ /* 0x000fea0003800000 */
[----:B------:R-:W-:Y:S01]  /*51f0*/  ISETP.NE.AND P0, PT, R133, c[0x0][0x32c], PT ;  /* 0x0000cb0085007a0c */ /* 0x000fe20003f05270 */
[----:B------:R-:W-:-:S12]  /*5200*/  IMAD R5, RZ, RZ, -UR12 ;  /* 0x8000000cff057e24 */ /* 0x000fd8000f8e02ff */
[----:B------:R-:W-:-:S05]  /*5210*/  @P0 IMAD.HI.U32 R3, R5, c[0x0][0x330], RZ ;  /* 0x0000cc0005030a27 */ /* 0x000fca00078e00ff */
[----:B------:R-:W-:-:S04]  /*5220*/  @P0 SHF.R.U32.HI R5, RZ, c[0x0][0x334], R3 ;  /* 0x0000cd00ff050a19 */ /* 0x000fc80000011603 */
[----:B------:R-:W-:Y:S01]  /*5230*/  LOP3.LUT R3, RZ, R5, RZ, 0x33, !PT ;  /* 0x00000005ff037212 */ /* 0x000fe200078e33ff */
[----:B------:R-:W-:Y:S05]  /*5240*/  BRA `(.L_x_1584) ;  /* 0x0000003000007947 */ /* 0x000fea0003800000 */
.L_x_1583:
[----:B------:R-:W-:-:S13]  /*5250*/  ISETP.NE.AND P0, PT, R133, c[0x0][0x32c], PT ;  /* 0x0000cb0085007a0c */ /* 0x000fda0003f05270 */
[----:B------:R-:W-:-:S05]  /*5260*/  @P0 IMAD.HI.U32 R5, R3, c[0x0][0x330], RZ ;  /* 0x0000cc0003050a27 */ /* 0x000fca00078e00ff */
[----:B------:R-:W-:Y:S02]  /*5270*/  @P0 SHF.R.U32.HI R3, RZ, c[0x0][0x334], R5 ;  /* 0x0000cd00ff030a19 */ /* 0x000fe40000011605 */
.L_x_1584:
[----:B------:R-:W-:-:S05]  /*5280*/  MOV R6, c[0x0][0x32c] ;  /* 0x0000cb0000067a02 */ /* 0x000fca0000000f00 */
[----:B------:R-:W-:-:S05]  /*5290*/  IMAD R3, R3, R6, c[0x0][0x32c] ;  /* 0x0000cb0003037624 */ /* 0x000fca00078e0206 */
[----:B------:R-:W-:-:S04]  /*52a0*/  IMNMX R4, R4, R3, PT ;  /* 0x0000000304047217 */ /* 0x000fc80003800200 */
.L_x_1582:
[----:B-1----:R-:W-:Y:S01]  /*52b0*/  SHF.R.S32.HI R3, RZ, 0x1f, R4 ;  /* 0x0000001fff037819 */ /* 0x002fe20000011404 */
[----:B------:R-:W-:Y:S02]  /*52c0*/  UMOV UR5, 0x1 ;  /* 0x0000000100057882 */ /* 0x000fe40000000000 */
[----:B------:R-:W-:Y:S01]  /*52d0*/  UMOV UR7, URZ ;  /* 0x0000003f00077c82 */ /* 0x000fe20008000000 */
[----:B------:R-:W-:-:S04]  /*52e0*/  LEA.HI R4, R3, R4, RZ, 0x6 ;  /* 0x0000000403047211 */ /* 0x000fc800078f30ff */
[----:B------:R-:W-:-:S04]  /*52f0*/  SHF.R.S32.HI R4, RZ, 0x6, R4 ;  /* 0x00000006ff047819 */ /* 0x000fc80000011404 */
[----:B------:R-:W-:-:S04]  /*5300*/  IMNMX R223, R193, R4, !PT ;  /* 0x00000004c1df7217 */ /* 0x000fc80007800200 */
[----:B------:R-:W-:-:S13]  /*5310*/  ISETP.GE.AND P0, PT, R214, R223, PT ;  /* 0x000000dfd600720c */ /* 0x000fda0003f06270 */
[----:B------:R-:W-:Y:S05]  /*5320*/  @!P0 BRA `(.L_x_1585) ;  /* 0x00003a2000008947 */ /* 0x000fea0003800000 */
[----:B------:R-:W-:Y:S01]  /*5330*/  PLOP3.LUT P4, PT, PT, PT, UP2, 0x80, 0x0 ;  /* 0x000000000000781c */ /* 0x000fe20003f8f028 */
[----:B------:R-:W-:Y:S01]  /*5340*/  IMAD.MOV.U32 R189, RZ, RZ, 0x20 ;  /* 0x00000020ffbd7424 */ /* 0x000fe200078e00ff */
[----:B------:R-:W-:Y:S01]  /*5350*/  PLOP3.LUT P0, PT, PT, PT, UP2, 0x80, 0x0 ;  /* 0x000000000000781c */ /* 0x000fe20003f0f028 */
[----:B------:R-:W-:Y:S01]  /*5360*/  IMAD.MOV.U32 R3, RZ, RZ, R0 ;  /* 0x000000ffff037224 */ /* 0x000fe200078e0000 */
[C---:B------:R-:W-:Y:S01]  /*5370*/  IADD3 R222, P5, R200.reuse, 0x40, RZ ;  /* 0x00000040c8de7810 */ /* 0x040fe20007fbe0ff */
[----:B------:R-:W-:Y:S01]  /*5380*/  IMAD.MOV.U32 R132, RZ, RZ, R2 ;  /* 0x000000ffff847224 */ /* 0x000fe200078e0002 */
[----:B------:R-:W-:Y:S01]  /*5390*/  SEL R189, R189, 0xffffffe0, !P6 ;  /* 0xffffffe0bdbd7807 */ /* 0x000fe20007000000 */
[----:B------:R-:W-:Y:S01]  /*53a0*/  UMOV UR7, URZ ;  /* 0x0000003f00077c82 */ /* 0x000fe20008000000 */
[----:B------:R-:W-:Y:S01]  /*53b0*/  IADD3 R220, P6, R200, 0x80, RZ ;  /* 0x00000080c8dc7810 */ /* 0x000fe20007fde0ff */
[----:B------:R-:W-:Y:S01]  /*53c0*/  IMAD.X R221, RZ, RZ, R205, P5 ;  /* 0x000000ffffdd7224 */ /* 0x000fe200028e06cd */
[----:B------:R-:W-:Y:S01]  /*53d0*/  IADD3 R216, P5, R202, 0x80, RZ ;  /* 0x00000080cad87810 */ /* 0x000fe20007fbe0ff */
[----:B------:R-:W-:-:S02]  /*53e0*/  UMOV UR5, 0x1 ;  /* 0x0000000100057882 */ /* 0x000fc40000000000 */
[----:B------:R-:W-:Y:S01]  /*53f0*/  @P4 IMAD.HI.U32 R213, R199, c[0x0][0x2c8], RZ ;  /* 0x0000b200c7d54a27 */ /* 0x000fe200078e00ff */
[----:B------:R-:W-:-:S03]  /*5400*/  IADD3 R218, P4, R202, 0x40, RZ ;  /* 0x00000040cada7810 */ /* 0x000fc60007f9e0ff */
[----:B------:R-:W-:Y:S01]  /*5410*/  IMAD.X R219, RZ, RZ, R205, P6 ;  /* 0x000000ffffdb7224 */ /* 0x000fe200030e06cd */
[----:B------:R-:W-:Y:S01]  /*5420*/  @P0 SHF.R.U32.HI R213, RZ, c[0x0][0x2cc], R213 ;  /* 0x0000b300ffd50a19 */ /* 0x000fe200000116d5 */
[--C-:B------:R-:W-:Y:S02]  /*5430*/  IMAD.X R217, RZ, RZ, R207.reuse, P4 ;  /* 0x000000ffffd97224 */ /* 0x100fe400020e06cf */
[----:B------:R-:W-:Y:S02]  /*5440*/  IMAD.X R215, RZ, RZ, R207, P5 ;  /* 0x000000ffffd77224 */ /* 0x000fe400028e06cf */
.L_x_1594:
[----:B------:R-:W-:Y:S04]  /*5450*/  DEPBAR.LE SB0, 0x2 ;  /* 0x000080800000791a */ /* 0x000fe80000000000 */
[----:B------:R-:W-:Y:S01]  /*5460*/  BAR.SYNC.DEFER_BLOCKING 0x0 ;  /* 0x0000000000007b1d */ /* 0x000fe20000010000 */
[----:B------:R-:W-:Y:S01]  /*5470*/  UIMAD UR4, UR5, 0x6000, URZ ;  /* 0x00006000050478a4 */ /* 0x000fe2000f8e023f */
[----:B------:R-:W-:Y:S01]  /*5480*/  ISETP.GE.AND P6, PT, R193, R214, PT ;  /* 0x000000d6c100720c */ /* 0x000fe20003fc6270 */
[----:B------:R-:W-:Y:S01]  /*5490*/  UIADD3 UR12, UR7, 0x1, URZ ;  /* 0x00000001070c7890 */ /* 0x000fe2000fffe03f */
[----:B------:R-:W-:Y:S01]  /*54a0*/  MOV R241, R199 ;  /* 0x000000c700f17202 */ /* 0x000fe20000000f00 */
[----:B------:R-:W-:Y:S01]  /*54b0*/  IMAD.SHL.U32 R235, R214, 0x40, RZ ;  /* 0x00000040d6eb7824 */ /* 0x000fe200078e00ff */
[----:B------:R-:W-:Y:S01]  /*54c0*/  UISETP.GE.AND UP0, UPT, UR7, 0x1, UPT ;  /* 0x000000010700788c */ /* 0x000fe2000bf06270 */
[----:B------:R-:W-:Y:S03]  /*54d0*/  IADD3 R180, R188, UR4, RZ ;  /* 0x00000004bcb47c10 */ /* 0x000fe6000fffe0ff */
[----:B------:R-:W-:Y:S02]  /*54e0*/  IADD3 R237, -R208, 0x1, -R235 ;  /* 0x00000001d0ed7810 */ /* 0x000fe40007ffe9eb */
[CC--:B------:R-:W-:Y:S02]  /*54f0*/  IADD3 R133, R189.reuse, R180.reuse, RZ ;  /* 0x000000b4bd857210 */ /* 0x0c0fe40007ffe0ff */
[-C--:B------:R-:W-:Y:S02]  /*5500*/  IADD3 R0, R192, R180.reuse, RZ ;  /* 0x000000b4c0007210 */ /* 0x080fe40007ffe0ff */
[----:B------:R-:W-:Y:S02]  /*5510*/  @!P6 IADD3 R165, R214, -0x1, RZ ;  /* 0xffffffffd6a5e810 */ /* 0x000fe40007ffe0ff */
[----:B------:R-:W-:Y:S02]  /*5520*/  IADD3 R191, R189, R180, R192 ;  /* 0x000000b4bdbf7210 */ /* 0x000fe40007ffe0c0 */
[----:B------:R-:W-:Y:S02]  /*5530*/  @!P6 SHF.R.S32.HI R2, RZ, 0x1f, R165 ;  /* 0x0000001fff02e819 */ /* 0x000fe400000114a5 */
[----:B------:R-:W-:Y:S01]  /*5540*/  IADD3 R237, R237, c[0x0][0x1d0], RZ ;  /* 0x00007400eded7a10 */ /* 0x000fe20007ffe0ff */
[----:B------:R-:W-:Y:S02]  /*5550*/  LDSM.16.M88.4 R136, [R190] ;  /* 0x00000000be88783b */ /* 0x000fe40000000200 */
[----:B------:R-:W-:Y:S01]  /*5560*/  @!P6 IMAD R2, R2, c[0x0][0x208], RZ ;  /* 0x000082000202ea24 */ /* 0x000fe200078e02ff */
[----:B------:R-:W-:Y:S03]  /*5570*/  IADD3 R237, R237, -c[0x0][0x168], RZ ;  /* 0x80005a00eded7a10 */ /* 0x000fe60007ffe0ff */
[----:B------:R-:W-:Y:S01]  /*5580*/  @!P6 IMAD R2, R165, c[0x0][0x20c], R2 ;  /* 0x00008300a502ea24 */ /* 0x000fe200078e0202 */
[----:B------:R-:W-:Y:S01]  /*5590*/  IADD3 R238, R237, c[0x0][0x328], RZ ;  /* 0x0000ca00edee7a10 */ /* 0x000fe20007ffe0ff */
[----:B------:R-:W1:Y:S01]  /*55a0*/  LDSM.16.M88.4 R140, [R188+UR4+0xc100] ;  /* 0x00c10004bc8c783b */ /* 0x000e620008000200 */
[----:B------:R-:W-:Y:S01]  /*55b0*/  @!P6 IMAD.WIDE.U32 R164, R165, c[0x0][0x208], RZ ;  /* 0x00008200a5a4ea25 */ /* 0x000fe200078e00ff */
[----:B------:R-:W-:Y:S03]  /*55c0*/  IADD3 R237, R237, UR6, RZ ;  /* 0x00000006eded7c10 */ /* 0x000fe6000fffe0ff */
[C---:B------:R-:W-:Y:S01]  /*55d0*/  @!P6 IMAD.SHL.U32 R173, R164.reuse, 0x40, RZ ;  /* 0x00000040a4ade824 */ /* 0x040fe200078e00ff */
[----:B------:R-:W-:Y:S01]  /*55e0*/  @!P6 IADD3 R2, R165, R2, RZ ;  /* 0x00000002a502e210 */ /* 0x000fe20007ffe0ff */
[----:B------:R-:W2:Y:S03]  /*55f0*/  LDSM.16.M88.4 R144, [R188+UR4+0xc900] ;  /* 0x00c90004bc90783b */ /* 0x000ea60008000200 */
[----:B------:R-:W-:Y:S02]  /*5600*/  @!P6 SHF.L.U64.HI R171, R164, 0x6, R2 ;  /* 0x00000006a4abe819 */ /* 0x000fe40000010202 */
[C---:B------:R-:W-:Y:S02]  /*5610*/  @!P6 IADD3 R169, P4, R173.reuse, R222, RZ ;  /* 0x000000deada9e210 */ /* 0x040fe40007f9e0ff */
[----:B------:R-:W3:Y:S01]  /*5620*/  LDSM.16.M88.4 R148, [R188+UR4+0xd100] ;  /* 0x00d10004bc94783b */ /* 0x000ee20008000200 */
[----:B------:R-:W-:Y:S02]  /*5630*/  @!P6 IADD3 R2, P0, R173, R200, RZ ;  /* 0x000000c8ad02e210 */ /* 0x000fe40007f1e0ff */
[C---:B------:R-:W-:Y:S02]  /*5640*/  @!P6 IMAD.X R168, R171.reuse, 0x1, R221, P4 ;  /* 0x00000001aba8e824 */ /* 0x040fe400020e06dd */
[C---:B------:R-:W-:Y:S02]  /*5650*/  @!P6 LEA R166, P5, R2.reuse, c[0x0][0x1f8], 0x1 ;  /* 0x00007e0002a6ea11 */ /* 0x040fe400078a08ff */
[----:B------:R-:W4:Y:S01]  /*5660*/  LDSM.16.M88.4 R152, [R188+UR4+0xd900] ;  /* 0x00d90004bc98783b */ /* 0x000f220008000200 */
[----:B------:R-:W-:Y:S02]  /*5670*/  @!P6 IADD3.X R165, R171, R205, RZ, P0, !PT ;  /* 0x000000cdaba5e210 */ /* 0x000fe400007fe4ff */
[C---:B------:R-:W-:Y:S02]  /*5680*/  @!P6 LEA R164, P0, R169.reuse, c[0x0][0x1f8], 0x1 ;  /* 0x00007e00a9a4ea11 */ /* 0x040fe400078008ff */
[----:B------:R-:W-:Y:S02]  /*5690*/  @!P6 LEA.HI.X R167, R2, c[0x0][0x1fc], R165, 0x1, P5 ;  /* 0x00007f0002a7ea11 */ /* 0x000fe400028f0ca5 */
[----:B------:R-:W-:Y:S01]  /*56a0*/  LDSM.16.M88.4 R156, [R133+0xd100] ;  /* 0x00d10000859c783b */ /* 0x000fe20000000200 */
[----:B------:R-:W-:Y:S02]  /*56b0*/  @!P6 LEA.HI.X R165, R169, c[0x0][0x1fc], R168, 0x1, P0 ;  /* 0x00007f00a9a5ea11 */ /* 0x000fe400000f0ca8 */
[----:B------:R-:W-:Y:S02]  /*56c0*/  @!P6 IADD3 R169, P5, R195, R173, RZ ;  /* 0x000000adc3a9e210 */ /* 0x000fe40007fbe0ff */
[----:B------:R-:W-:Y:S02]  /*56d0*/  @!P6 IADD3 R2, P4, R173, R220, RZ ;  /* 0x000000dcad02e210 */ /* 0x000fe40007f9e0ff */
[----:B------:R-:W-:Y:S01]  /*56e0*/  @!P6 IADD3 R175, P0, R169, R200, RZ ;  /* 0x000000c8a9afe210 */ /* 0x000fe20007f1e0ff */
[----:B------:R-:W-:Y:S01]  /*56f0*/  @!P6 IMAD.X R178, R194, 0x1, R171, P5 ;  /* 0x00000001c2b2e824 */ /* 0x000fe200028e06ab */
[----:B------:R-:W-:Y:S02]  /*5700*/  @!P6 LEA R172, P5, R2, c[0x0][0x1f8], 0x1 ;  /* 0x00007e0002acea11 */ /* 0x000fe400078a08ff */
[----:B------:R-:W-:Y:S01]  /*5710*/  @!P6 IADD3.X R171, R171, R219, RZ, P4, !PT ;  /* 0x000000dbababe210 */ /* 0x000fe200027fe4ff */
[C---:B-1----:R-:W-:Y:S03]  /*5720*/  HMMA.16816.F32.BF16 R4, R136.reuse, R140, RZ ;  /* 0x0000008c8804723c */ /* 0x042fe600000418ff */
[----:B------:R-:W-:Y:S01]  /*5730*/  @!P6 IMAD.X R168, R178, 0x1, R205, P0 ;  /* 0x00000001b2a8e824 */ /* 0x000fe200000e06cd */
[----:B------:R-:W-:Y:S02]  /*5740*/  @!P6 IADD3 R182, P0, R169, R222, RZ ;  /* 0x000000dea9b6e210 */ /* 0x000fe40007f1e0ff */
[C---:B------:R-:W-:Y:S02]  /*5750*/  @!P6 LEA R170, P4, R175.reuse, c[0x0][0x1f8], 0x1 ;  /* 0x00007e00afaaea11 */ /* 0x040fe400078808ff */
[C---:B------:R-:W-:Y:S01]  /*5760*/  HMMA.16816.F32.BF16 R8, R136.reuse, R142, RZ ;  /* 0x0000008e8808723c */ /* 0x040fe200000418ff */
[----:B------:R-:W-:Y:S03]  /*5770*/  LDSM.16.M88.4 R140, [R186] ;  /* 0x00000000ba8c783b */ /* 0x000fe60000000200 */
[----:B------:R-:W-:Y:S02]  /*5780*/  @!P6 LEA.HI.X R173, R2, c[0x0][0x1fc], R171, 0x1, P5 ;  /* 0x00007f0002adea11 */ /* 0x000fe400028f0cab */
[----:B------:R-:W-:Y:S01]  /*5790*/  @!P6 LEA.HI.X R171, R175, c[0x0][0x1fc], R168, 0x1, P4 ;  /* 0x00007f00afabea11 */ /* 0x000fe200020f0ca8 */
[----:B------:R-:W-:Y:S01]  /*57a0*/  IMAD.U32 R168, RZ, RZ, UR7 ;  /* 0x00000007ffa87e24 */ /* 0x000fe2000f8e00ff */
[C---:B--2---:R-:W-:Y:S01]  /*57b0*/  HMMA.16816.F32.BF16 R12, R136.reuse, R144, RZ ;  /* 0x00000090880c723c */ /* 0x044fe200000418ff */
[----:B------:R-:W-:Y:S01]  /*57c0*/  @!P6 LEA R174, P5, R182, c[0x0][0x1f8], 0x1 ;  /* 0x00007e00b6aeea11 */ /* 0x000fe200078a08ff */
[----:B------:R-:W-:Y:S02]  /*57d0*/  USEL UR7, UR12, URZ, !UP0 ;  /* 0x0000003f0c077287 */ /* 0x000fe4000c000000 */
[----:B------:R-:W-:Y:S02]  /*57e0*/  @!P6 IADD3 R2, P4, R169, R220, RZ ;  /* 0x000000dca902e210 */ /* 0x000fe40007f9e0ff */
[----:B------:R-:W-:Y:S02]  /*57f0*/  @!P6 IADD3.X R169, R178, R221, RZ, P0, !PT ;  /* 0x000000ddb2a9e210 */ /* 0x000fe400007fe4ff */
[C---:B------:R-:W-:Y:S01]  /*5800*/  HMMA.16816.F32.BF16 R16, R136.reuse, R146, RZ ;  /* 0x000000928810723c */ /* 0x040fe200000418ff */
[----:B------:R-:W1:Y:S03]  /*5810*/  LDSM.16.M88.4 R144, [R133+0xc100] ;  /* 0x00c100008590783b */ /* 0x000e660000000200 */
[----:B------:R-:W-:Y:S01]  /*5820*/  @!P6 LEA.HI.X R175, R182, c[0x0][0x1fc], R169, 0x1, P5 ;  /* 0x00007f00b6afea11 */ /* 0x000fe200028f0ca9 */
[----:B------:R-:W-:Y:S01]  /*5830*/  @!P6 IMAD R169, R168, 0x6000, R209 ;  /* 0x00006000a8a9e824 */ /* 0x000fe200078e02d1 */
[----:B------:R-:W-:Y:S02]  /*5840*/  @!P6 IADD3.X R177, R178, R219, RZ, P4, !PT ;  /* 0x000000dbb2b1e210 */ /* 0x000fe400027fe4ff */
[C---:B---3--:R-:W-:Y:S01]  /*5850*/  HMMA.16816.F32.BF16 R20, R136.reuse, R148, RZ ;  /* 0x000000948814723c */ /* 0x048fe200000418ff */
[C---:B------:R-:W-:Y:S04]  /*5860*/  @!P6 LEA R176, P0, R2.reuse, c[0x0][0x1f8], 0x1 ;  /* 0x00007e0002b0ea11 */ /* 0x040fe800078008ff */
[----:B------:R-:W-:Y:S01]  /*5870*/  @!P6 LEA.HI.X R177, R2, c[0x0][0x1fc], R177, 0x1, P0 ;  /* 0x00007f0002b1ea11 */ /* 0x000fe200000f0cb1 */
[----:B------:R-:W-:Y:S01]  /*5880*/  IMAD.IADD R2, R192, 0x1, R133 ;  /* 0x00000001c0027824 */ /* 0x000fe200078e0285 */
[----:B------:R-:W-:Y:S01]  /*5890*/  PLOP3.LUT P0, PT, PT, PT, UP2, 0x80, 0x0 ;  /* 0x000000000000781c */ /* 0x000fe20003f0f028 */
[C---:B------:R-:W-:Y:S01]  /*58a0*/  HMMA.16816.F32.BF16 R24, R136.reuse, R150, RZ ;  /* 0x000000968818723c */ /* 0x040fe200000418ff */
[----:B------:R-:W2:Y:S07]  /*58b0*/  LDSM.16.M88.4 R148, [R133+0xc900] ;  /* 0x00c900008594783b */ /* 0x000eae0000000200 */
[C---:B----4-:R-:W-:Y:S04]  /*58c0*/  HMMA.16816.F32.BF16 R28, R136.reuse, R152, RZ ;  /* 0x00000098881c723c */ /* 0x050fe800000418ff */
[----:B------:R-:W-:Y:S02]  /*58d0*/  @P0 MOV R241, R213 ;  /* 0x000000d500f10202 */ /* 0x000fe40000000f00 */
[----:B------:R-:W-:Y:S02]  /*58e0*/  PLOP3.LUT P0, PT, PT, PT, UP1, 0x40, 0x0 ;  /* 0x000000000000781c */ /* 0x000fe40003f0e818 */
[----:B------:R-:W-:Y:S01]  /*58f0*/  HMMA.16816.F32.BF16 R32, R136, R154, RZ ;  /* 0x0000009a8820723c */ /* 0x000fe200000418ff */
[----:B------:R-:W3:Y:S07]  /*5900*/  LDSM.16.M88.4 R136, [R133+0xd900] ;  /* 0x00d900008588783b */ /* 0x000eee0000000200 */
[----:B------:R-:W-:Y:S01]  /*5910*/  @!PT LDS RZ, [RZ] ;  /* 0x00000000fffff984 */ /* 0x000fe20000000800 */
[----:B------:R-:W-:Y:S01]  /*5920*/  @!PT LDS RZ, [RZ] ;  /* 0x00000000fffff984 */ /* 0x000fe20000000800 */
[----:B------:R-:W-:Y:S01]  /*5930*/  @!PT LDS RZ, [RZ] ;  /* 0x00000000fffff984 */ /* 0x000fe20000000800 */
[----:B------:R4:W-:Y:S01]  /*5940*/  @!P6 LDGSTS.E.BYPASS.LTC128B.128 [R169], [R166.64], !P3 ;  /* 0x00000000a6a9efae */ /* 0x0009e2000d901d4a */
[C---:B-1----:R-:W-:Y:S06]  /*5950*/  HMMA.16816.F32.BF16 R4, R140.reuse, R144, R4 ;  /* 0x000000908c04723c */ /* 0x042fec0000041804 */
[----:B------:R4:W-:Y:S02]  /*5960*/  @!P6 LDGSTS.E.BYPASS.LTC128B.128 [R169+0x2000], [R164.64], !P2 ;  /* 0x02000000a4a9efae */ /* 0x0009e4000d101d4a */
[C---:B------:R-:W-:Y:S05]  /*5970*/  HMMA.16816.F32.BF16 R8, R140.reuse, R146, R8 ;  /* 0x000000928c08723c */ /* 0x040fea0000041808 */
[----:B------:R1:W-:Y:S03]  /*5980*/  @!P6 LDGSTS.E.BYPASS.LTC128B.128 [R169+0x4000], [R172.64], !P1 ;  /* 0x04000000aca9efae */ /* 0x0003e6000c901d4a */
[C---:B--2---:R-:W-:Y:S04]  /*5990*/  HMMA.16816.F32.BF16 R12, R140.reuse, R148, R12 ;  /* 0x000000948c0c723c */ /* 0x044fe8000004180c */
[----:B------:R1:W-:Y:S04]  /*59a0*/  @!P6 LDGSTS.E.BYPASS.LTC128B.128 [R169+0x1000], [R170.64], !P3 ;  /* 0x01000000aaa9efae */ /* 0x0003e8000d901d4a */
[C---:B------:R-:W-:Y:S03]  /*59b0*/  HMMA.16816.F32.BF16 R16, R140.reuse, R150, R16 ;  /* 0x000000968c10723c */ /* 0x040fe60000041810 */
[----:B------:R1:W-:Y:S05]  /*59c0*/  @!P6 LDGSTS.E.BYPASS.LTC128B.128 [R169+0x3000], [R174.64], !P2 ;  /* 0x03000000aea9efae */ /* 0x0003ea000d101d4a */
[C---:B------:R-:W-:Y:S02]  /*59d0*/  HMMA.16816.F32.BF16 R20, R140.reuse, R156, R20 ;  /* 0x0000009c8c14723c */ /* 0x040fe40000041814 */
[----:B------:R1:W-:Y:S06]  /*59e0*/  @!P6 LDGSTS.E.BYPASS.LTC128B.128 [R169+0x5000], [R176.64], !P1 ;  /* 0x05000000b0a9efae */ /* 0x0003ec000c901d4a */
[C---:B------:R-:W-:Y:S01]  /*59f0*/  HMMA.16816.F32.BF16 R24, R140.reuse, R158, R24 ;  /* 0x0000009e8c18723c */ /* 0x040fe20000041818 */
[----:B------:R-:W-:Y:S07]  /*5a00*/  LDSM.16.M88.4 R152, [R185] ;  /* 0x00000000b998783b */ /* 0x000fee0000000200 */
[C---:B---3--:R-:W-:Y:S01]  /*5a10*/  HMMA.16816.F32.BF16 R28, R140.reuse, R136, R28 ;  /* 0x000000888c1c723c */ /* 0x048fe2000004181c */
[----:B------:R-:W2:Y:S07]  /*5a20*/  LDSM.16.M88.4 R160, [R0+0xc100] ;  /* 0x00c1000000a0783b */ /* 0x000eae0000000200 */
[----:B------:R-:W-:Y:S01]  /*5a30*/  HMMA.16816.F32.BF16 R32, R140, R138, R32 ;  /* 0x0000008a8c20723c */ /* 0x000fe20000041820 */
[----:B------:R-:W3:Y:S07]  /*5a40*/  LDSM.16.M88.4 R144, [R0+0xc900] ;  /* 0x00c900000090783b */ /* 0x000eee0000000200 */
[----:B------:R-:W5:Y:S07]  /*5a50*/  LDSM.16.M88.4 R148, [R0+0xd100] ;  /* 0x00d100000094783b */ /* 0x000f6e0000000200 */
[----:B------:R-:W5:Y:S07]  /*5a60*/  LDSM.16.M88.4 R156, [R0+0xd900] ;  /* 0x00d90000009c783b */ /* 0x000f6e0000000200 */
[----:B----4-:R-:W-:Y:S07]  /*5a70*/  LDSM.16.M88.4 R164, [R184] ;  /* 0x00000000b8a4783b */ /* 0x010fee0000000200 */
[----:B-1----:R-:W1:Y:S01]  /*5a80*/  LDSM.16.M88.4 R168, [R2+0xc100] ;  /* 0x00c1000002a8783b */ /* 0x002e620000000200 */
[C---:B--2---:R-:W-:Y:S06]  /*5a90*/  HMMA.16816.F32.BF16 R4, R152.reuse, R160, R4 ;  /* 0x000000a09804723c */ /* 0x044fec0000041804 */
[----:B------:R-:W2:Y:S02]  /*5aa0*/  LDSM.16.M88.4 R136, [R2+0xc900] ;  /* 0x00c900000288783b */ /* 0x000ea40000000200 */
[C---:B------:R-:W-:Y:S05]  /*5ab0*/  HMMA.16816.F32.BF16 R8, R152.reuse, R162, R8 ;  /* 0x000000a29808723c */ /* 0x040fea0000041808 */
[----:B------:R-:W4:Y:S03]  /*5ac0*/  LDSM.16.M88.4 R140, [R2+0xd100] ;  /* 0x00d10000028c783b */ /* 0x000f260000000200 */
[C---:B---3--:R-:W-:Y:S04]  /*5ad0*/  HMMA.16816.F32.BF16 R12, R152.reuse, R144, R12 ;  /* 0x00000090980c723c */ /* 0x048fe8000004180c */
[----:B------:R-:W-:Y:S04]  /*5ae0*/  LDSM.16.M88.4 R160, [R188+UR4+0xf900] ;  /* 0x00f90004bca0783b */ /* 0x000fe80008000200 */
[C---:B------:R-:W-:Y:S03]  /*5af0*/  HMMA.16816.F32.BF16 R16, R152.reuse, R146, R16 ;  /* 0x000000929810723c */ /* 0x040fe60000041810 */
[----:B------:R-:W3:Y:S05]  /*5b00*/  LDSM.16.M88.4 R144, [R2+0xd900] ;  /* 0x00d900000290783b */ /* 0x000eea0000000200 */
[C---:B-----5:R-:W-:Y:S02]  /*5b10*/  HMMA.16816.F32.BF16 R20, R152.reuse, R148, R20 ;  /* 0x000000949814723c */ /* 0x060fe40000041814 */
[----:B------:R-:W-:Y:S06]  /*5b20*/  LDSM.16.M88.4 R172, [R133+0xe900] ;  /* 0x00e9000085ac783b */ /* 0x000fec0000000200 */
[C---:B------:R-:W-:Y:S01]  /*5b30*/  HMMA.16816.F32.BF16 R24, R152.reuse, R150, R24 ;  /* 0x000000969818723c */ /* 0x040fe20000041818 */
[----:B------:R-:W-:Y:S07]  /*5b40*/  LDSM.16.M88.4 R148, [R190+0x4000] ;  /* 0x00400000be94783b */ /* 0x000fee0000000200 */
[C---:B------:R-:W-:Y:S01]  /*5b50*/  HMMA.16816.F32.BF16 R28, R152.reuse, R156, R28 ;  /* 0x0000009c981c723c */ /* 0x040fe2000004181c */
[----:B------:R-:W-:Y:S07]  /*5b60*/  LDSM.16.M88.4 R176, [R0+0xe100] ;  /* 0x00e1000000b0783b */ /* 0x000fee0000000200 */
[----:B------:R-:W-:Y:S01]  /*5b70*/  HMMA.16816.F32.BF16 R32, R152, R158, R32 ;  /* 0x0000009e9820723c */ /* 0x000fe20000041820 */
[----:B------:R-:W5:Y:S07]  /*5b80*/  LDSM.16.M88.4 R152, [R188+UR4+0xe100] ;  /* 0x00e10004bc98783b */ /* 0x000f6e0008000200 */
[C---:B-1----:R-:W-:Y:S01]  /*5b90*/  HMMA.16816.F32.BF16 R4, R164.reuse, R168, R4 ;  /* 0x000000a8a404723c */ /* 0x042fe20000041804 */
[----:B------:R-:W1:Y:S07]  /*5ba0*/  LDSM.16.M88.4 R156, [R188+UR4+0xe900] ;  /* 0x00e90004bc9c783b */ /* 0x000e6e0008000200 */
[C---:B------:R-:W-:Y:S01]  /*5bb0*/  HMMA.16816.F32.BF16 R8, R164.reuse, R170, R8 ;  /* 0x000000aaa408723c */ /* 0x040fe20000041808 */
[----:B------:R-:W-:Y:S07]  /*5bc0*/  LDSM.16.M88.4 R168, [R133+0xe100] ;  /* 0x00e1000085a8783b */ /* 0x000fee0000000200 */
[C---:B--2---:R-:W-:Y:S01]  /*5bd0*/  HMMA.16816.F32.BF16 R12, R164.reuse, R136, R12 ;  /* 0x00000088a40c723c */ /* 0x044fe2000004180c */
[----:B------:R-:W-:Y:S07]  /*5be0*/  LDSM.16.M88.4 R180, [R188+UR4+0x10100] ;  /* 0x01010004bcb4783b */ /* 0x000fee0008000200 */
[C---:B------:R-:W-:Y:S01]  /*5bf0*/  HMMA.16816.F32.BF16 R16, R164.reuse, R138, R16 ;  /* 0x0000008aa410723c */ /* 0x040fe20000041810 */
[----:B------:R-:W2:Y:S07]  /*5c00*/  LDSM.16.M88.4 R136, [R188+UR4+0xf100] ;  /* 0x00f10004bc88783b */ /* 0x000eae0008000200 */
[C---:B----4-:R-:W-:Y:S01]  /*5c10*/  HMMA.16816.F32.BF16 R20, R164.reuse, R140, R20 ;  /* 0x0000008ca414723c */ /* 0x050fe20000041814 */
[----:B------:R-:W0:Y:S07]  /*5c20*/  LDGDEPBAR ;  /* 0x00000000000079af */ /* 0x000e2e0000000000 */
[C---:B------:R-:W-:Y:S01]  /*5c30*/  HMMA.16816.F32.BF16 R24, R164.reuse, R142, R24 ;  /* 0x0000008ea418723c */ /* 0x040fe20000041818 */
[----:B------:R-:W4:Y:S07]  /*5c40*/  LDSM.16.M88.4 R140, [R186+0x4000] ;  /* 0x00400000ba8c783b */ /* 0x000f2e0000000200 */
[C---:B---3--:R-:W-:Y:S08]  /*5c50*/  HMMA.16816.F32.BF16 R28, R164.reuse, R144, R28 ;  /* 0x00000090a41c723c */ /* 0x048ff0000004181c */
[----:B------:R-:W-:Y:S01]  /*5c60*/  HMMA.16816.F32.BF16 R32, R164, R146, R32 ;  /* 0x00000092a420723c */ /* 0x000fe20000041820 */
[----:B------:R-:W3:Y:S07]  /*5c70*/  LDSM.16.M88.4 R144, [R133+0xf100] ;  /* 0x00f100008590783b */ /* 0x000eee0000000200 */
[C---:B-----5:R-:W-:Y:S01]  /*5c80*/  HMMA.16816.F32.BF16 R4, R148.reuse, R152, R4 ;  /* 0x000000989404723c */ /* 0x060fe20000041804 */
[----:B------:R-:W-:Y:S07]  /*5c90*/  LDSM.16.M88.4 R164, [R185+0x4000] ;  /* 0x00400000b9a4783b */ /* 0x000fee0000000200 */
[C---:B------:R-:W-:Y:S01]  /*5ca0*/  HMMA.16816.F32.BF16 R8, R148.reuse, R154, R8 ;  /* 0x0000009a9408723c */ /* 0x040fe20000041808 */
[----:B------:R-:W5:Y:S07]  /*5cb0*/  LDSM.16.M88.4 R152, [R133+0xf900] ;  /* 0x00f900008598783b */ /* 0x000f6e0000000200 */
[C---:B-1----:R-:W-:Y:S08]  /*5cc0*/  HMMA.16816.F32.BF16 R12, R148.reuse, R156, R12 ;  /* 0x0000009c940c723c */ /* 0x042ff0000004180c */
[C---:B------:R-:W-:Y:S01]  /*5cd0*/  HMMA.16816.F32.BF16 R16, R148.reuse, R158, R16 ;  /* 0x0000009e9410723c */ /* 0x040fe20000041810 */
[----:B------:R-:W-:Y:S07]  /*5ce0*/  LDSM.16.M88.4 R156, [R0+0xf900] ;  /* 0x00f90000009c783b */ /* 0x000fee0000000200 */
[C---:B--2---:R-:W-:Y:S08]  /*5cf0*/  HMMA.16816.F32.BF16 R20, R148.reuse, R136, R20 ;  /* 0x000000889414723c */ /* 0x044ff00000041814 */
[C---:B------:R-:W-:Y:S01]  /*5d00*/  HMMA.16816.F32.BF16 R24, R148.reuse, R138, R24 ;  /* 0x0000008a9418723c */ /* 0x040fe20000041818 */
[----:B------:R-:W1:Y:S07]  /*5d10*/  LDSM.16.M88.4 R136, [R0+0xe900] ;  /* 0x00e900000088783b */ /* 0x000e6e0000000200 */
[C---:B------:R-:W-:Y:S08]  /*5d20*/  HMMA.16816.F32.BF16 R28, R148.reuse, R160, R28 ;  /* 0x000000a0941c723c */ /* 0x040ff0000004181c */
[----:B------:R-:W-:Y:S01]  /*5d30*/  HMMA.16816.F32.BF16 R32, R148, R162, R32 ;  /* 0x000000a29420723c */ /* 0x000fe20000041820 */
[----:B------:R-:W2:Y:S07]  /*5d40*/  LDSM.16.M88.4 R148, [R0+0xf100] ;  /* 0x00f100000094783b */ /* 0x000eae0000000200 */
[C---:B----4-:R-:W-:Y:S01]  /*5d50*/  HMMA.16816.F32.BF16 R4, R140.reuse, R168, R4 ;  /* 0x000000a88c04723c */ /* 0x050fe20000041804 */
[----:B------:R-:W-:Y:S07]  /*5d60*/  LDSM.16.M88.4 R160, [R184+0x4000] ;  /* 0x00400000b8a0783b */ /* 0x000fee0000000200 */
[C---:B------:R-:W-:Y:S01]  /*5d70*/  HMMA.16816.F32.BF16 R8, R140.reuse, R170, R8 ;  /* 0x000000aa8c08723c */ /* 0x040fe20000041808 */
[----:B------:R-:W4:Y:S07]  /*5d80*/  LDSM.16.M88.4 R168, [R2+0xe100] ;  /* 0x00e1000002a8783b */ /* 0x000f2e0000000200 */
[C---:B------:R-:W-:Y:S08]  /*5d90*/  HMMA.16816.F32.BF16 R12, R140.reuse, R172, R12 ;  /* 0x000000ac8c0c723c */ /* 0x040ff0000004180c */
[C---:B------:R-:W-:Y:S01]  /*5da0*/  HMMA.16816.F32.BF16 R16, R140.reuse, R174, R16 ;  /* 0x000000ae8c10723c */ /* 0x040fe20000041810 */
[----:B------:R-:W-:Y:S07]  /*5db0*/  LDSM.16.M88.4 R172, [R190+0x8000] ;  /* 0x00800000beac783b */ /* 0x000fee0000000200 */
[C---:B---3--:R-:W-:Y:S08]  /*5dc0*/  HMMA.16816.F32.BF16 R20, R140.reuse, R144, R20 ;  /* 0x000000908c14723c */ /* 0x048ff00000041814 */
[C---:B------:R-:W-:Y:S01]  /*5dd0*/  HMMA.16816.F32.BF16 R24, R140.reuse, R146, R24 ;  /* 0x000000928c18723c */ /* 0x040fe20000041818 */
[----:B------:R-:W-:Y:S07]  /*5de0*/  LDSM.16.M88.4 R144, [R191+0xf100] ;  /* 0x00f10000bf90783b */ /* 0x000fee0000000200 */
[C---:B-----5:R-:W-:Y:S08]  /*5df0*/  HMMA.16816.F32.BF16 R28, R140.reuse, R152, R28 ;  /* 0x000000988c1c723c */ /* 0x060ff0000004181c */
[----:B------:R-:W-:Y:S01]  /*5e00*/  HMMA.16816.F32.BF16 R32, R140, R154, R32 ;  /* 0x0000009a8c20723c */ /* 0x000fe20000041820 */
[----:B------:R-:W3:Y:S07]  /*5e10*/  LDSM.16.M88.4 R140, [R191+0xe900] ;  /* 0x00e90000bf8c783b */ /* 0x000eee0000000200 */
[C---:B------:R-:W-:Y:S01]  /*5e20*/  HMMA.16816.F32.BF16 R4, R164.reuse, R176, R4 ;  /* 0x000000b0a404723c */ /* 0x040fe20000041804 */
[----:B------:R-:W5:Y:S07]  /*5e30*/  LDSM.16.M88.4 R152, [R191+0xf900] ;  /* 0x00f90000bf98783b */ /* 0x000f6e0000000200 */
        /* <DEDUP_REMOVED lines=8> */
[C---:B------:R-:W-:Y:S08]  /*5ec0*/  HMMA.16816.F32.BF16 R28, R164.reuse, R156, R28 ;  /* 0x0000009ca41c723c */ /* 0x040ff0000004181c */
[----:B------:R-:W-:Y:S01]  /*5ed0*/  HMMA.16816.F32.BF16 R32, R164, R158, R32 ;  /* 0x0000009ea420723c */ /* 0x000fe20000041820 */
[----:B------:R-:W1:Y:S07]  /*5ee0*/  LDSM.16.M88.4 R156, [R188+UR4+0x11900] ;  /* 0x01190004bc9c783b */ /* 0x000e6e0008000200 */
[C---:B----4-:R-:W-:Y:S01]  /*5ef0*/  HMMA.16816.F32.BF16 R4, R160.reuse, R168, R4 ;  /* 0x000000a8a004723c */ /* 0x050fe20000041804 */
[----:B------:R-:W4:Y:S07]  /*5f00*/  LDSM.16.M88.4 R164, [R186+0x8000] ;  /* 0x00800000baa4783b */ /* 0x000f2e0000000200 */
[C---:B------:R-:W-:Y:S01]  /*5f10*/  HMMA.16816.F32.BF16 R8, R160.reuse, R170, R8 ;  /* 0x000000aaa008723c */ /* 0x040fe20000041808 */
[----:B------:R-:W-:Y:S07]  /*5f20*/  LDSM.16.M88.4 R168, [R0+0x10100] ;  /* 0x0101000000a8783b */ /* 0x000fee0000000200 */
[C---:B---3--:R-:W-:Y:S08]  /*5f30*/  HMMA.16816.F32.BF16 R12, R160.reuse, R140, R12 ;  /* 0x0000008ca00c723c */ /* 0x048ff0000004180c */
[C---:B------:R-:W-:Y:S01]  /*5f40*/  HMMA.16816.F32.BF16 R16, R160.reuse, R142, R16 ;  /* 0x0000008ea010723c */ /* 0x040fe20000041810 */
[----:B------:R-:W3:Y:S07]  /*5f50*/  LDSM.16.M88.4 R140, [R133+0x10900] ;  /* 0x01090000858c783b */ /* 0x000eee0000000200 */
[C---:B------:R-:W-:Y:S08]  /*5f60*/  HMMA.16816.F32.BF16 R20, R160.reuse, R144, R20 ;  /* 0x00000090a014723c */ /* 0x040ff00000041814 */
[C---:B------:R-:W-:Y:S01]  /*5f70*/  HMMA.16816.F32.BF16 R24, R160.reuse, R146, R24 ;  /* 0x00000092a018723c */ /* 0x040fe20000041818 */
[----:B------:R-:W1:Y:S07]  /*5f80*/  LDSM.16.M88.4 R144, [R133+0x11100] ;  /* 0x011100008590783b */ /* 0x000e6e0000000200 */
[C---:B-----5:R-:W-:Y:S08]  /*5f90*/  HMMA.16816.F32.BF16 R28, R160.reuse, R152, R28 ;  /* 0x00000098a01c723c */ /* 0x060ff0000004181c */
[----:B------:R-:W-:Y:S01]  /*5fa0*/  HMMA.16816.F32.BF16 R32, R160, R154, R32 ;  /* 0x0000009aa020723c */ /* 0x000fe20000041820 */
[----:B------:R-:W5:Y:S07]  /*5fb0*/  LDSM.16.M88.4 R152, [R133+0x11900] ;  /* 0x011900008598783b */ /* 0x000f6e0000000200 */
[----:B------:R-:W3:Y:S01]  /*5fc0*/  LDSM.16.M88.4 R160, [R185+0x8000] ;  /* 0x00800000b9a0783b */ /* 0x000ee20000000200 */
        /* <DEDUP_REMOVED lines=9> */
[C---:B------:R-:W-:Y:S08]  /*6060*/  HMMA.16816.F32.BF16 R28, R172.reuse, R156, R28 ;  /* 0x0000009cac1c723c */ /* 0x040ff0000004181c */
[----:B------:R-:W-:Y:S01]  /*6070*/  HMMA.16816.F32.BF16 R32, R172, R158, R32 ;  /* 0x0000009eac20723c */ /* 0x000fe20000041820 */
[----:B------:R-:W1:Y:S07]  /*6080*/  LDSM.16.M88.4 R156, [R0+0x11900] ;  /* 0x01190000009c783b */ /* 0x000e6e0000000200 */
[----:B------:R-:W1:Y:S01]  /*6090*/  LDSM.16.M88.4 R172, [R184+0x8000] ;  /* 0x00800000b8ac783b */ /* 0x000e620000000200 */
[C---:B----4-:R-:W-:Y:S08]  /*60a0*/  HMMA.16816.F32.BF16 R4, R164.reuse, R176, R4 ;  /* 0x000000b0a404723c */ /* 0x050ff00000041804 */
[C---:B------:R-:W-:Y:S08]  /*60b0*/  HMMA.16816.F32.BF16 R8, R164.reuse, R178, R8 ;  /* 0x000000b2a408723c */ /* 0x040ff00000041808 */
[C---:B---3--:R-:W-:Y:S08]  /*60c0*/  HMMA.16816.F32.BF16 R12, R164.reuse, R140, R12 ;  /* 0x0000008ca40c723c */ /* 0x048ff0000004180c */
[C---:B------:R-:W-:Y:S01]  /*60d0*/  HMMA.16816.F32.BF16 R16, R164.reuse, R142, R16 ;  /* 0x0000008ea410723c */ /* 0x040fe20000041810 */
[----:B------:R-:W-:Y:S07]  /*60e0*/  LDSM.16.M88.4 R140, [R191+0x11100] ;  /* 0x01110000bf8c783b */ /* 0x000fee0000000200 */
        /* <DEDUP_REMOVED lines=11> */
[C---:B------:R-:W-:Y:S08]  /*61a0*/  HMMA.16816.F32.BF16 R28, R160.reuse, R156, R28 ;  /* 0x0000009ca01c723c */ /* 0x040ff0000004181c */
[----:B------:R-:W-:Y:S08]  /*61b0*/  HMMA.16816.F32.BF16 R32, R160, R158, R32 ;  /* 0x0000009ea020723c */ /* 0x000ff00000041820 */
[C---:B------:R-:W-:Y:S08]  /*61c0*/  HMMA.16816.F32.BF16 R4, R172.reuse, R180, R4 ;  /* 0x000000b4ac04723c */ /* 0x040ff00000041804 */
[C---:B------:R-:W-:Y:S08]  /*61d0*/  HMMA.16816.F32.BF16 R8, R172.reuse, R182, R8 ;  /* 0x000000b6ac08723c */ /* 0x040ff00000041808 */
[C---:B-1----:R-:W-:Y:S08]  /*61e0*/  HMMA.16816.F32.BF16 R12, R172.reuse, R136, R12 ;  /* 0x00000088ac0c723c */ /* 0x042ff0000004180c */
[C---:B------:R-:W-:Y:S01]  /*61f0*/  HMMA.16816.F32.BF16 R16, R172.reuse, R138, R16 ;  /* 0x0000008aac10723c */ /* 0x040fe20000041810 */
[----:B------:R1:W2:Y:S03]  /*6200*/  LDSM.16.M88.4 R136, [R191+0x11900] ;  /* 0x01190000bf88783b */ /* 0x0002a60000000200 */
[----:B------:R-:W-:Y:S02]  /*6210*/  FMUL.FTZ R165, R4, c[0x0][0x320] ;  /* 0x0000c80004a57a20 */ /* 0x000fe40000410000 */
[----:B------:R-:W-:Y:S02]  /*6220*/  FMUL.FTZ R167, R5, c[0x0][0x320] ;  /* 0x0000c80005a77a20 */ /* 0x000fe40000410000 */
[C---:B------:R-:W-:Y:S02]  /*6230*/  HMMA.16816.F32.BF16 R20, R172.reuse, R140, R20 ;  /* 0x0000008cac14723c */ /* 0x040fe40000041814 */
[----:B------:R-:W3:Y:S02]  /*6240*/  MUFU.TANH R165, R165 ;  /* 0x000000a500a57308 */ /* 0x000ee40000002400 */
[----:B------:R-:W-:Y:S02]  /*6250*/  FMUL.FTZ R2, R6, c[0x0][0x320] ;  /* 0x0000c80006027a20 */ /* 0x000fe40000410000 */
[----:B------:R-:W-:Y:S02]  /*6260*/  FMUL.FTZ R164, R7, c[0x0][0x320] ;  /* 0x0000c80007a47a20 */ /* 0x000fe40000410000 */
[C---:B------:R-:W-:Y:S04]  /*6270*/  HMMA.16816.F32.BF16 R24, R172.reuse, R142, R24 ;  /* 0x0000008eac18723c */ /* 0x040fe80000041818 */
[----:B------:R-:W4:Y:S01]  /*6280*/  MUFU.TANH R167, R167 ;  /* 0x000000a700a77308 */ /* 0x000f220000002400 */
[----:B------:R-:W-:Y:S02]  /*6290*/  FMUL.FTZ R169, R8, c[0x0][0x320] ;  /* 0x0000c80008a97a20 */ /* 0x000fe40000410000 */
[----:B------:R-:W-:Y:S02]  /*62a0*/  FMUL.FTZ R171, R9, c[0x0][0x320] ;  /* 0x0000c80009ab7a20 */ /* 0x000fe40000410000 */
[----:B------:R-:W-:Y:S03]  /*62b0*/  FMUL.FTZ R166, R10, c[0x0][0x320] ;  /* 0x0000c8000aa67a20 */ /* 0x000fe60000410000 */
[----:B------:R-:W-:Y:S02]  /*62c0*/  FMUL.FTZ R168, R11, c[0x0][0x320] ;  /* 0x0000c8000ba87a20 */ /* 0x000fe40000410000 */
[----:B------:R-:W3:Y:S01]  /*62d0*/  MUFU.TANH R2, R2 ;  /* 0x0000000200027308 */ /* 0x000ee20000002400 */
[----:B------:R-:W-:Y:S02]  /*62e0*/  FMUL.FTZ R181, R12, c[0x0][0x320] ;  /* 0x0000c8000cb57a20 */ /* 0x000fe40000410000 */
[----:B------:R-:W-:Y:S02]  /*62f0*/  FMUL.FTZ R225, R22, c[0x0][0x320] ;  /* 0x0000c80016e17a20 */ /* 0x000fe40000410000 */
[----:B------:R-:W-:Y:S02]  /*6300*/  FMUL.FTZ R179, R13, c[0x0][0x320] ;  /* 0x0000c8000db37a20 */ /* 0x000fe40000410000 */
[----:B------:R-:W-:Y:S02]  /*6310*/  FMUL.FTZ R178, R14, c[0x0][0x320] ;  /* 0x0000c8000eb27a20 */ /* 0x000fe40000410000 */
[----:B------:R-:W-:Y:S01]  /*6320*/  FMUL.FTZ R170, R15, c[0x0][0x320] ;  /* 0x0000c8000faa7a20 */ /* 0x000fe20000410000 */
[----:B-1----:R-:W1:Y:S01]  /*6330*/  MUFU.TANH R191, R225 ;  /* 0x000000e100bf7308 */ /* 0x002e620000002400 */
[C---:B--2---:R-:W-:Y:S03]  /*6340*/  HMMA.16816.F32.BF16 R28, R172.reuse, R136, R28 ;  /* 0x00000088ac1c723c */ /* 0x044fe6000004181c */
[----:B------:R-:W-:Y:S02]  /*6350*/  FMUL.FTZ R232, R27, c[0x0][0x320] ;  /* 0x0000c8001be87a20 */ /* 0x000fe40000410000 */
[----:B------:R-:W-:Y:S02]  /*6360*/  FMUL.FTZ R182, R16, c[0x0][0x320] ;  /* 0x0000c80010b67a20 */ /* 0x000fe40000410000 */
[----:B------:R-:W-:Y:S01]  /*6370*/  FMUL.FTZ R224, R17, c[0x0][0x320] ;  /* 0x0000c80011e07a20 */ /* 0x000fe20000410000 */
[----:B------:R-:W-:Y:S01]  /*6380*/  HMMA.16816.F32.BF16 R32, R172, R138, R32 ;  /* 0x0000008aac20723c */ /* 0x000fe20000041820 */
[----:B------:R2:W1:Y:S01]  /*6390*/  MUFU.TANH R225, R232 ;  /* 0x000000e800e17308 */ /* 0x0004620000002400 */
[----:B------:R-:W5:Y:S02]  /*63a0*/  SHFL.IDX PT, R173, R241, RZ, 0x1c1f ;  /* 0x001c1ffff1ad7589 */ /* 0x000f6400000e0000 */
[----:B------:R-:W-:Y:S02]  /*63b0*/  FMUL.FTZ R176, R18, c[0x0][0x320] ;  /* 0x0000c80012b07a20 */ /* 0x000fe40000410000 */
[----:B------:R-:W-:Y:S02]  /*63c0*/  FMUL.FTZ R177, R19, c[0x0][0x320] ;  /* 0x0000c80013b17a20 */ /* 0x000fe40000410000 */
[----:B------:R-:W-:Y:S03]  /*63d0*/  FMUL.FTZ R228, R20, c[0x0][0x320] ;  /* 0x0000c80014e47a20 */ /* 0x000fe60000410000 */
        /* <DEDUP_REMOVED lines=8> */
[----:B------:R-:W-:Y:S02]  /*6460*/  FMUL.FTZ R172, R29, c[0x0][0x320] ;  /* 0x0000c8001dac7a20 */ /* 0x000fe40000410000 */
[----:B------:R-:W-:Y:S01]  /*6470*/  FMUL.FTZ R231, R30, c[0x0][0x320] ;  /* 0x0000c8001ee77a20 */ /* 0x000fe20000410000 */
[-C--:B-----5:R-:W-:Y:S01]  /*6480*/  IADD3 R240, R238, R173.reuse, RZ ;  /* 0x000000adeef07210 */ /* 0x0a0fe20007ffe0ff */
[----:B------:R-:W-:Y:S01]  /*6490*/  FMUL.FTZ R175, R31, c[0x0][0x320] ;  /* 0x0000c8001faf7a20 */ /* 0x000fe20000410000 */
[----:B------:R-:W-:Y:S01]  /*64a0*/  IADD3 R239, R237, R173, RZ ;  /* 0x000000adedef7210 */ /* 0x000fe20007ffe0ff */
[----:B------:R-:W-:Y:S01]  /*64b0*/  FMUL.FTZ R236, R32, c[0x0][0x320] ;  /* 0x0000c80020ec7a20 */ /* 0x000fe20000410000 */
[----:B------:R-:W1:Y:S01]  /*64c0*/  MUFU.TANH R171, R171 ;  /* 0x000000ab00ab7308 */ /* 0x000e620000002400 */
[----:B------:R-:W-:Y:S02]  /*64d0*/  FMUL.FTZ R234, R33, c[0x0][0x320] ;  /* 0x0000c80021ea7a20 */ /* 0x000fe40000410000 */
[----:B------:R-:W-:Y:S02]  /*64e0*/  FMUL.FTZ R233, R34, c[0x0][0x320] ;  /* 0x0000c80022e97a20 */ /* 0x000fe40000410000 */
[----:B--2---:R-:W-:Y:S05]  /*64f0*/  FMUL.FTZ R232, R35, c[0x0][0x320] ;  /* 0x0000c80023e87a20 */ /* 0x004fea0000410000 */
[----:B------:R-:W2:Y:S10]  /*6500*/  MUFU.TANH R166, R166 ;  /* 0x000000a600a67308 */ /* 0x000eb40000002400 */
        /* <DEDUP_REMOVED lines=22> */
[----:B------:R-:W1:Y:S01]  /*6670*/  MUFU.TANH R232, R232 ;  /* 0x000000e800e87308 */ /* 0x000e620000002400 */
        /* <DEDUP_REMOVED lines=15> */
.L_x_1588:
[----:B------:R-:W-:Y:S04]  /*6770*/  MOV R0, c[0x0][0x32c] ;  /* 0x0000cb0000007a02 */ /* 0x000fe80000000f00 */
[----:B------:R-:W-:Y:S11]  /*6780*/  ISETP.NE.AND P0, PT, R0, 0x1, PT ;  /* 0x000000010000780c */ /* 0x000ff60003f05270 */
[----:B------:R-:W-:Y:S02]  /*6790*/  @!UPT UIADD3 URZ, URZ, URZ, URZ ;  /* 0x0000003f3f3ff290 */ /* 0x000fe4000fffe03f */
[----:B------:R-:W-:Y:S05]  /*67a0*/  @P0 IMAD.HI.U32 R0, R4, c[0x0][0x330], RZ ;  /* 0x0000cc0004000a27 */ /* 0x000fea00078e00ff */
[----:B------:R-:W-:Y:S02]  /*67b0*/  @P0 SHF.R.U32.HI R4, RZ, c[0x0][0x334], R0 ;  /* 0x0000cd00ff040a19 */ /* 0x000fe40000011600 */
.L_x_1589:
[----:B------:R-:W-:Y:S05]  /*67c0*/  BSYNC B0 ;  /* 0x0000000000007941 */ /* 0x000fea0003800000 */
.L_x_1587:
[----:B------:R-:W-:Y:S04]  /*67d0*/  IMAD R5, R4, c[0x0][0x32c], -R235 ;  /* 0x0000cb0004057a24 */ /* 0x000fe800078e0aeb */
[----:B------:R-:W-:Y:S05]  /*67e0*/  IMAD.IADD R0, R5, 0x1, -R208 ;  /* 0x0000000105007824 */ /* 0x000fea00078e0ad0 */
[----:B------:R-:W-:Y:S02]  /*67f0*/  IADD3 R5, R0, c[0x0][0x32c], RZ ;  /* 0x0000cb0000057a10 */ /* 0x000fe40007ffe0ff */
[----:B------:R-:W-:Y:S02]  /*6800*/  IMNMX R239, R239, R0, !PT ;  /* 0x00000000efef7217 */ /* 0x000fe40007800200 */
[----:B------:R-:W-:Y:S02]  /*6810*/  IMNMX R240, R240, R5, PT ;  /* 0x00000005f0f07217 */ /* 0x000fe40003800200 */
.L_x_1586:
[----:B--234-:R-:W-:Y:S01]  /*6820*/  ISETP.GT.AND P0, PT, R214, -0x1, PT ;  /* 0xffffffffd600780c */ /* 0x01cfe20003f04270 */
[----:B------:R-:W2:Y:S03]  /*6830*/  SHFL.IDX PT, R6, R241, 0x1, 0x1c1f ;  /* 0x003c1f00f1067f89 */ /* 0x000ea600000e0000 */
[C---:B------:R-:W-:Y:S02]  /*6840*/  ISETP.GT.AND P4, PT, R239.reuse, 0x1, P0 ;  /* 0x00000001ef00780c */ /* 0x040fe40000784270 */
[----:B------:R-:W-:Y:S02]  /*6850*/  ISETP.GT.AND P5, PT, R239, RZ, P0 ;  /* 0x000000ffef00720c */ /* 0x000fe400007a4270 */
[C---:B------:R-:W-:Y:S02]  /*6860*/  ISETP.LT.OR P4, PT, R240.reuse, 0x2, P4 ;  /* 0x00000002f000780c */ /* 0x040fe40002781670 */
[C---:B------:R-:W-:Y:S02]  /*6870*/  ISETP.LT.OR P5, PT, R240.reuse, 0x1, P5 ;  /* 0x00000001f000780c */ /* 0x040fe40002fa1670 */
[----:B------:R-:W-:Y:S02]  /*6880*/  FSEL R9, R167, -INF , !P4 ;  /* 0xff800000a7097808 */ /* 0x000fe40006000000 */
[C---:B------:R-:W-:Y:S02]  /*6890*/  ISETP.GT.AND P4, PT, R239.reuse, 0x10, P0 ;  /* 0x00000010ef00780c */ /* 0x040fe40000784270 */
[----:B------:R-:W-:Y:S02]  /*68a0*/  ISETP.GT.AND P6, PT, R239, 0x8, P0 ;  /* 0x00000008ef00780c */ /* 0x000fe400007c4270 */
[----:B------:R-:W-:Y:S02]  /*68b0*/  ISETP.LT.OR P4, PT, R240, 0x11, P4 ;  /* 0x00000011f000780c */ /* 0x000fe40002781670 */
[----:B------:R-:W-:Y:S02]  /*68c0*/  FSEL R11, R165, -INF , !P5 ;  /* 0xff800000a50b7808 */ /* 0x000fe40006800000 */
[----:B------:R-:W-:Y:S02]  /*68d0*/  ISETP.GT.AND P5, PT, R239, 0x9, P0 ;  /* 0x00000009ef00780c */ /* 0x000fe400007a4270 */
[----:B-1----:R-:W-:Y:S01]  /*68e0*/  FSEL R161, R181, -INF , !P4 ;  /* 0xff800000b5a17808 */ /* 0x002fe20006000000 */
[--C-:B--2---:R-:W-:Y:S01]  /*68f0*/  IMAD.IADD R0, R238, 0x1, R6.reuse ;  /* 0x00000001ee007824 */ /* 0x104fe200078e0206 */
[----:B------:R-:W-:Y:S01]  /*6900*/  ISETP.GT.AND P4, PT, R239, 0x19, P0 ;  /* 0x00000019ef00780c */ /* 0x000fe20000784270 */
[----:B------:R-:W-:Y:S01]  /*6910*/  IMAD.IADD R4, R237, 0x1, R6 ;  /* 0x00000001ed047824 */ /* 0x000fe200078e0206 */
[C---:B------:R-:W-:Y:S02]  /*6920*/  ISETP.LT.OR P6, PT, R240.reuse, 0x9, P6 ;  /* 0x00000009f000780c */ /* 0x040fe400037c1670 */
[C---:B------:R-:W-:Y:S02]  /*6930*/  ISETP.LT.OR P5, PT, R240.reuse, 0xa, P5 ;  /* 0x0000000af000780c */ /* 0x040fe40002fa1670 */
[----:B------:R-:W-:Y:S02]  /*6940*/  ISETP.LT.OR P4, PT, R240, 0x1a, P4 ;  /* 0x0000001af000780c */ /* 0x000fe40002781670 */
[----:B------:R-:W-:Y:S02]  /*6950*/  FSEL R5, R169, -INF , !P6 ;  /* 0xff800000a9057808 */ /* 0x000fe40007000000 */
[----:B------:R-:W-:Y:S02]  /*6960*/  ISETP.GT.AND P6, PT, R239, 0x11, P0 ;  /* 0x00000011ef00780c */ /* 0x000fe400007c4270 */
[----:B------:R-:W-:Y:S02]  /*6970*/  FSEL R7, R171, -INF , !P5 ;  /* 0xff800000ab077808 */ /* 0x000fe40006800000 */
[C---:B------:R-:W-:Y:S02]  /*6980*/  ISETP.GT.AND P5, PT, R239.reuse, 0x18, P0 ;  /* 0x00000018ef00780c */ /* 0x040fe400007a4270 */
        /* <DEDUP_REMOVED lines=45> */
.L_x_1592:
[----:B------:R-:W-:Y:S04]  /*6c60*/  MOV R6, c[0x0][0x32c] ;  /* 0x0000cb0000067a02 */ /* 0x000fe80000000f00 */
[----:B------:R-:W-:Y:S11]  /*6c70*/  ISETP.NE.AND P4, PT, R6, 0x1, PT ;  /* 0x000000010600780c */ /* 0x000ff60003f85270 */
[----:B------:R-:W-:Y:S02]  /*6c80*/  @!UPT UIADD3 URZ, URZ, URZ, URZ ;  /* 0x0000003f3f3ff290 */ /* 0x000fe4000fffe03f */
[----:B------:R-:W-:Y:S05]  /*6c90*/  @P4 IMAD.HI.U32 R6, R8, c[0x0][0x330], RZ ;  /* 0x0000cc0008064a27 */ /* 0x000fea00078e00ff */
[----:B------:R-:W-:Y:S02]  /*6ca0*/  @P4 SHF.R.U32.HI R8, RZ, c[0x0][0x334], R6 ;  /* 0x0000cd00ff084a19 */ /* 0x000fe40000011606 */
.L_x_1593:
[----:B------:R-:W-:Y:S05]  /*6cb0*/  BSYNC B0 ;  /* 0x0000000000007941 */ /* 0x000fea0003800000 */
.L_x_1591:
[----:B------:R-:W-:Y:S04]  /*6cc0*/  IMAD R235, R8, c[0x0][0x32c], -R235 ;  /* 0x0000cb0008eb7a24 */ /* 0x000fe800078e0aeb */
[----:B------:R-:W-:Y:S05]  /*6cd0*/  IMAD.IADD R235, R235, 0x1, -R208 ;  /* 0x00000001ebeb7824 */ /* 0x000fea00078e0ad0 */
[----:B------:R-:W-:Y:S02]  /*6ce0*/  IADD3 R13, R235, c[0x0][0x32c], RZ ;  /* 0x0000cb00eb0d7a10 */ /* 0x000fe40007ffe0ff */
[----:B------:R-:W-:Y:S02]  /*6cf0*/  IMNMX R4, R4, R235, !PT ;  /* 0x000000eb04047217 */ /* 0x000fe40007800200 */
[----:B------:R-:W-:Y:S02]  /*6d00*/  IMNMX R0, R0, R13, PT ;  /* 0x0000000d00007217 */ /* 0x000fe40003800200 */
.L_x_1590:
[----:B------:R-:W-:Y:S01]  /*6d10*/  FMNMX.FTZ R6, R11, R132, !PT ;  /* 0x000000840b067209 */ /* 0x000fe20007810000 */
[----:B------:R-:W-:Y:S04]  /*6d20*/  DEPBAR.LE SB0, 0x2 ;  /* 0x000080800000791a */ /* 0x000fe80000000000 */
[----:B------:R-:W-:Y:S01]  /*6d30*/  FMNMX.FTZ R6, R9, R6, !PT ;  /* 0x0000000609067209 */ /* 0x000fe20007810000 */
[----:B------:R-:W-:Y:S01]  /*6d40*/  BAR.SYNC.DEFER_BLOCKING 0x0 ;  /* 0x0000000000007b1d */ /* 0x000fe20000010000 */
[C---:B------:R-:W-:Y:S01]  /*6d50*/  ISETP.GT.AND P6, PT, R4.reuse, RZ, P0 ;  /* 0x000000ff0400720c */ /* 0x040fe200007c4270 */
[----:B------:R-:W-:Y:S01]  /*6d60*/  UIADD3 UR12, UR5, 0x1, URZ ;  /* 0x00000001050c7890 */ /* 0x000fe2000fffe03f */
[----:B------:R-:W-:Y:S01]  /*6d70*/  FMNMX.FTZ R6, R5, R6, !PT ;  /* 0x0000000605067209 */ /* 0x000fe20007810000 */
[----:B------:R-:W-:Y:S01]  /*6d80*/  UISETP.GE.AND UP0, UPT, UR5, 0x1, UPT ;  /* 0x000000010500788c */ /* 0x000fe2000bf06270 */
[----:B------:R-:W-:Y:S02]  /*6d90*/  ISETP.GT.AND P5, PT, R4, 0x1, P0 ;  /* 0x000000010400780c */ /* 0x000fe400007a4270 */
[----:B------:R-:W-:Y:S01]  /*6da0*/  FMNMX.FTZ R6, R7, R6, !PT ;  /* 0x0000000607067209 */ /* 0x000fe20007810000 */
[----:B------:R-:W-:Y:S01]  /*6db0*/  USEL UR5, UR12, URZ, !UP0 ;  /* 0x0000003f0c057287 */ /* 0x000fe2000c000000 */
[----:B------:R-:W-:Y:S02]  /*6dc0*/  ISETP.LT.OR P6, PT, R0, 0x1, P6 ;  /* 0x000000010000780c */ /* 0x000fe400037c1670 */
[----:B------:R-:W-:Y:S02]  /*6dd0*/  FMNMX.FTZ R6, R161, R6, !PT ;  /* 0x00000006a1067209 */ /* 0x000fe40007810000 */
[----:B------:R-:W-:Y:S02]  /*6de0*/  FSEL R10, R2, -INF , !P6 ;  /* 0xff800000020a7808 */ /* 0x000fe40007000000 */
[----:B------:R-:W-:Y:S02]  /*6df0*/  ISETP.GT.AND P4, PT, R4, 0x8, P0 ;  /* 0x000000080400780c */ /* 0x000fe40000784270 */
[----:B------:R-:W-:Y:S02]  /*6e00*/  ISETP.LT.OR P5, PT, R0, 0x2, P5 ;  /* 0x000000020000780c */ /* 0x000fe40002fa1670 */
[----:B------:R-:W-:Y:S02]  /*6e10*/  FMNMX.FTZ R13, R10, R3, !PT ;  /* 0x000000030a0d7209 */ /* 0x000fe40007810000 */
[----:B------:R-:W-:Y:S02]  /*6e20*/  FMNMX.FTZ R6, R167, R6, !PT ;  /* 0x00000006a7067209 */ /* 0x000fe40007810000 */
[----:B------:R-:W-:Y:S01]  /*6e30*/  ISETP.GT.AND P6, PT, R4, 0x9, P0 ;  /* 0x000000090400780c */ /* 0x000fe200007c4270 */
[----:B------:R-:W-:Y:S01]  /*6e40*/  LDSM.16.MT88.4 R28, [R134+UR4+0x100] ;  /* 0x00010004861c783b */ /* 0x000fe20008004200 */
[----:B------:R-:W-:Y:S02]  /*6e50*/  ISETP.LT.OR P4, PT, R0, 0x9, P4 ;  /* 0x000000090000780c */ /* 0x000fe40002781670 */
[----:B------:R-:W-:Y:S02]  /*6e60*/  FSEL R164, R164, -INF , !P5 ;  /* 0xff800000a4a47808 */ /* 0x000fe40006800000 */
[----:B------:R-:W-:Y:S02]  /*6e70*/  FSEL R8, R166, -INF , !P4 ;  /* 0xff800000a6087808 */ /* 0x000fe40006000000 */
[----:B------:R-:W-:Y:S02]  /*6e80*/  FMNMX.FTZ R6, R163, R6, !PT ;  /* 0x00000006a3067209 */ /* 0x000fe40007810000 */
[----:B------:R-:W-:Y:S02]  /*6e90*/  ISETP.GT.AND P5, PT, R4, 0x10, P0 ;  /* 0x000000100400780c */ /* 0x000fe400007a4270 */
[----:B------:R-:W-:Y:S02]  /*6ea0*/  ISETP.LT.OR P6, PT, R0, 0xa, P6 ;  /* 0x0000000a0000780c */ /* 0x000fe400037c1670 */
[----:B------:R-:W-:Y:S02]  /*6eb0*/  FMNMX.FTZ R13, R164, R13, !PT ;  /* 0x0000000da40d7209 */ /* 0x000fe40007810000 */
[----:B------:R-:W-:Y:S02]  /*6ec0*/  FMNMX.FTZ R2, R165, R6, !PT ;  /* 0x00000006a5027209 */ /* 0x000fe40007810000 */
[----:B------:R-:W-:Y:S02]  /*6ed0*/  FSEL R6, R168, -INF , !P6 ;  /* 0xff800000a8067808 */ /* 0x000fe40007000000 */
[----:B------:R-:W-:Y:S02]  /*6ee0*/  FMNMX.FTZ R13, R8, R13, !PT ;  /* 0x0000000d080d7209 */ /* 0x000fe40007810000 */
[----:B------:R-:W-:Y:S02]  /*6ef0*/  ISETP.GT.AND P4, PT, R4, 0x11, P0 ;  /* 0x000000110400780c */ /* 0x000fe40000784270 */
[----:B------:R-:W-:Y:S02]  /*6f00*/  ISETP.LT.OR P5, PT, R0, 0x11, P5 ;  /* 0x000000110000780c */ /* 0x000fe40002fa1670 */
[----:B------:R-:W-:Y:S02]  /*6f10*/  FMNMX.FTZ R15, R6, R13, !PT ;  /* 0x0000000d060f7209 */ /* 0x000fe40007810000 */
[----:B------:R-:W-:Y:S02]  /*6f20*/  FSEL R178, R178, -INF , !P5 ;  /* 0xff800000b2b27808 */ /* 0x000fe40006800000 */
[----:B------:R-:W-:Y:S02]  /*6f30*/  ISETP.GT.AND P6, PT, R4, 0x18, P0 ;  /* 0x000000180400780c */ /* 0x000fe400007c4270 */
[----:B------:R-:W-:Y:S02]  /*6f40*/  ISETP.LT.OR P4, PT, R0, 0x12, P4 ;  /* 0x000000120000780c */ /* 0x000fe40002781670 */
[----:B------:R-:W-:Y:S02]  /*6f50*/  FMNMX.FTZ R15, R178, R15, !PT ;  /* 0x0000000fb20f7209 */ /* 0x000fe40007810000 */
[----:B------:R-:W-:Y:S02]  /*6f60*/  FMNMX.FTZ R2, R169, R2, !PT ;  /* 0x00000002a9027209 */ /* 0x000fe40007810000 */
[----:B------:R-:W-:Y:S02]  /*6f70*/  ISETP.GT.AND P5, PT, R4, 0x19, P0 ;  /* 0x000000190400780c */ /* 0x000fe400007a4270 */
[----:B------:R-:W-:Y:S02]  /*6f80*/  FSEL R166, R170, -INF , !P4 ;  /* 0xff800000aaa67808 */ /* 0x000fe40006000000 */
[----:B------:R-:W-:Y:S02]  /*6f90*/  ISETP.LT.OR P6, PT, R0, 0x19, P6 ;  /* 0x000000190000780c */ /* 0x000fe400037c1670 */
[----:B------:R-:W-:Y:S02]  /*6fa0*/  FMNMX.FTZ R2, R173, R2, !PT ;  /* 0x00000002ad027209 */ /* 0x000fe40007810000 */
[----:B------:R-:W-:Y:S02]  /*6fb0*/  ISETP.GT.AND P4, PT, R4, 0x20, P0 ;  /* 0x000000200400780c */ /* 0x000fe40000784270 */
[----:B------:R-:W-:Y:S02]  /*6fc0*/  ISETP.LT.OR P5, PT, R0, 0x1a, P5 ;  /* 0x0000001a0000780c */ /* 0x000fe40002fa1670 */
[----:B------:R-:W-:Y:S02]  /*6fd0*/  FSEL R176, R176, -INF , !P6 ;  /* 0xff800000b0b07808 */ /* 0x000fe40007000000 */
[----:B------:R-:W-:Y:S02]  /*6fe0*/  FMNMX.FTZ R15, R166, R15, !PT ;  /* 0x0000000fa60f7209 */ /* 0x000fe40007810000 */
[----:B------:R-:W-:Y:S02]  /*6ff0*/  FMNMX.FTZ R2, R171, R2, !PT ;  /* 0x00000002ab027209 */ /* 0x000fe40007810000 */
[----:B------:R-:W-:Y:S02]  /*7000*/  FSEL R168, R177, -INF , !P5 ;  /* 0xff800000b1a87808 */ /* 0x000fe40006800000 */
[----:B------:R-:W-:Y:S02]  /*7010*/  ISETP.GT.AND P6, PT, R4, 0x21, P0 ;  /* 0x000000210400780c */ /* 0x000fe400007c4270 */
[----:B------:R-:W-:Y:S02]  /*7020*/  ISETP.LT.OR P4, PT, R0, 0x21, P4 ;  /* 0x000000210000780c */ /* 0x000fe40002781670 */
        /* <DEDUP_REMOVED lines=8> */
[----:B------:R-:W-:Y:S02]  /*70b0*/  FMNMX.FTZ R15, R174, R15, !PT ;  /* 0x0000000fae0f7209 */ /* 0x000fe40007810000 */
[----:B------:R-:W-:Y:S02]  /*70c0*/  ISETP.GT.AND P4, PT, R4, 0x29, P0 ;  /* 0x000000290400780c */ /* 0x000fe40000784270 */
[C---:B------:R-:W-:Y:S02]  /*70d0*/  ISETP.LT.OR P5, PT, R0.reuse, 0x29, P5 ;  /* 0x000000290000780c */ /* 0x040fe40002fa1670 */
[----:B------:R-:W-:Y:S02]  /*70e0*/  FMNMX.FTZ R2, R147, R2, !PT ;  /* 0x0000000293027209 */ /* 0x000fe40007810000 */
[----:B------:R-:W-:Y:S02]  /*70f0*/  ISETP.LT.OR P4, PT, R0, 0x2a, P4 ;  /* 0x0000002a0000780c */ /* 0x000fe40002781670 */
[----:B------:R-:W-:Y:S02]  /*7100*/  ISETP.GT.AND P6, PT, R4, 0x30, P0 ;  /* 0x000000300400780c */ /* 0x000fe400007c4270 */
[----:B------:R-:W-:Y:S02]  /*7110*/  FSEL R170, R226, -INF , !P5 ;  /* 0xff800000e2aa7808 */ /* 0x000fe40006800000 */
[----:B------:R-:W-:Y:S02]  /*7120*/  FMNMX.FTZ R15, R172, R15, !PT ;  /* 0x0000000fac0f7209 */ /* 0x000fe40007810000 */
[----:B------:R-:W-:Y:S02]  /*7130*/  FMNMX.FTZ R2, R145, R2, !PT ;  /* 0x0000000291027209 */ /* 0x000fe40007810000 */
[----:B------:R-:W-:Y:S02]  /*7140*/  FSEL R150, R225, -INF , !P4 ;  /* 0xff800000e1967808 */ /* 0x000fe40006000000 */
[----:B------:R-:W-:Y:S02]  /*7150*/  ISETP.LT.OR P6, PT, R0, 0x31, P6 ;  /* 0x000000310000780c */ /* 0x000fe400037c1670 */
[----:B------:R-:W-:Y:S02]  /*7160*/  FMNMX.FTZ R15, R170, R15, !PT ;  /* 0x0000000faa0f7209 */ /* 0x000fe40007810000 */
[----:B------:R-:W-:Y:S02]  /*7170*/  ISETP.GT.AND P5, PT, R4, 0x31, P0 ;  /* 0x000000310400780c */ /* 0x000fe400007a4270 */
[----:B------:R-:W-:Y:S02]  /*7180*/  FMNMX.FTZ R13, R143, R2, !PT ;  /* 0x000000028f0d7209 */ /* 0x000fe40007810000 */
[----:B------:R-:W-:Y:S02]  /*7190*/  FSEL R146, R231, -INF , !P6 ;  /* 0xff800000e7927808 */ /* 0x000fe40007000000 */
[----:B------:R-:W-:Y:S01]  /*71a0*/  FMNMX.FTZ R15, R150, R15, !PT ;  /* 0x0000000f960f7209 */ /* 0x000fe20007810000 */
[----:B------:R-:W1:Y:S01]  /*71b0*/  SHFL.BFLY PT, R2, R13, 0x2, 0x1f ;  /* 0x0c401f000d027f89 */ /* 0x000e6200000e0000 */
        /* <DEDUP_REMOVED lines=9> */
[----:B------:R-:W-:Y:S02]  /*7250*/  FMNMX.FTZ R19, R142, R15, !PT ;  /* 0x0000000f8e137209 */ /* 0x000fe40007810000 */
[----:B------:R-:W-:Y:S02]  /*7260*/  FSEL R140, R232, -INF , !P0 ;  /* 0xff800000e88c7808 */ /* 0x000fe40004000000 */
[----:B------:R-:W-:Y:S02]  /*7270*/  IADD3 R16, R134, UR4, RZ ;  /* 0x0000000486107c10 */ /* 0x000fe4000fffe0ff */
[----:B------:R-:W-:Y:S02]  /*7280*/  FMNMX.FTZ R17, R140, R19, !PT ;  /* 0x000000138c117209 */ /* 0x000fe40007810000 */
[----:B-1----:R-:W-:Y:S02]  /*7290*/  FMNMX.FTZ R4, R13, R2, !PT ;  /* 0x000000020d047209 */ /* 0x002fe40007810000 */
[----:B------:R-:W-:Y:S01]  /*72a0*/  IADD3 R152, R187, R16, RZ ;  /* 0x00000010bb987210 */ /* 0x000fe20007ffe0ff */
[----:B------:R-:W1:Y:S08]  /*72b0*/  SHFL.BFLY PT, R0, R17, 0x2, 0x1f ;  /* 0x0c401f0011007f89 */ /* 0x000e7000000e0000 */
[----:B------:R-:W2:Y:S01]  /*72c0*/  SHFL.BFLY PT, R15, R4, 0x1, 0x1f ;  /* 0x0c201f00040f7f89 */ /* 0x000ea200000e0000 */
[----:B-1----:R-:W-:Y:S07]  /*72d0*/  FMNMX.FTZ R13, R17, R0, !PT ;  /* 0x00000000110d7209 */ /* 0x002fee0007810000 */
[----:B------:R-:W1:Y:S01]  /*72e0*/  SHFL.BFLY PT, R0, R13, 0x1, 0x1f ;  /* 0x0c201f000d007f89 */ /* 0x000e6200000e0000 */
[----:B--2---:R-:W-:Y:S04]  /*72f0*/  FMNMX.FTZ R2, R4, R15, !PT ;  /* 0x0000000f04027209 */ /* 0x004fe80007810000 */
[C---:B------:R-:W-:Y:S01]  /*7300*/  FSETP.NEU.FTZ.AND P0, PT, R2.reuse, -INF , PT ;  /* 0xff8000000200780b */ /* 0x040fe20003f1d000 */
[----:B------:R-:W-:Y:S05]  /*7310*/  FMUL.FTZ R148, R2, c[0x0][0x2d0] ;  /* 0x0000b40002947a20 */ /* 0x000fea0000410000 */
[----:B------:R-:W-:Y:S05]  /*7320*/  FSEL R148, R148, RZ, P0 ;  /* 0x000000ff94947208 */ /* 0x000fea0000000000 */
[--C-:B------:R-:W-:Y:S01]  /*7330*/  FFMA.FTZ R158, R5, c[0x0][0x2d0], -R148.reuse ;  /* 0x0000b400059e7a23 */ /* 0x100fe20000010894 */
[----:B------:R-:W-:Y:S01]  /*7340*/  FSEL R5, R2, RZ, P0 ;  /* 0x000000ff02057208 */ /* 0x000fe20000000000 */
[--C-:B------:R-:W-:Y:S02]  /*7350*/  FFMA.FTZ R160, R11, c[0x0][0x2d0], -R148.reuse ;  /* 0x0000b4000ba07a23 */ /* 0x100fe40000010894 */
[----:B------:R-:W-:Y:S01]  /*7360*/  FFMA.FTZ R159, R9, c[0x0][0x2d0], -R148 ;  /* 0x0000b400099f7a23 */ /* 0x000fe20000010894 */
[----:B-1----:R-:W-:Y:S01]  /*7370*/  FMNMX.FTZ R0, R13, R0, !PT ;  /* 0x000000000d007209 */ /* 0x002fe20007810000 */
[----:B------:R-:W-:Y:S01]  /*7380*/  FADD.FTZ R4, -R5, R132 ;  /* 0x0000008405047221 */ /* 0x000fe20000010100 */
[----:B------:R-:W1:Y:S01]  /*7390*/  LDSM.16.MT88.4 R12, [R135+UR4+0x100] ;  /* 0x00010004870c783b */ /* 0x000e620008004200 */
[--C-:B------:R-:W-:Y:S01]  /*73a0*/  FFMA.FTZ R155, R7, c[0x0][0x2d0], -R148.reuse ;  /* 0x0000b400079b7a23 */ /* 0x100fe20000010894 */
[C---:B------:R-:W-:Y:S01]  /*73b0*/  FSETP.NEU.FTZ.AND P0, PT, R0.reuse, -INF , PT ;  /* 0xff8000000000780b */ /* 0x040fe20003f1d000 */
[----:B------:R-:W-:Y:S01]  /*73c0*/  FMUL.FTZ R141, R0, c[0x0][0x2d0] ;  /* 0x0000b400008d7a20 */ /* 0x000fe20000410000 */
[----:B------:R-:W-:Y:S01]  /*73d0*/  MUFU.EX2 R160, R160 ;  /* 0x000000a000a07308 */ /* 0x000fe20000000800 */
[----:B------:R-:W-:Y:S01]  /*73e0*/  FMUL.FTZ R132, R4, c[0x0][0x2d0] ;  /* 0x0000b40004847a20 */ /* 0x000fe20000410000 */
[----:B------:R-:W-:Y:S01]  /*73f0*/  FSEL R4, R0, RZ, P0 ;  /* 0x000000ff00047208 */ /* 0x000fe20000000000 */
[--C-:B------:R-:W-:Y:S01]  /*7400*/  FFMA.FTZ R177, R147, c[0x0][0x2d0], -R148.reuse ;  /* 0x0000b40093b17a23 */ /* 0x100fe20000010894 */
[----:B------:R-:W-:Y:S01]  /*7410*/  FSEL R141, R141, RZ, P0 ;  /* 0x000000ff8d8d7208 */ /* 0x000fe20000000000 */
[--C-:B------:R-:W-:Y:S02]  /*7420*/  FFMA.FTZ R179, R145, c[0x0][0x2d0], -R148.reuse ;  /* 0x0000b40091b37a23 */ /* 0x100fe40000010894 */
[----:B------:R-:W-:Y:S02]  /*7430*/  FADD.FTZ R4, -R4, R3 ;  /* 0x0000000304047221 */ /* 0x000fe40000010100 */
[--C-:B------:R-:W-:Y:S01]  /*7440*/  FFMA.FTZ R157, R10, c[0x0][0x2d0], -R141.reuse ;  /* 0x0000b4000a9d7a23 */ /* 0x100fe2000001088d */
[----:B------:R-:W2:Y:S01]  /*7450*/  MUFU.EX2 R159, R159 ;  /* 0x0000009f009f7308 */ /* 0x000ea20000000800 */
[--C-:B------:R-:W-:Y:S02]  /*7460*/  FFMA.FTZ R156, R164, c[0x0][0x2d0], -R141.reuse ;  /* 0x0000b400a49c7a23 */ /* 0x100fe4000001088d */
[--C-:B------:R-:W-:Y:S02]  /*7470*/  FFMA.FTZ R153, R8, c[0x0][0x2d0], -R141.reuse ;  /* 0x0000b40008997a23 */ /* 0x100fe4000001088d */
[--C-:B------:R-:W-:Y:S02]  /*7480*/  FFMA.FTZ R154, R6, c[0x0][0x2d0], -R141.reuse ;  /* 0x0000b400069a7a23 */ /* 0x100fe4000001088d */
[----:B------:R-:W-:Y:S01]  /*7490*/  FMUL.FTZ R3, R4, c[0x0][0x2d0] ;  /* 0x0000b40004037a20 */ /* 0x000fe20000410000 */
[----:B------:R-:W-:Y:S01]  /*74a0*/  IADD3 R4, R135, UR4, RZ ;  /* 0x0000000487047c10 */ /* 0x000fe2000fffe0ff */
[--C-:B------:R-:W-:Y:S01]  /*74b0*/  FFMA.FTZ R175, R150, c[0x0][0x2d0], -R141.reuse ;  /* 0x0000b40096af7a23 */ /* 0x100fe2000001088d */
[----:B------:R-:W-:Y:S01]  /*74c0*/  MUFU.EX2 R158, R158 ;  /* 0x0000009e009e7308 */ /* 0x000fe20000000800 */
[--C-:B------:R-:W-:Y:S01]  /*74d0*/  FFMA.FTZ R181, R146, c[0x0][0x2d0], -R141.reuse ;  /* 0x0000b40092b57a23 */ /* 0x100fe2000001088d */
[----:B------:R-:W-:Y:S01]  /*74e0*/  IADD3 R133, R187, R4, RZ ;  /* 0x00000004bb857210 */ /* 0x000fe20007ffe0ff */
[--C-:B------:R-:W-:Y:S02]  /*74f0*/  FFMA.FTZ R182, R144, c[0x0][0x2d0], -R141.reuse ;  /* 0x0000b40090b67a23 */ /* 0x100fe4000001088d */
[----:B------:R-:W-:Y:S01]  /*7500*/  LDSM.16.MT88.4 R144, [R135+UR4+0x3900] ;  /* 0x003900048790783b */ /* 0x000fe20008004200 */
[--C-:B------:R-:W-:Y:S02]  /*7510*/  FFMA.FTZ R183, R142, c[0x0][0x2d0], -R141.reuse ;  /* 0x0000b4008eb77a23 */ /* 0x100fe4000001088d */
[--C-:B------:R-:W-:Y:S02]  /*7520*/  FFMA.FTZ R161, R161, c[0x0][0x2d0], -R148.reuse ;  /* 0x0000b400a1a17a23 */ /* 0x100fe40000010894 */
[----:B------:R-:W3:Y:S01]  /*7530*/  MUFU.EX2 R155, R155 ;  /* 0x0000009b009b7308 */ /* 0x000ee20000000800 */
[--C-:B------:R-:W-:Y:S02]  /*7540*/  FFMA.FTZ R162, R167, c[0x0][0x2d0], -R148.reuse ;  /* 0x0000b400a7a27a23 */ /* 0x100fe40000010894 */
[----:B------:R-:W4:Y:S01]  /*7550*/  LDSM.16.MT88.4 R20, [R133+0x100] ;  /* 0x000100008514783b */ /* 0x000f220000004200 */
[----:B--2---:R-:W-:Y:S01]  /*7560*/  F2FP.BF16.PACK_AB R136, R159, R160 ;  /* 0x000000a09f88723e */ /* 0x004fe200000010ff */
[--C-:B------:R-:W-:Y:S02]  /*7570*/  FFMA.FTZ R163, R163, c[0x0][0x2d0], -R148.reuse ;  /* 0x0000b400a3a37a23 */ /* 0x100fe40000010894 */
[--C-:B------:R-:W-:Y:S02]  /*7580*/  FFMA.FTZ R164, R165, c[0x0][0x2d0], -R148.reuse ;  /* 0x0000b400a5a47a23 */ /* 0x100fe40000010894 */
[--C-:B------:R-:W-:Y:S01]  /*7590*/  FFMA.FTZ R165, R178, c[0x0][0x2d0], -R141.reuse ;  /* 0x0000b400b2a57a23 */ /* 0x100fe2000001088d */
[----:B------:R-:W2:Y:S01]  /*75a0*/  MUFU.EX2 R132, R132 ;  /* 0x0000008400847308 */ /* 0x000ea20000000800 */
[--C-:B------:R-:W-:Y:S02]  /*75b0*/  FFMA.FTZ R178, R151, c[0x0][0x2d0], -R148.reuse ;  /* 0x0000b40097b27a23 */ /* 0x100fe40000010894 */
[--C-:B------:R-:W-:Y:S02]  /*75c0*/  FFMA.FTZ R166, R166, c[0x0][0x2d0], -R141.reuse ;  /* 0x0000b400a6a67a23 */ /* 0x100fe4000001088d */
[--C-:B------:R-:W-:Y:S02]  /*75d0*/  FFMA.FTZ R167, R176, c[0x0][0x2d0], -R141.reuse ;  /* 0x0000b400b0a77a23 */ /* 0x100fe4000001088d */
[--C-:B------:R-:W-:Y:S02]  /*75e0*/  FFMA.FTZ R168, R168, c[0x0][0x2d0], -R141.reuse ;  /* 0x0000b400a8a87a23 */ /* 0x100fe4000001088d */
[--C-:B------:R-:W-:Y:S01]  /*75f0*/  FFMA.FTZ R169, R169, c[0x0][0x2d0], -R148.reuse ;  /* 0x0000b400a9a97a23 */ /* 0x100fe20000010894 */
[----:B------:R-:W-:Y:S01]  /*7600*/  MUFU.EX2 R157, R157 ;  /* 0x0000009d009d7308 */ /* 0x000fe20000000800 */
[--C-:B------:R-:W-:Y:S02]  /*7610*/  FFMA.FTZ R176, R173, c[0x0][0x2d0], -R148.reuse ;  /* 0x0000b400adb07a23 */ /* 0x100fe40000010894 */
[--C-:B------:R-:W-:Y:S01]  /*7620*/  FFMA.FTZ R171, R171, c[0x0][0x2d0], -R148.reuse ;  /* 0x0000b400abab7a23 */ /* 0x100fe20000010894 */
[----:B---3--:R-:W-:Y:S01]  /*7630*/  F2FP.BF16.PACK_AB R138, R155, R158 ;  /* 0x0000009e9b8a723e */ /* 0x008fe200000010ff */
[--C-:B------:R-:W-:Y:S02]  /*7640*/  FFMA.FTZ R173, R174, c[0x0][0x2d0], -R141.reuse ;  /* 0x0000b400aead7a23 */ /* 0x100fe4000001088d */
[--C-:B------:R-:W-:Y:S02]  /*7650*/  FFMA.FTZ R174, R149, c[0x0][0x2d0], -R148.reuse ;  /* 0x0000b40095ae7a23 */ /* 0x100fe40000010894 */
[----:B------:R-:W-:Y:S01]  /*7660*/  FFMA.FTZ R148, R143, c[0x0][0x2d0], -R148 ;  /* 0x0000b4008f947a23 */ /* 0x000fe20000010894 */
[----:B------:R-:W3:Y:S01]  /*7670*/  MUFU.EX2 R156, R156 ;  /* 0x0000009c009c7308 */ /* 0x000ee20000000800 */
[--C-:B------:R-:W-:Y:S02]  /*7680*/  FFMA.FTZ R172, R172, c[0x0][0x2d0], -R141.reuse ;  /* 0x0000b400acac7a23 */ /* 0x100fe4000001088d */
[--C-:B------:R-:W-:Y:S02]  /*7690*/  FFMA.FTZ R170, R170, c[0x0][0x2d0], -R141.reuse ;  /* 0x0000b400aaaa7a23 */ /* 0x100fe4000001088d */
[C---:B--2---:R-:W-:Y:S02]  /*76a0*/  FMUL.FTZ R4, R132.reuse, R128 ;  /* 0x0000008084047220 */ /* 0x044fe40000410000 */
[C---:B------:R-:W-:Y:S02]  /*76b0*/  FMUL.FTZ R5, R132.reuse, R129 ;  /* 0x0000008184057220 */ /* 0x040fe40000410000 */
[C---:B------:R-:W-:Y:S01]  /*76c0*/  FMUL.FTZ R8, R132.reuse, R124 ;  /* 0x0000007c84087220 */ /* 0x040fe20000410000 */
[----:B------:R-:W-:Y:S01]  /*76d0*/  MUFU.EX2 R153, R153 ;  /* 0x0000009900997308 */ /* 0x000fe20000000800 */
[C---:B------:R-:W-:Y:S02]  /*76e0*/  FMUL.FTZ R9, R132.reuse, R125 ;  /* 0x0000007d84097220 */ /* 0x040fe40000410000 */
[C---:B------:R-:W-:Y:S02]  /*76f0*/  FMUL.FTZ R16, R132.reuse, R116 ;  /* 0x0000007484107220 */ /* 0x040fe40000410000 */
[C---:B------:R-:W-:Y:S02]  /*7700*/  FMUL.FTZ R17, R132.reuse, R117 ;  /* 0x0000007584117220 */ /* 0x040fe40000410000 */
[C---:B------:R-:W-:Y:S02]  /*7710*/  FMUL.FTZ R24, R132.reuse, R108 ;  /* 0x0000006c84187220 */ /* 0x040fe40000410000 */
[C---:B------:R-:W-:Y:S01]  /*7720*/  FMUL.FTZ R25, R132.reuse, R109 ;  /* 0x0000006d84197220 */ /* 0x040fe20000410000 */
[----:B------:R-:W2:Y:S01]  /*7730*/  MUFU.EX2 R154, R154 ;  /* 0x0000009a009a7308 */ /* 0x000ea20000000800 */
[C---:B------:R-:W-:Y:S02]  /*7740*/  FMUL.FTZ R32, R132.reuse, R100 ;  /* 0x0000006484207220 */ /* 0x040fe40000410000 */
[----:B------:R-:W-:Y:S01]  /*7750*/  FMUL.FTZ R33, R132, R101 ;  /* 0x0000006584217220 */ /* 0x000fe20000410000 */
[----:B---3--:R-:W-:Y:S01]  /*7760*/  F2FP.BF16.PACK_AB R137, R156, R157 ;  /* 0x0000009d9c89723e */ /* 0x008fe200000010ff */
[----:B------:R-:W-:Y:S02]  /*7770*/  FFMA.FTZ R141, R140, c[0x0][0x2d0], -R141 ;  /* 0x0000b4008c8d7a23 */ /* 0x000fe4000001088d */
[C---:B------:R-:W-:Y:S02]  /*7780*/  FMUL.FTZ R36, R132.reuse, R36 ;  /* 0x0000002484247220 */ /* 0x040fe40000410000 */
[C---:B------:R-:W-:Y:S01]  /*7790*/  FMUL.FTZ R37, R132.reuse, R37 ;  /* 0x0000002584257220 */ /* 0x040fe20000410000 */
[----:B------:R-:W3:Y:S01]  /*77a0*/  MUFU.EX2 R3, R3 ;  /* 0x0000000300037308 */ /* 0x000ee20000000800 */
[C---:B------:R-:W-:Y:S02]  /*77b0*/  FMUL.FTZ R40, R132.reuse, R40 ;  /* 0x0000002884287220 */ /* 0x040fe40000410000 */
[C---:B------:R-:W-:Y:S02]  /*77c0*/  FMUL.FTZ R41, R132.reuse, R41 ;  /* 0x0000002984297220 */ /* 0x040fe40000410000 */
[C---:B------:R-:W-:Y:S02]  /*77d0*/  FMUL.FTZ R44, R132.reuse, R44 ;  /* 0x0000002c842c7220 */ /* 0x040fe40000410000 */
[C---:B------:R-:W-:Y:S02]  /*77e0*/  FMUL.FTZ R45, R132.reuse, R45 ;  /* 0x0000002d842d7220 */ /* 0x040fe40000410000 */
[C---:B------:R-:W-:Y:S01]  /*77f0*/  FMUL.FTZ R48, R132.reuse, R48 ;  /* 0x0000003084307220 */ /* 0x040fe20000410000 */
[----:B------:R-:W-:Y:S01]  /*7800*/  MUFU.EX2 R180, R148 ;  /* 0x0000009400b47308 */ /* 0x000fe20000000800 */
[C---:B------:R-:W-:Y:S02]  /*7810*/  FMUL.FTZ R49, R132.reuse, R49 ;  /* 0x0000003184317220 */ /* 0x040fe40000410000 */
[----:B------:R-:W-:Y:S01]  /*7820*/  FMUL.FTZ R52, R132, R52 ;  /* 0x0000003484347220 */ /* 0x000fe20000410000 */
[----:B--2---:R-:W-:Y:S01]  /*7830*/  F2FP.BF16.PACK_AB R139, R154, R153 ;  /* 0x000000999a8b723e */ /* 0x004fe200000010ff */
[C---:B------:R-:W-:Y:S02]  /*7840*/  FMUL.FTZ R53, R132.reuse, R53 ;  /* 0x0000003584357220 */ /* 0x040fe40000410000 */
[C---:B------:R-:W-:Y:S02]  /*7850*/  FMUL.FTZ R56, R132.reuse, R56 ;  /* 0x0000003884387220 */ /* 0x040fe40000410000 */
[C---:B------:R-:W-:Y:S01]  /*7860*/  FMUL.FTZ R57, R132.reuse, R57 ;  /* 0x0000003984397220 */ /* 0x040fe20000410000 */
[----:B------:R2:W-:Y:S01]  /*7870*/  MUFU.EX2 R224, R141 ;  /* 0x0000008d00e07308 */ /* 0x0005e20000000800 */
[C---:B------:R-:W-:Y:S02]  /*7880*/  FMUL.FTZ R60, R132.reuse, R60 ;  /* 0x0000003c843c7220 */ /* 0x040fe40000410000 */
[C---:B------:R-:W-:Y:S02]  /*7890*/  FMUL.FTZ R61, R132.reuse, R61 ;  /* 0x0000003d843d7220 */ /* 0x040fe40000410000 */
[C---:B---3--:R-:W-:Y:S02]  /*78a0*/  FMUL.FTZ R6, R3.reuse, R130 ;  /* 0x0000008203067220 */ /* 0x048fe40000410000 */
[C---:B------:R-:W-:Y:S02]  /*78b0*/  FMUL.FTZ R7, R3.reuse, R131 ;  /* 0x0000008303077220 */ /* 0x040fe40000410000 */
[----:B------:R-:W-:Y:S01]  /*78c0*/  LDSM.16.MT88.4 R128, [R133+0x2900] ;  /* 0x002900008580783b */ /* 0x000fe20000004200 */
[C---:B------:R-:W-:Y:S01]  /*78d0*/  FMUL.FTZ R10, R3.reuse, R126 ;  /* 0x0000007e030a7220 */ /* 0x040fe20000410000 */
[----:B------:R-:W-:Y:S01]  /*78e0*/  MUFU.EX2 R161, R161 ;  /* 0x000000a100a17308 */ /* 0x000fe20000000800 */
[C---:B------:R-:W-:Y:S02]  /*78f0*/  FMUL.FTZ R11, R3.reuse, R127 ;  /* 0x0000007f030b7220 */ /* 0x040fe40000410000 */
[C---:B-1----:R-:W-:Y:S03]  /*7900*/  HMMA.16816.F32.BF16 R4, R136.reuse, R12, R4 ;  /* 0x0000000c8804723c */ /* 0x042fe60000041804 */
[----:B------:R-:W-:Y:S02]  /*7910*/  LDSM.16.MT88.4 R124, [R135+UR4+0x2900] ;  /* 0x00290004877c783b */ /* 0x000fe40008004200 */
[C---:B------:R-:W-:Y:S02]  /*7920*/  FMUL.FTZ R18, R3.reuse, R118 ;  /* 0x0000007603127220 */ /* 0x040fe40000410000 */
[C---:B------:R-:W-:Y:S01]  /*7930*/  FMUL.FTZ R12, R132.reuse, R120 ;  /* 0x00000078840c7220 */ /* 0x040fe20000410000 */
[C---:B------:R-:W-:Y:S01]  /*7940*/  HMMA.16816.F32.BF16 R8, R136.reuse, R14, R8 ;  /* 0x0000000e8808723c */ /* 0x040fe20000041808 */
[----:B------:R-:W1:Y:S02]  /*7950*/  MUFU.EX2 R162, R162 ;  /* 0x000000a200a27308 */ /* 0x000e640000000800 */
[----:B--2---:R-:W-:Y:S01]  /*7960*/  LDSM.16.MT88.4 R140, [R152+0x1900] ;  /* 0x00190000988c783b */ /* 0x004fe20000004200 */
        /* <DEDUP_REMOVED lines=9> */
[C---:B----4-:R-:W-:Y:S01]  /*7a00*/  HMMA.16816.F32.BF16 R12, R136.reuse, R20, R12 ;  /* 0x00000014880c723c */ /* 0x050fe2000004180c */
[----:B------:R-:W2:Y:S02]  /*7a10*/  LDSM.16.MT88.4 R120, [R152+0x100] ;  /* 0x000100009878783b */ /* 0x000ea40000004200 */
[C---:B------:R-:W-:Y:S01]  /*7a20*/  FMUL.FTZ R35, R3.reuse, R103 ;  /* 0x0000006703237220 */ /* 0x040fe20000410000 */
[----:B------:R-:W-:Y:S01]  /*7a30*/  MUFU.EX2 R164, R164 ;  /* 0x000000a400a47308 */ /* 0x000fe20000000800 */
[C---:B------:R-:W-:Y:S02]  /*7a40*/  FMUL.FTZ R38, R3.reuse, R38 ;  /* 0x0000002603267220 */ /* 0x040fe40000410000 */
[C---:B------:R-:W-:Y:S01]  /*7a50*/  FMUL.FTZ R20, R132.reuse, R112 ;  /* 0x0000007084147220 */ /* 0x040fe20000410000 */
[C---:B------:R-:W-:Y:S01]  /*7a60*/  HMMA.16816.F32.BF16 R16, R136.reuse, R22, R16 ;  /* 0x000000168810723c */ /* 0x040fe20000041810 */
[----:B------:R-:W-:Y:S03]  /*7a70*/  LDSM.16.MT88.4 R100, [R134+UR4+0x2100] ;  /* 0x002100048664783b */ /* 0x000fe60008004200 */
        /* <DEDUP_REMOVED lines=8> */
[----:B------:R-:W3:Y:S01]  /*7b00*/  LDSM.16.MT88.4 R112, [R135+UR4+0x2100] ;  /* 0x002100048770783b */ /* 0x000ee20008004200 */
        /* <DEDUP_REMOVED lines=31> */
[----:B------:R-:W-:Y:S01]  /*7d00*/  LDSM.16.MT88.4 R112, [R135+UR4+0x900] ;  /* 0x000900048770783b */ /* 0x000fe20008004200 */
        /* <DEDUP_REMOVED lines=10> */
[----:B------:R-:W3:Y:S03]  /*7db0*/  LDSM.16.MT88.4 R104, [R135+UR4+0x4100] ;  /* 0x004100048768783b */ /* 0x000ee60008004200 */
        /* <DEDUP_REMOVED lines=16> */
[----:B------:R-:W2:Y:S01]  /*7ec0*/  LDSM.16.MT88.4 R108, [R134+UR4+0x4100] ;  /* 0x00410004866c783b */ /* 0x000ea20008004200 */
        /* <DEDUP_REMOVED lines=15> */
[----:B------:R-:W-:Y:S02]  /*7fc0*/  FMUL.FTZ R89, R132, R89 ;  /* 0x0000005984597220 */ /* 0x000fe40000410000 */
[C---:B------:R-:W-:Y:S01]  /*7fd0*/  FMUL.FTZ R90, R3.reuse, R90 ;  /* 0x0000005a035a7220 */ /* 0x040fe20000410000 */
[----:B------:R-:W-:Y:S01]  /*7fe0*/  F2FP.BF16.PACK_AB R100, R162, R161 ;  /* 0x000000a1a264723e */ /* 0x000fe200000010ff */
[C---:B------:R-:W-:Y:S01]  /*7ff0*/  HMMA.16816.F32.BF16 R80, R136.reuse, R102, R80 ;  /* 0x000000668850723c */ /* 0x040fe20000041850 */
[----:B------:R-:W-:Y:S03]  /*8000*/  MUFU.EX2 R179, R179 ;  /* 0x000000b300b37308 */ /* 0x000fe60000000800 */
[C---:B------:R-:W-:Y:S01]  /*8010*/  FMUL.FTZ R91, R3.reuse, R91 ;  /* 0x0000005b035b7220 */ /* 0x040fe20000410000 */
[----:B----4-:R-:W-:Y:S01]  /*8020*/  F2FP.BF16.PACK_AB R101, R166, R165 ;  /* 0x000000a5a665723e */ /* 0x010fe200000010ff */
[----:B------:R-:W-:Y:S01]  /*8030*/  FMUL.FTZ R92, R132, R92 ;  /* 0x0000005c845c7220 */ /* 0x000fe20000410000 */
[----:B------:R-:W-:Y:S01]  /*8040*/  F2FP.BF16.PACK_AB R102, R164, R163 ;  /* 0x000000a3a466723e */ /* 0x000fe200000010ff */
[C---:B--2---:R-:W-:Y:S03]  /*8050*/  HMMA.16816.F32.BF16 R84, R136.reuse, R108, R84 ;  /* 0x0000006c8854723c */ /* 0x044fe60000041854 */
[----:B------:R-:W-:Y:S01]  /*8060*/  MUFU.EX2 R181, R181 ;  /* 0x000000b500b57308 */ /* 0x000fe20000000800 */
[----:B------:R-:W-:Y:S01]  /*8070*/  FMUL.FTZ R93, R132, R93 ;  /* 0x0000005d845d7220 */ /* 0x000fe20000410000 */
[----:B-----5:R-:W-:Y:S01]  /*8080*/  F2FP.BF16.PACK_AB R103, R168, R167 ;  /* 0x000000a7a867723e */ /* 0x020fe200000010ff */
[C---:B------:R-:W-:Y:S02]  /*8090*/  FMUL.FTZ R94, R3.reuse, R94 ;  /* 0x0000005e035e7220 */ /* 0x040fe40000410000 */
[C---:B------:R-:W-:Y:S01]  /*80a0*/  HMMA.16816.F32.BF16 R88, R136.reuse, R110, R88 ;  /* 0x0000006e8858723c */ /* 0x040fe20000041858 */
[----:B------:R-:W1:Y:S03]  /*80b0*/  LDSM.16.MT88.4 R108, [R134+UR4+0x900] ;  /* 0x00090004866c783b */ /* 0x000e660008004200 */
[C---:B------:R-:W-:Y:S01]  /*80c0*/  FMUL.FTZ R95, R3.reuse, R95 ;  /* 0x0000005f035f7220 */ /* 0x040fe20000410000 */
[----:B------:R-:W2:Y:S01]  /*80d0*/  MUFU.EX2 R182, R182 ;  /* 0x000000b600b67308 */ /* 0x000ea20000000800 */
[C---:B------:R-:W-:Y:S02]  /*80e0*/  FMUL.FTZ R96, R132.reuse, R96 ;  /* 0x0000006084607220 */ /* 0x040fe40000410000 */
[C---:B------:R-:W-:Y:S03]  /*80f0*/  FMUL.FTZ R97, R132.reuse, R97 ;  /* 0x0000006184617220 */ /* 0x040fe60000410000 */
[C---:B---3--:R-:W-:Y:S03]  /*8100*/  HMMA.16816.F32.BF16 R92, R136.reuse, R104, R92 ;  /* 0x00000068885c723c */ /* 0x048fe6000004185c */
[C---:B------:R-:W-:Y:S01]  /*8110*/  FMUL.FTZ R98, R3.reuse, R98 ;  /* 0x0000006203627220 */ /* 0x040fe20000410000 */
[----:B------:R-:W3:Y:S01]  /*8120*/  MUFU.EX2 R183, R183 ;  /* 0x000000b700b77308 */ /* 0x000ee20000000800 */
[C---:B------:R-:W-:Y:S02]  /*8130*/  FMUL.FTZ R99, R3.reuse, R99 ;  /* 0x0000006303637220 */ /* 0x040fe40000410000 */
[----:B------:R-:W-:Y:S02]  /*8140*/  FFMA.FTZ R157, R3, R210, R157 ;  /* 0x000000d2039d7223 */ /* 0x000fe4000001009d */
[----:B------:R-:W-:Y:S03]  /*8150*/  FFMA.FTZ R160, R132, R211, R160 ;  /* 0x000000d384a07223 */ /* 0x000fe600000100a0 */
[----:B------:R-:W-:Y:S01]  /*8160*/  HMMA.16816.F32.BF16 R96, R136, R106, R96 ;  /* 0x0000006a8860723c */ /* 0x000fe20000041860 */
[----:B------:R-:W4:Y:S02]  /*8170*/  LDSM.16.MT88.4 R104, [R134+UR4+0x2900] ;  /* 0x002900048668783b */ /* 0x000f240008004200 */
[----:B------:R-:W-:Y:S01]  /*8180*/  MOV R132, R2 ;  /* 0x0000000200847202 */ /* 0x000fe20000000f00 */
[----:B------:R-:W-:Y:S02]  /*8190*/  FADD.FTZ R159, R159, R160 ;  /* 0x000000a09f9f7221 */ /* 0x000fe40000010000 */
[----:B------:R-:W-:Y:S02]  /*81a0*/  FADD.FTZ R156, R156, R157 ;  /* 0x0000009d9c9c7221 */ /* 0x000fe40000010000 */
[C---:B------:R-:W-:Y:S01]  /*81b0*/  HMMA.16816.F32.BF16 R4, R100.reuse, R112, R4 ;  /* 0x000000706404723c */ /* 0x040fe20000041804 */
[----:B------:R-:W-:Y:S04]  /*81c0*/  LDSM.16.MT88.4 R136, [R133+0x3100] ;  /* 0x003100008588783b */ /* 0x000fe80000004200 */
[----:B------:R-:W-:Y:S02]  /*81d0*/  FADD.FTZ R158, R158, R159 ;  /* 0x0000009f9e9e7221 */ /* 0x000fe40000010000 */
[----:B------:R-:W-:Y:S01]  /*81e0*/  FADD.FTZ R153, R153, R156 ;  /* 0x0000009c99997221 */ /* 0x000fe20000010000 */
[C---:B------:R-:W-:Y:S01]  /*81f0*/  HMMA.16816.F32.BF16 R8, R100.reuse, R114, R8 ;  /* 0x000000726408723c */ /* 0x040fe20000041808 */
[----:B------:R-:W5:Y:S03]  /*8200*/  LDSM.16.MT88.4 R112, [R152+0x2900] ;  /* 0x002900009870783b */ /* 0x000f660000004200 */
[----:B------:R-:W-:Y:S02]  /*8210*/  FADD.FTZ R158, R155, R158 ;  /* 0x0000009e9b9e7221 */ /* 0x000fe40000010000 */
[----:B------:R-:W-:Y:S02]  /*8220*/  FADD.FTZ R154, R154, R153 ;  /* 0x000000999a9a7221 */ /* 0x000fe40000010000 */
[C---:B------:R-:W-:Y:S04]  /*8230*/  HMMA.16816.F32.BF16 R12, R100.reuse, R116, R12 ;  /* 0x00000074640c723c */ /* 0x040fe8000004180c */
[----:B------:R-:W-:Y:S02]  /*8240*/  FADD.FTZ R161, R161, R158 ;  /* 0x0000009ea1a17221 */ /* 0x000fe40000010000 */
[----:B------:R-:W-:Y:S02]  /*8250*/  FADD.FTZ R165, R165, R154 ;  /* 0x0000009aa5a57221 */ /* 0x000fe40000010000 */
[C---:B------:R-:W-:Y:S01]  /*8260*/  HMMA.16816.F32.BF16 R16, R100.reuse, R118, R16 ;  /* 0x000000766410723c */ /* 0x040fe20000041810 */
[----:B------:R-:W-:Y:S03]  /*8270*/  LDSM.16.MT88.4 R116, [R133+0x4900] ;  /* 0x004900008574783b */ /* 0x000fe60000004200 */
[----:B------:R-:W-:Y:S02]  /*8280*/  FADD.FTZ R162, R162, R161 ;  /* 0x000000a1a2a27221 */ /* 0x000fe40000010000 */
[----:B------:R-:W-:Y:S02]  /*8290*/  FADD.FTZ R166, R166, R165 ;  /* 0x000000a5a6a67221 */ /* 0x000fe40000010000 */
[C---:B-1----:R-:W-:Y:S04]  /*82a0*/  HMMA.16816.F32.BF16 R20, R100.reuse, R108, R20 ;  /* 0x0000006c6414723c */ /* 0x042fe80000041814 */
[----:B------:R-:W-:Y:S02]  /*82b0*/  FADD.FTZ R163, R163, R162 ;  /* 0x000000a2a3a37221 */ /* 0x000fe40000010000 */
[----:B------:R-:W-:Y:S02]  /*82c0*/  FADD.FTZ R167, R167, R166 ;  /* 0x000000a6a7a77221 */ /* 0x000fe40000010000 */
[C---:B------:R-:W-:Y:S01]  /*82d0*/  HMMA.16816.F32.BF16 R24, R100.reuse, R110, R24 ;  /* 0x0000006e6418723c */ /* 0x040fe20000041818 */
[----:B------:R-:W1:Y:S03]  /*82e0*/  LDSM.16.MT88.4 R108, [R135+UR4+0x4900] ;  /* 0x00490004876c783b */ /* 0x000e660008004200 */
[----:B------:R-:W-:Y:S02]  /*82f0*/  FADD.FTZ R164, R164, R163 ;  /* 0x000000a3a4a47221 */ /* 0x000fe40000010000 */
[----:B------:R-:W-:Y:S02]  /*8300*/  FADD.FTZ R168, R168, R167 ;  /* 0x000000a7a8a87221 */ /* 0x000fe40000010000 */
        /* <DEDUP_REMOVED lines=8> */
[----:B------:R-:W-:Y:S07]  /*8390*/  LDSM.16.MT88.4 R128, [R135+UR4+0x3100] ;  /* 0x003100048780783b */ /* 0x000fee0008004200 */
[C---:B----4-:R-:W-:Y:S08]  /*83a0*/  HMMA.16816.F32.BF16 R52, R100.reuse, R104, R52 ;  /* 0x000000686434723c */ /* 0x050ff00000041834 */
[C---:B------:R-:W-:Y:S01]  /*83b0*/  HMMA.16816.F32.BF16 R56, R100.reuse, R106, R56 ;  /* 0x0000006a6438723c */ /* 0x040fe20000041838 */
[----:B------:R-:W4:Y:S07]  /*83c0*/  LDSM.16.MT88.4 R104, [R134+UR4+0x4900] ;  /* 0x004900048668783b */ /* 0x000f2e0008004200 */
[C---:B-----5:R-:W-:Y:S08]  /*83d0*/  HMMA.16816.F32.BF16 R60, R100.reuse, R112, R60 ;  /* 0x00000070643c723c */ /* 0x060ff0000004183c */
[C---:B------:R-:W-:Y:S01]  /*83e0*/  HMMA.16816.F32.BF16 R64, R100.reuse, R114, R64 ;  /* 0x000000726440723c */ /* 0x040fe20000041840 */
[----:B------:R-:W5:Y:S07]  /*83f0*/  LDSM.16.MT88.4 R112, [R152+0x4900] ;  /* 0x004900009870783b */ /* 0x000f6e0000004200 */
[C---:B-1----:R-:W-:Y:S08]  /*8400*/  HMMA.16816.F32.BF16 R68, R100.reuse, R108, R68 ;  /* 0x0000006c6444723c */ /* 0x042ff00000041844 */
[C---:B------:R-:W-:Y:S01]  /*8410*/  HMMA.16816.F32.BF16 R72, R100.reuse, R110, R72 ;  /* 0x0000006e6448723c */ /* 0x040fe20000041848 */
[----:B------:R-:W1:Y:S07]  /*8420*/  LDSM.16.MT88.4 R108, [R135+UR4+0x1100] ;  /* 0x00110004876c783b */ /* 0x000e6e0008004200 */
[C---:B------:R-:W-:Y:S08]  /*8430*/  HMMA.16816.F32.BF16 R76, R100.reuse, R116, R76 ;  /* 0x00000074644c723c */ /* 0x040ff0000004184c */
[C---:B------:R-:W-:Y:S01]  /*8440*/  HMMA.16816.F32.BF16 R80, R100.reuse, R118, R80 ;  /* 0x000000766450723c */ /* 0x040fe20000041850 */
[----:B------:R-:W1:Y:S07]  /*8450*/  LDSM.16.MT88.4 R116, [R134+UR4+0x1100] ;  /* 0x001100048674783b */ /* 0x000e6e0008004200 */
[C---:B----4-:R-:W-:Y:S08]  /*8460*/  HMMA.16816.F32.BF16 R84, R100.reuse, R104, R84 ;  /* 0x000000686454723c */ /* 0x050ff00000041854 */
[C---:B------:R-:W-:Y:S01]  /*8470*/  HMMA.16816.F32.BF16 R88, R100.reuse, R106, R88 ;  /* 0x0000006a6458723c */ /* 0x040fe20000041858 */
[----:B------:R-:W4:Y:S07]  /*8480*/  LDSM.16.MT88.4 R104, [R134+UR4+0x3100] ;  /* 0x003100048668783b */ /* 0x000f2e0008004200 */
[C---:B-----5:R-:W-:Y:S08]  /*8490*/  HMMA.16816.F32.BF16 R92, R100.reuse, R112, R92 ;  /* 0x00000070645c723c */ /* 0x060ff0000004185c */
[----:B------:R-:W-:Y:S01]  /*84a0*/  HMMA.16816.F32.BF16 R96, R100, R114, R96 ;  /* 0x000000726460723c */ /* 0x000fe20000041860 */
[----:B------:R-:W-:Y:S06]  /*84b0*/  LDSM.16.MT88.4 R112, [R135+UR4+0x5100] ;  /* 0x005100048770783b */ /* 0x000fec0008004200 */
        /* <DEDUP_REMOVED lines=17> */
[C---:B------:R-:W-:Y:S08]  /*85d0*/  HMMA.16816.F32.BF16 R20, R100.reuse, R116, R20 ;  /* 0x000000746414723c */ /* 0x040ff00000041814 */
[C---:B------:R-:W-:Y:S01]  /*85e0*/  HMMA.16816.F32.BF16 R24, R100.reuse, R118, R24 ;  /* 0x000000766418723c */ /* 0x040fe20000041818 */
[----:B------:R-:W5:Y:S07]  /*85f0*/  LDSM.16.MT88.4 R116, [R133+0x5100] ;  /* 0x005100008574783b */ /* 0x000f6e0000004200 */
[C---:B------:R-:W-:Y:S08]  /*8600*/  HMMA.16816.F32.BF16 R28, R100.reuse, R124, R28 ;  /* 0x0000007c641c723c */ /* 0x040ff0000004181c */
[C---:B------:R-:W-:Y:S01]  /*8610*/  HMMA.16816.F32.BF16 R32, R100.reuse, R126, R32 ;  /* 0x0000007e6420723c */ /* 0x040fe20000041820 */
[----:B------:R-:W-:Y:S07]  /*8620*/  LDSM.16.MT88.4 R124, [R135+UR4+0x1900] ;  /* 0x00190004877c783b */ /* 0x000fee0008004200 */
[C---:B------:R-:W-:Y:S08]  /*8630*/  HMMA.16816.F32.BF16 R36, R100.reuse, R128, R36 ;  /* 0x000000806424723c */ /* 0x040ff00000041824 */
[C---:B------:R-:W-:Y:S08]  /*8640*/  HMMA.16816.F32.BF16 R40, R100.reuse, R130, R40 ;  /* 0x000000826428723c */ /* 0x040ff00000041828 */
[C---:B------:R-:W-:Y:S07]  /*8650*/  HMMA.16816.F32.BF16 R44, R100.reuse, R136, R44 ;  /* 0x00000088642c723c */ /* 0x040fee000004182c */
[----:B------:R-:W-:Y:S01]  /*8660*/  F2FP.BF16.PACK_AB R136, R177, R174 ;  /* 0x000000aeb188723e */ /* 0x000fe200000010ff */
[C---:B------:R-:W-:Y:S04]  /*8670*/  HMMA.16816.F32.BF16 R48, R100.reuse, R138, R48 ;  /* 0x0000008a6430723c */ /* 0x040fe80000041830 */
[----:B--2---:R-:W-:Y:S01]  /*8680*/  F2FP.BF16.PACK_AB R137, R182, R181 ;  /* 0x000000b5b689723e */ /* 0x004fe200000010ff */
[----:B------:R-:W-:Y:S02]  /*8690*/  FADD.FTZ R174, R174, R171 ;  /* 0x000000abaeae7221 */ /* 0x000fe40000010000 */
[----:B------:R-:W-:Y:S01]  /*86a0*/  F2FP.BF16.PACK_AB R138, R180, R179 ;  /* 0x000000b3b48a723e */ /* 0x000fe200000010ff */
[C---:B----4-:R-:W-:Y:S04]  /*86b0*/  HMMA.16816.F32.BF16 R52, R100.reuse, R104, R52 ;  /* 0x000000686434723c */ /* 0x050fe80000041834 */
[----:B---3--:R-:W-:Y:S01]  /*86c0*/  F2FP.BF16.PACK_AB R139, R224, R183 ;  /* 0x000000b7e08b723e */ /* 0x008fe200000010ff */
[----:B------:R-:W-:Y:S02]  /*86d0*/  FADD.FTZ R181, R181, R170 ;  /* 0x000000aab5b57221 */ /* 0x000fe40000010000 */
[----:B------:R-:W-:Y:S01]  /*86e0*/  FADD.FTZ R174, R177, R174 ;  /* 0x000000aeb1ae7221 */ /* 0x000fe20000010000 */
[C---:B------:R-:W-:Y:S01]  /*86f0*/  HMMA.16816.F32.BF16 R56, R100.reuse, R106, R56 ;  /* 0x0000006a6438723c */ /* 0x040fe20000041838 */
[----:B------:R-:W2:Y:S03]  /*8700*/  LDSM.16.MT88.4 R104, [R134+UR4+0x5100] ;  /* 0x005100048668783b */ /* 0x000ea60008004200 */
        /* <DEDUP_REMOVED lines=8> */
[C---:B------:R-:W-:Y:S08]  /*8790*/  HMMA.16816.F32.BF16 R68, R100.reuse, R112, R68 ;  /* 0x000000706444723c */ /* 0x040ff00000041844 */
[C---:B------:R-:W-:Y:S08]  /*87a0*/  HMMA.16816.F32.BF16 R72, R100.reuse, R114, R72 ;  /* 0x000000726448723c */ /* 0x040ff00000041848 */
[C---:B-----5:R-:W-:Y:S08]  /*87b0*/  HMMA.16816.F32.BF16 R76, R100.reuse, R116, R76 ;  /* 0x00000074644c723c */ /* 0x060ff0000004184c */
[C---:B------:R-:W-:Y:S01]  /*87c0*/  HMMA.16816.F32.BF16 R80, R100.reuse, R118, R80 ;  /* 0x000000766450723c */ /* 0x040fe20000041850 */
[----:B------:R-:W3:Y:S07]  /*87d0*/  LDSM.16.MT88.4 R116, [R133+0x1900] ;  /* 0x001900008574783b */ /* 0x000eee0000004200 */
[C---:B--2---:R-:W-:Y:S08]  /*87e0*/  HMMA.16816.F32.BF16 R84, R100.reuse, R104, R84 ;  /* 0x000000686454723c */ /* 0x044ff00000041854 */
[C---:B------:R-:W-:Y:S01]  /*87f0*/  HMMA.16816.F32.BF16 R88, R100.reuse, R106, R88 ;  /* 0x0000006a6458723c */ /* 0x040fe20000041858 */
[----:B------:R-:W2:Y:S07]  /*8800*/  LDSM.16.MT88.4 R104, [R134+UR4+0x1900] ;  /* 0x001900048668783b */ /* 0x000eae0008004200 */
[C---:B-1----:R-:W-:Y:S08]  /*8810*/  HMMA.16816.F32.BF16 R92, R100.reuse, R108, R92 ;  /* 0x0000006c645c723c */ /* 0x042ff0000004185c */
[----:B------:R-:W-:Y:S08]  /*8820*/  HMMA.16816.F32.BF16 R96, R100, R110, R96 ;  /* 0x0000006e6460723c */ /* 0x000ff00000041860 */
[C---:B------:R-:W-:Y:S01]  /*8830*/  HMMA.16816.F32.BF16 R128, R136.reuse, R124, R4 ;  /* 0x0000007c8880723c */ /* 0x040fe20000041804 */
[----:B------:R-:W1:Y:S07]  /*8840*/  LDSM.16.MT88.4 R4, [R134+UR4+0x3900] ;  /* 0x003900048604783b */ /* 0x000e6e0008004200 */
[C---:B------:R-:W-:Y:S01]  /*8850*/  HMMA.16816.F32.BF16 R124, R136.reuse, R126, R8 ;  /* 0x0000007e887c723c */ /* 0x040fe20000041808 */
[----:B------:R-:W4:Y:S07]  /*8860*/  LDSM.16.MT88.4 R8, [R152+0x3900] ;  /* 0x003900009808783b */ /* 0x000f2e0000004200 */
[C---:B---3--:R-:W-:Y:S01]  /*8870*/  HMMA.16816.F32.BF16 R120, R136.reuse, R116, R12 ;  /* 0x000000748878723c */ /* 0x048fe2000004180c */
[----:B------:R-:W3:Y:S07]  /*8880*/  LDSM.16.MT88.4 R12, [R135+UR4+0x5900] ;  /* 0x00590004870c783b */ /* 0x000eee0008004200 */
[C---:B------:R-:W-:Y:S07]  /*8890*/  HMMA.16816.F32.BF16 R116, R136.reuse, R118, R16 ;  /* 0x000000768874723c */ /* 0x040fee0000041810 */
[----:B------:R-:W-:Y:S01]  /*88a0*/  IADD3 R16, R214, -0x2, RZ ;  /* 0xfffffffed6107810 */ /* 0x000fe20007ffe0ff */
[C---:B--2---:R-:W-:Y:S03]  /*88b0*/  HMMA.16816.F32.BF16 R112, R136.reuse, R104, R20 ;  /* 0x000000688870723c */ /* 0x044fe60000041814 */
[C---:B------:R-:W-:Y:S05]  /*88c0*/  ISETP.GE.AND P6, PT, R16.reuse, R193, PT ;  /* 0x000000c11000720c */ /* 0x040fea0003fc6270 */
[C---:B------:R-:W-:Y:S08]  /*88d0*/  HMMA.16816.F32.BF16 R108, R136.reuse, R106, R24 ;  /* 0x0000006a886c723c */ /* 0x040ff00000041818 */
[C---:B------:R-:W-:Y:S04]  /*88e0*/  HMMA.16816.F32.BF16 R104, R136.reuse, R140, R28 ;  /* 0x0000008c8868723c */ /* 0x040fe8000004181c */
[----:B------:R-:W-:Y:S04]  /*88f0*/  @P6 SHF.R.S32.HI R17, RZ, 0x1f, R16 ;  /* 0x0000001fff116819 */ /* 0x000fe80000011410 */
        /* <DEDUP_REMOVED lines=8> */
[C---:B----4-:R-:W-:Y:S07]  /*8980*/  HMMA.16816.F32.BF16 R60, R136.reuse, R8, R60 ;  /* 0x00000008883c723c */ /* 0x050fee000004183c */
[----:B------:R-:W-:Y:S01]  /*8990*/  @P6 IMAD R8, R17, c[0x0][0x1e0], RZ ;  /* 0x0000780011086a24 */ /* 0x000fe200078e02ff */
[C---:B------:R-:W-:Y:S04]  /*89a0*/  HMMA.16816.F32.BF16 R64, R136.reuse, R10, R64 ;  /* 0x0000000a8840723c */ /* 0x040fe80000041840 */
[C---:B------:R-:W-:Y:S02]  /*89b0*/  @P6 IMAD R8, R16.reuse, c[0x0][0x1e4], R8 ;  /* 0x0000790010086a24 */ /* 0x040fe400078e0208 */
[----:B------:R-:W-:Y:S02]  /*89c0*/  @P6 IMAD.WIDE.U32 R16, R16, c[0x0][0x1e0], RZ ;  /* 0x0000780010106a25 */ /* 0x000fe400078e00ff */
[C---:B---3--:R-:W-:Y:S04]  /*89d0*/  HMMA.16816.F32.BF16 R68, R136.reuse, R12, R68 ;  /* 0x0000000c8844723c */ /* 0x048fe80000041844 */
[----:B------:R-:W-:Y:S02]  /*89e0*/  @P6 IADD3 R9, R17, R8, RZ ;  /* 0x0000000811096210 */ /* 0x000fe40007ffe0ff */
[C---:B------:R-:W-:Y:S02]  /*89f0*/  @P6 SHF.L.U32 R19, R16.reuse, 0x6, RZ ;  /* 0x0000000610136819 */ /* 0x040fe400000006ff */
[----:B------:R-:W-:Y:S01]  /*8a00*/  @P6 SHF.L.U64.HI R18, R16, 0x6, R9 ;  /* 0x0000000610126819 */ /* 0x000fe20000010209 */
[C---:B------:R-:W-:Y:S01]  /*8a10*/  HMMA.16816.F32.BF16 R72, R136.reuse, R14, R72 ;  /* 0x0000000e8848723c */ /* 0x040fe20000041848 */
[----:B------:R-:W2:Y:S02]  /*8a20*/  LDSM.16.MT88.4 R8, [R134+UR4+0x5900] ;  /* 0x005900048608783b */ /* 0x000ea40008004200 */
[C---:B------:R-:W-:Y:S02]  /*8a30*/  @P6 IADD3 R12, P0, R19.reuse, R202, RZ ;  /* 0x000000ca130c6210 */ /* 0x040fe40007f1e0ff */
[----:B------:R-:W-:Y:S02]  /*8a40*/  @P6 IADD3 R22, P4, R19, R218, RZ ;  /* 0x000000da13166210 */ /* 0x000fe40007f9e0ff */
[----:B------:R-:W-:Y:S01]  /*8a50*/  @P6 IADD3.X R13, R18, R207, RZ, P0, !PT ;  /* 0x000000cf120d6210 */ /* 0x000fe200007fe4ff */
[C---:B-1----:R-:W-:Y:S04]  /*8a60*/  HMMA.16816.F32.BF16 R76, R136.reuse, R4, R76 ;  /* 0x00000004884c723c */ /* 0x042fe8000004184c */
[----:B------:R-:W-:Y:S02]  /*8a70*/  @P6 LEA R20, P5, R12, c[0x0][0x1c8], 0x1 ;  /* 0x000072000c146a11 */ /* 0x000fe400078a08ff */
[----:B------:R-:W-:Y:S02]  /*8a80*/  @P6 LEA R16, P0, R22, c[0x0][0x1c8], 0x1 ;  /* 0x0000720016106a11 */ /* 0x000fe400078008ff */
[----:B------:R-:W-:Y:S01]  /*8a90*/  @P6 LEA.HI.X R21, R12, c[0x0][0x1cc], R13, 0x1, P5 ;  /* 0x000073000c156a11 */ /* 0x000fe200028f0c0d */
[C---:B------:R-:W-:Y:S01]  /*8aa0*/  HMMA.16816.F32.BF16 R80, R136.reuse, R6, R80 ;  /* 0x000000068850723c */ /* 0x040fe20000041850 */
[----:B------:R-:W1:Y:S02]  /*8ab0*/  LDSM.16.MT88.4 R12, [R152+0x5900] ;  /* 0x00590000980c783b */ /* 0x000e640000004200 */
[----:B------:R-:W-:Y:S02]  /*8ac0*/  @P6 IADD3.X R17, R18, R217, RZ, P4, !PT ;  /* 0x000000d912116210 */ /* 0x000fe400027fe4ff */
[----:B------:R-:W-:Y:S02]  /*8ad0*/  @P6 IADD3 R3, P5, R197, R19, RZ ;  /* 0x00000013c5036210 */ /* 0x000fe40007fbe0ff */
[----:B------:R-:W-:Y:S02]  /*8ae0*/  @P6 LEA.HI.X R17, R22, c[0x0][0x1cc], R17, 0x1, P0 ;  /* 0x0000730016116a11 */ /* 0x000fe400000f0c11 */
[----:B------:R-:W-:Y:S03]  /*8af0*/  @P6 IADD3 R19, P0, R19, R216, RZ ;  /* 0x000000d813136210 */ /* 0x000fe60007f1e0ff */
[----:B------:R-:W-:Y:S02]  /*8b00*/  @P6 IADD3 R23, P4, R3, R202, RZ ;  /* 0x000000ca03176210 */ /* 0x000fe40007f9e0ff */
[----:B------:R-:W-:Y:S02]  /*8b10*/  @P6 IADD3.X R22, R196, R18, RZ, P5, !PT ;  /* 0x00000012c4166210 */ /* 0x000fe40002ffe4ff */
[----:B------:R-:W-:Y:S02]  /*8b20*/  @P6 LEA R4, P5, R19, c[0x0][0x1c8], 0x1 ;  /* 0x0000720013046a11 */ /* 0x000fe400078a08ff */
[----:B------:R-:W-:Y:S02]  /*8b30*/  @P6 IADD3.X R24, R18, R215, RZ, P0, !PT ;  /* 0x000000d712186210 */ /* 0x000fe400007fe4ff */
[----:B------:R-:W-:Y:S02]  /*8b40*/  @P6 LEA R18, P0, R23, c[0x0][0x1c8], 0x1 ;  /* 0x0000720017126a11 */ /* 0x000fe400078008ff */
[----:B------:R-:W-:Y:S02]  /*8b50*/  @P6 IADD3.X R26, R22, R207, RZ, P4, !PT ;  /* 0x000000cf161a6210 */ /* 0x000fe400027fe4ff */
[----:B------:R-:W-:Y:S01]  /*8b60*/  @P6 LEA.HI.X R5, R19, c[0x0][0x1cc], R24, 0x1, P5 ;  /* 0x0000730013056a11 */ /* 0x000fe200028f0c18 */
[C---:B--2---:R-:W-:Y:S03]  /*8b70*/  HMMA.16816.F32.BF16 R84, R136.reuse, R8, R84 ;  /* 0x000000088854723c */ /* 0x044fe60000041854 */
[----:B------:R-:W-:Y:S02]  /*8b80*/  @P6 LEA.HI.X R19, R23, c[0x0][0x1cc], R26, 0x1, P0 ;  /* 0x0000730017136a11 */ /* 0x000fe400000f0c1a */
[----:B------:R-:W-:Y:S02]  /*8b90*/  MOV R23, UR7 ;  /* 0x0000000700177c02 */ /* 0x000fe40008000f00 */
[----:B------:R-:W-:Y:S01]  /*8ba0*/  @P6 IADD3 R24, P0, R3, R218, RZ ;  /* 0x000000da03186210 */ /* 0x000fe20007f1e0ff */
[C---:B------:R-:W-:Y:S04]  /*8bb0*/  HMMA.16816.F32.BF16 R88, R136.reuse, R10, R88 ;  /* 0x0000000a8858723c */ /* 0x040fe80000041858 */
[----:B------:R-:W-:Y:S01]  /*8bc0*/  @P6 IMAD R23, R23, 0x3000, R198 ;  /* 0x0000300017176824 */ /* 0x000fe200078e02c6 */
[----:B------:R-:W-:Y:S02]  /*8bd0*/  @P6 LEA R6, P5, R24, c[0x0][0x1c8], 0x1 ;  /* 0x0000720018066a11 */ /* 0x000fe400078a08ff */
[----:B------:R-:W-:Y:S01]  /*8be0*/  @P6 IADD3 R25, P4, R3, R216, RZ ;  /* 0x000000d803196210 */ /* 0x000fe20007f9e0ff */
[C---:B-1----:R-:W-:Y:S04]  /*8bf0*/  HMMA.16816.F32.BF16 R92, R136.reuse, R12, R92 ;  /* 0x0000000c885c723c */ /* 0x042fe8000004185c */
[----:B------:R-:W-:Y:S02]  /*8c00*/  @P6 IADD3.X R3, R22, R217, RZ, P0, !PT ;  /* 0x000000d916036210 */ /* 0x000fe400007fe4ff */
[----:B------:R-:W-:Y:S02]  /*8c10*/  @P6 LEA R26, P0, R25, c[0x0][0x1c8], 0x1 ;  /* 0x00007200191a6a11 */ /* 0x000fe400078008ff */
[----:B------:R-:W-:Y:S01]  /*8c20*/  @P6 LEA.HI.X R7, R24, c[0x0][0x1cc], R3, 0x1, P5 ;  /* 0x0000730018076a11 */ /* 0x000fe200028f0c03 */
[----:B------:R-:W-:Y:S03]  /*8c30*/  HMMA.16816.F32.BF16 R96, R136, R14, R96 ;  /* 0x0000000e8860723c */ /* 0x000fe60000041860 */
[----:B------:R-:W-:Y:S02]  /*8c40*/  @P6 SHF.L.U32 R3, R23, 0x1, RZ ;  /* 0x0000000117036819 */ /* 0x000fe400000006ff */
[----:B------:R-:W-:Y:S03]  /*8c50*/  @P6 IADD3.X R22, R22, R215, RZ, P4, !PT ;  /* 0x000000d716166210 */ /* 0x000fe600027fe4ff */
[----:B------:R-:W-:Y:S01]  /*8c60*/  @!PT LDS RZ, [RZ] ;  /* 0x00000000fffff984 */ /* 0x000fe20000000800 */
[----:B------:R-:W-:Y:S01]  /*8c70*/  @!PT LDS RZ, [RZ] ;  /* 0x00000000fffff984 */ /* 0x000fe20000000800 */
[----:B------:R-:W-:Y:S01]  /*8c80*/  @!PT LDS RZ, [RZ] ;  /* 0x00000000fffff984 */ /* 0x000fe20000000800 */
[----:B------:R1:W-:Y:S01]  /*8c90*/  @P6 LDGSTS.E.BYPASS.LTC128B.128 [R3+0xc100], [R20.64], !P3 ;  /* 0x0c10000014036fae */ /* 0x0003e2000d901d4a */
[----:B------:R-:W-:Y:S02]  /*8ca0*/  @P6 LEA.HI.X R27, R25, c[0x0][0x1cc], R22, 0x1, P0 ;  /* 0x00007300191b6a11 */ /* 0x000fe400000f0c16 */
[C---:B------:R-:W-:Y:S02]  /*8cb0*/  ISETP.GT.AND P0, PT, R214.reuse, R223, PT ;  /* 0x000000dfd600720c */ /* 0x040fe40003f04270 */
[----:B------:R-:W-:Y:S03]  /*8cc0*/  IADD3 R214, R214, -0x1, RZ ;  /* 0xffffffffd6d67810 */ /* 0x000fe60007ffe0ff */
[----:B------:R1:W-:Y:S08]  /*8cd0*/  @P6 LDGSTS.E.BYPASS.LTC128B.128 [R3+0xe100], [R16.64], !P2 ;  /* 0x0e10000010036fae */ /* 0x0003f0000d101d4a */
[----:B------:R1:W-:Y:S08]  /*8ce0*/  @P6 LDGSTS.E.BYPASS.LTC128B.128 [R3+0x10100], [R4.64], !P1 ;  /* 0x1010000004036fae */ /* 0x0003f0000c901d4a */
[----:B------:R1:W-:Y:S08]  /*8cf0*/  @P6 LDGSTS.E.BYPASS.LTC128B.128 [R3+0xd100], [R18.64], !P3 ;  /* 0x0d10000012036fae */ /* 0x0003f0000d901d4a */
[----:B------:R1:W-:Y:S08]  /*8d00*/  @P6 LDGSTS.E.BYPASS.LTC128B.128 [R3+0xf100], [R6.64], !P2 ;  /* 0x0f10000006036fae */ /* 0x0003f0000d101d4a */
[----:B------:R1:W-:Y:S08]  /*8d10*/  @P6 LDGSTS.E.BYPASS.LTC128B.128 [R3+0x11100], [R26.64], !P1 ;  /* 0x111000001a036fae */ /* 0x0003f0000c901d4a */
[----:B------:R-:W0:Y:S01]  /*8d20*/  LDGDEPBAR ;  /* 0x00000000000079af */ /* 0x000e220000000000 */
[----:B-1----:R-:W-:Y:S01]  /*8d30*/  MOV R3, R0 ;  /* 0x0000000000037202 */ /* 0x002fe20000000f00 */
[----:B------:R-:W-:-:S06]  /*8d40*/  @P0 BRA `(.L_x_1594) ;  /* 0xffffc70000000947 */ /* 0x000fcc000383ffff */
.L_x_1585:
[----:B------:R-:W-:Y:S01]  /*8d50*/  ULEA UR9, UR9, 0x7f, 0x7 ;  /* 0x0000007f09097891 */ /* 0x000fe2000f8e383f */
[----:B------:R-:W-:Y:S01]  /*8d60*/  PLOP3.LUT P0, PT, PT, PT, UP1, 0x40, 0x0 ;  /* 0x000000000000781c */ /* 0x000fe20003f0e818 */
[----:B------:R-:W-:-:S02]  /*8d70*/  ULDC.64 UR12, c[0x0][0x2c8] ;  /* 0x0000b200000c7ab9 */ /* 0x000fc40000000a00 */
[----:B------:R-:W-:Y:S02]  /*8d80*/  UIMAD.WIDE.U32 UR14, UR9, UR12, URZ ;  /* 0x0000000c090e72a5 */ /* 0x000fe4000f8e003f */
[----:B------:R-:W-:Y:S02]  /*8d90*/  ULDC UR4, c[0x0][0x168] ;  /* 0x00005a0000047ab9 */ /* 0x000fe40000000800 */
[----:B------:R-:W-:Y:S02]  /*8da0*/  UMOV UR12, 0x1 ;  /* 0x00000001000c7882 */ /* 0x000fe40000000000 */
[----:B------:R-:W-:Y:S02]  /*8db0*/  UIADD3 UR4, UR12, -UR4, URZ ;  /* 0x800000040c047290 */ /* 0x000fe4000fffe03f */
[----:B------:R-:W-:Y:S02]  /*8dc0*/  @UP2 USHF.R.U32.HI UR9, URZ, UR13, UR15 ;  /* 0x0000000d3f092299 */ /* 0x000fe4000801160f */
[----:B------:R-:W-:-:S02]  /*8dd0*/  ULDC UR12, c[0x0][0x1d0] ;  /* 0x00007400000c7ab9 */ /* 0x000fc40000000800 */
[----:B------:R-:W-:-:S03]  /*8de0*/  UIADD3 UR9, UR9, UR12, UR4 ;  /* 0x0000000c09097290 */ /* 0x000fc6000fffe004 */
[----:B------:R-:W-:Y:S02]  /*8df0*/  ULDC UR4, c[0x0][0x324] ;  /* 0x0000c90000047ab9 */ /* 0x000fe40000000800 */
[----:B------:R-:W-:-:S06]  /*8e00*/  UIADD3 UR4, UR9, -UR4, URZ ;  /* 0x8000000409047290 */ /* 0x000fcc000fffe03f */
        /* <DEDUP_REMOVED lines=12> */
.L_x_1596:
[----:B------:R-:W-:-:S04]  /*8ed0*/  MOV R3, c[0x0][0x32c] ;  /* 0x0000cb0000037a02 */ /* 0x000fc80000000f00 */
[----:B------:R-:W-:-:S13]  /*8ee0*/  ISETP.NE.AND P0, PT, R3, 0x1, PT ;  /* 0x000000010300780c */ /* 0x000fda0003f05270 */
[----:B------:R-:W-:-:S05]  /*8ef0*/  @P0 IMAD.HI.U32 R3, R5, c[0x0][0x330], RZ ;  /* 0x0000cc0005030a27 */ /* 0x000fca00078e00ff */
[----:B------:R-:W-:-:S05]  /*8f00*/  @P0 SHF.R.U32.HI R5, RZ, c[0x0][0x334], R3 ;  /* 0x0000cd00ff050a19 */ /* 0x000fca0000011603 */
.L_x_1597:
[----:B------:R-:W-:-:S05]  /*8f10*/  IMAD R5, R5, c[0x0][0x32c], RZ ;  /* 0x0000cb0005057a24 */ /* 0x000fca00078e02ff */
[----:B------:R-:W-:-:S04]  /*8f20*/  IMNMX R4, R4, R5, !PT ;  /* 0x0000000504047217 */ /* 0x000fc80007800200 */
.L_x_1595:
[----:B------:R-:W-:-:S04]  /*8f30*/  IADD3 R4, R4, 0x3f, RZ ;  /* 0x0000003f04047810 */ /* 0x000fc80007ffe0ff */
[----:B------:R-:W-:-:S04]  /*8f40*/  SHF.R.S32.HI R3, RZ, 0x1f, R4 ;  /* 0x0000001fff037819 */ /* 0x000fc80000011404 */
[----:B------:R-:W-:-:S04]  /*8f50*/  LEA.HI R4, R3, R4, RZ, 0x6 ;  /* 0x0000000403047211 */ /* 0x000fc800078f30ff */
[----:B------:R-:W-:-:S04]  /*8f60*/  SHF.R.S32.HI R4, RZ, 0x6, R4 ;  /* 0x00000006ff047819 */ /* 0x000fc80000011404 */
[----:B------:R-:W-:-:S04]  /*8f70*/  IMNMX R223, R193, R4, !PT ;  /* 0x00000004c1df7217 */ /* 0x000fc80007800200 */
[----:B------:R-:W-:-:S13]  /*8f80*/  ISETP.GE.AND P0, PT, R214, R223, PT ;  /* 0x000000dfd600720c */ /* 0x000fda0003f06270 */
[----:B------:R-:W-:Y:S05]  /*8f90*/  @!P0 BRA `(.L_x_1598) ;  /* 0x00002f3000008947 */ /* 0x000fea0003800000 */
[----:B------:R-:W-:Y:S01]  /*8fa0*/  IMAD.MOV.U32 R189, RZ, RZ, 0x20 ;  /* 0x00000020ffbd7424 */ /* 0x000fe200078e00ff */
[----:B------:R-:W-:Y:S01]  /*8fb0*/  LOP3.LUT P0, RZ, R212, 0x2, RZ, 0xc0, !PT ;  /* 0x00000002d4ff7812 */ /* 0x000fe2000780c0ff */
[----:B------:R-:W-:Y:S01]  /*8fc0*/  IMAD.MOV.U32 R3, RZ, RZ, R0 ;  /* 0x000000ffff037224 */ /* 0x000fe200078e0000 */
[----:B------:R-:W-:Y:S01]  /*8fd0*/  IADD3 R219, P5, R200, 0x80, RZ ;  /* 0x00000080c8db7810 */ /* 0x000fe20007fbe0ff */
[----:B------:R-:W-:Y:S01]  /*8fe0*/  IMAD.MOV.U32 R133, RZ, RZ, R2 ;  /* 0x000000ffff857224 */ /* 0x000fe200078e0002 */
[----:B------:R-:W-:Y:S01]  /*8ff0*/  IADD3 R217, P4, R202, 0x40, RZ ;  /* 0x00000040cad97810 */ /* 0x000fe20007f9e0ff */
[----:B------:R-:W-:Y:S01]  /*9000*/  IMAD.MOV.U32 R222, RZ, RZ, R214 ;  /* 0x000000ffffde7224 */ /* 0x000fe200078e00d6 */
[----:B------:R-:W-:Y:S01]  /*9010*/  SEL R189, R189, 0xffffffe0, !P0 ;  /* 0xffffffe0bdbd7807 */ /* 0x000fe20004000000 */
[----:B------:R-:W-:Y:S01]  /*9020*/  IMAD.X R218, RZ, RZ, R205, P5 ;  /* 0x000000ffffda7224 */ /* 0x000fe200028e06cd */
[----:B------:R-:W-:Y:S01]  /*9030*/  IADD3 R221, P6, R200, 0x40, RZ ;  /* 0x00000040c8dd7810 */ /* 0x000fe20007fde0ff */
[----:B------:R-:W-:Y:S01]  /*9040*/  IMAD.X R216, RZ, RZ, R207, P4 ;  /* 0x000000ffffd87224 */ /* 0x000fe200020e06cf */
[----:B------:R-:W-:-:S02]  /*9050*/  IADD3 R215, P0, R202, 0x80, RZ ;  /* 0x00000080cad77810 */ /* 0x000fc40007f1e0ff */
[----:B------:R-:W-:Y:S02]  /*9060*/  IADD3.X R220, RZ, R205, RZ, P6, !PT ;  /* 0x000000cdffdc7210 */ /* 0x000fe400037fe4ff */
[----:B------:R-:W-:Y:S02]  /*9070*/  IADD3.X R213, RZ, R207, RZ, P0, !PT ;  /* 0x000000cfffd57210 */ /* 0x000fe400007fe4ff */
.L_x_1599:
[----:B------:R-:W-:Y:S04]  /*9080*/  DEPBAR.LE SB0, 0x2 ;  /* 0x000080800000791a */ /* 0x000fe80000000000 */
[----:B------:R-:W-:Y:S01]  /*9090*/  BAR.SYNC.DEFER_BLOCKING 0x0 ;  /* 0x0000000000007b1d */ /* 0x000fe20000010000 */
[----:B------:R-:W-:Y:S01]  /*90a0*/  UIMAD UR4, UR5, 0x6000, URZ ;  /* 0x00006000050478a4 */ /* 0x000fe2000f8e023f */
[----:B------:R-:W-:Y:S01]  /*90b0*/  ISETP.GE.AND P6, PT, R193, R222, PT ;  /* 0x000000dec100720c */ /* 0x000fe20003fc6270 */
[----:B------:R-:W-:Y:S01]  /*90c0*/  UIADD3 UR9, UR7, 0x1, URZ ;  /* 0x0000000107097890 */ /* 0x000fe2000fffe03f */
[----:B------:R-:W-:Y:S01]  /*90d0*/  IADD3 R214, R222, -0x1, RZ ;  /* 0xffffffffded67810 */ /* 0x000fe20007ffe0ff */
[----:B------:R-:W-:Y:S01]  /*90e0*/  UISETP.GE.AND UP0, UPT, UR7, 0x1, UPT ;  /* 0x000000010700788c */ /* 0x000fe2000bf06270 */
[----:B------:R-:W-:Y:S02]  /*90f0*/  MOV R152, UR7 ;  /* 0x0000000700987c02 */ /* 0x000fe40008000f00 */
[----:B------:R-:W-:Y:S01]  /*9100*/  IADD3 R132, R188, UR4, RZ ;  /* 0x00000004bc847c10 */ /* 0x000fe2000fffe0ff */
[----:B------:R-:W-:Y:S02]  /*9110*/  USEL UR7, UR9, URZ, !UP0 ;  /* 0x0000003f09077287 */ /* 0x000fe4000c000000 */
[----:B------:R-:W-:Y:S01]  /*9120*/  UIADD3 UR9, UR5, 0x1, URZ ;  /* 0x0000000105097890 */ /* 0x000fe2000fffe03f */
[----:B------:R-:W-:Y:S01]  /*9130*/  IADD3 R191, R189, R132, RZ ;  /* 0x00000084bdbf7210 */ /* 0x000fe20007ffe0ff */
[----:B------:R-:W-:Y:S02]  /*9140*/  UISETP.GE.AND UP0, UPT, UR5, 0x1, UPT ;  /* 0x000000010500788c */ /* 0x000fe4000bf06270 */
[----:B------:R-:W-:Y:S01]  /*9150*/  @!P6 SHF.R.S32.HI R15, RZ, 0x1f, R214 ;  /* 0x0000001fff0fe819 */ /* 0x000fe200000114d6 */
[----:B------:R-:W-:Y:S01]  /*9160*/  @!P6 IMAD.WIDE.U32 R12, R214, c[0x0][0x208], RZ ;  /* 0x00008200d60cea25 */ /* 0x000fe200078e00ff */
[----:B------:R-:W-:Y:S03]  /*9170*/  USEL UR5, UR9, URZ, !UP0 ;  /* 0x0000003f09057287 */ /* 0x000fe6000c000000 */
[----:B------:R-:W-:Y:S01]  /*9180*/  @!P6 IMAD R15, R15, c[0x0][0x208], RZ ;  /* 0x000082000f0fea24 */ /* 0x000fe200078e02ff */
[----:B------:R-:W-:Y:S01]  /*9190*/  @!P6 SHF.L.U32 R2, R12, 0x6, RZ ;  /* 0x000000060c02e819 */ /* 0x000fe200000006ff */
[----:B------:R-:W-:Y:S01]  /*91a0*/  @!P6 IMAD R169, R152, 0x6000, R209 ;  /* 0x0000600098a9e824 */ /* 0x000fe200078e02d1 */
[----:B------:R-:W-:Y:S01]  /*91b0*/  LDSM.16.M88.4 R32, [R190] ;  /* 0x00000000be20783b */ /* 0x000fe20000000200 */
[----:B------:R-:W-:Y:S01]  /*91c0*/  @!P6 IMAD R15, R214, c[0x0][0x20c], R15 ;  /* 0x00008300d60fea24 */ /* 0x000fe200078e020f */
[----:B------:R-:W-:Y:S04]  /*91d0*/  @!P6 IADD3 R23, P0, R2, R200, RZ ;  /* 0x000000c80217e210 */ /* 0x000fe80007f1e0ff */
[----:B------:R-:W-:Y:S02]  /*91e0*/  @!P6 IADD3 R29, R13, R15, RZ ;  /* 0x0000000f0d1de210 */ /* 0x000fe40007ffe0ff */
[----:B------:R-:W1:Y:S01]  /*91f0*/  LDSM.16.M88.4 R8, [R188+UR4+0xc100] ;  /* 0x00c10004bc08783b */ /* 0x000e620008000200 */
[----:B------:R-:W-:Y:S02]  /*9200*/  @!P6 LEA R170, P4, R23, c[0x0][0x1f8], 0x1 ;  /* 0x00007e0017aaea11 */ /* 0x000fe400078808ff */
[----:B------:R-:W-:Y:S04]  /*9210*/  @!P6 SHF.L.U64.HI R29, R12, 0x6, R29 ;  /* 0x000000060c1de819 */ /* 0x000fe8000001021d */
[----:B------:R-:W-:Y:S01]  /*9220*/  @!P6 IADD3.X R0, R29, R205, RZ, P0, !PT ;  /* 0x000000cd1d00e210 */ /* 0x000fe200007fe4ff */
[----:B------:R-:W2:Y:S01]  /*9230*/  LDSM.16.M88.4 R16, [R188+UR4+0xc900] ;  /* 0x00c90004bc10783b */ /* 0x000ea20008000200 */
[C---:B------:R-:W-:Y:S02]  /*9240*/  @!P6 IADD3 R21, P0, R2.reuse, R221, RZ ;  /* 0x000000dd0215e210 */ /* 0x040fe40007f1e0ff */
[----:B------:R-:W-:Y:S02]  /*9250*/  @!P6 LEA.HI.X R171, R23, c[0x0][0x1fc], R0, 0x1, P4 ;  /* 0x00007f0017abea11 */ /* 0x000fe400020f0c00 */
[----:B------:R-:W-:Y:S02]  /*9260*/  @!P6 LEA R166, P5, R21, c[0x0][0x1f8], 0x1 ;  /* 0x00007e0015a6ea11 */ /* 0x000fe400078a08ff */
[----:B------:R-:W-:Y:S01]  /*9270*/  @!P6 IADD3 R20, P4, R2, R219, RZ ;  /* 0x000000db0214e210 */ /* 0x000fe20007f9e0ff */
[----:B------:R-:W3:Y:S01]  /*9280*/  LDSM.16.M88.4 R24, [R188+UR4+0xd100] ;  /* 0x00d10004bc18783b */ /* 0x000ee20008000200 */
[----:B------:R-:W-:Y:S02]  /*9290*/  @!P6 IADD3.X R0, R29, R220, RZ, P0, !PT ;  /* 0x000000dc1d00e210 */ /* 0x000fe400007fe4ff */
[C---:B------:R-:W-:Y:S02]  /*92a0*/  @!P6 LEA R164, P0, R20.reuse, c[0x0][0x1f8], 0x1 ;  /* 0x00007e0014a4ea11 */ /* 0x040fe400078008ff */
[----:B------:R-:W-:Y:S02]  /*92b0*/  @!P6 LEA.HI.X R167, R21, c[0x0][0x1fc], R0, 0x1, P5 ;  /* 0x00007f0015a7ea11 */ /* 0x000fe400028f0c00 */
[----:B------:R-:W-:Y:S01]  /*92c0*/  @!P6 IADD3.X R23, R29, R218, RZ, P4, !PT ;  /* 0x000000da1d17e210 */ /* 0x000fe200027fe4ff */
[----:B------:R-:W4:Y:S01]  /*92d0*/  LDSM.16.M88.4 R136, [R188+UR4+0xd900] ;  /* 0x00d90004bc88783b */ /* 0x000f220008000200 */
[----:B------:R-:W-:Y:S02]  /*92e0*/  @!P6 IADD3 R2, P4, R195, R2, RZ ;  /* 0x00000002c302e210 */ /* 0x000fe40007f9e0ff */
[----:B------:R-:W-:Y:S02]  /*92f0*/  @!P6 LEA.HI.X R165, R20, c[0x0][0x1fc], R23, 0x1, P0 ;  /* 0x00007f0014a5ea11 */ /* 0x000fe400000f0c17 */
[----:B------:R-:W-:Y:S02]  /*9300*/  @!P6 IADD3 R28, P0, R2, R200, RZ ;  /* 0x000000c8021ce210 */ /* 0x000fe40007f1e0ff */
[----:B------:R-:W-:Y:S01]  /*9310*/  @!P6 IADD3.X R29, R194, R29, RZ, P4, !PT ;  /* 0x0000001dc21de210 */ /* 0x000fe200027fe4ff */
[----:B------:R-:W-:Y:S01]  /*9320*/  LDSM.16.M88.4 R140, [R186] ;  /* 0x00000000ba8c783b */ /* 0x000fe20000000200 */
[----:B------:R-:W-:Y:S02]  /*9330*/  @!P6 LEA R172, P4, R28, c[0x0][0x1f8], 0x1 ;  /* 0x00007e001cacea11 */ /* 0x000fe400078808ff */
[C---:B------:R-:W-:Y:S02]  /*9340*/  @!P6 IADD3.X R31, R29.reuse, R205, RZ, P0, !PT ;  /* 0x000000cd1d1fe210 */ /* 0x040fe400007fe4ff */
[----:B------:R-:W-:Y:S02]  /*9350*/  @!P6 IADD3 R0, P0, R2, R221, RZ ;  /* 0x000000dd0200e210 */ /* 0x000fe40007f1e0ff */
[----:B------:R-:W-:Y:S01]  /*9360*/  @!P6 LEA.HI.X R173, R28, c[0x0][0x1fc], R31, 0x1, P4 ;  /* 0x00007f001cadea11 */ /* 0x000fe200020f0c1f */
[C---:B-1----:R-:W-:Y:S01]  /*9370*/  HMMA.16816.F32.BF16 R4, R32.reuse, R8, RZ ;  /* 0x000000082004723c */ /* 0x042fe200000418ff */
[----:B------:R-:W1:Y:S02]  /*9380*/  LDSM.16.M88.4 R144, [R191+0xc100] ;  /* 0x00c10000bf90783b */ /* 0x000e640000000200 */
[----:B------:R-:W-:Y:S02]  /*9390*/  @!P6 IADD3 R159, P4, R2, R219, RZ ;  /* 0x000000db029fe210 */ /* 0x000fe40007f9e0ff */
[C---:B------:R-:W-:Y:S02]  /*93a0*/  @!P6 LEA R176, P5, R0.reuse, c[0x0][0x1f8], 0x1 ;  /* 0x00007e0000b0ea11 */ /* 0x040fe400078a08ff */
[----:B------:R-:W-:Y:S01]  /*93b0*/  @!P6 IADD3.X R157, R29, R220, RZ, P0, !PT ;  /* 0x000000dc1d9de210 */ /* 0x000fe200007fe4ff */
[C---:B------:R-:W-:Y:S01]  /*93c0*/  HMMA.16816.F32.BF16 R8, R32.reuse, R10, RZ ;  /* 0x0000000a2008723c */ /* 0x040fe200000418ff */
[----:B------:R-:W5:Y:S03]  /*93d0*/  LDSM.16.M88.4 R148, [R191+0xc900] ;  /* 0x00c90000bf94783b */ /* 0x000f660000000200 */
[----:B------:R-:W-:Y:S02]  /*93e0*/  @!P6 LEA R174, P0, R159, c[0x0][0x1f8], 0x1 ;  /* 0x00007e009faeea11 */ /* 0x000fe400078008ff */
[----:B------:R-:W-:Y:S02]  /*93f0*/  @!P6 LEA.HI.X R177, R0, c[0x0][0x1fc], R157, 0x1, P5 ;  /* 0x00007f0000b1ea11 */ /* 0x000fe400028f0c9d */
[C---:B--2---:R-:W-:Y:S01]  /*9400*/  HMMA.16816.F32.BF16 R12, R32.reuse, R16, RZ ;  /* 0x00000010200c723c */ /* 0x044fe200000418ff */
[----:B------:R-:W2:Y:S03]  /*9410*/  LDSM.16.M88.4 R152, [R191+0xd100] ;  /* 0x00d10000bf98783b */ /* 0x000ea60000000200 */
[CC--:B------:R-:W-:Y:S02]  /*9420*/  IADD3 R0, R192.reuse, R132.reuse, RZ ;  /* 0x00000084c0007210 */ /* 0x0c0fe40007ffe0ff */
[----:B------:R-:W-:Y:S02]  /*9430*/  IADD3 R132, R189, R132, R192 ;  /* 0x00000084bd847210 */ /* 0x000fe40007ffe0c0 */
[C---:B------:R-:W-:Y:S01]  /*9440*/  HMMA.16816.F32.BF16 R16, R32.reuse, R18, RZ ;  /* 0x000000122010723c */ /* 0x040fe200000418ff */
[----:B------:R-:W-:Y:S04]  /*9450*/  @!P6 IADD3.X R2, R29, R218, RZ, P4, !PT ;  /* 0x000000da1d02e210 */ /* 0x000fe800027fe4ff */
[----:B------:R-:W-:Y:S02]  /*9460*/  @!P6 LEA.HI.X R175, R159, c[0x0][0x1fc], R2, 0x1, P0 ;  /* 0x00007f009fafea11 */ /* 0x000fe400000f0c02 */
[----:B------:R-:W2:Y:S01]  /*9470*/  LDSM.16.M88.4 R156, [R191+0xd900] ;  /* 0x00d90000bf9c783b */ /* 0x000ea20000000200 */
[C---:B---3--:R-:W-:Y:S01]  /*9480*/  HMMA.16816.F32.BF16 R20, R32.reuse, R24, RZ ;  /* 0x000000182014723c */ /* 0x048fe200000418ff */
[----:B------:R-:W-:Y:S06]  /*9490*/  IADD3 R2, R192, R191, RZ ;  /* 0x000000bfc0027210 */ /* 0x000fec0007ffe0ff */
[----:B------:R-:W-:Y:S01]  /*94a0*/  @!PT LDS RZ, [RZ] ;  /* 0x00000000fffff984 */ /* 0x000fe20000000800 */
[----:B------:R-:W-:Y:S01]  /*94b0*/  @!PT LDS RZ, [RZ] ;  /* 0x00000000fffff984 */ /* 0x000fe20000000800 */
[----:B------:R-:W-:Y:S01]  /*94c0*/  @!PT LDS RZ, [RZ] ;  /* 0x00000000fffff984 */ /* 0x000fe20000000800 */
[----:B------:R3:W-:Y:S01]  /*94d0*/  @!P6 LDGSTS.E.BYPASS.LTC128B.128 [R169], [R170.64], !P3 ;  /* 0x00000000aaa9efae */ /* 0x0007e2000d901d4a */
[C---:B------:R-:W-:Y:S07]  /*94e0*/  HMMA.16816.F32.BF16 R24, R32.reuse, R26, RZ ;  /* 0x0000001a2018723c */ /* 0x040fee00000418ff */
[----:B------:R2:W-:Y:S01]  /*94f0*/  @!P6 LDGSTS.E.BYPASS.LTC128B.128 [R169+0x2000], [R166.64], !P2 ;  /* 0x02000000a6a9efae */ /* 0x0005e2000d101d4a */
[C---:B----4-:R-:W-:Y:S07]  /*9500*/  HMMA.16816.F32.BF16 R28, R32.reuse, R136, RZ ;  /* 0x00000088201c723c */ /* 0x050fee00000418ff */
[----:B------:R4:W-:Y:S01]  /*9510*/  @!P6 LDGSTS.E.BYPASS.LTC128B.128 [R169+0x4000], [R164.64], !P1 ;  /* 0x04000000a4a9efae */ /* 0x0009e2000c901d4a */
[----:B------:R-:W-:Y:S07]  /*9520*/  HMMA.16816.F32.BF16 R32, R32, R138, RZ ;  /* 0x0000008a2020723c */ /* 0x000fee00000418ff */
[----:B------:R3:W-:Y:S01]  /*9530*/  @!P6 LDGSTS.E.BYPASS.LTC128B.128 [R169+0x1000], [R172.64], !P3 ;  /* 0x01000000aca9efae */ /* 0x0007e2000d901d4a */
[C---:B-1----:R-:W-:Y:S07]  /*9540*/  HMMA.16816.F32.BF16 R4, R140.reuse, R144, R4 ;  /* 0x000000908c04723c */ /* 0x042fee0000041804 */
[----:B------:R3:W-:Y:S01]  /*9550*/  @!P6 LDGSTS.E.BYPASS.LTC128B.128 [R169+0x3000], [R176.64], !P2 ;  /* 0x03000000b0a9efae */ /* 0x0007e2000d101d4a */
[C---:B------:R-:W-:Y:S07]  /*9560*/  HMMA.16816.F32.BF16 R8, R140.reuse, R146, R8 ;  /* 0x000000928c08723c */ /* 0x040fee0000041808 */
[----:B------:R3:W-:Y:S01]  /*9570*/  @!P6 LDGSTS.E.BYPASS.LTC128B.128 [R169+0x5000], [R174.64], !P1 ;  /* 0x05000000aea9efae */ /* 0x0007e2000c901d4a */
[C---:B-----5:R-:W-:Y:S07]  /*9580*/  HMMA.16816.F32.BF16 R12, R140.reuse, R148, R12 ;  /* 0x000000948c0c723c */ /* 0x060fee000004180c */
[----:B------:R-:W-:Y:S01]  /*9590*/  LDSM.16.M88.4 R136, [R185] ;  /* 0x00000000b988783b */ /* 0x000fe20000000200 */
[C---:B------:R-:W-:Y:S07]  /*95a0*/  HMMA.16816.F32.BF16 R16, R140.reuse, R150, R16 ;  /* 0x000000968c10723c */ /* 0x040fee0000041810 */
[----:B------:R-:W1:Y:S01]  /*95b0*/  LDSM.16.M88.4 R160, [R0+0xc100] ;  /* 0x00c1000000a0783b */ /* 0x000e620000000200 */
[C---:B--2---:R-:W-:Y:S07]  /*95c0*/  HMMA.16816.F32.BF16 R20, R140.reuse, R152, R20 ;  /* 0x000000988c14723c */ /* 0x044fee0000041814 */
[----:B------:R-:W0:Y:S01]  /*95d0*/  LDGDEPBAR ;  /* 0x00000000000079af */ /* 0x000e220000000000 */
[C---:B------:R-:W-:Y:S07]  /*95e0*/  HMMA.16816.F32.BF16 R24, R140.reuse, R154, R24 ;  /* 0x0000009a8c18723c */ /* 0x040fee0000041818 */
[----:B------:R-:W2:Y:S01]  /*95f0*/  LDSM.16.M88.4 R144, [R0+0xc900] ;  /* 0x00c900000090783b */ /* 0x000ea20000000200 */
[C---:B------:R-:W-:Y:S07]  /*9600*/  HMMA.16816.F32.BF16 R28, R140.reuse, R156, R28 ;  /* 0x0000009c8c1c723c */ /* 0x040fee000004181c */
[----:B------:R-:W5:Y:S01]  /*9610*/  LDSM.16.M88.4 R148, [R0+0xd100] ;  /* 0x00d100000094783b */ /* 0x000f620000000200 */
[----:B------:R-:W-:Y:S07]  /*9620*/  HMMA.16816.F32.BF16 R32, R140, R158, R32 ;  /* 0x0000009e8c20723c */ /* 0x000fee0000041820 */
[----:B------:R-:W5:Y:S01]  /*9630*/  LDSM.16.M88.4 R152, [R0+0xd900] ;  /* 0x00d900000098783b */ /* 0x000f620000000200 */
[C---:B-1----:R-:W-:Y:S07]  /*9640*/  HMMA.16816.F32.BF16 R4, R136.reuse, R160, R4 ;  /* 0x000000a08804723c */ /* 0x042fee0000041804 */
[----:B----4-:R-:W-:Y:S01]  /*9650*/  LDSM.16.M88.4 R164, [R184] ;  /* 0x00000000b8a4783b */ /* 0x010fe20000000200 */
[C---:B------:R-:W-:Y:S07]  /*9660*/  HMMA.16816.F32.BF16 R8, R136.reuse, R162, R8 ;  /* 0x000000a28808723c */ /* 0x040fee0000041808 */
[----:B---3--:R-:W1:Y:S01]  /*9670*/  LDSM.16.M88.4 R168, [R2+0xc100] ;  /* 0x00c1000002a8783b */ /* 0x008e620000000200 */
[C---:B--2---:R-:W-:Y:S07]  /*9680*/  HMMA.16816.F32.BF16 R12, R136.reuse, R144, R12 ;  /* 0x00000090880c723c */ /* 0x044fee000004180c */
[----:B------:R-:W2:Y:S01]  /*9690*/  LDSM.16.M88.4 R140, [R2+0xc900] ;  /* 0x00c90000028c783b */ /* 0x000ea20000000200 */
[C---:B------:R-:W-:Y:S07]  /*96a0*/  HMMA.16816.F32.BF16 R16, R136.reuse, R146, R16 ;  /* 0x000000928810723c */ /* 0x040fee0000041810 */
[----:B------:R-:W3:Y:S01]  /*96b0*/  LDSM.16.M88.4 R156, [R2+0xd100] ;  /* 0x00d10000029c783b */ /* 0x000ee20000000200 */
[C---:B-----5:R-:W-:Y:S07]  /*96c0*/  HMMA.16816.F32.BF16 R20, R136.reuse, R148, R20 ;  /* 0x000000948814723c */ /* 0x060fee0000041814 */
[----:B------:R-:W4:Y:S01]  /*96d0*/  LDSM.16.M88.4 R144, [R2+0xd900] ;  /* 0x00d900000290783b */ /* 0x000f220000000200 */
[C---:B------:R-:W-:Y:S07]  /*96e0*/  HMMA.16816.F32.BF16 R24, R136.reuse, R150, R24 ;  /* 0x000000968818723c */ /* 0x040fee0000041818 */
[----:B------:R-:W-:Y:S01]  /*96f0*/  LDSM.16.M88.4 R148, [R188+UR4+0xe100] ;  /* 0x00e10004bc94783b */ /* 0x000fe20008000200 */
[C---:B------:R-:W-:Y:S07]  /*9700*/  HMMA.16816.F32.BF16 R28, R136.reuse, R152, R28 ;  /* 0x00000098881c723c */ /* 0x040fee000004181c */
[----:B------:R-:W-:Y:S01]  /*9710*/  LDSM.16.M88.4 R160, [R188+UR4+0xf900] ;  /* 0x00f90004bca0783b */ /* 0x000fe20008000200 */
[----:B------:R-:W-:Y:S07]  /*9720*/  HMMA.16816.F32.BF16 R32, R136, R154, R32 ;  /* 0x0000009a8820723c */ /* 0x000fee0000041820 */
[----:B------:R-:W5:Y:S01]  /*9730*/  LDSM.16.M88.4 R136, [R190+0x4000] ;  /* 0x00400000be88783b */ /* 0x000f620000000200 */
[C---:B-1----:R-:W-:Y:S07]  /*9740*/  HMMA.16816.F32.BF16 R4, R164.reuse, R168, R4 ;  /* 0x000000a8a404723c */ /* 0x042fee0000041804 */
[----:B------:R-:W1:Y:S01]  /*9750*/  LDSM.16.M88.4 R152, [R188+UR4+0xe900] ;  /* 0x00e90004bc98783b */ /* 0x000e620008000200 */
[C---:B------:R-:W-:Y:S07]  /*9760*/  HMMA.16816.F32.BF16 R8, R164.reuse, R170, R8 ;  /* 0x000000aaa408723c */ /* 0x040fee0000041808 */
[----:B------:R-:W-:Y:S01]  /*9770*/  LDSM.16.M88.4 R168, [R191+0xe100] ;  /* 0x00e10000bfa8783b */ /* 0x000fe20000000200 */
[C---:B--2---:R-:W-:Y:S07]  /*9780*/  HMMA.16816.F32.BF16 R12, R164.reuse, R140, R12 ;  /* 0x0000008ca40c723c */ /* 0x044fee000004180c */
[----:B------:R-:W-:Y:S01]  /*9790*/  LDSM.16.M88.4 R172, [R191+0xe900] ;  /* 0x00e90000bfac783b */ /* 0x000fe20000000200 */
[C---:B------:R-:W-:Y:S07]  /*97a0*/  HMMA.16816.F32.BF16 R16, R164.reuse, R142, R16 ;  /* 0x0000008ea410723c */ /* 0x040fee0000041810 */
[----:B------:R-:W2:Y:S01]  /*97b0*/  LDSM.16.M88.4 R140, [R188+UR4+0xf100] ;  /* 0x00f10004bc8c783b */ /* 0x000ea20008000200 */
[C---:B---3--:R-:W-:Y:S07]  /*97c0*/  HMMA.16816.F32.BF16 R20, R164.reuse, R156, R20 ;  /* 0x0000009ca414723c */ /* 0x048fee0000041814 */
[----:B------:R-:W-:Y:S01]  /*97d0*/  LDSM.16.M88.4 R176, [R0+0xe100] ;  /* 0x00e1000000b0783b */ /* 0x000fe20000000200 */
[C---:B------:R-:W-:Y:S07]  /*97e0*/  HMMA.16816.F32.BF16 R24, R164.reuse, R158, R24 ;  /* 0x0000009ea418723c */ /* 0x040fee0000041818 */
[----:B------:R-:W3:Y:S01]  /*97f0*/  LDSM.16.M88.4 R156, [R186+0x4000] ;  /* 0x00400000ba9c783b */ /* 0x000ee20000000200 */
[C---:B----4-:R-:W-:Y:S07]  /*9800*/  HMMA.16816.F32.BF16 R28, R164.reuse, R144, R28 ;  /* 0x00000090a41c723c */ /* 0x050fee000004181c */
[----:B------:R-:W-:Y:S01]  /*9810*/  LDSM.16.M88.4 R180, [R188+UR4+0x10100] ;  /* 0x01010004bcb4783b */ /* 0x000fe20008000200 */
[----:B------:R-:W-:Y:S07]  /*9820*/  HMMA.16816.F32.BF16 R32, R164, R146, R32 ;  /* 0x00000092a420723c */ /* 0x000fee0000041820 */
[----:B------:R-:W4:Y:S01]  /*9830*/  LDSM.16.M88.4 R144, [R191+0xf100] ;  /* 0x00f10000bf90783b */ /* 0x000f220000000200 */
[C---:B-----5:R-:W-:Y:S07]  /*9840*/  HMMA.16816.F32.BF16 R4, R136.reuse, R148, R4 ;  /* 0x000000948804723c */ /* 0x060fee0000041804 */
[----:B------:R-:W-:Y:S01]  /*9850*/  LDSM.16.M88.4 R164, [R185+0x4000] ;  /* 0x00400000b9a4783b */ /* 0x000fe20000000200 */
[C---:B------:R-:W-:Y:S07]  /*9860*/  HMMA.16816.F32.BF16 R8, R136.reuse, R150, R8 ;  /* 0x000000968808723c */ /* 0x040fee0000041808 */
[----:B------:R-:W5:Y:S01]  /*9870*/  LDSM.16.M88.4 R148, [R191+0xf900] ;  /* 0x00f90000bf94783b */ /* 0x000f620000000200 */
[C---:B-1----:R-:W-:Y:S08]  /*9880*/  HMMA.16816.F32.BF16 R12, R136.reuse, R152, R12 ;  /* 0x00000098880c723c */ /* 0x042ff0000004180c */
[C---:B------:R-:W-:Y:S01]  /*9890*/  HMMA.16816.F32.BF16 R16, R136.reuse, R154, R16 ;  /* 0x0000009a8810723c */ /* 0x040fe20000041810 */
[----:B------:R-:W-:Y:S07]  /*98a0*/  LDSM.16.M88.4 R152, [R0+0xf900] ;  /* 0x00f900000098783b */ /* 0x000fee0000000200 */
[C---:B--2---:R-:W-:Y:S08]  /*98b0*/  HMMA.16816.F32.BF16 R20, R136.reuse, R140, R20 ;  /* 0x0000008c8814723c */ /* 0x044ff00000041814 */
[C---:B------:R-:W-:Y:S01]  /*98c0*/  HMMA.16816.F32.BF16 R24, R136.reuse, R142, R24 ;  /* 0x0000008e8818723c */ /* 0x040fe20000041818 */
[----:B------:R-:W-:Y:S07]  /*98d0*/  LDSM.16.M88.4 R140, [R0+0xf100] ;  /* 0x00f10000008c783b */ /* 0x000fee0000000200 */
[C---:B------:R-:W-:Y:S08]  /*98e0*/  HMMA.16816.F32.BF16 R28, R136.reuse, R160, R28 ;  /* 0x000000a0881c723c */ /* 0x040ff0000004181c */
[----:B------:R-:W-:Y:S01]  /*98f0*/  HMMA.16816.F32.BF16 R32, R136, R162, R32 ;  /* 0x000000a28820723c */ /* 0x000fe20000041820 */
[----:B------:R-:W1:Y:S07]  /*9900*/  LDSM.16.M88.4 R136, [R0+0xe900] ;  /* 0x00e900000088783b */ /* 0x000e6e0000000200 */
[C---:B---3--:R-:W-:Y:S01]  /*9910*/  HMMA.16816.F32.BF16 R4, R156.reuse, R168, R4 ;  /* 0x000000a89c04723c */ /* 0x048fe20000041804 */
[----:B------:R-:W-:Y:S07]  /*9920*/  LDSM.16.M88.4 R160, [R184+0x4000] ;  /* 0x00400000b8a0783b */ /* 0x000fee0000000200 */
[C---:B------:R-:W-:Y:S01]  /*9930*/  HMMA.16816.F32.BF16 R8, R156.reuse, R170, R8 ;  /* 0x000000aa9c08723c */ /* 0x040fe20000041808 */
[----:B------:R-:W2:Y:S07]  /*9940*/  LDSM.16.M88.4 R168, [R2+0xe100] ;  /* 0x00e1000002a8783b */ /* 0x000eae0000000200 */
[C---:B------:R-:W-:Y:S08]  /*9950*/  HMMA.16816.F32.BF16 R12, R156.reuse, R172, R12 ;  /* 0x000000ac9c0c723c */ /* 0x040ff0000004180c */
        /* <DEDUP_REMOVED lines=8> */
[C---:B------:R-:W-:Y:S01]  /*99e0*/  HMMA.16816.F32.BF16 R4, R164.reuse, R176, R4 ;  /* 0x000000b0a404723c */ /* 0x040fe20000041804 */
[----:B------:R-:W5:Y:S07]  /*99f0*/  LDSM.16.M88.4 R156, [R132+0xf900] ;  /* 0x00f90000849c783b */ /* 0x000f6e0000000200 */
[C---:B------:R-:W-:Y:S01]  /*9a00*/  HMMA.16816.F32.BF16 R8, R164.reuse, R178, R8 ;  /* 0x000000b2a408723c */ /* 0x040fe20000041808 */
[----:B------:R-:W-:Y:S07]  /*9a10*/  LDSM.16.M88.4 R176, [R191+0x10100] ;  /* 0x01010000bfb0783b */ /* 0x000fee0000000200 */
[C---:B-1----:R-:W-:Y:S08]  /*9a20*/  HMMA.16816.F32.BF16 R12, R164.reuse, R136, R12 ;  /* 0x00000088a40c723c */ /* 0x042ff0000004180c */
[C---:B------:R-:W-:Y:S01]  /*9a30*/  HMMA.16816.F32.BF16 R16, R164.reuse, R138, R16 ;  /* 0x0000008aa410723c */ /* 0x040fe20000041810 */
[----:B------:R-:W1:Y:S07]  /*9a40*/  LDSM.16.M88.4 R136, [R188+UR4+0x10900] ;  /* 0x01090004bc88783b */ /* 0x000e6e0008000200 */
[C---:B------:R-:W-:Y:S08]  /*9a50*/  HMMA.16816.F32.BF16 R20, R164.reuse, R140, R20 ;  /* 0x0000008ca414723c */ /* 0x040ff00000041814 */
[C---:B------:R-:W-:Y:S01]  /*9a60*/  HMMA.16816.F32.BF16 R24, R164.reuse, R142, R24 ;  /* 0x0000008ea418723c */ /* 0x040fe20000041818 */
[----:B------:R-:W1:Y:S07]  /*9a70*/  LDSM.16.M88.4 R140, [R188+UR4+0x11100] ;  /* 0x01110004bc8c783b */ /* 0x000e6e0008000200 */
[C---:B------:R-:W-:Y:S08]  /*9a80*/  HMMA.16816.F32.BF16 R28, R164.reuse, R152, R28 ;  /* 0x00000098a41c723c */ /* 0x040ff0000004181c */
[----:B------:R-:W-:Y:S01]  /*9a90*/  HMMA.16816.F32.BF16 R32, R164, R154, R32 ;  /* 0x0000009aa420723c */ /* 0x000fe20000041820 */
[----:B------:R-:W1:Y:S07]  /*9aa0*/  LDSM.16.M88.4 R152, [R188+UR4+0x11900] ;  /* 0x01190004bc98783b */ /* 0x000e6e0008000200 */
[C---:B--2---:R-:W-:Y:S01]  /*9ab0*/  HMMA.16816.F32.BF16 R4, R160.reuse, R168, R4 ;  /* 0x000000a8a004723c */ /* 0x044fe20000041804 */
[----:B------:R-:W2:Y:S07]  /*9ac0*/  LDSM.16.M88.4 R164, [R186+0x8000] ;  /* 0x00800000baa4783b */ /* 0x000eae0000000200 */
[C---:B------:R-:W-:Y:S01]  /*9ad0*/  HMMA.16816.F32.BF16 R8, R160.reuse, R170, R8 ;  /* 0x000000aaa008723c */ /* 0x040fe20000041808 */
[----:B------:R-:W-:Y:S07]  /*9ae0*/  LDSM.16.M88.4 R168, [R0+0x10100] ;  /* 0x0101000000a8783b */ /* 0x000fee0000000200 */
[C---:B---3--:R-:W-:Y:S08]  /*9af0*/  HMMA.16816.F32.BF16 R12, R160.reuse, R144, R12 ;  /* 0x00000090a00c723c */ /* 0x048ff0000004180c */
[C---:B------:R-:W-:Y:S01]  /*9b00*/  HMMA.16816.F32.BF16 R16, R160.reuse, R146, R16 ;  /* 0x00000092a010723c */ /* 0x040fe20000041810 */
[----:B------:R-:W3:Y:S07]  /*9b10*/  LDSM.16.M88.4 R144, [R191+0x10900] ;  /* 0x01090000bf90783b */ /* 0x000eee0000000200 */
[C---:B----4-:R-:W-:Y:S08]  /*9b20*/  HMMA.16816.F32.BF16 R20, R160.reuse, R148, R20 ;  /* 0x00000094a014723c */ /* 0x050ff00000041814 */
[C---:B------:R-:W-:Y:S01]  /*9b30*/  HMMA.16816.F32.BF16 R24, R160.reuse, R150, R24 ;  /* 0x00000096a018723c */ /* 0x040fe20000041818 */
[----:B------:R-:W4:Y:S07]  /*9b40*/  LDSM.16.M88.4 R148, [R191+0x11100] ;  /* 0x01110000bf94783b */ /* 0x000f2e0000000200 */
        /* <DEDUP_REMOVED lines=16> */
[C---:B--2---:R-:W-:Y:S01]  /*9c50*/  HMMA.16816.F32.BF16 R4, R164.reuse, R176, R4 ;  /* 0x000000b0a404723c */ /* 0x044fe20000041804 */
[----:B------:R-:W2:Y:S07]  /*9c60*/  LDSM.16.M88.4 R172, [R184+0x8000] ;  /* 0x00800000b8ac783b */ /* 0x000eae0000000200 */
[C---:B------:R-:W-:Y:S08]  /*9c70*/  HMMA.16816.F32.BF16 R8, R164.reuse, R178, R8 ;  /* 0x000000b2a408723c */ /* 0x040ff00000041808 */
[C---:B---3--:R-:W-:Y:S08]  /*9c80*/  HMMA.16816.F32.BF16 R12, R164.reuse, R144, R12 ;  /* 0x00000090a40c723c */ /* 0x048ff0000004180c */
[C---:B------:R-:W-:Y:S08]  /*9c90*/  HMMA.16816.F32.BF16 R16, R164.reuse, R146, R16 ;  /* 0x00000092a410723c */ /* 0x040ff00000041810 */
[C---:B----4-:R-:W-:Y:S08]  /*9ca0*/  HMMA.16816.F32.BF16 R20, R164.reuse, R148, R20 ;  /* 0x00000094a414723c */ /* 0x050ff00000041814 */
        /* <DEDUP_REMOVED lines=8> */
[C---:B------:R-:W-:Y:S08]  /*9d30*/  HMMA.16816.F32.BF16 R20, R160.reuse, R140, R20 ;  /* 0x0000008ca014723c */ /* 0x040ff00000041814 */
[C---:B------:R-:W-:Y:S08]  /*9d40*/  HMMA.16816.F32.BF16 R24, R160.reuse, R142, R24 ;  /* 0x0000008ea018723c */ /* 0x040ff00000041818 */
[C---:B------:R-:W-:Y:S08]  /*9d50*/  HMMA.16816.F32.BF16 R28, R160.reuse, R152, R28 ;  /* 0x00000098a01c723c */ /* 0x040ff0000004181c */
[----:B------:R-:W-:Y:S08]  /*9d60*/  HMMA.16816.F32.BF16 R32, R160, R154, R32 ;  /* 0x0000009aa020723c */ /* 0x000ff00000041820 */
[C---:B--2---:R-:W-:Y:S08]  /*9d70*/  HMMA.16816.F32.BF16 R4, R172.reuse, R180, R4 ;  /* 0x000000b4ac04723c */ /* 0x044ff00000041804 */
[C---:B------:R-:W-:Y:S08]  /*9d80*/  HMMA.16816.F32.BF16 R8, R172.reuse, R182, R8 ;  /* 0x000000b6ac08723c */ /* 0x040ff00000041808 */
[C---:B-1----:R-:W-:Y:S08]  /*9d90*/  HMMA.16816.F32.BF16 R12, R172.reuse, R136, R12 ;  /* 0x00000088ac0c723c */ /* 0x042ff0000004180c */
        /* <DEDUP_REMOVED lines=17> */
[----:B------:R-:W-:Y:S01]  /*9eb0*/  FMUL.FTZ R16, R16, c[0x0][0x320] ;  /* 0x0000c80010107a20 */ /* 0x000fe20000410000 */
[----:B-1----:R-:W-:Y:S01]  /*9ec0*/  FMNMX.FTZ R0, R157, R133, !PT ;  /* 0x000000859d007209 */ /* 0x002fe20007810000 */
[----:B------:R-:W-:Y:S02]  /*9ed0*/  FMUL.FTZ R17, R17, c[0x0][0x320] ;  /* 0x0000c80011117a20 */ /* 0x000fe40000410000 */
[----:B------:R-:W-:Y:S02]  /*9ee0*/  FMUL.FTZ R18, R18, c[0x0][0x320] ;  /* 0x0000c80012127a20 */ /* 0x000fe40000410000 */
[----:B------:R-:W-:Y:S01]  /*9ef0*/  FMUL.FTZ R19, R19, c[0x0][0x320] ;  /* 0x0000c80013137a20 */ /* 0x000fe20000410000 */
[----:B------:R1:W-:Y:S10]  /*9f00*/  MUFU.TANH R166, R11 ;  /* 0x0000000b00a67308 */ /* 0x0003f40000002400 */
[----:B------:R-:W-:Y:S10]  /*9f10*/  MUFU.TANH R141, R13 ;  /* 0x0000000d008d7308 */ /* 0x000ff40000002400 */
[----:B------:R-:W-:Y:S01]  /*9f20*/  MUFU.TANH R143, R143 ;  /* 0x0000008f008f7308 */ /* 0x000fe20000002400 */
[C---:B--2---:R-:W-:Y:S01]  /*9f30*/  HMMA.16816.F32.BF16 R20, R172.reuse, R4, R20 ;  /* 0x00000004ac14723c */ /* 0x044fe20000041814 */
[----:B-1----:R-:W1:Y:S01]  /*9f40*/  LDSM.16.M88.4 R8, [R132+0x11900] ;  /* 0x011900008408783b */ /* 0x002e620000000200 */
[----:B------:R-:W-:Y:S06]  /*9f50*/  DEPBAR.LE SB0, 0x2 ;  /* 0x000080800000791a */ /* 0x000fec0000000000 */
[C---:B------:R-:W-:Y:S01]  /*9f60*/  HMMA.16816.F32.BF16 R24, R172.reuse, R6, R24 ;  /* 0x00000006ac18723c */ /* 0x040fe20000041818 */
[----:B------:R-:W2:Y:S01]  /*9f70*/  MUFU.TANH R145, R145 ;  /* 0x0000009100917308 */ /* 0x000ea20000002400 */
[----:B------:R-:W-:Y:S11]  /*9f80*/  BAR.SYNC.DEFER_BLOCKING 0x0 ;  /* 0x0000000000007b1d */ /* 0x000ff60000010000 */
[----:B------:R-:W-:Y:S03]  /*9f90*/  @!UPT UIADD3 URZ, URZ, URZ, URZ ;  /* 0x0000003f3f3ff290 */ /* 0x000fe6000fffe03f */
[----:B------:R-:W-:Y:S02]  /*9fa0*/  FMUL.FTZ R20, R20, c[0x0][0x320] ;  /* 0x0000c80014147a20 */ /* 0x000fe40000410000 */
[----:B------:R-:W-:Y:S02]  /*9fb0*/  FMUL.FTZ R21, R21, c[0x0][0x320] ;  /* 0x0000c80015157a20 */ /* 0x000fe40000410000 */
[----:B------:R-:W-:Y:S02]  /*9fc0*/  FMUL.FTZ R22, R22, c[0x0][0x320] ;  /* 0x0000c80016167a20 */ /* 0x000fe40000410000 */
[----:B------:R-:W-:Y:S02]  /*9fd0*/  FMUL.FTZ R23, R23, c[0x0][0x320] ;  /* 0x0000c80017177a20 */ /* 0x000fe40000410000 */
[----:B------:R-:W-:Y:S01]  /*9fe0*/  FMUL.FTZ R24, R24, c[0x0][0x320] ;  /* 0x0000c80018187a20 */ /* 0x000fe20000410000 */
[----:B--2---:R-:W-:Y:S01]  /*9ff0*/  FMNMX.FTZ R0, R145, R0, !PT ;  /* 0x0000000091007209 */ /* 0x004fe20007810000 */
[----:B------:R-:W-:Y:S01]  /*a000*/  FMUL.FTZ R25, R25, c[0x0][0x320] ;  /* 0x0000c80019197a20 */ /* 0x000fe20000410000 */
[----:B------:R-:W2:Y:S01]  /*a010*/  MUFU.TANH R158, R158 ;  /* 0x0000009e009e7308 */ /* 0x000ea20000002400 */
[----:B------:R-:W-:Y:S02]  /*a020*/  FMUL.FTZ R26, R26, c[0x0][0x320] ;  /* 0x0000c8001a1a7a20 */ /* 0x000fe40000410000 */
[----:B------:R-:W-:Y:S01]  /*a030*/  FMUL.FTZ R27, R27, c[0x0][0x320] ;  /* 0x0000c8001b1b7a20 */ /* 0x000fe20000410000 */
[C---:B-1----:R-:W-:Y:S06]  /*a040*/  HMMA.16816.F32.BF16 R28, R172.reuse, R8, R28 ;  /* 0x00000008ac1c723c */ /* 0x042fec000004181c */
[----:B------:R-:W1:Y:S02]  /*a050*/  MUFU.TANH R156, R156 ;  /* 0x0000009c009c7308 */ /* 0x000e640000002400 */
[----:B------:R-:W-:Y:S08]  /*a060*/  HMMA.16816.F32.BF16 R32, R172, R10, R32 ;  /* 0x0000000aac20723c */ /* 0x000ff00000041820 */
[----:B------:R-:W3:Y:S01]  /*a070*/  MUFU.TANH R159, R159 ;  /* 0x0000009f009f7308 */ /* 0x000ee20000002400 */
[----:B--2---:R-:W-:Y:S09]  /*a080*/  FMNMX.FTZ R13, R158, R3, !PT ;  /* 0x000000039e0d7209 */ /* 0x004ff20007810000 */
[----:B------:R-:W2:Y:S01]  /*a090*/  MUFU.TANH R142, R14 ;  /* 0x0000000e008e7308 */ /* 0x000ea20000002400 */
[----:B------:R-:W-:Y:S01]  /*a0a0*/  FMUL.FTZ R28, R28, c[0x0][0x320] ;  /* 0x0000c8001c1c7a20 */ /* 0x000fe20000410000 */
[----:B-1----:R-:W-:Y:S01]  /*a0b0*/  FMNMX.FTZ R13, R156, R13, !PT ;  /* 0x0000000d9c0d7209 */ /* 0x002fe20007810000 */
[----:B------:R-:W-:Y:S02]  /*a0c0*/  FMUL.FTZ R29, R29, c[0x0][0x320] ;  /* 0x0000c8001d1d7a20 */ /* 0x000fe40000410000 */
[----:B------:R-:W-:Y:S01]  /*a0d0*/  FMUL.FTZ R30, R30, c[0x0][0x320] ;  /* 0x0000c8001e1e7a20 */ /* 0x000fe20000410000 */
[----:B------:R-:W-:Y:S01]  /*a0e0*/  FMNMX.FTZ R13, R168, R13, !PT ;  /* 0x0000000da80d7209 */ /* 0x000fe20007810000 */
[----:B------:R-:W-:Y:S03]  /*a0f0*/  FMUL.FTZ R31, R31, c[0x0][0x320] ;  /* 0x0000c8001f1f7a20 */ /* 0x000fe60000410000 */
[----:B------:R-:W1:Y:S01]  /*a100*/  MUFU.TANH R138, R15 ;  /* 0x0000000f008a7308 */ /* 0x000e620000002400 */
[----:B------:R-:W-:Y:S01]  /*a110*/  FMUL.FTZ R32, R32, c[0x0][0x320] ;  /* 0x0000c80020207a20 */ /* 0x000fe20000410000 */
[----:B------:R-:W-:Y:S01]  /*a120*/  FMNMX.FTZ R13, R166, R13, !PT ;  /* 0x0000000da60d7209 */ /* 0x000fe20007810000 */
[----:B------:R-:W-:Y:S01]  /*a130*/  FMUL.FTZ R33, R33, c[0x0][0x320] ;  /* 0x0000c80021217a20 */ /* 0x000fe20000410000 */
[----:B---3--:R-:W-:Y:S01]  /*a140*/  FMNMX.FTZ R0, R159, R0, !PT ;  /* 0x000000009f007209 */ /* 0x008fe20007810000 */
[----:B------:R-:W-:Y:S02]  /*a150*/  FMUL.FTZ R34, R34, c[0x0][0x320] ;  /* 0x0000c80022227a20 */ /* 0x000fe40000410000 */
[----:B------:R-:W-:Y:S01]  /*a160*/  FMUL.FTZ R35, R35, c[0x0][0x320] ;  /* 0x0000c80023237a20 */ /* 0x000fe20000410000 */
[----:B------:R-:W-:Y:S02]  /*a170*/  FMNMX.FTZ R0, R165, R0, !PT ;  /* 0x00000000a5007209 */ /* 0x000fe40007810000 */
[----:B------:R-:W3:Y:S02]  /*a180*/  MUFU.TANH R139, R16 ;  /* 0x00000010008b7308 */ /* 0x000ee40000002400 */
[----:B------:R-:W-:Y:S02]  /*a190*/  FMNMX.FTZ R0, R143, R0, !PT ;  /* 0x000000008f007209 */ /* 0x000fe40007810000 */
[----:B--2---:R-:W-:Y:S02]  /*a1a0*/  FMNMX.FTZ R13, R142, R13, !PT ;  /* 0x0000000d8e0d7209 */ /* 0x004fe40007810000 */
[----:B------:R-:W-:Y:S04]  /*a1b0*/  FMNMX.FTZ R0, R141, R0, !PT ;  /* 0x000000008d007209 */ /* 0x000fe80007810000 */
[----:B------:R-:W2:Y:S01]  /*a1c0*/  MUFU.TANH R137, R17 ;  /* 0x0000001100897308 */ /* 0x000ea20000002400 */
[----:B-1----:R-:W-:Y:S09]  /*a1d0*/  FMNMX.FTZ R13, R138, R13, !PT ;  /* 0x0000000d8a0d7209 */ /* 0x002ff20007810000 */
[----:B------:R-:W1:Y:S01]  /*a1e0*/  MUFU.TANH R140, R18 ;  /* 0x00000012008c7308 */ /* 0x000e620000002400 */
[----:B---3--:R-:W-:Y:S02]  /*a1f0*/  FMNMX.FTZ R0, R139, R0, !PT ;  /* 0x000000008b007209 */ /* 0x008fe40007810000 */
[----:B------:R-:W-:Y:S07]  /*a200*/  IADD3 R16, R134, UR4, RZ ;  /* 0x0000000486107c10 */ /* 0x000fee000fffe0ff */
        /* <DEDUP_REMOVED lines=29> */
[----:B---3--:R-:W-:Y:S01]  /*a3e0*/  FMNMX.FTZ R13, R148, R13, !PT ;  /* 0x0000000d940d7209 */ /* 0x008fe20007810000 */
[----:B------:R-:W-:Y:S08]  /*a3f0*/  LDSM.16.MT88.4 R28, [R134+UR4+0x100] ;  /* 0x00010004861c783b */ /* 0x000ff00008004200 */
[----:B------:R-:W3:Y:S01]  /*a400*/  MUFU.TANH R146, R34 ;  /* 0x0000002200927308 */ /* 0x000ee20000002400 */
[----:B--2---:R-:W-:Y:S09]  /*a410*/  FMNMX.FTZ R0, R149, R0, !PT ;  /* 0x0000000095007209 */ /* 0x004ff20007810000 */
[----:B------:R-:W2:Y:S01]  /*a420*/  MUFU.TANH R144, R35 ;  /* 0x0000002300907308 */ /* 0x000ea20000002400 */
[----:B-1----:R-:W-:Y:S05]  /*a430*/  FMNMX.FTZ R11, R147, R0, !PT ;  /* 0x00000000930b7209 */ /* 0x002fea0007810000 */
[----:B------:R-:W1:Y:S01]  /*a440*/  SHFL.BFLY PT, R2, R11, 0x2, 0x1f ;  /* 0x0c401f000b027f89 */ /* 0x000e6200000e0000 */
[----:B---3--:R-:W-:Y:S04]  /*a450*/  FMNMX.FTZ R13, R146, R13, !PT ;  /* 0x0000000d920d7209 */ /* 0x008fe80007810000 */
[----:B--2---:R-:W-:Y:S03]  /*a460*/  FMNMX.FTZ R9, R144, R13, !PT ;  /* 0x0000000d90097209 */ /* 0x004fe60007810000 */
[----:B------:R-:W-:Y:S01]  /*a470*/  LDSM.16.MT88.4 R12, [R135+UR4+0x100] ;  /* 0x00010004870c783b */ /* 0x000fe20008004200 */
[----:B-1----:R-:W-:Y:S07]  /*a480*/  FMNMX.FTZ R7, R11, R2, !PT ;  /* 0x000000020b077209 */ /* 0x002fee0007810000 */
[----:B------:R-:W1:Y:S08]  /*a490*/  SHFL.BFLY PT, R0, R9, 0x2, 0x1f ;  /* 0x0c401f0009007f89 */ /* 0x000e7000000e0000 */
[----:B------:R-:W2:Y:S01]  /*a4a0*/  SHFL.BFLY PT, R2, R7, 0x1, 0x1f ;  /* 0x0c201f0007027f89 */ /* 0x000ea200000e0000 */
[----:B-1----:R-:W-:Y:S07]  /*a4b0*/  FMNMX.FTZ R5, R9, R0, !PT ;  /* 0x0000000009057209 */ /* 0x002fee0007810000 */
[----:B------:R-:W1:Y:S01]  /*a4c0*/  SHFL.BFLY PT, R0, R5, 0x1, 0x1f ;  /* 0x0c201f0005007f89 */ /* 0x000e6200000e0000 */
[----:B--2---:R-:W-:Y:S05]  /*a4d0*/  FMNMX.FTZ R2, R7, R2, !PT ;  /* 0x0000000207027209 */ /* 0x004fea0007810000 */
[C---:B------:R-:W-:Y:S02]  /*a4e0*/  FADD.FTZ R4, -R2.reuse, R133 ;  /* 0x0000008502047221 */ /* 0x040fe40000010100 */
[----:B------:R-:W-:Y:S02]  /*a4f0*/  FMUL.FTZ R152, R2, c[0x0][0x2d0] ;  /* 0x0000b40002987a20 */ /* 0x000fe40000410000 */
[----:B------:R-:W-:Y:S02]  /*a500*/  FMUL.FTZ R132, R4, c[0x0][0x2d0] ;  /* 0x0000b40004847a20 */ /* 0x000fe40000410000 */
[--C-:B------:R-:W-:Y:S02]  /*a510*/  FFMA.FTZ R163, R145, c[0x0][0x2d0], -R152.reuse ;  /* 0x0000b40091a37a23 */ /* 0x100fe40000010898 */
[--C-:B------:R-:W-:Y:S02]  /*a520*/  FFMA.FTZ R164, R157, c[0x0][0x2d0], -R152.reuse ;  /* 0x0000b4009da47a23 */ /* 0x100fe40000010898 */
[--C-:B------:R-:W-:Y:S01]  /*a530*/  FFMA.FTZ R161, R159, c[0x0][0x2d0], -R152.reuse ;  /* 0x0000b4009fa17a23 */ /* 0x100fe20000010898 */
[----:B------:R-:W2:Y:S01]  /*a540*/  MUFU.EX2 R132, R132 ;  /* 0x0000008400847308 */ /* 0x000ea20000000800 */
[--C-:B------:R-:W-:Y:S02]  /*a550*/  FFMA.FTZ R160, R165, c[0x0][0x2d0], -R152.reuse ;  /* 0x0000b400a5a07a23 */ /* 0x100fe40000010898 */
[--C-:B------:R-:W-:Y:S01]  /*a560*/  FFMA.FTZ R165, R143, c[0x0][0x2d0], -R152.reuse ;  /* 0x0000b4008fa57a23 */ /* 0x100fe20000010898 */
[----:B-1----:R-:W-:Y:S01]  /*a570*/  FMNMX.FTZ R0, R5, R0, !PT ;  /* 0x0000000005007209 */ /* 0x002fe20007810000 */
[--C-:B------:R-:W-:Y:S02]  /*a580*/  FFMA.FTZ R167, R139, c[0x0][0x2d0], -R152.reuse ;  /* 0x0000b4008ba77a23 */ /* 0x100fe40000010898 */
[--C-:B------:R-:W-:Y:S02]  /*a590*/  FFMA.FTZ R182, R155, c[0x0][0x2d0], -R152.reuse ;  /* 0x0000b4009bb67a23 */ /* 0x100fe40000010898 */
[C---:B------:R-:W-:Y:S01]  /*a5a0*/  FMUL.FTZ R145, R0.reuse, c[0x0][0x2d0] ;  /* 0x0000b40000917a20 */ /* 0x040fe20000410000 */
[----:B------:R-:W-:Y:S01]  /*a5b0*/  MUFU.EX2 R164, R164 ;  /* 0x000000a400a47308 */ /* 0x000fe20000000800 */
[----:B------:R-:W-:Y:S02]  /*a5c0*/  FADD.FTZ R4, -R0, R3 ;  /* 0x0000000300047221 */ /* 0x000fe40000010100 */
[--C-:B------:R-:W-:Y:S02]  /*a5d0*/  FFMA.FTZ R162, R158, c[0x0][0x2d0], -R145.reuse ;  /* 0x0000b4009ea27a23 */ /* 0x100fe40000010891 */
[--C-:B------:R-:W-:Y:S01]  /*a5e0*/  FFMA.FTZ R159, R156, c[0x0][0x2d0], -R145.reuse ;  /* 0x0000b4009c9f7a23 */ /* 0x100fe20000010891 */
[----:B------:R-:W-:Y:S01]  /*a5f0*/  IADD3 R156, R187, R16, RZ ;  /* 0x00000010bb9c7210 */ /* 0x000fe20007ffe0ff */
[--C-:B------:R-:W-:Y:S02]  /*a600*/  FFMA.FTZ R158, R168, c[0x0][0x2d0], -R145.reuse ;  /* 0x0000b400a89e7a23 */ /* 0x100fe40000010891 */
[--C-:B------:R-:W-:Y:S01]  /*a610*/  FFMA.FTZ R157, R166, c[0x0][0x2d0], -R145.reuse ;  /* 0x0000b400a69d7a23 */ /* 0x100fe20000010891 */
[----:B------:R-:W1:Y:S01]  /*a620*/  MUFU.EX2 R163, R163 ;  /* 0x000000a300a37308 */ /* 0x000e620000000800 */
[----:B------:R-:W-:Y:S01]  /*a630*/  FMUL.FTZ R3, R4, c[0x0][0x2d0] ;  /* 0x0000b40004037a20 */ /* 0x000fe20000410000 */
[----:B------:R-:W-:Y:S01]  /*a640*/  IADD3 R4, R135, UR4, RZ ;  /* 0x0000000487047c10 */ /* 0x000fe2000fffe0ff */
[C---:B--2---:R-:W-:Y:S02]  /*a650*/  FMUL.FTZ R5, R132.reuse, R129 ;  /* 0x0000008184057220 */ /* 0x044fe40000410000 */
[C---:B------:R-:W-:Y:S01]  /*a660*/  FMUL.FTZ R8, R132.reuse, R124 ;  /* 0x0000007c84087220 */ /* 0x040fe20000410000 */
[----:B------:R-:W-:Y:S01]  /*a670*/  IADD3 R133, R187, R4, RZ ;  /* 0x00000004bb857210 */ /* 0x000fe20007ffe0ff */
[C---:B------:R-:W-:Y:S02]  /*a680*/  FMUL.FTZ R4, R132.reuse, R128 ;  /* 0x0000008084047220 */ /* 0x040fe40000410000 */
[C---:B------:R-:W-:Y:S01]  /*a690*/  FMUL.FTZ R9, R132.reuse, R125 ;  /* 0x0000007d84097220 */ /* 0x040fe20000410000 */
[----:B------:R-:W2:Y:S01]  /*a6a0*/  MUFU.EX2 R3, R3 ;  /* 0x0000000300037308 */ /* 0x000ea20000000800 */
[----:B------:R-:W3:Y:S01]  /*a6b0*/  LDSM.16.MT88.4 R20, [R133+0x100] ;  /* 0x000100008514783b */ /* 0x000ee20000004200 */
[C---:B------:R-:W-:Y:S02]  /*a6c0*/  FMUL.FTZ R16, R132.reuse, R116 ;  /* 0x0000007484107220 */ /* 0x040fe40000410000 */
[C---:B------:R-:W-:Y:S02]  /*a6d0*/  FMUL.FTZ R17, R132.reuse, R117 ;  /* 0x0000007584117220 */ /* 0x040fe40000410000 */
[C---:B------:R-:W-:Y:S02]  /*a6e0*/  FMUL.FTZ R24, R132.reuse, R108 ;  /* 0x0000006c84187220 */ /* 0x040fe40000410000 */
[C---:B------:R-:W-:Y:S02]  /*a6f0*/  FMUL.FTZ R25, R132.reuse, R109 ;  /* 0x0000006d84197220 */ /* 0x040fe40000410000 */
[----:B------:R-:W-:Y:S01]  /*a700*/  MUFU.EX2 R161, R161 ;  /* 0x000000a100a17308 */ /* 0x000fe20000000800 */
[C---:B------:R-:W-:Y:S02]  /*a710*/  FMUL.FTZ R32, R132.reuse, R100 ;  /* 0x0000006484207220 */ /* 0x040fe40000410000 */
[C---:B------:R-:W-:Y:S01]  /*a720*/  FMUL.FTZ R33, R132.reuse, R101 ;  /* 0x0000006584217220 */ /* 0x040fe20000410000 */
[----:B-1----:R-:W-:Y:S01]  /*a730*/  F2FP.BF16.PACK_AB R128, R163, R164 ;  /* 0x000000a4a380723e */ /* 0x002fe200000010ff */
[C---:B------:R-:W-:Y:S02]  /*a740*/  FMUL.FTZ R36, R132.reuse, R36 ;  /* 0x0000002484247220 */ /* 0x040fe40000410000 */
[----:B------:R-:W-:Y:S02]  /*a750*/  FMUL.FTZ R37, R132, R37 ;  /* 0x0000002584257220 */ /* 0x000fe40000410000 */
[--C-:B------:R-:W-:Y:S01]  /*a760*/  FFMA.FTZ R166, R141, c[0x0][0x2d0], -R152.reuse ;  /* 0x0000b4008da67a23 */ /* 0x100fe20000010898 */
[----:B------:R-:W1:Y:S01]  /*a770*/  MUFU.EX2 R160, R160 ;  /* 0x000000a000a07308 */ /* 0x000e620000000800 */
[--C-:B------:R-:W-:Y:S02]  /*a780*/  FFMA.FTZ R168, R137, c[0x0][0x2d0], -R152.reuse ;  /* 0x0000b40089a87a23 */ /* 0x100fe40000010898 */
[--C-:B------:R-:W-:Y:S02]  /*a790*/  FFMA.FTZ R169, R142, c[0x0][0x2d0], -R145.reuse ;  /* 0x0000b4008ea97a23 */ /* 0x100fe40000010891 */
[C---:B--2---:R-:W-:Y:S02]  /*a7a0*/  FMUL.FTZ R6, R3.reuse, R130 ;  /* 0x0000008203067220 */ /* 0x044fe40000410000 */
[C---:B------:R-:W-:Y:S02]  /*a7b0*/  FMUL.FTZ R7, R3.reuse, R131 ;  /* 0x0000008303077220 */ /* 0x040fe40000410000 */
[C---:B------:R-:W-:Y:S01]  /*a7c0*/  FMUL.FTZ R10, R3.reuse, R126 ;  /* 0x0000007e030a7220 */ /* 0x040fe20000410000 */
[----:B------:R-:W-:Y:S01]  /*a7d0*/  MUFU.EX2 R162, R162 ;  /* 0x000000a200a27308 */ /* 0x000fe20000000800 */
[C---:B------:R-:W-:Y:S02]  /*a7e0*/  FMUL.FTZ R11, R3.reuse, R127 ;  /* 0x0000007f030b7220 */ /* 0x040fe40000410000 */
[C---:B------:R-:W-:Y:S01]  /*a7f0*/  FMUL.FTZ R18, R3.reuse, R118 ;  /* 0x0000007603127220 */ /* 0x040fe20000410000 */
[----:B------:R-:W-:Y:S01]  /*a800*/  LDSM.16.MT88.4 R124, [R135+UR4+0x2900] ;  /* 0x00290004877c783b */ /* 0x000fe20008004200 */
[C---:B------:R-:W-:Y:S02]  /*a810*/  FMUL.FTZ R19, R3.reuse, R119 ;  /* 0x0000007703137220 */ /* 0x040fe40000410000 */
[C---:B------:R-:W-:Y:S02]  /*a820*/  FMUL.FTZ R26, R3.reuse, R110 ;  /* 0x0000006e031a7220 */ /* 0x040fe40000410000 */
[C---:B------:R-:W-:Y:S01]  /*a830*/  FMUL.FTZ R27, R3.reuse, R111 ;  /* 0x0000006f031b7220 */ /* 0x040fe20000410000 */
[----:B------:R-:W2:Y:S01]  /*a840*/  MUFU.EX2 R159, R159 ;  /* 0x0000009f009f7308 */ /* 0x000ea20000000800 */
[C---:B------:R-:W-:Y:S01]  /*a850*/  FMUL.FTZ R34, R3.reuse, R102 ;  /* 0x0000006603227220 */ /* 0x040fe20000410000 */
[----:B------:R-:W-:Y:S01]  /*a860*/  LDSM.16.MT88.4 R108, [R156+0x2100] ;  /* 0x002100009c6c783b */ /* 0x000fe20000004200 */
[C---:B------:R-:W-:Y:S01]  /*a870*/  FMUL.FTZ R35, R3.reuse, R103 ;  /* 0x0000006703237220 */ /* 0x040fe20000410000 */
[----:B-1----:R-:W-:Y:S01]  /*a880*/  F2FP.BF16.PACK_AB R130, R160, R161 ;  /* 0x000000a1a082723e */ /* 0x002fe200000010ff */
[C---:B------:R-:W-:Y:S02]  /*a890*/  FMUL.FTZ R38, R3.reuse, R38 ;  /* 0x0000002603267220 */ /* 0x040fe40000410000 */
[----:B------:R-:W-:Y:S02]  /*a8a0*/  FMUL.FTZ R39, R3, R39 ;  /* 0x0000002703277220 */ /* 0x000fe40000410000 */
[--C-:B------:R-:W-:Y:S01]  /*a8b0*/  FFMA.FTZ R170, R138, c[0x0][0x2d0], -R145.reuse ;  /* 0x0000b4008aaa7a23 */ /* 0x100fe20000010891 */
[----:B------:R-:W-:Y:S01]  /*a8c0*/  MUFU.EX2 R158, R158 ;  /* 0x0000009e009e7308 */ /* 0x000fe20000000800 */
[----:B------:R-:W-:Y:S01]  /*a8d0*/  LDSM.16.MT88.4 R100, [R134+UR4+0x2100] ;  /* 0x002100048664783b */ /* 0x000fe20008004200 */
[--C-:B------:R-:W-:Y:S02]  /*a8e0*/  FFMA.FTZ R171, R140, c[0x0][0x2d0], -R145.reuse ;  /* 0x0000b4008cab7a23 */ /* 0x100fe40000010891 */
[--C-:B------:R-:W-:Y:S02]  /*a8f0*/  FFMA.FTZ R172, R136, c[0x0][0x2d0], -R145.reuse ;  /* 0x0000b40088ac7a23 */ /* 0x100fe40000010891 */
[--C-:B------:R-:W-:Y:S02]  /*a900*/  FFMA.FTZ R183, R149, c[0x0][0x2d0], -R152.reuse ;  /* 0x0000b40095b77a23 */ /* 0x100fe40000010898 */
[--C-:B------:R-:W-:Y:S01]  /*a910*/  FFMA.FTZ R191, R150, c[0x0][0x2d0], -R145.reuse ;  /* 0x0000b40096bf7a23 */ /* 0x100fe20000010891 */
[----:B------:R-:W-:Y:S01]  /*a920*/  LDSM.16.MT88.4 R116, [R134+UR4+0x900] ;  /* 0x000900048674783b */ /* 0x000fe20008004200 */
[----:B------:R-:W1:Y:S01]  /*a930*/  MUFU.EX2 R157, R157 ;  /* 0x0000009d009d7308 */ /* 0x000e620000000800 */
[--C-:B------:R-:W-:Y:S02]  /*a940*/  FFMA.FTZ R226, R148, c[0x0][0x2d0], -R145.reuse ;  /* 0x0000b40094e27a23 */ /* 0x100fe40000010891 */
[--C-:B------:R-:W-:Y:S01]  /*a950*/  FFMA.FTZ R225, R146, c[0x0][0x2d0], -R145.reuse ;  /* 0x0000b40092e17a23 */ /* 0x100fe20000010891 */
[----:B--2---:R-:W-:Y:S01]  /*a960*/  F2FP.BF16.PACK_AB R129, R159, R162 ;  /* 0x000000a29f81723e */ /* 0x004fe200000010ff */
[C---:B------:R-:W-:Y:S02]  /*a970*/  FMUL.FTZ R40, R132.reuse, R40 ;  /* 0x0000002884287220 */ /* 0x040fe40000410000 */
[----:B------:R-:W-:Y:S01]  /*a980*/  LDSM.16.MT88.4 R136, [R133+0x2900] ;  /* 0x002900008588783b */ /* 0x000fe20000004200 */
        /* <DEDUP_REMOVED lines=8> */
[----:B------:R-:W-:Y:S01]  /*aa10*/  FMUL.FTZ R47, R3, R47 ;  /* 0x0000002f032f7220 */ /* 0x000fe20000410000 */
[----:B------:R-:W2:Y:S01]  /*aa20*/  MUFU.EX2 R166, R166 ;  /* 0x000000a600a67308 */ /* 0x000ea20000000800 */
[C---:B------:R-:W-:Y:S01]  /*aa30*/  FMUL.FTZ R48, R132.reuse, R48 ;  /* 0x0000003084307220 */ /* 0x040fe20000410000 */
[----:B-1----:R-:W-:Y:S01]  /*aa40*/  F2FP.BF16.PACK_AB R131, R157, R158 ;  /* 0x0000009e9d83723e */ /* 0x002fe200000010ff */
[C---:B------:R-:W-:Y:S02]  /*aa50*/  FMUL.FTZ R49, R132.reuse, R49 ;  /* 0x0000003184317220 */ /* 0x040fe40000410000 */
[C---:B------:R-:W-:Y:S02]  /*aa60*/  FMUL.FTZ R50, R3.reuse, R50 ;  /* 0x0000003203327220 */ /* 0x040fe40000410000 */
[C---:B------:R-:W-:Y:S02]  /*aa70*/  FMUL.FTZ R51, R3.reuse, R51 ;  /* 0x0000003303337220 */ /* 0x040fe40000410000 */
[C---:B------:R-:W-:Y:S01]  /*aa80*/  HMMA.16816.F32.BF16 R4, R128.reuse, R12, R4 ;  /* 0x0000000c8004723c */ /* 0x040fe20000041804 */
[----:B------:R-:W-:Y:S04]  /*aa90*/  MUFU.EX2 R167, R167 ;  /* 0x000000a700a77308 */ /* 0x000fe80000000800 */
[C---:B------:R-:W-:Y:S02]  /*aaa0*/  FMUL.FTZ R52, R132.reuse, R52 ;  /* 0x0000003484347220 */ /* 0x040fe40000410000 */
[C---:B------:R-:W-:Y:S01]  /*aab0*/  FMUL.FTZ R12, R132.reuse, R120 ;  /* 0x00000078840c7220 */ /* 0x040fe20000410000 */
[C---:B------:R-:W-:Y:S03]  /*aac0*/  HMMA.16816.F32.BF16 R8, R128.reuse, R14, R8 ;  /* 0x0000000e8008723c */ /* 0x040fe60000041808 */
[----:B------:R-:W-:Y:S01]  /*aad0*/  MUFU.EX2 R168, R168 ;  /* 0x000000a800a87308 */ /* 0x000fe20000000800 */
[C---:B------:R-:W-:Y:S02]  /*aae0*/  FMUL.FTZ R13, R132.reuse, R121 ;  /* 0x00000079840d7220 */ /* 0x040fe40000410000 */
[C---:B------:R-:W-:Y:S02]  /*aaf0*/  FMUL.FTZ R53, R132.reuse, R53 ;  /* 0x0000003584357220 */ /* 0x040fe40000410000 */
[C---:B------:R-:W-:Y:S04]  /*ab00*/  FMUL.FTZ R14, R3.reuse, R122 ;  /* 0x0000007a030e7220 */ /* 0x040fe80000410000 */
[C---:B------:R-:W-:Y:S01]  /*ab10*/  FMUL.FTZ R15, R3.reuse, R123 ;  /* 0x0000007b030f7220 */ /* 0x040fe20000410000 */
[----:B------:R-:W-:Y:S01]  /*ab20*/  MUFU.EX2 R169, R169 ;  /* 0x000000a900a97308 */ /* 0x000fe20000000800 */
[----:B------:R-:W1:Y:S01]  /*ab30*/  LDSM.16.MT88.4 R120, [R156+0x100] ;  /* 0x000100009c78783b */ /* 0x000e620000004200 */
[C---:B------:R-:W-:Y:S02]  /*ab40*/  FMUL.FTZ R54, R3.reuse, R54 ;  /* 0x0000003603367220 */ /* 0x040fe40000410000 */
[C---:B------:R-:W-:Y:S02]  /*ab50*/  FMUL.FTZ R55, R3.reuse, R55 ;  /* 0x0000003703377220 */ /* 0x040fe40000410000 */
[C---:B---3--:R-:W-:Y:S03]  /*ab60*/  HMMA.16816.F32.BF16 R12, R128.reuse, R20, R12 ;  /* 0x00000014800c723c */ /* 0x048fe6000004180c */
[C---:B------:R-:W-:Y:S01]  /*ab70*/  FMUL.FTZ R56, R132.reuse, R56 ;  /* 0x0000003884387220 */ /* 0x040fe20000410000 */
[----:B------:R-:W3:Y:S01]  /*ab80*/  MUFU.EX2 R170, R170 ;  /* 0x000000aa00aa7308 */ /* 0x000ee20000000800 */
[C---:B------:R-:W-:Y:S02]  /*ab90*/  FMUL.FTZ R57, R132.reuse, R57 ;  /* 0x0000003984397220 */ /* 0x040fe40000410000 */
[C---:B------:R-:W-:Y:S01]  /*aba0*/  FMUL.FTZ R20, R132.reuse, R112 ;  /* 0x0000007084147220 */ /* 0x040fe20000410000 */
[C---:B------:R-:W-:Y:S04]  /*abb0*/  HMMA.16816.F32.BF16 R16, R128.reuse, R22, R16 ;  /* 0x000000168010723c */ /* 0x040fe80000041810 */
[C---:B------:R-:W-:Y:S02]  /*abc0*/  FMUL.FTZ R21, R132.reuse, R113 ;  /* 0x0000007184157220 */ /* 0x040fe40000410000 */
[C---:B------:R-:W-:Y:S01]  /*abd0*/  FMUL.FTZ R58, R3.reuse, R58 ;  /* 0x0000003a033a7220 */ /* 0x040fe20000410000 */
[----:B------:R-:W-:Y:S01]  /*abe0*/  MUFU.EX2 R171, R171 ;  /* 0x000000ab00ab7308 */ /* 0x000fe20000000800 */
[C---:B------:R-:W-:Y:S04]  /*abf0*/  FMUL.FTZ R22, R3.reuse, R114 ;  /* 0x0000007203167220 */ /* 0x040fe80000410000 */
[C---:B------:R-:W-:Y:S02]  /*ac00*/  FMUL.FTZ R23, R3.reuse, R115 ;  /* 0x0000007303177220 */ /* 0x040fe40000410000 */
[----:B------:R-:W4:Y:S01]  /*ac10*/  LDSM.16.MT88.4 R112, [R135+UR4+0x2100] ;  /* 0x002100048770783b */ /* 0x000f220008004200 */
[C---:B------:R-:W-:Y:S02]  /*ac20*/  FMUL.FTZ R59, R3.reuse, R59 ;  /* 0x0000003b033b7220 */ /* 0x040fe40000410000 */
[C---:B------:R-:W-:Y:S01]  /*ac30*/  FMUL.FTZ R60, R132.reuse, R60 ;  /* 0x0000003c843c7220 */ /* 0x040fe20000410000 */
[----:B------:R-:W5:Y:S01]  /*ac40*/  MUFU.EX2 R172, R172 ;  /* 0x000000ac00ac7308 */ /* 0x000f620000000800 */
[C---:B------:R-:W-:Y:S03]  /*ac50*/  HMMA.16816.F32.BF16 R20, R128.reuse, R28, R20 ;  /* 0x0000001c8014723c */ /* 0x040fe60000041814 */
        /* <DEDUP_REMOVED lines=21> */
[----:B------:R-:W1:Y:S01]  /*adb0*/  MUFU.EX2 R226, R226 ;  /* 0x000000e200e27308 */ /* 0x000e620000000800 */
[C---:B------:R-:W-:Y:S02]  /*adc0*/  FMUL.FTZ R70, R3.reuse, R70 ;  /* 0x0000004603467220 */ /* 0x040fe40000410000 */
[C---:B----4-:R-:W-:Y:S04]  /*add0*/  HMMA.16816.F32.BF16 R36, R128.reuse, R112, R36 ;  /* 0x000000708024723c */ /* 0x050fe80000041824 */
[C---:B------:R-:W-:Y:S02]  /*ade0*/  FMUL.FTZ R71, R3.reuse, R71 ;  /* 0x0000004703477220 */ /* 0x040fe40000410000 */
[C---:B------:R-:W-:Y:S01]  /*adf0*/  FMUL.FTZ R72, R132.reuse, R72 ;  /* 0x0000004884487220 */ /* 0x040fe20000410000 */
[----:B------:R-:W-:Y:S01]  /*ae00*/  MUFU.EX2 R225, R225 ;  /* 0x000000e100e17308 */ /* 0x000fe20000000800 */
[C---:B------:R-:W-:Y:S01]  /*ae10*/  HMMA.16816.F32.BF16 R40, R128.reuse, R114, R40 ;  /* 0x000000728028723c */ /* 0x040fe20000041828 */
[----:B------:R-:W-:Y:S03]  /*ae20*/  LDSM.16.MT88.4 R112, [R135+UR4+0x900] ;  /* 0x000900048770783b */ /* 0x000fe60008004200 */
[C---:B------:R-:W-:Y:S02]  /*ae30*/  FMUL.FTZ R73, R132.reuse, R73 ;  /* 0x0000004984497220 */ /* 0x040fe40000410000 */
[C---:B------:R-:W-:Y:S02]  /*ae40*/  FMUL.FTZ R74, R3.reuse, R74 ;  /* 0x0000004a034a7220 */ /* 0x040fe40000410000 */
[C---:B------:R-:W-:Y:S01]  /*ae50*/  FMUL.FTZ R75, R3.reuse, R75 ;  /* 0x0000004b034b7220 */ /* 0x040fe20000410000 */
[C---:B--2---:R-:W-:Y:S03]  /*ae60*/  HMMA.16816.F32.BF16 R44, R128.reuse, R104, R44 ;  /* 0x00000068802c723c */ /* 0x044fe6000004182c */
[C---:B------:R-:W-:Y:S02]  /*ae70*/  FMUL.FTZ R78, R3.reuse, R78 ;  /* 0x0000004e034e7220 */ /* 0x040fe40000410000 */
[C---:B------:R-:W-:Y:S02]  /*ae80*/  FMUL.FTZ R79, R3.reuse, R79 ;  /* 0x0000004f034f7220 */ /* 0x040fe40000410000 */
[C---:B------:R-:W-:Y:S01]  /*ae90*/  FMUL.FTZ R82, R3.reuse, R82 ;  /* 0x0000005203527220 */ /* 0x040fe20000410000 */
[C---:B------:R-:W-:Y:S01]  /*aea0*/  HMMA.16816.F32.BF16 R48, R128.reuse, R106, R48 ;  /* 0x0000006a8030723c */ /* 0x040fe20000041830 */
[----:B------:R-:W2:Y:S03]  /*aeb0*/  LDSM.16.MT88.4 R104, [R135+UR4+0x4100] ;  /* 0x004100048768783b */ /* 0x000ea60008004200 */
[C---:B------:R-:W-:Y:S02]  /*aec0*/  FMUL.FTZ R83, R3.reuse, R83 ;  /* 0x0000005303537220 */ /* 0x040fe40000410000 */
[C---:B------:R-:W-:Y:S02]  /*aed0*/  FMUL.FTZ R84, R132.reuse, R84 ;  /* 0x0000005484547220 */ /* 0x040fe40000410000 */
[C---:B------:R-:W-:Y:S04]  /*aee0*/  HMMA.16816.F32.BF16 R52, R128.reuse, R100, R52 ;  /* 0x000000648034723c */ /* 0x040fe80000041834 */
[C---:B------:R-:W-:Y:S02]  /*aef0*/  FMUL.FTZ R85, R132.reuse, R85 ;  /* 0x0000005584557220 */ /* 0x040fe40000410000 */
[C---:B------:R-:W-:Y:S02]  /*af00*/  FMUL.FTZ R86, R3.reuse, R86 ;  /* 0x0000005603567220 */ /* 0x040fe40000410000 */
[C---:B------:R-:W-:Y:S01]  /*af10*/  HMMA.16816.F32.BF16 R56, R128.reuse, R102, R56 ;  /* 0x000000668038723c */ /* 0x040fe20000041838 */
[----:B------:R-:W4:Y:S03]  /*af20*/  LDSM.16.MT88.4 R100, [R133+0x4100] ;  /* 0x004100008564783b */ /* 0x000f260000004200 */
[C---:B------:R-:W-:Y:S02]  /*af30*/  FMUL.FTZ R87, R3.reuse, R87 ;  /* 0x0000005703577220 */ /* 0x040fe40000410000 */
[C---:B------:R-:W-:Y:S02]  /*af40*/  FMUL.FTZ R88, R132.reuse, R88 ;  /* 0x0000005884587220 */ /* 0x040fe40000410000 */
[C---:B------:R-:W-:Y:S04]  /*af50*/  HMMA.16816.F32.BF16 R60, R128.reuse, R108, R60 ;  /* 0x0000006c803c723c */ /* 0x040fe8000004183c */
[C---:B------:R-:W-:Y:S02]  /*af60*/  FMUL.FTZ R89, R132.reuse, R89 ;  /* 0x0000005984597220 */ /* 0x040fe40000410000 */
[C---:B------:R-:W-:Y:S02]  /*af70*/  FMUL.FTZ R90, R3.reuse, R90 ;  /* 0x0000005a035a7220 */ /* 0x040fe40000410000 */
[C---:B------:R-:W-:Y:S01]  /*af80*/  HMMA.16816.F32.BF16 R64, R128.reuse, R110, R64 ;  /* 0x0000006e8040723c */ /* 0x040fe20000041840 */
[----:B------:R-:W1:Y:S03]  /*af90*/  LDSM.16.MT88.4 R108, [R134+UR4+0x4100] ;  /* 0x00410004866c783b */ /* 0x000e660008004200 */
        /* <DEDUP_REMOVED lines=8> */
[----:B------:R-:W2:Y:S03]  /*b020*/  LDSM.16.MT88.4 R104, [R156+0x4100] ;  /* 0x004100009c68783b */ /* 0x000ea60000004200 */
[C---:B------:R-:W-:Y:S02]  /*b030*/  FMUL.FTZ R76, R132.reuse, R76 ;  /* 0x0000004c844c7220 */ /* 0x040fe40000410000 */
[C---:B------:R-:W-:Y:S02]  /*b040*/  FMUL.FTZ R77, R132.reuse, R77 ;  /* 0x0000004d844d7220 */ /* 0x040fe40000410000 */
[C---:B------:R-:W-:Y:S04]  /*b050*/  FMUL.FTZ R97, R132.reuse, R97 ;  /* 0x0000006184617220 */ /* 0x040fe80000410000 */
[C---:B------:R-:W-:Y:S01]  /*b060*/  FMUL.FTZ R98, R3.reuse, R98 ;  /* 0x0000006203627220 */ /* 0x040fe20000410000 */
[C---:B----4-:R-:W-:Y:S03]  /*b070*/  HMMA.16816.F32.BF16 R76, R128.reuse, R100, R76 ;  /* 0x00000064804c723c */ /* 0x050fe6000004184c */
[C---:B------:R-:W-:Y:S02]  /*b080*/  FMUL.FTZ R80, R132.reuse, R80 ;  /* 0x0000005084507220 */ /* 0x040fe40000410000 */
[----:B------:R-:W-:Y:S02]  /*b090*/  FMUL.FTZ R81, R132, R81 ;  /* 0x0000005184517220 */ /* 0x000fe40000410000 */
[----:B------:R-:W-:Y:S01]  /*b0a0*/  FMUL.FTZ R99, R3, R99 ;  /* 0x0000006303637220 */ /* 0x000fe20000410000 */
[----:B------:R-:W-:Y:S01]  /*b0b0*/  F2FP.BF16.PACK_AB R100, R166, R165 ;  /* 0x000000a5a664723e */ /* 0x000fe200000010ff */
[--C-:B------:R-:W-:Y:S03]  /*b0c0*/  FFMA.FTZ R173, R179, c[0x0][0x2d0], -R152.reuse ;  /* 0x0000b400b3ad7a23 */ /* 0x100fe60000010898 */
[C---:B------:R-:W-:Y:S03]  /*b0d0*/  HMMA.16816.F32.BF16 R80, R128.reuse, R102, R80 ;  /* 0x000000668050723c */ /* 0x040fe60000041850 */
[--C-:B------:R-:W-:Y:S01]  /*b0e0*/  FFMA.FTZ R179, R154, c[0x0][0x2d0], -R145.reuse ;  /* 0x0000b4009ab37a23 */ /* 0x100fe20000010891 */
[----:B---3--:R-:W-:Y:S01]  /*b0f0*/  F2FP.BF16.PACK_AB R101, R170, R169 ;  /* 0x000000a9aa65723e */ /* 0x008fe200000010ff */
[--C-:B------:R-:W-:Y:S01]  /*b100*/  FFMA.FTZ R174, R177, c[0x0][0x2d0], -R152.reuse ;  /* 0x0000b400b1ae7a23 */ /* 0x100fe20000010898 */
[----:B------:R-:W-:Y:S01]  /*b110*/  MUFU.EX2 R173, R173 ;  /* 0x000000ad00ad7308 */ /* 0x000fe20000000800 */
[----:B------:R-:W-:Y:S01]  /*b120*/  F2FP.BF16.PACK_AB R102, R168, R167 ;  /* 0x000000a7a866723e */ /* 0x000fe200000010ff */
[C---:B-1----:R-:W-:Y:S04]  /*b130*/  HMMA.16816.F32.BF16 R84, R128.reuse, R108, R84 ;  /* 0x0000006c8054723c */ /* 0x042fe80000041854 */
[----:B-----5:R-:W-:Y:S01]  /*b140*/  F2FP.BF16.PACK_AB R103, R172, R171 ;  /* 0x000000abac67723e */ /* 0x020fe200000010ff */
[--C-:B------:R-:W-:Y:S02]  /*b150*/  FFMA.FTZ R175, R181, c[0x0][0x2d0], -R152.reuse ;  /* 0x0000b400b5af7a23 */ /* 0x100fe40000010898 */
[--C-:B------:R-:W-:Y:S01]  /*b160*/  FFMA.FTZ R181, R151, c[0x0][0x2d0], -R152.reuse ;  /* 0x0000b40097b57a23 */ /* 0x100fe20000010898 */
[C---:B------:R-:W-:Y:S01]  /*b170*/  HMMA.16816.F32.BF16 R88, R128.reuse, R110, R88 ;  /* 0x0000006e8058723c */ /* 0x040fe20000041858 */
[----:B------:R-:W1:Y:S01]  /*b180*/  LDSM.16.MT88.4 R108, [R133+0x900] ;  /* 0x00090000856c783b */ /* 0x000e620000004200 */
[----:B------:R-:W-:Y:S02]  /*b190*/  MUFU.EX2 R174, R174 ;  /* 0x000000ae00ae7308 */ /* 0x000fe40000000800 */
[--C-:B------:R-:W-:Y:S02]  /*b1a0*/  FFMA.FTZ R177, R178, c[0x0][0x2d0], -R145.reuse ;  /* 0x0000b400b2b17a23 */ /* 0x100fe40000010891 */
[--C-:B------:R-:W-:Y:S02]  /*b1b0*/  FFMA.FTZ R176, R176, c[0x0][0x2d0], -R145.reuse ;  /* 0x0000b400b0b07a23 */ /* 0x100fe40000010891 */
[C---:B--2---:R-:W-:Y:S01]  /*b1c0*/  HMMA.16816.F32.BF16 R92, R128.reuse, R104, R92 ;  /* 0x00000068805c723c */ /* 0x044fe2000004185c */
[----:B------:R-:W-:Y:S03]  /*b1d0*/  LDSM.16.MT88.4 R148, [R133+0x3900] ;  /* 0x003900008594783b */ /* 0x000fe60000004200 */
[--C-:B------:R-:W-:Y:S01]  /*b1e0*/  FFMA.FTZ R178, R180, c[0x0][0x2d0], -R145.reuse ;  /* 0x0000b400b4b27a23 */ /* 0x100fe20000010891 */
[----:B------:R-:W-:Y:S01]  /*b1f0*/  MUFU.EX2 R175, R175 ;  /* 0x000000af00af7308 */ /* 0x000fe20000000800 */
[--C-:B------:R-:W-:Y:S02]  /*b200*/  FFMA.FTZ R180, R153, c[0x0][0x2d0], -R152.reuse ;  /* 0x0000b40099b47a23 */ /* 0x100fe40000010898 */
[----:B------:R-:W-:Y:S01]  /*b210*/  HMMA.16816.F32.BF16 R96, R128, R106, R96 ;  /* 0x0000006a8060723c */ /* 0x000fe20000041860 */
[----:B------:R-:W2:Y:S03]  /*b220*/  LDSM.16.MT88.4 R104, [R156+0x2900] ;  /* 0x002900009c68783b */ /* 0x000ea60000004200 */
[----:B------:R-:W-:Y:S02]  /*b230*/  FFMA.FTZ R152, R147, c[0x0][0x2d0], -R152 ;  /* 0x0000b40093987a23 */ /* 0x000fe40000010898 */
[----:B------:R-:W-:Y:S01]  /*b240*/  FFMA.FTZ R145, R144, c[0x0][0x2d0], -R145 ;  /* 0x0000b40090917a23 */ /* 0x000fe20000010891 */
[----:B------:R-:W-:Y:S01]  /*b250*/  MUFU.EX2 R177, R177 ;  /* 0x000000b100b17308 */ /* 0x000fe20000000800 */
[C---:B------:R-:W-:Y:S05]  /*b260*/  HMMA.16816.F32.BF16 R4, R100.reuse, R112, R4 ;  /* 0x000000706404723c */ /* 0x040fea0000041804 */
[----:B------:R-:W-:Y:S02]  /*b270*/  FFMA.FTZ R162, R3, R210, R162 ;  /* 0x000000d203a27223 */ /* 0x000fe400000100a2 */
[----:B------:R-:W-:Y:S01]  /*b280*/  FFMA.FTZ R164, R132, R211, R164 ;  /* 0x000000d384a47223 */ /* 0x000fe200000100a4 */
[C---:B------:R-:W-:Y:S01]  /*b290*/  HMMA.16816.F32.BF16 R8, R100.reuse, R114, R8 ;  /* 0x000000726408723c */ /* 0x040fe20000041808 */
[----:B------:R-:W-:Y:S01]  /*b2a0*/  LDSM.16.MT88.4 R112, [R133+0x4900] ;  /* 0x004900008570783b */ /* 0x000fe20000004200 */
[----:B------:R3:W-:Y:S02]  /*b2b0*/  MUFU.EX2 R224, R152 ;  /* 0x0000009800e07308 */ /* 0x0007e40000000800 */
[----:B------:R-:W-:Y:S02]  /*b2c0*/  FADD.FTZ R164, R163, R164 ;  /* 0x000000a4a3a47221 */ /* 0x000fe40000010000 */
[----:B------:R-:W-:Y:S02]  /*b2d0*/  FADD.FTZ R159, R159, R162 ;  /* 0x000000a29f9f7221 */ /* 0x000fe40000010000 */
[----:B------:R-:W-:Y:S01]  /*b2e0*/  FADD.FTZ R161, R161, R164 ;  /* 0x000000a4a1a17221 */ /* 0x000fe20000010000 */
[C---:B-1----:R-:W-:Y:S03]  /*b2f0*/  HMMA.16816.F32.BF16 R12, R100.reuse, R108, R12 ;  /* 0x0000006c640c723c */ /* 0x042fe6000004180c */
[----:B------:R1:W-:Y:S01]  /*b300*/  MUFU.EX2 R228, R145 ;  /* 0x0000009100e47308 */ /* 0x0003e20000000800 */
[----:B------:R-:W-:Y:S02]  /*b310*/  FADD.FTZ R158, R158, R159 ;  /* 0x0000009f9e9e7221 */ /* 0x000fe40000010000 */
[----:B------:R-:W-:Y:S02]  /*b320*/  FADD.FTZ R160, R160, R161 ;  /* 0x000000a1a0a07221 */ /* 0x000fe40000010000 */
[C---:B------:R-:W-:Y:S01]  /*b330*/  HMMA.16816.F32.BF16 R16, R100.reuse, R110, R16 ;  /* 0x0000006e6410723c */ /* 0x040fe20000041810 */
[----:B------:R-:W4:Y:S03]  /*b340*/  LDSM.16.MT88.4 R108, [R135+UR4+0x4900] ;  /* 0x00490004876c783b */ /* 0x000f260008004200 */
[----:B------:R-:W-:Y:S01]  /*b350*/  FADD.FTZ R158, R157, R158 ;  /* 0x0000009e9d9e7221 */ /* 0x000fe20000010000 */
[----:B------:R-:W-:Y:S01]  /*b360*/  MUFU.EX2 R176, R176 ;  /* 0x000000b000b07308 */ /* 0x000fe20000000800 */
[----:B------:R-:W-:Y:S02]  /*b370*/  FADD.FTZ R165, R165, R160 ;  /* 0x000000a0a5a57221 */ /* 0x000fe40000010000 */
[C---:B------:R-:W-:Y:S01]  /*b380*/  HMMA.16816.F32.BF16 R20, R100.reuse, R116, R20 ;  /* 0x000000746414723c */ /* 0x040fe20000041814 */
[----:B---3--:R-:W-:Y:S03]  /*b390*/  LDSM.16.MT88.4 R152, [R134+UR4+0x3900] ;  /* 0x003900048698783b */ /* 0x008fe60008004200 */
[----:B------:R-:W-:Y:S02]  /*b3a0*/  FADD.FTZ R169, R169, R158 ;  /* 0x0000009ea9a97221 */ /* 0x000fe40000010000 */
[----:B------:R-:W-:Y:S01]  /*b3b0*/  FADD.FTZ R166, R166, R165 ;  /* 0x000000a5a6a67221 */ /* 0x000fe20000010000 */
[----:B------:R-:W-:Y:S01]  /*b3c0*/  MUFU.EX2 R178, R178 ;  /* 0x000000b200b27308 */ /* 0x000fe20000000800 */
[C---:B------:R-:W-:Y:S01]  /*b3d0*/  HMMA.16816.F32.BF16 R24, R100.reuse, R118, R24 ;  /* 0x000000766418723c */ /* 0x040fe20000041818 */
[----:B------:R-:W-:Y:S03]  /*b3e0*/  LDSM.16.MT88.4 R116, [R156+0x4900] ;  /* 0x004900009c74783b */ /* 0x000fe60000004200 */
[----:B------:R-:W-:Y:S02]  /*b3f0*/  FADD.FTZ R170, R170, R169 ;  /* 0x000000a9aaaa7221 */ /* 0x000fe40000010000 */
[----:B------:R-:W-:Y:S02]  /*b400*/  FADD.FTZ R167, R167, R166 ;  /* 0x000000a6a7a77221 */ /* 0x000fe40000010000 */
[C---:B------:R-:W-:Y:S01]  /*b410*/  HMMA.16816.F32.BF16 R28, R100.reuse, R120, R28 ;  /* 0x00000078641c723c */ /* 0x040fe2000004181c */
[----:B-1----:R-:W-:Y:S01]  /*b420*/  LDSM.16.MT88.4 R144, [R135+UR4+0x3900] ;  /* 0x003900048790783b */ /* 0x002fe20008004200 */
[----:B------:R-:W-:Y:S02]  /*b430*/  MUFU.EX2 R179, R179 ;  /* 0x000000b300b37308 */ /* 0x000fe40000000800 */
[----:B------:R-:W-:Y:S02]  /*b440*/  FADD.FTZ R171, R171, R170 ;  /* 0x000000aaabab7221 */ /* 0x000fe40000010000 */
[----:B------:R-:W-:Y:S02]  /*b450*/  FADD.FTZ R168, R168, R167 ;  /* 0x000000a7a8a87221 */ /* 0x000fe40000010000 */
[C---:B------:R-:W-:Y:S01]  /*b460*/  HMMA.16816.F32.BF16 R32, R100.reuse, R122, R32 ;  /* 0x0000007a6420723c */ /* 0x040fe20000041820 */
[----:B------:R-:W-:Y:S03]  /*b470*/  LDSM.16.MT88.4 R120, [R133+0x1100] ;  /* 0x001100008578783b */ /* 0x000fe60000004200 */
[----:B------:R-:W-:Y:S01]  /*b480*/  MUFU.EX2 R180, R180 ;  /* 0x000000b400b47308 */ /* 0x000fe20000000800 */
[----:B------:R-:W-:Y:S03]  /*b490*/  FADD.FTZ R172, R172, R171 ;  /* 0x000000abacac7221 */ /* 0x000fe60000010000 */
[C---:B------:R-:W-:Y:S06]  /*b4a0*/  HMMA.16816.F32.BF16 R36, R100.reuse, R124, R36 ;  /* 0x0000007c6424723c */ /* 0x040fec0000041824 */
[----:B------:R-:W1:Y:S02]  /*b4b0*/  MUFU.EX2 R181, R181 ;  /* 0x000000b500b57308 */ /* 0x000e640000000800 */
[C---:B------:R-:W-:Y:S01]  /*b4c0*/  HMMA.16816.F32.BF16 R40, R100.reuse, R126, R40 ;  /* 0x0000007e6428723c */ /* 0x040fe20000041828 */
[----:B------:R-:W-:Y:S07]  /*b4d0*/  LDSM.16.MT88.4 R124, [R156+0x1100] ;  /* 0x001100009c7c783b */ /* 0x000fee0000004200 */
[C---:B------:R-:W-:Y:S07]  /*b4e0*/  HMMA.16816.F32.BF16 R44, R100.reuse, R136, R44 ;  /* 0x00000088642c723c */ /* 0x040fee000004182c */
[----:B------:R-:W-:Y:S01]  /*b4f0*/  F2FP.BF16.PACK_AB R137, R226, R191 ;  /* 0x000000bfe289723e */ /* 0x000fe200000010ff */
[C---:B------:R-:W-:Y:S04]  /*b500*/  HMMA.16816.F32.BF16 R48, R100.reuse, R138, R48 ;  /* 0x0000008a6430723c */ /* 0x040fe80000041830 */
[----:B-1----:R-:W-:Y:S04]  /*b510*/  F2FP.BF16.PACK_AB R136, R181, R180 ;  /* 0x000000b4b588723e */ /* 0x002fe800000010ff */
[C---:B------:R-:W-:Y:S04]  /*b520*/  HMMA.16816.F32.BF16 R52, R100.reuse, R140, R52 ;  /* 0x0000008c6434723c */ /* 0x040fe80000041834 */
[----:B------:R-:W-:Y:S02]  /*b530*/  F2FP.BF16.PACK_AB R138, R224, R183 ;  /* 0x000000b7e08a723e */ /* 0x000fe400000010ff */
[----:B------:R-:W-:Y:S02]  /*b540*/  F2FP.BF16.PACK_AB R139, R228, R225 ;  /* 0x000000e1e48b723e */ /* 0x000fe400000010ff */
[C---:B------:R-:W-:Y:S01]  /*b550*/  HMMA.16816.F32.BF16 R56, R100.reuse, R142, R56 ;  /* 0x0000008e6438723c */ /* 0x040fe20000041838 */
[----:B------:R-:W-:Y:S07]  /*b560*/  LDSM.16.MT88.4 R140, [R156+0x1900] ;  /* 0x001900009c8c783b */ /* 0x000fee0000004200 */
[C---:B--2---:R-:W-:Y:S08]  /*b570*/  HMMA.16816.F32.BF16 R60, R100.reuse, R104, R60 ;  /* 0x00000068643c723c */ /* 0x044ff0000004183c */
[C---:B------:R-:W-:Y:S01]  /*b580*/  HMMA.16816.F32.BF16 R64, R100.reuse, R106, R64 ;  /* 0x0000006a6440723c */ /* 0x040fe20000041840 */
[----:B------:R-:W1:Y:S07]  /*b590*/  LDSM.16.MT88.4 R104, [R134+UR4+0x4900] ;  /* 0x004900048668783b */ /* 0x000e6e0008004200 */
[C---:B----4-:R-:W-:Y:S08]  /*b5a0*/  HMMA.16816.F32.BF16 R68, R100.reuse, R108, R68 ;  /* 0x0000006c6444723c */ /* 0x050ff00000041844 */
[C---:B------:R-:W-:Y:S01]  /*b5b0*/  HMMA.16816.F32.BF16 R72, R100.reuse, R110, R72 ;  /* 0x0000006e6448723c */ /* 0x040fe20000041848 */
[----:B------:R-:W2:Y:S07]  /*b5c0*/  LDSM.16.MT88.4 R108, [R135+UR4+0x1100] ;  /* 0x00110004876c783b */ /* 0x000eae0008004200 */
[C---:B------:R-:W-:Y:S08]  /*b5d0*/  HMMA.16816.F32.BF16 R76, R100.reuse, R112, R76 ;  /* 0x00000070644c723c */ /* 0x040ff0000004184c */
[C---:B------:R-:W-:Y:S01]  /*b5e0*/  HMMA.16816.F32.BF16 R80, R100.reuse, R114, R80 ;  /* 0x000000726450723c */ /* 0x040fe20000041850 */
[----:B------:R-:W3:Y:S07]  /*b5f0*/  LDSM.16.MT88.4 R112, [R134+UR4+0x1100] ;  /* 0x001100048670783b */ /* 0x000eee0008004200 */
[C---:B-1----:R-:W-:Y:S08]  /*b600*/  HMMA.16816.F32.BF16 R84, R100.reuse, R104, R84 ;  /* 0x000000686454723c */ /* 0x042ff00000041854 */
[C---:B------:R-:W-:Y:S01]  /*b610*/  HMMA.16816.F32.BF16 R88, R100.reuse, R106, R88 ;  /* 0x0000006a6458723c */ /* 0x040fe20000041858 */
[----:B------:R-:W1:Y:S07]  /*b620*/  LDSM.16.MT88.4 R104, [R135+UR4+0x3100] ;  /* 0x003100048768783b */ /* 0x000e6e0008004200 */
[C---:B------:R-:W-:Y:S08]  /*b630*/  HMMA.16816.F32.BF16 R92, R100.reuse, R116, R92 ;  /* 0x00000074645c723c */ /* 0x040ff0000004185c */
[----:B------:R-:W-:Y:S01]  /*b640*/  HMMA.16816.F32.BF16 R96, R100, R118, R96 ;  /* 0x000000766460723c */ /* 0x000fe20000041860 */
[----:B------:R-:W4:Y:S06]  /*b650*/  LDSM.16.MT88.4 R116, [R133+0x3100] ;  /* 0x003100008574783b */ /* 0x000f2c0000004200 */
        /* <DEDUP_REMOVED lines=14> */
[----:B------:R-:W2:Y:S03]  /*b740*/  LDSM.16.MT88.4 R108, [R134+UR4+0x3100] ;  /* 0x00310004866c783b */ /* 0x000ea60008004200 */
        /* <DEDUP_REMOVED lines=14> */
[C---:B------:R-:W-:Y:S01]  /*b830*/  HMMA.16816.F32.BF16 R32, R100.reuse, R126, R32 ;  /* 0x0000007e6420723c */ /* 0x040fe20000041820 */
[----:B------:R-:W-:Y:S07]  /*b840*/  LDSM.16.MT88.4 R124, [R135+UR4+0x1900] ;  /* 0x00190004877c783b */ /* 0x000fee0008004200 */
[C---:B-1----:R-:W-:Y:S08]  /*b850*/  HMMA.16816.F32.BF16 R36, R100.reuse, R104, R36 ;  /* 0x000000686424723c */ /* 0x042ff00000041824 */
[C---:B------:R-:W-:Y:S01]  /*b860*/  HMMA.16816.F32.BF16 R40, R100.reuse, R106, R40 ;  /* 0x0000006a6428723c */ /* 0x040fe20000041828 */
[----:B------:R-:W1:Y:S07]  /*b870*/  LDSM.16.MT88.4 R104, [R135+UR4+0x5100] ;  /* 0x005100048768783b */ /* 0x000e6e0008004200 */
[C---:B----4-:R-:W-:Y:S08]  /*b880*/  HMMA.16816.F32.BF16 R44, R100.reuse, R116, R44 ;  /* 0x00000074642c723c */ /* 0x050ff0000004182c */
[C---:B------:R-:W-:Y:S01]  /*b890*/  HMMA.16816.F32.BF16 R48, R100.reuse, R118, R48 ;  /* 0x000000766430723c */ /* 0x040fe20000041830 */
[----:B------:R-:W4:Y:S07]  /*b8a0*/  LDSM.16.MT88.4 R116, [R133+0x5100] ;  /* 0x005100008574783b */ /* 0x000f2e0000004200 */
[C---:B--2---:R-:W-:Y:S08]  /*b8b0*/  HMMA.16816.F32.BF16 R52, R100.reuse, R108, R52 ;  /* 0x0000006c6434723c */ /* 0x044ff00000041834 */
[C---:B------:R-:W-:Y:S01]  /*b8c0*/  HMMA.16816.F32.BF16 R56, R100.reuse, R110, R56 ;  /* 0x0000006e6438723c */ /* 0x040fe20000041838 */
[----:B------:R-:W2:Y:S07]  /*b8d0*/  LDSM.16.MT88.4 R108, [R134+UR4+0x5100] ;  /* 0x00510004866c783b */ /* 0x000eae0008004200 */
[C---:B---3--:R-:W-:Y:S08]  /*b8e0*/  HMMA.16816.F32.BF16 R60, R100.reuse, R112, R60 ;  /* 0x00000070643c723c */ /* 0x048ff0000004183c */
[C---:B------:R-:W-:Y:S01]  /*b8f0*/  HMMA.16816.F32.BF16 R64, R100.reuse, R114, R64 ;  /* 0x000000726440723c */ /* 0x040fe20000041840 */
[----:B------:R-:W3:Y:S07]  /*b900*/  LDSM.16.MT88.4 R112, [R156+0x5100] ;  /* 0x005100009c70783b */ /* 0x000eee0000004200 */
[C---:B-1----:R-:W-:Y:S08]  /*b910*/  HMMA.16816.F32.BF16 R68, R100.reuse, R104, R68 ;  /* 0x000000686444723c */ /* 0x042ff00000041844 */
[C---:B------:R-:W-:Y:S01]  /*b920*/  HMMA.16816.F32.BF16 R72, R100.reuse, R106, R72 ;  /* 0x0000006a6448723c */ /* 0x040fe20000041848 */
[----:B------:R-:W-:Y:S07]  /*b930*/  LDSM.16.MT88.4 R104, [R134+UR4+0x1900] ;  /* 0x001900048668783b */ /* 0x000fee0008004200 */
[C---:B----4-:R-:W-:Y:S08]  /*b940*/  HMMA.16816.F32.BF16 R76, R100.reuse, R116, R76 ;  /* 0x00000074644c723c */ /* 0x050ff0000004184c */
[C---:B------:R-:W-:Y:S01]  /*b950*/  HMMA.16816.F32.BF16 R80, R100.reuse, R118, R80 ;  /* 0x000000766450723c */ /* 0x040fe20000041850 */
[----:B------:R-:W1:Y:S07]  /*b960*/  LDSM.16.MT88.4 R116, [R133+0x1900] ;  /* 0x001900008574783b */ /* 0x000e6e0000004200 */
[C---:B--2---:R-:W-:Y:S08]  /*b970*/  HMMA.16816.F32.BF16 R84, R100.reuse, R108, R84 ;  /* 0x0000006c6454723c */ /* 0x044ff00000041854 */
[C---:B------:R-:W-:Y:S08]  /*b980*/  HMMA.16816.F32.BF16 R88, R100.reuse, R110, R88 ;  /* 0x0000006e6458723c */ /* 0x040ff00000041858 */
[C---:B---3--:R-:W-:Y:S08]  /*b990*/  HMMA.16816.F32.BF16 R92, R100.reuse, R112, R92 ;  /* 0x00000070645c723c */ /* 0x048ff0000004185c */
[----:B------:R-:W-:Y:S08]  /*b9a0*/  HMMA.16816.F32.BF16 R96, R100, R114, R96 ;  /* 0x000000726460723c */ /* 0x000ff00000041860 */
[C---:B------:R-:W-:Y:S01]  /*b9b0*/  HMMA.16816.F32.BF16 R128, R136.reuse, R124, R4 ;  /* 0x0000007c8880723c */ /* 0x040fe20000041804 */
[----:B------:R-:W2:Y:S07]  /*b9c0*/  LDSM.16.MT88.4 R4, [R156+0x3900] ;  /* 0x003900009c04783b */ /* 0x000eae0000004200 */
[C---:B------:R-:W-:Y:S01]  /*b9d0*/  HMMA.16816.F32.BF16 R124, R136.reuse, R126, R8 ;  /* 0x0000007e887c723c */ /* 0x040fe20000041808 */
[----:B------:R-:W3:Y:S07]  /*b9e0*/  LDSM.16.MT88.4 R8, [R135+UR4+0x5900] ;  /* 0x005900048708783b */ /* 0x000eee0008004200 */
[C---:B-1----:R-:W-:Y:S01]  /*b9f0*/  HMMA.16816.F32.BF16 R120, R136.reuse, R116, R12 ;  /* 0x000000748878723c */ /* 0x042fe2000004180c */
[----:B------:R1:W4:Y:S07]  /*ba00*/  LDSM.16.MT88.4 R12, [R133+0x5900] ;  /* 0x00590000850c783b */ /* 0x00032e0000004200 */
[C---:B------:R-:W-:Y:S07]  /*ba10*/  HMMA.16816.F32.BF16 R116, R136.reuse, R118, R16 ;  /* 0x000000768874723c */ /* 0x040fee0000041810 */
[----:B------:R-:W-:Y:S01]  /*ba20*/  IADD3 R16, R222, -0x2, RZ ;  /* 0xfffffffede107810 */ /* 0x000fe20007ffe0ff */
[C---:B------:R-:W-:Y:S03]  /*ba30*/  HMMA.16816.F32.BF16 R112, R136.reuse, R104, R20 ;  /* 0x000000688870723c */ /* 0x040fe60000041814 */
[C---:B------:R-:W-:Y:S05]  /*ba40*/  ISETP.GE.AND P6, PT, R16.reuse, R193, PT ;  /* 0x000000c11000720c */ /* 0x040fea0003fc6270 */
[C---:B------:R-:W-:Y:S04]  /*ba50*/  HMMA.16816.F32.BF16 R108, R136.reuse, R106, R24 ;  /* 0x0000006a886c723c */ /* 0x040fe80000041818 */
[----:B-1----:R-:W-:Y:S04]  /*ba60*/  MOV R133, R2 ;  /* 0x0000000200857202 */ /* 0x002fe80000000f00 */
        /* <DEDUP_REMOVED lines=8> */
[C---:B--2---:R-:W-:Y:S07]  /*baf0*/  HMMA.16816.F32.BF16 R60, R136.reuse, R4, R60 ;  /* 0x00000004883c723c */ /* 0x044fee000004183c */
[----:B------:R-:W-:Y:S01]  /*bb00*/  @P6 SHF.R.S32.HI R5, RZ, 0x1f, R16 ;  /* 0x0000001fff056819 */ /* 0x000fe20000011410 */
[C---:B------:R-:W-:Y:S04]  /*bb10*/  HMMA.16816.F32.BF16 R64, R136.reuse, R6, R64 ;  /* 0x000000068840723c */ /* 0x040fe80000041840 */
[----:B------:R-:W-:Y:S04]  /*bb20*/  @P6 IMAD R5, R5, c[0x0][0x1e0], RZ ;  /* 0x0000780005056a24 */ /* 0x000fe800078e02ff */
[C---:B---3--:R-:W-:Y:S04]  /*bb30*/  HMMA.16816.F32.BF16 R68, R136.reuse, R8, R68 ;  /* 0x000000088844723c */ /* 0x048fe80000041844 */
[C---:B------:R-:W-:Y:S02]  /*bb40*/  @P6 IMAD R5, R16.reuse, c[0x0][0x1e4], R5 ;  /* 0x0000790010056a24 */ /* 0x040fe400078e0205 */
[----:B------:R-:W-:Y:S02]  /*bb50*/  @P6 IMAD.WIDE.U32 R16, R16, c[0x0][0x1e0], RZ ;  /* 0x0000780010106a25 */ /* 0x000fe400078e00ff */
[C---:B------:R-:W-:Y:S04]  /*bb60*/  HMMA.16816.F32.BF16 R72, R136.reuse, R10, R72 ;  /* 0x0000000a8848723c */ /* 0x040fe80000041848 */
[----:B------:R-:W-:Y:S02]  /*bb70*/  @P6 IADD3 R5, R17, R5, RZ ;  /* 0x0000000511056210 */ /* 0x000fe40007ffe0ff */
[C---:B------:R-:W-:Y:S02]  /*bb80*/  @P6 SHF.L.U32 R8, R16.reuse, 0x6, RZ ;  /* 0x0000000610086819 */ /* 0x040fe400000006ff */
[----:B------:R-:W-:Y:S01]  /*bb90*/  @P6 SHF.L.U64.HI R9, R16, 0x6, R5 ;  /* 0x0000000610096819 */ /* 0x000fe20000010205 */
[C---:B----4-:R-:W-:Y:S01]  /*bba0*/  HMMA.16816.F32.BF16 R76, R136.reuse, R12, R76 ;  /* 0x0000000c884c723c */ /* 0x050fe2000004184c */
[----:B------:R-:W1:Y:S02]  /*bbb0*/  LDSM.16.MT88.4 R4, [R134+UR4+0x5900] ;  /* 0x005900048604783b */ /* 0x000e640008004200 */
[C---:B------:R-:W-:Y:S02]  /*bbc0*/  @P6 IADD3 R3, P0, R8.reuse, R202, RZ ;  /* 0x000000ca08036210 */ /* 0x040fe40007f1e0ff */
[C---:B------:R-:W-:Y:S02]  /*bbd0*/  @P6 IADD3 R17, P4, R8.reuse, R217, RZ ;  /* 0x000000d908116210 */ /* 0x040fe40007f9e0ff */
[----:B------:R-:W-:Y:S01]  /*bbe0*/  @P6 LEA R18, P5, R3, c[0x0][0x1c8], 0x1 ;  /* 0x0000720003126a11 */ /* 0x000fe200078a08ff */
[C---:B------:R-:W-:Y:S04]  /*bbf0*/  HMMA.16816.F32.BF16 R80, R136.reuse, R14, R80 ;  /* 0x0000000e8850723c */ /* 0x040fe80000041850 */
[----:B------:R-:W-:Y:S02]  /*bc00*/  @P6 IADD3.X R10, R9, R207, RZ, P0, !PT ;  /* 0x000000cf090a6210 */ /* 0x000fe400007fe4ff */
[----:B------:R-:W-:Y:S02]  /*bc10*/  @P6 LEA R16, P0, R17, c[0x0][0x1c8], 0x1 ;  /* 0x0000720011106a11 */ /* 0x000fe400078008ff */
[----:B------:R-:W-:Y:S04]  /*bc20*/  @P6 IADD3.X R20, R9, R216, RZ, P4, !PT ;  /* 0x000000d809146210 */ /* 0x000fe800027fe4ff */
[----:B------:R-:W-:Y:S02]  /*bc30*/  @P6 LEA.HI.X R19, R3, c[0x0][0x1cc], R10, 0x1, P5 ;  /* 0x0000730003136a11 */ /* 0x000fe400028f0c0a */
[----:B------:R-:W-:Y:S02]  /*bc40*/  @P6 LEA.HI.X R17, R17, c[0x0][0x1cc], R20, 0x1, P0 ;  /* 0x0000730011116a11 */ /* 0x000fe400000f0c14 */
[----:B------:R-:W-:Y:S02]  /*bc50*/  @P6 IADD3 R20, P5, R197, R8, RZ ;  /* 0x00000008c5146210 */ /* 0x000fe40007fbe0ff */
[----:B------:R-:W-:Y:S02]  /*bc60*/  @P6 IADD3 R13, P0, R8, R215, RZ ;  /* 0x000000d7080d6210 */ /* 0x000fe40007f1e0ff */
[----:B------:R-:W-:Y:S02]  /*bc70*/  @P6 IADD3.X R3, R196, R9, RZ, P5, !PT ;  /* 0x00000009c4036210 */ /* 0x000fe40002ffe4ff */
[C---:B------:R-:W-:Y:S02]  /*bc80*/  @P6 IADD3 R21, P4, R20.reuse, R202, RZ ;  /* 0x000000ca14156210 */ /* 0x040fe40007f9e0ff */
[----:B------:R-:W-:Y:S02]  /*bc90*/  @P6 IADD3.X R24, R9, R213, RZ, P0, !PT ;  /* 0x000000d509186210 */ /* 0x000fe400007fe4ff */
[----:B------:R-:W2:Y:S01]  /*bca0*/  LDSM.16.MT88.4 R8, [R156+0x5900] ;  /* 0x005900009c08783b */ /* 0x000ea20000004200 */
[----:B------:R-:W-:Y:S02]  /*bcb0*/  @P6 LEA R22, P0, R21, c[0x0][0x1c8], 0x1 ;  /* 0x0000720015166a11 */ /* 0x000fe400078008ff */
[----:B------:R-:W-:Y:S02]  /*bcc0*/  @P6 IADD3.X R26, R3, R207, RZ, P4, !PT ;  /* 0x000000cf031a6210 */ /* 0x000fe400027fe4ff */
[----:B------:R-:W-:Y:S02]  /*bcd0*/  @P6 LEA R12, P5, R13, c[0x0][0x1c8], 0x1 ;  /* 0x000072000d0c6a11 */ /* 0x000fe400078a08ff */
[----:B------:R-:W-:Y:S01]  /*bce0*/  @P6 LEA.HI.X R23, R21, c[0x0][0x1cc], R26, 0x1, P0 ;  /* 0x0000730015176a11 */ /* 0x000fe200000f0c1a */
[C---:B-1----:R-:W-:Y:S01]  /*bcf0*/  HMMA.16816.F32.BF16 R84, R136.reuse, R4, R84 ;  /* 0x000000048854723c */ /* 0x042fe20000041854 */
[----:B------:R-:W-:Y:S02]  /*bd00*/  MOV R21, UR7 ;  /* 0x0000000700157c02 */ /* 0x000fe40008000f00 */
[----:B------:R-:W-:Y:S02]  /*bd10*/  @P6 LEA.HI.X R13, R13, c[0x0][0x1cc], R24, 0x1, P5 ;  /* 0x000073000d0d6a11 */ /* 0x000fe400028f0c18 */
[C---:B------:R-:W-:Y:S01]  /*bd20*/  @P6 IADD3 R24, P0, R20.reuse, R217, RZ ;  /* 0x000000d914186210 */ /* 0x040fe20007f1e0ff */
[----:B------:R-:W-:Y:S01]  /*bd30*/  @P6 IMAD R26, R21, 0x3000, R198 ;  /* 0x00003000151a6824 */ /* 0x000fe200078e02c6 */
[----:B------:R-:W-:Y:S01]  /*bd40*/  @P6 IADD3 R25, P4, R20, R215, RZ ;  /* 0x000000d714196210 */ /* 0x000fe20007f9e0ff */
[C---:B------:R-:W-:Y:S04]  /*bd50*/  HMMA.16816.F32.BF16 R88, R136.reuse, R6, R88 ;  /* 0x000000068858723c */ /* 0x040fe80000041858 */
[C---:B------:R-:W-:Y:S02]  /*bd60*/  @P6 IADD3.X R15, R3.reuse, R216, RZ, P0, !PT ;  /* 0x000000d8030f6210 */ /* 0x040fe400007fe4ff */
[----:B------:R-:W-:Y:S02]  /*bd70*/  @P6 IADD3.X R28, R3, R213, RZ, P4, !PT ;  /* 0x000000d5031c6210 */ /* 0x000fe400027fe4ff */
[----:B------:R-:W-:Y:S04]  /*bd80*/  @P6 SHF.L.U32 R3, R26, 0x1, RZ ;  /* 0x000000011a036819 */ /* 0x000fe800000006ff */
[C---:B------:R-:W-:Y:S01]  /*bd90*/  @P6 LEA R14, P5, R24.reuse, c[0x0][0x1c8], 0x1 ;  /* 0x00007200180e6a11 */ /* 0x040fe200078a08ff */
[----:B------:R-:W-:Y:S01]  /*bda0*/  @!PT LDS RZ, [RZ] ;  /* 0x00000000fffff984 */ /* 0x000fe20000000800 */
[----:B------:R-:W-:Y:S01]  /*bdb0*/  @!PT LDS RZ, [RZ] ;  /* 0x00000000fffff984 */ /* 0x000fe20000000800 */
[----:B------:R-:W-:Y:S01]  /*bdc0*/  @!PT LDS RZ, [RZ] ;  /* 0x00000000fffff984 */ /* 0x000fe20000000800 */
[----:B------:R1:W-:Y:S01]  /*bdd0*/  @P6 LDGSTS.E.BYPASS.LTC128B.128 [R3+0xc100], [R18.64], !P3 ;  /* 0x0c10000012036fae */ /* 0x0003e2000d901d4a */
[C---:B------:R-:W-:Y:S02]  /*bde0*/  @P6 LEA R20, P0, R25.reuse, c[0x0][0x1c8], 0x1 ;  /* 0x0000720019146a11 */ /* 0x040fe400078008ff */
[----:B------:R-:W-:Y:S02]  /*bdf0*/  @P6 LEA.HI.X R15, R24, c[0x0][0x1cc], R15, 0x1, P5 ;  /* 0x00007300180f6a11 */ /* 0x000fe400028f0c0f */
[----:B------:R-:W-:Y:S02]  /*be00*/  @P6 LEA.HI.X R21, R25, c[0x0][0x1cc], R28, 0x1, P0 ;  /* 0x0000730019156a11 */ /* 0x000fe400000f0c1c */
[----:B------:R-:W-:Y:S01]  /*be10*/  ISETP.GT.AND P0, PT, R222, R223, PT ;  /* 0x000000dfde00720c */ /* 0x000fe20003f04270 */
[----:B------:R1:W-:Y:S01]  /*be20*/  @P6 LDGSTS.E.BYPASS.LTC128B.128 [R3+0xe100], [R16.64], !P2 ;  /* 0x0e10000010036fae */ /* 0x0003e2000d101d4a */
[----:B------:R-:W-:Y:S01]  /*be30*/  MOV R222, R214 ;  /* 0x000000d600de7202 */ /* 0x000fe20000000f00 */
[C---:B--2---:R-:W-:Y:S06]  /*be40*/  HMMA.16816.F32.BF16 R92, R136.reuse, R8, R92 ;  /* 0x00000008885c723c */ /* 0x044fec000004185c */
[----:B------:R1:W-:Y:S02]  /*be50*/  @P6 LDGSTS.E.BYPASS.LTC128B.128 [R3+0x10100], [R12.64], !P1 ;  /* 0x101000000c036fae */ /* 0x0003e4000c901d4a */
[----:B------:R-:W-:Y:S06]  /*be60*/  HMMA.16816.F32.BF16 R96, R136, R10, R96 ;  /* 0x0000000a8860723c */ /* 0x000fec0000041860 */
[----:B------:R1:W-:Y:S08]  /*be70*/  @P6 LDGSTS.E.BYPASS.LTC128B.128 [R3+0xd100], [R22.64], !P3 ;  /* 0x0d10000016036fae */ /* 0x0003f0000d901d4a */
[----:B------:R1:W-:Y:S08]  /*be80*/  @P6 LDGSTS.E.BYPASS.LTC128B.128 [R3+0xf100], [R14.64], !P2 ;  /* 0x0f1000000e036fae */ /* 0x0003f0000d101d4a */
[----:B------:R1:W-:Y:S08]  /*be90*/  @P6 LDGSTS.E.BYPASS.LTC128B.128 [R3+0x11100], [R20.64], !P1 ;  /* 0x1110000014036fae */ /* 0x0003f0000c901d4a */
[----:B------:R-:W0:Y:S01]  /*bea0*/  LDGDEPBAR ;  /* 0x00000000000079af */ /* 0x000e220000000000 */
[----:B-1----:R-:W-:Y:S01]  /*beb0*/  MOV R3, R0 ;  /* 0x0000000000037202 */ /* 0x002fe20000000f00 */
[----:B------:R-:W-:-:S06]  /*bec0*/  @P0 BRA `(.L_x_1599) ;  /* 0xffffd1b000000947 */ /* 0x000fcc000383ffff */
.L_x_1598:
[----:B------:R-:W-:-:S13]  /*bed0*/  ISETP.GE.AND P0, PT, R214, R193, PT ;  /* 0x000000c1d600720c */ /* 0x000fda0003f06270 */
[----:B------:R-:W-:Y:S05]  /*bee0*/  @!P0 BRA `(.L_x_1600) ;  /* 0x00003a2000008947 */ /* 0x000fea0003800000 */
[----:B------:R-:W-:Y:S01]  /*bef0*/  PLOP3.LUT P5, PT, PT, PT, UP2, 0x80, 0x0 ;  /* 0x000000000000781c */ /* 0x000fe20003faf028 */
[----:B------:R-:W-:Y:S01]  /*bf00*/  IMAD.MOV.U32 R133, RZ, RZ, 0x40 ;  /* 0x00000040ff857424 */ /* 0x000fe200078e00ff */
[----:B------:R-:W-:Y:S01]  /*bf10*/  PLOP3.LUT P4, PT, PT, PT, UP2, 0x80, 0x0 ;  /* 0x000000000000781c */ /* 0x000fe20003f8f028 */
[----:B------:R-:W-:Y:S01]  /*bf20*/  IMAD.MOV.U32 R3, RZ, RZ, R0 ;  /* 0x000000ffff037224 */ /* 0x000fe200078e0000 */
[----:B------:R-:W-:Y:S01]  /*bf30*/  LOP3.LUT P0, RZ, R212, 0x4, RZ, 0xc0, !PT ;  /* 0x00000004d4ff7812 */ /* 0x000fe2000780c0ff */
[----:B------:R-:W-:Y:S01]  /*bf40*/  IMAD.MOV.U32 R132, RZ, RZ, R2 ;  /* 0x000000ffff847224 */ /* 0x000fe200078e0002 */
[C---:B------:R-:W-:Y:S02]  /*bf50*/  IADD3 R212, P6, R200.reuse, 0x40, RZ ;  /* 0x00000040c8d47810 */ /* 0x040fe40007fde0ff */
[----:B------:R-:W-:Y:S02]  /*bf60*/  SEL R133, R133, 0xffffffc0, !P0 ;  /* 0xffffffc085857807 */ /* 0x000fe40004000000 */
[----:B------:R-:W-:Y:S01]  /*bf70*/  IADD3 R220, P0, R200, 0x80, RZ ;  /* 0x00000080c8dc7810 */ /* 0x000fe20007f1e0ff */
[----:B------:R-:W-:Y:S01]  /*bf80*/  IMAD.X R221, RZ, RZ, R205, P6 ;  /* 0x000000ffffdd7224 */ /* 0x000fe200030e06cd */
[C---:B------:R-:W-:Y:S01]  /*bf90*/  IADD3 R216, P6, R202.reuse, 0x80, RZ ;  /* 0x00000080cad87810 */ /* 0x040fe20007fde0ff */
[----:B------:R-:W-:Y:S01]  /*bfa0*/  @P5 IMAD.HI.U32 R213, R199, c[0x0][0x2c8], RZ ;  /* 0x0000b200c7d55a27 */ /* 0x000fe200078e00ff */
[----:B------:R-:W-:-:S03]  /*bfb0*/  IADD3 R218, P5, R202, 0x40, RZ ;  /* 0x00000040cada7810 */ /* 0x000fc60007fbe0ff */
[----:B------:R-:W-:Y:S01]  /*bfc0*/  IMAD.X R219, RZ, RZ, R205, P0 ;  /* 0x000000ffffdb7224 */ /* 0x000fe200000e06cd */
[----:B------:R-:W-:Y:S01]  /*bfd0*/  @P4 SHF.R.U32.HI R213, RZ, c[0x0][0x2cc], R213 ;  /* 0x0000b300ffd54a19 */ /* 0x000fe200000116d5 */
[--C-:B------:R-:W-:Y:S02]  /*bfe0*/  IMAD.X R217, RZ, RZ, R207.reuse, P5 ;  /* 0x000000ffffd97224 */ /* 0x100fe400028e06cf */
[----:B------:R-:W-:Y:S02]  /*bff0*/  IMAD.X R215, RZ, RZ, R207, P6 ;  /* 0x000000ffffd77224 */ /* 0x000fe400030e06cf */
.L_x_1609:
[----:B------:R-:W-:Y:S04]  /*c000*/  DEPBAR.LE SB0, 0x2 ;  /* 0x000080800000791a */ /* 0x000fe80000000000 */
[----:B------:R-:W-:Y:S01]  /*c010*/  BAR.SYNC.DEFER_BLOCKING 0x0 ;  /* 0x0000000000007b1d */ /* 0x000fe20000010000 */
[----:B------:R-:W-:Y:S01]  /*c020*/  UIMAD UR4, UR5, 0x6000, URZ ;  /* 0x00006000050478a4 */ /* 0x000fe2000f8e023f */
[----:B------:R-:W-:Y:S01]  /*c030*/  ISETP.GE.AND P6, PT, R193, R214, PT ;  /* 0x000000d6c100720c */ /* 0x000fe20003fc6270 */
[----:B------:R-:W-:Y:S02]  /*c040*/  UIADD3 UR9, UR7, 0x1, URZ ;  /* 0x0000000107097890 */ /* 0x000fe4000fffe03f */
[----:B------:R-:W-:Y:S02]  /*c050*/  UISETP.GE.AND UP0, UPT, UR7, 0x1, UPT ;  /* 0x000000010700788c */ /* 0x000fe4000bf06270 */
[----:B------:R-:W-:Y:S05]  /*c060*/  IADD3 R0, R188, UR4, RZ ;  /* 0x00000004bc007c10 */ /* 0x000fea000fffe0ff */
[----:B------:R-:W-:Y:S01]  /*c070*/  IMAD.IADD R192, R189, 0x1, R0 ;  /* 0x00000001bdc07824 */ /* 0x000fe200078e0200 */
[----:B------:R-:W-:Y:S02]  /*c080*/  IADD3 R0, R133, R0, RZ ;  /* 0x0000000085007210 */ /* 0x000fe40007ffe0ff */
[----:B------:R-:W-:Y:S04]  /*c090*/  @!P6 IADD3 R21, R214, -0x1, RZ ;  /* 0xffffffffd615e810 */ /* 0x000fe80007ffe0ff */
[----:B------:R-:W-:Y:S01]  /*c0a0*/  @!P6 SHF.R.S32.HI R2, RZ, 0x1f, R21 ;  /* 0x0000001fff02e819 */ /* 0x000fe20000011415 */
[----:B------:R-:W-:Y:S04]  /*c0b0*/  LDSM.16.M88.4 R32, [R190] ;  /* 0x00000000be20783b */ /* 0x000fe80000000200 */
[----:B------:R-:W-:Y:S04]  /*c0c0*/  @!P6 IMAD R2, R2, c[0x0][0x208], RZ ;  /* 0x000082000202ea24 */ /* 0x000fe800078e02ff */
[C---:B------:R-:W-:Y:S01]  /*c0d0*/  @!P6 IMAD R2, R21.reuse, c[0x0][0x20c], R2 ;  /* 0x000083001502ea24 */ /* 0x040fe200078e0202 */
[----:B------:R-:W1:Y:S01]  /*c0e0*/  LDSM.16.M88.4 R8, [R188+UR4+0xc100] ;  /* 0x00c10004bc08783b */ /* 0x000e620008000200 */
[----:B------:R-:W-:Y:S05]  /*c0f0*/  @!P6 IMAD.WIDE.U32 R20, R21, c[0x0][0x208], RZ ;  /* 0x000082001514ea25 */ /* 0x000fea00078e00ff */
[C---:B------:R-:W-:Y:S01]  /*c100*/  @!P6 SHF.L.U32 R149, R20.reuse, 0x6, RZ ;  /* 0x000000061495e819 */ /* 0x040fe200000006ff */
[----:B------:R-:W2:Y:S01]  /*c110*/  LDSM.16.M88.4 R16, [R188+UR4+0xc900] ;  /* 0x00c90004bc10783b */ /* 0x000ea20008000200 */
[----:B------:R-:W-:Y:S02]  /*c120*/  @!P6 IADD3 R2, R21, R2, RZ ;  /* 0x000000021502e210 */ /* 0x000fe40007ffe0ff */
[----:B------:R-:W-:Y:S02]  /*c130*/  @!P6 IADD3 R29, P0, R149, R200, RZ ;  /* 0x000000c8951de210 */ /* 0x000fe40007f1e0ff */
[----:B------:R-:W-:Y:S02]  /*c140*/  @!P6 SHF.L.U64.HI R31, R20, 0x6, R2 ;  /* 0x00000006141fe819 */ /* 0x000fe40000010202 */
[----:B------:R-:W3:Y:S01]  /*c150*/  LDSM.16.M88.4 R24, [R188+UR4+0xd100] ;  /* 0x00d10004bc18783b */ /* 0x000ee20008000200 */
[----:B------:R-:W-:Y:S02]  /*c160*/  @!P6 LEA R176, P4, R29, c[0x0][0x1f8], 0x1 ;  /* 0x00007e001db0ea11 */ /* 0x000fe400078808ff */
[----:B------:R-:W-:Y:S01]  /*c170*/  @!P6 IMAD.X R2, R31, 0x1, R205, P0 ;  /* 0x000000011f02e824 */ /* 0x000fe200000e06cd */
[----:B------:R-:W-:Y:S03]  /*c180*/  @!P6 IADD3 R153, P0, R195, R149, RZ ;  /* 0x00000095c399e210 */ /* 0x000fe60007f1e0ff */
[----:B------:R-:W4:Y:S01]  /*c190*/  LDSM.16.M88.4 R136, [R188+UR4+0xd900] ;  /* 0x00d90004bc88783b */ /* 0x000f220008000200 */
[----:B------:R-:W-:Y:S02]  /*c1a0*/  @!P6 LEA.HI.X R177, R29, c[0x0][0x1fc], R2, 0x1, P4 ;  /* 0x00007f001db1ea11 */ /* 0x000fe400020f0c02 */
[----:B------:R-:W-:Y:S02]  /*c1b0*/  @!P6 IADD3.X R152, R194, R31, RZ, P0, !PT ;  /* 0x0000001fc298e210 */ /* 0x000fe400007fe4ff */
[C---:B------:R-:W-:Y:S02]  /*c1c0*/  @!P6 IADD3 R29, P5, R149.reuse, R212, RZ ;  /* 0x000000d4951de210 */ /* 0x040fe40007fbe0ff */
[----:B------:R-:W-:Y:S01]  /*c1d0*/  LDSM.16.M88.4 R140, [R186] ;  /* 0x00000000ba8c783b */ /* 0x000fe20000000200 */
[----:B------:R-:W-:Y:S02]  /*c1e0*/  @!P6 IADD3 R30, P4, R149, R220, RZ ;  /* 0x000000dc951ee210 */ /* 0x000fe40007f9e0ff */
[----:B------:R-:W-:Y:S01]  /*c1f0*/  @!P6 IADD3 R2, P0, R153, R200, RZ ;  /* 0x000000c89902e210 */ /* 0x000fe20007f1e0ff */
[----:B------:R-:W-:Y:S01]  /*c200*/  @!P6 IMAD.X R28, R31, 0x1, R221, P5 ;  /* 0x000000011f1ce824 */ /* 0x000fe200028e06dd */
[C---:B------:R-:W-:Y:S02]  /*c210*/  @!P6 LEA R172, P5, R29.reuse, c[0x0][0x1f8], 0x1 ;  /* 0x00007e001dacea11 */ /* 0x040fe400078a08ff */
[----:B------:R-:W5:Y:S01]  /*c220*/  LDSM.16.M88.4 R144, [R192+0xc100] ;  /* 0x00c10000c090783b */ /* 0x000f620000000200 */
[----:B------:R-:W-:Y:S01]  /*c230*/  @!P6 IMAD.X R149, R152, 0x1, R205, P0 ;  /* 0x000000019895e824 */ /* 0x000fe200000e06cd */
[C---:B------:R-:W-:Y:S02]  /*c240*/  @!P6 LEA R168, P0, R2.reuse, c[0x0][0x1f8], 0x1 ;  /* 0x00007e0002a8ea11 */ /* 0x040fe400078008ff */
[----:B------:R-:W-:Y:S01]  /*c250*/  @!P6 LEA.HI.X R173, R29, c[0x0][0x1fc], R28, 0x1, P5 ;  /* 0x00007f001dadea11 */ /* 0x000fe200028f0c1c */
[C---:B-1----:R-:W-:Y:S03]  /*c260*/  HMMA.16816.F32.BF16 R4, R32.reuse, R8, RZ ;  /* 0x000000082004723c */ /* 0x042fe600000418ff */
[----:B------:R-:W-:Y:S02]  /*c270*/  @!P6 LEA.HI.X R169, R2, c[0x0][0x1fc], R149, 0x1, P0 ;  /* 0x00007f0002a9ea11 */ /* 0x000fe400000f0c95 */
[----:B------:R-:W1:Y:S01]  /*c280*/  LDSM.16.M88.4 R148, [R192+0xc900] ;  /* 0x00c90000c094783b */ /* 0x000e620000000200 */
[----:B------:R-:W-:Y:S02]  /*c290*/  @!P6 IADD3 R154, P0, R153, R212, RZ ;  /* 0x000000d4999ae210 */ /* 0x000fe40007f1e0ff */
[C---:B------:R-:W-:Y:S01]  /*c2a0*/  HMMA.16816.F32.BF16 R8, R32.reuse, R10, RZ ;  /* 0x0000000a2008723c */ /* 0x040fe200000418ff */
[----:B------:R-:W-:Y:S03]  /*c2b0*/  @!P6 IADD3.X R31, R31, R219, RZ, P4, !PT ;  /* 0x000000db1f1fe210 */ /* 0x000fe600027fe4ff */
[----:B------:R-:W-:Y:S02]  /*c2c0*/  @!P6 LEA R170, P4, R30, c[0x0][0x1f8], 0x1 ;  /* 0x00007e001eaaea11 */ /* 0x000fe400078808ff */
[----:B------:R-:W-:Y:S02]  /*c2d0*/  @!P6 LEA R178, P5, R154, c[0x0][0x1f8], 0x1 ;  /* 0x00007e009ab2ea11 */ /* 0x000fe400078a08ff */
[C---:B--2---:R-:W-:Y:S01]  /*c2e0*/  HMMA.16816.F32.BF16 R12, R32.reuse, R16, RZ ;  /* 0x00000010200c723c */ /* 0x044fe200000418ff */
[----:B------:R-:W-:Y:S03]  /*c2f0*/  @!P6 LEA.HI.X R171, R30, c[0x0][0x1fc], R31, 0x1, P4 ;  /* 0x00007f001eabea11 */ /* 0x000fe600020f0c1f */
[----:B------:R-:W-:Y:S04]  /*c300*/  @!P6 IADD3 R2, P4, R153, R220, RZ ;  /* 0x000000dc9902e210 */ /* 0x000fe80007f9e0ff */
[C---:B------:R-:W-:Y:S01]  /*c310*/  HMMA.16816.F32.BF16 R16, R32.reuse, R18, RZ ;  /* 0x000000122010723c */ /* 0x040fe200000418ff */
[C---:B------:R-:W-:Y:S07]  /*c320*/  @!P6 IMAD.X R153, R152.reuse, 0x1, R219, P4 ;  /* 0x000000019899e824 */ /* 0x040fee00020e06db */
[C---:B---3--:R-:W-:Y:S08]  /*c330*/  HMMA.16816.F32.BF16 R20, R32.reuse, R24, RZ ;  /* 0x000000182014723c */ /* 0x048ff000000418ff */
[C---:B------:R-:W-:Y:S08]  /*c340*/  HMMA.16816.F32.BF16 R24, R32.reuse, R26, RZ ;  /* 0x0000001a2018723c */ /* 0x040ff000000418ff */
[C---:B----4-:R-:W-:Y:S07]  /*c350*/  HMMA.16816.F32.BF16 R28, R32.reuse, R136, RZ ;  /* 0x00000088201c723c */ /* 0x050fee00000418ff */
[----:B------:R-:W-:Y:S01]  /*c360*/  MOV R136, UR7 ;  /* 0x0000000700887c02 */ /* 0x000fe20008000f00 */
[----:B------:R-:W-:Y:S01]  /*c370*/  HMMA.16816.F32.BF16 R32, R32, R138, RZ ;  /* 0x0000008a2020723c */ /* 0x000fe200000418ff */
[----:B------:R-:W-:Y:S01]  /*c380*/  @!P6 IADD3.X R137, R152, R221, RZ, P0, !PT ;  /* 0x000000dd9889e210 */ /* 0x000fe200007fe4ff */
[----:B------:R-:W-:Y:S02]  /*c390*/  USEL UR7, UR9, URZ, !UP0 ;  /* 0x0000003f09077287 */ /* 0x000fe4000c000000 */
[----:B------:R-:W-:Y:S01]  /*c3a0*/  @!P6 LEA R180, P0, R2, c[0x0][0x1f8], 0x1 ;  /* 0x00007e0002b4ea11 */ /* 0x000fe200078008ff */
[----:B------:R-:W-:Y:S01]  /*c3b0*/  @!P6 IMAD R175, R136, 0x6000, R209 ;  /* 0x0000600088afe824 */ /* 0x000fe200078e02d1 */
[----:B------:R-:W-:Y:S02]  /*c3c0*/  @!P6 LEA.HI.X R179, R154, c[0x0][0x1fc], R137, 0x1, P5 ;  /* 0x00007f009ab3ea11 */ /* 0x000fe400028f0c89 */
[C---:B-----5:R-:W-:Y:S01]  /*c3d0*/  HMMA.16816.F32.BF16 R4, R140.reuse, R144, R4 ;  /* 0x000000908c04723c */ /* 0x060fe20000041804 */
[----:B------:R-:W2:Y:S04]  /*c3e0*/  LDSM.16.M88.4 R136, [R192+0xd100] ;  /* 0x00d10000c088783b */ /* 0x000ea80000000200 */
[----:B------:R-:W-:Y:S02]  /*c3f0*/  @!P6 LEA.HI.X R181, R2, c[0x0][0x1fc], R153, 0x1, P0 ;  /* 0x00007f0002b5ea11 */ /* 0x000fe400000f0c99 */
[C---:B------:R-:W-:Y:S01]  /*c400*/  IADD3 R2, R133.reuse, R192, RZ ;  /* 0x000000c085027210 */ /* 0x040fe20007ffe0ff */
[C---:B------:R-:W-:Y:S01]  /*c410*/  HMMA.16816.F32.BF16 R8, R140.reuse, R146, R8 ;  /* 0x000000928c08723c */ /* 0x040fe20000041808 */
[----:B------:R-:W3:Y:S01]  /*c420*/  LDSM.16.M88.4 R152, [R192+0xd900] ;  /* 0x00d90000c098783b */ /* 0x000ee20000000200 */
[----:B------:R-:W-:Y:S06]  /*c430*/  PLOP3.LUT P0, PT, PT, PT, UP2, 0x80, 0x0 ;  /* 0x000000000000781c */ /* 0x000fec0003f0f028 */
[C---:B-1----:R-:W-:Y:S01]  /*c440*/  HMMA.16816.F32.BF16 R12, R140.reuse, R148, R12 ;  /* 0x000000948c0c723c */ /* 0x042fe2000004180c */
[----:B------:R-:W-:Y:S01]  /*c450*/  @!PT LDS RZ, [RZ] ;  /* 0x00000000fffff984 */ /* 0x000fe20000000800 */
[----:B------:R-:W-:Y:S01]  /*c460*/  @!PT LDS RZ, [RZ] ;  /* 0x00000000fffff984 */ /* 0x000fe20000000800 */
[----:B------:R-:W-:Y:S01]  /*c470*/  @!PT LDS RZ, [RZ] ;  /* 0x00000000fffff984 */ /* 0x000fe20000000800 */
[----:B------:R1:W-:Y:S07]  /*c480*/  @!P6 LDGSTS.E.BYPASS.LTC128B.128 [R175], [R176.64], !P3 ;  /* 0x00000000b0afefae */ /* 0x0003ee000d901d4a */
[C---:B------:R-:W-:Y:S01]  /*c490*/  HMMA.16816.F32.BF16 R16, R140.reuse, R150, R16 ;  /* 0x000000968c10723c */ /* 0x040fe20000041810 */
[----:B------:R1:W-:Y:S07]  /*c4a0*/  @!P6 LDGSTS.E.BYPASS.LTC128B.128 [R175+0x2000], [R172.64], !P2 ;  /* 0x02000000acafefae */ /* 0x0003ee000d101d4a */
[----:B------:R4:W-:Y:S07]  /*c4b0*/  @!P6 LDGSTS.E.BYPASS.LTC128B.128 [R175+0x4000], [R170.64], !P1 ;  /* 0x04000000aaafefae */ /* 0x0009ee000c901d4a */
[----:B------:R4:W-:Y:S01]  /*c4c0*/  @!P6 LDGSTS.E.BYPASS.LTC128B.128 [R175+0x1000], [R168.64], !P3 ;  /* 0x01000000a8afefae */ /* 0x0009e2000d901d4a */
[C---:B--2---:R-:W-:Y:S06]  /*c4d0*/  HMMA.16816.F32.BF16 R20, R140.reuse, R136, R20 ;  /* 0x000000888c14723c */ /* 0x044fec0000041814 */
[----:B------:R1:W-:Y:S02]  /*c4e0*/  @!P6 LDGSTS.E.BYPASS.LTC128B.128 [R175+0x3000], [R178.64], !P2 ;  /* 0x03000000b2afefae */ /* 0x0003e4000d101d4a */
[C---:B------:R-:W-:Y:S05]  /*c4f0*/  HMMA.16816.F32.BF16 R24, R140.reuse, R138, R24 ;  /* 0x0000008a8c18723c */ /* 0x040fea0000041818 */
[----:B------:R1:W-:Y:S03]  /*c500*/  @!P6 LDGSTS.E.BYPASS.LTC128B.128 [R175+0x5000], [R180.64], !P1 ;  /* 0x05000000b4afefae */ /* 0x0003e6000c901d4a */
[C---:B---3--:R-:W-:Y:S04]  /*c510*/  HMMA.16816.F32.BF16 R28, R140.reuse, R152, R28 ;  /* 0x000000988c1c723c */ /* 0x048fe8000004181c */
[----:B------:R-:W-:Y:S04]  /*c520*/  LDSM.16.M88.4 R156, [R185] ;  /* 0x00000000b99c783b */ /* 0x000fe80000000200 */
[----:B------:R-:W-:Y:S03]  /*c530*/  HMMA.16816.F32.BF16 R32, R140, R154, R32 ;  /* 0x0000009a8c20723c */ /* 0x000fe60000041820 */
[----:B------:R-:W2:Y:S07]  /*c540*/  LDSM.16.M88.4 R160, [R0+0xc100] ;  /* 0x00c1000000a0783b */ /* 0x000eae0000000200 */
[----:B------:R-:W3:Y:S07]  /*c550*/  LDSM.16.M88.4 R164, [R0+0xc900] ;  /* 0x00c9000000a4783b */ /* 0x000eee0000000200 */
[----:B------:R-:W5:Y:S07]  /*c560*/  LDSM.16.M88.4 R144, [R0+0xd100] ;  /* 0x00d100000090783b */ /* 0x000f6e0000000200 */
[----:B------:R-:W1:Y:S07]  /*c570*/  LDSM.16.M88.4 R148, [R0+0xd900] ;  /* 0x00d900000094783b */ /* 0x000e6e0000000200 */
[----:B------:R-:W-:Y:S07]  /*c580*/  LDSM.16.M88.4 R136, [R184] ;  /* 0x00000000b888783b */ /* 0x000fee0000000200 */
[----:B----4-:R-:W4:Y:S01]  /*c590*/  LDSM.16.M88.4 R168, [R2+0xc100] ;  /* 0x00c1000002a8783b */ /* 0x010f220000000200 */
[C---:B--2---:R-:W-:Y:S06]  /*c5a0*/  HMMA.16816.F32.BF16 R4, R156.reuse, R160, R4 ;  /* 0x000000a09c04723c */ /* 0x044fec0000041804 */
[----:B------:R-:W2:Y:S02]  /*c5b0*/  LDSM.16.M88.4 R140, [R2+0xc900] ;  /* 0x00c90000028c783b */ /* 0x000ea40000000200 */
[C---:B------:R-:W-:Y:S05]  /*c5c0*/  HMMA.16816.F32.BF16 R8, R156.reuse, R162, R8 ;  /* 0x000000a29c08723c */ /* 0x040fea0000041808 */
[----:B------:R-:W2:Y:S03]  /*c5d0*/  LDSM.16.M88.4 R152, [R2+0xd100] ;  /* 0x00d100000298783b */ /* 0x000ea60000000200 */
[C---:B---3--:R-:W-:Y:S04]  /*c5e0*/  HMMA.16816.F32.BF16 R12, R156.reuse, R164, R12 ;  /* 0x000000a49c0c723c */ /* 0x048fe8000004180c */
[----:B------:R-:W3:Y:S04]  /*c5f0*/  LDSM.16.M88.4 R160, [R2+0xd900] ;  /* 0x00d9000002a0783b */ /* 0x000ee80000000200 */
[C---:B------:R-:W-:Y:S03]  /*c600*/  HMMA.16816.F32.BF16 R16, R156.reuse, R166, R16 ;  /* 0x000000a69c10723c */ /* 0x040fe60000041810 */
[----:B------:R-:W-:Y:S05]  /*c610*/  LDSM.16.M88.4 R164, [R188+UR4+0xe100] ;  /* 0x00e10004bca4783b */ /* 0x000fea0008000200 */
[C---:B-----5:R-:W-:Y:S02]  /*c620*/  HMMA.16816.F32.BF16 R20, R156.reuse, R144, R20 ;  /* 0x000000909c14723c */ /* 0x060fe40000041814 */
[----:B-1----:R-:W-:Y:S06]  /*c630*/  LDSM.16.M88.4 R172, [R192+0xf900] ;  /* 0x00f90000c0ac783b */ /* 0x002fec0000000200 */
[C---:B------:R-:W-:Y:S01]  /*c640*/  HMMA.16816.F32.BF16 R24, R156.reuse, R146, R24 ;  /* 0x000000929c18723c */ /* 0x040fe20000041818 */
[----:B------:R-:W1:Y:S07]  /*c650*/  LDSM.16.M88.4 R144, [R190+0x4000] ;  /* 0x00400000be90783b */ /* 0x000e6e0000000200 */
[C---:B------:R-:W-:Y:S01]  /*c660*/  HMMA.16816.F32.BF16 R28, R156.reuse, R148, R28 ;  /* 0x000000949c1c723c */ /* 0x040fe2000004181c */
[----:B------:R-:W-:Y:S07]  /*c670*/  LDSM.16.M88.4 R176, [R190+0x8000] ;  /* 0x00800000beb0783b */ /* 0x000fee0000000200 */
[----:B------:R-:W-:Y:S01]  /*c680*/  HMMA.16816.F32.BF16 R32, R156, R150, R32 ;  /* 0x000000969c20723c */ /* 0x000fe20000041820 */
[----:B------:R-:W5:Y:S07]  /*c690*/  LDSM.16.M88.4 R148, [R188+UR4+0xe900] ;  /* 0x00e90004bc94783b */ /* 0x000f6e0008000200 */
[C---:B----4-:R-:W-:Y:S01]  /*c6a0*/  HMMA.16816.F32.BF16 R4, R136.reuse, R168, R4 ;  /* 0x000000a88804723c */ /* 0x050fe20000041804 */
[----:B------:R-:W4:Y:S07]  /*c6b0*/  LDSM.16.M88.4 R156, [R188+UR4+0xf100] ;  /* 0x00f10004bc9c783b */ /* 0x000f2e0008000200 */
[C---:B------:R-:W-:Y:S01]  /*c6c0*/  HMMA.16816.F32.BF16 R8, R136.reuse, R170, R8 ;  /* 0x000000aa8808723c */ /* 0x040fe20000041808 */
[----:B------:R-:W1:Y:S07]  /*c6d0*/  LDSM.16.M88.4 R168, [R188+UR4+0xf900] ;  /* 0x00f90004bca8783b */ /* 0x000e6e0008000200 */
[C---:B--2---:R-:W-:Y:S01]  /*c6e0*/  HMMA.16816.F32.BF16 R12, R136.reuse, R140, R12 ;  /* 0x0000008c880c723c */ /* 0x044fe2000004180c */
[----:B------:R-:W-:Y:S07]  /*c6f0*/  LDSM.16.M88.4 R180, [R188+UR4+0x10100] ;  /* 0x01010004bcb4783b */ /* 0x000fee0008000200 */
[C---:B------:R-:W-:Y:S01]  /*c700*/  HMMA.16816.F32.BF16 R16, R136.reuse, R142, R16 ;  /* 0x0000008e8810723c */ /* 0x040fe20000041810 */
[----:B------:R-:W-:Y:S07]  /*c710*/  LDSM.16.M88.4 R140, [R192+0xe100] ;  /* 0x00e10000c08c783b */ /* 0x000fee0000000200 */
[C---:B------:R-:W-:Y:S01]  /*c720*/  HMMA.16816.F32.BF16 R20, R136.reuse, R152, R20 ;  /* 0x000000988814723c */ /* 0x040fe20000041814 */
[----:B------:R-:W0:Y:S07]  /*c730*/  LDGDEPBAR ;  /* 0x00000000000079af */ /* 0x000e2e0000000000 */
[C---:B------:R-:W-:Y:S01]  /*c740*/  HMMA.16816.F32.BF16 R24, R136.reuse, R154, R24 ;  /* 0x0000009a8818723c */ /* 0x040fe20000041818 */
[----:B------:R-:W-:Y:S07]  /*c750*/  LDSM.16.M88.4 R152, [R192+0xe900] ;  /* 0x00e90000c098783b */ /* 0x000fee0000000200 */
[C---:B---3--:R-:W-:Y:S08]  /*c760*/  HMMA.16816.F32.BF16 R28, R136.reuse, R160, R28 ;  /* 0x000000a0881c723c */ /* 0x048ff0000004181c */
[----:B------:R-:W-:Y:S01]  /*c770*/  HMMA.16816.F32.BF16 R32, R136, R162, R32 ;  /* 0x000000a28820723c */ /* 0x000fe20000041820 */
[----:B------:R-:W2:Y:S07]  /*c780*/  LDSM.16.M88.4 R136, [R186+0x4000] ;  /* 0x00400000ba88783b */ /* 0x000eae0000000200 */
[C---:B-1----:R-:W-:Y:S01]  /*c790*/  HMMA.16816.F32.BF16 R4, R144.reuse, R164, R4 ;  /* 0x000000a49004723c */ /* 0x042fe20000041804 */
[----:B------:R-:W1:Y:S07]  /*c7a0*/  LDSM.16.M88.4 R160, [R192+0xf100] ;  /* 0x00f10000c0a0783b */ /* 0x000e6e0000000200 */
[C---:B------:R-:W-:Y:S01]  /*c7b0*/  HMMA.16816.F32.BF16 R8, R144.reuse, R166, R8 ;  /* 0x000000a69008723c */ /* 0x040fe20000041808 */
[----:B------:R-:W-:Y:S07]  /*c7c0*/  LDSM.16.M88.4 R164, [R2+0xe100] ;  /* 0x00e1000002a4783b */ /* 0x000fee0000000200 */
[C---:B-----5:R-:W-:Y:S08]  /*c7d0*/  HMMA.16816.F32.BF16 R12, R144.reuse, R148, R12 ;  /* 0x00000094900c723c */ /* 0x060ff0000004180c */
[C---:B------:R-:W-:Y:S01]  /*c7e0*/  HMMA.16816.F32.BF16 R16, R144.reuse, R150, R16 ;  /* 0x000000969010723c */ /* 0x040fe20000041810 */
[----:B------:R-:W-:Y:S07]  /*c7f0*/  LDSM.16.M88.4 R148, [R185+0x4000] ;  /* 0x00400000b994783b */ /* 0x000fee0000000200 */
[C---:B----4-:R-:W-:Y:S08]  /*c800*/  HMMA.16816.F32.BF16 R20, R144.reuse, R156, R20 ;  /* 0x0000009c9014723c */ /* 0x050ff00000041814 */
[C---:B------:R-:W-:Y:S01]  /*c810*/  HMMA.16816.F32.BF16 R24, R144.reuse, R158, R24 ;  /* 0x0000009e9018723c */ /* 0x040fe20000041818 */
[----:B------:R-:W3:Y:S07]  /*c820*/  LDSM.16.M88.4 R156, [R0+0xe100] ;  /* 0x00e10000009c783b */ /* 0x000eee0000000200 */
        /* <DEDUP_REMOVED lines=8> */
[----:B------:R-:W4:Y:S07]  /*c8b0*/  LDSM.16.M88.4 R152, [R0+0xf900] ;  /* 0x00f900000098783b */ /* 0x000f2e0000000200 */
[C---:B-1----:R-:W-:Y:S08]  /*c8c0*/  HMMA.16816.F32.BF16 R20, R136.reuse, R160, R20 ;  /* 0x000000a08814723c */ /* 0x042ff00000041814 */
[C---:B------:R-:W-:Y:S01]  /*c8d0*/  HMMA.16816.F32.BF16 R24, R136.reuse, R162, R24 ;  /* 0x000000a28818723c */ /* 0x040fe20000041818 */
[----:B------:R-:W1:Y:S07]  /*c8e0*/  LDSM.16.M88.4 R160, [R184+0x4000] ;  /* 0x00400000b8a0783b */ /* 0x000e6e0000000200 */
[C---:B------:R-:W-:Y:S08]  /*c8f0*/  HMMA.16816.F32.BF16 R28, R136.reuse, R172, R28 ;  /* 0x000000ac881c723c */ /* 0x040ff0000004181c */
[----:B------:R-:W-:Y:S07]  /*c900*/  HMMA.16816.F32.BF16 R32, R136, R174, R32 ;  /* 0x000000ae8820723c */ /* 0x000fee0000041820 */
[----:B------:R-:W-:Y:S01]  /*c910*/  IADD3 R136, R133, UR4, R188 ;  /* 0x0000000485887c10 */ /* 0x000fe2000fffe0bc */
[C---:B---3--:R-:W-:Y:S05]  /*c920*/  HMMA.16816.F32.BF16 R4, R148.reuse, R156, R4 ;  /* 0x0000009c9404723c */ /* 0x048fea0000041804 */
[----:B------:R-:W-:Y:S03]  /*c930*/  IMAD.IADD R191, R189, 0x1, R136 ;  /* 0x00000001bdbf7824 */ /* 0x000fe600078e0288 */
[C---:B------:R-:W-:Y:S01]  /*c940*/  HMMA.16816.F32.BF16 R8, R148.reuse, R158, R8 ;  /* 0x0000009e9408723c */ /* 0x040fe20000041808 */
[----:B------:R-:W-:Y:S07]  /*c950*/  LDSM.16.M88.4 R156, [R192+0x10100] ;  /* 0x01010000c09c783b */ /* 0x000fee0000000200 */
[C---:B--2---:R-:W-:Y:S01]  /*c960*/  HMMA.16816.F32.BF16 R12, R148.reuse, R140, R12 ;  /* 0x0000008c940c723c */ /* 0x044fe2000004180c */
[----:B------:R-:W2:Y:S07]  /*c970*/  LDSM.16.M88.4 R136, [R191+0xe900] ;  /* 0x00e90000bf88783b */ /* 0x000eae0000000200 */
[C---:B------:R-:W-:Y:S01]  /*c980*/  HMMA.16816.F32.BF16 R16, R148.reuse, R142, R16 ;  /* 0x0000008e9410723c */ /* 0x040fe20000041810 */
[----:B------:R-:W3:Y:S07]  /*c990*/  LDSM.16.M88.4 R168, [R191+0xf100] ;  /* 0x00f10000bfa8783b */ /* 0x000eee0000000200 */
[C---:B------:R-:W-:Y:S01]  /*c9a0*/  HMMA.16816.F32.BF16 R20, R148.reuse, R144, R20 ;  /* 0x000000909414723c */ /* 0x040fe20000041814 */
[----:B------:R-:W5:Y:S07]  /*c9b0*/  LDSM.16.M88.4 R172, [R191+0xf900] ;  /* 0x00f90000bfac783b */ /* 0x000f6e0000000200 */
[C---:B------:R-:W-:Y:S01]  /*c9c0*/  HMMA.16816.F32.BF16 R24, R148.reuse, R146, R24 ;  /* 0x000000929418723c */ /* 0x040fe20000041818 */
[----:B------:R-:W3:Y:S07]  /*c9d0*/  LDSM.16.M88.4 R140, [R188+UR4+0x10900] ;  /* 0x01090004bc8c783b */ /* 0x000eee0008000200 */
[C---:B----4-:R-:W-:Y:S01]  /*c9e0*/  HMMA.16816.F32.BF16 R28, R148.reuse, R152, R28 ;  /* 0x00000098941c723c */ /* 0x050fe2000004181c */
[----:B------:R-:W4:Y:S07]  /*c9f0*/  LDSM.16.M88.4 R144, [R188+UR4+0x11100] ;  /* 0x01110004bc90783b */ /* 0x000f2e0008000200 */
[----:B------:R-:W-:Y:S01]  /*ca00*/  HMMA.16816.F32.BF16 R32, R148, R154, R32 ;  /* 0x0000009a9420723c */ /* 0x000fe20000041820 */
[----:B------:R-:W4:Y:S07]  /*ca10*/  LDSM.16.M88.4 R148, [R188+UR4+0x11900] ;  /* 0x01190004bc94783b */ /* 0x000f2e0008000200 */
[C---:B-1----:R-:W-:Y:S01]  /*ca20*/  HMMA.16816.F32.BF16 R4, R160.reuse, R164, R4 ;  /* 0x000000a4a004723c */ /* 0x042fe20000041804 */
        /* <DEDUP_REMOVED lines=16> */
[C---:B------:R-:W-:Y:S08]  /*cb30*/  HMMA.16816.F32.BF16 R12, R176.reuse, R140, R12 ;  /* 0x0000008cb00c723c */ /* 0x040ff0000004180c */
[C---:B------:R-:W-:Y:S01]  /*cb40*/  HMMA.16816.F32.BF16 R16, R176.reuse, R142, R16 ;  /* 0x0000008eb010723c */ /* 0x040fe20000041810 */
[----:B------:R-:W1:Y:S07]  /*cb50*/  LDSM.16.M88.4 R140, [R0+0x10900] ;  /* 0x01090000008c783b */ /* 0x000e6e0000000200 */
[C---:B----4-:R-:W-:Y:S08]  /*cb60*/  HMMA.16816.F32.BF16 R20, R176.reuse, R144, R20 ;  /* 0x00000090b014723c */ /* 0x050ff00000041814 */
[C---:B------:R-:W-:Y:S01]  /*cb70*/  HMMA.16816.F32.BF16 R24, R176.reuse, R146, R24 ;  /* 0x00000092b018723c */ /* 0x040fe20000041818 */
[----:B------:R-:W4:Y:S07]  /*cb80*/  LDSM.16.M88.4 R144, [R0+0x11100] ;  /* 0x011100000090783b */ /* 0x000f2e0000000200 */
[C---:B------:R-:W-:Y:S08]  /*cb90*/  HMMA.16816.F32.BF16 R28, R176.reuse, R148, R28 ;  /* 0x00000094b01c723c */ /* 0x040ff0000004181c */
[----:B------:R-:W-:Y:S01]  /*cba0*/  HMMA.16816.F32.BF16 R32, R176, R150, R32 ;  /* 0x00000096b020723c */ /* 0x000fe20000041820 */
[----:B------:R-:W3:Y:S07]  /*cbb0*/  LDSM.16.M88.4 R148, [R0+0x11900] ;  /* 0x011900000094783b */ /* 0x000eee0000000200 */
[----:B------:R-:W4:Y:S01]  /*cbc0*/  LDSM.16.M88.4 R176, [R184+0x8000] ;  /* 0x00800000b8b0783b */ /* 0x000f220000000200 */
[C---:B-1----:R-:W-:Y:S08]  /*cbd0*/  HMMA.16816.F32.BF16 R4, R152.reuse, R156, R4 ;  /* 0x0000009c9804723c */ /* 0x042ff00000041804 */
        /* <DEDUP_REMOVED lines=10> */
[C---:B------:R-:W-:Y:S08]  /*cc80*/  HMMA.16816.F32.BF16 R12, R168.reuse, R140, R12 ;  /* 0x0000008ca80c723c */ /* 0x040ff0000004180c */
[C---:B------:R-:W-:Y:S08]  /*cc90*/  HMMA.16816.F32.BF16 R16, R168.reuse, R142, R16 ;  /* 0x0000008ea810723c */ /* 0x040ff00000041810 */
[C---:B----4-:R-:W-:Y:S08]  /*cca0*/  HMMA.16816.F32.BF16 R20, R168.reuse, R144, R20 ;  /* 0x00000090a814723c */ /* 0x050ff00000041814 */
[C---:B------:R-:W-:Y:S08]  /*ccb0*/  HMMA.16816.F32.BF16 R24, R168.reuse, R146, R24 ;  /* 0x00000092a818723c */ /* 0x040ff00000041818 */
[C---:B------:R-:W-:Y:S08]  /*ccc0*/  HMMA.16816.F32.BF16 R28, R168.reuse, R148, R28 ;  /* 0x00000094a81c723c */ /* 0x040ff0000004181c */
[----:B------:R-:W-:Y:S08]  /*ccd0*/  HMMA.16816.F32.BF16 R32, R168, R150, R32 ;  /* 0x00000096a820723c */ /* 0x000ff00000041820 */
[C---:B------:R-:W-:Y:S08]  /*cce0*/  HMMA.16816.F32.BF16 R4, R176.reuse, R180, R4 ;  /* 0x000000b4b004723c */ /* 0x040ff00000041804 */
[C---:B------:R-:W-:Y:S08]  /*ccf0*/  HMMA.16816.F32.BF16 R8, R176.reuse, R182, R8 ;  /* 0x000000b6b008723c */ /* 0x040ff00000041808 */
[C---:B-1----:R-:W-:Y:S08]  /*cd00*/  HMMA.16816.F32.BF16 R12, R176.reuse, R136, R12 ;  /* 0x00000088b00c723c */ /* 0x042ff0000004180c */
[----:B------:R-:W-:Y:S01]  /*cd10*/  FMUL.FTZ R140, R4, c[0x0][0x320] ;  /* 0x0000c800048c7a20 */ /* 0x000fe20000410000 */
[C---:B------:R-:W-:Y:S03]  /*cd20*/  HMMA.16816.F32.BF16 R16, R176.reuse, R138, R16 ;  /* 0x0000008ab010723c */ /* 0x040fe60000041810 */
[----:B------:R-:W-:Y:S02]  /*cd30*/  FMUL.FTZ R141, R5, c[0x0][0x320] ;  /* 0x0000c800058d7a20 */ /* 0x000fe40000410000 */
[----:B------:R-:W1:Y:S01]  /*cd40*/  MUFU.TANH R140, R140 ;  /* 0x0000008c008c7308 */ /* 0x000e620000002400 */
[----:B------:R-:W-:Y:S02]  /*cd50*/  FMUL.FTZ R0, R6, c[0x0][0x320] ;  /* 0x0000c80006007a20 */ /* 0x000fe40000410000 */
[----:B------:R-:W-:Y:S04]  /*cd60*/  FMUL.FTZ R9, R9, c[0x0][0x320] ;  /* 0x0000c80009097a20 */ /* 0x000fe80000410000 */
[----:B------:R-:W-:Y:S02]  /*cd70*/  FMUL.FTZ R10, R10, c[0x0][0x320] ;  /* 0x0000c8000a0a7a20 */ /* 0x000fe40000410000 */
[----:B------:R-:W-:Y:S01]  /*cd80*/  FMUL.FTZ R11, R11, c[0x0][0x320] ;  /* 0x0000c8000b0b7a20 */ /* 0x000fe20000410000 */
[----:B------:R-:W2:Y:S01]  /*cd90*/  MUFU.TANH R143, R9 ;  /* 0x00000009008f7308 */ /* 0x000ea20000002400 */
[----:B------:R-:W-:Y:S02]  /*cda0*/  FMUL.FTZ R2, R7, c[0x0][0x320] ;  /* 0x0000c80007027a20 */ /* 0x000fe40000410000 */
[----:B------:R-:W3:Y:S01]  /*cdb0*/  LDSM.16.M88.4 R4, [R191+0x11100] ;  /* 0x01110000bf04783b */ /* 0x000ee20000000200 */
[----:B------:R-:W-:Y:S02]  /*cdc0*/  FMUL.FTZ R142, R8, c[0x0][0x320] ;  /* 0x0000c800088e7a20 */ /* 0x000fe40000410000 */
[----:B------:R-:W-:Y:S02]  /*cdd0*/  FMUL.FTZ R13, R13, c[0x0][0x320] ;  /* 0x0000c8000d0d7a20 */ /* 0x000fe40000410000 */
[----:B------:R-:W-:Y:S02]  /*cde0*/  FMUL.FTZ R14, R14, c[0x0][0x320] ;  /* 0x0000c8000e0e7a20 */ /* 0x000fe40000410000 */
[----:B------:R-:W4:Y:S01]  /*cdf0*/  MUFU.TANH R136, R10 ;  /* 0x0000000a00887308 */ /* 0x000f220000002400 */
[----:B------:R-:W-:Y:S02]  /*ce00*/  FMUL.FTZ R17, R17, c[0x0][0x320] ;  /* 0x0000c80011117a20 */ /* 0x000fe40000410000 */
[----:B------:R-:W-:Y:S02]  /*ce10*/  FMUL.FTZ R18, R18, c[0x0][0x320] ;  /* 0x0000c80012127a20 */ /* 0x000fe40000410000 */
[----:B------:R-:W-:Y:S02]  /*ce20*/  FMUL.FTZ R173, R12, c[0x0][0x320] ;  /* 0x0000c8000cad7a20 */ /* 0x000fe40000410000 */
[----:B------:R-:W-:Y:S02]  /*ce30*/  FMUL.FTZ R12, R15, c[0x0][0x320] ;  /* 0x0000c8000f0c7a20 */ /* 0x000fe40000410000 */
[----:B------:R-:W-:Y:S01]  /*ce40*/  FMUL.FTZ R171, R16, c[0x0][0x320] ;  /* 0x0000c80010ab7a20 */ /* 0x000fe20000410000 */
[----:B------:R5:W1:Y:S10]  /*ce50*/  MUFU.TANH R137, R11 ;  /* 0x0000000b00897308 */ /* 0x000a740000002400 */
[----:B------:R1:W1:Y:S10]  /*ce60*/  MUFU.TANH R169, R17 ;  /* 0x0000001100a97308 */ /* 0x0002740000002400 */
[----:B------:R2:W2:Y:S01]  /*ce70*/  MUFU.TANH R172, R18 ;  /* 0x0000001200ac7308 */ /* 0x0004a20000002400 */
[C---:B---3--:R-:W-:Y:S01]  /*ce80*/  HMMA.16816.F32.BF16 R20, R176.reuse, R4, R20 ;  /* 0x00000004b014723c */ /* 0x048fe20000041814 */
[----:B-----5:R-:W3:Y:S08]  /*ce90*/  LDSM.16.M88.4 R8, [R191+0x11900] ;  /* 0x01190000bf08783b */ /* 0x020ef00000000200 */
[----:B------:R5:W3:Y:S01]  /*cea0*/  MUFU.TANH R167, R13 ;  /* 0x0000000d00a77308 */ /* 0x000ae20000002400 */
[C---:B------:R-:W-:Y:S03]  /*ceb0*/  HMMA.16816.F32.BF16 R24, R176.reuse, R6, R24 ;  /* 0x00000006b018723c */ /* 0x040fe60000041818 */
[----:B-1----:R-:W-:Y:S01]  /*cec0*/  MOV R17, R199 ;  /* 0x000000c700117202 */ /* 0x002fe20000000f00 */
[----:B------:R-:W-:Y:S01]  /*ced0*/  FMUL.FTZ R4, R19, c[0x0][0x320] ;  /* 0x0000c80013047a20 */ /* 0x000fe20000410000 */
[----:B------:R-:W-:Y:S02]  /*cee0*/  @P0 MOV R17, R213 ;  /* 0x000000d500110202 */ /* 0x000fe40000000f00 */
[----:B------:R-:W-:Y:S02]  /*cef0*/  PLOP3.LUT P0, PT, PT, PT, UP1, 0x40, 0x0 ;  /* 0x000000000000781c */ /* 0x000fe40003f0e818 */
[----:B------:R1:W1:Y:S01]  /*cf00*/  MUFU.TANH R170, R14 ;  /* 0x0000000e00aa7308 */ /* 0x0002620000002400 */
[----:B--2---:R-:W2:Y:S04]  /*cf10*/  SHFL.IDX PT, R18, R17, RZ, 0x1c1f ;  /* 0x001c1fff11127589 */ /* 0x004ea800000e0000 */
        /* <DEDUP_REMOVED lines=9> */
[----:B------:R-:W-:Y:S01]  /*cfb0*/  FMUL.FTZ R27, R27, c[0x0][0x320] ;  /* 0x0000c8001b1b7a20 */ /* 0x000fe20000410000 */
[C---:B---3--:R-:W-:Y:S08]  /*cfc0*/  HMMA.16816.F32.BF16 R28, R176.reuse, R8, R28 ;  /* 0x00000008b01c723c */ /* 0x048ff0000004181c */
[----:B------:R-:W3:Y:S01]  /*cfd0*/  MUFU.TANH R2, R2 ;  /* 0x0000000200027308 */ /* 0x000ee20000002400 */
[----:B------:R-:W-:Y:S07]  /*cfe0*/  HMMA.16816.F32.BF16 R32, R176, R10, R32 ;  /* 0x0000000ab020723c */ /* 0x000fee0000041820 */
[----:B------:R-:W-:Y:S02]  /*cff0*/  IMAD.SHL.U32 R11, R214, 0x40, RZ ;  /* 0x00000040d60b7824 */ /* 0x000fe400078e00ff */
[----:B------:R-:W1:Y:S03]  /*d000*/  MUFU.TANH R142, R142 ;  /* 0x0000008e008e7308 */ /* 0x000e660000002400 */
[----:B------:R-:W-:Y:S03]  /*d010*/  IADD3 R15, -R208, 0x1, -R11 ;  /* 0x00000001d00f7810 */ /* 0x000fe60007ffe90b */
[----:B------:R-:W-:Y:S01]  /*d020*/  FMUL.FTZ R149, R28, c[0x0][0x320] ;  /* 0x0000c8001c957a20 */ /* 0x000fe20000410000 */
[----:B------:R-:W-:Y:S03]  /*d030*/  IADD3 R15, R15, c[0x0][0x1d0], RZ ;  /* 0x000074000f0f7a10 */ /* 0x000fe60007ffe0ff */
[----:B------:R-:W3:Y:S01]  /*d040*/  MUFU.TANH R173, R173 ;  /* 0x000000ad00ad7308 */ /* 0x000ee20000002400 */
[----:B------:R-:W-:Y:S02]  /*d050*/  FMUL.FTZ R29, R29, c[0x0][0x320] ;  /* 0x0000c8001d1d7a20 */ /* 0x000fe40000410000 */
[----:B------:R-:W-:Y:S01]  /*d060*/  FMUL.FTZ R30, R30, c[0x0][0x320] ;  /* 0x0000c8001e1e7a20 */ /* 0x000fe20000410000 */
[----:B------:R-:W-:Y:S01]  /*d070*/  IADD3 R15, R15, -c[0x0][0x168], RZ ;  /* 0x80005a000f0f7a10 */ /* 0x000fe20007ffe0ff */
[----:B------:R-:W-:Y:S02]  /*d080*/  FMUL.FTZ R31, R31, c[0x0][0x320] ;  /* 0x0000c8001f1f7a20 */ /* 0x000fe40000410000 */
[----:B------:R-:W-:Y:S01]  /*d090*/  FMUL.FTZ R145, R32, c[0x0][0x320] ;  /* 0x0000c80020917a20 */ /* 0x000fe20000410000 */
[----:B-----5:R-:W-:Y:S01]  /*d0a0*/  IADD3 R13, R15, c[0x0][0x328], RZ ;  /* 0x0000ca000f0d7a10 */ /* 0x020fe20007ffe0ff */
[----:B------:R-:W-:Y:S01]  /*d0b0*/  FMUL.FTZ R6, R33, c[0x0][0x320] ;  /* 0x0000c80021067a20 */ /* 0x000fe20000410000 */
[----:B------:R-:W3:Y:S01]  /*d0c0*/  MUFU.TANH R12, R12 ;  /* 0x0000000c000c7308 */ /* 0x000ee20000002400 */
[----:B------:R-:W-:Y:S01]  /*d0d0*/  FMUL.FTZ R10, R34, c[0x0][0x320] ;  /* 0x0000c800220a7a20 */ /* 0x000fe20000410000 */
[----:B------:R-:W-:Y:S01]  /*d0e0*/  IADD3 R15, R15, UR6, RZ ;  /* 0x000000060f0f7c10 */ /* 0x000fe2000fffe0ff */
[----:B------:R-:W-:Y:S01]  /*d0f0*/  FMUL.FTZ R8, R35, c[0x0][0x320] ;  /* 0x0000c80023087a20 */ /* 0x000fe20000410000 */
[-C--:B--2---:R-:W-:Y:S02]  /*d100*/  IADD3 R16, R13, R18.reuse, RZ ;  /* 0x000000120d107210 */ /* 0x084fe40007ffe0ff */
[----:B-1----:R-:W-:Y:S04]  /*d110*/  IADD3 R14, R15, R18, RZ ;  /* 0x000000120f0e7210 */ /* 0x002fe80007ffe0ff */
[----:B------:R-:W1:Y:S10]  /*d120*/  MUFU.TANH R171, R171 ;  /* 0x000000ab00ab7308 */ /* 0x000e740000002400 */
[----:B------:R-:W2:Y:S10]  /*d130*/  MUFU.TANH R4, R4 ;  /* 0x0000000400047308 */ /* 0x000eb40000002400 */
[----:B------:R-:W1:Y:S10]  /*d140*/  MUFU.TANH R175, R175 ;  /* 0x000000af00af7308 */ /* 0x000e740000002400 */
[----:B------:R1:W1:Y:S10]  /*d150*/  MUFU.TANH R155, R21 ;  /* 0x00000015009b7308 */ /* 0x0002740000002400 */
[----:B------:R1:W1:Y:S10]  /*d160*/  MUFU.TANH R174, R22 ;  /* 0x0000001600ae7308 */ /* 0x0002740000002400 */
[----:B------:R1:W1:Y:S10]  /*d170*/  MUFU.TANH R154, R23 ;  /* 0x00000017009a7308 */ /* 0x0002740000002400 */
        /* <DEDUP_REMOVED lines=27> */
.L_x_1603:
[----:B------:R-:W-:Y:S04]  /*d330*/  MOV R5, c[0x0][0x32c] ;  /* 0x0000cb0000057a02 */ /* 0x000fe80000000f00 */
[----:B------:R-:W-:Y:S11]  /*d340*/  ISETP.NE.AND P0, PT, R5, 0x1, PT ;  /* 0x000000010500780c */ /* 0x000ff60003f05270 */
[----:B------:R-:W-:Y:S02]  /*d350*/  @!UPT UIADD3 URZ, URZ, URZ, URZ ;  /* 0x0000003f3f3ff290 */ /* 0x000fe4000fffe03f */
[----:B------:R-:W-:Y:S05]  /*d360*/  @P0 IMAD.HI.U32 R5, R18, c[0x0][0x330], RZ ;  /* 0x0000cc0012050a27 */ /* 0x000fea00078e00ff */
[----:B------:R-:W-:Y:S02]  /*d370*/  @P0 SHF.R.U32.HI R18, RZ, c[0x0][0x334], R5 ;  /* 0x0000cd00ff120a19 */ /* 0x000fe40000011605 */
.L_x_1604:
[----:B------:R-:W-:Y:S05]  /*d380*/  BSYNC B0 ;  /* 0x0000000000007941 */ /* 0x000fea0003800000 */
.L_x_1602:
[----:B------:R-:W-:Y:S04]  /*d390*/  IMAD R7, R18, c[0x0][0x32c], -R11 ;  /* 0x0000cb0012077a24 */ /* 0x000fe800078e0a0b */
[----:B------:R-:W-:Y:S05]  /*d3a0*/  IMAD.IADD R7, R7, 0x1, -R208 ;  /* 0x0000000107077824 */ /* 0x000fea00078e0ad0 */
[----:B------:R-:W-:Y:S02]  /*d3b0*/  IADD3 R5, R7, c[0x0][0x32c], RZ ;  /* 0x0000cb0007057a10 */ /* 0x000fe40007ffe0ff */
[----:B------:R-:W-:Y:S02]  /*d3c0*/  IMNMX R14, R14, R7, !PT ;  /* 0x000000070e0e7217 */ /* 0x000fe40007800200 */
[----:B------:R-:W-:Y:S02]  /*d3d0*/  IMNMX R16, R16, R5, PT ;  /* 0x0000000510107217 */ /* 0x000fe40003800200 */
.L_x_1601:
[----:B--234-:R-:W-:Y:S01]  /*d3e0*/  ISETP.GT.AND P0, PT, R214, -0x1, PT ;  /* 0xffffffffd600780c */ /* 0x01cfe20003f04270 */
[----:B------:R-:W2:Y:S03]  /*d3f0*/  SHFL.IDX PT, R18, R17, 0x1, 0x1c1f ;  /* 0x003c1f0011127f89 */ /* 0x000ea600000e0000 */
[C---:B------:R-:W-:Y:S02]  /*d400*/  ISETP.GT.AND P4, PT, R14.reuse, 0x1, P0 ;  /* 0x000000010e00780c */ /* 0x040fe40000784270 */
[----:B------:R-:W-:Y:S02]  /*d410*/  ISETP.GT.AND P5, PT, R14, RZ, P0 ;  /* 0x000000ff0e00720c */ /* 0x000fe400007a4270 */
        /* <DEDUP_REMOVED lines=8> */
[----:B------:R-:W-:Y:S01]  /*d4a0*/  FSEL R173, R173, -INF , !P4 ;  /* 0xff800000adad7808 */ /* 0x000fe20006000000 */
[--C-:B--2---:R-:W-:Y:S01]  /*d4b0*/  IMAD.IADD R13, R13, 0x1, R18.reuse ;  /* 0x000000010d0d7824 */ /* 0x104fe200078e0212 */
[----:B------:R-:W-:Y:S01]  /*d4c0*/  ISETP.GT.AND P4, PT, R14, 0x19, P0 ;  /* 0x000000190e00780c */ /* 0x000fe20000784270 */
[----:B------:R-:W-:Y:S01]  /*d4d0*/  IMAD.IADD R15, R15, 0x1, R18 ;  /* 0x000000010f0f7824 */ /* 0x000fe200078e0212 */
        /* <DEDUP_REMOVED lines=14> */
[----:B-1----:R-:W-:Y:S02]  /*d5c0*/  FSEL R171, R171, -INF , !P5 ;  /* 0xff800000abab7808 */ /* 0x002fe40006800000 */
        /* <DEDUP_REMOVED lines=37> */
.L_x_1607:
[----:B------:R-:W-:Y:S04]  /*d820*/  MOV R6, c[0x0][0x32c] ;  /* 0x0000cb0000067a02 */ /* 0x000fe80000000f00 */
[----:B------:R-:W-:Y:S11]  /*d830*/  ISETP.NE.AND P4, PT, R6, 0x1, PT ;  /* 0x000000010600780c */ /* 0x000ff60003f85270 */
[----:B------:R-:W-:Y:S02]  /*d840*/  @!UPT UIADD3 URZ, URZ, URZ, URZ ;  /* 0x0000003f3f3ff290 */ /* 0x000fe4000fffe03f */
[----:B------:R-:W-:Y:S05]  /*d850*/  @P4 IMAD.HI.U32 R6, R14, c[0x0][0x330], RZ ;  /* 0x0000cc000e064a27 */ /* 0x000fea00078e00ff */
[----:B------:R-:W-:Y:S02]  /*d860*/  @P4 SHF.R.U32.HI R14, RZ, c[0x0][0x334], R6 ;  /* 0x0000cd00ff0e4a19 */ /* 0x000fe40000011606 */
.L_x_1608:
[----:B------:R-:W-:Y:S05]  /*d870*/  BSYNC B0 ;  /* 0x0000000000007941 */ /* 0x000fea0003800000 */
.L_x_1606:
[----:B------:R-:W-:Y:S04]  /*d880*/  IMAD R11, R14, c[0x0][0x32c], -R11 ;  /* 0x0000cb000e0b7a24 */ /* 0x000fe800078e0a0b */
[----:B------:R-:W-:Y:S05]  /*d890*/  IMAD.IADD R14, R11, 0x1, -R208 ;  /* 0x000000010b0e7824 */ /* 0x000fea00078e0ad0 */
[----:B------:R-:W-:Y:S02]  /*d8a0*/  IADD3 R6, R14, c[0x0][0x32c], RZ ;  /* 0x0000cb000e067a10 */ /* 0x000fe40007ffe0ff */
[----:B------:R-:W-:Y:S02]  /*d8b0*/  IMNMX R15, R15, R14, !PT ;  /* 0x0000000e0f0f7217 */ /* 0x000fe40007800200 */
[----:B------:R-:W-:Y:S02]  /*d8c0*/  IMNMX R13, R13, R6, PT ;  /* 0x000000060d0d7217 */ /* 0x000fe40003800200 */
.L_x_1605:
[----:B------:R-:W-:Y:S01]  /*d8d0*/  FMNMX.FTZ R6, R9, R132, !PT ;  /* 0x0000008409067209 */ /* 0x000fe20007810000 */
[----:B------:R-:W-:Y:S04]  /*d8e0*/  DEPBAR.LE SB0, 0x2 ;  /* 0x000080800000791a */ /* 0x000fe80000000000 */
[----:B------:R-:W-:Y:S01]  /*d8f0*/  FMNMX.FTZ R6, R141, R6, !PT ;  /* 0x000000068d067209 */ /* 0x000fe20007810000 */
[----:B------:R-:W-:Y:S01]  /*d900*/  BAR.SYNC.DEFER_BLOCKING 0x0 ;  /* 0x0000000000007b1d */ /* 0x000fe20000010000 */
[----:B------:R-:W-:Y:S01]  /*d910*/  ISETP.GT.AND P6, PT, R15, RZ, P0 ;  /* 0x000000ff0f00720c */ /* 0x000fe200007c4270 */
        /* <DEDUP_REMOVED lines=8> */
[----:B------:R-:W-:Y:S02]  /*d9a0*/  ISETP.GT.AND P4, PT, R15, 0x8, P0 ;  /* 0x000000080f00780c */ /* 0x000fe40000784270 */
[----:B------:R-:W-:Y:S02]  /*d9b0*/  FMNMX.FTZ R6, R167, R6, !PT ;  /* 0x00000006a7067209 */ /* 0x000fe40007810000 */
[----:B------:R-:W-:Y:S02]  /*d9c0*/  ISETP.LT.OR P5, PT, R13, 0x2, P5 ;  /* 0x000000020d00780c */ /* 0x000fe40002fa1670 */
[----:B------:R-:W-:Y:S02]  /*d9d0*/  FSEL R16, R0, -INF , !P6 ;  /* 0xff80000000107808 */ /* 0x000fe40007000000 */
[----:B------:R-:W-:Y:S02]  /*d9e0*/  FMNMX.FTZ R6, R171, R6, !PT ;  /* 0x00000006ab067209 */ /* 0x000fe40007810000 */
[----:B------:R-:W-:Y:S01]  /*d9f0*/  FSEL R14, R2, -INF , !P5 ;  /* 0xff800000020e7808 */ /* 0x000fe20006800000 */
[----:B------:R-:W-:Y:S01]  /*da00*/  LDSM.16.MT88.4 R28, [R134+UR4+0x100] ;  /* 0x00010004861c783b */ /* 0x000fe20008004200 */
[----:B------:R-:W-:Y:S02]  /*da10*/  ISETP.GT.AND P6, PT, R15, 0x9, P0 ;  /* 0x000000090f00780c */ /* 0x000fe400007c4270 */
[----:B------:R-:W-:Y:S02]  /*da20*/  ISETP.LT.OR P4, PT, R13, 0x9, P4 ;  /* 0x000000090d00780c */ /* 0x000fe40002781670 */
[----:B------:R-:W-:Y:S02]  /*da30*/  FMNMX.FTZ R11, R16, R3, !PT ;  /* 0x00000003100b7209 */ /* 0x000fe40007810000 */
[----:B------:R-:W-:Y:S02]  /*da40*/  FMNMX.FTZ R0, R169, R6, !PT ;  /* 0x00000006a9007209 */ /* 0x000fe40007810000 */
[----:B------:R-:W-:Y:S02]  /*da50*/  FMNMX.FTZ R11, R14, R11, !PT ;  /* 0x0000000b0e0b7209 */ /* 0x000fe40007810000 */
[----:B------:R-:W-:Y:S02]  /*da60*/  ISETP.GT.AND P5, PT, R15, 0x10, P0 ;  /* 0x000000100f00780c */ /* 0x000fe400007a4270 */
[----:B------:R-:W-:Y:S02]  /*da70*/  ISETP.LT.OR P6, PT, R13, 0xa, P6 ;  /* 0x0000000a0d00780c */ /* 0x000fe400037c1670 */
[----:B------:R-:W-:Y:S02]  /*da80*/  FSEL R136, R136, -INF , !P4 ;  /* 0xff80000088887808 */ /* 0x000fe40006000000 */
[----:B------:R-:W-:Y:S02]  /*da90*/  FMNMX.FTZ R0, R175, R0, !PT ;  /* 0x00000000af007209 */ /* 0x000fe40007810000 */
[----:B------:R-:W-:Y:S02]  /*daa0*/  ISETP.GT.AND P4, PT, R15, 0x11, P0 ;  /* 0x000000110f00780c */ /* 0x000fe40000784270 */
[----:B------:R-:W-:Y:S02]  /*dab0*/  FSEL R6, R137, -INF , !P6 ;  /* 0xff80000089067808 */ /* 0x000fe40007000000 */
[----:B------:R-:W-:Y:S02]  /*dac0*/  ISETP.LT.OR P5, PT, R13, 0x11, P5 ;  /* 0x000000110d00780c */ /* 0x000fe40002fa1670 */
[----:B------:R-:W-:Y:S02]  /*dad0*/  FMNMX.FTZ R11, R136, R11, !PT ;  /* 0x0000000b880b7209 */ /* 0x000fe40007810000 */
[----:B------:R-:W-:Y:S02]  /*dae0*/  FMNMX.FTZ R0, R155, R0, !PT ;  /* 0x000000009b007209 */ /* 0x000fe40007810000 */
[----:B------:R-:W-:Y:S02]  /*daf0*/  ISETP.GT.AND P6, PT, R15, 0x18, P0 ;  /* 0x000000180f00780c */ /* 0x000fe400007c4270 */
[----:B------:R-:W-:Y:S02]  /*db00*/  ISETP.LT.OR P4, PT, R13, 0x12, P4 ;  /* 0x000000120d00780c */ /* 0x000fe40002781670 */
[----:B------:R-:W-:Y:S02]  /*db10*/  FMNMX.FTZ R17, R6, R11, !PT ;  /* 0x0000000b06117209 */ /* 0x000fe40007810000 */
[----:B------:R-:W-:Y:S02]  /*db20*/  FSEL R170, R170, -INF , !P5 ;  /* 0xff800000aaaa7808 */ /* 0x000fe40006800000 */
[----:B------:R-:W-:Y:S02]  /*db30*/  FMNMX.FTZ R0, R153, R0, !PT ;  /* 0x0000000099007209 */ /* 0x000fe40007810000 */
[----:B------:R-:W-:Y:S02]  /*db40*/  FSEL R178, R12, -INF , !P4 ;  /* 0xff8000000cb27808 */ /* 0x000fe40006000000 */
[----:B------:R-:W-:Y:S02]  /*db50*/  ISETP.GT.AND P5, PT, R15, 0x19, P0 ;  /* 0x000000190f00780c */ /* 0x000fe400007a4270 */
        /* <DEDUP_REMOVED lines=23> */
[----:B------:R-:W-:Y:S02]  /*dcd0*/  FSEL R152, R152, -INF , !P5 ;  /* 0xff80000098987808 */ /* 0x000fe40006800000 */
[----:B------:R-:W-:Y:S01]  /*dce0*/  FMNMX.FTZ R17, R154, R17, !PT ;  /* 0x000000119a117209 */ /* 0x000fe20007810000 */
[----:B------:R-:W1:Y:S01]  /*dcf0*/  SHFL.BFLY PT, R0, R11, 0x2, 0x1f ;  /* 0x0c401f000b007f89 */ /* 0x000e6200000e0000 */
[----:B------:R-:W-:Y:S02]  /*dd00*/  ISETP.GT.AND P6, PT, R15, 0x30, P0 ;  /* 0x000000300f00780c */ /* 0x000fe400007c4270 */
[C---:B------:R-:W-:Y:S02]  /*dd10*/  ISETP.LT.OR P4, PT, R13.reuse, 0x2a, P4 ;  /* 0x0000002a0d00780c */ /* 0x040fe40002781670 */
[----:B------:R-:W-:Y:S02]  /*dd20*/  FMNMX.FTZ R17, R152, R17, !PT ;  /* 0x0000001198117209 */ /* 0x000fe40007810000 */
[----:B------:R-:W-:Y:S02]  /*dd30*/  FSEL R150, R150, -INF , !P4 ;  /* 0xff80000096967808 */ /* 0x000fe40006000000 */
[----:B------:R-:W-:Y:S02]  /*dd40*/  ISETP.LT.OR P6, PT, R13, 0x31, P6 ;  /* 0x000000310d00780c */ /* 0x000fe400037c1670 */
[----:B------:R-:W-:Y:S02]  /*dd50*/  ISETP.GT.AND P5, PT, R15, 0x31, P0 ;  /* 0x000000310f00780c */ /* 0x000fe400007a4270 */
[----:B------:R-:W-:Y:S02]  /*dd60*/  FSEL R146, R146, -INF , !P6 ;  /* 0xff80000092927808 */ /* 0x000fe40007000000 */
[----:B------:R-:W-:Y:S02]  /*dd70*/  FMNMX.FTZ R17, R150, R17, !PT ;  /* 0x0000001196117209 */ /* 0x000fe40007810000 */
[----:B------:R-:W-:Y:S02]  /*dd80*/  ISETP.LT.OR P5, PT, R13, 0x32, P5 ;  /* 0x000000320d00780c */ /* 0x000fe40002fa1670 */
[C---:B------:R-:W-:Y:S02]  /*dd90*/  ISETP.GT.AND P4, PT, R15.reuse, 0x38, P0 ;  /* 0x000000380f00780c */ /* 0x040fe40000784270 */
[----:B------:R-:W-:Y:S02]  /*dda0*/  FSEL R144, R144, -INF , !P5 ;  /* 0xff80000090907808 */ /* 0x000fe40006800000 */
[----:B------:R-:W-:Y:S02]  /*ddb0*/  FMNMX.FTZ R17, R146, R17, !PT ;  /* 0x0000001192117209 */ /* 0x000fe40007810000 */
[----:B------:R-:W-:Y:S02]  /*ddc0*/  ISETP.GT.AND P0, PT, R15, 0x39, P0 ;  /* 0x000000390f00780c */ /* 0x000fe40000704270 */
[C---:B------:R-:W-:Y:S02]  /*ddd0*/  ISETP.LT.OR P4, PT, R13.reuse, 0x39, P4 ;  /* 0x000000390d00780c */ /* 0x040fe40002781670 */
[----:B------:R-:W-:Y:S02]  /*dde0*/  FMNMX.FTZ R17, R144, R17, !PT ;  /* 0x0000001190117209 */ /* 0x000fe40007810000 */
[----:B------:R-:W-:Y:S02]  /*ddf0*/  FSEL R142, R10, -INF , !P4 ;  /* 0xff8000000a8e7808 */ /* 0x000fe40006000000 */
[----:B------:R-:W-:Y:S02]  /*de00*/  ISETP.LT.OR P0, PT, R13, 0x3a, P0 ;  /* 0x0000003a0d00780c */ /* 0x000fe40000701670 */
[----:B------:R-:W-:Y:S02]  /*de10*/  FMNMX.FTZ R17, R142, R17, !PT ;  /* 0x000000118e117209 */ /* 0x000fe40007810000 */
[----:B------:R-:W-:Y:S02]  /*de20*/  FSEL R140, R8, -INF , !P0 ;  /* 0xff800000088c7808 */ /* 0x000fe40004000000 */
[----:B-1----:R-:W-:Y:S02]  /*de30*/  FMNMX.FTZ R4, R11, R0, !PT ;  /* 0x000000000b047209 */ /* 0x002fe40007810000 */
[----:B------:R-:W-:Y:S03]  /*de40*/  FMNMX.FTZ R13, R140, R17, !PT ;  /* 0x000000118c0d7209 */ /* 0x000fe60007810000 */
[----:B------:R-:W1:Y:S08]  /*de50*/  SHFL.BFLY PT, R15, R4, 0x1, 0x1f ;  /* 0x0c201f00040f7f89 */ /* 0x000e7000000e0000 */
[----:B------:R-:W2:Y:S01]  /*de60*/  SHFL.BFLY PT, R0, R13, 0x2, 0x1f ;  /* 0x0c401f000d007f89 */ /* 0x000ea200000e0000 */
[----:B-1----:R-:W-:Y:S04]  /*de70*/  FMNMX.FTZ R2, R4, R15, !PT ;  /* 0x0000000f04027209 */ /* 0x002fe80007810000 */
[C---:B------:R-:W-:Y:S01]  /*de80*/  FSETP.NEU.FTZ.AND P0, PT, R2.reuse, -INF , PT ;  /* 0xff8000000200780b */ /* 0x040fe20003f1d000 */
[----:B------:R-:W-:Y:S01]  /*de90*/  FMUL.FTZ R148, R2, c[0x0][0x2d0] ;  /* 0x0000b40002947a20 */ /* 0x000fe20000410000 */
[----:B--2---:R-:W-:Y:S04]  /*dea0*/  FMNMX.FTZ R11, R13, R0, !PT ;  /* 0x000000000d0b7209 */ /* 0x004fe80007810000 */
[----:B------:R-:W-:Y:S01]  /*deb0*/  FSEL R148, R148, RZ, P0 ;  /* 0x000000ff94947208 */ /* 0x000fe20000000000 */
[----:B------:R-:W1:Y:S04]  /*dec0*/  SHFL.BFLY PT, R0, R11, 0x1, 0x1f ;  /* 0x0c201f000b007f89 */ /* 0x000e6800000e0000 */
[--C-:B------:R-:W-:Y:S01]  /*ded0*/  FFMA.FTZ R161, R5, c[0x0][0x2d0], -R148.reuse ;  /* 0x0000b40005a17a23 */ /* 0x100fe20000010894 */
[----:B------:R-:W-:Y:S01]  /*dee0*/  FSEL R5, R2, RZ, P0 ;  /* 0x000000ff02057208 */ /* 0x000fe20000000000 */
[--C-:B------:R-:W-:Y:S02]  /*def0*/  FFMA.FTZ R164, R141, c[0x0][0x2d0], -R148.reuse ;  /* 0x0000b4008da47a23 */ /* 0x100fe40000010894 */
[----:B------:R-:W-:Y:S02]  /*df00*/  FFMA.FTZ R165, R9, c[0x0][0x2d0], -R148 ;  /* 0x0000b40009a57a23 */ /* 0x000fe40000010894 */
[----:B------:R-:W-:Y:S01]  /*df10*/  FADD.FTZ R4, -R5, R132 ;  /* 0x0000008405047221 */ /* 0x000fe20000010100 */
[----:B------:R-:W-:Y:S01]  /*df20*/  MUFU.EX2 R161, R161 ;  /* 0x000000a100a17308 */ /* 0x000fe20000000800 */
[--C-:B------:R-:W-:Y:S02]  /*df30*/  FFMA.FTZ R158, R7, c[0x0][0x2d0], -R148.reuse ;  /* 0x0000b400079e7a23 */ /* 0x100fe40000010894 */
[----:B------:R-:W-:Y:S02]  /*df40*/  FMUL.FTZ R132, R4, c[0x0][0x2d0] ;  /* 0x0000b40004847a20 */ /* 0x000fe40000410000 */
[--C-:B------:R-:W-:Y:S02]  /*df50*/  FFMA.FTZ R177, R153, c[0x0][0x2d0], -R148.reuse ;  /* 0x0000b40099b17a23 */ /* 0x100fe40000010894 */
[--C-:B------:R-:W-:Y:S02]  /*df60*/  FFMA.FTZ R182, R149, c[0x0][0x2d0], -R148.reuse ;  /* 0x0000b40095b67a23 */ /* 0x100fe40000010894 */
[--C-:B------:R-:W-:Y:S01]  /*df70*/  FFMA.FTZ R183, R147, c[0x0][0x2d0], -R148.reuse ;  /* 0x0000b40093b77a23 */ /* 0x100fe20000010894 */
[----:B------:R-:W-:Y:S01]  /*df80*/  MUFU.EX2 R165, R165 ;  /* 0x000000a500a57308 */ /* 0x000fe20000000800 */
[--C-:B------:R-:W-:Y:S02]  /*df90*/  FFMA.FTZ R191, R145, c[0x0][0x2d0], -R148.reuse ;  /* 0x0000b40091bf7a23 */ /* 0x100fe40000010894 */
[--C-:B------:R-:W-:Y:S01]  /*dfa0*/  FFMA.FTZ R166, R173, c[0x0][0x2d0], -R148.reuse ;  /* 0x0000b400ada67a23 */ /* 0x100fe20000010894 */
[----:B-1----:R-:W-:Y:S01]  /*dfb0*/  FMNMX.FTZ R0, R11, R0, !PT ;  /* 0x000000000b007209 */ /* 0x002fe20007810000 */
[--C-:B------:R-:W-:Y:S02]  /*dfc0*/  FFMA.FTZ R167, R167, c[0x0][0x2d0], -R148.reuse ;  /* 0x0000b400a7a77a23 */ /* 0x100fe40000010894 */
[--C-:B------:R-:W-:Y:S01]  /*dfd0*/  FFMA.FTZ R168, R171, c[0x0][0x2d0], -R148.reuse ;  /* 0x0000b400aba87a23 */ /* 0x100fe20000010894 */
[C---:B------:R-:W-:Y:S01]  /*dfe0*/  FSETP.NEU.FTZ.AND P0, PT, R0.reuse, -INF , PT ;  /* 0xff8000000000780b */ /* 0x040fe20003f1d000 */
[C---:B------:R-:W-:Y:S01]  /*dff0*/  FMUL.FTZ R141, R0.reuse, c[0x0][0x2d0] ;  /* 0x0000b400008d7a20 */ /* 0x040fe20000410000 */
[----:B------:R-:W1:Y:S01]  /*e000*/  MUFU.EX2 R164, R164 ;  /* 0x000000a400a47308 */ /* 0x000e620000000800 */
[--C-:B------:R-:W-:Y:S01]  /*e010*/  FFMA.FTZ R169, R169, c[0x0][0x2d0], -R148.reuse ;  /* 0x0000b400a9a97a23 */ /* 0x100fe20000010894 */
[----:B------:R-:W-:Y:S01]  /*e020*/  FSEL R4, R0, RZ, P0 ;  /* 0x000000ff00047208 */ /* 0x000fe20000000000 */
[--C-:B------:R-:W-:Y:S01]  /*e030*/  FFMA.FTZ R175, R175, c[0x0][0x2d0], -R148.reuse ;  /* 0x0000b400afaf7a23 */ /* 0x100fe20000010894 */
[----:B------:R-:W-:Y:S03]  /*e040*/  FSEL R141, R141, RZ, P0 ;  /* 0x000000ff8d8d7208 */ /* 0x000fe60000000000 */
[----:B------:R-:W-:Y:S02]  /*e050*/  FADD.FTZ R4, -R4, R3 ;  /* 0x0000000304047221 */ /* 0x000fe40000010100 */
[--C-:B------:R-:W-:Y:S01]  /*e060*/  FFMA.FTZ R162, R14, c[0x0][0x2d0], -R141.reuse ;  /* 0x0000b4000ea27a23 */ /* 0x100fe2000001088d */
[----:B------:R-:W2:Y:S01]  /*e070*/  MUFU.EX2 R158, R158 ;  /* 0x0000009e009e7308 */ /* 0x000ea20000000800 */
[----:B------:R-:W3:Y:S01]  /*e080*/  LDSM.16.MT88.4 R12, [R135+UR4+0x100] ;  /* 0x00010004870c783b */ /* 0x000ee20008004200 */
[--C-:B------:R-:W-:Y:S01]  /*e090*/  FFMA.FTZ R163, R16, c[0x0][0x2d0], -R141.reuse ;  /* 0x0000b40010a37a23 */ /* 0x100fe2000001088d */
[----:B------:R-:W-:Y:S01]  /*e0a0*/  IADD3 R16, R134, UR4, RZ ;  /* 0x0000000486107c10 */ /* 0x000fe2000fffe0ff */
[--C-:B------:R-:W-:Y:S02]  /*e0b0*/  FFMA.FTZ R159, R136, c[0x0][0x2d0], -R141.reuse ;  /* 0x0000b400889f7a23 */ /* 0x100fe4000001088d */
[--C-:B------:R-:W-:Y:S01]  /*e0c0*/  FFMA.FTZ R160, R6, c[0x0][0x2d0], -R141.reuse ;  /* 0x0000b40006a07a23 */ /* 0x100fe2000001088d */
[----:B------:R-:W-:Y:S01]  /*e0d0*/  IADD3 R157, R187, R16, RZ ;  /* 0x00000010bb9d7210 */ /* 0x000fe20007ffe0ff */
[----:B------:R-:W-:Y:S01]  /*e0e0*/  FMUL.FTZ R3, R4, c[0x0][0x2d0] ;  /* 0x0000b40004037a20 */ /* 0x000fe20000410000 */
[----:B------:R-:W-:Y:S01]  /*e0f0*/  IADD3 R4, R135, UR4, RZ ;  /* 0x0000000487047c10 */ /* 0x000fe2000fffe0ff */
[----:B------:R-:W4:Y:S01]  /*e100*/  MUFU.EX2 R132, R132 ;  /* 0x0000008400847308 */ /* 0x000f220000000800 */
[--C-:B------:R-:W-:Y:S02]  /*e110*/  FFMA.FTZ R179, R154, c[0x0][0x2d0], -R141.reuse ;  /* 0x0000b4009ab37a23 */ /* 0x100fe4000001088d */
[----:B------:R-:W-:Y:S01]  /*e120*/  IADD3 R156, R187, R4, RZ ;  /* 0x00000004bb9c7210 */ /* 0x000fe20007ffe0ff */
[--C-:B------:R-:W-:Y:S01]  /*e130*/  FFMA.FTZ R180, R152, c[0x0][0x2d0], -R141.reuse ;  /* 0x0000b40098b47a23 */ /* 0x100fe2000001088d */
[----:B-1----:R-:W-:Y:S01]  /*e140*/  F2FP.BF16.PACK_AB R136, R164, R165 ;  /* 0x000000a5a488723e */ /* 0x002fe200000010ff */
[--C-:B------:R-:W-:Y:S02]  /*e150*/  FFMA.FTZ R181, R150, c[0x0][0x2d0], -R141.reuse ;  /* 0x0000b40096b57a23 */ /* 0x100fe4000001088d */
[----:B------:R-:W1:Y:S01]  /*e160*/  LDSM.16.MT88.4 R20, [R156+0x100] ;  /* 0x000100009c14783b */ /* 0x000e620000004200 */
[--C-:B------:R-:W-:Y:S01]  /*e170*/  FFMA.FTZ R222, R146, c[0x0][0x2d0], -R141.reuse ;  /* 0x0000b40092de7a23 */ /* 0x100fe2000001088d */
[----:B------:R-:W-:Y:S01]  /*e180*/  MUFU.EX2 R163, R163 ;  /* 0x000000a300a37308 */ /* 0x000fe20000000800 */
[--C-:B------:R-:W-:Y:S02]  /*e190*/  FFMA.FTZ R223, R144, c[0x0][0x2d0], -R141.reuse ;  /* 0x0000b40090df7a23 */ /* 0x100fe4000001088d */
[--C-:B------:R-:W-:Y:S01]  /*e1a0*/  FFMA.FTZ R224, R142, c[0x0][0x2d0], -R141.reuse ;  /* 0x0000b4008ee07a23 */ /* 0x100fe2000001088d */
[----:B--2---:R-:W-:Y:S01]  /*e1b0*/  F2FP.BF16.PACK_AB R138, R158, R161 ;  /* 0x000000a19e8a723e */ /* 0x004fe200000010ff */
[--C-:B------:R-:W-:Y:S01]  /*e1c0*/  FFMA.FTZ R170, R170, c[0x0][0x2d0], -R141.reuse ;  /* 0x0000b400aaaa7a23 */ /* 0x100fe2000001088d */
[----:B------:R-:W-:Y:S01]  /*e1d0*/  LDSM.16.MT88.4 R144, [R157+0x1900] ;  /* 0x001900009d90783b */ /* 0x000fe20000004200 */
[--C-:B------:R-:W-:Y:S02]  /*e1e0*/  FFMA.FTZ R171, R178, c[0x0][0x2d0], -R141.reuse ;  /* 0x0000b400b2ab7a23 */ /* 0x100fe4000001088d */
[--C-:B------:R-:W-:Y:S01]  /*e1f0*/  FFMA.FTZ R178, R151, c[0x0][0x2d0], -R148.reuse ;  /* 0x0000b40097b27a23 */ /* 0x100fe20000010894 */
[----:B------:R-:W2:Y:S01]  /*e200*/  MUFU.EX2 R162, R162 ;  /* 0x000000a200a27308 */ /* 0x000ea20000000800 */
[--C-:B------:R-:W-:Y:S02]  /*e210*/  FFMA.FTZ R172, R172, c[0x0][0x2d0], -R141.reuse ;  /* 0x0000b400acac7a23 */ /* 0x100fe4000001088d */
[--C-:B------:R-:W-:Y:S02]  /*e220*/  FFMA.FTZ R173, R176, c[0x0][0x2d0], -R141.reuse ;  /* 0x0000b400b0ad7a23 */ /* 0x100fe4000001088d */
[C---:B----4-:R-:W-:Y:S02]  /*e230*/  FMUL.FTZ R4, R132.reuse, R128 ;  /* 0x0000008084047220 */ /* 0x050fe40000410000 */
        /* <DEDUP_REMOVED lines=8> */
[----:B------:R-:W4:Y:S01]  /*e2c0*/  MUFU.EX2 R160, R160 ;  /* 0x000000a000a07308 */ /* 0x000f220000000800 */
[C---:B------:R-:W-:Y:S02]  /*e2d0*/  FMUL.FTZ R32, R132.reuse, R100 ;  /* 0x0000006484207220 */ /* 0x040fe40000410000 */
[----:B------:R-:W-:Y:S01]  /*e2e0*/  FMUL.FTZ R33, R132, R101 ;  /* 0x0000006584217220 */ /* 0x000fe20000410000 */
[----:B--2---:R-:W-:Y:S01]  /*e2f0*/  F2FP.BF16.PACK_AB R137, R162, R163 ;  /* 0x000000a3a289723e */ /* 0x004fe200000010ff */
[--C-:B------:R-:W-:Y:S02]  /*e300*/  FFMA.FTZ R176, R155, c[0x0][0x2d0], -R148.reuse ;  /* 0x0000b4009bb07a23 */ /* 0x100fe40000010894 */
[----:B------:R-:W-:Y:S01]  /*e310*/  LDSM.16.MT88.4 R152, [R156+0x3900] ;  /* 0x003900009c98783b */ /* 0x000fe20000004200 */
[----:B------:R-:W-:Y:S02]  /*e320*/  FFMA.FTZ R148, R143, c[0x0][0x2d0], -R148 ;  /* 0x0000b4008f947a23 */ /* 0x000fe40000010894 */
[----:B------:R-:W2:Y:S01]  /*e330*/  MUFU.EX2 R3, R3 ;  /* 0x0000000300037308 */ /* 0x000ea20000000800 */
[C---:B------:R-:W-:Y:S02]  /*e340*/  FMUL.FTZ R36, R132.reuse, R36 ;  /* 0x0000002484247220 */ /* 0x040fe40000410000 */
[C---:B------:R-:W-:Y:S02]  /*e350*/  FMUL.FTZ R37, R132.reuse, R37 ;  /* 0x0000002584257220 */ /* 0x040fe40000410000 */
[C---:B------:R-:W-:Y:S02]  /*e360*/  FMUL.FTZ R40, R132.reuse, R40 ;  /* 0x0000002884287220 */ /* 0x040fe40000410000 */
[C---:B------:R-:W-:Y:S02]  /*e370*/  FMUL.FTZ R41, R132.reuse, R41 ;  /* 0x0000002984297220 */ /* 0x040fe40000410000 */
[C---:B------:R-:W-:Y:S01]  /*e380*/  FMUL.FTZ R44, R132.reuse, R44 ;  /* 0x0000002c842c7220 */ /* 0x040fe20000410000 */
[----:B------:R5:W-:Y:S01]  /*e390*/  MUFU.EX2 R192, R148 ;  /* 0x0000009400c07308 */ /* 0x000be20000000800 */
[C---:B------:R-:W-:Y:S02]  /*e3a0*/  FMUL.FTZ R45, R132.reuse, R45 ;  /* 0x0000002d842d7220 */ /* 0x040fe40000410000 */
[----:B------:R-:W-:Y:S01]  /*e3b0*/  FMUL.FTZ R48, R132, R48 ;  /* 0x0000003084307220 */ /* 0x000fe20000410000 */
[----:B----4-:R-:W-:Y:S01]  /*e3c0*/  F2FP.BF16.PACK_AB R139, R160, R159 ;  /* 0x0000009fa08b723e */ /* 0x010fe200000010ff */
[C---:B------:R-:W-:Y:S02]  /*e3d0*/  FMUL.FTZ R49, R132.reuse, R49 ;  /* 0x0000003184317220 */ /* 0x040fe40000410000 */
[C---:B------:R-:W-:Y:S02]  /*e3e0*/  FMUL.FTZ R52, R132.reuse, R52 ;  /* 0x0000003484347220 */ /* 0x040fe40000410000 */
[C---:B------:R-:W-:Y:S01]  /*e3f0*/  FMUL.FTZ R53, R132.reuse, R53 ;  /* 0x0000003584357220 */ /* 0x040fe20000410000 */
[----:B------:R-:W-:Y:S01]  /*e400*/  MUFU.EX2 R166, R166 ;  /* 0x000000a600a67308 */ /* 0x000fe20000000800 */
[C---:B------:R-:W-:Y:S02]  /*e410*/  FMUL.FTZ R56, R132.reuse, R56 ;  /* 0x0000003884387220 */ /* 0x040fe40000410000 */
[C---:B------:R-:W-:Y:S02]  /*e420*/  FMUL.FTZ R57, R132.reuse, R57 ;  /* 0x0000003984397220 */ /* 0x040fe40000410000 */
[C---:B--2---:R-:W-:Y:S02]  /*e430*/  FMUL.FTZ R6, R3.reuse, R130 ;  /* 0x0000008203067220 */ /* 0x044fe40000410000 */
[C---:B------:R-:W-:Y:S02]  /*e440*/  FMUL.FTZ R7, R3.reuse, R131 ;  /* 0x0000008303077220 */ /* 0x040fe40000410000 */
[----:B------:R-:W-:Y:S01]  /*e450*/  LDSM.16.MT88.4 R128, [R156+0x2900] ;  /* 0x002900009c80783b */ /* 0x000fe20000004200 */
[C---:B------:R-:W-:Y:S01]  /*e460*/  FMUL.FTZ R10, R3.reuse, R126 ;  /* 0x0000007e030a7220 */ /* 0x040fe20000410000 */
[----:B------:R-:W2:Y:S01]  /*e470*/  MUFU.EX2 R167, R167 ;  /* 0x000000a700a77308 */ /* 0x000ea20000000800 */
[C---:B------:R-:W-:Y:S02]  /*e480*/  FMUL.FTZ R11, R3.reuse, R127 ;  /* 0x0000007f030b7220 */ /* 0x040fe40000410000 */
[C---:B---3--:R-:W-:Y:S03]  /*e490*/  HMMA.16816.F32.BF16 R4, R136.reuse, R12, R4 ;  /* 0x0000000c8804723c */ /* 0x048fe60000041804 */
[----:B------:R-:W-:Y:S02]  /*e4a0*/  LDSM.16.MT88.4 R124, [R135+UR4+0x2900] ;  /* 0x00290004877c783b */ /* 0x000fe40008004200 */
[C---:B------:R-:W-:Y:S02]  /*e4b0*/  FMUL.FTZ R18, R3.reuse, R118 ;  /* 0x0000007603127220 */ /* 0x040fe40000410000 */
[C---:B------:R-:W-:Y:S01]  /*e4c0*/  FMUL.FTZ R12, R132.reuse, R120 ;  /* 0x00000078840c7220 */ /* 0x040fe20000410000 */
[C---:B------:R-:W-:Y:S01]  /*e4d0*/  HMMA.16816.F32.BF16 R8, R136.reuse, R14, R8 ;  /* 0x0000000e8808723c */ /* 0x040fe20000041808 */
[----:B------:R-:W-:Y:S02]  /*e4e0*/  MUFU.EX2 R168, R168 ;  /* 0x000000a800a87308 */ /* 0x000fe40000000800 */
[----:B-----5:R-:W-:Y:S01]  /*e4f0*/  LDSM.16.MT88.4 R148, [R135+UR4+0x3900] ;  /* 0x003900048794783b */ /* 0x020fe20008004200 */
        /* <DEDUP_REMOVED lines=9> */
[C---:B-1----:R-:W-:Y:S01]  /*e590*/  HMMA.16816.F32.BF16 R12, R136.reuse, R20, R12 ;  /* 0x00000014880c723c */ /* 0x042fe2000004180c */
[----:B------:R-:W1:Y:S02]  /*e5a0*/  LDSM.16.MT88.4 R120, [R157+0x100] ;  /* 0x000100009d78783b */ /* 0x000e640000004200 */
        /* <DEDUP_REMOVED lines=8> */
[----:B------:R-:W3:Y:S01]  /*e630*/  MUFU.EX2 R171, R171 ;  /* 0x000000ab00ab7308 */ /* 0x000ee20000000800 */
[C---:B------:R-:W-:Y:S01]  /*e640*/  FMUL.FTZ R22, R3.reuse, R114 ;  /* 0x0000007203167220 */ /* 0x040fe20000410000 */
[----:B------:R-:W-:Y:S03]  /*e650*/  LDSM.16.MT88.4 R108, [R157+0x2100] ;  /* 0x002100009d6c783b */ /* 0x000fe60000004200 */
[C---:B------:R-:W-:Y:S02]  /*e660*/  FMUL.FTZ R23, R3.reuse, R115 ;  /* 0x0000007303177220 */ /* 0x040fe40000410000 */
[C---:B------:R-:W-:Y:S02]  /*e670*/  FMUL.FTZ R42, R3.reuse, R42 ;  /* 0x0000002a032a7220 */ /* 0x040fe40000410000 */
[C---:B------:R-:W-:Y:S01]  /*e680*/  FMUL.FTZ R43, R3.reuse, R43 ;  /* 0x0000002b032b7220 */ /* 0x040fe20000410000 */
[----:B------:R-:W4:Y:S01]  /*e690*/  LDSM.16.MT88.4 R112, [R135+UR4+0x2100] ;  /* 0x002100048770783b */ /* 0x000f220008004200 */
[C---:B------:R-:W-:Y:S01]  /*e6a0*/  FMUL.FTZ R46, R3.reuse, R46 ;  /* 0x0000002e032e7220 */ /* 0x040fe20000410000 */
[C---:B------:R-:W-:Y:S01]  /*e6b0*/  HMMA.16816.F32.BF16 R20, R136.reuse, R28, R20 ;  /* 0x0000001c8814723c */ /* 0x040fe20000041814 */
[----:B------:R-:W-:Y:S02]  /*e6c0*/  MUFU.EX2 R172, R172 ;  /* 0x000000ac00ac7308 */ /* 0x000fe40000000800 */
[C---:B------:R-:W-:Y:S02]  /*e6d0*/  FMUL.FTZ R47, R3.reuse, R47 ;  /* 0x0000002f032f7220 */ /* 0x040fe40000410000 */
[C---:B------:R-:W-:Y:S02]  /*e6e0*/  FMUL.FTZ R50, R3.reuse, R50 ;  /* 0x0000003203327220 */ /* 0x040fe40000410000 */
[C---:B------:R-:W-:Y:S01]  /*e6f0*/  FMUL.FTZ R28, R132.reuse, R104 ;  /* 0x00000068841c7220 */ /* 0x040fe20000410000 */
[C---:B------:R-:W-:Y:S03]  /*e700*/  HMMA.16816.F32.BF16 R24, R136.reuse, R30, R24 ;  /* 0x0000001e8818723c */ /* 0x040fe60000041818 */
[----:B------:R-:W5:Y:S01]  /*e710*/  MUFU.EX2 R173, R173 ;  /* 0x000000ad00ad7308 */ /* 0x000f620000000800 */
[C---:B------:R-:W-:Y:S02]  /*e720*/  FMUL.FTZ R29, R132.reuse, R105 ;  /* 0x00000069841d7220 */ /* 0x040fe40000410000 */
[C---:B------:R-:W-:Y:S02]  /*e730*/  FMUL.FTZ R51, R3.reuse, R51 ;  /* 0x0000003303337220 */ /* 0x040fe40000410000 */
[C---:B------:R-:W-:Y:S04]  /*e740*/  FMUL.FTZ R30, R3.reuse, R106 ;  /* 0x0000006a031e7220 */ /* 0x040fe80000410000 */
[C---:B------:R-:W-:Y:S01]  /*e750*/  FMUL.FTZ R31, R3.reuse, R107 ;  /* 0x0000006b031f7220 */ /* 0x040fe20000410000 */
[----:B------:R-:W-:Y:S01]  /*e760*/  MUFU.EX2 R175, R175 ;  /* 0x000000af00af7308 */ /* 0x000fe20000000800 */
[----:B------:R-:W2:Y:S01]  /*e770*/  LDSM.16.MT88.4 R104, [R156+0x2100] ;  /* 0x002100009c68783b */ /* 0x000ea20000004200 */
[C---:B------:R-:W-:Y:S02]  /*e780*/  FMUL.FTZ R54, R3.reuse, R54 ;  /* 0x0000003603367220 */ /* 0x040fe40000410000 */
[C---:B------:R-:W-:Y:S02]  /*e790*/  FMUL.FTZ R55, R3.reuse, R55 ;  /* 0x0000003703377220 */ /* 0x040fe40000410000 */
[C---:B-1----:R-:W-:Y:S03]  /*e7a0*/  HMMA.16816.F32.BF16 R28, R136.reuse, R120, R28 ;  /* 0x00000078881c723c */ /* 0x042fe6000004181c */
[C---:B------:R-:W-:Y:S01]  /*e7b0*/  FMUL.FTZ R58, R3.reuse, R58 ;  /* 0x0000003a033a7220 */ /* 0x040fe20000410000 */
[----:B------:R-:W1:Y:S01]  /*e7c0*/  MUFU.EX2 R176, R176 ;  /* 0x000000b000b07308 */ /* 0x000e620000000800 */
[C---:B------:R-:W-:Y:S02]  /*e7d0*/  FMUL.FTZ R59, R3.reuse, R59 ;  /* 0x0000003b033b7220 */ /* 0x040fe40000410000 */
[C---:B------:R-:W-:Y:S01]  /*e7e0*/  FMUL.FTZ R60, R132.reuse, R60 ;  /* 0x0000003c843c7220 */ /* 0x040fe20000410000 */
[C---:B------:R-:W-:Y:S01]  /*e7f0*/  HMMA.16816.F32.BF16 R32, R136.reuse, R122, R32 ;  /* 0x0000007a8820723c */ /* 0x040fe20000041820 */
[----:B------:R-:W-:Y:S03]  /*e800*/  LDSM.16.MT88.4 R120, [R157+0x900] ;  /* 0x000900009d78783b */ /* 0x000fe60000004200 */
[C---:B------:R-:W-:Y:S02]  /*e810*/  FMUL.FTZ R61, R132.reuse, R61 ;  /* 0x0000003d843d7220 */ /* 0x040fe40000410000 */
[C---:B------:R-:W-:Y:S01]  /*e820*/  FMUL.FTZ R62, R3.reuse, R62 ;  /* 0x0000003e033e7220 */ /* 0x040fe20000410000 */
[----:B------:R-:W-:Y:S01]  /*e830*/  MUFU.EX2 R177, R177 ;  /* 0x000000b100b17308 */ /* 0x000fe20000000800 */
[C---:B----4-:R-:W-:Y:S04]  /*e840*/  HMMA.16816.F32.BF16 R36, R136.reuse, R112, R36 ;  /* 0x000000708824723c */ /* 0x050fe80000041824 */
[C---:B------:R-:W-:Y:S02]  /*e850*/  FMUL.FTZ R63, R3.reuse, R63 ;  /* 0x0000003f033f7220 */ /* 0x040fe40000410000 */
[C---:B------:R-:W-:Y:S02]  /*e860*/  FMUL.FTZ R64, R132.reuse, R64 ;  /* 0x0000004084407220 */ /* 0x040fe40000410000 */
[C---:B------:R-:W-:Y:S01]  /*e870*/  HMMA.16816.F32.BF16 R40, R136.reuse, R114, R40 ;  /* 0x000000728828723c */ /* 0x040fe20000041828 */
[----:B------:R-:W-:Y:S01]  /*e880*/  LDSM.16.MT88.4 R112, [R135+UR4+0x900] ;  /* 0x000900048770783b */ /* 0x000fe20008004200 */
[----:B------:R-:W4:Y:S02]  /*e890*/  MUFU.EX2 R178, R178 ;  /* 0x000000b200b27308 */ /* 0x000f240000000800 */
[C---:B------:R-:W-:Y:S02]  /*e8a0*/  FMUL.FTZ R65, R132.reuse, R65 ;  /* 0x0000004184417220 */ /* 0x040fe40000410000 */
[C---:B------:R-:W-:Y:S02]  /*e8b0*/  FMUL.FTZ R66, R3.reuse, R66 ;  /* 0x0000004203427220 */ /* 0x040fe40000410000 */
[C---:B------:R-:W-:Y:S01]  /*e8c0*/  FMUL.FTZ R67, R3.reuse, R67 ;  /* 0x0000004303437220 */ /* 0x040fe20000410000 */
[C---:B--2---:R-:W-:Y:S03]  /*e8d0*/  HMMA.16816.F32.BF16 R44, R136.reuse, R104, R44 ;  /* 0x00000068882c723c */ /* 0x044fe6000004182c */
[----:B------:R-:W-:Y:S01]  /*e8e0*/  MUFU.EX2 R179, R179 ;  /* 0x000000b300b37308 */ /* 0x000fe20000000800 */
[C---:B------:R-:W-:Y:S02]  /*e8f0*/  FMUL.FTZ R68, R132.reuse, R68 ;  /* 0x0000004484447220 */ /* 0x040fe40000410000 */
[C---:B------:R-:W-:Y:S02]  /*e900*/  FMUL.FTZ R69, R132.reuse, R69 ;  /* 0x0000004584457220 */ /* 0x040fe40000410000 */
[C---:B------:R-:W-:Y:S01]  /*e910*/  FMUL.FTZ R70, R3.reuse, R70 ;  /* 0x0000004603467220 */ /* 0x040fe20000410000 */
[C---:B------:R-:W-:Y:S01]  /*e920*/  HMMA.16816.F32.BF16 R48, R136.reuse, R106, R48 ;  /* 0x0000006a8830723c */ /* 0x040fe20000041830 */
[----:B------:R-:W2:Y:S03]  /*e930*/  LDSM.16.MT88.4 R104, [R135+UR4+0x4100] ;  /* 0x004100048768783b */ /* 0x000ea60008004200 */
[----:B------:R-:W-:Y:S01]  /*e940*/  MUFU.EX2 R180, R180 ;  /* 0x000000b400b47308 */ /* 0x000fe20000000800 */
[C---:B------:R-:W-:Y:S02]  /*e950*/  FMUL.FTZ R71, R3.reuse, R71 ;  /* 0x0000004703477220 */ /* 0x040fe40000410000 */
[C---:B------:R-:W-:Y:S01]  /*e960*/  FMUL.FTZ R72, R132.reuse, R72 ;  /* 0x0000004884487220 */ /* 0x040fe20000410000 */
[C---:B------:R-:W-:Y:S04]  /*e970*/  HMMA.16816.F32.BF16 R52, R136.reuse, R100, R52 ;  /* 0x000000648834723c */ /* 0x040fe80000041834 */
[C---:B------:R-:W-:Y:S02]  /*e980*/  FMUL.FTZ R73, R132.reuse, R73 ;  /* 0x0000004984497220 */ /* 0x040fe40000410000 */
[----:B------:R-:W-:Y:S01]  /*e990*/  MUFU.EX2 R181, R181 ;  /* 0x000000b500b57308 */ /* 0x000fe20000000800 */
        /* <DEDUP_REMOVED lines=10> */
[----:B------:R-:W4:Y:S01]  /*ea40*/  LDSM.16.MT88.4 R108, [R134+UR4+0x4100] ;  /* 0x00410004866c783b */ /* 0x000f220008004200 */
[----:B------:R-:W-:Y:S02]  /*ea50*/  MUFU.EX2 R183, R183 ;  /* 0x000000b700b77308 */ /* 0x000fe40000000800 */
[C---:B------:R-:W-:Y:S02]  /*ea60*/  FMUL.FTZ R79, R3.reuse, R79 ;  /* 0x0000004f034f7220 */ /* 0x040fe40000410000 */
[C---:B------:R-:W-:Y:S02]  /*ea70*/  FMUL.FTZ R80, R132.reuse, R80 ;  /* 0x0000005084507220 */ /* 0x040fe40000410000 */
[C---:B------:R-:W-:Y:S01]  /*ea80*/  FMUL.FTZ R81, R132.reuse, R81 ;  /* 0x0000005184517220 */ /* 0x040fe20000410000 */
[C---:B--2---:R-:W-:Y:S03]  /*ea90*/  HMMA.16816.F32.BF16 R68, R136.reuse, R104, R68 ;  /* 0x000000688844723c */ /* 0x044fe60000041844 */
[C---:B------:R-:W-:Y:S01]  /*eaa0*/  FMUL.FTZ R82, R3.reuse, R82 ;  /* 0x0000005203527220 */ /* 0x040fe20000410000 */
[----:B------:R-:W-:Y:S01]  /*eab0*/  MUFU.EX2 R191, R191 ;  /* 0x000000bf00bf7308 */ /* 0x000fe20000000800 */
[C---:B------:R-:W-:Y:S02]  /*eac0*/  FMUL.FTZ R83, R3.reuse, R83 ;  /* 0x0000005303537220 */ /* 0x040fe40000410000 */
[C---:B------:R-:W-:Y:S01]  /*ead0*/  FMUL.FTZ R84, R132.reuse, R84 ;  /* 0x0000005484547220 */ /* 0x040fe20000410000 */
[C---:B------:R-:W-:Y:S01]  /*eae0*/  HMMA.16816.F32.BF16 R72, R136.reuse, R106, R72 ;  /* 0x0000006a8848723c */ /* 0x040fe20000041848 */
[----:B------:R-:W2:Y:S03]  /*eaf0*/  LDSM.16.MT88.4 R104, [R157+0x4100] ;  /* 0x004100009d68783b */ /* 0x000ea60000004200 */
[C---:B------:R-:W-:Y:S02]  /*eb00*/  FMUL.FTZ R85, R132.reuse, R85 ;  /* 0x0000005584557220 */ /* 0x040fe40000410000 */
[C---:B------:R-:W-:Y:S01]  /*eb10*/  FMUL.FTZ R86, R3.reuse, R86 ;  /* 0x0000005603567220 */ /* 0x040fe20000410000 */
[----:B------:R-:W-:Y:S01]  /*eb20*/  MUFU.EX2 R222, R222 ;  /* 0x000000de00de7308 */ /* 0x000fe20000000800 */
[C---:B-1----:R-:W-:Y:S04]  /*eb30*/  HMMA.16816.F32.BF16 R76, R136.reuse, R100, R76 ;  /* 0x00000064884c723c */ /* 0x042fe8000004184c */
[----:B------:R-:W-:Y:S02]  /*eb40*/  FMUL.FTZ R87, R3, R87 ;  /* 0x0000005703577220 */ /* 0x000fe40000410000 */
[C---:B------:R-:W-:Y:S01]  /*eb50*/  FMUL.FTZ R88, R132.reuse, R88 ;  /* 0x0000005884587220 */ /* 0x040fe20000410000 */
[----:B------:R-:W-:Y:S01]  /*eb60*/  F2FP.BF16.PACK_AB R100, R167, R166 ;  /* 0x000000a6a764723e */ /* 0x000fe200000010ff */
[C---:B------:R-:W-:Y:S01]  /*eb70*/  HMMA.16816.F32.BF16 R80, R136.reuse, R102, R80 ;  /* 0x000000668850723c */ /* 0x040fe20000041850 */
[----:B------:R-:W-:Y:S03]  /*eb80*/  MUFU.EX2 R223, R223 ;  /* 0x000000df00df7308 */ /* 0x000fe60000000800 */
[C---:B------:R-:W-:Y:S01]  /*eb90*/  FMUL.FTZ R89, R132.reuse, R89 ;  /* 0x0000005984597220 */ /* 0x040fe20000410000 */
[----:B---3--:R-:W-:Y:S01]  /*eba0*/  F2FP.BF16.PACK_AB R101, R171, R170 ;  /* 0x000000aaab65723e */ /* 0x008fe200000010ff */
[----:B------:R-:W-:Y:S01]  /*ebb0*/  FMUL.FTZ R90, R3, R90 ;  /* 0x0000005a035a7220 */ /* 0x000fe20000410000 */
[----:B------:R-:W-:Y:S01]  /*ebc0*/  F2FP.BF16.PACK_AB R102, R169, R168 ;  /* 0x000000a8a966723e */ /* 0x000fe200000010ff */
[C---:B----4-:R-:W-:Y:S03]  /*ebd0*/  HMMA.16816.F32.BF16 R84, R136.reuse, R108, R84 ;  /* 0x0000006c8854723c */ /* 0x050fe60000041854 */
[----:B------:R-:W-:Y:S01]  /*ebe0*/  MUFU.EX2 R224, R224 ;  /* 0x000000e000e07308 */ /* 0x000fe20000000800 */
[----:B------:R-:W-:Y:S01]  /*ebf0*/  FMUL.FTZ R91, R3, R91 ;  /* 0x0000005b035b7220 */ /* 0x000fe20000410000 */
[----:B-----5:R-:W-:Y:S01]  /*ec00*/  F2FP.BF16.PACK_AB R103, R173, R172 ;  /* 0x000000acad67723e */ /* 0x020fe200000010ff */
[C---:B------:R-:W-:Y:S02]  /*ec10*/  FMUL.FTZ R92, R132.reuse, R92 ;  /* 0x0000005c845c7220 */ /* 0x040fe40000410000 */
[C---:B------:R-:W-:Y:S03]  /*ec20*/  FMUL.FTZ R93, R132.reuse, R93 ;  /* 0x0000005d845d7220 */ /* 0x040fe60000410000 */
[C---:B------:R-:W-:Y:S01]  /*ec30*/  HMMA.16816.F32.BF16 R88, R136.reuse, R110, R88 ;  /* 0x0000006e8858723c */ /* 0x040fe20000041858 */
[----:B------:R-:W1:Y:S02]  /*ec40*/  LDSM.16.MT88.4 R108, [R134+UR4+0x900] ;  /* 0x00090004866c783b */ /* 0x000e640008004200 */
[C---:B------:R-:W-:Y:S02]  /*ec50*/  FMUL.FTZ R94, R3.reuse, R94 ;  /* 0x0000005e035e7220 */ /* 0x040fe40000410000 */
[C---:B------:R-:W-:Y:S02]  /*ec60*/  FMUL.FTZ R95, R3.reuse, R95 ;  /* 0x0000005f035f7220 */ /* 0x040fe40000410000 */
[C---:B------:R-:W-:Y:S02]  /*ec70*/  FMUL.FTZ R96, R132.reuse, R96 ;  /* 0x0000006084607220 */ /* 0x040fe40000410000 */
[----:B------:R-:W-:Y:S03]  /*ec80*/  FMUL.FTZ R97, R132, R97 ;  /* 0x0000006184617220 */ /* 0x000fe60000410000 */
[C---:B--2---:R-:W-:Y:S03]  /*ec90*/  HMMA.16816.F32.BF16 R92, R136.reuse, R104, R92 ;  /* 0x00000068885c723c */ /* 0x044fe6000004185c */
[C---:B------:R-:W-:Y:S02]  /*eca0*/  FMUL.FTZ R98, R3.reuse, R98 ;  /* 0x0000006203627220 */ /* 0x040fe40000410000 */
[C---:B------:R-:W-:Y:S02]  /*ecb0*/  FMUL.FTZ R99, R3.reuse, R99 ;  /* 0x0000006303637220 */ /* 0x040fe40000410000 */
[--C-:B------:R-:W-:Y:S02]  /*ecc0*/  FFMA.FTZ R174, R174, c[0x0][0x2d0], -R141.reuse ;  /* 0x0000b400aeae7a23 */ /* 0x100fe4000001088d */
[----:B------:R-:W-:Y:S03]  /*ecd0*/  FFMA.FTZ R141, R140, c[0x0][0x2d0], -R141 ;  /* 0x0000b4008c8d7a23 */ /* 0x000fe6000001088d */
[----:B------:R-:W-:Y:S01]  /*ece0*/  HMMA.16816.F32.BF16 R96, R136, R106, R96 ;  /* 0x0000006a8860723c */ /* 0x000fe20000041860 */
[----:B------:R-:W2:Y:S01]  /*ecf0*/  LDSM.16.MT88.4 R104, [R134+UR4+0x2900] ;  /* 0x002900048668783b */ /* 0x000ea20008004200 */
[----:B------:R3:W-:Y:S01]  /*ed00*/  MUFU.EX2 R225, R141 ;  /* 0x0000008d00e17308 */ /* 0x0007e20000000800 */
[----:B------:R-:W-:Y:S02]  /*ed10*/  FFMA.FTZ R163, R3, R210, R163 ;  /* 0x000000d203a37223 */ /* 0x000fe400000100a3 */
[----:B------:R-:W-:Y:S01]  /*ed20*/  FFMA.FTZ R165, R132, R211, R165 ;  /* 0x000000d384a57223 */ /* 0x000fe200000100a5 */
[----:B------:R-:W-:Y:S01]  /*ed30*/  MOV R132, R2 ;  /* 0x0000000200847202 */ /* 0x000fe20000000f00 */
[----:B------:R-:W-:Y:S01]  /*ed40*/  FADD.FTZ R162, R162, R163 ;  /* 0x000000a3a2a27221 */ /* 0x000fe20000010000 */
[C---:B------:R-:W-:Y:S01]  /*ed50*/  HMMA.16816.F32.BF16 R4, R100.reuse, R112, R4 ;  /* 0x000000706404723c */ /* 0x040fe20000041804 */
[----:B------:R-:W-:Y:S03]  /*ed60*/  LDSM.16.MT88.4 R136, [R156+0x3100] ;  /* 0x003100009c88783b */ /* 0x000fe60000004200 */
[----:B------:R-:W4:Y:S01]  /*ed70*/  MUFU.EX2 R174, R174 ;  /* 0x000000ae00ae7308 */ /* 0x000f220000000800 */
[----:B------:R-:W-:Y:S02]  /*ed80*/  FADD.FTZ R164, R164, R165 ;  /* 0x000000a5a4a47221 */ /* 0x000fe40000010000 */
[----:B------:R-:W-:Y:S01]  /*ed90*/  FADD.FTZ R159, R159, R162 ;  /* 0x000000a29f9f7221 */ /* 0x000fe20000010000 */
[C---:B------:R-:W-:Y:S01]  /*eda0*/  HMMA.16816.F32.BF16 R8, R100.reuse, R114, R8 ;  /* 0x000000726408723c */ /* 0x040fe20000041808 */
[----:B------:R-:W5:Y:S03]  /*edb0*/  LDSM.16.MT88.4 R112, [R157+0x2900] ;  /* 0x002900009d70783b */ /* 0x000f660000004200 */
[----:B------:R-:W-:Y:S02]  /*edc0*/  FADD.FTZ R161, R161, R164 ;  /* 0x000000a4a1a17221 */ /* 0x000fe40000010000 */
[----:B------:R-:W-:Y:S02]  /*edd0*/  FADD.FTZ R159, R160, R159 ;  /* 0x0000009fa09f7221 */ /* 0x000fe40000010000 */
[C---:B------:R-:W-:Y:S01]  /*ede0*/  HMMA.16816.F32.BF16 R12, R100.reuse, R116, R12 ;  /* 0x00000074640c723c */ /* 0x040fe2000004180c */
[----:B---3--:R-:W-:Y:S03]  /*edf0*/  LDSM.16.MT88.4 R140, [R134+UR4+0x1900] ;  /* 0x00190004868c783b */ /* 0x008fe60008004200 */
        /* <DEDUP_REMOVED lines=13> */
[C---:B------:R-:W-:Y:S04]  /*eed0*/  HMMA.16816.F32.BF16 R28, R100.reuse, R120, R28 ;  /* 0x00000078641c723c */ /* 0x040fe8000004181c */
[----:B------:R-:W-:Y:S04]  /*eee0*/  FADD.FTZ R168, R169, R168 ;  /* 0x000000a8a9a87221 */ /* 0x000fe80000010000 */
[C---:B------:R-:W-:Y:S01]  /*eef0*/  HMMA.16816.F32.BF16 R32, R100.reuse, R122, R32 ;  /* 0x0000007a6420723c */ /* 0x040fe20000041820 */
[----:B------:R-:W-:Y:S07]  /*ef00*/  LDSM.16.MT88.4 R120, [R156+0x1100] ;  /* 0x001100009c78783b */ /* 0x000fee0000004200 */
[C---:B------:R-:W-:Y:S08]  /*ef10*/  HMMA.16816.F32.BF16 R36, R100.reuse, R124, R36 ;  /* 0x0000007c6424723c */ /* 0x040ff00000041824 */
[C---:B------:R-:W-:Y:S01]  /*ef20*/  HMMA.16816.F32.BF16 R40, R100.reuse, R126, R40 ;  /* 0x0000007e6428723c */ /* 0x040fe20000041828 */
[----:B------:R-:W-:Y:S07]  /*ef30*/  LDSM.16.MT88.4 R124, [R134+UR4+0x1100] ;  /* 0x00110004867c783b */ /* 0x000fee0008004200 */
[C---:B------:R-:W-:Y:S08]  /*ef40*/  HMMA.16816.F32.BF16 R44, R100.reuse, R128, R44 ;  /* 0x00000080642c723c */ /* 0x040ff0000004182c */
[C---:B------:R-:W-:Y:S01]  /*ef50*/  HMMA.16816.F32.BF16 R48, R100.reuse, R130, R48 ;  /* 0x000000826430723c */ /* 0x040fe20000041830 */
[----:B------:R-:W-:Y:S07]  /*ef60*/  LDSM.16.MT88.4 R128, [R135+UR4+0x3100] ;  /* 0x003100048780783b */ /* 0x000fee0008004200 */
[C---:B--2---:R-:W-:Y:S08]  /*ef70*/  HMMA.16816.F32.BF16 R52, R100.reuse, R104, R52 ;  /* 0x000000686434723c */ /* 0x044ff00000041834 */
[C---:B------:R-:W-:Y:S01]  /*ef80*/  HMMA.16816.F32.BF16 R56, R100.reuse, R106, R56 ;  /* 0x0000006a6438723c */ /* 0x040fe20000041838 */
[----:B------:R-:W2:Y:S07]  /*ef90*/  LDSM.16.MT88.4 R104, [R134+UR4+0x4900] ;  /* 0x004900048668783b */ /* 0x000eae0008004200 */
[C---:B-----5:R-:W-:Y:S08]  /*efa0*/  HMMA.16816.F32.BF16 R60, R100.reuse, R112, R60 ;  /* 0x00000070643c723c */ /* 0x060ff0000004183c */
[C---:B------:R-:W-:Y:S01]  /*efb0*/  HMMA.16816.F32.BF16 R64, R100.reuse, R114, R64 ;  /* 0x000000726440723c */ /* 0x040fe20000041840 */
[----:B------:R-:W3:Y:S07]  /*efc0*/  LDSM.16.MT88.4 R112, [R157+0x4900] ;  /* 0x004900009d70783b */ /* 0x000eee0000004200 */
[C---:B-1----:R-:W-:Y:S08]  /*efd0*/  HMMA.16816.F32.BF16 R68, R100.reuse, R108, R68 ;  /* 0x0000006c6444723c */ /* 0x042ff00000041844 */
[C---:B------:R-:W-:Y:S01]  /*efe0*/  HMMA.16816.F32.BF16 R72, R100.reuse, R110, R72 ;  /* 0x0000006e6448723c */ /* 0x040fe20000041848 */
[----:B------:R-:W1:Y:S07]  /*eff0*/  LDSM.16.MT88.4 R108, [R135+UR4+0x1100] ;  /* 0x00110004876c783b */ /* 0x000e6e0008004200 */
[C---:B------:R-:W-:Y:S08]  /*f000*/  HMMA.16816.F32.BF16 R76, R100.reuse, R116, R76 ;  /* 0x00000074644c723c */ /* 0x040ff0000004184c */
[C---:B------:R-:W-:Y:S01]  /*f010*/  HMMA.16816.F32.BF16 R80, R100.reuse, R118, R80 ;  /* 0x000000766450723c */ /* 0x040fe20000041850 */
[----:B------:R-:W5:Y:S07]  /*f020*/  LDSM.16.MT88.4 R116, [R157+0x1100] ;  /* 0x001100009d74783b */ /* 0x000f6e0000004200 */
[C---:B--2---:R-:W-:Y:S08]  /*f030*/  HMMA.16816.F32.BF16 R84, R100.reuse, R104, R84 ;  /* 0x000000686454723c */ /* 0x044ff00000041854 */
[C---:B------:R-:W-:Y:S01]  /*f040*/  HMMA.16816.F32.BF16 R88, R100.reuse, R106, R88 ;  /* 0x0000006a6458723c */ /* 0x040fe20000041858 */
[----:B------:R-:W2:Y:S07]  /*f050*/  LDSM.16.MT88.4 R104, [R134+UR4+0x3100] ;  /* 0x003100048668783b */ /* 0x000eae0008004200 */
[C---:B---3--:R-:W-:Y:S08]  /*f060*/  HMMA.16816.F32.BF16 R92, R100.reuse, R112, R92 ;  /* 0x00000070645c723c */ /* 0x048ff0000004185c */
[----:B------:R-:W-:Y:S01]  /*f070*/  HMMA.16816.F32.BF16 R96, R100, R114, R96 ;  /* 0x000000726460723c */ /* 0x000fe20000041860 */
[----:B------:R-:W-:Y:S06]  /*f080*/  LDSM.16.MT88.4 R112, [R135+UR4+0x5100] ;  /* 0x005100048770783b */ /* 0x000fec0008004200 */
[----:B------:R-:W-:Y:S01]  /*f090*/  F2FP.BF16.PACK_AB R100, R176, R175 ;  /* 0x000000afb064723e */ /* 0x000fe200000010ff */
[----:B------:R-:W-:Y:S01]  /*f0a0*/  FADD.FTZ R175, R175, R168 ;  /* 0x000000a8afaf7221 */ /* 0x000fe20000010000 */
[----:B------:R-:W-:Y:S03]  /*f0b0*/  F2FP.BF16.PACK_AB R102, R178, R177 ;  /* 0x000000b1b266723e */ /* 0x000fe600000010ff */
[----:B----4-:R-:W-:Y:S01]  /*f0c0*/  F2FP.BF16.PACK_AB R101, R179, R174 ;  /* 0x000000aeb365723e */ /* 0x010fe200000010ff */
        /* <DEDUP_REMOVED lines=15> */
[----:B------:R-:W-:Y:S07]  /*f1c0*/  LDSM.16.MT88.4 R124, [R135+UR4+0x1900] ;  /* 0x00190004877c783b */ /* 0x000fee0008004200 */
[C---:B-----5:R-:W-:Y:S08]  /*f1d0*/  HMMA.16816.F32.BF16 R28, R100.reuse, R116, R28 ;  /* 0x00000074641c723c */ /* 0x060ff0000004181c */
[C---:B------:R-:W-:Y:S01]  /*f1e0*/  HMMA.16816.F32.BF16 R32, R100.reuse, R118, R32 ;  /* 0x000000766420723c */ /* 0x040fe20000041820 */
[----:B------:R-:W3:Y:S07]  /*f1f0*/  LDSM.16.MT88.4 R116, [R156+0x5100] ;  /* 0x005100009c74783b */ /* 0x000eee0000004200 */
        /* <DEDUP_REMOVED lines=9> */
[----:B------:R-:W-:Y:S01]  /*f290*/  F2FP.BF16.PACK_AB R139, R225, R224 ;  /* 0x000000e0e18b723e */ /* 0x000fe200000010ff */
        /* <DEDUP_REMOVED lines=14> */
[C---:B---3--:R-:W-:Y:S08]  /*f380*/  HMMA.16816.F32.BF16 R76, R100.reuse, R116, R76 ;  /* 0x00000074644c723c */ /* 0x048ff0000004184c */
[C---:B------:R-:W-:Y:S01]  /*f390*/  HMMA.16816.F32.BF16 R80, R100.reuse, R118, R80 ;  /* 0x000000766450723c */ /* 0x040fe20000041850 */
[----:B------:R-:W3:Y:S07]  /*f3a0*/  LDSM.16.MT88.4 R116, [R156+0x1900] ;  /* 0x001900009c74783b */ /* 0x000eee0000004200 */
[C---:B--2---:R-:W-:Y:S08]  /*f3b0*/  HMMA.16816.F32.BF16 R84, R100.reuse, R104, R84 ;  /* 0x000000686454723c */ /* 0x044ff00000041854 */
[C---:B------:R-:W-:Y:S08]  /*f3c0*/  HMMA.16816.F32.BF16 R88, R100.reuse, R106, R88 ;  /* 0x0000006a6458723c */ /* 0x040ff00000041858 */
[C---:B-1----:R-:W-:Y:S08]  /*f3d0*/  HMMA.16816.F32.BF16 R92, R100.reuse, R108, R92 ;  /* 0x0000006c645c723c */ /* 0x042ff0000004185c */
[----:B------:R-:W-:Y:S08]  /*f3e0*/  HMMA.16816.F32.BF16 R96, R100, R110, R96 ;  /* 0x0000006e6460723c */ /* 0x000ff00000041860 */
[C---:B------:R-:W-:Y:S01]  /*f3f0*/  HMMA.16816.F32.BF16 R128, R136.reuse, R124, R4 ;  /* 0x0000007c8880723c */ /* 0x040fe20000041804 */
[----:B------:R-:W1:Y:S07]  /*f400*/  LDSM.16.MT88.4 R4, [R134+UR4+0x3900] ;  /* 0x003900048604783b */ /* 0x000e6e0008004200 */
[C---:B------:R-:W-:Y:S01]  /*f410*/  HMMA.16816.F32.BF16 R124, R136.reuse, R126, R8 ;  /* 0x0000007e887c723c */ /* 0x040fe20000041808 */
[----:B------:R-:W2:Y:S07]  /*f420*/  LDSM.16.MT88.4 R8, [R157+0x3900] ;  /* 0x003900009d08783b */ /* 0x000eae0000004200 */
[C---:B---3--:R-:W-:Y:S01]  /*f430*/  HMMA.16816.F32.BF16 R120, R136.reuse, R116, R12 ;  /* 0x000000748878723c */ /* 0x048fe2000004180c */
[----:B------:R-:W3:Y:S07]  /*f440*/  LDSM.16.MT88.4 R12, [R135+UR4+0x5900] ;  /* 0x00590004870c783b */ /* 0x000eee0008004200 */
[C---:B------:R-:W-:Y:S01]  /*f450*/  HMMA.16816.F32.BF16 R116, R136.reuse, R118, R16 ;  /* 0x000000768874723c */ /* 0x040fe20000041810 */
[----:B------:R-:W4:Y:S07]  /*f460*/  LDSM.16.MT88.4 R16, [R156+0x5900] ;  /* 0x005900009c10783b */ /* 0x000f2e0000004200 */
[C---:B------:R-:W-:Y:S07]  /*f470*/  HMMA.16816.F32.BF16 R112, R136.reuse, R140, R20 ;  /* 0x0000008c8870723c */ /* 0x040fee0000041814 */
[----:B------:R-:W-:Y:S01]  /*f480*/  IADD3 R20, R214, -0x2, RZ ;  /* 0xfffffffed6147810 */ /* 0x000fe20007ffe0ff */
[C---:B------:R-:W-:Y:S03]  /*f490*/  HMMA.16816.F32.BF16 R108, R136.reuse, R142, R24 ;  /* 0x0000008e886c723c */ /* 0x040fe60000041818 */
[C---:B------:R-:W-:Y:S05]  /*f4a0*/  ISETP.GE.AND P6, PT, R20.reuse, R193, PT ;  /* 0x000000c11400720c */ /* 0x040fea0003fc6270 */
[C---:B------:R-:W-:Y:S08]  /*f4b0*/  HMMA.16816.F32.BF16 R104, R136.reuse, R144, R28 ;  /* 0x000000908868723c */ /* 0x040ff0000004181c */
[C---:B------:R-:W-:Y:S08]  /*f4c0*/  HMMA.16816.F32.BF16 R100, R136.reuse, R146, R32 ;  /* 0x000000928864723c */ /* 0x040ff00000041820 */
[C---:B------:R-:W-:Y:S08]  /*f4d0*/  HMMA.16816.F32.BF16 R36, R136.reuse, R148, R36 ;  /* 0x000000948824723c */ /* 0x040ff00000041824 */
[C---:B------:R-:W-:Y:S08]  /*f4e0*/  HMMA.16816.F32.BF16 R40, R136.reuse, R150, R40 ;  /* 0x000000968828723c */ /* 0x040ff00000041828 */
[C---:B------:R-:W-:Y:S08]  /*f4f0*/  HMMA.16816.F32.BF16 R44, R136.reuse, R152, R44 ;  /* 0x00000098882c723c */ /* 0x040ff0000004182c */
[C---:B------:R-:W-:Y:S08]  /*f500*/  HMMA.16816.F32.BF16 R48, R136.reuse, R154, R48 ;  /* 0x0000009a8830723c */ /* 0x040ff00000041830 */
[C---:B-1----:R-:W-:Y:S07]  /*f510*/  HMMA.16816.F32.BF16 R52, R136.reuse, R4, R52 ;  /* 0x000000048834723c */ /* 0x042fee0000041834 */
[----:B------:R-:W-:Y:S01]  /*f520*/  @P6 SHF.R.S32.HI R5, RZ, 0x1f, R20 ;  /* 0x0000001fff056819 */ /* 0x000fe20000011414 */
[C---:B------:R-:W-:Y:S04]  /*f530*/  HMMA.16816.F32.BF16 R56, R136.reuse, R6, R56 ;  /* 0x000000068838723c */ /* 0x040fe80000041838 */
[----:B------:R-:W-:Y:S04]  /*f540*/  @P6 IMAD R5, R5, c[0x0][0x1e0], RZ ;  /* 0x0000780005056a24 */ /* 0x000fe800078e02ff */
[C---:B--2---:R-:W-:Y:S04]  /*f550*/  HMMA.16816.F32.BF16 R60, R136.reuse, R8, R60 ;  /* 0x00000008883c723c */ /* 0x044fe8000004183c */
[C---:B------:R-:W-:Y:S03]  /*f560*/  @P6 IMAD R5, R20.reuse, c[0x0][0x1e4], R5 ;  /* 0x0000790014056a24 */ /* 0x040fe600078e0205 */
[----:B------:R-:W-:Y:S01]  /*f570*/  @P6 IMAD.WIDE.U32 R8, R20, c[0x0][0x1e0], RZ ;  /* 0x0000780014086a25 */ /* 0x000fe200078e00ff */
[C---:B------:R-:W-:Y:S04]  /*f580*/  HMMA.16816.F32.BF16 R64, R136.reuse, R10, R64 ;  /* 0x0000000a8840723c */ /* 0x040fe80000041840 */
[----:B------:R-:W-:Y:S02]  /*f590*/  @P6 IADD3 R5, R9, R5, RZ ;  /* 0x0000000509056210 */ /* 0x000fe40007ffe0ff */
[C---:B------:R-:W-:Y:S02]  /*f5a0*/  @P6 SHF.L.U32 R9, R8.reuse, 0x6, RZ ;  /* 0x0000000608096819 */ /* 0x040fe400000006ff */
[C---:B---3--:R-:W-:Y:S04]  /*f5b0*/  HMMA.16816.F32.BF16 R68, R136.reuse, R12, R68 ;  /* 0x0000000c8844723c */ /* 0x048fe80000041844 */
[----:B------:R-:W-:Y:S02]  /*f5c0*/  @P6 SHF.L.U64.HI R8, R8, 0x6, R5 ;  /* 0x0000000608086819 */ /* 0x000fe40000010205 */
[----:B------:R-:W1:Y:S01]  /*f5d0*/  LDSM.16.MT88.4 R4, [R134+UR4+0x5900] ;  /* 0x005900048604783b */ /* 0x000e620008004200 */
[C---:B------:R-:W-:Y:S01]  /*f5e0*/  @P6 IADD3 R10, P0, R9.reuse, R202, RZ ;  /* 0x000000ca090a6210 */ /* 0x040fe20007f1e0ff */
[C---:B------:R-:W-:Y:S04]  /*f5f0*/  HMMA.16816.F32.BF16 R72, R136.reuse, R14, R72 ;  /* 0x0000000e8848723c */ /* 0x040fe80000041848 */
[----:B------:R-:W-:Y:S02]  /*f600*/  @P6 LEA R20, P5, R10, c[0x0][0x1c8], 0x1 ;  /* 0x000072000a146a11 */ /* 0x000fe400078a08ff */
[----:B------:R-:W-:Y:S02]  /*f610*/  @P6 IADD3 R22, P4, R9, R218, RZ ;  /* 0x000000da09166210 */ /* 0x000fe40007f9e0ff */
[----:B------:R-:W-:Y:S01]  /*f620*/  @P6 IADD3.X R11, R8, R207, RZ, P0, !PT ;  /* 0x000000cf080b6210 */ /* 0x000fe200007fe4ff */
[C---:B----4-:R-:W-:Y:S03]  /*f630*/  HMMA.16816.F32.BF16 R76, R136.reuse, R16, R76 ;  /* 0x00000010884c723c */ /* 0x050fe6000004184c */
[----:B------:R-:W-:Y:S02]  /*f640*/  @P6 LEA R12, P0, R22, c[0x0][0x1c8], 0x1 ;  /* 0x00007200160c6a11 */ /* 0x000fe400078008ff */
[----:B------:R-:W-:Y:S02]  /*f650*/  @P6 IADD3.X R13, R8, R217, RZ, P4, !PT ;  /* 0x000000d9080d6210 */ /* 0x000fe400027fe4ff */
[----:B------:R-:W-:Y:S01]  /*f660*/  @P6 LEA.HI.X R21, R10, c[0x0][0x1cc], R11, 0x1, P5 ;  /* 0x000073000a156a11 */ /* 0x000fe200028f0c0b */
[C---:B------:R-:W-:Y:S04]  /*f670*/  HMMA.16816.F32.BF16 R80, R136.reuse, R18, R80 ;  /* 0x000000128850723c */ /* 0x040fe80000041850 */
[----:B------:R-:W-:Y:S02]  /*f680*/  @P6 IADD3 R3, P5, R197, R9, RZ ;  /* 0x00000009c5036210 */ /* 0x000fe40007fbe0ff */
[----:B------:R-:W-:Y:S02]  /*f690*/  @P6 LEA.HI.X R13, R22, c[0x0][0x1cc], R13, 0x1, P0 ;  /* 0x00007300160d6a11 */ /* 0x000fe400000f0c0d */
[----:B------:R-:W-:Y:S04]  /*f6a0*/  @P6 IADD3 R14, P0, R9, R216, RZ ;  /* 0x000000d8090e6210 */ /* 0x000fe80007f1e0ff */
[----:B------:R-:W-:Y:S02]  /*f6b0*/  @P6 IADD3.X R22, R196, R8, RZ, P5, !PT ;  /* 0x00000008c4166210 */ /* 0x000fe40002ffe4ff */
[----:B------:R-:W-:Y:S02]  /*f6c0*/  @P6 IADD3 R15, P4, R3, R202, RZ ;  /* 0x000000ca030f6210 */ /* 0x000fe40007f9e0ff */
[----:B------:R-:W-:Y:S02]  /*f6d0*/  @P6 IADD3.X R17, R8, R215, RZ, P0, !PT ;  /* 0x000000d708116210 */ /* 0x000fe400007fe4ff */
[----:B------:R-:W2:Y:S01]  /*f6e0*/  LDSM.16.MT88.4 R8, [R157+0x5900] ;  /* 0x005900009d08783b */ /* 0x000ea20000004200 */
[C---:B------:R-:W-:Y:S02]  /*f6f0*/  @P6 LEA R24, P0, R15.reuse, c[0x0][0x1c8], 0x1 ;  /* 0x000072000f186a11 */ /* 0x040fe400078008ff */
[----:B------:R-:W-:Y:S01]  /*f700*/  @P6 IADD3.X R26, R22, R207, RZ, P4, !PT ;  /* 0x000000cf161a6210 */ /* 0x000fe200027fe4ff */
[C---:B-1----:R-:W-:Y:S03]  /*f710*/  HMMA.16816.F32.BF16 R84, R136.reuse, R4, R84 ;  /* 0x000000048854723c */ /* 0x042fe60000041854 */
[C---:B------:R-:W-:Y:S02]  /*f720*/  @P6 LEA R16, P5, R14.reuse, c[0x0][0x1c8], 0x1 ;  /* 0x000072000e106a11 */ /* 0x040fe400078a08ff */
[----:B------:R-:W-:Y:S02]  /*f730*/  @P6 LEA.HI.X R25, R15, c[0x0][0x1cc], R26, 0x1, P0 ;  /* 0x000073000f196a11 */ /* 0x000fe400000f0c1a */
[----:B------:R-:W-:Y:S01]  /*f740*/  MOV R15, UR7 ;  /* 0x00000007000f7c02 */ /* 0x000fe20008000f00 */
[C---:B------:R-:W-:Y:S04]  /*f750*/  HMMA.16816.F32.BF16 R88, R136.reuse, R6, R88 ;  /* 0x000000068858723c */ /* 0x040fe80000041858 */
[----:B------:R-:W-:Y:S01]  /*f760*/  @P6 LEA.HI.X R17, R14, c[0x0][0x1cc], R17, 0x1, P5 ;  /* 0x000073000e116a11 */ /* 0x000fe200028f0c11 */
[----:B------:R-:W-:Y:S01]  /*f770*/  @P6 IMAD R15, R15, 0x3000, R198 ;  /* 0x000030000f0f6824 */ /* 0x000fe200078e02c6 */
[C---:B------:R-:W-:Y:S02]  /*f780*/  @P6 IADD3 R14, P0, R3.reuse, R218, RZ ;  /* 0x000000da030e6210 */ /* 0x040fe40007f1e0ff */
[----:B------:R-:W-:Y:S04]  /*f790*/  @P6 IADD3 R23, P4, R3, R216, RZ ;  /* 0x000000d803176210 */ /* 0x000fe80007f9e0ff */
[----:B------:R-:W-:Y:S02]  /*f7a0*/  @P6 LEA R18, P5, R14, c[0x0][0x1c8], 0x1 ;  /* 0x000072000e126a11 */ /* 0x000fe400078a08ff */
[----:B------:R-:W-:Y:S02]  /*f7b0*/  @P6 IADD3.X R3, R22, R217, RZ, P0, !PT ;  /* 0x000000d916036210 */ /* 0x000fe400007fe4ff */
[----:B------:R-:W-:Y:S02]  /*f7c0*/  @P6 LEA R26, P0, R23, c[0x0][0x1c8], 0x1 ;  /* 0x00007200171a6a11 */ /* 0x000fe400078008ff */
[----:B------:R-:W-:Y:S02]  /*f7d0*/  @P6 LEA.HI.X R19, R14, c[0x0][0x1cc], R3, 0x1, P5 ;  /* 0x000073000e136a11 */ /* 0x000fe400028f0c03 */
[----:B------:R-:W-:Y:S02]  /*f7e0*/  @P6 SHF.L.U32 R3, R15, 0x1, RZ ;  /* 0x000000010f036819 */ /* 0x000fe400000006ff */
[----:B------:R-:W-:Y:S03]  /*f7f0*/  @P6 IADD3.X R22, R22, R215, RZ, P4, !PT ;  /* 0x000000d716166210 */ /* 0x000fe600027fe4ff */
[----:B------:R-:W-:Y:S01]  /*f800*/  @!PT LDS RZ, [RZ] ;  /* 0x00000000fffff984 */ /* 0x000fe20000000800 */
[----:B------:R-:W-:Y:S01]  /*f810*/  @!PT LDS RZ, [RZ] ;  /* 0x00000000fffff984 */ /* 0x000fe20000000800 */
[----:B------:R-:W-:Y:S01]  /*f820*/  @!PT LDS RZ, [RZ] ;  /* 0x00000000fffff984 */ /* 0x000fe20000000800 */
[----:B------:R1:W-:Y:S01]  /*f830*/  @P6 LDGSTS.E.BYPASS.LTC128B.128 [R3+0xc100], [R20.64], !P3 ;  /* 0x0c10000014036fae */ /* 0x0003e2000d901d4a */
[----:B------:R-:W-:Y:S01]  /*f840*/  @P6 LEA.HI.X R27, R23, c[0x0][0x1cc], R22, 0x1, P0 ;  /* 0x00007300171b6a11 */ /* 0x000fe200000f0c16 */
[C---:B--2---:R-:W-:Y:S03]  /*f850*/  HMMA.16816.F32.BF16 R92, R136.reuse, R8, R92 ;  /* 0x00000008885c723c */ /* 0x044fe6000004185c */
[----:B------:R-:W-:Y:S03]  /*f860*/  ISETP.GE.AND P0, PT, R193, R214, PT ;  /* 0x000000d6c100720c */ /* 0x000fe60003f06270 */
[----:B------:R1:W-:Y:S01]  /*f870*/  @P6 LDGSTS.E.BYPASS.LTC128B.128 [R3+0xe100], [R12.64], !P2 ;  /* 0x0e1000000c036fae */ /* 0x0003e2000d101d4a */
[----:B------:R-:W-:Y:S01]  /*f880*/  IADD3 R214, R214, -0x1, RZ ;  /* 0xffffffffd6d67810 */ /* 0x000fe20007ffe0ff */
[----:B------:R-:W-:Y:S06]  /*f890*/  HMMA.16816.F32.BF16 R96, R136, R10, R96 ;  /* 0x0000000a8860723c */ /* 0x000fec0000041860 */
[----:B------:R1:W-:Y:S08]  /*f8a0*/  @P6 LDGSTS.E.BYPASS.LTC128B.128 [R3+0x10100], [R16.64], !P1 ;  /* 0x1010000010036fae */ /* 0x0003f0000c901d4a */
[----:B------:R1:W-:Y:S08]  /*f8b0*/  @P6 LDGSTS.E.BYPASS.LTC128B.128 [R3+0xd100], [R24.64], !P3 ;  /* 0x0d10000018036fae */ /* 0x0003f0000d901d4a */
[----:B------:R1:W-:Y:S08]  /*f8c0*/  @P6 LDGSTS.E.BYPASS.LTC128B.128 [R3+0xf100], [R18.64], !P2 ;  /* 0x0f10000012036fae */ /* 0x0003f0000d101d4a */
[----:B------:R1:W-:Y:S08]  /*f8d0*/  @P6 LDGSTS.E.BYPASS.LTC128B.128 [R3+0x11100], [R26.64], !P1 ;  /* 0x111000001a036fae */ /* 0x0003f0000c901d4a */
[----:B------:R-:W0:Y:S01]  /*f8e0*/  LDGDEPBAR ;  /* 0x00000000000079af */ /* 0x000e220000000000 */
[----:B-1----:R-:W-:Y:S01]  /*f8f0*/  MOV R3, R0 ;  /* 0x0000000000037202 */ /* 0x002fe20000000f00 */
[----:B------:R-:W-:-:S06]  /*f900*/  @!P0 BRA `(.L_x_1609) ;  /* 0xffffc6f000008947 */ /* 0x000fcc000383ffff */
.L_x_1600:
        /* <DEDUP_REMOVED lines=12> */
[----:B------:R-:W-:Y:S02]  /*f9d0*/  MOV R7, 0xff800000 ;  /* 0xff80000000077802 */ /* 0x000fe40000000f00 */
[----:B------:R-:W-:-:S09]  /*f9e0*/  FSETP.NE.FTZ.AND P0, PT, R4, RZ, PT ;  /* 0x000000ff0400720b */ /* 0x000fd20003f15000 */
[----:B------:R-:W1:Y:S01]  /*f9f0*/  @P1 MUFU.RCP R6, R5 ;  /* 0x0000000500061308 */ /* 0x000e620000001000 */
[----:B------:R-:W-:-:S03]  /*fa00*/  @P1 MOV R8, 0x3f317218 ;  /* 0x3f31721800081802 */ /* 0x000fc60000000f00 */
[----:B------:R-:W-:Y:S02]  /*fa10*/  @P0 MOV R9, 0x3f317218 ;  /* 0x3f31721800090802 */ /* 0x000fe40000000f00 */
[----:B------:R-:W-:Y:S02]  /*fa20*/  @P1 FMUL.FTZ R8, R8, c[0x0][0x2d0] ;  /* 0x0000b40008081a20 */ /* 0x000fe40000410000 */
[----:B------:R-:W2:Y:S01]  /*fa30*/  @P1 MUFU.LG2 R5, R5 ;  /* 0x0000000500051308 */ /* 0x000ea20000000c00 */
[----:B------:R-:W-:Y:S02]  /*fa40*/  @P0 FMUL.FTZ R9, R9, c[0x0][0x2d0] ;  /* 0x0000b40009090a20 */ /* 0x000fe40000410000 */
[----:B-1----:R-:W-:-:S05]  /*fa50*/  FMUL.FTZ R128, R6, R128 ;  /* 0x0000008006807220 */ /* 0x002fca0000410000 */
[----:B------:R-:W1:Y:S01]  /*fa60*/  @P0 MUFU.RCP R3, R4 ;  /* 0x0000000400030308 */ /* 0x000e620000001000 */
        /* <DEDUP_REMOVED lines=46> */
[----:B------:R-:W-:Y:S02]  /*fd50*/  FMUL.FTZ R97, R6, R97 ;  /* 0x0000006106617220 */ /* 0x000fe40000410000 */
[----:B------:R3:W4:Y:S01]  /*fd60*/  @P0 MUFU.LG2 R6, R4 ;  /* 0x0000000400060308 */ /* 0x0007220000000c00 */
[----:B--2---:R-:W-:-:S02]  /*fd70*/  @P1 FMUL.FTZ R5, R5, 0.69314718246459960938 ;  /* 0x3f31721805051820 */ /* 0x004fc40000410000 */
[C---:B-1----:R-:W-:Y:S02]  /*fd80*/  FMUL.FTZ R130, R3.reuse, R130 ;  /* 0x0000008203827220 */ /* 0x042fe40000410000 */
[C---:B------:R-:W-:Y:S02]  /*fd90*/  FMUL.FTZ R131, R3.reuse, R131 ;  /* 0x0000008303837220 */ /* 0x040fe40000410000 */
[C---:B------:R-:W-:Y:S02]  /*fda0*/  FMUL.FTZ R126, R3.reuse, R126 ;  /* 0x0000007e037e7220 */ /* 0x040fe40000410000 */
[C---:B------:R-:W-:Y:S02]  /*fdb0*/  FMUL.FTZ R127, R3.reuse, R127 ;  /* 0x0000007f037f7220 */ /* 0x040fe40000410000 */
[C---:B------:R-:W-:Y:S02]  /*fdc0*/  FMUL.FTZ R122, R3.reuse, R122 ;  /* 0x0000007a037a7220 */ /* 0x040fe40000410000 */
[----:B------:R-:W-:-:S02]  /*fdd0*/  FMUL.FTZ R123, R3, R123 ;  /* 0x0000007b037b7220 */ /* 0x000fc40000410000 */
[C---:B------:R-:W-:Y:S01]  /*fde0*/  FMUL.FTZ R118, R3.reuse, R118 ;  /* 0x0000007603767220 */ /* 0x040fe20000410000 */
[----:B---3--:R-:W-:Y:S01]  /*fdf0*/  MOV R4, 0xff800000 ;  /* 0xff80000000047802 */ /* 0x008fe20000000f00 */
[----:B----4-:R-:W-:Y:S02]  /*fe00*/  @P0 FMUL.FTZ R6, R6, 0.69314718246459960938 ;  /* 0x3f31721806060820 */ /* 0x010fe40000410000 */
        /* <DEDUP_REMOVED lines=41> */
[----:B------:R-:W-:Y:S02]  /*100a0*/  @P1 FFMA.FTZ R4, R8, R2, R5 ;  /* 0x0000000208041223 */ /* 0x000fe40000010005 */
[----:B------:R-:W-:Y:S02]  /*100b0*/  @P0 FFMA.FTZ R7, R9, R0, R6 ;  /* 0x0000000009070223 */ /* 0x000fe40000010006 */
.L_x_1567:
[----:B------:R-:W-:Y:S05]  /*100c0*/  @P2 BRA `(.L_x_1610) ;  /* 0x0000197000002947 */ /* 0x000fea0003800000 */
[----:B------:R-:W1:Y:S01]  /*100d0*/  S2R R3, SR_CTAID.Y ;  /* 0x0000000000037919 */ /* 0x000e620000002600 */
[----:B------:R-:W-:Y:S01]  /*100e0*/  IMAD R6, RZ, RZ, -UR8 ;  /* 0x80000008ff067e24 */ /* 0x000fe2000f8e02ff */
[----:B------:R-:W-:Y:S01]  /*100f0*/  USHF.R.S32.HI UR6, URZ, 0x1f, UR8 ;  /* 0x0000001f3f067899 */ /* 0x000fe20008011408 */
[----:B------:R-:W-:Y:S01]  /*10100*/  IMAD.MOV.U32 R11, RZ, RZ, c[0x0][0x4e8] ;  /* 0x00013a00ff0b7624 */ /* 0x000fe200078e00ff */
[----:B------:R-:W2:Y:S01]  /*10110*/  S2R R2, SR_TID.X ;  /* 0x0000000000027919 */ /* 0x000ea20000002100 */
[----:B------:R-:W-:Y:S01]  /*10120*/  ULDC.64 UR4, c[0x0][0x4d0] ;  /* 0x0001340000047ab9 */ /* 0x000fe20000000a00 */
[----:B------:R-:W-:Y:S01]  /*10130*/  BSSY B0, `(.L_x_1611) ;  /* 0x00000fe000007945 */ /* 0x000fe20003800000 */
[----:B------:R-:W-:Y:S01]  /*10140*/  UIMAD UR7, UR6, UR4, URZ ;  /* 0x00000004060772a4 */ /* 0x000fe2000f8e023f */
[----:B------:R-:W3:Y:S01]  /*10150*/  S2R R9, SR_CTAID.Z ;  /* 0x0000000000097919 */ /* 0x000ee20000002700 */
[----:B------:R-:W-:-:S03]  /*10160*/  UIMAD.WIDE.U32 UR12, UR8, UR4, URZ ;  /* 0x00000004080c72a5 */ /* 0x000fc6000f8e003f */
[----:B------:R-:W-:Y:S01]  /*10170*/  BAR.SYNC.DEFER_BLOCKING 0x1, 0x100 ;  /* 0x0044000000007b1d */ /* 0x000fe20000010000 */
[----:B------:R-:W-:Y:S01]  /*10180*/  UIMAD UR7, UR8, UR5, UR7 ;  /* 0x00000005080772a4 */ /* 0x000fe2000f8e0207 */
[C---:B------:R-:W-:Y:S01]  /*10190*/  ISETP.NE.AND P1, PT, R11.reuse, 0x1, PT ;  /* 0x000000010b00780c */ /* 0x040fe20003f25270 */
[----:B------:R-:W-:Y:S01]  /*101a0*/  IMAD.U32 R16, RZ, RZ, UR12 ;  /* 0x0000000cff107e24 */ /* 0x000fe2000f8e00ff */
[----:B------:R-:W-:Y:S01]  /*101b0*/  MOV R17, UR13 ;  /* 0x0000000d00117c02 */ /* 0x000fe20008000f00 */
[----:B------:R-:W-:Y:S01]  /*101c0*/  UIADD3 UR7, UR13, UR7, URZ ;  /* 0x000000070d077290 */ /* 0x000fe2000fffe03f */
[----:B------:R-:W4:Y:S01]  /*101d0*/  S2R R10, SR_CTAID.X ;  /* 0x00000000000a7919 */ /* 0x000f220000002500 */
[----:B------:R-:W-:Y:S01]  /*101e0*/  ULDC.64 UR4, c[0x0][0x438] ;  /* 0x00010e0000047ab9 */ /* 0x000fe20000000a00 */
[----:B------:R-:W-:Y:S01]  /*101f0*/  IMAD R11, R11, c[0x0][0x388], RZ ;  /* 0x0000e2000b0b7a24 */ /* 0x000fe200078e02ff */
[----:B------:R-:W-:Y:S02]  /*10200*/  UIMAD.WIDE.U32 UR14, UR8, UR4, URZ ;  /* 0x00000004080e72a5 */ /* 0x000fe4000f8e003f */
[----:B------:R-:W-:Y:S01]  /*10210*/  UIMAD UR4, UR6, UR4, URZ ;  /* 0x00000004060472a4 */ /* 0x000fe2000f8e023f */
[----:B-1----:R-:W-:-:S02]  /*10220*/  IMAD R6, R6, c[0x0][0x550], R3 ;  /* 0x0001540006067a24 */ /* 0x002fc400078e0203 */
[----:B------:R-:W-:Y:S01]  /*10230*/  IMAD.U32 R17, RZ, RZ, UR7 ;  /* 0x00000007ff117e24 */ /* 0x000fe2000f8e00ff */
[----:B------:R-:W-:Y:S01]  /*10240*/  UIMAD UR4, UR8, UR5, UR4 ;  /* 0x00000005080472a4 */ /* 0x000fe2000f8e0204 */
[----:B--2---:R-:W-:Y:S01]  /*10250*/  SHF.R.S32.HI R3, RZ, 0x1f, R2 ;  /* 0x0000001fff037819 */ /* 0x004fe20000011402 */
[----:B------:R-:W-:Y:S01]  /*10260*/  IMAD.U32 R15, RZ, RZ, UR15 ;  /* 0x0000000fff0f7e24 */ /* 0x000fe2000f8e00ff */
[----:B------:R-:W-:Y:S01]  /*10270*/  MOV R14, UR14 ;  /* 0x0000000e000e7c02 */ /* 0x000fe20008000f00 */
[----:B------:R-:W-:Y:S01]  /*10280*/  UIADD3 UR4, UR15, UR4, URZ ;  /* 0x000000040f047290 */ /* 0x000fe2000fffe03f */
[-C--:B------:R-:W-:Y:S01]  /*10290*/  LEA.HI R0, R3, R2.reuse, RZ, 0x5 ;  /* 0x0000000203007211 */ /* 0x080fe200078f28ff */
[----:B---3--:R-:W-:Y:S01]  /*102a0*/  IMAD.WIDE.U32 R16, R9, c[0x0][0x4d8], R16 ;  /* 0x0001360009107a25 */ /* 0x008fe200078e0010 */
[----:B------:R-:W-:Y:S02]  /*102b0*/  LEA.HI R3, R3, R2, RZ, 0x2 ;  /* 0x0000000203037211 */ /* 0x000fe400078f10ff */
[----:B------:R-:W-:Y:S01]  /*102c0*/  LOP3.LUT R5, R0, 0xffffffe0, RZ, 0xc0, !PT ;  /* 0xffffffe000057812 */ /* 0x000fe200078ec0ff */
[----:B------:R-:W-:Y:S01]  /*102d0*/  IMAD.U32 R15, RZ, RZ, UR4 ;  /* 0x00000004ff0f7e24 */ /* 0x000fe2000f8e00ff */
[----:B------:R-:W-:Y:S01]  /*102e0*/  SHF.R.S32.HI R13, RZ, 0x5, R0 ;  /* 0x00000005ff0d7819 */ /* 0x000fe20000011400 */
[----:B------:R-:W-:Y:S01]  /*102f0*/  IMAD.MOV.U32 R18, RZ, RZ, R16 ;  /* 0x000000ffff127224 */ /* 0x000fe200078e0010 */
[----:B------:R-:W-:Y:S01]  /*10300*/  SHF.R.S32.HI R0, RZ, 0x1f, R0 ;  /* 0x0000001fff007819 */ /* 0x000fe20000011400 */
[----:B------:R-:W-:Y:S01]  /*10310*/  IMAD.IADD R5, R2, 0x1, -R5 ;  /* 0x0000000102057824 */ /* 0x000fe200078e0a05 */
[----:B------:R-:W-:Y:S01]  /*10320*/  LOP3.LUT R3, R3, 0xfffffffc, RZ, 0xc0, !PT ;  /* 0xfffffffc03037812 */ /* 0x000fe200078ec0ff */
[----:B------:R-:W-:Y:S01]  /*10330*/  IMAD.WIDE.U32 R14, R9, c[0x0][0x440], R14 ;  /* 0x00011000090e7a25 */ /* 0x000fe200078e000e */
[----:B------:R-:W-:-:S02]  /*10340*/  LEA.HI R0, R0, R13, RZ, 0x3 ;  /* 0x0000000d00007211 */ /* 0x000fc400078f18ff */
[----:B------:R-:W-:Y:S02]  /*10350*/  IADD3 R3, -R3, R2, RZ ;  /* 0x0000000203037210 */ /* 0x000fe40007ffe1ff */
[----:B------:R-:W-:Y:S02]  /*10360*/  LOP3.LUT R0, R0, 0xffffff8, RZ, 0xc0, !PT ;  /* 0x0ffffff800007812 */ /* 0x000fe400078ec0ff */
[----:B------:R-:W-:Y:S02]  /*10370*/  SHF.R.S32.HI R2, RZ, 0x1f, R5 ;  /* 0x0000001fff027819 */ /* 0x000fe40000011405 */
[----:B------:R-:W-:Y:S01]  /*10380*/  SHF.R.S32.HI R8, RZ, 0x1f, R9 ;  /* 0x0000001fff087819 */ /* 0x000fe20000011409 */
[----:B------:R-:W-:Y:S01]  /*10390*/  IMAD.IADD R13, R13, 0x1, -R0 ;  /* 0x000000010d0d7824 */ /* 0x000fe200078e0a00 */
[----:B------:R-:W-:Y:S02]  /*103a0*/  LEA.HI R0, R3, R3, RZ, 0x1 ;  /* 0x0000000303007211 */ /* 0x000fe400078f08ff */
[----:B------:R-:W-:-:S02]  /*103b0*/  LEA.HI R2, R2, R5, RZ, 0x2 ;  /* 0x0000000502027211 */ /* 0x000fc400078f10ff */
[----:B------:R-:W-:Y:S02]  /*103c0*/  LOP3.LUT R0, R0, 0x1ffffffe, RZ, 0xc0, !PT ;  /* 0x1ffffffe00007812 */ /* 0x000fe400078ec0ff */
[----:B------:R-:W-:Y:S02]  /*103d0*/  SHF.R.S32.HI R12, RZ, 0x2, R2 ;  /* 0x00000002ff0c7819 */ /* 0x000fe40000011402 */
[----:B------:R-:W-:Y:S02]  /*103e0*/  IADD3 R0, R3, -R0, RZ ;  /* 0x8000000003007210 */ /* 0x000fe40007ffe0ff */
[----:B------:R-:W-:Y:S01]  /*103f0*/  MOV R20, R14 ;  /* 0x0000000e00147202 */ /* 0x000fe20000000f00 */
[----:B------:R-:W-:Y:S01]  /*10400*/  IMAD R13, R13, 0x10, R12 ;  /* 0x000000100d0d7824 */ /* 0x000fe200078e020c */
[----:B------:R-:W-:Y:S01]  /*10410*/  LOP3.LUT R2, R2, 0x7ffffffc, RZ, 0xc0, !PT ;  /* 0x7ffffffc02027812 */ /* 0x000fe200078ec0ff */
        /* <DEDUP_REMOVED lines=27> */
[----:B------:R-:W-:Y:S02]  /*105d0*/  IADD3.X R15, R12, R19, R15, P0, !PT ;  /* 0x000000130c0f7210 */ /* 0x000fe400007fe40f */
        /* <DEDUP_REMOVED lines=14> */
[----:B------:R-:W-:Y:S01]  /*106c0*/  SHF.R.S32.HI R6, RZ, 0x1f, R12 ;  /* 0x0000001fff067819 */ /* 0x000fe2000001140c */
[----:B------:R-:W-:Y:S01]  /*106d0*/  IMAD.IADD R5, R5, 0x1, -R2 ;  /* 0x0000000105057824 */ /* 0x000fe200078e0a02 */
[----:B------:R-:W-:Y:S01]  /*106e0*/  LEA.HI.X R9, R14, c[0x0][0x4ac], R9, 0x2, P0 ;  /* 0x00012b000e097a11 */ /* 0x000fe200000f1409 */
[----:B------:R-:W-:Y:S01]  /*106f0*/  IMAD R3, R8, c[0x0][0x434], R3 ;  /* 0x00010d0008037a24 */ /* 0x000fe200078e0203 */
[----:B------:R-:W-:Y:S02]  /*10700*/  SHFL.IDX PT, R14, R0, RZ, 0x1c1f ;  /* 0x001c1fff000e7589 */ /* 0x000fe400000e0000 */
[----:B------:R-:W-:Y:S01]  /*10710*/  SHF.L.U32 R5, R5, 0x1, RZ ;  /* 0x0000000105057819 */ /* 0x000fe200000006ff */
[----:B------:R-:W-:Y:S01]  /*10720*/  IMAD.IADD R21, R21, 0x1, R3 ;  /* 0x0000000115157824 */ /* 0x000fe200078e0203 */
[----:B------:R-:W1:Y:S01]  /*10730*/  SHFL.IDX PT, R15, R9, RZ, 0x1c1f ;  /* 0x001c1fff090f7589 */ /* 0x000e6200000e0000 */
[----:B------:R-:W-:Y:S01]  /*10740*/  IMAD R3, R6, c[0x0][0x428], RZ ;  /* 0x00010a0006037a24 */ /* 0x000fe200078e02ff */
[----:B------:R-:W-:-:S02]  /*10750*/  IADD3 R6, R10, 0x8, RZ ;  /* 0x000000080a067810 */ /* 0x000fc40007ffe0ff */
[----:B------:R-:W2:Y:S01]  /*10760*/  SHFL.IDX PT, R17, R9, 0x1, 0x1c1f ;  /* 0x003c1f0009117f89 */ /* 0x000ea200000e0000 */
        /* <DEDUP_REMOVED lines=8> */
[----:B-1----:R3:W-:Y:S04]  /*107f0*/  @!P2 ST.E [R14.64], R4 ;  /* 0x000000040e00a985 */ /* 0x0027e8000c10190a */
[----:B--2---:R3:W-:Y:S01]  /*10800*/  @!P1 ST.E [R16.64], R7 ;  /* 0x0000000710009985 */ /* 0x0047e2000c10190a */
[----:B------:R-:W-:-:S03]  /*10810*/  ISETP.GE.AND P1, PT, R10, R11, PT ;  /* 0x0000000b0a00720c */ /* 0x000fc60003f26270 */
[----:B------:R3:W1:Y:S10]  /*10820*/  SHFL.IDX PT, R13, R8, RZ, 0x1c1f ;  /* 0x001c1fff080d7589 */ /* 0x00067400000e0000 */
[----:B------:R-:W-:Y:S05]  /*10830*/  @P1 BRA `(.L_x_1612) ;  /* 0x000008d000001947 */ /* 0x000fea0003800000 */
[C---:B------:R-:W-:Y:S02]  /*10840*/  ISETP.GE.AND P1, PT, R5.reuse, c[0x0][0x3c8], PT ;  /* 0x0000f20005007a0c */ /* 0x040fe40003f26270 */
[----:B---3--:R-:W-:-:S02]  /*10850*/  IADD3 R7, R5, 0x8, RZ ;  /* 0x0000000805077810 */ /* 0x008fc40007ffe0ff */
[----:B------:R-:W-:Y:S02]  /*10860*/  IADD3 R6, R5, 0x10, RZ ;  /* 0x0000001005067810 */ /* 0x000fe40007ffe0ff */
[----:B------:R-:W-:Y:S02]  /*10870*/  ISETP.GE.AND P5, PT, R7, c[0x0][0x3c8], PT ;  /* 0x0000f20007007a0c */ /* 0x000fe40003fa6270 */
[C---:B------:R-:W-:Y:S02]  /*10880*/  IADD3 R4, R5.reuse, 0x18, RZ ;  /* 0x0000001805047810 */ /* 0x040fe40007ffe0ff */
[C---:B------:R-:W-:Y:S02]  /*10890*/  IADD3 R2, R5.reuse, 0x20, RZ ;  /* 0x0000002005027810 */ /* 0x040fe40007ffe0ff */
[----:B------:R-:W-:Y:S01]  /*108a0*/  ISETP.GE.AND P4, PT, R6, c[0x0][0x3c8], PT ;  /* 0x0000f20006007a0c */ /* 0x000fe20003f86270 */
[----:B-1--4-:R-:W-:Y:S01]  /*108b0*/  @!P1 IMAD.WIDE R10, R5, 0x4, R12 ;  /* 0x00000004050a9825 */ /* 0x012fe200078e020c */
[----:B------:R-:W-:-:S02]  /*108c0*/  ISETP.GE.AND P3, PT, R4, c[0x0][0x3c8], PT ;  /* 0x0000f20004007a0c */ /* 0x000fc40003f66270 */
[----:B------:R-:W-:Y:S02]  /*108d0*/  ISETP.GE.AND P2, PT, R2, c[0x0][0x3c8], PT ;  /* 0x0000f20002007a0c */ /* 0x000fe40003f46270 */
[C---:B------:R-:W-:Y:S01]  /*108e0*/  IADD3 R0, R5.reuse, 0x28, RZ ;  /* 0x0000002805007810 */ /* 0x040fe20007ffe0ff */
[----:B------:R1:W-:Y:S01]  /*108f0*/  @!P1 ST.E.64 [R10.64], R128 ;  /* 0x000000800a009985 */ /* 0x0003e2000c101b0a */
[----:B------:R-:W-:Y:S02]  /*10900*/  IADD3 R9, R5, 0x30, RZ ;  /* 0x0000003005097810 */ /* 0x000fe40007ffe0ff */
[----:B------:R-:W-:Y:S02]  /*10910*/  ISETP.GE.AND P6, PT, R0, c[0x0][0x3c8], PT ;  /* 0x0000f20000007a0c */ /* 0x000fe40003fc6270 */
[----:B------:R-:W-:Y:S02]  /*10920*/  ISETP.GE.AND P1, PT, R9, c[0x0][0x3c8], PT ;  /* 0x0000f20009007a0c */ /* 0x000fe40003f26270 */
[----:B------:R-:W-:-:S02]  /*10930*/  @!P5 LEA.HI R7, R7, R7, RZ, 0x1 ;  /* 0x000000070707d211 */ /* 0x000fc400078f08ff */
[----:B------:R-:W-:Y:S02]  /*10940*/  @!P4 LEA.HI R6, R6, R6, RZ, 0x1 ;  /* 0x000000060606c211 */ /* 0x000fe400078f08ff */
[----:B------:R-:W-:Y:S02]  /*10950*/  @!P5 LOP3.LUT R7, R7, 0xfffffffe, RZ, 0xc0, !PT ;  /* 0xfffffffe0707d812 */ /* 0x000fe400078ec0ff */
[----:B------:R-:W-:Y:S02]  /*10960*/  @!P3 LEA.HI R4, R4, R4, RZ, 0x1 ;  /* 0x000000040404b211 */ /* 0x000fe400078f08ff */
[----:B------:R-:W-:Y:S02]  /*10970*/  @!P2 LEA.HI R2, R2, R2, RZ, 0x1 ;  /* 0x000000020202a211 */ /* 0x000fe400078f08ff */
[----:B------:R-:W-:Y:S01]  /*10980*/  @!P4 LOP3.LUT R15, R6, 0xfffffffe, RZ, 0xc0, !PT ;  /* 0xfffffffe060fc812 */ /* 0x000fe200078ec0ff */
[----:B------:R-:W-:Y:S01]  /*10990*/  @!P5 IMAD.WIDE R6, R7, 0x4, R12 ;  /* 0x000000040706d825 */ /* 0x000fe200078e020c */
[----:B------:R-:W-:-:S02]  /*109a0*/  @!P3 LOP3.LUT R17, R4, 0xfffffffe, RZ, 0xc0, !PT ;  /* 0xfffffffe0411b812 */ /* 0x000fc400078ec0ff */
[----:B------:R-:W-:Y:S02]  /*109b0*/  @!P2 LOP3.LUT R19, R2, 0xfffffffe, RZ, 0xc0, !PT ;  /* 0xfffffffe0213a812 */ /* 0x000fe400078ec0ff */
[----:B------:R-:W-:Y:S01]  /*109c0*/  @!P6 LEA.HI R0, R0, R0, RZ, 0x1 ;  /* 0x000000000000e211 */ /* 0x000fe200078f08ff */
[----:B------:R2:W-:Y:S01]  /*109d0*/  @!P5 ST.E.64 [R6.64], R124 ;  /* 0x0000007c0600d985 */ /* 0x0005e2000c101b0a */
[----:B------:R-:W-:Y:S02]  /*109e0*/  @!P1 LEA.HI R9, R9, R9, RZ, 0x1 ;  /* 0x0000000909099211 */ /* 0x000fe400078f08ff */
[----:B------:R-:W-:Y:S01]  /*109f0*/  IADD3 R4, R5, 0x48, RZ ;  /* 0x0000004805047810 */ /* 0x000fe20007ffe0ff */
[--C-:B-1----:R-:W-:Y:S01]  /*10a00*/  @!P4 IMAD.WIDE R10, R15, 0x4, R12.reuse ;  /* 0x000000040f0ac825 */ /* 0x102fe200078e020c */
[----:B------:R-:W-:Y:S02]  /*10a10*/  @!P1 LOP3.LUT R9, R9, 0xfffffffe, RZ, 0xc0, !PT ;  /* 0xfffffffe09099812 */ /* 0x000fe400078ec0ff */
[----:B------:R-:W-:Y:S01]  /*10a20*/  IADD3 R18, R5, 0x40, RZ ;  /* 0x0000004005127810 */ /* 0x000fe20007ffe0ff */
[----:B------:R-:W-:Y:S01]  /*10a30*/  @!P3 IMAD.WIDE R14, R17, 0x4, R12 ;  /* 0x00000004110eb825 */ /* 0x000fe200078e020c */
[----:B------:R1:W-:Y:S01]  /*10a40*/  @!P4 ST.E.64 [R10.64], R120 ;  /* 0x000000780a00c985 */ /* 0x0003e2000c101b0a */
[----:B------:R-:W-:-:S02]  /*10a50*/  IADD3 R2, R5, 0x50, RZ ;  /* 0x0000005005027810 */ /* 0x000fc40007ffe0ff */
[----:B------:R-:W-:Y:S01]  /*10a60*/  @!P2 IMAD.WIDE R16, R19, 0x4, R12 ;  /* 0x000000041310a825 */ /* 0x000fe200078e020c */
[----:B------:R-:W-:Y:S01]  /*10a70*/  IADD3 R19, R5, 0x38, RZ ;  /* 0x0000003805137810 */ /* 0x000fe20007ffe0ff */
[----:B------:R3:W-:Y:S01]  /*10a80*/  @!P3 ST.E.64 [R14.64], R116 ;  /* 0x000000740e00b985 */ /* 0x0007e2000c101b0a */
[----:B------:R-:W-:Y:S02]  /*10a90*/  ISETP.GE.AND P3, PT, R4, c[0x0][0x3c8], PT ;  /* 0x0000f20004007a0c */ /* 0x000fe40003f66270 */
[----:B------:R-:W-:Y:S01]  /*10aa0*/  ISETP.GE.AND P5, PT, R19, c[0x0][0x3c8], PT ;  /* 0x0000f20013007a0c */ /* 0x000fe20003fa6270 */
[----:B------:R4:W-:Y:S01]  /*10ab0*/  @!P2 ST.E.64 [R16.64], R112 ;  /* 0x000000701000a985 */ /* 0x0009e2000c101b0a */
[----:B------:R-:W-:Y:S02]  /*10ac0*/  ISETP.GE.AND P4, PT, R18, c[0x0][0x3c8], PT ;  /* 0x0000f20012007a0c */ /* 0x000fe40003f86270 */
[----:B------:R-:W-:Y:S02]  /*10ad0*/  ISETP.GE.AND P2, PT, R2, c[0x0][0x3c8], PT ;  /* 0x0000f20002007a0c */ /* 0x000fe40003f46270 */
[----:B------:R-:W-:-:S02]  /*10ae0*/  IADD3 R20, R5, 0xa8, RZ ;  /* 0x000000a805147810 */ /* 0x000fc40007ffe0ff */
[----:B--2---:R-:W-:Y:S02]  /*10af0*/  @!P6 LOP3.LUT R7, R0, 0xfffffffe, RZ, 0xc0, !PT ;  /* 0xfffffffe0007e812 */ /* 0x004fe400078ec0ff */
[----:B------:R-:W-:-:S03]  /*10b00*/  IADD3 R0, R5, 0x58, RZ ;  /* 0x0000005805007810 */ /* 0x000fc60007ffe0ff */
[----:B------:R-:W-:Y:S01]  /*10b10*/  @!P5 LEA.HI R19, R19, R19, RZ, 0x1 ;  /* 0x000000131313d211 */ /* 0x000fe200078f08ff */
[--C-:B------:R-:W-:Y:S01]  /*10b20*/  @!P6 IMAD.WIDE R6, R7, 0x4, R12.reuse ;  /* 0x000000040706e825 */ /* 0x100fe200078e020c */
[----:B------:R-:W-:Y:S02]  /*10b30*/  @!P3 LEA.HI R4, R4, R4, RZ, 0x1 ;  /* 0x000000040404b211 */ /* 0x000fe400078f08ff */
[----:B------:R-:W-:Y:S01]  /*10b40*/  @!P4 LEA.HI R18, R18, R18, RZ, 0x1 ;  /* 0x000000121212c211 */ /* 0x000fe200078f08ff */
[----:B-1----:R-:W-:Y:S01]  /*10b50*/  @!P1 IMAD.WIDE R10, R9, 0x4, R12 ;  /* 0x00000004090a9825 */ /* 0x002fe200078e020c */
[----:B------:R1:W-:Y:S01]  /*10b60*/  @!P6 ST.E.64 [R6.64], R108 ;  /* 0x0000006c0600e985 */ /* 0x0003e2000c101b0a */
[----:B------:R-:W-:Y:S02]  /*10b70*/  @!P5 LOP3.LUT R19, R19, 0xfffffffe, RZ, 0xc0, !PT ;  /* 0xfffffffe1313d812 */ /* 0x000fe400078ec0ff */
[----:B------:R-:W-:Y:S01]  /*10b80*/  @!P2 LEA.HI R2, R2, R2, RZ, 0x1 ;  /* 0x000000020202a211 */ /* 0x000fe200078f08ff */
[----:B------:R2:W-:Y:S01]  /*10b90*/  @!P1 ST.E.64 [R10.64], R104 ;  /* 0x000000680a009985 */ /* 0x0005e2000c101b0a */
[----:B------:R-:W-:-:S02]  /*10ba0*/  ISETP.GE.AND P1, PT, R0, c[0x0][0x3c8], PT ;  /* 0x0000f20000007a0c */ /* 0x000fc40003f26270 */
[----:B---3--:R-:W-:Y:S02]  /*10bb0*/  @!P3 LOP3.LUT R15, R4, 0xfffffffe, RZ, 0xc0, !PT ;  /* 0xfffffffe040fb812 */ /* 0x008fe400078ec0ff */
[----:B------:R-:W-:Y:S02]  /*10bc0*/  IADD3 R4, R5, 0x60, RZ ;  /* 0x0000006005047810 */ /* 0x000fe40007ffe0ff */
[----:B------:R-:W-:Y:S01]  /*10bd0*/  @!P4 LOP3.LUT R9, R18, 0xfffffffe, RZ, 0xc0, !PT ;  /* 0xfffffffe1209c812 */ /* 0x000fe200078ec0ff */
[--C-:B------:R-:W-:Y:S01]  /*10be0*/  @!P3 IMAD.WIDE R14, R15, 0x4, R12.reuse ;  /* 0x000000040f0eb825 */ /* 0x100fe200078e020c */
[----:B------:R-:W-:Y:S02]  /*10bf0*/  ISETP.GE.AND P6, PT, R4, c[0x0][0x3c8], PT ;  /* 0x0000f20004007a0c */ /* 0x000fe40003fc6270 */
[----:B------:R-:W-:Y:S01]  /*10c00*/  IADD3 R18, R5, 0x68, RZ ;  /* 0x0000006805127810 */ /* 0x000fe20007ffe0ff */
[----:B----4-:R-:W-:Y:S01]  /*10c10*/  @!P4 IMAD.WIDE R16, R9, 0x4, R12 ;  /* 0x000000040910c825 */ /* 0x010fe200078e020c */
[----:B------:R-:W-:-:S02]  /*10c20*/  IADD3 R9, R5, 0x70, RZ ;  /* 0x0000007005097810 */ /* 0x000fc40007ffe0ff */
[----:B------:R-:W-:-:S04]  /*10c30*/  @!P1 LEA.HI R0, R0, R0, RZ, 0x1 ;  /* 0x0000000000009211 */ /* 0x000fc800078f08ff */
[----:B------:R-:W-:Y:S02]  /*10c40*/  @!P1 LOP3.LUT R21, R0, 0xfffffffe, RZ, 0xc0, !PT ;  /* 0xfffffffe00159812 */ /* 0x000fe400078ec0ff */
[C---:B------:R-:W-:Y:S02]  /*10c50*/  IADD3 R0, R5.reuse, 0x88, RZ ;  /* 0x0000008805007810 */ /* 0x040fe40007ffe0ff */
[----:B------:R-:W-:Y:S02]  /*10c60*/  @!P6 LEA.HI R4, R4, R4, RZ, 0x1 ;  /* 0x000000040404e211 */ /* 0x000fe400078f08ff */
[----:B-1----:R-:W-:Y:S02]  /*10c70*/  @!P2 LOP3.LUT R7, R2, 0xfffffffe, RZ, 0xc0, !PT ;  /* 0xfffffffe0207a812 */ /* 0x002fe400078ec0ff */
[----:B------:R-:W-:Y:S01]  /*10c80*/  IADD3 R2, R5, 0x78, RZ ;  /* 0x0000007805027810 */ /* 0x000fe20007ffe0ff */
[----:B--2---:R-:W-:Y:S01]  /*10c90*/  @!P5 IMAD.WIDE R10, R19, 0x4, R12 ;  /* 0x00000004130ad825 */ /* 0x004fe200078e020c */
[----:B------:R-:W-:-:S03]  /*10ca0*/  IADD3 R19, R5, 0x80, RZ ;  /* 0x0000008005137810 */ /* 0x000fc60007ffe0ff */
[----:B------:R-:W-:Y:S01]  /*10cb0*/  @!P2 IMAD.WIDE R6, R7, 0x4, R12 ;  /* 0x000000040706a825 */ /* 0x000fe200078e020c */
[----:B------:R1:W-:Y:S01]  /*10cc0*/  @!P5 ST.E.64 [R10.64], R100 ;  /* 0x000000640a00d985 */ /* 0x0003e2000c101b0a */
[----:B------:R-:W-:-:S03]  /*10cd0*/  ISETP.GE.AND P5, PT, R18, c[0x0][0x3c8], PT ;  /* 0x0000f20012007a0c */ /* 0x000fc60003fa6270 */
[----:B------:R2:W-:Y:S01]  /*10ce0*/  @!P4 ST.E.64 [R16.64], R36 ;  /* 0x000000241000c985 */ /* 0x0005e2000c101b0a */
[----:B------:R-:W-:-:S03]  /*10cf0*/  ISETP.GE.AND P4, PT, R9, c[0x0][0x3c8], PT ;  /* 0x0000f20009007a0c */ /* 0x000fc60003f86270 */
[----:B------:R3:W-:Y:S01]  /*10d00*/  @!P3 ST.E.64 [R14.64], R40 ;  /* 0x000000280e00b985 */ /* 0x0007e2000c101b0a */
[----:B------:R-:W-:-:S03]  /*10d10*/  ISETP.GE.AND P3, PT, R2, c[0x0][0x3c8], PT ;  /* 0x0000f20002007a0c */ /* 0x000fc60003f66270 */
[----:B------:R4:W-:Y:S01]  /*10d20*/  @!P2 ST.E.64 [R6.64], R44 ;  /* 0x0000002c0600a985 */ /* 0x0009e2000c101b0a */
[----:B------:R-:W-:Y:S02]  /*10d30*/  ISETP.GE.AND P2, PT, R19, c[0x0][0x3c8], PT ;  /* 0x0000f20013007a0c */ /* 0x000fe40003f46270 */
[----:B------:R-:W-:-:S03]  /*10d40*/  @!P5 LEA.HI R18, R18, R18, RZ, 0x1 ;  /* 0x000000121212d211 */ /* 0x000fc600078f08ff */
[----:B------:R-:W-:-:S04]  /*10d50*/  @!P4 LEA.HI R9, R9, R9, RZ, 0x1 ;  /* 0x000000090909c211 */ /* 0x000fc800078f08ff */
[----:B------:R-:W-:Y:S02]  /*10d60*/  @!P3 LEA.HI R2, R2, R2, RZ, 0x1 ;  /* 0x000000020202b211 */ /* 0x000fe400078f08ff */
[----:B------:R-:W-:Y:S02]  /*10d70*/  @!P4 LOP3.LUT R9, R9, 0xfffffffe, RZ, 0xc0, !PT ;  /* 0xfffffffe0909c812 */ /* 0x000fe400078ec0ff */
[----:B------:R-:W-:Y:S01]  /*10d80*/  @!P2 LEA.HI R19, R19, R19, RZ, 0x1 ;  /* 0x000000131313a211 */ /* 0x000fe200078f08ff */
[----:B-1----:R-:W-:-:S03]  /*10d90*/  @!P1 IMAD.WIDE R10, R21, 0x4, R12 ;  /* 0x00000004150a9825 */ /* 0x002fc600078e020c */
[----:B------:R-:W-:Y:S02]  /*10da0*/  @!P2 LOP3.LUT R19, R19, 0xfffffffe, RZ, 0xc0, !PT ;  /* 0xfffffffe1313a812 */ /* 0x000fe400078ec0ff */
[----:B------:R-:W-:Y:S01]  /*10db0*/  IADD3 R21, R5, 0xa0, RZ ;  /* 0x000000a005157810 */ /* 0x000fe20007ffe0ff */
[--C-:B--2---:R-:W-:Y:S01]  /*10dc0*/  @!P4 IMAD.WIDE R16, R9, 0x4, R12.reuse ;  /* 0x000000040910c825 */ /* 0x104fe200078e020c */
[----:B------:R1:W-:Y:S01]  /*10dd0*/  @!P1 ST.E.64 [R10.64], R48 ;  /* 0x000000300a009985 */ /* 0x0003e2000c101b0a */
[----:B------:R-:W-:Y:S02]  /*10de0*/  ISETP.GE.AND P1, PT, R0, c[0x0][0x3c8], PT ;  /* 0x0000f20000007a0c */ /* 0x000fe40003f26270 */
[----:B---3--:R-:W-:Y:S01]  /*10df0*/  @!P5 LOP3.LUT R15, R18, 0xfffffffe, RZ, 0xc0, !PT ;  /* 0xfffffffe120fd812 */ /* 0x008fe200078ec0ff */
[--C-:B------:R-:W-:Y:S01]  /*10e00*/  @!P2 IMAD.WIDE R18, R19, 0x4, R12.reuse ;  /* 0x000000041312a825 */ /* 0x100fe200078e020c */
[----:B------:R-:W-:Y:S02]  /*10e10*/  IADD3 R9, R5, 0xb0, RZ ;  /* 0x000000b005097810 */ /* 0x000fe40007ffe0ff */
[----:B----4-:R-:W-:Y:S01]  /*10e20*/  @!P6 LOP3.LUT R7, R4, 0xfffffffe, RZ, 0xc0, !PT ;  /* 0xfffffffe0407e812 */ /* 0x010fe200078ec0ff */
[----:B------:R-:W-:Y:S01]  /*10e30*/  @!P5 IMAD.WIDE R14, R15, 0x4, R12 ;  /* 0x000000040f0ed825 */ /* 0x000fe200078e020c */
[----:B------:R-:W-:-:S03]  /*10e40*/  IADD3 R4, R5, 0xb8, RZ ;  /* 0x000000b805047810 */ /* 0x000fc60007ffe0ff */
[----:B------:R-:W-:Y:S02]  /*10e50*/  @!P6 IMAD.WIDE R6, R7, 0x4, R12 ;  /* 0x000000040706e825 */ /* 0x000fe400078e020c */
[----:B------:R-:W-:-:S03]  /*10e60*/  @!P1 LEA.HI R0, R0, R0, RZ, 0x1 ;  /* 0x0000000000009211 */ /* 0x000fc600078f08ff */
[----:B------:R2:W-:Y:S04]  /*10e70*/  @!P6 ST.E.64 [R6.64], R52 ;  /* 0x000000340600e985 */ /* 0x0005e8000c101b0a */
[----:B------:R3:W-:Y:S04]  /*10e80*/  @!P5 ST.E.64 [R14.64], R56 ;  /* 0x000000380e00d985 */ /* 0x0007e8000c101b0a */
[----:B------:R-:W-:Y:S01]  /*10e90*/  @!P4 ST.E.64 [R16.64], R60 ;  /* 0x0000003c1000c985 */ /* 0x000fe2000c101b0a */
[----:B------:R-:W-:Y:S02]  /*10ea0*/  ISETP.GE.AND P4, PT, R21, c[0x0][0x3c8], PT ;  /* 0x0000f20015007a0c */ /* 0x000fe40003f86270 */
[----:B-1----:R-:W-:-:S02]  /*10eb0*/  @!P3 LOP3.LUT R11, R2, 0xfffffffe, RZ, 0xc0, !PT ;  /* 0xfffffffe020bb812 */ /* 0x002fc400078ec0ff */
[----:B------:R-:W-:-:S03]  /*10ec0*/  IADD3 R2, R5, 0x98, RZ ;  /* 0x0000009805027810 */ /* 0x000fc60007ffe0ff */
[----:B------:R-:W-:Y:S01]  /*10ed0*/  @!P3 IMAD.WIDE R10, R11, 0x4, R12 ;  /* 0x000000040b0ab825 */ /* 0x000fe200078e020c */
[----:B------:R-:W-:-:S04]  /*10ee0*/  ISETP.GE.AND P5, PT, R2, c[0x0][0x3c8], PT ;  /* 0x0000f20002007a0c */ /* 0x000fc80003fa6270 */
[----:B------:R1:W-:Y:S01]  /*10ef0*/  @!P3 ST.E.64 [R10.64], R64 ;  /* 0x000000400a00b985 */ /* 0x0003e2000c101b0a */
[----:B------:R-:W-:Y:S02]  /*10f00*/  ISETP.GE.AND P3, PT, R20, c[0x0][0x3c8], PT ;  /* 0x0000f20014007a0c */ /* 0x000fe40003f66270 */
[----:B------:R-:W-:Y:S01]  /*10f10*/  @!P4 LEA.HI R21, R21, R21, RZ, 0x1 ;  /* 0x000000151515c211 */ /* 0x000fe200078f08ff */
[----:B------:R4:W-:Y:S01]  /*10f20*/  @!P2 ST.E.64 [R18.64], R68 ;  /* 0x000000441200a985 */ /* 0x0009e2000c101b0a */
[----:B------:R-:W-:Y:S02]  /*10f30*/  ISETP.GE.AND P2, PT, R9, c[0x0][0x3c8], PT ;  /* 0x0000f20009007a0c */ /* 0x000fe40003f46270 */
[----:B--2---:R-:W-:Y:S02]  /*10f40*/  @!P1 LOP3.LUT R7, R0, 0xfffffffe, RZ, 0xc0, !PT ;  /* 0xfffffffe00079812 */ /* 0x004fe400078ec0ff */
[----:B------:R-:W-:Y:S02]  /*10f50*/  IADD3 R0, R5, 0x90, RZ ;  /* 0x0000009005007810 */ /* 0x000fe40007ffe0ff */
[----:B------:R-:W-:Y:S01]  /*10f60*/  @!P5 LEA.HI R2, R2, R2, RZ, 0x1 ;  /* 0x000000020202d211 */ /* 0x000fe200078f08ff */
[----:B------:R-:W-:Y:S01]  /*10f70*/  @!P1 IMAD.WIDE R6, R7, 0x4, R12 ;  /* 0x0000000407069825 */ /* 0x000fe200078e020c */
[----:B------:R-:W-:-:S02]  /*10f80*/  ISETP.GE.AND P6, PT, R0, c[0x0][0x3c8], PT ;  /* 0x0000f20000007a0c */ /* 0x000fc40003fc6270 */
[----:B------:R-:W-:Y:S02]  /*10f90*/  @!P3 LEA.HI R20, R20, R20, RZ, 0x1 ;  /* 0x000000141414b211 */ /* 0x000fe400078f08ff */
[----:B------:R2:W-:Y:S01]  /*10fa0*/  @!P1 ST.E.64 [R6.64], R72 ;  /* 0x0000004806009985 */ /* 0x0005e2000c101b0a */
[----:B------:R-:W-:Y:S02]  /*10fb0*/  ISETP.GE.AND P1, PT, R4, c[0x0][0x3c8], PT ;  /* 0x0000f20004007a0c */ /* 0x000fe40003f26270 */
[----:B------:R-:W-:Y:S02]  /*10fc0*/  @!P2 LEA.HI R9, R9, R9, RZ, 0x1 ;  /* 0x000000090909a211 */ /* 0x000fe400078f08ff */
[----:B------:R-:W-:Y:S02]  /*10fd0*/  @!P4 LOP3.LUT R21, R21, 0xfffffffe, RZ, 0xc0, !PT ;  /* 0xfffffffe1515c812 */ /* 0x000fe400078ec0ff */
[----:B---3--:R-:W-:Y:S02]  /*10fe0*/  @!P3 LOP3.LUT R15, R20, 0xfffffffe, RZ, 0xc0, !PT ;  /* 0xfffffffe140fb812 */ /* 0x008fe400078ec0ff */
[----:B------:R-:W-:-:S02]  /*10ff0*/  @!P6 LEA.HI R0, R0, R0, RZ, 0x1 ;  /* 0x000000000000e211 */ /* 0x000fc400078f08ff */
[----:B------:R-:W-:Y:S01]  /*11000*/  @!P2 LOP3.LUT R9, R9, 0xfffffffe, RZ, 0xc0, !PT ;  /* 0xfffffffe0909a812 */ /* 0x000fe200078ec0ff */
[--C-:B------:R-:W-:Y:S01]  /*11010*/  @!P3 IMAD.WIDE R14, R15, 0x4, R12.reuse ;  /* 0x000000040f0eb825 */ /* 0x100fe200078e020c */
[----:B-1----:R-:W-:Y:S02]  /*11020*/  @!P5 LOP3.LUT R11, R2, 0xfffffffe, RZ, 0xc0, !PT ;  /* 0xfffffffe020bd812 */ /* 0x002fe400078ec0ff */
[----:B------:R-:W-:Y:S01]  /*11030*/  @!P1 LEA.HI R4, R4, R4, RZ, 0x1 ;  /* 0x0000000404049211 */ /* 0x000fe200078f08ff */
[----:B----4-:R-:W-:-:S03]  /*11040*/  @!P4 IMAD.WIDE R18, R21, 0x4, R12 ;  /* 0x000000041512c825 */ /* 0x010fc600078e020c */
[----:B------:R-:W-:Y:S01]  /*11050*/  @!P1 LOP3.LUT R17, R4, 0xfffffffe, RZ, 0xc0, !PT ;  /* 0xfffffffe04119812 */ /* 0x000fe200078ec0ff */
[----:B------:R-:W-:-:S04]  /*11060*/  @!P5 IMAD.WIDE R10, R11, 0x4, R12 ;  /* 0x000000040b0ad825 */ /* 0x000fc800078e020c */
[----:B------:R-:W-:Y:S01]  /*11070*/  @!P2 IMAD.WIDE R20, R9, 0x4, R12 ;  /* 0x000000040914a825 */ /* 0x000fe200078e020c */
[----:B--2---:R-:W-:-:S05]  /*11080*/  @!P6 LOP3.LUT R7, R0, 0xfffffffe, RZ, 0xc0, !PT ;  /* 0xfffffffe0007e812 */ /* 0x004fca00078ec0ff */
        /* <DEDUP_REMOVED lines=8> */
.L_x_1612:
[----:B------:R-:W-:Y:S05]  /*11110*/  BSYNC B0 ;  /* 0x0000000000007941 */ /* 0x000fea0003800000 */
.L_x_1611:
[----:B-1-3--:R1:W2:Y:S04]  /*11120*/  SHFL.IDX PT, R7, R8, 0x1, 0x1c1f ;  /* 0x003c1f0008077f89 */ /* 0x00a2a800000e0000 */
[----:B------:R1:W3:Y:S01]  /*11130*/  SHFL.IDX PT, R6, R3, 0x1, 0x1c1f ;  /* 0x003c1f0003067f89 */ /* 0x0002e200000e0000 */
[----:B------:R-:W-:Y:S05]  /*11140*/  @P0 EXIT ;  /* 0x000000000000094d */ /* 0x000fea0003800000 */
[C---:B-1----:R-:W-:Y:S02]  /*11150*/  IADD3 R3, R5.reuse, 0x8, RZ ;  /* 0x0000000805037810 */ /* 0x042fe40007ffe0ff */
[----:B------:R-:W-:-:S02]  /*11160*/  ISETP.GE.AND P1, PT, R5, c[0x0][0x3c8], PT ;  /* 0x0000f20005007a0c */ /* 0x000fc40003f26270 */
[----:B------:R-:W-:Y:S02]  /*11170*/  ISETP.GE.AND P0, PT, R3, c[0x0][0x3c8], PT ;  /* 0x0000f20003007a0c */ /* 0x000fe40003f06270 */
[C---:B------:R-:W-:Y:S02]  /*11180*/  IADD3 R2, R5.reuse, 0x10, RZ ;  /* 0x0000001005027810 */ /* 0x040fe40007ffe0ff */
[C---:B------:R-:W-:Y:S02]  /*11190*/  IADD3 R0, R5.reuse, 0x18, RZ ;  /* 0x0000001805007810 */ /* 0x040fe40007ffe0ff */
[----:B------:R-:W-:Y:S02]  /*111a0*/  ISETP.GE.AND P6, PT, R2, c[0x0][0x3c8], PT ;  /* 0x0000f20002007a0c */ /* 0x000fe40003fc6270 */
[----:B------:R-:W-:Y:S02]  /*111b0*/  ISETP.GE.AND P5, PT, R0, c[0x0][0x3c8], PT ;  /* 0x0000f20000007a0c */ /* 0x000fe40003fa6270 */
[C---:B------:R-:W-:Y:S01]  /*111c0*/  IADD3 R10, R5.reuse, 0x20, RZ ;  /* 0x00000020050a7810 */ /* 0x040fe20007ffe0ff */
[C---:B--234-:R-:W-:Y:S01]  /*111d0*/  @!P1 IMAD.WIDE R12, R5.reuse, 0x4, R6 ;  /* 0x00000004050c9825 */ /* 0x05cfe200078e0206 */
[----:B------:R-:W-:-:S02]  /*111e0*/  IADD3 R9, R5, 0x28, RZ ;  /* 0x0000002805097810 */ /* 0x000fc40007ffe0ff */
[----:B------:R-:W-:Y:S02]  /*111f0*/  @!P0 LEA.HI R3, R3, R3, RZ, 0x1 ;  /* 0x0000000303038211 */ /* 0x000fe400078f08ff */
[----:B------:R-:W-:Y:S01]  /*11200*/  IADD3 R8, R5, 0x30, RZ ;  /* 0x0000003005087810 */ /* 0x000fe20007ffe0ff */
[----:B------:R1:W-:Y:S01]  /*11210*/  @!P1 ST.E.64 [R12.64], R130 ;  /* 0x000000820c009985 */ /* 0x0003e2000c101b0a */
[----:B------:R-:W-:Y:S02]  /*11220*/  @!P0 LOP3.LUT R3, R3, 0xfffffffe, RZ, 0xc0, !PT ;  /* 0xfffffffe03038812 */ /* 0x000fe400078ec0ff */
[----:B------:R-:W-:Y:S02]  /*11230*/  IADD3 R4, R5, 0x38, RZ ;  /* 0x0000003805047810 */ /* 0x000fe40007ffe0ff */
[----:B------:R-:W-:Y:S01]  /*11240*/  ISETP.GE.AND P4, PT, R10, c[0x0][0x3c8], PT ;  /* 0x0000f2000a007a0c */ /* 0x000fe20003f86270 */
[----:B------:R-:W-:Y:S01]  /*11250*/  @!P0 IMAD.WIDE R14, R3, 0x4, R6 ;  /* 0x00000004030e8825 */ /* 0x000fe200078e0206 */
        /* <DEDUP_REMOVED lines=8> */
[----:B------:R-:W-:Y:S02]  /*112e0*/  @!P6 LOP3.LUT R11, R2, 0xfffffffe, RZ, 0xc0, !PT ;  /* 0xfffffffe020be812 */ /* 0x000fe400078ec0ff */
[----:B------:R-:W-:Y:S02]  /*112f0*/  @!P4 LEA.HI R10, R10, R10, RZ, 0x1 ;  /* 0x0000000a0a0ac211 */ /* 0x000fe400078f08ff */
[----:B------:R-:W-:Y:S02]  /*11300*/  @!P3 LEA.HI R9, R9, R9, RZ, 0x1 ;  /* 0x000000090909b211 */ /* 0x000fe400078f08ff */
[----:B------:R-:W-:Y:S02]  /*11310*/  IADD3 R2, R5, 0x48, RZ ;  /* 0x0000004805027810 */ /* 0x000fe40007ffe0ff */
[----:B-1----:R-:W-:Y:S02]  /*11320*/  @!P5 LOP3.LUT R13, R0, 0xfffffffe, RZ, 0xc0, !PT ;  /* 0xfffffffe000dd812 */ /* 0x002fe400078ec0ff */
[----:B------:R-:W-:-:S02]  /*11330*/  @!P2 LEA.HI R8, R8, R8, RZ, 0x1 ;  /* 0x000000080808a211 */ /* 0x000fc400078f08ff */
[----:B------:R-:W-:Y:S01]  /*11340*/  IADD3 R0, R5, 0x50, RZ ;  /* 0x0000005005007810 */ /* 0x000fe20007ffe0ff */
[--C-:B------:R-:W-:Y:S01]  /*11350*/  @!P5 IMAD.WIDE R12, R13, 0x4, R6.reuse ;  /* 0x000000040d0cd825 */ /* 0x100fe200078e0206 */
[----:B------:R-:W-:Y:S02]  /*11360*/  @!P1 LEA.HI R4, R4, R4, RZ, 0x1 ;  /* 0x0000000404049211 */ /* 0x000fe400078f08ff */
[----:B------:R-:W-:Y:S02]  /*11370*/  @!P0 LEA.HI R3, R3, R3, RZ, 0x1 ;  /* 0x0000000303038211 */ /* 0x000fe400078f08ff */
[----:B------:R-:W-:Y:S01]  /*11380*/  @!P3 LOP3.LUT R9, R9, 0xfffffffe, RZ, 0xc0, !PT ;  /* 0xfffffffe0909b812 */ /* 0x000fe200078ec0ff */
[----:B--2---:R-:W-:Y:S01]  /*11390*/  @!P6 IMAD.WIDE R14, R11, 0x4, R6 ;  /* 0x000000040b0ee825 */ /* 0x004fe200078e0206 */
[----:B------:R-:W-:Y:S02]  /*113a0*/  @!P4 LOP3.LUT R11, R10, 0xfffffffe, RZ, 0xc0, !PT ;  /* 0xfffffffe0a0bc812 */ /* 0x000fe400078ec0ff */
[----:B------:R-:W-:-:S02]  /*113b0*/  @!P0 LOP3.LUT R3, R3, 0xfffffffe, RZ, 0xc0, !PT ;  /* 0xfffffffe03038812 */ /* 0x000fc400078ec0ff */
[----:B------:R1:W-:Y:S01]  /*113c0*/  @!P6 ST.E.64 [R14.64], R122 ;  /* 0x0000007a0e00e985 */ /* 0x0003e2000c101b0a */
[----:B------:R-:W-:Y:S01]  /*113d0*/  ISETP.GE.AND P6, PT, R2, c[0x0][0x3c8], PT ;  /* 0x0000f20002007a0c */ /* 0x000fe20003fc6270 */
[--C-:B------:R-:W-:Y:S01]  /*113e0*/  @!P4 IMAD.WIDE R10, R11, 0x4, R6.reuse ;  /* 0x000000040b0ac825 */ /* 0x100fe200078e0206 */
[----:B------:R-:W-:Y:S01]  /*113f0*/  IADD3 R20, R5, 0x58, RZ ;  /* 0x0000005805147810 */ /* 0x000fe20007ffe0ff */
[----:B------:R2:W-:Y:S01]  /*11400*/  @!P5 ST.E.64 [R12.64], R118 ;  /* 0x000000760c00d985 */ /* 0x0005e2000c101b0a */
[----:B------:R-:W-:Y:S01]  /*11410*/  ISETP.GE.AND P5, PT, R0, c[0x0][0x3c8], PT ;  /* 0x0000f20000007a0c */ /* 0x000fe20003fa6270 */
[----:B------:R-:W-:Y:S01]  /*11420*/  @!P0 IMAD.WIDE R16, R3, 0x4, R6 ;  /* 0x0000000403108825 */ /* 0x000fe200078e0206 */
[C---:B------:R-:W-:Y:S01]  /*11430*/  IADD3 R19, R5.reuse, 0x60, RZ ;  /* 0x0000006005137810 */ /* 0x040fe20007ffe0ff */
[----:B------:R3:W-:Y:S01]  /*11440*/  @!P4 ST.E.64 [R10.64], R114 ;  /* 0x000000720a00c985 */ /* 0x0007e2000c101b0a */
[C---:B------:R-:W-:Y:S02]  /*11450*/  IADD3 R18, R5.reuse, 0x68, RZ ;  /* 0x0000006805127810 */ /* 0x040fe40007ffe0ff */
[----:B------:R-:W-:-:S02]  /*11460*/  IADD3 R3, R5, 0x78, RZ ;  /* 0x0000007805037810 */ /* 0x000fc40007ffe0ff */
[----:B------:R-:W-:Y:S02]  /*11470*/  ISETP.GE.AND P4, PT, R20, c[0x0][0x3c8], PT ;  /* 0x0000f20014007a0c */ /* 0x000fe40003f86270 */
[----:B------:R-:W-:-:S03]  /*11480*/  @!P6 LEA.HI R2, R2, R2, RZ, 0x1 ;  /* 0x000000020202e211 */ /* 0x000fc600078f08ff */
[----:B------:R-:W-:-:S08]  /*11490*/  @!P5 LEA.HI R0, R0, R0, RZ, 0x1 ;  /* 0x000000000000d211 */ /* 0x000fd000078f08ff */
[----:B------:R-:W-:Y:S02]  /*114a0*/  @!P4 LEA.HI R20, R20, R20, RZ, 0x1 ;  /* 0x000000141414c211 */ /* 0x000fe400078f08ff */
[----:B-1----:R-:W-:Y:S01]  /*114b0*/  @!P2 LOP3.LUT R15, R8, 0xfffffffe, RZ, 0xc0, !PT ;  /* 0xfffffffe080fa812 */ /* 0x002fe200078ec0ff */
[----:B------:R-:W-:Y:S01]  /*114c0*/  @!P3 IMAD.WIDE R8, R9, 0x4, R6 ;  /* 0x000000040908b825 */ /* 0x000fe200078e0206 */
[----:B--2---:R-:W-:-:S03]  /*114d0*/  @!P1 LOP3.LUT R13, R4, 0xfffffffe, RZ, 0xc0, !PT ;  /* 0xfffffffe040d9812 */ /* 0x004fc600078ec0ff */
[--C-:B------:R-:W-:Y:S01]  /*114e0*/  @!P2 IMAD.WIDE R14, R15, 0x4, R6.reuse ;  /* 0x000000040f0ea825 */ /* 0x100fe200078e0206 */
[----:B------:R-:W-:Y:S01]  /*114f0*/  IADD3 R4, R5, 0x70, RZ ;  /* 0x0000007005047810 */ /* 0x000fe20007ffe0ff */
[----:B------:R1:W-:Y:S01]  /*11500*/  @!P3 ST.E.64 [R8.64], R110 ;  /* 0x0000006e0800b985 */ /* 0x0003e2000c101b0a */
[----:B------:R-:W-:Y:S01]  /*11510*/  ISETP.GE.AND P3, PT, R19, c[0x0][0x3c8], PT ;  /* 0x0000f20013007a0c */ /* 0x000fe20003f66270 */
[--C-:B------:R-:W-:Y:S01]  /*11520*/  @!P1 IMAD.WIDE R12, R13, 0x4, R6.reuse ;  /* 0x000000040d0c9825 */ /* 0x100fe200078e0206 */
[----:B---3--:R-:W-:Y:S01]  /*11530*/  @!P5 LOP3.LUT R11, R0, 0xfffffffe, RZ, 0xc0, !PT ;  /* 0xfffffffe000bd812 */ /* 0x008fe200078ec0ff */
[----:B------:R-:W-:Y:S01]  /*11540*/  @!P2 ST.E.64 [R14.64], R106 ;  /* 0x0000006a0e00a985 */ /* 0x000fe2000c101b0a */
[----:B------:R-:W-:Y:S02]  /*11550*/  ISETP.GE.AND P2, PT, R18, c[0x0][0x3c8], PT ;  /* 0x0000f20012007a0c */ /* 0x000fe40003f46270 */
[----:B------:R-:W-:Y:S01]  /*11560*/  IADD3 R0, R5, 0x88, RZ ;  /* 0x0000008805007810 */ /* 0x000fe20007ffe0ff */
[----:B------:R2:W-:Y:S01]  /*11570*/  @!P1 ST.E.64 [R12.64], R102 ;  /* 0x000000660c009985 */ /* 0x0005e2000c101b0a */
[----:B------:R-:W-:Y:S01]  /*11580*/  ISETP.GE.AND P1, PT, R4, c[0x0][0x3c8], PT ;  /* 0x0000f20004007a0c */ /* 0x000fe20003f26270 */
[----:B------:R-:W-:-:S02]  /*11590*/  @!P5 IMAD.WIDE R10, R11, 0x4, R6 ;  /* 0x000000040b0ad825 */ /* 0x000fc400078e0206 */
[----:B------:R3:W-:Y:S01]  /*115a0*/  @!P0 ST.E.64 [R16.64], R38 ;  /* 0x0000002610008985 */ /* 0x0007e2000c101b0a */
[----:B------:R-:W-:Y:S02]  /*115b0*/  ISETP.GE.AND P0, PT, R3, c[0x0][0x3c8], PT ;  /* 0x0000f20003007a0c */ /* 0x000fe40003f06270 */
[----:B------:R-:W-:-:S03]  /*115c0*/  @!P3 LEA.HI R19, R19, R19, RZ, 0x1 ;  /* 0x000000131313b211 */ /* 0x000fc600078f08ff */
[----:B------:R-:W-:Y:S02]  /*115d0*/  @!P2 LEA.HI R18, R18, R18, RZ, 0x1 ;  /* 0x000000121212a211 */ /* 0x000fe400078f08ff */
[----:B------:R-:W-:Y:S02]  /*115e0*/  @!P3 LOP3.LUT R19, R19, 0xfffffffe, RZ, 0xc0, !PT ;  /* 0xfffffffe1313b812 */ /* 0x000fe400078ec0ff */
[----:B------:R-:W-:-:S04]  /*115f0*/  @!P1 LEA.HI R4, R4, R4, RZ, 0x1 ;  /* 0x0000000404049211 */ /* 0x000fc800078f08ff */
[----:B------:R-:W-:Y:S02]  /*11600*/  @!P0 LEA.HI R3, R3, R3, RZ, 0x1 ;  /* 0x0000000303038211 */ /* 0x000fe400078f08ff */
[----:B-1----:R-:W-:Y:S02]  /*11610*/  @!P6 LOP3.LUT R9, R2, 0xfffffffe, RZ, 0xc0, !PT ;  /* 0xfffffffe0209e812 */ /* 0x002fe400078ec0ff */
[----:B------:R-:W-:Y:S02]  /*11620*/  IADD3 R2, R5, 0x80, RZ ;  /* 0x0000008005027810 */ /* 0x000fe40007ffe0ff */
[----:B------:R-:W-:Y:S01]  /*11630*/  @!P0 LOP3.LUT R3, R3, 0xfffffffe, RZ, 0xc0, !PT ;  /* 0xfffffffe03038812 */ /* 0x000fe200078ec0ff */
[----:B------:R-:W-:Y:S01]  /*11640*/  @!P6 IMAD.WIDE R8, R9, 0x4, R6 ;  /* 0x000000040908e825 */ /* 0x000fe200078e0206 */
[----:B--2---:R-:W-:-:S03]  /*11650*/  @!P4 LOP3.LUT R13, R20, 0xfffffffe, RZ, 0xc0, !PT ;  /* 0xfffffffe140dc812 */ /* 0x004fc600078ec0ff */
[--C-:B------:R-:W-:Y:S01]  /*11660*/  @!P3 IMAD.WIDE R14, R19, 0x4, R6.reuse ;  /* 0x00000004130eb825 */ /* 0x100fe200078e0206 */
[----:B------:R1:W-:Y:S01]  /*11670*/  @!P6 ST.E.64 [R8.64], R42 ;  /* 0x0000002a0800e985 */ /* 0x0003e2000c101b0a */
[----:B------:R-:W-:Y:S02]  /*11680*/  ISETP.GE.AND P6, PT, R2, c[0x0][0x3c8], PT ;  /* 0x0000f20002007a0c */ /* 0x000fe40003fc6270 */
[--C-:B------:R-:W-:Y:S01]  /*11690*/  @!P4 IMAD.WIDE R12, R13, 0x4, R6.reuse ;  /* 0x000000040d0cc825 */ /* 0x100fe200078e0206 */
[----:B------:R2:W-:Y:S01]  /*116a0*/  @!P5 ST.E.64 [R10.64], R46 ;  /* 0x0000002e0a00d985 */ /* 0x0005e2000c101b0a */
[----:B------:R-:W-:Y:S02]  /*116b0*/  ISETP.GE.AND P5, PT, R0, c[0x0][0x3c8], PT ;  /* 0x0000f20000007a0c */ /* 0x000fe40003fa6270 */
[----:B------:R-:W-:Y:S01]  /*116c0*/  IADD3 R20, R5, 0x90, RZ ;  /* 0x0000009005147810 */ /* 0x000fe20007ffe0ff */
[----:B---3--:R-:W-:Y:S01]  /*116d0*/  @!P0 IMAD.WIDE R16, R3, 0x4, R6 ;  /* 0x0000000403108825 */ /* 0x008fe200078e0206 */
[C---:B------:R-:W-:Y:S01]  /*116e0*/  IADD3 R19, R5.reuse, 0x98, RZ ;  /* 0x0000009805137810 */ /* 0x040fe20007ffe0ff */
[----:B------:R3:W-:Y:S01]  /*116f0*/  @!P4 ST.E.64 [R12.64], R50 ;  /* 0x000000320c00c985 */ /* 0x0007e2000c101b0a */
[----:B------:R-:W-:-:S02]  /*11700*/  IADD3 R3, R5, 0xb0, RZ ;  /* 0x000000b005037810 */ /* 0x000fc40007ffe0ff */
[----:B------:R-:W-:Y:S01]  /*11710*/  ISETP.GE.AND P4, PT, R20, c[0x0][0x3c8], PT ;  /* 0x0000f20014007a0c */ /* 0x000fe20003f86270 */
[----:B------:R4:W-:Y:S01]  /*11720*/  @!P3 ST.E.64 [R14.64], R54 ;  /* 0x000000360e00b985 */ /* 0x0009e2000c101b0a */
[----:B------:R-:W-:Y:S02]  /*11730*/  ISETP.GE.AND P3, PT, R19, c[0x0][0x3c8], PT ;  /* 0x0000f20013007a0c */ /* 0x000fe40003f66270 */
[----:B------:R-:W-:Y:S02]  /*11740*/  @!P6 LEA.HI R2, R2, R2, RZ, 0x1 ;  /* 0x000000020202e211 */ /* 0x000fe400078f08ff */
[----:B------:R-:W-:-:S07]  /*11750*/  @!P5 LEA.HI R0, R0, R0, RZ, 0x1 ;  /* 0x000000000000d211 */ /* 0x000fce00078f08ff */
[----:B------:R-:W-:Y:S02]  /*11760*/  @!P4 LEA.HI R20, R20, R20, RZ, 0x1 ;  /* 0x000000141414c211 */ /* 0x000fe400078f08ff */
[----:B------:R-:W-:Y:S02]  /*11770*/  @!P3 LEA.HI R19, R19, R19, RZ, 0x1 ;  /* 0x000000131313b211 */ /* 0x000fe400078f08ff */
[----:B-1----:R-:W-:Y:S02]  /*11780*/  @!P2 LOP3.LUT R9, R18, 0xfffffffe, RZ, 0xc0, !PT ;  /* 0xfffffffe1209a812 */ /* 0x002fe400078ec0ff */
[----:B------:R-:W-:Y:S02]  /*11790*/  IADD3 R18, R5, 0xa0, RZ ;  /* 0x000000a005127810 */ /* 0x000fe40007ffe0ff */
[----:B--2---:R-:W-:Y:S01]  /*117a0*/  @!P1 LOP3.LUT R11, R4, 0xfffffffe, RZ, 0xc0, !PT ;  /* 0xfffffffe040b9812 */ /* 0x004fe200078ec0ff */
[----:B------:R-:W-:Y:S01]  /*117b0*/  @!P2 IMAD.WIDE R8, R9, 0x4, R6 ;  /* 0x000000040908a825 */ /* 0x000fe200078e0206 */
[----:B------:R-:W-:-:S02]  /*117c0*/  IADD3 R4, R5, 0xa8, RZ ;  /* 0x000000a805047810 */ /* 0x000fc40007ffe0ff */
[----:B------:R-:W-:Y:S01]  /*117d0*/  @!P3 LOP3.LUT R19, R19, 0xfffffffe, RZ, 0xc0, !PT ;  /* 0xfffffffe1313b812 */ /* 0x000fe200078ec0ff */
[----:B------:R-:W-:Y:S01]  /*117e0*/  @!P1 IMAD.WIDE R10, R11, 0x4, R6 ;  /* 0x000000040b0a9825 */ /* 0x000fe200078e0206 */
[----:B------:R1:W-:Y:S01]  /*117f0*/  @!P2 ST.E.64 [R8.64], R58 ;  /* 0x0000003a0800a985 */ /* 0x0003e2000c101b0a */
[----:B------:R-:W-:Y:S02]  /*11800*/  ISETP.GE.AND P2, PT, R18, c[0x0][0x3c8], PT ;  /* 0x0000f20012007a0c */ /* 0x000fe40003f46270 */
[----:B---3--:R-:W-:Y:S01]  /*11810*/  @!P4 LOP3.LUT R13, R20, 0xfffffffe, RZ, 0xc0, !PT ;  /* 0xfffffffe140dc812 */ /* 0x008fe200078ec0ff */
        /* <DEDUP_REMOVED lines=34> */
.L_x_1610:
        /* <DEDUP_REMOVED lines=50> */
.L_x_1613:
        /* <DEDUP_REMOVED lines=10> */
.L_x_4965:


//--------------------- .text._ZN7cutlass13device_kernelIN5flash19enable_sm80_to_sm89INS1_16FlashAttnFwdSm80INS1_25CollectiveMainloopFwdSm80ILi8ELi2ELb0EN4cute5tupleIJNS5_1CILi128EEENS7_ILi64EEENS7_ILi192EEEEEELi192ENS_10bfloat16_tEfNS_4arch4Sm80ELb0ELb1ELb1ELb1ELb0ELb0ELb1ELb1EEENS1_21CollectiveEpilogueFwdINS6_IJS8_SA_S9_EEENS6_IJNS7_ILi1EEESI_SI_EEESC_SE_Li256ELb1ELb1ELb1ELb0EEENS1_36VarlenDynamicPersistentTileSchedulerILi128ELi64ELi256ELi256ELb1ELb1ELb0ELb1ELb0ELb1EEEEEEEEEvNT_6ParamsE --------------------------
	.section	.text._ZN7cutlass13device_kernelIN5flash19enable_sm80_to_sm89INS1_16FlashAttnFwdSm80INS1_25CollectiveMainloopFwdSm80ILi8ELi2ELb0EN4cute5tupleIJNS5_1CILi128EEENS7_ILi64EEENS7_ILi192EEEEEELi192ENS_10bfloat16_tEfNS_4arch4Sm80ELb0ELb1ELb1ELb1ELb0ELb0ELb1ELb1EEENS1_21CollectiveEpilogueFwdINS6_IJS8_SA_S9_EEENS6_IJNS7_ILi1EEESI_SI_EEESC_SE_Li256ELb1ELb1ELb1ELb0EEENS1_36VarlenDynamicPersistentTileSchedulerILi128ELi64ELi256ELi256ELb1ELb1ELb0ELb1ELb0ELb1EEEEEEEEEvNT_6ParamsE,"ax",@progbits
	.sectioninfo	@"SHI_REGISTERS=255"
	.align	128
.text._ZN7cutlass13device_kernelIN5flash19enable_sm80_to_sm89INS1_16FlashAttnFwdSm80INS1_25CollectiveMainloopFwdSm80ILi8ELi2ELb0EN4cute5tupleIJNS5_1CILi128EEENS7_ILi64EEENS7_ILi192EEEEEELi192ENS_10bfloat16_tEfNS_4arch4Sm80ELb0ELb1ELb1ELb1ELb0ELb0ELb1ELb1EEENS1_21CollectiveEpilogueFwdINS6_IJS8_SA_S9_EEENS6_IJNS7_ILi1EEESI_SI_EEESC_SE_Li256ELb1ELb1ELb1ELb0EEENS1_36VarlenDynamicPersistentTileSchedulerILi128ELi64ELi256ELi256ELb1ELb1ELb0ELb1ELb0ELb1EEEEEEEEEvNT_6ParamsE:
        .type           _ZN7cutlass13device_kernelIN5flash19enable_sm80_to_sm89INS1_16FlashAttnFwdSm80INS1_25CollectiveMainloopFwdSm80ILi8ELi2ELb0EN4cute5tupleIJNS5_1CILi128EEENS7_ILi64EEENS7_ILi192EEEEEELi192ENS_10bfloat16_tEfNS_4arch4Sm80ELb0ELb1ELb1ELb1ELb0ELb0ELb1ELb1EEENS1_21CollectiveEpilogueFwdINS6_IJS8_SA_S9_EEENS6_IJNS7_ILi1EEESI_SI_EEESC_SE_Li256ELb1ELb1ELb1ELb0EEENS1_36VarlenDynamicPersistentTileSchedulerILi128ELi64ELi256ELi256ELb1ELb1ELb0ELb1ELb0ELb1EEEEEEEEEvNT_6ParamsE,@function
        .size           _ZN7cutlass13device_kernelIN5flash19enable_sm80_to_sm89INS1_16FlashAttnFwdSm80INS1_25CollectiveMainloopFwdSm80ILi8ELi2ELb0EN4cute5tupleIJNS5_1CILi128EEENS7_ILi64EEENS7_ILi192EEEEEELi192ENS_10bfloat16_tEfNS_4arch4Sm80ELb0ELb1ELb1ELb1ELb0ELb0ELb1ELb1EEENS1_21CollectiveEpilogueFwdINS6_IJS8_SA_S9_EEENS6_IJNS7_ILi1EEESI_SI_EEESC_SE_Li256ELb1ELb1ELb1ELb0EEENS1_36VarlenDynamicPersistentTileSchedulerILi128ELi64ELi256ELi256ELb1ELb1ELb0ELb1ELb0ELb1EEEEEEEEEvNT_6ParamsE,(.L_x_4966 - _ZN7cutlass13device_kernelIN5flash19enable_sm80_to_sm89INS1_16FlashAttnFwdSm80INS1_25CollectiveMainloopFwdSm80ILi8ELi2ELb0EN4cute5tupleIJNS5_1CILi128EEENS7_ILi64EEENS7_ILi192EEEEEELi192ENS_10bfloat16_tEfNS_4arch4Sm80ELb0ELb1ELb1ELb1ELb0ELb0ELb1ELb1EEENS1_21CollectiveEpilogueFwdINS6_IJS8_SA_S9_EEENS6_IJNS7_ILi1EEESI_SI_EEESC_SE_Li256ELb1ELb1ELb1ELb0EEENS1_36VarlenDynamicPersistentTileSchedulerILi128ELi64ELi256ELi256ELb1ELb1ELb0ELb1ELb0ELb1EEEEEEEEEvNT_6ParamsE)
        .other          _ZN7cutlass13device_kernelIN5flash19enable_sm80_to_sm89INS1_16FlashAttnFwdSm80INS1_25CollectiveMainloopFwdSm80ILi8ELi2ELb0EN4cute5tupleIJNS5_1CILi128EEENS7_ILi64EEENS7_ILi192EEEEEELi192ENS_10bfloat16_tEfNS_4arch4Sm80ELb0ELb1ELb1ELb1ELb0ELb0ELb1ELb1EEENS1_21CollectiveEpilogueFwdINS6_IJS8_SA_S9_EEENS6_IJNS7_ILi1EEESI_SI_EEESC_SE_Li256ELb1ELb1ELb1ELb0EEENS1_36VarlenDynamicPersistentTileSchedulerILi128ELi64ELi256ELi256ELb1ELb1ELb0ELb1ELb0ELb1EEEEEEEEEvNT_6ParamsE,@"STO_CUDA_ENTRY STV_DEFAULT"
_ZN7cutlass13device_kernelIN5flash19enable_sm80_to_sm89INS1_16FlashAttnFwdSm80INS1_25CollectiveMainloopFwdSm80ILi8ELi2ELb0EN4cute5tupleIJNS5_1CILi128EEENS7_ILi64EEENS7_ILi192EEEEEELi192ENS_10bfloat16_tEfNS_4arch4Sm80ELb0ELb1ELb1ELb1ELb0ELb0ELb1ELb1EEENS1_21CollectiveEpilogueFwdINS6_IJS8_SA_S9_EEENS6_IJNS7_ILi1EEESI_SI_EEESC_SE_Li256ELb1ELb1ELb1ELb0EEENS1_36VarlenDynamicPersistentTileSchedulerILi128ELi64ELi256ELi256ELb1ELb1ELb0ELb1ELb0ELb1EEEEEEEEEvNT_6ParamsE:
        /* <DEDUP_REMOVED lines=52> */
.L_x_1619:
        /* <DEDUP_REMOVED lines=16> */
.L_x_1762:
        /* <DEDUP_REMOVED lines=16> */
.L_x_1763:
[----:B---3--:R-:W-:-:S05]  /*0540*/  IMAD R0, R0, c[0x0][0x538], RZ ;  /* 0x00014e0000007a24 */ /* 0x008fca00078e02ff */
[----:B------:R-:W-:-:S04]  /*0550*/  IADD3 R6, R0, R6, RZ ;  /* 0x0000000600067210 */ /* 0x000fc80007ffe0ff */
[----:B------:R-:W-:-:S13]  /*0560*/  ISETP.GT.AND P0, PT, R6, UR4, PT ;  /* 0x0000000406007c0c */ /* 0x000fda000bf04270 */
[----:B-12---:R-:W-:Y:S05]  /*0570*/  @!P0 BRA `(.L_x_1619) ;  /* 0xfffffdc000008947 */ /* 0x006fea000383ffff */
.L_x_1615:
[----:B------:R-:W-:-:S05]  /*0580*/  IADD3 R11, -R0, R6, RZ ;  /* 0x00000006000b7210 */ /* 0x000fca0007ffe1ff */
[----:B------:R-:W-:-:S05]  /*0590*/  IMAD R0, R4, c[0x0][0x538], R11 ;  /* 0x00014e0004007a24 */ /* 0x000fca00078e020b */
[----:B------:R-:W-:Y:S01]  /*05a0*/  ISETP.GT.AND P0, PT, R0, UR4, PT ;  /* 0x0000000400007c0c */ /* 0x000fe2000bf04270 */
[----:B------:R-:W-:-:S12]  /*05b0*/  BRA.DIV ~URZ, `(.L_x_1620) ;  /* 0x00014b727f007947 */ /* 0x000fd8000b800000 */
[----:B------:R-:W-:-:S04]  /*05c0*/  VOTE.ANY R10, PT, !P0 ;  /* 0x00000000000a7806 */ /* 0x000fc800040e0100 */
.L_x_1764:
[----:B------:R-:W1:Y:S02]  /*05d0*/  POPC R6, R10 ;  /* 0x0000000a00067309 */ /* 0x000e640000000000 */
[----:B-12---:R-:W-:Y:S01]  /*05e0*/  IADD3 R231, R6, R7, RZ ;  /* 0x0000000706e77210 */ /* 0x006fe20007ffe0ff */
[----:B------:R-:W-:Y:S05]  /*05f0*/  BRA.DIV ~URZ, `(.L_x_1621) ;  /* 0x00014b827f007947 */ /* 0x000fea000b800000 */
[----:B------:R1:W2:Y:S01]  /*0600*/  SHFL.IDX PT, R229, R9, R6, 0x1f ;  /* 0x00001f0609e57589 */ /* 0x0002a200000e0000 */
[----:B------:R-:W-:-:S03]  /*0610*/  MOV R7, RZ ;  /* 0x000000ff00077202 */ /* 0x000fc60000000f00 */
[----:B------:R1:W3:Y:S04]  /*0620*/  SHFL.IDX PT, R9, R8, R6, 0x1f ;  /* 0x00001f0608097589 */ /* 0x0002e800000e0000 */
.L_x_1765:
[----:B------:R-:W-:Y:S01]  /*0630*/  ISETP.NE.AND P0, PT, R10, RZ, PT ;  /* 0x000000ff0a00720c */ /* 0x000fe20003f05270 */
[----:B------:R-:W-:-:S12]  /*0640*/  BSSY B0, `(.L_x_1622) ;  /* 0x0000005000007945 */ /* 0x000fd80003800000 */
[----:B------:R-:W-:Y:S05]  /*0650*/  @!P0 BRA `(.L_x_1623) ;  /* 0x0000003000008947 */ /* 0x000fea0003800000 */
[----:B------:R-:W-:Y:S01]  /*0660*/  IADD3 R3, R6, -0x1, RZ ;  /* 0xffffffff06037810 */ /* 0x000fe20007ffe0ff */
[----:B------:R-:W-:Y:S05]  /*0670*/  BRA.DIV ~URZ, `(.L_x_1624) ;  /* 0x00014be27f007947 */ /* 0x000fea000b800000 */
[----:B------:R4:W1:Y:S02]  /*0680*/  SHFL.IDX PT, R7, R4, R3, 0x1f ;  /* 0x00001f0304077589 */ /* 0x00086400000e0000 */
.L_x_1623:
[----:B------:R-:W-:Y:S05]  /*0690*/  BSYNC B0 ;  /* 0x0000000000007941 */ /* 0x000fea0003800000 */
.L_x_1622:
        /* <DEDUP_REMOVED lines=67> */
.L_x_1626:
        /* <DEDUP_REMOVED lines=68> */
.L_x_1627:
[----:B------:R-:W-:Y:S05]  /*0f10*/  BSYNC B0 ;  /* 0x0000000000007941 */ /* 0x000fea0003800000 */
.L_x_1625:
[----:B------:R-:W-:-:S04]  /*0f20*/  LOP3.LUT R0, RZ, R0, RZ, 0x33, !PT ;  /* 0x00000000ff007212 */ /* 0x000fc800078e33ff */
[----:B------:R-:W-:Y:S01]  /*0f30*/  IADD3 R229, R0, R229, RZ ;  /* 0x000000e500e57210 */ /* 0x000fe20007ffe0ff */
[----:B------:R-:W-:Y:S05]  /*0f40*/  BRA `(.L_x_1628) ;  /* 0x0000004000007947 */ /* 0x000fea0003800000 */
.L_x_1616:
[----:B--2---:R-:W-:Y:S01]  /*0f50*/  IMAD.MOV.U32 R229, RZ, RZ, RZ ;  /* 0x000000ffffe57224 */ /* 0x004fe200078e00ff */
[----:B------:R-:W-:Y:S01]  /*0f60*/  MOV R230, RZ ;  /* 0x000000ff00e67202 */ /* 0x000fe20000000f00 */
[----:B------:R-:W-:Y:S01]  /*0f70*/  IMAD.U32 R228, RZ, RZ, UR4 ;  /* 0x00000004ffe47e24 */ /* 0x000fe2000f8e00ff */
[----:B------:R-:W-:Y:S02]  /*0f80*/  MOV R231, c[0x0][0x53c] ;  /* 0x00014f0000e77a02 */ /* 0x000fe40000000f00 */
.L_x_1628:
[----:B------:R-:W-:Y:S01]  /*0f90*/  ISETP.NE.AND P0, PT, R12, RZ, PT ;  /* 0x000000ff0c00720c */ /* 0x000fe20003f05270 */
[----:B------:R-:W-:-:S12]  /*0fa0*/  WARPSYNC 0xffffffff ;  /* 0xffffffff00007948 */ /* 0x000fd80003800000 */
[----:B------:R1:W-:Y:S04]  /*0fb0*/  @!P0 STS.128 [0x24100], R228 ;  /* 0x024100e4ff008388 */ /* 0x0003e80000000c00 */
[----:B------:R-:W-:Y:S06]  /*0fc0*/  BAR.ARV 0x5, 0x100 ;  /* 0x0144000000007b1d */ /* 0x000fec0000002000 */
.L_x_1614:
[----:B-12---:R-:W-:-:S13]  /*0fd0*/  ISETP.GE.AND P0, PT, R231, c[0x0][0x53c], PT ;  /* 0x00014f00e7007a0c */ /* 0x006fda0003f06270 */
[----:B------:R-:W-:Y:S05]  /*0fe0*/  @P0 EXIT ;  /* 0x000000000000094d */ /* 0x000fea0003800000 */
[----:B------:R-:W1:Y:S02]  /*0ff0*/  S2R R14, SR_TID.X ;  /* 0x00000000000e7919 */ /* 0x000e640000002100 */
[----:B-1----:R-:W-:-:S04]  /*1000*/  SHF.R.S32.HI R7, RZ, 0x1f, R14 ;  /* 0x0000001fff077819 */ /* 0x002fc8000001140e */
[CC--:B------:R-:W-:Y:S02]  /*1010*/  LEA.HI R12, R7.reuse, R14.reuse, RZ, 0x2 ;  /* 0x0000000e070c7211 */ /* 0x0c0fe400078f10ff */
[----:B------:R-:W-:Y:S02]  /*1020*/  LEA.HI R3, R7, R14, RZ, 0x4 ;  /* 0x0000000e07037211 */ /* 0x000fe400078f20ff */
[--C-:B------:R-:W-:Y:S02]  /*1030*/  SHF.R.S32.HI R8, RZ, 0x2, R12.reuse ;  /* 0x00000002ff087819 */ /* 0x100fe4000001140c */
[----:B------:R-:W-:Y:S02]  /*1040*/  SHF.R.S32.HI R0, RZ, 0x1f, R12 ;  /* 0x0000001fff007819 */ /* 0x000fe4000001140c */
        /* <DEDUP_REMOVED lines=12> */
[CC--:B------:R-:W-:Y:S01]  /*1110*/  LEA.HI R3, R7.reuse, R14.reuse, RZ, 0x6 ;  /* 0x0000000e07037211 */ /* 0x0c0fe200078f30ff */
[----:B------:R-:W-:Y:S01]  /*1120*/  IMAD.IADD R9, R14, 0x1, -R4 ;  /* 0x000000010e097824 */ /* 0x000fe200078e0a04 */
[----:B------:R-:W-:Y:S01]  /*1130*/  LEA.HI R7, R7, R14, RZ, 0x5 ;  /* 0x0000000e07077211 */ /* 0x000fe200078f28ff */
[----:B------:R-:W-:Y:S01]  /*1140*/  IMAD.SHL.U32 R0, R251, 0x40, RZ ;  /* 0x00000040fb007824 */ /* 0x000fe200078e00ff */
[----:B------:R-:W-:Y:S01]  /*1150*/  SHF.R.S32.HI R4, RZ, 0x1f, R2 ;  /* 0x0000001fff047819 */ /* 0x000fe20000011402 */
[----:B------:R-:W-:Y:S02]  /*1160*/  IMAD.SHL.U32 R3, R3, 0x8, RZ ;  /* 0x0000000803037824 */ /* 0x000fe400078e00ff */
[----:B------:R-:W-:Y:S01]  /*1170*/  IMAD.SHL.U32 R210, R9, 0x8, RZ ;  /* 0x0000000809d27824 */ /* 0x000fe200078e00ff */
[----:B------:R-:W-:-:S02]  /*1180*/  LEA.HI R11, R4, R2, RZ, 0x3 ;  /* 0x00000002040b7211 */ /* 0x000fc400078f18ff */
[----:B------:R-:W-:Y:S02]  /*1190*/  LOP3.LUT R0, R0, 0x1c0, RZ, 0xc0, !PT ;  /* 0x000001c000007812 */ /* 0x000fe400078ec0ff */
[----:B------:R-:W-:Y:S02]  /*11a0*/  LOP3.LUT R6, R3, 0x7ffffe00, RZ, 0xc0, !PT ;  /* 0x7ffffe0003067812 */ /* 0x000fe400078ec0ff */
[----:B------:R-:W-:Y:S02]  /*11b0*/  LOP3.LUT R4, R11, 0xfffffff8, RZ, 0xc0, !PT ;  /* 0xfffffff80b047812 */ /* 0x000fe400078ec0ff */
[----:B------:R-:W-:Y:S02]  /*11c0*/  SHF.R.U32.HI R5, RZ, 0x3, R0 ;  /* 0x00000003ff057819 */ /* 0x000fe40000011600 */
[----:B------:R-:W-:Y:S01]  /*11d0*/  LOP3.LUT R3, R0, 0x38, R210, 0xf8, !PT ;  /* 0x0000003800037812 */ /* 0x000fe200078ef8d2 */
[----:B------:R-:W-:Y:S01]  /*11e0*/  IMAD.SHL.U32 R0, R9, 0x40, RZ ;  /* 0x0000004009007824 */ /* 0x000fe200078e00ff */
[----:B------:R-:W-:Y:S01]  /*11f0*/  IADD3 R209, R210, 0x40, RZ ;  /* 0x00000040d2d17810 */ /* 0x000fe20007ffe0ff */
[----:B------:R-:W-:Y:S01]  /*1200*/  IMAD.IADD R9, R2, 0x1, -R4 ;  /* 0x0000000102097824 */ /* 0x000fe200078e0a04 */
[----:B------:R-:W-:-:S02]  /*1210*/  LOP3.LUT R2, R7, 0xffffffe0, RZ, 0xc0, !PT ;  /* 0xffffffe007027812 */ /* 0x000fc400078ec0ff */
[----:B------:R-:W-:Y:S02]  /*1220*/  LOP3.LUT R0, R0, 0x1c0, RZ, 0xc0, !PT ;  /* 0x000001c000007812 */ /* 0x000fe400078ec0ff */
[----:B------:R-:W-:Y:S01]  /*1230*/  LOP3.LUT R227, R6, R3, R5, 0xf6, !PT ;  /* 0x0000000306e37212 */ /* 0x000fe200078ef605 */
[----:B------:R-:W-:Y:S01]  /*1240*/  IMAD.IADD R15, R14, 0x1, -R2 ;  /* 0x000000010e0f7824 */ /* 0x000fe200078e0a02 */
[----:B------:R-:W-:Y:S02]  /*1250*/  LOP3.LUT R4, R0, 0x8, R10, 0xf8, !PT ;  /* 0x0000000800047812 */ /* 0x000fe400078ef80a */
[----:B------:R-:W-:Y:S01]  /*1260*/  SHF.R.U32.HI R3, RZ, 0x3, R0 ;  /* 0x00000003ff037819 */ /* 0x000fe20000011600 */
[----:B------:R-:W-:Y:S01]  /*1270*/  IMAD.SHL.U32 R227, R227, 0x2, RZ ;  /* 0x00000002e3e37824 */ /* 0x000fe200078e00ff */
[--C-:B------:R-:W-:Y:S02]  /*1280*/  SHF.R.S32.HI R6, RZ, 0x5, R7.reuse ;  /* 0x00000005ff067819 */ /* 0x100fe40000011407 */
[----:B------:R-:W-:Y:S01]  /*1290*/  SHF.R.S32.HI R0, RZ, 0x1f, R7 ;  /* 0x0000001fff007819 */ /* 0x000fe20000011407 */
[----:B------:R-:W-:Y:S01]  /*12a0*/  IMAD.SHL.U32 R7, R13, 0x8, RZ ;  /* 0x000000080d077824 */ /* 0x000fe200078e00ff */
[----:B------:R-:W-:-:S02]  /*12b0*/  LOP3.LUT R2, R12, 0xfffffffc, RZ, 0xc0, !PT ;  /* 0xfffffffc0c027812 */ /* 0x000fc400078ec0ff */
[----:B------:R-:W-:Y:S02]  /*12c0*/  LOP3.LUT R12, R4, R3, RZ, 0x3c, !PT ;  /* 0x00000003040c7212 */ /* 0x000fe400078e3cff */
[----:B------:R-:W-:Y:S01]  /*12d0*/  LEA.HI R0, R0, R6, RZ, 0x3 ;  /* 0x0000000600007211 */ /* 0x000fe200078f18ff */
[----:B------:R-:W-:Y:S01]  /*12e0*/  IMAD.IADD R4, R14, 0x1, -R2 ;  /* 0x000000010e047824 */ /* 0x000fe200078e0a02 */
[----:B------:R-:W-:Y:S01]  /*12f0*/  SHF.R.S32.HI R10, RZ, 0x1f, R15 ;  /* 0x0000001fff0a7819 */ /* 0x000fe2000001140f */
[----:B------:R-:W-:Y:S01]  /*1300*/  IMAD.SHL.U32 R2, R9, 0x40, RZ ;  /* 0x0000004009027824 */ /* 0x000fe200078e00ff */
[----:B------:R-:W-:Y:S02]  /*1310*/  LOP3.LUT R0, R0, 0xffffff8, RZ, 0xc0, !PT ;  /* 0x0ffffff800007812 */ /* 0x000fe400078ec0ff */
[----:B------:R-:W-:Y:S02]  /*1320*/  LEA.HI R10, R10, R15, RZ, 0x2 ;  /* 0x0000000f0a0a7211 */ /* 0x000fe400078f10ff */
[----:B------:R-:W-:Y:S01]  /*1330*/  LOP3.LUT R2, R2, 0x1c0, RZ, 0xc0, !PT ;  /* 0x000001c002027812 */ /* 0x000fe200078ec0ff */
[----:B------:R-:W-:Y:S01]  /*1340*/  IMAD.IADD R3, R6, 0x1, -R0 ;  /* 0x0000000106037824 */ /* 0x000fe200078e0a00 */
[----:B------:R-:W-:-:S02]  /*1350*/  SHF.R.S32.HI R0, RZ, 0x2, R10 ;  /* 0x00000002ff007819 */ /* 0x000fc4000001140a */
[----:B------:R-:W-:Y:S02]  /*1360*/  LOP3.LUT R7, R2, 0x8, R7, 0xf8, !PT ;  /* 0x0000000802077812 */ /* 0x000fe400078ef807 */
[----:B------:R-:W-:Y:S01]  /*1370*/  SHF.R.U32.HI R2, RZ, 0x3, R2 ;  /* 0x00000003ff027819 */ /* 0x000fe20000011602 */
[----:B------:R-:W-:Y:S01]  /*1380*/  IMAD R14, R3, 0x10, R0 ;  /* 0x00000010030e7824 */ /* 0x000fe200078e0200 */
[----:B------:R-:W-:Y:S01]  /*1390*/  LOP3.LUT R5, R8, 0x1, RZ, 0xc0, !PT ;  /* 0x0000000108057812 */ /* 0x000fe200078ec0ff */
[----:B------:R-:W-:Y:S01]  /*13a0*/  IMAD.SHL.U32 R3, R6, 0x400, RZ ;  /* 0x0000040006037824 */ /* 0x000fe200078e00ff */
[----:B------:R-:W-:Y:S02]  /*13b0*/  LEA.HI R0, R4, R4, RZ, 0x1 ;  /* 0x0000000404007211 */ /* 0x000fe400078f08ff */
[----:B------:R-:W-:Y:S01]  /*13c0*/  LOP3.LUT R7, R7, R2, RZ, 0x3c, !PT ;  /* 0x0000000207077212 */ /* 0x000fe200078e3cff */
[----:B------:R-:W-:Y:S01]  /*13d0*/  IMAD.SHL.U32 R2, R8, 0x40, RZ ;  /* 0x0000004008027824 */ /* 0x000fe200078e00ff */
[----:B------:R-:W-:Y:S01]  /*13e0*/  ISETP.NE.U32.AND P3, PT, R5, 0x1, PT ;  /* 0x000000010500780c */ /* 0x000fe20003f65070 */
[----:B------:R-:W-:Y:S01]  /*13f0*/  IMAD R5, R4, 0x2, R3 ;  /* 0x0000000204057824 */ /* 0x000fe200078e0203 */
[----:B------:R-:W-:Y:S01]  /*1400*/  LOP3.LUT R0, R0, 0x1ffffffe, RZ, 0xc0, !PT ;  /* 0x1ffffffe00007812 */ /* 0x000fe200078ec0ff */
[----:B------:R-:W-:Y:S01]  /*1410*/  STL [R1+0x30], R14 ;  /* 0x0000300e01007387 */ /* 0x000fe20000100800 */
[----:B------:R-:W-:-:S02]  /*1420*/  LOP3.LUT R6, R2, 0x1c0, RZ, 0xc0, !PT ;  /* 0x000001c002067812 */ /* 0x000fc400078ec0ff */
[----:B------:R-:W-:Y:S01]  /*1430*/  R2P PR, R8, 0x6 ;  /* 0x0000000608007804 */ /* 0x000fe20000000000 */
[----:B------:R-:W-:Y:S01]  /*1440*/  IMAD.SHL.U32 R8, R11, 0x40, RZ ;  /* 0x000000400b087824 */ /* 0x000fe200078e00ff */
[----:B------:R-:W-:Y:S01]  /*1450*/  LOP3.LUT P0, RZ, R9, 0x2, RZ, 0xc0, !PT ;  /* 0x0000000209ff7812 */ /* 0x000fe2000780c0ff */
[----:B------:R-:W-:Y:S01]  /*1460*/  IMAD.IADD R233, R4, 0x1, -R0 ;  /* 0x0000000104e97824 */ /* 0x000fe200078e0a00 */
[----:B------:R-:W-:Y:S01]  /*1470*/  LEA.HI R4, R6, R6, RZ, 0x1d ;  /* 0x0000000606047211 */ /* 0x000fe200078fe8ff */
[----:B------:R-:W-:Y:S01]  /*1480*/  IMAD R0, R13, 0x200, R12 ;  /* 0x000002000d007824 */ /* 0x000fe200078e020c */
[----:B------:R-:W-:Y:S01]  /*1490*/  LOP3.LUT R2, R8, 0xfffffe00, RZ, 0xc0, !PT ;  /* 0xfffffe0008027812 */ /* 0x000fe200078ec0ff */
[----:B------:R-:W-:Y:S01]  /*14a0*/  IMAD R233, R233, 0x8, R14 ;  /* 0x00000008e9e97824 */ /* 0x000fe200078e020e */
[----:B------:R-:W-:Y:S01]  /*14b0*/  LOP3.LUT P4, RZ, R9, 0x4, RZ, 0xc0, !PT ;  /* 0x0000000409ff7812 */ /* 0x000fe2000788c0ff */
[----:B------:R-:W-:Y:S01]  /*14c0*/  IMAD.IADD R8, R5, 0x1, R4 ;  /* 0x0000000105087824 */ /* 0x000fe200078e0204 */
[----:B------:R-:W-:Y:S01]  /*14d0*/  LOP3.LUT R5, R10, 0x7ffffffc, RZ, 0xc0, !PT ;  /* 0x7ffffffc0a057812 */ /* 0x000fe200078ec0ff */
[----:B------:R-:W-:Y:S01]  /*14e0*/  IMAD.MOV.U32 R4, RZ, RZ, 0x20 ;  /* 0x00000020ff047424 */ /* 0x000fe200078e00ff */
[CC--:B------:R-:W-:Y:S01]  /*14f0*/  IADD3 R3, R7.reuse, R2.reuse, R3 ;  /* 0x0000000207037210 */ /* 0x0c0fe20007ffe003 */
[----:B------:R-:W-:Y:S01]  /*1500*/  IMAD.MOV.U32 R9, RZ, RZ, 0x40 ;  /* 0x00000040ff097424 */ /* 0x000fe200078e00ff */
[----:B------:R-:W-:Y:S01]  /*1510*/  LOP3.LUT R2, R7, R2, RZ, 0xfc, !PT ;  /* 0x0000000207027212 */ /* 0x000fe200078efcff */
[----:B------:R-:W-:Y:S01]  /*1520*/  IMAD.IADD R7, R15, 0x1, -R5 ;  /* 0x000000010f077824 */ /* 0x000fe200078e0a05 */
[----:B------:R-:W-:-:S02]  /*1530*/  SEL R6, R4, 0xffffffe0, !P1 ;  /* 0xffffffe004067807 */ /* 0x000fc40004800000 */
[----:B------:R-:W-:Y:S01]  /*1540*/  LEA R10, R8, 0x80, 0x1 ;  /* 0x00000080080a7811 */ /* 0x000fe200078e08ff */
[----:B------:R-:W-:Y:S01]  /*1550*/  IMAD.SHL.U32 R214, R7, 0x2, RZ ;  /* 0x0000000207d67824 */ /* 0x000fe200078e00ff */
[----:B------:R-:W-:Y:S02]  /*1560*/  SEL R5, R9, 0xffffffc0, !P2 ;  /* 0xffffffc009057807 */ /* 0x000fe40005000000 */
[----:B------:R-:W-:Y:S01]  /*1570*/  SEL R192, R4, 0xffffffe0, !P0 ;  /* 0xffffffe004c07807 */ /* 0x000fe20004000000 */
[C---:B------:R-:W-:Y:S01]  /*1580*/  IMAD.IADD R8, R10.reuse, 0x1, R6 ;  /* 0x000000010a087824 */ /* 0x040fe200078e0206 */
[C---:B------:R-:W-:Y:S01]  /*1590*/  IADD3 R7, R10.reuse, -0x10, RZ ;  /* 0xfffffff00a077810 */ /* 0x040fe20007ffe0ff */
[C---:B------:R-:W-:Y:S01]  /*15a0*/  IMAD.IADD R4, R10.reuse, 0x1, R5 ;  /* 0x000000010a047824 */ /* 0x040fe200078e0205 */
[----:B------:R-:W-:Y:S01]  /*15b0*/  @P3 IADD3 R7, R10, 0x10, RZ ;  /* 0x000000100a073810 */ /* 0x000fe20007ffe0ff */
[----:B------:R-:W-:Y:S01]  /*15c0*/  STL [R1+0x8], R10 ;  /* 0x0000080a01007387 */ /* 0x000fe20000100800 */
[----:B------:R-:W-:-:S02]  /*15d0*/  LEA R194, R2, 0x100, 0x1 ;  /* 0x0000010002c27811 */ /* 0x000fc400078e08ff */
[----:B------:R-:W-:Y:S01]  /*15e0*/  LEA R193, R0, 0xc100, 0x1 ;  /* 0x0000c10000c17811 */ /* 0x000fe200078e08ff */
[----:B------:R1:W-:Y:S01]  /*15f0*/  STL [R1+0x14], R8 ;  /* 0x0000140801007387 */ /* 0x0003e20000100800 */
[----:B------:R-:W-:Y:S01]  /*1600*/  IMAD.IADD R2, R5, 0x1, R7 ;  /* 0x0000000105027824 */ /* 0x000fe200078e0207 */
[----:B------:R-:W-:Y:S02]  /*1610*/  SEL R0, R9, 0xffffffc0, !P4 ;  /* 0xffffffc009007807 */ /* 0x000fe40006000000 */
[----:B------:R2:W-:Y:S01]  /*1620*/  STL [R1+0x24], R4 ;  /* 0x0000240401007387 */ /* 0x0005e20000100800 */
[----:B------:R-:W-:Y:S02]  /*1630*/  LEA R187, R3, 0x18100, 0x1 ;  /* 0x0001810003bb7811 */ /* 0x000fe400078e08ff */
[----:B------:R-:W-:Y:S01]  /*1640*/  IADD3 R232, R210, 0x80, RZ ;  /* 0x00000080d2e87810 */ /* 0x000fe20007ffe0ff */
[----:B------:R-:W-:Y:S01]  /*1650*/  STL [R1+0xc], R7 ;  /* 0x00000c0701007387 */ /* 0x000fe20000100800 */
[----:B------:R-:W-:Y:S01]  /*1660*/  SHF.R.S32.HI R211, RZ, 0x1f, R210 ;  /* 0x0000001fffd37819 */ /* 0x000fe200000114d2 */
[C---:B------:R-:W-:Y:S01]  /*1670*/  IMAD.IADD R188, R187.reuse, 0x1, R192 ;  /* 0x00000001bbbc7824 */ /* 0x040fe200078e02c0 */
[----:B------:R-:W-:Y:S01]  /*1680*/  SHF.R.S32.HI R249, RZ, 0x1f, R209 ;  /* 0x0000001ffff97819 */ /* 0x000fe200000114d1 */
[----:B------:R-:W-:Y:S01]  /*1690*/  IMAD.IADD R190, R187, 0x1, R0 ;  /* 0x00000001bbbe7824 */ /* 0x000fe200078e0200 */
[----:B------:R-:W-:Y:S01]  /*16a0*/  SHF.R.S32.HI R248, RZ, 0x1f, R232 ;  /* 0x0000001ffff87819 */ /* 0x000fe200000114e8 */
[----:B------:R-:W-:Y:S01]  /*16b0*/  IMAD.IADD R195, R0, 0x1, R194 ;  /* 0x0000000100c37824 */ /* 0x000fe200078e02c2 */
[C---:B------:R-:W-:Y:S01]  /*16c0*/  IADD3 R225, R227.reuse, 0x100, RZ ;  /* 0x00000100e3e17810 */ /* 0x040fe20007ffe0ff */
[----:B------:R-:W-:Y:S01]  /*16d0*/  IMAD.IADD R189, R188, 0x1, R0 ;  /* 0x00000001bcbd7824 */ /* 0x000fe200078e0200 */
[----:B------:R-:W-:Y:S01]  /*16e0*/  IADD3 R224, R227, 0xc100, RZ ;  /* 0x0000c100e3e07810 */ /* 0x000fe20007ffe0ff */
[----:B-1----:R-:W-:-:S02]  /*16f0*/  IMAD.IADD R8, R8, 0x1, R5 ;  /* 0x0000000108087824 */ /* 0x002fc400078e0205 */
[----:B--2---:R-:W-:-:S03]  /*1700*/  IMAD.IADD R4, R6, 0x1, R7 ;  /* 0x0000000106047824 */ /* 0x004fc600078e0207 */
[----:B------:R-:W-:Y:S01]  /*1710*/  STL [R1+0x20], R8 ;  /* 0x0000200801007387 */ /* 0x000fe20000100800 */
[----:B------:R-:W-:-:S03]  /*1720*/  IMAD.IADD R3, R4, 0x1, R5 ;  /* 0x0000000104037824 */ /* 0x000fc600078e0205 */
[----:B------:R-:W-:Y:S04]  /*1730*/  STL [R1+0x10], R4 ;  /* 0x0000100401007387 */ /* 0x000fe80000100800 */
[----:B------:R1:W-:Y:S04]  /*1740*/  STL [R1+0x1c], R2 ;  /* 0x00001c0201007387 */ /* 0x0003e80000100800 */
[----:B------:R2:W-:Y:S01]  /*1750*/  STL [R1+0x18], R3 ;  /* 0x0000180301007387 */ /* 0x0005e20000100800 */
[----:B-1----:R-:W-:-:S04]  /*1760*/  IMAD.IADD R2, R192, 0x1, R194 ;  /* 0x00000001c0027824 */ /* 0x002fc800078e02c2 */
[----:B------:R-:W-:-:S05]  /*1770*/  IMAD.IADD R2, R0, 0x1, R2 ;  /* 0x0000000100027824 */ /* 0x000fca00078e0202 */
[----:B------:R2:W-:Y:S02]  /*1780*/  STL [R1+0x28], R2 ;  /* 0x0000280201007387 */ /* 0x0005e40000100800 */
.L_x_1761:
        /* <DEDUP_REMOVED lines=10> */
[----:B--2---:R-:W-:Y:S01]  /*1830*/  IMAD.WIDE R2, R231, R14, c[0x0][0x350] ;  /* 0x0000d400e7027625 */ /* 0x004fe200078e020e */
        /* <DEDUP_REMOVED lines=16> */
.L_x_1629:
[----:B------:R-:W-:-:S04]  /*1940*/  ISETP.NE.U32.AND P0, PT, RZ, c[0x0][0x368], PT ;  /* 0x0000da00ff007a0c */ /* 0x000fc80003f05070 */
[----:B------:R-:W-:-:S13]  /*1950*/  ISETP.NE.AND.EX P0, PT, RZ, c[0x0][0x36c], PT, P0 ;  /* 0x0000db00ff007a0c */ /* 0x000fda0003f05300 */
[----:B------:R-:W-:Y:S05]  /*1960*/  @!P0 BRA `(.L_x_1630) ;  /* 0x0000003000008947 */ /* 0x000fea0003800000 */
[----:B-1----:R-:W-:-:S05]  /*1970*/  IMAD.WIDE R2, R231, R14, c[0x0][0x368] ;  /* 0x0000da00e7027625 */ /* 0x002fca00078e020e */
[----:B------:R1:W5:Y:S01]  /*1980*/  LDG.E R0, [R2.64] ;  /* 0x0000000802007981 */ /* 0x000362000c1e1900 */
[----:B------:R-:W-:Y:S05]  /*1990*/  BRA `(.L_x_1631) ;  /* 0x0000005000007947 */ /* 0x000fea0003800000 */
.L_x_1630:
[----:B------:R-:W-:Y:S01]  /*19a0*/  MOV R0, c[0x0][0x1d0] ;  /* 0x0000740000007a02 */ /* 0x000fe20000000f00 */
[----:B------:R-:W-:Y:S05]  /*19b0*/  @!P4 BRA `(.L_x_1631) ;  /* 0x000000300000c947 */ /* 0x000fea0003800000 */
[----:B-1----:R-:W2:Y:S04]  /*19c0*/  LDG.E R4, [R2.64] ;  /* 0x0000000802047981 */ /* 0x002ea8000c1e1900 */
[----:B------:R-:W2:Y:S02]  /*19d0*/  LDG.E R0, [R2.64+0x4] ;  /* 0x0000040802007981 */ /* 0x000ea4000c1e1900 */
[----:B--2---:R-:W-:-:S03]  /*19e0*/  IADD3 R0, -R4, R0, RZ ;  /* 0x0000000004007210 */ /* 0x004fc60007ffe1ff */
.L_x_1631:
[----:B-1----:R-:W-:Y:S01]  /*19f0*/  IMAD.MOV.U32 R2, RZ, RZ, c[0x0][0x2c4] ;  /* 0x0000b100ff027624 */ /* 0x002fe200078e00ff */
[----:B-----5:R-:W-:Y:S01]  /*1a00*/  IADD3 R13, R11, R10, RZ ;  /* 0x0000000a0b0d7210 */ /* 0x020fe20007ffe0ff */
[----:B------:R-:W-:-:S02]  /*1a10*/  IMAD.IADD R215, R0, 0x1, -R10 ;  /* 0x0000000100d77824 */ /* 0x000fc400078e0a0a */
[----:B------:R-:W-:Y:S01]  /*1a20*/  IMAD.SHL.U32 R226, R229, 0x80, RZ ;  /* 0x00000080e5e27824 */ /* 0x000fe200078e00ff */
[----:B------:R-:W-:Y:S01]  /*1a30*/  ISETP.NE.AND P2, PT, R2, 0x1, PT ;  /* 0x000000010200780c */ /* 0x000fe20003f45270 */
[----:B------:R-:W-:Y:S01]  /*1a40*/  IMAD.MOV.U32 R7, RZ, RZ, c[0x0][0x32c] ;  /* 0x0000cb00ff077624 */ /* 0x000fe200078e00ff */
[----:B------:R-:W-:Y:S02]  /*1a50*/  IADD3 R4, R215, 0x1, -R216 ;  /* 0x00000001d7047810 */ /* 0x000fe40007ffe8d8 */
[----:B------:R-:W-:Y:S02]  /*1a60*/  IADD3 R2, R226, 0x7f, RZ ;  /* 0x0000007fe2027810 */ /* 0x000fe40007ffe0ff */
[----:B------:R-:W-:Y:S01]  /*1a70*/  ISETP.GE.AND P1, PT, R7, 0x1, PT ;  /* 0x000000010700780c */ /* 0x000fe20003f26270 */
[----:B------:R1:W-:Y:S01]  /*1a80*/  STL [R1+0x4], R4 ;  /* 0x0000040401007387 */ /* 0x0003e20000100800 */
[----:B------:R-:W-:-:S05]  /*1a90*/  MOV R0, R2 ;  /* 0x0000000200007202 */ /* 0x000fca0000000f00 */
[----:B------:R-:W-:-:S05]  /*1aa0*/  @P2 IMAD.HI.U32 R3, R2, c[0x0][0x2c8], RZ ;  /* 0x0000b20002032a27 */ /* 0x000fca00078e00ff */
        /* <DEDUP_REMOVED lines=14> */
.L_x_1634:
[----:B------:R-:W-:-:S13]  /*1b90*/  ISETP.NE.AND P0, PT, R7, 0x1, PT ;  /* 0x000000010700780c */ /* 0x000fda0003f05270 */
[----:B------:R-:W-:-:S05]  /*1ba0*/  @P0 IMAD.HI.U32 R0, R2, c[0x0][0x330], RZ ;  /* 0x0000cc0002000a27 */ /* 0x000fca00078e00ff */
[----:B------:R-:W-:Y:S02]  /*1bb0*/  @P0 SHF.R.U32.HI R2, RZ, c[0x0][0x334], R0 ;  /* 0x0000cd00ff020a19 */ /* 0x000fe40000011600 */
.L_x_1635:
[----:B------:R-:W-:Y:S05]  /*1bc0*/  BSYNC B0 ;  /* 0x0000000000007941 */ /* 0x000fea0003800000 */
.L_x_1633:
[----:B------:R-:W-:-:S05]  /*1bd0*/  IMAD R2, R2, R7, c[0x0][0x32c] ;  /* 0x0000cb0002027624 */ /* 0x000fca00078e0207 */
[----:B------:R-:W-:-:S04]  /*1be0*/  IMNMX R3, R3, R2, PT ;  /* 0x0000000203037217 */ /* 0x000fc80003800200 */
.L_x_1632:
[----:B------:R-:W-:Y:S01]  /*1bf0*/  IADD3 R3, R3, 0x3f, RZ ;  /* 0x0000003f03037810 */ /* 0x000fe20007ffe0ff */
[----:B-1----:R-:W-:Y:S01]  /*1c00*/  @P2 IMAD.HI.U32 R4, R226, c[0x0][0x2c8], RZ ;  /* 0x0000b200e2042a27 */ /* 0x002fe200078e00ff */
        /* <DEDUP_REMOVED lines=8> */
[----:B------:R-:W-:Y:S01]  /*1c90*/  IMAD.IADD R0, R250, 0x1, R0 ;  /* 0x00000001fa007824 */ /* 0x000fe200078e0200 */
[----:B------:R-:W-:Y:S02]  /*1ca0*/  SHF.R.S32.HI R3, RZ, 0x6, R3 ;  /* 0x00000006ff037819 */ /* 0x000fe40000011403 */
[----:B------:R-:W-:Y:S02]  /*1cb0*/  SHF.R.S32.HI R4, RZ, 0x6, R2 ;  /* 0x00000006ff047819 */ /* 0x000fe40000011402 */
        /* <DEDUP_REMOVED lines=12> */
.L_x_1638:
[----:B------:R-:W-:-:S13]  /*1d80*/  ISETP.NE.AND P0, PT, R7, 0x1, PT ;  /* 0x000000010700780c */ /* 0x000fda0003f05270 */
[----:B------:R-:W-:-:S05]  /*1d90*/  @P0 IMAD.HI.U32 R3, R0, c[0x0][0x330], RZ ;  /* 0x0000cc0000030a27 */ /* 0x000fca00078e00ff */
[----:B------:R-:W-:Y:S02]  /*1da0*/  @P0 SHF.R.U32.HI R0, RZ, c[0x0][0x334], R3 ;  /* 0x0000cd00ff000a19 */ /* 0x000fe40000011603 */
.L_x_1639:
[----:B------:R-:W-:Y:S05]  /*1db0*/  BSYNC B0 ;  /* 0x0000000000007941 */ /* 0x000fea0003800000 */
.L_x_1637:
[----:B------:R-:W-:-:S05]  /*1dc0*/  IMAD R0, R0, c[0x0][0x32c], RZ ;  /* 0x0000cb0000007a24 */ /* 0x000fca00078e02ff */
[----:B------:R-:W-:-:S04]  /*1dd0*/  IMNMX R2, R2, R0, !PT ;  /* 0x0000000002027217 */ /* 0x000fc80007800200 */
.L_x_1636:
        /* <DEDUP_REMOVED lines=13> */
[----:B------:R1:W-:Y:S02]  /*1eb0*/  STL [R1], R15 ;  /* 0x0000000f01007387 */ /* 0x0003e40000100800 */
[----:B------:R-:W-:Y:S05]  /*1ec0*/  @!P0 BRA `(.L_x_1641) ;  /* 0x000001f000008947 */ /* 0x000fea0003800000 */
[----:B------:R-:W-:Y:S01]  /*1ed0*/  ISETP.NE.AND P0, PT, R252, RZ, PT ;  /* 0x000000fffc00720c */ /* 0x000fe20003f05270 */
[----:B------:R-:W-:-:S03]  /*1ee0*/  IMAD.MOV.U32 R4, RZ, RZ, RZ ;  /* 0x000000ffff047224 */ /* 0x000fc600078e00ff */
[----:B------:R-:W-:-:S04]  /*1ef0*/  SEL R0, R252, c[0x0][0x338], P0 ;  /* 0x0000ce00fc007a07 */ /* 0x000fc80000000000 */
[----:B------:R-:W-:Y:S02]  /*1f00*/  IABS R3, R0 ;  /* 0x0000000000037213 */ /* 0x000fe40000000000 */
[----:B------:R-:W-:Y:S02]  /*1f10*/  IADD3 R6, R0, -0x1, R11 ;  /* 0xffffffff00067810 */ /* 0x000fe40007ffe00b */
[----:B------:R-:W2:Y:S03]  /*1f20*/  I2F.RP R2, R3 ;  /* 0x0000000300027306 */ /* 0x000ea60000209400 */
[----:B------:R-:W-:-:S05]  /*1f30*/  IMAD.IADD R6, R6, 0x1, -R8 ;  /* 0x0000000106067824 */ /* 0x000fca00078e0a08 */
[----:B------:R-:W-:Y:S01]  /*1f40*/  IABS R10, R6 ;  /* 0x00000006000a7213 */ /* 0x000fe20000000000 */
        /* <DEDUP_REMOVED lines=23> */
.L_x_1641:
[----:B------:R-:W-:Y:S05]  /*20c0*/  BSYNC B0 ;  /* 0x0000000000007941 */ /* 0x000fea0003800000 */
.L_x_1640:
[----:B------:R-:W-:Y:S01]  /*20d0*/  IMAD R200, R15, R2, R8 ;  /* 0x000000020fc87224 */ /* 0x000fe200078e0208 */
        /* <DEDUP_REMOVED lines=55> */
[----:B------:R-:W2:Y:S01]  /*2450*/  S2R R3, SR_TID.X ;  /* 0x0000000000037919 */ /* 0x000ea20000002100 */
[----:B------:R-:W-:-:S04]  /*2460*/  ISETP.NE.U32.AND P3, PT, RZ, c[0x0][0x340], PT ;  /* 0x0000d000ff007a0c */ /* 0x000fc80003f65070 */
[----:B------:R-:W-:Y:S02]  /*2470*/  ISETP.NE.AND.EX P3, PT, RZ, c[0x0][0x344], PT, P3 ;  /* 0x0000d100ff007a0c */ /* 0x000fe40003f65330 */
[----:B--2---:R-:W-:-:S04]  /*2480*/  SHF.R.S32.HI R4, RZ, 0x1f, R3 ;  /* 0x0000001fff047819 */ /* 0x004fc80000011403 */
[----:B------:R-:W-:-:S04]  /*2490*/  LEA.HI R4, R4, R3, RZ, 0x3 ;  /* 0x0000000304047211 */ /* 0x000fc800078f18ff */
[----:B------:R-:W-:-:S04]  /*24a0*/  LOP3.LUT R4, R4, 0xfffffff8, RZ, 0xc0, !PT ;  /* 0xfffffff804047812 */ /* 0x000fc800078ec0ff */
[----:B------:R-:W-:Y:S01]  /*24b0*/  IADD3 R4, -R4, R3, RZ ;  /* 0x0000000304047210 */ /* 0x000fe20007ffe1ff */
[----:B------:R-:W-:-:S05]  /*24c0*/  @P3 IMAD.WIDE R2, R231, R14, c[0x0][0x340] ;  /* 0x0000d000e7023625 */ /* 0x000fca00078e020e */
[----:B-1----:R1:W2:Y:S01]  /*24d0*/  @P3 LDG.E R15, [R2.64] ;  /* 0x00000008020f3981 */ /* 0x0022a2000c1e1900 */
[----:B------:R-:W-:Y:S02]  /*24e0*/  SHF.R.S32.HI R0, RZ, 0x1f, R12 ;  /* 0x0000001fff007819 */ /* 0x000fe4000001140c */
[----:B------:R-:W-:Y:S02]  /*24f0*/  SHF.R.S32.HI R14, RZ, 0x1f, R231 ;  /* 0x0000001fff0e7819 */ /* 0x000fe400000114e7 */
[----:B------:R-:W-:Y:S01]  /*2500*/  SEL R8, R231, RZ, !P5 ;  /* 0x000000ffe7087207 */ /* 0x000fe20006800000 */
[----:B------:R-:W-:Y:S01]  /*2510*/  IMAD R0, R0, c[0x0][0x178], RZ ;  /* 0x00005e0000007a24 */ /* 0x000fe200078e02ff */
[----:B------:R-:W-:Y:S02]  /*2520*/  SEL R11, R14, RZ, !P5 ;  /* 0x000000ff0e0b7207 */ /* 0x000fe40006800000 */
[----:B------:R-:W-:Y:S01]  /*2530*/  ISETP.GE.AND P6, PT, R209, c[0x0][0x198], PT ;  /* 0x00006600d1007a0c */ /* 0x000fe20003fc6270 */
[----:B------:R-:W-:Y:S01]  /*2540*/  IMAD R0, R12, c[0x0][0x17c], R0 ;  /* 0x00005f000c007a24 */ /* 0x000fe200078e0200 */
[----:B------:R-:W-:Y:S01]  /*2550*/  ISETP.GE.AND P5, PT, R232, c[0x0][0x198], PT ;  /* 0x00006600e8007a0c */ /* 0x000fe20003fa6270 */
[----:B------:R-:W-:-:S04]  /*2560*/  IMAD R11, R11, c[0x0][0x1c0], RZ ;  /* 0x000070000b0b7a24 */ /* 0x000fc800078e02ff */
[----:B------:R-:W-:Y:S01]  /*2570*/  IMAD R11, R8, c[0x0][0x1c4], R11 ;  /* 0x00007100080b7a24 */ /* 0x000fe200078e020b */
[----:B-1----:R-:W-:-:S05]  /*2580*/  LEA R2, R4, R251, 0x5 ;  /* 0x000000fb04027211 */ /* 0x002fca00078e28ff */
[----:B------:R-:W-:Y:S02]  /*2590*/  IMAD.IADD R9, R226, 0x1, R2 ;  /* 0x00000001e2097824 */ /* 0x000fe400078e0202 */
[----:B------:R-:W-:-:S03]  /*25a0*/  IMAD.WIDE.U32 R2, R12, c[0x0][0x178], RZ ;  /* 0x00005e000c027a25 */ /* 0x000fc600078e00ff */
[----:B------:R-:W-:Y:S01]  /*25b0*/  MOV R10, R9 ;  /* 0x00000009000a7202 */ /* 0x000fe20000000f00 */
[----:B------:R-:W-:Y:S01]  /*25c0*/  @P2 IMAD.HI.U32 R4, R9, c[0x0][0x2c8], RZ ;  /* 0x0000b20009042a27 */ /* 0x000fe200078e00ff */
[----:B------:R-:W-:Y:S02]  /*25d0*/  IADD3 R3, R3, R0, RZ ;  /* 0x0000000003037210 */ /* 0x000fe40007ffe0ff */
[----:B------:R-:W-:Y:S02]  /*25e0*/  IADD3 R0, P0, R251, R13, RZ ;  /* 0x0000000dfb007210 */ /* 0x000fe40007f1e0ff */
[----:B------:R-:W-:Y:S01]  /*25f0*/  @P2 SHF.R.U32.HI R10, RZ, c[0x0][0x2cc], R4 ;  /* 0x0000b300ff0a2a19 */ /* 0x000fe20000011604 */
[----:B------:R-:W-:Y:S01]  /*2600*/  IMAD.WIDE.U32 R2, R235, c[0x0][0x1b8], R2 ;  /* 0x00006e00eb027a25 */ /* 0x000fe200078e0002 */
[----:B------:R-:W-:-:S03]  /*2610*/  SHF.R.S32.HI R4, RZ, 0x1f, R13 ;  /* 0x0000001fff047819 */ /* 0x000fc6000001140d */
[----:B------:R-:W-:Y:S01]  /*2620*/  IMAD R3, R235, c[0x0][0x1bc], R3 ;  /* 0x00006f00eb037a24 */ /* 0x000fe200078e0203 */
[----:B------:R-:W-:Y:S01]  /*2630*/  LEA.HI.X.SX32 R4, R251, R4, 0x1, P0 ;  /* 0x00000004fb047211 */ /* 0x000fe200000f0eff */
[----:B------:R-:W-:Y:S01]  /*2640*/  IMAD.WIDE.U32 R6, R0, c[0x0][0x1e0], R210 ;  /* 0x0000780000067a25 */ /* 0x000fe200078e00d2 */
[----:B------:R-:W-:-:S03]  /*2650*/  ISETP.GE.AND P0, PT, R210, c[0x0][0x198], PT ;  /* 0x00006600d2007a0c */ /* 0x000fc60003f06270 */
[C---:B------:R-:W-:Y:S02]  /*2660*/  IMAD R13, R4.reuse, c[0x0][0x1e0], RZ ;  /* 0x00007800040d7a24 */ /* 0x040fe400078e02ff */
[----:B------:R-:W-:Y:S02]  /*2670*/  IMAD R12, R4, c[0x0][0x208], RZ ;  /* 0x00008200040c7a24 */ /* 0x000fe400078e02ff */
[----:B------:R-:W-:Y:S01]  /*2680*/  IMAD.WIDE.U32 R2, R8, c[0x0][0x1c0], R2 ;  /* 0x0000700008027a25 */ /* 0x000fe200078e0002 */
[----:B------:R-:W-:-:S03]  /*2690*/  SHF.R.S32.HI R8, RZ, 0x1f, R10 ;  /* 0x0000001fff087819 */ /* 0x000fc6000001140a */
[----:B------:R-:W-:-:S04]  /*26a0*/  IMAD.WIDE.U32 R4, R0, c[0x0][0x208], R210 ;  /* 0x0000820000047a25 */ /* 0x000fc800078e00d2 */
[C---:B------:R-:W-:Y:S02]  /*26b0*/  IMAD R13, R0.reuse, c[0x0][0x1e4], R13 ;  /* 0x00007900000d7a24 */ /* 0x040fe400078e020d */
[----:B------:R-:W-:Y:S02]  /*26c0*/  IMAD R12, R0, c[0x0][0x20c], R12 ;  /* 0x00008300000c7a24 */ /* 0x000fe400078e020c */
[----:B------:R-:W-:Y:S01]  /*26d0*/  IMAD.MOV R0, RZ, RZ, -R10 ;  /* 0x000000ffff007224 */ /* 0x000fe200078e0a0a */
[----:B------:R-:W-:Y:S01]  /*26e0*/  IADD3 R7, R7, R13, RZ ;  /* 0x0000000d07077210 */ /* 0x000fe20007ffe0ff */
[----:B------:R-:W-:Y:S01]  /*26f0*/  IMAD R8, R8, c[0x0][0x1b0], RZ ;  /* 0x00006c0008087a24 */ /* 0x000fe200078e02ff */
[----:B------:R-:W-:Y:S01]  /*2700*/  IADD3 R5, R5, R12, RZ ;  /* 0x0000000c05057210 */ /* 0x000fe20007ffe0ff */
[----:B------:R-:W-:Y:S02]  /*2710*/  IMAD.IADD R3, R3, 0x1, R11 ;  /* 0x0000000103037824 */ /* 0x000fe400078e020b */
[----:B------:R-:W-:-:S02]  /*2720*/  IMAD R0, R0, c[0x0][0x2c4], R9 ;  /* 0x0000b10000007a24 */ /* 0x000fc400078e0209 */
[C---:B------:R-:W-:Y:S02]  /*2730*/  IMAD R8, R10.reuse, c[0x0][0x1b4], R8 ;  /* 0x00006d000a087a24 */ /* 0x040fe400078e0208 */
[----:B------:R-:W-:-:S04]  /*2740*/  IMAD.WIDE.U32 R10, R10, c[0x0][0x1b0], R2 ;  /* 0x00006c000a0a7a25 */ /* 0x000fc800078e0002 */
[----:B------:R-:W-:-:S04]  /*2750*/  IMAD.WIDE.U32 R6, R235, c[0x0][0x1e8], R6 ;  /* 0x00007a00eb067a25 */ /* 0x000fc800078e0006 */
[----:B------:R-:W-:Y:S01]  /*2760*/  IMAD.WIDE.U32 R2, R235, c[0x0][0x210], R4 ;  /* 0x00008400eb027a25 */ /* 0x000fe200078e0004 */
[----:B------:R-:W-:Y:S02]  /*2770*/  SHF.R.S32.HI R4, RZ, 0x1f, R0 ;  /* 0x0000001fff047819 */ /* 0x000fe40000011400 */
[----:B------:R-:W-:Y:S01]  /*2780*/  IADD3 R5, R11, R8, RZ ;  /* 0x000000080b057210 */ /* 0x000fe20007ffe0ff */
[C---:B------:R-:W-:Y:S01]  /*2790*/  IMAD R9, R235.reuse, c[0x0][0x1ec], R7 ;  /* 0x00007b00eb097a24 */ /* 0x040fe200078e0207 */
[----:B------:R-:W-:Y:S01]  /*27a0*/  MOV R8, R6 ;  /* 0x0000000600087202 */ /* 0x000fe20000000f00 */
[----:B------:R-:W-:Y:S01]  /*27b0*/  IMAD R11, R4, c[0x0][0x1a8], RZ ;  /* 0x00006a00040b7a24 */ /* 0x000fe200078e02ff */
[----:B------:R-:W-:Y:S01]  /*27c0*/  MOV R4, R10 ;  /* 0x0000000a00047202 */ /* 0x000fe20000000f00 */
[----:B------:R-:W-:Y:S02]  /*27d0*/  IMAD.MOV.U32 R6, RZ, RZ, R2 ;  /* 0x000000ffff067224 */ /* 0x000fe400078e0002 */
[----:B------:R-:W-:-:S02]  /*27e0*/  IMAD R7, R235, c[0x0][0x214], R3 ;  /* 0x00008500eb077a24 */ /* 0x000fc400078e0203 */
[C---:B------:R-:W-:Y:S02]  /*27f0*/  IMAD R12, R0.reuse, c[0x0][0x1ac], R11 ;  /* 0x00006b00000c7a24 */ /* 0x040fe400078e020b */
[----:B------:R-:W-:Y:S01]  /*2800*/  IMAD.WIDE.U32 R4, R0, c[0x0][0x1a8], R4 ;  /* 0x00006a0000047a25 */ /* 0x000fe200078e0004 */
[----:B--2---:R-:W-:-:S03]  /*2810*/  @P3 MOV R2, R15 ;  /* 0x0000000f00023202 */ /* 0x004fc60000000f00 */
[----:B------:R-:W-:Y:S01]  /*2820*/  @!P3 IMAD.MOV.U32 R2, RZ, RZ, R231 ;  /* 0x000000ffff02b224 */ /* 0x000fe200078e00e7 */
[----:B------:R-:W-:Y:S02]  /*2830*/  @P3 SHF.R.S32.HI R3, RZ, 0x1f, R15 ;  /* 0x0000001fff033819 */ /* 0x000fe4000001140f */
[----:B------:R-:W-:Y:S02]  /*2840*/  @!P3 MOV R3, R14 ;  /* 0x0000000e0003b202 */ /* 0x000fe40000000f00 */
[----:B------:R-:W-:Y:S02]  /*2850*/  SEL R0, R2, RZ, !P4 ;  /* 0x000000ff02007207 */ /* 0x000fe40006000000 */
[----:B------:R-:W-:Y:S02]  /*2860*/  SEL R2, R3, RZ, !P4 ;  /* 0x000000ff03027207 */ /* 0x000fe40006000000 */
[----:B------:R-:W-:Y:S01]  /*2870*/  P2R R14, PR, RZ, 0x1 ;  /* 0x00000001ff0e7803 */ /* 0x000fe20000000000 */
[----:B------:R-:W-:Y:S01]  /*2880*/  IMAD.WIDE.U32 R218, R0, c[0x0][0x1f0], R8 ;  /* 0x00007c0000da7a25 */ /* 0x000fe200078e0008 */
[----:B------:R-:W-:-:S02]  /*2890*/  IADD3 R3, R5, R12, RZ ;  /* 0x0000000c05037210 */ /* 0x000fc40007ffe0ff */
[----:B------:R-:W-:Y:S01]  /*28a0*/  LEA R13, P0, R4, c[0x0][0x160], 0x1 ;  /* 0x00005800040d7a11 */ /* 0x000fe200078008ff */
[----:B------:R-:W-:Y:S01]  /*28b0*/  IMAD R11, R2, c[0x0][0x1f0], RZ ;  /* 0x00007c00020b7a24 */ /* 0x000fe200078e02ff */
[----:B------:R-:W-:Y:S01]  /*28c0*/  ISETP.GE.AND P3, PT, R232, c[0x0][0x1d4], PT ;  /* 0x00007500e8007a0c */ /* 0x000fe20003f66270 */
[----:B------:R-:W-:Y:S01]  /*28d0*/  IMAD R10, R2, c[0x0][0x218], RZ ;  /* 0x00008600020a7a24 */ /* 0x000fe200078e02ff */
[----:B------:R-:W-:Y:S01]  /*28e0*/  LEA.HI.X R9, R4, c[0x0][0x164], R3, 0x1, P0 ;  /* 0x0000590004097a11 */ /* 0x000fe200000f0c03 */
[----:B------:R-:W-:Y:S01]  /*28f0*/  IMAD.WIDE.U32 R220, R0, c[0x0][0x218], R6 ;  /* 0x0000860000dc7a25 */ /* 0x000fe200078e0006 */
[----:B------:R-:W-:-:S03]  /*2900*/  IADD3 R12, R205, -0x1, RZ ;  /* 0xffffffffcd0c7810 */ /* 0x000fc60007ffe0ff */
[C---:B------:R-:W-:Y:S02]  /*2910*/  IMAD R2, R0.reuse, c[0x0][0x1f4], R11 ;  /* 0x00007d0000027a24 */ /* 0x040fe400078e020b */
[----:B------:R-:W-:Y:S02]  /*2920*/  IMAD R0, R0, c[0x0][0x21c], R10 ;  /* 0x0000870000007a24 */ /* 0x000fe400078e020a */
[----:B------:R-:W-:Y:S01]  /*2930*/  IMAD.IADD R10, R251, 0x1, R226 ;  /* 0x00000001fb0a7824 */ /* 0x000fe200078e02e2 */
[----:B------:R-:W-:Y:S02]  /*2940*/  IADD3 R217, R219, R2, RZ ;  /* 0x00000002dbd97210 */ /* 0x000fe40007ffe0ff */
[----:B------:R-:W-:Y:S01]  /*2950*/  IADD3 R222, R221, R0, RZ ;  /* 0x00000000ddde7210 */ /* 0x000fe20007ffe0ff */
[----:B------:R-:W-:Y:S05]  /*2960*/  BRA.DIV ~URZ, `(.L_x_1643) ;  /* 0x000129527f007947 */ /* 0x000fea000b800000 */
[----:B------:R1:W2:Y:S02]  /*2970*/  SHFL.IDX PT, R8, R9, RZ, 0x181f ;  /* 0x00181fff09087589 */ /* 0x0002a400000e0000 */
.L_x_1766:
[----:B------:R-:W-:Y:S05]  /*2980*/  BRA.DIV ~URZ, `(.L_x_1644) ;  /* 0x000129a27f007947 */ /* 0x000fea000b800000 */
[----:B------:R3:W4:Y:S02]  /*2990*/  SHFL.IDX PT, R0, R13, RZ, 0x181f ;  /* 0x00181fff0d007589 */ /* 0x00072400000e0000 */
.L_x_1767:
[----:B------:R-:W-:Y:S01]  /*29a0*/  IMAD R11, R216, c[0x0][0x2c4], RZ ;  /* 0x0000b100d80b7a24 */ /* 0x000fe200078e02ff */
[----:B------:R-:W-:Y:S04]  /*29b0*/  BSSY B0, `(.L_x_1645) ;  /* 0x0000010000007945 */ /* 0x000fe80003800000 */
[----:B------:R-:W-:-:S13]  /*29c0*/  ISETP.GE.AND P0, PT, R10, R11, PT ;  /* 0x0000000b0a00720c */ /* 0x000fda0003f06270 */
[----:B------:R-:W-:Y:S05]  /*29d0*/  @P0 BRA `(.L_x_1646) ;  /* 0x000000d000000947 */ /* 0x000fea0003800000 */
[----:B----4-:R-:W-:Y:S02]  /*29e0*/  LEA R6, P0, R210, R0, 0x1 ;  /* 0x00000000d2067211 */ /* 0x010fe400078008ff */
[----:B------:R-:W-:Y:S02]  /*29f0*/  ISETP.NE.AND P4, PT, R14, RZ, PT ;  /* 0x000000ff0e00720c */ /* 0x000fe40003f85270 */
        /* <DEDUP_REMOVED lines=11> */
.L_x_1646:
[----:B------:R-:W-:Y:S05]  /*2ab0*/  BSYNC B0 ;  /* 0x0000000000007941 */ /* 0x000fea0003800000 */
.L_x_1645:
[----:B------:R-:W-:Y:S05]  /*2ac0*/  BRA.DIV ~URZ, `(.L_x_1647) ;  /* 0x000128c27f007947 */ /* 0x000fea000b800000 */
[----:B--2---:R2:W1:Y:S04]  /*2ad0*/  SHFL.IDX PT, R8, R9, 0x1, 0x181f ;  /* 0x00381f0009087f89 */ /* 0x00446800000e0000 */
[----:B----4-:R2:W4:Y:S02]  /*2ae0*/  SHFL.IDX PT, R0, R13, 0x1, 0x181f ;  /* 0x00381f000d007f89 */ /* 0x01052400000e0000 */
.L_x_1768:
[----:B------:R-:W-:Y:S01]  /*2af0*/  IADD3 R2, R10, 0x20, RZ ;  /* 0x000000200a027810 */ /* 0x000fe20007ffe0ff */
[----:B------:R-:W-:Y:S03]  /*2b00*/  BSSY B0, `(.L_x_1648) ;  /* 0x0000010000007945 */ /* 0x000fe60003800000 */
[----:B------:R-:W-:-:S13]  /*2b10*/  ISETP.GE.AND P0, PT, R2, R11, PT ;  /* 0x0000000b0200720c */ /* 0x000fda0003f06270 */
[----:B------:R-:W-:Y:S05]  /*2b20*/  @P0 BRA `(.L_x_1649) ;  /* 0x000000d000000947 */ /* 0x000fea0003800000 */
[----:B----4-:R-:W-:Y:S02]  /*2b30*/  LEA R6, P0, R210, R0, 0x1 ;  /* 0x00000000d2067211 */ /* 0x010fe400078008ff */
[----:B------:R-:W-:Y:S02]  /*2b40*/  ISETP.NE.AND P4, PT, R14, RZ, PT ;  /* 0x000000ff0e00720c */ /* 0x000fe40003f85270 */
[----:B-1----:R-:W-:Y:S02]  /*2b50*/  LEA.HI.X R7, R210, R8, R211, 0x1, P0 ;  /* 0x00000008d2077211 */ /* 0x002fe400000f0cd3 */
        /* <DEDUP_REMOVED lines=10> */
.L_x_1649:
[----:B------:R-:W-:Y:S05]  /*2c00*/  BSYNC B0 ;  /* 0x0000000000007941 */ /* 0x000fea0003800000 */
.L_x_1648:
[----:B------:R-:W-:Y:S05]  /*2c10*/  BRA.DIV ~URZ, `(.L_x_1650) ;  /* 0x000128327f007947 */ /* 0x000fea000b800000 */
[----:B-1----:R1:W2:Y:S02]  /*2c20*/  SHFL.IDX PT, R8, R9, 0x2, 0x181f ;  /* 0x00581f0009087f89 */ /* 0x0022a400000e0000 */
.L_x_1769:
[----:B------:R-:W-:Y:S05]  /*2c30*/  BRA.DIV ~URZ, `(.L_x_1651) ;  /* 0x000128827f007947 */ /* 0x000fea000b800000 */
[----:B----4-:R4:W1:Y:S02]  /*2c40*/  SHFL.IDX PT, R0, R13, 0x2, 0x181f ;  /* 0x00581f000d007f89 */ /* 0x01086400000e0000 */
.L_x_1770:
[----:B------:R-:W-:Y:S01]  /*2c50*/  IADD3 R2, R10, 0x40, RZ ;  /* 0x000000400a027810 */ /* 0x000fe20007ffe0ff */
[----:B------:R-:W-:Y:S03]  /*2c60*/  BSSY B0, `(.L_x_1652) ;  /* 0x0000010000007945 */ /* 0x000fe60003800000 */
[----:B------:R-:W-:-:S13]  /*2c70*/  ISETP.GE.AND P0, PT, R2, R11, PT ;  /* 0x0000000b0200720c */ /* 0x000fda0003f06270 */
[----:B------:R-:W-:Y:S05]  /*2c80*/  @P0 BRA `(.L_x_1653) ;  /* 0x000000d000000947 */ /* 0x000fea0003800000 */
[----:B-1----:R-:W-:Y:S02]  /*2c90*/  LEA R6, P0, R210, R0, 0x1 ;  /* 0x00000000d2067211 */ /* 0x002fe400078008ff */
        /* <DEDUP_REMOVED lines=12> */
.L_x_1653:
[----:B------:R-:W-:Y:S05]  /*2d60*/  BSYNC B0 ;  /* 0x0000000000007941 */ /* 0x000fea0003800000 */
.L_x_1652:
[----:B------:R-:W-:Y:S05]  /*2d70*/  BRA.DIV ~URZ, `(.L_x_1654) ;  /* 0x000127a27f007947 */ /* 0x000fea000b800000 */
[----:B--2---:R2:W3:Y:S04]  /*2d80*/  SHFL.IDX PT, R8, R9, 0x3, 0x181f ;  /* 0x00781f0009087f89 */ /* 0x0044e800000e0000 */
[----:B-1----:R2:W1:Y:S02]  /*2d90*/  SHFL.IDX PT, R0, R13, 0x3, 0x181f ;  /* 0x00781f000d007f89 */ /* 0x00246400000e0000 */
.L_x_1771:
[----:B------:R-:W-:-:S04]  /*2da0*/  IADD3 R2, R10, 0x60, RZ ;  /* 0x000000600a027810 */ /* 0x000fc80007ffe0ff */
[----:B------:R-:W-:-:S13]  /*2db0*/  ISETP.GE.AND P4, PT, R2, R11, PT ;  /* 0x0000000b0200720c */ /* 0x000fda0003f86270 */
[----:B-1----:R-:W-:-:S04]  /*2dc0*/  @!P4 LEA R6, P0, R210, R0, 0x1 ;  /* 0x00000000d206c211 */ /* 0x002fc800078008ff */
[----:B---3--:R-:W-:Y:S02]  /*2dd0*/  @!P4 LEA.HI.X R7, R210, R8, R211, 0x1, P0 ;  /* 0x00000008d207c211 */ /* 0x008fe400000f0cd3 */
[----:B------:R-:W-:-:S04]  /*2de0*/  @!P4 LEA R4, P0, R209, R0, 0x1 ;  /* 0x00000000d104c211 */ /* 0x000fc800078008ff */
[----:B------:R-:W-:Y:S02]  /*2df0*/  @!P4 LEA.HI.X R5, R209, R8, R249, 0x1, P0 ;  /* 0x00000008d105c211 */ /* 0x000fe400000f0cf9 */
[----:B------:R-:W-:-:S04]  /*2e00*/  @!P4 LEA R2, P0, R232, R0, 0x1 ;  /* 0x00000000e802c211 */ /* 0x000fc800078008ff */
[----:B------:R-:W-:Y:S02]  /*2e10*/  @!P4 LEA.HI.X R3, R232, R8, R248, 0x1, P0 ;  /* 0x00000008e803c211 */ /* 0x000fe400000f0cf8 */
[----:B------:R-:W-:-:S13]  /*2e20*/  ISETP.NE.AND P0, PT, R14, RZ, PT ;  /* 0x000000ff0e00720c */ /* 0x000fda0003f05270 */
[----:B------:R-:W-:Y:S01]  /*2e30*/  @!PT LDS RZ, [RZ] ;  /* 0x00000000fffff984 */ /* 0x000fe20000000800 */
[----:B------:R-:W-:Y:S01]  /*2e40*/  @!PT LDS RZ, [RZ] ;  /* 0x00000000fffff984 */ /* 0x000fe20000000800 */
[----:B------:R-:W-:Y:S01]  /*2e50*/  @!PT LDS RZ, [RZ] ;  /* 0x00000000fffff984 */ /* 0x000fe20000000800 */
[----:B------:R1:W-:Y:S04]  /*2e60*/  @!P4 LDGSTS.E.BYPASS.LTC128B.128 [R227+0x1b100], [R6.64], !P0 ;  /* 0x1b10000006e3cfae */ /* 0x0003e8000c101d48 */
[----:B------:R1:W-:Y:S04]  /*2e70*/  @!P4 LDGSTS.E.BYPASS.LTC128B.128 [R227+0x1f100], [R4.64], !P6 ;  /* 0x1f10000004e3cfae */ /* 0x0003e8000f101d48 */
[----:B------:R1:W-:Y:S04]  /*2e80*/  @!P4 LDGSTS.E.BYPASS.LTC128B.128 [R227+0x23100], [R2.64], !P5 ;  /* 0x2310000002e3cfae */ /* 0x0003e8000e901d48 */
[----:B------:R-:W0:Y:S01]  /*2e90*/  LDGDEPBAR ;  /* 0x00000000000079af */ /* 0x000e220000000000 */
[----:B------:R-:W-:Y:S02]  /*2ea0*/  WARPSYNC 0xffffffff ;  /* 0xffffffff00007948 */ /* 0x000fe40003800000 */
[C---:B------:R-:W-:Y:S01]  /*2eb0*/  IMAD.SHL.U32 R104, R12.reuse, 0x40, RZ ;  /* 0x000000400c687824 */ /* 0x040fe200078e00ff */
[----:B-1----:R-:W-:Y:S01]  /*2ec0*/  SHF.R.S32.HI R7, RZ, 0x1f, R12 ;  /* 0x0000001fff077819 */ /* 0x002fe2000001140c */
[----:B------:R-:W-:Y:S01]  /*2ed0*/  IMAD.WIDE.U32 R2, R12, c[0x0][0x1e0], RZ ;  /* 0x000078000c027a25 */ /* 0x000fe200078e00ff */
[----:B------:R-:W-:Y:S02]  /*2ee0*/  BAR.SYNC.DEFER_BLOCKING 0x0 ;  /* 0x0000000000007b1d */ /* 0x000fe40000010000 */
[----:B------:R-:W-:Y:S01]  /*2ef0*/  IADD3 R4, -R104, R215, -R251 ;  /* 0x000000d768047210 */ /* 0x000fe20007ffe9fb */
[----:B------:R-:W-:Y:S01]  /*2f00*/  IMAD R0, R7, c[0x0][0x1e0], RZ ;  /* 0x0000780007007a24 */ /* 0x000fe200078e02ff */
[----:B------:R-:W-:-:S02]  /*2f10*/  LEA R5, P5, R2, R218, 0x6 ;  /* 0x000000da02057211 */ /* 0x000fc400078a30ff */
[----:B------:R-:W-:Y:S01]  /*2f20*/  ISETP.GE.AND P6, PT, R4, 0x1, PT ;  /* 0x000000010400780c */ /* 0x000fe20003fc6270 */
[----:B------:R-:W-:Y:S01]  /*2f30*/  IMAD R0, R12, c[0x0][0x1e4], R0 ;  /* 0x000079000c007a24 */ /* 0x000fe200078e0200 */
[----:B------:R-:W-:Y:S01]  /*2f40*/  ISETP.GE.AND P4, PT, R4, 0x21, PT ;  /* 0x000000210400780c */ /* 0x000fe20003f86270 */
[----:B------:R-:W-:Y:S01]  /*2f50*/  ULDC.64 UR4, c[0x0][0x208] ;  /* 0x0000820000047ab9 */ /* 0x000fe20000000a00 */
[----:B------:R-:W-:Y:S01]  /*2f60*/  BSSY B0, `(.L_x_1655) ;  /* 0x0000050000007945 */ /* 0x000fe20003800000 */
[----:B------:R-:W-:Y:S01]  /*2f70*/  IMAD.IADD R0, R3, 0x1, R0 ;  /* 0x0000000103007824 */ /* 0x000fe200078e0200 */
[----:B------:R-:W-:Y:S02]  /*2f80*/  USHF.L.U32 UR7, UR4, 0x6, URZ ;  /* 0x0000000604077899 */ /* 0x000fe4000800063f */
[----:B------:R-:W-:Y:S02]  /*2f90*/  UMOV UR6, 0x6 ;  /* 0x0000000600067882 */ /* 0x000fe40000000000 */
[----:B------:R-:W-:Y:S01]  /*2fa0*/  LEA.HI.X R6, R2, R217, R0, 0x6, P5 ;  /* 0x000000d902067211 */ /* 0x000fe200028f3400 */
[----:B------:R-:W-:Y:S01]  /*2fb0*/  IMAD.MOV.U32 R0, RZ, RZ, 0x20 ;  /* 0x00000020ff007424 */ /* 0x000fe200078e00ff */
[----:B------:R-:W-:Y:S01]  /*2fc0*/  USHF.L.U64.HI UR5, UR4, UR6, UR5 ;  /* 0x0000000604057299 */ /* 0x000fe20008010205 */
[----:B------:R-:W-:-:S02]  /*2fd0*/  @P6 LEA R2, P5, R5, c[0x0][0x1c8], 0x1 ;  /* 0x0000720005026a11 */ /* 0x000fc400078a08ff */
[----:B------:R-:W-:Y:S01]  /*2fe0*/  @P6 ISETP.GE.AND P0, PT, R210, c[0x0][0x1d4], PT ;  /* 0x00007500d2006a0c */ /* 0x000fe20003f06270 */
[C---:B--2---:R-:W-:Y:S01]  /*2ff0*/  IMAD.WIDE.U32 R8, R0.reuse, c[0x0][0x1e0], RZ ;  /* 0x0000780000087a25 */ /* 0x044fe200078e00ff */
[----:B------:R-:W-:Y:S02]  /*3000*/  @P6 LEA.HI.X R3, R5, c[0x0][0x1cc], R6, 0x1, P5 ;  /* 0x0000730005036a11 */ /* 0x000fe400028f0c06 */
[----:B------:R-:W-:Y:S01]  /*3010*/  @P6 ISETP.GE.AND P5, PT, R209, c[0x0][0x1d4], PT ;  /* 0x00007500d1006a0c */ /* 0x000fe20003fa6270 */
[----:B------:R-:W-:-:S08]  /*3020*/  IMAD R10, R0, c[0x0][0x1e4], RZ ;  /* 0x00007900000a7a24 */ /* 0x000fd000078e02ff */
[----:B------:R-:W-:Y:S01]  /*3030*/  @!PT LDS RZ, [RZ] ;  /* 0x00000000fffff984 */ /* 0x000fe20000000800 */
[----:B------:R-:W-:Y:S01]  /*3040*/  @!PT LDS RZ, [RZ] ;  /* 0x00000000fffff984 */ /* 0x000fe20000000800 */
[----:B------:R-:W-:Y:S01]  /*3050*/  @!PT LDS RZ, [RZ] ;  /* 0x00000000fffff984 */ /* 0x000fe20000000800 */
[----:B------:R1:W-:Y:S01]  /*3060*/  @P6 LDGSTS.E.BYPASS.LTC128B.128 [R227+0xc100], [R2.64], !P0 ;  /* 0x0c10000002e36fae */ /* 0x0003e2000c101d48 */
[----:B------:R-:W-:Y:S01]  /*3070*/  @P4 IADD3 R5, P0, R5, R8, RZ ;  /* 0x0000000805054210 */ /* 0x000fe20007f1e0ff */
[----:B------:R-:W-:Y:S02]  /*3080*/  IMAD R8, R7, c[0x0][0x208], RZ ;  /* 0x0000820007087a24 */ /* 0x000fe400078e02ff */
[----:B------:R1:W-:Y:S01]  /*3090*/  @P6 LDGSTS.E.BYPASS.LTC128B.128 [R227+0xe100], [R2.64+0x80], !P5 ;  /* 0x0e10008002e36fae */ /* 0x0003e2000e901d48 */
[----:B------:R-:W-:Y:S01]  /*30a0*/  @P4 IADD3.X R9, R6, R9, R10, P0, !PT ;  /* 0x0000000906094210 */ /* 0x000fe200007fe40a */
[----:B------:R-:W-:Y:S01]  /*30b0*/  IMAD.WIDE.U32 R6, R12, c[0x0][0x208], RZ ;  /* 0x000082000c067a25 */ /* 0x000fe200078e00ff */
[----:B------:R-:W-:Y:S01]  /*30c0*/  @P4 ISETP.GE.AND P5, PT, R210, c[0x0][0x1d4], PT ;  /* 0x00007500d2004a0c */ /* 0x000fe20003fa6270 */
[----:B------:R1:W-:Y:S01]  /*30d0*/  @P6 LDGSTS.E.BYPASS.LTC128B.128 [R227+0x10100], [R2.64+0x100], !P3 ;  /* 0x1010010002e36fae */ /* 0x0003e2000d901d48 */
[----:B------:R-:W-:Y:S01]  /*30e0*/  @P4 ISETP.GE.AND P0, PT, R209, c[0x0][0x1d4], PT ;  /* 0x00007500d1004a0c */ /* 0x000fe20003f06270 */
[----:B------:R-:W-:-:S04]  /*30f0*/  IMAD R8, R12, c[0x0][0x20c], R8 ;  /* 0x000083000c087a24 */ /* 0x000fc800078e0208 */
[----:B------:R-:W-:Y:S01]  /*3100*/  IMAD.IADD R7, R7, 0x1, R8 ;  /* 0x0000000107077824 */ /* 0x000fe200078e0208 */
[----:B-1----:R-:W-:-:S04]  /*3110*/  @P4 LEA R2, P6, R5, c[0x0][0x1c8], 0x1 ;  /* 0x0000720005024a11 */ /* 0x002fc800078c08ff */
[----:B------:R-:W-:Y:S02]  /*3120*/  @P4 LEA.HI.X R3, R5, c[0x0][0x1cc], R9, 0x1, P6 ;  /* 0x0000730005034a11 */ /* 0x000fe400030f0c09 */
[----:B------:R-:W-:-:S03]  /*3130*/  LEA R5, P6, R6, R220, 0x6 ;  /* 0x000000dc06057211 */ /* 0x000fc600078c30ff */
[----:B------:R1:W-:Y:S01]  /*3140*/  @P4 LDGSTS.E.BYPASS.LTC128B.128 [R227+0xd100], [R2.64], !P5 ;  /* 0x0d10000002e34fae */ /* 0x0003e2000e901d48 */
[----:B------:R-:W-:Y:S02]  /*3150*/  LEA.HI.X R6, R6, R222, R7, 0x6, P6 ;  /* 0x000000de06067211 */ /* 0x000fe400030f3407 */
[----:B------:R-:W-:Y:S01]  /*3160*/  ISETP.GE.AND P6, PT, R210, c[0x0][0x1d4], PT ;  /* 0x00007500d2007a0c */ /* 0x000fe20003fc6270 */
[----:B------:R1:W-:Y:S01]  /*3170*/  @P4 LDGSTS.E.BYPASS.LTC128B.128 [R227+0xf100], [R2.64+0x80], !P0 ;  /* 0x0f10008002e34fae */ /* 0x0003e2000c101d48 */
[----:B------:R-:W-:-:S03]  /*3180*/  ISETP.GE.AND P5, PT, R209, c[0x0][0x1d4], PT ;  /* 0x00007500d1007a0c */ /* 0x000fc60003fa6270 */
[----:B------:R1:W-:Y:S01]  /*3190*/  @P4 LDGSTS.E.BYPASS.LTC128B.128 [R227+0x11100], [R2.64+0x100], !P3 ;  /* 0x1110010002e34fae */ /* 0x0003e2000d901d48 */
[C---:B------:R-:W-:Y:S02]  /*31a0*/  ISETP.LT.OR P4, PT, R4.reuse, 0x1, P6 ;  /* 0x000000010400780c */ /* 0x040fe40003781670 */
[----:B------:R-:W-:Y:S01]  /*31b0*/  ISETP.LT.OR P6, PT, R4, 0x21, P6 ;  /* 0x000000210400780c */ /* 0x000fe200037c1670 */
[----:B------:R-:W0:Y:S01]  /*31c0*/  LDGDEPBAR ;  /* 0x00000000000079af */ /* 0x000e220000000000 */
[----:B-1----:R-:W-:-:S04]  /*31d0*/  LEA R2, P0, R5, c[0x0][0x1f8], 0x1 ;  /* 0x00007e0005027a11 */ /* 0x002fc800078008ff */
[----:B------:R-:W-:Y:S02]  /*31e0*/  LEA.HI.X R3, R5, c[0x0][0x1fc], R6, 0x1, P0 ;  /* 0x00007f0005037a11 */ /* 0x000fe400000f0c06 */
[C---:B------:R-:W-:Y:S02]  /*31f0*/  ISETP.LT.OR P0, PT, R4.reuse, 0x1, P5 ;  /* 0x000000010400780c */ /* 0x040fe40002f01670 */
[----:B------:R-:W-:Y:S01]  /*3200*/  ISETP.LT.OR P5, PT, R4, 0x21, P5 ;  /* 0x000000210400780c */ /* 0x000fe20002fa1670 */
[----:B------:R1:W-:Y:S01]  /*3210*/  LDGSTS.E.BYPASS.LTC128B.128 [R227+0x100], [R2.64], !P4 ;  /* 0x0010000002e37fae */ /* 0x0003e2000e101d48 */
[----:B------:R-:W-:-:S09]  /*3220*/  ISETP.GE.AND P4, PT, R232, c[0x0][0x1d4], PT ;  /* 0x00007500e8007a0c */ /* 0x000fd20003f86270 */
[----:B------:R1:W-:Y:S01]  /*3230*/  LDGSTS.E.BYPASS.LTC128B.128 [R227+0x2100], [R2.64+0x80], !P0 ;  /* 0x0210008002e37fae */ /* 0x0003e2000c101d48 */
[C---:B------:R-:W-:Y:S02]  /*3240*/  ISETP.LT.OR P0, PT, R4.reuse, 0x1, P4 ;  /* 0x000000010400780c */ /* 0x040fe40002701670 */
[----:B------:R-:W-:-:S11]  /*3250*/  ISETP.LT.OR P4, PT, R4, 0x21, P4 ;  /* 0x000000210400780c */ /* 0x000fd60002781670 */
[----:B------:R1:W-:Y:S02]  /*3260*/  LDGSTS.E.BYPASS.LTC128B.128 [R227+0x4100], [R2.64+0x100], !P0 ;  /* 0x0410010002e37fae */ /* 0x0003e4000c101d48 */
[----:B-1----:R-:W-:-:S04]  /*3270*/  IADD3 R2, P0, R2, UR7, RZ ;  /* 0x0000000702027c10 */ /* 0x002fc8000ff1e0ff */
[----:B------:R-:W-:-:S05]  /*3280*/  IADD3.X R3, R3, UR5, RZ, P0, !PT ;  /* 0x0000000503037c10 */ /* 0x000fca00087fe4ff */
[----:B------:R1:W-:Y:S04]  /*3290*/  LDGSTS.E.BYPASS.LTC128B.128 [R227+0x1100], [R2.64], !P6 ;  /* 0x0110000002e37fae */ /* 0x0003e8000f101d48 */
[----:B------:R1:W-:Y:S04]  /*32a0*/  LDGSTS.E.BYPASS.LTC128B.128 [R227+0x3100], [R2.64+0x80], !P5 ;  /* 0x0310008002e37fae */ /* 0x0003e8000e901d48 */
[----:B------:R1:W-:Y:S01]  /*32b0*/  LDGSTS.E.BYPASS.LTC128B.128 [R227+0x5100], [R2.64+0x100], !P4 ;  /* 0x0510010002e37fae */ /* 0x0003e2000e101d48 */
[----:B------:R-:W-:-:S03]  /*32c0*/  ISETP.GT.AND P4, PT, R12, R200, PT ;  /* 0x000000c80c00720c */ /* 0x000fc60003f84270 */
[----:B------:R-:W0:Y:S01]  /*32d0*/  LDGDEPBAR ;  /* 0x00000000000079af */ /* 0x000e220000000000 */
[----:B-1----:R-:W-:-:S09]  /*32e0*/  IMAD.MOV.U32 R2, RZ, RZ, 0x40 ;  /* 0x00000040ff027424 */ /* 0x002fd200078e00ff */
[----:B------:R-:W-:Y:S05]  /*32f0*/  @!P4 BRA `(.L_x_1656) ;  /* 0x000001600000c947 */ /* 0x000fea0003800000 */
[----:B------:R-:W-:Y:S01]  /*3300*/  IADD3 R3, R205, -0x2, RZ ;  /* 0xfffffffecd037810 */ /* 0x000fe20007ffe0ff */
[----:B------:R-:W-:Y:S01]  /*3310*/  IMAD.WIDE.U32 R8, R2, c[0x0][0x1e0], RZ ;  /* 0x0000780002087a25 */ /* 0x000fe200078e00ff */
[----:B------:R-:W-:Y:S02]  /*3320*/  ISETP.GE.AND P5, PT, R210, c[0x0][0x1d4], PT ;  /* 0x00007500d2007a0c */ /* 0x000fe40003fa6270 */
[----:B------:R-:W-:Y:S01]  /*3330*/  SHF.R.S32.HI R4, RZ, 0x1f, R3 ;  /* 0x0000001fff047819 */ /* 0x000fe20000011403 */
[----:B------:R-:W-:-:S04]  /*3340*/  IMAD.WIDE.U32 R6, R3, c[0x0][0x1e0], RZ ;  /* 0x0000780003067a25 */ /* 0x000fc800078e00ff */
[----:B------:R-:W-:-:S04]  /*3350*/  IMAD R4, R4, c[0x0][0x1e0], RZ ;  /* 0x0000780004047a24 */ /* 0x000fc800078e02ff */
[----:B------:R-:W-:Y:S01]  /*3360*/  IMAD R4, R3, c[0x0][0x1e4], R4 ;  /* 0x0000790003047a24 */ /* 0x000fe200078e0204 */
[----:B------:R-:W-:-:S03]  /*3370*/  LEA R3, P0, R6, R218, 0x6 ;  /* 0x000000da06037211 */ /* 0x000fc600078030ff */
[----:B------:R-:W-:Y:S01]  /*3380*/  IMAD.IADD R5, R7, 0x1, R4 ;  /* 0x0000000107057824 */ /* 0x000fe200078e0204 */
[----:B------:R-:W-:-:S04]  /*3390*/  LEA R4, P6, R3, c[0x0][0x1c8], 0x1 ;  /* 0x0000720003047a11 */ /* 0x000fc800078c08ff */
[----:B------:R-:W-:Y:S02]  /*33a0*/  LEA.HI.X R6, R6, R217, R5, 0x6, P0 ;  /* 0x000000d906067211 */ /* 0x000fe400000f3405 */
[----:B------:R-:W-:Y:S02]  /*33b0*/  ISETP.GE.AND P0, PT, R209, c[0x0][0x1d4], PT ;  /* 0x00007500d1007a0c */ /* 0x000fe40003f06270 */
[----:B------:R-:W-:Y:S01]  /*33c0*/  LEA.HI.X R5, R3, c[0x0][0x1cc], R6, 0x1, P6 ;  /* 0x0000730003057a11 */ /* 0x000fe200030f0c06 */
[----:B------:R-:W-:Y:S01]  /*33d0*/  IMAD R3, R2, c[0x0][0x1e4], RZ ;  /* 0x0000790002037a24 */ /* 0x000fe200078e02ff */
[----:B------:R-:W-:-:S03]  /*33e0*/  IADD3 R6, P6, R8, R4, RZ ;  /* 0x0000000408067210 */ /* 0x000fc60007fde0ff */
[----:B------:R1:W-:Y:S01]  /*33f0*/  LDGSTS.E.BYPASS.LTC128B.128 [R227+0x12100], [R4.64], !P5 ;  /* 0x1210000004e37fae */ /* 0x0003e2000e901d48 */
[----:B------:R-:W-:-:S05]  /*3400*/  IADD3.X R7, R5, R9, R3, P6, !PT ;  /* 0x0000000905077210 */ /* 0x000fca00037fe403 */
[----:B------:R1:W-:Y:S04]  /*3410*/  LDGSTS.E.BYPASS.LTC128B.128 [R227+0x14100], [R4.64+0x80], !P0 ;  /* 0x1410008004e37fae */ /* 0x0003e8000c101d48 */
[----:B------:R1:W-:Y:S04]  /*3420*/  LDGSTS.E.BYPASS.LTC128B.128 [R227+0x16100], [R4.64+0x100], !P3 ;  /* 0x1610010004e37fae */ /* 0x0003e8000d901d48 */
[----:B------:R1:W-:Y:S04]  /*3430*/  LDGSTS.E.BYPASS.LTC128B.128 [R227+0x13100], [R6.64], !P5 ;  /* 0x1310000006e37fae */ /* 0x0003e8000e901d48 */
[----:B------:R1:W-:Y:S04]  /*3440*/  LDGSTS.E.BYPASS.LTC128B.128 [R227+0x15100], [R6.64+0x80], !P0 ;  /* 0x1510008006e37fae */ /* 0x0003e8000c101d48 */
[----:B------:R1:W-:Y:S02]  /*3450*/  LDGSTS.E.BYPASS.LTC128B.128 [R227+0x17100], [R6.64+0x100], !P3 ;  /* 0x1710010006e37fae */ /* 0x0003e4000d901d48 */
.L_x_1656:
[----:B------:R-:W-:Y:S05]  /*3460*/  BSYNC B0 ;  /* 0x0000000000007941 */ /* 0x000fea0003800000 */
.L_x_1655:
[----:B------:R-:W2:Y:S01]  /*3470*/  S2R R3, SR_TID.X ;  /* 0x0000000000037919 */ /* 0x000ea20000002100 */
[----:B------:R-:W-:Y:S03]  /*3480*/  BSSY B0, `(.L_x_1657) ;  /* 0x000002e000007945 */ /* 0x000fe60003800000 */
[----:B------:R-:W0:Y:S01]  /*3490*/  LDGDEPBAR ;  /* 0x00000000000079af */ /* 0x000e220000000000 */
[----:B--2---:R-:W-:-:S04]  /*34a0*/  SHF.R.S32.HI R28, RZ, 0x1f, R3 ;  /* 0x0000001fff1c7819 */ /* 0x004fc80000011403 */
[----:B------:R-:W-:Y:S01]  /*34b0*/  LEA.HI R28, R28, R3, RZ, 0x3 ;  /* 0x000000031c1c7211 */ /* 0x000fe200078f18ff */
[----:B------:R-:W-:-:S04]  /*34c0*/  DEPBAR.LE SB0, 0x3 ;  /* 0x000080c00000791a */ /* 0x000fc80000000000 */
[----:B------:R-:W-:-:S04]  /*34d0*/  DEPBAR.LE SB0, 0x2 ;  /* 0x000080800000791a */ /* 0x000fc80000000000 */
[----:B------:R-:W-:Y:S01]  /*34e0*/  LOP3.LUT R28, R28, 0xfffffff8, RZ, 0xc0, !PT ;  /* 0xfffffff81c1c7812 */ /* 0x000fe200078ec0ff */
[----:B------:R-:W-:Y:S04]  /*34f0*/  BAR.SYNC.DEFER_BLOCKING 0x0 ;  /* 0x0000000000007b1d */ /* 0x000fe80000010000 */
[----:B------:R-:W-:-:S05]  /*3500*/  IMAD.IADD R28, R3, 0x1, -R28 ;  /* 0x00000001031c7824 */ /* 0x000fca00078e0a1c */
[----:B------:R-:W-:-:S04]  /*3510*/  LOP3.LUT P0, RZ, R28, 0x2, RZ, 0xc0, !PT ;  /* 0x000000021cff7812 */ /* 0x000fc8000780c0ff */
[----:B------:R-:W-:-:S05]  /*3520*/  SEL R191, R0, 0xffffffe0, !P0 ;  /* 0xffffffe000bf7807 */ /* 0x000fca0004000000 */
[----:B------:R-:W-:Y:S01]  /*3530*/  IMAD.IADD R3, R193, 0x1, R191 ;  /* 0x00000001c1037824 */ /* 0x000fe200078e02bf */
[----:B------:R2:W3:Y:S04]  /*3540*/  LDSM.16.M88.4 R8, [R187] ;  /* 0x00000000bb08783b */ /* 0x0004e80000000200 */
[----:B------:R2:W1:Y:S04]  /*3550*/  LDSM.16.M88.4 R20, [R193] ;  /* 0x00000000c114783b */ /* 0x0004680000000200 */
[----:B------:R2:W4:Y:S04]  /*3560*/  LDSM.16.M88.4 R24, [R193+0x800] ;  /* 0x00080000c118783b */ /* 0x0005280000000200 */
[----:B------:R2:W1:Y:S04]  /*3570*/  LDSM.16.M88.4 R32, [R193+0x1000] ;  /* 0x00100000c120783b */ /* 0x0004680000000200 */
[----:B------:R2:W1:Y:S04]  /*3580*/  LDSM.16.M88.4 R48, [R193+0x1800] ;  /* 0x00180000c130783b */ /* 0x0004680000000200 */
[----:B-1----:R2:W1:Y:S04]  /*3590*/  LDSM.16.M88.4 R4, [R188] ;  /* 0x00000000bc04783b */ /* 0x0024680000000200 */
[----:B------:R2:W1:Y:S04]  /*35a0*/  LDSM.16.M88.4 R52, [R3] ;  /* 0x000000000334783b */ /* 0x0004680000000200 */
[----:B------:R2:W1:Y:S04]  /*35b0*/  LDSM.16.M88.4 R56, [R3+0x800] ;  /* 0x000800000338783b */ /* 0x0004680000000200 */
[----:B------:R2:W1:Y:S04]  /*35c0*/  LDSM.16.M88.4 R64, [R3+0x1000] ;  /* 0x001000000340783b */ /* 0x0004680000000200 */
[----:B------:R2:W1:Y:S01]  /*35d0*/  LDSM.16.M88.4 R76, [R3+0x1800] ;  /* 0x00180000034c783b */ /* 0x0004620000000200 */
[----:B------:R-:W-:Y:S05]  /*35e0*/  @!P4 BRA `(.L_x_1658) ;  /* 0x000001700000c947 */ /* 0x000fea0003800000 */
[----:B------:R-:W-:Y:S02]  /*35f0*/  IADD3 R0, R205, -0x2, RZ ;  /* 0xfffffffecd007810 */ /* 0x000fe40007ffe0ff */
[----:B------:R-:W-:-:S02]  /*3600*/  ISETP.GE.AND P4, PT, R210, c[0x0][0x1d4], PT ;  /* 0x00007500d2007a0c */ /* 0x000fc40003f86270 */
[----:B------:R-:W-:Y:S01]  /*3610*/  SHF.R.S32.HI R12, RZ, 0x1f, R0 ;  /* 0x0000001fff0c7819 */ /* 0x000fe20000011400 */
[----:B------:R-:W-:-:S04]  /*3620*/  IMAD.WIDE.U32 R14, R0, c[0x0][0x208], RZ ;  /* 0x00008200000e7a25 */ /* 0x000fc800078e00ff */
[----:B------:R-:W-:-:S04]  /*3630*/  IMAD R12, R12, c[0x0][0x208], RZ ;  /* 0x000082000c0c7a24 */ /* 0x000fc800078e02ff */
[----:B------:R-:W-:Y:S01]  /*3640*/  IMAD R12, R0, c[0x0][0x20c], R12 ;  /* 0x00008300000c7a24 */ /* 0x000fe200078e020c */
[----:B------:R-:W-:-:S03]  /*3650*/  LEA R0, P0, R14, R220, 0x6 ;  /* 0x000000dc0e007211 */ /* 0x000fc600078030ff */
[----:B----4-:R-:W-:Y:S01]  /*3660*/  IMAD.IADD R13, R15, 0x1, R12 ;  /* 0x000000010f0d7824 */ /* 0x010fe200078e020c */
[----:B------:R-:W-:-:S04]  /*3670*/  LEA R12, P5, R0, c[0x0][0x1f8], 0x1 ;  /* 0x00007e00000c7a11 */ /* 0x000fc800078a08ff */
[----:B------:R-:W-:Y:S02]  /*3680*/  LEA.HI.X R14, R14, R222, R13, 0x6, P0 ;  /* 0x000000de0e0e7211 */ /* 0x000fe400000f340d */
[----:B------:R-:W-:Y:S02]  /*3690*/  ISETP.GE.AND P0, PT, R209, c[0x0][0x1d4], PT ;  /* 0x00007500d1007a0c */ /* 0x000fe40003f06270 */
[----:B------:R-:W-:Y:S02]  /*36a0*/  LEA.HI.X R13, R0, c[0x0][0x1fc], R14, 0x1, P5 ;  /* 0x00007f00000d7a11 */ /* 0x000fe400028f0c0e */
[----:B------:R-:W-:-:S03]  /*36b0*/  IADD3 R14, P5, R12, UR7, RZ ;  /* 0x000000070c0e7c10 */ /* 0x000fc6000ffbe0ff */
[----:B------:R-:W-:Y:S01]  /*36c0*/  @!PT LDS RZ, [RZ] ;  /* 0x00000000fffff984 */ /* 0x000fe20000000800 */
[----:B------:R-:W-:Y:S01]  /*36d0*/  @!PT LDS RZ, [RZ] ;  /* 0x00000000fffff984 */ /* 0x000fe20000000800 */
[----:B------:R-:W-:Y:S01]  /*36e0*/  @!PT LDS RZ, [RZ] ;  /* 0x00000000fffff984 */ /* 0x000fe20000000800 */
[----:B------:R4:W-:Y:S01]  /*36f0*/  LDGSTS.E.BYPASS.LTC128B.128 [R227+0x6100], [R12.64], !P4 ;  /* 0x061000000ce37fae */ /* 0x0009e2000e101d48 */
[----:B------:R-:W-:-:S05]  /*3700*/  IADD3.X R15, R13, UR5, RZ, P5, !PT ;  /* 0x000000050d0f7c10 */ /* 0x000fca000affe4ff */
[----:B------:R4:W-:Y:S04]  /*3710*/  LDGSTS.E.BYPASS.LTC128B.128 [R227+0x8100], [R12.64+0x80], !P0 ;  /* 0x081000800ce37fae */ /* 0x0009e8000c101d48 */
[----:B------:R4:W-:Y:S04]  /*3720*/  LDGSTS.E.BYPASS.LTC128B.128 [R227+0xa100], [R12.64+0x100], !P3 ;  /* 0x0a1001000ce37fae */ /* 0x0009e8000d901d48 */
[----:B------:R4:W-:Y:S04]  /*3730*/  LDGSTS.E.BYPASS.LTC128B.128 [R227+0x7100], [R14.64], !P4 ;  /* 0x071000000ee37fae */ /* 0x0009e8000e101d48 */
[----:B------:R4:W-:Y:S04]  /*3740*/  LDGSTS.E.BYPASS.LTC128B.128 [R227+0x9100], [R14.64+0x80], !P0 ;  /* 0x091000800ee37fae */ /* 0x0009e8000c101d48 */
[----:B------:R4:W-:Y:S02]  /*3750*/  LDGSTS.E.BYPASS.LTC128B.128 [R227+0xb100], [R14.64+0x100], !P3 ;  /* 0x0b1001000ee37fae */ /* 0x0009e4000d901d48 */
.L_x_1658:
[----:B------:R-:W-:Y:S05]  /*3760*/  BSYNC B0 ;  /* 0x0000000000007941 */ /* 0x000fea0003800000 */
.L_x_1657:
[----:B------:R-:W-:Y:S01]  /*3770*/  LOP3.LUT P0, RZ, R28, 0x4, RZ, 0xc0, !PT ;  /* 0x000000041cff7812 */ /* 0x000fe2000780c0ff */
[C---:B---3--:R-:W-:Y:S01]  /*3780*/  HMMA.16816.F32.BF16 R16, R8.reuse, R20, RZ ;  /* 0x000000140810723c */ /* 0x048fe200000418ff */
[----:B----4-:R-:W-:Y:S01]  /*3790*/  LDSM.16.M88.4 R12, [R190] ;  /* 0x00000000be0c783b */ /* 0x010fe20000000200 */
[----:B------:R-:W-:Y:S01]  /*37a0*/  ULDC UR4, c[0x0][0x324] ;  /* 0x0000c90000047ab9 */ /* 0x000fe20000000800 */
[----:B------:R-:W-:Y:S01]  /*37b0*/  SEL R186, R2, 0xffffffc0, !P0 ;  /* 0xffffffc002ba7807 */ /* 0x000fe20004000000 */
[----:B------:R-:W-:Y:S01]  /*37c0*/  ULOP3.LUT UR4, URZ, UR4, URZ, 0x33, !UPT ;  /* 0x000000043f047292 */ /* 0x000fe2000f8e333f */
[----:B------:R-:W-:Y:S02]  /*37d0*/  LDSM.16.M88.4 R80, [R193+0x3000] ;  /* 0x00300000c150783b */ /* 0x000fe40000000200 */
[----:B------:R-:W-:Y:S01]  /*37e0*/  IADD3 R2, R193, R186, RZ ;  /* 0x000000bac1027210 */ /* 0x000fe20007ffe0ff */
[C---:B------:R-:W-:Y:S01]  /*37f0*/  HMMA.16816.F32.BF16 R20, R8.reuse, R22, RZ ;  /* 0x000000160814723c */ /* 0x040fe200000418ff */
[----:B------:R-:W-:Y:S01]  /*3800*/  IADD3 R0, R186, R193, R191 ;  /* 0x000000c1ba007210 */ /* 0x000fe20007ffe0bf */
[----:B------:R-:W-:Y:S04]  /*3810*/  LDSM.16.M88.4 R88, [R3+0x4800] ;  /* 0x004800000358783b */ /* 0x000fe80000000200 */
[----:B------:R-:W3:Y:S02]  /*3820*/  LDSM.16.M88.4 R60, [R2] ;  /* 0x00000000023c783b */ /* 0x000ee40000000200 */
[C---:B------:R-:W-:Y:S02]  /*3830*/  HMMA.16816.F32.BF16 R40, R8.reuse, R24, RZ ;  /* 0x000000180828723c */ /* 0x040fe400000418ff */
[----:B------:R-:W4:Y:S04]  /*3840*/  LDSM.16.M88.4 R72, [R2+0x800] ;  /* 0x000800000248783b */ /* 0x000f280000000200 */
[----:B------:R-:W5:Y:S02]  /*3850*/  LDSM.16.M88.4 R68, [R2+0x1000] ;  /* 0x001000000244783b */ /* 0x000f640000000200 */
[C---:B------:R-:W-:Y:S02]  /*3860*/  HMMA.16816.F32.BF16 R44, R8.reuse, R26, RZ ;  /* 0x0000001a082c723c */ /* 0x040fe400000418ff */
[----:B------:R-:W-:Y:S04]  /*3870*/  LDSM.16.M88.4 R84, [R0+0x2000] ;  /* 0x002000000054783b */ /* 0x000fe80000000200 */
[----:B------:R-:W-:Y:S02]  /*3880*/  LDSM.16.M88.4 R92, [R0+0x2800] ;  /* 0x00280000005c783b */ /* 0x000fe40000000200 */
[C---:B------:R-:W-:Y:S02]  /*3890*/  HMMA.16816.F32.BF16 R36, R8.reuse, R32, RZ ;  /* 0x000000200824723c */ /* 0x040fe400000418ff */
[----:B------:R-:W0:Y:S06]  /*38a0*/  LDGDEPBAR ;  /* 0x00000000000079af */ /* 0x000e2c0000000000 */
[C---:B------:R-:W-:Y:S08]  /*38b0*/  HMMA.16816.F32.BF16 R32, R8.reuse, R34, RZ ;  /* 0x000000220820723c */ /* 0x040ff000000418ff */
[C---:B------:R-:W-:Y:S08]  /*38c0*/  HMMA.16816.F32.BF16 R28, R8.reuse, R48, RZ ;  /* 0x00000030081c723c */ /* 0x040ff000000418ff */
[----:B------:R-:W-:Y:S08]  /*38d0*/  HMMA.16816.F32.BF16 R24, R8, R50, RZ ;  /* 0x000000320818723c */ /* 0x000ff000000418ff */
[C---:B-1----:R-:W-:Y:S08]  /*38e0*/  HMMA.16816.F32.BF16 R16, R4.reuse, R52, R16 ;  /* 0x000000340410723c */ /* 0x042ff00000041810 */
[C---:B------:R-:W-:Y:S08]  /*38f0*/  HMMA.16816.F32.BF16 R8, R4.reuse, R54, R20 ;  /* 0x000000360408723c */ /* 0x040ff00000041814 */
[C---:B------:R-:W-:Y:S08]  /*3900*/  HMMA.16816.F32.BF16 R20, R4.reuse, R56, R40 ;  /* 0x000000380414723c */ /* 0x040ff00000041828 */
[C---:B------:R-:W-:Y:S01]  /*3910*/  HMMA.16816.F32.BF16 R40, R4.reuse, R58, R44 ;  /* 0x0000003a0428723c */ /* 0x040fe2000004182c */
[----:B------:R-:W1:Y:S07]  /*3920*/  LDSM.16.M88.4 R56, [R2+0x1800] ;  /* 0x001800000238783b */ /* 0x000e6e0000000200 */
[C---:B------:R-:W-:Y:S08]  /*3930*/  HMMA.16816.F32.BF16 R48, R4.reuse, R66, R32 ;  /* 0x000000420430723c */ /* 0x040ff00000041820 */
[C---:B------:R-:W-:Y:S01]  /*3940*/  HMMA.16816.F32.BF16 R52, R4.reuse, R64, R36 ;  /* 0x000000400434723c */ /* 0x040fe20000041824 */
[----:B------:R-:W-:Y:S07]  /*3950*/  LDSM.16.M88.4 R64, [R0+0x1800] ;  /* 0x001800000040783b */ /* 0x000fee0000000200 */
[----:B------:R-:W-:Y:S08]  /*3960*/  HMMA.16816.F32.BF16 R44, R4, R76, R28 ;  /* 0x0000004c042c723c */ /* 0x000ff0000004181c */
[----:B---3--:R-:W-:Y:S08]  /*3970*/  HMMA.16816.F32.BF16 R32, R12, R60, R16 ;  /* 0x0000003c0c20723c */ /* 0x008ff00000041810 */
[----:B------:R-:W-:Y:S01]  /*3980*/  HMMA.16816.F32.BF16 R36, R4, R78, R24 ;  /* 0x0000004e0424723c */ /* 0x000fe20000041818 */
[----:B------:R-:W-:Y:S04]  /*3990*/  LDSM.16.M88.4 R4, [R189] ;  /* 0x00000000bd04783b */ /* 0x000fe80000000200 */
[----:B------:R-:W-:Y:S03]  /*39a0*/  LDSM.16.M88.4 R24, [R0+0x800] ;  /* 0x000800000018783b */ /* 0x000fe60000000200 */
[C---:B----4-:R-:W-:Y:S01]  /*39b0*/  HMMA.16816.F32.BF16 R16, R12.reuse, R72, R20 ;  /* 0x000000480c10723c */ /* 0x050fe20000041814 */
[----:B------:R-:W3:Y:S04]  /*39c0*/  LDSM.16.M88.4 R20, [R0] ;  /* 0x000000000014783b */ /* 0x000ee80000000200 */
[----:B------:R-:W-:Y:S03]  /*39d0*/  LDSM.16.M88.4 R76, [R193+0x2000] ;  /* 0x00200000c14c783b */ /* 0x000fe60000000200 */
[C---:B------:R-:W-:Y:S01]  /*39e0*/  HMMA.16816.F32.BF16 R28, R12.reuse, R62, R8 ;  /* 0x0000003e0c1c723c */ /* 0x040fe20000041808 */
[----:B------:R-:W4:Y:S04]  /*39f0*/  LDSM.16.M88.4 R60, [R0+0x1000] ;  /* 0x00100000003c783b */ /* 0x000f280000000200 */
[----:B------:R-:W2:Y:S03]  /*3a00*/  LDSM.16.M88.4 R8, [R187+0x4000] ;  /* 0x00400000bb08783b */ /* 0x000ea60000000200 */
[C---:B-----5:R-:W-:Y:S08]  /*3a10*/  HMMA.16816.F32.BF16 R52, R12.reuse, R68, R52 ;  /* 0x000000440c34723c */ /* 0x060ff00000041834 */
[C---:B-1----:R-:W-:Y:S08]  /*3a20*/  HMMA.16816.F32.BF16 R44, R12.reuse, R56, R44 ;  /* 0x000000380c2c723c */ /* 0x042ff0000004182c */
[C---:B------:R-:W-:Y:S01]  /*3a30*/  HMMA.16816.F32.BF16 R40, R12.reuse, R74, R40 ;  /* 0x0000004a0c28723c */ /* 0x040fe20000041828 */
[----:B------:R-:W1:Y:S07]  /*3a40*/  LDSM.16.M88.4 R72, [R193+0x2800] ;  /* 0x00280000c148783b */ /* 0x000e6e0000000200 */
[C---:B------:R-:W-:Y:S08]  /*3a50*/  HMMA.16816.F32.BF16 R48, R12.reuse, R70, R48 ;  /* 0x000000460c30723c */ /* 0x040ff00000041830 */
[----:B------:R-:W-:Y:S01]  /*3a60*/  HMMA.16816.F32.BF16 R36, R12, R58, R36 ;  /* 0x0000003a0c24723c */ /* 0x000fe20000041824 */
[----:B------:R-:W-:Y:S07]  /*3a70*/  LDSM.16.M88.4 R56, [R3+0x2000] ;  /* 0x002000000338783b */ /* 0x000fee0000000200 */
[C---:B---3--:R-:W-:Y:S08]  /*3a80*/  HMMA.16816.F32.BF16 R32, R4.reuse, R20, R32 ;  /* 0x000000140420723c */ /* 0x048ff00000041820 */
[C---:B------:R-:W-:Y:S08]  /*3a90*/  HMMA.16816.F32.BF16 R28, R4.reuse, R22, R28 ;  /* 0x00000016041c723c */ /* 0x040ff0000004181c */
[C---:B------:R-:W-:Y:S08]  /*3aa0*/  HMMA.16816.F32.BF16 R20, R4.reuse, R24, R16 ;  /* 0x000000180414723c */ /* 0x040ff00000041810 */
[C---:B----4-:R-:W-:Y:S01]  /*3ab0*/  HMMA.16816.F32.BF16 R12, R4.reuse, R60, R52 ;  /* 0x0000003c040c723c */ /* 0x050fe20000041834 */
[----:B------:R-:W-:Y:S07]  /*3ac0*/  LDSM.16.M88.4 R52, [R193+0x3800] ;  /* 0x00380000c134783b */ /* 0x000fee0000000200 */
[C---:B------:R-:W-:Y:S08]  /*3ad0*/  HMMA.16816.F32.BF16 R68, R4.reuse, R64, R44 ;  /* 0x000000400444723c */ /* 0x040ff0000004182c */
[C---:B------:R-:W-:Y:S01]  /*3ae0*/  HMMA.16816.F32.BF16 R16, R4.reuse, R26, R40 ;  /* 0x0000001a0410723c */ /* 0x040fe20000041828 */
[----:B------:R-:W-:Y:S07]  /*3af0*/  LDSM.16.M88.4 R40, [R3+0x2800] ;  /* 0x002800000328783b */ /* 0x000fee0000000200 */
[C---:B------:R-:W-:Y:S08]  /*3b00*/  HMMA.16816.F32.BF16 R60, R4.reuse, R62, R48 ;  /* 0x0000003e043c723c */ /* 0x040ff00000041830 */
[----:B------:R-:W-:Y:S01]  /*3b10*/  HMMA.16816.F32.BF16 R64, R4, R66, R36 ;  /* 0x000000420440723c */ /* 0x000fe20000041824 */
[----:B------:R-:W3:Y:S07]  /*3b20*/  LDSM.16.M88.4 R4, [R188+0x4000] ;  /* 0x00400000bc04783b */ /* 0x000eee0000000200 */
[C---:B--2---:R-:W-:Y:S01]  /*3b30*/  HMMA.16816.F32.BF16 R24, R8.reuse, R76, R32 ;  /* 0x0000004c0818723c */ /* 0x044fe20000041820 */
[----:B------:R-:W-:Y:S07]  /*3b40*/  LDSM.16.M88.4 R32, [R3+0x3000] ;  /* 0x003000000320783b */ /* 0x000fee0000000200 */
[C---:B------:R-:W-:Y:S01]  /*3b50*/  HMMA.16816.F32.BF16 R48, R8.reuse, R78, R28 ;  /* 0x0000004e0830723c */ /* 0x040fe2000004181c */
[----:B------:R-:W-:Y:S07]  /*3b60*/  LDSM.16.M88.4 R76, [R2+0x2000] ;  /* 0x00200000024c783b */ /* 0x000fee0000000200 */
[C---:B-1----:R-:W-:Y:S01]  /*3b70*/  HMMA.16816.F32.BF16 R44, R8.reuse, R72, R20 ;  /* 0x00000048082c723c */ /* 0x042fe20000041814 */
[----:B------:R-:W1:Y:S07]  /*3b80*/  LDSM.16.M88.4 R20, [R190+0x4000] ;  /* 0x00400000be14783b */ /* 0x000e6e0000000200 */
[C---:B------:R-:W-:Y:S08]  /*3b90*/  HMMA.16816.F32.BF16 R36, R8.reuse, R74, R16 ;  /* 0x0000004a0824723c */ /* 0x040ff00000041810 */
[C---:B------:R-:W-:Y:S08]  /*3ba0*/  HMMA.16816.F32.BF16 R28, R8.reuse, R80, R12 ;  /* 0x00000050081c723c */ /* 0x040ff0000004180c */
[----:B------:R-:W-:Y:S01]  /*3bb0*/  HMMA.16816.F32.BF16 R16, R8, R82, R60 ;  /* 0x000000520810723c */ /* 0x000fe2000004183c */
[----:B------:R-:W2:Y:S07]  /*3bc0*/  LDSM.16.M88.4 R80, [R3+0x3800] ;  /* 0x003800000350783b */ /* 0x000eae0000000200 */
[----:B---3--:R-:W-:Y:S01]  /*3bd0*/  HMMA.16816.F32.BF16 R12, R4, R56, R24 ;  /* 0x00000038040c723c */ /* 0x008fe20000041818 */
[----:B------:R-:W3:Y:S07]  /*3be0*/  LDSM.16.M88.4 R24, [R189+0x4000] ;  /* 0x00400000bd18783b */ /* 0x000eee0000000200 */
[C---:B------:R-:W-:Y:S08]  /*3bf0*/  HMMA.16816.F32.BF16 R60, R8.reuse, R52, R68 ;  /* 0x00000034083c723c */ /* 0x040ff00000041844 */
[----:B------:R-:W-:Y:S08]  /*3c00*/  HMMA.16816.F32.BF16 R72, R8, R54, R64 ;  /* 0x000000360848723c */ /* 0x000ff00000041840 */
[----:B------:R-:W-:Y:S08]  /*3c10*/  HMMA.16816.F32.BF16 R56, R4, R58, R48 ;  /* 0x0000003a0438723c */ /* 0x000ff00000041830 */
[----:B-1----:R-:W-:Y:S01]  /*3c20*/  HMMA.16816.F32.BF16 R8, R20, R76, R12 ;  /* 0x0000004c1408723c */ /* 0x002fe2000004180c */
[----:B------:R-:W-:Y:S07]  /*3c30*/  LDSM.16.M88.4 R12, [R188+0x8000] ;  /* 0x00800000bc0c783b */ /* 0x000fee0000000200 */
[C---:B------:R-:W-:Y:S08]  /*3c40*/  HMMA.16816.F32.BF16 R68, R4.reuse, R40, R44 ;  /* 0x000000280444723c */ /* 0x040ff0000004182c */
[C---:B------:R-:W-:Y:S01]  /*3c50*/  HMMA.16816.F32.BF16 R64, R4.reuse, R42, R36 ;  /* 0x0000002a0440723c */ /* 0x040fe20000041824 */
[----:B------:R-:W1:Y:S07]  /*3c60*/  LDSM.16.M88.4 R36, [R2+0x2800] ;  /* 0x002800000224783b */ /* 0x000e6e0000000200 */
[C---:B------:R-:W-:Y:S01]  /*3c70*/  HMMA.16816.F32.BF16 R44, R4.reuse, R34, R16 ;  /* 0x00000022042c723c */ /* 0x040fe20000041810 */
[----:B------:R-:W-:Y:S07]  /*3c80*/  LDSM.16.M88.4 R16, [R187+0x8000] ;  /* 0x00800000bb10783b */ /* 0x000fee0000000200 */
[C---:B--2---:R-:W-:Y:S01]  /*3c90*/  HMMA.16816.F32.BF16 R48, R4.reuse, R80, R60 ;  /* 0x000000500430723c */ /* 0x044fe2000004183c */
[----:B------:R-:W2:Y:S07]  /*3ca0*/  LDSM.16.M88.4 R60, [R193+0x4000] ;  /* 0x00400000c13c783b */ /* 0x000eae0000000200 */
[----:B------:R-:W-:Y:S01]  /*3cb0*/  HMMA.16816.F32.BF16 R52, R4, R32, R28 ;  /* 0x000000200434723c */ /* 0x000fe2000004181c */
[----:B------:R-:W4:Y:S07]  /*3cc0*/  LDSM.16.M88.4 R32, [R2+0x3000] ;  /* 0x003000000220783b */ /* 0x000f2e0000000200 */
[----:B------:R-:W-:Y:S01]  /*3cd0*/  HMMA.16816.F32.BF16 R28, R20, R78, R56 ;  /* 0x0000004e141c723c */ /* 0x000fe20000041838 */
[----:B------:R-:W5:Y:S07]  /*3ce0*/  LDSM.16.M88.4 R56, [R2+0x3800] ;  /* 0x003800000238783b */ /* 0x000f6e0000000200 */
[----:B---3--:R-:W-:Y:S08]  /*3cf0*/  HMMA.16816.F32.BF16 R8, R24, R84, R8 ;  /* 0x000000541808723c */ /* 0x008ff00000041808 */
[----:B------:R-:W-:Y:S01]  /*3d00*/  HMMA.16816.F32.BF16 R76, R4, R82, R72 ;  /* 0x00000052044c723c */ /* 0x000fe20000041848 */
[----:B------:R-:W3:Y:S07]  /*3d10*/  LDSM.16.M88.4 R80, [R3+0x4000] ;  /* 0x004000000350783b */ /* 0x000eee0000000200 */
[----:B-1----:R-:W-:Y:S08]  /*3d20*/  HMMA.16816.F32.BF16 R40, R20, R36, R68 ;  /* 0x000000241428723c */ /* 0x002ff00000041844 */
[----:B------:R-:W-:Y:S01]  /*3d30*/  HMMA.16816.F32.BF16 R28, R24, R86, R28 ;  /* 0x00000056181c723c */ /* 0x000fe2000004181c */
[----:B------:R-:W-:Y:S07]  /*3d40*/  LDSM.16.M88.4 R84, [R0+0x4000] ;  /* 0x004000000054783b */ /* 0x000fee0000000200 */
[----:B--2---:R-:W-:Y:S01]  /*3d50*/  HMMA.16816.F32.BF16 R4, R16, R60, R8 ;  /* 0x0000003c1004723c */ /* 0x004fe20000041808 */
[----:B------:R-:W-:Y:S07]  /*3d60*/  LDSM.16.M88.4 R8, [R190+0x8000] ;  /* 0x00800000be08783b */ /* 0x000fee0000000200 */
[C---:B----4-:R-:W-:Y:S01]  /*3d70*/  HMMA.16816.F32.BF16 R96, R20.reuse, R32, R52 ;  /* 0x000000201460723c */ /* 0x050fe20000041834 */
[----:B------:R-:W1:Y:S07]  /*3d80*/  LDSM.16.M88.4 R52, [R193+0x4800] ;  /* 0x00480000c134783b */ /* 0x000e6e0000000200 */
[C---:B------:R-:W-:Y:S01]  /*3d90*/  HMMA.16816.F32.BF16 R72, R20.reuse, R38, R64 ;  /* 0x000000261448723c */ /* 0x040fe20000041840 */
[----:B------:R-:W2:Y:S07]  /*3da0*/  LDSM.16.M88.4 R64, [R2+0x4000] ;  /* 0x004000000240783b */ /* 0x000eae0000000200 */
[----:B------:R-:W-:Y:S01]  /*3db0*/  HMMA.16816.F32.BF16 R100, R20, R34, R44 ;  /* 0x000000221464723c */ /* 0x000fe2000004182c */
[----:B------:R-:W4:Y:S07]  /*3dc0*/  LDSM.16.M88.4 R44, [R0+0x3000] ;  /* 0x00300000002c783b */ /* 0x000f2e0000000200 */
[----:B------:R-:W-:Y:S08]  /*3dd0*/  HMMA.16816.F32.BF16 R36, R24, R92, R40 ;  /* 0x0000005c1824723c */ /* 0x000ff00000041828 */
[----:B------:R-:W-:Y:S01]  /*3de0*/  HMMA.16816.F32.BF16 R32, R16, R62, R28 ;  /* 0x0000003e1020723c */ /* 0x000fe2000004181c */
[----:B------:R-:W-:Y:S07]  /*3df0*/  LDSM.16.M88.4 R60, [R193+0x5800] ;  /* 0x00580000c13c783b */ /* 0x000fee0000000200 */
[----:B-----5:R-:W-:Y:S01]  /*3e00*/  HMMA.16816.F32.BF16 R68, R20, R56, R48 ;  /* 0x000000381444723c */ /* 0x020fe20000041830 */
[----:B------:R-:W5:Y:S07]  /*3e10*/  LDSM.16.M88.4 R48, [R0+0x3800] ;  /* 0x003800000030783b */ /* 0x000f6e0000000200 */
[----:B---3--:R-:W-:Y:S01]  /*3e20*/  HMMA.16816.F32.BF16 R28, R12, R80, R4 ;  /* 0x000000500c1c723c */ /* 0x008fe20000041804 */
[----:B------:R-:W3:Y:S07]  /*3e30*/  LDSM.16.M88.4 R4, [R189+0x8000] ;  /* 0x00800000bd04783b */ /* 0x000eee0000000200 */
[----:B------:R-:W-:Y:S01]  /*3e40*/  HMMA.16816.F32.BF16 R40, R24, R94, R72 ;  /* 0x0000005e1828723c */ /* 0x000fe20000041848 */
[----:B------:R-:W3:Y:S07]  /*3e50*/  LDSM.16.M88.4 R72, [R193+0x5000] ;  /* 0x00500000c148783b */ /* 0x000eee0000000200 */
[----:B------:R-:W-:Y:S08]  /*3e60*/  HMMA.16816.F32.BF16 R56, R20, R58, R76 ;  /* 0x0000003a1438723c */ /* 0x000ff0000004184c */
[----:B-1----:R-:W-:Y:S08]  /*3e70*/  HMMA.16816.F32.BF16 R36, R16, R52, R36 ;  /* 0x000000341024723c */ /* 0x002ff00000041824 */
[----:B------:R-:W-:Y:S01]  /*3e80*/  HMMA.16816.F32.BF16 R32, R12, R82, R32 ;  /* 0x000000520c20723c */ /* 0x000fe20000041820 */
[----:B------:R-:W1:Y:S07]  /*3e90*/  LDSM.16.M88.4 R80, [R2+0x4800] ;  /* 0x004800000250783b */ /* 0x000e6e0000000200 */
[----:B--2---:R-:W-:Y:S08]  /*3ea0*/  HMMA.16816.F32.BF16 R20, R8, R64, R28 ;  /* 0x000000400814723c */ /* 0x004ff0000004181c */
[----:B----4-:R-:W-:Y:S08]  /*3eb0*/  HMMA.16816.F32.BF16 R28, R24, R44, R96 ;  /* 0x0000002c181c723c */ /* 0x010ff00000041860 */
[----:B------:R-:W-:Y:S01]  /*3ec0*/  HMMA.16816.F32.BF16 R40, R16, R54, R40 ;  /* 0x000000361028723c */ /* 0x000fe20000041828 */
[----:B------:R-:W-:Y:S07]  /*3ed0*/  LDSM.16.M88.4 R52, [R2+0x5000] ;  /* 0x005000000234783b */ /* 0x000fee0000000200 */
[C---:B-----5:R-:W-:Y:S01]  /*3ee0*/  HMMA.16816.F32.BF16 R96, R24.reuse, R48, R68 ;  /* 0x000000301860723c */ /* 0x060fe20000041844 */
[----:B------:R-:W2:Y:S07]  /*3ef0*/  LDSM.16.M88.4 R68, [R3+0x5000] ;  /* 0x005000000344783b */ /* 0x000eae0000000200 */
[----:B------:R-:W-:Y:S08]  /*3f00*/  HMMA.16816.F32.BF16 R76, R24, R46, R100 ;  /* 0x0000002e184c723c */ /* 0x000ff00000041864 */
[----:B------:R-:W-:Y:S08]  /*3f10*/  HMMA.16816.F32.BF16 R36, R12, R88, R36 ;  /* 0x000000580c24723c */ /* 0x000ff00000041824 */
[----:B------:R-:W-:Y:S01]  /*3f20*/  HMMA.16816.F32.BF16 R32, R8, R66, R32 ;  /* 0x000000420820723c */ /* 0x000fe20000041820 */
[----:B------:R4:W-:Y:S07]  /*3f30*/  LDSM.16.M88.4 R64, [R3+0x5800] ;  /* 0x005800000340783b */ /* 0x0009ee0000000200 */
[----:B---3--:R-:W-:Y:S08]  /*3f40*/  HMMA.16816.F32.BF16 R44, R4, R84, R20 ;  /* 0x00000054042c723c */ /* 0x008ff00000041814 */
[----:B------:R-:W-:Y:S08]  /*3f50*/  HMMA.16816.F32.BF16 R20, R16, R72, R28 ;  /* 0x000000481014723c */ /* 0x000ff0000004181c */
[----:B------:R-:W-:Y:S01]  /*3f60*/  HMMA.16816.F32.BF16 R92, R24, R50, R56 ;  /* 0x00000032185c723c */ /* 0x000fe20000041838 */
[----:B------:R-:W3:Y:S04]  /*3f70*/  LDSM.16.M88.4 R48, [R0+0x4800] ;  /* 0x004800000030783b */ /* 0x000ee80000000200 */
[----:B------:R-:W5:Y:S03]  /*3f80*/  LDSM.16.M88.4 R56, [R0+0x5000] ;  /* 0x005000000038783b */ /* 0x000f660000000200 */
[----:B------:R-:W-:Y:S01]  /*3f90*/  HMMA.16816.F32.BF16 R28, R12, R90, R40 ;  /* 0x0000005a0c1c723c */ /* 0x000fe20000041828 */
[----:B------:R-:W-:-:S04]  /*3fa0*/  FMUL.FTZ R24, R44, c[0x0][0x320] ;  /* 0x0000c8002c187a20 */ /* 0x000fc80000410000 */
[----:B------:R2:W2:Y:S03]  /*3fb0*/  MUFU.TANH R73, R24 ;  /* 0x0000001800497308 */ /* 0x0004a60000002400 */
[----:B-1----:R-:W-:Y:S08]  /*3fc0*/  HMMA.16816.F32.BF16 R40, R8, R80, R36 ;  /* 0x000000500828723c */ /* 0x002ff00000041824 */
[----:B------:R-:W-:Y:S01]  /*3fd0*/  HMMA.16816.F32.BF16 R36, R4, R86, R32 ;  /* 0x000000560424723c */ /* 0x000fe20000041820 */
[----:B--2---:R-:W-:-:S07]  /*3fe0*/  FMUL.FTZ R24, R45, c[0x0][0x320] ;  /* 0x0000c8002d187a20 */ /* 0x004fce0000410000 */
[----:B------:R-:W-:Y:S01]  /*3ff0*/  HMMA.16816.F32.BF16 R32, R16, R74, R76 ;  /* 0x0000004a1020723c */ /* 0x000fe2000004184c */
[----:B------:R1:W2:Y:S11]  /*4000*/  MUFU.TANH R72, R24 ;  /* 0x0000001800487308 */ /* 0x0002b60000002400 */
[----:B------:R-:W-:Y:S04]  /*4010*/  @!UPT UIADD3 URZ, URZ, URZ, URZ ;  /* 0x0000003f3f3ff290 */ /* 0x000fe8000fffe03f */
[----:B----4-:R-:W-:Y:S01]  /*4020*/  FMUL.FTZ R3, R36, c[0x0][0x320] ;  /* 0x0000c80024037a20 */ /* 0x010fe20000410000 */
[C---:B-1----:R-:W-:Y:S03]  /*4030*/  HMMA.16816.F32.BF16 R24, R12.reuse, R68, R20 ;  /* 0x000000440c18723c */ /* 0x042fe60000041814 */
[----:B------:R1:W4:Y:S04]  /*4040*/  MUFU.TANH R68, R3 ;  /* 0x0000000300447308 */ /* 0x0003280000002400 */
[----:B------:R-:W-:Y:S01]  /*4050*/  FMUL.FTZ R20, R46, c[0x0][0x320] ;  /* 0x0000c8002e147a20 */ /* 0x000fe20000410000 */
[----:B------:R-:W-:Y:S03]  /*4060*/  HMMA.16816.F32.BF16 R32, R12, R70, R32 ;  /* 0x000000460c20723c */ /* 0x000fe60000041820 */
[----:B------:R2:W2:Y:S01]  /*4070*/  MUFU.TANH R74, R20 ;  /* 0x00000014004a7308 */ /* 0x0004a20000002400 */
[----:B-1----:R-:W-:-:S04]  /*4080*/  FMUL.FTZ R3, R37, c[0x0][0x320] ;  /* 0x0000c80025037a20 */ /* 0x002fc80000410000 */
[----:B--2---:R-:W-:Y:S07]  /*4090*/  HMMA.16816.F32.BF16 R20, R8, R82, R28 ;  /* 0x000000520814723c */ /* 0x004fee000004181c */
[----:B------:R-:W-:Y:S02]  /*40a0*/  FMUL.FTZ R28, R47, c[0x0][0x320] ;  /* 0x0000c8002f1c7a20 */ /* 0x000fe40000410000 */
[----:B---3--:R-:W-:Y:S02]  /*40b0*/  HMMA.16816.F32.BF16 R44, R4, R48, R40 ;  /* 0x00000030042c723c */ /* 0x008fe40000041828 */
[----:B------:R1:W2:Y:S06]  /*40c0*/  MUFU.TANH R69, R28 ;  /* 0x0000001c00457308 */ /* 0x0002ac0000002400 */
[C---:B------:R-:W-:Y:S02]  /*40d0*/  HMMA.16816.F32.BF16 R40, R16.reuse, R60, R96 ;  /* 0x0000003c1028723c */ /* 0x040fe40000041860 */
[----:B------:R3:W2:Y:S06]  /*40e0*/  MUFU.TANH R60, R3 ;  /* 0x00000003003c7308 */ /* 0x0006ac0000002400 */
[----:B------:R-:W-:Y:S08]  /*40f0*/  HMMA.16816.F32.BF16 R16, R16, R62, R92 ;  /* 0x0000003e1010723c */ /* 0x000ff0000004185c */
[----:B-1----:R-:W-:Y:S01]  /*4100*/  HMMA.16816.F32.BF16 R28, R8, R52, R24 ;  /* 0x00000034081c723c */ /* 0x002fe20000041818 */
[----:B---3--:R-:W-:-:S04]  /*4110*/  FMUL.FTZ R3, R38, c[0x0][0x320] ;  /* 0x0000c80026037a20 */ /* 0x008fc80000410000 */
[----:B------:R1:W3:Y:S03]  /*4120*/  MUFU.TANH R61, R3 ;  /* 0x00000003003d7308 */ /* 0x0002e60000002400 */
[----:B------:R-:W-:Y:S01]  /*4130*/  HMMA.16816.F32.BF16 R24, R8, R54, R32 ;  /* 0x000000360818723c */ /* 0x000fe20000041820 */
[----:B------:R-:W-:Y:S01]  /*4140*/  LDSM.16.M88.4 R32, [R0+0x5800] ;  /* 0x005800000020783b */ /* 0x000fe20000000200 */
[----:B-1----:R-:W-:-:S06]  /*4150*/  FMUL.FTZ R3, R39, c[0x0][0x320] ;  /* 0x0000c80027037a20 */ /* 0x002fcc0000410000 */
[----:B------:R-:W-:Y:S01]  /*4160*/  HMMA.16816.F32.BF16 R36, R4, R50, R20 ;  /* 0x000000320424723c */ /* 0x000fe20000041814 */
[----:B------:R1:W2:Y:S01]  /*4170*/  LDSM.16.M88.4 R48, [R2+0x5800] ;  /* 0x005800000230783b */ /* 0x0002a20000000200 */
[----:B------:R3:W1:Y:S06]  /*4180*/  MUFU.TANH R52, R3 ;  /* 0x0000000300347308 */ /* 0x00066c0000002400 */
[----:B------:R-:W-:Y:S08]  /*4190*/  HMMA.16816.F32.BF16 R20, R12, R64, R40 ;  /* 0x000000400c14723c */ /* 0x000ff00000041828 */
[----:B-----5:R-:W-:Y:S01]  /*41a0*/  HMMA.16816.F32.BF16 R28, R4, R56, R28 ;  /* 0x00000038041c723c */ /* 0x020fe2000004181c */
[----:B---3--:R-:W-:-:S04]  /*41b0*/  FMUL.FTZ R3, R44, c[0x0][0x320] ;  /* 0x0000c8002c037a20 */ /* 0x008fc80000410000 */
[----:B------:R-:W3:Y:S01]  /*41c0*/  MUFU.TANH R44, R3 ;  /* 0x00000003002c7308 */ /* 0x000ee20000002400 */
[----:B-1----:R-:W-:Y:S02]  /*41d0*/  FMUL.FTZ R2, R45, c[0x0][0x320] ;  /* 0x0000c8002d027a20 */ /* 0x002fe40000410000 */
[----:B------:R-:W-:Y:S01]  /*41e0*/  HMMA.16816.F32.BF16 R12, R12, R66, R16 ;  /* 0x000000420c0c723c */ /* 0x000fe20000041810 */
[----:B------:R-:W-:-:S04]  /*41f0*/  FMUL.FTZ R0, R37, c[0x0][0x320] ;  /* 0x0000c80025007a20 */ /* 0x000fc80000410000 */
[----:B------:R1:W1:Y:S03]  /*4200*/  MUFU.TANH R45, R2 ;  /* 0x00000002002d7308 */ /* 0x0002660000002400 */
[----:B--2---:R-:W-:Y:S01]  /*4210*/  HMMA.16816.F32.BF16 R16, R8, R48, R20 ;  /* 0x000000300810723c */ /* 0x004fe20000041814 */
[----:B-1----:R-:W-:-:S07]  /*4220*/  FMUL.FTZ R2, R46, c[0x0][0x320] ;  /* 0x0000c8002e027a20 */ /* 0x002fce0000410000 */
[----:B------:R-:W-:Y:S01]  /*4230*/  HMMA.16816.F32.BF16 R20, R4, R58, R24 ;  /* 0x0000003a0414723c */ /* 0x000fe20000041818 */
[----:B------:R1:W2:Y:S07]  /*4240*/  MUFU.TANH R42, R2 ;  /* 0x00000002002a7308 */ /* 0x0002ae0000002400 */
[----:B------:R-:W-:Y:S08]  /*4250*/  HMMA.16816.F32.BF16 R8, R8, R50, R12 ;  /* 0x000000320808723c */ /* 0x000ff0000004180c */
[----:B------:R-:W-:Y:S01]  /*4260*/  HMMA.16816.F32.BF16 R12, R4, R32, R16 ;  /* 0x00000020040c723c */ /* 0x000fe20000041810 */
[----:B-1----:R-:W-:-:S04]  /*4270*/  FMUL.FTZ R2, R47, c[0x0][0x320] ;  /* 0x0000c8002f027a20 */ /* 0x002fc80000410000 */
[----:B------:R1:W1:Y:S11]  /*4280*/  MUFU.TANH R41, R2 ;  /* 0x0000000200297308 */ /* 0x0002760000002400 */
[----:B------:R-:W-:Y:S01]  /*4290*/  HMMA.16816.F32.BF16 R8, R4, R34, R8 ;  /* 0x000000220408723c */ /* 0x000fe20000041808 */
[----:B-1----:R-:W-:-:S02]  /*42a0*/  FMUL.FTZ R2, R36, c[0x0][0x320] ;  /* 0x0000c80024027a20 */ /* 0x002fc40000410000 */
[----:B------:R1:W1:Y:S05]  /*42b0*/  MUFU.TANH R36, R0 ;  /* 0x0000000000247308 */ /* 0x00026a0000002400 */
[----:B------:R-:W-:-:S03]  /*42c0*/  FMUL.FTZ R3, R15, c[0x0][0x320] ;  /* 0x0000c8000f037a20 */ /* 0x000fc60000410000 */
[----:B------:R5:W2:Y:S01]  /*42d0*/  MUFU.TANH R40, R2 ;  /* 0x0000000200287308 */ /* 0x000aa20000002400 */
[----:B-1----:R-:W-:-:S07]  /*42e0*/  FMUL.FTZ R0, R38, c[0x0][0x320] ;  /* 0x0000c80026007a20 */ /* 0x002fce0000410000 */
[----:B------:R1:W1:Y:S01]  /*42f0*/  MUFU.TANH R38, R0 ;  /* 0x0000000000267308 */ /* 0x0002620000002400 */
[----:B-----5:R-:W-:Y:S02]  /*4300*/  FMUL.FTZ R2, R14, c[0x0][0x320] ;  /* 0x0000c8000e027a20 */ /* 0x020fe40000410000 */
[----:B-1----:R-:W-:-:S05]  /*4310*/  FMUL.FTZ R0, R39, c[0x0][0x320] ;  /* 0x0000c80027007a20 */ /* 0x002fca0000410000 */
        /* <DEDUP_REMOVED lines=12> */
[----:B------:R-:W1:Y:S08]  /*43e0*/  MUFU.TANH R21, R3 ;  /* 0x0000000300157308 */ /* 0x000e700000002400 */
[----:B------:R5:W1:Y:S02]  /*43f0*/  MUFU.TANH R17, R0 ;  /* 0x0000000000117308 */ /* 0x000a640000002400 */
[----:B-----5:R-:W-:-:S06]  /*4400*/  FMUL.FTZ R0, R22, c[0x0][0x320] ;  /* 0x0000c80016007a20 */ /* 0x020fcc0000410000 */
        /* <DEDUP_REMOVED lines=8> */
[----:B-----5:R-:W-:-:S04]  /*4490*/  IADD3 R0, R233, R226, RZ ;  /* 0x000000e2e9007210 */ /* 0x020fc80007ffe0ff */
[----:B------:R-:W-:Y:S01]  /*44a0*/  MOV R4, R0 ;  /* 0x0000000000047202 */ /* 0x000fe20000000f00 */
[----:B------:R-:W-:-:S04]  /*44b0*/  @P2 IMAD.HI.U32 R2, R0, c[0x0][0x2c8], RZ ;  /* 0x0000b20000022a27 */ /* 0x000fc800078e00ff */
[----:B------:R-:W-:Y:S01]  /*44c0*/  FMUL.FTZ R0, R8, c[0x0][0x320] ;  /* 0x0000c80008007a20 */ /* 0x000fe20000410000 */
[----:B------:R-:W-:Y:S01]  /*44d0*/  @P2 SHF.R.U32.HI R4, RZ, c[0x0][0x2cc], R2 ;  /* 0x0000b300ff042a19 */ /* 0x000fe20000011602 */
[----:B------:R-:W-:Y:S01]  /*44e0*/  FMUL.FTZ R2, R11, c[0x0][0x320] ;  /* 0x0000c8000b027a20 */ /* 0x000fe20000410000 */
[----:B------:R-:W-:Y:S01]  /*44f0*/  IADD3 R8, -R214, R215, -R104 ;  /* 0x000000d7d6087210 */ /* 0x000fe20007ffe968 */
[----:B------:R5:W1:Y:S02]  /*4500*/  MUFU.TANH R12, R0 ;  /* 0x00000000000c7308 */ /* 0x000a640000002400 */
[----:B------:R-:W1:Y:S06]  /*4510*/  SHFL.IDX PT, R3, R4, RZ, 0x1c1f ;  /* 0x001c1fff04037589 */ /* 0x000e6c00000e0000 */
[----:B------:R-:W1:Y:S01]  /*4520*/  MUFU.TANH R19, R2 ;  /* 0x0000000200137308 */ /* 0x000e620000002400 */
[----:B-----5:R-:W-:-:S07]  /*4530*/  FMUL.FTZ R0, R9, c[0x0][0x320] ;  /* 0x0000c80009007a20 */ /* 0x020fce0000410000 */
[----:B------:R5:W1:Y:S02]  /*4540*/  MUFU.TANH R9, R0 ;  /* 0x0000000000097308 */ /* 0x000a640000002400 */
[----:B-----5:R-:W-:-:S06]  /*4550*/  FMUL.FTZ R0, R10, c[0x0][0x320] ;  /* 0x0000c8000a007a20 */ /* 0x020fcc0000410000 */
[----:B------:R5:W1:Y:S02]  /*4560*/  MUFU.TANH R20, R0 ;  /* 0x0000000000147308 */ /* 0x000a640000002400 */
[----:B-----5:R-:W-:-:S04]  /*4570*/  IADD3 R0, R215, 0x1, -R104 ;  /* 0x00000001d7007810 */ /* 0x020fc80007ffe868 */
[----:B------:R-:W-:-:S04]  /*4580*/  IADD3 R0, -R216, R0, -R214 ;  /* 0x00000000d8007210 */ /* 0x000fc80007ffe9d6 */
[C---:B------:R-:W-:Y:S02]  /*4590*/  IADD3 R6, R0.reuse, c[0x0][0x328], RZ ;  /* 0x0000ca0000067a10 */ /* 0x040fe40007ffe0ff */
[----:B------:R-:W-:Y:S02]  /*45a0*/  IADD3 R7, R0, UR4, RZ ;  /* 0x0000000400077c10 */ /* 0x000fe4000fffe0ff */
[-C--:B-1----:R-:W-:Y:S02]  /*45b0*/  IADD3 R2, R6, R3.reuse, RZ ;  /* 0x0000000306027210 */ /* 0x082fe40007ffe0ff */
[----:B------:R-:W-:Y:S02]  /*45c0*/  IADD3 R0, R7, R3, RZ ;  /* 0x0000000307007210 */ /* 0x000fe40007ffe0ff */
[----:B------:R-:W-:Y:S01]  /*45d0*/  IMNMX R2, R8, R2, PT ;  /* 0x0000000208027217 */ /* 0x000fe20003800200 */
[----:B------:R-:W-:Y:S05]  /*45e0*/  @!P1 BRA `(.L_x_1659) ;  /* 0x0000015000009947 */ /* 0x000fea0003800000 */
[----:B--234-:R-:W-:Y:S01]  /*45f0*/  IADD3 R3, -R216, R215, R3 ;  /* 0x000000d7d8037210 */ /* 0x01cfe20007ffe103 */
        /* <DEDUP_REMOVED lines=10> */
.L_x_1661:
[----:B------:R-:W-:-:S04]  /*46a0*/  MOV R5, c[0x0][0x32c] ;  /* 0x0000cb0000057a02 */ /* 0x000fc80000000f00 */
[----:B------:R-:W-:-:S13]  /*46b0*/  ISETP.NE.AND P0, PT, R5, 0x1, PT ;  /* 0x000000010500780c */ /* 0x000fda0003f05270 */
[----:B------:R-:W-:-:S05]  /*46c0*/  @P0 IMAD.HI.U32 R5, R3, c[0x0][0x330], RZ ;  /* 0x0000cc0003050a27 */ /* 0x000fca00078e00ff */
[----:B------:R-:W-:Y:S02]  /*46d0*/  @P0 SHF.R.U32.HI R3, RZ, c[0x0][0x334], R5 ;  /* 0x0000cd00ff030a19 */ /* 0x000fe40000011605 */
.L_x_1662:
[----:B------:R-:W-:Y:S05]  /*46e0*/  BSYNC B0 ;  /* 0x0000000000007941 */ /* 0x000fea0003800000 */
.L_x_1660:
[----:B------:R-:W-:-:S04]  /*46f0*/  IMAD R3, R3, c[0x0][0x32c], -R104 ;  /* 0x0000cb0003037a24 */ /* 0x000fc800078e0a68 */
[----:B------:R-:W-:-:S05]  /*4700*/  IMAD.IADD R3, R3, 0x1, -R214 ;  /* 0x0000000103037824 */ /* 0x000fca00078e0ad6 */
[----:B------:R-:W-:Y:S02]  /*4710*/  IADD3 R5, R3, c[0x0][0x32c], RZ ;  /* 0x0000cb0003057a10 */ /* 0x000fe40007ffe0ff */
[----:B------:R-:W-:Y:S02]  /*4720*/  IMNMX R0, R0, R3, !PT ;  /* 0x0000000300007217 */ /* 0x000fe40007800200 */
[----:B------:R-:W-:Y:S02]  /*4730*/  IMNMX R2, R2, R5, PT ;  /* 0x0000000502027217 */ /* 0x000fe40003800200 */
.L_x_1659:
[----:B--234-:R-:W-:Y:S01]  /*4740*/  ISETP.GT.AND P0, PT, R205, RZ, PT ;  /* 0x000000ffcd00720c */ /* 0x01cfe20003f04270 */
[----:B------:R-:W1:Y:S03]  /*4750*/  SHFL.IDX PT, R3, R4, 0x1, 0x1c1f ;  /* 0x003c1f0004037f89 */ /* 0x000e6600000e0000 */
[C---:B------:R-:W-:Y:S02]  /*4760*/  ISETP.GT.AND P4, PT, R0.reuse, RZ, P0 ;  /* 0x000000ff0000720c */ /* 0x040fe40000784270 */
[----:B------:R-:W-:-:S02]  /*4770*/  ISETP.GT.AND P6, PT, R0, 0x1, P0 ;  /* 0x000000010000780c */ /* 0x000fc400007c4270 */
[----:B------:R-:W-:Y:S02]  /*4780*/  ISETP.LT.OR P4, PT, R2, 0x1, P4 ;  /* 0x000000010200780c */ /* 0x000fe40002781670 */
[C---:B------:R-:W-:Y:S02]  /*4790*/  ISETP.GT.AND P5, PT, R0.reuse, 0x8, P0 ;  /* 0x000000080000780c */ /* 0x040fe400007a4270 */
[----:B------:R-:W-:Y:S02]  /*47a0*/  FSEL R10, R73, -INF , !P4 ;  /* 0xff800000490a7808 */ /* 0x000fe40006000000 */
[----:B------:R-:W-:Y:S02]  /*47b0*/  ISETP.GT.AND P4, PT, R0, 0x9, P0 ;  /* 0x000000090000780c */ /* 0x000fe40000784270 */
[C---:B------:R-:W-:Y:S02]  /*47c0*/  ISETP.LT.OR P6, PT, R2.reuse, 0x2, P6 ;  /* 0x000000020200780c */ /* 0x040fe400037c1670 */
[----:B------:R-:W-:-:S02]  /*47d0*/  ISETP.LT.OR P5, PT, R2, 0x9, P5 ;  /* 0x000000090200780c */ /* 0x000fc40002fa1670 */
[----:B------:R-:W-:Y:S02]  /*47e0*/  ISETP.LT.OR P4, PT, R2, 0xa, P4 ;  /* 0x0000000a0200780c */ /* 0x000fe40002781670 */
[----:B------:R-:W-:Y:S02]  /*47f0*/  FSEL R11, R72, -INF , !P6 ;  /* 0xff800000480b7808 */ /* 0x000fe40007000000 */
[----:B------:R-:W-:Y:S02]  /*4800*/  FSEL R14, R68, -INF , !P5 ;  /* 0xff800000440e7808 */ /* 0x000fe40006800000 */
[----:B------:R-:W-:Y:S02]  /*4810*/  FSEL R15, R60, -INF , !P4 ;  /* 0xff8000003c0f7808 */ /* 0x000fe40006000000 */
[C---:B------:R-:W-:Y:S02]  /*4820*/  ISETP.GT.AND P6, PT, R0.reuse, 0x10, P0 ;  /* 0x000000100000780c */ /* 0x040fe400007c4270 */
[----:B------:R-:W-:-:S02]  /*4830*/  ISETP.GT.AND P5, PT, R0, 0x11, P0 ;  /* 0x000000110000780c */ /* 0x000fc400007a4270 */
[----:B------:R-:W-:Y:S02]  /*4840*/  ISETP.GT.AND P4, PT, R0, 0x18, P0 ;  /* 0x000000180000780c */ /* 0x000fe40000784270 */
[C---:B------:R-:W-:Y:S02]  /*4850*/  ISETP.LT.OR P6, PT, R2.reuse, 0x11, P6 ;  /* 0x000000110200780c */ /* 0x040fe400037c1670 */
[C---:B------:R-:W-:Y:S02]  /*4860*/  ISETP.LT.OR P5, PT, R2.reuse, 0x12, P5 ;  /* 0x000000120200780c */ /* 0x040fe40002fa1670 */
[----:B------:R-:W-:Y:S02]  /*4870*/  ISETP.LT.OR P4, PT, R2, 0x19, P4 ;  /* 0x000000190200780c */ /* 0x000fe40002781670 */
[----:B------:R-:W-:Y:S02]  /*4880*/  FSEL R44, R44, -INF , !P6 ;  /* 0xff8000002c2c7808 */ /* 0x000fe40007000000 */
[----:B------:R-:W-:-:S02]  /*4890*/  FSEL R45, R45, -INF , !P5 ;  /* 0xff8000002d2d7808 */ /* 0x000fc40006800000 */
[----:B------:R-:W-:Y:S02]  /*48a0*/  FSEL R46, R40, -INF , !P4 ;  /* 0xff800000282e7808 */ /* 0x000fe40006000000 */
[C---:B------:R-:W-:Y:S02]  /*48b0*/  ISETP.GT.AND P6, PT, R0.reuse, 0x19, P0 ;  /* 0x000000190000780c */ /* 0x040fe400007c4270 */
[C---:B------:R-:W-:Y:S02]  /*48c0*/  ISETP.GT.AND P5, PT, R0.reuse, 0x20, P0 ;  /* 0x000000200000780c */ /* 0x040fe400007a4270 */
        /* <DEDUP_REMOVED lines=18> */
[----:B------:R-:W-:Y:S01]  /*49f0*/  ISETP.GT.AND P4, PT, R0, 0x39, P0 ;  /* 0x000000390000780c */ /* 0x000fe20000784270 */
[----:B-1----:R-:W-:Y:S01]  /*4a00*/  IMAD.IADD R0, R6, 0x1, R3 ;  /* 0x0000000106007824 */ /* 0x002fe200078e0203 */
[C---:B------:R-:W-:Y:S02]  /*4a10*/  ISETP.LT.OR P6, PT, R2.reuse, 0x32, P6 ;  /* 0x000000320200780c */ /* 0x040fe400037c1670 */
[----:B------:R-:W-:-:S02]  /*4a20*/  ISETP.LT.OR P5, PT, R2, 0x39, P5 ;  /* 0x000000390200780c */ /* 0x000fc40002fa1670 */
[----:B------:R-:W-:Y:S02]  /*4a30*/  ISETP.LT.OR P4, PT, R2, 0x3a, P4 ;  /* 0x0000003a0200780c */ /* 0x000fe40002781670 */
[----:B------:R-:W-:Y:S01]  /*4a40*/  IMNMX R2, R8, R0, PT ;  /* 0x0000000008027217 */ /* 0x000fe20003800200 */
[----:B------:R-:W-:Y:S01]  /*4a50*/  IMAD.IADD R0, R7, 0x1, R3 ;  /* 0x0000000107007824 */ /* 0x000fe200078e0203 */
[----:B------:R-:W-:Y:S02]  /*4a60*/  FSEL R202, R13, -INF , !P6 ;  /* 0xff8000000dca7808 */ /* 0x000fe40007000000 */
[----:B------:R-:W-:Y:S02]  /*4a70*/  FSEL R203, R12, -INF , !P5 ;  /* 0xff8000000ccb7808 */ /* 0x000fe40006800000 */
[----:B------:R-:W-:Y:S01]  /*4a80*/  FSEL R204, R9, -INF , !P4 ;  /* 0xff80000009cc7808 */ /* 0x000fe20006000000 */
        /* <DEDUP_REMOVED lines=12> */
.L_x_1665:
[----:B------:R-:W-:-:S04]  /*4b50*/  MOV R4, c[0x0][0x32c] ;  /* 0x0000cb0000047a02 */ /* 0x000fc80000000f00 */
[----:B------:R-:W-:-:S13]  /*4b60*/  ISETP.NE.AND P4, PT, R4, 0x1, PT ;  /* 0x000000010400780c */ /* 0x000fda0003f85270 */
[----:B------:R-:W-:-:S05]  /*4b70*/  @P4 IMAD.HI.U32 R4, R3, c[0x0][0x330], RZ ;  /* 0x0000cc0003044a27 */ /* 0x000fca00078e00ff */
[----:B------:R-:W-:Y:S02]  /*4b80*/  @P4 SHF.R.U32.HI R3, RZ, c[0x0][0x334], R4 ;  /* 0x0000cd00ff034a19 */ /* 0x000fe40000011604 */
.L_x_1666:
[----:B------:R-:W-:Y:S05]  /*4b90*/  BSYNC B0 ;  /* 0x0000000000007941 */ /* 0x000fea0003800000 */
.L_x_1664:
[----:B------:R-:W-:-:S04]  /*4ba0*/  IMAD R3, R3, c[0x0][0x32c], -R104 ;  /* 0x0000cb0003037a24 */ /* 0x000fc800078e0a68 */
[----:B------:R-:W-:-:S05]  /*4bb0*/  IMAD.IADD R3, R3, 0x1, -R214 ;  /* 0x0000000103037824 */ /* 0x000fca00078e0ad6 */
[----:B------:R-:W-:Y:S02]  /*4bc0*/  IADD3 R4, R3, c[0x0][0x32c], RZ ;  /* 0x0000cb0003047a10 */ /* 0x000fe40007ffe0ff */
[----:B------:R-:W-:Y:S02]  /*4bd0*/  IMNMX R0, R0, R3, !PT ;  /* 0x0000000300007217 */ /* 0x000fe40007800200 */
[----:B------:R-:W-:Y:S02]  /*4be0*/  IMNMX R2, R2, R4, PT ;  /* 0x0000000402027217 */ /* 0x000fe40003800200 */
.L_x_1663:
[----:B------:R-:W2:Y:S01]  /*4bf0*/  LDL R48, [R1+0x28] ;  /* 0x0000280001307983 */ /* 0x000ea20000100800 */
[----:B------:R-:W-:Y:S01]  /*4c00*/  FMNMX.FTZ R3, R10, R11, !PT ;  /* 0x0000000b0a037209 */ /* 0x000fe20007810000 */
[----:B------:R-:W-:-:S04]  /*4c10*/  DEPBAR.LE SB0, 0x2 ;  /* 0x000080800000791a */ /* 0x000fc80000000000 */
[----:B------:R-:W-:Y:S01]  /*4c20*/  FMNMX.FTZ R3, R14, R3, !PT ;  /* 0x000000030e037209 */ /* 0x000fe20007810000 */
[----:B------:R-:W-:Y:S01]  /*4c30*/  IMAD.IADD R16, R192, 0x1, R195 ;  /* 0x00000001c0107824 */ /* 0x000fe200078e02c3 */
[----:B------:R-:W-:Y:S01]  /*4c40*/  BAR.SYNC.DEFER_BLOCKING 0x0 ;  /* 0x0000000000007b1d */ /* 0x000fe20000010000 */
[C---:B------:R-:W-:Y:S02]  /*4c50*/  ISETP.GT.AND P6, PT, R0.reuse, RZ, P0 ;  /* 0x000000ff0000720c */ /* 0x040fe400007c4270 */
[----:B------:R-:W-:Y:S02]  /*4c60*/  FMNMX.FTZ R3, R15, R3, !PT ;  /* 0x000000030f037209 */ /* 0x000fe40007810000 */
[----:B------:R-:W-:Y:S01]  /*4c70*/  ISETP.GT.AND P5, PT, R0, 0x1, P0 ;  /* 0x000000010000780c */ /* 0x000fe200007a4270 */
[----:B------:R-:W-:Y:S01]  /*4c80*/  BSSY B0, `(.L_x_1667) ;  /* 0x0000173000007945 */ /* 0x000fe20003800000 */
[----:B------:R-:W-:Y:S02]  /*4c90*/  FMNMX.FTZ R3, R44, R3, !PT ;  /* 0x000000032c037209 */ /* 0x000fe40007810000 */
[----:B------:R-:W-:-:S02]  /*4ca0*/  ISETP.LT.OR P6, PT, R2, 0x1, P6 ;  /* 0x000000010200780c */ /* 0x000fc400037c1670 */
[----:B------:R-:W-:Y:S02]  /*4cb0*/  FMNMX.FTZ R3, R45, R3, !PT ;  /* 0x000000032d037209 */ /* 0x000fe40007810000 */
[----:B------:R-:W-:Y:S02]  /*4cc0*/  ISETP.GT.AND P4, PT, R0, 0x8, P0 ;  /* 0x000000080000780c */ /* 0x000fe40000784270 */
[----:B------:R-:W-:Y:S02]  /*4cd0*/  ISETP.LT.OR P5, PT, R2, 0x2, P5 ;  /* 0x000000020200780c */ /* 0x000fe40002fa1670 */
[----:B------:R-:W-:Y:S02]  /*4ce0*/  FSEL R6, R74, -INF , !P6 ;  /* 0xff8000004a067808 */ /* 0x000fe40007000000 */
[----:B------:R-:W-:Y:S02]  /*4cf0*/  FMNMX.FTZ R3, R46, R3, !PT ;  /* 0x000000032e037209 */ /* 0x000fe40007810000 */
[----:B------:R-:W-:-:S02]  /*4d00*/  ISETP.GT.AND P6, PT, R0, 0x9, P0 ;  /* 0x000000090000780c */ /* 0x000fc400007c4270 */
[----:B------:R-:W-:Y:S02]  /*4d10*/  ISETP.LT.OR P4, PT, R2, 0x9, P4 ;  /* 0x000000090200780c */ /* 0x000fe40002781670 */
[----:B------:R-:W-:Y:S02]  /*4d20*/  FSEL R7, R69, -INF , !P5 ;  /* 0xff80000045077808 */ /* 0x000fe40006800000 */
[----:B------:R-:W-:Y:S02]  /*4d30*/  FMNMX.FTZ R3, R47, R3, !PT ;  /* 0x000000032f037209 */ /* 0x000fe40007810000 */
[----:B------:R-:W-:Y:S02]  /*4d40*/  ISETP.GT.AND P5, PT, R0, 0x10, P0 ;  /* 0x000000100000780c */ /* 0x000fe400007a4270 */
[----:B------:R-:W-:Y:S02]  /*4d50*/  ISETP.LT.OR P6, PT, R2, 0xa, P6 ;  /* 0x0000000a0200780c */ /* 0x000fe400037c1670 */
[----:B------:R-:W-:-:S02]  /*4d60*/  FSEL R8, R61, -INF , !P4 ;  /* 0xff8000003d087808 */ /* 0x000fc40006000000 */
[----:B------:R-:W-:Y:S02]  /*4d70*/  FMNMX.FTZ R4, R6, R7, !PT ;  /* 0x0000000706047209 */ /* 0x000fe40007810000 */
[----:B------:R-:W-:Y:S02]  /*4d80*/  FMNMX.FTZ R3, R141, R3, !PT ;  /* 0x000000038d037209 */ /* 0x000fe40007810000 */
[----:B------:R-:W-:Y:S02]  /*4d90*/  ISETP.GT.AND P4, PT, R0, 0x11, P0 ;  /* 0x000000110000780c */ /* 0x000fe40000784270 */
[----:B------:R-:W-:Y:S02]  /*4da0*/  ISETP.LT.OR P5, PT, R2, 0x11, P5 ;  /* 0x000000110200780c */ /* 0x000fe40002fa1670 */
[----:B------:R-:W-:Y:S02]  /*4db0*/  FSEL R9, R52, -INF , !P6 ;  /* 0xff80000034097808 */ /* 0x000fe40007000000 */
        /* <DEDUP_REMOVED lines=9> */
[----:B------:R-:W-:Y:S01]  /*4e50*/  ISETP.LT.OR P6, PT, R2, 0x19, P6 ;  /* 0x000000190200780c */ /* 0x000fe200037c1670 */
[----:B------:R-:W-:Y:S01]  /*4e60*/  LDSM.16.MT88.4 R40, [R16+0x2000] ;  /* 0x002000001028783b */ /* 0x000fe20000004200 */
        /* <DEDUP_REMOVED lines=9> */
[----:B------:R-:W-:Y:S01]  /*4f00*/  ISETP.LT.OR P4, PT, R2, 0x21, P4 ;  /* 0x000000210200780c */ /* 0x000fe20002781670 */
[----:B------:R-:W-:Y:S01]  /*4f10*/  LDSM.16.MT88.4 R36, [R194] ;  /* 0x00000000c224783b */ /* 0x000fe20000004200 */
[----:B------:R-:W-:Y:S02]  /*4f20*/  FMNMX.FTZ R4, R52, R4, !PT ;  /* 0x0000000434047209 */ /* 0x000fe40007810000 */
[----:B------:R-:W-:Y:S02]  /*4f30*/  FMNMX.FTZ R3, R202, R3, !PT ;  /* 0x00000003ca037209 */ /* 0x000fe40007810000 */
[----:B------:R-:W-:Y:S02]  /*4f40*/  ISETP.GT.AND P5, PT, R0, 0x28, P0 ;  /* 0x000000280000780c */ /* 0x000fe400007a4270 */
[----:B------:R-:W-:Y:S02]  /*4f50*/  ISETP.LT.OR P6, PT, R2, 0x22, P6 ;  /* 0x000000220200780c */ /* 0x000fe400037c1670 */
[----:B------:R-:W-:-:S02]  /*4f60*/  FSEL R54, R28, -INF , !P4 ;  /* 0xff8000001c367808 */ /* 0x000fc40006000000 */
[----:B------:R-:W-:Y:S01]  /*4f70*/  FMNMX.FTZ R4, R53, R4, !PT ;  /* 0x0000000435047209 */ /* 0x000fe20007810000 */
[----:B------:R-:W-:Y:S01]  /*4f80*/  LDSM.16.MT88.4 R28, [R195+0x2000] ;  /* 0x00200000c31c783b */ /* 0x000fe20000004200 */
[----:B------:R-:W-:Y:S02]  /*4f90*/  FMNMX.FTZ R3, R203, R3, !PT ;  /* 0x00000003cb037209 */ /* 0x000fe40007810000 */
[----:B------:R-:W-:Y:S02]  /*4fa0*/  ISETP.GT.AND P4, PT, R0, 0x29, P0 ;  /* 0x000000290000780c */ /* 0x000fe40000784270 */
[----:B------:R-:W-:Y:S02]  /*4fb0*/  FSEL R55, R27, -INF , !P6 ;  /* 0xff8000001b377808 */ /* 0x000fe40007000000 */
[----:B------:R-:W-:Y:S02]  /*4fc0*/  ISETP.LT.OR P5, PT, R2, 0x29, P5 ;  /* 0x000000290200780c */ /* 0x000fe40002fa1670 */
[----:B------:R-:W-:-:S02]  /*4fd0*/  FMNMX.FTZ R4, R54, R4, !PT ;  /* 0x0000000436047209 */ /* 0x000fc40007810000 */
[----:B------:R-:W-:Y:S02]  /*4fe0*/  FMNMX.FTZ R3, R204, R3, !PT ;  /* 0x00000003cc037209 */ /* 0x000fe40007810000 */
[----:B------:R-:W-:Y:S02]  /*4ff0*/  ISETP.GT.AND P6, PT, R0, 0x30, P0 ;  /* 0x000000300000780c */ /* 0x000fe400007c4270 */
[----:B------:R-:W-:Y:S01]  /*5000*/  ISETP.LT.OR P4, PT, R2, 0x2a, P4 ;  /* 0x0000002a0200780c */ /* 0x000fe20002781670 */
[----:B------:R-:W1:Y:S01]  /*5010*/  SHFL.BFLY PT, R5, R3, 0x2, 0x1f ;  /* 0x0c401f0003057f89 */ /* 0x000e6200000e0000 */
[----:B------:R-:W-:Y:S02]  /*5020*/  FSEL R102, R26, -INF , !P5 ;  /* 0xff8000001a667808 */ /* 0x000fe40006800000 */
[----:B------:R-:W-:Y:S01]  /*5030*/  FMNMX.FTZ R4, R55, R4, !PT ;  /* 0x0000000437047209 */ /* 0x000fe20007810000 */
[----:B------:R-:W-:Y:S01]  /*5040*/  LDSM.16.MT88.4 R24, [R195] ;  /* 0x00000000c318783b */ /* 0x000fe20000004200 */
        /* <DEDUP_REMOVED lines=8> */
[----:B------:R-:W-:Y:S02]  /*50d0*/  ISETP.GT.AND P0, PT, R0, 0x39, P0 ;  /* 0x000000390000780c */ /* 0x000fe40000704270 */
[C---:B------:R-:W-:Y:S02]  /*50e0*/  ISETP.LT.OR P4, PT, R2.reuse, 0x39, P4 ;  /* 0x000000390200780c */ /* 0x040fe40002781670 */
[----:B------:R-:W-:Y:S02]  /*50f0*/  FSEL R185, R21, -INF , !P5 ;  /* 0xff80000015b97808 */ /* 0x000fe40006800000 */
[----:B------:R-:W-:Y:S02]  /*5100*/  FMNMX.FTZ R0, R159, R4, !PT ;  /* 0x000000049f007209 */ /* 0x000fe40007810000 */
[----:B------:R-:W-:-:S02]  /*5110*/  ISETP.LT.OR P0, PT, R2, 0x3a, P0 ;  /* 0x0000003a0200780c */ /* 0x000fc40000701670 */
[----:B------:R-:W-:Y:S02]  /*5120*/  FSEL R184, R20, -INF , !P4 ;  /* 0xff80000014b87808 */ /* 0x000fe40006000000 */
[----:B------:R-:W-:Y:S02]  /*5130*/  FMNMX.FTZ R2, R185, R0, !PT ;  /* 0x00000000b9027209 */ /* 0x000fe40007810000 */
[----:B------:R-:W-:Y:S02]  /*5140*/  FSEL R19, R19, -INF , !P0 ;  /* 0xff80000013137808 */ /* 0x000fe40004000000 */
[----:B------:R-:W-:Y:S02]  /*5150*/  FMNMX.FTZ R2, R184, R2, !PT ;  /* 0x00000002b8027209 */ /* 0x000fe40007810000 */
[----:B-1----:R-:W-:Y:S02]  /*5160*/  FMNMX.FTZ R0, R3, R5, !PT ;  /* 0x0000000503007209 */ /* 0x002fe40007810000 */
[----:B------:R-:W-:-:S03]  /*5170*/  FMNMX.FTZ R2, R19, R2, !PT ;  /* 0x0000000213027209 */ /* 0x000fc60007810000 */
[----:B------:R-:W1:Y:S04]  /*5180*/  SHFL.BFLY PT, R4, R0, 0x1, 0x1f ;  /* 0x0c201f0000047f89 */ /* 0x000e6800000e0000 */
[----:B------:R-:W3:Y:S01]  /*5190*/  SHFL.BFLY PT, R3, R2, 0x2, 0x1f ;  /* 0x0c401f0002037f89 */ /* 0x000ee200000e0000 */
[----:B-1----:R-:W-:Y:S02]  /*51a0*/  FMNMX.FTZ R101, R0, R4, !PT ;  /* 0x0000000400657209 */ /* 0x002fe40007810000 */
[----:B---3--:R-:W-:-:S03]  /*51b0*/  FMNMX.FTZ R3, R2, R3, !PT ;  /* 0x0000000302037209 */ /* 0x008fc60007810000 */
        /* <DEDUP_REMOVED lines=8> */
[----:B---3--:R-:W-:Y:S01]  /*5240*/  FFMA.FTZ R0, R11, c[0x0][0x2d0], -R2 ;  /* 0x0000b4000b007a23 */ /* 0x008fe20000010802 */
[----:B------:R-:W-:-:S03]  /*5250*/  FSETP.NEU.FTZ.AND P0, PT, R100, -INF , PT ;  /* 0xff8000006400780b */ /* 0x000fc60003f1d000 */
[----:B------:R-:W-:Y:S08]  /*5260*/  MUFU.EX2 R246, R3 ;  /* 0x0000000300f67308 */ /* 0x000ff00000000800 */
[----:B------:R1:W-:Y:S02]  /*5270*/  MUFU.EX2 R245, R0 ;  /* 0x0000000000f57308 */ /* 0x0003e40000000800 */
[----:B-1----:R-:W-:-:S02]  /*5280*/  FFMA.FTZ R0, R14, c[0x0][0x2d0], -R2 ;  /* 0x0000b4000e007a23 */ /* 0x002fc40000010802 */
[----:B------:R-:W1:Y:S04]  /*5290*/  LDSM.16.MT88.4 R12, [R194+0x2000] ;  /* 0x00200000c20c783b */ /* 0x000e680000004200 */
[----:B------:R3:W4:Y:S02]  /*52a0*/  MUFU.EX2 R244, R0 ;  /* 0x0000000000f47308 */ /* 0x0007240000000800 */
[----:B---3--:R-:W-:-:S05]  /*52b0*/  FMUL.FTZ R0, R100, c[0x0][0x2d0] ;  /* 0x0000b40064007a20 */ /* 0x008fca0000410000 */
[----:B------:R-:W-:-:S05]  /*52c0*/  FSEL R0, R0, RZ, P0 ;  /* 0x000000ff00007208 */ /* 0x000fca0000000000 */
[--C-:B------:R-:W-:Y:S02]  /*52d0*/  FFMA.FTZ R4, R7, c[0x0][0x2d0], -R0.reuse ;  /* 0x0000b40007047a23 */ /* 0x100fe40000010800 */
[--C-:B------:R-:W-:Y:S01]  /*52e0*/  FFMA.FTZ R3, R6, c[0x0][0x2d0], -R0.reuse ;  /* 0x0000b40006037a23 */ /* 0x100fe20000010800 */
[----:B----4-:R-:W-:Y:S01]  /*52f0*/  F2FP.BF16.PACK_AB R6, R246, R244 ;  /* 0x000000f4f606723e */ /* 0x010fe200000010ff */
[----:B------:R3:W-:Y:S08]  /*5300*/  MUFU.EX2 R223, R4 ;  /* 0x0000000400df7308 */ /* 0x0007f00000000800 */
[----:B------:R4:W5:Y:S01]  /*5310*/  MUFU.EX2 R229, R3 ;  /* 0x0000000300e57308 */ /* 0x0009620000000800 */
[----:B---3--:R-:W-:Y:S01]  /*5320*/  FFMA.FTZ R4, R8, c[0x0][0x2d0], -R0 ;  /* 0x0000b40008047a23 */ /* 0x008fe20000010800 */
[----:B--2---:R-:W-:Y:S06]  /*5330*/  LDSM.16.MT88.4 R20, [R48] ;  /* 0x000000003014783b */ /* 0x004fec0000004200 */
[----:B------:R2:W-:Y:S01]  /*5340*/  MUFU.EX2 R213, R4 ;  /* 0x0000000400d57308 */ /* 0x0005e20000000800 */
[----:B----4-:R-:W-:Y:S01]  /*5350*/  IMAD.IADD R3, R192, 0x1, R194 ;  /* 0x00000001c0037824 */ /* 0x010fe200078e02c2 */
[----:B-----5:R-:W-:-:S04]  /*5360*/  F2FP.BF16.PACK_AB R5, R223, R229 ;  /* 0x000000e5df05723e */ /* 0x020fc800000010ff */
[----:B------:R-:W-:Y:S01]  /*5370*/  LDSM.16.MT88.4 R32, [R3] ;  /* 0x000000000320783b */ /* 0x000fe20000004200 */
[----:B--2---:R-:W-:-:S03]  /*5380*/  FFMA.FTZ R4, R9, c[0x0][0x2d0], -R0 ;  /* 0x0000b40009047a23 */ /* 0x004fc60000010800 */
[----:B------:R-:W2:Y:S01]  /*5390*/  LDSM.16.MT88.4 R8, [R3+0x2000] ;  /* 0x002000000308783b */ /* 0x000ea20000004200 */
[----:B------:R3:W4:Y:S02]  /*53a0*/  MUFU.EX2 R230, R4 ;  /* 0x0000000400e67308 */ /* 0x0007240000000800 */
[----:B---3--:R-:W-:Y:S02]  /*53b0*/  F2FP.BF16.PACK_AB R4, R245, R247 ;  /* 0x000000f7f504723e */ /* 0x008fe400000010ff */
[----:B----4-:R-:W-:-:S07]  /*53c0*/  F2FP.BF16.PACK_AB R7, R230, R213 ;  /* 0x000000d5e607723e */ /* 0x010fce00000010ff */
[C---:B-1----:R-:W-:Y:S08]  /*53d0*/  HMMA.16816.F32.BF16 R84, R4.reuse, R12, RZ ;  /* 0x0000000c0454723c */ /* 0x042ff000000418ff */
[C---:B------:R-:W-:Y:S01]  /*53e0*/  HMMA.16816.F32.BF16 R80, R4.reuse, R14, RZ ;  /* 0x0000000e0450723c */ /* 0x040fe200000418ff */
[----:B------:R-:W1:Y:S04]  /*53f0*/  LDSM.16.MT88.4 R12, [R48+0x4000] ;  /* 0x00400000300c783b */ /* 0x000e680000004200 */
[----:B------:R-:W-:Y:S03]  /*5400*/  LDSM.16.MT88.4 R48, [R3+0x800] ;  /* 0x000800000330783b */ /* 0x000fe60000004200 */
[C---:B--2---:R-:W-:Y:S07]  /*5410*/  HMMA.16816.F32.BF16 R72, R4.reuse, R8, RZ ;  /* 0x000000080448723c */ /* 0x044fee00000418ff */
[--C-:B------:R-:W-:Y:S01]  /*5420*/  FFMA.FTZ R8, R44, c[0x0][0x2d0], -R2.reuse ;  /* 0x0000b4002c087a23 */ /* 0x100fe20000010802 */
[C---:B------:R-:W-:Y:S03]  /*5430*/  HMMA.16816.F32.BF16 R108, R4.reuse, R32, RZ ;  /* 0x00000020046c723c */ /* 0x040fe600000418ff */
[----:B------:R2:W-:Y:S05]  /*5440*/  MUFU.EX2 R241, R8 ;  /* 0x0000000800f17308 */ /* 0x0005ea0000000800 */
[C---:B------:R-:W-:Y:S01]  /*5450*/  HMMA.16816.F32.BF16 R112, R4.reuse, R34, RZ ;  /* 0x000000220470723c */ /* 0x040fe200000418ff */
[----:B------:R-:W3:Y:S07]  /*5460*/  LDSM.16.MT88.4 R32, [R194+0x4000] ;  /* 0x00400000c220783b */ /* 0x000eee0000004200 */
[----:B------:R-:W-:Y:S01]  /*5470*/  HMMA.16816.F32.BF16 R104, R4, R24, RZ ;  /* 0x000000180468723c */ /* 0x000fe200000418ff */
[----:B--2---:R-:W-:-:S04]  /*5480*/  FFMA.FTZ R8, R45, c[0x0][0x2d0], -R2 ;  /* 0x0000b4002d087a23 */ /* 0x004fc80000010802 */
[----:B------:R2:W4:Y:S03]  /*5490*/  MUFU.EX2 R243, R8 ;  /* 0x0000000800f37308 */ /* 0x0005260000000800 */
[C---:B------:R-:W-:Y:S01]  /*54a0*/  HMMA.16816.F32.BF16 R96, R4.reuse, R26, RZ ;  /* 0x0000001a0460723c */ /* 0x040fe200000418ff */
[----:B------:R-:W5:Y:S07]  /*54b0*/  LDSM.16.MT88.4 R24, [R3+0x4000] ;  /* 0x004000000318783b */ /* 0x000f6e0000004200 */
[----:B------:R-:W-:Y:S01]  /*54c0*/  HMMA.16816.F32.BF16 R92, R4, R20, RZ ;  /* 0x00000014045c723c */ /* 0x000fe200000418ff */
[----:B--2---:R-:W-:-:S07]  /*54d0*/  FFMA.FTZ R8, R46, c[0x0][0x2d0], -R2 ;  /* 0x0000b4002e087a23 */ /* 0x004fce0000010802 */
[C---:B------:R-:W-:Y:S01]  /*54e0*/  HMMA.16816.F32.BF16 R88, R4.reuse, R22, RZ ;  /* 0x000000160458723c */ /* 0x040fe200000418ff */
[----:B------:R-:W2:Y:S01]  /*54f0*/  LDSM.16.MT88.4 R20, [R195+0x4000] ;  /* 0x00400000c314783b */ /* 0x000ea20000004200 */
[----:B------:R1:W-:Y:S06]  /*5500*/  MUFU.EX2 R240, R8 ;  /* 0x0000000800f07308 */ /* 0x0003ec0000000800 */
[C---:B------:R-:W-:Y:S08]  /*5510*/  HMMA.16816.F32.BF16 R120, R4.reuse, R36, RZ ;  /* 0x000000240478723c */ /* 0x040ff000000418ff */
[----:B------:R-:W-:Y:S01]  /*5520*/  HMMA.16816.F32.BF16 R116, R4, R38, RZ ;  /* 0x000000260474723c */ /* 0x000fe200000418ff */
[----:B------:R-:W-:Y:S01]  /*5530*/  LDSM.16.MT88.4 R36, [R16+0x800] ;  /* 0x000800001024783b */ /* 0x000fe20000004200 */
[----:B-1----:R-:W-:-:S03]  /*5540*/  FFMA.FTZ R8, R47, c[0x0][0x2d0], -R2 ;  /* 0x0000b4002f087a23 */ /* 0x002fc60000010802 */
[----:B------:R-:W1:Y:S01]  /*5550*/  LDSM.16.MT88.4 R44, [R194+0x800] ;  /* 0x00080000c22c783b */ /* 0x000e620000004200 */
[----:B------:R3:W1:Y:S02]  /*5560*/  MUFU.EX2 R242, R8 ;  /* 0x0000000800f27308 */ /* 0x0006640000000800 */
[C---:B------:R-:W-:Y:S08]  /*5570*/  HMMA.16816.F32.BF16 R68, R4.reuse, R28, RZ ;  /* 0x0000001c0444723c */ /* 0x040ff000000418ff */
[----:B------:R-:W-:Y:S01]  /*5580*/  HMMA.16816.F32.BF16 R64, R4, R30, RZ ;  /* 0x0000001e0440723c */ /* 0x000fe200000418ff */
[----:B------:R-:W1:Y:S01]  /*5590*/  LDSM.16.MT88.4 R28, [R3+0x2800] ;  /* 0x00280000031c783b */ /* 0x000e620000004200 */
[----:B---3--:R-:W-:-:S06]  /*55a0*/  FFMA.FTZ R8, R18, c[0x0][0x2d0], -R0 ;  /* 0x0000b40012087a23 */ /* 0x008fcc0000010800 */
[C---:B------:R-:W-:Y:S01]  /*55b0*/  HMMA.16816.F32.BF16 R152, R4.reuse, R12, RZ ;  /* 0x0000000c0498723c */ /* 0x040fe200000418ff */
[----:B------:R3:W-:Y:S07]  /*55c0*/  MUFU.EX2 R207, R8 ;  /* 0x0000000800cf7308 */ /* 0x0007ee0000000800 */
[C---:B------:R-:W-:Y:S01]  /*55d0*/  HMMA.16816.F32.BF16 R160, R4.reuse, R14, RZ ;  /* 0x0000000e04a0723c */ /* 0x040fe200000418ff */
[----:B------:R-:W1:Y:S07]  /*55e0*/  LDSM.16.MT88.4 R12, [R195+0x2800] ;  /* 0x00280000c30c783b */ /* 0x000e6e0000004200 */
[----:B------:R-:W-:Y:S01]  /*55f0*/  HMMA.16816.F32.BF16 R76, R4, R10, RZ ;  /* 0x0000000a044c723c */ /* 0x000fe200000418ff */
[----:B---3--:R-:W-:-:S04]  /*5600*/  FFMA.FTZ R8, R17, c[0x0][0x2d0], -R0 ;  /* 0x0000b40011087a23 */ /* 0x008fc80000010800 */
[----:B------:R3:W1:Y:S03]  /*5610*/  MUFU.EX2 R212, R8 ;  /* 0x0000000800d47308 */ /* 0x0006660000000800 */
[C---:B------:R-:W-:Y:S08]  /*5620*/  HMMA.16816.F32.BF16 R56, R4.reuse, R40, RZ ;  /* 0x000000280438723c */ /* 0x040ff000000418ff */
[----:B------:R-:W-:Y:S01]  /*5630*/  HMMA.16816.F32.BF16 R60, R4, R42, RZ ;  /* 0x0000002a043c723c */ /* 0x000fe200000418ff */
[----:B------:R-:W-:Y:S01]  /*5640*/  LDSM.16.MT88.4 R40, [R195+0x800] ;  /* 0x00080000c328783b */ /* 0x000fe20000004200 */
[----:B---3--:R-:W-:-:S06]  /*5650*/  FFMA.FTZ R8, R52, c[0x0][0x2d0], -R0 ;  /* 0x0000b40034087a23 */ /* 0x008fcc0000010800 */
[C---:B------:R-:W-:Y:S01]  /*5660*/  HMMA.16816.F32.BF16 R124, R4.reuse, R32, RZ ;  /* 0x00000020047c723c */ /* 0x040fe200000418ff */
[----:B------:R3:W-:Y:S07]  /*5670*/  MUFU.EX2 R206, R8 ;  /* 0x0000000800ce7308 */ /* 0x0007ee0000000800 */
[C---:B------:R-:W-:Y:S01]  /*5680*/  HMMA.16816.F32.BF16 R128, R4.reuse, R34, RZ ;  /* 0x000000220480723c */ /* 0x040fe200000418ff */
[----:B------:R-:W-:Y:S07]  /*5690*/  LDSM.16.MT88.4 R32, [R194+0x2800] ;  /* 0x00280000c220783b */ /* 0x000fee0000004200 */
[----:B-----5:R-:W-:Y:S01]  /*56a0*/  HMMA.16816.F32.BF16 R132, R4, R24, RZ ;  /* 0x000000180484723c */ /* 0x020fe200000418ff */
[----:B---3--:R-:W-:-:S04]  /*56b0*/  FFMA.FTZ R8, R53, c[0x0][0x2d0], -R0 ;  /* 0x0000b40035087a23 */ /* 0x008fc80000010800 */
[----:B------:R3:W5:Y:S03]  /*56c0*/  MUFU.EX2 R208, R8 ;  /* 0x0000000800d07308 */ /* 0x0007660000000800 */
[C---:B------:R-:W-:Y:S01]  /*56d0*/  HMMA.16816.F32.BF16 R136, R4.reuse, R26, RZ ;  /* 0x0000001a0488723c */ /* 0x040fe200000418ff */
[----:B------:R-:W-:Y:S07]  /*56e0*/  LDSM.16.MT88.4 R24, [R194+0x4800] ;  /* 0x00480000c218783b */ /* 0x000fee0000004200 */
[C---:B--2---:R-:W-:Y:S01]  /*56f0*/  HMMA.16816.F32.BF16 R144, R4.reuse, R20, RZ ;  /* 0x000000140490723c */ /* 0x044fe200000418ff */
[----:B---3--:R-:W2:Y:S07]  /*5700*/  LDSM.16.MT88.4 R8, [R16+0x2800] ;  /* 0x002800001008783b */ /* 0x008eae0000004200 */
[----:B------:R-:W-:Y:S01]  /*5710*/  HMMA.16816.F32.BF16 R148, R4, R22, RZ ;  /* 0x000000160494723c */ /* 0x000fe200000418ff */
[----:B------:R-:W-:Y:S06]  /*5720*/  LDSM.16.MT88.4 R20, [R195+0x4800] ;  /* 0x00480000c314783b */ /* 0x000fec0000004200 */
[----:B----4-:R-:W-:-:S02]  /*5730*/  F2FP.BF16.PACK_AB R4, R243, R241 ;  /* 0x000000f1f304723e */ /* 0x010fc400000010ff */
[----:B-1----:R-:W-:Y:S02]  /*5740*/  F2FP.BF16.PACK_AB R6, R242, R240 ;  /* 0x000000f0f206723e */ /* 0x002fe400000010ff */
[----:B------:R-:W-:Y:S02]  /*5750*/  F2FP.BF16.PACK_AB R5, R212, R207 ;  /* 0x000000cfd405723e */ /* 0x000fe400000010ff */
[----:B-----5:R-:W-:-:S07]  /*5760*/  F2FP.BF16.PACK_AB R7, R208, R206 ;  /* 0x000000ced007723e */ /* 0x020fce00000010ff */
[C---:B------:R-:W-:Y:S08]  /*5770*/  HMMA.16816.F32.BF16 R196, R4.reuse, R44, R120 ;  /* 0x0000002c04c4723c */ /* 0x040ff00000041878 */
[C---:B------:R-:W-:Y:S08]  /*5780*/  HMMA.16816.F32.BF16 R120, R4.reuse, R36, R92 ;  /* 0x000000240478723c */ /* 0x040ff0000004185c */
[C---:B------:R-:W-:Y:S08]  /*5790*/  HMMA.16816.F32.BF16 R92, R4.reuse, R28, R72 ;  /* 0x0000001c045c723c */ /* 0x040ff00000041848 */
[C---:B------:R-:W-:Y:S08]  /*57a0*/  HMMA.16816.F32.BF16 R72, R4.reuse, R12, R68 ;  /* 0x0000000c0448723c */ /* 0x040ff00000041844 */
[C---:B------:R-:W-:Y:S01]  /*57b0*/  HMMA.16816.F32.BF16 R68, R4.reuse, R14, R64 ;  /* 0x0000000e0444723c */ /* 0x040fe20000041840 */
[----:B------:R-:W-:Y:S07]  /*57c0*/  LDSM.16.MT88.4 R12, [R16+0x4800] ;  /* 0x00480000100c783b */ /* 0x000fee0000004200 */
[C---:B--2---:R-:W-:Y:S07]  /*57d0*/  HMMA.16816.F32.BF16 R64, R4.reuse, R8, R56 ;  /* 0x000000080440723c */ /* 0x044fee0000041838 */
[--C-:B------:R-:W-:Y:S01]  /*57e0*/  FFMA.FTZ R8, R141, c[0x0][0x2d0], -R2.reuse ;  /* 0x0000b4008d087a23 */ /* 0x100fe20000010802 */
[C---:B------:R-:W-:Y:S03]  /*57f0*/  HMMA.16816.F32.BF16 R176, R4.reuse, R48, R108 ;  /* 0x0000003004b0723c */ /* 0x040fe6000004186c */
[----:B------:R1:W-:Y:S05]  /*5800*/  MUFU.EX2 R239, R8 ;  /* 0x0000000800ef7308 */ /* 0x0003ea0000000800 */
[C---:B------:R-:W-:Y:S08]  /*5810*/  HMMA.16816.F32.BF16 R164, R4.reuse, R42, R96 ;  /* 0x0000002a04a4723c */ /* 0x040ff00000041860 */
[----:B------:R-:W-:Y:S01]  /*5820*/  HMMA.16816.F32.BF16 R108, R4, R32, R84 ;  /* 0x00000020046c723c */ /* 0x000fe20000041854 */
[----:B-1----:R-:W-:-:S04]  /*5830*/  FFMA.FTZ R8, R140, c[0x0][0x2d0], -R2 ;  /* 0x0000b4008c087a23 */ /* 0x002fc80000010802 */
[----:B------:R1:W2:Y:S03]  /*5840*/  MUFU.EX2 R238, R8 ;  /* 0x0000000800ee7308 */ /* 0x0002a60000000800 */
[C---:B------:R-:W-:Y:S01]  /*5850*/  HMMA.16816.F32.BF16 R96, R4.reuse, R34, R80 ;  /* 0x000000220460723c */ /* 0x040fe20000041850 */
[----:B------:R-:W3:Y:S07]  /*5860*/  LDSM.16.MT88.4 R32, [R3+0x4800] ;  /* 0x004800000320783b */ /* 0x000eee0000004200 */
[----:B------:R-:W-:Y:S01]  /*5870*/  HMMA.16816.F32.BF16 R180, R4, R46, R116 ;  /* 0x0000002e04b4723c */ /* 0x000fe20000041874 */
[----:B-1----:R-:W-:-:S07]  /*5880*/  FFMA.FTZ R8, R142, c[0x0][0x2d0], -R2 ;  /* 0x0000b4008e087a23 */ /* 0x002fce0000010802 */
[C---:B------:R-:W-:Y:S01]  /*5890*/  HMMA.16816.F32.BF16 R116, R4.reuse, R38, R88 ;  /* 0x000000260474723c */ /* 0x040fe20000041858 */
[----:B------:R-:W1:Y:S01]  /*58a0*/  LDSM.16.MT88.4 R36, [R195+0x1000] ;  /* 0x00100000c324783b */ /* 0x000e620000004200 */
[----:B------:R4:W-:Y:S06]  /*58b0*/  MUFU.EX2 R237, R8 ;  /* 0x0000000800ed7308 */ /* 0x0009ec0000000800 */
[C---:B------:R-:W-:Y:S08]  /*58c0*/  HMMA.16816.F32.BF16 R60, R4.reuse, R10, R60 ;  /* 0x0000000a043c723c */ /* 0x040ff0000004183c */
[----:B------:R-:W-:Y:S01]  /*58d0*/  HMMA.16816.F32.BF16 R80, R4, R30, R76 ;  /* 0x0000001e0450723c */ /* 0x000fe2000004184c */
[----:B------:R-:W-:Y:S01]  /*58e0*/  LDSM.16.MT88.4 R28, [R3+0x1000] ;  /* 0x00100000031c783b */ /* 0x000fe20000004200 */
[----:B----4-:R-:W-:-:S04]  /*58f0*/  FFMA.FTZ R8, R143, c[0x0][0x2d0], -R2 ;  /* 0x0000b4008f087a23 */ /* 0x010fc80000010802 */
[----:B------:R4:W5:Y:S02]  /*5900*/  MUFU.EX2 R236, R8 ;  /* 0x0000000800ec7308 */ /* 0x0009640000000800 */
[C---:B------:R-:W-:Y:S08]  /*5910*/  HMMA.16816.F32.BF16 R168, R4.reuse, R50, R112 ;  /* 0x0000003204a8723c */ /* 0x040ff00000041870 */
[----:B---3--:R-:W-:Y:S01]  /*5920*/  HMMA.16816.F32.BF16 R76, R4, R32, R132 ;  /* 0x00000020044c723c */ /* 0x008fe20000041884 */
[----:B------:R-:W-:Y:S01]  /*5930*/  LDSM.16.MT88.4 R132, [R16+0x1800] ;  /* 0x001800001084783b */ /* 0x000fe20000004200 */
[----:B----4-:R-:W-:-:S06]  /*5940*/  FFMA.FTZ R8, R54, c[0x0][0x2d0], -R0 ;  /* 0x0000b40036087a23 */ /* 0x010fcc0000010800 */
[C---:B------:R-:W-:Y:S01]  /*5950*/  HMMA.16816.F32.BF16 R44, R4.reuse, R34, R136 ;  /* 0x00000022042c723c */ /* 0x040fe20000041888 */
[----:B------:R-:W3:Y:S01]  /*5960*/  LDSM.16.MT88.4 R32, [R194+0x1000] ;  /* 0x00100000c220783b */ /* 0x000ee20000004200 */
[----:B------:R4:W-:Y:S06]  /*5970*/  MUFU.EX2 R158, R8 ;  /* 0x00000008009e7308 */ /* 0x0009ec0000000800 */
[C---:B------:R-:W-:Y:S08]  /*5980*/  HMMA.16816.F32.BF16 R172, R4.reuse, R40, R104 ;  /* 0x0000002804ac723c */ /* 0x040ff00000041868 */
[----:B------:R-:W-:Y:S01]  /*5990*/  HMMA.16816.F32.BF16 R56, R4, R22, R148 ;  /* 0x000000160438723c */ /* 0x000fe20000041894 */
[----:B----4-:R-:W-:-:S04]  /*59a0*/  FFMA.FTZ R8, R55, c[0x0][0x2d0], -R0 ;  /* 0x0000b40037087a23 */ /* 0x010fc80000010800 */
[----:B------:R4:W1:Y:S03]  /*59b0*/  MUFU.EX2 R157, R8 ;  /* 0x00000008009d7308 */ /* 0x0008660000000800 */
[C---:B------:R-:W-:Y:S01]  /*59c0*/  HMMA.16816.F32.BF16 R52, R4.reuse, R20, R144 ;  /* 0x000000140434723c */ /* 0x040fe20000041890 */
[----:B------:R-:W-:Y:S07]  /*59d0*/  LDSM.16.MT88.4 R20, [R195+0x3000] ;  /* 0x00300000c314783b */ /* 0x000fee0000004200 */
[----:B------:R-:W-:Y:S01]  /*59e0*/  HMMA.16816.F32.BF16 R40, R4, R24, R124 ;  /* 0x000000180428723c */ /* 0x000fe2000004187c */
[----:B------:R-:W-:Y:S01]  /*59f0*/  LDSM.16.MT88.4 R124, [R195+0x1800] ;  /* 0x00180000c37c783b */ /* 0x000fe20000004200 */
[----:B----4-:R-:W-:-:S06]  /*5a00*/  FFMA.FTZ R8, R102, c[0x0][0x2d0], -R0 ;  /* 0x0000b40066087a23 */ /* 0x010fcc0000010800 */
[C---:B------:R-:W-:Y:S01]  /*5a10*/  HMMA.16816.F32.BF16 R48, R4.reuse, R26, R128 ;  /* 0x0000001a0430723c */ /* 0x040fe20000041880 */
[----:B------:R-:W-:Y:S01]  /*5a20*/  LDSM.16.MT88.4 R24, [R3+0x3000] ;  /* 0x003000000318783b */ /* 0x000fe20000004200 */
[----:B------:R4:W-:Y:S06]  /*5a30*/  MUFU.EX2 R156, R8 ;  /* 0x00000008009c7308 */ /* 0x0009ec0000000800 */
[C---:B------:R-:W-:Y:S08]  /*5a40*/  HMMA.16816.F32.BF16 R88, R4.reuse, R12, R152 ;  /* 0x0000000c0458723c */ /* 0x040ff00000041898 */
[----:B------:R-:W-:Y:S01]  /*5a50*/  HMMA.16816.F32.BF16 R84, R4, R14, R160 ;  /* 0x0000000e0454723c */ /* 0x000fe200000418a0 */
[----:B------:R-:W-:Y:S01]  /*5a60*/  LDSM.16.MT88.4 R12, [R16+0x1000] ;  /* 0x00100000100c783b */ /* 0x000fe20000004200 */
[----:B----4-:R-:W-:-:S04]  /*5a70*/  FFMA.FTZ R8, R103, c[0x0][0x2d0], -R0 ;  /* 0x0000b40067087a23 */ /* 0x010fc80000010800 */
[----:B------:R4:W3:Y:S01]  /*5a80*/  MUFU.EX2 R102, R8 ;  /* 0x0000000800667308 */ /* 0x0008e20000000800 */
[----:B--2---:R-:W-:Y:S02]  /*5a90*/  F2FP.BF16.PACK_AB R4, R238, R239 ;  /* 0x000000efee04723e */ /* 0x004fe400000010ff */
[----:B-----5:R-:W-:Y:S02]  /*5aa0*/  F2FP.BF16.PACK_AB R6, R236, R237 ;  /* 0x000000edec06723e */ /* 0x020fe400000010ff */
[----:B-1----:R-:W-:Y:S01]  /*5ab0*/  F2FP.BF16.PACK_AB R5, R157, R158 ;  /* 0x0000009e9d05723e */ /* 0x002fe200000010ff */
[----:B----4-:R-:W1:Y:S01]  /*5ac0*/  LDSM.16.MT88.4 R8, [R194+0x3000] ;  /* 0x00300000c208783b */ /* 0x010e620000004200 */
[----:B---3--:R-:W-:-:S07]  /*5ad0*/  F2FP.BF16.PACK_AB R7, R102, R156 ;  /* 0x0000009c6607723e */ /* 0x008fce00000010ff */
[C---:B------:R-:W-:Y:S08]  /*5ae0*/  HMMA.16816.F32.BF16 R128, R4.reuse, R38, R164 ;  /* 0x000000260480723c */ /* 0x040ff000000418a4 */
[C---:B------:R-:W-:Y:S08]  /*5af0*/  HMMA.16816.F32.BF16 R196, R4.reuse, R32, R196 ;  /* 0x0000002004c4723c */ /* 0x040ff000000418c4 */
[C---:B------:R-:W-:Y:S01]  /*5b00*/  HMMA.16816.F32.BF16 R180, R4.reuse, R34, R180 ;  /* 0x0000002204b4723c */ /* 0x040fe200000418b4 */
[----:B------:R-:W-:Y:S07]  /*5b10*/  LDSM.16.MT88.4 R32, [R194+0x5000] ;  /* 0x00500000c220783b */ /* 0x000fee0000004200 */
[C---:B------:R-:W-:Y:S08]  /*5b20*/  HMMA.16816.F32.BF16 R112, R4.reuse, R28, R176 ;  /* 0x0000001c0470723c */ /* 0x040ff000000418b0 */
[C---:B-1----:R-:W-:Y:S01]  /*5b30*/  HMMA.16816.F32.BF16 R164, R4.reuse, R8, R108 ;  /* 0x0000000804a4723c */ /* 0x042fe2000004186c */
[----:B------:R-:W-:Y:S06]  /*5b40*/  LDSM.16.MT88.4 R108, [R194+0x1800] ;  /* 0x00180000c26c783b */ /* 0x000fec0000004200 */
[--C-:B------:R-:W-:Y:S01]  /*5b50*/  FFMA.FTZ R8, R201, c[0x0][0x2d0], -R2.reuse ;  /* 0x0000b400c9087a23 */ /* 0x100fe20000010802 */
[C---:B------:R-:W-:Y:S01]  /*5b60*/  HMMA.16816.F32.BF16 R104, R4.reuse, R30, R168 ;  /* 0x0000001e0468723c */ /* 0x040fe200000418a8 */
[----:B------:R-:W1:Y:S02]  /*5b70*/  LDSM.16.MT88.4 R28, [R16+0x3000] ;  /* 0x00300000101c783b */ /* 0x000e640000004200 */
[----:B------:R2:W-:Y:S05]  /*5b80*/  MUFU.EX2 R234, R8 ;  /* 0x0000000800ea7308 */ /* 0x0005ea0000000800 */
[C---:B------:R-:W-:Y:S08]  /*5b90*/  HMMA.16816.F32.BF16 R176, R4.reuse, R36, R172 ;  /* 0x0000002404b0723c */ /* 0x040ff000000418ac */
[----:B------:R-:W-:Y:S01]  /*5ba0*/  HMMA.16816.F32.BF16 R152, R4, R20, R72 ;  /* 0x000000140498723c */ /* 0x000fe20000041848 */
[----:B------:R-:W-:Y:S01]  /*5bb0*/  LDSM.16.MT88.4 R72, [R194+0x5800] ;  /* 0x00580000c248783b */ /* 0x000fe20000004200 */
[----:B--2---:R-:W-:-:S04]  /*5bc0*/  FFMA.FTZ R8, R202, c[0x0][0x2d0], -R2 ;  /* 0x0000b400ca087a23 */ /* 0x004fc80000010802 */
[----:B------:R2:W3:Y:S02]  /*5bd0*/  MUFU.EX2 R202, R8 ;  /* 0x0000000800ca7308 */ /* 0x0004e40000000800 */
[C---:B------:R-:W-:Y:S01]  /*5be0*/  HMMA.16816.F32.BF16 R148, R4.reuse, R22, R68 ;  /* 0x000000160494723c */ /* 0x040fe20000041844 */
[----:B------:R-:W4:Y:S07]  /*5bf0*/  LDSM.16.MT88.4 R20, [R195+0x5000] ;  /* 0x00500000c314783b */ /* 0x000f2e0000004200 */
[----:B------:R-:W-:Y:S01]  /*5c00*/  HMMA.16816.F32.BF16 R92, R4, R24, R92 ;  /* 0x00000018045c723c */ /* 0x000fe2000004185c */
[----:B--2---:R-:W-:-:S07]  /*5c10*/  FFMA.FTZ R8, R203, c[0x0][0x2d0], -R2 ;  /* 0x0000b400cb087a23 */ /* 0x004fce0000010802 */
[C---:B------:R-:W-:Y:S01]  /*5c20*/  HMMA.16816.F32.BF16 R36, R4.reuse, R26, R80 ;  /* 0x0000001a0424723c */ /* 0x040fe20000041850 */
[----:B------:R-:W2:Y:S01]  /*5c30*/  LDSM.16.MT88.4 R24, [R16+0x5000] ;  /* 0x005000001018783b */ /* 0x000ea20000004200 */
[----:B------:R-:W-:Y:S01]  /*5c40*/  FFMA.FTZ R2, R204, c[0x0][0x2d0], -R2 ;  /* 0x0000b400cc027a23 */ /* 0x000fe20000010802 */
[----:B------:R-:W-:Y:S02]  /*5c50*/  MUFU.EX2 R201, R8 ;  /* 0x0000000800c97308 */ /* 0x000fe40000000800 */
[----:B------:R-:W-:Y:S03]  /*5c60*/  LDSM.16.MT88.4 R80, [R3+0x5800] ;  /* 0x005800000350783b */ /* 0x000fe60000004200 */
[C---:B------:R-:W-:Y:S03]  /*5c70*/  HMMA.16816.F32.BF16 R160, R4.reuse, R10, R96 ;  /* 0x0000000a04a0723c */ /* 0x040fe60000041860 */
[----:B------:R5:W1:Y:S04]  /*5c80*/  MUFU.EX2 R103, R2 ;  /* 0x0000000200677308 */ /* 0x000a680000000800 */
[----:B---3--:R-:W-:Y:S01]  /*5c90*/  F2FP.BF16.PACK_AB R96, R202, R234 ;  /* 0x000000eaca60723e */ /* 0x008fe200000010ff */
[C---:B------:R-:W-:Y:S08]  /*5ca0*/  HMMA.16816.F32.BF16 R172, R4.reuse, R12, R120 ;  /* 0x0000000c04ac723c */ /* 0x040ff00000041878 */
[----:B------:R-:W-:Y:S01]  /*5cb0*/  HMMA.16816.F32.BF16 R168, R4, R14, R116 ;  /* 0x0000000e04a8723c */ /* 0x000fe20000041874 */
[----:B------:R-:W3:Y:S01]  /*5cc0*/  LDSM.16.MT88.4 R12, [R3+0x5000] ;  /* 0x00500000030c783b */ /* 0x000ee20000004200 */
[----:B-----5:R-:W-:Y:S01]  /*5cd0*/  FFMA.FTZ R2, R159, c[0x0][0x2d0], -R0 ;  /* 0x0000b4009f027a23 */ /* 0x020fe20000010800 */
[----:B-1----:R-:W-:-:S02]  /*5ce0*/  F2FP.BF16.PACK_AB R98, R103, R201 ;  /* 0x000000c96762723e */ /* 0x002fc400000010ff */
[----:B------:R-:W1:Y:S01]  /*5cf0*/  LDSM.16.MT88.4 R116, [R3+0x1800] ;  /* 0x001800000374783b */ /* 0x000e620000004200 */
[----:B------:R5:W-:Y:S02]  /*5d00*/  MUFU.EX2 R11, R2 ;  /* 0x00000002000b7308 */ /* 0x000be40000000800 */
[C---:B------:R-:W-:Y:S01]  /*5d10*/  HMMA.16816.F32.BF16 R144, R4.reuse, R28, R64 ;  /* 0x0000001c0490723c */ /* 0x040fe20000041840 */
[----:B------:R-:W-:Y:S07]  /*5d20*/  LDSM.16.MT88.4 R64, [R16+0x3800] ;  /* 0x003800001040783b */ /* 0x000fee0000004200 */
[----:B------:R-:W-:Y:S01]  /*5d30*/  HMMA.16816.F32.BF16 R68, R4, R30, R60 ;  /* 0x0000001e0444723c */ /* 0x000fe2000004183c */
[----:B-----5:R-:W-:-:S07]  /*5d40*/  FFMA.FTZ R2, R185, c[0x0][0x2d0], -R0 ;  /* 0x0000b400b9027a23 */ /* 0x020fce0000010800 */
[C---:B------:R-:W-:Y:S01]  /*5d50*/  HMMA.16816.F32.BF16 R136, R4.reuse, R32, R40 ;  /* 0x000000200488723c */ /* 0x040fe20000041828 */
[----:B------:R-:W-:Y:S01]  /*5d60*/  LDSM.16.MT88.4 R40, [R194+0x3800] ;  /* 0x00380000c228783b */ /* 0x000fe20000004200 */
[----:B------:R5:W2:Y:S06]  /*5d70*/  MUFU.EX2 R10, R2 ;  /* 0x00000002000a7308 */ /* 0x000aac0000000800 */
[C---:B------:R-:W-:Y:S01]  /*5d80*/  HMMA.16816.F32.BF16 R140, R4.reuse, R34, R48 ;  /* 0x00000022048c723c */ /* 0x040fe20000041830 */
[----:B------:R-:W1:Y:S07]  /*5d90*/  LDSM.16.MT88.4 R48, [R3+0x3800] ;  /* 0x003800000330783b */ /* 0x000e6e0000004200 */
[----:B----4-:R-:W-:Y:S01]  /*5da0*/  HMMA.16816.F32.BF16 R28, R4, R20, R52 ;  /* 0x00000014041c723c */ /* 0x010fe20000041834 */
[--C-:B-----5:R-:W-:Y:S01]  /*5db0*/  FFMA.FTZ R2, R184, c[0x0][0x2d0], -R0.reuse ;  /* 0x0000b400b8027a23 */ /* 0x120fe20000010800 */
[----:B--2---:R-:W-:Y:S01]  /*5dc0*/  F2FP.BF16.PACK_AB R97, R10, R11 ;  /* 0x0000000b0a61723e */ /* 0x004fe200000010ff */
[----:B------:R-:W-:-:S02]  /*5dd0*/  FFMA.FTZ R0, R19, c[0x0][0x2d0], -R0 ;  /* 0x0000b40013007a23 */ /* 0x000fc40000010800 */
[----:B------:R2:W-:Y:S03]  /*5de0*/  MUFU.EX2 R9, R2 ;  /* 0x0000000200097308 */ /* 0x0005e60000000800 */
[C---:B------:R-:W-:Y:S01]  /*5df0*/  HMMA.16816.F32.BF16 R32, R4.reuse, R22, R56 ;  /* 0x000000160420723c */ /* 0x040fe20000041838 */
[----:B------:R-:W4:Y:S04]  /*5e00*/  LDSM.16.MT88.4 R56, [R195+0x3800] ;  /* 0x00380000c338783b */ /* 0x000f280000004200 */
[----:B------:R-:W-:Y:S01]  /*5e10*/  LDSM.16.MT88.4 R16, [R16+0x5800] ;  /* 0x005800001010783b */ /* 0x000fe20000004200 */
[----:B------:R5:W1:Y:S02]  /*5e20*/  MUFU.EX2 R8, R0 ;  /* 0x0000000000087308 */ /* 0x000a640000000800 */
[----:B------:R-:W-:Y:S01]  /*5e30*/  HMMA.16816.F32.BF16 R20, R4, R24, R88 ;  /* 0x000000180414723c */ /* 0x000fe20000041858 */
[----:B------:R-:W4:Y:S01]  /*5e40*/  LDSM.16.MT88.4 R88, [R195+0x5800] ;  /* 0x00580000c358783b */ /* 0x000f220000004200 */
[----:B--2---:R-:W-:-:S06]  /*5e50*/  FADD.FTZ R2, R247, R245 ;  /* 0x000000f5f7027221 */ /* 0x004fcc0000010000 */
[----:B---3--:R-:W-:Y:S01]  /*5e60*/  HMMA.16816.F32.BF16 R76, R4, R12, R76 ;  /* 0x0000000c044c723c */ /* 0x008fe2000004184c */
[----:B------:R-:W-:Y:S02]  /*5e70*/  FADD.FTZ R2, R244, R2 ;  /* 0x00000002f4027221 */ /* 0x000fe40000010000 */
[----:B-----5:R-:W-:-:S05]  /*5e80*/  FADD.FTZ R0, R229, R223 ;  /* 0x000000dfe5007221 */ /* 0x020fca0000010000 */
[C---:B------:R-:W-:Y:S01]  /*5e90*/  HMMA.16816.F32.BF16 R12, R4.reuse, R14, R44 ;  /* 0x0000000e040c723c */ /* 0x040fe2000004182c */
[----:B------:R-:W-:Y:S01]  /*5ea0*/  FADD.FTZ R2, R246, R2 ;  /* 0x00000002f6027221 */ /* 0x000fe20000010000 */
[----:B-1----:R-:W-:Y:S01]  /*5eb0*/  F2FP.BF16.PACK_AB R99, R8, R9 ;  /* 0x000000090863723e */ /* 0x002fe200000010ff */
[----:B------:R-:W-:Y:S02]  /*5ec0*/  FADD.FTZ R0, R213, R0 ;  /* 0x00000000d5007221 */ /* 0x000fe40000010000 */
        /* <DEDUP_REMOVED lines=24> */
[----:B------:R-:W-:Y:S01]  /*6050*/  FADD.FTZ R2, R11, R0 ;  /* 0x000000000b027221 */ /* 0x000fe20000010000 */
[----:B------:R-:W-:Y:S01]  /*6060*/  IADD3 R0, R205, -0x3, RZ ;  /* 0xfffffffdcd007810 */ /* 0x000fe20007ffe0ff */
[----:B------:R-:W-:Y:S02]  /*6070*/  FADD.FTZ R3, R201, R3 ;  /* 0x00000003c9037221 */ /* 0x000fe40000010000 */
[----:B------:R-:W-:Y:S01]  /*6080*/  FADD.FTZ R2, R10, R2 ;  /* 0x000000020a027221 */ /* 0x000fe20000010000 */
[----:B------:R-:W-:Y:S01]  /*6090*/  ISETP.GE.AND P0, PT, R0, R200, PT ;  /* 0x000000c80000720c */ /* 0x000fe20003f06270 */
[----:B------:R-:W-:Y:S01]  /*60a0*/  HMMA.16816.F32.BF16 R116, R96, R118, R104 ;  /* 0x000000766074723c */ /* 0x000fe20000041868 */
[----:B------:R-:W-:-:S02]  /*60b0*/  FADD.FTZ R212, R103, R3 ;  /* 0x0000000367d47221 */ /* 0x000fc40000010000 */
[----:B------:R-:W-:-:S04]  /*60c0*/  FADD.FTZ R2, R9, R2 ;  /* 0x0000000209027221 */ /* 0x000fc80000010000 */
[----:B------:R-:W-:Y:S01]  /*60d0*/  FADD.FTZ R213, R8, R2 ;  /* 0x0000000208d57221 */ /* 0x000fe20000010000 */
[C---:B------:R-:W-:Y:S08]  /*60e0*/  HMMA.16816.F32.BF16 R48, R96.reuse, R50, R36 ;  /* 0x000000326030723c */ /* 0x040ff00000041824 */
        /* <DEDUP_REMOVED lines=21> */
[----:B------:R-:W-:Y:S01]  /*6240*/  IMAD.WIDE.U32 R4, R0, c[0x0][0x1e0], RZ ;  /* 0x0000780000047a25 */ /* 0x000fe200078e00ff */
[----:B------:R-:W-:-:S03]  /*6250*/  ISETP.GE.AND P4, PT, R210, c[0x0][0x1d4], PT ;  /* 0x00007500d2007a0c */ /* 0x000fc60003f86270 */
        /* <DEDUP_REMOVED lines=15> */
[----:B------:R-:W-:-:S05]  /*6350*/  LEA.HI.X R5, R5, R3, R0, 0x6, P5 ;  /* 0x0000000305057211 */ /* 0x000fca00028f3400 */
[----:B------:R1:W-:Y:S04]  /*6360*/  LDGSTS.E.BYPASS.LTC128B.128 [R227+0xe100], [R2.64+0x80], !P0 ;  /* 0x0e10008002e37fae */ /* 0x0003e8000c101d48 */
[----:B------:R1:W-:Y:S04]  /*6370*/  LDGSTS.E.BYPASS.LTC128B.128 [R227+0x10100], [R2.64+0x100], !P3 ;  /* 0x1010010002e37fae */ /* 0x0003e8000d901d48 */
[----:B------:R1:W-:Y:S04]  /*6380*/  LDGSTS.E.BYPASS.LTC128B.128 [R227+0xd100], [R4.64], !P4 ;  /* 0x0d10000004e37fae */ /* 0x0003e8000e101d48 */
[----:B------:R1:W-:Y:S04]  /*6390*/  LDGSTS.E.BYPASS.LTC128B.128 [R227+0xf100], [R4.64+0x80], !P0 ;  /* 0x0f10008004e37fae */ /* 0x0003e8000c101d48 */
[----:B------:R1:W-:Y:S02]  /*63a0*/  LDGSTS.E.BYPASS.LTC128B.128 [R227+0x11100], [R4.64+0x100], !P3 ;  /* 0x1110010004e37fae */ /* 0x0003e4000d901d48 */
.L_x_1668:
[----:B------:R-:W-:Y:S05]  /*63b0*/  BSYNC B0 ;  /* 0x0000000000007941 */ /* 0x000fea0003800000 */
.L_x_1667:
[----:B-1----:R-:W-:Y:S01]  /*63c0*/  @P2 IMAD.HI.U32 R2, R226, c[0x0][0x2c8], RZ ;  /* 0x0000b200e2022a27 */ /* 0x002fe200078e00ff */
[----:B------:R-:W0:Y:S01]  /*63d0*/  LDGDEPBAR ;  /* 0x00000000000079af */ /* 0x000e220000000000 */
[----:B------:R-:W-:-:S02]  /*63e0*/  IADD3 R196, R205, -0x2, RZ ;  /* 0xfffffffecdc47810 */ /* 0x000fc40007ffe0ff */
[----:B------:R-:W-:Y:S01]  /*63f0*/  IMAD.MOV.U32 R0, RZ, RZ, R226 ;  /* 0x000000ffff007224 */ /* 0x000fe200078e00e2 */
        /* <DEDUP_REMOVED lines=15> */
.L_x_1671:
[----:B------:R-:W-:-:S13]  /*64f0*/  ISETP.NE.AND P0, PT, R4, 0x1, PT ;  /* 0x000000010400780c */ /* 0x000fda0003f05270 */
[----:B------:R-:W-:-:S05]  /*6500*/  @P0 IMAD.HI.U32 R2, R3, c[0x0][0x330], RZ ;  /* 0x0000cc0003020a27 */ /* 0x000fca00078e00ff */
[----:B------:R-:W-:Y:S02]  /*6510*/  @P0 SHF.R.U32.HI R3, RZ, c[0x0][0x334], R2 ;  /* 0x0000cd00ff030a19 */ /* 0x000fe40000011602 */
.L_x_1672:
[----:B------:R-:W-:Y:S05]  /*6520*/  BSYNC B0 ;  /* 0x0000000000007941 */ /* 0x000fea0003800000 */
.L_x_1670:
[----:B------:R-:W-:-:S05]  /*6530*/  IMAD R3, R3, R4, c[0x0][0x32c] ;  /* 0x0000cb0003037624 */ /* 0x000fca00078e0204 */
[----:B------:R-:W-:-:S04]  /*6540*/  IMNMX R0, R0, R3, PT ;  /* 0x0000000300007217 */ /* 0x000fc80003800200 */
.L_x_1669:
[----:B------:R-:W-:Y:S01]  /*6550*/  SHF.R.S32.HI R2, RZ, 0x1f, R0 ;  /* 0x0000001fff027819 */ /* 0x000fe20000011400 */
[----:B------:R-:W-:Y:S02]  /*6560*/  IMAD.MOV.U32 R185, RZ, RZ, 0x1 ;  /* 0x00000001ffb97424 */ /* 0x000fe400078e00ff */
[----:B------:R-:W-:Y:S01]  /*6570*/  IMAD.MOV.U32 R198, RZ, RZ, RZ ;  /* 0x000000ffffc67224 */ /* 0x000fe200078e00ff */
[----:B------:R-:W-:-:S04]  /*6580*/  LEA.HI R0, R2, R0, RZ, 0x6 ;  /* 0x0000000002007211 */ /* 0x000fc800078f30ff */
[----:B------:R-:W-:-:S04]  /*6590*/  SHF.R.S32.HI R0, RZ, 0x6, R0 ;  /* 0x00000006ff007819 */ /* 0x000fc80000011400 */
[----:B------:R-:W-:-:S04]  /*65a0*/  IMNMX R205, R200, R0, !PT ;  /* 0x00000000c8cd7217 */ /* 0x000fc80007800200 */
[----:B------:R-:W-:-:S13]  /*65b0*/  ISETP.GE.AND P0, PT, R196, R205, PT ;  /* 0x000000cdc400720c */ /* 0x000fda0003f06270 */
[----:B------:R-:W-:Y:S05]  /*65c0*/  @!P0 BRA `(.L_x_1673) ;  /* 0x0000377000008947 */ /* 0x000fea0003800000 */
[----:B------:R-:W-:Y:S01]  /*65d0*/  IMAD.MOV.U32 R3, RZ, RZ, R100 ;  /* 0x000000ffff037224 */ /* 0x000fe200078e0064 */
[----:B------:R-:W-:Y:S01]  /*65e0*/  MOV R198, RZ ;  /* 0x000000ff00c67202 */ /* 0x000fe20000000f00 */
[----:B------:R-:W-:Y:S01]  /*65f0*/  IMAD.MOV.U32 R2, RZ, RZ, R101 ;  /* 0x000000ffff027224 */ /* 0x000fe200078e0065 */
[----:B------:R-:W-:Y:S02]  /*6600*/  MOV R185, 0x1 ;  /* 0x0000000100b97802 */ /* 0x000fe40000000f00 */
.L_x_1682:
[----:B------:R-:W-:Y:S04]  /*6610*/  DEPBAR.LE SB0, 0x2 ;  /* 0x000080800000791a */ /* 0x000fe80000000000 */
[----:B------:R-:W-:Y:S01]  /*6620*/  WARPSYNC 0xffffffff ;  /* 0xffffffff00007948 */ /* 0x000fe20003800000 */
[----:B------:R-:W-:Y:S01]  /*6630*/  BAR.SYNC.DEFER_BLOCKING 0x0 ;  /* 0x0000000000007b1d */ /* 0x000fe20000010000 */
[----:B------:R-:W-:Y:S01]  /*6640*/  IMAD R184, R185, 0x6000, RZ ;  /* 0x00006000b9b87824 */ /* 0x000fe200078e02ff */
[----:B------:R-:W-:Y:S04]  /*6650*/  ISETP.GE.AND P6, PT, R200, R196, PT ;  /* 0x000000c4c800720c */ /* 0x000fe80003fc6270 */
[----:B------:R-:W-:Y:S04]  /*6660*/  IADD3 R0, R193, R184, RZ ;  /* 0x000000b8c1007210 */ /* 0x000fe80007ffe0ff */
[CC--:B------:R-:W-:Y:S02]  /*6670*/  IADD3 R180, R191.reuse, R0.reuse, RZ ;  /* 0x00000000bfb47210 */ /* 0x0c0fe40007ffe0ff */
[C---:B------:R-:W-:Y:S02]  /*6680*/  IADD3 R181, R186.reuse, R0, RZ ;  /* 0x00000000bab57210 */ /* 0x040fe40007ffe0ff */
[----:B------:R-:W-:Y:S01]  /*6690*/  IADD3 R183, R186, R180, RZ ;  /* 0x000000b4bab77210 */ /* 0x000fe20007ffe0ff */
[----:B------:R-:W-:Y:S01]  /*66a0*/  @!P6 IMAD R154, R198, 0x6000, R225 ;  /* 0x00006000c69ae824 */ /* 0x000fe200078e02e1 */
[----:B------:R-:W-:Y:S02]  /*66b0*/  @!P6 IADD3 R20, R196, -0x1, RZ ;  /* 0xffffffffc414e810 */ /* 0x000fe40007ffe0ff */
[----:B------:R-:W-:Y:S02]  /*66c0*/  @!P6 MOV R148, c[0x0][0x208] ;  /* 0x000082000094ea02 */ /* 0x000fe40000000f00 */
[----:B------:R-:W-:Y:S02]  /*66d0*/  @!P6 SHF.R.S32.HI R12, RZ, 0x1f, R20 ;  /* 0x0000001fff0ce819 */ /* 0x000fe40000011414 */
[----:B------:R-:W-:Y:S01]  /*66e0*/  @!P6 MOV R149, c[0x0][0x20c] ;  /* 0x000083000095ea02 */ /* 0x000fe20000000f00 */
[----:B------:R-:W-:Y:S02]  /*66f0*/  LDSM.16.M88.4 R32, [R187] ;  /* 0x00000000bb20783b */ /* 0x000fe40000000200 */
[----:B------:R-:W-:Y:S01]  /*6700*/  @!P6 IMAD R12, R12, c[0x0][0x208], RZ ;  /* 0x000082000c0cea24 */ /* 0x000fe200078e02ff */
[----:B------:R-:W-:Y:S01]  /*6710*/  IADD3 R182, R191, R0, R186 ;  /* 0x00000000bfb67210 */ /* 0x000fe20007ffe0ba */
[----:B------:R-:W-:Y:S02]  /*6720*/  ULDC UR4, c[0x0][0x324] ;  /* 0x0000c90000047ab9 */ /* 0x000fe40000000800 */
[C---:B------:R-:W-:Y:S01]  /*6730*/  @!P6 IMAD R22, R20.reuse, c[0x0][0x20c], R12 ;  /* 0x000083001416ea24 */ /* 0x040fe200078e020c */
[----:B------:R-:W-:Y:S01]  /*6740*/  ULOP3.LUT UR4, URZ, UR4, URZ, 0x33, !UPT ;  /* 0x000000043f047292 */ /* 0x000fe2000f8e333f */
[----:B------:R-:W1:Y:S01]  /*6750*/  LDSM.16.M88.4 R8, [R0] ;  /* 0x000000000008783b */ /* 0x000e620000000200 */
[----:B------:R-:W-:Y:S05]  /*6760*/  @!P6 IMAD.WIDE.U32 R20, R20, c[0x0][0x208], RZ ;  /* 0x000082001414ea25 */ /* 0x000fea00078e00ff */
[----:B------:R-:W-:Y:S01]  /*6770*/  @!P6 SHF.L.U32 R28, R20, 0x6, RZ ;  /* 0x00000006141ce819 */ /* 0x000fe200000006ff */
[----:B------:R-:W2:Y:S01]  /*6780*/  LDSM.16.M88.4 R16, [R0+0x800] ;  /* 0x000800000010783b */ /* 0x000ea20000000200 */
[----:B------:R-:W-:Y:S02]  /*6790*/  @!P6 IADD3 R22, R21, R22, RZ ;  /* 0x000000161516e210 */ /* 0x000fe40007ffe0ff */
[----:B------:R-:W-:Y:S02]  /*67a0*/  @!P6 LEA R31, P0, R148, R28, 0x5 ;  /* 0x0000001c941fe211 */ /* 0x000fe400078028ff */
[----:B------:R-:W-:Y:S02]  /*67b0*/  @!P6 IADD3 R29, P5, R28, R220, RZ ;  /* 0x000000dc1c1de210 */ /* 0x000fe40007fbe0ff */
[----:B------:R-:W3:Y:S01]  /*67c0*/  LDSM.16.M88.4 R24, [R0+0x1000] ;  /* 0x001000000018783b */ /* 0x000ee20000000200 */
[----:B------:R-:W-:Y:S02]  /*67d0*/  @!P6 SHF.L.U64.HI R30, R20, 0x6, R22 ;  /* 0x00000006141ee819 */ /* 0x000fe40000010216 */
[----:B------:R-:W-:Y:S02]  /*67e0*/  @!P6 LEA R156, P4, R29, c[0x0][0x1f8], 0x1 ;  /* 0x00007e001d9cea11 */ /* 0x000fe400078808ff */
[----:B------:R-:W-:Y:S02]  /*67f0*/  @!P6 LEA.HI.X R152, R148, R30, R149, 0x5, P0 ;  /* 0x0000001e9498e211 */ /* 0x000fe400000f2c95 */
[----:B------:R-:W4:Y:S01]  /*6800*/  LDSM.16.M88.4 R100, [R0+0x1800] ;  /* 0x001800000064783b */ /* 0x000f220000000200 */
[----:B------:R-:W-:Y:S02]  /*6810*/  @!P6 ISETP.GE.AND P0, PT, R209, c[0x0][0x1d4], PT ;  /* 0x00007500d100ea0c */ /* 0x000fe40003f06270 */
[----:B------:R-:W-:Y:S02]  /*6820*/  @!P6 IADD3.X R28, R30, R222, RZ, P5, !PT ;  /* 0x000000de1e1ce210 */ /* 0x000fe40002ffe4ff */
[----:B------:R-:W-:Y:S02]  /*6830*/  @!P6 IADD3 R153, P5, R31, R220, RZ ;  /* 0x000000dc1f99e210 */ /* 0x000fe40007fbe0ff */
[----:B------:R-:W-:Y:S01]  /*6840*/  LDSM.16.M88.4 R136, [R188] ;  /* 0x00000000bc88783b */ /* 0x000fe20000000200 */
[----:B------:R-:W-:Y:S02]  /*6850*/  @!P6 LEA.HI.X R157, R29, c[0x0][0x1fc], R28, 0x1, P4 ;  /* 0x00007f001d9dea11 */ /* 0x000fe400020f0c1c */
[----:B------:R-:W-:Y:S04]  /*6860*/  @!P6 ISETP.GE.AND P4, PT, R210, c[0x0][0x1d4], PT ;  /* 0x00007500d200ea0c */ /* 0x000fe80003f86270 */
[----:B------:R-:W5:Y:S01]  /*6870*/  LDSM.16.M88.4 R140, [R180] ;  /* 0x00000000b48c783b */ /* 0x000f620000000200 */
[C---:B-1----:R-:W-:Y:S06]  /*6880*/  HMMA.16816.F32.BF16 R4, R32.reuse, R8, RZ ;  /* 0x000000082004723c */ /* 0x042fec00000418ff */
[----:B------:R-:W1:Y:S02]  /*6890*/  LDSM.16.M88.4 R144, [R180+0x800] ;  /* 0x00080000b490783b */ /* 0x000e640000000200 */
[C---:B------:R-:W-:Y:S05]  /*68a0*/  HMMA.16816.F32.BF16 R8, R32.reuse, R10, RZ ;  /* 0x0000000a2008723c */ /* 0x040fea00000418ff */
[----:B------:R-:W1:Y:S03]  /*68b0*/  LDSM.16.M88.4 R148, [R180+0x1000] ;  /* 0x00100000b494783b */ /* 0x000e660000000200 */
[C---:B--2---:R-:W-:Y:S08]  /*68c0*/  HMMA.16816.F32.BF16 R12, R32.reuse, R16, RZ ;  /* 0x00000010200c723c */ /* 0x044ff000000418ff */
[C---:B------:R-:W-:Y:S08]  /*68d0*/  HMMA.16816.F32.BF16 R16, R32.reuse, R18, RZ ;  /* 0x000000122010723c */ /* 0x040ff000000418ff */
[C---:B---3--:R-:W-:Y:S08]  /*68e0*/  HMMA.16816.F32.BF16 R20, R32.reuse, R24, RZ ;  /* 0x000000182014723c */ /* 0x048ff000000418ff */
[C---:B------:R-:W-:Y:S08]  /*68f0*/  HMMA.16816.F32.BF16 R24, R32.reuse, R26, RZ ;  /* 0x0000001a2018723c */ /* 0x040ff000000418ff */
[C---:B----4-:R-:W-:Y:S07]  /*6900*/  HMMA.16816.F32.BF16 R28, R32.reuse, R100, RZ ;  /* 0x00000064201c723c */ /* 0x050fee00000418ff */
[----:B------:R-:W-:Y:S01]  /*6910*/  @!P6 IADD3.X R100, R152, R222, RZ, P5, !PT ;  /* 0x000000de9864e210 */ /* 0x000fe20002ffe4ff */
[----:B------:R-:W-:Y:S01]  /*6920*/  HMMA.16816.F32.BF16 R32, R32, R102, RZ ;  /* 0x000000662020723c */ /* 0x000fe200000418ff */
[C---:B------:R-:W-:Y:S04]  /*6930*/  @!P6 LEA R152, P5, R153.reuse, c[0x0][0x1f8], 0x1 ;  /* 0x00007e009998ea11 */ /* 0x040fe800078a08ff */
[----:B------:R-:W-:Y:S02]  /*6940*/  @!P6 LEA.HI.X R153, R153, c[0x0][0x1fc], R100, 0x1, P5 ;  /* 0x00007f009999ea11 */ /* 0x000fe400028f0c64 */
[----:B------:R-:W2:Y:S01]  /*6950*/  LDSM.16.M88.4 R100, [R180+0x1800] ;  /* 0x00180000b464783b */ /* 0x000ea20000000200 */
[C---:B-----5:R-:W-:Y:S06]  /*6960*/  HMMA.16816.F32.BF16 R4, R136.reuse, R140, R4 ;  /* 0x0000008c8804723c */ /* 0x060fec0000041804 */
[----:B------:R-:W-:Y:S01]  /*6970*/  @!PT LDS RZ, [RZ] ;  /* 0x00000000fffff984 */ /* 0x000fe20000000800 */
[----:B------:R-:W-:Y:S01]  /*6980*/  @!PT LDS RZ, [RZ] ;  /* 0x00000000fffff984 */ /* 0x000fe20000000800 */
[----:B------:R-:W-:Y:S01]  /*6990*/  @!PT LDS RZ, [RZ] ;  /* 0x00000000fffff984 */ /* 0x000fe20000000800 */
[----:B------:R3:W-:Y:S02]  /*69a0*/  @!P6 LDGSTS.E.BYPASS.LTC128B.128 [R154], [R156.64], !P4 ;  /* 0x000000009c9aefae */ /* 0x0007e4000e101d48 */
[C---:B------:R-:W-:Y:S05]  /*69b0*/  HMMA.16816.F32.BF16 R8, R136.reuse, R142, R8 ;  /* 0x0000008e8808723c */ /* 0x040fea0000041808 */
[----:B------:R3:W-:Y:S03]  /*69c0*/  @!P6 LDGSTS.E.BYPASS.LTC128B.128 [R154+0x2000], [R156.64+0x80], !P0 ;  /* 0x020000809c9aefae */ /* 0x0007e6000c101d48 */
[C---:B-1----:R-:W-:Y:S04]  /*69d0*/  HMMA.16816.F32.BF16 R12, R136.reuse, R144, R12 ;  /* 0x00000090880c723c */ /* 0x042fe8000004180c */
[----:B------:R3:W-:Y:S04]  /*69e0*/  @!P6 LDGSTS.E.BYPASS.LTC128B.128 [R154+0x4000], [R156.64+0x100], !P3 ;  /* 0x040001009c9aefae */ /* 0x0007e8000d901d48 */
[C---:B------:R-:W-:Y:S03]  /*69f0*/  HMMA.16816.F32.BF16 R16, R136.reuse, R146, R16 ;  /* 0x000000928810723c */ /* 0x040fe60000041810 */
[----:B------:R1:W-:Y:S05]  /*6a00*/  @!P6 LDGSTS.E.BYPASS.LTC128B.128 [R154+0x1000], [R152.64], !P4 ;  /* 0x01000000989aefae */ /* 0x0003ea000e101d48 */
[C---:B------:R-:W-:Y:S02]  /*6a10*/  HMMA.16816.F32.BF16 R20, R136.reuse, R148, R20 ;  /* 0x000000948814723c */ /* 0x040fe40000041814 */
[----:B------:R1:W-:Y:S01]  /*6a20*/  @!P6 LDGSTS.E.BYPASS.LTC128B.128 [R154+0x3000], [R152.64+0x80], !P0 ;  /* 0x03000080989aefae */ /* 0x0003e2000c101d48 */
[----:B------:R-:W-:Y:S05]  /*6a30*/  ISETP.GE.AND P0, PT, R198, 0x1, PT ;  /* 0x00000001c600780c */ /* 0x000fea0003f06270 */
[C---:B------:R-:W-:Y:S01]  /*6a40*/  HMMA.16816.F32.BF16 R24, R136.reuse, R150, R24 ;  /* 0x000000968818723c */ /* 0x040fe20000041818 */
[----:B------:R1:W-:Y:S07]  /*6a50*/  @!P6 LDGSTS.E.BYPASS.LTC128B.128 [R154+0x5000], [R152.64+0x100], !P3 ;  /* 0x05000100989aefae */ /* 0x0003ee000d901d48 */
[C---:B--2---:R-:W-:Y:S01]  /*6a60*/  HMMA.16816.F32.BF16 R28, R136.reuse, R100, R28 ;  /* 0x00000064881c723c */ /* 0x044fe2000004181c */
[----:B---3--:R-:W-:Y:S07]  /*6a70*/  LDSM.16.M88.4 R156, [R181] ;  /* 0x00000000b59c783b */ /* 0x008fee0000000200 */
[----:B------:R-:W-:Y:S01]  /*6a80*/  HMMA.16816.F32.BF16 R32, R136, R102, R32 ;  /* 0x000000668820723c */ /* 0x000fe20000041820 */
[----:B------:R-:W-:Y:S07]  /*6a90*/  LDSM.16.M88.4 R140, [R181+0x800] ;  /* 0x00080000b58c783b */ /* 0x000fee0000000200 */
[----:B------:R-:W-:Y:S07]  /*6aa0*/  LDSM.16.M88.4 R144, [R181+0x1000] ;  /* 0x00100000b590783b */ /* 0x000fee0000000200 */
[----:B-1----:R-:W1:Y:S07]  /*6ab0*/  LDSM.16.M88.4 R152, [R190] ;  /* 0x00000000be98783b */ /* 0x002e6e0000000200 */
[----:B------:R-:W2:Y:S07]  /*6ac0*/  LDSM.16.M88.4 R148, [R181+0x1800] ;  /* 0x00180000b594783b */ /* 0x000eae0000000200 */
[----:B------:R-:W-:Y:S07]  /*6ad0*/  LDSM.16.M88.4 R160, [R189] ;  /* 0x00000000bda0783b */ /* 0x000fee0000000200 */
[----:B------:R-:W3:Y:S07]  /*6ae0*/  LDSM.16.M88.4 R164, [R183] ;  /* 0x00000000b7a4783b */ /* 0x000eee0000000200 */
[----:B------:R-:W4:Y:S07]  /*6af0*/  LDSM.16.M88.4 R100, [R183+0x800] ;  /* 0x00080000b764783b */ /* 0x000f2e0000000200 */
[----:B------:R-:W5:Y:S01]  /*6b00*/  LDSM.16.M88.4 R136, [R183+0x1000] ;  /* 0x00100000b788783b */ /* 0x000f620000000200 */
[C---:B-1----:R-:W-:Y:S06]  /*6b10*/  HMMA.16816.F32.BF16 R4, R152.reuse, R156, R4 ;  /* 0x0000009c9804723c */ /* 0x042fec0000041804 */
[----:B------:R-:W-:Y:S02]  /*6b20*/  LDSM.16.M88.4 R168, [R180+0x2800] ;  /* 0x00280000b4a8783b */ /* 0x000fe40000000200 */
[C---:B------:R-:W-:Y:S05]  /*6b30*/  HMMA.16816.F32.BF16 R8, R152.reuse, R158, R8 ;  /* 0x0000009e9808723c */ /* 0x040fea0000041808 */
[----:B------:R-:W-:Y:S03]  /*6b40*/  LDSM.16.M88.4 R156, [R0+0x3800] ;  /* 0x00380000009c783b */ /* 0x000fe60000000200 */
[C---:B------:R-:W-:Y:S04]  /*6b50*/  HMMA.16816.F32.BF16 R12, R152.reuse, R140, R12 ;  /* 0x0000008c980c723c */ /* 0x040fe8000004180c */
[----:B------:R-:W-:Y:S04]  /*6b60*/  LDSM.16.M88.4 R172, [R181+0x2000] ;  /* 0x00200000b5ac783b */ /* 0x000fe80000000200 */
[C---:B------:R-:W-:Y:S03]  /*6b70*/  HMMA.16816.F32.BF16 R16, R152.reuse, R142, R16 ;  /* 0x0000008e9810723c */ /* 0x040fe60000041810 */
[----:B------:R-:W1:Y:S05]  /*6b80*/  LDSM.16.M88.4 R140, [R183+0x1800] ;  /* 0x00180000b78c783b */ /* 0x000e6a0000000200 */
[C---:B------:R-:W-:Y:S02]  /*6b90*/  HMMA.16816.F32.BF16 R20, R152.reuse, R144, R20 ;  /* 0x000000909814723c */ /* 0x040fe40000041814 */
[----:B------:R-:W-:Y:S06]  /*6ba0*/  LDSM.16.M88.4 R176, [R0+0x4000] ;  /* 0x0040000000b0783b */ /* 0x000fec0000000200 */
[C---:B------:R-:W-:Y:S01]  /*6bb0*/  HMMA.16816.F32.BF16 R24, R152.reuse, R146, R24 ;  /* 0x000000929818723c */ /* 0x040fe20000041818 */
[----:B------:R-:W-:Y:S07]  /*6bc0*/  LDSM.16.M88.4 R144, [R187+0x4000] ;  /* 0x00400000bb90783b */ /* 0x000fee0000000200 */
[C---:B--2---:R-:W-:Y:S01]  /*6bd0*/  HMMA.16816.F32.BF16 R28, R152.reuse, R148, R28 ;  /* 0x00000094981c723c */ /* 0x044fe2000004181c */
[----:B------:R-:W0:Y:S07]  /*6be0*/  LDGDEPBAR ;  /* 0x00000000000079af */ /* 0x000e2e0000000000 */
[----:B------:R-:W-:Y:S01]  /*6bf0*/  HMMA.16816.F32.BF16 R32, R152, R150, R32 ;  /* 0x000000969820723c */ /* 0x000fe20000041820 */
[----:B------:R-:W2:Y:S07]  /*6c00*/  LDSM.16.M88.4 R148, [R0+0x2000] ;  /* 0x002000000094783b */ /* 0x000eae0000000200 */
[C---:B---3--:R-:W-:Y:S01]  /*6c10*/  HMMA.16816.F32.BF16 R4, R160.reuse, R164, R4 ;  /* 0x000000a4a004723c */ /* 0x048fe20000041804 */
[----:B------:R-:W3:Y:S07]  /*6c20*/  LDSM.16.M88.4 R152, [R0+0x2800] ;  /* 0x002800000098783b */ /* 0x000eee0000000200 */
[C---:B------:R-:W-:Y:S01]  /*6c30*/  HMMA.16816.F32.BF16 R8, R160.reuse, R166, R8 ;  /* 0x000000a6a008723c */ /* 0x040fe20000041808 */
[----:B------:R-:W-:Y:S07]  /*6c40*/  LDSM.16.M88.4 R164, [R180+0x2000] ;  /* 0x00200000b4a4783b */ /* 0x000fee0000000200 */
[C---:B----4-:R-:W-:Y:S08]  /*6c50*/  HMMA.16816.F32.BF16 R12, R160.reuse, R100, R12 ;  /* 0x00000064a00c723c */ /* 0x050ff0000004180c */
[C---:B------:R-:W-:Y:S01]  /*6c60*/  HMMA.16816.F32.BF16 R16, R160.reuse, R102, R16 ;  /* 0x00000066a010723c */ /* 0x040fe20000041810 */
[----:B------:R-:W4:Y:S07]  /*6c70*/  LDSM.16.M88.4 R100, [R0+0x3000] ;  /* 0x003000000064783b */ /* 0x000f2e0000000200 */
        /* <DEDUP_REMOVED lines=10> */
[C---:B---3--:R-:W-:Y:S08]  /*6d20*/  HMMA.16816.F32.BF16 R12, R144.reuse, R152, R12 ;  /* 0x00000098900c723c */ /* 0x048ff0000004180c */
[C---:B------:R-:W-:Y:S01]  /*6d30*/  HMMA.16816.F32.BF16 R16, R144.reuse, R154, R16 ;  /* 0x0000009a9010723c */ /* 0x040fe20000041810 */
[----:B------:R-:W-:Y:S07]  /*6d40*/  LDSM.16.M88.4 R152, [R181+0x3800] ;  /* 0x00380000b598783b */ /* 0x000fee0000000200 */
[C---:B----4-:R-:W-:Y:S08]  /*6d50*/  HMMA.16816.F32.BF16 R20, R144.reuse, R100, R20 ;  /* 0x000000649014723c */ /* 0x050ff00000041814 */
[C---:B------:R-:W-:Y:S01]  /*6d60*/  HMMA.16816.F32.BF16 R24, R144.reuse, R102, R24 ;  /* 0x000000669018723c */ /* 0x040fe20000041818 */
[----:B------:R-:W3:Y:S07]  /*6d70*/  LDSM.16.M88.4 R100, [R181+0x2800] ;  /* 0x00280000b564783b */ /* 0x000eee0000000200 */
[C---:B------:R-:W-:Y:S08]  /*6d80*/  HMMA.16816.F32.BF16 R28, R144.reuse, R156, R28 ;  /* 0x0000009c901c723c */ /* 0x040ff0000004181c */
[----:B------:R-:W-:Y:S01]  /*6d90*/  HMMA.16816.F32.BF16 R32, R144, R158, R32 ;  /* 0x0000009e9020723c */ /* 0x000fe20000041820 */
[----:B------:R-:W4:Y:S07]  /*6da0*/  LDSM.16.M88.4 R144, [R181+0x3000] ;  /* 0x00300000b590783b */ /* 0x000f2e0000000200 */
        /* <DEDUP_REMOVED lines=36> */
[C---:B--2---:R-:W-:Y:S08]  /*6ff0*/  HMMA.16816.F32.BF16 R28, R156.reuse, R148, R28 ;  /* 0x000000949c1c723c */ /* 0x044ff0000004181c */
[----:B------:R-:W-:Y:S01]  /*7000*/  HMMA.16816.F32.BF16 R32, R156, R150, R32 ;  /* 0x000000969c20723c */ /* 0x000fe20000041820 */
[----:B------:R-:W2:Y:S07]  /*7010*/  LDSM.16.M88.4 R148, [R180+0x5800] ;  /* 0x00580000b494783b */ /* 0x000eae0000000200 */
[C---:B------:R-:W-:Y:S01]  /*7020*/  HMMA.16816.F32.BF16 R4, R168.reuse, R176, R4 ;  /* 0x000000b0a804723c */ /* 0x040fe20000041804 */
[----:B------:R-:W1:Y:S07]  /*7030*/  LDSM.16.M88.4 R156, [R190+0x8000] ;  /* 0x00800000be9c783b */ /* 0x000e6e0000000200 */
        /* <DEDUP_REMOVED lines=18> */
[C---:B--2---:R-:W-:Y:S08]  /*7160*/  HMMA.16816.F32.BF16 R28, R160.reuse, R148, R28 ;  /* 0x00000094a01c723c */ /* 0x044ff0000004181c */
[----:B------:R-:W-:Y:S08]  /*7170*/  HMMA.16816.F32.BF16 R32, R160, R150, R32 ;  /* 0x00000096a020723c */ /* 0x000ff00000041820 */
[C---:B------:R-:W-:Y:S08]  /*7180*/  HMMA.16816.F32.BF16 R4, R156.reuse, R164, R4 ;  /* 0x000000a49c04723c */ /* 0x040ff00000041804 */
[C---:B------:R-:W-:Y:S08]  /*7190*/  HMMA.16816.F32.BF16 R8, R156.reuse, R166, R8 ;  /* 0x000000a69c08723c */ /* 0x040ff00000041808 */
[C---:B---3--:R-:W-:Y:S08]  /*71a0*/  HMMA.16816.F32.BF16 R12, R156.reuse, R100, R12 ;  /* 0x000000649c0c723c */ /* 0x048ff0000004180c */
        /* <DEDUP_REMOVED lines=25> */
[C---:B-1----:R-:W-:Y:S07]  /*7340*/  HMMA.16816.F32.BF16 R20, R168.reuse, R4, R20 ;  /* 0x00000004a814723c */ /* 0x042fee0000041814 */
[----:B------:R-:W-:Y:S01]  /*7350*/  FMUL.FTZ R5, R19, c[0x0][0x320] ;  /* 0x0000c80013057a20 */ /* 0x000fe20000410000 */
[C---:B------:R-:W-:Y:S03]  /*7360*/  HMMA.16816.F32.BF16 R24, R168.reuse, R6, R24 ;  /* 0x00000006a818723c */ /* 0x040fe60000041818 */
[----:B------:R-:W1:Y:S01]  /*7370*/  MUFU.TANH R144, R5 ;  /* 0x0000000500907308 */ /* 0x000e620000002400 */
[----:B-----5:R-:W-:Y:S03]  /*7380*/  FMUL.FTZ R0, R9, c[0x0][0x320] ;  /* 0x0000c80009007a20 */ /* 0x020fe60000410000 */
[----:B------:R-:W-:Y:S01]  /*7390*/  IADD3 R6, R233, R226, RZ ;  /* 0x000000e2e9067210 */ /* 0x000fe20007ffe0ff */
[----:B------:R-:W5:Y:S01]  /*73a0*/  LDSM.16.M88.4 R8, [R182+0x5800] ;  /* 0x00580000b608783b */ /* 0x000f620000000200 */
[----:B------:R-:W-:Y:S04]  /*73b0*/  SHF.L.U32 R7, R196, 0x6, RZ ;  /* 0x00000006c4077819 */ /* 0x000fe800000006ff */
[----:B------:R1:W1:Y:S03]  /*73c0*/  MUFU.TANH R137, R0 ;  /* 0x0000000000897308 */ /* 0x0002660000002400 */
[----:B------:R-:W-:Y:S02]  /*73d0*/  FMUL.FTZ R4, R21, c[0x0][0x320] ;  /* 0x0000c80015047a20 */ /* 0x000fe40000410000 */
[----:B-1----:R-:W-:Y:S02]  /*73e0*/  FMUL.FTZ R0, R12, c[0x0][0x320] ;  /* 0x0000c8000c007a20 */ /* 0x002fe40000410000 */
[----:B------:R-:W-:Y:S03]  /*73f0*/  FMUL.FTZ R12, R18, c[0x0][0x320] ;  /* 0x0000c800120c7a20 */ /* 0x000fe60000410000 */
[----:B------:R1:W1:Y:S01]  /*7400*/  MUFU.TANH R136, R0 ;  /* 0x0000000000887308 */ /* 0x0002620000002400 */
[C---:B-----5:R-:W-:Y:S09]  /*7410*/  HMMA.16816.F32.BF16 R28, R168.reuse, R8, R28 ;  /* 0x00000008a81c723c */ /* 0x060ff2000004181c */
[----:B------:R-:W2:Y:S01]  /*7420*/  MUFU.TANH R143, R12 ;  /* 0x0000000c008f7308 */ /* 0x000ea20000002400 */
[----:B------:R-:W-:Y:S03]  /*7430*/  HMMA.16816.F32.BF16 R32, R168, R10, R32 ;  /* 0x0000000aa820723c */ /* 0x000fe60000041820 */
[----:B-1----:R-:W-:Y:S06]  /*7440*/  FMUL.FTZ R0, R13, c[0x0][0x320] ;  /* 0x0000c8000d007a20 */ /* 0x002fec0000410000 */
[----:B------:R1:W1:Y:S03]  /*7450*/  MUFU.TANH R103, R0 ;  /* 0x0000000000677308 */ /* 0x0002660000002400 */
[----:B-1----:R-:W-:Y:S07]  /*7460*/  FMUL.FTZ R0, R14, c[0x0][0x320] ;  /* 0x0000c8000e007a20 */ /* 0x002fee0000410000 */
[----:B------:R1:W1:Y:S02]  /*7470*/  MUFU.TANH R145, R0 ;  /* 0x0000000000917308 */ /* 0x0002640000002400 */
[----:B-1----:R-:W-:Y:S08]  /*7480*/  FMUL.FTZ R0, R15, c[0x0][0x320] ;  /* 0x0000c8000f007a20 */ /* 0x002ff00000410000 */
[----:B------:R1:W1:Y:S02]  /*7490*/  MUFU.TANH R146, R0 ;  /* 0x0000000000927308 */ /* 0x0002640000002400 */
[----:B-1----:R-:W-:Y:S08]  /*74a0*/  FMUL.FTZ R0, R16, c[0x0][0x320] ;  /* 0x0000c80010007a20 */ /* 0x002ff00000410000 */
[----:B------:R1:W1:Y:S02]  /*74b0*/  MUFU.TANH R102, R0 ;  /* 0x0000000000667308 */ /* 0x0002640000002400 */
[----:B-1----:R-:W-:Y:S08]  /*74c0*/  FMUL.FTZ R0, R17, c[0x0][0x320] ;  /* 0x0000c80011007a20 */ /* 0x002ff00000410000 */
[----:B------:R1:W1:Y:S02]  /*74d0*/  MUFU.TANH R101, R0 ;  /* 0x0000000000657308 */ /* 0x0002640000002400 */
[----:B-1----:R-:W-:Y:S08]  /*74e0*/  FMUL.FTZ R0, R20, c[0x0][0x320] ;  /* 0x0000c80014007a20 */ /* 0x002ff00000410000 */
[----:B------:R1:W1:Y:S10]  /*74f0*/  MUFU.TANH R20, R4 ;  /* 0x0000000400147308 */ /* 0x0002740000002400 */
[----:B------:R5:W2:Y:S01]  /*7500*/  MUFU.TANH R100, R0 ;  /* 0x0000000000647308 */ /* 0x000aa20000002400 */
[----:B-1----:R-:W-:Y:S09]  /*7510*/  FMUL.FTZ R4, R33, c[0x0][0x320] ;  /* 0x0000c80021047a20 */ /* 0x002ff20000410000 */
[----:B------:R1:W1:Y:S01]  /*7520*/  MUFU.TANH R14, R4 ;  /* 0x00000004000e7308 */ /* 0x0002620000002400 */
[----:B-----5:R-:W-:Y:S09]  /*7530*/  FMUL.FTZ R0, R22, c[0x0][0x320] ;  /* 0x0000c80016007a20 */ /* 0x020ff20000410000 */
[----:B------:R5:W2:Y:S01]  /*7540*/  MUFU.TANH R140, R0 ;  /* 0x00000000008c7308 */ /* 0x000aa20000002400 */
[----:B-1----:R-:W-:Y:S04]  /*7550*/  IADD3 R4, R198, 0x1, RZ ;  /* 0x00000001c6047810 */ /* 0x002fe80007ffe0ff */
[----:B------:R-:W-:Y:S01]  /*7560*/  SEL R198, R4, RZ, !P0 ;  /* 0x000000ff04c67207 */ /* 0x000fe20004000000 */
[----:B-----5:R-:W-:Y:S04]  /*7570*/  FMUL.FTZ R0, R23, c[0x0][0x320] ;  /* 0x0000c80017007a20 */ /* 0x020fe80000410000 */
        /* <DEDUP_REMOVED lines=19> */
[----:B-1----:R-:W-:Y:S05]  /*76b0*/  @P2 IMAD.HI.U32 R0, R6, c[0x0][0x2c8], RZ ;  /* 0x0000b20006002a27 */ /* 0x002fea00078e00ff */
[----:B------:R-:W-:Y:S01]  /*76c0*/  @P2 SHF.R.U32.HI R6, RZ, c[0x0][0x2cc], R0 ;  /* 0x0000b300ff062a19 */ /* 0x000fe20000011600 */
[----:B------:R-:W-:Y:S04]  /*76d0*/  FMUL.FTZ R0, R34, c[0x0][0x320] ;  /* 0x0000c80022007a20 */ /* 0x000fe80000410000 */
[----:B------:R1:W1:Y:S01]  /*76e0*/  MUFU.TANH R22, R0 ;  /* 0x0000000000167308 */ /* 0x0002620000002400 */
[----:B------:R-:W5:Y:S01]  /*76f0*/  SHFL.IDX PT, R5, R6, RZ, 0x1c1f ;  /* 0x001c1fff06057589 */ /* 0x000f6200000e0000 */
[----:B-1----:R-:W-:Y:S08]  /*7700*/  FMUL.FTZ R0, R35, c[0x0][0x320] ;  /* 0x0000c80023007a20 */ /* 0x002ff00000410000 */
[----:B------:R1:W1:Y:S02]  /*7710*/  MUFU.TANH R21, R0 ;  /* 0x0000000000157308 */ /* 0x0002640000002400 */
[----:B-1----:R-:W-:Y:S04]  /*7720*/  IADD3 R0, -R214, 0x1, -R7 ;  /* 0x00000001d6007810 */ /* 0x002fe80007ffe907 */
[----:B------:R-:W-:Y:S04]  /*7730*/  IADD3 R0, -R216, R0, R215 ;  /* 0x00000000d8007210 */ /* 0x000fe80007ffe1d7 */
[C---:B------:R-:W-:Y:S02]  /*7740*/  IADD3 R9, R0.reuse, c[0x0][0x328], RZ ;  /* 0x0000ca0000097a10 */ /* 0x040fe40007ffe0ff */
[----:B------:R-:W-:Y:S02]  /*7750*/  IADD3 R8, R0, UR4, RZ ;  /* 0x0000000400087c10 */ /* 0x000fe4000fffe0ff */
[-C--:B-----5:R-:W-:Y:S02]  /*7760*/  IADD3 R4, R9, R5.reuse, RZ ;  /* 0x0000000509047210 */ /* 0x0a0fe40007ffe0ff */
[----:B------:R-:W-:Y:S01]  /*7770*/  IADD3 R0, R8, R5, RZ ;  /* 0x0000000508007210 */ /* 0x000fe20007ffe0ff */
[----:B------:R-:W-:-:S05]  /*7780*/  @!P1 BRA `(.L_x_1674) ;  /* 0x0000018000009947 */ /* 0x000fca0003800000 */
[----:B--234-:R-:W-:Y:S01]  /*7790*/  IADD3 R5, -R216, R215, R5 ;  /* 0x000000d7d8057210 */ /* 0x01cfe20007ffe105 */
        /* <DEDUP_REMOVED lines=12> */
.L_x_1676:
[----:B------:R-:W-:Y:S04]  /*7860*/  MOV R10, c[0x0][0x32c] ;  /* 0x0000cb00000a7a02 */ /* 0x000fe80000000f00 */
[----:B------:R-:W-:Y:S11]  /*7870*/  ISETP.NE.AND P0, PT, R10, 0x1, PT ;  /* 0x000000010a00780c */ /* 0x000ff60003f05270 */
[----:B------:R-:W-:Y:S02]  /*7880*/  @!UPT UIADD3 URZ, URZ, URZ, URZ ;  /* 0x0000003f3f3ff290 */ /* 0x000fe4000fffe03f */
[----:B------:R-:W-:Y:S05]  /*7890*/  @P0 IMAD.HI.U32 R10, R5, c[0x0][0x330], RZ ;  /* 0x0000cc00050a0a27 */ /* 0x000fea00078e00ff */
[----:B------:R-:W-:Y:S02]  /*78a0*/  @P0 SHF.R.U32.HI R5, RZ, c[0x0][0x334], R10 ;  /* 0x0000cd00ff050a19 */ /* 0x000fe4000001160a */
.L_x_1677:
[----:B------:R-:W-:Y:S05]  /*78b0*/  BSYNC B0 ;  /* 0x0000000000007941 */ /* 0x000fea0003800000 */
.L_x_1675:
[----:B------:R-:W-:Y:S04]  /*78c0*/  IMAD R5, R5, c[0x0][0x32c], -R7 ;  /* 0x0000cb0005057a24 */ /* 0x000fe800078e0a07 */
[----:B------:R-:W-:Y:S05]  /*78d0*/  IMAD.IADD R5, R5, 0x1, -R214 ;  /* 0x0000000105057824 */ /* 0x000fea00078e0ad6 */
[----:B------:R-:W-:Y:S02]  /*78e0*/  IADD3 R10, R5, c[0x0][0x32c], RZ ;  /* 0x0000cb00050a7a10 */ /* 0x000fe40007ffe0ff */
[----:B------:R-:W-:Y:S02]  /*78f0*/  IMNMX R0, R0, R5, !PT ;  /* 0x0000000500007217 */ /* 0x000fe40007800200 */
[----:B------:R-:W-:Y:S02]  /*7900*/  IMNMX R4, R4, R10, PT ;  /* 0x0000000a04047217 */ /* 0x000fe40003800200 */
.L_x_1674:
[----:B--234-:R-:W-:Y:S01]  /*7910*/  ISETP.GT.AND P0, PT, R196, -0x1, PT ;  /* 0xffffffffc400780c */ /* 0x01cfe20003f04270 */
[----:B------:R-:W1:Y:S03]  /*7920*/  SHFL.IDX PT, R5, R6, 0x1, 0x1c1f ;  /* 0x003c1f0006057f89 */ /* 0x000e6600000e0000 */
[C---:B------:R-:W-:Y:S02]  /*7930*/  ISETP.GT.AND P4, PT, R0.reuse, RZ, P0 ;  /* 0x000000ff0000720c */ /* 0x040fe40000784270 */
[----:B------:R-:W-:Y:S02]  /*7940*/  ISETP.GT.AND P6, PT, R0, 0x1, P0 ;  /* 0x000000010000780c */ /* 0x000fe400007c4270 */
[----:B------:R-:W-:Y:S02]  /*7950*/  ISETP.LT.OR P4, PT, R4, 0x1, P4 ;  /* 0x000000010400780c */ /* 0x000fe40002781670 */
[----:B------:R-:W-:Y:S02]  /*7960*/  ISETP.GT.AND P5, PT, R0, 0x8, P0 ;  /* 0x000000080000780c */ /* 0x000fe400007a4270 */
[----:B------:R-:W-:Y:S02]  /*7970*/  FSEL R10, R142, -INF , !P4 ;  /* 0xff8000008e0a7808 */ /* 0x000fe40006000000 */
[----:B------:R-:W-:Y:S02]  /*7980*/  ISETP.GT.AND P4, PT, R0, 0x9, P0 ;  /* 0x000000090000780c */ /* 0x000fe40000784270 */
        /* <DEDUP_REMOVED lines=35> */
[----:B------:R-:W-:Y:S01]  /*7bc0*/  ISETP.GT.AND P4, PT, R0, 0x39, P0 ;  /* 0x000000390000780c */ /* 0x000fe20000784270 */
[--C-:B-1----:R-:W-:Y:S01]  /*7bd0*/  IMAD.IADD R0, R8, 0x1, R5.reuse ;  /* 0x0000000108007824 */ /* 0x102fe200078e0205 */
[C---:B------:R-:W-:Y:S02]  /*7be0*/  ISETP.LT.OR P6, PT, R4.reuse, 0x32, P6 ;  /* 0x000000320400780c */ /* 0x040fe400037c1670 */
[C---:B------:R-:W-:Y:S02]  /*7bf0*/  ISETP.LT.OR P5, PT, R4.reuse, 0x39, P5 ;  /* 0x000000390400780c */ /* 0x040fe40002fa1670 */
[----:B------:R-:W-:Y:S01]  /*7c00*/  ISETP.LT.OR P4, PT, R4, 0x3a, P4 ;  /* 0x0000003a0400780c */ /* 0x000fe20002781670 */
[----:B------:R-:W-:Y:S01]  /*7c10*/  IMAD.IADD R4, R9, 0x1, R5 ;  /* 0x0000000109047824 */ /* 0x000fe200078e0205 */
[----:B------:R-:W-:Y:S02]  /*7c20*/  FSEL R170, R17, -INF , !P6 ;  /* 0xff80000011aa7808 */ /* 0x000fe40007000000 */
[----:B------:R-:W-:Y:S02]  /*7c30*/  FSEL R171, R15, -INF , !P5 ;  /* 0xff8000000fab7808 */ /* 0x000fe40006800000 */
        /* <DEDUP_REMOVED lines=15> */
.L_x_1680:
[----:B------:R-:W-:Y:S04]  /*7d30*/  MOV R6, c[0x0][0x32c] ;  /* 0x0000cb0000067a02 */ /* 0x000fe80000000f00 */
[----:B------:R-:W-:Y:S11]  /*7d40*/  ISETP.NE.AND P4, PT, R6, 0x1, PT ;  /* 0x000000010600780c */ /* 0x000ff60003f85270 */
[----:B------:R-:W-:Y:S02]  /*7d50*/  @!UPT UIADD3 URZ, URZ, URZ, URZ ;  /* 0x0000003f3f3ff290 */ /* 0x000fe4000fffe03f */
[----:B------:R-:W-:Y:S05]  /*7d60*/  @P4 IMAD.HI.U32 R6, R5, c[0x0][0x330], RZ ;  /* 0x0000cc0005064a27 */ /* 0x000fea00078e00ff */
[----:B------:R-:W-:Y:S02]  /*7d70*/  @P4 SHF.R.U32.HI R5, RZ, c[0x0][0x334], R6 ;  /* 0x0000cd00ff054a19 */ /* 0x000fe40000011606 */
.L_x_1681:
[----:B------:R-:W-:Y:S05]  /*7d80*/  BSYNC B0 ;  /* 0x0000000000007941 */ /* 0x000fea0003800000 */
.L_x_1679:
[----:B------:R-:W-:Y:S04]  /*7d90*/  IMAD R7, R5, c[0x0][0x32c], -R7 ;  /* 0x0000cb0005077a24 */ /* 0x000fe800078e0a07 */
[----:B------:R-:W-:Y:S05]  /*7da0*/  IMAD.IADD R7, R7, 0x1, -R214 ;  /* 0x0000000107077824 */ /* 0x000fea00078e0ad6 */
[----:B------:R-:W-:Y:S02]  /*7db0*/  IADD3 R5, R7, c[0x0][0x32c], RZ ;  /* 0x0000cb0007057a10 */ /* 0x000fe40007ffe0ff */
[----:B------:R-:W-:Y:S02]  /*7dc0*/  IMNMX R0, R0, R7, !PT ;  /* 0x0000000700007217 */ /* 0x000fe40007800200 */
[----:B------:R-:W-:Y:S02]  /*7dd0*/  IMNMX R4, R4, R5, PT ;  /* 0x0000000504047217 */ /* 0x000fe40003800200 */
.L_x_1678:
[----:B------:R-:W-:Y:S01]  /*7de0*/  FMNMX.FTZ R5, R10, R2, !PT ;  /* 0x000000020a057209 */ /* 0x000fe20007810000 */
[----:B------:R-:W-:Y:S04]  /*7df0*/  DEPBAR.LE SB0, 0x2 ;  /* 0x000080800000791a */ /* 0x000fe80000000000 */
[----:B------:R-:W-:Y:S01]  /*7e00*/  FMNMX.FTZ R5, R12, R5, !PT ;  /* 0x000000050c057209 */ /* 0x000fe20007810000 */
[----:B------:R-:W-:Y:S01]  /*7e10*/  BAR.SYNC.DEFER_BLOCKING 0x0 ;  /* 0x0000000000007b1d */ /* 0x000fe20000010000 */
[C---:B------:R-:W-:Y:S02]  /*7e20*/  ISETP.GT.AND P6, PT, R0.reuse, RZ, P0 ;  /* 0x000000ff0000720c */ /* 0x040fe400007c4270 */
[----:B------:R-:W-:Y:S02]  /*7e30*/  FMNMX.FTZ R5, R11, R5, !PT ;  /* 0x000000050b057209 */ /* 0x000fe40007810000 */
[C---:B------:R-:W-:Y:S02]  /*7e40*/  ISETP.GT.AND P5, PT, R0.reuse, 0x1, P0 ;  /* 0x000000010000780c */ /* 0x040fe400007a4270 */
[----:B------:R-:W-:Y:S02]  /*7e50*/  FMNMX.FTZ R5, R13, R5, !PT ;  /* 0x000000050d057209 */ /* 0x000fe40007810000 */
[----:B------:R-:W-:Y:S02]  /*7e60*/  ISETP.GT.AND P4, PT, R0, 0x8, P0 ;  /* 0x000000080000780c */ /* 0x000fe40000784270 */
[----:B------:R-:W-:Y:S02]  /*7e70*/  FMNMX.FTZ R5, R142, R5, !PT ;  /* 0x000000058e057209 */ /* 0x000fe40007810000 */
[C---:B------:R-:W-:Y:S02]  /*7e80*/  ISETP.LT.OR P6, PT, R4.reuse, 0x1, P6 ;  /* 0x000000010400780c */ /* 0x040fe400037c1670 */
[----:B------:R-:W-:Y:S02]  /*7e90*/  FMNMX.FTZ R5, R147, R5, !PT ;  /* 0x0000000593057209 */ /* 0x000fe40007810000 */
[----:B------:R-:W-:Y:S02]  /*7ea0*/  ISETP.LT.OR P5, PT, R4, 0x2, P5 ;  /* 0x000000020400780c */ /* 0x000fe40002fa1670 */
[----:B------:R-:W-:Y:S02]  /*7eb0*/  FMNMX.FTZ R5, R150, R5, !PT ;  /* 0x0000000596057209 */ /* 0x000fe40007810000 */
[----:B------:R-:W-:Y:S02]  /*7ec0*/  ISETP.LT.OR P4, PT, R4, 0x9, P4 ;  /* 0x000000090400780c */ /* 0x000fe40002781670 */
[----:B------:R-:W-:Y:S02]  /*7ed0*/  FMNMX.FTZ R5, R153, R5, !PT ;  /* 0x0000000599057209 */ /* 0x000fe40007810000 */
[----:B------:R-:W-:Y:S02]  /*7ee0*/  FSEL R6, R152, -INF , !P6 ;  /* 0xff80000098067808 */ /* 0x000fe40007000000 */
[----:B------:R-:W-:Y:S02]  /*7ef0*/  FMNMX.FTZ R5, R154, R5, !PT ;  /* 0x000000059a057209 */ /* 0x000fe40007810000 */
[----:B------:R-:W-:Y:S02]  /*7f00*/  ISETP.GT.AND P6, PT, R0, 0x9, P0 ;  /* 0x000000090000780c */ /* 0x000fe400007c4270 */
        /* <DEDUP_REMOVED lines=14> */
[----:B------:R-:W-:Y:S01]  /*7ff0*/  FSEL R145, R145, -INF , !P5 ;  /* 0xff80000091917808 */ /* 0x000fe20006800000 */
[----:B------:R-:W1:Y:S01]  /*8000*/  SHFL.BFLY PT, R15, R5, 0x2, 0x1f ;  /* 0x0c401f00050f7f89 */ /* 0x000e6200000e0000 */
[----:B------:R-:W-:Y:S02]  /*8010*/  FSEL R146, R146, -INF , !P4 ;  /* 0xff80000092927808 */ /* 0x000fe40006000000 */
[----:B------:R-:W-:Y:S02]  /*8020*/  FSEL R9, R148, -INF , !P6 ;  /* 0xff80000094097808 */ /* 0x000fe40007000000 */
[C---:B------:R-:W-:Y:S02]  /*8030*/  ISETP.GT.AND P6, PT, R0.reuse, 0x18, P0 ;  /* 0x000000180000780c */ /* 0x040fe400007c4270 */
[C---:B------:R-:W-:Y:S02]  /*8040*/  ISETP.GT.AND P5, PT, R0.reuse, 0x19, P0 ;  /* 0x000000190000780c */ /* 0x040fe400007a4270 */
[----:B------:R-:W-:Y:S02]  /*8050*/  ISETP.GT.AND P4, PT, R0, 0x20, P0 ;  /* 0x000000200000780c */ /* 0x000fe40000784270 */
[C---:B------:R-:W-:Y:S02]  /*8060*/  ISETP.LT.OR P6, PT, R4.reuse, 0x19, P6 ;  /* 0x000000190400780c */ /* 0x040fe400037c1670 */
[C---:B------:R-:W-:Y:S02]  /*8070*/  ISETP.LT.OR P5, PT, R4.reuse, 0x1a, P5 ;  /* 0x0000001a0400780c */ /* 0x040fe40002fa1670 */
[----:B------:R-:W-:Y:S02]  /*8080*/  ISETP.LT.OR P4, PT, R4, 0x21, P4 ;  /* 0x000000210400780c */ /* 0x000fe40002781670 */
[----:B------:R-:W-:Y:S02]  /*8090*/  FSEL R143, R143, -INF , !P6 ;  /* 0xff8000008f8f7808 */ /* 0x000fe40007000000 */
        /* <DEDUP_REMOVED lines=10> */
[C---:B------:R-:W-:Y:S02]  /*8140*/  ISETP.GT.AND P6, PT, R0.reuse, 0x30, P0 ;  /* 0x000000300000780c */ /* 0x040fe400007c4270 */
[C---:B------:R-:W-:Y:S02]  /*8150*/  ISETP.GT.AND P5, PT, R0.reuse, 0x31, P0 ;  /* 0x000000310000780c */ /* 0x040fe400007a4270 */
[----:B------:R-:W-:Y:S02]  /*8160*/  FSEL R155, R25, -INF , !P4 ;  /* 0xff800000199b7808 */ /* 0x000fe40006000000 */
[C---:B------:R-:W-:Y:S02]  /*8170*/  ISETP.GT.AND P4, PT, R0.reuse, 0x38, P0 ;  /* 0x000000380000780c */ /* 0x040fe40000784270 */
[----:B------:R-:W-:Y:S02]  /*8180*/  ISETP.GT.AND P0, PT, R0, 0x39, P0 ;  /* 0x000000390000780c */ /* 0x000fe40000704270 */
[----:B-1----:R-:W-:Y:S02]  /*8190*/  FMNMX.FTZ R0, R5, R15, !PT ;  /* 0x0000000f05007209 */ /* 0x002fe40007810000 */
[----:B------:R-:W-:Y:S02]  /*81a0*/  ISETP.LT.OR P0, PT, R4, 0x3a, P0 ;  /* 0x0000003a0400780c */ /* 0x000fe40000701670 */
[----:B------:R-:W-:Y:S01]  /*81b0*/  FMNMX.FTZ R14, R6, R3, !PT ;  /* 0x00000003060e7209 */ /* 0x000fe20007810000 */
[----:B------:R-:W1:Y:S01]  /*81c0*/  SHFL.BFLY PT, R5, R0, 0x1, 0x1f ;  /* 0x0c201f0000057f89 */ /* 0x000e6200000e0000 */
[----:B------:R-:W-:Y:S02]  /*81d0*/  FSEL R168, R21, -INF , !P0 ;  /* 0xff80000015a87808 */ /* 0x000fe40004000000 */
[----:B------:R-:W-:Y:S02]  /*81e0*/  FMNMX.FTZ R14, R7, R14, !PT ;  /* 0x0000000e070e7209 */ /* 0x000fe40007810000 */
[----:B------:R-:W-:Y:S02]  /*81f0*/  ISETP.LT.OR P6, PT, R4, 0x31, P6 ;  /* 0x000000310400780c */ /* 0x000fe400037c1670 */
[----:B------:R-:W-:Y:S02]  /*8200*/  FMNMX.FTZ R14, R8, R14, !PT ;  /* 0x0000000e080e7209 */ /* 0x000fe40007810000 */
        /* <DEDUP_REMOVED lines=8> */
[----:B-1----:R-:W-:Y:S02]  /*8290*/  FMNMX.FTZ R101, R0, R5, !PT ;  /* 0x0000000500657209 */ /* 0x002fe40007810000 */
[----:B------:R-:W-:Y:S02]  /*82a0*/  FMNMX.FTZ R14, R144, R14, !PT ;  /* 0x0000000e900e7209 */ /* 0x000fe40007810000 */
[C---:B------:R-:W-:Y:S01]  /*82b0*/  FSETP.NEU.FTZ.AND P0, PT, R101.reuse, -INF , PT ;  /* 0xff8000006500780b */ /* 0x040fe20003f1d000 */
[----:B------:R-:W-:Y:S01]  /*82c0*/  FMUL.FTZ R0, R101, c[0x0][0x2d0] ;  /* 0x0000b40065007a20 */ /* 0x000fe20000410000 */
[----:B------:R-:W-:Y:S02]  /*82d0*/  FMNMX.FTZ R14, R148, R14, !PT ;  /* 0x0000000e940e7209 */ /* 0x000fe40007810000 */
[----:B------:R-:W-:Y:S02]  /*82e0*/  FSEL R167, R22, -INF , !P4 ;  /* 0xff80000016a77808 */ /* 0x000fe40006000000 */
[----:B------:R-:W-:Y:S02]  /*82f0*/  FSEL R140, R0, RZ, P0 ;  /* 0x000000ff008c7208 */ /* 0x000fe40000000000 */
[----:B------:R-:W-:Y:S02]  /*8300*/  FMNMX.FTZ R14, R149, R14, !PT ;  /* 0x0000000e950e7209 */ /* 0x000fe40007810000 */
[----:B------:R-:W-:Y:S01]  /*8310*/  IADD3 R102, R195, R184, RZ ;  /* 0x000000b8c3667210 */ /* 0x000fe20007ffe0ff */
[--C-:B------:R-:W-:Y:S01]  /*8320*/  FFMA.FTZ R0, R10, c[0x0][0x2d0], -R140.reuse ;  /* 0x0000b4000a007a23 */ /* 0x100fe2000001088c */
[----:B------:R-:W-:Y:S01]  /*8330*/  FMNMX.FTZ R14, R151, R14, !PT ;  /* 0x0000000e970e7209 */ /* 0x000fe20007810000 */
[--C-:B------:R-:W-:Y:S01]  /*8340*/  FFMA.FTZ R5, R13, c[0x0][0x2d0], -R140.reuse ;  /* 0x0000b4000d057a23 */ /* 0x100fe2000001088c */
[----:B------:R-:W-:Y:S01]  /*8350*/  IADD3 R103, R192, R102, RZ ;  /* 0x00000066c0677210 */ /* 0x000fe20007ffe0ff */
[----:B------:R1:W-:Y:S01]  /*8360*/  MUFU.EX2 R201, R0 ;  /* 0x0000000000c97308 */ /* 0x0003e20000000800 */
[----:B------:R-:W-:Y:S01]  /*8370*/  FMNMX.FTZ R14, R155, R14, !PT ;  /* 0x0000000e9b0e7209 */ /* 0x000fe20007810000 */
[----:B------:R-:W-:Y:S03]  /*8380*/  LDSM.16.MT88.4 R28, [R102] ;  /* 0x00000000661c783b */ /* 0x000fe60000004200 */
[----:B------:R-:W-:Y:S04]  /*8390*/  FMNMX.FTZ R14, R165, R14, !PT ;  /* 0x0000000ea50e7209 */ /* 0x000fe80007810000 */
[----:B------:R-:W-:Y:S01]  /*83a0*/  FMNMX.FTZ R4, R166, R14, !PT ;  /* 0x0000000ea6047209 */ /* 0x000fe20007810000 */
[----:B------:R-:W-:Y:S03]  /*83b0*/  MUFU.EX2 R202, R5 ;  /* 0x0000000500ca7308 */ /* 0x000fe60000000800 */
[----:B------:R-:W-:Y:S04]  /*83c0*/  FMNMX.FTZ R4, R167, R4, !PT ;  /* 0x00000004a7047209 */ /* 0x000fe80007810000 */
[----:B------:R-:W-:Y:S05]  /*83d0*/  FMNMX.FTZ R4, R168, R4, !PT ;  /* 0x00000004a8047209 */ /* 0x000fea0007810000 */
[----:B------:R-:W2:Y:S01]  /*83e0*/  SHFL.BFLY PT, R14, R4, 0x2, 0x1f ;  /* 0x0c401f00040e7f89 */ /* 0x000ea200000e0000 */
[--C-:B-1----:R-:W-:Y:S04]  /*83f0*/  FFMA.FTZ R0, R12, c[0x0][0x2d0], -R140.reuse ;  /* 0x0000b4000c007a23 */ /* 0x102fe8000001088c */
[----:B------:R1:W3:Y:S01]  /*8400*/  MUFU.EX2 R203, R0 ;  /* 0x0000000000cb7308 */ /* 0x0002e20000000800 */
[----:B--2---:R-:W-:Y:S05]  /*8410*/  FMNMX.FTZ R4, R4, R14, !PT ;  /* 0x0000000e04047209 */ /* 0x004fea0007810000 */
[----:B------:R-:W2:Y:S01]  /*8420*/  SHFL.BFLY PT, R14, R4, 0x1, 0x1f ;  /* 0x0c201f00040e7f89 */ /* 0x000ea200000e0000 */
[----:B-1----:R-:W-:Y:S01]  /*8430*/  FFMA.FTZ R0, R11, c[0x0][0x2d0], -R140 ;  /* 0x0000b4000b007a23 */ /* 0x002fe2000001088c */
[----:B---3--:R-:W-:Y:S03]  /*8440*/  F2FP.BF16.PACK_AB R136, R203, R201 ;  /* 0x000000c9cb88723e */ /* 0x008fe600000010ff */
[----:B------:R1:W3:Y:S01]  /*8450*/  MUFU.EX2 R204, R0 ;  /* 0x0000000000cc7308 */ /* 0x0002e20000000800 */
[----:B--2---:R-:W-:Y:S02]  /*8460*/  FMNMX.FTZ R100, R4, R14, !PT ;  /* 0x0000000e04647209 */ /* 0x004fe40007810000 */
[----:B-1----:R-:W-:Y:S03]  /*8470*/  FSEL R0, R101, RZ, P0 ;  /* 0x000000ff65007208 */ /* 0x002fe60000000000 */
[C---:B------:R-:W-:Y:S01]  /*8480*/  FMUL.FTZ R4, R100.reuse, c[0x0][0x2d0] ;  /* 0x0000b40064047a20 */ /* 0x040fe20000410000 */
[----:B------:R-:W-:Y:S02]  /*8490*/  FSETP.NEU.FTZ.AND P0, PT, R100, -INF , PT ;  /* 0xff8000006400780b */ /* 0x000fe40003f1d000 */
[----:B---3--:R-:W-:Y:S01]  /*84a0*/  F2FP.BF16.PACK_AB R138, R202, R204 ;  /* 0x000000ccca8a723e */ /* 0x008fe200000010ff */
[----:B------:R-:W-:Y:S01]  /*84b0*/  FADD.FTZ R0, -R0, R2 ;  /* 0x0000000200007221 */ /* 0x000fe20000010100 */
[----:B------:R-:W-:Y:S03]  /*84c0*/  FSEL R141, R4, RZ, P0 ;  /* 0x000000ff048d7208 */ /* 0x000fe60000000000 */
[----:B------:R-:W-:Y:S02]  /*84d0*/  FMUL.FTZ R0, R0, c[0x0][0x2d0] ;  /* 0x0000b40000007a20 */ /* 0x000fe40000410000 */
[--C-:B------:R-:W-:Y:S02]  /*84e0*/  FFMA.FTZ R4, R8, c[0x0][0x2d0], -R141.reuse ;  /* 0x0000b40008047a23 */ /* 0x100fe4000001088d */
[----:B------:R1:W2:Y:S10]  /*84f0*/  MUFU.EX2 R2, R0 ;  /* 0x0000000000027308 */ /* 0x0002b40000000800 */
[----:B------:R3:W-:Y:S01]  /*8500*/  MUFU.EX2 R175, R4 ;  /* 0x0000000400af7308 */ /* 0x0007e20000000800 */
[--C-:B-1----:R-:W-:Y:S02]  /*8510*/  FFMA.FTZ R0, R6, c[0x0][0x2d0], -R141.reuse ;  /* 0x0000b40006007a23 */ /* 0x102fe4000001088d */
[C---:B--2---:R-:W-:Y:S07]  /*8520*/  FMUL.FTZ R5, R2.reuse, R105 ;  /* 0x0000006902057220 */ /* 0x044fee0000410000 */
[----:B------:R1:W-:Y:S01]  /*8530*/  MUFU.EX2 R173, R0 ;  /* 0x0000000000ad7308 */ /* 0x0003e20000000800 */
[C---:B------:R-:W-:Y:S02]  /*8540*/  FMUL.FTZ R8, R2.reuse, R108 ;  /* 0x0000006c02087220 */ /* 0x040fe40000410000 */
[C---:B------:R-:W-:Y:S02]  /*8550*/  FMUL.FTZ R16, R2.reuse, R116 ;  /* 0x0000007402107220 */ /* 0x040fe40000410000 */
[C---:B------:R-:W-:Y:S02]  /*8560*/  FMUL.FTZ R17, R2.reuse, R117 ;  /* 0x0000007502117220 */ /* 0x040fe40000410000 */
[--C-:B---3--:R-:W-:Y:S02]  /*8570*/  FFMA.FTZ R4, R9, c[0x0][0x2d0], -R141.reuse ;  /* 0x0000b40009047a23 */ /* 0x108fe4000001088d */
[C---:B------:R-:W-:Y:S02]  /*8580*/  FMUL.FTZ R9, R2.reuse, R109 ;  /* 0x0000006d02097220 */ /* 0x040fe40000410000 */
[----:B------:R2:W3:Y:S01]  /*8590*/  MUFU.EX2 R176, R4 ;  /* 0x0000000400b07308 */ /* 0x0004e20000000800 */
[C---:B------:R-:W-:Y:S02]  /*85a0*/  FMUL.FTZ R24, R2.reuse, R124 ;  /* 0x0000007c02187220 */ /* 0x040fe40000410000 */
[C---:B------:R-:W-:Y:S02]  /*85b0*/  FMUL.FTZ R25, R2.reuse, R125 ;  /* 0x0000007d02197220 */ /* 0x040fe40000410000 */
[C---:B------:R-:W-:Y:S02]  /*85c0*/  FMUL.FTZ R32, R2.reuse, R132 ;  /* 0x0000008402207220 */ /* 0x040fe40000410000 */
[C---:B------:R-:W-:Y:S02]  /*85d0*/  FMUL.FTZ R33, R2.reuse, R133 ;  /* 0x0000008502217220 */ /* 0x040fe40000410000 */
[C---:B------:R-:W-:Y:S02]  /*85e0*/  FMUL.FTZ R36, R2.reuse, R36 ;  /* 0x0000002402247220 */ /* 0x040fe40000410000 */
[C---:B------:R-:W-:Y:S02]  /*85f0*/  FMUL.FTZ R37, R2.reuse, R37 ;  /* 0x0000002502257220 */ /* 0x040fe40000410000 */
[----:B-1----:R-:W-:Y:S02]  /*8600*/  FFMA.FTZ R0, R7, c[0x0][0x2d0], -R141 ;  /* 0x0000b40007007a23 */ /* 0x002fe4000001088d */
[C---:B------:R-:W-:Y:S02]  /*8610*/  FMUL.FTZ R40, R2.reuse, R40 ;  /* 0x0000002802287220 */ /* 0x040fe40000410000 */
[----:B------:R1:W4:Y:S01]  /*8620*/  MUFU.EX2 R174, R0 ;  /* 0x0000000000ae7308 */ /* 0x0003220000000800 */
[C---:B------:R-:W-:Y:S02]  /*8630*/  FMUL.FTZ R41, R2.reuse, R41 ;  /* 0x0000002902297220 */ /* 0x040fe40000410000 */
[C---:B------:R-:W-:Y:S02]  /*8640*/  FMUL.FTZ R44, R2.reuse, R44 ;  /* 0x0000002c022c7220 */ /* 0x040fe40000410000 */
[C---:B------:R-:W-:Y:S02]  /*8650*/  FMUL.FTZ R45, R2.reuse, R45 ;  /* 0x0000002d022d7220 */ /* 0x040fe40000410000 */
[----:B--2---:R-:W-:Y:S01]  /*8660*/  FMUL.FTZ R4, R2, R104 ;  /* 0x0000006802047220 */ /* 0x004fe20000410000 */
[----:B---3--:R-:W-:Y:S01]  /*8670*/  F2FP.BF16.PACK_AB R139, R176, R175 ;  /* 0x000000afb08b723e */ /* 0x008fe200000010ff */
        /* <DEDUP_REMOVED lines=8> */
[----:B-1----:R-:W-:Y:S01]  /*8700*/  FSEL R0, R100, RZ, P0 ;  /* 0x000000ff64007208 */ /* 0x002fe20000000000 */
[----:B------:R-:W-:Y:S01]  /*8710*/  FMUL.FTZ R64, R2, R64 ;  /* 0x0000004002407220 */ /* 0x000fe20000410000 */
[----:B----4-:R-:W-:Y:S01]  /*8720*/  F2FP.BF16.PACK_AB R137, R174, R173 ;  /* 0x000000adae89723e */ /* 0x010fe200000010ff */
[----:B------:R-:W-:Y:S02]  /*8730*/  FMUL.FTZ R65, R2, R65 ;  /* 0x0000004102417220 */ /* 0x000fe40000410000 */
[----:B------:R-:W-:Y:S01]  /*8740*/  FADD.FTZ R0, -R0, R3 ;  /* 0x0000000300007221 */ /* 0x000fe20000010100 */
[----:B------:R-:W-:Y:S01]  /*8750*/  IADD3 R3, R194, R184, RZ ;  /* 0x000000b8c2037210 */ /* 0x000fe20007ffe0ff */
[----:B------:R-:W-:Y:S02]  /*8760*/  FMUL.FTZ R68, R2, R68 ;  /* 0x0000004402447220 */ /* 0x000fe40000410000 */
[----:B------:R-:W-:Y:S01]  /*8770*/  FMUL.FTZ R0, R0, c[0x0][0x2d0] ;  /* 0x0000b40000007a20 */ /* 0x000fe20000410000 */
[----:B------:R-:W-:Y:S01]  /*8780*/  IADD3 R152, R192, R3, RZ ;  /* 0x00000003c0987210 */ /* 0x000fe20007ffe0ff */
[----:B------:R-:W1:Y:S01]  /*8790*/  LDSM.16.MT88.4 R12, [R3] ;  /* 0x00000000030c783b */ /* 0x000e620000004200 */
[C---:B------:R-:W-:Y:S02]  /*87a0*/  FMUL.FTZ R69, R2.reuse, R69 ;  /* 0x0000004502457220 */ /* 0x040fe40000410000 */
[C---:B------:R-:W-:Y:S01]  /*87b0*/  FMUL.FTZ R72, R2.reuse, R72 ;  /* 0x0000004802487220 */ /* 0x040fe20000410000 */
[----:B------:R-:W2:Y:S01]  /*87c0*/  MUFU.EX2 R0, R0 ;  /* 0x0000000000007308 */ /* 0x000ea20000000800 */
[C---:B------:R-:W-:Y:S02]  /*87d0*/  FMUL.FTZ R73, R2.reuse, R73 ;  /* 0x0000004902497220 */ /* 0x040fe40000410000 */
[C---:B------:R-:W-:Y:S01]  /*87e0*/  FMUL.FTZ R76, R2.reuse, R76 ;  /* 0x0000004c024c7220 */ /* 0x040fe20000410000 */
[----:B------:R-:W3:Y:S01]  /*87f0*/  LDSM.16.MT88.4 R20, [R152] ;  /* 0x000000009814783b */ /* 0x000ee20000004200 */
        /* <DEDUP_REMOVED lines=10> */
[C---:B--2---:R-:W-:Y:S02]  /*88a0*/  FMUL.FTZ R6, R0.reuse, R106 ;  /* 0x0000006a00067220 */ /* 0x044fe40000410000 */
[C---:B------:R-:W-:Y:S02]  /*88b0*/  FMUL.FTZ R7, R0.reuse, R107 ;  /* 0x0000006b00077220 */ /* 0x040fe40000410000 */
[----:B------:R-:W2:Y:S01]  /*88c0*/  LDSM.16.MT88.4 R104, [R103] ;  /* 0x000000006768783b */ /* 0x000ea20000004200 */
[C---:B------:R-:W-:Y:S02]  /*88d0*/  FMUL.FTZ R10, R0.reuse, R110 ;  /* 0x0000006e000a7220 */ /* 0x040fe40000410000 */
[C---:B------:R-:W-:Y:S02]  /*88e0*/  FMUL.FTZ R11, R0.reuse, R111 ;  /* 0x0000006f000b7220 */ /* 0x040fe40000410000 */
[C---:B------:R-:W-:Y:S01]  /*88f0*/  FMUL.FTZ R18, R0.reuse, R118 ;  /* 0x0000007600127220 */ /* 0x040fe20000410000 */
[C---:B-1----:R-:W-:Y:S02]  /*8900*/  HMMA.16816.F32.BF16 R4, R136.reuse, R12, R4 ;  /* 0x0000000c8804723c */ /* 0x042fe40000041804 */
[----:B------:R-:W1:Y:S03]  /*8910*/  LDSM.16.MT88.4 R108, [R3+0x2000] ;  /* 0x00200000036c783b */ /* 0x000e660000004200 */
[----:B------:R-:W-:Y:S02]  /*8920*/  FMUL.FTZ R19, R0, R119 ;  /* 0x0000007700137220 */ /* 0x000fe40000410000 */
[C---:B------:R-:W-:Y:S01]  /*8930*/  FMUL.FTZ R12, R2.reuse, R112 ;  /* 0x00000070020c7220 */ /* 0x040fe20000410000 */
[C---:B------:R-:W-:Y:S02]  /*8940*/  HMMA.16816.F32.BF16 R8, R136.reuse, R14, R8 ;  /* 0x0000000e8808723c */ /* 0x040fe40000041808 */
[----:B------:R-:W-:Y:S02]  /*8950*/  LDSM.16.MT88.4 R116, [R3+0x800] ;  /* 0x000800000374783b */ /* 0x000fe40000004200 */
[----:B------:R-:W-:Y:S02]  /*8960*/  FMUL.FTZ R13, R2, R113 ;  /* 0x00000071020d7220 */ /* 0x000fe40000410000 */
[C---:B------:R-:W-:Y:S02]  /*8970*/  FMUL.FTZ R26, R0.reuse, R126 ;  /* 0x0000007e001a7220 */ /* 0x040fe40000410000 */
[C---:B------:R-:W-:Y:S04]  /*8980*/  FMUL.FTZ R14, R0.reuse, R114 ;  /* 0x00000072000e7220 */ /* 0x040fe80000410000 */
[C---:B------:R-:W-:Y:S02]  /*8990*/  FMUL.FTZ R15, R0.reuse, R115 ;  /* 0x00000073000f7220 */ /* 0x040fe40000410000 */
[----:B------:R-:W4:Y:S01]  /*89a0*/  LDSM.16.MT88.4 R112, [R152+0x2000] ;  /* 0x002000009870783b */ /* 0x000f220000004200 */
[C---:B------:R-:W-:Y:S02]  /*89b0*/  FMUL.FTZ R27, R0.reuse, R127 ;  /* 0x0000007f001b7220 */ /* 0x040fe40000410000 */
[C---:B------:R-:W-:Y:S02]  /*89c0*/  FMUL.FTZ R34, R0.reuse, R134 ;  /* 0x0000008600227220 */ /* 0x040fe40000410000 */
[C---:B---3--:R-:W-:Y:S03]  /*89d0*/  HMMA.16816.F32.BF16 R12, R136.reuse, R20, R12 ;  /* 0x00000014880c723c */ /* 0x048fe6000004180c */
        /* <DEDUP_REMOVED lines=9> */
[----:B------:R-:W-:Y:S01]  /*8a70*/  LDSM.16.MT88.4 R120, [R152+0x800] ;  /* 0x000800009878783b */ /* 0x000fe20000004200 */
[C---:B------:R-:W-:Y:S02]  /*8a80*/  FMUL.FTZ R39, R0.reuse, R39 ;  /* 0x0000002700277220 */ /* 0x040fe40000410000 */
[C---:B------:R-:W-:Y:S02]  /*8a90*/  FMUL.FTZ R42, R0.reuse, R42 ;  /* 0x0000002a002a7220 */ /* 0x040fe40000410000 */
[C---:B------:R-:W-:Y:S03]  /*8aa0*/  HMMA.16816.F32.BF16 R20, R136.reuse, R28, R20 ;  /* 0x0000001c8814723c */ /* 0x040fe60000041814 */
[C---:B------:R-:W-:Y:S02]  /*8ab0*/  FMUL.FTZ R43, R0.reuse, R43 ;  /* 0x0000002b002b7220 */ /* 0x040fe40000410000 */
[----:B------:R-:W-:Y:S02]  /*8ac0*/  FMUL.FTZ R46, R0, R46 ;  /* 0x0000002e002e7220 */ /* 0x000fe40000410000 */
[C---:B------:R-:W-:Y:S01]  /*8ad0*/  FMUL.FTZ R28, R2.reuse, R128 ;  /* 0x00000080021c7220 */ /* 0x040fe20000410000 */
[C---:B------:R-:W-:Y:S04]  /*8ae0*/  HMMA.16816.F32.BF16 R24, R136.reuse, R30, R24 ;  /* 0x0000001e8818723c */ /* 0x040fe80000041818 */
[----:B------:R-:W-:Y:S02]  /*8af0*/  FMUL.FTZ R29, R2, R129 ;  /* 0x00000081021d7220 */ /* 0x000fe40000410000 */
[C---:B------:R-:W-:Y:S02]  /*8b00*/  FMUL.FTZ R47, R0.reuse, R47 ;  /* 0x0000002f002f7220 */ /* 0x040fe40000410000 */
[C---:B------:R-:W-:Y:S04]  /*8b10*/  FMUL.FTZ R30, R0.reuse, R130 ;  /* 0x00000082001e7220 */ /* 0x040fe80000410000 */
[C---:B------:R-:W-:Y:S02]  /*8b20*/  FMUL.FTZ R31, R0.reuse, R131 ;  /* 0x00000083001f7220 */ /* 0x040fe40000410000 */
[----:B------:R-:W-:Y:S01]  /*8b30*/  LDSM.16.MT88.4 R128, [R3+0x2800] ;  /* 0x002800000380783b */ /* 0x000fe20000004200 */
[C---:B------:R-:W-:Y:S02]  /*8b40*/  FMUL.FTZ R50, R0.reuse, R50 ;  /* 0x0000003200327220 */ /* 0x040fe40000410000 */
[C---:B------:R-:W-:Y:S02]  /*8b50*/  FMUL.FTZ R51, R0.reuse, R51 ;  /* 0x0000003300337220 */ /* 0x040fe40000410000 */
        /* <DEDUP_REMOVED lines=8> */
[C---:B-1----:R-:W-:Y:S04]  /*8be0*/  HMMA.16816.F32.BF16 R36, R136.reuse, R108, R36 ;  /* 0x0000006c8824723c */ /* 0x042fe80000041824 */
[C---:B------:R-:W-:Y:S02]  /*8bf0*/  FMUL.FTZ R63, R0.reuse, R63 ;  /* 0x0000003f003f7220 */ /* 0x040fe40000410000 */
[C---:B------:R-:W-:Y:S02]  /*8c00*/  FMUL.FTZ R66, R0.reuse, R66 ;  /* 0x0000004200427220 */ /* 0x040fe40000410000 */
[C---:B------:R-:W-:Y:S01]  /*8c10*/  HMMA.16816.F32.BF16 R40, R136.reuse, R110, R40 ;  /* 0x0000006e8828723c */ /* 0x040fe20000041828 */
[----:B------:R-:W1:Y:S03]  /*8c20*/  LDSM.16.MT88.4 R108, [R103+0x2000] ;  /* 0x00200000676c783b */ /* 0x000e660000004200 */
[C---:B------:R-:W-:Y:S02]  /*8c30*/  FMUL.FTZ R67, R0.reuse, R67 ;  /* 0x0000004300437220 */ /* 0x040fe40000410000 */
[C---:B------:R-:W-:Y:S02]  /*8c40*/  FMUL.FTZ R70, R0.reuse, R70 ;  /* 0x0000004600467220 */ /* 0x040fe40000410000 */
[C---:B----4-:R-:W-:Y:S04]  /*8c50*/  HMMA.16816.F32.BF16 R44, R136.reuse, R112, R44 ;  /* 0x00000070882c723c */ /* 0x050fe8000004182c */
        /* <DEDUP_REMOVED lines=17> */
[----:B------:R-:W-:Y:S02]  /*8d70*/  FMUL.FTZ R94, R0, R94 ;  /* 0x0000005e005e7220 */ /* 0x000fe40000410000 */
[C---:B------:R-:W-:Y:S04]  /*8d80*/  HMMA.16816.F32.BF16 R64, R136.reuse, R110, R64 ;  /* 0x0000006e8840723c */ /* 0x040fe80000041840 */
[--C-:B------:R-:W-:Y:S02]  /*8d90*/  FFMA.FTZ R108, R142, c[0x0][0x2d0], -R140.reuse ;  /* 0x0000b4008e6c7a23 */ /* 0x100fe4000001088c */
[----:B------:R-:W-:Y:S02]  /*8da0*/  FMUL.FTZ R95, R0, R95 ;  /* 0x0000005f005f7220 */ /* 0x000fe40000410000 */
[C---:B---3--:R-:W-:Y:S01]  /*8db0*/  HMMA.16816.F32.BF16 R68, R136.reuse, R112, R68 ;  /* 0x000000708844723c */ /* 0x048fe20000041844 */
[----:B------:R1:W-:Y:S03]  /*8dc0*/  MUFU.EX2 R184, R108 ;  /* 0x0000006c00b87308 */ /* 0x0003e60000000800 */
[----:B------:R-:W-:Y:S02]  /*8dd0*/  FMUL.FTZ R97, R2, R97 ;  /* 0x0000006102617220 */ /* 0x000fe40000410000 */
[----:B------:R-:W-:Y:S02]  /*8de0*/  FMUL.FTZ R98, R0, R98 ;  /* 0x0000006200627220 */ /* 0x000fe40000410000 */
[C---:B------:R-:W-:Y:S04]  /*8df0*/  HMMA.16816.F32.BF16 R72, R136.reuse, R114, R72 ;  /* 0x000000728848723c */ /* 0x040fe80000041848 */
[--C-:B------:R-:W-:Y:S02]  /*8e00*/  FFMA.FTZ R112, R150, c[0x0][0x2d0], -R140.reuse ;  /* 0x0000b40096707a23 */ /* 0x100fe4000001088c */
[----:B------:R-:W-:Y:S02]  /*8e10*/  FMUL.FTZ R99, R0, R99 ;  /* 0x0000006300637220 */ /* 0x000fe40000410000 */
[----:B------:R3:W-:Y:S01]  /*8e20*/  MUFU.EX2 R199, R112 ;  /* 0x0000007000c77308 */ /* 0x0007e20000000800 */
[C---:B--2---:R-:W-:Y:S03]  /*8e30*/  HMMA.16816.F32.BF16 R76, R136.reuse, R104, R76 ;  /* 0x00000068884c723c */ /* 0x044fe6000004184c */
[----:B------:R-:W-:Y:S04]  /*8e40*/  FFMA.FTZ R2, R2, R212, R201 ;  /* 0x000000d402027223 */ /* 0x000fe800000100c9 */
[--C-:B------:R-:W-:Y:S01]  /*8e50*/  FFMA.FTZ R104, R145, c[0x0][0x2d0], -R141.reuse ;  /* 0x0000b40091687a23 */ /* 0x100fe2000001088d */
[C---:B------:R-:W-:Y:S03]  /*8e60*/  HMMA.16816.F32.BF16 R80, R136.reuse, R106, R80 ;  /* 0x0000006a8850723c */ /* 0x040fe60000041850 */
[----:B------:R2:W-:Y:S01]  /*8e70*/  MUFU.EX2 R164, R104 ;  /* 0x0000006800a47308 */ /* 0x0005e20000000800 */
[--C-:B-1----:R-:W-:Y:S09]  /*8e80*/  FFMA.FTZ R108, R147, c[0x0][0x2d0], -R140.reuse ;  /* 0x0000b400936c7a23 */ /* 0x102ff2000001088c */
[----:B------:R1:W-:Y:S01]  /*8e90*/  MUFU.EX2 R197, R108 ;  /* 0x0000006c00c57308 */ /* 0x0003e20000000800 */
[--C-:B---3--:R-:W-:Y:S09]  /*8ea0*/  FFMA.FTZ R112, R153, c[0x0][0x2d0], -R140.reuse ;  /* 0x0000b40099707a23 */ /* 0x108ff2000001088c */
[----:B------:R3:W4:Y:S01]  /*8eb0*/  MUFU.EX2 R183, R112 ;  /* 0x0000007000b77308 */ /* 0x0007220000000800 */
[--C-:B--2---:R-:W-:Y:S09]  /*8ec0*/  FFMA.FTZ R104, R146, c[0x0][0x2d0], -R141.reuse ;  /* 0x0000b40092687a23 */ /* 0x104ff2000001088d */
[----:B------:R2:W5:Y:S01]  /*8ed0*/  MUFU.EX2 R162, R104 ;  /* 0x0000006800a27308 */ /* 0x0005620000000800 */
[----:B-1----:R-:W1:Y:S08]  /*8ee0*/  LDSM.16.MT88.4 R108, [R102+0x4000] ;  /* 0x00400000666c783b */ /* 0x002e700000004200 */
[----:B---3--:R-:W3:Y:S01]  /*8ef0*/  LDSM.16.MT88.4 R112, [R103+0x4000] ;  /* 0x004000006770783b */ /* 0x008ee20000004200 */
[----:B----4-:R-:W-:Y:S01]  /*8f00*/  F2FP.BF16.PACK_AB R106, R183, R199 ;  /* 0x000000c7b76a723e */ /* 0x010fe200000010ff */
[--C-:B--2---:R-:W-:Y:S01]  /*8f10*/  FFMA.FTZ R104, R143, c[0x0][0x2d0], -R141.reuse ;  /* 0x0000b4008f687a23 */ /* 0x104fe2000001088d */
[----:B-----5:R-:W-:Y:S03]  /*8f20*/  F2FP.BF16.PACK_AB R105, R162, R164 ;  /* 0x000000a4a269723e */ /* 0x020fe600000010ff */
[----:B------:R2:W-:Y:S01]  /*8f30*/  MUFU.EX2 R163, R104 ;  /* 0x0000006800a37308 */ /* 0x0005e20000000800 */
[C---:B-1----:R-:W-:Y:S08]  /*8f40*/  HMMA.16816.F32.BF16 R84, R136.reuse, R108, R84 ;  /* 0x0000006c8854723c */ /* 0x042ff00000041854 */
[C---:B------:R-:W-:Y:S01]  /*8f50*/  HMMA.16816.F32.BF16 R88, R136.reuse, R110, R88 ;  /* 0x0000006e8858723c */ /* 0x040fe20000041858 */
[----:B------:R-:W1:Y:S03]  /*8f60*/  LDSM.16.MT88.4 R108, [R102+0x800] ;  /* 0x00080000666c783b */ /* 0x000e660000004200 */
[--C-:B--2---:R-:W-:Y:S04]  /*8f70*/  FFMA.FTZ R104, R144, c[0x0][0x2d0], -R141.reuse ;  /* 0x0000b40090687a23 */ /* 0x104fe8000001088d */
[C---:B---3--:R-:W-:Y:S01]  /*8f80*/  HMMA.16816.F32.BF16 R92, R136.reuse, R112, R92 ;  /* 0x00000070885c723c */ /* 0x048fe2000004185c */
[----:B------:R2:W3:Y:S01]  /*8f90*/  MUFU.EX2 R161, R104 ;  /* 0x0000006800a17308 */ /* 0x0004e20000000800 */
[----:B------:R-:W-:Y:S06]  /*8fa0*/  LDSM.16.MT88.4 R144, [R152+0x3800] ;  /* 0x003800009890783b */ /* 0x000fec0000004200 */
[----:B------:R-:W-:Y:S02]  /*8fb0*/  HMMA.16816.F32.BF16 R96, R136, R114, R96 ;  /* 0x000000728860723c */ /* 0x000fe40000041860 */
[----:B------:R-:W4:Y:S08]  /*8fc0*/  LDSM.16.MT88.4 R112, [R102+0x2800] ;  /* 0x002800006670783b */ /* 0x000f300000004200 */
[----:B------:R-:W-:Y:S02]  /*8fd0*/  LDSM.16.MT88.4 R136, [R152+0x3000] ;  /* 0x003000009888783b */ /* 0x000fe40000004200 */
[----:B--2---:R-:W-:Y:S02]  /*8fe0*/  F2FP.BF16.PACK_AB R104, R197, R184 ;  /* 0x000000b8c568723e */ /* 0x004fe400000010ff */
[----:B---3--:R-:W-:Y:S07]  /*8ff0*/  F2FP.BF16.PACK_AB R107, R161, R163 ;  /* 0x000000a3a16b723e */ /* 0x008fee00000010ff */
[C---:B------:R-:W-:Y:S08]  /*9000*/  HMMA.16816.F32.BF16 R4, R104.reuse, R116, R4 ;  /* 0x000000746804723c */ /* 0x040ff00000041804 */
[C---:B------:R-:W-:Y:S01]  /*9010*/  HMMA.16816.F32.BF16 R8, R104.reuse, R118, R8 ;  /* 0x000000766808723c */ /* 0x040fe20000041808 */
[----:B------:R-:W2:Y:S07]  /*9020*/  LDSM.16.MT88.4 R116, [R103+0x2800] ;  /* 0x002800006774783b */ /* 0x000eae0000004200 */
        /* <DEDUP_REMOVED lines=8> */
[----:B---3--:R-:W3:Y:S07]  /*90b0*/  LDSM.16.MT88.4 R120, [R152+0x4800] ;  /* 0x004800009878783b */ /* 0x008eee0000004200 */
        /* <DEDUP_REMOVED lines=8> */
[C---:B----4-:R-:W-:Y:S07]  /*9140*/  HMMA.16816.F32.BF16 R52, R104.reuse, R112, R52 ;  /* 0x000000706834723c */ /* 0x050fee0000041834 */
        /* <DEDUP_REMOVED lines=11> */
[----:B------:R1:W-:Y:S07]  /*9200*/  MUFU.EX2 R180, R112 ;  /* 0x0000007000b47308 */ /* 0x0003ee0000000800 */
[C---:B---3--:R-:W-:Y:S03]  /*9210*/  HMMA.16816.F32.BF16 R76, R104.reuse, R120, R76 ;  /* 0x00000078684c723c */ /* 0x048fe6000004184c */
[----:B------:R3:W-:Y:S01]  /*9220*/  MUFU.EX2 R159, R108 ;  /* 0x0000006c009f7308 */ /* 0x0007e20000000800 */
[----:B--2---:R-:W-:Y:S03]  /*9230*/  LDSM.16.MT88.4 R116, [R103+0x4800] ;  /* 0x004800006774783b */ /* 0x004fe60000004200 */
[--C-:B------:R-:W-:Y:S01]  /*9240*/  FFMA.FTZ R120, R155, c[0x0][0x2d0], -R141.reuse ;  /* 0x0000b4009b787a23 */ /* 0x100fe2000001088d */
[C---:B------:R-:W-:Y:S05]  /*9250*/  HMMA.16816.F32.BF16 R80, R104.reuse, R122, R80 ;  /* 0x0000007a6850723c */ /* 0x040fea0000041850 */
[----:B------:R2:W-:Y:S01]  /*9260*/  MUFU.EX2 R157, R120 ;  /* 0x00000078009d7308 */ /* 0x0005e20000000800 */
[--C-:B-1----:R-:W-:Y:S09]  /*9270*/  FFMA.FTZ R112, R158, c[0x0][0x2d0], -R140.reuse ;  /* 0x0000b4009e707a23 */ /* 0x102ff2000001088c */
[----:B------:R1:W4:Y:S01]  /*9280*/  MUFU.EX2 R179, R112 ;  /* 0x0000007000b37308 */ /* 0x0003220000000800 */
[--C-:B---3--:R-:W-:Y:S02]  /*9290*/  FFMA.FTZ R108, R151, c[0x0][0x2d0], -R141.reuse ;  /* 0x0000b400976c7a23 */ /* 0x108fe4000001088d */
[----:B------:R-:W-:Y:S07]  /*92a0*/  LDSM.16.MT88.4 R148, [R102+0x3800] ;  /* 0x003800006694783b */ /* 0x000fee0000004200 */
[----:B------:R3:W3:Y:S01]  /*92b0*/  MUFU.EX2 R158, R108 ;  /* 0x0000006c009e7308 */ /* 0x0006e20000000800 */
[----:B--2---:R-:W-:Y:S08]  /*92c0*/  LDSM.16.MT88.4 R120, [R103+0x1000] ;  /* 0x001000006778783b */ /* 0x004ff00000004200 */
[----:B-1----:R-:W1:Y:S08]  /*92d0*/  LDSM.16.MT88.4 R112, [R102+0x4800] ;  /* 0x004800006670783b */ /* 0x002e700000004200 */
[----:B---3--:R-:W2:Y:S01]  /*92e0*/  LDSM.16.MT88.4 R108, [R3+0x1000] ;  /* 0x00100000036c783b */ /* 0x008ea20000004200 */
[C---:B-1----:R-:W-:Y:S08]  /*92f0*/  HMMA.16816.F32.BF16 R84, R104.reuse, R112, R84 ;  /* 0x000000706854723c */ /* 0x042ff00000041854 */
[C---:B------:R-:W-:Y:S01]  /*9300*/  HMMA.16816.F32.BF16 R88, R104.reuse, R114, R88 ;  /* 0x000000726858723c */ /* 0x040fe20000041858 */
[----:B------:R-:W1:Y:S07]  /*9310*/  LDSM.16.MT88.4 R112, [R102+0x3000] ;  /* 0x003000006670783b */ /* 0x000e6e0000004200 */
[C---:B------:R-:W-:Y:S08]  /*9320*/  HMMA.16816.F32.BF16 R92, R104.reuse, R116, R92 ;  /* 0x00000074685c723c */ /* 0x040ff0000004185c */
[----:B------:R-:W-:Y:S01]  /*9330*/  HMMA.16816.F32.BF16 R96, R104, R118, R96 ;  /* 0x000000766860723c */ /* 0x000fe20000041860 */
[----:B------:R-:W-:Y:S06]  /*9340*/  LDSM.16.MT88.4 R116, [R3+0x5000] ;  /* 0x005000000374783b */ /* 0x000fec0000004200 */
[----:B-----5:R-:W-:Y:S02]  /*9350*/  F2FP.BF16.PACK_AB R104, R181, R182 ;  /* 0x000000b6b568723e */ /* 0x020fe400000010ff */
[----:B----4-:R-:W-:Y:S03]  /*9360*/  F2FP.BF16.PACK_AB R106, R179, R180 ;  /* 0x000000b4b36a723e */ /* 0x010fe600000010ff */
[----:B------:R-:W-:Y:S02]  /*9370*/  F2FP.BF16.PACK_AB R105, R159, R160 ;  /* 0x000000a09f69723e */ /* 0x000fe400000010ff */
[----:B------:R-:W-:Y:S07]  /*9380*/  F2FP.BF16.PACK_AB R107, R157, R158 ;  /* 0x0000009e9d6b723e */ /* 0x000fee00000010ff */
[C---:B--2---:R-:W-:Y:S08]  /*9390*/  HMMA.16816.F32.BF16 R4, R104.reuse, R108, R4 ;  /* 0x0000006c6804723c */ /* 0x044ff00000041804 */
[C---:B------:R-:W-:Y:S01]  /*93a0*/  HMMA.16816.F32.BF16 R8, R104.reuse, R110, R8 ;  /* 0x0000006e6808723c */ /* 0x040fe20000041808 */
[----:B------:R-:W2:Y:S07]  /*93b0*/  LDSM.16.MT88.4 R108, [R103+0x3000] ;  /* 0x00300000676c783b */ /* 0x000eae0000004200 */
[C---:B------:R-:W-:Y:S07]  /*93c0*/  HMMA.16816.F32.BF16 R12, R104.reuse, R124, R12 ;  /* 0x0000007c680c723c */ /* 0x040fee000004180c */
[--C-:B------:R-:W-:Y:S01]  /*93d0*/  FFMA.FTZ R124, R165, c[0x0][0x2d0], -R141.reuse ;  /* 0x0000b400a57c7a23 */ /* 0x100fe2000001088d */
[C---:B------:R-:W-:Y:S03]  /*93e0*/  HMMA.16816.F32.BF16 R16, R104.reuse, R126, R16 ;  /* 0x0000007e6810723c */ /* 0x040fe60000041810 */
[----:B------:R3:W-:Y:S05]  /*93f0*/  MUFU.EX2 R156, R124 ;  /* 0x0000007c009c7308 */ /* 0x0007ea0000000800 */
[C---:B------:R-:W-:Y:S08]  /*9400*/  HMMA.16816.F32.BF16 R20, R104.reuse, R128, R20 ;  /* 0x000000806814723c */ /* 0x040ff00000041814 */
[C---:B------:R-:W-:Y:S08]  /*9410*/  HMMA.16816.F32.BF16 R24, R104.reuse, R130, R24 ;  /* 0x000000826818723c */ /* 0x040ff00000041818 */
[C---:B------:R-:W-:Y:S01]  /*9420*/  HMMA.16816.F32.BF16 R28, R104.reuse, R120, R28 ;  /* 0x00000078681c723c */ /* 0x040fe2000004181c */
[----:B---3--:R-:W-:Y:S06]  /*9430*/  LDSM.16.MT88.4 R124, [R102+0x1800] ;  /* 0x00180000667c783b */ /* 0x008fec0000004200 */
[--C-:B------:R-:W-:Y:S01]  /*9440*/  FFMA.FTZ R120, R169, c[0x0][0x2d0], -R140.reuse ;  /* 0x0000b400a9787a23 */ /* 0x100fe2000001088c */
[C---:B------:R-:W-:Y:S03]  /*9450*/  HMMA.16816.F32.BF16 R32, R104.reuse, R122, R32 ;  /* 0x0000007a6820723c */ /* 0x040fe60000041820 */
[----:B------:R3:W-:Y:S05]  /*9460*/  MUFU.EX2 R178, R120 ;  /* 0x0000007800b27308 */ /* 0x0007ea0000000800 */
[C---:B------:R-:W-:Y:S08]  /*9470*/  HMMA.16816.F32.BF16 R36, R104.reuse, R132, R36 ;  /* 0x000000846824723c */ /* 0x040ff00000041824 */
[C---:B------:R-:W-:Y:S01]  /*9480*/  HMMA.16816.F32.BF16 R40, R104.reuse, R134, R40 ;  /* 0x000000866828723c */ /* 0x040fe20000041828 */
[----:B------:R-:W-:Y:S07]  /*9490*/  LDSM.16.MT88.4 R132, [R103+0x1800] ;  /* 0x001800006784783b */ /* 0x000fee0000004200 */
[C---:B------:R-:W-:Y:S01]  /*94a0*/  HMMA.16816.F32.BF16 R44, R104.reuse, R136, R44 ;  /* 0x00000088682c723c */ /* 0x040fe2000004182c */
[----:B---3--:R-:W3:Y:S07]  /*94b0*/  LDSM.16.MT88.4 R120, [R152+0x5000] ;  /* 0x005000009878783b */ /* 0x008eee0000004200 */
[C---:B------:R-:W-:Y:S08]  /*94c0*/  HMMA.16816.F32.BF16 R48, R104.reuse, R138, R48 ;  /* 0x0000008a6830723c */ /* 0x040ff00000041830 */
[C---:B-1----:R-:W-:Y:S07]  /*94d0*/  HMMA.16816.F32.BF16 R52, R104.reuse, R112, R52 ;  /* 0x000000706834723c */ /* 0x042fee0000041834 */
[--C-:B------:R-:W-:Y:S01]  /*94e0*/  FFMA.FTZ R112, R170, c[0x0][0x2d0], -R140.reuse ;  /* 0x0000b400aa707a23 */ /* 0x100fe2000001088c */
[C---:B------:R-:W-:Y:S03]  /*94f0*/  HMMA.16816.F32.BF16 R56, R104.reuse, R114, R56 ;  /* 0x000000726838723c */ /* 0x040fe60000041838 */
[----:B------:R1:W4:Y:S05]  /*9500*/  MUFU.EX2 R177, R112 ;  /* 0x0000007000b17308 */ /* 0x00032a0000000800 */
[C---:B--2---:R-:W-:Y:S08]  /*9510*/  HMMA.16816.F32.BF16 R60, R104.reuse, R108, R60 ;  /* 0x0000006c683c723c */ /* 0x044ff0000004183c */
[C---:B------:R-:W-:Y:S01]  /*9520*/  HMMA.16816.F32.BF16 R64, R104.reuse, R110, R64 ;  /* 0x0000006e6840723c */ /* 0x040fe20000041840 */
[----:B------:R-:W-:Y:S07]  /*9530*/  LDSM.16.MT88.4 R108, [R103+0x5000] ;  /* 0x00500000676c783b */ /* 0x000fee0000004200 */
[C---:B------:R-:W-:Y:S04]  /*9540*/  HMMA.16816.F32.BF16 R68, R104.reuse, R116, R68 ;  /* 0x000000746844723c */ /* 0x040fe80000041844 */
[--C-:B-1----:R-:W-:Y:S01]  /*9550*/  FFMA.FTZ R112, R171, c[0x0][0x2d0], -R140.reuse ;  /* 0x0000b400ab707a23 */ /* 0x102fe2000001088c */
[----:B----4-:R-:W-:Y:S01]  /*9560*/  F2FP.BF16.PACK_AB R136, R177, R178 ;  /* 0x000000b2b188723e */ /* 0x010fe200000010ff */
[----:B------:R-:W-:Y:S02]  /*9570*/  FFMA.FTZ R140, R172, c[0x0][0x2d0], -R140 ;  /* 0x0000b400ac8c7a23 */ /* 0x000fe4000001088c */
[C---:B------:R-:W-:Y:S01]  /*9580*/  HMMA.16816.F32.BF16 R72, R104.reuse, R118, R72 ;  /* 0x000000766848723c */ /* 0x040fe20000041848 */
[----:B------:R1:W-:Y:S03]  /*9590*/  MUFU.EX2 R170, R112 ;  /* 0x0000007000aa7308 */ /* 0x0003e60000000800 */
[--C-:B------:R-:W-:Y:S04]  /*95a0*/  FFMA.FTZ R116, R166, c[0x0][0x2d0], -R141.reuse ;  /* 0x0000b400a6747a23 */ /* 0x100fe8000001088d */
[C---:B---3--:R-:W-:Y:S03]  /*95b0*/  HMMA.16816.F32.BF16 R76, R104.reuse, R120, R76 ;  /* 0x00000078684c723c */ /* 0x048fe6000004184c */
[----:B------:R2:W3:Y:S05]  /*95c0*/  MUFU.EX2 R155, R116 ;  /* 0x00000074009b7308 */ /* 0x0004ea0000000800 */
[C---:B------:R-:W-:Y:S01]  /*95d0*/  HMMA.16816.F32.BF16 R80, R104.reuse, R122, R80 ;  /* 0x0000007a6850723c */ /* 0x040fe20000041850 */
[----:B------:R-:W-:Y:S04]  /*95e0*/  LDSM.16.MT88.4 R120, [R152+0x1800] ;  /* 0x001800009878783b */ /* 0x000fe80000004200 */
[----:B------:R-:W4:Y:S04]  /*95f0*/  MUFU.EX2 R169, R140 ;  /* 0x0000008c00a97308 */ /* 0x000f280000000800 */
[----:B-1----:R-:W1:Y:S03]  /*9600*/  LDSM.16.MT88.4 R112, [R102+0x5000] ;  /* 0x005000006670783b */ /* 0x002e660000004200 */
[--C-:B--2---:R-:W-:Y:S01]  /*9610*/  FFMA.FTZ R116, R167, c[0x0][0x2d0], -R141.reuse ;  /* 0x0000b400a7747a23 */ /* 0x104fe2000001088d */
[----:B---3--:R-:W-:Y:S01]  /*9620*/  F2FP.BF16.PACK_AB R137, R155, R156 ;  /* 0x0000009c9b89723e */ /* 0x008fe200000010ff */
[----:B------:R-:W-:Y:S02]  /*9630*/  FFMA.FTZ R141, R168, c[0x0][0x2d0], -R141 ;  /* 0x0000b400a88d7a23 */ /* 0x000fe4000001088d */
[----:B------:R2:W-:Y:S01]  /*9640*/  MUFU.EX2 R154, R116 ;  /* 0x00000074009a7308 */ /* 0x0005e20000000800 */
[----:B----4-:R-:W-:Y:S09]  /*9650*/  F2FP.BF16.PACK_AB R138, R169, R170 ;  /* 0x000000aaa98a723e */ /* 0x010ff200000010ff */
[----:B------:R3:W4:Y:S01]  /*9660*/  MUFU.EX2 R153, R141 ;  /* 0x0000008d00997308 */ /* 0x0007220000000800 */
[----:B--2---:R-:W2:Y:S01]  /*9670*/  LDSM.16.MT88.4 R116, [R3+0x1800] ;  /* 0x001800000374783b */ /* 0x004ea20000004200 */
[C---:B-1----:R-:W-:Y:S08]  /*9680*/  HMMA.16816.F32.BF16 R84, R104.reuse, R112, R84 ;  /* 0x000000706854723c */ /* 0x042ff00000041854 */
[C---:B------:R-:W-:Y:S01]  /*9690*/  HMMA.16816.F32.BF16 R88, R104.reuse, R114, R88 ;  /* 0x000000726858723c */ /* 0x040fe20000041858 */
[----:B---3--:R-:W1:Y:S03]  /*96a0*/  LDSM.16.MT88.4 R140, [R3+0x3800] ;  /* 0x00380000038c783b */ /* 0x008e660000004200 */
[----:B----4-:R-:W-:Y:S04]  /*96b0*/  F2FP.BF16.PACK_AB R139, R153, R154 ;  /* 0x0000009a998b723e */ /* 0x010fe800000010ff */
[C---:B------:R-:W-:Y:S08]  /*96c0*/  HMMA.16816.F32.BF16 R92, R104.reuse, R108, R92 ;  /* 0x0000006c685c723c */ /* 0x040ff0000004185c */
[----:B------:R-:W-:Y:S08]  /*96d0*/  HMMA.16816.F32.BF16 R96, R104, R110, R96 ;  /* 0x0000006e6860723c */ /* 0x000ff00000041860 */
[C---:B--2---:R-:W-:Y:S01]  /*96e0*/  HMMA.16816.F32.BF16 R104, R136.reuse, R116, R4 ;  /* 0x000000748868723c */ /* 0x044fe20000041804 */
[----:B------:R-:W2:Y:S07]  /*96f0*/  LDSM.16.MT88.4 R4, [R103+0x3800] ;  /* 0x003800006704783b */ /* 0x000eae0000004200 */
[C---:B------:R-:W-:Y:S01]  /*9700*/  HMMA.16816.F32.BF16 R108, R136.reuse, R118, R8 ;  /* 0x00000076886c723c */ /* 0x040fe20000041808 */
[----:B------:R3:W4:Y:S07]  /*9710*/  LDSM.16.MT88.4 R8, [R3+0x5800] ;  /* 0x005800000308783b */ /* 0x00072e0000004200 */
[C---:B------:R-:W-:Y:S01]  /*9720*/  HMMA.16816.F32.BF16 R112, R136.reuse, R120, R12 ;  /* 0x000000788870723c */ /* 0x040fe2000004180c */
[----:B------:R-:W5:Y:S07]  /*9730*/  LDSM.16.MT88.4 R12, [R152+0x5800] ;  /* 0x00580000980c783b */ /* 0x000f6e0000004200 */
[C---:B------:R-:W-:Y:S07]  /*9740*/  HMMA.16816.F32.BF16 R116, R136.reuse, R122, R16 ;  /* 0x0000007a8874723c */ /* 0x040fee0000041810 */
[----:B------:R-:W-:Y:S01]  /*9750*/  FADD.FTZ R16, R203, R2 ;  /* 0x00000002cb107221 */ /* 0x000fe20000010000 */
[C---:B------:R-:W-:Y:S04]  /*9760*/  HMMA.16816.F32.BF16 R120, R136.reuse, R124, R20 ;  /* 0x0000007c8878723c */ /* 0x040fe80000041814 */
[----:B---3--:R-:W-:Y:S01]  /*9770*/  IADD3 R3, R196, -0x2, RZ ;  /* 0xfffffffec4037810 */ /* 0x008fe20007ffe0ff */
[----:B------:R-:W-:Y:S03]  /*9780*/  FFMA.FTZ R2, R0, R213, R173 ;  /* 0x000000d500027223 */ /* 0x000fe600000100ad */
[C---:B------:R-:W-:Y:S03]  /*9790*/  HMMA.16816.F32.BF16 R124, R136.reuse, R126, R24 ;  /* 0x0000007e887c723c */ /* 0x040fe60000041818 */
[----:B------:R-:W-:Y:S01]  /*97a0*/  ISETP.GE.AND P6, PT, R3, R200, PT ;  /* 0x000000c80300720c */ /* 0x000fe20003fc6270 */
[----:B------:R-:W-:Y:S04]  /*97b0*/  FADD.FTZ R2, R174, R2 ;  /* 0x00000002ae027221 */ /* 0x000fe80000010000 */
[C---:B------:R-:W-:Y:S08]  /*97c0*/  HMMA.16816.F32.BF16 R128, R136.reuse, R132, R28 ;  /* 0x000000848880723c */ /* 0x040ff0000004181c */
[C---:B------:R-:W-:Y:S01]  /*97d0*/  HMMA.16816.F32.BF16 R132, R136.reuse, R134, R32 ;  /* 0x000000868884723c */ /* 0x040fe20000041820 */
[----:B------:R-:W-:Y:S03]  /*97e0*/  @P6 MOV R18, c[0x0][0x1e4] ;  /* 0x0000790000126a02 */ /* 0x000fe60000000f00 */
[----:B------:R-:W-:Y:S04]  /*97f0*/  @P6 SHF.R.S32.HI R0, RZ, 0x1f, R3 ;  /* 0x0000001fff006819 */ /* 0x000fe80000011403 */
[C---:B-1----:R-:W-:Y:S08]  /*9800*/  HMMA.16816.F32.BF16 R36, R136.reuse, R140, R36 ;  /* 0x0000008c8824723c */ /* 0x042ff00000041824 */
        /* <DEDUP_REMOVED lines=9> */
[----:B------:R-:W-:Y:S01]  /*98a0*/  FADD.FTZ R8, R204, R16 ;  /* 0x00000010cc087221 */ /* 0x000fe20000010000 */
[C---:B------:R-:W-:Y:S04]  /*98b0*/  HMMA.16816.F32.BF16 R72, R136.reuse, R10, R72 ;  /* 0x0000000a8848723c */ /* 0x040fe80000041848 */
[----:B------:R-:W-:Y:S02]  /*98c0*/  @P6 IMAD R9, R0, c[0x0][0x1e0], RZ ;  /* 0x0000780000096a24 */ /* 0x000fe400078e02ff */
[----:B------:R-:W-:Y:S02]  /*98d0*/  FADD.FTZ R0, R202, R8 ;  /* 0x00000008ca007221 */ /* 0x000fe40000010000 */
[----:B------:R-:W-:Y:S01]  /*98e0*/  FADD.FTZ R8, R175, R2 ;  /* 0x00000002af087221 */ /* 0x000fe20000010000 */
[C---:B-----5:R-:W-:Y:S03]  /*98f0*/  HMMA.16816.F32.BF16 R76, R136.reuse, R12, R76 ;  /* 0x0000000c884c723c */ /* 0x060fe6000004184c */
[C---:B------:R-:W-:Y:S02]  /*9900*/  @P6 IMAD R9, R3.reuse, c[0x0][0x1e4], R9 ;  /* 0x0000790003096a24 */ /* 0x040fe400078e0209 */
[----:B------:R-:W-:Y:S02]  /*9910*/  @P6 IMAD.WIDE.U32 R2, R3, c[0x0][0x1e0], RZ ;  /* 0x0000780003026a25 */ /* 0x000fe400078e00ff */
[----:B------:R-:W-:Y:S01]  /*9920*/  @P6 MOV R13, c[0x0][0x1e0] ;  /* 0x00007800000d6a02 */ /* 0x000fe20000000f00 */
[C---:B------:R-:W-:Y:S04]  /*9930*/  HMMA.16816.F32.BF16 R80, R136.reuse, R14, R80 ;  /* 0x0000000e8850723c */ /* 0x040fe80000041850 */
[----:B------:R-:W-:Y:S01]  /*9940*/  FADD.FTZ R16, R184, R0 ;  /* 0x00000000b8107221 */ /* 0x000fe20000010000 */
[----:B------:R-:W-:Y:S01]  /*9950*/  @P6 IADD3 R3, R3, R9, RZ ;  /* 0x0000000903036210 */ /* 0x000fe20007ffe0ff */
[----:B------:R-:W-:Y:S02]  /*9960*/  FADD.FTZ R0, R176, R8 ;  /* 0x00000008b0007221 */ /* 0x000fe40000010000 */
[----:B------:R-:W2:Y:S01]  /*9970*/  LDSM.16.MT88.4 R8, [R103+0x5800] ;  /* 0x005800006708783b */ /* 0x000ea20000004200 */
[----:B------:R-:W-:Y:S01]  /*9980*/  FADD.FTZ R16, R197, R16 ;  /* 0x00000010c5107221 */ /* 0x000fe20000010000 */
[C---:B-1----:R-:W-:Y:S03]  /*9990*/  HMMA.16816.F32.BF16 R84, R136.reuse, R4, R84 ;  /* 0x000000048854723c */ /* 0x042fe60000041854 */
[----:B------:R-:W-:Y:S01]  /*99a0*/  FADD.FTZ R12, R164, R0 ;  /* 0x00000000a40c7221 */ /* 0x000fe20000010000 */
[C---:B------:R-:W-:Y:S01]  /*99b0*/  @P6 SHF.L.U32 R0, R2.reuse, 0x6, RZ ;  /* 0x0000000602006819 */ /* 0x040fe200000006ff */
[----:B------:R-:W-:Y:S01]  /*99c0*/  FADD.FTZ R16, R199, R16 ;  /* 0x00000010c7107221 */ /* 0x000fe20000010000 */
[----:B------:R-:W-:Y:S01]  /*99d0*/  @P6 SHF.L.U64.HI R2, R2, 0x6, R3 ;  /* 0x0000000602026819 */ /* 0x000fe20000010203 */
[----:B------:R-:W-:Y:S01]  /*99e0*/  FADD.FTZ R17, R162, R12 ;  /* 0x0000000ca2117221 */ /* 0x000fe20000010000 */
[----:B------:R-:W-:Y:S01]  /*99f0*/  @P6 IADD3 R3, P5, R0, R218, RZ ;  /* 0x000000da00036210 */ /* 0x000fe20007fbe0ff */
[C---:B------:R-:W-:Y:S03]  /*9a00*/  HMMA.16816.F32.BF16 R88, R136.reuse, R6, R88 ;  /* 0x000000068858723c */ /* 0x040fe60000041858 */
[----:B------:R-:W-:Y:S01]  /*9a10*/  @P6 LEA R12, P4, R3, c[0x0][0x1c8], 0x1 ;  /* 0x00007200030c6a11 */ /* 0x000fe200078808ff */
[----:B------:R-:W-:Y:S01]  /*9a20*/  FADD.FTZ R15, R163, R17 ;  /* 0x00000011a30f7221 */ /* 0x000fe20000010000 */
[----:B------:R-:W-:Y:S01]  /*9a30*/  @P6 LEA R14, P0, R13, R0, 0x5 ;  /* 0x000000000d0e6211 */ /* 0x000fe200078028ff */
[----:B------:R-:W-:Y:S01]  /*9a40*/  FADD.FTZ R16, R183, R16 ;  /* 0x00000010b7107221 */ /* 0x000fe20000010000 */
[-C--:B------:R-:W-:Y:S01]  /*9a50*/  @P6 IADD3.X R0, R2, R217.reuse, RZ, P5, !PT ;  /* 0x000000d902006210 */ /* 0x080fe20002ffe4ff */
[----:B------:R-:W-:Y:S01]  /*9a60*/  FADD.FTZ R15, R161, R15 ;  /* 0x0000000fa10f7221 */ /* 0x000fe20000010000 */
[----:B------:R-:W-:Y:S02]  /*9a70*/  @P6 LEA.HI.X R2, R13, R2, R18, 0x5, P0 ;  /* 0x000000020d026211 */ /* 0x000fe400000f2c12 */
[----:B------:R-:W-:Y:S01]  /*9a80*/  @P6 ISETP.GE.AND P0, PT, R209, c[0x0][0x1d4], PT ;  /* 0x00007500d1006a0c */ /* 0x000fe20003f06270 */
[----:B------:R-:W-:Y:S01]  /*9a90*/  FADD.FTZ R5, R182, R16 ;  /* 0x00000010b6057221 */ /* 0x000fe20000010000 */
[----:B------:R-:W-:Y:S01]  /*9aa0*/  @P6 LEA.HI.X R13, R3, c[0x0][0x1cc], R0, 0x1, P4 ;  /* 0x00007300030d6a11 */ /* 0x000fe200020f0c00 */
[----:B------:R-:W-:Y:S01]  /*9ab0*/  FADD.FTZ R4, R160, R15 ;  /* 0x0000000fa0047221 */ /* 0x000fe20000010000 */
[----:B------:R-:W-:Y:S02]  /*9ac0*/  @P6 ISETP.GE.AND P4, PT, R210, c[0x0][0x1d4], PT ;  /* 0x00007500d2006a0c */ /* 0x000fe40003f86270 */
[----:B------:R-:W-:Y:S01]  /*9ad0*/  @P6 IADD3 R0, P5, R14, R218, RZ ;  /* 0x000000da0e006210 */ /* 0x000fe20007fbe0ff */
[----:B------:R-:W-:Y:S02]  /*9ae0*/  FADD.FTZ R14, R181, R5 ;  /* 0x00000005b50e7221 */ /* 0x000fe40000010000 */
[----:B------:R-:W-:Y:S01]  /*9af0*/  FADD.FTZ R5, R159, R4 ;  /* 0x000000049f057221 */ /* 0x000fe20000010000 */
[----:B------:R-:W-:Y:S01]  /*9b00*/  @P6 IADD3.X R3, R2, R217, RZ, P5, !PT ;  /* 0x000000d902036210 */ /* 0x000fe20002ffe4ff */
[----:B------:R-:W-:Y:S01]  /*9b10*/  FADD.FTZ R4, R180, R14 ;  /* 0x0000000eb4047221 */ /* 0x000fe20000010000 */
[----:B------:R-:W-:Y:S01]  /*9b20*/  @P6 LEA R2, P5, R0, c[0x0][0x1c8], 0x1 ;  /* 0x0000720000026a11 */ /* 0x000fe200078a08ff */
[----:B------:R-:W-:Y:S02]  /*9b30*/  FADD.FTZ R6, R158, R5 ;  /* 0x000000059e067221 */ /* 0x000fe40000010000 */
[----:B------:R-:W-:Y:S01]  /*9b40*/  FADD.FTZ R5, R179, R4 ;  /* 0x00000004b3057221 */ /* 0x000fe20000010000 */
[----:B------:R-:W-:Y:S01]  /*9b50*/  @P6 LEA.HI.X R3, R0, c[0x0][0x1cc], R3, 0x1, P5 ;  /* 0x0000730000036a11 */ /* 0x000fe200028f0c03 */
[----:B------:R-:W-:Y:S01]  /*9b60*/  @P6 IMAD R0, R198, 0x6000, R224 ;  /* 0x00006000c6006824 */ /* 0x000fe200078e02e0 */
[C---:B--2---:R-:W-:Y:S03]  /*9b70*/  HMMA.16816.F32.BF16 R92, R136.reuse, R8, R92 ;  /* 0x00000008885c723c */ /* 0x044fe6000004185c */
[----:B------:R-:W-:Y:S01]  /*9b80*/  FADD.FTZ R4, R157, R6 ;  /* 0x000000069d047221 */ /* 0x000fe20000010000 */
[----:B------:R-:W-:Y:S01]  /*9b90*/  @!PT LDS RZ, [RZ] ;  /* 0x00000000fffff984 */ /* 0x000fe20000000800 */
[----:B------:R-:W-:Y:S01]  /*9ba0*/  @!PT LDS RZ, [RZ] ;  /* 0x00000000fffff984 */ /* 0x000fe20000000800 */
[----:B------:R-:W-:Y:S01]  /*9bb0*/  @!PT LDS RZ, [RZ] ;  /* 0x00000000fffff984 */ /* 0x000fe20000000800 */
[----:B------:R1:W-:Y:S04]  /*9bc0*/  @P6 LDGSTS.E.BYPASS.LTC128B.128 [R0], [R12.64], !P4 ;  /* 0x000000000c006fae */ /* 0x0003e8000e101d48 */
[----:B------:R-:W-:Y:S04]  /*9bd0*/  HMMA.16816.F32.BF16 R96, R136, R10, R96 ;  /* 0x0000000a8860723c */ /* 0x000fe80000041860 */
[----:B------:R1:W-:Y:S08]  /*9be0*/  @P6 LDGSTS.E.BYPASS.LTC128B.128 [R0+0x2000], [R12.64+0x80], !P0 ;  /* 0x020000800c006fae */ /* 0x0003f0000c101d48 */
[----:B------:R1:W-:Y:S08]  /*9bf0*/  @P6 LDGSTS.E.BYPASS.LTC128B.128 [R0+0x4000], [R12.64+0x100], !P3 ;  /* 0x040001000c006fae */ /* 0x0003f0000d901d48 */
[----:B------:R2:W-:Y:S01]  /*9c00*/  @P6 LDGSTS.E.BYPASS.LTC128B.128 [R0+0x1000], [R2.64], !P4 ;  /* 0x0100000002006fae */ /* 0x0005e2000e101d48 */
[----:B------:R-:W-:Y:S07]  /*9c10*/  ISETP.GE.AND P4, PT, R185, 0x1, PT ;  /* 0x00000001b900780c */ /* 0x000fee0003f86270 */
[----:B------:R2:W-:Y:S01]  /*9c20*/  @P6 LDGSTS.E.BYPASS.LTC128B.128 [R0+0x3000], [R2.64+0x80], !P0 ;  /* 0x0300008002006fae */ /* 0x0005e2000c101d48 */
[C---:B------:R-:W-:Y:S02]  /*9c30*/  ISETP.GT.AND P0, PT, R196.reuse, R205, PT ;  /* 0x000000cdc400720c */ /* 0x040fe40003f04270 */
[----:B------:R-:W-:Y:S05]  /*9c40*/  IADD3 R196, R196, -0x1, RZ ;  /* 0xffffffffc4c47810 */ /* 0x000fea0007ffe0ff */
[----:B------:R2:W-:Y:S08]  /*9c50*/  @P6 LDGSTS.E.BYPASS.LTC128B.128 [R0+0x5000], [R2.64+0x100], !P3 ;  /* 0x0500010002006fae */ /* 0x0005f0000d901d48 */
[----:B------:R-:W0:Y:S01]  /*9c60*/  LDGDEPBAR ;  /* 0x00000000000079af */ /* 0x000e220000000000 */
[----:B--2---:R-:W-:Y:S02]  /*9c70*/  FADD.FTZ R2, R178, R5 ;  /* 0x00000005b2027221 */ /* 0x004fe40000010000 */
[----:B-1----:R-:W-:Y:S02]  /*9c80*/  FADD.FTZ R0, R156, R4 ;  /* 0x000000049c007221 */ /* 0x002fe40000010000 */
[----:B------:R-:W-:Y:S02]  /*9c90*/  FADD.FTZ R2, R177, R2 ;  /* 0x00000002b1027221 */ /* 0x000fe40000010000 */
[----:B------:R-:W-:Y:S02]  /*9ca0*/  FADD.FTZ R0, R155, R0 ;  /* 0x000000009b007221 */ /* 0x000fe40000010000 */
[----:B------:R-:W-:Y:S02]  /*9cb0*/  FADD.FTZ R3, R170, R2 ;  /* 0x00000002aa037221 */ /* 0x000fe40000010000 */
[----:B------:R-:W-:Y:S01]  /*9cc0*/  FADD.FTZ R2, R154, R0 ;  /* 0x000000009a027221 */ /* 0x000fe20000010000 */
[----:B------:R-:W-:Y:S01]  /*9cd0*/  IADD3 R0, R185, 0x1, RZ ;  /* 0x00000001b9007810 */ /* 0x000fe20007ffe0ff */
[----:B------:R-:W-:Y:S01]  /*9ce0*/  FADD.FTZ R212, R169, R3 ;  /* 0x00000003a9d47221 */ /* 0x000fe20000010000 */
[----:B------:R-:W-:Y:S01]  /*9cf0*/  MOV R3, R100 ;  /* 0x0000006400037202 */ /* 0x000fe20000000f00 */
[----:B------:R-:W-:Y:S01]  /*9d00*/  FADD.FTZ R213, R153, R2 ;  /* 0x0000000299d57221 */ /* 0x000fe20000010000 */
[----:B------:R-:W-:Y:S02]  /*9d10*/  SEL R185, R0, RZ, !P4 ;  /* 0x000000ff00b97207 */ /* 0x000fe40006000000 */
[----:B------:R-:W-:Y:S01]  /*9d20*/  MOV R2, R101 ;  /* 0x0000006500027202 */ /* 0x000fe20000000f00 */
[----:B------:R-:W-:-:S05]  /*9d30*/  @P0 BRA `(.L_x_1682) ;  /* 0xffffc8d000000947 */ /* 0x000fca000383ffff */
.L_x_1673:
[----:B------:R-:W2:Y:S01]  /*9d40*/  LDL.LU R4, [R1+0x4] ;  /* 0x0000040001047983 */ /* 0x000ea20000300800 */
[----:B------:R-:W-:-:S05]  /*9d50*/  IADD3 R0, R226, 0x7f, RZ ;  /* 0x0000007fe2007810 */ /* 0x000fca0007ffe0ff */
[----:B------:R-:W-:-:S05]  /*9d60*/  @P2 IMAD.HI.U32 R2, R0, c[0x0][0x2c8], RZ ;  /* 0x0000b20000022a27 */ /* 0x000fca00078e00ff */
[----:B------:R-:W-:-:S05]  /*9d70*/  @P2 SHF.R.U32.HI R0, RZ, c[0x0][0x2cc], R2 ;  /* 0x0000b300ff002a19 */ /* 0x000fca0000011602 */
[----:B--2---:R-:W-:-:S05]  /*9d80*/  IMAD.IADD R0, R4, 0x1, R0 ;  /* 0x0000000104007824 */ /* 0x004fca00078e0200 */
        /* <DEDUP_REMOVED lines=12> */
.L_x_1685:
[----:B------:R-:W-:-:S04]  /*9e50*/  MOV R3, c[0x0][0x32c] ;  /* 0x0000cb0000037a02 */ /* 0x000fc80000000f00 */
[----:B------:R-:W-:-:S13]  /*9e60*/  ISETP.NE.AND P0, PT, R3, 0x1, PT ;  /* 0x000000010300780c */ /* 0x000fda0003f05270 */
[----:B------:R-:W-:-:S05]  /*9e70*/  @P0 IMAD.HI.U32 R3, R0, c[0x0][0x330], RZ ;  /* 0x0000cc0000030a27 */ /* 0x000fca00078e00ff */
[----:B------:R-:W-:Y:S02]  /*9e80*/  @P0 SHF.R.U32.HI R0, RZ, c[0x0][0x334], R3 ;  /* 0x0000cd00ff000a19 */ /* 0x000fe40000011603 */
.L_x_1686:
[----:B------:R-:W-:Y:S05]  /*9e90*/  BSYNC B0 ;  /* 0x0000000000007941 */ /* 0x000fea0003800000 */
.L_x_1684:
[----:B------:R-:W-:-:S05]  /*9ea0*/  IMAD R0, R0, c[0x0][0x32c], RZ ;  /* 0x0000cb0000007a24 */ /* 0x000fca00078e02ff */
[----:B------:R-:W-:-:S04]  /*9eb0*/  IMNMX R2, R2, R0, !PT ;  /* 0x0000000002027217 */ /* 0x000fc80007800200 */
.L_x_1683:
        /* <DEDUP_REMOVED lines=9> */
[----:B------:R-:W-:Y:S02]  /*9f50*/  MOV R197, R196 ;  /* 0x000000c400c57202 */ /* 0x000fe40000000f00 */
.L_x_1688:
[----:B------:R-:W-:Y:S04]  /*9f60*/  DEPBAR.LE SB0, 0x2 ;  /* 0x000080800000791a */ /* 0x000fe80000000000 */
[----:B------:R-:W-:Y:S01]  /*9f70*/  WARPSYNC 0xffffffff ;  /* 0xffffffff00007948 */ /* 0x000fe20003800000 */
[----:B------:R-:W-:Y:S01]  /*9f80*/  BAR.SYNC.DEFER_BLOCKING 0x0 ;  /* 0x0000000000007b1d */ /* 0x000fe20000010000 */
[----:B------:R-:W-:Y:S01]  /*9f90*/  IMAD R184, R185, 0x6000, RZ ;  /* 0x00006000b9b87824 */ /* 0x000fe200078e02ff */
[----:B------:R-:W-:Y:S02]  /*9fa0*/  ISETP.GE.AND P6, PT, R200, R197, PT ;  /* 0x000000c5c800720c */ /* 0x000fe40003fc6270 */
[----:B------:R-:W-:Y:S02]  /*9fb0*/  IADD3 R196, R197, -0x1, RZ ;  /* 0xffffffffc5c47810 */ /* 0x000fe40007ffe0ff */
[----:B------:R-:W-:Y:S04]  /*9fc0*/  IADD3 R2, R193, R184, RZ ;  /* 0x000000b8c1027210 */ /* 0x000fe80007ffe0ff */
[CC--:B------:R-:W-:Y:S02]  /*9fd0*/  IADD3 R180, R191.reuse, R2.reuse, RZ ;  /* 0x00000002bfb47210 */ /* 0x0c0fe40007ffe0ff */
[C---:B------:R-:W-:Y:S02]  /*9fe0*/  IADD3 R181, R186.reuse, R2, RZ ;  /* 0x00000002bab57210 */ /* 0x040fe40007ffe0ff */
[----:B------:R-:W-:Y:S01]  /*9ff0*/  IADD3 R183, R186, R180, RZ ;  /* 0x000000b4bab77210 */ /* 0x000fe20007ffe0ff */
[----:B------:R-:W-:Y:S01]  /*a000*/  @!P6 IMAD.WIDE.U32 R20, R196, c[0x0][0x208], RZ ;  /* 0x00008200c414ea25 */ /* 0x000fe200078e00ff */
[----:B------:R-:W-:Y:S02]  /*a010*/  @!P6 MOV R31, c[0x0][0x208] ;  /* 0x00008200001fea02 */ /* 0x000fe40000000f00 */
[----:B------:R-:W-:Y:S02]  /*a020*/  @!P6 MOV R148, c[0x0][0x20c] ;  /* 0x000083000094ea02 */ /* 0x000fe40000000f00 */
[----:B------:R-:W-:Y:S01]  /*a030*/  IADD3 R182, R191, R2, R186 ;  /* 0x00000002bfb67210 */ /* 0x000fe20007ffe0ba */
[----:B------:R-:W-:Y:S08]  /*a040*/  LDSM.16.M88.4 R32, [R187] ;  /* 0x00000000bb20783b */ /* 0x000ff00000000200 */
[----:B------:R-:W1:Y:S08]  /*a050*/  LDSM.16.M88.4 R8, [R2] ;  /* 0x000000000208783b */ /* 0x000e700000000200 */
[----:B------:R-:W2:Y:S08]  /*a060*/  LDSM.16.M88.4 R16, [R2+0x800] ;  /* 0x000800000210783b */ /* 0x000eb00000000200 */
[----:B------:R-:W3:Y:S08]  /*a070*/  LDSM.16.M88.4 R24, [R2+0x1000] ;  /* 0x001000000218783b */ /* 0x000ef00000000200 */
[----:B------:R-:W4:Y:S08]  /*a080*/  LDSM.16.M88.4 R100, [R2+0x1800] ;  /* 0x001800000264783b */ /* 0x000f300000000200 */
[----:B------:R-:W-:Y:S01]  /*a090*/  LDSM.16.M88.4 R136, [R188] ;  /* 0x00000000bc88783b */ /* 0x000fe20000000200 */
[C---:B-1----:R-:W-:Y:S07]  /*a0a0*/  HMMA.16816.F32.BF16 R4, R32.reuse, R8, RZ ;  /* 0x000000082004723c */ /* 0x042fee00000418ff */
[----:B------:R-:W1:Y:S01]  /*a0b0*/  LDSM.16.M88.4 R140, [R180] ;  /* 0x00000000b48c783b */ /* 0x000e620000000200 */
[----:B------:R-:W-:Y:S07]  /*a0c0*/  @!P6 SHF.R.S32.HI R8, RZ, 0x1f, R196 ;  /* 0x0000001fff08e819 */ /* 0x000fee00000114c4 */
[----:B------:R-:W5:Y:S01]  /*a0d0*/  LDSM.16.M88.4 R144, [R180+0x800] ;  /* 0x00080000b490783b */ /* 0x000f620000000200 */
[----:B------:R-:W-:Y:S02]  /*a0e0*/  @!P6 IMAD R22, R8, c[0x0][0x208], RZ ;  /* 0x000082000816ea24 */ /* 0x000fe400078e02ff */
[C---:B------:R-:W-:Y:S02]  /*a0f0*/  HMMA.16816.F32.BF16 R8, R32.reuse, R10, RZ ;  /* 0x0000000a2008723c */ /* 0x040fe400000418ff */
[----:B------:R-:W-:Y:S06]  /*a100*/  @!P6 IMAD R22, R196, c[0x0][0x20c], R22 ;  /* 0x00008300c416ea24 */ /* 0x000fec00078e0216 */
[C---:B--2---:R-:W-:Y:S07]  /*a110*/  HMMA.16816.F32.BF16 R12, R32.reuse, R16, RZ ;  /* 0x00000010200c723c */ /* 0x044fee00000418ff */
[----:B------:R-:W-:Y:S02]  /*a120*/  @!P6 IADD3 R16, R21, R22, RZ ;  /* 0x000000161510e210 */ /* 0x000fe40007ffe0ff */
[C---:B------:R-:W-:Y:S03]  /*a130*/  @!P6 SHF.L.U32 R21, R20.reuse, 0x6, RZ ;  /* 0x000000061415e819 */ /* 0x040fe600000006ff */
[----:B------:R-:W-:Y:S02]  /*a140*/  @!P6 SHF.L.U64.HI R29, R20, 0x6, R16 ;  /* 0x00000006141de819 */ /* 0x000fe40000010210 */
[C---:B------:R-:W-:Y:S01]  /*a150*/  HMMA.16816.F32.BF16 R16, R32.reuse, R18, RZ ;  /* 0x000000122010723c */ /* 0x040fe200000418ff */
[----:B------:R-:W-:Y:S02]  /*a160*/  @!P6 IADD3 R28, P5, R21, R220, RZ ;  /* 0x000000dc151ce210 */ /* 0x000fe40007fbe0ff */
[----:B------:R-:W-:Y:S02]  /*a170*/  @!P6 LEA R30, P0, R31, R21, 0x5 ;  /* 0x000000151f1ee211 */ /* 0x000fe400078028ff */
[C---:B------:R-:W-:Y:S03]  /*a180*/  @!P6 LEA R158, P4, R28.reuse, c[0x0][0x1f8], 0x1 ;  /* 0x00007e001c9eea11 */ /* 0x040fe600078808ff */
[C---:B---3--:R-:W-:Y:S07]  /*a190*/  HMMA.16816.F32.BF16 R20, R32.reuse, R24, RZ ;  /* 0x000000182014723c */ /* 0x048fee00000418ff */
[----:B------:R-:W-:Y:S02]  /*a1a0*/  @!P6 IADD3.X R24, R29, R222, RZ, P5, !PT ;  /* 0x000000de1d18e210 */ /* 0x000fe40002ffe4ff */
[----:B------:R-:W-:Y:S02]  /*a1b0*/  @!P6 LEA.HI.X R29, R31, R29, R148, 0x5, P0 ;  /* 0x0000001d1f1de211 */ /* 0x000fe400000f2c94 */
[----:B------:R-:W2:Y:S01]  /*a1c0*/  LDSM.16.M88.4 R148, [R180+0x1000] ;  /* 0x00100000b494783b */ /* 0x000ea20000000200 */
[----:B------:R-:W-:Y:S02]  /*a1d0*/  @!P6 LEA.HI.X R159, R28, c[0x0][0x1fc], R24, 0x1, P4 ;  /* 0x00007f001c9fea11 */ /* 0x000fe400020f0c18 */
[C---:B------:R-:W-:Y:S01]  /*a1e0*/  HMMA.16816.F32.BF16 R24, R32.reuse, R26, RZ ;  /* 0x0000001a2018723c */ /* 0x040fe200000418ff */
[----:B------:R-:W-:Y:S02]  /*a1f0*/  @!P6 IADD3 R152, P5, R30, R220, RZ ;  /* 0x000000dc1e98e210 */ /* 0x000fe40007fbe0ff */
[----:B------:R-:W-:Y:S02]  /*a200*/  @!P6 ISETP.GE.AND P4, PT, R210, c[0x0][0x1d4], PT ;  /* 0x00007500d200ea0c */ /* 0x000fe40003f86270 */
[----:B------:R-:W-:Y:S02]  /*a210*/  @!P6 IADD3.X R153, R29, R222, RZ, P5, !PT ;  /* 0x000000de1d99e210 */ /* 0x000fe40002ffe4ff */
[C---:B------:R-:W-:Y:S01]  /*a220*/  @!P6 LEA R156, P5, R152.reuse, c[0x0][0x1f8], 0x1 ;  /* 0x00007e00989cea11 */ /* 0x040fe200078a08ff */
[C---:B----4-:R-:W-:Y:S01]  /*a230*/  HMMA.16816.F32.BF16 R28, R32.reuse, R100, RZ ;  /* 0x00000064201c723c */ /* 0x050fe200000418ff */
[----:B------:R-:W-:Y:S03]  /*a240*/  @!P6 ISETP.GE.AND P0, PT, R209, c[0x0][0x1d4], PT ;  /* 0x00007500d100ea0c */ /* 0x000fe60003f06270 */
[----:B------:R-:W-:Y:S02]  /*a250*/  @!P6 LEA.HI.X R157, R152, c[0x0][0x1fc], R153, 0x1, P5 ;  /* 0x00007f00989dea11 */ /* 0x000fe400028f0c99 */
[----:B------:R-:W3:Y:S01]  /*a260*/  LDSM.16.M88.4 R152, [R180+0x1800] ;  /* 0x00180000b498783b */ /* 0x000ee20000000200 */
[----:B------:R-:W-:Y:S01]  /*a270*/  @!P6 IMAD R100, R198, 0x6000, R225 ;  /* 0x00006000c664e824 */ /* 0x000fe200078e02e1 */
[----:B------:R-:W-:Y:S06]  /*a280*/  HMMA.16816.F32.BF16 R32, R32, R102, RZ ;  /* 0x000000662020723c */ /* 0x000fec00000418ff */
[----:B------:R-:W-:Y:S01]  /*a290*/  @!PT LDS RZ, [RZ] ;  /* 0x00000000fffff984 */ /* 0x000fe20000000800 */
[----:B------:R-:W-:Y:S01]  /*a2a0*/  @!PT LDS RZ, [RZ] ;  /* 0x00000000fffff984 */ /* 0x000fe20000000800 */
[----:B------:R-:W-:Y:S01]  /*a2b0*/  @!PT LDS RZ, [RZ] ;  /* 0x00000000fffff984 */ /* 0x000fe20000000800 */
[----:B------:R4:W-:Y:S02]  /*a2c0*/  @!P6 LDGSTS.E.BYPASS.LTC128B.128 [R100], [R158.64], !P4 ;  /* 0x000000009e64efae */ /* 0x0009e4000e101d48 */
[C---:B-1----:R-:W-:Y:S06]  /*a2d0*/  HMMA.16816.F32.BF16 R4, R136.reuse, R140, R4 ;  /* 0x0000008c8804723c */ /* 0x042fec0000041804 */
[----:B------:R4:W-:Y:S02]  /*a2e0*/  @!P6 LDGSTS.E.BYPASS.LTC128B.128 [R100+0x2000], [R158.64+0x80], !P0 ;  /* 0x020000809e64efae */ /* 0x0009e4000c101d48 */
[C---:B------:R-:W-:Y:S06]  /*a2f0*/  HMMA.16816.F32.BF16 R8, R136.reuse, R142, R8 ;  /* 0x0000008e8808723c */ /* 0x040fec0000041808 */
[----:B------:R4:W-:Y:S02]  /*a300*/  @!P6 LDGSTS.E.BYPASS.LTC128B.128 [R100+0x4000], [R158.64+0x100], !P3 ;  /* 0x040001009e64efae */ /* 0x0009e4000d901d48 */
[C---:B-----5:R-:W-:Y:S06]  /*a310*/  HMMA.16816.F32.BF16 R12, R136.reuse, R144, R12 ;  /* 0x00000090880c723c */ /* 0x060fec000004180c */
[----:B------:R4:W-:Y:S02]  /*a320*/  @!P6 LDGSTS.E.BYPASS.LTC128B.128 [R100+0x1000], [R156.64], !P4 ;  /* 0x010000009c64efae */ /* 0x0009e4000e101d48 */
[C---:B------:R-:W-:Y:S06]  /*a330*/  HMMA.16816.F32.BF16 R16, R136.reuse, R146, R16 ;  /* 0x000000928810723c */ /* 0x040fec0000041810 */
[----:B------:R4:W-:Y:S02]  /*a340*/  @!P6 LDGSTS.E.BYPASS.LTC128B.128 [R100+0x3000], [R156.64+0x80], !P0 ;  /* 0x030000809c64efae */ /* 0x0009e4000c101d48 */
[C---:B--2---:R-:W-:Y:S06]  /*a350*/  HMMA.16816.F32.BF16 R20, R136.reuse, R148, R20 ;  /* 0x000000948814723c */ /* 0x044fec0000041814 */
[----:B------:R4:W-:Y:S02]  /*a360*/  @!P6 LDGSTS.E.BYPASS.LTC128B.128 [R100+0x5000], [R156.64+0x100], !P3 ;  /* 0x050001009c64efae */ /* 0x0009e4000d901d48 */
[C---:B------:R-:W-:Y:S06]  /*a370*/  HMMA.16816.F32.BF16 R24, R136.reuse, R150, R24 ;  /* 0x000000968818723c */ /* 0x040fec0000041818 */
[----:B------:R-:W-:Y:S02]  /*a380*/  LDSM.16.M88.4 R140, [R181+0x800] ;  /* 0x00080000b58c783b */ /* 0x000fe40000000200 */
[C---:B---3--:R-:W-:Y:S06]  /*a390*/  HMMA.16816.F32.BF16 R28, R136.reuse, R152, R28 ;  /* 0x00000098881c723c */ /* 0x048fec000004181c */
[----:B------:R-:W0:Y:S02]  /*a3a0*/  LDGDEPBAR ;  /* 0x00000000000079af */ /* 0x000e240000000000 */
[----:B------:R-:W-:Y:S06]  /*a3b0*/  HMMA.16816.F32.BF16 R32, R136, R154, R32 ;  /* 0x0000009a8820723c */ /* 0x000fec0000041820 */
[----:B------:R-:W-:Y:S08]  /*a3c0*/  LDSM.16.M88.4 R144, [R181+0x1000] ;  /* 0x00100000b590783b */ /* 0x000ff00000000200 */
[----:B----4-:R-:W-:Y:S08]  /*a3d0*/  LDSM.16.M88.4 R100, [R190] ;  /* 0x00000000be64783b */ /* 0x010ff00000000200 */
[----:B------:R-:W1:Y:S08]  /*a3e0*/  LDSM.16.M88.4 R156, [R181] ;  /* 0x00000000b59c783b */ /* 0x000e700000000200 */
[----:B------:R-:W2:Y:S08]  /*a3f0*/  LDSM.16.M88.4 R148, [R181+0x1800] ;  /* 0x00180000b594783b */ /* 0x000eb00000000200 */
[----:B------:R-:W-:Y:S08]  /*a400*/  LDSM.16.M88.4 R160, [R189] ;  /* 0x00000000bda0783b */ /* 0x000ff00000000200 */
[----:B------:R-:W3:Y:S08]  /*a410*/  LDSM.16.M88.4 R164, [R183] ;  /* 0x00000000b7a4783b */ /* 0x000ef00000000200 */
[----:B------:R-:W4:Y:S01]  /*a420*/  LDSM.16.M88.4 R136, [R183+0x800] ;  /* 0x00080000b788783b */ /* 0x000f220000000200 */
[C---:B-1----:R-:W-:Y:S07]  /*a430*/  HMMA.16816.F32.BF16 R4, R100.reuse, R156, R4 ;  /* 0x0000009c6404723c */ /* 0x042fee0000041804 */
[----:B------:R-:W1:Y:S01]  /*a440*/  LDSM.16.M88.4 R152, [R183+0x1000] ;  /* 0x00100000b798783b */ /* 0x000e620000000200 */
[C---:B------:R-:W-:Y:S07]  /*a450*/  HMMA.16816.F32.BF16 R8, R100.reuse, R158, R8 ;  /* 0x0000009e6408723c */ /* 0x040fee0000041808 */
[----:B------:R-:W-:Y:S01]  /*a460*/  LDSM.16.M88.4 R156, [R2+0x3800] ;  /* 0x00380000029c783b */ /* 0x000fe20000000200 */
        /* <DEDUP_REMOVED lines=16> */
[C---:B----4-:R-:W-:Y:S08]  /*a570*/  HMMA.16816.F32.BF16 R12, R160.reuse, R136, R12 ;  /* 0x00000088a00c723c */ /* 0x050ff0000004180c */
[C---:B------:R-:W-:Y:S01]  /*a580*/  HMMA.16816.F32.BF16 R16, R160.reuse, R138, R16 ;  /* 0x0000008aa010723c */ /* 0x040fe20000041810 */
[----:B------:R-:W4:Y:S07]  /*a590*/  LDSM.16.M88.4 R136, [R2+0x3000] ;  /* 0x003000000288783b */ /* 0x000f2e0000000200 */
[C---:B-1----:R-:W-:Y:S08]  /*a5a0*/  HMMA.16816.F32.BF16 R20, R160.reuse, R152, R20 ;  /* 0x00000098a014723c */ /* 0x042ff00000041814 */
[C---:B------:R-:W-:Y:S01]  /*a5b0*/  HMMA.16816.F32.BF16 R24, R160.reuse, R154, R24 ;  /* 0x0000009aa018723c */ /* 0x040fe20000041818 */
[----:B------:R-:W1:Y:S07]  /*a5c0*/  LDSM.16.M88.4 R152, [R188+0x4000] ;  /* 0x00400000bc98783b */ /* 0x000e6e0000000200 */
        /* <DEDUP_REMOVED lines=12> */
[----:B------:R-:W-:Y:S07]  /*a690*/  LDSM.16.M88.4 R136, [R181+0x3000] ;  /* 0x00300000b588783b */ /* 0x000fee0000000200 */
[C---:B------:R-:W-:Y:S08]  /*a6a0*/  HMMA.16816.F32.BF16 R28, R100.reuse, R156, R28 ;  /* 0x0000009c641c723c */ /* 0x040ff0000004181c */
        /* <DEDUP_REMOVED lines=9> */
[C---:B-----5:R-:W-:Y:S08]  /*a740*/  HMMA.16816.F32.BF16 R20, R152.reuse, R140, R20 ;  /* 0x0000008c9814723c */ /* 0x060ff00000041814 */
[C---:B------:R-:W-:Y:S01]  /*a750*/  HMMA.16816.F32.BF16 R24, R152.reuse, R142, R24 ;  /* 0x0000008e9818723c */ /* 0x040fe20000041818 */
[----:B------:R-:W4:Y:S07]  /*a760*/  LDSM.16.M88.4 R140, [R182+0x2800] ;  /* 0x00280000b68c783b */ /* 0x000f2e0000000200 */
[C---:B--2---:R-:W-:Y:S08]  /*a770*/  HMMA.16816.F32.BF16 R28, R152.reuse, R144, R28 ;  /* 0x00000090981c723c */ /* 0x044ff0000004181c */
[----:B------:R-:W-:Y:S01]  /*a780*/  HMMA.16816.F32.BF16 R32, R152, R146, R32 ;  /* 0x000000929820723c */ /* 0x000fe20000041820 */
[----:B------:R-:W2:Y:S07]  /*a790*/  LDSM.16.M88.4 R144, [R182+0x3000] ;  /* 0x00300000b690783b */ /* 0x000eae0000000200 */
[C---:B------:R-:W-:Y:S01]  /*a7a0*/  HMMA.16816.F32.BF16 R4, R160.reuse, R172, R4 ;  /* 0x000000aca004723c */ /* 0x040fe20000041804 */
        /* <DEDUP_REMOVED lines=8> */
[----:B------:R-:W2:Y:S07]  /*a830*/  LDSM.16.M88.4 R136, [R2+0x5000] ;  /* 0x005000000288783b */ /* 0x000eae0000000200 */
[C---:B------:R-:W-:Y:S08]  /*a840*/  HMMA.16816.F32.BF16 R28, R160.reuse, R148, R28 ;  /* 0x00000094a01c723c */ /* 0x040ff0000004181c */
[----:B------:R-:W-:Y:S01]  /*a850*/  HMMA.16816.F32.BF16 R32, R160, R150, R32 ;  /* 0x00000096a020723c */ /* 0x000fe20000041820 */
[----:B------:R-:W3:Y:S07]  /*a860*/  LDSM.16.M88.4 R148, [R2+0x5800] ;  /* 0x005800000294783b */ /* 0x000eee0000000200 */
[C---:B-1----:R-:W-:Y:S01]  /*a870*/  HMMA.16816.F32.BF16 R4, R156.reuse, R164, R4 ;  /* 0x000000a49c04723c */ /* 0x042fe20000041804 */
[----:B------:R-:W1:Y:S07]  /*a880*/  LDSM.16.M88.4 R160, [R188+0x8000] ;  /* 0x00800000bca0783b */ /* 0x000e6e0000000200 */
[C---:B------:R-:W-:Y:S01]  /*a890*/  HMMA.16816.F32.BF16 R8, R156.reuse, R166, R8 ;  /* 0x000000a69c08723c */ /* 0x040fe20000041808 */
[----:B------:R-:W-:Y:S07]  /*a8a0*/  LDSM.16.M88.4 R164, [R181+0x4000] ;  /* 0x00400000b5a4783b */ /* 0x000fee0000000200 */
[C---:B----4-:R-:W-:Y:S08]  /*a8b0*/  HMMA.16816.F32.BF16 R12, R156.reuse, R140, R12 ;  /* 0x0000008c9c0c723c */ /* 0x050ff0000004180c */
[C---:B------:R-:W-:Y:S01]  /*a8c0*/  HMMA.16816.F32.BF16 R16, R156.reuse, R142, R16 ;  /* 0x0000008e9c10723c */ /* 0x040fe20000041810 */
[----:B------:R-:W4:Y:S07]  /*a8d0*/  LDSM.16.M88.4 R140, [R180+0x4800] ;  /* 0x00480000b48c783b */ /* 0x000f2e0000000200 */
[C---:B--2---:R-:W-:Y:S08]  /*a8e0*/  HMMA.16816.F32.BF16 R20, R156.reuse, R144, R20 ;  /* 0x000000909c14723c */ /* 0x044ff00000041814 */
[C---:B------:R-:W-:Y:S01]  /*a8f0*/  HMMA.16816.F32.BF16 R24, R156.reuse, R146, R24 ;  /* 0x000000929c18723c */ /* 0x040fe20000041818 */
[----:B------:R-:W2:Y:S07]  /*a900*/  LDSM.16.M88.4 R144, [R180+0x5000] ;  /* 0x00500000b490783b */ /* 0x000eae0000000200 */
[C---:B-----5:R-:W-:Y:S08]  /*a910*/  HMMA.16816.F32.BF16 R28, R156.reuse, R152, R28 ;  /* 0x000000989c1c723c */ /* 0x060ff0000004181c */
[----:B------:R-:W-:Y:S01]  /*a920*/  HMMA.16816.F32.BF16 R32, R156, R154, R32 ;  /* 0x0000009a9c20723c */ /* 0x000fe20000041820 */
[----:B------:R-:W5:Y:S07]  /*a930*/  LDSM.16.M88.4 R152, [R180+0x5800] ;  /* 0x00580000b498783b */ /* 0x000f6e0000000200 */
[C---:B------:R-:W-:Y:S01]  /*a940*/  HMMA.16816.F32.BF16 R4, R168.reuse, R176, R4 ;  /* 0x000000b0a804723c */ /* 0x040fe20000041804 */
[----:B------:R-:W1:Y:S07]  /*a950*/  LDSM.16.M88.4 R156, [R190+0x8000] ;  /* 0x00800000be9c783b */ /* 0x000e6e0000000200 */
        /* <DEDUP_REMOVED lines=13> */
[C---:B------:R-:W-:Y:S08]  /*aa30*/  HMMA.16816.F32.BF16 R8, R160.reuse, R174, R8 ;  /* 0x000000aea008723c */ /* 0x040ff00000041808 */
[C---:B----4-:R-:W-:Y:S08]  /*aa40*/  HMMA.16816.F32.BF16 R12, R160.reuse, R140, R12 ;  /* 0x0000008ca00c723c */ /* 0x050ff0000004180c */
[C---:B------:R-:W-:Y:S08]  /*aa50*/  HMMA.16816.F32.BF16 R16, R160.reuse, R142, R16 ;  /* 0x0000008ea010723c */ /* 0x040ff00000041810 */
[C---:B--2---:R-:W-:Y:S08]  /*aa60*/  HMMA.16816.F32.BF16 R20, R160.reuse, R144, R20 ;  /* 0x00000090a014723c */ /* 0x044ff00000041814 */
[C---:B------:R-:W-:Y:S08]  /*aa70*/  HMMA.16816.F32.BF16 R24, R160.reuse, R146, R24 ;  /* 0x00000092a018723c */ /* 0x040ff00000041818 */
[C---:B-----5:R-:W-:Y:S08]  /*aa80*/  HMMA.16816.F32.BF16 R28, R160.reuse, R152, R28 ;  /* 0x00000098a01c723c */ /* 0x060ff0000004181c */
[----:B------:R-:W-:Y:S08]  /*aa90*/  HMMA.16816.F32.BF16 R32, R160, R154, R32 ;  /* 0x0000009aa020723c */ /* 0x000ff00000041820 */
[C---:B------:R-:W-:Y:S08]  /*aaa0*/  HMMA.16816.F32.BF16 R4, R156.reuse, R164, R4 ;  /* 0x000000a49c04723c */ /* 0x040ff00000041804 */
        /* <DEDUP_REMOVED lines=228> */
[----:B------:R-:W-:Y:S01]  /*b8f0*/  FMUL.FTZ R88, R2, R88 ;  /* 0x0000005802587220 */ /* 0x000fe20000410000 */
[----:B-1----:R-:W-:Y:S01]  /*b900*/  IADD3 R3, R194, R184, RZ ;  /* 0x000000b8c2037210 */ /* 0x002fe20007ffe0ff */
[----:B------:R-:W-:Y:S01]  /*b910*/  FMUL.FTZ R89, R2, R89 ;  /* 0x0000005902597220 */ /* 0x000fe20000410000 */
[----:B--2---:R-:W-:Y:S01]  /*b920*/  F2FP.BF16.PACK_AB R105, R178, R177 ;  /* 0x000000b1b269723e */ /* 0x004fe200000010ff */
[----:B------:R-:W-:Y:S01]  /*b930*/  FMUL.FTZ R90, R0, R90 ;  /* 0x0000005a005a7220 */ /* 0x000fe20000410000 */
        /* <DEDUP_REMOVED lines=13> */
[----:B------:R-:W-:Y:S08]  /*ba10*/  LDSM.16.MT88.4 R132, [R152+0x2800] ;  /* 0x002800009884783b */ /* 0x000ff00000004200 */
        /* <DEDUP_REMOVED lines=11> */
[----:B------:R-:W-:Y:S03]  /*bad0*/  FMUL.FTZ R21, R2, R121 ;  /* 0x0000007902157220 */ /* 0x000fe60000410000 */
[C---:B------:R-:W-:Y:S02]  /*bae0*/  FMUL.FTZ R22, R0.reuse, R122 ;  /* 0x0000007a00167220 */ /* 0x040fe40000410000 */
[----:B------:R-:W-:Y:S02]  /*baf0*/  FMUL.FTZ R23, R0, R123 ;  /* 0x0000007b00177220 */ /* 0x000fe40000410000 */
[----:B------:R-:W-:Y:S05]  /*bb00*/  LDSM.16.MT88.4 R120, [R152+0x800] ;  /* 0x000800009878783b */ /* 0x000fea0000004200 */
[C---:B------:R-:W-:Y:S07]  /*bb10*/  HMMA.16816.F32.BF16 R20, R104.reuse, R28, R20 ;  /* 0x0000001c6814723c */ /* 0x040fee0000041814 */
[C---:B------:R-:W-:Y:S01]  /*bb20*/  FMUL.FTZ R28, R2.reuse, R128 ;  /* 0x00000080021c7220 */ /* 0x040fe20000410000 */
[C---:B------:R-:W-:Y:S04]  /*bb30*/  HMMA.16816.F32.BF16 R24, R104.reuse, R30, R24 ;  /* 0x0000001e6818723c */ /* 0x040fe80000041818 */
[----:B------:R-:W-:Y:S03]  /*bb40*/  FMUL.FTZ R29, R2, R129 ;  /* 0x00000081021d7220 */ /* 0x000fe60000410000 */
[C---:B------:R-:W-:Y:S02]  /*bb50*/  FMUL.FTZ R30, R0.reuse, R130 ;  /* 0x00000082001e7220 */ /* 0x040fe40000410000 */
[C---:B------:R-:W-:Y:S02]  /*bb60*/  FMUL.FTZ R31, R0.reuse, R131 ;  /* 0x00000083001f7220 */ /* 0x040fe40000410000 */
[----:B------:R-:W-:Y:S01]  /*bb70*/  LDSM.16.MT88.4 R128, [R3+0x2800] ;  /* 0x002800000380783b */ /* 0x000fe20000004200 */
[----:B------:R-:W-:Y:S04]  /*bb80*/  FFMA.FTZ R0, R0, R213, R177 ;  /* 0x000000d500007223 */ /* 0x000fe800000100b1 */
[C---:B------:R-:W-:Y:S08]  /*bb90*/  HMMA.16816.F32.BF16 R28, R104.reuse, R108, R28 ;  /* 0x0000006c681c723c */ /* 0x040ff0000004181c */
        /* <DEDUP_REMOVED lines=11> */
[C---:B-1----:R-:W-:Y:S07]  /*bc50*/  HMMA.16816.F32.BF16 R60, R104.reuse, R112, R60 ;  /* 0x00000070683c723c */ /* 0x042fee000004183c */
[--C-:B------:R-:W-:Y:S01]  /*bc60*/  FFMA.FTZ R112, R145, c[0x0][0x2d0], -R144.reuse ;  /* 0x0000b40091707a23 */ /* 0x100fe20000010890 */
[C---:B------:R-:W-:Y:S03]  /*bc70*/  HMMA.16816.F32.BF16 R64, R104.reuse, R114, R64 ;  /* 0x000000726840723c */ /* 0x040fe60000041840 */
[----:B------:R1:W-:Y:S05]  /*bc80*/  MUFU.EX2 R175, R112 ;  /* 0x0000007000af7308 */ /* 0x0003ea0000000800 */
[C---:B---3--:R-:W-:Y:S07]  /*bc90*/  HMMA.16816.F32.BF16 R68, R104.reuse, R116, R68 ;  /* 0x000000746844723c */ /* 0x048fee0000041844 */
[--C-:B------:R-:W-:Y:S01]  /*bca0*/  FFMA.FTZ R116, R147, c[0x0][0x2d0], -R144.reuse ;  /* 0x0000b40093747a23 */ /* 0x100fe20000010890 */
[C---:B------:R-:W-:Y:S03]  /*bcb0*/  HMMA.16816.F32.BF16 R72, R104.reuse, R118, R72 ;  /* 0x000000766848723c */ /* 0x040fe60000041848 */
[----:B------:R3:W-:Y:S05]  /*bcc0*/  MUFU.EX2 R176, R116 ;  /* 0x0000007400b07308 */ /* 0x0007ea0000000800 */
[C---:B--2---:R-:W-:Y:S04]  /*bcd0*/  HMMA.16816.F32.BF16 R76, R104.reuse, R108, R76 ;  /* 0x0000006c684c723c */ /* 0x044fe8000004184c */
[--C-:B-1----:R-:W-:Y:S03]  /*bce0*/  FFMA.FTZ R112, R146, c[0x0][0x2d0], -R144.reuse ;  /* 0x0000b40092707a23 */ /* 0x102fe60000010890 */
[--C-:B------:R-:W-:Y:S01]  /*bcf0*/  FFMA.FTZ R108, R149, c[0x0][0x2d0], -R141.reuse ;  /* 0x0000b400956c7a23 */ /* 0x100fe2000001088d */
[C---:B------:R-:W-:Y:S01]  /*bd00*/  HMMA.16816.F32.BF16 R80, R104.reuse, R110, R80 ;  /* 0x0000006e6850723c */ /* 0x040fe20000041850 */
[----:B------:R1:W2:Y:S10]  /*bd10*/  MUFU.EX2 R174, R112 ;  /* 0x0000007000ae7308 */ /* 0x0002b40000000800 */
[----:B------:R4:W-:Y:S01]  /*bd20*/  MUFU.EX2 R170, R108 ;  /* 0x0000006c00aa7308 */ /* 0x0009e20000000800 */
[--C-:B---3--:R-:W-:Y:S09]  /*bd30*/  FFMA.FTZ R116, R148, c[0x0][0x2d0], -R144.reuse ;  /* 0x0000b40094747a23 */ /* 0x108ff20000010890 */
[----:B------:R3:W5:Y:S01]  /*bd40*/  MUFU.EX2 R173, R116 ;  /* 0x0000007400ad7308 */ /* 0x0007620000000800 */
[----:B-1----:R-:W1:Y:S01]  /*bd50*/  LDSM.16.MT88.4 R112, [R102+0x4000] ;  /* 0x004000006670783b */ /* 0x002e620000004200 */
[--C-:B----4-:R-:W-:Y:S08]  /*bd60*/  FFMA.FTZ R108, R151, c[0x0][0x2d0], -R141.reuse ;  /* 0x0000b400976c7a23 */ /* 0x110ff0000001088d */
[----:B------:R4:W1:Y:S01]  /*bd70*/  MUFU.EX2 R171, R108 ;  /* 0x0000006c00ab7308 */ /* 0x0008620000000800 */
[----:B---3--:R-:W3:Y:S01]  /*bd80*/  LDSM.16.MT88.4 R116, [R103+0x4000] ;  /* 0x004000006774783b */ /* 0x008ee20000004200 */
[--C-:B----4-:R-:W-:Y:S01]  /*bd90*/  FFMA.FTZ R108, R150, c[0x0][0x2d0], -R141.reuse ;  /* 0x0000b400966c7a23 */ /* 0x110fe2000001088d */
[C---:B-1----:R-:W-:Y:S06]  /*bda0*/  HMMA.16816.F32.BF16 R84, R104.reuse, R112, R84 ;  /* 0x000000706854723c */ /* 0x042fec0000041854 */
[----:B------:R-:W-:Y:S01]  /*bdb0*/  LDSM.16.MT88.4 R148, [R102+0x3800] ;  /* 0x003800006694783b */ /* 0x000fe20000004200 */
[----:B------:R1:W-:Y:S01]  /*bdc0*/  MUFU.EX2 R172, R108 ;  /* 0x0000006c00ac7308 */ /* 0x0003e20000000800 */
[--C-:B------:R-:W-:Y:S01]  /*bdd0*/  FFMA.FTZ R112, R153, c[0x0][0x2d0], -R141.reuse ;  /* 0x0000b40099707a23 */ /* 0x100fe2000001088d */
[C---:B------:R-:W-:Y:S08]  /*bde0*/  HMMA.16816.F32.BF16 R88, R104.reuse, R114, R88 ;  /* 0x000000726858723c */ /* 0x040ff00000041858 */
[----:B------:R4:W4:Y:S01]  /*bdf0*/  MUFU.EX2 R169, R112 ;  /* 0x0000007000a97308 */ /* 0x0009220000000800 */
[C---:B---3--:R-:W-:Y:S01]  /*be00*/  HMMA.16816.F32.BF16 R92, R104.reuse, R116, R92 ;  /* 0x00000074685c723c */ /* 0x048fe2000004185c */
[----:B-1----:R-:W1:Y:S07]  /*be10*/  LDSM.16.MT88.4 R108, [R3+0x800] ;  /* 0x00080000036c783b */ /* 0x002e6e0000004200 */
[----:B------:R-:W-:Y:S01]  /*be20*/  HMMA.16816.F32.BF16 R96, R104, R118, R96 ;  /* 0x000000766860723c */ /* 0x000fe20000041860 */
[----:B------:R-:W-:Y:S06]  /*be30*/  LDSM.16.MT88.4 R116, [R102+0x2800] ;  /* 0x002800006674783b */ /* 0x000fec0000004200 */
[----:B--2---:R-:W-:Y:S02]  /*be40*/  F2FP.BF16.PACK_AB R104, R174, R175 ;  /* 0x000000afae68723e */ /* 0x004fe400000010ff */
[----:B-----5:R-:W-:Y:S03]  /*be50*/  F2FP.BF16.PACK_AB R106, R173, R176 ;  /* 0x000000b0ad6a723e */ /* 0x020fe600000010ff */
[----:B------:R-:W-:Y:S01]  /*be60*/  F2FP.BF16.PACK_AB R105, R171, R170 ;  /* 0x000000aaab69723e */ /* 0x000fe200000010ff */
[----:B----4-:R-:W2:Y:S01]  /*be70*/  LDSM.16.MT88.4 R112, [R102+0x800] ;  /* 0x000800006670783b */ /* 0x010ea20000004200 */
[----:B------:R-:W-:Y:S07]  /*be80*/  F2FP.BF16.PACK_AB R107, R169, R172 ;  /* 0x000000aca96b723e */ /* 0x000fee00000010ff */
[C---:B-1----:R-:W-:Y:S08]  /*be90*/  HMMA.16816.F32.BF16 R4, R104.reuse, R108, R4 ;  /* 0x0000006c6804723c */ /* 0x042ff00000041804 */
[C---:B------:R-:W-:Y:S01]  /*bea0*/  HMMA.16816.F32.BF16 R8, R104.reuse, R110, R8 ;  /* 0x0000006e6808723c */ /* 0x040fe20000041808 */
[----:B------:R-:W1:Y:S07]  /*beb0*/  LDSM.16.MT88.4 R108, [R103+0x2800] ;  /* 0x00280000676c783b */ /* 0x000e6e0000004200 */
[C---:B------:R-:W-:Y:S07]  /*bec0*/  HMMA.16816.F32.BF16 R12, R104.reuse, R120, R12 ;  /* 0x00000078680c723c */ /* 0x040fee000004180c */
[--C-:B------:R-:W-:Y:S01]  /*bed0*/  FFMA.FTZ R120, R154, c[0x0][0x2d0], -R144.reuse ;  /* 0x0000b4009a787a23 */ /* 0x100fe20000010890 */
[C---:B------:R-:W-:Y:S03]  /*bee0*/  HMMA.16816.F32.BF16 R16, R104.reuse, R122, R16 ;  /* 0x0000007a6810723c */ /* 0x040fe60000041810 */
[----:B------:R3:W-:Y:S05]  /*bef0*/  MUFU.EX2 R168, R120 ;  /* 0x0000007800a87308 */ /* 0x0007ea0000000800 */
[C---:B--2---:R-:W-:Y:S08]  /*bf00*/  HMMA.16816.F32.BF16 R20, R104.reuse, R112, R20 ;  /* 0x000000706814723c */ /* 0x044ff00000041814 */
[C---:B------:R-:W-:Y:S01]  /*bf10*/  HMMA.16816.F32.BF16 R24, R104.reuse, R114, R24 ;  /* 0x000000726818723c */ /* 0x040fe20000041818 */
[----:B------:R-:W2:Y:S07]  /*bf20*/  LDSM.16.MT88.4 R112, [R3+0x4800] ;  /* 0x004800000370783b */ /* 0x000eae0000004200 */
        /* <DEDUP_REMOVED lines=10> */
[C---:B------:R-:W-:Y:S07]  /*bfd0*/  HMMA.16816.F32.BF16 R52, R104.reuse, R116, R52 ;  /* 0x000000746834723c */ /* 0x040fee0000041834 */
[--C-:B------:R-:W-:Y:S01]  /*bfe0*/  FFMA.FTZ R116, R157, c[0x0][0x2d0], -R144.reuse ;  /* 0x0000b4009d747a23 */ /* 0x100fe20000010890 */
[C---:B------:R-:W-:Y:S03]  /*bff0*/  HMMA.16816.F32.BF16 R56, R104.reuse, R118, R56 ;  /* 0x000000766838723c */ /* 0x040fe60000041838 */
[----:B------:R4:W5:Y:S05]  /*c000*/  MUFU.EX2 R167, R116 ;  /* 0x0000007400a77308 */ /* 0x00096a0000000800 */
[C---:B-1----:R-:W-:Y:S07]  /*c010*/  HMMA.16816.F32.BF16 R60, R104.reuse, R108, R60 ;  /* 0x0000006c683c723c */ /* 0x042fee000004183c */
[--C-:B------:R-:W-:Y:S01]  /*c020*/  FFMA.FTZ R108, R156, c[0x0][0x2d0], -R144.reuse ;  /* 0x0000b4009c6c7a23 */ /* 0x100fe20000010890 */
[C---:B------:R-:W-:Y:S03]  /*c030*/  HMMA.16816.F32.BF16 R64, R104.reuse, R110, R64 ;  /* 0x0000006e6840723c */ /* 0x040fe60000041840 */
[----:B------:R1:W-:Y:S05]  /*c040*/  MUFU.EX2 R165, R108 ;  /* 0x0000006c00a57308 */ /* 0x0003ea0000000800 */
[C---:B--2---:R-:W-:Y:S04]  /*c050*/  HMMA.16816.F32.BF16 R68, R104.reuse, R112, R68 ;  /* 0x000000706844723c */ /* 0x044fe80000041844 */
[--C-:B----4-:R-:W-:Y:S03]  /*c060*/  FFMA.FTZ R116, R155, c[0x0][0x2d0], -R144.reuse ;  /* 0x0000b4009b747a23 */ /* 0x110fe60000010890 */
[--C-:B------:R-:W-:Y:S01]  /*c070*/  FFMA.FTZ R112, R160, c[0x0][0x2d0], -R141.reuse ;  /* 0x0000b400a0707a23 */ /* 0x100fe2000001088d */
[C---:B------:R-:W-:Y:S01]  /*c080*/  HMMA.16816.F32.BF16 R72, R104.reuse, R114, R72 ;  /* 0x000000726848723c */ /* 0x040fe20000041848 */
[----:B------:R2:W4:Y:S07]  /*c090*/  MUFU.EX2 R166, R116 ;  /* 0x0000007400a67308 */ /* 0x00052e0000000800 */
[C---:B---3--:R-:W-:Y:S03]  /*c0a0*/  HMMA.16816.F32.BF16 R76, R104.reuse, R120, R76 ;  /* 0x00000078684c723c */ /* 0x048fe6000004184c */
[----:B------:R3:W-:Y:S01]  /*c0b0*/  MUFU.EX2 R163, R112 ;  /* 0x0000007000a37308 */ /* 0x0007e20000000800 */
[--C-:B-1----:R-:W-:Y:S03]  /*c0c0*/  FFMA.FTZ R108, R158, c[0x0][0x2d0], -R141.reuse ;  /* 0x0000b4009e6c7a23 */ /* 0x102fe6000001088d */
[--C-:B------:R-:W-:Y:S01]  /*c0d0*/  FFMA.FTZ R120, R161, c[0x0][0x2d0], -R141.reuse ;  /* 0x0000b400a1787a23 */ /* 0x100fe2000001088d */
[C---:B------:R-:W-:Y:S05]  /*c0e0*/  HMMA.16816.F32.BF16 R80, R104.reuse, R122, R80 ;  /* 0x0000007a6850723c */ /* 0x040fea0000041850 */
[----:B------:R1:W1:Y:S01]  /*c0f0*/  MUFU.EX2 R164, R108 ;  /* 0x0000006c00a47308 */ /* 0x0002620000000800 */
[----:B--2---:R-:W2:Y:S09]  /*c100*/  LDSM.16.MT88.4 R116, [R102+0x4800] ;  /* 0x004800006674783b */ /* 0x004eb20000004200 */
[----:B------:R4:W-:Y:S01]  /*c110*/  MUFU.EX2 R161, R120 ;  /* 0x0000007800a17308 */ /* 0x0009e20000000800 */
[--C-:B---3--:R-:W-:Y:S09]  /*c120*/  FFMA.FTZ R112, R159, c[0x0][0x2d0], -R141.reuse ;  /* 0x0000b4009f707a23 */ /* 0x108ff2000001088d */
[----:B------:R3:W2:Y:S01]  /*c130*/  MUFU.EX2 R162, R112 ;  /* 0x0000007000a27308 */ /* 0x0006a20000000800 */
[----:B-1----:R-:W1:Y:S08]  /*c140*/  LDSM.16.MT88.4 R108, [R103+0x4800] ;  /* 0x00480000676c783b */ /* 0x002e700000004200 */
[----:B----4-:R-:W-:Y:S01]  /*c150*/  LDSM.16.MT88.4 R120, [R102+0x1000] ;  /* 0x001000006678783b */ /* 0x010fe20000004200 */
[C---:B--2---:R-:W-:Y:S07]  /*c160*/  HMMA.16816.F32.BF16 R84, R104.reuse, R116, R84 ;  /* 0x000000746854723c */ /* 0x044fee0000041854 */
[----:B---3--:R-:W2:Y:S01]  /*c170*/  LDSM.16.MT88.4 R112, [R3+0x1000] ;  /* 0x001000000370783b */ /* 0x008ea20000004200 */
[C---:B------:R-:W-:Y:S07]  /*c180*/  HMMA.16816.F32.BF16 R88, R104.reuse, R118, R88 ;  /* 0x000000766858723c */ /* 0x040fee0000041858 */
[----:B------:R-:W3:Y:S01]  /*c190*/  LDSM.16.MT88.4 R116, [R102+0x3000] ;  /* 0x003000006674783b */ /* 0x000ee20000004200 */
[C---:B-1----:R-:W-:Y:S08]  /*c1a0*/  HMMA.16816.F32.BF16 R92, R104.reuse, R108, R92 ;  /* 0x0000006c685c723c */ /* 0x042ff0000004185c */
[----:B------:R-:W-:Y:S01]  /*c1b0*/  HMMA.16816.F32.BF16 R96, R104, R110, R96 ;  /* 0x0000006e6860723c */ /* 0x000fe20000041860 */
[----:B------:R-:W1:Y:S06]  /*c1c0*/  LDSM.16.MT88.4 R108, [R103+0x3000] ;  /* 0x00300000676c783b */ /* 0x000e6c0000004200 */
[----:B-----5:R-:W-:Y:S02]  /*c1d0*/  F2FP.BF16.PACK_AB R104, R167, R168 ;  /* 0x000000a8a768723e */ /* 0x020fe400000010ff */
[----:B------:R-:W-:Y:S03]  /*c1e0*/  F2FP.BF16.PACK_AB R106, R165, R166 ;  /* 0x000000a6a56a723e */ /* 0x000fe600000010ff */
        /* <DEDUP_REMOVED lines=14> */
[----:B----4-:R-:W-:Y:S07]  /*c2d0*/  LDSM.16.MT88.4 R124, [R102+0x1800] ;  /* 0x00180000667c783b */ /* 0x010fee0000004200 */
[C---:B------:R-:W-:Y:S08]  /*c2e0*/  HMMA.16816.F32.BF16 R32, R104.reuse, R130, R32 ;  /* 0x000000826820723c */ /* 0x040ff00000041820 */
[C---:B------:R-:W-:Y:S01]  /*c2f0*/  HMMA.16816.F32.BF16 R36, R104.reuse, R132, R36 ;  /* 0x000000846824723c */ /* 0x040fe20000041824 */
[----:B-----5:R-:W4:Y:S07]  /*c300*/  LDSM.16.MT88.4 R120, [R152+0x5000] ;  /* 0x005000009878783b */ /* 0x020f2e0000004200 */
[C---:B------:R-:W-:Y:S01]  /*c310*/  HMMA.16816.F32.BF16 R40, R104.reuse, R134, R40 ;  /* 0x000000866828723c */ /* 0x040fe20000041828 */
[----:B------:R-:W-:Y:S07]  /*c320*/  LDSM.16.MT88.4 R132, [R103+0x1800] ;  /* 0x001800006784783b */ /* 0x000fee0000004200 */
[C---:B------:R-:W-:Y:S08]  /*c330*/  HMMA.16816.F32.BF16 R44, R104.reuse, R136, R44 ;  /* 0x00000088682c723c */ /* 0x040ff0000004182c */
[C---:B------:R-:W-:Y:S08]  /*c340*/  HMMA.16816.F32.BF16 R48, R104.reuse, R138, R48 ;  /* 0x0000008a6830723c */ /* 0x040ff00000041830 */
[C---:B---3--:R-:W-:Y:S07]  /*c350*/  HMMA.16816.F32.BF16 R52, R104.reuse, R116, R52 ;  /* 0x000000746834723c */ /* 0x048fee0000041834 */
        /* <DEDUP_REMOVED lines=8> */
[----:B---3--:R-:W-:Y:S01]  /*c3e0*/  FFMA.FTZ R116, R203, c[0x0][0x2d0], -R144 ;  /* 0x0000b400cb747a23 */ /* 0x008fe20000010890 */
[----:B-----5:R-:W-:Y:S01]  /*c3f0*/  F2FP.BF16.PACK_AB R136, R159, R160 ;  /* 0x000000a09f88723e */ /* 0x020fe200000010ff */
[----:B------:R-:W-:Y:S01]  /*c400*/  LDSM.16.MT88.4 R144, [R152+0x3800] ;  /* 0x003800009890783b */ /* 0x000fe20000004200 */
[--C-:B------:R-:W-:Y:S01]  /*c410*/  FFMA.FTZ R112, R208, c[0x0][0x2d0], -R141.reuse ;  /* 0x0000b400d0707a23 */ /* 0x100fe2000001088d */
[C---:B------:R-:W-:Y:S01]  /*c420*/  HMMA.16816.F32.BF16 R72, R104.reuse, R114, R72 ;  /* 0x000000726848723c */ /* 0x040fe20000041848 */
[----:B------:R2:W3:Y:S07]  /*c430*/  MUFU.EX2 R158, R116 ;  /* 0x00000074009e7308 */ /* 0x0004ee0000000800 */
[C---:B----4-:R-:W-:Y:S03]  /*c440*/  HMMA.16816.F32.BF16 R76, R104.reuse, R120, R76 ;  /* 0x00000078684c723c */ /* 0x050fe6000004184c */
[----:B------:R4:W5:Y:S01]  /*c450*/  MUFU.EX2 R155, R112 ;  /* 0x00000070009b7308 */ /* 0x0009620000000800 */
[----:B-1----:R-:W-:Y:S03]  /*c460*/  LDSM.16.MT88.4 R108, [R103+0x5000] ;  /* 0x00500000676c783b */ /* 0x002fe60000004200 */
[--C-:B------:R-:W-:Y:S01]  /*c470*/  FFMA.FTZ R120, R206, c[0x0][0x2d0], -R141.reuse ;  /* 0x0000b400ce787a23 */ /* 0x100fe2000001088d */
[C---:B------:R-:W-:Y:S05]  /*c480*/  HMMA.16816.F32.BF16 R80, R104.reuse, R122, R80 ;  /* 0x0000007a6850723c */ /* 0x040fea0000041850 */
[----:B------:R1:W-:Y:S01]  /*c490*/  MUFU.EX2 R153, R120 ;  /* 0x0000007800997308 */ /* 0x0003e20000000800 */
[----:B--2---:R-:W2:Y:S01]  /*c4a0*/  LDSM.16.MT88.4 R116, [R102+0x5000] ;  /* 0x005000006674783b */ /* 0x004ea20000004200 */
[----:B---3--:R-:W-:Y:S01]  /*c4b0*/  F2FP.BF16.PACK_AB R138, R157, R158 ;  /* 0x0000009e9d8a723e */ /* 0x008fe200000010ff */
[----:B----4-:R-:W-:Y:S01]  /*c4c0*/  FFMA.FTZ R112, R205, c[0x0][0x2d0], -R141 ;  /* 0x0000b400cd707a23 */ /* 0x010fe2000001088d */
[----:B-----5:R-:W-:Y:S05]  /*c4d0*/  F2FP.BF16.PACK_AB R137, R155, R156 ;  /* 0x0000009c9b89723e */ /* 0x020fea00000010ff */
[----:B------:R-:W-:Y:S01]  /*c4e0*/  LDSM.16.MT88.4 R140, [R3+0x3800] ;  /* 0x00380000038c783b */ /* 0x000fe20000004200 */
[----:B------:R3:W4:Y:S07]  /*c4f0*/  MUFU.EX2 R154, R112 ;  /* 0x00000070009a7308 */ /* 0x00072e0000000800 */
[----:B-1----:R-:W-:Y:S08]  /*c500*/  LDSM.16.MT88.4 R120, [R152+0x1800] ;  /* 0x001800009878783b */ /* 0x002ff00000004200 */
[----:B---3--:R-:W1:Y:S01]  /*c510*/  LDSM.16.MT88.4 R112, [R3+0x1800] ;  /* 0x001800000370783b */ /* 0x008e620000004200 */
[----:B----4-:R-:W-:Y:S01]  /*c520*/  F2FP.BF16.PACK_AB R139, R153, R154 ;  /* 0x0000009a998b723e */ /* 0x010fe200000010ff */
[C---:B--2---:R-:W-:Y:S08]  /*c530*/  HMMA.16816.F32.BF16 R84, R104.reuse, R116, R84 ;  /* 0x000000746854723c */ /* 0x044ff00000041854 */
[C---:B------:R-:W-:Y:S08]  /*c540*/  HMMA.16816.F32.BF16 R88, R104.reuse, R118, R88 ;  /* 0x000000766858723c */ /* 0x040ff00000041858 */
[C---:B------:R-:W-:Y:S08]  /*c550*/  HMMA.16816.F32.BF16 R92, R104.reuse, R108, R92 ;  /* 0x0000006c685c723c */ /* 0x040ff0000004185c */
[----:B------:R-:W-:Y:S08]  /*c560*/  HMMA.16816.F32.BF16 R96, R104, R110, R96 ;  /* 0x0000006e6860723c */ /* 0x000ff00000041860 */
[C---:B-1----:R-:W-:Y:S01]  /*c570*/  HMMA.16816.F32.BF16 R104, R136.reuse, R112, R4 ;  /* 0x000000708868723c */ /* 0x042fe20000041804 */
[----:B------:R-:W1:Y:S07]  /*c580*/  LDSM.16.MT88.4 R4, [R103+0x3800] ;  /* 0x003800006704783b */ /* 0x000e6e0000004200 */
[C---:B------:R-:W-:Y:S01]  /*c590*/  HMMA.16816.F32.BF16 R108, R136.reuse, R114, R8 ;  /* 0x00000072886c723c */ /* 0x040fe20000041808 */
[----:B------:R2:W3:Y:S07]  /*c5a0*/  LDSM.16.MT88.4 R8, [R3+0x5800] ;  /* 0x005800000308783b */ /* 0x0004ee0000004200 */
[C---:B------:R-:W-:Y:S01]  /*c5b0*/  HMMA.16816.F32.BF16 R112, R136.reuse, R120, R12 ;  /* 0x000000788870723c */ /* 0x040fe2000004180c */
[----:B------:R-:W4:Y:S07]  /*c5c0*/  LDSM.16.MT88.4 R12, [R152+0x5800] ;  /* 0x00580000980c783b */ /* 0x000f2e0000004200 */
[C---:B------:R-:W-:Y:S07]  /*c5d0*/  HMMA.16816.F32.BF16 R116, R136.reuse, R122, R16 ;  /* 0x0000007a8874723c */ /* 0x040fee0000041810 */
[----:B------:R-:W-:Y:S01]  /*c5e0*/  FFMA.FTZ R16, R2, R212, R179 ;  /* 0x000000d402107223 */ /* 0x000fe200000100b3 */
[C---:B------:R-:W-:Y:S04]  /*c5f0*/  HMMA.16816.F32.BF16 R120, R136.reuse, R124, R20 ;  /* 0x0000007c8878723c */ /* 0x040fe80000041814 */
[----:B--2---:R-:W-:Y:S01]  /*c600*/  IADD3 R3, R197, -0x2, RZ ;  /* 0xfffffffec5037810 */ /* 0x004fe20007ffe0ff */
[----:B------:R-:W-:Y:S03]  /*c610*/  FADD.FTZ R16, R182, R16 ;  /* 0x00000010b6107221 */ /* 0x000fe60000010000 */
[C---:B------:R-:W-:Y:S03]  /*c620*/  HMMA.16816.F32.BF16 R124, R136.reuse, R126, R24 ;  /* 0x0000007e887c723c */ /* 0x040fe60000041818 */
[C---:B------:R-:W-:Y:S05]  /*c630*/  ISETP.GE.AND P6, PT, R3.reuse, R200, PT ;  /* 0x000000c80300720c */ /* 0x040fea0003fc6270 */
[C---:B------:R-:W-:Y:S08]  /*c640*/  HMMA.16816.F32.BF16 R128, R136.reuse, R132, R28 ;  /* 0x000000848880723c */ /* 0x040ff0000004181c */
[C---:B------:R-:W-:Y:S01]  /*c650*/  HMMA.16816.F32.BF16 R132, R136.reuse, R134, R32 ;  /* 0x000000868884723c */ /* 0x040fe20000041820 */
[----:B------:R-:W-:Y:S03]  /*c660*/  @P6 MOV R20, c[0x0][0x1e4] ;  /* 0x0000790000146a02 */ /* 0x000fe60000000f00 */
[----:B------:R-:W-:Y:S04]  /*c670*/  @P6 SHF.R.S32.HI R2, RZ, 0x1f, R3 ;  /* 0x0000001fff026819 */ /* 0x000fe80000011403 */
[C---:B------:R-:W-:Y:S04]  /*c680*/  HMMA.16816.F32.BF16 R36, R136.reuse, R140, R36 ;  /* 0x0000008c8824723c */ /* 0x040fe80000041824 */
[----:B------:R-:W-:Y:S04]  /*c690*/  @P6 IMAD R2, R2, c[0x0][0x1e0], RZ ;  /* 0x0000780002026a24 */ /* 0x000fe800078e02ff */
        /* <DEDUP_REMOVED lines=8> */
[C---:B---3--:R-:W-:Y:S07]  /*c720*/  HMMA.16816.F32.BF16 R68, R136.reuse, R8, R68 ;  /* 0x000000088844723c */ /* 0x048fee0000041844 */
[----:B------:R-:W-:Y:S01]  /*c730*/  FADD.FTZ R9, R178, R0 ;  /* 0x00000000b2097221 */ /* 0x000fe20000010000 */
[C---:B------:R-:W-:Y:S04]  /*c740*/  HMMA.16816.F32.BF16 R72, R136.reuse, R10, R72 ;  /* 0x0000000a8848723c */ /* 0x040fe80000041848 */
[C---:B------:R-:W-:Y:S02]  /*c750*/  @P6 IMAD R8, R3.reuse, c[0x0][0x1e4], R2 ;  /* 0x0000790003086a24 */ /* 0x040fe400078e0202 */
[----:B------:R-:W-:Y:S02]  /*c760*/  @P6 IMAD.WIDE.U32 R2, R3, c[0x0][0x1e0], RZ ;  /* 0x0000780003026a25 */ /* 0x000fe400078e00ff */
[C---:B----4-:R-:W-:Y:S04]  /*c770*/  HMMA.16816.F32.BF16 R76, R136.reuse, R12, R76 ;  /* 0x0000000c884c723c */ /* 0x050fe8000004184c */
[----:B------:R-:W-:Y:S02]  /*c780*/  FADD.FTZ R9, R180, R9 ;  /* 0x00000009b4097221 */ /* 0x000fe40000010000 */
[----:B------:R-:W-:Y:S01]  /*c790*/  FADD.FTZ R0, R183, R16 ;  /* 0x00000010b7007221 */ /* 0x000fe20000010000 */
[----:B------:R-:W-:Y:S01]  /*c7a0*/  @P6 MOV R13, c[0x0][0x1e0] ;  /* 0x00007800000d6a02 */ /* 0x000fe20000000f00 */
[----:B------:R-:W-:Y:S01]  /*c7b0*/  FADD.FTZ R9, R181, R9 ;  /* 0x00000009b5097221 */ /* 0x000fe20000010000 */
[C---:B------:R-:W-:Y:S03]  /*c7c0*/  HMMA.16816.F32.BF16 R80, R136.reuse, R14, R80 ;  /* 0x0000000e8850723c */ /* 0x040fe60000041850 */
[----:B------:R-:W-:Y:S01]  /*c7d0*/  FADD.FTZ R16, R199, R0 ;  /* 0x00000000c7107221 */ /* 0x000fe20000010000 */
[----:B------:R-:W-:Y:S02]  /*c7e0*/  @P6 IADD3 R0, R3, R8, RZ ;  /* 0x0000000803006210 */ /* 0x000fe40007ffe0ff */
[C---:B------:R-:W-:Y:S01]  /*c7f0*/  @P6 SHF.L.U32 R3, R2.reuse, 0x6, RZ ;  /* 0x0000000602036819 */ /* 0x040fe200000006ff */
[----:B------:R-:W-:Y:S01]  /*c800*/  FADD.FTZ R8, R175, R16 ;  /* 0x00000010af087221 */ /* 0x000fe20000010000 */
[----:B------:R-:W-:Y:S01]  /*c810*/  @P6 SHF.L.U64.HI R2, R2, 0x6, R0 ;  /* 0x0000000602026819 */ /* 0x000fe20000010200 */
[----:B------:R-:W-:Y:S01]  /*c820*/  FADD.FTZ R16, R170, R9 ;  /* 0x00000009aa107221 */ /* 0x000fe20000010000 */
[C---:B-1----:R-:W-:Y:S03]  /*c830*/  HMMA.16816.F32.BF16 R84, R136.reuse, R4, R84 ;  /* 0x000000048854723c */ /* 0x042fe60000041854 */
[----:B------:R-:W-:Y:S01]  /*c840*/  @P6 IADD3 R0, P5, R3, R218, RZ ;  /* 0x000000da03006210 */ /* 0x000fe20007fbe0ff */
[----:B------:R-:W-:Y:S01]  /*c850*/  FADD.FTZ R18, R171, R16 ;  /* 0x00000010ab127221 */ /* 0x000fe20000010000 */
[C---:B------:R-:W-:Y:S01]  /*c860*/  @P6 LEA R19, P0, R13.reuse, R3, 0x5 ;  /* 0x000000030d136211 */ /* 0x040fe200078028ff */
[----:B------:R-:W-:Y:S01]  /*c870*/  FADD.FTZ R17, R174, R8 ;  /* 0x00000008ae117221 */ /* 0x000fe20000010000 */
[----:B------:R-:W-:Y:S01]  /*c880*/  @P6 LEA R12, P4, R0, c[0x0][0x1c8], 0x1 ;  /* 0x00007200000c6a11 */ /* 0x000fe200078808ff */
[----:B------:R-:W1:Y:S01]  /*c890*/  LDSM.16.MT88.4 R8, [R103+0x5800] ;  /* 0x005800006708783b */ /* 0x000e620000004200 */
[-C--:B------:R-:W-:Y:S01]  /*c8a0*/  @P6 IADD3.X R16, R2, R217.reuse, RZ, P5, !PT ;  /* 0x000000d902106210 */ /* 0x080fe20002ffe4ff */
[C---:B------:R-:W-:Y:S03]  /*c8b0*/  HMMA.16816.F32.BF16 R88, R136.reuse, R6, R88 ;  /* 0x000000068858723c */ /* 0x040fe60000041858 */
[----:B------:R-:W-:Y:S01]  /*c8c0*/  @P6 LEA.HI.X R3, R13, R2, R20, 0x5, P0 ;  /* 0x000000020d036211 */ /* 0x000fe200000f2c14 */
[----:B------:R-:W-:Y:S01]  /*c8d0*/  FADD.FTZ R17, R176, R17 ;  /* 0x00000011b0117221 */ /* 0x000fe20000010000 */
[----:B------:R-:W-:Y:S01]  /*c8e0*/  @P6 LEA.HI.X R13, R0, c[0x0][0x1cc], R16, 0x1, P4 ;  /* 0x00007300000d6a11 */ /* 0x000fe200020f0c10 */
[----:B------:R-:W-:Y:S01]  /*c8f0*/  FADD.FTZ R0, R172, R18 ;  /* 0x00000012ac007221 */ /* 0x000fe20000010000 */
[C---:B------:R-:W-:Y:S01]  /*c900*/  ISETP.GE.AND P0, PT, R198.reuse, 0x1, PT ;  /* 0x00000001c600780c */ /* 0x040fe20003f06270 */
[----:B------:R-:W-:Y:S01]  /*c910*/  FADD.FTZ R15, R173, R17 ;  /* 0x00000011ad0f7221 */ /* 0x000fe20000010000 */
[----:B------:R-:W-:Y:S02]  /*c920*/  IADD3 R2, R198, 0x1, RZ ;  /* 0x00000001c6027810 */ /* 0x000fe40007ffe0ff */
[----:B------:R-:W-:Y:S01]  /*c930*/  @P6 ISETP.GE.AND P4, PT, R210, c[0x0][0x1d4], PT ;  /* 0x00007500d2006a0c */ /* 0x000fe20003f86270 */
[----:B------:R-:W-:Y:S01]  /*c940*/  FADD.FTZ R14, R169, R0 ;  /* 0x00000000a90e7221 */ /* 0x000fe20000010000 */
[----:B------:R-:W-:Y:S01]  /*c950*/  @P6 IADD3 R0, P5, R19, R218, RZ ;  /* 0x000000da13006210 */ /* 0x000fe20007fbe0ff */
[----:B------:R-:W-:Y:S01]  /*c960*/  FADD.FTZ R5, R168, R15 ;  /* 0x0000000fa8057221 */ /* 0x000fe20000010000 */
[----:B------:R-:W-:Y:S01]  /*c970*/  SEL R198, R2, RZ, !P0 ;  /* 0x000000ff02c67207 */ /* 0x000fe20004000000 */
[----:B------:R-:W-:Y:S01]  /*c980*/  FADD.FTZ R4, R164, R14 ;  /* 0x0000000ea4047221 */ /* 0x000fe20000010000 */
[----:B------:R-:W-:Y:S01]  /*c990*/  @P6 IADD3.X R3, R3, R217, RZ, P5, !PT ;  /* 0x000000d903036210 */ /* 0x000fe20002ffe4ff */
[----:B------:R-:W-:Y:S01]  /*c9a0*/  FADD.FTZ R14, R167, R5 ;  /* 0x00000005a70e7221 */ /* 0x000fe20000010000 */
[----:B------:R-:W-:Y:S01]  /*c9b0*/  @P6 LEA R2, P5, R0, c[0x0][0x1c8], 0x1 ;  /* 0x0000720000026a11 */ /* 0x000fe200078a08ff */
[----:B------:R-:W-:Y:S01]  /*c9c0*/  FADD.FTZ R5, R163, R4 ;  /* 0x00000004a3057221 */ /* 0x000fe20000010000 */
[----:B------:R-:W-:Y:S01]  /*c9d0*/  @P6 ISETP.GE.AND P0, PT, R209, c[0x0][0x1d4], PT ;  /* 0x00007500d1006a0c */ /* 0x000fe20003f06270 */
[----:B------:R-:W-:Y:S01]  /*c9e0*/  FADD.FTZ R4, R166, R14 ;  /* 0x0000000ea6047221 */ /* 0x000fe20000010000 */
[----:B------:R-:W-:Y:S01]  /*c9f0*/  @P6 LEA.HI.X R3, R0, c[0x0][0x1cc], R3, 0x1, P5 ;  /* 0x0000730000036a11 */ /* 0x000fe200028f0c03 */
[----:B------:R-:W-:Y:S02]  /*ca00*/  @P6 IMAD R0, R198, 0x6000, R224 ;  /* 0x00006000c6006824 */ /* 0x000fe400078e02e0 */
[----:B------:R-:W-:Y:S02]  /*ca10*/  FADD.FTZ R6, R162, R5 ;  /* 0x00000005a2067221 */ /* 0x000fe40000010000 */
[----:B------:R-:W-:Y:S01]  /*ca20*/  FADD.FTZ R5, R165, R4 ;  /* 0x00000004a5057221 */ /* 0x000fe20000010000 */
[----:B------:R-:W-:Y:S01]  /*ca30*/  @!PT LDS RZ, [RZ] ;  /* 0x00000000fffff984 */ /* 0x000fe20000000800 */
[----:B------:R-:W-:Y:S01]  /*ca40*/  @!PT LDS RZ, [RZ] ;  /* 0x00000000fffff984 */ /* 0x000fe20000000800 */
[----:B------:R-:W-:Y:S01]  /*ca50*/  @!PT LDS RZ, [RZ] ;  /* 0x00000000fffff984 */ /* 0x000fe20000000800 */
[----:B------:R2:W-:Y:S01]  /*ca60*/  @P6 LDGSTS.E.BYPASS.LTC128B.128 [R0], [R12.64], !P4 ;  /* 0x000000000c006fae */ /* 0x0005e2000e101d48 */
[----:B------:R-:W-:Y:S07]  /*ca70*/  FADD.FTZ R4, R161, R6 ;  /* 0x00000006a1047221 */ /* 0x000fee0000010000 */
[----:B------:R2:W-:Y:S01]  /*ca80*/  @P6 LDGSTS.E.BYPASS.LTC128B.128 [R0+0x2000], [R12.64+0x80], !P0 ;  /* 0x020000800c006fae */ /* 0x0005e2000c101d48 */
[C---:B-1----:R-:W-:Y:S07]  /*ca90*/  HMMA.16816.F32.BF16 R92, R136.reuse, R8, R92 ;  /* 0x00000008885c723c */ /* 0x042fee000004185c */
[----:B------:R2:W-:Y:S01]  /*caa0*/  @P6 LDGSTS.E.BYPASS.LTC128B.128 [R0+0x4000], [R12.64+0x100], !P3 ;  /* 0x040001000c006fae */ /* 0x0005e2000d901d48 */
[----:B------:R-:W-:Y:S07]  /*cab0*/  HMMA.16816.F32.BF16 R96, R136, R10, R96 ;  /* 0x0000000a8860723c */ /* 0x000fee0000041860 */
[----:B------:R1:W-:Y:S01]  /*cac0*/  @P6 LDGSTS.E.BYPASS.LTC128B.128 [R0+0x1000], [R2.64], !P4 ;  /* 0x0100000002006fae */ /* 0x0003e2000e101d48 */
[----:B------:R-:W-:Y:S07]  /*cad0*/  ISETP.GE.AND P4, PT, R185, 0x1, PT ;  /* 0x00000001b900780c */ /* 0x000fee0003f86270 */
[----:B------:R1:W-:Y:S01]  /*cae0*/  @P6 LDGSTS.E.BYPASS.LTC128B.128 [R0+0x3000], [R2.64+0x80], !P0 ;  /* 0x0300008002006fae */ /* 0x0003e2000c101d48 */
[----:B------:R-:W-:Y:S02]  /*caf0*/  ISETP.GT.AND P0, PT, R197, R223, PT ;  /* 0x000000dfc500720c */ /* 0x000fe40003f04270 */
[----:B------:R-:W-:Y:S05]  /*cb00*/  MOV R197, R196 ;  /* 0x000000c400c57202 */ /* 0x000fea0000000f00 */
[----:B------:R1:W-:Y:S08]  /*cb10*/  @P6 LDGSTS.E.BYPASS.LTC128B.128 [R0+0x5000], [R2.64+0x100], !P3 ;  /* 0x0500010002006fae */ /* 0x0003f0000d901d48 */
[----:B------:R-:W0:Y:S01]  /*cb20*/  LDGDEPBAR ;  /* 0x00000000000079af */ /* 0x000e220000000000 */
[----:B-1----:R-:W-:Y:S02]  /*cb30*/  FADD.FTZ R2, R160, R5 ;  /* 0x00000005a0027221 */ /* 0x002fe40000010000 */
[----:B--2---:R-:W-:Y:S02]  /*cb40*/  FADD.FTZ R0, R156, R4 ;  /* 0x000000049c007221 */ /* 0x004fe40000010000 */
        /* <DEDUP_REMOVED lines=11> */
.L_x_1687:
[----:B------:R-:W-:-:S13]  /*cc00*/  ISETP.GE.AND P0, PT, R196, R200, PT ;  /* 0x000000c8c400720c */ /* 0x000fda0003f06270 */
[----:B------:R-:W-:Y:S05]  /*cc10*/  @!P0 BRA `(.L_x_1689) ;  /* 0x0000375000008947 */ /* 0x000fea0003800000 */
[----:B------:R-:W-:Y:S02]  /*cc20*/  MOV R3, R100 ;  /* 0x0000006400037202 */ /* 0x000fe40000000f00 */
[----:B------:R-:W-:Y:S02]  /*cc30*/  MOV R2, R101 ;  /* 0x0000006500027202 */ /* 0x000fe40000000f00 */
.L_x_1698:
        /* <DEDUP_REMOVED lines=293> */
.L_x_1692:
[----:B------:R-:W-:Y:S04]  /*de90*/  MOV R10, c[0x0][0x32c] ;  /* 0x0000cb00000a7a02 */ /* 0x000fe80000000f00 */
[----:B------:R-:W-:Y:S11]  /*dea0*/  ISETP.NE.AND P0, PT, R10, 0x1, PT ;  /* 0x000000010a00780c */ /* 0x000ff60003f05270 */
[----:B------:R-:W-:Y:S02]  /*deb0*/  @!UPT UIADD3 URZ, URZ, URZ, URZ ;  /* 0x0000003f3f3ff290 */ /* 0x000fe4000fffe03f */
[----:B------:R-:W-:Y:S05]  /*dec0*/  @P0 IMAD.HI.U32 R10, R5, c[0x0][0x330], RZ ;  /* 0x0000cc00050a0a27 */ /* 0x000fea00078e00ff */
[----:B------:R-:W-:Y:S02]  /*ded0*/  @P0 SHF.R.U32.HI R5, RZ, c[0x0][0x334], R10 ;  /* 0x0000cd00ff050a19 */ /* 0x000fe4000001160a */
.L_x_1693:
[----:B------:R-:W-:Y:S05]  /*dee0*/  BSYNC B0 ;  /* 0x0000000000007941 */ /* 0x000fea0003800000 */
.L_x_1691:
[----:B------:R-:W-:Y:S04]  /*def0*/  IMAD R5, R5, c[0x0][0x32c], -R7 ;  /* 0x0000cb0005057a24 */ /* 0x000fe800078e0a07 */
[----:B------:R-:W-:Y:S05]  /*df00*/  IMAD.IADD R5, R5, 0x1, -R214 ;  /* 0x0000000105057824 */ /* 0x000fea00078e0ad6 */
[----:B------:R-:W-:Y:S02]  /*df10*/  IADD3 R10, R5, c[0x0][0x32c], RZ ;  /* 0x0000cb00050a7a10 */ /* 0x000fe40007ffe0ff */
[----:B------:R-:W-:Y:S02]  /*df20*/  IMNMX R0, R0, R5, !PT ;  /* 0x0000000500007217 */ /* 0x000fe40007800200 */
[----:B------:R-:W-:Y:S02]  /*df30*/  IMNMX R4, R4, R10, PT ;  /* 0x0000000a04047217 */ /* 0x000fe40003800200 */
.L_x_1690:
        /* <DEDUP_REMOVED lines=66> */
.L_x_1696:
[----:B------:R-:W-:Y:S04]  /*e360*/  MOV R6, c[0x0][0x32c] ;  /* 0x0000cb0000067a02 */ /* 0x000fe80000000f00 */
[----:B------:R-:W-:Y:S11]  /*e370*/  ISETP.NE.AND P4, PT, R6, 0x1, PT ;  /* 0x000000010600780c */ /* 0x000ff60003f85270 */
[----:B------:R-:W-:Y:S02]  /*e380*/  @!UPT UIADD3 URZ, URZ, URZ, URZ ;  /* 0x0000003f3f3ff290 */ /* 0x000fe4000fffe03f */
[----:B------:R-:W-:Y:S05]  /*e390*/  @P4 IMAD.HI.U32 R6, R5, c[0x0][0x330], RZ ;  /* 0x0000cc0005064a27 */ /* 0x000fea00078e00ff */
[----:B------:R-:W-:Y:S02]  /*e3a0*/  @P4 SHF.R.U32.HI R5, RZ, c[0x0][0x334], R6 ;  /* 0x0000cd00ff054a19 */ /* 0x000fe40000011606 */
.L_x_1697:
[----:B------:R-:W-:Y:S05]  /*e3b0*/  BSYNC B0 ;  /* 0x0000000000007941 */ /* 0x000fea0003800000 */
.L_x_1695:
[----:B------:R-:W-:Y:S04]  /*e3c0*/  IMAD R7, R5, c[0x0][0x32c], -R7 ;  /* 0x0000cb0005077a24 */ /* 0x000fe800078e0a07 */
[----:B------:R-:W-:Y:S05]  /*e3d0*/  IMAD.IADD R7, R7, 0x1, -R214 ;  /* 0x0000000107077824 */ /* 0x000fea00078e0ad6 */
[----:B------:R-:W-:Y:S02]  /*e3e0*/  IADD3 R5, R7, c[0x0][0x32c], RZ ;  /* 0x0000cb0007057a10 */ /* 0x000fe40007ffe0ff */
[----:B------:R-:W-:Y:S02]  /*e3f0*/  IMNMX R0, R0, R7, !PT ;  /* 0x0000000700007217 */ /* 0x000fe40007800200 */
[----:B------:R-:W-:Y:S02]  /*e400*/  IMNMX R4, R4, R5, PT ;  /* 0x0000000504047217 */ /* 0x000fe40003800200 */
.L_x_1694:
        /* <DEDUP_REMOVED lines=485> */
[----:B------:R-:W-:Y:S02]  /*10260*/  ISETP.GE.AND P0, PT, R200, R196, PT ;  /* 0x000000c4c800720c */ /* 0x000fe40003f06270 */
        /* <DEDUP_REMOVED lines=15> */
[----:B------:R-:W-:-:S05]  /*10360*/  @!P0 BRA `(.L_x_1698) ;  /* 0xffffc8d000008947 */ /* 0x000fca000383ffff */
.L_x_1689:
[----:B------:R-:W-:Y:S02]  /*10370*/  MOV R7, 0x1f ;  /* 0x0000001f00077802 */ /* 0x000fe40000000f00 */
[----:B------:R-:W-:Y:S01]  /*10380*/  MOV R6, 0xffffffff ;  /* 0xffffffff00067802 */ /* 0x000fe20000000f00 */
[----:B------:R-:W-:Y:S05]  /*10390*/  BRA.DIV ~URZ, `(.L_x_1699) ;  /* 0x000052427f007947 */ /* 0x000fea000b800000 */
[----:B------:R1:W2:Y:S02]  /*103a0*/  SHFL.BFLY PT, R0, R212, 0x2, 0x1f ;  /* 0x0c401f00d4007f89 */ /* 0x0002a400000e0000 */
.L_x_1772:
[----:B--2---:R-:W-:Y:S01]  /*103b0*/  FADD.FTZ R0, R0, R212 ;  /* 0x000000d400007221 */ /* 0x004fe20000010000 */
[----:B------:R-:W-:Y:S05]  /*103c0*/  BRA.DIV ~URZ, `(.L_x_1700) ;  /* 0x000052727f007947 */ /* 0x000fea000b800000 */
[----:B------:R-:W2:Y:S04]  /*103d0*/  SHFL.BFLY PT, R2, R213, 0x2, 0x1f ;  /* 0x0c401f00d5027f89 */ /* 0x000ea800000e0000 */
[----:B------:R-:W3:Y:S01]  /*103e0*/  SHFL.BFLY PT, R5, R0, 0x1, 0x1f ;  /* 0x0c201f0000057f89 */ /* 0x000ee200000e0000 */
[----:B--2---:R-:W-:-:S02]  /*103f0*/  FADD.FTZ R4, R2, R213 ;  /* 0x000000d502047221 */ /* 0x004fc40000010000 */
[----:B---3--:R-:W-:-:S03]  /*10400*/  FADD.FTZ R0, R0, R5 ;  /* 0x0000000500007221 */ /* 0x008fc60000010000 */
[----:B------:R2:W3:Y:S04]  /*10410*/  SHFL.BFLY PT, R3, R4, 0x1, 0x1f ;  /* 0x0c201f0004037f89 */ /* 0x0004e800000e0000 */
.L_x_1773:
        /* <DEDUP_REMOVED lines=117> */
.L_x_1642:
        /* <DEDUP_REMOVED lines=17> */
.L_x_1702:
[----:B------:R-:W-:Y:S05]  /*10c80*/  BSYNC B0 ;  /* 0x0000000000007941 */ /* 0x000fea0003800000 */
.L_x_1701:
        /* <DEDUP_REMOVED lines=11> */
[----:B------:R-:W4:Y:S04]  /*10d40*/  LDL R6, [R1+0x20] ;  /* 0x0000200001067983 */ /* 0x000f280000100800 */
[----:B------:R-:W4:Y:S01]  /*10d50*/  LDL R5, [R1+0x18] ;  /* 0x0000180001057983 */ /* 0x000f220000100800 */
[----:B------:R-:W-:Y:S01]  /*10d60*/  WARPSYNC 0xffffffff ;  /* 0xffffffff00007948 */ /* 0x000fe20003800000 */
[----:B------:R-:W-:Y:S01]  /*10d70*/  F2FP.BF16.PACK_AB R0, R153, R152 ;  /* 0x000000989900723e */ /* 0x000fe200000010ff */
[----:B------:R-:W-:Y:S01]  /*10d80*/  IMAD.MOV.U32 R16, RZ, RZ, c[0x0][0x388] ;  /* 0x0000e200ff107624 */ /* 0x000fe200078e00ff */
        /* <DEDUP_REMOVED lines=8> */
[----:B--2---:R2:W-:Y:S04]  /*10e10*/  STS [R12], R0 ;  /* 0x000000000c007388 */ /* 0x0045e80000000800 */
[----:B------:R1:W-:Y:S04]  /*10e20*/  STS [R12+0x400], R2 ;  /* 0x000400020c007388 */ /* 0x0003e80000000800 */
[----:B---3--:R3:W-:Y:S01]  /*10e30*/  STS [R11], R3 ;  /* 0x000000030b007388 */ /* 0x0087e20000000800 */
[----:B--2---:R-:W-:-:S02]  /*10e40*/  F2FP.BF16.PACK_AB R0, R161, R160 ;  /* 0x000000a0a100723e */ /* 0x004fc400000010ff */
        /* <DEDUP_REMOVED lines=80> */
[----:B------:R-:W-:Y:S04]  /*11350*/  STS [R7+0x8400], R3 ;  /* 0x0084000307007388 */ /* 0x000fe80000000800 */
[----:B------:R3:W-:Y:S01]  /*11360*/  STS [R6+0x8000], R2 ;  /* 0x0080000206007388 */ /* 0x0007e20000000800 */
[----:B-1----:R-:W-:-:S05]  /*11370*/  F2FP.BF16.PACK_AB R0, R69, R68 ;  /* 0x000000444500723e */ /* 0x002fca00000010ff */
[----:B------:R1:W-:Y:S01]  /*11380*/  STS [R6+0x8400], R0 ;  /* 0x0084000006007388 */ /* 0x0003e20000000800 */
[----:B--2---:R-:W-:-:S05]  /*11390*/  F2FP.BF16.PACK_AB R4, R65, R64 ;  /* 0x000000404104723e */ /* 0x004fca00000010ff */
[----:B------:R2:W-:Y:S01]  /*113a0*/  STS [R5+0x8000], R4 ;  /* 0x0080000405007388 */ /* 0x0005e20000000800 */
[----:B---3--:R-:W-:-:S04]  /*113b0*/  IMAD.MOV.U32 R2, RZ, RZ, 0x4 ;  /* 0x00000004ff027424 */ /* 0x008fc800078e00ff */
[----:B------:R-:W-:-:S04]  /*113c0*/  @P2 IMAD.WIDE R8, R231, R2, c[0x0][0x508] ;  /* 0x00014200e7082625 */ /* 0x000fc800078e0202 */
[----:B------:R-:W-:Y:S01]  /*113d0*/  IMAD.WIDE R2, R231, R2, c[0x0][0x500] ;  /* 0x00014000e7027625 */ /* 0x000fe200078e0202 */
[----:B-1----:R-:W-:-:S03]  /*113e0*/  F2FP.BF16.PACK_AB R0, R63, R62 ;  /* 0x0000003e3f00723e */ /* 0x002fc600000010ff */
[----:B------:R-:W-:Y:S02]  /*113f0*/  IMAD.MOV.U32 R6, RZ, RZ, RZ ;  /* 0x000000ffff067224 */ /* 0x000fe400078e00ff */
[----:B------:R1:W-:Y:S04]  /*11400*/  STS [R5+0x8400], R0 ;  /* 0x0084000005007388 */ /* 0x0003e80000000800 */
[----:B------:R-:W-:Y:S06]  /*11410*/  BAR.SYNC.DEFER_BLOCKING 0x1, 0x100 ;  /* 0x0044000000007b1d */ /* 0x000fec0000010000 */
[----:B------:R1:W5:Y:S04]  /*11420*/  @P2 LDG.E R16, [R8.64] ;  /* 0x0000000808102981 */ /* 0x000368000c1e1900 */
[----:B------:R1:W5:Y:S01]  /*11430*/  @P1 LDG.E R6, [R2.64] ;  /* 0x0000000802061981 */ /* 0x000362000c1e1900 */
[----:B------:R-:W-:-:S04]  /*11440*/  ISETP.NE.AND P0, PT, R252, RZ, PT ;  /* 0x000000fffc00720c */ /* 0x000fc80003f05270 */
[----:B--2---:R-:W-:Y:S01]  /*11450*/  SEL R4, R252, c[0x0][0x3d4], P0 ;  /* 0x0000f500fc047a07 */ /* 0x004fe20000000000 */
[----:B------:R-:W-:Y:S05]  /*11460*/  @P2 BRA `(.L_x_1705) ;  /* 0x0000004000002947 */ /* 0x000fea0003800000 */
[----:B------:R-:W-:Y:S05]  /*11470*/  @!P1 BRA `(.L_x_1705) ;  /* 0x0000003000009947 */ /* 0x000fea0003800000 */
[----:B-1----:R1:W2:Y:S04]  /*11480*/  LDG.E R0, [R2.64] ;  /* 0x0000000802007981 */ /* 0x0022a8000c1e1900 */
[----:B-1----:R-:W2:Y:S02]  /*11490*/  LDG.E R2, [R2.64+0x4] ;  /* 0x0000040802027981 */ /* 0x002ea4000c1e1900 */
[----:B--2--5:R-:W-:Y:S02]  /*114a0*/  IADD3 R16, -R0, R2, RZ ;  /* 0x0000000200107210 */ /* 0x024fe40007ffe1ff */
.L_x_1705:
[----:B-1----:R-:W-:Y:S01]  /*114b0*/  IMAD.MOV.U32 R9, RZ, RZ, 0x368 ;  /* 0x00000368ff097424 */ /* 0x002fe200078e00ff */
[----:B------:R-:W-:Y:S01]  /*114c0*/  ISETP.GT.AND P3, PT, R4, 0x1, PT ;  /* 0x000000010400780c */ /* 0x000fe20003f64270 */
[----:B------:R-:W2:Y:S01]  /*114d0*/  LDL R11, [R1] ;  /* 0x00000000010b7983 */ /* 0x000ea20000100800 */
[----:B------:R-:W-:Y:S01]  /*114e0*/  IMAD.MOV.U32 R0, RZ, RZ, c[0x0][0x4e8] ;  /* 0x00013a00ff007624 */ /* 0x000fe200078e00ff */
[----:B------:R-:W-:Y:S01]  /*114f0*/  ISETP.NE.U32.AND P0, PT, RZ, c[0x0][0x500], PT ;  /* 0x00014000ff007a0c */ /* 0x000fe20003f05070 */
[----:B------:R-:W-:Y:S01]  /*11500*/  IMAD.IADD R12, R233, 0x1, R226 ;  /* 0x00000001e90c7824 */ /* 0x000fe200078e02e2 */
[----:B------:R-:W-:-:S02]  /*11510*/  SEL R9, R9, 0x328, P3 ;  /* 0x0000032809097807 */ /* 0x000fc40001800000 */
[----:B------:R-:W-:Y:S02]  /*11520*/  ISETP.NE.AND P2, PT, R0, 0x1, PT ;  /* 0x000000010000780c */ /* 0x000fe40003f45270 */
[----:B------:R-:W1:Y:S01]  /*11530*/  LDC.64 R14, c[0x0][R9+0x168] ;  /* 0x00005a00090e7b82 */ /* 0x000e620000000a00 */
[----:B------:R-:W-:Y:S02]  /*11540*/  ISETP.NE.AND.EX P0, PT, RZ, c[0x0][0x504], PT, P0 ;  /* 0x00014100ff007a0c */ /* 0x000fe40003f05300 */
[----:B------:R-:W-:Y:S02]  /*11550*/  SHF.R.S32.HI R0, RZ, 0x1f, R231 ;  /* 0x0000001fff007819 */ /* 0x000fe400000114e7 */
[----:B------:R-:W-:Y:S02]  /*11560*/  SEL R7, R231, RZ, !P0 ;  /* 0x000000ffe7077207 */ /* 0x000fe40004000000 */
[----:B------:R-:W-:Y:S01]  /*11570*/  SEL R2, R0, RZ, !P0 ;  /* 0x000000ff00027207 */ /* 0x000fe20004000000 */
[----:B------:R1:W3:Y:S03]  /*11580*/  LDC.64 R4, c[0x0][R9+0x170] ;  /* 0x00005c0009047b82 */ /* 0x0002e60000000a00 */
[----:B------:R-:W-:-:S05]  /*11590*/  @P2 IMAD.HI.U32 R8, R12, c[0x0][0x4ec], RZ ;  /* 0x00013b000c082a27 */ /* 0x000fca00078e00ff */
[----:B------:R1:W4:Y:S08]  /*115a0*/  LDC.64 R18, c[0x0][R9+0x178] ;  /* 0x00005e0009127b82 */ /* 0x0003300000000a00 */
[----:B------:R1:W2:Y:S02]  /*115b0*/  LDC.64 R20, c[0x0][R9+0x160] ;  /* 0x0000580009147b82 */ /* 0x0002a40000000a00 */
[----:B-1----:R-:W-:-:S02]  /*115c0*/  IMAD R9, R15, R235, RZ ;  /* 0x000000eb0f097224 */ /* 0x002fc400078e02ff */
[----:B------:R-:W4:Y:S01]  /*115d0*/  LDL R15, [R1+0x30] ;  /* 0x00003000010f7983 */ /* 0x000f220000100800 */
[----:B---3--:R-:W-:-:S04]  /*115e0*/  IMAD R0, R5, R7, RZ ;  /* 0x0000000705007224 */ /* 0x008fc800078e02ff */
[C---:B------:R-:W-:Y:S02]  /*115f0*/  IMAD R10, R4.reuse, R2, R0 ;  /* 0x00000002040a7224 */ /* 0x040fe400078e0200 */
[----:B------:R-:W-:Y:S01]  /*11600*/  IMAD.WIDE.U32 R2, R4, R7, RZ ;  /* 0x0000000704027225 */ /* 0x000fe200078e00ff */
[----:B------:R-:W1:Y:S03]  /*11610*/  S2R R23, SR_TID.X ;  /* 0x0000000000177919 */ /* 0x000e660000002100 */
[----:B------:R-:W-:-:S04]  /*11620*/  IMAD.WIDE.U32 R4, R14, R235, RZ ;  /* 0x000000eb0e047225 */ /* 0x000fc800078e00ff */
[----:B------:R-:W-:Y:S01]  /*11630*/  IMAD.MOV.U32 R0, RZ, RZ, R12 ;  /* 0x000000ffff007224 */ /* 0x000fe200078e000c */
[----:B------:R-:W-:Y:S02]  /*11640*/  @P2 SHF.R.U32.HI R0, RZ, c[0x0][0x4f0], R8 ;  /* 0x00013c00ff002a19 */ /* 0x000fe40000011608 */
[--C-:B-----5:R-:W-:Y:S01]  /*11650*/  IADD3 R13, P1, P0, R2, R4, R6.reuse ;  /* 0x00000004020d7210 */ /* 0x120fe2000783e006 */
[----:B------:R-:W-:Y:S01]  /*11660*/  IMAD.IADD R2, R5, 0x1, R9 ;  /* 0x0000000105027824 */ /* 0x000fe200078e0209 */
[----:B------:R-:W-:Y:S02]  /*11670*/  SHF.R.S32.HI R9, RZ, 0x1f, R6 ;  /* 0x0000001fff097819 */ /* 0x000fe40000011406 */
[----:B-1----:R-:W-:-:S04]  /*11680*/  SHF.R.S32.HI R14, RZ, 0x1f, R23 ;  /* 0x0000001fff0e7819 */ /* 0x002fc80000011417 */
[----:B------:R-:W-:-:S04]  /*11690*/  LEA.HI R14, R14, R23, RZ, 0x5 ;  /* 0x000000170e0e7211 */ /* 0x000fc800078f28ff */
[----:B------:R-:W-:-:S05]  /*116a0*/  LOP3.LUT R14, R14, 0xffffffe0, RZ, 0xc0, !PT ;  /* 0xffffffe00e0e7812 */ /* 0x000fca00078ec0ff */
[----:B------:R-:W-:Y:S01]  /*116b0*/  IMAD.IADD R14, R23, 0x1, -R14 ;  /* 0x00000001170e7824 */ /* 0x000fe200078e0a0e */
[----:B--2---:R-:W-:Y:S01]  /*116c0*/  SEL R8, R11, RZ, P3 ;  /* 0x000000ff0b087207 */ /* 0x004fe20001800000 */
[----:B------:R-:W-:Y:S02]  /*116d0*/  IMAD.IADD R11, R3, 0x1, R10 ;  /* 0x00000001030b7824 */ /* 0x000fe400078e020a */
[----:B------:R-:W-:Y:S02]  /*116e0*/  IMAD.MOV R3, RZ, RZ, -R0 ;  /* 0x000000ffff037224 */ /* 0x000fe400078e0a00 */
[-C--:B----4-:R-:W-:Y:S02]  /*116f0*/  IMAD R10, R19, R8.reuse, RZ ;  /* 0x00000008130a7224 */ /* 0x090fe400078e02ff */
        /* <DEDUP_REMOVED lines=13> */
[----:B------:R-:W-:Y:S02]  /*117d0*/  IMAD.MOV.U32 R5, RZ, RZ, c[0x0][0x4ac] ;  /* 0x00012b00ff057624 */ /* 0x000fe400078e00ff */
[----:B------:R-:W-:Y:S01]  /*117e0*/  IMAD.IADD R3, R3, 0x1, R0 ;  /* 0x0000000103037824 */ /* 0x000fe200078e0200 */
[----:B------:R-:W-:Y:S02]  /*117f0*/  LEA R0, P0, R2, R4, 0x2 ;  /* 0x0000000402007211 */ /* 0x000fe400078010ff */
[----:B------:R-:W-:-:S04]  /*11800*/  SEL R5, R5, c[0x0][0x454], P3 ;  /* 0x0001150005057a07 */ /* 0x000fc80001800000 */
[----:B------:R-:W-:Y:S01]  /*11810*/  LEA.HI.X R3, R2, R5, R3, 0x2, P0 ;  /* 0x0000000502037211 */ /* 0x000fe200000f1403 */
[----:B------:R-:W-:Y:S04]  /*11820*/  SHFL.IDX PT, R4, R0, RZ, 0x1c1f ;  /* 0x001c1fff00047589 */ /* 0x000fe800000e0000 */
[----:B------:R-:W1:Y:S04]  /*11830*/  SHFL.IDX PT, R5, R3, RZ, 0x1c1f ;  /* 0x001c1fff03057589 */ /* 0x000e6800000e0000 */
[----:B------:R2:W-:Y:S04]  /*11840*/  SHFL.IDX PT, R2, R0, 0x1, 0x1c1f ;  /* 0x003c1f0000027f89 */ /* 0x0005e800000e0000 */
[----:B------:R-:W3:Y:S01]  /*11850*/  SHFL.IDX PT, R3, R3, 0x1, 0x1c1f ;  /* 0x003c1f0003037f89 */ /* 0x000ee200000e0000 */
[----:B------:R-:W-:Y:S01]  /*11860*/  IMAD R11, R16, c[0x0][0x4e8], RZ ;  /* 0x00013a00100b7a24 */ /* 0x000fe200078e02ff */
[----:B------:R-:W-:Y:S01]  /*11870*/  LOP3.LUT P0, RZ, R14, 0x3, RZ, 0xc0, !PT ;  /* 0x000000030eff7812 */ /* 0x000fe2000780c0ff */
[----:B--2---:R-:W-:-:S05]  /*11880*/  IMAD.IADD R0, R15, 0x1, R226 ;  /* 0x000000010f007824 */ /* 0x004fca00078e02e2 */
[C---:B------:R-:W-:Y:S02]  /*11890*/  IADD3 R8, R0.reuse, 0x8, RZ ;  /* 0x0000000800087810 */ /* 0x040fe40007ffe0ff */
[-C--:B------:R-:W-:Y:S02]  /*118a0*/  ISETP.GE.OR P1, PT, R0, R11.reuse, P0 ;  /* 0x0000000b0000720c */ /* 0x080fe40000726670 */
[----:B------:R-:W-:-:S11]  /*118b0*/  ISETP.GE.OR P0, PT, R8, R11, P0 ;  /* 0x0000000b0800720c */ /* 0x000fd60000706670 */
[----:B-1----:R1:W-:Y:S01]  /*118c0*/  @!P1 ST.E [R4.64], R22 ;  /* 0x0000001604009985 */ /* 0x0023e2000c101908 */
[----:B------:R-:W-:-:S03]  /*118d0*/  ISETP.GE.AND P1, PT, R0, R11, PT ;  /* 0x0000000b0000720c */ /* 0x000fc60003f26270 */
[----:B---3--:R1:W-:Y:S01]  /*118e0*/  @!P0 ST.E [R2.64], R17 ;  /* 0x0000001102008985 */ /* 0x0083e2000c101908 */
[----:B------:R-:W-:Y:S01]  /*118f0*/  ISETP.GE.AND P0, PT, R8, R11, PT ;  /* 0x0000000b0800720c */ /* 0x000fe20003f06270 */
[----:B------:R-:W-:Y:S05]  /*11900*/  @P3 BRA `(.L_x_1706) ;  /* 0x0000081000003947 */ /* 0x000fea0003800000 */
[----:B------:R-:W2:Y:S01]  /*11910*/  S2R R15, SR_TID.X ;  /* 0x00000000000f7919 */ /* 0x000ea20000002100 */
[----:B------:R-:W-:Y:S01]  /*11920*/  IMAD R0, R9, c[0x0][0x3a0], RZ ;  /* 0x0000e80009007a24 */ /* 0x000fe200078e02ff */
[----:B-1----:R-:W-:Y:S01]  /*11930*/  SHF.R.S32.HI R5, RZ, 0x1f, R7 ;  /* 0x0000001fff057819 */ /* 0x002fe20000011407 */
[C---:B------:R-:W-:Y:S01]  /*11940*/  IMAD.WIDE.U32 R2, R6.reuse, c[0x0][0x3a0], RZ ;  /* 0x0000e80006027a25 */ /* 0x040fe200078e00ff */
[----:B------:R1:W3:Y:S01]  /*11950*/  LDS.128 R24, [R227+0x80] ;  /* 0x00008000e3187984 */ /* 0x0002e20000000c00 */
[----:B------:R-:W-:Y:S02]  /*11960*/  IADD3 R10, R251, R226, RZ ;  /* 0x000000e2fb0a7210 */ /* 0x000fe40007ffe0ff */
[----:B------:R-:W-:Y:S01]  /*11970*/  IMAD R6, R6, c[0x0][0x3a4], R0 ;  /* 0x0000e90006067a24 */ /* 0x000fe200078e0200 */
[----:B------:R1:W4:Y:S01]  /*11980*/  LDS.128 R36, [R227+0x1080] ;  /* 0x00108000e3247984 */ /* 0x0003220000000c00 */
[----:B------:R-:W-:-:S03]  /*11990*/  IMAD R5, R5, c[0x0][0x3f0], RZ ;  /* 0x0000fc0005057a24 */ /* 0x000fc600078e02ff */
[----:B------:R-:W-:Y:S01]  /*119a0*/  IADD3 R3, R3, R6, RZ ;  /* 0x0000000603037210 */ /* 0x000fe20007ffe0ff */
[----:B------:R1:W1:Y:S01]  /*119b0*/  LDS.128 R48, [R227+0x2080] ;  /* 0x00208000e3307984 */ /* 0x0002620000000c00 */
[----:B------:R-:W-:-:S03]  /*119c0*/  IMAD R8, R7, c[0x0][0x3f4], R5 ;  /* 0x0000fd0007087a24 */ /* 0x000fc600078e0205 */
[C---:B------:R-:W-:Y:S01]  /*119d0*/  IMAD.WIDE.U32 R2, R235.reuse, c[0x0][0x3e8], R2 ;  /* 0x0000fa00eb027a25 */ /* 0x040fe200078e0002 */
[----:B------:R1:W1:Y:S03]  /*119e0*/  LDS.128 R56, [R227+0x3080] ;  /* 0x00308000e3387984 */ /* 0x0002660000000c00 */
[----:B------:R-:W-:Y:S01]  /*119f0*/  IMAD R3, R235, c[0x0][0x3ec], R3 ;  /* 0x0000fb00eb037a24 */ /* 0x000fe200078e0203 */
[----:B------:R1:W1:Y:S01]  /*11a00*/  LDS.128 R20, [R227+0x4080] ;  /* 0x00408000e3147984 */ /* 0x0002620000000c00 */
[----:B--2---:R-:W-:Y:S02]  /*11a10*/  SHF.R.S32.HI R14, RZ, 0x1f, R15 ;  /* 0x0000001fff0e7819 */ /* 0x004fe4000001140f */
[----:B------:R-:W-:Y:S01]  /*11a20*/  IMAD.WIDE.U32 R2, R7, c[0x0][0x3f0], R2 ;  /* 0x0000fc0007027a25 */ /* 0x000fe200078e0002 */
[----:B------:R2:W1:Y:S01]  /*11a30*/  LDS.128 R32, [R227+0x5080] ;  /* 0x00508000e3207984 */ /* 0x0004620000000c00 */
[----:B------:R-:W-:-:S03]  /*11a40*/  LEA.HI R14, R14, R15, RZ, 0x3 ;  /* 0x0000000f0e0e7211 */ /* 0x000fc600078f18ff */
[----:B------:R2:W1:Y:S01]  /*11a50*/  LDS.128 R44, [R227+0x6080] ;  /* 0x00608000e32c7984 */ /* 0x0004620000000c00 */
[----:B------:R-:W-:Y:S02]  /*11a60*/  IADD3 R3, R3, R8, RZ ;  /* 0x0000000803037210 */ /* 0x000fe40007ffe0ff */
[----:B------:R-:W-:Y:S01]  /*11a70*/  LOP3.LUT R14, R14, 0xfffffff8, RZ, 0xc0, !PT ;  /* 0xfffffff80e0e7812 */ /* 0x000fe200078ec0ff */
[----:B------:R2:W1:Y:S03]  /*11a80*/  LDS.128 R52, [R227+0x7080] ;  /* 0x00708000e3347984 */ /* 0x0004660000000c00 */
[----:B------:R-:W-:Y:S01]  /*11a90*/  IADD3 R14, -R14, R15, RZ ;  /* 0x0000000f0e0e7210 */ /* 0x000fe20007ffe1ff */
[----:B------:R2:W1:Y:S03]  /*11aa0*/  LDS.128 R16, [R227+0x8080] ;  /* 0x00808000e3107984 */ /* 0x0004660000000c00 */
[----:B------:R-:W-:Y:S01]  /*11ab0*/  LEA R4, R14, R251, 0x5 ;  /* 0x000000fb0e047211 */ /* 0x000fe200078e28ff */
[----:B------:R2:W1:Y:S03]  /*11ac0*/  LDS.128 R28, [R227+0x9080] ;  /* 0x00908000e31c7984 */ /* 0x0004660000000c00 */
[----:B------:R-:W-:Y:S01]  /*11ad0*/  IADD3 R4, R226, R4, RZ ;  /* 0x00000004e2047210 */ /* 0x000fe20007ffe0ff */
[----:B------:R2:W1:Y:S03]  /*11ae0*/  LDS.128 R40, [R227+0xa080] ;  /* 0x00a08000e3287984 */ /* 0x0004660000000c00 */
[----:B------:R-:W-:Y:S01]  /*11af0*/  MOV R0, R4 ;  /* 0x0000000400007202 */ /* 0x000fe20000000f00 */
[----:B------:R-:W-:Y:S01]  /*11b00*/  @P2 IMAD.HI.U32 R6, R4, c[0x0][0x4ec], RZ ;  /* 0x00013b0004062a27 */ /* 0x000fe200078e00ff */
[----:B------:R2:W1:Y:S04]  /*11b10*/  LDS.128 R60, [R227+0xb080] ;  /* 0x00b08000e33c7984 */ /* 0x0004680000000c00 */
[----:B------:R-:W-:-:S04]  /*11b20*/  @P2 SHF.R.U32.HI R0, RZ, c[0x0][0x4f0], R6 ;  /* 0x00013c00ff002a19 */ /* 0x000fc80000011606 */
[----:B------:R-:W-:Y:S01]  /*11b30*/  SHF.R.S32.HI R6, RZ, 0x1f, R0 ;  /* 0x0000001fff067819 */ /* 0x000fe20000011400 */
[C---:B------:R-:W-:Y:S01]  /*11b40*/  IMAD.WIDE.U32 R2, R0.reuse, c[0x0][0x3e0], R2 ;  /* 0x0000f80000027a25 */ /* 0x040fe200078e0002 */
[----:B------:R-:W-:-:S03]  /*11b50*/  IADD3 R5, -R0, RZ, RZ ;  /* 0x000000ff00057210 */ /* 0x000fc60007ffe1ff */
[----:B------:R-:W-:Y:S02]  /*11b60*/  IMAD R6, R6, c[0x0][0x3e0], RZ ;  /* 0x0000f80006067a24 */ /* 0x000fe400078e02ff */
[----:B------:R-:W-:Y:S02]  /*11b70*/  IMAD R4, R5, c[0x0][0x4e8], R4 ;  /* 0x00013a0005047a24 */ /* 0x000fe400078e0204 */
[----:B------:R-:W-:-:S03]  /*11b80*/  IMAD R5, R0, c[0x0][0x3e4], R6 ;  /* 0x0000f90000057a24 */ /* 0x000fc600078e0206 */
        /* <DEDUP_REMOVED lines=9> */
[----:B-1234-:R1:W2:Y:S02]  /*11c20*/  SHFL.IDX PT, R8, R9, RZ, 0x181f ;  /* 0x00181fff09087589 */ /* 0x01e2a400000e0000 */
.L_x_1774:
[----:B------:R-:W-:Y:S05]  /*11c30*/  BRA.DIV ~URZ, `(.L_x_1708) ;  /* 0x00003b727f007947 */ /* 0x000fea000b800000 */
[----:B------:R3:W4:Y:S02]  /*11c40*/  SHFL.IDX PT, R0, R12, RZ, 0x181f ;  /* 0x00181fff0c007589 */ /* 0x00072400000e0000 */
.L_x_1775:
[----:B------:R-:W-:Y:S01]  /*11c50*/  ISETP.GE.AND P0, PT, R10, R11, PT ;  /* 0x0000000b0a00720c */ /* 0x000fe20003f06270 */
[----:B------:R-:W-:-:S12]  /*11c60*/  BSSY B0, `(.L_x_1709) ;  /* 0x000000e000007945 */ /* 0x000fd80003800000 */
        /* <DEDUP_REMOVED lines=13> */
.L_x_1710:
[----:B------:R-:W-:Y:S05]  /*11d40*/  BSYNC B0 ;  /* 0x0000000000007941 */ /* 0x000fea0003800000 */
.L_x_1709:
[----:B------:R-:W-:Y:S05]  /*11d50*/  BRA.DIV ~URZ, `(.L_x_1711) ;  /* 0x00003ab27f007947 */ /* 0x000fea000b800000 */
[----:B--2---:R2:W1:Y:S04]  /*11d60*/  SHFL.IDX PT, R8, R9, 0x1, 0x181f ;  /* 0x00381f0009087f89 */ /* 0x00446800000e0000 */
[----:B----4-:R2:W4:Y:S02]  /*11d70*/  SHFL.IDX PT, R0, R12, 0x1, 0x181f ;  /* 0x00381f000c007f89 */ /* 0x01052400000e0000 */
.L_x_1776:
        /* <DEDUP_REMOVED lines=16> */
.L_x_1713:
[----:B------:R-:W-:Y:S05]  /*11e80*/  BSYNC B0 ;  /* 0x0000000000007941 */ /* 0x000fea0003800000 */
.L_x_1712:
[----:B------:R-:W-:Y:S05]  /*11e90*/  BRA.DIV ~URZ, `(.L_x_1714) ;  /* 0x00003a327f007947 */ /* 0x000fea000b800000 */
[----:B-1----:R1:W2:Y:S02]  /*11ea0*/  SHFL.IDX PT, R8, R9, 0x2, 0x181f ;  /* 0x00581f0009087f89 */ /* 0x0022a400000e0000 */
.L_x_1777:
[----:B------:R-:W-:Y:S05]  /*11eb0*/  BRA.DIV ~URZ, `(.L_x_1715) ;  /* 0x00003a827f007947 */ /* 0x000fea000b800000 */
[----:B----4-:R4:W1:Y:S02]  /*11ec0*/  SHFL.IDX PT, R0, R12, 0x2, 0x181f ;  /* 0x00581f000c007f89 */ /* 0x01086400000e0000 */
.L_x_1778:
        /* <DEDUP_REMOVED lines=16> */
.L_x_1717:
[----:B------:R-:W-:Y:S05]  /*11fd0*/  BSYNC B0 ;  /* 0x0000000000007941 */ /* 0x000fea0003800000 */
.L_x_1716:
[----:B------:R-:W-:Y:S05]  /*11fe0*/  BRA.DIV ~URZ, `(.L_x_1718) ;  /* 0x000039b27f007947 */ /* 0x000fea000b800000 */
[----:B-1----:R1:W3:Y:S04]  /*11ff0*/  SHFL.IDX PT, R6, R9, 0x3, 0x181f ;  /* 0x00781f0009067f89 */ /* 0x0022e800000e0000 */
[----:B------:R1:W4:Y:S02]  /*12000*/  SHFL.IDX PT, R0, R12, 0x3, 0x181f ;  /* 0x00781f000c007f89 */ /* 0x00032400000e0000 */
.L_x_1779:
[----:B------:R-:W-:-:S04]  /*12010*/  IADD3 R2, R10, 0x60, RZ ;  /* 0x000000600a027810 */ /* 0x000fc80007ffe0ff */
[----:B------:R-:W-:-:S13]  /*12020*/  ISETP.GE.AND P0, PT, R2, R11, PT ;  /* 0x0000000b0200720c */ /* 0x000fda0003f06270 */
[----:B------:R-:W-:Y:S05]  /*12030*/  @P0 BRA `(.L_x_1719) ;  /* 0x00001eb000000947 */ /* 0x000fea0003800000 */
[----:B------:R-:W-:Y:S02]  /*12040*/  ISETP.GE.AND P1, PT, R210, c[0x0][0x3c8], PT ;  /* 0x0000f200d2007a0c */ /* 0x000fe40003f26270 */
[----:B------:R-:W-:-:S11]  /*12050*/  ISETP.GE.AND P0, PT, R209, c[0x0][0x3c8], PT ;  /* 0x0000f200d1007a0c */ /* 0x000fd60003f06270 */
[CC--:B----4-:R-:W-:Y:S02]  /*12060*/  @!P1 LEA R4, P3, R210.reuse, R0.reuse, 0x1 ;  /* 0x00000000d2049211 */ /* 0x0d0fe400078608ff */
[C---:B------:R-:W-:Y:S02]  /*12070*/  @!P0 LEA R2, P2, R209.reuse, R0, 0x1 ;  /* 0x00000000d1028211 */ /* 0x040fe400078408ff */
[-C--:B---3--:R-:W-:Y:S02]  /*12080*/  @!P1 LEA.HI.X R5, R210, R6.reuse, R211, 0x1, P3 ;  /* 0x00000006d2059211 */ /* 0x088fe400018f0cd3 */
[----:B------:R-:W-:-:S03]  /*12090*/  @!P0 LEA.HI.X R3, R209, R6, R249, 0x1, P2 ;  /* 0x00000006d1038211 */ /* 0x000fc600010f0cf9 */
[----:B------:R3:W-:Y:S04]  /*120a0*/  @!P1 ST.E.128 [R4.64], R56 ;  /* 0x0000003804009985 */ /* 0x0007e8000c101d08 */
[----:B------:R3:W-:Y:S01]  /*120b0*/  @!P0 ST.E.128 [R2.64], R52 ;  /* 0x0000003402008985 */ /* 0x0007e2000c101d08 */
[----:B------:R-:W-:-:S13]  /*120c0*/  ISETP.GE.AND P0, PT, R232, c[0x0][0x3c8], PT ;  /* 0x0000f200e8007a0c */ /* 0x000fda0003f06270 */
[----:B------:R-:W-:Y:S05]  /*120d0*/  @P0 BRA `(.L_x_1719) ;  /* 0x00001e1000000947 */ /* 0x000fea0003800000 */
[----:B---3--:R-:W-:-:S04]  /*120e0*/  LEA R2, P0, R232, R0, 0x1 ;  /* 0x00000000e8027211 */ /* 0x008fc800078008ff */
[----:B------:R-:W-:-:S05]  /*120f0*/  LEA.HI.X R3, R232, R6, R248, 0x1, P0 ;  /* 0x00000006e8037211 */ /* 0x000fca00000f0cf8 */
[----:B------:R3:W-:Y:S01]  /*12100*/  ST.E.128 [R2.64], R60 ;  /* 0x0000003c02007985 */ /* 0x0007e2000c101d08 */
[----:B------:R-:W-:Y:S05]  /*12110*/  BRA `(.L_x_1719) ;  /* 0x00001dd000007947 */ /* 0x000fea0003800000 */
.L_x_1706:
[----:B------:R-:W2:Y:S01]  /*12120*/  LDL.LU R8, [R1] ;  /* 0x0000000001087983 */ /* 0x000ea20000300800 */
[----:B------:R-:W-:Y:S02]  /*12130*/  IMAD R0, R9, c[0x0][0x408], RZ ;  /* 0x0001020009007a24 */ /* 0x000fe400078e02ff */
[----:B-1----:R-:W-:-:S04]  /*12140*/  IMAD.WIDE.U32 R2, R6, c[0x0][0x408], RZ ;  /* 0x0001020006027a25 */ /* 0x002fc800078e00ff */
[----:B------:R-:W-:Y:S01]  /*12150*/  IMAD R6, R6, c[0x0][0x40c], R0 ;  /* 0x0001030006067a24 */ /* 0x000fe200078e0200 */
[----:B------:R-:W-:Y:S01]  /*12160*/  SHF.R.S32.HI R0, RZ, 0x1f, R7 ;  /* 0x0000001fff007819 */ /* 0x000fe20000011407 */
[----:B------:R-:W-:-:S03]  /*12170*/  @P2 IMAD.HI.U32 R5, R12, c[0x0][0x4ec], RZ ;  /* 0x00013b000c052a27 */ /* 0x000fc600078e00ff */
[----:B------:R-:W-:Y:S01]  /*12180*/  IADD3 R3, R3, R6, RZ ;  /* 0x0000000603037210 */ /* 0x000fe20007ffe0ff */
[----:B------:R-:W-:-:S04]  /*12190*/  IMAD R0, R0, c[0x0][0x440], RZ ;  /* 0x0001100000007a24 */ /* 0x000fc800078e02ff */
[----:B------:R-:W-:-:S04]  /*121a0*/  IMAD.WIDE.U32 R2, R235, c[0x0][0x438], R2 ;  /* 0x00010e00eb027a25 */ /* 0x000fc800078e0002 */
        /* <DEDUP_REMOVED lines=24> */
.L_x_1780:
[----:B------:R-:W-:Y:S05]  /*12330*/  BRA.DIV ~URZ, `(.L_x_1721) ;  /* 0x000037927f007947 */ /* 0x000fea000b800000 */
[----:B------:R3:W4:Y:S02]  /*12340*/  SHFL.IDX PT, R0, R37, RZ, 0x1c1f ;  /* 0x001c1fff25007589 */ /* 0x00072400000e0000 */
.L_x_1781:
        /* <DEDUP_REMOVED lines=52> */
[----:B------:R-:W-:-:S07]  /*12690*/  ISETP.GE.AND P1, PT, R15, c[0x0][0x3c8], PT ;  /* 0x0000f2000f007a0c */ /* 0x000fce0003f26270 */
[-C--:B----4-:R-:W-:Y:S02]  /*126a0*/  @!P6 LEA R2, P4, R214, R0.reuse, 0x2 ;  /* 0x00000000d602e211 */ /* 0x090fe400078810ff */
[----:B------:R-:W-:Y:S02]  /*126b0*/  @!P2 LEA R6, P3, R12, R0, 0x2 ;  /* 0x000000000c06a211 */ /* 0x000fe400078610ff */
[-C--:B--2---:R-:W-:Y:S02]  /*126c0*/  @!P6 LEA.HI.X R3, R214, R4.reuse, R39, 0x2, P4 ;  /* 0x00000004d603e211 */ /* 0x084fe400020f1427 */
        /* <DEDUP_REMOVED lines=40> */
[----:B------:R-:W-:-:S05]  /*12950*/  @!P1 LEA.HI.X R7, R22, R4, R48, 0x2, P3 ;  /* 0x0000000416079211 */ /* 0x000fca00018f1430 */
[----:B------:R-:W-:Y:S01]  /*12960*/  @!P2 LEA R8, P3, R23, R0, 0x2 ;  /* 0x000000001708a211 */ /* 0x000fe200078610ff */
[----:B------:R2:W-:Y:S01]  /*12970*/  @!P5 ST.E.64 [R2.64], R136 ;  /* 0x000000880200d985 */ /* 0x0005e2000c101b08 */
[----:B------:R-:W-:Y:S02]  /*12980*/  ISETP.GE.AND P5, PT, R25, c[0x0][0x3c8], PT ;  /* 0x0000f20019007a0c */ /* 0x000fe40003fa6270 */
[----:B------:R-:W-:Y:S01]  /*12990*/  @!P2 LEA.HI.X R9, R23, R4, R49, 0x2, P3 ;  /* 0x000000041709a211 */ /* 0x000fe200018f1431 */
[----:B------:R4:W-:Y:S01]  /*129a0*/  @!P1 ST.E.64 [R6.64], R138 ;  /* 0x0000008a06009985 */ /* 0x0009e2000c101b08 */
[----:B------:R-:W-:Y:S02]  /*129b0*/  ISETP.GE.AND P1, PT, R26, c[0x0][0x3c8], PT ;  /* 0x0000f2001a007a0c */ /* 0x000fe40003f26270 */
[----:B--2---:R-:W-:-:S04]  /*129c0*/  @!P6 LEA R2, P4, R24, R0, 0x2 ;  /* 0x000000001802e211 */ /* 0x004fc800078810ff */
[----:B------:R-:W-:-:S03]  /*129d0*/  @!P6 LEA.HI.X R3, R24, R4, R50, 0x2, P4 ;  /* 0x000000041803e211 */ /* 0x000fc600020f1432 */
[----:B----4-:R-:W-:Y:S02]  /*129e0*/  @!P5 LEA R6, P3, R25, R0, 0x2 ;  /* 0x000000001906d211 */ /* 0x010fe400078610ff */
[----:B------:R-:W-:Y:S01]  /*129f0*/  ISETP.GE.AND P4, PT, R28, c[0x0][0x3c8], PT ;  /* 0x0000f2001c007a0c */ /* 0x000fe20003f86270 */
[----:B------:R2:W-:Y:S01]  /*12a00*/  @!P6 ST.E.64 [R2.64], R140 ;  /* 0x0000008c0200e985 */ /* 0x0005e2000c101b08 */
[----:B------:R-:W-:Y:S02]  /*12a10*/  ISETP.GE.AND P6, PT, R27, c[0x0][0x3c8], PT ;  /* 0x0000f2001b007a0c */ /* 0x000fe40003fc6270 */
[----:B------:R-:W-:Y:S01]  /*12a20*/  @!P5 LEA.HI.X R7, R25, R4, R51, 0x2, P3 ;  /* 0x000000041907d211 */ /* 0x000fe200018f1433 */
[----:B------:R4:W-:Y:S01]  /*12a30*/  @!P2 ST.E.64 [R8.64], R142 ;  /* 0x0000008e0800a985 */ /* 0x0009e2000c101b08 */
[----:B------:R-:W-:-:S03]  /*12a40*/  ISETP.GE.AND P3, PT, R30, c[0x0][0x3c8], PT ;  /* 0x0000f2001e007a0c */ /* 0x000fc60003f66270 */
[----:B------:R5:W-:Y:S01]  /*12a50*/  @!P5 ST.E.64 [R6.64], R144 ;  /* 0x000000900600d985 */ /* 0x000be2000c101b08 */
[----:B--2---:R-:W-:-:S04]  /*12a60*/  @!P1 LEA R2, P2, R26, R0, 0x2 ;  /* 0x000000001a029211 */ /* 0x004fc800078410ff */
[----:B------:R-:W-:Y:S02]  /*12a70*/  @!P1 LEA.HI.X R3, R26, R4, R52, 0x2, P2 ;  /* 0x000000041a039211 */ /* 0x000fe400010f1434 */
[----:B----4-:R-:W-:-:S03]  /*12a80*/  @!P6 LEA R8, P2, R27, R0, 0x2 ;  /* 0x000000001b08e211 */ /* 0x010fc600078410ff */
[----:B------:R2:W-:Y:S01]  /*12a90*/  @!P1 ST.E.64 [R2.64], R146 ;  /* 0x0000009202009985 */ /* 0x0005e2000c101b08 */
[----:B------:R-:W-:Y:S02]  /*12aa0*/  ISETP.GE.AND P1, PT, R29, c[0x0][0x3c8], PT ;  /* 0x0000f2001d007a0c */ /* 0x000fe40003f26270 */
[----:B------:R-:W-:Y:S02]  /*12ab0*/  @!P6 LEA.HI.X R9, R27, R4, R53, 0x2, P2 ;  /* 0x000000041b09e211 */ /* 0x000fe400010f1435 */
[----:B-----5:R-:W-:-:S03]  /*12ac0*/  @!P3 LEA R6, P2, R30, R0, 0x2 ;  /* 0x000000001e06b211 */ /* 0x020fc600078410ff */
[----:B------:R-:W-:Y:S01]  /*12ad0*/  @!P6 ST.E.64 [R8.64], R154 ;  /* 0x0000009a0800e985 */ /* 0x000fe2000c101b08 */
[----:B------:R-:W-:Y:S02]  /*12ae0*/  ISETP.GE.AND P6, PT, R31, c[0x0][0x3c8], PT ;  /* 0x0000f2001f007a0c */ /* 0x000fe40003fc6270 */
[----:B------:R-:W-:Y:S02]  /*12af0*/  @!P3 LEA.HI.X R7, R30, R4, R56, 0x2, P2 ;  /* 0x000000041e07b211 */ /* 0x000fe400010f1438 */
[----:B--2---:R-:W-:-:S04]  /*12b00*/  @!P4 LEA R2, P5, R28, R0, 0x2 ;  /* 0x000000001c02c211 */ /* 0x004fc800078a10ff */
        /* <DEDUP_REMOVED lines=10> */
[C---:B------:R-:W-:Y:S02]  /*12bb0*/  @!P5 LEA R8, P1, R32.reuse, R0, 0x2 ;  /* 0x000000002008d211 */ /* 0x040fe400078210ff */
[----:B------:R-:W-:Y:S02]  /*12bc0*/  @!P6 LEA.HI.X R11, R31, R4, R57, 0x2, P2 ;  /* 0x000000041f0be211 */ /* 0x000fe400010f1439 */
        /* <DEDUP_REMOVED lines=9> */
.L_x_1723:
[----:B------:R-:W-:Y:S05]  /*12c60*/  BSYNC B0 ;  /* 0x0000000000007941 */ /* 0x000fea0003800000 */
.L_x_1722:
[----:B------:R-:W-:Y:S05]  /*12c70*/  BRA.DIV ~URZ, `(.L_x_1724) ;  /* 0x00002eb27f007947 */ /* 0x000fea000b800000 */
[----:B--2---:R2:W1:Y:S04]  /*12c80*/  SHFL.IDX PT, R4, R35, 0x1, 0x1c1f ;  /* 0x003c1f0023047f89 */ /* 0x00446800000e0000 */
[----:B----4-:R2:W4:Y:S02]  /*12c90*/  SHFL.IDX PT, R0, R37, 0x1, 0x1c1f ;  /* 0x003c1f0025007f89 */ /* 0x01052400000e0000 */
.L_x_1782:
[----:B------:R-:W-:Y:S05]  /*12ca0*/  @P0 BRA `(.L_x_1719) ;  /* 0x0000124000000947 */ /* 0x000fea0003800000 */
[----:B------:R-:W-:Y:S02]  /*12cb0*/  ISETP.GE.AND P3, PT, R12, c[0x0][0x3c8], PT ;  /* 0x0000f2000c007a0c */ /* 0x000fe40003f66270 */
[----:B------:R-:W-:Y:S02]  /*12cc0*/  ISETP.GE.AND P2, PT, R13, c[0x0][0x3c8], PT ;  /* 0x0000f2000d007a0c */ /* 0x000fe40003f46270 */
[----:B------:R-:W-:Y:S02]  /*12cd0*/  ISETP.GE.AND P4, PT, R214, c[0x0][0x3c8], PT ;  /* 0x0000f200d6007a0c */ /* 0x000fe40003f86270 */
[----:B------:R-:W-:-:S02]  /*12ce0*/  ISETP.GE.AND P0, PT, R14, c[0x0][0x3c8], PT ;  /* 0x0000f2000e007a0c */ /* 0x000fc40003f06270 */
[----:B------:R-:W-:-:S05]  /*12cf0*/  ISETP.GE.AND P1, PT, R15, c[0x0][0x3c8], PT ;  /* 0x0000f2000f007a0c */ /* 0x000fca0003f26270 */
[----:B----4-:R-:W-:-:S04]  /*12d00*/  @!P3 LEA R10, P5, R12, R0, 0x2 ;  /* 0x000000000c0ab211 */ /* 0x010fc800078a10ff */
[----:B-1----:R-:W-:Y:S02]  /*12d10*/  @!P3 LEA.HI.X R11, R12, R4, R36, 0x2, P5 ;  /* 0x000000040c0bb211 */ /* 0x002fe400028f1424 */
[CC--:B------:R-:W-:Y:S02]  /*12d20*/  @!P2 LEA R8, P5, R13.reuse, R0.reuse, 0x2 ;  /* 0x000000000d08a211 */ /* 0x0c0fe400078a10ff */
[----:B------:R-:W-:Y:S02]  /*12d30*/  @!P4 LEA R12, P6, R214, R0, 0x2 ;  /* 0x00000000d60cc211 */ /* 0x000fe400078c10ff */
[----:B------:R-:W-:Y:S02]  /*12d40*/  @!P2 LEA.HI.X R9, R13, R4, R38, 0x2, P5 ;  /* 0x000000040d09a211 */ /* 0x000fe400028f1426 */
[----:B------:R-:W-:Y:S02]  /*12d50*/  @!P0 LEA R2, P5, R14, R0, 0x2 ;  /* 0x000000000e028211 */ /* 0x000fe400078a10ff */
[----:B------:R-:W-:-:S02]  /*12d60*/  @!P4 LEA.HI.X R13, R214, R4, R39, 0x2, P6 ;  /* 0x00000004d60dc211 */ /* 0x000fc400030f1427 */
[----:B------:R-:W-:Y:S02]  /*12d70*/  @!P0 LEA.HI.X R3, R14, R4, R40, 0x2, P5 ;  /* 0x000000040e038211 */ /* 0x000fe400028f1428 */
[----:B------:R-:W-:Y:S01]  /*12d80*/  ISETP.GE.AND P5, PT, R16, c[0x0][0x3c8], PT ;  /* 0x0000f20010007a0c */ /* 0x000fe20003fa6270 */
[----:B------:R1:W-:Y:S01]  /*12d90*/  @!P4 ST.E.64 [R12.64], R162 ;  /* 0x000000a20c00c985 */ /* 0x0003e2000c101b08 */
[----:B------:R-:W-:Y:S02]  /*12da0*/  ISETP.GE.AND P4, PT, R18, c[0x0][0x3c8], PT ;  /* 0x0000f20012007a0c */ /* 0x000fe40003f86270 */
[----:B------:R-:W-:Y:S01]  /*12db0*/  @!P1 LEA R6, P6, R15, R0, 0x2 ;  /* 0x000000000f069211 */ /* 0x000fe200078c10ff */
[----:B------:R4:W-:Y:S01]  /*12dc0*/  @!P3 ST.E.64 [R10.64], R160 ;  /* 0x000000a00a00b985 */ /* 0x0009e2000c101b08 */
[----:B------:R-:W-:Y:S02]  /*12dd0*/  ISETP.GE.AND P3, PT, R17, c[0x0][0x3c8], PT ;  /* 0x0000f20011007a0c */ /* 0x000fe40003f66270 */
[----:B------:R-:W-:Y:S01]  /*12de0*/  @!P1 LEA.HI.X R7, R15, R4, R41, 0x2, P6 ;  /* 0x000000040f079211 */ /* 0x000fe200030f1429 */
[----:B------:R5:W-:Y:S01]  /*12df0*/  @!P2 ST.E.64 [R8.64], R106 ;  /* 0x0000006a0800a985 */ /* 0x000be2000c101b08 */
[----:B------:R-:W-:-:S03]  /*12e00*/  ISETP.GE.AND P2, PT, R19, c[0x0][0x3c8], PT ;  /* 0x0000f20013007a0c */ /* 0x000fc60003f46270 */
[----:B------:R2:W-:Y:S01]  /*12e10*/  @!P1 ST.E.64 [R6.64], R88 ;  /* 0x0000005806009985 */ /* 0x0005e2000c101b08 */
[----:B------:R-:W-:Y:S02]  /*12e20*/  @!P5 LEA R14, P6, R16, R0, 0x2 ;  /* 0x00000000100ed211 */ /* 0x000fe400078c10ff */
[----:B------:R-:W-:Y:S01]  /*12e30*/  ISETP.GE.AND P1, PT, R20, c[0x0][0x3c8], PT ;  /* 0x0000f20014007a0c */ /* 0x000fe20003f26270 */
[----:B------:R3:W-:Y:S01]  /*12e40*/  @!P0 ST.E.64 [R2.64], R72 ;  /* 0x0000004802008985 */ /* 0x0007e2000c101b08 */
[----:B------:R-:W-:-:S05]  /*12e50*/  @!P5 LEA.HI.X R15, R16, R4, R42, 0x2, P6 ;  /* 0x00000004100fd211 */ /* 0x000fca00030f142a */
[----:B------:R3:W-:Y:S01]  /*12e60*/  @!P5 ST.E.64 [R14.64], R166 ;  /* 0x000000a60e00d985 */ /* 0x0007e2000c101b08 */
[----:B------:R-:W-:Y:S02]  /*12e70*/  ISETP.GE.AND P5, PT, R22, c[0x0][0x3c8], PT ;  /* 0x0000f20016007a0c */ /* 0x000fe40003fa6270 */
[CC--:B-1----:R-:W-:Y:S02]  /*12e80*/  @!P4 LEA R12, P0, R18.reuse, R0.reuse, 0x2 ;  /* 0x00000000120cc211 */ /* 0x0c2fe400078010ff */
[----:B----4-:R-:W-:Y:S02]  /*12e90*/  @!P3 LEA R10, P6, R17, R0, 0x2 ;  /* 0x00000000110ab211 */ /* 0x010fe400078c10ff */
[-C--:B------:R-:W-:Y:S02]  /*12ea0*/  @!P4 LEA.HI.X R13, R18, R4.reuse, R44, 0x2, P0 ;  /* 0x00000004120dc211 */ /* 0x080fe400000f142c */
[----:B------:R-:W-:Y:S02]  /*12eb0*/  ISETP.GE.AND P0, PT, R21, c[0x0][0x3c8], PT ;  /* 0x0000f20015007a0c */ /* 0x000fe40003f06270 */
[----:B------:R-:W-:Y:S01]  /*12ec0*/  @!P3 LEA.HI.X R11, R17, R4, R43, 0x2, P6 ;  /* 0x00000004110bb211 */ /* 0x000fe200030f142b */
[----:B------:R1:W-:Y:S01]  /*12ed0*/  @!P4 ST.E.64 [R12.64], R130 ;  /* 0x000000820c00c985 */ /* 0x0003e2000c101b08 */
[----:B-----5:R-:W-:-:S02]  /*12ee0*/  @!P2 LEA R8, P6, R19, R0, 0x2 ;  /* 0x000000001308a211 */ /* 0x020fc400078c10ff */
[----:B------:R-:W-:Y:S01]  /*12ef0*/  ISETP.GE.AND P4, PT, R24, c[0x0][0x3c8], PT ;  /* 0x0000f20018007a0c */ /* 0x000fe20003f86270 */
[----:B------:R4:W-:Y:S01]  /*12f00*/  @!P3 ST.E.64 [R10.64], R118 ;  /* 0x000000760a00b985 */ /* 0x0009e2000c101b08 */
[----:B------:R-:W-:Y:S02]  /*12f10*/  @!P2 LEA.HI.X R9, R19, R4, R45, 0x2, P6 ;  /* 0x000000041309a211 */ /* 0x000fe400030f142d */
[C---:B--2---:R-:W-:Y:S02]  /*12f20*/  @!P1 LEA R6, P6, R20.reuse, R0, 0x2 ;  /* 0x0000000014069211 */ /* 0x044fe400078c10ff */
[----:B------:R-:W-:Y:S01]  /*12f30*/  ISETP.GE.AND P3, PT, R23, c[0x0][0x3c8], PT ;  /* 0x0000f20017007a0c */ /* 0x000fe20003f66270 */
[----:B------:R2:W-:Y:S01]  /*12f40*/  @!P2 ST.E.64 [R8.64], R110 ;  /* 0x0000006e0800a985 */ /* 0x0005e2000c101b08 */
[----:B------:R-:W-:Y:S02]  /*12f50*/  @!P1 LEA.HI.X R7, R20, R4, R46, 0x2, P6 ;  /* 0x0000000414079211 */ /* 0x000fe400030f142e */
[----:B---3--:R-:W-:-:S02]  /*12f60*/  @!P0 LEA R2, P6, R21, R0, 0x2 ;  /* 0x0000000015028211 */ /* 0x008fc400078c10ff */
[----:B------:R-:W-:Y:S01]  /*12f70*/  ISETP.GE.AND P2, PT, R25, c[0x0][0x3c8], PT ;  /* 0x0000f20019007a0c */ /* 0x000fe20003f46270 */
[----:B------:R3:W-:Y:S01]  /*12f80*/  @!P1 ST.E.64 [R6.64], R92 ;  /* 0x0000005c06009985 */ /* 0x0007e2000c101b08 */
[----:B------:R-:W-:Y:S02]  /*12f90*/  @!P0 LEA.HI.X R3, R21, R4, R47, 0x2, P6 ;  /* 0x0000000415038211 */ /* 0x000fe400030f142f */
[----:B------:R-:W-:Y:S02]  /*12fa0*/  @!P5 LEA R14, P6, R22, R0, 0x2 ;  /* 0x00000000160ed211 */ /* 0x000fe400078c10ff */
[----:B------:R-:W-:Y:S01]  /*12fb0*/  ISETP.GE.AND P1, PT, R26, c[0x0][0x3c8], PT ;  /* 0x0000f2001a007a0c */ /* 0x000fe20003f26270 */
[----:B------:R5:W-:Y:S01]  /*12fc0*/  @!P0 ST.E.64 [R2.64], R76 ;  /* 0x0000004c02008985 */ /* 0x000be2000c101b08 */
[----:B------:R-:W-:-:S05]  /*12fd0*/  @!P5 LEA.HI.X R15, R22, R4, R48, 0x2, P6 ;  /* 0x00000004160fd211 */ /* 0x000fca00030f1430 */
[----:B------:R5:W-:Y:S01]  /*12fe0*/  @!P5 ST.E.64 [R14.64], R168 ;  /* 0x000000a80e00d985 */ /* 0x000be2000c101b08 */
[-C--:B-1----:R-:W-:Y:S02]  /*12ff0*/  @!P4 LEA R12, P0, R24, R0.reuse, 0x2 ;  /* 0x00000000180cc211 */ /* 0x082fe400078010ff */
[----:B------:R-:W-:Y:S02]  /*13000*/  ISETP.GE.AND P5, PT, R28, c[0x0][0x3c8], PT ;  /* 0x0000f2001c007a0c */ /* 0x000fe40003fa6270 */
[----:B----4-:R-:W-:Y:S02]  /*13010*/  @!P3 LEA R10, P6, R23, R0, 0x2 ;  /* 0x00000000170ab211 */ /* 0x010fe400078c10ff */
[-C--:B------:R-:W-:Y:S02]  /*13020*/  @!P4 LEA.HI.X R13, R24, R4.reuse, R50, 0x2, P0 ;  /* 0x00000004180dc211 */ /* 0x080fe400000f1432 */
[----:B------:R-:W-:Y:S02]  /*13030*/  ISETP.GE.AND P0, PT, R27, c[0x0][0x3c8], PT ;  /* 0x0000f2001b007a0c */ /* 0x000fe40003f06270 */
[----:B------:R-:W-:Y:S01]  /*13040*/  @!P3 LEA.HI.X R11, R23, R4, R49, 0x2, P6 ;  /* 0x00000004170bb211 */ /* 0x000fe200030f1431 */
[----:B------:R1:W-:Y:S01]  /*13050*/  @!P4 ST.E.64 [R12.64], R134 ;  /* 0x000000860c00c985 */ /* 0x0003e2000c101b08 */
[----:B--2---:R-:W-:-:S02]  /*13060*/  @!P2 LEA R8, P6, R25, R0, 0x2 ;  /* 0x000000001908a211 */ /* 0x004fc400078c10ff */
[----:B------:R-:W-:Y:S01]  /*13070*/  ISETP.GE.AND P4, PT, R30, c[0x0][0x3c8], PT ;  /* 0x0000f2001e007a0c */ /* 0x000fe20003f86270 */
[----:B------:R2:W-:Y:S01]  /*13080*/  @!P3 ST.E.64 [R10.64], R122 ;  /* 0x0000007a0a00b985 */ /* 0x0005e2000c101b08 */
[----:B------:R-:W-:Y:S02]  /*13090*/  @!P2 LEA.HI.X R9, R25, R4, R51, 0x2, P6 ;  /* 0x000000041909a211 */ /* 0x000fe400030f1433 */
[C---:B---3--:R-:W-:Y:S02]  /*130a0*/  @!P1 LEA R6, P6, R26.reuse, R0, 0x2 ;  /* 0x000000001a069211 */ /* 0x048fe400078c10ff */
[----:B------:R-:W-:Y:S01]  /*130b0*/  ISETP.GE.AND P3, PT, R29, c[0x0][0x3c8], PT ;  /* 0x0000f2001d007a0c */ /* 0x000fe20003f66270 */
[----:B------:R3:W-:Y:S01]  /*130c0*/  @!P2 ST.E.64 [R8.64], R114 ;  /* 0x000000720800a985 */ /* 0x0007e2000c101b08 */
[----:B------:R-:W-:Y:S02]  /*130d0*/  @!P1 LEA.HI.X R7, R26, R4, R52, 0x2, P6 ;  /* 0x000000041a079211 */ /* 0x000fe400030f1434 */
[----:B-----5:R-:W-:-:S02]  /*130e0*/  @!P0 LEA R2, P6, R27, R0, 0x2 ;  /* 0x000000001b028211 */ /* 0x020fc400078c10ff */
        /* <DEDUP_REMOVED lines=8> */
[CC--:B-1----:R-:W-:Y:S02]  /*13170*/  @!P4 LEA R12, P0, R30.reuse, R0.reuse, 0x2 ;  /* 0x000000001e0cc211 */ /* 0x0c2fe400078010ff */
[----:B--2---:R-:W-:Y:S02]  /*13180*/  @!P3 LEA R10, P6, R29, R0, 0x2 ;  /* 0x000000001d0ab211 */ /* 0x004fe400078c10ff */
[-C--:B------:R-:W-:Y:S02]  /*13190*/  @!P4 LEA.HI.X R13, R30, R4.reuse, R56, 0x2, P0 ;  /* 0x000000041e0dc211 */ /* 0x080fe400000f1438 */
[----:B------:R-:W-:Y:S02]  /*131a0*/  ISETP.GE.AND P0, PT, R33, c[0x0][0x3c8], PT ;  /* 0x0000f20021007a0c */ /* 0x000fe40003f06270 */
        /* <DEDUP_REMOVED lines=8> */
[----:B-----5:R-:W-:-:S03]  /*13230*/  @!P0 LEA R2, P6, R33, R0, 0x2 ;  /* 0x0000000021028211 */ /* 0x020fc600078c10ff */
[----:B------:R1:W-:Y:S01]  /*13240*/  @!P1 ST.E.64 [R6.64], R70 ;  /* 0x0000004606009985 */ /* 0x0003e2000c101b08 */
[----:B------:R-:W-:-:S05]  /*13250*/  @!P0 LEA.HI.X R3, R33, R4, R59, 0x2, P6 ;  /* 0x0000000421038211 */ /* 0x000fca00030f143b */
[----:B------:R1:W-:Y:S01]  /*13260*/  @!P0 ST.E.64 [R2.64], R68 ;  /* 0x0000004402008985 */ /* 0x0003e2000c101b08 */
[----:B------:R-:W-:-:S13]  /*13270*/  ISETP.GE.AND P0, PT, R34, c[0x0][0x3c8], PT ;  /* 0x0000f20022007a0c */ /* 0x000fda0003f06270 */
[----:B------:R-:W-:Y:S05]  /*13280*/  @P0 BRA `(.L_x_1719) ;  /* 0x00000c6000000947 */ /* 0x000fea0003800000 */
[----:B-1----:R-:W-:-:S04]  /*13290*/  LEA R2, P0, R34, R0, 0x2 ;  /* 0x0000000022027211 */ /* 0x002fc800078010ff */
[----:B------:R-:W-:-:S05]  /*132a0*/  LEA.HI.X R3, R34, R4, R60, 0x2, P0 ;  /* 0x0000000422037211 */ /* 0x000fca00000f143c */
[----:B------:R1:W-:Y:S01]  /*132b0*/  ST.E.64 [R2.64], R62 ;  /* 0x0000003e02007985 */ /* 0x0003e2000c101b08 */
[----:B------:R-:W-:Y:S05]  /*132c0*/  BRA `(.L_x_1719) ;  /* 0x00000c2000007947 */ /* 0x000fea0003800000 */
.L_x_1704:
[----:B------:R-:W-:Y:S01]  /*132d0*/  ISETP.NE.U32.AND P0, PT, RZ, c[0x0][0x508], PT ;  /* 0x00014200ff007a0c */ /* 0x000fe20003f05070 */
[----:B------:R-:W-:Y:S01]  /*132e0*/  IMAD.MOV.U32 R4, RZ, RZ, 0x4 ;  /* 0x00000004ff047424 */ /* 0x000fe200078e00ff */
[----:B------:R-:W-:Y:S01]  /*132f0*/  ISETP.NE.U32.AND P1, PT, RZ, c[0x0][0x500], PT ;  /* 0x00014000ff007a0c */ /* 0x000fe20003f25070 */
[----:B------:R-:W-:Y:S01]  /*13300*/  IMAD.MOV.U32 R19, RZ, RZ, c[0x0][0x388] ;  /* 0x0000e200ff137624 */ /* 0x000fe200078e00ff */
[----:B------:R-:W-:Y:S01]  /*13310*/  ISETP.NE.AND.EX P0, PT, RZ, c[0x0][0x50c], PT, P0 ;  /* 0x00014300ff007a0c */ /* 0x000fe20003f05300 */
[----:B------:R-:W-:Y:S01]  /*13320*/  IMAD.MOV.U32 R10, RZ, RZ, RZ ;  /* 0x000000ffff0a7224 */ /* 0x000fe200078e00ff */
[----:B------:R-:W-:Y:S01]  /*13330*/  ISETP.NE.AND.EX P1, PT, RZ, c[0x0][0x504], PT, P1 ;  /* 0x00014100ff007a0c */ /* 0x000fe20003f25310 */
[----:B------:R-:W-:-:S10]  /*13340*/  IMAD.WIDE R2, R231, R4, c[0x0][0x500] ;  /* 0x00014000e7027625 */ /* 0x000fd400078e0204 */
[----:B------:R-:W-:Y:S02]  /*13350*/  @P0 IMAD.WIDE R4, R231, R4, c[0x0][0x508] ;  /* 0x00014200e7040625 */ /* 0x000fe400078e0204 */
[----:B------:R2:W5:Y:S04]  /*13360*/  @P1 LDG.E R10, [R2.64] ;  /* 0x00000008020a1981 */ /* 0x000568000c1e1900 */
[----:B------:R2:W5:Y:S01]  /*13370*/  @P0 LDG.E R19, [R4.64] ;  /* 0x0000000804130981 */ /* 0x000562000c1e1900 */
[----:B------:R-:W-:-:S04]  /*13380*/  ISETP.NE.AND P2, PT, R252, RZ, PT ;  /* 0x000000fffc00720c */ /* 0x000fc80003f45270 */
[----:B------:R-:W-:Y:S01]  /*13390*/  SEL R18, R252, c[0x0][0x3d4], P2 ;  /* 0x0000f500fc127a07 */ /* 0x000fe20001000000 */
[----:B------:R-:W-:Y:S05]  /*133a0*/  @P0 BRA `(.L_x_1725) ;  /* 0x0000004000000947 */ /* 0x000fea0003800000 */
[----:B------:R-:W-:Y:S05]  /*133b0*/  @!P1 BRA `(.L_x_1725) ;  /* 0x0000003000009947 */ /* 0x000fea0003800000 */
[----:B------:R3:W4:Y:S04]  /*133c0*/  LDG.E R0, [R2.64] ;  /* 0x0000000802007981 */ /* 0x000728000c1e1900 */
[----:B--23--:R-:W4:Y:S02]  /*133d0*/  LDG.E R2, [R2.64+0x4] ;  /* 0x0000040802027981 */ /* 0x00cf24000c1e1900 */
[----:B----45:R-:W-:Y:S02]  /*133e0*/  IADD3 R19, -R0, R2, RZ ;  /* 0x0000000200137210 */ /* 0x030fe40007ffe1ff */
.L_x_1725:
[----:B--2---:R-:W2:Y:S01]  /*133f0*/  S2R R2, SR_TID.X ;  /* 0x0000000000027919 */ /* 0x004ea20000002100 */
        /* <DEDUP_REMOVED lines=11> */
[----:B------:R-:W2:Y:S01]  /*134b0*/  LDL.LU R21, [R1] ;  /* 0x0000000001157983 */ /* 0x000ea20000300800 */
[----:B------:R-:W-:Y:S01]  /*134c0*/  IMAD.MOV.U32 R0, RZ, RZ, 0x368 ;  /* 0x00000368ff007424 */ /* 0x000fe200078e00ff */
[----:B------:R-:W-:-:S04]  /*134d0*/  ISETP.GT.AND P2, PT, R18, 0x1, PT ;  /* 0x000000011200780c */ /* 0x000fc80003f44270 */
[----:B------:R-:W-:-:S04]  /*134e0*/  SEL R0, R0, 0x328, P2 ;  /* 0x0000032800007807 */ /* 0x000fc80001000000 */
[----:B------:R3:W4:Y:S08]  /*134f0*/  LDC.64 R6, c[0x0][R0+0x170] ;  /* 0x00005c0000067b82 */ /* 0x0007300000000a00 */
[----:B------:R3:W5:Y:S08]  /*13500*/  LDC.64 R4, c[0x0][R0+0x168] ;  /* 0x00005a0000047b82 */ /* 0x0007700000000a00 */
[----:B------:R3:W1:Y:S08]  /*13510*/  LDC.64 R8, c[0x0][R0+0x178] ;  /* 0x00005e0000087b82 */ /* 0x0006700000000a00 */
[----:B------:R3:W1:Y:S02]  /*13520*/  LDC.64 R12, c[0x0][R0+0x160] ;  /* 0x00005800000c7b82 */ /* 0x0006640000000a00 */
[----:B---3--:R-:W-:-:S02]  /*13530*/  IMAD.MOV.U32 R0, RZ, RZ, c[0x0][0x4e8] ;  /* 0x00013a00ff007624 */ /* 0x008fc400078e00ff */
[-C--:B----4-:R-:W-:Y:S02]  /*13540*/  IMAD R7, R7, R14.reuse, RZ ;  /* 0x0000000e07077224 */ /* 0x090fe400078e02ff */
[----:B------:R-:W-:Y:S01]  /*13550*/  IMAD.WIDE.U32 R2, R6, R14, RZ ;  /* 0x0000000e06027225 */ /* 0x000fe200078e00ff */
[----:B------:R-:W-:Y:S02]  /*13560*/  ISETP.NE.AND P0, PT, R0, 0x1, PT ;  /* 0x000000010000780c */ /* 0x000fe40003f05270 */
[----:B------:R-:W-:Y:S01]  /*13570*/  MOV R0, R11 ;  /* 0x0000000b00007202 */ /* 0x000fe20000000f00 */
[----:B------:R-:W-:Y:S02]  /*13580*/  IMAD R7, R6, R20, R7 ;  /* 0x0000001406077224 */ /* 0x000fe400078e0207 */
[-C--:B-1---5:R-:W-:Y:S02]  /*13590*/  IMAD R15, R5, R235.reuse, RZ ;  /* 0x000000eb050f7224 */ /* 0x0a2fe400078e02ff */
        /* <DEDUP_REMOVED lines=8> */
[----:B--2---:R-:W-:-:S05]  /*13620*/  SEL R6, R21, RZ, P2 ;  /* 0x000000ff15067207 */ /* 0x004fca0001000000 */
[-C--:B------:R-:W-:Y:S02]  /*13630*/  IMAD R7, R9, R6.reuse, RZ ;  /* 0x0000000609077224 */ /* 0x080fe400078e02ff */
[----:B------:R-:W-:Y:S01]  /*13640*/  IMAD.WIDE.U32 R4, R8, R6, RZ ;  /* 0x0000000608047225 */ /* 0x000fe200078e00ff */
[----:B------:R-:W-:Y:S02]  /*13650*/  IADD3.X R8, R3, R15, R17, P1, P0 ;  /* 0x0000000f03087210 */ /* 0x000fe40000fe0411 */
[----:B------:R-:W-:Y:S02]  /*13660*/  SHF.R.S32.HI R3, RZ, 0x1f, R0 ;  /* 0x0000001fff037819 */ /* 0x000fe40000011400 */
[----:B------:R-:W-:Y:S01]  /*13670*/  IADD3 R5, R5, R7, RZ ;  /* 0x0000000705057210 */ /* 0x000fe20007ffe0ff */
[----:B------:R-:W-:Y:S01]  /*13680*/  IMAD.MOV.U32 R7, RZ, RZ, c[0x0][0x4a8] ;  /* 0x00012a00ff077624 */ /* 0x000fe200078e00ff */
[----:B------:R-:W-:Y:S01]  /*13690*/  IADD3 R4, P1, P0, R0, R16, R4 ;  /* 0x0000001000047210 */ /* 0x000fe2000783e004 */
[----:B------:R-:W-:Y:S01]  /*136a0*/  IMAD R0, R13, R2, RZ ;  /* 0x000000020d007224 */ /* 0x000fe200078e02ff */
[----:B------:R-:W-:-:S02]  /*136b0*/  SHF.R.S32.HI R6, RZ, 0x1f, R2 ;  /* 0x0000001fff067819 */ /* 0x000fc40000011402 */
        /* <DEDUP_REMOVED lines=11> */
.L_x_1727:
[----:B------:R-:W-:Y:S05]  /*13770*/  BSYNC B0 ;  /* 0x0000000000007941 */ /* 0x000fea0003800000 */
.L_x_1726:
[----:B------:R-:W-:-:S13]  /*13780*/  ISETP.GT.AND P0, PT, R18, 0x1, PT ;  /* 0x000000011200780c */ /* 0x000fda0003f04270 */
[----:B------:R-:W-:Y:S05]  /*13790*/  @P0 BRA `(.L_x_1719) ;  /* 0x0000075000000947 */ /* 0x000fea0003800000 */
[----:B------:R-:W2:Y:S01]  /*137a0*/  S2R R3, SR_TID.X ;  /* 0x0000000000037919 */ /* 0x000ea20000002100 */
[----:B------:R-:W-:Y:S01]  /*137b0*/  MOV R2, c[0x0][0x4e8] ;  /* 0x00013a0000027a02 */ /* 0x000fe20000000f00 */
[----:B-1----:R-:W-:Y:S01]  /*137c0*/  IMAD R0, R17, c[0x0][0x3a0], RZ ;  /* 0x0000e80011007a24 */ /* 0x002fe200078e02ff */
[----:B------:R-:W-:Y:S01]  /*137d0*/  IADD3 R11, R251, R226, RZ ;  /* 0x000000e2fb0b7210 */ /* 0x000fe20007ffe0ff */
[----:B------:R-:W-:Y:S01]  /*137e0*/  IMAD R5, R20, c[0x0][0x3f0], RZ ;  /* 0x0000fc0014057a24 */ /* 0x000fe200078e02ff */
[----:B------:R-:W-:Y:S01]  /*137f0*/  ISETP.NE.AND P0, PT, R2, 0x1, PT ;  /* 0x000000010200780c */ /* 0x000fe20003f05270 */
[----:B------:R-:W-:Y:S02]  /*13800*/  IMAD R0, R10, c[0x0][0x3a4], R0 ;  /* 0x0000e9000a007a24 */ /* 0x000fe400078e0200 */
[----:B------:R-:W-:Y:S01]  /*13810*/  IMAD R7, R14, c[0x0][0x3f4], R5 ;  /* 0x0000fd000e077a24 */ /* 0x000fe200078e0205 */
[----:B--2---:R-:W-:-:S04]  /*13820*/  SHF.R.S32.HI R4, RZ, 0x1f, R3 ;  /* 0x0000001fff047819 */ /* 0x004fc80000011403 */
[----:B------:R-:W-:-:S04]  /*13830*/  LEA.HI R4, R4, R3, RZ, 0x3 ;  /* 0x0000000304047211 */ /* 0x000fc800078f18ff */
[----:B------:R-:W-:-:S04]  /*13840*/  LOP3.LUT R4, R4, 0xfffffff8, RZ, 0xc0, !PT ;  /* 0xfffffff804047812 */ /* 0x000fc800078ec0ff */
[----:B------:R-:W-:Y:S01]  /*13850*/  IADD3 R4, -R4, R3, RZ ;  /* 0x0000000304047210 */ /* 0x000fe20007ffe1ff */
[----:B------:R-:W-:-:S03]  /*13860*/  IMAD.WIDE.U32 R2, R10, c[0x0][0x3a0], RZ ;  /* 0x0000e8000a027a25 */ /* 0x000fc600078e00ff */
[----:B------:R-:W-:Y:S01]  /*13870*/  LEA R4, R4, R251, 0x5 ;  /* 0x000000fb04047211 */ /* 0x000fe200078e28ff */
[----:B------:R-:W-:-:S03]  /*13880*/  IMAD.IADD R3, R3, 0x1, R0 ;  /* 0x0000000103037824 */ /* 0x000fc600078e0200 */
[----:B------:R-:W-:Y:S01]  /*13890*/  IADD3 R4, R226, R4, RZ ;  /* 0x00000004e2047210 */ /* 0x000fe20007ffe0ff */
[----:B------:R-:W-:-:S03]  /*138a0*/  IMAD.WIDE.U32 R2, R235, c[0x0][0x3e8], R2 ;  /* 0x0000fa00eb027a25 */ /* 0x000fc600078e0002 */
[----:B------:R-:W-:Y:S01]  /*138b0*/  MOV R0, R4 ;  /* 0x0000000400007202 */ /* 0x000fe20000000f00 */
[----:B------:R-:W-:-:S04]  /*138c0*/  @P0 IMAD.HI.U32 R6, R4, c[0x0][0x4ec], RZ ;  /* 0x00013b0004060a27 */ /* 0x000fc800078e00ff */
[----:B------:R-:W-:Y:S01]  /*138d0*/  IMAD R3, R235, c[0x0][0x3ec], R3 ;  /* 0x0000fb00eb037a24 */ /* 0x000fe200078e0203 */
[----:B------:R-:W-:-:S03]  /*138e0*/  @P0 SHF.R.U32.HI R0, RZ, c[0x0][0x4f0], R6 ;  /* 0x00013c00ff000a19 */ /* 0x000fc60000011606 */
[----:B------:R-:W-:Y:S01]  /*138f0*/  IMAD.WIDE.U32 R2, R14, c[0x0][0x3f0], R2 ;  /* 0x0000fc000e027a25 */ /* 0x000fe200078e0002 */
[----:B------:R-:W-:Y:S02]  /*13900*/  SHF.R.S32.HI R6, RZ, 0x1f, R0 ;  /* 0x0000001fff067819 */ /* 0x000fe40000011400 */
[----:B------:R-:W-:Y:S01]  /*13910*/  IADD3 R5, -R0, RZ, RZ ;  /* 0x000000ff00057210 */ /* 0x000fe20007ffe1ff */
[----:B------:R-:W-:Y:S02]  /*13920*/  IMAD.IADD R3, R3, 0x1, R7 ;  /* 0x0000000103037824 */ /* 0x000fe400078e0207 */
[----:B------:R-:W-:Y:S02]  /*13930*/  IMAD R6, R6, c[0x0][0x3e0], RZ ;  /* 0x0000f80006067a24 */ /* 0x000fe400078e02ff */
[----:B------:R-:W-:Y:S02]  /*13940*/  IMAD R4, R5, c[0x0][0x4e8], R4 ;  /* 0x00013a0005047a24 */ /* 0x000fe400078e0204 */
[----:B------:R-:W-:-:S02]  /*13950*/  IMAD R6, R0, c[0x0][0x3e4], R6 ;  /* 0x0000f90000067a24 */ /* 0x000fc400078e0206 */
        /* <DEDUP_REMOVED lines=11> */
.L_x_1783:
[----:B------:R-:W-:Y:S05]  /*13a10*/  BRA.DIV ~URZ, `(.L_x_1729) ;  /* 0x000022427f007947 */ /* 0x000fea000b800000 */
[----:B------:R3:W4:Y:S02]  /*13a20*/  SHFL.IDX PT, R0, R12, RZ, 0x181f ;  /* 0x00181fff0c007589 */ /* 0x00072400000e0000 */
.L_x_1784:
[----:B------:R-:W-:Y:S01]  /*13a30*/  IMAD R10, R19, c[0x0][0x4e8], RZ ;  /* 0x00013a00130a7a24 */ /* 0x000fe200078e02ff */
[----:B------:R-:W-:Y:S04]  /*13a40*/  BSSY B0, `(.L_x_1730) ;  /* 0x000000f000007945 */ /* 0x000fe80003800000 */
        /* <DEDUP_REMOVED lines=14> */
.L_x_1731:
[----:B------:R-:W-:Y:S05]  /*13b30*/  BSYNC B0 ;  /* 0x0000000000007941 */ /* 0x000fea0003800000 */
.L_x_1730:
[----:B------:R-:W-:Y:S05]  /*13b40*/  BRA.DIV ~URZ, `(.L_x_1732) ;  /* 0x000021727f007947 */ /* 0x000fea000b800000 */
[----:B--2---:R2:W1:Y:S04]  /*13b50*/  SHFL.IDX PT, R8, R9, 0x1, 0x181f ;  /* 0x00381f0009087f89 */ /* 0x00446800000e0000 */
[----:B----4-:R2:W4:Y:S02]  /*13b60*/  SHFL.IDX PT, R0, R12, 0x1, 0x181f ;  /* 0x00381f000c007f89 */ /* 0x01052400000e0000 */
.L_x_1785:
        /* <DEDUP_REMOVED lines=16> */
.L_x_1734:
[----:B------:R-:W-:Y:S05]  /*13c70*/  BSYNC B0 ;  /* 0x0000000000007941 */ /* 0x000fea0003800000 */
.L_x_1733:
[----:B------:R-:W-:Y:S05]  /*13c80*/  BRA.DIV ~URZ, `(.L_x_1735) ;  /* 0x000020f27f007947 */ /* 0x000fea000b800000 */
[----:B-1----:R1:W2:Y:S02]  /*13c90*/  SHFL.IDX PT, R8, R9, 0x2, 0x181f ;  /* 0x00581f0009087f89 */ /* 0x0022a400000e0000 */
.L_x_1786:
[----:B------:R-:W-:Y:S05]  /*13ca0*/  BRA.DIV ~URZ, `(.L_x_1736) ;  /* 0x000021427f007947 */ /* 0x000fea000b800000 */
[----:B----4-:R4:W1:Y:S02]  /*13cb0*/  SHFL.IDX PT, R0, R12, 0x2, 0x181f ;  /* 0x00581f000c007f89 */ /* 0x01086400000e0000 */
.L_x_1787:
        /* <DEDUP_REMOVED lines=16> */
.L_x_1738:
[----:B------:R-:W-:Y:S05]  /*13dc0*/  BSYNC B0 ;  /* 0x0000000000007941 */ /* 0x000fea0003800000 */
.L_x_1737:
[----:B------:R-:W-:Y:S05]  /*13dd0*/  BRA.DIV ~URZ, `(.L_x_1739) ;  /* 0x000020727f007947 */ /* 0x000fea000b800000 */
[----:B--2---:R2:W3:Y:S04]  /*13de0*/  SHFL.IDX PT, R8, R9, 0x3, 0x181f ;  /* 0x00781f0009087f89 */ /* 0x0044e800000e0000 */
[----:B-1----:R2:W1:Y:S02]  /*13df0*/  SHFL.IDX PT, R0, R12, 0x3, 0x181f ;  /* 0x00781f000c007f89 */ /* 0x00246400000e0000 */
.L_x_1788:
        /* <DEDUP_REMOVED lines=15> */
.L_x_1719:
[----:B------:R-:W-:Y:S05]  /*13ef0*/  BSYNC B1 ;  /* 0x0000000000017941 */ /* 0x000fea0003800000 */
.L_x_1703:
        /* <DEDUP_REMOVED lines=9> */
[----:B----4-:R-:W-:-:S04]  /*13f90*/  LOP3.LUT R14, R0, 0x1f, RZ, 0xc0, !PT ;  /* 0x0000001f000e7812 */ /* 0x010fc800078ec0ff */
[----:B------:R-:W-:Y:S01]  /*13fa0*/  ISETP.NE.AND P5, PT, R14, 0x1f, PT ;  /* 0x0000001f0e00780c */ /* 0x000fe20003fa5270 */
[----:B------:R-:W-:Y:S10]  /*13fb0*/  BRA.DIV ~URZ, `(.L_x_1741) ;  /* 0x00001f527f007947 */ /* 0x000ff4000b800000 */
[----:B--2---:R2:W4:Y:S02]  /*13fc0*/  SHFL.IDX PT, R9, R82, RZ, 0x1f ;  /* 0x00001fff52097589 */ /* 0x00452400000e0000 */
.L_x_1789:
[----:B------:R-:W-:Y:S05]  /*13fd0*/  BRA.DIV ~URZ, `(.L_x_1742) ;  /* 0x00001fa27f007947 */ /* 0x000fea000b800000 */
[----:B---3--:R3:W2:Y:S02]  /*13fe0*/  SHFL.IDX PT, R8, R82, 0x1, 0x1f ;  /* 0x00201f0052087f89 */ /* 0x0086a400000e0000 */
.L_x_1790:
        /* <DEDUP_REMOVED lines=18> */
.L_x_1791:
        /* <DEDUP_REMOVED lines=16> */
.L_x_1792:
[----:B---3--:R-:W-:Y:S01]  /*14210*/  IMAD R0, R0, c[0x0][0x538], RZ ;  /* 0x00014e0000007a24 */ /* 0x008fe200078e02ff */
[----:B------:R-:W-:Y:S04]  /*14220*/  BSSY B1, `(.L_x_1745) ;  /* 0x00000c6000017945 */ /* 0x000fe80003800000 */
[----:B--2---:R-:W-:-:S04]  /*14230*/  IADD3 R8, R0, R8, RZ ;  /* 0x0000000800087210 */ /* 0x004fc80007ffe0ff */
[----:B----4-:R-:W-:-:S13]  /*14240*/  ISETP.GT.AND P6, PT, R8, R9, PT ;  /* 0x000000090800720c */ /* 0x010fda0003fc4270 */
[----:B------:R-:W-:Y:S05]  /*14250*/  @P6 BRA `(.L_x_1746) ;  /* 0x0000024000006947 */ /* 0x000fea0003800000 */
.L_x_1750:
        /* <DEDUP_REMOVED lines=16> */
.L_x_1793:
        /* <DEDUP_REMOVED lines=16> */
.L_x_1794:
[----:B--2---:R-:W-:-:S05]  /*14460*/  IMAD R0, R0, c[0x0][0x538], RZ ;  /* 0x00014e0000007a24 */ /* 0x004fca00078e02ff */
[----:B------:R-:W-:-:S04]  /*14470*/  IADD3 R8, R0, R8, RZ ;  /* 0x0000000800087210 */ /* 0x000fc80007ffe0ff */
[----:B------:R-:W-:-:S13]  /*14480*/  ISETP.GT.AND P6, PT, R8, R9, PT ;  /* 0x000000090800720c */ /* 0x000fda0003fc4270 */
[----:B-1----:R-:W-:Y:S05]  /*14490*/  @!P6 BRA `(.L_x_1750) ;  /* 0xfffffdc00000e947 */ /* 0x002fea000383ffff */
.L_x_1746:
[----:B------:R-:W-:-:S05]  /*144a0*/  IADD3 R11, -R0, R8, RZ ;  /* 0x00000008000b7210 */ /* 0x000fca0007ffe1ff */
[----:B------:R-:W-:-:S05]  /*144b0*/  IMAD R0, R4, c[0x0][0x538], R11 ;  /* 0x00014e0004007a24 */ /* 0x000fca00078e020b */
[----:B------:R-:W-:Y:S01]  /*144c0*/  ISETP.GT.AND P0, PT, R0, R9, PT ;  /* 0x000000090000720c */ /* 0x000fe20003f04270 */
[----:B------:R-:W-:-:S12]  /*144d0*/  BRA.DIV ~URZ, `(.L_x_1751) ;  /* 0x00001ee27f007947 */ /* 0x000fd8000b800000 */
[----:B------:R-:W-:-:S04]  /*144e0*/  VOTE.ANY R10, PT, !P0 ;  /* 0x00000000000a7806 */ /* 0x000fc800040e0100 */
.L_x_1795:
[----:B------:R-:W2:Y:S02]  /*144f0*/  POPC R8, R10 ;  /* 0x0000000a00087309 */ /* 0x000ea40000000000 */
[----:B--2---:R-:W-:Y:S01]  /*14500*/  IADD3 R231, R8, R231, RZ ;  /* 0x000000e708e77210 */ /* 0x004fe20007ffe0ff */
[----:B------:R-:W-:Y:S05]  /*14510*/  BRA.DIV ~URZ, `(.L_x_1752) ;  /* 0x00001ef27f007947 */ /* 0x000fea000b800000 */
[----:B------:R2:W3:Y:S04]  /*14520*/  SHFL.IDX PT, R12, R6, R8, 0x1f ;  /* 0x00001f08060c7589 */ /* 0x0004e800000e0000 */
[----:B------:R2:W4:Y:S02]  /*14530*/  SHFL.IDX PT, R7, R7, R8, 0x1f ;  /* 0x00001f0807077589 */ /* 0x00052400000e0000 */
.L_x_1796:
[----:B------:R-:W-:Y:S01]  /*14540*/  ISETP.NE.AND P0, PT, R10, RZ, PT ;  /* 0x000000ff0a00720c */ /* 0x000fe20003f05270 */
[----:B------:R-:W-:-:S12]  /*14550*/  BSSY B0, `(.L_x_1753) ;  /* 0x0000005000007945 */ /* 0x000fd80003800000 */
[----:B------:R-:W-:Y:S05]  /*14560*/  @!P0 BRA `(.L_x_1754) ;  /* 0x0000003000008947 */ /* 0x000fea0003800000 */
[----:B------:R-:W-:Y:S01]  /*14570*/  IADD3 R3, R8, -0x1, RZ ;  /* 0xffffffff08037810 */ /* 0x000fe20007ffe0ff */
[----:B------:R-:W-:Y:S05]  /*14580*/  BRA.DIV ~URZ, `(.L_x_1755) ;  /* 0x00001f527f007947 */ /* 0x000fea000b800000 */
[----:B------:R1:W2:Y:S02]  /*14590*/  SHFL.IDX PT, R13, R4, R3, 0x1f ;  /* 0x00001f03040d7589 */ /* 0x0002a400000e0000 */
.L_x_1754:
[----:B------:R-:W-:Y:S05]  /*145a0*/  BSYNC B0 ;  /* 0x0000000000007941 */ /* 0x000fea0003800000 */
.L_x_1753:
[----:B----4-:R-:W-:Y:S01]  /*145b0*/  ISETP.NE.AND P0, PT, R7, 0x1, PT ;  /* 0x000000010700780c */ /* 0x010fe20003f05270 */
[----:B--2---:R-:W-:Y:S01]  /*145c0*/  IMAD R228, R13, c[0x0][0x538], R11 ;  /* 0x00014e000de47a24 */ /* 0x004fe200078e020b */
[----:B------:R-:W-:Y:S04]  /*145d0*/  BSSY B0, `(.L_x_1756) ;  /* 0x0000083000007945 */ /* 0x000fe80003800000 */
[----:B------:R-:W-:-:S07]  /*145e0*/  IADD3 R9, -R228, R9, RZ ;  /* 0x00000009e4097210 */ /* 0x000fce0007ffe1ff */
[----:B------:R-:W-:Y:S05]  /*145f0*/  @!P0 BRA `(.L_x_1757) ;  /* 0x000003e000008947 */ /* 0x000fea0003800000 */
[-C--:B---3--:R-:W-:Y:S02]  /*14600*/  IABS R0, R12.reuse ;  /* 0x0000000c00007213 */ /* 0x088fe40000000000 */
        /* <DEDUP_REMOVED lines=15> */
[----:B------:R-:W-:-:S04]  /*14700*/  IMAD.MOV R0, RZ, RZ, -R8 ;  /* 0x000000ffff007224 */ /* 0x000fc800078e0a08 */
[----:B------:R-:W-:Y:S02]  /*14710*/  IMAD.MOV.U32 R3, RZ, RZ, R0 ;  /* 0x000000ffff037224 */ /* 0x000fe400078e0000 */
        /* <DEDUP_REMOVED lines=13> */
[----:B-1----:R-:W-:-:S04]  /*147f0*/  IADD3 R2, RZ, -R3, RZ ;  /* 0x80000003ff027210 */ /* 0x002fc80007ffe0ff */
[----:B------:R-:W-:Y:S01]  /*14800*/  @!P0 IMAD.MOV R0, RZ, RZ, -R0 ;  /* 0x000000ffff008224 */ /* 0x000fe200078e0a00 */
[----:B------:R-:W-:Y:S01]  /*14810*/  @!P1 LOP3.LUT R0, RZ, R12, RZ, 0x33, !PT ;  /* 0x0000000cff009212 */ /* 0x000fe200078e33ff */
[----:B------:R-:W-:Y:S01]  /*14820*/  IMAD.MOV.U32 R4, RZ, RZ, R2 ;  /* 0x000000ffff047224 */ /* 0x000fe200078e0002 */
[----:B------:R-:W-:Y:S02]  /*14830*/  IABS R2, R7 ;  /* 0x0000000700027213 */ /* 0x000fe40000000000 */
[----:B------:R-:W-:Y:S01]  /*14840*/  IABS R8, R0 ;  /* 0x0000000000087213 */ /* 0x000fe20000000000 */
[----:B------:R-:W-:Y:S02]  /*14850*/  IMAD R4, R4, R5, RZ ;  /* 0x0000000504047224 */ /* 0x000fe400078e02ff */
[----:B------:R-:W-:Y:S01]  /*14860*/  IMAD.MOV R6, RZ, RZ, -R2 ;  /* 0x000000ffff067224 */ /* 0x000fe200078e0a02 */
[----:B------:R-:W-:-:S05]  /*14870*/  MOV R2, RZ ;  /* 0x000000ff00027202 */ /* 0x000fca0000000f00 */
        /* <DEDUP_REMOVED lines=16> */
[----:B------:R-:W-:Y:S01]  /*14980*/  IMAD.MOV R3, RZ, RZ, -R2 ;  /* 0x000000ffff037224 */ /* 0x000fe200078e0a02 */
[----:B------:R-:W-:-:S03]  /*14990*/  LEA R2, R7, R2, 0x18 ;  /* 0x0000000207027211 */ /* 0x000fc600078ec0ff */
[----:B------:R-:W-:Y:S02]  /*149a0*/  IMAD R3, R7, R3, R0 ;  /* 0x0000000307037224 */ /* 0x000fe400078e0200 */
[----:B------:R-:W-:Y:S02]  /*149b0*/  IMAD R0, R12, R4, R9 ;  /* 0x000000040c007224 */ /* 0x000fe400078e0209 */
[----:B------:R-:W-:Y:S01]  /*149c0*/  IMAD R230, R3, 0x10000, R2 ;  /* 0x0001000003e67824 */ /* 0x000fe200078e0202 */
[----:B------:R-:W-:Y:S05]  /*149d0*/  BRA `(.L_x_1758) ;  /* 0x0000042000007947 */ /* 0x000fea0003800000 */
.L_x_1757:
        /* <DEDUP_REMOVED lines=31> */
[----:B------:R-:W-:Y:S02]  /*14bd0*/  IMAD R10, R4, R0, RZ ;  /* 0x00000000040a7224 */ /* 0x000fe400078e02ff */
[----:B------:R-:W-:-:S03]  /*14be0*/  IMAD.MOV R0, RZ, RZ, -R0 ;  /* 0x000000ffff007224 */ /* 0x000fc600078e0a00 */
[----:B------:R-:W-:Y:S01]  /*14bf0*/  IADD3 R2, -R10, c[0x0][0x538], RZ ;  /* 0x00014e000a027a10 */ /* 0x000fe20007ffe1ff */
[----:B------:R-:W-:-:S03]  /*14c00*/  IMAD R7, R11, R0, R9 ;  /* 0x000000000b077224 */ /* 0x000fc600078e0209 */
[----:B------:R-:W-:Y:S01]  /*14c10*/  IMNMX R2, R4, R2, PT ;  /* 0x0000000204027217 */ /* 0x000fe20003800200 */
[----:B------:R-:W-:-:S03]  /*14c20*/  IMAD.MOV.U32 R4, RZ, RZ, RZ ;  /* 0x000000ffff047224 */ /* 0x000fc600078e00ff */
[-C--:B------:R-:W-:Y:S02]  /*14c30*/  IABS R3, R2.reuse ;  /* 0x0000000200037213 */ /* 0x080fe40000000000 */
[----:B------:R-:W-:-:S03]  /*14c40*/  IABS R8, R2 ;  /* 0x0000000200087213 */ /* 0x000fc60000000000 */
[----:B------:R-:W-:-:S04]  /*14c50*/  IMAD.MOV.U32 R6, RZ, RZ, R3 ;  /* 0x000000ffff067224 */ /* 0x000fc800078e0003 */
[----:B------:R-:W1:Y:S08]  /*14c60*/  I2F.RP R3, R6 ;  /* 0x0000000600037306 */ /* 0x000e700000209400 */
[----:B-1----:R-:W1:Y:S02]  /*14c70*/  MUFU.RCP R3, R3 ;  /* 0x0000000300037308 */ /* 0x002e640000001000 */
[----:B-1----:R-:W-:-:S06]  /*14c80*/  IADD3 R3, R3, 0xffffffe, RZ ;  /* 0x0ffffffe03037810 */ /* 0x002fcc0007ffe0ff */
[----:B------:R-:W1:Y:S02]  /*14c90*/  F2I.FTZ.U32.TRUNC.NTZ R5, R3 ;  /* 0x0000000300057305 */ /* 0x000e64000021f000 */
[----:B-1----:R-:W-:-:S05]  /*14ca0*/  IMAD.MOV R3, RZ, RZ, -R5 ;  /* 0x000000ffff037224 */ /* 0x002fca00078e0a05 */
[----:B------:R-:W-:Y:S02]  /*14cb0*/  MOV R0, R3 ;  /* 0x0000000300007202 */ /* 0x000fe40000000f00 */
[----:B------:R-:W-:-:S03]  /*14cc0*/  IABS R3, R7 ;  /* 0x0000000700037213 */ /* 0x000fc60000000000 */
        /* <DEDUP_REMOVED lines=19> */
.L_x_1758:
[----:B------:R-:W-:Y:S05]  /*14e00*/  BSYNC B0 ;  /* 0x0000000000007941 */ /* 0x000fea0003800000 */
.L_x_1756:
[----:B------:R-:W-:-:S04]  /*14e10*/  LOP3.LUT R0, RZ, R0, RZ, 0x33, !PT ;  /* 0x00000000ff007212 */ /* 0x000fc800078e33ff */
[----:B------:R-:W-:Y:S01]  /*14e20*/  IADD3 R229, R0, R12, RZ ;  /* 0x0000000c00e57210 */ /* 0x000fe20007ffe0ff */
[----:B------:R-:W-:Y:S05]  /*14e30*/  BRA `(.L_x_1759) ;  /* 0x0000004000007947 */ /* 0x000fea0003800000 */
.L_x_1747:
[----:B------:R-:W-:Y:S01]  /*14e40*/  IMAD.MOV.U32 R228, RZ, RZ, R9 ;  /* 0x000000ffffe47224 */ /* 0x000fe200078e0009 */
[----:B------:R-:W-:Y:S01]  /*14e50*/  MOV R230, RZ ;  /* 0x000000ff00e67202 */ /* 0x000fe20000000f00 */
[----:B------:R-:W-:Y:S01]  /*14e60*/  IMAD.MOV.U32 R229, RZ, RZ, RZ ;  /* 0x000000ffffe57224 */ /* 0x000fe200078e00ff */
[----:B------:R-:W-:Y:S02]  /*14e70*/  MOV R231, c[0x0][0x53c] ;  /* 0x00014f0000e77a02 */ /* 0x000fe40000000f00 */
.L_x_1759:
[----:B------:R-:W-:Y:S05]  /*14e80*/  BSYNC B1 ;  /* 0x0000000000017941 */ /* 0x000fea0003800000 */
.L_x_1745:
[----:B------:R-:W-:Y:S01]  /*14e90*/  WARPSYNC 0xffffffff ;  /* 0xffffffff00007948 */ /* 0x000fe20003800000 */
[----:B------:R-:W-:Y:S01]  /*14ea0*/  BAR.SYNC.DEFER_BLOCKING 0x4, 0x100 ;  /* 0x0104000000007b1d */ /* 0x000fe20000010000 */
[----:B------:R-:W-:-:S13]  /*14eb0*/  ISETP.NE.AND P0, PT, R14, RZ, PT ;  /* 0x000000ff0e00720c */ /* 0x000fda0003f05270 */
[----:B------:R2:W-:Y:S04]  /*14ec0*/  @!P0 STS.128 [0x24100], R228 ;  /* 0x024100e4ff008388 */ /* 0x0005e80000000c00 */
[----:B------:R-:W-:Y:S06]  /*14ed0*/  BAR.ARV 0x5, 0x100 ;  /* 0x0144000000007b1d */ /* 0x000fec0000002000 */
.L_x_1740:
[----:B-1----:R-:W-:-:S13]  /*14ee0*/  ISETP.GE.AND P0, PT, R231, c[0x0][0x53c], PT ;  /* 0x00014f00e7007a0c */ /* 0x002fda0003f06270 */
[----:B--23--:R-:W-:Y:S01]  /*14ef0*/  @P0 CALL.REL.NOINC `(.L_x_1760) ;  /* 0x0000001000000944 */ /* 0x00cfe20003c00000 */
[----:B------:R-:W-:Y:S05]  /*14f00*/  BRA `(.L_x_1761) ;  /* 0xfffec88000007947 */ /* 0x000fea000383ffff */
.L_x_1760:
[----:B------:R-:W-:Y:S05]  /*14f10*/  EXIT ;  /* 0x000000000000794d */ /* 0x000fea0003800000 */
.L_x_1617:
[----:B------:R-:W-:Y:S01]  /*14f20*/  IMAD.MOV.U32 R0, RZ, RZ, R5 ;  /* 0x000000ffff007224 */ /* 0x000fe200078e0005 */
[----:B------:R-:W-:Y:S02]  /*14f30*/  MOV R2, 0x1 ;  /* 0x0000000100027802 */ /* 0x000fe40000000f00 */
[----:B------:R-:W-:Y:S02]  /*14f40*/  MOV R3, 0x14f60 ;  /* 0x00014f6000037802 */ /* 0x000fe40000000f00 */
[----:B--2---:R-:W-:Y:S05]  /*14f50*/  CALL.REL.NOINC `($__internal_36_$__cuda_sm70_shflsync_up_p) ;  /* 0x0000168000007944 */ /* 0x004fea0003c00000 */
[----:B------:R-:W-:Y:S01]  /*14f60*/  MOV R0, R4 ;  /* 0x0000000400007202 */ /* 0x000fe20000000f00 */
[----:B------:R-:W-:Y:S05]  /*14f70*/  BRA `(.L_x_1762) ;  /* 0xfffeb4c000007947 */ /* 0x000fea000383ffff */
.L_x_1618:
[----:B------:R-:W-:Y:S01]  /*14f80*/  IMAD.MOV.U32 R0, RZ, RZ, R5 ;  /* 0x000000ffff007224 */ /* 0x000fe200078e0005 */
[----:B------:R-:W-:Y:S02]  /*14f90*/  MOV R2, 0x2 ;  /* 0x0000000200027802 */ /* 0x000fe40000000f00 */
[----:B------:R-:W-:Y:S02]  /*14fa0*/  MOV R3, 0x14fc0 ;  /* 0x00014fc000037802 */ /* 0x000fe40000000f00 */
[----:B--2---:R-:W-:Y:S05]  /*14fb0*/  CALL.REL.NOINC `($__internal_36_$__cuda_sm70_shflsync_up_p) ;  /* 0x0000162000007944 */ /* 0x004fea0003c00000 */
[----:B------:R-:W-:Y:S01]  /*14fc0*/  SEL R0, R4, RZ, P4 ;  /* 0x000000ff04007207 */ /* 0x000fe20002000000 */
[----:B------:R-:W-:Y:S01]  /*14fd0*/  IMAD.MOV.U32 R2, RZ, RZ, 0x4 ;  /* 0x00000004ff027424 */ /* 0x000fe200078e00ff */
[----:B------:R-:W-:-:S03]  /*14fe0*/  MOV R3, 0x15010 ;  /* 0x0001501000037802 */ /* 0x000fc60000000f00 */
[----:B------:R-:W-:Y:S02]  /*14ff0*/  IMAD.IADD R0, R5, 0x1, R0 ;  /* 0x0000000105007824 */ /* 0x000fe400078e0200 */
[----:B------:R-:W-:Y:S05]  /*15000*/  CALL.REL.NOINC `($__internal_36_$__cuda_sm70_shflsync_up_p) ;  /* 0x000015d000007944 */ /* 0x000fea0003c00000 */
        /* <DEDUP_REMOVED lines=13> */
[----:B------:R-:W-:Y:S01]  /*150e0*/  IMAD.IADD R4, R0, 0x1, R4 ;  /* 0x0000000100047824 */ /* 0x000fe200078e0204 */
[----:B------:R-:W-:-:S03]  /*150f0*/  MOV R0, 0x1f ;  /* 0x0000001f00007802 */ /* 0x000fc60000000f00 */
[----:B------:R-:W-:Y:S02]  /*15100*/  IMAD.MOV.U32 R5, RZ, RZ, R4 ;  /* 0x000000ffff057224 */ /* 0x000fe400078e0004 */
[----:B------:R-:W-:Y:S05]  /*15110*/  CALL.REL.NOINC `($__internal_35_$__cuda_sm70_shflsync_idx_p) ;  /* 0x0000147000007944 */ /* 0x000fea0003c00000 */
[----:B------:R-:W-:Y:S05]  /*15120*/  BRA `(.L_x_1763) ;  /* 0xfffeb41000007947 */ /* 0x000fea000383ffff */
.L_x_1620:
[----:B------:R-:W-:Y:S02]  /*15130*/  SEL R0, RZ, 0x1, P0 ;  /* 0x00000001ff007807 */ /* 0x000fe40000000000 */
[----:B------:R-:W-:Y:S02]  /*15140*/  MOV R2, 0x15160 ;  /* 0x0001516000027802 */ /* 0x000fe40000000f00 */
[----:B--2---:R-:W-:Y:S05]  /*15150*/  CALL.REL.NOINC `($__internal_37_$__cuda_sm70_votesync_ballot) ;  /* 0x000014f000007944 */ /* 0x004fea0003c00000 */
[----:B------:R-:W-:Y:S01]  /*15160*/  MOV R10, R0 ;  /* 0x00000000000a7202 */ /* 0x000fe20000000f00 */
[----:B------:R-:W-:Y:S05]  /*15170*/  BRA `(.L_x_1764) ;  /* 0xfffeb45000007947 */ /* 0x000fea000383ffff */
.L_x_1621:
[----:B------:R-:W-:Y:S01]  /*15180*/  IMAD.MOV.U32 R5, RZ, RZ, R9 ;  /* 0x000000ffff057224 */ /* 0x000fe200078e0009 */
[----:B------:R-:W-:Y:S01]  /*15190*/  MOV R3, R6 ;  /* 0x0000000600037202 */ /* 0x000fe20000000f00 */
[----:B------:R-:W-:Y:S01]  /*151a0*/  IMAD.MOV.U32 R0, RZ, RZ, 0x1f ;  /* 0x0000001fff007424 */ /* 0x000fe200078e00ff */
[----:B------:R-:W-:Y:S02]  /*151b0*/  MOV R2, 0x151d0 ;  /* 0x000151d000027802 */ /* 0x000fe40000000f00 */
[----:B------:R-:W-:Y:S05]  /*151c0*/  CALL.REL.NOINC `($__internal_35_$__cuda_sm70_shflsync_idx_p) ;  /* 0x000013c000007944 */ /* 0x000fea0003c00000 */
[----:B------:R-:W-:Y:S01]  /*151d0*/  IMAD.MOV.U32 R229, RZ, RZ, R0 ;  /* 0x000000ffffe57224 */ /* 0x000fe200078e0000 */
[----:B------:R-:W-:Y:S01]  /*151e0*/  MOV R5, R8 ;  /* 0x0000000800057202 */ /* 0x000fe20000000f00 */
[----:B------:R-:W-:Y:S01]  /*151f0*/  IMAD.MOV.U32 R7, RZ, RZ, RZ ;  /* 0x000000ffff077224 */ /* 0x000fe200078e00ff */
[----:B------:R-:W-:Y:S01]  /*15200*/  MOV R3, R6 ;  /* 0x0000000600037202 */ /* 0x000fe20000000f00 */
[----:B------:R-:W-:Y:S01]  /*15210*/  IMAD.MOV.U32 R0, RZ, RZ, 0x1f ;  /* 0x0000001fff007424 */ /* 0x000fe200078e00ff */
[----:B------:R-:W-:-:S02]  /*15220*/  MOV R2, 0x15240 ;  /* 0x0001524000027802 */ /* 0x000fc40000000f00 */
[----:B------:R-:W-:Y:S05]  /*15230*/  CALL.REL.NOINC `($__internal_35_$__cuda_sm70_shflsync_idx_p) ;  /* 0x0000135000007944 */ /* 0x000fea0003c00000 */
[----:B------:R-:W-:Y:S01]  /*15240*/  MOV R9, R0 ;  /* 0x0000000000097202 */ /* 0x000fe20000000f00 */
[----:B------:R-:W-:Y:S05]  /*15250*/  BRA `(.L_x_1765) ;  /* 0xfffeb3d000007947 */ /* 0x000fea000383ffff */
.L_x_1624:
[----:B------:R-:W-:Y:S01]  /*15260*/  IMAD.MOV.U32 R5, RZ, RZ, R4 ;  /* 0x000000ffff057224 */ /* 0x000fe200078e0004 */
[----:B------:R-:W-:-:S02]  /*15270*/  MOV R0, 0x1f ;  /* 0x0000001f00007802 */ /* 0x000fc40000000f00 */
[----:B------:R-:W-:Y:S02]  /*15280*/  MOV R2, 0x152a0 ;  /* 0x000152a000027802 */ /* 0x000fe40000000f00 */
[----:B-123--:R-:W-:Y:S05]  /*15290*/  CALL.REL.NOINC `($__internal_35_$__cuda_sm70_shflsync_idx_p) ;  /* 0x000012f000007944 */ /* 0x00efea0003c00000 */
[----:B------:R-:W-:Y:S01]  /*152a0*/  MOV R7, R0 ;  /* 0x0000000000077202 */ /* 0x000fe20000000f00 */
[----:B------:R-:W-:Y:S05]  /*152b0*/  BRA `(.L_x_1623) ;  /* 0xfffeb3d000007947 */ /* 0x000fea000383ffff */
.L_x_1643:
[----:B------:R-:W-:Y:S01]  /*152c0*/  IMAD.MOV.U32 R5, RZ, RZ, R9 ;  /* 0x000000ffff057224 */ /* 0x000fe200078e0009 */
[----:B------:R-:W-:Y:S01]  /*152d0*/  MOV R3, RZ ;  /* 0x000000ff00037202 */ /* 0x000fe20000000f00 */
[----:B------:R-:W-:Y:S01]  /*152e0*/  IMAD.MOV.U32 R0, RZ, RZ, 0x181f ;  /* 0x0000181fff007424 */ /* 0x000fe200078e00ff */
[----:B------:R-:W-:Y:S02]  /*152f0*/  MOV R2, 0x15310 ;  /* 0x0001531000027802 */ /* 0x000fe40000000f00 */
[----:B------:R-:W-:Y:S05]  /*15300*/  CALL.REL.NOINC `($__internal_35_$__cuda_sm70_shflsync_idx_p) ;  /* 0x0000128000007944 */ /* 0x000fea0003c00000 */
[----:B------:R-:W-:Y:S01]  /*15310*/  MOV R8, R0 ;  /* 0x0000000000087202 */ /* 0x000fe20000000f00 */
[----:B------:R-:W-:Y:S05]  /*15320*/  BRA `(.L_x_1766) ;  /* 0xfffed65000007947 */ /* 0x000fea000383ffff */
.L_x_1644:
[----:B------:R-:W-:Y:S01]  /*15330*/  IMAD.MOV.U32 R5, RZ, RZ, R13 ;  /* 0x000000ffff057224 */ /* 0x000fe200078e000d */
[----:B------:R-:W-:Y:S01]  /*15340*/  MOV R3, RZ ;  /* 0x000000ff00037202 */ /* 0x000fe20000000f00 */
[----:B------:R-:W-:Y:S01]  /*15350*/  IMAD.MOV.U32 R0, RZ, RZ, 0x181f ;  /* 0x0000181fff007424 */ /* 0x000fe200078e00ff */
[----:B------:R-:W-:Y:S02]  /*15360*/  MOV R2, 0x15380 ;  /* 0x0001538000027802 */ /* 0x000fe40000000f00 */
[----:B-12---:R-:W-:Y:S05]  /*15370*/  CALL.REL.NOINC `($__internal_35_$__cuda_sm70_shflsync_idx_p) ;  /* 0x0000121000007944 */ /* 0x006fea0003c00000 */
[----:B------:R-:W-:Y:S05]  /*15380*/  BRA `(.L_x_1767) ;  /* 0xfffed61000007947 */ /* 0x000fea000383ffff */
.L_x_1647:
[----:B--2---:R-:W-:Y:S01]  /*15390*/  IMAD.MOV.U32 R5, RZ, RZ, R9 ;  /* 0x000000ffff057224 */ /* 0x004fe200078e0009 */
[----:B------:R-:W-:Y:S01]  /*153a0*/  MOV R3, 0x1 ;  /* 0x0000000100037802 */ /* 0x000fe20000000f00 */
[----:B----4-:R-:W-:Y:S01]  /*153b0*/  IMAD.MOV.U32 R0, RZ, RZ, 0x181f ;  /* 0x0000181fff007424 */ /* 0x010fe200078e00ff */
[----:B------:R-:W-:-:S02]  /*153c0*/  MOV R2, 0x153e0 ;  /* 0x000153e000027802 */ /* 0x000fc40000000f00 */
[----:B-1-3--:R-:W-:Y:S05]  /*153d0*/  CALL.REL.NOINC `($__internal_35_$__cuda_sm70_shflsync_idx_p) ;  /* 0x000011b000007944 */ /* 0x00afea0003c00000 */
[----:B------:R-:W-:Y:S01]  /*153e0*/  IMAD.MOV.U32 R8, RZ, RZ, R0 ;  /* 0x000000ffff087224 */ /* 0x000fe200078e0000 */
[----:B------:R-:W-:Y:S01]  /*153f0*/  MOV R3, 0x1 ;  /* 0x0000000100037802 */ /* 0x000fe20000000f00 */
[----:B------:R-:W-:Y:S01]  /*15400*/  IMAD.MOV.U32 R5, RZ, RZ, R13 ;  /* 0x000000ffff057224 */ /* 0x000fe200078e000d */
[----:B------:R-:W-:-:S02]  /*15410*/  MOV R0, 0x181f ;  /* 0x0000181f00007802 */ /* 0x000fc40000000f00 */
[----:B------:R-:W-:Y:S02]  /*15420*/  MOV R2, 0x15440 ;  /* 0x0001544000027802 */ /* 0x000fe40000000f00 */
[----:B------:R-:W-:Y:S05]  /*15430*/  CALL.REL.NOINC `($__internal_35_$__cuda_sm70_shflsync_idx_p) ;  /* 0x0000115000007944 */ /* 0x000fea0003c00000 */
[----:B------:R-:W-:Y:S05]  /*15440*/  BRA `(.L_x_1768) ;  /* 0xfffed6a000007947 */ /* 0x000fea000383ffff */
.L_x_1650:
[----:B-1----:R-:W-:Y:S01]  /*15450*/  IMAD.MOV.U32 R5, RZ, RZ, R9 ;  /* 0x000000ffff057224 */ /* 0x002fe200078e0009 */
[----:B------:R-:W-:Y:S01]  /*15460*/  MOV R3, 0x2 ;  /* 0x0000000200037802 */ /* 0x000fe20000000f00 */
[----:B----4-:R-:W-:Y:S01]  /*15470*/  IMAD.MOV.U32 R0, RZ, RZ, 0x181f ;  /* 0x0000181fff007424 */ /* 0x010fe200078e00ff */
[----:B------:R-:W-:Y:S02]  /*15480*/  MOV R2, 0x154a0 ;  /* 0x000154a000027802 */ /* 0x000fe40000000f00 */
[----:B--23--:R-:W-:Y:S05]  /*15490*/  CALL.REL.NOINC `($__internal_35_$__cuda_sm70_shflsync_idx_p) ;  /* 0x000010f000007944 */ /* 0x00cfea0003c00000 */
[----:B------:R-:W-:Y:S01]  /*154a0*/  MOV R8, R0 ;  /* 0x0000000000087202 */ /* 0x000fe20000000f00 */
[----:B------:R-:W-:Y:S05]  /*154b0*/  BRA `(.L_x_1769) ;  /* 0xfffed77000007947 */ /* 0x000fea000383ffff */
.L_x_1651:
[----:B------:R-:W-:Y:S01]  /*154c0*/  IMAD.MOV.U32 R5, RZ, RZ, R13 ;  /* 0x000000ffff057224 */ /* 0x000fe200078e000d */
[----:B------:R-:W-:Y:S01]  /*154d0*/  MOV R3, 0x2 ;  /* 0x0000000200037802 */ /* 0x000fe20000000f00 */
[----:B----4-:R-:W-:Y:S01]  /*154e0*/  IMAD.MOV.U32 R0, RZ, RZ, 0x181f ;  /* 0x0000181fff007424 */ /* 0x010fe200078e00ff */
[----:B------:R-:W-:Y:S02]  /*154f0*/  MOV R2, 0x15510 ;  /* 0x0001551000027802 */ /* 0x000fe40000000f00 */
[----:B-123--:R-:W-:Y:S05]  /*15500*/  CALL.REL.NOINC `($__internal_35_$__cuda_sm70_shflsync_idx_p) ;  /* 0x0000108000007944 */ /* 0x00efea0003c00000 */
[----:B------:R-:W-:Y:S05]  /*15510*/  BRA `(.L_x_1770) ;  /* 0xfffed73000007947 */ /* 0x000fea000383ffff */
.L_x_1654:
[----:B-1----:R-:W-:Y:S01]  /*15520*/  IMAD.MOV.U32 R5, RZ, RZ, R9 ;  /* 0x000000ffff057224 */ /* 0x002fe200078e0009 */
[----:B------:R-:W-:Y:S01]  /*15530*/  MOV R3, 0x3 ;  /* 0x0000000300037802 */ /* 0x000fe20000000f00 */
[----:B------:R-:W-:Y:S01]  /*15540*/  IMAD.MOV.U32 R0, RZ, RZ, 0x181f ;  /* 0x0000181fff007424 */ /* 0x000fe200078e00ff */
[----:B------:R-:W-:-:S02]  /*15550*/  MOV R2, 0x15570 ;  /* 0x0001557000027802 */ /* 0x000fc40000000f00 */
[----:B--234-:R-:W-:Y:S05]  /*15560*/  CALL.REL.NOINC `($__internal_35_$__cuda_sm70_shflsync_idx_p) ;  /* 0x0000102000007944 */ /* 0x01cfea0003c00000 */
[----:B------:R-:W-:Y:S01]  /*15570*/  IMAD.MOV.U32 R8, RZ, RZ, R0 ;  /* 0x000000ffff087224 */ /* 0x000fe200078e0000 */
[----:B------:R-:W-:Y:S01]  /*15580*/  MOV R3, 0x3 ;  /* 0x0000000300037802 */ /* 0x000fe20000000f00 */
[----:B------:R-:W-:Y:S01]  /*15590*/  IMAD.MOV.U32 R5, RZ, RZ, R13 ;  /* 0x000000ffff057224 */ /* 0x000fe200078e000d */
[----:B------:R-:W-:-:S02]  /*155a0*/  MOV R0, 0x181f ;  /* 0x0000181f00007802 */ /* 0x000fc40000000f00 */
[----:B------:R-:W-:Y:S02]  /*155b0*/  MOV R2, 0x155d0 ;  /* 0x000155d000027802 */ /* 0x000fe40000000f00 */
[----:B------:R-:W-:Y:S05]  /*155c0*/  CALL.REL.NOINC `($__internal_35_$__cuda_sm70_shflsync_idx_p) ;  /* 0x00000fc000007944 */ /* 0x000fea0003c00000 */
[----:B------:R-:W-:Y:S05]  /*155d0*/  BRA `(.L_x_1771) ;  /* 0xfffed7c000007947 */ /* 0x000fea000383ffff */
.L_x_1699:
[----:B------:R-:W-:Y:S01]  /*155e0*/  IMAD.MOV.U32 R2, RZ, RZ, R212 ;  /* 0x000000ffff027224 */ /* 0x000fe200078e00d4 */
[----:B------:R-:W-:Y:S02]  /*155f0*/  MOV R5, 0x2 ;  /* 0x0000000200057802 */ /* 0x000fe40000000f00 */
[----:B------:R-:W-:Y:S02]  /*15600*/  MOV R3, 0x15620 ;  /* 0x0001562000037802 */ /* 0x000fe40000000f00 */
[----:B------:R-:W-:Y:S05]  /*15610*/  CALL.REL.NOINC `($__internal_34_$__cuda_sm70_shflsync_bfly_p) ;  /* 0x00000f2000007944 */ /* 0x000fea0003c00000 */
[----:B------:R-:W-:Y:S01]  /*15620*/  MOV R0, R5 ;  /* 0x0000000500007202 */ /* 0x000fe20000000f00 */
[----:B------:R-:W-:Y:S05]  /*15630*/  BRA `(.L_x_1772) ;  /* 0xffffad7000007947 */ /* 0x000fea000383ffff */
.L_x_1700:
[----:B------:R-:W-:Y:S01]  /*15640*/  IMAD.MOV.U32 R2, RZ, RZ, R0 ;  /* 0x000000ffff027224 */ /* 0x000fe200078e0000 */
[----:B------:R-:W-:Y:S02]  /*15650*/  MOV R5, 0x1 ;  /* 0x0000000100057802 */ /* 0x000fe40000000f00 */
[----:B------:R-:W-:Y:S02]  /*15660*/  MOV R3, 0x15680 ;  /* 0x0001568000037802 */ /* 0x000fe40000000f00 */
[----:B-1----:R-:W-:Y:S05]  /*15670*/  CALL.REL.NOINC `($__internal_34_$__cuda_sm70_shflsync_bfly_p) ;  /* 0x00000ec000007944 */ /* 0x002fea0003c00000 */
[----:B------:R-:W-:Y:S01]  /*15680*/  FADD.FTZ R0, R0, R5 ;  /* 0x0000000500007221 */ /* 0x000fe20000010000 */
[----:B------:R-:W-:Y:S02]  /*15690*/  MOV R2, R213 ;  /* 0x000000d500027202 */ /* 0x000fe40000000f00 */
[----:B------:R-:W-:-:S02]  /*156a0*/  MOV R5, 0x2 ;  /* 0x0000000200057802 */ /* 0x000fc40000000f00 */
[----:B------:R-:W-:Y:S02]  /*156b0*/  MOV R3, 0x156d0 ;  /* 0x000156d000037802 */ /* 0x000fe40000000f00 */
[----:B------:R-:W-:Y:S05]  /*156c0*/  CALL.REL.NOINC `($__internal_34_$__cuda_sm70_shflsync_bfly_p) ;  /* 0x00000e7000007944 */ /* 0x000fea0003c00000 */
[----:B------:R-:W-:Y:S01]  /*156d0*/  FADD.FTZ R4, R213, R5 ;  /* 0x00000005d5047221 */ /* 0x000fe20000010000 */
[----:B------:R-:W-:Y:S02]  /*156e0*/  MOV R5, 0x1 ;  /* 0x0000000100057802 */ /* 0x000fe40000000f00 */
[----:B------:R-:W-:Y:S02]  /*156f0*/  MOV R3, 0x15720 ;  /* 0x0001572000037802 */ /* 0x000fe40000000f00 */
[----:B------:R-:W-:Y:S02]  /*15700*/  MOV R2, R4 ;  /* 0x0000000400027202 */ /* 0x000fe40000000f00 */
[----:B------:R-:W-:Y:S05]  /*15710*/  CALL.REL.NOINC `($__internal_34_$__cuda_sm70_shflsync_bfly_p) ;  /* 0x00000e2000007944 */ /* 0x000fea0003c00000 */
[----:B------:R-:W-:Y:S01]  /*15720*/  MOV R3, R5 ;  /* 0x0000000500037202 */ /* 0x000fe20000000f00 */
[----:B------:R-:W-:Y:S05]  /*15730*/  BRA `(.L_x_1773) ;  /* 0xfffface000007947 */ /* 0x000fea000383ffff */
.L_x_1707:
[----:B-1234-:R-:W-:Y:S01]  /*15740*/  IMAD.MOV.U32 R5, RZ, RZ, R9 ;  /* 0x000000ffff057224 */ /* 0x01efe200078e0009 */
[----:B------:R-:W-:Y:S01]  /*15750*/  MOV R3, RZ ;  /* 0x000000ff00037202 */ /* 0x000fe20000000f00 */
[----:B------:R-:W-:Y:S01]  /*15760*/  IMAD.MOV.U32 R0, RZ, RZ, 0x181f ;  /* 0x0000181fff007424 */ /* 0x000fe200078e00ff */
[----:B------:R-:W-:Y:S02]  /*15770*/  MOV R2, 0x15790 ;  /* 0x0001579000027802 */ /* 0x000fe40000000f00 */
[----:B------:R-:W-:Y:S05]  /*15780*/  CALL.REL.NOINC `($__internal_35_$__cuda_sm70_shflsync_idx_p) ;  /* 0x00000e0000007944 */ /* 0x000fea0003c00000 */
[----:B------:R-:W-:Y:S01]  /*15790*/  MOV R8, R0 ;  /* 0x0000000000087202 */ /* 0x000fe20000000f00 */
[----:B------:R-:W-:Y:S05]  /*157a0*/  BRA `(.L_x_1774) ;  /* 0xffffc48000007947 */ /* 0x000fea000383ffff */
.L_x_1708:
[----:B------:R-:W-:Y:S01]  /*157b0*/  IMAD.MOV.U32 R5, RZ, RZ, R12 ;  /* 0x000000ffff057224 */ /* 0x000fe200078e000c */
[----:B------:R-:W-:Y:S01]  /*157c0*/  MOV R3, RZ ;  /* 0x000000ff00037202 */ /* 0x000fe20000000f00 */
[----:B------:R-:W-:Y:S01]  /*157d0*/  IMAD.MOV.U32 R0, RZ, RZ, 0x181f ;  /* 0x0000181fff007424 */ /* 0x000fe200078e00ff */
[----:B------:R-:W-:-:S02]  /*157e0*/  MOV R2, 0x15800 ;  /* 0x0001580000027802 */ /* 0x000fc40000000f00 */
[----:B-12---:R-:W-:Y:S05]  /*157f0*/  CALL.REL.NOINC `($__internal_35_$__cuda_sm70_shflsync_idx_p) ;  /* 0x00000d9000007944 */ /* 0x006fea0003c00000 */
[----:B------:R-:W-:Y:S05]  /*15800*/  BRA `(.L_x_1775) ;  /* 0xffffc44000007947 */ /* 0x000fea000383ffff */
.L_x_1711:
        /* <DEDUP_REMOVED lines=12> */
.L_x_1714:
[----:B-1----:R-:W-:Y:S01]  /*158d0*/  IMAD.MOV.U32 R5, RZ, RZ, R9 ;  /* 0x000000ffff057224 */ /* 0x002fe200078e0009 */
[----:B------:R-:W-:Y:S01]  /*158e0*/  MOV R3, 0x2 ;  /* 0x0000000200037802 */ /* 0x000fe20000000f00 */
[----:B----4-:R-:W-:Y:S01]  /*158f0*/  IMAD.MOV.U32 R0, RZ, RZ, 0x181f ;  /* 0x0000181fff007424 */ /* 0x010fe200078e00ff */
[----:B------:R-:W-:Y:S02]  /*15900*/  MOV R2, 0x15920 ;  /* 0x0001592000027802 */ /* 0x000fe40000000f00 */
[----:B--23--:R-:W-:Y:S05]  /*15910*/  CALL.REL.NOINC `($__internal_35_$__cuda_sm70_shflsync_idx_p) ;  /* 0x00000c7000007944 */ /* 0x00cfea0003c00000 */
[----:B------:R-:W-:Y:S01]  /*15920*/  MOV R8, R0 ;  /* 0x0000000000087202 */ /* 0x000fe20000000f00 */
[----:B------:R-:W-:Y:S05]  /*15930*/  BRA `(.L_x_1777) ;  /* 0xffffc57000007947 */ /* 0x000fea000383ffff */
.L_x_1715:
[----:B------:R-:W-:Y:S01]  /*15940*/  IMAD.MOV.U32 R5, RZ, RZ, R12 ;  /* 0x000000ffff057224 */ /* 0x000fe200078e000c */
[----:B------:R-:W-:Y:S01]  /*15950*/  MOV R3, 0x2 ;  /* 0x0000000200037802 */ /* 0x000fe20000000f00 */
[----:B----4-:R-:W-:Y:S01]  /*15960*/  IMAD.MOV.U32 R0, RZ, RZ, 0x181f ;  /* 0x0000181fff007424 */ /* 0x010fe200078e00ff */
[----:B------:R-:W-:Y:S02]  /*15970*/  MOV R2, 0x15990 ;  /* 0x0001599000027802 */ /* 0x000fe40000000f00 */
[----:B-123--:R-:W-:Y:S05]  /*15980*/  CALL.REL.NOINC `($__internal_35_$__cuda_sm70_shflsync_idx_p) ;  /* 0x00000c0000007944 */ /* 0x00efea0003c00000 */
[----:B------:R-:W-:Y:S05]  /*15990*/  BRA `(.L_x_1778) ;  /* 0xffffc53000007947 */ /* 0x000fea000383ffff */
.L_x_1718:
        /* <DEDUP_REMOVED lines=12> */
.L_x_1720:
[----:B------:R-:W-:Y:S01]  /*15a60*/  IMAD.MOV.U32 R5, RZ, RZ, R35 ;  /* 0x000000ffff057224 */ /* 0x000fe200078e0023 */
[----:B------:R-:W-:Y:S01]  /*15a70*/  MOV R3, RZ ;  /* 0x000000ff00037202 */ /* 0x000fe20000000f00 */
[----:B------:R-:W-:Y:S01]  /*15a80*/  IMAD.MOV.U32 R0, RZ, RZ, 0x1c1f ;  /* 0x00001c1fff007424 */ /* 0x000fe200078e00ff */
[----:B------:R-:W-:Y:S02]  /*15a90*/  MOV R2, 0x15ab0 ;  /* 0x00015ab000027802 */ /* 0x000fe40000000f00 */
[----:B------:R-:W-:Y:S05]  /*15aa0*/  CALL.REL.NOINC `($__internal_35_$__cuda_sm70_shflsync_idx_p) ;  /* 0x00000ae000007944 */ /* 0x000fea0003c00000 */
[----:B------:R-:W-:Y:S01]  /*15ab0*/  MOV R4, R0 ;  /* 0x0000000000047202 */ /* 0x000fe20000000f00 */
[----:B------:R-:W-:Y:S05]  /*15ac0*/  BRA `(.L_x_1780) ;  /* 0xffffc86000007947 */ /* 0x000fea000383ffff */
.L_x_1721:
[----:B------:R-:W-:Y:S01]  /*15ad0*/  IMAD.MOV.U32 R5, RZ, RZ, R37 ;  /* 0x000000ffff057224 */ /* 0x000fe200078e0025 */
[----:B------:R-:W-:Y:S01]  /*15ae0*/  MOV R3, RZ ;  /* 0x000000ff00037202 */ /* 0x000fe20000000f00 */
[----:B------:R-:W-:Y:S01]  /*15af0*/  IMAD.MOV.U32 R0, RZ, RZ, 0x1c1f ;  /* 0x00001c1fff007424 */ /* 0x000fe200078e00ff */
[----:B------:R-:W-:Y:S02]  /*15b00*/  MOV R2, 0x15b20 ;  /* 0x00015b2000027802 */ /* 0x000fe40000000f00 */
[----:B-12---:R-:W-:Y:S05]  /*15b10*/  CALL.REL.NOINC `($__internal_35_$__cuda_sm70_shflsync_idx_p) ;  /* 0x00000a7000007944 */ /* 0x006fea0003c00000 */
[----:B------:R-:W-:Y:S05]  /*15b20*/  BRA `(.L_x_1781) ;  /* 0xffffc82000007947 */ /* 0x000fea000383ffff */
.L_x_1724:
[----:B------:R-:W-:Y:S01]  /*15b30*/  IMAD.MOV.U32 R5, RZ, RZ, R35 ;  /* 0x000000ffff057224 */ /* 0x000fe200078e0023 */
[----:B----4-:R-:W-:Y:S01]  /*15b40*/  MOV R3, 0x1 ;  /* 0x0000000100037802 */ /* 0x010fe20000000f00 */
[----:B------:R-:W-:Y:S01]  /*15b50*/  IMAD.MOV.U32 R0, RZ, RZ, 0x1c1f ;  /* 0x00001c1fff007424 */ /* 0x000fe200078e00ff */
[----:B------:R-:W-:-:S02]  /*15b60*/  MOV R2, 0x15b80 ;  /* 0x00015b8000027802 */ /* 0x000fc40000000f00 */
[----:B-123--:R-:W-:Y:S05]  /*15b70*/  CALL.REL.NOINC `($__internal_35_$__cuda_sm70_shflsync_idx_p) ;  /* 0x00000a1000007944 */ /* 0x00efea0003c00000 */
[----:B------:R-:W-:Y:S01]  /*15b80*/  IMAD.MOV.U32 R4, RZ, RZ, R0 ;  /* 0x000000ffff047224 */ /* 0x000fe200078e0000 */
[----:B------:R-:W-:Y:S01]  /*15b90*/  MOV R3, 0x1 ;  /* 0x0000000100037802 */ /* 0x000fe20000000f00 */
[----:B------:R-:W-:Y:S01]  /*15ba0*/  IMAD.MOV.U32 R5, RZ, RZ, R37 ;  /* 0x000000ffff057224 */ /* 0x000fe200078e0025 */
[----:B------:R-:W-:-:S02]  /*15bb0*/  MOV R0, 0x1c1f ;  /* 0x00001c1f00007802 */ /* 0x000fc40000000f00 */
[----:B------:R-:W-:Y:S02]  /*15bc0*/  MOV R2, 0x15be0 ;  /* 0x00015be000027802 */ /* 0x000fe40000000f00 */
[----:B------:R-:W-:Y:S05]  /*15bd0*/  CALL.REL.NOINC `($__internal_35_$__cuda_sm70_shflsync_idx_p) ;  /* 0x000009b000007944 */ /* 0x000fea0003c00000 */
[----:B------:R-:W-:Y:S05]  /*15be0*/  BRA `(.L_x_1782) ;  /* 0xffffd0b000007947 */ /* 0x000fea000383ffff */
.L_x_1728:
[----:B------:R-:W-:Y:S01]  /*15bf0*/  IMAD.MOV.U32 R5, RZ, RZ, R9 ;  /* 0x000000ffff057224 */ /* 0x000fe200078e0009 */
[----:B------:R-:W-:Y:S01]  /*15c00*/  MOV R3, RZ ;  /* 0x000000ff00037202 */ /* 0x000fe20000000f00 */
[----:B------:R-:W-:Y:S01]  /*15c10*/  IMAD.MOV.U32 R0, RZ, RZ, 0x181f ;  /* 0x0000181fff007424 */ /* 0x000fe200078e00ff */
[----:B------:R-:W-:Y:S02]  /*15c20*/  MOV R2, 0x15c40 ;  /* 0x00015c4000027802 */ /* 0x000fe40000000f00 */
[----:B------:R-:W-:Y:S05]  /*15c30*/  CALL.REL.NOINC `($__internal_35_$__cuda_sm70_shflsync_idx_p) ;  /* 0x0000095000007944 */ /* 0x000fea0003c00000 */
[----:B------:R-:W-:Y:S01]  /*15c40*/  MOV R8, R0 ;  /* 0x0000000000087202 */ /* 0x000fe20000000f00 */
[----:B------:R-:W-:Y:S05]  /*15c50*/  BRA `(.L_x_1783) ;  /* 0xffffddb000007947 */ /* 0x000fea000383ffff */
.L_x_1729:
[----:B------:R-:W-:Y:S01]  /*15c60*/  IMAD.MOV.U32 R5, RZ, RZ, R12 ;  /* 0x000000ffff057224 */ /* 0x000fe200078e000c */
[----:B------:R-:W-:Y:S01]  /*15c70*/  MOV R3, RZ ;  /* 0x000000ff00037202 */ /* 0x000fe20000000f00 */
[----:B------:R-:W-:Y:S01]  /*15c80*/  IMAD.MOV.U32 R0, RZ, RZ, 0x181f ;  /* 0x0000181fff007424 */ /* 0x000fe200078e00ff */
[----:B------:R-:W-:Y:S02]  /*15c90*/  MOV R2, 0x15cb0 ;  /* 0x00015cb000027802 */ /* 0x000fe40000000f00 */
[----:B-12---:R-:W-:Y:S05]  /*15ca0*/  CALL.REL.NOINC `($__internal_35_$__cuda_sm70_shflsync_idx_p) ;  /* 0x000008e000007944 */ /* 0x006fea0003c00000 */
[----:B------:R-:W-:Y:S05]  /*15cb0*/  BRA `(.L_x_1784) ;  /* 0xffffdd7000007947 */ /* 0x000fea000383ffff */
.L_x_1732:
        /* <DEDUP_REMOVED lines=12> */
.L_x_1735:
[----:B-1----:R-:W-:Y:S01]  /*15d80*/  IMAD.MOV.U32 R5, RZ, RZ, R9 ;  /* 0x000000ffff057224 */ /* 0x002fe200078e0009 */
[----:B------:R-:W-:Y:S01]  /*15d90*/  MOV R3, 0x2 ;  /* 0x0000000200037802 */ /* 0x000fe20000000f00 */
[----:B----4-:R-:W-:Y:S01]  /*15da0*/  IMAD.MOV.U32 R0, RZ, RZ, 0x181f ;  /* 0x0000181fff007424 */ /* 0x010fe200078e00ff */
[----:B------:R-:W-:Y:S02]  /*15db0*/  MOV R2, 0x15dd0 ;  /* 0x00015dd000027802 */ /* 0x000fe40000000f00 */
[----:B--23--:R-:W-:Y:S05]  /*15dc0*/  CALL.REL.NOINC `($__internal_35_$__cuda_sm70_shflsync_idx_p) ;  /* 0x000007c000007944 */ /* 0x00cfea0003c00000 */
[----:B------:R-:W-:Y:S01]  /*15dd0*/  MOV R8, R0 ;  /* 0x0000000000087202 */ /* 0x000fe20000000f00 */
[----:B------:R-:W-:Y:S05]  /*15de0*/  BRA `(.L_x_1786) ;  /* 0xffffdeb000007947 */ /* 0x000fea000383ffff */
.L_x_1736:
[----:B------:R-:W-:Y:S01]  /*15df0*/  IMAD.MOV.U32 R5, RZ, RZ, R12 ;  /* 0x000000ffff057224 */ /* 0x000fe200078e000c */
[----:B------:R-:W-:Y:S01]  /*15e00*/  MOV R3, 0x2 ;  /* 0x0000000200037802 */ /* 0x000fe20000000f00 */
[----:B----4-:R-:W-:Y:S01]  /*15e10*/  IMAD.MOV.U32 R0, RZ, RZ, 0x181f ;  /* 0x0000181fff007424 */ /* 0x010fe200078e00ff */
[----:B------:R-:W-:Y:S02]  /*15e20*/  MOV R2, 0x15e40 ;  /* 0x00015e4000027802 */ /* 0x000fe40000000f00 */
[----:B-123--:R-:W-:Y:S05]  /*15e30*/  CALL.REL.NOINC `($__internal_35_$__cuda_sm70_shflsync_idx_p) ;  /* 0x0000075000007944 */ /* 0x00efea0003c00000 */
[----:B------:R-:W-:Y:S05]  /*15e40*/  BRA `(.L_x_1787) ;  /* 0xffffde7000007947 */ /* 0x000fea000383ffff */
.L_x_1739:
        /* <DEDUP_REMOVED lines=12> */
.L_x_1741:
[----:B---3--:R-:W-:Y:S01]  /*15f10*/  IMAD.MOV.U32 R5, RZ, RZ, R82 ;  /* 0x000000ffff057224 */ /* 0x008fe200078e0052 */
[----:B------:R-:W-:Y:S01]  /*15f20*/  MOV R3, RZ ;  /* 0x000000ff00037202 */ /* 0x000fe20000000f00 */
[----:B------:R-:W-:Y:S01]  /*15f30*/  IMAD.MOV.U32 R0, RZ, RZ, 0x1f ;  /* 0x0000001fff007424 */ /* 0x000fe200078e00ff */
[----:B------:R-:W-:Y:S02]  /*15f40*/  MOV R2, 0x15f60 ;  /* 0x00015f6000027802 */ /* 0x000fe40000000f00 */
[----:B-12---:R-:W-:Y:S05]  /*15f50*/  CALL.REL.NOINC `($__internal_35_$__cuda_sm70_shflsync_idx_p) ;  /* 0x0000063000007944 */ /* 0x006fea0003c00000 */
[----:B------:R-:W-:Y:S01]  /*15f60*/  MOV R9, R0 ;  /* 0x0000000000097202 */ /* 0x000fe20000000f00 */
[----:B------:R-:W-:Y:S05]  /*15f70*/  BRA `(.L_x_1789) ;  /* 0xffffe05000007947 */ /* 0x000fea000383ffff */
.L_x_1742:
[----:B---3--:R-:W-:Y:S01]  /*15f80*/  IMAD.MOV.U32 R5, RZ, RZ, R82 ;  /* 0x000000ffff057224 */ /* 0x008fe200078e0052 */
[----:B------:R-:W-:Y:S01]  /*15f90*/  MOV R3, 0x1 ;  /* 0x0000000100037802 */ /* 0x000fe20000000f00 */
[----:B------:R-:W-:Y:S01]  /*15fa0*/  IMAD.MOV.U32 R0, RZ, RZ, 0x1f ;  /* 0x0000001fff007424 */ /* 0x000fe200078e00ff */
[----:B------:R-:W-:Y:S02]  /*15fb0*/  MOV R2, 0x15fd0 ;  /* 0x00015fd000027802 */ /* 0x000fe40000000f00 */
[----:B-12-4-:R-:W-:Y:S05]  /*15fc0*/  CALL.REL.NOINC `($__internal_35_$__cuda_sm70_shflsync_idx_p) ;  /* 0x000005c000007944 */ /* 0x016fea0003c00000 */
[----:B------:R-:W-:Y:S01]  /*15fd0*/  MOV R8, R0 ;  /* 0x0000000000087202 */ /* 0x000fe20000000f00 */
[----:B------:R-:W-:Y:S05]  /*15fe0*/  BRA `(.L_x_1790) ;  /* 0xffffe00000007947 */ /* 0x000fea000383ffff */
.L_x_1743:
[----:B------:R-:W-:Y:S02]  /*15ff0*/  MOV R2, 0x1 ;  /* 0x0000000100027802 */ /* 0x000fe40000000f00 */
[----:B------:R-:W-:-:S02]  /*16000*/  MOV R3, 0x16020 ;  /* 0x0001602000037802 */ /* 0x000fc40000000f00 */
[----:B--234-:R-:W-:Y:S05]  /*16010*/  CALL.REL.NOINC `($__internal_36_$__cuda_sm70_shflsync_up_p) ;  /* 0x000005c000007944 */ /* 0x01cfea0003c00000 */
[----:B------:R-:W-:Y:S05]  /*16020*/  BRA `(.L_x_1791) ;  /* 0xffffe0e000007947 */ /* 0x000fea000383ffff */
.L_x_1744:
[----:B------:R-:W-:Y:S02]  /*16030*/  MOV R2, 0x2 ;  /* 0x0000000200027802 */ /* 0x000fe40000000f00 */
[----:B------:R-:W-:-:S02]  /*16040*/  MOV R3, 0x16060 ;  /* 0x0001606000037802 */ /* 0x000fc40000000f00 */
[----:B--2-4-:R-:W-:Y:S05]  /*16050*/  CALL.REL.NOINC `($__internal_36_$__cuda_sm70_shflsync_up_p) ;  /* 0x0000058000007944 */ /* 0x014fea0003c00000 */
[----:B------:R-:W-:Y:S01]  /*16060*/  SEL R3, R4, RZ, P1 ;  /* 0x000000ff04037207 */ /* 0x000fe20000800000 */
[----:B------:R-:W-:-:S04]  /*16070*/  IMAD.MOV.U32 R2, RZ, RZ, 0x4 ;  /* 0x00000004ff027424 */ /* 0x000fc800078e00ff */
[----:B------:R-:W-:Y:S01]  /*16080*/  IMAD.IADD R0, R0, 0x1, R3 ;  /* 0x0000000100007824 */ /* 0x000fe200078e0203 */
[----:B------:R-:W-:Y:S02]  /*16090*/  MOV R3, 0x160b0 ;  /* 0x000160b000037802 */ /* 0x000fe40000000f00 */
        /* <DEDUP_REMOVED lines=19> */
.L_x_1748:
[----:B------:R-:W-:Y:S02]  /*161d0*/  MOV R2, 0x1 ;  /* 0x0000000100027802 */ /* 0x000fe40000000f00 */
[----:B------:R-:W-:Y:S02]  /*161e0*/  MOV R3, 0x16200 ;  /* 0x0001620000037802 */ /* 0x000fe40000000f00 */
[----:B------:R-:W-:Y:S05]  /*161f0*/  CALL.REL.NOINC `($__internal_36_$__cuda_sm70_shflsync_up_p) ;  /* 0x000003e000007944 */ /* 0x000fea0003c00000 */
[----:B------:R-:W-:Y:S01]  /*16200*/  MOV R2, R4 ;  /* 0x0000000400027202 */ /* 0x000fe20000000f00 */
[----:B------:R-:W-:Y:S05]  /*16210*/  BRA `(.L_x_1793) ;  /* 0xffffe14000007947 */ /* 0x000fea000383ffff */
.L_x_1749:
[----:B------:R-:W-:Y:S02]  /*16220*/  MOV R2, 0x2 ;  /* 0x0000000200027802 */ /* 0x000fe40000000f00 */
        /* <DEDUP_REMOVED lines=25> */
.L_x_1751:
[----:B------:R-:W-:Y:S02]  /*163c0*/  SEL R0, RZ, 0x1, P0 ;  /* 0x00000001ff007807 */ /* 0x000fe40000000000 */
[----:B------:R-:W-:Y:S02]  /*163d0*/  MOV R2, 0x163f0 ;  /* 0x000163f000027802 */ /* 0x000fe40000000f00 */
[----:B-1----:R-:W-:Y:S05]  /*163e0*/  CALL.REL.NOINC `($__internal_37_$__cuda_sm70_votesync_ballot) ;  /* 0x0000026000007944 */ /* 0x002fea0003c00000 */
[----:B------:R-:W-:Y:S01]  /*163f0*/  MOV R10, R0 ;  /* 0x00000000000a7202 */ /* 0x000fe20000000f00 */
[----:B------:R-:W-:Y:S05]  /*16400*/  BRA `(.L_x_1795) ;  /* 0xffffe0e000007947 */ /* 0x000fea000383ffff */
.L_x_1752:
[----:B------:R-:W-:Y:S01]  /*16410*/  IMAD.MOV.U32 R5, RZ, RZ, R6 ;  /* 0x000000ffff057224 */ /* 0x000fe200078e0006 */
[----:B------:R-:W-:Y:S01]  /*16420*/  MOV R3, R8 ;  /* 0x0000000800037202 */ /* 0x000fe20000000f00 */
[----:B------:R-:W-:Y:S01]  /*16430*/  IMAD.MOV.U32 R0, RZ, RZ, 0x1f ;  /* 0x0000001fff007424 */ /* 0x000fe200078e00ff */
[----:B------:R-:W-:Y:S02]  /*16440*/  MOV R2, 0x16460 ;  /* 0x0001646000027802 */ /* 0x000fe40000000f00 */
[----:B-1----:R-:W-:Y:S05]  /*16450*/  CALL.REL.NOINC `($__internal_35_$__cuda_sm70_shflsync_idx_p) ;  /* 0x0000013000007944 */ /* 0x002fea0003c00000 */
[----:B------:R-:W-:Y:S01]  /*16460*/  IMAD.MOV.U32 R12, RZ, RZ, R0 ;  /* 0x000000ffff0c7224 */ /* 0x000fe200078e0000 */
[----:B------:R-:W-:Y:S01]  /*16470*/  MOV R3, R8 ;  /* 0x0000000800037202 */ /* 0x000fe20000000f00 */
[----:B------:R-:W-:Y:S01]  /*16480*/  IMAD.MOV.U32 R5, RZ, RZ, R7 ;  /* 0x000000ffff057224 */ /* 0x000fe200078e0007 */
[----:B------:R-:W-:Y:S02]  /*16490*/  MOV R0, 0x1f ;  /* 0x0000001f00007802 */ /* 0x000fe40000000f00 */
[----:B------:R-:W-:-:S02]  /*164a0*/  MOV R2, 0x164c0 ;  /* 0x000164c000027802 */ /* 0x000fc40000000f00 */
[----:B------:R-:W-:Y:S05]  /*164b0*/  CALL.REL.NOINC `($__internal_35_$__cuda_sm70_shflsync_idx_p) ;  /* 0x000000d000007944 */ /* 0x000fea0003c00000 */
[----:B------:R-:W-:Y:S01]  /*164c0*/  MOV R7, R0 ;  /* 0x0000000000077202 */ /* 0x000fe20000000f00 */
[----:B------:R-:W-:Y:S05]  /*164d0*/  BRA `(.L_x_1796) ;  /* 0xffffe06000007947 */ /* 0x000fea000383ffff */
.L_x_1755:
[----:B------:R-:W-:Y:S01]  /*164e0*/  IMAD.MOV.U32 R5, RZ, RZ, R4 ;  /* 0x000000ffff057224 */ /* 0x000fe200078e0004 */
[----:B------:R-:W-:-:S02]  /*164f0*/  MOV R0, 0x1f ;  /* 0x0000001f00007802 */ /* 0x000fc40000000f00 */
[----:B------:R-:W-:Y:S02]  /*16500*/  MOV R2, 0x16520 ;  /* 0x0001652000027802 */ /* 0x000fe40000000f00 */
[----:B-1234-:R-:W-:Y:S05]  /*16510*/  CALL.REL.NOINC `($__internal_35_$__cuda_sm70_shflsync_idx_p) ;  /* 0x0000007000007944 */ /* 0x01efea0003c00000 */
[----:B------:R-:W-:Y:S01]  /*16520*/  MOV R13, R0 ;  /* 0x00000000000d7202 */ /* 0x000fe20000000f00 */
[----:B------:R-:W-:Y:S05]  /*16530*/  BRA `(.L_x_1754) ;  /* 0xffffe06000007947 */ /* 0x000fea000383ffff */
        .weak           $__internal_34_$__cuda_sm70_shflsync_bfly_p
        .type           $__internal_34_$__cuda_sm70_shflsync_bfly_p,@function
        .size           $__internal_34_$__cuda_sm70_shflsync_bfly_p,($__internal_35_$__cuda_sm70_shflsync_idx_p - $__internal_34_$__cuda_sm70_shflsync_bfly_p)
$__internal_34_$__cuda_sm70_shflsync_bfly_p:
[----:B------:R-:W-:Y:S04]  /*16540*/  WARPSYNC R6 ;  /* 0x0000000600007348 */ /* 0x000fe80003800000 */
[----:B------:R1:W2:Y:S02]  /*16550*/  SHFL.BFLY PT, R5, R2, R5, R7 ;  /* 0x0c00000502057389 */ /* 0x0002a400000e0007 */
[----:B-1----:R-:W-:Y:S02]  /*16560*/  MOV R2, R3 ;  /* 0x0000000300027202 */ /* 0x002fe40000000f00 */
[----:B------:R-:W-:-:S04]  /*16570*/  MOV R3, 0x0 ;  /* 0x0000000000037802 */ /* 0x000fc80000000f00 */
[----:B--2---:R-:W-:Y:S05]  /*16580*/  RET.REL.NODEC R2 `(_ZN7cutlass13device_kernelIN5flash19enable_sm80_to_sm89INS1_16FlashAttnFwdSm80INS1_25CollectiveMainloopFwdSm80ILi8ELi2ELb0EN4cute5tupleIJNS5_1CILi128EEENS7_ILi64EEENS7_ILi192EEEEEELi192ENS_10bfloat16_tEfNS_4arch4Sm80ELb0ELb1ELb1ELb1ELb0ELb0ELb1ELb1EEENS1_21CollectiveEpilogueFwdINS6_IJS8_SA_S9_EEENS6_IJNS7_ILi1EEESI_SI_EEESC_SE_Li256ELb1ELb1ELb1ELb0EEENS1_36VarlenDynamicPersistentTileSchedulerILi128ELi64ELi256ELi256ELb1ELb1ELb0ELb1ELb0ELb1EEEEEEEEEvNT_6ParamsE) ;  /* 0xfffe9a7002007950 */ /* 0x004fea0003c3ffff */
        .weak           $__internal_35_$__cuda_sm70_shflsync_idx_p
        .type           $__internal_35_$__cuda_sm70_shflsync_idx_p,@function
        .size           $__internal_35_$__cuda_sm70_shflsync_idx_p,($__internal_36_$__cuda_sm70_shflsync_up_p - $__internal_35_$__cuda_sm70_shflsync_idx_p)
$__internal_35_$__cuda_sm70_shflsync_idx_p:
[----:B------:R-:W-:-:S04]  /*16590*/  MOV R83, 0xffffffff ;  /* 0xffffffff00537802 */ /* 0x000fc80000000f00 */
[----:B------:R-:W-:Y:S04]  /*165a0*/  WARPSYNC R83 ;  /* 0x0000005300007348 */ /* 0x000fe80003800000 */
[----:B------:R1:W2:Y:S02]  /*165b0*/  SHFL.IDX PT, R0, R5, R3, R0 ;  /* 0x0000000305007389 */ /* 0x0002a400000e0000 */
[----:B-1----:R-:W-:-:S04]  /*165c0*/  MOV R3, 0x0 ;  /* 0x0000000000037802 */ /* 0x002fc80000000f00 */
[----:B--2---:R-:W-:Y:S05]  /*165d0*/  RET.REL.NODEC R2 `(_ZN7cutlass13device_kernelIN5flash19enable_sm80_to_sm89INS1_16FlashAttnFwdSm80INS1_25CollectiveMainloopFwdSm80ILi8ELi2ELb0EN4cute5tupleIJNS5_1CILi128EEENS7_ILi64EEENS7_ILi192EEEEEELi192ENS_10bfloat16_tEfNS_4arch4Sm80ELb0ELb1ELb1ELb1ELb0ELb0ELb1ELb1EEENS1_21CollectiveEpilogueFwdINS6_IJS8_SA_S9_EEENS6_IJNS7_ILi1EEESI_SI_EEESC_SE_Li256ELb1ELb1ELb1ELb0EEENS1_36VarlenDynamicPersistentTileSchedulerILi128ELi64ELi256ELi256ELb1ELb1ELb0ELb1ELb0ELb1EEEEEEEEEvNT_6ParamsE) ;  /* 0xfffe9a2002007950 */ /* 0x004fea0003c3ffff */
        .weak           $__internal_36_$__cuda_sm70_shflsync_up_p
        .type           $__internal_36_$__cuda_sm70_shflsync_up_p,@function
        .size           $__internal_36_$__cuda_sm70_shflsync_up_p,($__internal_37_$__cuda_sm70_votesync_ballot - $__internal_36_$__cuda_sm70_shflsync_up_p)
$__internal_36_$__cuda_sm70_shflsync_up_p:
[----:B------:R-:W-:Y:S02]  /*165e0*/  IMAD.MOV.U32 R4, RZ, RZ, RZ ;  /* 0x000000ffff047224 */ /* 0x000fe400078e00ff */
[----:B------:R-:W-:-:S04]  /*165f0*/  IMAD.MOV.U32 R10, RZ, RZ, -0x1 ;  /* 0xffffffffff0a7424 */ /* 0x000fc800078e00ff */
[----:B------:R-:W-:Y:S04]  /*16600*/  WARPSYNC R10 ;  /* 0x0000000a00007348 */ /* 0x000fe80003800000 */
[----:B------:R1:W2:Y:S02]  /*16610*/  SHFL.UP PT, R4, R0, R2, R4 ;  /* 0x0400000200047389 */ /* 0x0002a400000e0004 */
[----:B-1----:R-:W-:Y:S02]  /*16620*/  MOV R2, R3 ;  /* 0x0000000300027202 */ /* 0x002fe40000000f00 */
[----:B------:R-:W-:-:S04]  /*16630*/  MOV R3, 0x0 ;  /* 0x0000000000037802 */ /* 0x000fc80000000f00 */
[----:B--2---:R-:W-:Y:S05]  /*16640*/  RET.REL.NODEC R2 `(_ZN7cutlass13device_kernelIN5flash19enable_sm80_to_sm89INS1_16FlashAttnFwdSm80INS1_25CollectiveMainloopFwdSm80ILi8ELi2ELb0EN4cute5tupleIJNS5_1CILi128EEENS7_ILi64EEENS7_ILi192EEEEEELi192ENS_10bfloat16_tEfNS_4arch4Sm80ELb0ELb1ELb1ELb1ELb0ELb0ELb1ELb1EEENS1_21CollectiveEpilogueFwdINS6_IJS8_SA_S9_EEENS6_IJNS7_ILi1EEESI_SI_EEESC_SE_Li256ELb1ELb1ELb1ELb0EEENS1_36VarlenDynamicPersistentTileSchedulerILi128ELi64ELi256ELi256ELb1ELb1ELb0ELb1ELb0ELb1EEEEEEEEEvNT_6ParamsE) ;  /* 0xfffe99b002007950 */ /* 0x004fea0003c3ffff */
        .weak           $__internal_37_$__cuda_sm70_votesync_ballot
        .type           $__internal_37_$__cuda_sm70_votesync_ballot,@function
        .size           $__internal_37_$__cuda_sm70_votesync_ballot,(.L_x_4966 - $__internal_37_$__cuda_sm70_votesync_ballot)
$__internal_37_$__cuda_sm70_votesync_ballot:
[----:B------:R-:W-:Y:S01]  /*16650*/  ISETP.NE.U32.AND P0, PT, R0, 0x1, PT ;  /* 0x000000010000780c */ /* 0x000fe20003f05070 */
[----:B------:R-:W-:-:S04]  /*16660*/  IMAD.MOV.U32 R3, RZ, RZ, -0x1 ;  /* 0xffffffffff037424 */ /* 0x000fc800078e00ff */
[----:B------:R-:W-:Y:S08]  /*16670*/  WARPSYNC R3 ;  /* 0x0000000300007348 */ /* 0x000ff00003800000 */
[----:B------:R-:W-:-:S04]  /*16680*/  VOTE.ANY R0, PT, !P0 ;  /* 0x0000000000007806 */ /* 0x000fc800040e0100 */
[----:B------:R-:W-:Y:S01]  /*16690*/  LOP3.LUT R0, R0, R3, RZ, 0xc0, !PT ;  /* 0x0000000300007212 */ /* 0x000fe200078ec0ff */
[----:B------:R-:W-:-:S04]  /*166a0*/  IMAD.MOV.U32 R3, RZ, RZ, 0x0 ;  /* 0x00000000ff037424 */ /* 0x000fc800078e00ff */
[----:B------:R-:W-:Y:S05]  /*166b0*/  RET.REL.NODEC R2 `(_ZN7cutlass13device_kernelIN5flash19enable_sm80_to_sm89INS1_16FlashAttnFwdSm80INS1_25CollectiveMainloopFwdSm80ILi8ELi2ELb0EN4cute5tupleIJNS5_1CILi128EEENS7_ILi64EEENS7_ILi192EEEEEELi192ENS_10bfloat16_tEfNS_4arch4Sm80ELb0ELb1ELb1ELb1ELb0ELb0ELb1ELb1EEENS1_21CollectiveEpilogueFwdINS6_IJS8_SA_S9_EEENS6_IJNS7_ILi1EEESI_SI_EEESC_SE_Li256ELb1ELb1ELb1ELb0EEENS1_36VarlenDynamicPersistentTileSchedulerILi128ELi64ELi256ELi256ELb1ELb1ELb0ELb1ELb0ELb1EEEEEEEEEvNT_6ParamsE) ;  /* 0xfffe994002007950 */ /* 0x000fea0003c3ffff */
.L_x_1797:
        /* <DEDUP_REMOVED lines=12> */
.L_x_4966:


//--------------------- .text._ZN7cutlass13device_kernelIN5flash19enable_sm80_to_sm89INS1_16FlashAttnFwdSm80INS1_25CollectiveMainloopFwdSm80ILi8ELi2ELb0EN4cute5tupleIJNS5_1CILi128EEENS7_ILi64EEENS7_ILi192EEEEEELi192ENS_10bfloat16_tEfNS_4arch4Sm80ELb0ELb1ELb1ELb1ELb0ELb1ELb1ELb1EEENS1_21CollectiveEpilogueFwdINS6_IJS8_SA_S9_EEENS6_IJNS7_ILi1EEESI_SI_EEESC_SE_Li256ELb1ELb1ELb1ELb0EEENS1_36VarlenDynamicPersistentTileSchedulerILi128ELi64ELi256ELi256ELb1ELb1ELb0ELb1ELb0ELb1EEEEEEEEEvNT_6ParamsE --------------------------
	.section	.text._ZN7cutlass13device_kernelIN5flash19enable_sm80_to_sm89INS1_16FlashAttnFwdSm80INS1_25CollectiveMainloopFwdSm80ILi8ELi2ELb0EN4cute5tupleIJNS5_1CILi128EEENS7_ILi64EEENS7_ILi192EEEEEELi192ENS_10bfloat16_tEfNS_4arch4Sm80ELb0ELb1ELb1ELb1ELb0ELb1ELb1ELb1EEENS1_21CollectiveEpilogueFwdINS6_IJS8_SA_S9_EEENS6_IJNS7_ILi1EEESI_SI_EEESC_SE_Li256ELb1ELb1ELb1ELb0EEENS1_36VarlenDynamicPersistentTileSchedulerILi128ELi64ELi256ELi256ELb1ELb1ELb0ELb1ELb0ELb1EEEEEEEEEvNT_6ParamsE,"ax",@progbits
	.sectioninfo	@"SHI_REGISTERS=255"
	.align	128
.text._ZN7cutlass13device_kernelIN5flash19enable_sm80_to_sm89INS1_16FlashAttnFwdSm80INS1_25CollectiveMainloopFwdSm80ILi8ELi2ELb0EN4cute5tupleIJNS5_1CILi128EEENS7_ILi64EEENS7_ILi192EEEEEELi192ENS_10bfloat16_tEfNS_4arch4Sm80ELb0ELb1ELb1ELb1ELb0ELb1ELb1ELb1EEENS1_21CollectiveEpilogueFwdINS6_IJS8_SA_S9_EEENS6_IJNS7_ILi1EEESI_SI_EEESC_SE_Li256ELb1ELb1ELb1ELb0EEENS1_36VarlenDynamicPersistentTileSchedulerILi128ELi64ELi256ELi256ELb1ELb1ELb0ELb1ELb0ELb1EEEEEEEEEvNT_6ParamsE:
        .type           _ZN7cutlass13device_kernelIN5flash19enable_sm80_to_sm89INS1_16FlashAttnFwdSm80INS1_25CollectiveMainloopFwdSm80ILi8ELi2ELb0EN4cute5tupleIJNS5_1CILi128EEENS7_ILi64EEENS7_ILi192EEEEEELi192ENS_10bfloat16_tEfNS_4arch4Sm80ELb0ELb1ELb1ELb1ELb0ELb1ELb1ELb1EEENS1_21CollectiveEpilogueFwdINS6_IJS8_SA_S9_EEENS6_IJNS7_ILi1EEESI_SI_EEESC_SE_Li256ELb1ELb1ELb1ELb0EEENS1_36VarlenDynamicPersistentTileSchedulerILi128ELi64ELi256ELi256ELb1ELb1ELb0ELb1ELb0ELb1EEEEEEEEEvNT_6ParamsE,@function
        .size           _ZN7cutlass13device_kernelIN5flash19enable_sm80_to_sm89INS1_16FlashAttnFwdSm80INS1_25CollectiveMainloopFwdSm80ILi8ELi2ELb0EN4cute5tupleIJNS5_1CILi128EEENS7_ILi64EEENS7_ILi192EEEEEELi192ENS_10bfloat16_tEfNS_4arch4Sm80ELb0ELb1ELb1ELb1ELb0ELb1ELb1ELb1EEENS1_21CollectiveEpilogueFwdINS6_IJS8_SA_S9_EEENS6_IJNS7_ILi1EEESI_SI_EEESC_SE_Li256ELb1ELb1ELb1ELb0EEENS1_36VarlenDynamicPersistentTileSchedulerILi128ELi64ELi256ELi256ELb1ELb1ELb0ELb1ELb0ELb1EEEEEEEEEvNT_6ParamsE,(.L_x_4971 - _ZN7cutlass13device_kernelIN5flash19enable_sm80_to_sm89INS1_16FlashAttnFwdSm80INS1_25CollectiveMainloopFwdSm80ILi8ELi2ELb0EN4cute5tupleIJNS5_1CILi128EEENS7_ILi64EEENS7_ILi192EEEEEELi192ENS_10bfloat16_tEfNS_4arch4Sm80ELb0ELb1ELb1ELb1ELb0ELb1ELb1ELb1EEENS1_21CollectiveEpilogueFwdINS6_IJS8_SA_S9_EEENS6_IJNS7_ILi1EEESI_SI_EEESC_SE_Li256ELb1ELb1ELb1ELb0EEENS1_36VarlenDynamicPersistentTileSchedulerILi128ELi64ELi256ELi256ELb1ELb1ELb0ELb1ELb0ELb1EEEEEEEEEvNT_6ParamsE)
        .other          _ZN7cutlass13device_kernelIN5flash19enable_sm80_to_sm89INS1_16FlashAttnFwdSm80INS1_25CollectiveMainloopFwdSm80ILi8ELi2ELb0EN4cute5tupleIJNS5_1CILi128EEENS7_ILi64EEENS7_ILi192EEEEEELi192ENS_10bfloat16_tEfNS_4arch4Sm80ELb0ELb1ELb1ELb1ELb0ELb1ELb1ELb1EEENS1_21CollectiveEpilogueFwdINS6_IJS8_SA_S9_EEENS6_IJNS7_ILi1EEESI_SI_EEESC_SE_Li256ELb1ELb1ELb1ELb0EEENS1_36VarlenDynamicPersistentTileSchedulerILi128ELi64ELi256ELi256ELb1ELb1ELb0ELb1ELb0ELb1EEEEEEEEEvNT_6ParamsE,@"STO_CUDA_ENTRY STV_DEFAULT"
_ZN7cutlass13device_kernelIN5flash19enable_sm80_to_sm89INS1_16FlashAttnFwdSm80INS1_25CollectiveMainloopFwdSm80ILi8ELi2ELb0EN4cute5tupleIJNS5_1CILi128EEENS7_ILi64EEENS7_ILi192EEEEEELi192ENS_10bfloat16_tEfNS_4arch4Sm80ELb0ELb1ELb1ELb1ELb0ELb1ELb1ELb1EEENS1_21CollectiveEpilogueFwdINS6_IJS8_SA_S9_EEENS6_IJNS7_ILi1EEESI_SI_EEESC_SE_Li256ELb1ELb1ELb1ELb0EEENS1_36VarlenDynamicPersistentTileSchedulerILi128ELi64ELi256ELi256ELb1ELb1ELb0ELb1ELb0ELb1EEEEEEEEEvNT_6ParamsE:
[----:B------:R-:W-:-:S03]  /*0000*/  MOV R1, c[0x0][0x28] ;  /* 0x00000a0000017a02 */ /* 0x000fc60000000f00 */
[----:B------:R-:W1:Y:S01]  /*0010*/  S2R R2, SR_TID.X ;  /* 0x0000000000027919 */ /* 0x000e620000002100 */
[----:B------:R-:W-:Y:S01]  /*0020*/  IADD3 R1, R1, -0xa0, RZ ;  /* 0xffffff6001017810 */ /* 0x000fe20007ffe0ff */
[----:B------:R-:W-:-:S03]  /*0030*/  ULDC.64 UR14, c[0x0][0x118] ;  /* 0x00004600000e7ab9 */ /* 0x000fc60000000a00 */
[----:B------:R2:W3:Y:S01]  /*0040*/  R2UR UR4, R1 ;  /* 0x00000000010473c2 */ /* 0x0004e200000e0000 */
[----:B-1----:R-:W-:-:S06]  /*0050*/  SHF.R.U32.HI R0, RZ, 0x5, R2 ;  /* 0x00000005ff007819 */ /* 0x002fcc0000011602 */
[----:B------:R-:W1:Y:S02]  /*0060*/  SHFL.IDX PT, R0, R0, RZ, 0x1f ;  /* 0x00001fff00007589 */ /* 0x000e6400000e0000 */
[----:B-1----:R-:W1:Y:S02]  /*0070*/  R2UR UR13, R0 ;  /* 0x00000000000d73c2 */ /* 0x002e6400000e0000 */
[----:B-1----:R-:W-:-:S13]  /*0080*/  ISETP.NE.AND P0, PT, RZ, UR13, PT ;  /* 0x0000000dff007c0c */ /* 0x002fda000bf05270 */
[----:B------:R-:W-:Y:S06]  /*0090*/  @P0 BAR.SYNC.DEFER_BLOCKING 0x5, 0x100 ;  /* 0x0144000000000b1d */ /* 0x000fec0000010000 */
[----:B------:R-:W1:Y:S02]  /*00a0*/  @P0 LDS.128 R4, [0x24100] ;  /* 0x02410000ff040984 */ /* 0x000e640000000c00 */
[----:B-1----:R-:W-:Y:S01]  /*00b0*/  @P0 IMAD.MOV.U32 R0, RZ, RZ, R5 ;  /* 0x000000ffff000224 */ /* 0x002fe200078e0005 */
[----:B------:R-:W-:Y:S01]  /*00c0*/  @P0 MOV R219, R7 ;  /* 0x0000000700db0202 */ /* 0x000fe20000000f00 */
[----:B------:R-:W-:-:S02]  /*00d0*/  @P0 IMAD.MOV.U32 R216, RZ, RZ, R4 ;  /* 0x000000ffffd80224 */ /* 0x000fc400078e0004 */
[----:B------:R-:W-:Y:S01]  /*00e0*/  @P0 IMAD.MOV.U32 R218, RZ, RZ, R6 ;  /* 0x000000ffffda0224 */ /* 0x000fe200078e0006 */
[----:B------:R2:W-:Y:S02]  /*00f0*/  @P0 STL [R1+0x80], R0 ;  /* 0x0000800001000387 */ /* 0x0005e40000100800 */
[----:B------:R-:W-:Y:S02]  /*0100*/  @P0 MOV R230, R216 ;  /* 0x000000d800e60202 */ /* 0x000fe40000000f00 */
[----:B------:R-:W-:Y:S06]  /*0110*/  @P0 BAR.ARV 0x4, 0x100 ;  /* 0x0104000000000b1d */ /* 0x000fec0000002000 */
[----:B------:R-:W-:Y:S05]  /*0120*/  @P0 BRA `(.L_x_1798) ;  /* 0x00000fa000000947 */ /* 0x000fea0003800000 */
[----:B---3--:R-:W-:Y:S01]  /*0130*/  LOP3.LUT R14, R2, 0x1f, RZ, 0xc0, !PT ;  /* 0x0000001f020e7812 */ /* 0x008fe200078ec0ff */
        /* <DEDUP_REMOVED lines=18> */
[----:B--2---:R-:W2:Y:S02]  /*0260*/  SHFL.UP PT, R0, R4, 0x1, RZ ;  /* 0x0420000004007989 */ /* 0x004ea400000e00ff */
        /* <DEDUP_REMOVED lines=21> */
.L_x_1803:
[----:B------:R-:W-:Y:S01]  /*03c0*/  IADD3 R0, R7, 0x1f, RZ ;  /* 0x0000001f07007810 */ /* 0x000fe20007ffe0ff */
[----:B------:R-:W-:-:S03]  /*03d0*/  IMAD.MOV.U32 R219, RZ, RZ, c[0x0][0x53c] ;  /* 0x00014f00ffdb7624 */ /* 0x000fc600078e00ff */
        /* <DEDUP_REMOVED lines=16> */
.L_x_1983:
        /* <DEDUP_REMOVED lines=16> */
.L_x_1984:
[----:B--2---:R-:W-:-:S05]  /*05e0*/  IMAD R0, R0, c[0x0][0x538], RZ ;  /* 0x00014e0000007a24 */ /* 0x004fca00078e02ff */
[----:B------:R-:W-:-:S04]  /*05f0*/  IADD3 R6, R0, R6, RZ ;  /* 0x0000000600067210 */ /* 0x000fc80007ffe0ff */
[----:B------:R-:W-:-:S13]  /*0600*/  ISETP.GT.AND P0, PT, R6, UR5, PT ;  /* 0x0000000506007c0c */ /* 0x000fda000bf04270 */
[----:B-1----:R-:W-:Y:S05]  /*0610*/  @!P0 BRA `(.L_x_1803) ;  /* 0xfffffda000008947 */ /* 0x002fea000383ffff */
.L_x_1799:
[----:B------:R-:W-:-:S05]  /*0620*/  IADD3 R11, -R0, R6, RZ ;  /* 0x00000006000b7210 */ /* 0x000fca0007ffe1ff */
[----:B------:R-:W-:-:S05]  /*0630*/  IMAD R0, R4, c[0x0][0x538], R11 ;  /* 0x00014e0004007a24 */ /* 0x000fca00078e020b */
[----:B------:R-:W-:Y:S01]  /*0640*/  ISETP.GT.AND P0, PT, R0, UR5, PT ;  /* 0x0000000500007c0c */ /* 0x000fe2000bf04270 */
[----:B------:R-:W-:-:S12]  /*0650*/  BRA.DIV ~URZ, `(.L_x_1804) ;  /* 0x0001bb827f007947 */ /* 0x000fd8000b800000 */
[----:B------:R-:W-:-:S04]  /*0660*/  VOTE.ANY R6, PT, !P0 ;  /* 0x0000000000067806 */ /* 0x000fc800040e0100 */
.L_x_1985:
[----:B------:R-:W1:Y:S02]  /*0670*/  POPC R5, R6 ;  /* 0x0000000600057309 */ /* 0x000e640000000000 */
[----:B-1----:R-:W-:Y:S01]  /*0680*/  IADD3 R219, R5, R7, RZ ;  /* 0x0000000705db7210 */ /* 0x002fe20007ffe0ff */
[----:B------:R-:W-:Y:S05]  /*0690*/  BRA.DIV ~URZ, `(.L_x_1805) ;  /* 0x0001bb927f007947 */ /* 0x000fea000b800000 */
[----:B------:R1:W2:Y:S01]  /*06a0*/  SHFL.IDX PT, R13, R10, R5, 0x1f ;  /* 0x00001f050a0d7589 */ /* 0x0002a200000e0000 */
[----:B------:R-:W-:-:S03]  /*06b0*/  MOV R0, RZ ;  /* 0x000000ff00007202 */ /* 0x000fc60000000f00 */
[----:B------:R1:W3:Y:S04]  /*06c0*/  SHFL.IDX PT, R10, R8, R5, 0x1f ;  /* 0x00001f05080a7589 */ /* 0x0002e800000e0000 */
.L_x_1986:
[----:B------:R-:W-:Y:S01]  /*06d0*/  ISETP.NE.AND P0, PT, R6, RZ, PT ;  /* 0x000000ff0600720c */ /* 0x000fe20003f05270 */
[----:B------:R-:W-:-:S12]  /*06e0*/  BSSY B0, `(.L_x_1806) ;  /* 0x0000005000007945 */ /* 0x000fd80003800000 */
[----:B------:R-:W-:Y:S05]  /*06f0*/  @!P0 BRA `(.L_x_1807) ;  /* 0x0000003000008947 */ /* 0x000fea0003800000 */
[----:B-1----:R-:W-:Y:S01]  /*0700*/  IADD3 R5, R5, -0x1, RZ ;  /* 0xffffffff05057810 */ /* 0x002fe20007ffe0ff */
[----:B------:R-:W-:Y:S05]  /*0710*/  BRA.DIV ~URZ, `(.L_x_1808) ;  /* 0x0001bbf27f007947 */ /* 0x000fea000b800000 */
[----:B------:R1:W4:Y:S02]  /*0720*/  SHFL.IDX PT, R0, R4, R5, 0x1f ;  /* 0x00001f0504007589 */ /* 0x00032400000e0000 */
.L_x_1807:
[----:B------:R-:W-:Y:S05]  /*0730*/  BSYNC B0 ;  /* 0x0000000000007941 */ /* 0x000fea0003800000 */
.L_x_1806:
[----:B---3--:R-:W-:Y:S01]  /*0740*/  ISETP.NE.AND P0, PT, R10, 0x1, PT ;  /* 0x000000010a00780c */ /* 0x008fe20003f05270 */
[----:B----4-:R-:W-:Y:S01]  /*0750*/  IMAD R230, R0, c[0x0][0x538], R11 ;  /* 0x00014e0000e67a24 */ /* 0x010fe200078e020b */
[----:B------:R-:W-:Y:S04]  /*0760*/  BSSY B0, `(.L_x_1809) ;  /* 0x0000085000007945 */ /* 0x000fe80003800000 */
[----:B------:R-:W-:-:S07]  /*0770*/  IADD3 R9, -R230, UR5, RZ ;  /* 0x00000005e6097c10 */ /* 0x000fce000fffe1ff */
[----:B------:R-:W-:Y:S05]  /*0780*/  @!P0 BRA `(.L_x_1810) ;  /* 0x000003e000008947 */ /* 0x000fea0003800000 */
[-C--:B--2---:R-:W-:Y:S02]  /*0790*/  IABS R0, R13.reuse ;  /* 0x0000000d00007213 */ /* 0x084fe40000000000 */
        /* <DEDUP_REMOVED lines=61> */
.L_x_1810:
[----:B------:R-:W-:-:S04]  /*0b70*/  IMAD.MOV.U32 R2, RZ, RZ, 0x4 ;  /* 0x00000004ff027424 */ /* 0x000fc800078e00ff */
[----:B------:R-:W-:-:S05]  /*0b80*/  IMAD.WIDE R2, R219, R2, c[0x0][0x590] ;  /* 0x00016400db027625 */ /* 0x000fca00078e0202 */
[----:B------:R-:W3:Y:S02]  /*0b90*/  LDG.E R7, [R2.64] ;  /* 0x0000000e02077981 */ /* 0x000ee4000c1e1900 */
[----:B--23--:R-:W-:-:S05]  /*0ba0*/  IMAD R11, R7, R13, RZ ;  /* 0x0000000d070b7224 */ /* 0x00cfca00078e02ff */
[-C--:B------:R-:W-:Y:S02]  /*0bb0*/  IABS R0, R11.reuse ;  /* 0x0000000b00007213 */ /* 0x080fe40000000000 */
[----:B-1----:R-:W-:-:S03]  /*0bc0*/  IABS R8, R11 ;  /* 0x0000000b00087213 */ /* 0x002fc60000000000 */
[----:B------:R-:W-:-:S04]  /*0bd0*/  IMAD.MOV.U32 R6, RZ, RZ, R0 ;  /* 0x000000ffff067224 */ /* 0x000fc800078e0000 */
[----:B------:R-:W1:Y:S08]  /*0be0*/  I2F.RP R2, R6 ;  /* 0x0000000600027306 */ /* 0x000e700000209400 */
[----:B-1----:R-:W1:Y:S02]  /*0bf0*/  MUFU.RCP R2, R2 ;  /* 0x0000000200027308 */ /* 0x002e640000001000 */
[----:B-1----:R-:W-:-:S06]  /*0c00*/  IADD3 R2, R2, 0xffffffe, RZ ;  /* 0x0ffffffe02027810 */ /* 0x002fcc0007ffe0ff */
[----:B------:R-:W1:Y:S02]  /*0c10*/  F2I.FTZ.U32.TRUNC.NTZ R3, R2 ;  /* 0x0000000200037305 */ /* 0x000e64000021f000 */
[----:B-1----:R-:W-:Y:S02]  /*0c20*/  IMAD.MOV R0, RZ, RZ, -R3 ;  /* 0x000000ffff007224 */ /* 0x002fe400078e0a03 */
[----:B------:R-:W-:Y:S02]  /*0c30*/  IMAD.MOV.U32 R2, RZ, RZ, RZ ;  /* 0x000000ffff027224 */ /* 0x000fe400078e00ff */
[----:B------:R-:W-:Y:S01]  /*0c40*/  IMAD.MOV.U32 R4, RZ, RZ, R0 ;  /* 0x000000ffff047224 */ /* 0x000fe200078e0000 */
[----:B------:R-:W-:-:S03]  /*0c50*/  IABS R0, R9 ;  /* 0x0000000900007213 */ /* 0x000fc60000000000 */
[----:B------:R-:W-:Y:S01]  /*0c60*/  IMAD R4, R4, R6, RZ ;  /* 0x0000000604047224 */ /* 0x000fe200078e02ff */
[----:B------:R-:W-:-:S03]  /*0c70*/  MOV R5, R0 ;  /* 0x0000000000057202 */ /* 0x000fc60000000f00 */
        /* <DEDUP_REMOVED lines=19> */
[----:B------:R-:W-:-:S04]  /*0db0*/  IMNMX R6, R7, R0, PT ;  /* 0x0000000007067217 */ /* 0x000fc80003800200 */
[-C--:B------:R-:W-:Y:S02]  /*0dc0*/  IABS R0, R6.reuse ;  /* 0x0000000600007213 */ /* 0x080fe40000000000 */
[----:B------:R-:W-:-:S03]  /*0dd0*/  IABS R9, R6 ;  /* 0x0000000600097213 */ /* 0x000fc60000000000 */
[----:B------:R-:W-:-:S04]  /*0de0*/  IMAD.MOV.U32 R5, RZ, RZ, R0 ;  /* 0x000000ffff057224 */ /* 0x000fc800078e0000 */
[----:B------:R-:W1:Y:S08]  /*0df0*/  I2F.RP R2, R5 ;  /* 0x0000000500027306 */ /* 0x000e700000209400 */
[----:B-1----:R-:W1:Y:S02]  /*0e00*/  MUFU.RCP R2, R2 ;  /* 0x0000000200027308 */ /* 0x002e640000001000 */
[----:B-1----:R-:W-:-:S06]  /*0e10*/  IADD3 R2, R2, 0xffffffe, RZ ;  /* 0x0ffffffe02027810 */ /* 0x002fcc0007ffe0ff */
[----:B------:R-:W1:Y:S02]  /*0e20*/  F2I.FTZ.U32.TRUNC.NTZ R3, R2 ;  /* 0x0000000200037305 */ /* 0x000e64000021f000 */
[----:B-1----:R-:W-:Y:S01]  /*0e30*/  IADD3 R0, RZ, -R3, RZ ;  /* 0x80000003ff007210 */ /* 0x002fe20007ffe0ff */
[----:B------:R-:W-:-:S04]  /*0e40*/  IMAD.MOV.U32 R2, RZ, RZ, RZ ;  /* 0x000000ffff027224 */ /* 0x000fc800078e00ff */
[----:B------:R-:W-:Y:S01]  /*0e50*/  IMAD.MOV.U32 R7, RZ, RZ, R0 ;  /* 0x000000ffff077224 */ /* 0x000fe200078e0000 */
[----:B------:R-:W-:-:S03]  /*0e60*/  IABS R0, R8 ;  /* 0x0000000800007213 */ /* 0x000fc60000000000 */
[----:B------:R-:W-:Y:S02]  /*0e70*/  IMAD R7, R7, R5, RZ ;  /* 0x0000000507077224 */ /* 0x000fe400078e02ff */
        /* <DEDUP_REMOVED lines=19> */
.L_x_1811:
[----:B------:R-:W-:Y:S05]  /*0fb0*/  BSYNC B0 ;  /* 0x0000000000007941 */ /* 0x000fea0003800000 */
.L_x_1809:
[----:B------:R-:W-:-:S04]  /*0fc0*/  LOP3.LUT R0, RZ, R0, RZ, 0x33, !PT ;  /* 0x00000000ff007212 */ /* 0x000fc800078e33ff */
[----:B------:R-:W-:-:S05]  /*0fd0*/  IADD3 R0, R0, R13, RZ ;  /* 0x0000000d00007210 */ /* 0x000fca0007ffe0ff */
[----:B------:R1:W-:Y:S01]  /*0fe0*/  STL [R1+0x80], R0 ;  /* 0x0000800001007387 */ /* 0x0003e20000100800 */
[----:B------:R-:W-:Y:S05]  /*0ff0*/  BRA `(.L_x_1812) ;  /* 0x0000003000007947 */ /* 0x000fea0003800000 */
.L_x_1800:
[----:B------:R1:W-:Y:S01]  /*1000*/  STL [R1+0x80], RZ ;  /* 0x000080ff01007387 */ /* 0x0003e20000100800 */
[----:B------:R-:W-:Y:S02]  /*1010*/  MOV R230, UR5 ;  /* 0x0000000500e67c02 */ /* 0x000fe40008000f00 */
[----:B------:R-:W-:-:S03]  /*1020*/  MOV R218, RZ ;  /* 0x000000ff00da7202 */ /* 0x000fc60000000f00 */
.L_x_1812:
[----:B-1----:R-:W2:Y:S01]  /*1030*/  LDL R0, [R1+0x80] ;  /* 0x0000800001007983 */ /* 0x002ea20000100800 */
[----:B------:R-:W-:Y:S01]  /*1040*/  ISETP.NE.AND P0, PT, R14, RZ, PT ;  /* 0x000000ff0e00720c */ /* 0x000fe20003f05270 */
[----:B------:R-:W-:Y:S01]  /*1050*/  IMAD.MOV.U32 R6, RZ, RZ, R218 ;  /* 0x000000ffff067224 */ /* 0x000fe200078e00da */
[----:B------:R-:W-:Y:S01]  /*1060*/  MOV R7, R219 ;  /* 0x000000db00077202 */ /* 0x000fe20000000f00 */
[----:B------:R-:W-:Y:S10]  /*1070*/  WARPSYNC 0xffffffff ;  /* 0xffffffff00007948 */ /* 0x000ff40003800000 */
[----:B------:R-:W-:-:S04]  /*1080*/  @!P0 IMAD.MOV.U32 R216, RZ, RZ, R230 ;  /* 0x000000ffffd88224 */ /* 0x000fc800078e00e6 */
[----:B------:R-:W-:Y:S01]  /*1090*/  IMAD.MOV.U32 R4, RZ, RZ, R216 ;  /* 0x000000ffff047224 */ /* 0x000fe200078e00d8 */
[----:B--2---:R-:W-:-:S05]  /*10a0*/  MOV R5, R0 ;  /* 0x0000000000057202 */ /* 0x004fca0000000f00 */
[----:B------:R1:W-:Y:S04]  /*10b0*/  @!P0 STS.128 [0x24100], R4 ;  /* 0x02410004ff008388 */ /* 0x0003e80000000c00 */
[----:B------:R-:W-:Y:S06]  /*10c0*/  BAR.ARV 0x5, 0x100 ;  /* 0x0144000000007b1d */ /* 0x000fec0000002000 */
.L_x_1798:
[----:B---3--:R-:W-:-:S13]  /*10d0*/  ISETP.GE.AND P0, PT, R219, c[0x0][0x53c], PT ;  /* 0x00014f00db007a0c */ /* 0x008fda0003f06270 */
[----:B------:R-:W-:Y:S05]  /*10e0*/  @P0 EXIT ;  /* 0x000000000000094d */ /* 0x000fea0003800000 */
[----:B------:R-:W3:Y:S01]  /*10f0*/  S2R R15, SR_TID.X ;  /* 0x00000000000f7919 */ /* 0x000ee20000002100 */
[----:B------:R-:W-:Y:S01]  /*1100*/  IMAD.MOV.U32 R157, RZ, RZ, 0x20 ;  /* 0x00000020ff9d7424 */ /* 0x000fe200078e00ff */
[----:B------:R-:W-:Y:S01]  /*1110*/  ULDC UR12, c[0x0][0x20] ;  /* 0x00000800000c7ab9 */ /* 0x000fe20000000800 */
[----:B------:R-:W-:Y:S01]  /*1120*/  IMAD.MOV.U32 R154, RZ, RZ, 0x40 ;  /* 0x00000040ff9a7424 */ /* 0x000fe200078e00ff */
[----:B------:R-:W-:Y:S02]  /*1130*/  UIADD3 UR12, UP0, UR4, UR12, URZ ;  /* 0x0000000c040c7290 */ /* 0x000fe4000ff1e03f */
[----:B------:R-:W-:Y:S02]  /*1140*/  ULDC UR11, c[0x0][0x24] ;  /* 0x00000900000b7ab9 */ /* 0x000fe40000000800 */
[----:B------:R-:W-:Y:S01]  /*1150*/  UIADD3.X UR11, URZ, UR11, URZ, UP0, !UPT ;  /* 0x0000000b3f0b7290 */ /* 0x000fe200087fe43f */
[----:B---3--:R-:W-:-:S04]  /*1160*/  SHF.R.S32.HI R12, RZ, 0x1f, R15 ;  /* 0x0000001fff0c7819 */ /* 0x008fc8000001140f */
[CC--:B--2---:R-:W-:Y:S02]  /*1170*/  LEA.HI R0, R12.reuse, R15.reuse, RZ, 0x4 ;  /* 0x0000000f0c007211 */ /* 0x0c4fe400078f20ff */
[-C--:B------:R-:W-:Y:S02]  /*1180*/  LEA.HI R8, R12, R15.reuse, RZ, 0x3 ;  /* 0x0000000f0c087211 */ /* 0x080fe400078f18ff */
[----:B-1----:R-:W-:Y:S02]  /*1190*/  SHF.R.S32.HI R4, RZ, 0x4, R0 ;  /* 0x00000004ff047819 */ /* 0x002fe40000011400 */
[----:B------:R-:W-:Y:S02]  /*11a0*/  LOP3.LUT R5, R8, 0xfffffff8, RZ, 0xc0, !PT ;  /* 0xfffffff808057812 */ /* 0x000fe400078ec0ff */
[----:B------:R-:W-:Y:S02]  /*11b0*/  SHF.R.S32.HI R224, RZ, 0x3, R8 ;  /* 0x00000003ffe07819 */ /* 0x000fe40000011408 */
[----:B------:R-:W-:Y:S01]  /*11c0*/  LEA.HI R2, R0, R4, RZ, 0x1 ;  /* 0x0000000400027211 */ /* 0x000fe200078f08ff */
[----:B------:R-:W-:Y:S01]  /*11d0*/  IMAD.IADD R234, R15, 0x1, -R5 ;  /* 0x000000010fea7824 */ /* 0x000fe200078e0a05 */
[----:B------:R-:W-:Y:S01]  /*11e0*/  LEA.HI R9, R12, R15, RZ, 0x5 ;  /* 0x0000000f0c097211 */ /* 0x000fe200078f28ff */
[----:B------:R-:W-:Y:S01]  /*11f0*/  IMAD.SHL.U32 R3, R224, 0x40, RZ ;  /* 0x00000040e0037824 */ /* 0x000fe200078e00ff */
[----:B------:R-:W-:Y:S01]  /*1200*/  LOP3.LUT R5, R2, 0xfffffffe, RZ, 0xc0, !PT ;  /* 0xfffffffe02057812 */ /* 0x000fe200078ec0ff */
[----:B------:R-:W-:Y:S01]  /*1210*/  IMAD.SHL.U32 R208, R234, 0x8, RZ ;  /* 0x00000008ead07824 */ /* 0x000fe200078e00ff */
[----:B------:R-:W-:-:S02]  /*1220*/  LOP3.LUT R2, R0, 0xfffffff0, RZ, 0xc0, !PT ;  /* 0xfffffff000027812 */ /* 0x000fc400078ec0ff */
[----:B------:R-:W-:Y:S01]  /*1230*/  LOP3.LUT R0, R3, 0x1c0, RZ, 0xc0, !PT ;  /* 0x000001c003007812 */ /* 0x000fe200078ec0ff */
[----:B------:R-:W-:Y:S01]  /*1240*/  IMAD.IADD R10, R4, 0x1, -R5 ;  /* 0x00000001040a7824 */ /* 0x000fe200078e0a05 */
[----:B------:R-:W-:Y:S01]  /*1250*/  LOP3.LUT R6, R9, 0xffffffe0, RZ, 0xc0, !PT ;  /* 0xffffffe009067812 */ /* 0x000fe200078ec0ff */
[C---:B------:R-:W-:Y:S01]  /*1260*/  IMAD.IADD R3, R15.reuse, 0x1, -R2 ;  /* 0x000000010f037824 */ /* 0x040fe200078e0a02 */
[----:B------:R-:W-:Y:S02]  /*1270*/  SHF.R.U32.HI R4, RZ, 0x3, R0 ;  /* 0x00000003ff047819 */ /* 0x000fe40000011600 */
[----:B------:R-:W-:Y:S01]  /*1280*/  LOP3.LUT R2, R0, 0x38, R208, 0xf8, !PT ;  /* 0x0000003800027812 */ /* 0x000fe200078ef8d0 */
[----:B------:R-:W-:Y:S01]  /*1290*/  IMAD.SHL.U32 R0, R234, 0x40, RZ ;  /* 0x00000040ea007824 */ /* 0x000fe200078e00ff */
[----:B------:R-:W-:Y:S01]  /*12a0*/  SHF.R.S32.HI R7, RZ, 0x1f, R3 ;  /* 0x0000001fff077819 */ /* 0x000fe20000011403 */
[----:B------:R-:W-:Y:S01]  /*12b0*/  IMAD.IADD R14, R15, 0x1, -R6 ;  /* 0x000000010f0e7824 */ /* 0x000fe200078e0a06 */
[----:B------:R-:W-:-:S02]  /*12c0*/  LOP3.LUT R11, R2, R4, RZ, 0x3c, !PT ;  /* 0x00000004020b7212 */ /* 0x000fc400078e3cff */
[----:B------:R-:W-:Y:S02]  /*12d0*/  LEA.HI R7, R7, R3, RZ, 0x3 ;  /* 0x0000000307077211 */ /* 0x000fe400078f18ff */
[----:B------:R-:W-:Y:S02]  /*12e0*/  LOP3.LUT R0, R0, 0x1c0, RZ, 0xc0, !PT ;  /* 0x000001c000007812 */ /* 0x000fe400078ec0ff */
[----:B------:R-:W-:Y:S02]  /*12f0*/  LOP3.LUT R5, R7, 0xfffffff8, RZ, 0xc0, !PT ;  /* 0xfffffff807057812 */ /* 0x000fe400078ec0ff */
[----:B------:R-:W-:Y:S02]  /*1300*/  LOP3.LUT R4, R0, 0x8, R8, 0xf8, !PT ;  /* 0x0000000800047812 */ /* 0x000fe400078ef808 */
[----:B------:R-:W-:Y:S01]  /*1310*/  SHF.R.U32.HI R0, RZ, 0x3, R0 ;  /* 0x00000003ff007819 */ /* 0x000fe20000011600 */
[----:B------:R-:W-:Y:S01]  /*1320*/  IMAD.IADD R5, R3, 0x1, -R5 ;  /* 0x0000000103057824 */ /* 0x000fe200078e0a05 */
[----:B------:R-:W-:-:S02]  /*1330*/  SHF.R.S32.HI R228, RZ, 0x5, R9 ;  /* 0x00000005ffe47819 */ /* 0x000fc40000011409 */
[----:B------:R-:W-:Y:S01]  /*1340*/  SHF.R.S32.HI R2, RZ, 0x1f, R9 ;  /* 0x0000001fff027819 */ /* 0x000fe20000011409 */
[----:B------:R-:W-:Y:S01]  /*1350*/  IMAD.SHL.U32 R3, R5, 0x40, RZ ;  /* 0x0000004005037824 */ /* 0x000fe200078e00ff */
[----:B------:R-:W-:Y:S02]  /*1360*/  LOP3.LUT R9, R4, R0, RZ, 0x3c, !PT ;  /* 0x0000000004097212 */ /* 0x000fe400078e3cff */
[----:B------:R-:W-:Y:S02]  /*1370*/  LEA.HI R0, R2, R228, RZ, 0x3 ;  /* 0x000000e402007211 */ /* 0x000fe400078f18ff */
[----:B------:R-:W-:Y:S02]  /*1380*/  SHF.R.S32.HI R2, RZ, 0x1f, R14 ;  /* 0x0000001fff027819 */ /* 0x000fe4000001140e */
[----:B------:R-:W-:Y:S02]  /*1390*/  LOP3.LUT R4, R0, 0xffffff8, RZ, 0xc0, !PT ;  /* 0x0ffffff800047812 */ /* 0x000fe400078ec0ff */
[----:B------:R-:W-:Y:S01]  /*13a0*/  LEA.HI R8, R2, R14, RZ, 0x2 ;  /* 0x0000000e02087211 */ /* 0x000fe200078f10ff */
[----:B------:R-:W-:Y:S01]  /*13b0*/  IMAD.SHL.U32 R2, R10, 0x8, RZ ;  /* 0x000000080a027824 */ /* 0x000fe200078e00ff */
[----:B------:R-:W-:Y:S01]  /*13c0*/  LOP3.LUT R0, R3, 0x1c0, RZ, 0xc0, !PT ;  /* 0x000001c003007812 */ /* 0x000fe200078ec0ff */
[----:B------:R-:W-:Y:S01]  /*13d0*/  IMAD.IADD R4, R228, 0x1, -R4 ;  /* 0x00000001e4047824 */ /* 0x000fe200078e0a04 */
[----:B------:R-:W-:-:S02]  /*13e0*/  SHF.R.S32.HI R3, RZ, 0x2, R8 ;  /* 0x00000002ff037819 */ /* 0x000fc40000011408 */
[----:B------:R-:W-:Y:S02]  /*13f0*/  LOP3.LUT R2, R0, 0x8, R2, 0xf8, !PT ;  /* 0x0000000800027812 */ /* 0x000fe400078ef802 */
[----:B------:R-:W-:Y:S01]  /*1400*/  SHF.R.U32.HI R0, RZ, 0x3, R0 ;  /* 0x00000003ff007819 */ /* 0x000fe20000011600 */
[----:B------:R-:W-:Y:S01]  /*1410*/  IMAD R13, R4, 0x10, R3 ;  /* 0x00000010040d7824 */ /* 0x000fe200078e0203 */
[----:B------:R-:W-:Y:S01]  /*1420*/  LEA.HI R4, R12, R15, RZ, 0x2 ;  /* 0x0000000f0c047211 */ /* 0x000fe200078f10ff */
[----:B------:R-:W-:Y:S01]  /*1430*/  IMAD.SHL.U32 R3, R7, 0x40, RZ ;  /* 0x0000004007037824 */ /* 0x000fe200078e00ff */
[----:B------:R-:W-:Y:S01]  /*1440*/  LOP3.LUT R0, R2, R0, RZ, 0x3c, !PT ;  /* 0x0000000002007212 */ /* 0x000fe200078e3cff */
[----:B------:R-:W-:Y:S01]  /*1450*/  IMAD R2, R10, 0x200, R9 ;  /* 0x000002000a027824 */ /* 0x000fe200078e0209 */
[----:B------:R-:W-:Y:S01]  /*1460*/  SHF.R.S32.HI R214, RZ, 0x2, R4 ;  /* 0x00000002ffd67819 */ /* 0x000fe20000011404 */
[----:B------:R-:W-:Y:S01]  /*1470*/  STL [R1+0x94], R13 ;  /* 0x0000940d01007387 */ /* 0x000fe20000100800 */
[----:B------:R-:W-:-:S02]  /*1480*/  LOP3.LUT R0, R0, 0xfffffe00, R3, 0xf8, !PT ;  /* 0xfffffe0000007812 */ /* 0x000fc400078ef803 */
[----:B------:R-:W-:Y:S02]  /*1490*/  SHF.R.S32.HI R3, RZ, 0x1f, R4 ;  /* 0x0000001fff037819 */ /* 0x000fe40000011404 */
[----:B------:R-:W-:Y:S02]  /*14a0*/  LOP3.LUT R4, R4, 0xfffffffc, RZ, 0xc0, !PT ;  /* 0xfffffffc04047812 */ /* 0x000fe400078ec0ff */
[----:B------:R-:W-:Y:S02]  /*14b0*/  LEA.HI R3, R3, R214, RZ, 0x3 ;  /* 0x000000d603037211 */ /* 0x000fe400078f18ff */
[----:B------:R-:W-:Y:S01]  /*14c0*/  LEA.HI R6, R12, R15, RZ, 0x6 ;  /* 0x0000000f0c067211 */ /* 0x000fe200078f30ff */
[----:B------:R-:W-:Y:S01]  /*14d0*/  IMAD.IADD R7, R15, 0x1, -R4 ;  /* 0x000000010f077824 */ /* 0x000fe200078e0a04 */
[----:B------:R-:W-:Y:S02]  /*14e0*/  LOP3.LUT R4, R3, 0xfffffff8, RZ, 0xc0, !PT ;  /* 0xfffffff803047812 */ /* 0x000fe400078ec0ff */
[----:B------:R-:W-:Y:S01]  /*14f0*/  R2P PR, R5, 0x6 ;  /* 0x0000000605007804 */ /* 0x000fe20000000000 */
[----:B------:R-:W-:Y:S01]  /*1500*/  IMAD.SHL.U32 R6, R6, 0x8, RZ ;  /* 0x0000000806067824 */ /* 0x000fe200078e00ff */
[C---:B------:R-:W-:Y:S01]  /*1510*/  LEA.HI R3, R7.reuse, R7, RZ, 0x1 ;  /* 0x0000000707037211 */ /* 0x040fe200078f08ff */
[----:B------:R-:W-:Y:S01]  /*1520*/  IMAD.IADD R222, R214, 0x1, -R4 ;  /* 0x00000001d6de7824 */ /* 0x000fe200078e0a04 */
[----:B------:R-:W-:Y:S01]  /*1530*/  LEA R159, R0, 0x100, 0x1 ;  /* 0x00000100009f7811 */ /* 0x000fe200078e08ff */
[----:B------:R-:W-:Y:S01]  /*1540*/  IMAD.SHL.U32 R106, R7, 0x4, RZ ;  /* 0x00000004076a7824 */ /* 0x000fe200078e00ff */
[----:B------:R-:W-:Y:S01]  /*1550*/  LOP3.LUT R4, R3, 0x1ffffffe, RZ, 0xc0, !PT ;  /* 0x1ffffffe03047812 */ /* 0x000fe200078ec0ff */
[----:B------:R-:W-:Y:S01]  /*1560*/  IMAD.SHL.U32 R5, R228, 0x400, RZ ;  /* 0x00000400e4057824 */ /* 0x000fe200078e00ff */
[----:B------:R-:W-:-:S02]  /*1570*/  LOP3.LUT R3, R8, 0x7ffffffc, RZ, 0xc0, !PT ;  /* 0x7ffffffc08037812 */ /* 0x000fc400078ec0ff */
[----:B------:R-:W-:Y:S01]  /*1580*/  SEL R157, R157, 0xffffffe0, !P1 ;  /* 0xffffffe09d9d7807 */ /* 0x000fe20004800000 */
[----:B------:R-:W-:Y:S01]  /*1590*/  IMAD.IADD R4, R7, 0x1, -R4 ;  /* 0x0000000107047824 */ /* 0x000fe200078e0a04 */
[----:B------:R-:W-:Y:S01]  /*15a0*/  LOP3.LUT R6, R11, 0x7ffffe00, R6, 0xf8, !PT ;  /* 0x7ffffe000b067812 */ /* 0x000fe200078ef806 */
[----:B------:R-:W-:Y:S01]  /*15b0*/  IMAD.IADD R3, R14, 0x1, -R3 ;  /* 0x000000010e037824 */ /* 0x000fe200078e0a03 */
[----:B------:R-:W-:Y:S01]  /*15c0*/  SEL R154, R154, 0xffffffc0, !P2 ;  /* 0xffffffc09a9a7807 */ /* 0x000fe20005000000 */
[----:B------:R-:W-:Y:S01]  /*15d0*/  IMAD.IADD R225, R157, 0x1, R159 ;  /* 0x000000019de17824 */ /* 0x000fe200078e029f */
[----:B------:R-:W-:Y:S01]  /*15e0*/  LEA R158, R2, 0xc100, 0x1 ;  /* 0x0000c100029e7811 */ /* 0x000fe200078e08ff */
[----:B------:R-:W-:Y:S01]  /*15f0*/  IMAD.SHL.U32 R8, R3, 0x2, RZ ;  /* 0x0000000203087824 */ /* 0x000fe200078e00ff */
[C---:B------:R-:W-:Y:S01]  /*1600*/  IADD3 R212, R208.reuse, 0x40, RZ ;  /* 0x00000040d0d47810 */ /* 0x040fe20007ffe0ff */
[----:B------:R-:W-:Y:S01]  /*1610*/  IMAD.IADD R152, R5, 0x1, R0 ;  /* 0x0000000105987824 */ /* 0x000fe200078e0200 */
[----:B------:R-:W-:Y:S01]  /*1620*/  IADD3 R220, R208, 0x80, RZ ;  /* 0x00000080d0dc7810 */ /* 0x000fe20007ffe0ff */
[----:B------:R-:W-:Y:S01]  /*1630*/  IMAD.SHL.U32 R105, R6, 0x2, RZ ;  /* 0x0000000206697824 */ /* 0x000fe200078e00ff */
[----:B------:R-:W-:Y:S01]  /*1640*/  IADD3 R7, R8, 0x8, RZ ;  /* 0x0000000808077810 */ /* 0x000fe20007ffe0ff */
[----:B------:R-:W-:Y:S01]  /*1650*/  IMAD R3, R4, 0x8, R13 ;  /* 0x0000000804037824 */ /* 0x000fe200078e020d */
[C---:B------:R-:W-:Y:S01]  /*1660*/  IADD3 R235, R8.reuse, 0xb8, RZ ;  /* 0x000000b808eb7810 */ /* 0x040fe20007ffe0ff */
[----:B------:R-:W-:Y:S01]  /*1670*/  STL [R1+0x7c], R8 ;  /* 0x00007c0801007387 */ /* 0x000fe20000100800 */
[----:B------:R-:W-:Y:S01]  /*1680*/  IADD3 R6, R8, 0x10, RZ ;  /* 0x0000001008067810 */ /* 0x000fe20007ffe0ff */
[C---:B------:R-:W-:Y:S01]  /*1690*/  IMAD.IADD R160, R154.reuse, 0x1, R159 ;  /* 0x000000019aa07824 */ /* 0x040fe200078e029f */
[----:B------:R-:W-:Y:S01]  /*16a0*/  SHF.R.S32.HI R0, RZ, 0x1f, R235 ;  /* 0x0000001fff007819 */ /* 0x000fe200000114eb */
[----:B------:R1:W-:Y:S01]  /*16b0*/  STL [R1+0x78], R7 ;  /* 0x0000780701007387 */ /* 0x0003e20000100800 */
[----:B------:R-:W-:Y:S01]  /*16c0*/  IMAD.IADD R0, R154, 0x1, R225 ;  /* 0x000000019a007824 */ /* 0x000fe200078e02e1 */
[----:B------:R-:W-:Y:S01]  /*16d0*/  SHF.R.S32.HI R2, RZ, 0x1f, R6 ;  /* 0x0000001fff027819 */ /* 0x000fe20000011406 */
[----:B------:R-:W-:Y:S01]  /*16e0*/  IMAD.IADD R229, R157, 0x1, R160 ;  /* 0x000000019de57824 */ /* 0x000fe200078e02a0 */
[----:B------:R-:W-:Y:S01]  /*16f0*/  STL [R1+0x74], R6 ;  /* 0x0000740601007387 */ /* 0x000fe20000100800 */
[----:B------:R-:W-:-:S02]  /*1700*/  IADD3 R252, R8, 0x20, RZ ;  /* 0x0000002008fc7810 */ /* 0x000fc40007ffe0ff */
[C---:B------:R-:W-:Y:S01]  /*1710*/  IADD3 R251, R8.reuse, 0x28, RZ ;  /* 0x0000002808fb7810 */ /* 0x040fe20007ffe0ff */
[----:B------:R-:W-:Y:S01]  /*1720*/  STL [R1+0x84], R0 ;  /* 0x0000840001007387 */ /* 0x000fe20000100800 */
[C---:B------:R-:W-:Y:S02]  /*1730*/  IADD3 R250, R8.reuse, 0x38, RZ ;  /* 0x0000003808fa7810 */ /* 0x040fe40007ffe0ff */
[----:B------:R-:W-:Y:S01]  /*1740*/  IADD3 R249, R8, 0x40, RZ ;  /* 0x0000004008f97810 */ /* 0x000fe20007ffe0ff */
[----:B------:R2:W-:Y:S01]  /*1750*/  STL [R1+0x98], R3 ;  /* 0x0000980301007387 */ /* 0x0005e20000100800 */
[----:B------:R-:W-:Y:S02]  /*1760*/  LEA R152, R152, 0x18100, 0x1 ;  /* 0x0001810098987811 */ /* 0x000fe400078e08ff */
[C---:B------:R-:W-:Y:S01]  /*1770*/  IADD3 R233, R8.reuse, 0x30, RZ ;  /* 0x0000003008e97810 */ /* 0x040fe20007ffe0ff */
[----:B------:R3:W-:Y:S01]  /*1780*/  STL [R1+0x8c], R2 ;  /* 0x00008c0201007387 */ /* 0x0007e20000100800 */
[----:B------:R-:W-:Y:S01]  /*1790*/  IADD3 R247, R8, 0x50, RZ ;  /* 0x0000005008f77810 */ /* 0x000fe20007ffe0ff */
[----:B------:R-:W-:Y:S01]  /*17a0*/  IMAD.IADD R153, R152, 0x1, R157 ;  /* 0x0000000198997824 */ /* 0x000fe200078e029d */
[----:B------:R-:W-:Y:S01]  /*17b0*/  IADD3 R246, R8, 0x58, RZ ;  /* 0x0000005808f67810 */ /* 0x000fe20007ffe0ff */
[--C-:B------:R-:W-:Y:S01]  /*17c0*/  IMAD.IADD R155, R152, 0x1, R154.reuse ;  /* 0x00000001989b7824 */ /* 0x100fe200078e029a */
[C---:B------:R-:W-:Y:S01]  /*17d0*/  IADD3 R248, R8.reuse, 0x48, RZ ;  /* 0x0000004808f87810 */ /* 0x040fe20007ffe0ff */
[----:B------:R-:W-:Y:S01]  /*17e0*/  IMAD.IADD R154, R153, 0x1, R154 ;  /* 0x00000001999a7824 */ /* 0x000fe200078e029a */
[----:B------:R-:W-:-:S02]  /*17f0*/  IADD3 R245, R8, 0x68, RZ ;  /* 0x0000006808f57810 */ /* 0x000fc40007ffe0ff */
[----:B-1----:R-:W-:Y:S02]  /*1800*/  SHF.R.S32.HI R7, RZ, 0x1f, R7 ;  /* 0x0000001fff077819 */ /* 0x002fe40000011407 */
[C---:B------:R-:W-:Y:S02]  /*1810*/  IADD3 R244, R8.reuse, 0x70, RZ ;  /* 0x0000007008f47810 */ /* 0x040fe40007ffe0ff */
[C---:B------:R-:W-:Y:S01]  /*1820*/  IADD3 R232, R8.reuse, 0x60, RZ ;  /* 0x0000006008e87810 */ /* 0x040fe20007ffe0ff */
[----:B------:R-:W-:Y:S01]  /*1830*/  STL [R1+0x90], R7 ;  /* 0x0000900701007387 */ /* 0x000fe20000100800 */
[C---:B------:R-:W-:Y:S02]  /*1840*/  IADD3 R242, R8.reuse, 0x80, RZ ;  /* 0x0000008008f27810 */ /* 0x040fe40007ffe0ff */
[C---:B------:R-:W-:Y:S02]  /*1850*/  IADD3 R241, R8.reuse, 0x88, RZ ;  /* 0x0000008808f17810 */ /* 0x040fe40007ffe0ff */
[----:B------:R-:W-:-:S02]  /*1860*/  IADD3 R243, R8, 0x78, RZ ;  /* 0x0000007808f37810 */ /* 0x000fc40007ffe0ff */
[C---:B--2---:R-:W-:Y:S02]  /*1870*/  IADD3 R3, R8.reuse, 0x18, RZ ;  /* 0x0000001808037810 */ /* 0x044fe40007ffe0ff */
[C---:B------:R-:W-:Y:S02]  /*1880*/  IADD3 R239, R8.reuse, 0x98, RZ ;  /* 0x0000009808ef7810 */ /* 0x040fe40007ffe0ff */
[----:B------:R-:W-:Y:S01]  /*1890*/  SHF.R.S32.HI R4, RZ, 0x1f, R3 ;  /* 0x0000001fff047819 */ /* 0x000fe20000011403 */
[----:B------:R1:W-:Y:S01]  /*18a0*/  STL [R1+0x70], R3 ;  /* 0x0000700301007387 */ /* 0x0003e20000100800 */
[----:B---3--:R-:W-:Y:S02]  /*18b0*/  SHF.R.S32.HI R2, RZ, 0x1f, R251 ;  /* 0x0000001fff027819 */ /* 0x008fe400000114fb */
[----:B------:R-:W-:Y:S01]  /*18c0*/  IADD3 R238, R8, 0xa0, RZ ;  /* 0x000000a008ee7810 */ /* 0x000fe20007ffe0ff */
[----:B------:R2:W-:Y:S01]  /*18d0*/  STL [R1+0x88], R4 ;  /* 0x0000880401007387 */ /* 0x0005e20000100800 */
[----:B------:R-:W-:-:S02]  /*18e0*/  SHF.R.S32.HI R2, RZ, 0x1f, R249 ;  /* 0x0000001fff027819 */ /* 0x000fc400000114f9 */
        /* <DEDUP_REMOVED lines=9> */
[----:B-1----:R-:W-:Y:S02]  /*1980*/  SHF.R.S32.HI R3, RZ, 0x1f, R252 ;  /* 0x0000001fff037819 */ /* 0x002fe400000114fc */
[----:B------:R-:W-:Y:S02]  /*1990*/  SHF.R.S32.HI R3, RZ, 0x1f, R250 ;  /* 0x0000001fff037819 */ /* 0x000fe400000114fa */
[----:B--2---:R-:W-:-:S02]  /*19a0*/  SHF.R.S32.HI R4, RZ, 0x1f, R233 ;  /* 0x0000001fff047819 */ /* 0x004fc400000114e9 */
        /* <DEDUP_REMOVED lines=9> */
[C---:B------:R-:W-:Y:S02]  /*1a40*/  IADD3 R11, R105.reuse, 0xc100, RZ ;  /* 0x0000c100690b7810 */ /* 0x040fe40007ffe0ff */
[----:B------:R-:W-:Y:S02]  /*1a50*/  IADD3 R10, R105, 0x100, RZ ;  /* 0x00000100690a7810 */ /* 0x000fe40007ffe0ff */
[----:B------:R-:W-:-:S02]  /*1a60*/  SHF.R.S32.HI R4, RZ, 0x1f, R240 ;  /* 0x0000001fff047819 */ /* 0x000fc400000114f0 */
[----:B------:R-:W-:Y:S02]  /*1a70*/  SHF.R.S32.HI R3, RZ, 0x1f, R237 ;  /* 0x0000001fff037819 */ /* 0x000fe400000114ed */
[----:B------:R-:W-:Y:S02]  /*1a80*/  SHF.R.S32.HI R2, RZ, 0x1f, R236 ;  /* 0x0000001fff027819 */ /* 0x000fe400000114ec */
.L_x_1982:
[----:B------:R-:W-:Y:S01]  /*1a90*/  ISETP.NE.U32.AND P0, PT, RZ, c[0x0][0x370], PT ;  /* 0x0000dc00ff007a0c */ /* 0x000fe20003f05070 */
[----:B------:R-:W-:Y:S01]  /*1aa0*/  IMAD.MOV.U32 R19, RZ, RZ, 0x4 ;  /* 0x00000004ff137424 */ /* 0x000fe200078e00ff */
[----:B------:R-:W-:Y:S01]  /*1ab0*/  ISETP.NE.U32.AND P1, PT, RZ, c[0x0][0x350], PT ;  /* 0x0000d400ff007a0c */ /* 0x000fe20003f25070 */
[----:B------:R-:W-:Y:S01]  /*1ac0*/  IMAD.MOV.U32 R0, RZ, RZ, RZ ;  /* 0x000000ffff007224 */ /* 0x000fe200078e00ff */
[----:B------:R-:W-:Y:S01]  /*1ad0*/  ISETP.NE.AND.EX P0, PT, RZ, c[0x0][0x374], PT, P0 ;  /* 0x0000dd00ff007a0c */ /* 0x000fe20003f05300 */
[----:B------:R-:W-:Y:S01]  /*1ae0*/  IMAD.MOV.U32 R17, RZ, RZ, RZ ;  /* 0x000000ffff117224 */ /* 0x000fe200078e00ff */
[----:B------:R-:W-:Y:S01]  /*1af0*/  ISETP.NE.AND.EX P4, PT, RZ, c[0x0][0x354], PT, P1 ;  /* 0x0000d500ff007a0c */ /* 0x000fe20003f85310 */
[----:B------:R-:W-:Y:S01]  /*1b00*/  IMAD.WIDE R4, R219, R19, c[0x0][0x350] ;  /* 0x0000d400db047625 */ /* 0x000fe200078e0213 */
[----:B------:R-:W-:-:S02]  /*1b10*/  ISETP.NE.U32.AND P3, PT, RZ, c[0x0][0x358], PT ;  /* 0x0000d600ff007a0c */ /* 0x000fc40003f65070 */
[----:B------:R-:W-:Y:S02]  /*1b20*/  ISETP.NE.U32.AND P2, PT, RZ, c[0x0][0x348], PT ;  /* 0x0000d200ff007a0c */ /* 0x000fe40003f45070 */
[----:B------:R-:W-:Y:S01]  /*1b30*/  ISETP.NE.AND.EX P3, PT, RZ, c[0x0][0x35c], PT, P3 ;  /* 0x0000d700ff007a0c */ /* 0x000fe20003f65330 */
[----:B------:R-:W-:Y:S01]  /*1b40*/  IMAD.MOV.U32 R18, RZ, RZ, RZ ;  /* 0x000000ffff127224 */ /* 0x000fe200078e00ff */
[----:B------:R-:W-:-:S03]  /*1b50*/  ISETP.NE.AND.EX P2, PT, RZ, c[0x0][0x34c], PT, P2 ;  /* 0x0000d300ff007a0c */ /* 0x000fc60003f45320 */
[CC--:B------:R-:W-:Y:S02]  /*1b60*/  @P0 IMAD.WIDE R2, R219.reuse, R19.reuse, c[0x0][0x370] ;  /* 0x0000dc00db020625 */ /* 0x0c0fe400078e0213 */
[----:B------:R-:W2:Y:S04]  /*1b70*/  @P4 LDG.E R17, [R4.64] ;  /* 0x0000000e04114981 */ /* 0x000ea8000c1e1900 */
[----:B------:R1:W2:Y:S01]  /*1b80*/  @P0 LDG.E R0, [R2.64] ;  /* 0x0000000e02000981 */ /* 0x0002a2000c1e1900 */
[----:B------:R-:W-:Y:S01]  /*1b90*/  ISETP.NE.U32.AND P1, PT, RZ, c[0x0][0x360], PT ;  /* 0x0000d800ff007a0c */ /* 0x000fe20003f25070 */
[----:B------:R-:W-:Y:S01]  /*1ba0*/  IMAD.WIDE R6, R219, R19, c[0x0][0x348] ;  /* 0x0000d200db067625 */ /* 0x000fe200078e0213 */
[----:B------:R-:W-:Y:S02]  /*1bb0*/  MOV R8, RZ ;  /* 0x000000ff00087202 */ /* 0x000fe40000000f00 */
[----:B------:R-:W-:-:S04]  /*1bc0*/  ISETP.NE.AND.EX P1, PT, RZ, c[0x0][0x364], PT, P1 ;  /* 0x0000d900ff007a0c */ /* 0x000fc80003f25310 */
[----:B------:R-:W3:Y:S01]  /*1bd0*/  @P2 LDG.E R8, [R6.64] ;  /* 0x0000000e06082981 */ /* 0x000ee2000c1e1900 */
[----:B-1----:R-:W-:-:S05]  /*1be0*/  IMAD.WIDE R2, R219, R19, c[0x0][0x358] ;  /* 0x0000d600db027625 */ /* 0x002fca00078e0213 */
[----:B------:R-:W4:Y:S01]  /*1bf0*/  @P3 LDG.E R18, [R2.64] ;  /* 0x0000000e02123981 */ /* 0x000f22000c1e1900 */
[----:B------:R-:W-:Y:S02]  /*1c00*/  IMAD.MOV.U32 R22, RZ, RZ, c[0x0][0x168] ;  /* 0x00005a00ff167624 */ /* 0x000fe400078e00ff */
[----:B------:R-:W-:-:S05]  /*1c10*/  @P1 IMAD.WIDE R12, R219, R19, c[0x0][0x360] ;  /* 0x0000d800db0c1625 */ /* 0x000fca00078e0213 */
[----:B------:R1:W5:Y:S01]  /*1c20*/  @P1 LDG.E R22, [R12.64] ;  /* 0x0000000e0c161981 */ /* 0x000362000c1e1900 */
[----:B------:R-:W-:Y:S01]  /*1c30*/  YIELD ;  /* 0x0000000000007946 */ /* 0x000fe20003800000 */
[----:B------:R-:W-:Y:S01]  /*1c40*/  LOP3.LUT R221, R218, 0xffff, RZ, 0xc0, !PT ;  /* 0x0000ffffdadd7812 */ /* 0x000fe200078ec0ff */
[----:B------:R-:W-:Y:S01]  /*1c50*/  IMAD.MOV.U32 R14, RZ, RZ, c[0x0][0x1d0] ;  /* 0x00007400ff0e7624 */ /* 0x000fe200078e00ff */
[----:B------:R-:W-:Y:S02]  /*1c60*/  MOV R210, c[0x0][0x228] ;  /* 0x00008a0000d27a02 */ /* 0x000fe40000000f00 */
[----:B--2---:R-:W-:Y:S01]  /*1c70*/  IADD3 R9, R17, R0, RZ ;  /* 0x0000000011097210 */ /* 0x004fe20007ffe0ff */
[----:B------:R-:W-:Y:S04]  /*1c80*/  STL [R1+0x48], R0 ;  /* 0x0000480001007387 */ /* 0x000fe80000100800 */
[----:B------:R-:W-:Y:S04]  /*1c90*/  STL [R1+0x50], R9 ;  /* 0x0000500901007387 */ /* 0x000fe80000100800 */
[----:B---3--:R2:W-:Y:S04]  /*1ca0*/  STL [R1+0x4c], R8 ;  /* 0x00004c0801007387 */ /* 0x0085e80000100800 */
[----:B----4-:R1:W-:Y:S01]  /*1cb0*/  STL [R1+0x54], R18 ;  /* 0x0000541201007387 */ /* 0x0103e20000100800 */
[----:B--2---:R-:W-:-:S05]  /*1cc0*/  IMAD.U32 R8, RZ, RZ, UR12 ;  /* 0x0000000cff087e24 */ /* 0x004fca000f8e00ff */
[----:B------:R-:W-:-:S05]  /*1cd0*/  IADD3 R144, P0, R8, 0x48, RZ ;  /* 0x0000004808907810 */ /* 0x000fca0007f1e0ff */
[----:B------:R-:W-:Y:S01]  /*1ce0*/  IMAD.X R145, RZ, RZ, UR11, P0 ;  /* 0x0000000bff917e24 */ /* 0x000fe200080e06ff */
[----:B------:R-:W-:Y:S05]  /*1cf0*/  @P1 BRA `(.L_x_1813) ;  /* 0x0000004000001947 */ /* 0x000fea0003800000 */
[----:B------:R-:W-:Y:S05]  /*1d00*/  @!P2 BRA `(.L_x_1813) ;  /* 0x000000300000a947 */ /* 0x000fea0003800000 */
[----:B------:R2:W3:Y:S04]  /*1d10*/  LDG.E R8, [R6.64] ;  /* 0x0000000e06087981 */ /* 0x0004e8000c1e1900 */
[----:B--2---:R-:W3:Y:S02]  /*1d20*/  LDG.E R6, [R6.64+0x4] ;  /* 0x0000040e06067981 */ /* 0x004ee4000c1e1900 */
[----:B---3-5:R-:W-:-:S05]  /*1d30*/  IADD3 R22, -R8, R6, RZ ;  /* 0x0000000608167210 */ /* 0x028fca0007ffe1ff */
.L_x_1813:
[----:B-----5:R2:W-:Y:S01]  /*1d40*/  STL [R1+0x58], R22 ;  /* 0x0000581601007387 */ /* 0x0205e20000100800 */
[----:B------:R-:W-:-:S04]  /*1d50*/  ISETP.NE.U32.AND P0, PT, RZ, c[0x0][0x368], PT ;  /* 0x0000da00ff007a0c */ /* 0x000fc80003f05070 */
[----:B------:R-:W-:-:S13]  /*1d60*/  ISETP.NE.AND.EX P0, PT, RZ, c[0x0][0x36c], PT, P0 ;  /* 0x0000db00ff007a0c */ /* 0x000fda0003f05300 */
[----:B------:R-:W-:Y:S05]  /*1d70*/  @!P0 BRA `(.L_x_1814) ;  /* 0x0000003000008947 */ /* 0x000fea0003800000 */
[----:B------:R-:W-:-:S05]  /*1d80*/  IMAD.WIDE R4, R219, R19, c[0x0][0x368] ;  /* 0x0000da00db047625 */ /* 0x000fca00078e0213 */
[----:B------:R3:W5:Y:S01]  /*1d90*/  LDG.E R14, [R4.64] ;  /* 0x0000000e040e7981 */ /* 0x000762000c1e1900 */
[----:B------:R-:W-:Y:S05]  /*1da0*/  BRA `(.L_x_1815) ;  /* 0x0000004000007947 */ /* 0x000fea0003800000 */
.L_x_1814:
[----:B------:R-:W-:Y:S05]  /*1db0*/  @!P4 BRA `(.L_x_1815) ;  /* 0x000000300000c947 */ /* 0x000fea0003800000 */
[----:B------:R3:W4:Y:S04]  /*1dc0*/  LDG.E R6, [R4.64] ;  /* 0x0000000e04067981 */ /* 0x000728000c1e1900 */
[----:B---3--:R-:W4:Y:S02]  /*1dd0*/  LDG.E R4, [R4.64+0x4] ;  /* 0x0000040e04047981 */ /* 0x008f24000c1e1900 */
[----:B----4-:R-:W-:Y:S02]  /*1de0*/  IADD3 R14, -R6, R4, RZ ;  /* 0x00000004060e7210 */ /* 0x010fe40007ffe1ff */
.L_x_1815:
[----:B------:R-:W-:Y:S01]  /*1df0*/  ISETP.NE.U32.AND P0, PT, RZ, c[0x0][0x378], PT ;  /* 0x0000de00ff007a0c */ /* 0x000fe20003f05070 */
[----:B------:R-:W4:Y:S03]  /*1e00*/  LDL R6, [R1+0x80] ;  /* 0x0000800001067983 */ /* 0x000f260000100800 */
[----:B------:R-:W-:Y:S01]  /*1e10*/  ISETP.NE.AND.EX P0, PT, RZ, c[0x0][0x37c], PT, P0 ;  /* 0x0000df00ff007a0c */ /* 0x000fe20003f05300 */
[----:B--23--:R3:W2:Y:S01]  /*1e20*/  @P3 LDG.E R5, [R2.64] ;  /* 0x0000000e02053981 */ /* 0x00c6a2000c1e1900 */
[----:B-----5:R-:W-:-:S03]  /*1e30*/  IMAD.MOV.U32 R20, RZ, RZ, R14 ;  /* 0x000000ffff147224 */ /* 0x020fc600078e000e */
[----:B------:R3:W2:Y:S08]  /*1e40*/  @P3 LDG.E R4, [R2.64+0x4] ;  /* 0x0000040e02043981 */ /* 0x0006b0000c1e1900 */
[----:B---3--:R-:W-:-:S05]  /*1e50*/  @P0 IMAD.WIDE R2, R219, R19, c[0x0][0x378] ;  /* 0x0000de00db020625 */ /* 0x008fca00078e0213 */
[----:B------:R3:W2:Y:S01]  /*1e60*/  @P0 LDG.E R20, [R2.64] ;  /* 0x0000000e02140981 */ /* 0x0006a2000c1e1900 */
[----:B-1----:R-:W-:-:S05]  /*1e70*/  IMAD.IADD R13, R14, 0x1, -R0 ;  /* 0x000000010e0d7824 */ /* 0x002fca00078e0a00 */
[----:B------:R1:W-:Y:S01]  /*1e80*/  STL [R1+0x5c], R13 ;  /* 0x00005c0d01007387 */ /* 0x0003e20000100800 */
[----:B---3--:R-:W-:-:S05]  /*1e90*/  IMAD.MOV.U32 R2, RZ, RZ, c[0x0][0x2c4] ;  /* 0x0000b100ff027624 */ /* 0x008fca00078e00ff */
[----:B------:R-:W-:Y:S01]  /*1ea0*/  ISETP.NE.AND P1, PT, R2, 0x1, PT ;  /* 0x000000010200780c */ /* 0x000fe20003f25270 */
[----:B----4-:R-:W-:-:S05]  /*1eb0*/  IMAD.SHL.U32 R223, R6, 0x80, RZ ;  /* 0x0000008006df7824 */ /* 0x010fca00078e00ff */
[----:B------:R-:W-:Y:S01]  /*1ec0*/  IADD3 R0, R223, 0x7f, RZ ;  /* 0x0000007fdf007810 */ /* 0x000fe20007ffe0ff */
[----:B--2---:R-:W-:Y:S02]  /*1ed0*/  @P3 IMAD.IADD R210, R4, 0x1, -R5 ;  /* 0x0000000104d23824 */ /* 0x004fe400078e0a05 */
[----:B------:R-:W-:Y:S02]  /*1ee0*/  IMAD.MOV.U32 R5, RZ, RZ, c[0x0][0x32c] ;  /* 0x0000cb00ff057624 */ /* 0x000fe400078e00ff */
[----:B------:R-:W-:Y:S02]  /*1ef0*/  IMAD.IADD R211, R13, 0x1, R210 ;  /* 0x000000010dd37824 */ /* 0x000fe400078e02d2 */
[----:B------:R-:W-:Y:S01]  /*1f00*/  @P1 IMAD.HI.U32 R3, R0, c[0x0][0x2c8], RZ ;  /* 0x0000b20000031a27 */ /* 0x000fe200078e00ff */
[----:B------:R-:W-:Y:S02]  /*1f10*/  ISETP.GE.AND P2, PT, R5, 0x1, PT ;  /* 0x000000010500780c */ /* 0x000fe40003f46270 */
[----:B------:R1:W-:Y:S01]  /*1f20*/  STL.64 [R1+0x60], R210 ;  /* 0x000060d201007387 */ /* 0x0003e20000100a00 */
[----:B------:R-:W-:-:S02]  /*1f30*/  IADD3 R2, R211, 0x3f, RZ ;  /* 0x0000003fd3027810 */ /* 0x000fc40007ffe0ff */
[----:B------:R-:W-:Y:S02]  /*1f40*/  @P1 SHF.R.U32.HI R0, RZ, c[0x0][0x2cc], R3 ;  /* 0x0000b300ff001a19 */ /* 0x000fe40000011603 */
[----:B------:R-:W-:Y:S02]  /*1f50*/  SHF.R.S32.HI R3, RZ, 0x1f, R2 ;  /* 0x0000001fff037819 */ /* 0x000fe40000011402 */
[----:B------:R-:W-:Y:S02]  /*1f60*/  IADD3 R0, R0, 0x1, R211 ;  /* 0x0000000100007810 */ /* 0x000fe40007ffe0d3 */
[----:B------:R-:W-:-:S03]  /*1f70*/  LEA.HI R2, R3, R2, RZ, 0x6 ;  /* 0x0000000203027211 */ /* 0x000fc600078f30ff */
[----:B------:R-:W-:Y:S01]  /*1f80*/  IMAD.IADD R3, R0, 0x1, -R22 ;  /* 0x0000000100037824 */ /* 0x000fe200078e0a16 */
[----:B------:R-:W-:-:S04]  /*1f90*/  SHF.R.S32.HI R15, RZ, 0x6, R2 ;  /* 0x00000006ff0f7819 */ /* 0x000fc80000011402 */
[----:B------:R-:W-:Y:S01]  /*1fa0*/  IADD3 R2, R3, c[0x0][0x328], RZ ;  /* 0x0000ca0003027a10 */ /* 0x000fe20007ffe0ff */
[----:B------:R1:W-:Y:S01]  /*1fb0*/  STL [R1+0x68], R20 ;  /* 0x0000681401007387 */ /* 0x0003e20000100800 */
        /* <DEDUP_REMOVED lines=11> */
.L_x_1818:
[----:B------:R-:W-:-:S13]  /*2070*/  ISETP.NE.AND P0, PT, R5, 0x1, PT ;  /* 0x000000010500780c */ /* 0x000fda0003f05270 */
[----:B------:R-:W-:-:S05]  /*2080*/  @P0 IMAD.HI.U32 R3, R0, c[0x0][0x330], RZ ;  /* 0x0000cc0000030a27 */ /* 0x000fca00078e00ff */
[----:B------:R-:W-:Y:S02]  /*2090*/  @P0 SHF.R.U32.HI R0, RZ, c[0x0][0x334], R3 ;  /* 0x0000cd00ff000a19 */ /* 0x000fe40000011603 */
.L_x_1819:
[----:B------:R-:W-:Y:S05]  /*20a0*/  BSYNC B0 ;  /* 0x0000000000007941 */ /* 0x000fea0003800000 */
.L_x_1817:
[----:B------:R-:W-:-:S05]  /*20b0*/  IMAD R0, R0, R5, c[0x0][0x32c] ;  /* 0x0000cb0000007624 */ /* 0x000fca00078e0205 */
[----:B------:R-:W-:-:S04]  /*20c0*/  IMNMX R2, R2, R0, PT ;  /* 0x0000000002027217 */ /* 0x000fc80003800200 */
.L_x_1816:
[----:B------:R-:W-:Y:S01]  /*20d0*/  IADD3 R2, R2, 0x3f, RZ ;  /* 0x0000003f02027810 */ /* 0x000fe20007ffe0ff */
[----:B------:R-:W-:-:S03]  /*20e0*/  @P1 IMAD.HI.U32 R3, R223, c[0x0][0x2c8], RZ ;  /* 0x0000b200df031a27 */ /* 0x000fc600078e00ff */
[----:B------:R-:W-:Y:S01]  /*20f0*/  SHF.R.S32.HI R4, RZ, 0x1f, R2 ;  /* 0x0000001fff047819 */ /* 0x000fe20000011402 */
[----:B------:R-:W-:Y:S01]  /*2100*/  IMAD.MOV.U32 R0, RZ, RZ, R223 ;  /* 0x000000ffff007224 */ /* 0x000fe200078e00df */
[----:B------:R-:W-:Y:S02]  /*2110*/  @P1 SHF.R.U32.HI R0, RZ, c[0x0][0x2cc], R3 ;  /* 0x0000b300ff001a19 */ /* 0x000fe40000011603 */
[----:B------:R-:W-:Y:S02]  /*2120*/  LEA.HI R3, R4, R2, RZ, 0x6 ;  /* 0x0000000204037211 */ /* 0x000fe400078f30ff */
[----:B------:R-:W-:Y:S02]  /*2130*/  IADD3 R0, R0, R211, -R22 ;  /* 0x000000d300007210 */ /* 0x000fe40007ffe816 */
[----:B------:R-:W-:Y:S02]  /*2140*/  SHF.R.S32.HI R3, RZ, 0x6, R3 ;  /* 0x00000006ff037819 */ /* 0x000fe40000011403 */
[----:B------:R-:W-:-:S02]  /*2150*/  IADD3 R2, R0, -c[0x0][0x324], RZ ;  /* 0x8000c90000027a10 */ /* 0x000fc40007ffe0ff */
        /* <DEDUP_REMOVED lines=11> */
.L_x_1822:
[----:B------:R-:W-:-:S13]  /*2210*/  ISETP.NE.AND P0, PT, R5, 0x1, PT ;  /* 0x000000010500780c */ /* 0x000fda0003f05270 */
[----:B------:R-:W-:-:S05]  /*2220*/  @P0 IMAD.HI.U32 R3, R0, c[0x0][0x330], RZ ;  /* 0x0000cc0000030a27 */ /* 0x000fca00078e00ff */
[----:B------:R-:W-:Y:S02]  /*2230*/  @P0 SHF.R.U32.HI R0, RZ, c[0x0][0x334], R3 ;  /* 0x0000cd00ff000a19 */ /* 0x000fe40000011603 */
.L_x_1823:
[----:B------:R-:W-:Y:S05]  /*2240*/  BSYNC B0 ;  /* 0x0000000000007941 */ /* 0x000fea0003800000 */
.L_x_1821:
[----:B------:R-:W-:-:S05]  /*2250*/  IMAD R0, R0, c[0x0][0x32c], RZ ;  /* 0x0000cb0000007a24 */ /* 0x000fca00078e02ff */
[----:B------:R-:W-:-:S04]  /*2260*/  IMNMX R2, R2, R0, !PT ;  /* 0x0000000002027217 */ /* 0x000fc80007800200 */
.L_x_1820:
[----:B------:R-:W-:Y:S01]  /*2270*/  SHF.R.S32.HI R5, RZ, 0x1f, R2 ;  /* 0x0000001fff057819 */ /* 0x000fe20000011402 */
[----:B------:R-:W-:Y:S01]  /*2280*/  BSSY B0, `(.L_x_1824) ;  /* 0x000002c000007945 */ /* 0x000fe20003800000 */
[C---:B------:R-:W-:Y:S02]  /*2290*/  LOP3.LUT R0, R218.reuse, 0xff000000, RZ, 0xc0, !PT ;  /* 0xff000000da007812 */ /* 0x040fe400078ec0ff */
[----:B------:R-:W-:Y:S02]  /*22a0*/  LEA.HI R5, R5, R2, RZ, 0x6 ;  /* 0x0000000205057211 */ /* 0x000fe400078f30ff */
[----:B------:R-:W-:Y:S02]  /*22b0*/  LOP3.LUT R2, R218, 0xff0000, RZ, 0xc0, !PT ;  /* 0x00ff0000da027812 */ /* 0x000fe400078ec0ff */
[----:B------:R-:W-:Y:S02]  /*22c0*/  SHF.R.S32.HI R5, RZ, 0x6, R5 ;  /* 0x00000006ff057819 */ /* 0x000fe40000011405 */
[----:B------:R-:W-:-:S02]  /*22d0*/  SHF.R.U32.HI R0, RZ, 0x8, R0 ;  /* 0x00000008ff007819 */ /* 0x000fc40000011600 */
[----:B------:R-:W-:Y:S02]  /*22e0*/  IMNMX R5, RZ, R5, !PT ;  /* 0x00000005ff057217 */ /* 0x000fe40007800200 */
[----:B------:R-:W-:Y:S01]  /*22f0*/  LEA.HI R0, R2, R0, RZ, 0x10 ;  /* 0x0000000002007211 */ /* 0x000fe200078f80ff */
[----:B------:R-:W-:Y:S01]  /*2300*/  IMAD.MOV.U32 R2, RZ, RZ, RZ ;  /* 0x000000ffff027224 */ /* 0x000fe200078e00ff */
[----:B------:R-:W-:Y:S02]  /*2310*/  ISETP.GT.AND P0, PT, R12, R5, PT ;  /* 0x000000050c00720c */ /* 0x000fe40003f04270 */
[----:B------:R-:W-:Y:S02]  /*2320*/  LOP3.LUT R231, R0, 0xff, RZ, 0xc0, !PT ;  /* 0x000000ff00e77812 */ /* 0x000fe400078ec0ff */
[----:B------:R-:W-:-:S09]  /*2330*/  SHF.R.U32.HI R218, RZ, 0x10, R0 ;  /* 0x00000010ffda7819 */ /* 0x000fd20000011600 */
[----:B------:R-:W-:Y:S05]  /*2340*/  @!P0 BRA `(.L_x_1825) ;  /* 0x000001f000008947 */ /* 0x000fea0003800000 */
[----:B------:R-:W-:-:S04]  /*2350*/  ISETP.NE.AND P0, PT, R218, RZ, PT ;  /* 0x000000ffda00720c */ /* 0x000fc80003f05270 */
[----:B------:R-:W-:-:S04]  /*2360*/  SEL R0, R218, c[0x0][0x338], P0 ;  /* 0x0000ce00da007a07 */ /* 0x000fc80000000000 */
[----:B------:R-:W-:Y:S02]  /*2370*/  IABS R4, R0 ;  /* 0x0000000000047213 */ /* 0x000fe40000000000 */
[----:B------:R-:W-:Y:S02]  /*2380*/  IADD3 R6, R0, -0x1, R12 ;  /* 0xffffffff00067810 */ /* 0x000fe40007ffe00c */
[----:B------:R-:W2:Y:S03]  /*2390*/  I2F.RP R2, R4 ;  /* 0x0000000400027306 */ /* 0x000ea60000209400 */
[----:B------:R-:W-:-:S05]  /*23a0*/  IMAD.IADD R6, R6, 0x1, -R5 ;  /* 0x0000000106067824 */ /* 0x000fca00078e0a05 */
[----:B------:R-:W-:Y:S02]  /*23b0*/  IABS R9, R6 ;  /* 0x0000000600097213 */ /* 0x000fe40000000000 */
[----:B------:R-:W-:-:S04]  /*23c0*/  LOP3.LUT R6, R6, R0, RZ, 0x3c, !PT ;  /* 0x0000000006067212 */ /* 0x000fc800078e3cff */
[----:B------:R-:W-:Y:S01]  /*23d0*/  ISETP.GE.AND P1, PT, R6, RZ, PT ;  /* 0x000000ff0600720c */ /* 0x000fe20003f26270 */
        /* <DEDUP_REMOVED lines=8> */
[----:B------:R-:W-:-:S04]  /*2460*/  IMAD.MOV.U32 R2, RZ, RZ, RZ ;  /* 0x000000ffff027224 */ /* 0x000fc800078e00ff */
        /* <DEDUP_REMOVED lines=13> */
.L_x_1825:
[----:B------:R-:W-:Y:S05]  /*2540*/  BSYNC B0 ;  /* 0x0000000000007941 */ /* 0x000fea0003800000 */
.L_x_1824:
[----:B------:R-:W-:-:S04]  /*2550*/  IMAD R0, R231, R2, R5 ;  /* 0x00000002e7007224 */ /* 0x000fc800078e0205 */
[C---:B------:R-:W-:Y:S02]  /*2560*/  IMAD.IADD R2, R0.reuse, 0x1, R2 ;  /* 0x0000000100027824 */ /* 0x040fe400078e0202 */
[----:B------:R-:W-:-:S03]  /*2570*/  IMAD R0, R0, 0x40, -R13 ;  /* 0x0000004000007824 */ /* 0x000fc600078e0a0d */
[----:B------:R-:W-:Y:S02]  /*2580*/  IMNMX R2, R12, R2, PT ;  /* 0x000000020c027217 */ /* 0x000fe40003800200 */
[----:B------:R-:W-:-:S03]  /*2590*/  IMNMX R0, RZ, R0, !PT ;  /* 0x00000000ff007217 */ /* 0x000fc60007800200 */
[----:B------:R-:W-:Y:S01]  /*25a0*/  IMAD R2, R2, 0x40, -R13 ;  /* 0x0000004002027824 */ /* 0x000fe200078e0a0d */
[----:B------:R-:W-:-:S04]  /*25b0*/  SHF.R.U32.HI R35, RZ, 0x6, R0 ;  /* 0x00000006ff237819 */ /* 0x000fc80000011600 */
[----:B------:R-:W-:Y:S01]  /*25c0*/  IMNMX R2, R2, R210, PT ;  /* 0x000000d202027217 */ /* 0x000fe20003800200 */
[----:B------:R-:W-:-:S03]  /*25d0*/  IMAD.MOV.U32 R16, RZ, RZ, R35 ;  /* 0x000000ffff107224 */ /* 0x000fc600078e0023 */
[----:B------:R-:W-:-:S13]  /*25e0*/  ISETP.GT.AND P0, PT, R2, R0, PT ;  /* 0x000000000200720c */ /* 0x000fda0003f04270 */
[----:B------:R-:W-:-:S04]  /*25f0*/  @P0 IADD3 R2, R2, 0x3f, RZ ;  /* 0x0000003f02020810 */ /* 0x000fc80007ffe0ff */
[----:B------:R-:W-:-:S04]  /*2600*/  @P0 SHF.R.S32.HI R0, RZ, 0x1f, R2 ;  /* 0x0000001fff000819 */ /* 0x000fc80000011402 */
[----:B------:R-:W-:-:S04]  /*2610*/  @P0 LEA.HI R2, R0, R2, RZ, 0x6 ;  /* 0x0000000200020211 */ /* 0x000fc800078f30ff */
[----:B------:R-:W-:-:S04]  /*2620*/  @P0 SHF.R.S32.HI R16, RZ, 0x6, R2 ;  /* 0x00000006ff100819 */ /* 0x000fc80000011402 */
[----:B------:R-:W-:-:S13]  /*2630*/  ISETP.GT.AND P0, PT, R16, R35, PT ;  /* 0x000000231000720c */ /* 0x000fda0003f04270 */
[----:B------:R-:W-:Y:S05]  /*2640*/  @!P0 BRA `(.L_x_1826) ;  /* 0x000054f000008947 */ /* 0x000fea0003800000 */
[----:B------:R-:W-:-:S04]  /*2650*/  ISETP.NE.U32.AND P0, PT, RZ, c[0x0][0x340], PT ;  /* 0x0000d000ff007a0c */ /* 0x000fc80003f05070 */
[----:B------:R-:W-:-:S13]  /*2660*/  ISETP.NE.AND.EX P0, PT, RZ, c[0x0][0x344], PT, P0 ;  /* 0x0000d100ff007a0c */ /* 0x000fda0003f05300 */
[----:B------:R-:W-:-:S05]  /*2670*/  @P0 IMAD.WIDE R2, R219, R19, c[0x0][0x340] ;  /* 0x0000d000db020625 */ /* 0x000fca00078e0213 */
[----:B------:R2:W3:Y:S01]  /*2680*/  @P0 LDG.E R15, [R2.64] ;  /* 0x0000000e020f0981 */ /* 0x0004e2000c1e1900 */
[----:B------:R-:W-:Y:S01]  /*2690*/  IADD3 R92, R17, R14, RZ ;  /* 0x0000000e115c7210 */ /* 0x000fe20007ffe0ff */
[C---:B------:R-:W-:Y:S01]  /*26a0*/  IMAD.WIDE.U32 R6, R221.reuse, c[0x0][0x260], R208 ;  /* 0x00009800dd067a25 */ /* 0x040fe200078e00d0 */
[----:B------:R-:W-:Y:S02]  /*26b0*/  SHF.R.S32.HI R14, RZ, 0x1f, R219 ;  /* 0x0000001fff0e7819 */ /* 0x000fe400000114db */
[----:B------:R-:W-:Y:S01]  /*26c0*/  IADD3 R19, R16, -0x1, RZ ;  /* 0xffffffff10137810 */ /* 0x000fe20007ffe0ff */
[C---:B------:R-:W-:Y:S01]  /*26d0*/  IMAD.WIDE.U32 R4, R221.reuse, c[0x0][0x240], R208 ;  /* 0x00009000dd047a25 */ /* 0x040fe200078e00d0 */
[----:B------:R-:W-:Y:S02]  /*26e0*/  SEL R0, R14, RZ, !P3 ;  /* 0x000000ff0e007207 */ /* 0x000fe40005800000 */
[----:B------:R-:W-:Y:S01]  /*26f0*/  SHF.R.S32.HI R17, RZ, 0x1f, R18 ;  /* 0x0000001fff117819 */ /* 0x000fe20000011412 */
[----:B------:R-:W-:Y:S01]  /*2700*/  IMAD R5, R221, c[0x0][0x244], R5 ;  /* 0x00009100dd057a24 */ /* 0x000fe200078e0205 */
[----:B------:R-:W-:Y:S01]  /*2710*/  MOV R24, 0x6 ;  /* 0x0000000600187802 */ /* 0x000fe20000000f00 */
[----:B-1----:R-:W-:Y:S01]  /*2720*/  IMAD R13, R0, c[0x0][0x248], RZ ;  /* 0x00009200000d7a24 */ /* 0x002fe200078e02ff */
[----:B------:R-:W-:Y:S01]  /*2730*/  ISETP.GE.AND P5, PT, R208, c[0x0][0x1d4], PT ;  /* 0x00007500d0007a0c */ /* 0x000fe20003fa6270 */
[----:B------:R-:W-:Y:S01]  /*2740*/  IMAD R12, R0, c[0x0][0x268], RZ ;  /* 0x00009a00000c7a24 */ /* 0x000fe200078e02ff */
[----:B------:R-:W-:Y:S01]  /*2750*/  SHF.R.S32.HI R23, RZ, 0x1f, R92 ;  /* 0x0000001fff177819 */ /* 0x000fe2000001145c */
[----:B------:R-:W-:Y:S01]  /*2760*/  IMAD.MOV.U32 R142, RZ, RZ, c[0x0][0x1e0] ;  /* 0x00007800ff8e7624 */ /* 0x000fe200078e00ff */
[----:B------:R-:W-:Y:S01]  /*2770*/  SHF.R.S32.HI R26, RZ, 0x1f, R214 ;  /* 0x0000001fff1a7819 */ /* 0x000fe200000114d6 */
[----:B------:R-:W-:Y:S01]  /*2780*/  IMAD.MOV.U32 R137, RZ, RZ, c[0x0][0x27c] ;  /* 0x00009f00ff897624 */ /* 0x000fe200078e00ff */
[----:B------:R-:W-:Y:S01]  /*2790*/  SHF.R.S32.HI R107, RZ, 0x1f, R106 ;  /* 0x0000001fff6b7819 */ /* 0x000fe2000001146a */
[----:B------:R-:W-:Y:S01]  /*27a0*/  IMAD.WIDE.U32 R150, R214, c[0x0][0x1e0], RZ ;  /* 0x00007800d6967a25 */ /* 0x000fe200078e00ff */
[----:B------:R-:W-:-:S02]  /*27b0*/  SHF.L.U32 R149, R142, 0x6, RZ ;  /* 0x000000068e957819 */ /* 0x000fc400000006ff */
[----:B------:R-:W-:Y:S01]  /*27c0*/  SHF.L.U64.HI R142, R142, R24, c[0x0][0x1e4] ;  /* 0x000079008e8e7619 */ /* 0x000fe20000010218 */
[----:B------:R-:W-:Y:S01]  /*27d0*/  IMAD.SHL.U32 R137, R137, 0x2, RZ ;  /* 0x0000000289897824 */ /* 0x000fe200078e00ff */
[----:B------:R-:W-:Y:S01]  /*27e0*/  MOV R28, R19 ;  /* 0x00000013001c7202 */ /* 0x000fe20000000f00 */
[----:B--2---:R-:W-:-:S04]  /*27f0*/  IMAD.WIDE.U32 R2, R221, c[0x0][0x1e8], RZ ;  /* 0x00007a00dd027a25 */ /* 0x004fc800078e00ff */
[----:B------:R-:W-:Y:S01]  /*2800*/  IMAD.MOV.U32 R8, RZ, RZ, R2 ;  /* 0x000000ffff087224 */ /* 0x000fe200078e0002 */
[----:B------:R-:W-:Y:S01]  /*2810*/  MOV R2, R6 ;  /* 0x0000000600027202 */ /* 0x000fe20000000f00 */
[----:B------:R-:W-:Y:S01]  /*2820*/  IMAD R9, R221, c[0x0][0x1ec], R3 ;  /* 0x00007b00dd097a24 */ /* 0x000fe200078e0203 */
[----:B------:R-:W-:Y:S01]  /*2830*/  SEL R6, R219, RZ, !P3 ;  /* 0x000000ffdb067207 */ /* 0x000fe20005800000 */
[----:B------:R-:W-:Y:S01]  /*2840*/  IMAD R3, R221, c[0x0][0x264], R7 ;  /* 0x00009900dd037a24 */ /* 0x000fe200078e0207 */
[----:B------:R-:W-:Y:S01]  /*2850*/  IADD3 R0, P3, R224, R18, RZ ;  /* 0x00000012e0007210 */ /* 0x000fe20007f7e0ff */
[----:B------:R-:W-:Y:S01]  /*2860*/  IMAD R7, R19, -0x40, -R224 ;  /* 0xffffffc013077824 */ /* 0x000fe200078e0ae0 */
[----:B------:R-:W-:Y:S01]  /*2870*/  MOV R18, 0x5 ;  /* 0x0000000500127802 */ /* 0x000fe20000000f00 */
[----:B------:R-:W-:Y:S01]  /*2880*/  IMAD R13, R6, c[0x0][0x24c], R13 ;  /* 0x00009300060d7a24 */ /* 0x000fe200078e020d */
[----:B------:R-:W-:Y:S01]  /*2890*/  LEA.HI.X.SX32 R17, R224, R17, 0x1, P3 ;  /* 0x00000011e0117211 */ /* 0x000fe200018f0eff */
[----:B------:R-:W-:Y:S01]  /*28a0*/  IMAD.IADD R7, R7, 0x1, R210 ;  /* 0x0000000107077824 */ /* 0x000fe200078e02d2 */
[----:B------:R-:W-:Y:S01]  /*28b0*/  ISETP.GE.AND P3, PT, R220, c[0x0][0x1d4], PT ;  /* 0x00007500dc007a0c */ /* 0x000fe20003f66270 */
[----:B------:R-:W-:-:S03]  /*28c0*/  IMAD.WIDE.U32 R4, R6, c[0x0][0x248], R4 ;  /* 0x0000920006047a25 */ /* 0x000fc600078e0004 */
[C---:B------:R-:W-:Y:S01]  /*28d0*/  ISETP.GE.AND P2, PT, R7.reuse, 0x1, PT ;  /* 0x000000010700780c */ /* 0x040fe20003f46270 */
[C---:B------:R-:W-:Y:S01]  /*28e0*/  IMAD R12, R6.reuse, c[0x0][0x26c], R12 ;  /* 0x00009b00060c7a24 */ /* 0x040fe200078e020c */
[----:B------:R-:W-:Y:S01]  /*28f0*/  ISETP.GE.AND P1, PT, R7, 0x21, PT ;  /* 0x000000210700780c */ /* 0x000fe20003f26270 */
[----:B------:R-:W-:-:S04]  /*2900*/  IMAD.WIDE.U32 R2, R6, c[0x0][0x268], R2 ;  /* 0x00009a0006027a25 */ /* 0x000fc800078e0002 */
[----:B------:R-:W-:Y:S01]  /*2910*/  IMAD.IADD R5, R5, 0x1, R13 ;  /* 0x0000000105057824 */ /* 0x000fe200078e020d */
[----:B------:R-:W-:Y:S01]  /*2920*/  IADD3 R7, R3, R12, RZ ;  /* 0x0000000c03077210 */ /* 0x000fe20007ffe0ff */
[----:B------:R-:W-:Y:S01]  /*2930*/  IMAD.MOV.U32 R13, RZ, RZ, c[0x0][0x238] ;  /* 0x00008e00ff0d7624 */ /* 0x000fe200078e00ff */
[----:B------:R-:W-:Y:S01]  /*2940*/  MOV R6, R2 ;  /* 0x0000000200067202 */ /* 0x000fe20000000f00 */
[----:B------:R-:W-:Y:S02]  /*2950*/  IMAD R12, R17, c[0x0][0x238], RZ ;  /* 0x00008e00110c7a24 */ /* 0x000fe400078e02ff */
[C---:B------:R-:W-:Y:S01]  /*2960*/  IMAD.WIDE.U32 R98, R0.reuse, c[0x0][0x238], R4 ;  /* 0x00008e0000627a25 */ /* 0x040fe200078e0004 */
[C---:B------:R-:W-:Y:S02]  /*2970*/  SHF.L.U64.HI R141, R13.reuse, R24, c[0x0][0x23c] ;  /* 0x00008f000d8d7619 */ /* 0x040fe40000010218 */
[C---:B------:R-:W-:Y:S01]  /*2980*/  SHF.L.U32 R143, R13.reuse, 0x6, RZ ;  /* 0x000000060d8f7819 */ /* 0x040fe200000006ff */
[----:B------:R-:W-:Y:S01]  /*2990*/  IMAD R12, R0, c[0x0][0x23c], R12 ;  /* 0x00008f00000c7a24 */ /* 0x000fe200078e020c */
[----:B------:R-:W-:Y:S01]  /*29a0*/  SHF.L.U32 R146, R13, 0x5, RZ ;  /* 0x000000050d927819 */ /* 0x000fe200000006ff */
[----:B------:R-:W-:Y:S01]  /*29b0*/  IMAD R4, R141, R19, RZ ;  /* 0x000000138d047224 */ /* 0x000fe200078e02ff */
[----:B------:R-:W-:Y:S01]  /*29c0*/  SHF.L.U64.HI R138, R13, R18, c[0x0][0x23c] ;  /* 0x00008f000d8a7619 */ /* 0x000fe20000010212 */
[----:B------:R-:W-:-:S02]  /*29d0*/  IMAD.IADD R95, R99, 0x1, R12 ;  /* 0x00000001635f7824 */ /* 0x000fc400078e020c */
[----:B------:R-:W-:Y:S02]  /*29e0*/  IMAD.MOV.U32 R94, RZ, RZ, R98 ;  /* 0x000000ffff5e7224 */ /* 0x000fe400078e0062 */
[----:B------:R-:W-:Y:S02]  /*29f0*/  IMAD R13, R17, c[0x0][0x258], RZ ;  /* 0x00009600110d7a24 */ /* 0x000fe400078e02ff */
[----:B------:R-:W-:Y:S01]  /*2a00*/  IMAD.WIDE.U32 R96, R0, c[0x0][0x258], R6 ;  /* 0x0000960000607a25 */ /* 0x000fe200078e0006 */
[----:B---3--:R-:W-:-:S03]  /*2a10*/  @P0 SHF.R.S32.HI R3, RZ, 0x1f, R15 ;  /* 0x0000001fff030819 */ /* 0x008fc6000001140f */
[----:B------:R-:W-:Y:S01]  /*2a20*/  @P0 IMAD.MOV.U32 R2, RZ, RZ, R15 ;  /* 0x000000ffff020224 */ /* 0x000fe200078e000f */
[----:B------:R-:W-:Y:S01]  /*2a30*/  @!P0 MOV R2, R219 ;  /* 0x000000db00028202 */ /* 0x000fe20000000f00 */
[----:B------:R-:W-:Y:S01]  /*2a40*/  @!P0 IMAD.MOV.U32 R3, RZ, RZ, R14 ;  /* 0x000000ffff038224 */ /* 0x000fe200078e000e */
[----:B------:R-:W-:Y:S01]  /*2a50*/  SHF.R.S32.HI R15, RZ, 0x1f, R19 ;  /* 0x0000001fff0f7819 */ /* 0x000fe20000011413 */
[----:B------:R-:W-:Y:S01]  /*2a60*/  IMAD R14, R0, c[0x0][0x25c], R13 ;  /* 0x00009700000e7a24 */ /* 0x000fe200078e020d */
[----:B------:R-:W-:Y:S02]  /*2a70*/  SEL R22, R2, RZ, !P4 ;  /* 0x000000ff02167207 */ /* 0x000fe40006000000 */
[----:B------:R-:W-:Y:S01]  /*2a80*/  SEL R21, R3, RZ, !P4 ;  /* 0x000000ff03157207 */ /* 0x000fe20006000000 */
[-C--:B------:R-:W-:Y:S01]  /*2a90*/  IMAD R4, R15, R143.reuse, R4 ;  /* 0x0000008f0f047224 */ /* 0x080fe200078e0204 */
[----:B------:R-:W-:Y:S01]  /*2aa0*/  ISETP.GE.AND P4, PT, R212, c[0x0][0x1d4], PT ;  /* 0x00007500d4007a0c */ /* 0x000fe20003f86270 */
[----:B------:R-:W-:Y:S01]  /*2ab0*/  IMAD.WIDE.U32 R2, R19, R143, R94 ;  /* 0x0000008f13027225 */ /* 0x000fe200078e005e */
[----:B------:R-:W-:-:S03]  /*2ac0*/  IADD3 R116, R97, R14, RZ ;  /* 0x0000000e61747210 */ /* 0x000fc60007ffe0ff */
[----:B------:R-:W-:Y:S01]  /*2ad0*/  IMAD.IADD R3, R3, 0x1, R4 ;  /* 0x0000000103037824 */ /* 0x000fe200078e0204 */
[----:B------:R-:W-:Y:S01]  /*2ae0*/  @P2 LEA R4, P6, R2, c[0x0][0x220], 0x1 ;  /* 0x0000880002042a11 */ /* 0x000fe200078c08ff */
[----:B------:R-:W-:Y:S01]  /*2af0*/  IMAD R13, R21, c[0x0][0x1f0], RZ ;  /* 0x00007c00150d7a24 */ /* 0x000fe200078e02ff */
[----:B------:R-:W-:Y:S01]  /*2b00*/  @P1 IADD3 R12, P0, R146, R2, RZ ;  /* 0x00000002920c1210 */ /* 0x000fe20007f1e0ff */
[----:B------:R-:W-:Y:S01]  /*2b10*/  IMAD.WIDE.U32 R6, R22, c[0x0][0x1f0], R8 ;  /* 0x00007c0016067a25 */ /* 0x000fe200078e0008 */
[----:B------:R-:W-:Y:S02]  /*2b20*/  @P2 LEA.HI.X R5, R2, c[0x0][0x224], R3, 0x1, P6 ;  /* 0x0000890002052a11 */ /* 0x000fe400030f0c03 */
[----:B------:R-:W-:Y:S01]  /*2b30*/  @P1 IADD3.X R3, R3, R138, RZ, P0, !PT ;  /* 0x0000008a03031210 */ /* 0x000fe200007fe4ff */
[----:B------:R-:W-:Y:S01]  /*2b40*/  IMAD R0, R22, c[0x0][0x1f4], R13 ;  /* 0x00007d0016007a24 */ /* 0x000fe200078e020d */
[C---:B------:R-:W-:Y:S01]  /*2b50*/  @P1 LEA R2, P0, R12.reuse, c[0x0][0x220], 0x1 ;  /* 0x000088000c021a11 */ /* 0x040fe200078008ff */
[----:B------:R-:W-:Y:S01]  /*2b60*/  @!PT LDS RZ, [RZ] ;  /* 0x00000000fffff984 */ /* 0x000fe20000000800 */
[----:B------:R-:W-:Y:S01]  /*2b70*/  @!PT LDS RZ, [RZ] ;  /* 0x00000000fffff984 */ /* 0x000fe20000000800 */
[----:B------:R-:W-:Y:S01]  /*2b80*/  @!PT LDS RZ, [RZ] ;  /* 0x00000000fffff984 */ /* 0x000fe20000000800 */
[----:B------:R1:W-:Y:S03]  /*2b90*/  @P2 LDGSTS.E.BYPASS.LTC128B.128 [R105+0xc100], [R4.64], !P5 ;  /* 0x0c10000004692fae */ /* 0x0003e6000e901d4e */
[----:B------:R-:W-:Y:S01]  /*2ba0*/  @P1 LEA.HI.X R3, R12, c[0x0][0x224], R3, 0x1, P0 ;  /* 0x000089000c031a11 */ /* 0x000fe200000f0c03 */
[----:B------:R1:W-:Y:S04]  /*2bb0*/  @P2 LDGSTS.E.BYPASS.LTC128B.128 [R105+0xe100], [R4.64+0x80], !P4 ;  /* 0x0e10008004692fae */ /* 0x0003e8000e101d4e */
[----:B------:R1:W-:Y:S04]  /*2bc0*/  @P2 LDGSTS.E.BYPASS.LTC128B.128 [R105+0x10100], [R4.64+0x100], !P3 ;  /* 0x1010010004692fae */ /* 0x0003e8000d901d4e */
[----:B------:R2:W-:Y:S04]  /*2bd0*/  @P1 LDGSTS.E.BYPASS.LTC128B.128 [R105+0xd100], [R2.64], !P5 ;  /* 0x0d10000002691fae */ /* 0x0005e8000e901d4e */
[----:B------:R2:W-:Y:S04]  /*2be0*/  @P1 LDGSTS.E.BYPASS.LTC128B.128 [R105+0xf100], [R2.64+0x80], !P4 ;  /* 0x0f10008002691fae */ /* 0x0005e8000e101d4e */
[----:B------:R2:W-:Y:S04]  /*2bf0*/  @P1 LDGSTS.E.BYPASS.LTC128B.128 [R105+0x11100], [R2.64+0x100], !P3 ;  /* 0x1110010002691fae */ /* 0x0005e8000d901d4e */
[----:B------:R-:W0:Y:S01]  /*2c00*/  LDGDEPBAR ;  /* 0x00000000000079af */ /* 0x000e220000000000 */
[----:B------:R-:W-:Y:S01]  /*2c10*/  WARPSYNC 0xffffffff ;  /* 0xffffffff00007948 */ /* 0x000fe20003800000 */
[----:B-1----:R-:W-:Y:S01]  /*2c20*/  IMAD.IADD R5, R7, 0x1, R0 ;  /* 0x0000000107057824 */ /* 0x002fe200078e0200 */
[----:B------:R-:W-:Y:S01]  /*2c30*/  MOV R4, R6 ;  /* 0x0000000600047202 */ /* 0x000fe20000000f00 */
[----:B------:R-:W-:-:S04]  /*2c40*/  IMAD R0, R23, c[0x0][0x1e0], RZ ;  /* 0x0000780017007a24 */ /* 0x000fc800078e02ff */
[C---:B------:R-:W-:Y:S02]  /*2c50*/  IMAD R0, R92.reuse, c[0x0][0x1e4], R0 ;  /* 0x000079005c007a24 */ /* 0x040fe400078e0200 */
[----:B------:R-:W-:-:S04]  /*2c60*/  IMAD.WIDE.U32 R88, R92, c[0x0][0x1e0], R4 ;  /* 0x000078005c587a25 */ /* 0x000fc800078e0004 */
[----:B--2---:R-:W-:Y:S01]  /*2c70*/  IMAD R2, R26, c[0x0][0x1e0], RZ ;  /* 0x000078001a027a24 */ /* 0x004fe200078e02ff */
[----:B------:R-:W-:Y:S02]  /*2c80*/  MOV R3, c[0x0][0x258] ;  /* 0x0000960000037a02 */ /* 0x000fe40000000f00 */
[----:B------:R-:W-:Y:S01]  /*2c90*/  IADD3 R90, R89, R0, RZ ;  /* 0x00000000595a7210 */ /* 0x000fe20007ffe0ff */
[----:B------:R-:W-:Y:S01]  /*2ca0*/  IMAD R2, R214, c[0x0][0x1e4], R2 ;  /* 0x00007900d6027a24 */ /* 0x000fe200078e0202 */
[C---:B------:R-:W-:Y:S01]  /*2cb0*/  SHF.L.U64.HI R140, R3.reuse, R24, c[0x0][0x25c] ;  /* 0x00009700038c7619 */ /* 0x040fe20000010218 */
[C---:B------:R-:W-:Y:S01]  /*2cc0*/  IMAD.SHL.U32 R147, R3.reuse, 0x40, RZ ;  /* 0x0000004003937824 */ /* 0x040fe200078e00ff */
[----:B------:R-:W-:Y:S01]  /*2cd0*/  SHF.L.U64.HI R139, R3, R18, c[0x0][0x25c] ;  /* 0x00009700038b7619 */ /* 0x000fe20000010212 */
[----:B------:R-:W-:Y:S01]  /*2ce0*/  IMAD.IADD R132, R151, 0x1, R2 ;  /* 0x0000000197847824 */ /* 0x000fe200078e0202 */
[----:B------:R-:W-:Y:S02]  /*2cf0*/  SHF.L.U32 R148, R3, 0x5, RZ ;  /* 0x0000000503947819 */ /* 0x000fe400000006ff */
[----:B------:R-:W1:Y:S01]  /*2d00*/  S2R R29, SR_TID.X ;  /* 0x00000000001d7919 */ /* 0x000e620000002100 */
[----:B------:R-:W-:Y:S01]  /*2d10*/  IMAD R0, R140, R19, RZ ;  /* 0x000000138c007224 */ /* 0x000fe200078e02ff */
[----:B------:R-:W-:Y:S01]  /*2d20*/  ULDC UR8, c[0x0][0x290] ;  /* 0x0000a40000087ab9 */ /* 0x000fe20000000800 */
[----:B------:R-:W-:Y:S01]  /*2d30*/  IMAD.MOV.U32 R2, RZ, RZ, R96 ;  /* 0x000000ffff027224 */ /* 0x000fe200078e0060 */
[----:B------:R-:W-:Y:S01]  /*2d40*/  BAR.SYNC.DEFER_BLOCKING 0x0 ;  /* 0x0000000000007b1d */ /* 0x000fe20000010000 */
[----:B------:R-:W-:-:S02]  /*2d50*/  IMAD.MOV.U32 R3, RZ, RZ, R116 ;  /* 0x000000ffff037224 */ /* 0x000fc400078e0074 */
[-C--:B------:R-:W-:Y:S02]  /*2d60*/  IMAD R0, R15, R147.reuse, R0 ;  /* 0x000000930f007224 */ /* 0x080fe400078e0200 */
[----:B------:R-:W-:Y:S01]  /*2d70*/  IMAD.WIDE.U32 R2, R19, R147, R2 ;  /* 0x0000009313027225 */ /* 0x000fe200078e0002 */
[----:B------:R-:W-:Y:S02]  /*2d80*/  UMOV UR4, 0x6 ;  /* 0x0000000600047882 */ /* 0x000fe40000000000 */
[----:B------:R-:W-:Y:S01]  /*2d90*/  ULDC UR7, c[0x0][0x294] ;  /* 0x0000a50000077ab9 */ /* 0x000fe20000000800 */
[----:B------:R-:W-:Y:S01]  /*2da0*/  IMAD.IADD R0, R3, 0x1, R0 ;  /* 0x0000000103007824 */ /* 0x000fe200078e0200 */
[----:B------:R-:W-:Y:S01]  /*2db0*/  ULDC UR10, c[0x0][0x280] ;  /* 0x0000a000000a7ab9 */ /* 0x000fe20000000800 */
[----:B------:R-:W-:Y:S01]  /*2dc0*/  IMAD.MOV.U32 R156, RZ, RZ, 0x1 ;  /* 0x00000001ff9c7424 */ /* 0x000fe200078e00ff */
[----:B------:R-:W-:Y:S01]  /*2dd0*/  ULDC UR9, c[0x0][0x284] ;  /* 0x0000a10000097ab9 */ /* 0x000fe20000000800 */
[----:B------:R-:W-:Y:S01]  /*2de0*/  IMAD R19, R26, c[0x0][0x280], RZ ;  /* 0x0000a0001a137a24 */ /* 0x000fe200078e02ff */
[----:B------:R-:W-:Y:S01]  /*2df0*/  USHF.L.U64.HI UR7, UR8, UR4, UR7 ;  /* 0x0000000408077299 */ /* 0x000fe20008010207 */
[----:B------:R-:W-:Y:S01]  /*2e00*/  IMAD.WIDE.U32 R12, R214, c[0x0][0x290], R106 ;  /* 0x0000a400d60c7a25 */ /* 0x000fe200078e006a */
[----:B------:R-:W-:-:S02]  /*2e10*/  USHF.L.U64.HI UR9, UR10, UR4, UR9 ;  /* 0x000000040a097299 */ /* 0x000fc40008010209 */
[----:B------:R-:W-:Y:S01]  /*2e20*/  ULDC.U8 UR6, c[0x0][0x298] ;  /* 0x0000a60000067ab9 */ /* 0x000fe20000000000 */
[C---:B------:R-:W-:Y:S01]  /*2e30*/  IMAD R19, R214.reuse, c[0x0][0x284], R19 ;  /* 0x0000a100d6137a24 */ /* 0x040fe200078e0213 */
[----:B-1----:R-:W-:Y:S01]  /*2e40*/  SHF.R.S32.HI R27, RZ, 0x1f, R29 ;  /* 0x0000001fff1b7819 */ /* 0x002fe2000001141d */
[----:B------:R-:W-:Y:S01]  /*2e50*/  IMAD.WIDE.U32 R14, R214, c[0x0][0x280], R106 ;  /* 0x0000a000d60e7a25 */ /* 0x000fe200078e006a */
[----:B------:R-:W-:Y:S02]  /*2e60*/  USHF.L.U32 UR8, UR8, 0x6, URZ ;  /* 0x0000000608087899 */ /* 0x000fe4000800063f */
[----:B------:R-:W-:Y:S01]  /*2e70*/  LEA.HI R27, R27, R29, RZ, 0x2 ;  /* 0x0000001d1b1b7211 */ /* 0x000fe200078f10ff */
[----:B------:R-:W-:Y:S01]  /*2e80*/  IMAD.IADD R15, R19, 0x1, R15 ;  /* 0x00000001130f7824 */ /* 0x000fe200078e020f */
[----:B------:R-:W-:Y:S01]  /*2e90*/  USHF.L.U32 UR10, UR10, 0x6, URZ ;  /* 0x000000060a0a7899 */ /* 0x000fe2000800063f */
[----:B------:R-:W-:Y:S01]  /*2ea0*/  IMAD.SHL.U32 R37, R228, 0x200, RZ ;  /* 0x00000200e4257824 */ /* 0x000fe200078e00ff */
[----:B------:R-:W-:Y:S01]  /*2eb0*/  LOP3.LUT R27, R27, 0xfffffffc, RZ, 0xc0, !PT ;  /* 0xfffffffc1b1b7812 */ /* 0x000fe200078ec0ff */
[----:B------:R-:W-:-:S04]  /*2ec0*/  IMAD.WIDE.U32 R108, R20, c[0x0][0x280], R14 ;  /* 0x0000a000146c7a25 */ /* 0x000fc800078e000e */
[----:B------:R-:W-:Y:S02]  /*2ed0*/  IMAD.IADD R27, R29, 0x1, -R27 ;  /* 0x000000011d1b7824 */ /* 0x000fe400078e0a1b */
[----:B------:R-:W-:Y:S02]  /*2ee0*/  IMAD.MOV.U32 R38, RZ, RZ, RZ ;  /* 0x000000ffff267224 */ /* 0x000fe400078e00ff */
[----:B------:R-:W-:Y:S02]  /*2ef0*/  IMAD.SHL.U32 R24, R27, 0x8, RZ ;  /* 0x000000081b187824 */ /* 0x000fe400078e00ff */
[----:B------:R-:W-:-:S03]  /*2f00*/  IMAD.MOV.U32 R53, RZ, RZ, 0x1 ;  /* 0x00000001ff357424 */ /* 0x000fc600078e00ff */
[--C-:B------:R-:W-:Y:S02]  /*2f10*/  SHF.R.S32.HI R25, RZ, 0x1f, R24.reuse ;  /* 0x0000001fff197819 */ /* 0x100fe40000011418 */
[----:B------:R-:W-:Y:S02]  /*2f20*/  IADD3 R135, P6, P0, R88, R150, R24 ;  /* 0x0000009658877210 */ /* 0x000fe400078de018 */
[----:B------:R-:W-:Y:S02]  /*2f30*/  IADD3 R29, R24, 0x20, RZ ;  /* 0x00000020181d7810 */ /* 0x000fe40007ffe0ff */
[----:B------:R-:W-:Y:S02]  /*2f40*/  IADD3.X R134, R90, R132, R25, P6, P0 ;  /* 0x000000845a867210 */ /* 0x000fe400037e0419 */
[----:B------:R-:W-:Y:S02]  /*2f50*/  @P2 LEA R4, P0, R2, c[0x0][0x250], 0x1 ;  /* 0x0000940002042a11 */ /* 0x000fe400078008ff */
[----:B------:R-:W-:-:S02]  /*2f60*/  @P1 IADD3 R3, P6, R148, R2, RZ ;  /* 0x0000000294031210 */ /* 0x000fc40007fde0ff */
[----:B------:R-:W-:Y:S02]  /*2f70*/  @P2 LEA.HI.X R5, R2, c[0x0][0x254], R0, 0x1, P0 ;  /* 0x0000950002052a11 */ /* 0x000fe400000f0c00 */
[----:B------:R-:W-:Y:S01]  /*2f80*/  ISETP.GT.AND P0, PT, R28, R35, PT ;  /* 0x000000231c00720c */ /* 0x000fe20003f04270 */
[----:B------:R-:W-:Y:S01]  /*2f90*/  @P1 IMAD.X R8, R0, 0x1, R139, P6 ;  /* 0x0000000100081824 */ /* 0x000fe200030e068b */
[----:B------:R-:W-:Y:S01]  /*2fa0*/  ISETP.LE.AND P6, PT, R156, c[0x0][0x27c], PT ;  /* 0x00009f009c007a0c */ /* 0x000fe20003fc3270 */
[----:B------:R-:W-:Y:S01]  /*2fb0*/  @!PT LDS RZ, [RZ] ;  /* 0x00000000fffff984 */ /* 0x000fe20000000800 */
[----:B------:R-:W-:Y:S01]  /*2fc0*/  @!PT LDS RZ, [RZ] ;  /* 0x00000000fffff984 */ /* 0x000fe20000000800 */
[----:B------:R-:W-:Y:S01]  /*2fd0*/  @!PT LDS RZ, [RZ] ;  /* 0x00000000fffff984 */ /* 0x000fe20000000800 */
[----:B------:R1:W-:Y:S01]  /*2fe0*/  @P2 LDGSTS.E.BYPASS.LTC128B.128 [R105+0x100], [R4.64], !P5 ;  /* 0x0010000004692fae */ /* 0x0003e2000e901d4e */
[----:B------:R-:W-:Y:S01]  /*2ff0*/  ISETP.GE.AND P6, PT, R24, c[0x0][0x27c], PT ;  /* 0x00009f0018007a0c */ /* 0x000fe20003fc6270 */
[----:B------:R-:W-:Y:S01]  /*3000*/  IMAD R0, R26, c[0x0][0x290], RZ ;  /* 0x0000a4001a007a24 */ /* 0x000fe200078e02ff */
[----:B------:R-:W-:Y:S01]  /*3010*/  IADD3 R30, R24, 0x40, RZ ;  /* 0x00000040181e7810 */ /* 0x000fe20007ffe0ff */
[----:B------:R1:W-:Y:S01]  /*3020*/  @P2 LDGSTS.E.BYPASS.LTC128B.128 [R105+0x2100], [R4.64+0x80], !P4 ;  /* 0x0210008004692fae */ /* 0x0003e2000e101d4e */
[----:B------:R-:W-:Y:S01]  /*3030*/  SEL R18, RZ, c[0x0][0x27c], !P6 ;  /* 0x00009f00ff127a07 */ /* 0x000fe20007000000 */
[----:B------:R-:W-:Y:S01]  /*3040*/  IMAD R0, R214, c[0x0][0x294], R0 ;  /* 0x0000a500d6007a24 */ /* 0x000fe200078e0200 */
[----:B------:R-:W-:Y:S01]  /*3050*/  P2R R133, PR, RZ, 0x40 ;  /* 0x00000040ff857803 */ /* 0x000fe20000000000 */
[----:B------:R1:W-:Y:S01]  /*3060*/  @P2 LDGSTS.E.BYPASS.LTC128B.128 [R105+0x4100], [R4.64+0x100], !P3 ;  /* 0x0410010004692fae */ /* 0x0003e2000d901d4e */
[----:B------:R-:W-:Y:S01]  /*3070*/  @P1 LEA R2, P2, R3, c[0x0][0x250], 0x1 ;  /* 0x0000940003021a11 */ /* 0x000fe200078408ff */
[----:B------:R-:W-:Y:S01]  /*3080*/  IMAD.IADD R18, R24, 0x1, R18 ;  /* 0x0000000118127824 */ /* 0x000fe200078e0212 */
[----:B------:R-:W-:Y:S01]  /*3090*/  ISETP.GE.AND P6, PT, R29, c[0x0][0x27c], PT ;  /* 0x00009f001d007a0c */ /* 0x000fe20003fc6270 */
[----:B------:R-:W-:Y:S01]  /*30a0*/  IMAD.IADD R13, R0, 0x1, R13 ;  /* 0x00000001000d7824 */ /* 0x000fe200078e020d */
[----:B------:R-:W-:Y:S01]  /*30b0*/  @P1 LEA.HI.X R3, R3, c[0x0][0x254], R8, 0x1, P2 ;  /* 0x0000950003031a11 */ /* 0x000fe200010f0c08 */
[----:B------:R-:W-:Y:S01]  /*30c0*/  IMAD.WIDE.U32 R8, R214, c[0x0][0x290], R24 ;  /* 0x0000a400d6087a25 */ /* 0x000fe200078e0018 */
[----:B------:R-:W-:-:S03]  /*30d0*/  ISETP.GE.AND P2, PT, R30, c[0x0][0x27c], PT ;  /* 0x00009f001e007a0c */ /* 0x000fc60003f46270 */
[----:B------:R2:W-:Y:S01]  /*30e0*/  @P1 LDGSTS.E.BYPASS.LTC128B.128 [R105+0x1100], [R2.64], !P5 ;  /* 0x0110000002691fae */ /* 0x0005e2000e901d4e */
[----:B------:R-:W-:Y:S01]  /*30f0*/  IMAD.IADD R9, R9, 0x1, R0 ;  /* 0x0000000109097824 */ /* 0x000fe200078e0200 */
[----:B------:R-:W-:Y:S01]  /*3100*/  SHF.R.S32.HI R0, RZ, 0x1f, R20 ;  /* 0x0000001fff007819 */ /* 0x000fe20000011414 */
[C---:B------:R-:W-:Y:S01]  /*3110*/  IMAD.WIDE.U32 R110, R20.reuse, c[0x0][0x290], R12 ;  /* 0x0000a400146e7a25 */ /* 0x040fe200078e000c */
[----:B------:R2:W-:Y:S01]  /*3120*/  @P1 LDGSTS.E.BYPASS.LTC128B.128 [R105+0x3100], [R2.64+0x80], !P4 ;  /* 0x0310008002691fae */ /* 0x0005e2000e101d4e */
[----:B------:R-:W-:Y:S02]  /*3130*/  P2R R131, PR, RZ, 0x4 ;  /* 0x00000004ff837803 */ /* 0x000fe40000000000 */
[----:B------:R-:W-:Y:S01]  /*3140*/  IMAD.WIDE.U32 R102, R20, c[0x0][0x290], R8 ;  /* 0x0000a40014667a25 */ /* 0x000fe200078e0008 */
[----:B------:R2:W-:Y:S04]  /*3150*/  @P1 LDGSTS.E.BYPASS.LTC128B.128 [R105+0x5100], [R2.64+0x100], !P3 ;  /* 0x0510010002691fae */ /* 0x0005e8000d901d4e */
[----:B------:R-:W0:Y:S01]  /*3160*/  LDGDEPBAR ;  /* 0x00000000000079af */ /* 0x000e220000000000 */
[----:B-1----:R-:W-:-:S04]  /*3170*/  @P0 IADD3 R4, R16, -0x2, RZ ;  /* 0xfffffffe10040810 */ /* 0x002fc80007ffe0ff */
[----:B------:R-:W-:Y:S01]  /*3180*/  @P0 SHF.R.S32.HI R7, RZ, 0x1f, R4 ;  /* 0x0000001fff070819 */ /* 0x000fe20000011404 */
[----:B------:R-:W-:Y:S02]  /*3190*/  @P0 IMAD R6, R141, R4, RZ ;  /* 0x000000048d060224 */ /* 0x000fe400078e02ff */
[----:B------:R-:W-:-:S04]  /*31a0*/  @P0 IMAD.WIDE.U32 R4, R4, R143, R94 ;  /* 0x0000008f04040225 */ /* 0x000fc800078e005e */
[----:B------:R-:W-:Y:S02]  /*31b0*/  @P0 IMAD R16, R7, R143, R6 ;  /* 0x0000008f07100224 */ /* 0x000fe400078e0206 */
[----:B------:R-:W-:-:S04]  /*31c0*/  IMAD.WIDE.U32 R6, R221, c[0x0][0x210], R24 ;  /* 0x00008400dd067a25 */ /* 0x000fc800078e0018 */
[----:B--2---:R-:W-:Y:S01]  /*31d0*/  @P0 IMAD.IADD R3, R5, 0x1, R16 ;  /* 0x0000000105030824 */ /* 0x004fe200078e0210 */
[----:B------:R-:W-:Y:S01]  /*31e0*/  @P0 LEA R2, P1, R4, c[0x0][0x220], 0x1 ;  /* 0x0000880004020a11 */ /* 0x000fe200078208ff */
[----:B------:R-:W-:-:S03]  /*31f0*/  IMAD.WIDE.U32 R16, R214, c[0x0][0x280], R24 ;  /* 0x0000a000d6107a25 */ /* 0x000fc600078e0018 */
[----:B------:R-:W-:Y:S01]  /*3200*/  @P0 LEA.HI.X R3, R4, c[0x0][0x224], R3, 0x1, P1 ;  /* 0x0000890004030a11 */ /* 0x000fe200008f0c03 */
[----:B------:R-:W-:Y:S02]  /*3210*/  IMAD R5, R221, c[0x0][0x214], R7 ;  /* 0x00008500dd057a24 */ /* 0x000fe400078e0207 */
[----:B------:R-:W-:Y:S01]  /*3220*/  IMAD.IADD R7, R17, 0x1, R19 ;  /* 0x0000000111077824 */ /* 0x000fe200078e0213 */
[----:B------:R-:W-:Y:S01]  /*3230*/  SHF.R.S32.HI R17, RZ, 0x1f, R18 ;  /* 0x0000001fff117819 */ /* 0x000fe20000011412 */
[----:B------:R-:W-:Y:S01]  /*3240*/  IMAD.MOV.U32 R4, RZ, RZ, R6 ;  /* 0x000000ffff047224 */ /* 0x000fe200078e0006 */
[----:B------:R1:W-:Y:S01]  /*3250*/  @P0 LDGSTS.E.BYPASS.LTC128B.128 [R105+0x12100], [R2.64], !P5 ;  /* 0x1210000002690fae */ /* 0x0003e2000e901d4e */
[----:B------:R-:W-:Y:S01]  /*3260*/  IMAD R19, R21, c[0x0][0x218], RZ ;  /* 0x0000860015137a24 */ /* 0x000fe200078e02ff */
[CC--:B------:R-:W-:Y:S01]  /*3270*/  LEA.HI R21, R17.reuse, R18.reuse, RZ, 0x6 ;  /* 0x0000001211157211 */ /* 0x0c0fe200078f30ff */
[----:B------:R-:W-:Y:S01]  /*3280*/  IMAD.MOV.U32 R6, RZ, RZ, R16 ;  /* 0x000000ffff067224 */ /* 0x000fe200078e0010 */
[----:B------:R-:W-:Y:S01]  /*3290*/  LEA.HI R16, R17, R18, RZ, 0x3 ;  /* 0x0000001211107211 */ /* 0x000fe200078f18ff */
[C---:B------:R-:W-:Y:S01]  /*32a0*/  IMAD R17, R0.reuse, c[0x0][0x290], RZ ;  /* 0x0000a40000117a24 */ /* 0x040fe200078e02ff */
[----:B------:R1:W-:Y:S01]  /*32b0*/  @P0 LDGSTS.E.BYPASS.LTC128B.128 [R105+0x14100], [R2.64+0x80], !P4 ;  /* 0x1410008002690fae */ /* 0x0003e2000e101d4e */
[----:B------:R-:W-:Y:S01]  /*32c0*/  IMAD R0, R0, c[0x0][0x280], RZ ;  /* 0x0000a00000007a24 */ /* 0x000fe200078e02ff */
[----:B------:R-:W-:Y:S01]  /*32d0*/  LOP3.LUT R115, R16, 0xfffffff8, RZ, 0xc0, !PT ;  /* 0xfffffff810737812 */ /* 0x000fe200078ec0ff */
[----:B------:R-:W-:Y:S01]  /*32e0*/  IMAD.WIDE.U32 R112, R22, c[0x0][0x218], R4 ;  /* 0x0000860016707a25 */ /* 0x000fe200078e0004 */
[----:B------:R-:W-:Y:S01]  /*32f0*/  @P0 LEA R4, P1, R146, R2, 0x1 ;  /* 0x0000000292040211 */ /* 0x000fe200078208ff */
[----:B------:R1:W-:Y:S01]  /*3300*/  @P0 LDGSTS.E.BYPASS.LTC128B.128 [R105+0x16100], [R2.64+0x100], !P3 ;  /* 0x1610010002690fae */ /* 0x0003e2000d901d4e */
[----:B------:R-:W-:Y:S01]  /*3310*/  SHF.R.S32.HI R127, RZ, 0x3, R16 ;  /* 0x00000003ff7f7819 */ /* 0x000fe20000011410 */
[----:B------:R-:W-:Y:S01]  /*3320*/  IMAD R18, R20, c[0x0][0x294], R17 ;  /* 0x0000a50014127a24 */ /* 0x000fe200078e0211 */
[----:B------:R-:W-:Y:S01]  /*3330*/  @P0 LEA.HI.X R5, R146, R3, R138, 0x1, P1 ;  /* 0x0000000392050211 */ /* 0x000fe200008f0c8a */
[C---:B------:R-:W-:Y:S01]  /*3340*/  IMAD R17, R20.reuse, c[0x0][0x284], R0 ;  /* 0x0000a10014117a24 */ /* 0x040fe200078e0200 */
[----:B------:R-:W-:Y:S01]  /*3350*/  SEL R0, RZ, c[0x0][0x27c], !P6 ;  /* 0x00009f00ff007a07 */ /* 0x000fe20007000000 */
[----:B------:R-:W-:Y:S01]  /*3360*/  IMAD.WIDE.U32 R100, R20, c[0x0][0x280], R6 ;  /* 0x0000a00014647a25 */ /* 0x000fe200078e0006 */
[----:B------:R-:W-:Y:S01]  /*3370*/  SHF.R.S32.HI R120, RZ, 0x1f, R115 ;  /* 0x0000001fff787819 */ /* 0x000fe20000011473 */
[----:B------:R2:W-:Y:S02]  /*3380*/  @P0 LDGSTS.E.BYPASS.LTC128B.128 [R105+0x13100], [R4.64], !P5 ;  /* 0x1310000004690fae */ /* 0x0005e4000e901d4e */
[----:B------:R-:W-:-:S02]  /*3390*/  IMAD.IADD R0, R29, 0x1, R0 ;  /* 0x000000011d007824 */ /* 0x000fc400078e0200 */
[----:B------:R2:W-:Y:S01]  /*33a0*/  @P0 LDGSTS.E.BYPASS.LTC128B.128 [R105+0x15100], [R4.64+0x80], !P4 ;  /* 0x1510008004690fae */ /* 0x0005e2000e101d4e */
[----:B------:R-:W-:Y:S02]  /*33b0*/  IMAD R19, R22, c[0x0][0x21c], R19 ;  /* 0x0000870016137a24 */ /* 0x000fe400078e0213 */
[----:B------:R-:W-:Y:S01]  /*33c0*/  IMAD.IADD R126, R18, 0x1, R111 ;  /* 0x00000001127e7824 */ /* 0x000fe200078e026f */
[----:B------:R2:W-:Y:S01]  /*33d0*/  @P0 LDGSTS.E.BYPASS.LTC128B.128 [R105+0x17100], [R4.64+0x100], !P3 ;  /* 0x1710010004690fae */ /* 0x0005e2000d901d4e */
[----:B------:R-:W-:Y:S01]  /*33e0*/  IADD3 R92, P0, R214, R92, RZ ;  /* 0x0000005cd65c7210 */ /* 0x000fe20007f1e0ff */
[----:B------:R-:W-:Y:S02]  /*33f0*/  IMAD.IADD R125, R17, 0x1, R109 ;  /* 0x00000001117d7824 */ /* 0x000fe400078e026d */
[----:B------:R-:W0:Y:S01]  /*3400*/  LDGDEPBAR ;  /* 0x00000000000079af */ /* 0x000e220000000000 */
[----:B------:R-:W-:Y:S02]  /*3410*/  IMAD.IADD R123, R113, 0x1, R19 ;  /* 0x00000001717b7824 */ /* 0x000fe400078e0213 */
[----:B------:R-:W-:Y:S01]  /*3420*/  IMAD.X R93, R26, 0x1, R23, P0 ;  /* 0x000000011a5d7824 */ /* 0x000fe200000e0617 */
[----:B------:R-:W-:Y:S01]  /*3430*/  LOP3.LUT P0, RZ, R222, 0x4, RZ, 0xc0, !PT ;  /* 0x00000004deff7812 */ /* 0x000fe2000780c0ff */
[----:B------:R-:W-:-:S02]  /*3440*/  IMAD.IADD R121, R103, 0x1, R18 ;  /* 0x0000000167797824 */ /* 0x000fc400078e0212 */
[----:B-1----:R-:W-:Y:S01]  /*3450*/  IMAD.SHL.U32 R3, R222, 0x40, RZ ;  /* 0x00000040de037824 */ /* 0x002fe200078e00ff */
[----:B------:R-:W-:Y:S01]  /*3460*/  SHF.R.S32.HI R2, RZ, 0x1f, R0 ;  /* 0x0000001fff027819 */ /* 0x000fe20000011400 */
[----:B------:R-:W-:-:S03]  /*3470*/  IMAD.IADD R117, R101, 0x1, R17 ;  /* 0x0000000165757824 */ /* 0x000fc600078e0211 */
[----:B------:R-:W-:Y:S02]  /*3480*/  LOP3.LUT R91, R3, 0x1c0, RZ, 0xc0, !PT ;  /* 0x000001c0035b7812 */ /* 0x000fe400078ec0ff */
[CC--:B------:R-:W-:Y:S02]  /*3490*/  LEA.HI R3, R2.reuse, R0.reuse, RZ, 0x3 ;  /* 0x0000000002037211 */ /* 0x0c0fe400078f18ff */
[----:B------:R-:W-:Y:S01]  /*34a0*/  LEA.HI R7, R2, R0, RZ, 0x6 ;  /* 0x0000000002077211 */ /* 0x000fe200078f30ff */
[----:B------:R-:W-:Y:S01]  /*34b0*/  IMAD.SHL.U32 R2, R21, 0x40, RZ ;  /* 0x0000004015027824 */ /* 0x000fe200078e00ff */
[----:B------:R-:W-:Y:S02]  /*34c0*/  SHF.R.U32.HI R36, RZ, 0x3, R91 ;  /* 0x00000003ff247819 */ /* 0x000fe4000001165b */
[----:B------:R-:W-:Y:S02]  /*34d0*/  LOP3.LUT R114, R3, 0xfffffff8, RZ, 0xc0, !PT ;  /* 0xfffffff803727812 */ /* 0x000fe400078ec0ff */
[----:B------:R-:W-:-:S02]  /*34e0*/  LOP3.LUT R6, R2, 0xfffff000, RZ, 0xc0, !PT ;  /* 0xfffff00002067812 */ /* 0x000fc400078ec0ff */
[----:B--2---:R-:W-:Y:S02]  /*34f0*/  SEL R4, RZ, c[0x0][0x27c], !P2 ;  /* 0x00009f00ff047a07 */ /* 0x004fe40005000000 */
[----:B------:R-:W-:Y:S02]  /*3500*/  LOP3.LUT R5, R91, 0x38, R16, 0xf8, !PT ;  /* 0x000000385b057812 */ /* 0x000fe400078ef810 */
[----:B------:R-:W-:Y:S01]  /*3510*/  SHF.R.S32.HI R124, RZ, 0x3, R3 ;  /* 0x00000003ff7c7819 */ /* 0x000fe20000011403 */
[----:B------:R-:W-:Y:S01]  /*3520*/  IMAD.IADD R0, R30, 0x1, R4 ;  /* 0x000000011e007824 */ /* 0x000fe200078e0204 */
[----:B------:R-:W-:Y:S02]  /*3530*/  LOP3.LUT R5, R5, R36, RZ, 0x3c, !PT ;  /* 0x0000002405057212 */ /* 0x000fe400078e3cff */
[----:B------:R-:W-:Y:S02]  /*3540*/  SHF.R.S32.HI R119, RZ, 0x1f, R114 ;  /* 0x0000001fff777819 */ /* 0x000fe40000011472 */
[----:B------:R-:W-:-:S02]  /*3550*/  SHF.R.S32.HI R4, RZ, 0x1f, R0 ;  /* 0x0000001fff047819 */ /* 0x000fc40000011400 */
[----:B------:R-:W-:Y:S02]  /*3560*/  IADD3 R130, R5, R6, R37 ;  /* 0x0000000605827210 */ /* 0x000fe40007ffe025 */
[CC--:B------:R-:W-:Y:S02]  /*3570*/  LEA.HI R2, R4.reuse, R0.reuse, RZ, 0x3 ;  /* 0x0000000004027211 */ /* 0x0c0fe400078f18ff */
[----:B------:R-:W-:Y:S01]  /*3580*/  LEA.HI R0, R4, R0, RZ, 0x6 ;  /* 0x0000000004007211 */ /* 0x000fe200078f30ff */
[----:B------:R-:W-:Y:S01]  /*3590*/  IMAD.SHL.U32 R4, R7, 0x40, RZ ;  /* 0x0000004007047824 */ /* 0x000fe200078e00ff */
[C---:B------:R-:W-:Y:S02]  /*35a0*/  LOP3.LUT R6, R91.reuse, 0x38, R2, 0xf8, !PT ;  /* 0x000000385b067812 */ /* 0x040fe400078ef802 */
[----:B------:R-:W-:Y:S01]  /*35b0*/  LOP3.LUT R5, R91, 0x38, R3, 0xf8, !PT ;  /* 0x000000385b057812 */ /* 0x000fe200078ef803 */
[----:B------:R-:W-:Y:S01]  /*35c0*/  IMAD.SHL.U32 R0, R0, 0x40, RZ ;  /* 0x0000004000007824 */ /* 0x000fe200078e00ff */
[----:B------:R-:W-:-:S02]  /*35d0*/  LOP3.LUT R7, R4, 0xfffff000, RZ, 0xc0, !PT ;  /* 0xfffff00004077812 */ /* 0x000fc400078ec0ff */
[-C--:B------:R-:W-:Y:S02]  /*35e0*/  LOP3.LUT R5, R5, R36.reuse, RZ, 0x3c, !PT ;  /* 0x0000002405057212 */ /* 0x080fe400078e3cff */
[----:B------:R-:W-:Y:S02]  /*35f0*/  LOP3.LUT R4, R0, 0xfffff000, RZ, 0xc0, !PT ;  /* 0xfffff00000047812 */ /* 0x000fe400078ec0ff */
[----:B------:R-:W-:Y:S02]  /*3600*/  LOP3.LUT R0, R6, R36, RZ, 0x3c, !PT ;  /* 0x0000002406007212 */ /* 0x000fe400078e3cff */
[----:B------:R-:W-:Y:S02]  /*3610*/  LOP3.LUT R104, R2, 0xfffffff8, RZ, 0xc0, !PT ;  /* 0xfffffff802687812 */ /* 0x000fe400078ec0ff */
[----:B------:R-:W-:Y:S02]  /*3620*/  IADD3 R128, R0, R4, R37 ;  /* 0x0000000400807210 */ /* 0x000fe40007ffe025 */
[----:B------:R-:W-:-:S02]  /*3630*/  LOP3.LUT R0, R91, 0x18, R24, 0xf8, !PT ;  /* 0x000000185b007812 */ /* 0x000fc400078ef818 */
[----:B------:R-:W-:Y:S02]  /*3640*/  IADD3 R129, R5, R7, R37 ;  /* 0x0000000705817210 */ /* 0x000fe40007ffe025 */
[----:B------:R-:W-:Y:S02]  /*3650*/  LOP3.LUT R0, R37, R0, R36, 0xf6, !PT ;  /* 0x0000000025007212 */ /* 0x000fe400078ef624 */
[----:B------:R-:W-:Y:S02]  /*3660*/  SHF.R.S32.HI R122, RZ, 0x3, R2 ;  /* 0x00000003ff7a7819 */ /* 0x000fe40000011402 */
[----:B------:R-:W-:Y:S02]  /*3670*/  SHF.R.S32.HI R118, RZ, 0x1f, R104 ;  /* 0x0000001fff767819 */ /* 0x000fe40000011468 */
.L_x_1851:
[----:B-1----:R-:W-:Y:S01]  /*3680*/  SHF.R.S32.HI R4, RZ, 0x1f, R28 ;  /* 0x0000001fff047819 */ /* 0x002fe2000001141c */
[-C--:B------:R-:W-:Y:S01]  /*3690*/  IMAD R2, R142, R28.reuse, RZ ;  /* 0x0000001c8e027224 */ /* 0x080fe200078e02ff */
[----:B------:R-:W-:Y:S01]  /*36a0*/  LOP3.LUT P1, RZ, R222, 0x4, RZ, 0xc0, !PT ;  /* 0x00000004deff7812 */ /* 0x000fe2000782c0ff */
[----:B------:R-:W-:Y:S01]  /*36b0*/  IMAD.WIDE.U32 R12, R149, R28, RZ ;  /* 0x0000001c950c7225 */ /* 0x000fe200078e00ff */
[----:B------:R-:W-:Y:S04]  /*36c0*/  DEPBAR.LE SB0, 0x2 ;  /* 0x000080800000791a */ /* 0x000fe80000000000 */
[----:B------:R-:W-:Y:S01]  /*36d0*/  IMAD R2, R4, R149, R2 ;  /* 0x0000009504027224 */ /* 0x000fe200078e0202 */
[----:B------:R-:W-:Y:S01]  /*36e0*/  WARPSYNC 0xffffffff ;  /* 0xffffffff00007948 */ /* 0x000fe20003800000 */
[----:B------:R-:W-:Y:S02]  /*36f0*/  BAR.SYNC.DEFER_BLOCKING 0x0 ;  /* 0x0000000000007b1d */ /* 0x000fe40000010000 */
[----:B------:R-:W-:Y:S01]  /*3700*/  IMAD.IADD R26, R13, 0x1, R2 ;  /* 0x000000010d1a7824 */ /* 0x000fe200078e0202 */
[----:B------:R-:W-:Y:S05]  /*3710*/  IADD3 R2, P0, R135, R12, RZ ;  /* 0x0000000c87027210 */ /* 0x000fea0007f1e0ff */
[----:B------:R-:W-:Y:S01]  /*3720*/  IMAD.X R3, R26, 0x1, R134, P0 ;  /* 0x000000011a037824 */ /* 0x000fe200000e0686 */
[C---:B------:R-:W-:Y:S04]  /*3730*/  LEA R60, P0, R2.reuse, c[0x0][0x1c8], 0x1 ;  /* 0x00007200023c7a11 */ /* 0x040fe800078008ff */
[----:B------:R-:W-:Y:S01]  /*3740*/  LEA.HI.X R61, R2, c[0x0][0x1cc], R3, 0x1, P0 ;  /* 0x00007300023d7a11 */ /* 0x000fe200000f0c03 */
[----:B------:R-:W-:Y:S05]  /*3750*/  IMAD R2, R38, 0x3000, R0 ;  /* 0x0000300026027824 */ /* 0x000fea00078e0200 */
[C---:B------:R-:W-:Y:S02]  /*3760*/  IADD3 R3, R2.reuse, 0x20, RZ ;  /* 0x0000002002037810 */ /* 0x040fe40007ffe0ff */
[----:B------:R-:W-:Y:S02]  /*3770*/  @P1 IADD3 R3, R2, -0x20, RZ ;  /* 0xffffffe002031810 */ /* 0x000fe40007ffe0ff */
[----:B------:R-:W-:Y:S01]  /*3780*/  ISETP.LE.AND P1, PT, R156, c[0x0][0x27c], PT ;  /* 0x00009f009c007a0c */ /* 0x000fe20003f23270 */
[----:B------:R-:W-:Y:S01]  /*3790*/  BSSY B1, `(.L_x_1827) ;  /* 0x00003cd000017945 */ /* 0x000fe20003800000 */
[----:B------:R-:W-:Y:S02]  /*37a0*/  LEA R85, R2, 0x100, 0x1 ;  /* 0x0000010002557811 */ /* 0x000fe400078e08ff */
[----:B------:R-:W-:Y:S09]  /*37b0*/  LEA R86, R3, 0x100, 0x1 ;  /* 0x0000010003567811 */ /* 0x000ff200078e08ff */
[----:B------:R-:W-:-:S05]  /*37c0*/  @!P1 BRA `(.L_x_1828) ;  /* 0x00003ac000009947 */ /* 0x000fca0003800000 */
[C---:B------:R-:W-:Y:S01]  /*37d0*/  IMAD R3, R28.reuse, UR9, RZ ;  /* 0x000000091c037c24 */ /* 0x040fe2000f8e02ff */
[----:B------:R-:W-:Y:S01]  /*37e0*/  ISETP.NE.AND P0, PT, RZ, UR6, PT ;  /* 0x00000006ff007c0c */ /* 0x000fe2000bf05270 */
[C---:B------:R-:W-:Y:S02]  /*37f0*/  IMAD R2, R28.reuse, UR7, RZ ;  /* 0x000000071c027c24 */ /* 0x040fe4000f8e02ff */
[----:B------:R-:W-:Y:S02]  /*3800*/  IMAD R5, R28, -0x40, R210 ;  /* 0xffffffc01c057824 */ /* 0x000fe400078e02d2 */
[C---:B------:R-:W-:Y:S02]  /*3810*/  IMAD R3, R4.reuse, UR10, R3 ;  /* 0x0000000a04037c24 */ /* 0x040fe4000f8e0203 */
[----:B------:R-:W-:Y:S01]  /*3820*/  IMAD R2, R4, UR8, R2 ;  /* 0x0000000804027c24 */ /* 0x000fe2000f8e0202 */
[----:B------:R-:W-:Y:S01]  /*3830*/  IMNMX R87, R5, 0x40, PT ;  /* 0x0000004005577817 */ /* 0x000fe20003800200 */
[C---:B------:R-:W-:Y:S04]  /*3840*/  IMAD.WIDE.U32 R8, R28.reuse, UR10, RZ ;  /* 0x0000000a1c087c25 */ /* 0x040fe8000f8e00ff */
[----:B------:R-:W-:Y:S01]  /*3850*/  IMAD.WIDE.U32 R14, R28, UR8, RZ ;  /* 0x000000081c0e7c25 */ /* 0x000fe2000f8e00ff */
[----:B------:R-:W-:Y:S04]  /*3860*/  IADD3 R27, R9, R3, RZ ;  /* 0x00000003091b7210 */ /* 0x000fe80007ffe0ff */
        /* <DEDUP_REMOVED lines=19> */
[----:B------:R-:W-:Y:S01]  /*39a0*/  IADD3 R12, R106, 0x10, RZ ;  /* 0x000000106a0c7810 */ /* 0x000fe20007ffe0ff */
        /* <DEDUP_REMOVED lines=17> */
[----:B------:R-:W-:Y:S01]  /*3ac0*/  ISETP.GE.AND P0, PT, R106, c[0x0][0x27c], PT ;  /* 0x00009f006a007a0c */ /* 0x000fe20003f06270 */
[----:B------:R-:W-:Y:S11]  /*3ad0*/  CS2R R2, SRZ ;  /* 0x0000000000027805 */ /* 0x000ff6000001ff00 */
[----:B------:R-:W-:Y:S01]  /*3ae0*/  @!UPT UIADD3 URZ, URZ, URZ, URZ ;  /* 0x0000003f3f3ff290 */ /* 0x000fe2000fffe03f */
[----:B------:R1:W5:Y:S04]  /*3af0*/  @!P0 LDG.E.64 R2, [R8.64] ;  /* 0x0000000e08028981 */ /* 0x000368000c1e1b00 */
[----:B------:R1:W5:Y:S01]  /*3b00*/  @!P0 LDG.E.64 R40, [R4.64] ;  /* 0x0000000e04288981 */ /* 0x000362000c1e1b00 */
[----:B------:R-:W-:Y:S02]  /*3b10*/  ISETP.GE.AND P0, PT, R12, c[0x0][0x27c], PT ;  /* 0x00009f000c007a0c */ /* 0x000fe40003f06270 */
[----:B------:R-:W-:Y:S11]  /*3b20*/  IADD3 R12, R106, 0x20, RZ ;  /* 0x000000206a0c7810 */ /* 0x000ff60007ffe0ff */
[----:B------:R1:W5:Y:S04]  /*3b30*/  @!P0 LDG.E.64 R6, [R8.64+0x20] ;  /* 0x0000200e08068981 */ /* 0x000368000c1e1b00 */
[----:B------:R1:W5:Y:S01]  /*3b40*/  @!P0 LDG.E.64 R44, [R4.64+0x20] ;  /* 0x0000200e042c8981 */ /* 0x000362000c1e1b00 */
        /* <DEDUP_REMOVED lines=12> */
[----:B------:R-:W-:Y:S11]  /*3c10*/  ISETP.GE.AND P0, PT, R12, c[0x0][0x27c], PT ;  /* 0x00009f000c007a0c */ /* 0x000ff60003f06270 */
[----:B------:R-:W-:Y:S02]  /*3c20*/  @!UPT UIADD3 URZ, URZ, URZ, URZ ;  /* 0x0000003f3f3ff290 */ /* 0x000fe4000fffe03f */
[----:B------:R1:W5:Y:S04]  /*3c30*/  @!P0 LDG.E.64 R22, [R8.64+0xa0] ;  /* 0x0000a00e08168981 */ /* 0x000368000c1e1b00 */
[----:B------:R1:W5:Y:S02]  /*3c40*/  @!P0 LDG.E.64 R54, [R4.64+0xa0] ;  /* 0x0000a00e04368981 */ /* 0x000364000c1e1b00 */
.L_x_1831:
[----:B------:R-:W-:Y:S05]  /*3c50*/  BSYNC B0 ;  /* 0x0000000000007941 */ /* 0x000fea0003800000 */
.L_x_1830:
[----:B------:R-:W-:-:S05]  /*3c60*/  @P1 BRA `(.L_x_1832) ;  /* 0x000037f000001947 */ /* 0x000fca0003800000 */
[----:B-1---5:R-:W-:Y:S01]  /*3c70*/  MOV R4, R21 ;  /* 0x0000001500047202 */ /* 0x022fe20000000f00 */
[----:B------:R-:W-:Y:S01]  /*3c80*/  IMAD.MOV.U32 R9, RZ, RZ, R22 ;  /* 0x000000ffff097224 */ /* 0x000fe200078e0016 */
        /* <DEDUP_REMOVED lines=38> */
[----:B------:R-:W-:Y:S02]  /*3ef0*/  @!P0 SHF.R.U64 R8, R2, 0x10, R3 ;  /* 0x0000001002088819 */ /* 0x000fe40000001203 */
        /* <DEDUP_REMOVED lines=15> */
[-C--:B------:R-:W-:Y:S02]  /*3ff0*/  @!P0 FMUL.FTZ R2, R2, R4.reuse ;  /* 0x0000000402028220 */ /* 0x080fe40000410000 */
[----:B------:R-:W-:Y:S02]  /*4000*/  @!P0 FMUL.FTZ R43, R3, R39 ;  /* 0x00000027032b8220 */ /* 0x000fe40000410000 */
[----:B------:R-:W-:Y:S01]  /*4010*/  @!P0 FFMA.FTZ R65, R34, R4, -R41 ;  /* 0x0000000422418223 */ /* 0x000fe20000010829 */
[----:B------:R-:W-:Y:S01]  /*4020*/  @!P0 LOP3.LUT R4, R14, 0xffff0000, RZ, 0xc0, !PT ;  /* 0xffff00000e048812 */ /* 0x000fe200078ec0ff */
[----:B------:R-:W-:Y:S01]  /*4030*/  @!P0 FFMA.FTZ R2, R8, R34, R2 ;  /* 0x0000002208028223 */ /* 0x000fe20000010002 */
[----:B------:R-:W-:Y:S01]  /*4040*/  @!P0 SHF.L.U32 R41, R14, 0x10, RZ ;  /* 0x000000100e298819 */ /* 0x000fe200000006ff */
[C---:B------:R-:W-:Y:S01]  /*4050*/  @!P0 IMAD.U32 R34, R42.reuse, 0x10000, RZ ;  /* 0x000100002a228824 */ /* 0x040fe200078e00ff */
[----:B------:R-:W-:Y:S01]  /*4060*/  @!P0 LOP3.LUT R42, R42, 0xffff0000, RZ, 0xc0, !PT ;  /* 0xffff00002a2a8812 */ /* 0x000fe200078ec0ff */
[----:B------:R-:W-:Y:S01]  /*4070*/  @!P0 IMAD.U32 R8, R9, 0x10000, RZ ;  /* 0x0001000009088824 */ /* 0x000fe200078e00ff */
[----:B------:R-:W-:Y:S01]  /*4080*/  @!P0 F2FP.BF16.PACK_AB R2, R2, R65 ;  /* 0x000000410202823e */ /* 0x000fe200000010ff */
[-C--:B------:R-:W-:Y:S01]  /*4090*/  @!P0 FMUL.FTZ R3, R3, R5.reuse ;  /* 0x0000000503038220 */ /* 0x080fe20000410000 */
[----:B------:R-:W-:Y:S01]  /*40a0*/  @!P0 LOP3.LUT R9, R9, 0xffff0000, RZ, 0xc0, !PT ;  /* 0xffff000009098812 */ /* 0x000fe200078ec0ff */
[----:B------:R-:W-:Y:S01]  /*40b0*/  @!P0 FFMA.FTZ R64, R40, R5, -R43 ;  /* 0x0000000528408223 */ /* 0x000fe2000001082b */
[C---:B------:R-:W-:Y:S01]  /*40c0*/  @!P0 LOP3.LUT R5, R15.reuse, 0xffff0000, RZ, 0xc0, !PT ;  /* 0xffff00000f058812 */ /* 0x040fe200078ec0ff */
[C---:B------:R-:W-:Y:S01]  /*40d0*/  @!P0 FMUL.FTZ R62, R4.reuse, R34 ;  /* 0x00000022043e8220 */ /* 0x040fe20000410000 */
        /* <DEDUP_REMOVED lines=17> */
.L_x_1834:
[----:B------:R-:W-:Y:S05]  /*41f0*/  BSYNC B0 ;  /* 0x0000000000007941 */ /* 0x000fea0003800000 */
.L_x_1833:
[----:B------:R-:W-:Y:S01]  /*4200*/  ISETP.GE.AND P0, PT, R29, c[0x0][0x1d4], PT ;  /* 0x000075001d007a0c */ /* 0x000fe20003f06270 */
[----:B------:R-:W-:Y:S01]  /*4210*/  @!UPT UIADD3 URZ, URZ, URZ, URZ ;  /* 0x0000003f3f3ff290 */ /* 0x000fe2000fffe03f */
[----:B------:R-:W-:Y:S11]  /*4220*/  BSSY B0, `(.L_x_1835) ;  /* 0x0000037000007945 */ /* 0x000ff60003800000 */
[----:B------:R-:W-:-:S05]  /*4230*/  @P0 BRA `(.L_x_1836) ;  /* 0x0000035000000947 */ /* 0x000fca0003800000 */
[----:B------:R-:W-:Y:S01]  /*4240*/  IADD3 R2, R106, 0x10, RZ ;  /* 0x000000106a027810 */ /* 0x000fe20007ffe0ff */
[----:B-1----:R-:W1:Y:S03]  /*4250*/  LDS.128 R12, [R86+0xc000] ;  /* 0x00c00000560c7984 */ /* 0x002e660000000c00 */
[----:B------:R-:W-:Y:S11]  /*4260*/  ISETP.GE.AND P0, PT, R2, c[0x0][0x27c], PT ;  /* 0x00009f0002007a0c */ /* 0x000ff60003f06270 */
[----:B------:R-:W-:Y:S02]  /*4270*/  @!UPT UIADD3 URZ, URZ, URZ, URZ ;  /* 0x0000003f3f3ff290 */ /* 0x000fe4000fffe03f */
[----:B------:R-:W-:Y:S02]  /*4280*/  @!P0 SHF.R.U64 R4, R44, 0x10, R45 ;  /* 0x000000102c048819 */ /* 0x000fe4000000122d */
[--C-:B------:R-:W-:Y:S02]  /*4290*/  @!P0 SHF.R.U64 R2, R6, 0x10, R7.reuse ;  /* 0x0000001006028819 */ /* 0x100fe40000001207 */
[----:B------:R-:W-:Y:S02]  /*42a0*/  @!P0 SHF.R.U32.HI R6, RZ, 0x10, R7 ;  /* 0x00000010ff068819 */ /* 0x000fe40000011607 */
[----:B------:R-:W-:Y:S02]  /*42b0*/  @!P0 PRMT R4, R52, 0x5410, R4 ;  /* 0x0000541034048816 */ /* 0x000fe40000000004 */
[C---:B------:R-:W-:Y:S02]  /*42c0*/  @!P0 PRMT R2, R26.reuse, 0x5432, R2 ;  /* 0x000054321a028816 */ /* 0x040fe40000000002 */
[----:B------:R-:W-:Y:S01]  /*42d0*/  @!P0 PRMT R7, R26, 0x5410, R6 ;  /* 0x000054101a078816 */ /* 0x000fe20000000006 */
[C---:B------:R-:W-:Y:S01]  /*42e0*/  @!P0 IMAD.U32 R8, R4.reuse, 0x10000, RZ ;  /* 0x0001000004088824 */ /* 0x040fe200078e00ff */
[----:B------:R-:W-:Y:S01]  /*42f0*/  @!P0 LOP3.LUT R26, R4, 0xffff0000, RZ, 0xc0, !PT ;  /* 0xffff0000041a8812 */ /* 0x000fe200078ec0ff */
[C---:B------:R-:W-:Y:S01]  /*4300*/  @!P0 IMAD.U32 R5, R2.reuse, 0x10000, RZ ;  /* 0x0001000002058824 */ /* 0x040fe200078e00ff */
[----:B------:R-:W-:Y:S02]  /*4310*/  @!P0 SHF.R.U32.HI R39, RZ, 0x10, R45 ;  /* 0x00000010ff278819 */ /* 0x000fe4000001162d */
[----:B------:R-:W-:Y:S02]  /*4320*/  @!P0 LOP3.LUT R4, R2, 0xffff0000, RZ, 0xc0, !PT ;  /* 0xffff000002048812 */ /* 0x000fe400078ec0ff */
[----:B------:R-:W-:Y:S01]  /*4330*/  @!P0 PRMT R39, R52, 0x5432, R39 ;  /* 0x0000543234278816 */ /* 0x000fe20000000027 */
[C---:B-1----:R-:W-:Y:S01]  /*4340*/  @!P0 IMAD.U32 R9, R12.reuse, 0x10000, RZ ;  /* 0x000100000c098824 */ /* 0x042fe200078e00ff */
[C---:B------:R-:W-:Y:S02]  /*4350*/  @!P0 LOP3.LUT R6, R13.reuse, 0xffff0000, RZ, 0xc0, !PT ;  /* 0xffff00000d068812 */ /* 0x040fe400078ec0ff */
[----:B------:R-:W-:Y:S02]  /*4360*/  @!P0 LOP3.LUT R3, R12, 0xffff0000, RZ, 0xc0, !PT ;  /* 0xffff00000c038812 */ /* 0x000fe400078ec0ff */
[----:B------:R-:W-:Y:S01]  /*4370*/  @!P0 SHF.L.U32 R34, R13, 0x10, RZ ;  /* 0x000000100d228819 */ /* 0x000fe200000006ff */
[C---:B------:R-:W-:Y:S02]  /*4380*/  @!P0 FMUL.FTZ R41, R6.reuse, R26 ;  /* 0x0000001a06298220 */ /* 0x040fe40000410000 */
[C---:B------:R-:W-:Y:S02]  /*4390*/  @!P0 FMUL.FTZ R2, R3.reuse, R5 ;  /* 0x0000000503028220 */ /* 0x040fe40000410000 */
[----:B------:R-:W-:Y:S02]  /*43a0*/  @!P0 FMUL.FTZ R40, R3, R8 ;  /* 0x0000000803288220 */ /* 0x000fe40000410000 */
[-C--:B------:R-:W-:Y:S01]  /*43b0*/  @!P0 FMUL.FTZ R3, R6, R4.reuse ;  /* 0x0000000406038220 */ /* 0x080fe20000410000 */
[----:B------:R-:W-:Y:S01]  /*43c0*/  @!P0 LOP3.LUT R6, R15, 0xffff0000, RZ, 0xc0, !PT ;  /* 0xffff00000f068812 */ /* 0x000fe200078ec0ff */
[----:B------:R-:W-:Y:S01]  /*43d0*/  @!P0 FFMA.FTZ R43, R34, R4, -R41 ;  /* 0x00000004222b8223 */ /* 0x000fe20000010829 */
[----:B------:R-:W-:Y:S01]  /*43e0*/  @!P0 LOP3.LUT R4, R14, 0xffff0000, RZ, 0xc0, !PT ;  /* 0xffff00000e048812 */ /* 0x000fe200078ec0ff */
[----:B------:R-:W-:Y:S02]  /*43f0*/  @!P0 FFMA.FTZ R2, R8, R9, R2 ;  /* 0x0000000908028223 */ /* 0x000fe40000010002 */
[C---:B------:R-:W-:Y:S01]  /*4400*/  @!P0 IMAD.U32 R8, R39.reuse, 0x10000, RZ ;  /* 0x0001000027088824 */ /* 0x040fe200078e00ff */
[----:B------:R-:W-:Y:S01]  /*4410*/  @!P0 LOP3.LUT R39, R39, 0xffff0000, RZ, 0xc0, !PT ;  /* 0xffff000027278812 */ /* 0x000fe200078ec0ff */
[----:B------:R-:W-:Y:S01]  /*4420*/  @!P0 FFMA.FTZ R44, R9, R5, -R40 ;  /* 0x00000005092c8223 */ /* 0x000fe20000010828 */
[C---:B------:R-:W-:Y:S01]  /*4430*/  @!P0 SHF.L.U32 R5, R7.reuse, 0x10, RZ ;  /* 0x0000001007058819 */ /* 0x040fe200000006ff */
[----:B------:R-:W-:Y:S01]  /*4440*/  @!P0 IMAD.U32 R9, R14, 0x10000, RZ ;  /* 0x000100000e098824 */ /* 0x000fe200078e00ff */
[----:B------:R-:W-:Y:S01]  /*4450*/  @!P0 LOP3.LUT R7, R7, 0xffff0000, RZ, 0xc0, !PT ;  /* 0xffff000007078812 */ /* 0x000fe200078ec0ff */
[----:B------:R-:W-:Y:S01]  /*4460*/  @!P0 FMUL.FTZ R41, R4, R8 ;  /* 0x0000000804298220 */ /* 0x000fe20000410000 */
[----:B------:R-:W-:Y:S01]  /*4470*/  @!P0 F2FP.BF16.PACK_AB R2, R2, R44 ;  /* 0x0000002c0202823e */ /* 0x000fe200000010ff */
[----:B------:R-:W-:Y:S02]  /*4480*/  @!P0 FMUL.FTZ R4, R4, R5 ;  /* 0x0000000504048220 */ /* 0x000fe40000410000 */
[----:B------:R-:W-:Y:S02]  /*4490*/  @!P0 IMAD.U32 R40, R15, 0x10000, RZ ;  /* 0x000100000f288824 */ /* 0x000fe400078e00ff */
[C---:B------:R-:W-:Y:S02]  /*44a0*/  @!P0 FMUL.FTZ R42, R6.reuse, R39 ;  /* 0x00000027062a8220 */ /* 0x040fe40000410000 */
[----:B------:R-:W-:Y:S02]  /*44b0*/  @!P0 FFMA.FTZ R41, R9, R5, -R41 ;  /* 0x0000000509298223 */ /* 0x000fe40000010829 */
[----:B------:R-:W-:Y:S02]  /*44c0*/  @!P0 FMUL.FTZ R5, R6, R7 ;  /* 0x0000000706058220 */ /* 0x000fe40000410000 */
[----:B------:R-:W-:Y:S02]  /*44d0*/  @!P0 FFMA.FTZ R3, R26, R34, R3 ;  /* 0x000000221a038223 */ /* 0x000fe40000010003 */
[----:B------:R-:W-:Y:S02]  /*44e0*/  @!P0 FFMA.FTZ R4, R8, R9, R4 ;  /* 0x0000000908048223 */ /* 0x000fe40000010004 */
        /* <DEDUP_REMOVED lines=10> */
.L_x_1836:
[----:B------:R-:W-:Y:S05]  /*4590*/  BSYNC B0 ;  /* 0x0000000000007941 */ /* 0x000fea0003800000 */
.L_x_1835:
        /* <DEDUP_REMOVED lines=10> */
[----:B------:R-:W-:Y:S02]  /*4640*/  @!P0 PRMT R16, R56, 0x5410, R4 ;  /* 0x0000541038108816 */ /* 0x000fe40000000004 */
[----:B------:R-:W-:Y:S02]  /*4650*/  @!P0 SHF.R.U32.HI R3, RZ, 0x10, R17 ;  /* 0x00000010ff038819 */ /* 0x000fe40000011611 */
[C---:B------:R-:W-:Y:S01]  /*4660*/  @!P0 PRMT R2, R27.reuse, 0x5432, R2 ;  /* 0x000054321b028816 */ /* 0x040fe20000000002 */
[C---:B------:R-:W-:Y:S01]  /*4670*/  @!P0 IMAD.U32 R8, R16.reuse, 0x10000, RZ ;  /* 0x0001000010088824 */ /* 0x040fe200078e00ff */
[----:B------:R-:W-:Y:S02]  /*4680*/  @!P0 LOP3.LUT R16, R16, 0xffff0000, RZ, 0xc0, !PT ;  /* 0xffff000010108812 */ /* 0x000fe400078ec0ff */
[----:B------:R-:W-:Y:S01]  /*4690*/  @!P0 PRMT R7, R27, 0x5410, R3 ;  /* 0x000054101b078816 */ /* 0x000fe20000000003 */
        /* <DEDUP_REMOVED lines=24> */
[-C--:B------:R-:W-:Y:S02]  /*4820*/  @!P0 FMUL.FTZ R4, R4, R5.reuse ;  /* 0x0000000504048220 */ /* 0x080fe40000410000 */
        /* <DEDUP_REMOVED lines=16> */
.L_x_1838:
[----:B------:R-:W-:Y:S05]  /*4930*/  BSYNC B0 ;  /* 0x0000000000007941 */ /* 0x000fea0003800000 */
.L_x_1837:
[----:B------:R-:W-:Y:S01]  /*4940*/  IADD3 R2, R24, 0x60, RZ ;  /* 0x0000006018027810 */ /* 0x000fe20007ffe0ff */
[----:B------:R-:W-:Y:S03]  /*4950*/  BSSY B0, `(.L_x_1839) ;  /* 0x0000039000007945 */ /* 0x000fe60003800000 */
[----:B------:R-:W-:Y:S11]  /*4960*/  ISETP.GE.AND P0, PT, R2, c[0x0][0x1d4], PT ;  /* 0x0000750002007a0c */ /* 0x000ff60003f06270 */
[----:B------:R-:W-:Y:S02]  /*4970*/  @!UPT UIADD3 URZ, URZ, URZ, URZ ;  /* 0x0000003f3f3ff290 */ /* 0x000fe4000fffe03f */
        /* <DEDUP_REMOVED lines=54> */
.L_x_1840:
[----:B------:R-:W-:Y:S05]  /*4ce0*/  BSYNC B0 ;  /* 0x0000000000007941 */ /* 0x000fea0003800000 */
.L_x_1839:
        /* <DEDUP_REMOVED lines=13> */
[----:B------:R-:W-:Y:S01]  /*4dc0*/  @!P0 PRMT R2, R32, 0x5432, R2 ;  /* 0x0000543220028816 */ /* 0x000fe20000000002 */
        /* <DEDUP_REMOVED lines=44> */
.L_x_1842:
[----:B------:R-:W-:Y:S05]  /*5090*/  BSYNC B0 ;  /* 0x0000000000007941 */ /* 0x000fea0003800000 */
.L_x_1841:
[----:B------:R-:W-:Y:S04]  /*50a0*/  IADD3 R2, R24, 0xa0, RZ ;  /* 0x000000a018027810 */ /* 0x000fe80007ffe0ff */
        /* <DEDUP_REMOVED lines=57> */
.L_x_1829:
        /* <DEDUP_REMOVED lines=47> */
.L_x_1844:
[----:B------:R-:W-:Y:S05]  /*5730*/  BSYNC B0 ;  /* 0x0000000000007941 */ /* 0x000fea0003800000 */
.L_x_1843:
[----:B------:R-:W-:Y:S04]  /*5740*/  IADD3 R83, P0, R150, R12, RZ ;  /* 0x0000000c96537210 */ /* 0x000fe80007f1e0ff */
[----:B------:R-:W-:Y:S01]  /*5750*/  IADD3.X R82, R26, R132, RZ, P0, !PT ;  /* 0x000000841a527210 */ /* 0x000fe200007fe4ff */
[----:B------:R-:W-:-:S05]  /*5760*/  @P1 BRA `(.L_x_1832) ;  /* 0x00001cf000001947 */ /* 0x000fca0003800000 */
[----:B-1---5:R-:W-:Y:S01]  /*5770*/  MOV R2, R21 ;  /* 0x0000001500027202 */ /* 0x022fe20000000f00 */
[----:B------:R-:W-:Y:S01]  /*5780*/  IMAD.MOV.U32 R9, RZ, RZ, R22 ;  /* 0x000000ffff097224 */ /* 0x000fe200078e0016 */
[----:B------:R-:W-:Y:S01]  /*5790*/  ISETP.GE.AND P0, PT, R24, c[0x0][0x1d4], PT ;  /* 0x0000750018007a0c */ /* 0x000fe20003f06270 */
[----:B------:R-:W-:Y:S01]  /*57a0*/  IMAD.MOV.U32 R8, RZ, RZ, R23 ;  /* 0x000000ffff087224 */ /* 0x000fe200078e0017 */
[----:B------:R-:W-:Y:S01]  /*57b0*/  IADD3 R136, -R137, c[0x0][0x1d4], RZ ;  /* 0x0000750089887a10 */ /* 0x000fe20007ffe1ff */
[----:B------:R-:W-:Y:S01]  /*57c0*/  IMAD.MOV.U32 R3, RZ, RZ, R20 ;  /* 0x000000ffff037224 */ /* 0x000fe200078e0014 */
[----:B------:R-:W-:Y:S01]  /*57d0*/  BSSY B0, `(.L_x_1845) ;  /* 0x00000a0000007945 */ /* 0x000fe20003800000 */
[----:B------:R-:W-:Y:S01]  /*57e0*/  IMAD R70, R38, 0x3000, RZ ;  /* 0x0000300026467824 */ /* 0x000fe200078e02ff */
        /* <DEDUP_REMOVED lines=21> */
[----:B------:R-:W-:Y:S01]  /*5940*/  ISETP.NE.AND P2, PT, R133, RZ, PT ;  /* 0x000000ff8500720c */ /* 0x000fe20003f45270 */
[----:B------:R-:W-:Y:S01]  /*5950*/  IMAD.MOV.U32 R39, RZ, RZ, R42 ;  /* 0x000000ffff277224 */ /* 0x000fe200078e002a */
[----:B------:R-:W-:Y:S01]  /*5960*/  IADD3 R9, P1, P0, R88, R83, R115 ;  /* 0x0000005358097210 */ /* 0x000fe2000783e073 */
[----:B------:R-:W-:Y:S01]  /*5970*/  IMAD.MOV.U32 R45, RZ, RZ, R40 ;  /* 0x000000ffff2d7224 */ /* 0x000fe200078e0028 */
[----:B------:R-:W-:Y:S02]  /*5980*/  SEL R2, R137, R136, !P2 ;  /* 0x0000008889027207 */ /* 0x000fe40005000000 */
[----:B------:R-:W-:Y:S02]  /*5990*/  IADD3.X R13, R90, R82, R120, P1, P0 ;  /* 0x000000525a0d7210 */ /* 0x000fe40000fe0478 */
[----:B------:R-:W-:Y:S02]  /*59a0*/  SHF.R.S32.HI R3, RZ, 0x1f, R2 ;  /* 0x0000001fff037819 */ /* 0x000fe40000011402 */
[----:B------:R-:W-:Y:S02]  /*59b0*/  MOV R47, R41 ;  /* 0x00000029002f7202 */ /* 0x000fe40000000f00 */
[----:B------:R-:W-:Y:S04]  /*59c0*/  LEA.HI R3, R3, R2, RZ, 0x4 ;  /* 0x0000000203037211 */ /* 0x000fe800078f20ff */
[----:B------:R-:W-:Y:S05]  /*59d0*/  LEA.HI.SX32 R3, R3, R127, 0x1c ;  /* 0x0000007f03037211 */ /* 0x000fea00078fe2ff */
[----:B------:R-:W-:Y:S05]  /*59e0*/  IMAD.SHL.U32 R2, R3, 0x8, RZ ;  /* 0x0000000803027824 */ /* 0x000fea00078e00ff */
[----:B------:R-:W-:Y:S11]  /*59f0*/  ISETP.GE.AND P1, PT, R2, c[0x0][0x1d4], PT ;  /* 0x0000750002007a0c */ /* 0x000ff60003f26270 */
[----:B------:R-:W-:Y:S02]  /*5a00*/  @!UPT UIADD3 URZ, URZ, URZ, URZ ;  /* 0x0000003f3f3ff290 */ /* 0x000fe4000fffe03f */
[--C-:B------:R-:W-:Y:S02]  /*5a10*/  @!P1 SHF.R.S32.HI R12, RZ, 0x1f, R2.reuse ;  /* 0x0000001fff0c9819 */ /* 0x100fe40000011402 */
[----:B------:R-:W-:Y:S04]  /*5a20*/  @!P1 IADD3 R8, P2, P0, R88, R83, R2 ;  /* 0x0000005358089210 */ /* 0x000fe8000785e002 */
[----:B------:R-:W-:Y:S02]  /*5a30*/  @!P1 IADD3.X R12, R90, R82, R12, P2, P0 ;  /* 0x000000525a0c9210 */ /* 0x000fe400017e040c */
[C---:B------:R-:W-:Y:S04]  /*5a40*/  LEA R78, P0, R9.reuse, c[0x0][0x1c8], 0x1 ;  /* 0x00007200094e7a11 */ /* 0x040fe800078008ff */
[----:B------:R-:W-:Y:S01]  /*5a50*/  LEA.HI.X R79, R9, c[0x0][0x1cc], R13, 0x1, P0 ;  /* 0x00007300094f7a11 */ /* 0x000fe200000f0c0d */
[----:B------:R-:W-:Y:S01]  /*5a60*/  IMAD.MOV.U32 R9, RZ, RZ, R4 ;  /* 0x000000ffff097224 */ /* 0x000fe200078e0004 */
[C---:B------:R-:W-:Y:S04]  /*5a70*/  @!P1 LEA R76, P0, R8.reuse, c[0x0][0x1c8], 0x1 ;  /* 0x00007200084c9a11 */ /* 0x040fe800078008ff */
[----:B------:R-:W-:Y:S02]  /*5a80*/  @!P1 LEA.HI.X R77, R8, c[0x0][0x1cc], R12, 0x1, P0 ;  /* 0x00007300084d9a11 */ /* 0x000fe400000f0c0c */
[----:B------:R-:W-:Y:S02]  /*5a90*/  SHF.R.S32.HI R8, RZ, 0x1f, R3 ;  /* 0x0000001fff087819 */ /* 0x000fe40000011403 */
[----:B------:R-:W-:Y:S02]  /*5aa0*/  ISETP.GE.AND P0, PT, R24, c[0x0][0x27c], PT ;  /* 0x00009f0018007a0c */ /* 0x000fe40003f06270 */
[----:B------:R-:W-:Y:S02]  /*5ab0*/  LEA.HI R3, R8, R3, RZ, 0x3 ;  /* 0x0000000308037211 */ /* 0x000fe400078f18ff */
[----:B------:R-:W-:Y:S03]  /*5ac0*/  LOP3.LUT R8, R91, 0x38, R2, 0xf8, !PT ;  /* 0x000000385b087812 */ /* 0x000fe600078ef802 */
[----:B------:R-:W-:Y:S01]  /*5ad0*/  IMAD.SHL.U32 R2, R3, 0x200, RZ ;  /* 0x0000020003027824 */ /* 0x000fe200078e00ff */
[----:B------:R-:W-:Y:S01]  /*5ae0*/  LOP3.LUT R3, R8, R36, RZ, 0x3c, !PT ;  /* 0x0000002408037212 */ /* 0x000fe200078e3cff */
[----:B------:R-:W-:Y:S03]  /*5af0*/  IMAD.MOV.U32 R8, RZ, RZ, R5 ;  /* 0x000000ffff087224 */ /* 0x000fe600078e0005 */
[----:B------:R-:W-:Y:S02]  /*5b00*/  LOP3.LUT R2, R2, 0x7ffff000, RZ, 0xc0, !PT ;  /* 0x7ffff00002027812 */ /* 0x000fe400078ec0ff */
[----:B------:R-:W-:Y:S02]  /*5b10*/  @!P0 SHF.R.U64 R46, R40, 0x10, R41 ;  /* 0x00000010282e8819 */ /* 0x000fe40000001229 */
[----:B------:R-:W-:Y:S01]  /*5b20*/  IADD3 R2, R3, R2, R37 ;  /* 0x0000000203027210 */ /* 0x000fe20007ffe025 */
[----:B------:R-:W-:Y:S01]  /*5b30*/  IMAD.IADD R3, R130, 0x1, R70 ;  /* 0x0000000182037824 */ /* 0x000fe200078e0246 */
[----:B------:R-:W-:Y:S02]  /*5b40*/  @!P0 PRMT R45, R45, 0x5410, R46 ;  /* 0x000054102d2d8816 */ /* 0x000fe4000000002e */
[----:B------:R-:W-:Y:S01]  /*5b50*/  @!P0 SHF.R.U64 R40, R42, 0x10, R43 ;  /* 0x000000102a288819 */ /* 0x000fe2000000122b */
[----:B------:R-:W-:Y:S01]  /*5b60*/  IMAD.IADD R2, R70, 0x1, R2 ;  /* 0x0000000146027824 */ /* 0x000fe200078e0202 */
[----:B------:R-:W-:Y:S01]  /*5b70*/  @!P0 SHF.R.U32.HI R44, RZ, 0x10, R41 ;  /* 0x00000010ff2c8819 */ /* 0x000fe20000011629 */
[----:B------:R-:W-:Y:S01]  /*5b80*/  IMAD.SHL.U32 R3, R3, 0x2, RZ ;  /* 0x0000000203037824 */ /* 0x000fe200078e00ff */
[--C-:B------:R-:W-:Y:S01]  /*5b90*/  @!P0 SHF.R.U32.HI R27, RZ, 0x10, R43.reuse ;  /* 0x00000010ff1b8819 */ /* 0x100fe2000001162b */
[----:B------:R-:W-:Y:S01]  /*5ba0*/  IMAD.SHL.U32 R2, R2, 0x2, RZ ;  /* 0x0000000202027824 */ /* 0x000fe200078e00ff */
[----:B------:R-:W-:Y:S01]  /*5bb0*/  @!P0 PRMT R44, R47, 0x5410, R44 ;  /* 0x000054102f2c8816 */ /* 0x000fe2000000002c */
[----:B------:R-:W-:Y:S01]  /*5bc0*/  IMAD.MOV.U32 R41, RZ, RZ, R43 ;  /* 0x000000ffff297224 */ /* 0x000fe200078e002b */
[----:B------:R1:W2:Y:S01]  /*5bd0*/  LDS.128 R56, [R3+0xc100] ;  /* 0x00c1000003387984 */ /* 0x0002a20000000c00 */
[----:B------:R-:W-:Y:S02]  /*5be0*/  @!P0 PRMT R47, R39, 0x5410, R40 ;  /* 0x00005410272f8816 */ /* 0x000fe40000000028 */
[C---:B------:R-:W-:Y:S02]  /*5bf0*/  @!P0 LOP3.LUT R43, R44.reuse, 0xffff0000, RZ, 0xc0, !PT ;  /* 0xffff00002c2b8812 */ /* 0x040fe400078ec0ff */
[----:B------:R-:W-:Y:S01]  /*5c00*/  @!P0 PRMT R51, R41, 0x5410, R27 ;  /* 0x0000541029338816 */ /* 0x000fe2000000001b */
[----:B------:R-:W-:Y:S01]  /*5c10*/  @!P0 IMAD.U32 R41, R44, 0x10000, RZ ;  /* 0x000100002c298824 */ /* 0x000fe200078e00ff */
[--C-:B------:R-:W-:Y:S01]  /*5c20*/  @!P0 SHF.R.U64 R26, R4, 0x10, R5.reuse ;  /* 0x00000010041a8819 */ /* 0x100fe20000001205 */
[----:B------:R-:W-:Y:S01]  /*5c30*/  IMAD.MOV.U32 R4, RZ, RZ, R6 ;  /* 0x000000ffff047224 */ /* 0x000fe200078e0006 */
[----:B------:R3:W4:Y:S01]  /*5c40*/  LDS.128 R12, [R2+0xc100] ;  /* 0x00c10000020c7984 */ /* 0x0007220000000c00 */
[----:B------:R-:W-:Y:S02]  /*5c50*/  @!P0 SHF.R.U32.HI R5, RZ, 0x10, R5 ;  /* 0x00000010ff058819 */ /* 0x000fe40000011605 */
[--C-:B------:R-:W-:Y:S02]  /*5c60*/  @!P0 SHF.R.U64 R6, R6, 0x10, R7.reuse ;  /* 0x0000001006068819 */ /* 0x100fe40000001207 */
[----:B------:R-:W-:Y:S02]  /*5c70*/  @!P0 PRMT R9, R9, 0x5410, R26 ;  /* 0x0000541009098816 */ /* 0x000fe4000000001a */
[----:B------:R-:W-:Y:S02]  /*5c80*/  @!P0 PRMT R26, R4, 0x5410, R6 ;  /* 0x00005410041a8816 */ /* 0x000fe40000000006 */
[----:B------:R-:W-:Y:S01]  /*5c90*/  @!P0 SHF.L.U32 R6, R45, 0x10, RZ ;  /* 0x000000102d068819 */ /* 0x000fe200000006ff */
[----:B------:R-:W-:Y:S02]  /*5ca0*/  @!P0 IMAD.U32 R4, R9, 0x10000, RZ ;  /* 0x0001000009048824 */ /* 0x000fe400078e00ff */
[--C-:B-1----:R-:W-:Y:S01]  /*5cb0*/  IMAD.MOV.U32 R3, RZ, RZ, R7.reuse ;  /* 0x000000ffff037224 */ /* 0x102fe200078e0007 */
[----:B---3--:R-:W-:Y:S02]  /*5cc0*/  @!P0 SHF.R.U32.HI R2, RZ, 0x10, R7 ;  /* 0x00000010ff028819 */ /* 0x008fe40000011607 */
[----:B------:R-:W-:Y:S02]  /*5cd0*/  @!P0 PRMT R7, R8, 0x5410, R5 ;  /* 0x0000541008078816 */ /* 0x000fe40000000005 */
[----:B------:R-:W-:Y:S03]  /*5ce0*/  @!P0 PRMT R27, R3, 0x5410, R2 ;  /* 0x00005410031b8816 */ /* 0x000fe60000000002 */
[C---:B------:R-:W-:Y:S01]  /*5cf0*/  @!P0 IMAD.U32 R5, R7.reuse, 0x10000, RZ ;  /* 0x0001000007058824 */ /* 0x040fe200078e00ff */
[----:B------:R-:W-:Y:S01]  /*5d00*/  @!P0 LOP3.LUT R7, R7, 0xffff0000, RZ, 0xc0, !PT ;  /* 0xffff000007078812 */ /* 0x000fe200078ec0ff */
[----:B--2---:R-:W-:Y:S01]  /*5d10*/  @!P0 IMAD.U32 R8, R56, 0x10000, RZ ;  /* 0x0001000038088824 */ /* 0x004fe200078e00ff */
[C---:B------:R-:W-:Y:S01]  /*5d20*/  @!P0 SHF.L.U32 R42, R57.reuse, 0x10, RZ ;  /* 0x00000010392a8819 */ /* 0x040fe200000006ff */
[C---:B------:R-:W-:Y:S01]  /*5d30*/  @!P0 IMAD.U32 R46, R58.reuse, 0x10000, RZ ;  /* 0x000100003a2e8824 */ /* 0x040fe200078e00ff */
[----:B------:R-:W-:Y:S01]  /*5d40*/  @!P0 LOP3.LUT R44, R57, 0xffff0000, RZ, 0xc0, !PT ;  /* 0xffff0000392c8812 */ /* 0x000fe200078ec0ff */
[C---:B------:R-:W-:Y:S01]  /*5d50*/  @!P0 IMAD.U32 R50, R59.reuse, 0x10000, RZ ;  /* 0x000100003b328824 */ /* 0x040fe200078e00ff */
[----:B------:R-:W-:Y:S02]  /*5d60*/  @!P0 LOP3.LUT R48, R58, 0xffff0000, RZ, 0xc0, !PT ;  /* 0xffff00003a308812 */ /* 0x000fe400078ec0ff */
[----:B------:R-:W-:Y:S01]  /*5d70*/  @!P0 LOP3.LUT R52, R59, 0xffff0000, RZ, 0xc0, !PT ;  /* 0xffff00003b348812 */ /* 0x000fe200078ec0ff */
[----:B----4-:R-:W-:Y:S02]  /*5d80*/  @!P0 IMAD.U32 R2, R12, 0x10000, RZ ;  /* 0x000100000c028824 */ /* 0x010fe400078e00ff */
[----:B------:R-:W-:Y:S02]  /*5d90*/  @!P0 IMAD.U32 R3, R13, 0x10000, RZ ;  /* 0x000100000d038824 */ /* 0x000fe400078e00ff */
[C---:B------:R-:W-:Y:S02]  /*5da0*/  @!P0 FMUL.FTZ R39, R2.reuse, R6 ;  /* 0x0000000602278220 */ /* 0x040fe40000410000 */
[-C--:B------:R-:W-:Y:S02]  /*5db0*/  @!P0 FMUL.FTZ R2, R2, R4.reuse ;  /* 0x0000000402028220 */ /* 0x080fe40000410000 */
[----:B------:R-:W-:Y:S02]  /*5dc0*/  @!P0 FMUL.FTZ R40, R3, R41 ;  /* 0x0000002903288220 */ /* 0x000fe40000410000 */
[----:B------:R-:W-:Y:S01]  /*5dd0*/  @!P0 FFMA.FTZ R84, R8, R4, -R39 ;  /* 0x0000000408548223 */ /* 0x000fe20000010827 */
[----:B------:R-:W-:Y:S01]  /*5de0*/  @!P0 LOP3.LUT R39, R45, 0xffff0000, RZ, 0xc0, !PT ;  /* 0xffff00002d278812 */ /* 0x000fe200078ec0ff */
[----:B------:R-:W-:Y:S01]  /*5df0*/  @!P0 FFMA.FTZ R2, R6, R8, R2 ;  /* 0x0000000806028223 */ /* 0x000fe20000010002 */
[----:B------:R-:W-:Y:S01]  /*5e00*/  @!P0 LOP3.LUT R6, R12, 0xffff0000, RZ, 0xc0, !PT ;  /* 0xffff00000c068812 */ /* 0x000fe200078ec0ff */
[-C--:B------:R-:W-:Y:S01]  /*5e10*/  @!P0 FMUL.FTZ R4, R3, R5.reuse ;  /* 0x0000000503048220 */ /* 0x080fe20000410000 */
[----:B------:R-:W-:Y:S01]  /*5e20*/  @!P0 LOP3.LUT R3, R13, 0xffff0000, RZ, 0xc0, !PT ;  /* 0xffff00000d038812 */ /* 0x000fe200078ec0ff */
[----:B------:R-:W-:Y:S01]  /*5e30*/  @!P0 FFMA.FTZ R81, R42, R5, -R40 ;  /* 0x000000052a518223 */ /* 0x000fe20000010828 */
[----:B------:R-:W-:Y:S01]  /*5e40*/  @!P0 LOP3.LUT R40, R56, 0xffff0000, RZ, 0xc0, !PT ;  /* 0xffff000038288812 */ /* 0x000fe200078ec0ff */
[----:B------:R-:W-:Y:S01]  /*5e50*/  @!P0 FMUL.FTZ R45, R6, R39 ;  /* 0x00000027062d8220 */ /* 0x000fe20000410000 */
[----:B------:R-:W-:Y:S01]  /*5e60*/  @!P0 LOP3.LUT R8, R9, 0xffff0000, RZ, 0xc0, !PT ;  /* 0xffff000009088812 */ /* 0x000fe200078ec0ff */
[C---:B------:R-:W-:Y:S02]  /*5e70*/  @!P0 FMUL.FTZ R9, R3.reuse, R43 ;  /* 0x0000002b03098220 */ /* 0x040fe40000410000 */
[-C--:B------:R-:W-:Y:S02]  /*5e80*/  @!P0 FMUL.FTZ R5, R3, R7.reuse ;  /* 0x0000000703058220 */ /* 0x080fe40000410000 */
[----:B------:R-:W-:Y:S01]  /*5e90*/  @!P0 FFMA.FTZ R80, R44, R7, -R9 ;  /* 0x000000072c508223 */ /* 0x000fe20000010809 */
[----:B------:R-:W-:Y:S01]  /*5ea0*/  @!P0 LOP3.LUT R7, R14, 0xffff0000, RZ, 0xc0, !PT ;  /* 0xffff00000e078812 */ /* 0x000fe200078ec0ff */
[-C--:B------:R-:W-:Y:S01]  /*5eb0*/  @!P0 FFMA.FTZ R75, R40, R8.reuse, -R45 ;  /* 0x00000008284b8223 */ /* 0x080fe2000001082d */
[----:B------:R-:W-:Y:S01]  /*5ec0*/  @!P0 LOP3.LUT R9, R26, 0xffff0000, RZ, 0xc0, !PT ;  /* 0xffff00001a098812 */ /* 0x000fe200078ec0ff */
[C---:B------:R-:W-:Y:S01]  /*5ed0*/  @!P0 IMAD.U32 R45, R47.reuse, 0x10000, RZ ;  /* 0x000100002f2d8824 */ /* 0x040fe200078e00ff */
[----:B------:R-:W-:Y:S01]  /*5ee0*/  @!P0 LOP3.LUT R47, R47, 0xffff0000, RZ, 0xc0, !PT ;  /* 0xffff00002f2f8812 */ /* 0x000fe200078ec0ff */
[----:B------:R-:W-:Y:S02]  /*5ef0*/  @!P0 FMUL.FTZ R3, R6, R8 ;  /* 0x0000000806038220 */ /* 0x000fe40000410000 */
[----:B------:R-:W-:Y:S02]  /*5f00*/  @!P0 IMAD.U32 R6, R14, 0x10000, RZ ;  /* 0x000100000e068824 */ /* 0x000fe400078e00ff */
[----:B------:R-:W-:Y:S02]  /*5f10*/  @!P0 IMAD.U32 R8, R26, 0x10000, RZ ;  /* 0x000100001a088824 */ /* 0x000fe400078e00ff */
[C---:B------:R-:W-:Y:S02]  /*5f20*/  @!P0 FMUL.FTZ R26, R6.reuse, R45 ;  /* 0x0000002d061a8220 */ /* 0x040fe40000410000 */
[----:B------:R-:W-:Y:S02]  /*5f30*/  @!P0 FMUL.FTZ R49, R7, R47 ;  /* 0x0000002f07318220 */ /* 0x000fe40000410000 */
[-C--:B------:R-:W-:Y:S02]  /*5f40*/  @!P0 FMUL.FTZ R6, R6, R8.reuse ;  /* 0x0000000806068220 */ /* 0x080fe40000410000 */
[----:B------:R-:W-:Y:S01]  /*5f50*/  @!P0 FFMA.FTZ R74, R46, R8, -R26 ;  /* 0x000000082e4a8223 */ /* 0x000fe2000001081a */
[----:B------:R-:W-:Y:S01]  /*5f60*/  @!P0 SHF.L.U32 R8, R15, 0x10, RZ ;  /* 0x000000100f088819 */ /* 0x000fe200000006ff */
[-C--:B------:R-:W-:Y:S02]  /*5f70*/  @!P0 FMUL.FTZ R7, R7, R9.reuse ;  /* 0x0000000907078220 */ /* 0x080fe40000410000 */
[----:B------:R-:W-:Y:S01]  /*5f80*/  @!P0 FFMA.FTZ R73, R48, R9, -R49 ;  /* 0x0000000930498223 */ /* 0x000fe20000010831 */
[----:B------:R-:W-:Y:S01]  /*5f90*/  @!P0 LOP3.LUT R9, R15, 0xffff0000, RZ, 0xc0, !PT ;  /* 0xffff00000f098812 */ /* 0x000fe200078ec0ff */
[C---:B------:R-:W-:Y:S01]  /*5fa0*/  @!P0 IMAD.U32 R49, R51.reuse, 0x10000, RZ ;  /* 0x0001000033318824 */ /* 0x040fe200078e00ff */
[----:B------:R-:W-:Y:S01]  /*5fb0*/  @!P0 LOP3.LUT R51, R51, 0xffff0000, RZ, 0xc0, !PT ;  /* 0xffff000033338812 */ /* 0x000fe200078ec0ff */
[C---:B------:R-:W-:Y:S01]  /*5fc0*/  @!P0 IMAD.U32 R26, R27.reuse, 0x10000, RZ ;  /* 0x000100001b1a8824 */ /* 0x040fe200078e00ff */
[----:B------:R-:W-:Y:S01]  /*5fd0*/  @!P0 LOP3.LUT R27, R27, 0xffff0000, RZ, 0xc0, !PT ;  /* 0xffff00001b1b8812 */ /* 0x000fe200078ec0ff */
[----:B------:R-:W-:Y:S01]  /*5fe0*/  @!P0 FFMA.FTZ R3, R39, R40, R3 ;  /* 0x0000002827038223 */ /* 0x000fe20000010003 */
[----:B------:R-:W-:Y:S01]  /*5ff0*/  @!P0 F2FP.BF16.PACK_AB R40, R80, R81 ;  /* 0x000000515028823e */ /* 0x000fe200000010ff */
[----:B------:R-:W-:Y:S01]  /*6000*/  @!P0 FMUL.FTZ R71, R8, R49 ;  /* 0x0000003108478220 */ /* 0x000fe20000410000 */
[----:B------:R-:W-:Y:S01]  /*6010*/  @!P0 F2FP.BF16.PACK_AB R39, R75, R84 ;  /* 0x000000544b27823e */ /* 0x000fe200000010ff */
        /* <DEDUP_REMOVED lines=20> */
[----:B------:R-:W-:Y:S02]  /*6160*/  @!P0 IMAD.MOV.U32 R58, RZ, RZ, R27 ;  /* 0x000000ffff3a8224 */ /* 0x000fe400078e001b */
[----:B------:R-:W-:Y:S02]  /*6170*/  @!P0 IMAD.MOV.U32 R12, RZ, RZ, R2 ;  /* 0x000000ffff0c8224 */ /* 0x000fe400078e0002 */
[----:B------:R-:W-:Y:S01]  /*6180*/  @!P0 IMAD.MOV.U32 R13, RZ, RZ, R4 ;  /* 0x000000ffff0d8224 */ /* 0x000fe200078e0004 */
[----:B------:R1:W-:Y:S01]  /*6190*/  STG.E.128 [R78.64], R56 ;  /* 0x000000384e007986 */ /* 0x0003e2000c101d0e */
[----:B------:R-:W-:Y:S02]  /*61a0*/  @!P0 IMAD.MOV.U32 R14, RZ, RZ, R6 ;  /* 0x000000ffff0e8224 */ /* 0x000fe400078e0006 */
[----:B------:R-:W-:Y:S05]  /*61b0*/  @!P0 IMAD.MOV.U32 R15, RZ, RZ, R8 ;  /* 0x000000ffff0f8224 */ /* 0x000fea00078e0008 */
[----:B------:R1:W-:Y:S02]  /*61c0*/  @!P1 STG.E.128 [R76.64], R12 ;  /* 0x0000000c4c009986 */ /* 0x0003e4000c101d0e */
.L_x_1846:
[----:B------:R-:W-:Y:S05]  /*61d0*/  BSYNC B0 ;  /* 0x0000000000007941 */ /* 0x000fea0003800000 */
.L_x_1845:
[----:B------:R-:W-:Y:S01]  /*61e0*/  ISETP.GE.AND P0, PT, R29, c[0x0][0x1d4], PT ;  /* 0x000075001d007a0c */ /* 0x000fe20003f06270 */
[----:B------:R-:W-:Y:S01]  /*61f0*/  @!UPT UIADD3 URZ, URZ, URZ, URZ ;  /* 0x0000003f3f3ff290 */ /* 0x000fe2000fffe03f */
[----:B------:R-:W-:Y:S11]  /*6200*/  BSSY B0, `(.L_x_1847) ;  /* 0x0000082000007945 */ /* 0x000ff60003800000 */
[----:B------:R-:W-:-:S05]  /*6210*/  @P0 BRA `(.L_x_1848) ;  /* 0x0000080000000947 */ /* 0x000fca0003800000 */
[----:B------:R-:W-:Y:S02]  /*6220*/  SEL R2, R137, R136, !P6 ;  /* 0x0000008889027207 */ /* 0x000fe40007000000 */
[-C--:B------:R-:W-:Y:S02]  /*6230*/  IADD3 R5, P1, P0, R88, R83.reuse, R114 ;  /* 0x0000005358057210 */ /* 0x080fe4000783e072 */
[----:B------:R-:W-:Y:S02]  /*6240*/  SHF.R.S32.HI R3, RZ, 0x1f, R2 ;  /* 0x0000001fff037819 */ /* 0x000fe40000011402 */
[----:B------:R-:W-:Y:S02]  /*6250*/  IADD3.X R7, R90, R82, R119, P1, P0 ;  /* 0x000000525a077210 */ /* 0x000fe40000fe0477 */
[----:B------:R-:W-:Y:S04]  /*6260*/  LEA.HI R3, R3, R2, RZ, 0x4 ;  /* 0x0000000203037211 */ /* 0x000fe800078f20ff */
[----:B------:R-:W-:Y:S05]  /*6270*/  LEA.HI.SX32 R3, R3, R124, 0x1c ;  /* 0x0000007c03037211 */ /* 0x000fea00078fe2ff */
[----:B------:R-:W-:Y:S05]  /*6280*/  IMAD.SHL.U32 R2, R3, 0x8, RZ ;  /* 0x0000000803027824 */ /* 0x000fea00078e00ff */
[----:B------:R-:W-:Y:S11]  /*6290*/  ISETP.GE.AND P1, PT, R2, c[0x0][0x1d4], PT ;  /* 0x0000750002007a0c */ /* 0x000ff60003f26270 */
[----:B------:R-:W-:Y:S02]  /*62a0*/  @!UPT UIADD3 URZ, URZ, URZ, URZ ;  /* 0x0000003f3f3ff290 */ /* 0x000fe4000fffe03f */
[--C-:B------:R-:W-:Y:S02]  /*62b0*/  @!P1 IADD3 R4, P2, P0, R88, R83, R2.reuse ;  /* 0x0000005358049210 */ /* 0x100fe4000785e002 */
[----:B------:R-:W-:Y:S04]  /*62c0*/  @!P1 SHF.R.S32.HI R6, RZ, 0x1f, R2 ;  /* 0x0000001fff069819 */ /* 0x000fe80000011402 */
[----:B------:R-:W-:Y:S02]  /*62d0*/  @!P1 IADD3.X R6, R90, R82, R6, P2, P0 ;  /* 0x000000525a069210 */ /* 0x000fe400017e0406 */
[C---:B------:R-:W-:Y:S04]  /*62e0*/  LEA R72, P0, R5.reuse, c[0x0][0x1c8], 0x1 ;  /* 0x0000720005487a11 */ /* 0x040fe800078008ff */
[----:B------:R-:W-:Y:S02]  /*62f0*/  LEA.HI.X R73, R5, c[0x0][0x1cc], R7, 0x1, P0 ;  /* 0x0000730005497a11 */ /* 0x000fe400000f0c07 */
[C---:B-1----:R-:W-:Y:S04]  /*6300*/  @!P1 LEA R58, P0, R4.reuse, c[0x0][0x1c8], 0x1 ;  /* 0x00007200043a9a11 */ /* 0x042fe800078008ff */
[----:B------:R-:W-:Y:S02]  /*6310*/  @!P1 LEA.HI.X R59, R4, c[0x0][0x1cc], R6, 0x1, P0 ;  /* 0x00007300043b9a11 */ /* 0x000fe400000f0c06 */
[----:B------:R-:W-:Y:S02]  /*6320*/  SHF.R.S32.HI R4, RZ, 0x1f, R3 ;  /* 0x0000001fff047819 */ /* 0x000fe40000011403 */
[----:B------:R-:W-:Y:S02]  /*6330*/  ISETP.GE.AND P0, PT, R29, c[0x0][0x27c], PT ;  /* 0x00009f001d007a0c */ /* 0x000fe40003f06270 */
[----:B------:R-:W-:Y:S02]  /*6340*/  LEA.HI R3, R4, R3, RZ, 0x3 ;  /* 0x0000000304037211 */ /* 0x000fe400078f18ff */
[----:B------:R-:W-:Y:S03]  /*6350*/  LOP3.LUT R4, R91, 0x38, R2, 0xf8, !PT ;  /* 0x000000385b047812 */ /* 0x000fe600078ef802 */
[----:B------:R-:W-:Y:S01]  /*6360*/  IMAD.SHL.U32 R2, R3, 0x200, RZ ;  /* 0x0000020003027824 */ /* 0x000fe200078e00ff */
[----:B------:R-:W-:Y:S04]  /*6370*/  LOP3.LUT R3, R4, R36, RZ, 0x3c, !PT ;  /* 0x0000002404037212 */ /* 0x000fe800078e3cff */
[----:B------:R-:W-:Y:S02]  /*6380*/  LOP3.LUT R2, R2, 0x7ffff000, RZ, 0xc0, !PT ;  /* 0x7ffff00002027812 */ /* 0x000fe400078ec0ff */
[----:B------:R-:W-:Y:S02]  /*6390*/  @!P0 SHF.R.U64 R4, R18, 0x10, R19 ;  /* 0x0000001012048819 */ /* 0x000fe40000001213 */
[----:B------:R-:W-:Y:S01]  /*63a0*/  IADD3 R2, R3, R2, R37 ;  /* 0x0000000203027210 */ /* 0x000fe20007ffe025 */
[----:B------:R-:W-:Y:S01]  /*63b0*/  IMAD.IADD R3, R129, 0x1, R70 ;  /* 0x0000000181037824 */ /* 0x000fe200078e0246 */
[----:B------:R-:W-:Y:S02]  /*63c0*/  @!P0 PRMT R8, R32, 0x5432, R4 ;  /* 0x0000543220088816 */ /* 0x000fe40000000004 */
[----:B------:R-:W-:Y:S01]  /*63d0*/  @!P0 SHF.R.U32.HI R6, RZ, 0x10, R17 ;  /* 0x00000010ff068819 */ /* 0x000fe20000011611 */
[----:B------:R-:W-:Y:S01]  /*63e0*/  IMAD.IADD R2, R70, 0x1, R2 ;  /* 0x0000000146027824 */ /* 0x000fe200078e0202 */
[--C-:B------:R-:W-:Y:S01]  /*63f0*/  @!P0 SHF.R.U64 R5, R60, 0x10, R61.reuse ;  /* 0x000000103c058819 */ /* 0x100fe2000000123d */
[----:B------:R-:W-:Y:S01]  /*6400*/  IMAD.SHL.U32 R3, R3, 0x2, RZ ;  /* 0x0000000203037824 */ /* 0x000fe200078e00ff */
[----:B------:R-:W-:Y:S01]  /*6410*/  @!P0 SHF.R.U32.HI R27, RZ, 0x10, R61 ;  /* 0x00000010ff1b8819 */ /* 0x000fe2000001163d */
[----:B------:R-:W-:Y:S01]  /*6420*/  IMAD.SHL.U32 R2, R2, 0x2, RZ ;  /* 0x0000000202027824 */ /* 0x000fe200078e00ff */
[C---:B------:R-:W-:Y:S02]  /*6430*/  @!P0 PRMT R5, R54.reuse, 0x5410, R5 ;  /* 0x0000541036058816 */ /* 0x040fe40000000005 */
[----:B------:R1:W2:Y:S01]  /*6440*/  LDS.128 R48, [R3+0xc100] ;  /* 0x00c1000003307984 */ /* 0x0002a20000000c00 */
[----:B------:R-:W-:Y:S02]  /*6450*/  @!P0 PRMT R27, R54, 0x5432, R27 ;  /* 0x00005432361b8816 */ /* 0x000fe4000000001b */
[C---:B------:R-:W-:Y:S01]  /*6460*/  @!P0 IMAD.U32 R9, R5.reuse, 0x10000, RZ ;  /* 0x0001000005098824 */ /* 0x040fe200078e00ff */
[----:B------:R-:W-:Y:S02]  /*6470*/  @!P0 LOP3.LUT R18, R5, 0xffff0000, RZ, 0xc0, !PT ;  /* 0xffff000005128812 */ /* 0x000fe400078ec0ff */
[----:B------:R-:W-:Y:S02]  /*6480*/  @!P0 PRMT R6, R31, 0x5410, R6 ;  /* 0x000054101f068816 */ /* 0x000fe40000000006 */
[----:B------:R3:W4:Y:S01]  /*6490*/  LDS.128 R12, [R2+0xc100] ;  /* 0x00c10000020c7984 */ /* 0x0007220000000c00 */
[--C-:B------:R-:W-:Y:S02]  /*64a0*/  @!P0 SHF.R.U64 R41, R62, 0x10, R63.reuse ;  /* 0x000000103e298819 */ /* 0x100fe4000000123f */
[----:B------:R-:W-:Y:S02]  /*64b0*/  @!P0 SHF.R.U32.HI R45, RZ, 0x10, R63 ;  /* 0x00000010ff2d8819 */ /* 0x000fe4000001163f */
[C---:B------:R-:W-:Y:S02]  /*64c0*/  @!P0 PRMT R41, R55.reuse, 0x5410, R41 ;  /* 0x0000541037298816 */ /* 0x040fe40000000029 */
[----:B------:R-:W-:Y:S03]  /*64d0*/  @!P0 PRMT R45, R55, 0x5432, R45 ;  /* 0x00005432372d8816 */ /* 0x000fe6000000002d */
[C---:B------:R-:W-:Y:S01]  /*64e0*/  @!P0 IMAD.U32 R39, R41.reuse, 0x10000, RZ ;  /* 0x0001000029278824 */ /* 0x040fe200078e00ff */
[----:B------:R-:W-:Y:S02]  /*64f0*/  @!P0 LOP3.LUT R41, R41, 0xffff0000, RZ, 0xc0, !PT ;  /* 0xffff000029298812 */ /* 0x000fe400078ec0ff */
[----:B-1----:R-:W-:Y:S02]  /*6500*/  @!P0 SHF.R.U32.HI R3, RZ, 0x10, R19 ;  /* 0x00000010ff038819 */ /* 0x002fe40000011613 */
[----:B---3--:R-:W-:Y:S02]  /*6510*/  @!P0 SHF.R.U64 R2, R16, 0x10, R17 ;  /* 0x0000001010028819 */ /* 0x008fe40000001211 */
[----:B------:R-:W-:Y:S02]  /*6520*/  @!P0 PRMT R16, R32, 0x5410, R3 ;  /* 0x0000541020108816 */ /* 0x000fe40000000003 */
[----:B------:R-:W-:Y:S02]  /*6530*/  @!P0 PRMT R2, R31, 0x5432, R2 ;  /* 0x000054321f028816 */ /* 0x000fe40000000002 */
[----:B------:R-:W-:Y:S02]  /*6540*/  @!P0 LOP3.LUT R31, R27, 0xffff0000, RZ, 0xc0, !PT ;  /* 0xffff00001b1f8812 */ /* 0x000fe400078ec0ff */
[C---:B------:R-:W-:Y:S01]  /*6550*/  @!P0 LOP3.LUT R5, R2.reuse, 0xffff0000, RZ, 0xc0, !PT ;  /* 0xffff000002058812 */ /* 0x040fe200078ec0ff */
[----:B------:R-:W-:Y:S02]  /*6560*/  @!P0 IMAD.U32 R7, R2, 0x10000, RZ ;  /* 0x0001000002078824 */ /* 0x000fe400078e00ff */
[C---:B--2---:R-:W-:Y:S01]  /*6570*/  @!P0 IMAD.U32 R17, R48.reuse, 0x10000, RZ ;  /* 0x0001000030118824 */ /* 0x044fe200078e00ff */
[----:B------:R-:W-:Y:S01]  /*6580*/  @!P0 LOP3.LUT R19, R48, 0xffff0000, RZ, 0xc0, !PT ;  /* 0xffff000030138812 */ /* 0x000fe200078ec0ff */
[C---:B------:R-:W-:Y:S01]  /*6590*/  @!P0 IMAD.U32 R40, R50.reuse, 0x10000, RZ ;  /* 0x0001000032288824 */ /* 0x040fe200078e00ff */
[----:B------:R-:W-:Y:S01]  /*65a0*/  @!P0 LOP3.LUT R32, R49, 0xffff0000, RZ, 0xc0, !PT ;  /* 0xffff000031208812 */ /* 0x000fe200078ec0ff */
[C---:B------:R-:W-:Y:S01]  /*65b0*/  @!P0 IMAD.U32 R44, R51.reuse, 0x10000, RZ ;  /* 0x00010000332c8824 */ /* 0x040fe200078e00ff */
[----:B------:R-:W-:Y:S01]  /*65c0*/  @!P0 LOP3.LUT R42, R50, 0xffff0000, RZ, 0xc0, !PT ;  /* 0xffff0000322a8812 */ /* 0x000fe200078ec0ff */
[C---:B----4-:R-:W-:Y:S01]  /*65d0*/  @!P0 IMAD.U32 R4, R12.reuse, 0x10000, RZ ;  /* 0x000100000c048824 */ /* 0x050fe200078e00ff */
[----:B------:R-:W-:Y:S02]  /*65e0*/  @!P0 LOP3.LUT R3, R12, 0xffff0000, RZ, 0xc0, !PT ;  /* 0xffff00000c038812 */ /* 0x000fe400078ec0ff */
[----:B------:R-:W-:Y:S01]  /*65f0*/  @!P0 LOP3.LUT R46, R51, 0xffff0000, RZ, 0xc0, !PT ;  /* 0xffff0000332e8812 */ /* 0x000fe200078ec0ff */
[C---:B------:R-:W-:Y:S02]  /*6600*/  @!P0 FMUL.FTZ R26, R4.reuse, R9 ;  /* 0x00000009041a8220 */ /* 0x040fe40000410000 */
[----:B------:R-:W-:Y:S02]  /*6610*/  @!P0 FMUL.FTZ R2, R4, R7 ;  /* 0x0000000704028220 */ /* 0x000fe40000410000 */
[C---:B------:R-:W-:Y:S02]  /*6620*/  @!P0 FMUL.FTZ R4, R3.reuse, R18 ;  /* 0x0000001203048220 */ /* 0x040fe40000410000 */
[-C--:B------:R-:W-:Y:S02]  /*6630*/  @!P0 FMUL.FTZ R3, R3, R5.reuse ;  /* 0x0000000503038220 */ /* 0x080fe40000410000 */
[----:B------:R-:W-:Y:S01]  /*6640*/  @!P0 FFMA.FTZ R60, R19, R5, -R4 ;  /* 0x00000005133c8223 */ /* 0x000fe20000010804 */
[----:B------:R-:W-:Y:S01]  /*6650*/  @!P0 LOP3.LUT R5, R13, 0xffff0000, RZ, 0xc0, !PT ;  /* 0xffff00000d058812 */ /* 0x000fe200078ec0ff */
[----:B------:R-:W-:Y:S02]  /*6660*/  @!P0 FFMA.FTZ R61, R17, R7, -R26 ;  /* 0x00000007113d8223 */ /* 0x000fe4000001081a */
[----:B------:R-:W-:Y:S02]  /*6670*/  @!P0 IMAD.U32 R26, R27, 0x10000, RZ ;  /* 0x000100001b1a8824 */ /* 0x000fe400078e00ff */
[----:B------:R-:W-:Y:S02]  /*6680*/  @!P0 IMAD.U32 R4, R13, 0x10000, RZ ;  /* 0x000100000d048824 */ /* 0x000fe400078e00ff */
[C---:B------:R-:W-:Y:S01]  /*6690*/  @!P0 IMAD.U32 R7, R6.reuse, 0x10000, RZ ;  /* 0x0001000006078824 */ /* 0x040fe200078e00ff */
[----:B------:R-:W-:Y:S01]  /*66a0*/  @!P0 LOP3.LUT R6, R6, 0xffff0000, RZ, 0xc0, !PT ;  /* 0xffff000006068812 */ /* 0x000fe200078ec0ff */
[----:B------:R-:W-:Y:S02]  /*66b0*/  @!P0 FFMA.FTZ R2, R9, R17, R2 ;  /* 0x0000001109028223 */ /* 0x000fe40000010002 */
[----:B------:R-:W-:Y:S02]  /*66c0*/  @!P0 IMAD.U32 R27, R49, 0x10000, RZ ;  /* 0x00010000311b8824 */ /* 0x000fe400078e00ff */
[C---:B------:R-:W-:Y:S02]  /*66d0*/  @!P0 FMUL.FTZ R9, R4.reuse, R26 ;  /* 0x0000001a04098220 */ /* 0x040fe40000410000 */
[----:B------:R-:W-:Y:S02]  /*66e0*/  @!P0 FMUL.FTZ R17, R5, R31 ;  /* 0x0000001f05118220 */ /* 0x000fe40000410000 */
[-C--:B------:R-:W-:Y:S02]  /*66f0*/  @!P0 FMUL.FTZ R4, R4, R7.reuse ;  /* 0x0000000704048220 */ /* 0x080fe40000410000 */
[----:B------:R-:W-:Y:S01]  /*6700*/  @!P0 FFMA.FTZ R57, R27, R7, -R9 ;  /* 0x000000071b398223 */ /* 0x000fe20000010809 */
[----:B------:R-:W-:Y:S01]  /*6710*/  @!P0 LOP3.LUT R7, R14, 0xffff0000, RZ, 0xc0, !PT ;  /* 0xffff00000e078812 */ /* 0x000fe200078ec0ff */
[-C--:B------:R-:W-:Y:S02]  /*6720*/  @!P0 FMUL.FTZ R5, R5, R6.reuse ;  /* 0x0000000605058220 */ /* 0x080fe40000410000 */
[----:B------:R-:W-:Y:S01]  /*6730*/  @!P0 FFMA.FTZ R56, R32, R6, -R17 ;  /* 0x0000000620388223 */ /* 0x000fe20000010811 */
[----:B------:R-:W-:Y:S01]  /*6740*/  @!P0 SHF.L.U32 R6, R14, 0x10, RZ ;  /* 0x000000100e068819 */ /* 0x000fe200000006ff */
[C---:B------:R-:W-:Y:S01]  /*6750*/  @!P0 IMAD.U32 R9, R8.reuse, 0x10000, RZ ;  /* 0x0001000008098824 */ /* 0x040fe200078e00ff */
[----:B------:R-:W-:Y:S01]  /*6760*/  @!P0 LOP3.LUT R8, R8, 0xffff0000, RZ, 0xc0, !PT ;  /* 0xffff000008088812 */ /* 0x000fe200078ec0ff */
[----:B------:R-:W-:Y:S02]  /*6770*/  @!P0 FMUL.FTZ R43, R7, R41 ;  /* 0x00000029072b8220 */ /* 0x000fe40000410000 */
[C---:B------:R-:W-:Y:S02]  /*6780*/  @!P0 FMUL.FTZ R17, R6.reuse, R39 ;  /* 0x0000002706118220 */ /* 0x040fe40000410000 */
[-C--:B------:R-:W-:Y:S02]  /*6790*/  @!P0 FMUL.FTZ R6, R6, R9.reuse ;  /* 0x0000000906068220 */ /* 0x080fe40000410000 */
        /* <DEDUP_REMOVED lines=9> */
[----:B------:R-:W-:Y:S02]  /*6830*/  @!P0 FMUL.FTZ R47, R8, R43 ;  /* 0x0000002b082f8220 */ /* 0x000fe40000410000 */
[----:B------:R-:W-:Y:S02]  /*6840*/  @!P0 FMUL.FTZ R52, R9, R45 ;  /* 0x0000002d09348220 */ /* 0x000fe40000410000 */
[----:B------:R-:W-:Y:S01]  /*6850*/  @!P0 FFMA.FTZ R3, R18, R19, R3 ;  /* 0x0000001312038223 */ /* 0x000fe20000010003 */
[----:B------:R-:W-:Y:S01]  /*6860*/  @!P0 F2FP.BF16.PACK_AB R18, R60, R61 ;  /* 0x0000003d3c12823e */ /* 0x000fe200000010ff */
[----:B------:R-:W-:Y:S01]  /*6870*/  @!P0 FFMA.FTZ R4, R26, R27, R4 ;  /* 0x0000001b1a048223 */ /* 0x000fe20000010004 */
[----:B------:R-:W-:Y:S01]  /*6880*/  @!P0 F2FP.BF16.PACK_AB R19, R56, R57 ;  /* 0x000000393813823e */ /* 0x000fe200000010ff */
[----:B------:R-:W-:Y:S01]  /*6890*/  @!P0 FFMA.FTZ R47, R44, R17, -R47 ;  /* 0x000000112c2f8223 */ /* 0x000fe2000001082f */
[----:B------:R-:W-:Y:S01]  /*68a0*/  @!P0 F2FP.BF16.PACK_AB R2, R3, R2 ;  /* 0x000000020302823e */ /* 0x000fe200000010ff */
[----:B------:R-:W-:Y:S01]  /*68b0*/  @!P0 FFMA.FTZ R52, R46, R16, -R52 ;  /* 0x000000102e348223 */ /* 0x000fe20000010834 */
[----:B------:R-:W-:Y:S01]  /*68c0*/  @!P0 MOV R49, R19 ;  /* 0x0000001300318202 */ /* 0x000fe20000000f00 */
[----:B------:R-:W-:Y:S02]  /*68d0*/  @!P0 FFMA.FTZ R5, R31, R32, R5 ;  /* 0x000000201f058223 */ /* 0x000fe40000010005 */
[----:B------:R-:W-:Y:S01]  /*68e0*/  @!P0 FMUL.FTZ R8, R8, R17 ;  /* 0x0000001108088220 */ /* 0x000fe20000410000 */
[----:B------:R-:W-:Y:S01]  /*68f0*/  @!P0 F2FP.BF16.PACK_AB R17, R54, R55 ;  /* 0x000000373611823e */ /* 0x000fe200000010ff */
        /* <DEDUP_REMOVED lines=18> */
.L_x_1848:
[----:B------:R-:W-:Y:S05]  /*6a20*/  BSYNC B0 ;  /* 0x0000000000007941 */ /* 0x000fea0003800000 */
.L_x_1847:
[----:B------:R-:W-:Y:S11]  /*6a30*/  ISETP.GE.AND P0, PT, R30, c[0x0][0x1d4], PT ;  /* 0x000075001e007a0c */ /* 0x000ff60003f06270 */
[----:B------:R-:W-:Y:S02]  /*6a40*/  @!UPT UIADD3 URZ, URZ, URZ, URZ ;  /* 0x0000003f3f3ff290 */ /* 0x000fe4000fffe03f */
[----:B------:R-:W-:-:S05]  /*6a50*/  @P0 BRA `(.L_x_1832) ;  /* 0x00000a0000000947 */ /* 0x000fca0003800000 */
[----:B------:R-:W-:Y:S02]  /*6a60*/  IADD3 R2, P1, P0, R88, R83, R104 ;  /* 0x0000005358027210 */ /* 0x000fe4000783e068 */
[----:B------:R-:W-:Y:S02]  /*6a70*/  ISETP.NE.AND P2, PT, R131, RZ, PT ;  /* 0x000000ff8300720c */ /* 0x000fe40003f45270 */
[----:B------:R-:W-:Y:S02]  /*6a80*/  IADD3.X R3, R90, R82, R118, P1, P0 ;  /* 0x000000525a037210 */ /* 0x000fe40000fe0476 */
[C---:B-1----:R-:W-:Y:S04]  /*6a90*/  LEA R56, P0, R2.reuse, c[0x0][0x1c8], 0x1 ;  /* 0x0000720002387a11 */ /* 0x042fe800078008ff */
[----:B------:R-:W-:Y:S02]  /*6aa0*/  LEA.HI.X R57, R2, c[0x0][0x1cc], R3, 0x1, P0 ;  /* 0x0000730002397a11 */ /* 0x000fe400000f0c03 */
[----:B------:R-:W-:Y:S02]  /*6ab0*/  SEL R2, R137, R136, !P2 ;  /* 0x0000008889027207 */ /* 0x000fe40005000000 */
[----:B------:R-:W-:Y:S02]  /*6ac0*/  ISETP.GE.AND P0, PT, R30, c[0x0][0x27c], PT ;  /* 0x00009f001e007a0c */ /* 0x000fe40003f06270 */
[----:B------:R-:W-:Y:S04]  /*6ad0*/  SHF.R.S32.HI R3, RZ, 0x1f, R2 ;  /* 0x0000001fff037819 */ /* 0x000fe80000011402 */
[----:B------:R-:W-:Y:S04]  /*6ae0*/  LEA.HI R2, R3, R2, RZ, 0x4 ;  /* 0x0000000203027211 */ /* 0x000fe800078f20ff */
[----:B------:R-:W-:Y:S03]  /*6af0*/  LEA.HI.SX32 R2, R2, R122, 0x1c ;  /* 0x0000007a02027211 */ /* 0x000fe600078fe2ff */
[--C-:B------:R-:W-:Y:S02]  /*6b00*/  @!P0 SHF.R.U64 R4, R22, 0x10, R23.reuse ;  /* 0x0000001016048819 */ /* 0x100fe40000001217 */
[----:B------:R-:W-:Y:S01]  /*6b10*/  IMAD.SHL.U32 R41, R2, 0x8, RZ ;  /* 0x0000000802297824 */ /* 0x000fe200078e00ff */
[----:B------:R-:W-:Y:S02]  /*6b20*/  SHF.R.S32.HI R3, RZ, 0x1f, R2 ;  /* 0x0000001fff037819 */ /* 0x000fe40000011402 */
[----:B------:R-:W-:Y:S02]  /*6b30*/  @!P0 SHF.R.U32.HI R5, RZ, 0x10, R23 ;  /* 0x00000010ff058819 */ /* 0x000fe40000011617 */
[----:B------:R-:W-:Y:S02]  /*6b40*/  LEA.HI R2, R3, R2, RZ, 0x3 ;  /* 0x0000000203027211 */ /* 0x000fe400078f18ff */
[C---:B------:R-:W-:Y:S02]  /*6b50*/  @!P0 PRMT R16, R34.reuse, 0x5432, R4 ;  /* 0x0000543222108816 */ /* 0x040fe40000000004 */
[----:B------:R-:W-:Y:S01]  /*6b60*/  @!P0 PRMT R8, R34, 0x5410, R5 ;  /* 0x0000541022088816 */ /* 0x000fe20000000005 */
[----:B------:R-:W-:Y:S01]  /*6b70*/  IMAD.SHL.U32 R2, R2, 0x200, RZ ;  /* 0x0000020002027824 */ /* 0x000fe200078e00ff */
[----:B------:R-:W-:Y:S02]  /*6b80*/  LOP3.LUT R3, R91, 0x38, R41, 0xf8, !PT ;  /* 0x000000385b037812 */ /* 0x000fe400078ef829 */
[----:B------:R-:W-:Y:S02]  /*6b90*/  @!P0 SHF.R.U64 R6, R64, 0x10, R65 ;  /* 0x0000001040068819 */ /* 0x000fe40000001241 */
[----:B------:R-:W-:Y:S02]  /*6ba0*/  LOP3.LUT R3, R3, R36, RZ, 0x3c, !PT ;  /* 0x0000002403037212 */ /* 0x000fe400078e3cff */
[----:B------:R-:W-:Y:S02]  /*6bb0*/  LOP3.LUT R2, R2, 0x7ffff000, RZ, 0xc0, !PT ;  /* 0x7ffff00002027812 */ /* 0x000fe400078ec0ff */
[----:B------:R-:W-:Y:S02]  /*6bc0*/  @!P0 PRMT R18, R68, 0x5410, R6 ;  /* 0x0000541044128816 */ /* 0x000fe40000000006 */
[----:B------:R-:W-:Y:S01]  /*6bd0*/  IADD3 R2, R3, R2, R37 ;  /* 0x0000000203027210 */ /* 0x000fe20007ffe025 */
[----:B------:R-:W-:Y:S01]  /*6be0*/  IMAD.IADD R3, R128, 0x1, R70 ;  /* 0x0000000180037824 */ /* 0x000fe200078e0246 */
[----:B------:R-:W-:Y:S02]  /*6bf0*/  @!P0 SHF.R.U64 R9, R66, 0x10, R67 ;  /* 0x0000001042098819 */ /* 0x000fe40000001243 */
[----:B------:R-:W-:Y:S01]  /*6c00*/  @!P0 SHF.R.U32.HI R7, RZ, 0x10, R65 ;  /* 0x00000010ff078819 */ /* 0x000fe20000011641 */
[----:B------:R-:W-:Y:S01]  /*6c10*/  IMAD.IADD R2, R70, 0x1, R2 ;  /* 0x0000000146027824 */ /* 0x000fe200078e0202 */
[----:B------:R-:W-:Y:S01]  /*6c20*/  @!P0 PRMT R31, R69, 0x5432, R9 ;  /* 0x00005432451f8816 */ /* 0x000fe20000000009 */
[----:B------:R-:W-:Y:S01]  /*6c30*/  IMAD.SHL.U32 R3, R3, 0x2, RZ ;  /* 0x0000000203037824 */ /* 0x000fe200078e00ff */
[----:B------:R-:W-:Y:S01]  /*6c40*/  @!P0 PRMT R22, R68, 0x5432, R7 ;  /* 0x0000543244168816 */ /* 0x000fe20000000007 */
[----:B------:R-:W-:Y:S01]  /*6c50*/  IMAD.SHL.U32 R2, R2, 0x2, RZ ;  /* 0x0000000202027824 */ /* 0x000fe200078e00ff */
[----:B------:R-:W-:Y:S01]  /*6c60*/  @!P0 SHF.R.U32.HI R39, RZ, 0x10, R67 ;  /* 0x00000010ff278819 */ /* 0x000fe20000011643 */
[C---:B------:R-:W-:Y:S01]  /*6c70*/  @!P0 IMAD.U32 R9, R18.reuse, 0x10000, RZ ;  /* 0x0001000012098824 */ /* 0x040fe200078e00ff */
[----:B------:R1:W2:Y:S01]  /*6c80*/  LDS.128 R44, [R3+0xc100] ;  /* 0x00c10000032c7984 */ /* 0x0002a20000000c00 */
[----:B------:R-:W-:Y:S02]  /*6c90*/  @!P0 LOP3.LUT R18, R18, 0xffff0000, RZ, 0xc0, !PT ;  /* 0xffff000012128812 */ /* 0x000fe400078ec0ff */
[----:B------:R-:W-:Y:S05]  /*6ca0*/  @!P0 PRMT R39, R69, 0x5410, R39 ;  /* 0x0000541045278816 */ /* 0x000fea0000000027 */
[----:B------:R3:W4:Y:S01]  /*6cb0*/  LDS.128 R12, [R2+0xc100] ;  /* 0x00c10000020c7984 */ /* 0x0007220000000c00 */
[----:B-1----:R-:W-:Y:S04]  /*6cc0*/  @!P0 SHF.R.U32.HI R3, RZ, 0x10, R21 ;  /* 0x00000010ff038819 */ /* 0x002fe80000011615 */
[C---:B------:R-:W-:Y:S02]  /*6cd0*/  @!P0 PRMT R6, R33.reuse, 0x5410, R3 ;  /* 0x0000541021068816 */ /* 0x040fe40000000003 */
[----:B---3--:R-:W-:Y:S04]  /*6ce0*/  @!P0 SHF.R.U64 R2, R20, 0x10, R21 ;  /* 0x0000001014028819 */ /* 0x008fe80000001215 */
[----:B------:R-:W-:Y:S01]  /*6cf0*/  @!P0 PRMT R2, R33, 0x5432, R2 ;  /* 0x0000543221028816 */ /* 0x000fe20000000002 */
[C---:B------:R-:W-:Y:S01]  /*6d00*/  @!P0 IMAD.U32 R33, R39.reuse, 0x10000, RZ ;  /* 0x0001000027218824 */ /* 0x040fe200078e00ff */
[----:B------:R-:W-:Y:S02]  /*6d10*/  @!P0 LOP3.LUT R39, R39, 0xffff0000, RZ, 0xc0, !PT ;  /* 0xffff000027278812 */ /* 0x000fe400078ec0ff */
[C---:B------:R-:W-:Y:S01]  /*6d20*/  @!P0 LOP3.LUT R5, R2.reuse, 0xffff0000, RZ, 0xc0, !PT ;  /* 0xffff000002058812 */ /* 0x040fe200078ec0ff */
[----:B------:R-:W-:Y:S02]  /*6d30*/  @!P0 IMAD.U32 R7, R2, 0x10000, RZ ;  /* 0x0001000002078824 */ /* 0x000fe400078e00ff */
[C---:B--2---:R-:W-:Y:S01]  /*6d40*/  @!P0 IMAD.U32 R17, R44.reuse, 0x10000, RZ ;  /* 0x000100002c118824 */ /* 0x044fe200078e00ff */
[----:B------:R-:W-:Y:S01]  /*6d50*/  @!P0 LOP3.LUT R19, R44, 0xffff0000, RZ, 0xc0, !PT ;  /* 0xffff00002c138812 */ /* 0x000fe200078ec0ff */
[----:B------:R-:W-:Y:S01]  /*6d60*/  @!P0 IMAD.U32 R34, R47, 0x10000, RZ ;  /* 0x000100002f228824 */ /* 0x000fe200078e00ff */
[C---:B------:R-:W-:Y:S02]  /*6d70*/  @!P0 LOP3.LUT R23, R45.reuse, 0xffff0000, RZ, 0xc0, !PT ;  /* 0xffff00002d178812 */ /* 0x040fe400078ec0ff */
[----:B------:R-:W-:Y:S02]  /*6d80*/  @!P0 SHF.L.U32 R21, R45, 0x10, RZ ;  /* 0x000000102d158819 */ /* 0x000fe400000006ff */
[----:B------:R-:W-:Y:S02]  /*6d90*/  @!P0 LOP3.LUT R40, R47, 0xffff0000, RZ, 0xc0, !PT ;  /* 0xffff00002f288812 */ /* 0x000fe400078ec0ff */
[----:B------:R-:W-:Y:S02]  /*6da0*/  @!P0 LOP3.LUT R32, R46, 0xffff0000, RZ, 0xc0, !PT ;  /* 0xffff00002e208812 */ /* 0x000fe400078ec0ff */
[C---:B----4-:R-:W-:Y:S02]  /*6db0*/  @!P0 SHF.L.U32 R4, R12.reuse, 0x10, RZ ;  /* 0x000000100c048819 */ /* 0x050fe400000006ff */
[----:B------:R-:W-:Y:S03]  /*6dc0*/  @!P0 LOP3.LUT R3, R12, 0xffff0000, RZ, 0xc0, !PT ;  /* 0xffff00000c038812 */ /* 0x000fe600078ec0ff */
[C---:B------:R-:W-:Y:S02]  /*6dd0*/  @!P0 FMUL.FTZ R20, R4.reuse, R9 ;  /* 0x0000000904148220 */ /* 0x040fe40000410000 */
[-C--:B------:R-:W-:Y:S02]  /*6de0*/  @!P0 FMUL.FTZ R2, R4, R7.reuse ;  /* 0x0000000704028220 */ /* 0x080fe40000410000 */
[----:B------:R-:W-:Y:S02]  /*6df0*/  @!P0 FMUL.FTZ R4, R3, R18 ;  /* 0x0000001203048220 */ /* 0x000fe40000410000 */
        /* <DEDUP_REMOVED lines=9> */
[----:B------:R-:W-:Y:S02]  /*6e90*/  @!P0 FFMA.FTZ R2, R9, R17, R2 ;  /* 0x0000001109028223 */ /* 0x000fe40000010002 */
[C---:B------:R-:W-:Y:S02]  /*6ea0*/  @!P0 FMUL.FTZ R17, R5.reuse, R22 ;  /* 0x0000001605118220 */ /* 0x040fe40000410000 */
[----:B------:R-:W-:Y:S02]  /*6eb0*/  @!P0 FMUL.FTZ R9, R4, R20 ;  /* 0x0000001404098220 */ /* 0x000fe40000410000 */
[-C--:B------:R-:W-:Y:S02]  /*6ec0*/  @!P0 FMUL.FTZ R5, R5, R6.reuse ;  /* 0x0000000605058220 */ /* 0x080fe40000410000 */
[----:B------:R-:W-:Y:S01]  /*6ed0*/  @!P0 FFMA.FTZ R50, R23, R6, -R17 ;  /* 0x0000000617328223 */ /* 0x000fe20000010811 */
[----:B------:R-:W-:Y:S01]  /*6ee0*/  @!P0 LOP3.LUT R17, R8, 0xffff0000, RZ, 0xc0, !PT ;  /* 0xffff000008118812 */ /* 0x000fe200078ec0ff */
[----:B------:R-:W-:Y:S02]  /*6ef0*/  @!P0 IMAD.U32 R6, R15, 0x10000, RZ ;  /* 0x000100000f068824 */ /* 0x000fe400078e00ff */
[-C--:B------:R-:W-:Y:S02]  /*6f00*/  @!P0 FMUL.FTZ R4, R4, R7.reuse ;  /* 0x0000000704048220 */ /* 0x080fe40000410000 */
[----:B------:R-:W-:Y:S01]  /*6f10*/  @!P0 FFMA.FTZ R51, R21, R7, -R9 ;  /* 0x0000000715338223 */ /* 0x000fe20000010809 */
[----:B------:R-:W-:Y:S01]  /*6f20*/  @!P0 LOP3.LUT R7, R15, 0xffff0000, RZ, 0xc0, !PT ;  /* 0xffff00000f078812 */ /* 0x000fe200078ec0ff */
[----:B------:R-:W-:Y:S02]  /*6f30*/  @!P0 IMAD.U32 R9, R8, 0x10000, RZ ;  /* 0x0001000008098824 */ /* 0x000fe400078e00ff */
[C---:B------:R-:W-:Y:S02]  /*6f40*/  @!P0 FMUL.FTZ R26, R6.reuse, R33 ;  /* 0x00000021061a8220 */ /* 0x040fe40000410000 */
[C---:B------:R-:W-:Y:S02]  /*6f50*/  @!P0 FMUL.FTZ R27, R7.reuse, R39 ;  /* 0x00000027071b8220 */ /* 0x040fe40000410000 */
[-C--:B------:R-:W-:Y:S01]  /*6f60*/  @!P0 FMUL.FTZ R8, R6, R9.reuse ;  /* 0x0000000906088220 */ /* 0x080fe20000410000 */
[----:B------:R-:W-:Y:S01]  /*6f70*/  @!P0 SHF.L.U32 R6, R14, 0x10, RZ ;  /* 0x000000100e068819 */ /* 0x000fe200000006ff */
[----:B------:R-:W-:Y:S02]  /*6f80*/  @!P0 FFMA.FTZ R49, R34, R9, -R26 ;  /* 0x0000000922318223 */ /* 0x000fe4000001081a */
[-C--:B------:R-:W-:Y:S01]  /*6f90*/  @!P0 FMUL.FTZ R9, R7, R17.reuse ;  /* 0x0000001107098220 */ /* 0x080fe20000410000 */
[----:B------:R-:W-:Y:S01]  /*6fa0*/  @!P0 LOP3.LUT R7, R14, 0xffff0000, RZ, 0xc0, !PT ;  /* 0xffff00000e078812 */ /* 0x000fe200078ec0ff */
[C---:B------:R-:W-:Y:S01]  /*6fb0*/  @!P0 IMAD.U32 R26, R31.reuse, 0x10000, RZ ;  /* 0x000100001f1a8824 */ /* 0x040fe200078e00ff */
[----:B------:R-:W-:Y:S01]  /*6fc0*/  @!P0 LOP3.LUT R31, R31, 0xffff0000, RZ, 0xc0, !PT ;  /* 0xffff00001f1f8812 */ /* 0x000fe200078ec0ff */
[----:B------:R-:W-:Y:S02]  /*6fd0*/  @!P0 FFMA.FTZ R48, R40, R17, -R27 ;  /* 0x0000001128308223 */ /* 0x000fe4000001081b */
[C---:B------:R-:W-:Y:S01]  /*6fe0*/  @!P0 IMAD.U32 R17, R16.reuse, 0x10000, RZ ;  /* 0x0001000010118824 */ /* 0x040fe200078e00ff */
[----:B------:R-:W-:Y:S01]  /*6ff0*/  @!P0 LOP3.LUT R16, R16, 0xffff0000, RZ, 0xc0, !PT ;  /* 0xffff000010108812 */ /* 0x000fe200078ec0ff */
[----:B------:R-:W-:Y:S02]  /*7000*/  @!P0 IMAD.U32 R27, R46, 0x10000, RZ ;  /* 0x000100002e1b8824 */ /* 0x000fe400078e00ff */
[----:B------:R-:W-:Y:S02]  /*7010*/  @!P0 FMUL.FTZ R42, R6, R26 ;  /* 0x0000001a062a8220 */ /* 0x000fe40000410000 */
[----:B------:R-:W-:Y:S02]  /*7020*/  @!P0 FMUL.FTZ R43, R7, R31 ;  /* 0x0000001f072b8220 */ /* 0x000fe40000410000 */
[----:B------:R-:W-:Y:S01]  /*7030*/  @!P0 FFMA.FTZ R3, R18, R19, R3 ;  /* 0x0000001312038223 */ /* 0x000fe20000010003 */
[----:B------:R-:W-:Y:S01]  /*7040*/  @!P0 F2FP.BF16.PACK_AB R18, R52, R54 ;  /* 0x000000363412823e */ /* 0x000fe200000010ff */
[----:B------:R-:W-:Y:S01]  /*7050*/  @!P0 FMUL.FTZ R6, R6, R17 ;  /* 0x0000001106068220 */ /* 0x000fe20000410000 */
[----:B------:R-:W-:Y:S01]  /*7060*/  @!P0 F2FP.BF16.PACK_AB R19, R50, R51 ;  /* 0x000000333213823e */ /* 0x000fe200000010ff */
[----:B------:R-:W-:Y:S01]  /*7070*/  @!P0 FFMA.FTZ R42, R27, R17, -R42 ;  /* 0x000000111b2a8223 */ /* 0x000fe2000001082a */
[----:B------:R-:W-:Y:S01]  /*7080*/  @!P0 F2FP.BF16.PACK_AB R17, R48, R49 ;  /* 0x000000313011823e */ /* 0x000fe200000010ff */
[----:B------:R-:W-:Y:S01]  /*7090*/  @!P0 FFMA.FTZ R43, R32, R16, -R43 ;  /* 0x00000010202b8223 */ /* 0x000fe2000001082b */
[----:B------:R-:W-:Y:S01]  /*70a0*/  @!P0 F2FP.BF16.PACK_AB R2, R3, R2 ;  /* 0x000000020302823e */ /* 0x000fe200000010ff */
[----:B------:R-:W-:Y:S01]  /*70b0*/  @!P0 FFMA.FTZ R4, R20, R21, R4 ;  /* 0x0000001514048223 */ /* 0x000fe20000010004 */
[----:B------:R-:W-:Y:S01]  /*70c0*/  @!P0 MOV R47, R17 ;  /* 0x00000011002f8202 */ /* 0x000fe20000000f00 */
[----:B------:R-:W-:Y:S01]  /*70d0*/  @!P0 FMUL.FTZ R7, R7, R16 ;  /* 0x0000001007078220 */ /* 0x000fe20000410000 */
[----:B------:R-:W-:Y:S01]  /*70e0*/  @!P0 F2FP.BF16.PACK_AB R16, R43, R42 ;  /* 0x0000002a2b10823e */ /* 0x000fe200000010ff */
[----:B------:R-:W-:Y:S02]  /*70f0*/  @!P0 FFMA.FTZ R5, R22, R23, R5 ;  /* 0x0000001716058223 */ /* 0x000fe40000010005 */
[----:B------:R-:W-:Y:S02]  /*7100*/  @!P0 FFMA.FTZ R6, R26, R27, R6 ;  /* 0x0000001b1a068223 */ /* 0x000fe40000010006 */
[----:B------:R-:W-:Y:S01]  /*7110*/  @!P0 FFMA.FTZ R7, R31, R32, R7 ;  /* 0x000000201f078223 */ /* 0x000fe20000010007 */
[----:B------:R-:W-:Y:S01]  /*7120*/  @!P0 F2FP.BF16.PACK_AB R4, R5, R4 ;  /* 0x000000040504823e */ /* 0x000fe200000010ff */
        /* <DEDUP_REMOVED lines=11> */
[----:B------:R-:W-:Y:S01]  /*71e0*/  @!P0 IMAD.MOV.U32 R15, RZ, RZ, R8 ;  /* 0x000000ffff0f8224 */ /* 0x000fe200078e0008 */
[----:B------:R-:W-:Y:S11]  /*71f0*/  ISETP.GE.AND P0, PT, R41, c[0x0][0x1d4], PT ;  /* 0x0000750029007a0c */ /* 0x000ff60003f06270 */
[----:B------:R-:W-:Y:S02]  /*7200*/  @!UPT UIADD3 URZ, URZ, URZ, URZ ;  /* 0x0000003f3f3ff290 */ /* 0x000fe4000fffe03f */
[----:B------:R-:W-:-:S05]  /*7210*/  @P0 BRA `(.L_x_1832) ;  /* 0x0000024000000947 */ /* 0x000fca0003800000 */
[--C-:B------:R-:W-:Y:S02]  /*7220*/  SHF.R.S32.HI R2, RZ, 0x1f, R41.reuse ;  /* 0x0000001fff027819 */ /* 0x100fe40000011429 */
[----:B------:R-:W-:Y:S04]  /*7230*/  IADD3 R3, P1, P0, R88, R83, R41 ;  /* 0x0000005358037210 */ /* 0x000fe8000783e029 */
[----:B------:R-:W-:Y:S02]  /*7240*/  IADD3.X R4, R90, R82, R2, P1, P0 ;  /* 0x000000525a047210 */ /* 0x000fe40000fe0402 */
[C---:B------:R-:W-:Y:S04]  /*7250*/  LEA R2, P0, R3.reuse, c[0x0][0x1c8], 0x1 ;  /* 0x0000720003027a11 */ /* 0x040fe800078008ff */
[----:B------:R-:W-:Y:S05]  /*7260*/  LEA.HI.X R3, R3, c[0x0][0x1cc], R4, 0x1, P0 ;  /* 0x0000730003037a11 */ /* 0x000fea00000f0c04 */
[----:B------:R2:W-:Y:S01]  /*7270*/  STG.E.128 [R2.64], R12 ;  /* 0x0000000c02007986 */ /* 0x0005e2000c101d0e */
[----:B------:R-:W-:-:S05]  /*7280*/  BRA `(.L_x_1832) ;  /* 0x000001d000007947 */ /* 0x000fca0003800000 */
.L_x_1828:
        /* <DEDUP_REMOVED lines=29> */
.L_x_1832:
[----:B------:R-:W-:Y:S05]  /*7460*/  BSYNC B1 ;  /* 0x0000000000017941 */ /* 0x000fea0003800000 */
.L_x_1827:
[C---:B------:R-:W-:Y:S01]  /*7470*/  ISETP.GT.AND P0, PT, R28.reuse, R35, PT ;  /* 0x000000231c00720c */ /* 0x040fe20003f04270 */
[----:B------:R-:W-:Y:S01]  /*7480*/  @!UPT UIADD3 URZ, URZ, URZ, URZ ;  /* 0x0000003f3f3ff290 */ /* 0x000fe2000fffe03f */
[----:B------:R-:W-:Y:S11]  /*7490*/  BSSY B0, `(.L_x_1849) ;  /* 0x0000043000007945 */ /* 0x000ff60003800000 */
[----:B-1---5:R-:W-:Y:S01]  /*74a0*/  @P0 IADD3 R4, R28, -0x1, RZ ;  /* 0xffffffff1c040810 */ /* 0x022fe20007ffe0ff */
[----:B--2---:R-:W-:Y:S02]  /*74b0*/  @P0 IMAD.MOV.U32 R2, RZ, RZ, R96 ;  /* 0x000000ffff020224 */ /* 0x004fe400078e0060 */
[----:B------:R-:W-:Y:S01]  /*74c0*/  @P0 IMAD.MOV.U32 R3, RZ, RZ, R116 ;  /* 0x000000ffff030224 */ /* 0x000fe200078e0074 */
[----:B------:R-:W-:Y:S01]  /*74d0*/  @P0 SHF.R.S32.HI R6, RZ, 0x1f, R4 ;  /* 0x0000001fff060819 */ /* 0x000fe20000011404 */
[----:B------:R-:W-:Y:S02]  /*74e0*/  @P0 IMAD R5, R140, R4, RZ ;  /* 0x000000048c050224 */ /* 0x000fe400078e02ff */
[-C--:B------:R-:W-:Y:S04]  /*74f0*/  @P0 IMAD.WIDE.U32 R2, R4, R147.reuse, R2 ;  /* 0x0000009304020225 */ /* 0x080fe800078e0002 */
[----:B------:R-:W-:Y:S04]  /*7500*/  @P0 IMAD R4, R6, R147, R5 ;  /* 0x0000009306040224 */ /* 0x000fe800078e0205 */
[----:B------:R-:W-:Y:S01]  /*7510*/  @P0 IMAD.IADD R3, R3, 0x1, R4 ;  /* 0x0000000103030824 */ /* 0x000fe200078e0204 */
[C---:B------:R-:W-:Y:S04]  /*7520*/  @P0 LEA R4, P1, R2.reuse, c[0x0][0x250], 0x1 ;  /* 0x0000940002040a11 */ /* 0x040fe800078208ff */
[----:B------:R-:W-:Y:S01]  /*7530*/  @P0 LEA.HI.X R5, R2, c[0x0][0x254], R3, 0x1, P1 ;  /* 0x0000950002050a11 */ /* 0x000fe200008f0c03 */
[C---:B------:R-:W-:Y:S01]  /*7540*/  @P0 IMAD R2, R53.reuse, 0x6000, R10 ;  /* 0x0000600035020824 */ /* 0x040fe200078e020a */
[C---:B------:R-:W-:Y:S02]  /*7550*/  @P0 LEA R6, P1, R148.reuse, R4, 0x1 ;  /* 0x0000000494060211 */ /* 0x040fe400078208ff */
[C---:B------:R-:W-:Y:S02]  /*7560*/  IADD3 R3, R53.reuse, 0x1, RZ ;  /* 0x0000000135037810 */ /* 0x040fe40007ffe0ff */
[----:B------:R-:W-:Y:S01]  /*7570*/  @!PT LDS RZ, [RZ] ;  /* 0x00000000fffff984 */ /* 0x000fe20000000800 */
[----:B------:R-:W-:Y:S01]  /*7580*/  @!PT LDS RZ, [RZ] ;  /* 0x00000000fffff984 */ /* 0x000fe20000000800 */
[----:B------:R-:W-:Y:S01]  /*7590*/  @!PT LDS RZ, [RZ] ;  /* 0x00000000fffff984 */ /* 0x000fe20000000800 */
[----:B------:R1:W-:Y:S01]  /*75a0*/  @P0 LDGSTS.E.BYPASS.LTC128B.128 [R2], [R4.64], !P5 ;  /* 0x0000000004020fae */ /* 0x0003e2000e901d4e */
[----:B------:R-:W-:Y:S02]  /*75b0*/  @P0 LEA.HI.X R7, R148, R5, R139, 0x1, P1 ;  /* 0x0000000594070211 */ /* 0x000fe400008f0c8b */
[----:B------:R-:W-:Y:S01]  /*75c0*/  ISETP.GE.AND P1, PT, R53, 0x1, PT ;  /* 0x000000013500780c */ /* 0x000fe20003f26270 */
[----:B------:R1:W-:Y:S03]  /*75d0*/  @P0 LDGSTS.E.BYPASS.LTC128B.128 [R2+0x2000], [R4.64+0x80], !P4 ;  /* 0x0200008004020fae */ /* 0x0003e6000e101d4e */
[----:B------:R-:W-:Y:S01]  /*75e0*/  SEL R53, R3, RZ, !P1 ;  /* 0x000000ff03357207 */ /* 0x000fe20004800000 */
[----:B------:R1:W-:Y:S04]  /*75f0*/  @P0 LDGSTS.E.BYPASS.LTC128B.128 [R2+0x4000], [R4.64+0x100], !P3 ;  /* 0x0400010004020fae */ /* 0x0003e8000d901d4e */
[----:B------:R1:W-:Y:S04]  /*7600*/  @P0 LDGSTS.E.BYPASS.LTC128B.128 [R2+0x1000], [R6.64], !P5 ;  /* 0x0100000006020fae */ /* 0x0003e8000e901d4e */
[----:B------:R1:W-:Y:S04]  /*7610*/  @P0 LDGSTS.E.BYPASS.LTC128B.128 [R2+0x3000], [R6.64+0x80], !P4 ;  /* 0x0300008006020fae */ /* 0x0003e8000e101d4e */
[----:B------:R1:W-:Y:S01]  /*7620*/  @P0 LDGSTS.E.BYPASS.LTC128B.128 [R2+0x5000], [R6.64+0x100], !P3 ;  /* 0x0500010006020fae */ /* 0x0003e2000d901d4e */
[----:B------:R-:W-:Y:S03]  /*7630*/  ISETP.GE.AND P0, PT, R214, R87, PT ;  /* 0x00000057d600720c */ /* 0x000fe60003f06270 */
[----:B------:R-:W0:Y:S01]  /*7640*/  LDGDEPBAR ;  /* 0x00000000000079af */ /* 0x000e220000000000 */
[----:B------:R-:W-:Y:S04]  /*7650*/  DEPBAR.LE SB0, 0x2 ;  /* 0x000080800000791a */ /* 0x000fe80000000000 */
[----:B------:R-:W-:Y:S06]  /*7660*/  BAR.SYNC.DEFER_BLOCKING 0x0 ;  /* 0x0000000000007b1d */ /* 0x000fec0000010000 */
[----:B------:R-:W-:-:S05]  /*7670*/  @P0 BRA `(.L_x_1850) ;  /* 0x0000024000000947 */ /* 0x000fca0003800000 */
[C---:B-1----:R-:W-:Y:S01]  /*7680*/  LEA R2, P0, R28.reuse, R92, 0x6 ;  /* 0x0000005c1c027211 */ /* 0x042fe200078030ff */
[----:B------:R-:W-:Y:S02]  /*7690*/  IMAD.MOV.U32 R4, RZ, RZ, R112 ;  /* 0x000000ffff047224 */ /* 0x000fe400078e0070 */
[----:B------:R-:W-:Y:S01]  /*76a0*/  IMAD.MOV.U32 R5, RZ, RZ, R123 ;  /* 0x000000ffff057224 */ /* 0x000fe200078e007b */
[----:B------:R-:W-:Y:S03]  /*76b0*/  LEA.HI.X.SX32 R3, R28, R93, 0x6, P0 ;  /* 0x0000005d1c037211 */ /* 0x000fe600000f36ff */
[C---:B------:R-:W-:Y:S04]  /*76c0*/  IMAD.WIDE.U32 R4, R2.reuse, c[0x0][0x208], R4 ;  /* 0x0000820002047a25 */ /* 0x040fe800078e0004 */
[----:B------:R-:W-:Y:S04]  /*76d0*/  IMAD R3, R3, c[0x0][0x208], RZ ;  /* 0x0000820003037a24 */ /* 0x000fe800078e02ff */
[----:B------:R-:W-:Y:S04]  /*76e0*/  IMAD R2, R2, c[0x0][0x20c], R3 ;  /* 0x0000830002027a24 */ /* 0x000fe800078e0203 */
[----:B------:R-:W-:Y:S01]  /*76f0*/  IMAD.IADD R3, R5, 0x1, R2 ;  /* 0x0000000105037824 */ /* 0x000fe200078e0202 */
[C---:B------:R-:W-:Y:S04]  /*7700*/  LEA R2, P0, R4.reuse, c[0x0][0x1f8], 0x1 ;  /* 0x00007e0004027a11 */ /* 0x040fe800078008ff */
[----:B------:R-:W-:Y:S02]  /*7710*/  LEA.HI.X R3, R4, c[0x0][0x1fc], R3, 0x1, P0 ;  /* 0x00007f0004037a11 */ /* 0x000fe400000f0c03 */
[----:B------:R-:W-:Y:S11]  /*7720*/  ISETP.GE.AND P0, PT, R24, c[0x0][0x1d4], PT ;  /* 0x0000750018007a0c */ /* 0x000ff60003f06270 */
[----:B------:R-:W-:Y:S02]  /*7730*/  @!UPT UIADD3 URZ, URZ, URZ, URZ ;  /* 0x0000003f3f3ff290 */ /* 0x000fe4000fffe03f */
[----:B------:R-:W1:Y:S04]  /*7740*/  @!P0 LDS.128 R12, [R85] ;  /* 0x00000000550c8984 */ /* 0x000e680000000c00 */
[----:B-1----:R-:W-:Y:S01]  /*7750*/  @!P0 STG.E.128 [R2.64], R12 ;  /* 0x0000000c02008986 */ /* 0x002fe2000c101d0e */
[----:B------:R-:W-:Y:S11]  /*7760*/  ISETP.GE.AND P0, PT, R30, c[0x0][0x1d4], PT ;  /* 0x000075001e007a0c */ /* 0x000ff60003f06270 */
[----:B------:R-:W-:Y:S02]  /*7770*/  @!UPT UIADD3 URZ, URZ, URZ, URZ ;  /* 0x0000003f3f3ff290 */ /* 0x000fe4000fffe03f */
[----:B------:R-:W1:Y:S04]  /*7780*/  @!P0 LDS.128 R4, [R85+0x2000] ;  /* 0x0020000055048984 */ /* 0x000e680000000c00 */
[----:B-1----:R1:W-:Y:S02]  /*7790*/  @!P0 STG.E.128 [R2.64+0x80], R4 ;  /* 0x0000800402008986 */ /* 0x0023e4000c101d0e */
[----:B-1----:R-:W-:Y:S04]  /*77a0*/  IADD3 R4, R24, 0x80, RZ ;  /* 0x0000008018047810 */ /* 0x002fe80007ffe0ff */
[----:B------:R-:W-:Y:S11]  /*77b0*/  ISETP.GE.AND P0, PT, R4, c[0x0][0x1d4], PT ;  /* 0x0000750004007a0c */ /* 0x000ff60003f06270 */
[----:B------:R-:W-:Y:S02]  /*77c0*/  @!UPT UIADD3 URZ, URZ, URZ, URZ ;  /* 0x0000003f3f3ff290 */ /* 0x000fe4000fffe03f */
[----:B------:R-:W1:Y:S04]  /*77d0*/  @!P0 LDS.128 R4, [R85+0x4000] ;  /* 0x0040000055048984 */ /* 0x000e680000000c00 */
[----:B-1----:R1:W-:Y:S01]  /*77e0*/  @!P0 STG.E.128 [R2.64+0x100], R4 ;  /* 0x0001000402008986 */ /* 0x0023e2000c101d0e */
[----:B------:R-:W-:Y:S11]  /*77f0*/  ISETP.GE.AND P0, PT, R29, c[0x0][0x1d4], PT ;  /* 0x000075001d007a0c */ /* 0x000ff60003f06270 */
[----:B------:R-:W-:Y:S02]  /*7800*/  @!UPT UIADD3 URZ, URZ, URZ, URZ ;  /* 0x0000003f3f3ff290 */ /* 0x000fe4000fffe03f */
[----:B------:R-:W2:Y:S01]  /*7810*/  @!P0 LDS.128 R16, [R86] ;  /* 0x0000000056108984 */ /* 0x000ea20000000c00 */
[----:B-1----:R-:W-:Y:S03]  /*7820*/  IADD3 R4, R24, 0x60, RZ ;  /* 0x0000006018047810 */ /* 0x002fe60007ffe0ff */
[----:B--2---:R-:W-:Y:S01]  /*7830*/  @!P0 STG.E.128 [R2.64+0x40], R16 ;  /* 0x0000401002008986 */ /* 0x004fe2000c101d0e */
        /* <DEDUP_REMOVED lines=8> */
.L_x_1850:
[----:B-1----:R-:W-:Y:S05]  /*78c0*/  BSYNC B0 ;  /* 0x0000000000007941 */ /* 0x002fea0003800000 */
.L_x_1849:
[C---:B------:R-:W-:Y:S02]  /*78d0*/  ISETP.GE.AND P0, PT, R38.reuse, 0x1, PT ;  /* 0x000000012600780c */ /* 0x040fe40003f06270 */
[----:B------:R-:W-:Y:S04]  /*78e0*/  IADD3 R2, R38, 0x1, RZ ;  /* 0x0000000126027810 */ /* 0x000fe80007ffe0ff */
[----:B------:R-:W-:Y:S02]  /*78f0*/  SEL R38, R2, RZ, !P0 ;  /* 0x000000ff02267207 */ /* 0x000fe40004000000 */
[----:B------:R-:W-:Y:S04]  /*7900*/  IADD3 R2, R28, -0x2, RZ ;  /* 0xfffffffe1c027810 */ /* 0x000fe80007ffe0ff */
[----:B------:R-:W-:Y:S11]  /*7910*/  ISETP.GE.AND P0, PT, R2, R35, PT ;  /* 0x000000230200720c */ /* 0x000ff60003f06270 */
[----:B------:R-:W-:Y:S02]  /*7920*/  @!UPT UIADD3 URZ, URZ, URZ, URZ ;  /* 0x0000003f3f3ff290 */ /* 0x000fe4000fffe03f */
[----:B------:R-:W-:Y:S01]  /*7930*/  @P0 SHF.R.S32.HI R6, RZ, 0x1f, R2 ;  /* 0x0000001fff060819 */ /* 0x000fe20000011402 */
[----:B------:R-:W-:Y:S02]  /*7940*/  @P0 IMAD.MOV.U32 R4, RZ, RZ, R98 ;  /* 0x000000ffff040224 */ /* 0x000fe400078e0062 */
[----:B------:R-:W-:Y:S02]  /*7950*/  @P0 IMAD.MOV.U32 R5, RZ, RZ, R95 ;  /* 0x000000ffff050224 */ /* 0x000fe400078e005f */
[----:B------:R-:W-:Y:S04]  /*7960*/  @P0 IMAD R3, R141, R2, RZ ;  /* 0x000000028d030224 */ /* 0x000fe800078e02ff */
[-C--:B------:R-:W-:Y:S02]  /*7970*/  @P0 IMAD R6, R6, R143.reuse, R3 ;  /* 0x0000008f06060224 */ /* 0x080fe400078e0203 */
[----:B------:R-:W-:Y:S04]  /*7980*/  @P0 IMAD.WIDE.U32 R2, R2, R143, R4 ;  /* 0x0000008f02020225 */ /* 0x000fe800078e0004 */
[----:B------:R-:W-:Y:S01]  /*7990*/  @P0 IMAD.IADD R3, R3, 0x1, R6 ;  /* 0x0000000103030824 */ /* 0x000fe200078e0206 */
[C---:B------:R-:W-:Y:S04]  /*79a0*/  @P0 LEA R4, P1, R2.reuse, c[0x0][0x220], 0x1 ;  /* 0x0000880002040a11 */ /* 0x040fe800078208ff */
[----:B------:R-:W-:Y:S01]  /*79b0*/  @P0 LEA.HI.X R5, R2, c[0x0][0x224], R3, 0x1, P1 ;  /* 0x0000890002050a11 */ /* 0x000fe200008f0c03 */
[----:B------:R-:W-:Y:S01]  /*79c0*/  @P0 IMAD R2, R53, 0x6000, R11 ;  /* 0x0000600035020824 */ /* 0x000fe200078e020b */
[C---:B------:R-:W-:Y:S04]  /*79d0*/  @P0 LEA R6, P1, R146.reuse, R4, 0x1 ;  /* 0x0000000492060211 */ /* 0x040fe800078208ff */
        /* <DEDUP_REMOVED lines=10> */
[C---:B------:R-:W-:Y:S02]  /*7a80*/  ISETP.GT.AND P0, PT, R28.reuse, R35, PT ;  /* 0x000000231c00720c */ /* 0x040fe40003f04270 */
[----:B------:R-:W-:Y:S01]  /*7a90*/  IADD3 R28, R28, -0x1, RZ ;  /* 0xffffffff1c1c7810 */ /* 0x000fe20007ffe0ff */
[----:B------:R-:W0:Y:S10]  /*7aa0*/  LDGDEPBAR ;  /* 0x00000000000079af */ /* 0x000e340000000000 */
[----:B------:R-:W-:-:S05]  /*7ab0*/  @P0 BRA `(.L_x_1851) ;  /* 0xffffbbc000000947 */ /* 0x000fca000383ffff */
[----:B------:R-:W2:Y:S04]  /*7ac0*/  LDL R211, [R1+0x64] ;  /* 0x0000640001d37983 */ /* 0x000ea80000100800 */
[----:B------:R3:W5:Y:S01]  /*7ad0*/  LDL R22, [R1+0x58] ;  /* 0x0000580001167983 */ /* 0x0007620000100800 */
[----:B------:R-:W-:Y:S03]  /*7ae0*/  WARPSYNC 0xffffffff ;  /* 0xffffffff00007948 */ /* 0x000fe60003800000 */
[----:B------:R-:W-:Y:S01]  /*7af0*/  BAR.SYNC.DEFER_BLOCKING 0x0 ;  /* 0x0000000000007b1d */ /* 0x000fe20000010000 */
[----:B--2---:R-:W-:-:S04]  /*7b00*/  IADD3 R0, R211, 0x3f, RZ ;  /* 0x0000003fd3007810 */ /* 0x004fc80007ffe0ff */
[----:B-1----:R-:W-:-:S04]  /*7b10*/  SHF.R.S32.HI R2, RZ, 0x1f, R0 ;  /* 0x0000001fff027819 */ /* 0x002fc80000011400 */
[----:B------:R-:W-:-:S04]  /*7b20*/  LEA.HI R0, R2, R0, RZ, 0x6 ;  /* 0x0000000002007211 */ /* 0x000fc800078f30ff */
[----:B------:R-:W-:Y:S02]  /*7b30*/  SHF.R.S32.HI R15, RZ, 0x6, R0 ;  /* 0x00000006ff0f7819 */ /* 0x000fe40000011400 */
.L_x_1826:
[----:B---3--:R-:W2:Y:S01]  /*7b40*/  LDL.LU R3, [R1+0x80] ;  /* 0x0000800001037983 */ /* 0x008ea20000300800 */
[----:B------:R-:W-:Y:S01]  /*7b50*/  IMAD.MOV.U32 R4, RZ, RZ, 0x1 ;  /* 0x00000001ff047424 */ /* 0x000fe200078e00ff */
[----:B------:R-:W-:Y:S02]  /*7b60*/  IADD3 R0, R223, 0x7f, RZ ;  /* 0x0000007fdf007810 */ /* 0x000fe40007ffe0ff */
[----:B------:R-:W2:Y:S02]  /*7b70*/  S2R R2, SR_TID.X ;  /* 0x0000000000027919 */ /* 0x000ea40000002100 */
[C---:B------:R-:W-:Y:S02]  /*7b80*/  ISETP.NE.AND P3, PT, R4.reuse, c[0x0][0x2c4], PT ;  /* 0x0000b10004007a0c */ /* 0x040fe40003f65270 */
[----:B------:R-:W-:Y:S01]  /*7b90*/  ISETP.LE.AND P1, PT, R4, c[0x0][0x32c], PT ;  /* 0x0000cb0004007a0c */ /* 0x000fe20003f23270 */
[----:B--2---:R2:W-:Y:S10]  /*7ba0*/  STL.64 [R1], R2 ;  /* 0x0000000201007387 */ /* 0x0045f40000100a00 */
[----:B--2---:R-:W-:-:S05]  /*7bb0*/  @P3 IMAD.HI.U32 R2, R0, c[0x0][0x2c8], RZ ;  /* 0x0000b20000023a27 */ /* 0x004fca00078e00ff */
[----:B------:R-:W-:Y:S01]  /*7bc0*/  @P3 SHF.R.U32.HI R0, RZ, c[0x0][0x2cc], R2 ;  /* 0x0000b300ff003a19 */ /* 0x000fe20000011602 */
[----:B------:R-:W-:-:S03]  /*7bd0*/  IMAD.U32 R2, RZ, RZ, UR12 ;  /* 0x0000000cff027e24 */ /* 0x000fc6000f8e00ff */
[----:B------:R-:W-:Y:S02]  /*7be0*/  IADD3 R0, R0, 0x1, R211 ;  /* 0x0000000100007810 */ /* 0x000fe40007ffe0d3 */
[----:B------:R-:W-:-:S03]  /*7bf0*/  IADD3 R24, P0, R2, 0x4, RZ ;  /* 0x0000000402187810 */ /* 0x000fc60007f1e0ff */
[----:B-----5:R-:W-:Y:S02]  /*7c00*/  IMAD.IADD R3, R0, 0x1, -R22 ;  /* 0x0000000100037824 */ /* 0x020fe400078e0a16 */
[----:B------:R-:W-:-:S03]  /*7c10*/  IMAD.X R25, RZ, RZ, UR11, P0 ;  /* 0x0000000bff197e24 */ /* 0x000fc600080e06ff */
[----:B------:R-:W-:Y:S01]  /*7c20*/  IADD3 R2, R3, c[0x0][0x328], RZ ;  /* 0x0000ca0003027a10 */ /* 0x000fe20007ffe0ff */
[----:B------:R-:W-:Y:S05]  /*7c30*/  @!P1 BRA `(.L_x_1852) ;  /* 0x0000011000009947 */ /* 0x000fea0003800000 */
[C---:B------:R-:W-:Y:S01]  /*7c40*/  ISETP.GT.AND P0, PT, R3.reuse, RZ, PT ;  /* 0x000000ff0300720c */ /* 0x040fe20003f04270 */
[----:B------:R-:W-:Y:S01]  /*7c50*/  BSSY B0, `(.L_x_1853) ;  /* 0x000000c000007945 */ /* 0x000fe20003800000 */
[----:B------:R-:W-:-:S11]  /*7c60*/  IADD3 R0, R3, -0x1, RZ ;  /* 0xffffffff03007810 */ /* 0x000fd60007ffe0ff */
[----:B------:R-:W-:Y:S05]  /*7c70*/  @P0 BRA `(.L_x_1854) ;  /* 0x0000006000000947 */ /* 0x000fea0003800000 */
[----:B------:R-:W-:Y:S01]  /*7c80*/  ISETP.NE.AND P0, PT, R4, c[0x0][0x32c], PT ;  /* 0x0000cb0004007a0c */ /* 0x000fe20003f05270 */
[----:B------:R-:W-:-:S12]  /*7c90*/  IMAD.MOV R0, RZ, RZ, -R3 ;  /* 0x000000ffff007224 */ /* 0x000fd800078e0a03 */
[----:B------:R-:W-:-:S05]  /*7ca0*/  @P0 IMAD.HI.U32 R3, R0, c[0x0][0x330], RZ ;  /* 0x0000cc0000030a27 */ /* 0x000fca00078e00ff */
[----:B------:R-:W-:-:S04]  /*7cb0*/  @P0 SHF.R.U32.HI R0, RZ, c[0x0][0x334], R3 ;  /* 0x0000cd00ff000a19 */ /* 0x000fc80000011603 */
[----:B------:R-:W-:Y:S01]  /*7cc0*/  LOP3.LUT R0, RZ, R0, RZ, 0x33, !PT ;  /* 0x00000000ff007212 */ /* 0x000fe200078e33ff */
[----:B------:R-:W-:Y:S05]  /*7cd0*/  BRA `(.L_x_1855) ;  /* 0x0000003000007947 */ /* 0x000fea0003800000 */
.L_x_1854:
[----:B------:R-:W-:-:S13]  /*7ce0*/  ISETP.NE.AND P0, PT, R4, c[0x0][0x32c], PT ;  /* 0x0000cb0004007a0c */ /* 0x000fda0003f05270 */
[----:B------:R-:W-:-:S05]  /*7cf0*/  @P0 IMAD.HI.U32 R3, R0, c[0x0][0x330], RZ ;  /* 0x0000cc0000030a27 */ /* 0x000fca00078e00ff */
[----:B------:R-:W-:Y:S02]  /*7d00*/  @P0 SHF.R.U32.HI R0, RZ, c[0x0][0x334], R3 ;  /* 0x0000cd00ff000a19 */ /* 0x000fe40000011603 */
.L_x_1855:
[----:B------:R-:W-:Y:S05]  /*7d10*/  BSYNC B0 ;  /* 0x0000000000007941 */ /* 0x000fea0003800000 */
.L_x_1853:
[----:B------:R-:W-:-:S05]  /*7d20*/  MOV R3, c[0x0][0x32c] ;  /* 0x0000cb0000037a02 */ /* 0x000fca0000000f00 */
[----:B------:R-:W-:-:S05]  /*7d30*/  IMAD R0, R0, R3, c[0x0][0x32c] ;  /* 0x0000cb0000007624 */ /* 0x000fca00078e0203 */
[----:B------:R-:W-:-:S04]  /*7d40*/  IMNMX R2, R2, R0, PT ;  /* 0x0000000002027217 */ /* 0x000fc80003800200 */
.L_x_1852:
        /* <DEDUP_REMOVED lines=21> */
.L_x_1858:
[----:B------:R-:W-:-:S04]  /*7ea0*/  MOV R3, c[0x0][0x32c] ;  /* 0x0000cb0000037a02 */ /* 0x000fc80000000f00 */
[----:B------:R-:W-:-:S13]  /*7eb0*/  ISETP.NE.AND P0, PT, R3, 0x1, PT ;  /* 0x000000010300780c */ /* 0x000fda0003f05270 */
[----:B------:R-:W-:-:S05]  /*7ec0*/  @P0 IMAD.HI.U32 R3, R0, c[0x0][0x330], RZ ;  /* 0x0000cc0000030a27 */ /* 0x000fca00078e00ff */
[----:B------:R-:W-:Y:S02]  /*7ed0*/  @P0 SHF.R.U32.HI R0, RZ, c[0x0][0x334], R3 ;  /* 0x0000cd00ff000a19 */ /* 0x000fe40000011603 */
.L_x_1859:
[----:B------:R-:W-:Y:S05]  /*7ee0*/  BSYNC B0 ;  /* 0x0000000000007941 */ /* 0x000fea0003800000 */
.L_x_1857:
[----:B------:R-:W-:-:S05]  /*7ef0*/  IMAD R0, R0, c[0x0][0x32c], RZ ;  /* 0x0000cb0000007a24 */ /* 0x000fca00078e02ff */
[----:B------:R-:W-:-:S04]  /*7f00*/  IMNMX R2, R2, R0, !PT ;  /* 0x0000000002027217 */ /* 0x000fc80007800200 */
.L_x_1856:
[----:B------:R-:W-:Y:S01]  /*7f10*/  SHF.R.S32.HI R5, RZ, 0x1f, R2 ;  /* 0x0000001fff057819 */ /* 0x000fe20000011402 */
[----:B------:R-:W-:Y:S03]  /*7f20*/  BSSY B0, `(.L_x_1860) ;  /* 0x0000026000007945 */ /* 0x000fe60003800000 */
[----:B------:R-:W-:Y:S01]  /*7f30*/  LEA.HI R5, R5, R2, RZ, 0x6 ;  /* 0x0000000205057211 */ /* 0x000fe200078f30ff */
[----:B------:R-:W-:-:S03]  /*7f40*/  IMAD.MOV.U32 R2, RZ, RZ, RZ ;  /* 0x000000ffff027224 */ /* 0x000fc600078e00ff */
[----:B------:R-:W-:-:S04]  /*7f50*/  SHF.R.S32.HI R5, RZ, 0x6, R5 ;  /* 0x00000006ff057819 */ /* 0x000fc80000011405 */
[----:B------:R-:W-:-:S04]  /*7f60*/  IMNMX R5, RZ, R5, !PT ;  /* 0x00000005ff057217 */ /* 0x000fc80007800200 */
[----:B------:R-:W-:-:S13]  /*7f70*/  ISETP.GT.AND P0, PT, R8, R5, PT ;  /* 0x000000050800720c */ /* 0x000fda0003f04270 */
        /* <DEDUP_REMOVED lines=32> */
.L_x_1861:
[----:B------:R-:W-:Y:S05]  /*8180*/  BSYNC B0 ;  /* 0x0000000000007941 */ /* 0x000fea0003800000 */
.L_x_1860:
[----:B------:R-:W-:Y:S01]  /*8190*/  IMAD R199, R231, R2, R5 ;  /* 0x00000002e7c77224 */ /* 0x000fe200078e0205 */
[----:B------:R-:W-:Y:S01]  /*81a0*/  PRMT R0, RZ, 0x7610, R0 ;  /* 0x00007610ff007816 */ /* 0x000fe20000000000 */
[----:B-1----:R-:W-:Y:S01]  /*81b0*/  CS2R R20, SRZ ;  /* 0x0000000000147805 */ /* 0x002fe2000001ff00 */
        /* <DEDUP_REMOVED lines=53> */
[----:B------:R-:W-:Y:S01]  /*8510*/  ISETP.NE.U32.AND P0, PT, RZ, c[0x0][0x340], PT ;  /* 0x0000d000ff007a0c */ /* 0x000fe20003f05070 */
[----:B------:R-:W-:-:S02]  /*8520*/  ULDC.64 UR4, c[0x0][0x18] ;  /* 0x0000060000047ab9 */ /* 0x000fc40000000a00 */
[----:B------:R-:W3:Y:S01]  /*8530*/  LDL R18, [R1+0x50] ;  /* 0x0000500001127983 */ /* 0x000ee20000100800 */
[----:B------:R-:W-:-:S13]  /*8540*/  ISETP.NE.AND.EX P1, PT, RZ, c[0x0][0x344], PT, P0 ;  /* 0x0000d100ff007a0c */ /* 0x000fda0003f25300 */
[----:B------:R-:W-:-:S04]  /*8550*/  @P1 IMAD.MOV.U32 R2, RZ, RZ, 0x4 ;  /* 0x00000004ff021424 */ /* 0x000fc800078e00ff */
[----:B------:R-:W-:-:S05]  /*8560*/  @P1 IMAD.WIDE R2, R219, R2, c[0x0][0x340] ;  /* 0x0000d000db021625 */ /* 0x000fca00078e0202 */
[----:B------:R2:W4:Y:S01]  /*8570*/  @P1 LDG.E R16, [R2.64] ;  /* 0x0000000e02101981 */ /* 0x000522000c1e1900 */
[----:B------:R-:W-:Y:S02]  /*8580*/  ISETP.NE.U32.AND P0, PT, RZ, c[0x0][0x348], PT ;  /* 0x0000d200ff007a0c */ /* 0x000fe40003f05070 */
[----:B------:R-:W-:Y:S02]  /*8590*/  LEA R14, R234, R224, 0x5 ;  /* 0x000000e0ea0e7211 */ /* 0x000fe400078e28ff */
[----:B------:R-:W-:Y:S02]  /*85a0*/  SHF.R.S32.HI R15, RZ, 0x1f, R219 ;  /* 0x0000001fff0f7819 */ /* 0x000fe400000114db */
[----:B------:R-:W-:Y:S01]  /*85b0*/  ISETP.NE.AND.EX P0, PT, RZ, c[0x0][0x34c], PT, P0 ;  /* 0x0000d300ff007a0c */ /* 0x000fe20003f05300 */
[----:B------:R-:W-:-:S04]  /*85c0*/  IMAD.IADD R14, R223, 0x1, R14 ;  /* 0x00000001df0e7824 */ /* 0x000fc800078e020e */
[----:B------:R-:W-:Y:S01]  /*85d0*/  @P3 IMAD.HI.U32 R8, R14, c[0x0][0x2c8], RZ ;  /* 0x0000b2000e083a27 */ /* 0x000fe200078e00ff */
[----:B------:R-:W-:-:S04]  /*85e0*/  UIADD3 UR4, UP0, UR4, 0x18100, URZ ;  /* 0x0001810004047890 */ /* 0x000fc8000ff1e03f */
[----:B------:R-:W-:Y:S02]  /*85f0*/  UIADD3.X UR5, URZ, UR5, URZ, UP0, !UPT ;  /* 0x000000053f057290 */ /* 0x000fe400087fe43f */
[----:B------:R-:W-:-:S04]  /*8600*/  IMAD.U32 R12, RZ, RZ, UR4 ;  /* 0x00000004ff0c7e24 */ /* 0x000fc8000f8e00ff */
[----:B------:R-:W-:Y:S01]  /*8610*/  MOV R13, UR5 ;  /* 0x00000005000d7c02 */ /* 0x000fe20008000f00 */
[----:B------:R-:W-:-:S04]  /*8620*/  IMAD.WIDE.U32 R6, R221, c[0x0][0x1e8], RZ ;  /* 0x00007a00dd067a25 */ /* 0x000fc800078e00ff */
[----:B------:R1:W-:Y:S01]  /*8630*/  STL.64 [R1+0x8], R12 ;  /* 0x0000080c01007387 */ /* 0x0003e20000100a00 */
[----:B------:R-:W-:-:S03]  /*8640*/  IMAD R7, R221, c[0x0][0x1ec], R7 ;  /* 0x00007b00dd077a24 */ /* 0x000fc600078e0207 */
[----:B------:R1:W-:Y:S01]  /*8650*/  STL [R1+0x10], R22 ;  /* 0x0000101601007387 */ /* 0x0003e20000100800 */
[----:B------:R-:W-:Y:S01]  /*8660*/  LOP3.LUT R213, R213, 0xfffffffe, RZ, 0xc0, !PT ;  /* 0xfffffffed5d57812 */ /* 0x000fe200078ec0ff */
[----:B------:R-:W-:Y:S01]  /*8670*/  IMAD.U32 R20, RZ, RZ, UR12 ;  /* 0x0000000cff147e24 */ /* 0x000fe2000f8e00ff */
[----:B------:R-:W-:Y:S02]  /*8680*/  ISETP.GE.AND P5, PT, R208, c[0x0][0x198], PT ;  /* 0x00006600d0007a0c */ /* 0x000fe40003fa6270 */
[----:B------:R-:W-:Y:S02]  /*8690*/  ISETP.GE.AND P4, PT, R212, c[0x0][0x198], PT ;  /* 0x00006600d4007a0c */ /* 0x000fe40003f86270 */
[----:B--2---:R-:W-:-:S05]  /*86a0*/  SHF.R.S32.HI R2, RZ, 0x1f, R0 ;  /* 0x0000001fff027819 */ /* 0x004fca0000011400 */
[----:B------:R-:W-:-:S04]  /*86b0*/  IMAD R2, R2, c[0x0][0x178], RZ ;  /* 0x00005e0002027a24 */ /* 0x000fc800078e02ff */
[C---:B------:R-:W-:Y:S02]  /*86c0*/  IMAD R4, R0.reuse, c[0x0][0x17c], R2 ;  /* 0x00005f0000047a24 */ /* 0x040fe400078e0202 */
[----:B------:R-:W-:Y:S01]  /*86d0*/  IMAD.WIDE.U32 R2, R0, c[0x0][0x178], RZ ;  /* 0x00005e0000027a25 */ /* 0x000fe200078e00ff */
[----:B------:R-:W-:-:S03]  /*86e0*/  SEL R0, R15, RZ, !P0 ;  /* 0x000000ff0f007207 */ /* 0x000fc60004000000 */
[----:B------:R-:W-:Y:S01]  /*86f0*/  IMAD.IADD R3, R3, 0x1, R4 ;  /* 0x0000000103037824 */ /* 0x000fe200078e0204 */
[----:B------:R-:W-:-:S03]  /*8700*/  SEL R4, R219, RZ, !P0 ;  /* 0x000000ffdb047207 */ /* 0x000fc60004000000 */
[----:B------:R-:W-:-:S04]  /*8710*/  IMAD.WIDE.U32 R2, R221, c[0x0][0x1b8], R2 ;  /* 0x00006e00dd027a25 */ /* 0x000fc800078e0002 */
[----:B------:R-:W-:Y:S01]  /*8720*/  IMAD R5, R0, c[0x0][0x1c0], RZ ;  /* 0x0000700000057a24 */ /* 0x000fe200078e02ff */
[----:B------:R-:W-:Y:S01]  /*8730*/  MOV R0, R14 ;  /* 0x0000000e00007202 */ /* 0x000fe20000000f00 */
[----:B------:R-:W-:Y:S01]  /*8740*/  IMAD R3, R221, c[0x0][0x1bc], R3 ;  /* 0x00006f00dd037a24 */ /* 0x000fe200078e0203 */
[----:B------:R-:W-:Y:S01]  /*8750*/  @P3 SHF.R.U32.HI R0, RZ, c[0x0][0x2cc], R8 ;  /* 0x0000b300ff003a19 */ /* 0x000fe20000011608 */
[C---:B------:R-:W-:Y:S02]  /*8760*/  IMAD R5, R4.reuse, c[0x0][0x1c4], R5 ;  /* 0x0000710004057a24 */ /* 0x040fe400078e0205 */
[----:B------:R-:W-:Y:S01]  /*8770*/  IMAD.WIDE.U32 R2, R4, c[0x0][0x1c0], R2 ;  /* 0x0000700004027a25 */ /* 0x000fe200078e0002 */
[----:B------:R-:W-:-:S03]  /*8780*/  SHF.R.S32.HI R4, RZ, 0x1f, R0 ;  /* 0x0000001fff047819 */ /* 0x000fc60000011400 */
[----:B------:R-:W-:Y:S02]  /*8790*/  IMAD.IADD R3, R3, 0x1, R5 ;  /* 0x0000000103037824 */ /* 0x000fe400078e0205 */
[----:B------:R-:W-:Y:S01]  /*87a0*/  IMAD R4, R4, c[0x0][0x1b0], RZ ;  /* 0x00006c0004047a24 */ /* 0x000fe200078e02ff */
[C---:B------:R-:W-:Y:S01]  /*87b0*/  IADD3 R5, -R0.reuse, RZ, RZ ;  /* 0x000000ff00057210 */ /* 0x040fe20007ffe1ff */
[----:B------:R-:W-:Y:S01]  /*87c0*/  IMAD.WIDE.U32 R2, R0, c[0x0][0x1b0], R2 ;  /* 0x00006c0000027a25 */ /* 0x000fe200078e0002 */
[----:B------:R-:W-:-:S03]  /*87d0*/  ISETP.NE.U32.AND P0, PT, RZ, c[0x0][0x350], PT ;  /* 0x0000d400ff007a0c */ /* 0x000fc60003f05070 */
[----:B------:R-:W-:Y:S02]  /*87e0*/  IMAD R4, R0, c[0x0][0x1b4], R4 ;  /* 0x00006d0000047a24 */ /* 0x000fe400078e0204 */
[----:B------:R-:W-:Y:S02]  /*87f0*/  IMAD R14, R5, c[0x0][0x2c4], R14 ;  /* 0x0000b100050e7a24 */ /* 0x000fe400078e020e */
[----:B------:R-:W-:Y:S01]  /*8800*/  IMAD.IADD R5, R3, 0x1, R4 ;  /* 0x0000000103057824 */ /* 0x000fe200078e0204 */
[----:B------:R-:W-:Y:S01]  /*8810*/  MOV R4, R2 ;  /* 0x0000000200047202 */ /* 0x000fe20000000f00 */
[--C-:B----4-:R-:W-:Y:S01]  /*8820*/  @P1 IMAD.MOV.U32 R2, RZ, RZ, R16.reuse ;  /* 0x000000ffff021224 */ /* 0x110fe200078e0010 */
[----:B------:R-:W-:Y:S01]  /*8830*/  @P1 SHF.R.S32.HI R3, RZ, 0x1f, R16 ;  /* 0x0000001fff031819 */ /* 0x000fe20000011410 */
[----:B------:R-:W-:Y:S01]  /*8840*/  @!P1 IMAD.MOV.U32 R3, RZ, RZ, R15 ;  /* 0x000000ffff039224 */ /* 0x000fe200078e000f */
[----:B------:R-:W-:Y:S02]  /*8850*/  ISETP.NE.AND.EX P0, PT, RZ, c[0x0][0x354], PT, P0 ;  /* 0x0000d500ff007a0c */ /* 0x000fe40003f05300 */
[----:B------:R-:W-:-:S02]  /*8860*/  @!P1 MOV R2, R219 ;  /* 0x000000db00029202 */ /* 0x000fc40000000f00 */
[----:B------:R-:W-:Y:S02]  /*8870*/  SHF.R.S32.HI R0, RZ, 0x1f, R14 ;  /* 0x0000001fff007819 */ /* 0x000fe4000001140e */
[----:B-1----:R-:W-:Y:S02]  /*8880*/  SEL R12, R2, RZ, !P0 ;  /* 0x000000ff020c7207 */ /* 0x002fe40004000000 */
[----:B------:R-:W-:Y:S01]  /*8890*/  SEL R2, R3, RZ, !P0 ;  /* 0x000000ff03027207 */ /* 0x000fe20004000000 */
[----:B------:R-:W-:Y:S02]  /*88a0*/  IMAD R3, R0, c[0x0][0x1a8], RZ ;  /* 0x00006a0000037a24 */ /* 0x000fe400078e02ff */
[----:B------:R-:W-:-:S04]  /*88b0*/  IMAD.WIDE.U32 R6, R12, c[0x0][0x1f0], R6 ;  /* 0x00007c000c067a25 */ /* 0x000fc800078e0006 */
[----:B------:R-:W-:Y:S01]  /*88c0*/  IMAD R13, R2, c[0x0][0x1f0], RZ ;  /* 0x00007c00020d7a24 */ /* 0x000fe200078e02ff */
[----:B---3--:R-:W-:Y:S01]  /*88d0*/  SHF.R.S32.HI R17, RZ, 0x1f, R18 ;  /* 0x0000001fff117819 */ /* 0x008fe20000011412 */
[----:B------:R-:W-:Y:S01]  /*88e0*/  IMAD R16, R14, c[0x0][0x1ac], R3 ;  /* 0x00006b000e107a24 */ /* 0x000fe200078e0203 */
[----:B------:R-:W-:Y:S01]  /*88f0*/  IADD3 R0, P1, R224, R18, RZ ;  /* 0x00000012e0007210 */ /* 0x000fe20007f3e0ff */
[----:B------:R-:W-:Y:S01]  /*8900*/  IMAD R15, R2, c[0x0][0x218], RZ ;  /* 0x00008600020f7a24 */ /* 0x000fe200078e02ff */
[----:B------:R-:W-:Y:S01]  /*8910*/  IADD3 R6, P0, R208, R6, RZ ;  /* 0x00000006d0067210 */ /* 0x000fe20007f1e0ff */
[----:B------:R-:W-:Y:S02]  /*8920*/  IMAD R13, R12, c[0x0][0x1f4], R13 ;  /* 0x00007d000c0d7a24 */ /* 0x000fe400078e020d */
[----:B------:R-:W-:Y:S01]  /*8930*/  IMAD.WIDE.U32 R2, R14, c[0x0][0x1a8], R4 ;  /* 0x00006a000e027a25 */ /* 0x000fe200078e0004 */
[----:B------:R-:W-:-:S03]  /*8940*/  LEA.HI.X.SX32 R5, R224, R17, 0x1, P1 ;  /* 0x00000011e0057211 */ /* 0x000fc600008f0eff */
[----:B------:R-:W-:Y:S01]  /*8950*/  IMAD.WIDE.U32 R8, R221, c[0x0][0x210], RZ ;  /* 0x00008400dd087a25 */ /* 0x000fe200078e00ff */
[----:B------:R-:W-:Y:S02]  /*8960*/  IADD3.X R7, R209, R7, R13, P0, !PT ;  /* 0x00000007d1077210 */ /* 0x000fe400007fe40d */
[----:B------:R-:W-:Y:S01]  /*8970*/  IADD3 R13, R3, R16, RZ ;  /* 0x00000010030d7210 */ /* 0x000fe20007ffe0ff */
[----:B------:R-:W-:Y:S01]  /*8980*/  IMAD R9, R221, c[0x0][0x214], R9 ;  /* 0x00008500dd097a24 */ /* 0x000fe200078e0209 */
[----:B------:R-:W-:-:S03]  /*8990*/  LEA R17, P0, R2, c[0x0][0x160], 0x1 ;  /* 0x0000580002117a11 */ /* 0x000fc600078008ff */
[----:B------:R-:W-:Y:S01]  /*89a0*/  IMAD.WIDE.U32 R8, R12, c[0x0][0x218], R8 ;  /* 0x000086000c087a25 */ /* 0x000fe200078e0008 */
[----:B------:R-:W-:Y:S02]  /*89b0*/  LEA.HI.X R13, R2, c[0x0][0x164], R13, 0x1, P0 ;  /* 0x00005900020d7a11 */ /* 0x000fe400000f0c0d */
[----:B------:R-:W-:Y:S01]  /*89c0*/  ISETP.GE.AND P0, PT, R220, c[0x0][0x1d4], PT ;  /* 0x00007500dc007a0c */ /* 0x000fe20003f06270 */
[----:B------:R-:W-:Y:S01]  /*89d0*/  IMAD R12, R12, c[0x0][0x21c], R15 ;  /* 0x000087000c0c7a24 */ /* 0x000fe200078e020f */
[----:B------:R-:W-:Y:S01]  /*89e0*/  IADD3 R4, P1, R208, R8, RZ ;  /* 0x00000008d0047210 */ /* 0x000fe20007f3e0ff */
[C---:B------:R-:W-:Y:S02]  /*89f0*/  IMAD R3, R5.reuse, c[0x0][0x1e0], RZ ;  /* 0x0000780005037a24 */ /* 0x040fe400078e02ff */
[----:B------:R-:W-:Y:S01]  /*8a00*/  IMAD R8, R5, c[0x0][0x208], RZ ;  /* 0x0000820005087a24 */ /* 0x000fe200078e02ff */
[----:B------:R-:W-:Y:S02]  /*8a10*/  IADD3.X R5, R209, R9, R12, P1, !PT ;  /* 0x00000009d1057210 */ /* 0x000fe40000ffe40c */
[----:B------:R-:W-:Y:S01]  /*8a20*/  MOV R18, UR12 ;  /* 0x0000000c00127c02 */ /* 0x000fe20008000f00 */
[----:B------:R-:W-:Y:S01]  /*8a30*/  IMAD R3, R0, c[0x0][0x1e4], R3 ;  /* 0x0000790000037a24 */ /* 0x000fe200078e0203 */
[----:B------:R-:W-:Y:S01]  /*8a40*/  IADD3 R20, P1, R20, 0x8, RZ ;  /* 0x0000000814147810 */ /* 0x000fe20007f3e0ff */
[----:B------:R-:W-:-:S02]  /*8a50*/  IMAD R2, R0, c[0x0][0x20c], R8 ;  /* 0x0000830000027a24 */ /* 0x000fc400078e0208 */
[----:B------:R-:W-:Y:S01]  /*8a60*/  @P0 LOP3.LUT R213, R213, 0x1, RZ, 0xfc, !PT ;  /* 0x00000001d5d50812 */ /* 0x000fe200078efcff */
[----:B------:R-:W-:Y:S01]  /*8a70*/  IMAD.WIDE.U32 R202, R0, c[0x0][0x1e0], R6 ;  /* 0x0000780000ca7a25 */ /* 0x000fe200078e0006 */
[----:B------:R-:W-:-:S03]  /*8a80*/  IADD3 R18, P0, R18, 0x10, RZ ;  /* 0x0000001012127810 */ /* 0x000fc60007f1e0ff */
[----:B------:R-:W-:Y:S01]  /*8a90*/  IMAD.WIDE.U32 R204, R0, c[0x0][0x208], R4 ;  /* 0x0000820000cc7a25 */ /* 0x000fe200078e0004 */
[----:B------:R-:W-:Y:S02]  /*8aa0*/  ISETP.GE.AND P3, PT, R220, c[0x0][0x198], PT ;  /* 0x00006600dc007a0c */ /* 0x000fe40003f66270 */
[----:B------:R-:W-:Y:S01]  /*8ab0*/  IADD3 R15, R190, -0x1, RZ ;  /* 0xffffffffbe0f7810 */ /* 0x000fe20007ffe0ff */
[----:B------:R-:W-:Y:S01]  /*8ac0*/  IMAD.IADD R14, R224, 0x1, R223 ;  /* 0x00000001e00e7824 */ /* 0x000fe200078e02df */
[----:B------:R-:W-:Y:S01]  /*8ad0*/  IADD3.X R21, RZ, UR11, RZ, P1, !PT ;  /* 0x0000000bff157c10 */ /* 0x000fe20008ffe4ff */
[----:B------:R-:W-:Y:S01]  /*8ae0*/  IMAD.X R19, RZ, RZ, UR11, P0 ;  /* 0x0000000bff137e24 */ /* 0x000fe200080e06ff */
[----:B------:R-:W-:Y:S02]  /*8af0*/  IADD3 R201, R203, R3, RZ ;  /* 0x00000003cbc97210 */ /* 0x000fe40007ffe0ff */
[----:B------:R-:W-:Y:S01]  /*8b00*/  IADD3 R206, R205, R2, RZ ;  /* 0x00000002cdce7210 */ /* 0x000fe20007ffe0ff */
[----:B------:R-:W-:Y:S05]  /*8b10*/  BRA.DIV ~URZ, `(.L_x_1863) ;  /* 0x000138627f007947 */ /* 0x000fea000b800000 */
[----:B------:R1:W2:Y:S02]  /*8b20*/  SHFL.IDX PT, R8, R13, RZ, 0x181f ;  /* 0x00181fff0d087589 */ /* 0x0002a400000e0000 */
.L_x_1987:
[----:B------:R-:W-:Y:S05]  /*8b30*/  BRA.DIV ~URZ, `(.L_x_1864) ;  /* 0x000138c27f007947 */ /* 0x000fea000b800000 */
[----:B------:R3:W4:Y:S02]  /*8b40*/  SHFL.IDX PT, R0, R17, RZ, 0x181f ;  /* 0x00181fff11007589 */ /* 0x00072400000e0000 */
.L_x_1988:
[----:B------:R-:W-:Y:S01]  /*8b50*/  IMAD R16, R22, c[0x0][0x2c4], RZ ;  /* 0x0000b10016107a24 */ /* 0x000fe200078e02ff */
[----:B------:R-:W-:Y:S04]  /*8b60*/  BSSY B0, `(.L_x_1865) ;  /* 0x000000f000007945 */ /* 0x000fe80003800000 */
[----:B------:R-:W-:-:S13]  /*8b70*/  ISETP.GE.AND P0, PT, R14, R16, PT ;  /* 0x000000100e00720c */ /* 0x000fda0003f06270 */
[----:B------:R-:W-:Y:S05]  /*8b80*/  @P0 BRA `(.L_x_1866) ;  /* 0x000000c000000947 */ /* 0x000fea0003800000 */
[-C--:B----4-:R-:W-:Y:S02]  /*8b90*/  LEA R6, P2, R208, R0.reuse, 0x1 ;  /* 0x00000000d0067211 */ /* 0x090fe400078408ff */
[-C--:B------:R-:W-:Y:S02]  /*8ba0*/  LEA R4, P1, R212, R0.reuse, 0x1 ;  /* 0x00000000d4047211 */ /* 0x080fe400078208ff */
[----:B------:R-:W-:Y:S02]  /*8bb0*/  LEA R2, P0, R220, R0, 0x1 ;  /* 0x00000000dc027211 */ /* 0x000fe400078008ff */
[-C--:B--2---:R-:W-:Y:S02]  /*8bc0*/  LEA.HI.X R7, R208, R8.reuse, R209, 0x1, P2 ;  /* 0x00000008d0077211 */ /* 0x084fe400010f0cd1 */
[-C--:B------:R-:W-:Y:S02]  /*8bd0*/  LEA.HI.X R5, R212, R8.reuse, R227, 0x1, P1 ;  /* 0x00000008d4057211 */ /* 0x080fe400008f0ce3 */
[----:B------:R-:W-:Y:S01]  /*8be0*/  LEA.HI.X R3, R220, R8, R226, 0x1, P0 ;  /* 0x00000008dc037211 */ /* 0x000fe200000f0ce2 */
[----:B------:R-:W-:Y:S01]  /*8bf0*/  @!PT LDS RZ, [RZ] ;  /* 0x00000000fffff984 */ /* 0x000fe20000000800 */
[----:B------:R-:W-:Y:S01]  /*8c00*/  @!PT LDS RZ, [RZ] ;  /* 0x00000000fffff984 */ /* 0x000fe20000000800 */
[----:B------:R-:W-:Y:S01]  /*8c10*/  @!PT LDS RZ, [RZ] ;  /* 0x00000000fffff984 */ /* 0x000fe20000000800 */
[----:B------:R2:W-:Y:S04]  /*8c20*/  LDGSTS.E.BYPASS.LTC128B.128 [R105+0x18100], [R6.64], !P5 ;  /* 0x1810000006697fae */ /* 0x0005e8000e901d4e */
[----:B------:R2:W-:Y:S04]  /*8c30*/  LDGSTS.E.BYPASS.LTC128B.128 [R105+0x1c100], [R4.64], !P4 ;  /* 0x1c10000004697fae */ /* 0x0005e8000e101d4e */
[----:B------:R2:W-:Y:S02]  /*8c40*/  LDGSTS.E.BYPASS.LTC128B.128 [R105+0x20100], [R2.64], !P3 ;  /* 0x2010000002697fae */ /* 0x0005e4000d901d4e */
.L_x_1866:
[----:B------:R-:W-:Y:S05]  /*8c50*/  BSYNC B0 ;  /* 0x0000000000007941 */ /* 0x000fea0003800000 */
.L_x_1865:
[----:B------:R-:W-:Y:S05]  /*8c60*/  BRA.DIV ~URZ, `(.L_x_1867) ;  /* 0x000138127f007947 */ /* 0x000fea000b800000 */
[----:B--2---:R2:W1:Y:S04]  /*8c70*/  SHFL.IDX PT, R8, R13, 0x1, 0x181f ;  /* 0x00381f000d087f89 */ /* 0x00446800000e0000 */
[----:B----4-:R2:W4:Y:S02]  /*8c80*/  SHFL.IDX PT, R0, R17, 0x1, 0x181f ;  /* 0x00381f0011007f89 */ /* 0x01052400000e0000 */
.L_x_1989:
[----:B------:R-:W-:Y:S01]  /*8c90*/  IADD3 R2, R14, 0x20, RZ ;  /* 0x000000200e027810 */ /* 0x000fe20007ffe0ff */
[----:B------:R-:W-:Y:S03]  /*8ca0*/  BSSY B0, `(.L_x_1868) ;  /* 0x000000f000007945 */ /* 0x000fe60003800000 */
[----:B------:R-:W-:-:S13]  /*8cb0*/  ISETP.GE.AND P0, PT, R2, R16, PT ;  /* 0x000000100200720c */ /* 0x000fda0003f06270 */
[----:B------:R-:W-:Y:S05]  /*8cc0*/  @P0 BRA `(.L_x_1869) ;  /* 0x000000c000000947 */ /* 0x000fea0003800000 */
[-C--:B----4-:R-:W-:Y:S02]  /*8cd0*/  LEA R6, P2, R208, R0.reuse, 0x1 ;  /* 0x00000000d0067211 */ /* 0x090fe400078408ff */
[-C--:B------:R-:W-:Y:S02]  /*8ce0*/  LEA R4, P1, R212, R0.reuse, 0x1 ;  /* 0x00000000d4047211 */ /* 0x080fe400078208ff */
[----:B------:R-:W-:Y:S02]  /*8cf0*/  LEA R2, P0, R220, R0, 0x1 ;  /* 0x00000000dc027211 */ /* 0x000fe400078008ff */
[-C--:B-1----:R-:W-:Y:S02]  /*8d00*/  LEA.HI.X R7, R208, R8.reuse, R209, 0x1, P2 ;  /* 0x00000008d0077211 */ /* 0x082fe400010f0cd1 */
        /* <DEDUP_REMOVED lines=8> */
.L_x_1869:
[----:B------:R-:W-:Y:S05]  /*8d90*/  BSYNC B0 ;  /* 0x0000000000007941 */ /* 0x000fea0003800000 */
.L_x_1868:
[----:B------:R-:W-:Y:S05]  /*8da0*/  BRA.DIV ~URZ, `(.L_x_1870) ;  /* 0x000137c27f007947 */ /* 0x000fea000b800000 */
[----:B-1----:R1:W2:Y:S02]  /*8db0*/  SHFL.IDX PT, R8, R13, 0x2, 0x181f ;  /* 0x00581f000d087f89 */ /* 0x0022a400000e0000 */
.L_x_1990:
[----:B------:R-:W-:Y:S05]  /*8dc0*/  BRA.DIV ~URZ, `(.L_x_1871) ;  /* 0x000138227f007947 */ /* 0x000fea000b800000 */
[----:B----4-:R4:W1:Y:S02]  /*8dd0*/  SHFL.IDX PT, R0, R17, 0x2, 0x181f ;  /* 0x00581f0011007f89 */ /* 0x01086400000e0000 */
.L_x_1991:
[----:B------:R-:W-:Y:S01]  /*8de0*/  IADD3 R2, R14, 0x40, RZ ;  /* 0x000000400e027810 */ /* 0x000fe20007ffe0ff */
[----:B------:R-:W-:Y:S03]  /*8df0*/  BSSY B0, `(.L_x_1872) ;  /* 0x000000f000007945 */ /* 0x000fe60003800000 */
[----:B------:R-:W-:-:S13]  /*8e00*/  ISETP.GE.AND P0, PT, R2, R16, PT ;  /* 0x000000100200720c */ /* 0x000fda0003f06270 */
[----:B------:R-:W-:Y:S05]  /*8e10*/  @P0 BRA `(.L_x_1873) ;  /* 0x000000c000000947 */ /* 0x000fea0003800000 */
[-C--:B-1----:R-:W-:Y:S02]  /*8e20*/  LEA R6, P2, R208, R0.reuse, 0x1 ;  /* 0x00000000d0067211 */ /* 0x082fe400078408ff */
        /* <DEDUP_REMOVED lines=11> */
.L_x_1873:
[----:B------:R-:W-:Y:S05]  /*8ee0*/  BSYNC B0 ;  /* 0x0000000000007941 */ /* 0x000fea0003800000 */
.L_x_1872:
[----:B------:R-:W-:Y:S05]  /*8ef0*/  BRA.DIV ~URZ, `(.L_x_1874) ;  /* 0x000137727f007947 */ /* 0x000fea000b800000 */
[----:B-12---:R-:W1:Y:S04]  /*8f00*/  SHFL.IDX PT, R13, R13, 0x3, 0x181f ;  /* 0x00781f000d0d7f89 */ /* 0x006e6800000e0000 */
[----:B------:R2:W3:Y:S02]  /*8f10*/  SHFL.IDX PT, R0, R17, 0x3, 0x181f ;  /* 0x00781f0011007f89 */ /* 0x0004e400000e0000 */
.L_x_1992:
[----:B------:R-:W-:Y:S01]  /*8f20*/  ULDC.64 UR4, c[0x0][0x40] ;  /* 0x0000100000047ab9 */ /* 0x000fe20000000a00 */
[----:B------:R-:W-:Y:S01]  /*8f30*/  IADD3 R2, R14, 0x60, RZ ;  /* 0x000000600e027810 */ /* 0x000fe20007ffe0ff */
[----:B------:R-:W-:Y:S01]  /*8f40*/  UIADD3 UR4, UP0, UR4, 0x160, URZ ;  /* 0x0000016004047890 */ /* 0x000fe2000ff1e03f */
[----:B------:R-:W-:Y:S01]  /*8f50*/  IMAD.U32 R3, RZ, RZ, UR11 ;  /* 0x0000000bff037e24 */ /* 0x000fe2000f8e00ff */
[----:B------:R-:W-:Y:S01]  /*8f60*/  STL.64 [R1+0x28], R18 ;  /* 0x0000281201007387 */ /* 0x000fe20000100a00 */
[----:B------:R-:W-:Y:S01]  /*8f70*/  ISETP.GE.AND P0, PT, R2, R16, PT ;  /* 0x000000100200720c */ /* 0x000fe20003f06270 */
[----:B------:R-:W-:Y:S01]  /*8f80*/  IMAD.U32 R2, RZ, RZ, UR12 ;  /* 0x0000000cff027e24 */ /* 0x000fe2000f8e00ff */
[----:B------:R-:W-:Y:S01]  /*8f90*/  UIADD3.X UR5, URZ, UR5, URZ, UP0, !UPT ;  /* 0x000000053f057290 */ /* 0x000fe200087fe43f */
[----:B------:R-:W-:Y:S04]  /*8fa0*/  STL.64 [R1+0x30], R144 ;  /* 0x0000309001007387 */ /* 0x000fe80000100a00 */
[----:B------:R5:W-:Y:S04]  /*8fb0*/  STL.64 [R1+0x20], R2 ;  /* 0x0000200201007387 */ /* 0x000be80000100a00 */
[----:B------:R2:W-:Y:S02]  /*8fc0*/  STL.64 [R1+0x38], R24 ;  /* 0x0000381801007387 */ /* 0x0005e40000100a00 */
[----:B---3--:R-:W-:-:S02]  /*8fd0*/  @!P0 LEA R8, P1, R208, R0, 0x1 ;  /* 0x00000000d0088211 */ /* 0x008fc400078208ff */
[----:B------:R2:W-:Y:S01]  /*8fe0*/  STL.64 [R1+0x40], R20 ;  /* 0x0000401401007387 */ /* 0x0005e20000100a00 */
[-C--:B------:R-:W-:Y:S02]  /*8ff0*/  @!P0 LEA R6, P2, R212, R0.reuse, 0x1 ;  /* 0x00000000d4068211 */ /* 0x080fe400078408ff */
[-C--:B-1----:R-:W-:Y:S02]  /*9000*/  @!P0 LEA.HI.X R9, R208, R13.reuse, R209, 0x1, P1 ;  /* 0x0000000dd0098211 */ /* 0x082fe400008f0cd1 */
[----:B------:R-:W-:Y:S01]  /*9010*/  @!P0 LEA R4, P1, R220, R0, 0x1 ;  /* 0x00000000dc048211 */ /* 0x000fe200078208ff */
[----:B------:R-:W-:Y:S01]  /*9020*/  IMAD.U32 R0, RZ, RZ, UR12 ;  /* 0x0000000cff007e24 */ /* 0x000fe2000f8e00ff */
[-C--:B------:R-:W-:Y:S01]  /*9030*/  @!P0 LEA.HI.X R7, R212, R13.reuse, R227, 0x1, P2 ;  /* 0x0000000dd4078211 */ /* 0x080fe200010f0ce3 */
[----:B------:R-:W-:Y:S01]  /*9040*/  @!PT LDS RZ, [RZ] ;  /* 0x00000000fffff984 */ /* 0x000fe20000000800 */
[----:B------:R-:W-:Y:S01]  /*9050*/  @!PT LDS RZ, [RZ] ;  /* 0x00000000fffff984 */ /* 0x000fe20000000800 */
[----:B------:R-:W-:Y:S01]  /*9060*/  @!PT LDS RZ, [RZ] ;  /* 0x00000000fffff984 */ /* 0x000fe20000000800 */
[----:B------:R2:W-:Y:S01]  /*9070*/  @!P0 LDGSTS.E.BYPASS.LTC128B.128 [R105+0x1b100], [R8.64], !P5 ;  /* 0x1b10000008698fae */ /* 0x0005e2000e901d4e */
[----:B------:R-:W-:Y:S02]  /*9080*/  @!P0 LEA.HI.X R5, R220, R13, R226, 0x1, P1 ;  /* 0x0000000ddc058211 */ /* 0x000fe400008f0ce2 */
[----:B------:R-:W-:Y:S01]  /*9090*/  IADD3 R14, R0, 0x18, RZ ;  /* 0x00000018000e7810 */ /* 0x000fe20007ffe0ff */
[----:B------:R2:W-:Y:S04]  /*90a0*/  @!P0 LDGSTS.E.BYPASS.LTC128B.128 [R105+0x1f100], [R6.64], !P4 ;  /* 0x1f10000006698fae */ /* 0x0005e8000e101d4e */
[----:B------:R2:W-:Y:S01]  /*90b0*/  @!P0 LDGSTS.E.BYPASS.LTC128B.128 [R105+0x23100], [R4.64], !P3 ;  /* 0x2310000004698fae */ /* 0x0005e2000d901d4e */
[----:B-----5:R-:W-:-:S03]  /*90c0*/  IMAD.U32 R2, RZ, RZ, UR4 ;  /* 0x00000004ff027e24 */ /* 0x020fc6000f8e00ff */
[----:B------:R-:W0:Y:S01]  /*90d0*/  LDGDEPBAR ;  /* 0x00000000000079af */ /* 0x000e220000000000 */
[----:B------:R-:W-:Y:S01]  /*90e0*/  IMAD.U32 R3, RZ, RZ, UR5 ;  /* 0x00000005ff037e24 */ /* 0x000fe2000f8e00ff */
[----:B------:R-:W-:Y:S04]  /*90f0*/  WARPSYNC 0xffffffff ;  /* 0xffffffff00007948 */ /* 0x000fe80003800000 */
[----:B------:R2:W-:Y:S02]  /*9100*/  STL.64 [R1+0x18], R2 ;  /* 0x0000180201007387 */ /* 0x0005e40000100a00 */
[----:B------:R-:W3:Y:S04]  /*9110*/  LDL R0, [R1+0x64] ;  /* 0x0000640001007983 */ /* 0x000ee80000100800 */
[----:B------:R-:W5:Y:S01]  /*9120*/  LDL R13, [R1+0x64] ;  /* 0x00006400010d7983 */ /* 0x000f620000100800 */
[C---:B------:R-:W-:Y:S01]  /*9130*/  IMAD.SHL.U32 R114, R15.reuse, 0x40, RZ ;  /* 0x000000400f727824 */ /* 0x040fe200078e00ff */
[----:B--2---:R-:W-:Y:S01]  /*9140*/  SHF.R.S32.HI R4, RZ, 0x1f, R15 ;  /* 0x0000001fff047819 */ /* 0x004fe2000001140f */
[C---:B------:R-:W-:Y:S01]  /*9150*/  IMAD.WIDE.U32 R2, R15.reuse, c[0x0][0x1e0], RZ ;  /* 0x000078000f027a25 */ /* 0x040fe200078e00ff */
[----:B------:R-:W-:Y:S01]  /*9160*/  ULDC.64 UR4, c[0x0][0x208] ;  /* 0x0000820000047ab9 */ /* 0x000fe20000000a00 */
[----:B------:R-:W-:Y:S01]  /*9170*/  BSSY B0, `(.L_x_1875) ;  /* 0x000005c000007945 */ /* 0x000fe20003800000 */
[----:B------:R-:W-:Y:S01]  /*9180*/  IADD3 R12, RZ, -R224, -R114 ;  /* 0x800000e0ff0c7210 */ /* 0x000fe20007ffe872 */
[----:B------:R-:W-:Y:S01]  /*9190*/  IMAD R5, R4, c[0x0][0x1e0], RZ ;  /* 0x0000780004057a24 */ /* 0x000fe200078e02ff */
[----:B------:R-:W-:Y:S01]  /*91a0*/  USHF.L.U32 UR17, UR4, 0x6, URZ ;  /* 0x0000000604117899 */ /* 0x000fe2000800063f */
[----:B------:R-:W-:Y:S01]  /*91b0*/  IMAD.MOV.U32 R156, RZ, RZ, 0x20 ;  /* 0x00000020ff9c7424 */ /* 0x000fe200078e00ff */
[----:B------:R-:W-:Y:S01]  /*91c0*/  UMOV UR16, 0x6 ;  /* 0x0000000600107882 */ /* 0x000fe20000000000 */
[----:B------:R-:W-:Y:S01]  /*91d0*/  IMAD R5, R15, c[0x0][0x1e4], R5 ;  /* 0x000079000f057a24 */ /* 0x000fe200078e0205 */
[----:B------:R-:W-:Y:S01]  /*91e0*/  USHF.L.U64.HI UR5, UR4, UR16, UR5 ;  /* 0x0000001004057299 */ /* 0x000fe20008010205 */
[----:B------:R-:W-:-:S04]  /*91f0*/  IMAD.WIDE.U32 R6, R156, c[0x0][0x1e0], RZ ;  /* 0x000078009c067a25 */ /* 0x000fc800078e00ff */
[----:B------:R-:W-:Y:S02]  /*9200*/  IMAD.IADD R5, R3, 0x1, R5 ;  /* 0x0000000103057824 */ /* 0x000fe400078e0205 */
[----:B------:R-:W-:Y:S02]  /*9210*/  IMAD R16, R156, c[0x0][0x1e4], RZ ;  /* 0x000079009c107a24 */ /* 0x000fe400078e02ff */
[----:B------:R-:W-:Y:S01]  /*9220*/  IMAD.WIDE.U32 R8, R15, c[0x0][0x208], RZ ;  /* 0x000082000f087a25 */ /* 0x000fe200078e00ff */
[----:B------:R-:W-:Y:S03]  /*9230*/  BAR.SYNC.DEFER_BLOCKING 0x0 ;  /* 0x0000000000007b1d */ /* 0x000fe60000010000 */
[----:B---3--:R-:W-:-:S05]  /*9240*/  IMAD.IADD R0, R12, 0x1, R0 ;  /* 0x000000010c007824 */ /* 0x008fca00078e0200 */
[C---:B------:R-:W-:Y:S02]  /*9250*/  ISETP.GE.AND P0, PT, R0.reuse, 0x21, PT ;  /* 0x000000210000780c */ /* 0x040fe40003f06270 */
[----:B------:R-:W-:Y:S02]  /*9260*/  ISETP.GE.AND P1, PT, R0, 0x1, PT ;  /* 0x000000010000780c */ /* 0x000fe40003f26270 */
[----:B------:R-:W-:-:S04]  /*9270*/  LEA R0, P2, R2, R202, 0x6 ;  /* 0x000000ca02007211 */ /* 0x000fc800078430ff */
[----:B------:R-:W-:Y:S01]  /*9280*/  LEA.HI.X R2, R2, R201, R5, 0x6, P2 ;  /* 0x000000c902027211 */ /* 0x000fe200010f3405 */
[----:B------:R-:W-:-:S04]  /*9290*/  IMAD R5, R4, c[0x0][0x208], RZ ;  /* 0x0000820004057a24 */ /* 0x000fc800078e02ff */
[C---:B------:R-:W-:Y:S01]  /*92a0*/  @P0 IADD3 R3, P2, R0.reuse, R6, RZ ;  /* 0x0000000600030210 */ /* 0x040fe20007f5e0ff */
[----:B------:R-:W-:Y:S01]  /*92b0*/  IMAD R6, R15, c[0x0][0x20c], R5 ;  /* 0x000083000f067a24 */ /* 0x000fe200078e0205 */
[----:B------:R-:W-:Y:S02]  /*92c0*/  @P1 LEA R4, P3, R0, c[0x0][0x1c8], 0x1 ;  /* 0x0000720000041a11 */ /* 0x000fe400078608ff */
[----:B------:R-:W-:Y:S02]  /*92d0*/  @P0 IADD3.X R7, R2, R7, R16, P2, !PT ;  /* 0x0000000702070210 */ /* 0x000fe400017fe410 */
[----:B------:R-:W-:Y:S01]  /*92e0*/  @P1 LEA.HI.X R5, R0, c[0x0][0x1cc], R2, 0x1, P3 ;  /* 0x0000730000051a11 */ /* 0x000fe200018f0c02 */
[----:B------:R-:W-:Y:S01]  /*92f0*/  IMAD.IADD R2, R9, 0x1, R6 ;  /* 0x0000000109027824 */ /* 0x000fe200078e0206 */
[----:B------:R-:W-:Y:S02]  /*9300*/  @P0 LEA R6, P3, R3, c[0x0][0x1c8], 0x1 ;  /* 0x0000720003060a11 */ /* 0x000fe400078608ff */
[----:B------:R-:W-:-:S02]  /*9310*/  @P1 ISETP.GE.AND P4, PT, R208, c[0x0][0x1d4], PT ;  /* 0x00007500d0001a0c */ /* 0x000fc40003f86270 */
[----:B------:R-:W-:Y:S02]  /*9320*/  @P1 ISETP.GE.AND P6, PT, R212, c[0x0][0x1d4], PT ;  /* 0x00007500d4001a0c */ /* 0x000fe40003fc6270 */
[----:B------:R-:W-:Y:S02]  /*9330*/  @P0 LEA.HI.X R7, R3, c[0x0][0x1cc], R7, 0x1, P3 ;  /* 0x0000730003070a11 */ /* 0x000fe400018f0c07 */
[----:B------:R-:W-:Y:S02]  /*9340*/  LOP3.LUT P3, RZ, R213, 0x1, RZ, 0xc0, !PT ;  /* 0x00000001d5ff7812 */ /* 0x000fe4000786c0ff */
[----:B------:R-:W-:Y:S02]  /*9350*/  @P0 ISETP.GE.AND P5, PT, R208, c[0x0][0x1d4], PT ;  /* 0x00007500d0000a0c */ /* 0x000fe40003fa6270 */
[----:B------:R-:W-:-:S03]  /*9360*/  LEA R0, P2, R8, R204, 0x6 ;  /* 0x000000cc08007211 */ /* 0x000fc600078430ff */
[----:B------:R-:W-:Y:S01]  /*9370*/  @!PT LDS RZ, [RZ] ;  /* 0x00000000fffff984 */ /* 0x000fe20000000800 */
[----:B------:R-:W-:Y:S01]  /*9380*/  @!PT LDS RZ, [RZ] ;  /* 0x00000000fffff984 */ /* 0x000fe20000000800 */
[----:B------:R-:W-:Y:S01]  /*9390*/  @!PT LDS RZ, [RZ] ;  /* 0x00000000fffff984 */ /* 0x000fe20000000800 */
[----:B------:R1:W-:Y:S01]  /*93a0*/  @P1 LDGSTS.E.BYPASS.LTC128B.128 [R105+0xc100], [R4.64], !P4 ;  /* 0x0c10000004691fae */ /* 0x0003e2000e101d4e */
[----:B------:R-:W-:Y:S02]  /*93b0*/  @P0 ISETP.GE.AND P4, PT, R212, c[0x0][0x1d4], PT ;  /* 0x00007500d4000a0c */ /* 0x000fe40003f86270 */
[----:B------:R-:W-:Y:S01]  /*93c0*/  LEA.HI.X R8, R8, R206, R2, 0x6, P2 ;  /* 0x000000ce08087211 */ /* 0x000fe200010f3402 */
[----:B------:R1:W-:Y:S01]  /*93d0*/  @P1 LDGSTS.E.BYPASS.LTC128B.128 [R105+0xe100], [R4.64+0x80], !P6 ;  /* 0x0e10008004691fae */ /* 0x0003e2000f101d4e */
[----:B------:R-:W-:-:S03]  /*93e0*/  LEA R2, P2, R0, c[0x0][0x1f8], 0x1 ;  /* 0x00007e0000027a11 */ /* 0x000fc600078408ff */
[----:B------:R1:W-:Y:S01]  /*93f0*/  @P1 LDGSTS.E.BYPASS.LTC128B.128 [R105+0x10100], [R4.64+0x100], !P3 ;  /* 0x1010010004691fae */ /* 0x0003e2000d901d4e */
[----:B------:R-:W-:Y:S01]  /*9400*/  LEA.HI.X R3, R0, c[0x0][0x1fc], R8, 0x1, P2 ;  /* 0x00007f0000037a11 */ /* 0x000fe200010f0c08 */
[----:B-----5:R-:W-:Y:S01]  /*9410*/  IMAD.IADD R0, R12, 0x1, R13 ;  /* 0x000000010c007824 */ /* 0x020fe200078e020d */
[----:B------:R-:W-:Y:S01]  /*9420*/  ISETP.GE.AND P3, PT, R208, c[0x0][0x1d4], PT ;  /* 0x00007500d0007a0c */ /* 0x000fe20003f66270 */
[----:B------:R2:W-:Y:S01]  /*9430*/  @P0 LDGSTS.E.BYPASS.LTC128B.128 [R105+0xd100], [R6.64], !P5 ;  /* 0x0d10000006690fae */ /* 0x0005e2000e901d4e */
[----:B------:R-:W-:Y:S02]  /*9440*/  LOP3.LUT P5, RZ, R213, 0x1, RZ, 0xc0, !PT ;  /* 0x00000001d5ff7812 */ /* 0x000fe400078ac0ff */
[----:B------:R-:W-:Y:S01]  /*9450*/  ISETP.GE.AND P2, PT, R212, c[0x0][0x1d4], PT ;  /* 0x00007500d4007a0c */ /* 0x000fe20003f46270 */
[----:B------:R2:W-:Y:S01]  /*9460*/  @P0 LDGSTS.E.BYPASS.LTC128B.128 [R105+0xf100], [R6.64+0x80], !P4 ;  /* 0x0f10008006690fae */ /* 0x0005e2000e101d4e */
[----:B------:R-:W-:Y:S02]  /*9470*/  ISETP.LT.OR P6, PT, R0, 0x1, P3 ;  /* 0x000000010000780c */ /* 0x000fe40001fc1670 */
[----:B------:R-:W-:-:S02]  /*9480*/  ISETP.GE.AND P1, PT, R220, c[0x0][0x1d4], PT ;  /* 0x00007500dc007a0c */ /* 0x000fc40003f26270 */
[C---:B------:R-:W-:Y:S02]  /*9490*/  ISETP.LT.OR P3, PT, R0.reuse, 0x21, P3 ;  /* 0x000000210000780c */ /* 0x040fe40001f61670 */
[C---:B------:R-:W-:Y:S02]  /*94a0*/  ISETP.LT.OR P4, PT, R0.reuse, 0x1, P1 ;  /* 0x000000010000780c */ /* 0x040fe40000f81670 */
[C---:B------:R-:W-:Y:S01]  /*94b0*/  ISETP.LT.OR P1, PT, R0.reuse, 0x21, P1 ;  /* 0x000000210000780c */ /* 0x040fe20000f21670 */
[----:B------:R2:W-:Y:S01]  /*94c0*/  @P0 LDGSTS.E.BYPASS.LTC128B.128 [R105+0x11100], [R6.64+0x100], !P5 ;  /* 0x1110010006690fae */ /* 0x0005e2000e901d4e */
[C---:B------:R-:W-:Y:S02]  /*94d0*/  ISETP.LT.OR P5, PT, R0.reuse, 0x1, P2 ;  /* 0x000000010000780c */ /* 0x040fe400017a1670 */
[----:B------:R-:W-:Y:S01]  /*94e0*/  ISETP.LT.OR P2, PT, R0, 0x21, P2 ;  /* 0x000000210000780c */ /* 0x000fe20001741670 */
[----:B------:R-:W0:Y:S04]  /*94f0*/  LDGDEPBAR ;  /* 0x00000000000079af */ /* 0x000e280000000000 */
[----:B------:R2:W-:Y:S01]  /*9500*/  LDGSTS.E.BYPASS.LTC128B.128 [R105+0x100], [R2.64], !P6 ;  /* 0x0010000002697fae */ /* 0x0005e2000f101d4e */
[----:B-1----:R-:W-:-:S04]  /*9510*/  IADD3 R4, P0, R2, UR17, RZ ;  /* 0x0000001102047c10 */ /* 0x002fc8000ff1e0ff */
[----:B------:R-:W-:Y:S01]  /*9520*/  IADD3.X R5, R3, UR5, RZ, P0, !PT ;  /* 0x0000000503057c10 */ /* 0x000fe200087fe4ff */
[----:B------:R2:W-:Y:S01]  /*9530*/  LDGSTS.E.BYPASS.LTC128B.128 [R105+0x2100], [R2.64+0x80], !P5 ;  /* 0x0210008002697fae */ /* 0x0005e2000e901d4e */
[----:B------:R-:W-:-:S03]  /*9540*/  ISETP.GT.AND P5, PT, R15, R199, PT ;  /* 0x000000c70f00720c */ /* 0x000fc60003fa4270 */
[----:B------:R2:W-:Y:S04]  /*9550*/  LDGSTS.E.BYPASS.LTC128B.128 [R105+0x4100], [R2.64+0x100], !P4 ;  /* 0x0410010002697fae */ /* 0x0005e8000e101d4e */
[----:B------:R2:W-:Y:S04]  /*9560*/  LDGSTS.E.BYPASS.LTC128B.128 [R105+0x1100], [R4.64], !P3 ;  /* 0x0110000004697fae */ /* 0x0005e8000d901d4e */
[----:B------:R2:W-:Y:S04]  /*9570*/  LDGSTS.E.BYPASS.LTC128B.128 [R105+0x3100], [R4.64+0x80], !P2 ;  /* 0x0310008004697fae */ /* 0x0005e8000d101d4e */
[----:B------:R2:W-:Y:S04]  /*9580*/  LDGSTS.E.BYPASS.LTC128B.128 [R105+0x5100], [R4.64+0x100], !P1 ;  /* 0x0510010004697fae */ /* 0x0005e8000c901d4e */
[----:B------:R-:W0:Y:S01]  /*9590*/  LDGDEPBAR ;  /* 0x00000000000079af */ /* 0x000e220000000000 */
[----:B------:R-:W-:Y:S05]  /*95a0*/  @!P5 BRA `(.L_x_1876) ;  /* 0x000001800000d947 */ /* 0x000fea0003800000 */
[----:B------:R-:W-:Y:S01]  /*95b0*/  IADD3 R0, R190, -0x2, RZ ;  /* 0xfffffffebe007810 */ /* 0x000fe20007ffe0ff */
[----:B--2---:R-:W-:Y:S01]  /*95c0*/  IMAD.MOV.U32 R5, RZ, RZ, 0x40 ;  /* 0x00000040ff057424 */ /* 0x004fe200078e00ff */
[----:B------:R-:W-:-:S02]  /*95d0*/  ISETP.GE.AND P2, PT, R208, c[0x0][0x1d4], PT ;  /* 0x00007500d0007a0c */ /* 0x000fc40003f46270 */
[----:B------:R-:W-:Y:S01]  /*95e0*/  SHF.R.S32.HI R2, RZ, 0x1f, R0 ;  /* 0x0000001fff027819 */ /* 0x000fe20000011400 */
[----:B------:R-:W-:Y:S01]  /*95f0*/  IMAD.WIDE.U32 R6, R5, c[0x0][0x1e0], RZ ;  /* 0x0000780005067a25 */ /* 0x000fe200078e00ff */
[----:B------:R-:W-:Y:S02]  /*9600*/  ISETP.GE.AND P1, PT, R212, c[0x0][0x1d4], PT ;  /* 0x00007500d4007a0c */ /* 0x000fe40003f26270 */
[----:B------:R-:W-:Y:S01]  /*9610*/  LOP3.LUT P6, RZ, R213, 0x1, RZ, 0xc0, !PT ;  /* 0x00000001d5ff7812 */ /* 0x000fe200078cc0ff */
[----:B------:R-:W-:Y:S02]  /*9620*/  IMAD R4, R2, c[0x0][0x1e0], RZ ;  /* 0x0000780002047a24 */ /* 0x000fe400078e02ff */
[----:B------:R-:W-:-:S04]  /*9630*/  IMAD.WIDE.U32 R2, R0, c[0x0][0x1e0], RZ ;  /* 0x0000780000027a25 */ /* 0x000fc800078e00ff */
[----:B------:R-:W-:Y:S01]  /*9640*/  IMAD R4, R0, c[0x0][0x1e4], R4 ;  /* 0x0000790000047a24 */ /* 0x000fe200078e0204 */
[----:B------:R-:W-:-:S03]  /*9650*/  LEA R0, P0, R2, R202, 0x6 ;  /* 0x000000ca02007211 */ /* 0x000fc600078030ff */
[----:B------:R-:W-:-:S05]  /*9660*/  IMAD.IADD R4, R3, 0x1, R4 ;  /* 0x0000000103047824 */ /* 0x000fca00078e0204 */
[----:B------:R-:W-:Y:S02]  /*9670*/  LEA.HI.X R4, R2, R201, R4, 0x6, P0 ;  /* 0x000000c902047211 */ /* 0x000fe400000f3404 */
[----:B------:R-:W-:-:S04]  /*9680*/  LEA R2, P0, R0, c[0x0][0x1c8], 0x1 ;  /* 0x0000720000027a11 */ /* 0x000fc800078008ff */
        /* <DEDUP_REMOVED lines=10> */
.L_x_1876:
[----:B------:R-:W-:Y:S05]  /*9730*/  BSYNC B0 ;  /* 0x0000000000007941 */ /* 0x000fea0003800000 */
.L_x_1875:
[----:B------:R-:W0:Y:S01]  /*9740*/  LDGDEPBAR ;  /* 0x00000000000079af */ /* 0x000e220000000000 */
[----:B------:R-:W-:Y:S01]  /*9750*/  LOP3.LUT P0, RZ, R234, 0x2, RZ, 0xc0, !PT ;  /* 0x00000002eaff7812 */ /* 0x000fe2000780c0ff */
[----:B------:R-:W-:Y:S01]  /*9760*/  BSSY B2, `(.L_x_1877) ;  /* 0x0000005000027945 */ /* 0x000fe20003800000 */
[----:B------:R-:W-:-:S02]  /*9770*/  MOV R111, 0x97b0 ;  /* 0x000097b0006f7802 */ /* 0x000fc40000000f00 */
[----:B------:R-:W-:-:S05]  /*9780*/  SEL R156, R156, 0xffffffe0, !P0 ;  /* 0xffffffe09c9c7807 */ /* 0x000fca0004000000 */
[----:B------:R-:W-:Y:S02]  /*9790*/  IMAD.IADD R112, R158, 0x1, R156 ;  /* 0x000000019e707824 */ /* 0x000fe400078e029c */
[----:B-12-4-:R-:W-:Y:S05]  /*97a0*/  CALL.REL.NOINC `($_ZN7cutlass13device_kernelIN5flash19enable_sm80_to_sm89INS1_16FlashAttnFwdSm80INS1_25CollectiveMainloopFwdSm80ILi8ELi2ELb0EN4cute5tupleIJNS5_1CILi128EEENS7_ILi64EEENS7_ILi192EEEEEELi192ENS_10bfloat16_tEfNS_4arch4Sm80ELb0ELb1ELb1ELb1ELb0ELb1ELb1ELb1EEENS1_21CollectiveEpilogueFwdINS6_IJS8_SA_S9_EEENS6_IJNS7_ILi1EEESI_SI_EEESC_SE_Li256ELb1ELb1ELb1ELb0EEENS1_36VarlenDynamicPersistentTileSchedulerILi128ELi64ELi256ELi256ELb1ELb1ELb0ELb1ELb0ELb1EEEEEEEEEvNT_6ParamsE$_ZZN5flash25CollectiveMainloopFwdSm80ILi8ELi2ELb0EN4cute5tupleIJNS1_1CILi128EEENS3_ILi64EEENS3_ILi192EEEEEELi192EN7cutlass10bfloat16_tEfNS8_4arch4Sm80ELb0ELb1ELb1ELb1ELb0ELb1ELb1ELb1EE3mmaINS_16FlashAttnFwdSm80ISC_NS_21CollectiveEpilogueFwdINS2_IJS4_S6_S5_EEENS2_IJNS3_ILi1EEESH_SH_EEES9_SB_Li256ELb1ELb1ELb1ELb0EEENS_36VarlenDynamicPersistentTileSchedulerILi128ELi64ELi256ELi256ELb1ELb1ELb0ELb1ELb0ELb1EEEE13SharedStorageENS1_6TensorINS1_11ArrayEngineIfLm96EEENS1_6LayoutINS2_IJNS2_IJNS3_ILi2EEESS_EEESH_NS3_ILi24EEEEEENS2_IJNS2_IJSH_SS_EEENS3_ILi0EEENS3_ILi4EEEEEEEEEENS_7SoftmaxILi2ELi0EEEEEbRKNSC_6ParamsERT0_RT1_iRKNS_16SeqlenInfoQKNewKILb1ELb1EEENS2_IJiiiiEEERT_ENKUlvE_clEv) ;  /* 0x0001419000007944 */ /* 0x016fea0003c00000 */
[----:B------:R-:W-:Y:S05]  /*97b0*/  BSYNC B2 ;  /* 0x0000000000027941 */ /* 0x000fea0003800000 */
.L_x_1877:
[----:B------:R2:W5:Y:S01]  /*97c0*/  LDL R104, [R1] ;  /* 0x0000000001687983 */ /* 0x0005620000100800 */
[----:B------:R-:W-:-:S04]  /*97d0*/  DEPBAR.LE SB0, 0x2 ;  /* 0x000080800000791a */ /* 0x000fc80000000000 */
[----:B------:R2:W5:Y:S01]  /*97e0*/  LDL R207, [R1+0x10] ;  /* 0x0000100001cf7983 */ /* 0x0005620000100800 */
[----:B------:R-:W-:Y:S01]  /*97f0*/  WARPSYNC 0xffffffff ;  /* 0xffffffff00007948 */ /* 0x000fe20003800000 */
[----:B------:R-:W-:Y:S02]  /*9800*/  BSSY B0, `(.L_x_1878) ;  /* 0x0000025000007945 */ /* 0x000fe40003800000 */
[----:B------:R-:W-:Y:S06]  /*9810*/  BAR.SYNC.DEFER_BLOCKING 0x0 ;  /* 0x0000000000007b1d */ /* 0x000fec0000010000 */
[----:B-1----:R2:W1:Y:S04]  /*9820*/  LDSM.16.M88.4 R12, [R152] ;  /* 0x00000000980c783b */ /* 0x0024680000000200 */
[----:B------:R2:W3:Y:S04]  /*9830*/  LDSM.16.M88.4 R28, [R158] ;  /* 0x000000009e1c783b */ /* 0x0004e80000000200 */
[----:B------:R2:W4:Y:S04]  /*9840*/  LDSM.16.M88.4 R32, [R158+0x800] ;  /* 0x000800009e20783b */ /* 0x0005280000000200 */
[----:B-----5:R2:W1:Y:S04]  /*9850*/  LDSM.16.M88.4 R44, [R158+0x1000] ;  /* 0x001000009e2c783b */ /* 0x0204680000000200 */
        /* <DEDUP_REMOVED lines=10> */
[----:B------:R-:W-:Y:S01]  /*9900*/  IMAD.WIDE.U32 R8, R0, c[0x0][0x208], RZ ;  /* 0x0000820000087a25 */ /* 0x000fe200078e00ff */
[----:B------:R-:W-:-:S03]  /*9910*/  LOP3.LUT P3, RZ, R213, 0x1, RZ, 0xc0, !PT ;  /* 0x00000001d5ff7812 */ /* 0x000fc6000786c0ff */
[----:B------:R-:W-:-:S04]  /*9920*/  IMAD R2, R2, c[0x0][0x208], RZ ;  /* 0x0000820002027a24 */ /* 0x000fc800078e02ff */
[----:B------:R-:W-:Y:S01]  /*9930*/  IMAD R2, R0, c[0x0][0x20c], R2 ;  /* 0x0000830000027a24 */ /* 0x000fe200078e0202 */
[----:B------:R-:W-:-:S03]  /*9940*/  LEA R0, P0, R8, R204, 0x6 ;  /* 0x000000cc08007211 */ /* 0x000fc600078030ff */
[----:B------:R-:W-:Y:S01]  /*9950*/  IMAD.IADD R3, R9, 0x1, R2 ;  /* 0x0000000109037824 */ /* 0x000fe200078e0202 */
        /* <DEDUP_REMOVED lines=15> */
.L_x_1879:
[----:B------:R-:W-:Y:S05]  /*9a50*/  BSYNC B0 ;  /* 0x0000000000007941 */ /* 0x000fea0003800000 */
.L_x_1878:
[----:B------:R-:W-:Y:S01]  /*9a60*/  LOP3.LUT P0, RZ, R234, 0x4, RZ, 0xc0, !PT ;  /* 0x00000004eaff7812 */ /* 0x000fe2000780c0ff */
[C---:B-1-3--:R-:W-:Y:S01]  /*9a70*/  HMMA.16816.F32.BF16 R16, R12.reuse, R28, RZ ;  /* 0x0000001c0c10723c */ /* 0x04afe200000418ff */
[----:B------:R-:W-:Y:S01]  /*9a80*/  MOV R0, 0x40 ;  /* 0x0000004000007802 */ /* 0x000fe20000000f00 */
[----:B------:R-:W-:Y:S03]  /*9a90*/  LDSM.16.M88.4 R20, [R155] ;  /* 0x000000009b14783b */ /* 0x000fe60000000200 */
[----:B------:R-:W-:Y:S01]  /*9aa0*/  SEL R151, R0, 0xffffffc0, !P0 ;  /* 0xffffffc000977807 */ /* 0x000fe20004000000 */
[----:B------:R-:W-:Y:S02]  /*9ab0*/  LDSM.16.M88.4 R92, [R158+0x2000] ;  /* 0x002000009e5c783b */ /* 0x000fe40000000200 */
[C---:B------:R-:W-:Y:S01]  /*9ac0*/  HMMA.16816.F32.BF16 R28, R12.reuse, R30, RZ ;  /* 0x0000001e0c1c723c */ /* 0x040fe200000418ff */
[----:B------:R-:W-:Y:S01]  /*9ad0*/  IADD3 R0, R151, R158, R156 ;  /* 0x0000009e97007210 */ /* 0x000fe20007ffe09c */
[----:B--2---:R-:W-:Y:S01]  /*9ae0*/  IMAD.IADD R2, R158, 0x1, R151 ;  /* 0x000000019e027824 */ /* 0x004fe200078e0297 */
[----:B------:R-:W-:Y:S04]  /*9af0*/  LDSM.16.M88.4 R88, [R112+0x2000] ;  /* 0x002000007058783b */ /* 0x000fe80000000200 */
[----:B------:R-:W1:Y:S01]  /*9b00*/  LDSM.16.M88.4 R68, [R2] ;  /* 0x000000000244783b */ /* 0x000e620000000200 */
[C---:B----4-:R-:W-:Y:S03]  /*9b10*/  HMMA.16816.F32.BF16 R24, R12.reuse, R32, RZ ;  /* 0x000000200c18723c */ /* 0x050fe600000418ff */
[----:B------:R-:W2:Y:S04]  /*9b20*/  LDSM.16.M88.4 R72, [R2+0x800] ;  /* 0x000800000248783b */ /* 0x000ea80000000200 */
[----:B------:R-:W3:Y:S01]  /*9b30*/  LDSM.16.M88.4 R76, [R2+0x1000] ;  /* 0x00100000024c783b */ /* 0x000ee20000000200 */
[C---:B------:R-:W-:Y:S03]  /*9b40*/  HMMA.16816.F32.BF16 R32, R12.reuse, R34, RZ ;  /* 0x000000220c20723c */ /* 0x040fe600000418ff */
[----:B------:R-:W-:Y:S04]  /*9b50*/  LDSM.16.M88.4 R96, [R0] ;  /* 0x000000000060783b */ /* 0x000fe80000000200 */
[----:B------:R-:W-:Y:S01]  /*9b60*/  LDSM.16.M88.4 R84, [R2+0x1800] ;  /* 0x001800000254783b */ /* 0x000fe20000000200 */
[----:B------:R-:W-:Y:S03]  /*9b70*/  HMMA.16816.F32.BF16 R36, R12, R44, RZ ;  /* 0x0000002c0c24723c */ /* 0x000fe600000418ff */
[----:B------:R-:W4:Y:S04]  /*9b80*/  LDL R113, [R1+0x4] ;  /* 0x0000040001717983 */ /* 0x000f280000100800 */
[----:B------:R-:W0:Y:S01]  /*9b90*/  LDGDEPBAR ;  /* 0x00000000000079af */ /* 0x000e220000000000 */
[----:B------:R-:W-:Y:S03]  /*9ba0*/  HMMA.16816.F32.BF16 R56, R4, R40, R16 ;  /* 0x000000280438723c */ /* 0x000fe60000041810 */
[----:B------:R-:W5:Y:S05]  /*9bb0*/  LDSM.16.M88.4 R16, [R154] ;  /* 0x000000009a10783b */ /* 0x000f6a0000000200 */
[C---:B------:R-:W-:Y:S08]  /*9bc0*/  HMMA.16816.F32.BF16 R44, R12.reuse, R46, RZ ;  /* 0x0000002e0c2c723c */ /* 0x040ff000000418ff */
[C---:B------:R-:W-:Y:S08]  /*9bd0*/  HMMA.16816.F32.BF16 R48, R12.reuse, R52, RZ ;  /* 0x000000340c30723c */ /* 0x040ff000000418ff */
[----:B------:R-:W-:Y:S08]  /*9be0*/  HMMA.16816.F32.BF16 R12, R12, R54, RZ ;  /* 0x000000360c0c723c */ /* 0x000ff000000418ff */
[C---:B------:R-:W-:Y:S08]  /*9bf0*/  HMMA.16816.F32.BF16 R52, R4.reuse, R42, R28 ;  /* 0x0000002a0434723c */ /* 0x040ff0000004181c */
[C---:B------:R-:W-:Y:S08]  /*9c00*/  HMMA.16816.F32.BF16 R28, R4.reuse, R60, R24 ;  /* 0x0000003c041c723c */ /* 0x040ff00000041818 */
[C---:B------:R-:W-:Y:S01]  /*9c10*/  HMMA.16816.F32.BF16 R24, R4.reuse, R62, R32 ;  /* 0x0000003e0418723c */ /* 0x040fe20000041820 */
[----:B------:R-:W-:Y:S07]  /*9c20*/  LDSM.16.M88.4 R60, [R0+0x1000] ;  /* 0x00100000003c783b */ /* 0x000fee0000000200 */
[----:B------:R-:W-:Y:S08]  /*9c30*/  HMMA.16816.F32.BF16 R36, R4, R64, R36 ;  /* 0x000000400424723c */ /* 0x000ff00000041824 */
[----:B-1----:R-:W-:Y:S08]  /*9c40*/  HMMA.16816.F32.BF16 R56, R20, R68, R56 ;  /* 0x000000441438723c */ /* 0x002ff00000041838 */
[C---:B------:R-:W-:Y:S01]  /*9c50*/  HMMA.16816.F32.BF16 R44, R4.reuse, R66, R44 ;  /* 0x00000042042c723c */ /* 0x040fe2000004182c */
[----:B------:R-:W1:Y:S07]  /*9c60*/  LDSM.16.M88.4 R64, [R0+0x800] ;  /* 0x000800000040783b */ /* 0x000e6e0000000200 */
[C---:B------:R-:W-:Y:S08]  /*9c70*/  HMMA.16816.F32.BF16 R48, R4.reuse, R80, R48 ;  /* 0x000000500430723c */ /* 0x040ff00000041830 */
[----:B------:R-:W-:Y:S01]  /*9c80*/  HMMA.16816.F32.BF16 R4, R4, R82, R12 ;  /* 0x000000520404723c */ /* 0x000fe2000004180c */
[----:B------:R-:W1:Y:S04]  /*9c90*/  LDSM.16.M88.4 R12, [R152+0x4000] ;  /* 0x00400000980c783b */ /* 0x000e680000000200 */
[----:B------:R-:W1:Y:S03]  /*9ca0*/  LDSM.16.M88.4 R80, [R0+0x1800] ;  /* 0x001800000050783b */ /* 0x000e660000000200 */
[C---:B------:R-:W-:Y:S01]  /*9cb0*/  HMMA.16816.F32.BF16 R52, R20.reuse, R70, R52 ;  /* 0x000000461434723c */ /* 0x040fe20000041834 */
[----:B------:R-:W-:Y:S07]  /*9cc0*/  LDSM.16.M88.4 R68, [R158+0x3000] ;  /* 0x003000009e44783b */ /* 0x000fee0000000200 */
[C---:B--2---:R-:W-:Y:S08]  /*9cd0*/  HMMA.16816.F32.BF16 R40, R20.reuse, R72, R28 ;  /* 0x000000481428723c */ /* 0x044ff0000004181c */
[C---:B------:R-:W-:Y:S01]  /*9ce0*/  HMMA.16816.F32.BF16 R32, R20.reuse, R74, R24 ;  /* 0x0000004a1420723c */ /* 0x040fe20000041818 */
[----:B------:R-:W2:Y:S07]  /*9cf0*/  LDSM.16.M88.4 R72, [R158+0x2800] ;  /* 0x002800009e48783b */ /* 0x000eae0000000200 */
[----:B---3--:R-:W-:Y:S08]  /*9d00*/  HMMA.16816.F32.BF16 R28, R20, R76, R36 ;  /* 0x0000004c141c723c */ /* 0x008ff00000041824 */
[----:B-----5:R-:W-:Y:S08]  /*9d10*/  HMMA.16816.F32.BF16 R56, R16, R96, R56 ;  /* 0x000000601038723c */ /* 0x020ff00000041838 */
[C---:B------:R-:W-:Y:S01]  /*9d20*/  HMMA.16816.F32.BF16 R24, R20.reuse, R78, R44 ;  /* 0x0000004e1418723c */ /* 0x040fe2000004182c */
[----:B------:R-:W-:Y:S07]  /*9d30*/  LDSM.16.M88.4 R76, [R158+0x3800] ;  /* 0x003800009e4c783b */ /* 0x000fee0000000200 */
[C---:B------:R-:W-:Y:S08]  /*9d40*/  HMMA.16816.F32.BF16 R48, R20.reuse, R84, R48 ;  /* 0x000000541430723c */ /* 0x040ff00000041830 */
[----:B------:R-:W-:Y:S01]  /*9d50*/  HMMA.16816.F32.BF16 R36, R20, R86, R4 ;  /* 0x000000561424723c */ /* 0x000fe20000041804 */
[----:B------:R-:W3:Y:S04]  /*9d60*/  LDSM.16.M88.4 R4, [R153+0x4000] ;  /* 0x004000009904783b */ /* 0x000ee80000000200 */
[----:B------:R-:W-:Y:S03]  /*9d70*/  LDSM.16.M88.4 R84, [R2+0x2000] ;  /* 0x002000000254783b */ /* 0x000fe60000000200 */
[C---:B------:R-:W-:Y:S01]  /*9d80*/  HMMA.16816.F32.BF16 R52, R16.reuse, R98, R52 ;  /* 0x000000621034723c */ /* 0x040fe20000041834 */
[----:B------:R-:W-:Y:S07]  /*9d90*/  LDSM.16.M88.4 R96, [R0+0x3800] ;  /* 0x003800000060783b */ /* 0x000fee0000000200 */
[C---:B-1----:R-:W-:Y:S08]  /*9da0*/  HMMA.16816.F32.BF16 R44, R16.reuse, R64, R40 ;  /* 0x00000040102c723c */ /* 0x042ff00000041828 */
[C---:B------:R-:W-:Y:S01]  /*9db0*/  HMMA.16816.F32.BF16 R40, R16.reuse, R66, R32 ;  /* 0x000000421028723c */ /* 0x040fe20000041820 */
[----:B------:R-:W1:Y:S07]  /*9dc0*/  LDSM.16.M88.4 R64, [R112+0x2800] ;  /* 0x002800007040783b */ /* 0x000e6e0000000200 */
[----:B------:R-:W-:Y:S01]  /*9dd0*/  HMMA.16816.F32.BF16 R32, R16, R60, R28 ;  /* 0x0000003c1020723c */ /* 0x000fe2000004181c */
[----:B------:R-:W5:Y:S07]  /*9de0*/  LDSM.16.M88.4 R28, [R155+0x4000] ;  /* 0x004000009b1c783b */ /* 0x000f6e0000000200 */
[----:B------:R-:W-:Y:S08]  /*9df0*/  HMMA.16816.F32.BF16 R56, R12, R92, R56 ;  /* 0x0000005c0c38723c */ /* 0x000ff00000041838 */
[C---:B------:R-:W-:Y:S01]  /*9e00*/  HMMA.16816.F32.BF16 R24, R16.reuse, R62, R24 ;  /* 0x0000003e1018723c */ /* 0x040fe20000041818 */
[----:B------:R-:W1:Y:S07]  /*9e10*/  LDSM.16.M88.4 R60, [R112+0x3000] ;  /* 0x00300000703c783b */ /* 0x000e6e0000000200 */
[C---:B------:R-:W-:Y:S08]  /*9e20*/  HMMA.16816.F32.BF16 R20, R16.reuse, R80, R48 ;  /* 0x000000501014723c */ /* 0x040ff00000041830 */
[----:B------:R-:W-:Y:S01]  /*9e30*/  HMMA.16816.F32.BF16 R16, R16, R82, R36 ;  /* 0x000000521010723c */ /* 0x000fe20000041824 */
[----:B------:R-:W1:Y:S07]  /*9e40*/  LDSM.16.M88.4 R80, [R112+0x3800] ;  /* 0x003800007050783b */ /* 0x000e6e0000000200 */
[C---:B------:R-:W-:Y:S08]  /*9e50*/  HMMA.16816.F32.BF16 R52, R12.reuse, R94, R52 ;  /* 0x0000005e0c34723c */ /* 0x040ff00000041834 */
[C---:B--2---:R-:W-:Y:S08]  /*9e60*/  HMMA.16816.F32.BF16 R48, R12.reuse, R72, R44 ;  /* 0x000000480c30723c */ /* 0x044ff0000004182c */
[C---:B------:R-:W-:Y:S01]  /*9e70*/  HMMA.16816.F32.BF16 R44, R12.reuse, R74, R40 ;  /* 0x0000004a0c2c723c */ /* 0x040fe20000041828 */
[----:B------:R-:W-:Y:S07]  /*9e80*/  LDSM.16.M88.4 R72, [R112+0x4000] ;  /* 0x004000007048783b */ /* 0x000fee0000000200 */
[----:B------:R-:W-:Y:S08]  /*9e90*/  HMMA.16816.F32.BF16 R40, R12, R68, R32 ;  /* 0x000000440c28723c */ /* 0x000ff00000041820 */
[----:B---3--:R-:W-:Y:S08]  /*9ea0*/  HMMA.16816.F32.BF16 R32, R4, R88, R56 ;  /* 0x000000580420723c */ /* 0x008ff00000041838 */
[C---:B------:R-:W-:Y:S01]  /*9eb0*/  HMMA.16816.F32.BF16 R36, R12.reuse, R70, R24 ;  /* 0x000000460c24723c */ /* 0x040fe20000041818 */
[----:B------:R-:W2:Y:S04]  /*9ec0*/  LDSM.16.M88.4 R68, [R2+0x2800] ;  /* 0x002800000244783b */ /* 0x000ea80000000200 */
[----:B------:R-:W-:Y:S03]  /*9ed0*/  LDSM.16.M88.4 R24, [R154+0x4000] ;  /* 0x004000009a18783b */ /* 0x000fe60000000200 */
[C---:B------:R-:W-:Y:S08]  /*9ee0*/  HMMA.16816.F32.BF16 R20, R12.reuse, R76, R20 ;  /* 0x0000004c0c14723c */ /* 0x040ff00000041814 */
[----:B------:R-:W-:Y:S01]  /*9ef0*/  HMMA.16816.F32.BF16 R12, R12, R78, R16 ;  /* 0x0000004e0c0c723c */ /* 0x000fe20000041810 */
[----:B------:R-:W3:Y:S07]  /*9f00*/  LDSM.16.M88.4 R76, [R0+0x2000] ;  /* 0x00200000004c783b */ /* 0x000eee0000000200 */
[C---:B------:R-:W-:Y:S08]  /*9f10*/  HMMA.16816.F32.BF16 R16, R4.reuse, R90, R52 ;  /* 0x0000005a0410723c */ /* 0x040ff00000041834 */
[----:B-1----:R-:W-:Y:S08]  /*9f20*/  HMMA.16816.F32.BF16 R48, R4, R64, R48 ;  /* 0x000000400430723c */ /* 0x002ff00000041830 */
[----:B-----5:R-:W-:Y:S08]  /*9f30*/  HMMA.16816.F32.BF16 R32, R28, R84, R32 ;  /* 0x000000541c20723c */ /* 0x020ff00000041820 */
[C---:B------:R-:W-:Y:S01]  /*9f40*/  HMMA.16816.F32.BF16 R56, R4.reuse, R66, R44 ;  /* 0x000000420438723c */ /* 0x040fe2000004182c */
[----:B------:R-:W-:Y:S07]  /*9f50*/  LDSM.16.M88.4 R44, [R158+0x4000] ;  /* 0x004000009e2c783b */ /* 0x000fee0000000200 */
[C---:B------:R-:W-:Y:S08]  /*9f60*/  HMMA.16816.F32.BF16 R64, R4.reuse, R60, R40 ;  /* 0x0000003c0440723c */ /* 0x040ff00000041828 */
[C---:B------:R-:W-:Y:S01]  /*9f70*/  HMMA.16816.F32.BF16 R52, R4.reuse, R62, R36 ;  /* 0x0000003e0434723c */ /* 0x040fe20000041824 */
[----:B------:R-:W-:Y:S07]  /*9f80*/  LDSM.16.M88.4 R36, [R2+0x3000] ;  /* 0x003000000224783b */ /* 0x000fee0000000200 */
[C---:B------:R-:W-:Y:S01]  /*9f90*/  HMMA.16816.F32.BF16 R60, R4.reuse, R80, R20 ;  /* 0x00000050043c723c */ /* 0x040fe20000041814 */
[----:B------:R-:W1:Y:S07]  /*9fa0*/  LDSM.16.M88.4 R20, [R152+0x8000] ;  /* 0x008000009814783b */ /* 0x000e6e0000000200 */
[----:B------:R-:W-:Y:S01]  /*9fb0*/  HMMA.16816.F32.BF16 R108, R4, R82, R12 ;  /* 0x00000052046c723c */ /* 0x000fe2000004180c */
[----:B------:R-:W-:Y:S07]  /*9fc0*/  LDSM.16.M88.4 R80, [R0+0x4000] ;  /* 0x004000000050783b */ /* 0x000fee0000000200 */
[C---:B------:R-:W-:Y:S01]  /*9fd0*/  HMMA.16816.F32.BF16 R12, R28.reuse, R86, R16 ;  /* 0x000000561c0c723c */ /* 0x040fe20000041810 */
[----:B------:R-:W5:Y:S04]  /*9fe0*/  LDSM.16.M88.4 R84, [R2+0x3800] ;  /* 0x003800000254783b */ /* 0x000f680000000200 */
[----:B------:R-:W-:Y:S03]  /*9ff0*/  LDSM.16.M88.4 R16, [R153+0x8000] ;  /* 0x008000009910783b */ /* 0x000fe60000000200 */
[----:B--2---:R-:W-:Y:S01]  /*a000*/  HMMA.16816.F32.BF16 R40, R28, R68, R48 ;  /* 0x000000441c28723c */ /* 0x004fe20000041830 */
[----:B------:R-:W2:Y:S07]  /*a010*/  LDSM.16.M88.4 R48, [R0+0x2800] ;  /* 0x002800000030783b */ /* 0x000eae0000000200 */
[C---:B---3--:R-:W-:Y:S08]  /*a020*/  HMMA.16816.F32.BF16 R4, R24.reuse, R76, R32 ;  /* 0x0000004c1804723c */ /* 0x048ff00000041820 */
[----:B------:R-:W-:Y:S01]  /*a030*/  HMMA.16816.F32.BF16 R32, R24, R78, R12 ;  /* 0x0000004e1820723c */ /* 0x000fe2000004180c */
[----:B------:R-:W3:Y:S04]  /*a040*/  LDSM.16.M88.4 R76, [R158+0x4800] ;  /* 0x004800009e4c783b */ /* 0x000ee80000000200 */
[----:B------:R-:W-:Y:S11]  /*a050*/  LDSM.16.M88.4 R12, [R155+0x8000] ;  /* 0x008000009b0c783b */ /* 0x000ff60000000200 */
[----:B-1----:R-:W-:Y:S08]  /*a060*/  HMMA.16816.F32.BF16 R4, R20, R44, R4 ;  /* 0x0000002c1404723c */ /* 0x002ff00000041804 */
[C---:B-----5:R-:W-:Y:S01]  /*a070*/  HMMA.16816.F32.BF16 R100, R28.reuse, R84, R60 ;  /* 0x000000541c64723c */ /* 0x060fe2000004183c */
[----:B------:R-:W1:Y:S07]  /*a080*/  LDSM.16.M88.4 R60, [R2+0x4000] ;  /* 0x00400000023c783b */ /* 0x000e6e0000000200 */
[C---:B------:R-:W-:Y:S01]  /*a090*/  HMMA.16816.F32.BF16 R56, R28.reuse, R70, R56 ;  /* 0x000000461c38723c */ /* 0x040fe20000041838 */
[----:B------:R-:W-:Y:S07]  /*a0a0*/  LDSM.16.M88.4 R68, [R112+0x4800] ;  /* 0x004800007044783b */ /* 0x000fee0000000200 */
[C---:B------:R-:W-:Y:S01]  /*a0b0*/  HMMA.16816.F32.BF16 R92, R28.reuse, R36, R64 ;  /* 0x000000241c5c723c */ /* 0x040fe20000041840 */
[----:B------:R-:W-:Y:S07]  /*a0c0*/  LDSM.16.M88.4 R64, [R2+0x4800] ;  /* 0x004800000240783b */ /* 0x000fee0000000200 */
[----:B------:R-:W-:Y:S01]  /*a0d0*/  HMMA.16816.F32.BF16 R88, R28, R38, R52 ;  /* 0x000000261c58723c */ /* 0x000fe20000041834 */
[----:B------:R-:W5:Y:S07]  /*a0e0*/  LDSM.16.M88.4 R52, [R0+0x3000] ;  /* 0x003000000034783b */ /* 0x000f6e0000000200 */
[----:B------:R-:W-:Y:S08]  /*a0f0*/  HMMA.16816.F32.BF16 R36, R20, R46, R32 ;  /* 0x0000002e1424723c */ /* 0x000ff00000041820 */
[----:B--2---:R-:W-:Y:S08]  /*a100*/  HMMA.16816.F32.BF16 R40, R24, R48, R40 ;  /* 0x000000301828723c */ /* 0x004ff00000041828 */
[----:B------:R-:W-:Y:S01]  /*a110*/  HMMA.16816.F32.BF16 R32, R16, R72, R4 ;  /* 0x000000481020723c */ /* 0x000fe20000041804 */
[----:B------:R-:W2:Y:S07]  /*a120*/  LDSM.16.M88.4 R4, [R154+0x8000] ;  /* 0x008000009a04783b */ /* 0x000eae0000000200 */
[----:B------:R-:W-:Y:S08]  /*a130*/  HMMA.16816.F32.BF16 R44, R24, R50, R56 ;  /* 0x00000032182c723c */ /* 0x000ff00000041838 */
[----:B------:R-:W-:Y:S01]  /*a140*/  HMMA.16816.F32.BF16 R36, R16, R74, R36 ;  /* 0x0000004a1024723c */ /* 0x000fe20000041824 */
[----:B------:R-:W2:Y:S07]  /*a150*/  LDSM.16.M88.4 R72, [R158+0x5000] ;  /* 0x005000009e48783b */ /* 0x000eae0000000200 */
[----:B---3--:R-:W-:Y:S08]  /*a160*/  HMMA.16816.F32.BF16 R48, R20, R76, R40 ;  /* 0x0000004c1430723c */ /* 0x008ff00000041828 */
[----:B-1----:R-:W-:Y:S08]  /*a170*/  HMMA.16816.F32.BF16 R32, R12, R60, R32 ;  /* 0x0000003c0c20723c */ /* 0x002ff00000041820 */
[----:B------:R-:W-:Y:S08]  /*a180*/  HMMA.16816.F32.BF16 R108, R28, R86, R108 ;  /* 0x000000561c6c723c */ /* 0x000ff0000004186c */
[----:B-----5:R-:W-:Y:S08]  /*a190*/  HMMA.16816.F32.BF16 R28, R24, R52, R92 ;  /* 0x00000034181c723c */ /* 0x020ff0000004185c */
[----:B------:R-:W-:Y:S01]  /*a1a0*/  HMMA.16816.F32.BF16 R40, R20, R78, R44 ;  /* 0x0000004e1428723c */ /* 0x000fe2000004182c */
[----:B------:R-:W-:Y:S07]  /*a1b0*/  LDSM.16.M88.4 R76, [R0+0x4800] ;  /* 0x00480000004c783b */ /* 0x000fee0000000200 */
[----:B------:R-:W-:Y:S01]  /*a1c0*/  HMMA.16816.F32.BF16 R44, R12, R62, R36 ;  /* 0x0000003e0c2c723c */ /* 0x000fe20000041824 */
[----:B------:R-:W1:Y:S07]  /*a1d0*/  LDSM.16.M88.4 R60, [R112+0x5000] ;  /* 0x00500000703c783b */ /* 0x000e6e0000000200 */
[----:B------:R-:W-:Y:S08]  /*a1e0*/  HMMA.16816.F32.BF16 R48, R16, R68, R48 ;  /* 0x000000441030723c */ /* 0x000ff00000041830 */
[----:B------:R-:W-:Y:S08]  /*a1f0*/  HMMA.16816.F32.BF16 R56, R24, R54, R88 ;  /* 0x000000361838723c */ /* 0x000ff00000041858 */
[----:B--2---:R-:W-:Y:S08]  /*a200*/  HMMA.16816.F32.BF16 R52, R4, R80, R32 ;  /* 0x000000500434723c */ /* 0x004ff00000041820 */
[----:B------:R-:W-:Y:S08]  /*a210*/  HMMA.16816.F32.BF16 R36, R20, R72, R28 ;  /* 0x000000481424723c */ /* 0x000ff0000004181c */
[----:B------:R-:W-:Y:S01]  /*a220*/  HMMA.16816.F32.BF16 R32, R16, R70, R40 ;  /* 0x000000461020723c */ /* 0x000fe20000041828 */
[----:B------:R-:W2:Y:S07]  /*a230*/  LDSM.16.M88.4 R68, [R2+0x5000] ;  /* 0x005000000244783b */ /* 0x000eae0000000200 */
[----:B------:R-:W-:Y:S08]  /*a240*/  HMMA.16816.F32.BF16 R28, R12, R64, R48 ;  /* 0x000000400c1c723c */ /* 0x000ff00000041830 */
[----:B------:R-:W-:Y:S01]  /*a250*/  HMMA.16816.F32.BF16 R48, R4, R82, R44 ;  /* 0x000000520430723c */ /* 0x000fe2000004182c */
[----:B------:R-:W-:-:S07]  /*a260*/  FMUL.FTZ R3, R52, c[0x0][0x320] ;  /* 0x0000c80034037a20 */ /* 0x000fce0000410000 */
[----:B------:R-:W-:Y:S01]  /*a270*/  HMMA.16816.F32.BF16 R44, R20, R74, R56 ;  /* 0x0000004a142c723c */ /* 0x000fe20000041838 */
[----:B------:R-:W3:Y:S01]  /*a280*/  LDSM.16.M88.4 R56, [R158+0x5800] ;  /* 0x005800009e38783b */ /* 0x000ee20000000200 */
[----:B------:R5:W2:Y:S06]  /*a290*/  MUFU.TANH R80, R3 ;  /* 0x0000000300507308 */ /* 0x000aac0000002400 */
[----:B-1----:R-:W-:Y:S01]  /*a2a0*/  HMMA.16816.F32.BF16 R40, R16, R60, R36 ;  /* 0x0000003c1028723c */ /* 0x002fe20000041824 */
[----:B-----5:R-:W-:-:S07]  /*a2b0*/  FMUL.FTZ R3, R53, c[0x0][0x320] ;  /* 0x0000c80035037a20 */ /* 0x020fce0000410000 */
[----:B------:R-:W-:Y:S01]  /*a2c0*/  HMMA.16816.F32.BF16 R36, R12, R66, R32 ;  /* 0x000000420c24723c */ /* 0x000fe20000041820 */
[----:B------:R-:W1:Y:S01]  /*a2d0*/  LDSM.16.M88.4 R64, [R0+0x5000] ;  /* 0x005000000040783b */ /* 0x000e620000000200 */
[----:B------:R5:W1:Y:S06]  /*a2e0*/  MUFU.TANH R74, R3 ;  /* 0x00000003004a7308 */ /* 0x000a6c0000002400 */
[----:B------:R-:W-:Y:S01]  /*a2f0*/  HMMA.16816.F32.BF16 R84, R24, R96, R100 ;  /* 0x000000601854723c */ /* 0x000fe20000041864 */
[----:B-----5:R-:W-:-:S04]  /*a300*/  FMUL.FTZ R3, R54, c[0x0][0x320] ;  /* 0x0000c80036037a20 */ /* 0x020fc80000410000 */
[----:B------:R5:W1:Y:S03]  /*a310*/  MUFU.TANH R81, R3 ;  /* 0x0000000300517308 */ /* 0x000a660000002400 */
[----:B------:R-:W-:Y:S01]  /*a320*/  HMMA.16816.F32.BF16 R24, R24, R98, R108 ;  /* 0x000000621818723c */ /* 0x000fe2000004186c */
[----:B-----5:R-:W-:-:S07]  /*a330*/  FMUL.FTZ R3, R55, c[0x0][0x320] ;  /* 0x0000c80037037a20 */ /* 0x020fce0000410000 */
[----:B------:R-:W-:Y:S08]  /*a340*/  HMMA.16816.F32.BF16 R52, R4, R76, R28 ;  /* 0x0000004c0434723c */ /* 0x000ff0000004181c */
[----:B------:R-:W-:Y:S01]  /*a350*/  HMMA.16816.F32.BF16 R28, R16, R62, R44 ;  /* 0x0000003e101c723c */ /* 0x000fe2000004182c */
[----:B------:R-:W5:Y:S04]  /*a360*/  LDSM.16.M88.4 R60, [R112+0x5800] ;  /* 0x00580000703c783b */ /* 0x000f680000000200 */
[----:B------:R-:W1:Y:S03]  /*a370*/  LDSM.16.M88.4 R44, [R2+0x5800] ;  /* 0x00580000022c783b */ /* 0x000e660000000200 */
[----:B--2---:R-:W-:Y:S08]  /*a380*/  HMMA.16816.F32.BF16 R32, R12, R68, R40 ;  /* 0x000000440c20723c */ /* 0x004ff00000041828 */
[----:B------:R-:W-:Y:S08]  /*a390*/  HMMA.16816.F32.BF16 R40, R4, R78, R36 ;  /* 0x0000004e0428723c */ /* 0x000ff00000041824 */
[C---:B---3--:R-:W-:Y:S08]  /*a3a0*/  HMMA.16816.F32.BF16 R36, R20.reuse, R56, R84 ;  /* 0x000000381424723c */ /* 0x048ff00000041854 */
[----:B------:R-:W-:Y:S08]  /*a3b0*/  HMMA.16816.F32.BF16 R20, R20, R58, R24 ;  /* 0x0000003a1414723c */ /* 0x000ff00000041818 */
[----:B------:R-:W-:Y:S08]  /*a3c0*/  HMMA.16816.F32.BF16 R24, R12, R70, R28 ;  /* 0x000000460c18723c */ /* 0x000ff0000004181c */
[----:B-1----:R-:W-:Y:S08]  /*a3d0*/  HMMA.16816.F32.BF16 R32, R4, R64, R32 ;  /* 0x000000400420723c */ /* 0x002ff00000041820 */
[C---:B-----5:R-:W-:Y:S01]  /*a3e0*/  HMMA.16816.F32.BF16 R28, R16.reuse, R60, R36 ;  /* 0x0000003c101c723c */ /* 0x060fe20000041824 */
[----:B------:R1:W2:Y:S07]  /*a3f0*/  LDSM.16.M88.4 R36, [R0+0x5800] ;  /* 0x005800000024783b */ /* 0x0002ae0000000200 */
[----:B------:R-:W-:Y:S08]  /*a400*/  HMMA.16816.F32.BF16 R16, R16, R62, R20 ;  /* 0x0000003e1010723c */ /* 0x000ff00000041814 */
[----:B------:R-:W-:Y:S01]  /*a410*/  HMMA.16816.F32.BF16 R24, R4, R66, R24 ;  /* 0x000000420418723c */ /* 0x000fe20000041818 */
[----:B------:R3:W2:Y:S01]  /*a420*/  MUFU.TANH R75, R3 ;  /* 0x00000003004b7308 */ /* 0x0006a20000002400 */
[----:B-1----:R-:W-:-:S06]  /*a430*/  FMUL.FTZ R0, R33, c[0x0][0x320] ;  /* 0x0000c80021007a20 */ /* 0x002fcc0000410000 */
[----:B------:R-:W-:Y:S01]  /*a440*/  HMMA.16816.F32.BF16 R20, R12, R44, R28 ;  /* 0x0000002c0c14723c */ /* 0x000fe2000004181c */
[----:B------:R1:W1:Y:S01]  /*a450*/  MUFU.TANH R29, R0 ;  /* 0x00000000001d7308 */ /* 0x0002620000002400 */
[----:B---3--:R-:W-:-:S07]  /*a460*/  FMUL.FTZ R3, R48, c[0x0][0x320] ;  /* 0x0000c80030037a20 */ /* 0x008fce0000410000 */
[----:B------:R3:W2:Y:S01]  /*a470*/  MUFU.TANH R72, R3 ;  /* 0x0000000300487308 */ /* 0x0006a20000002400 */
[----:B-1----:R-:W-:-:S07]  /*a480*/  FMUL.FTZ R0, R34, c[0x0][0x320] ;  /* 0x0000c80022007a20 */ /* 0x002fce0000410000 */
[----:B------:R1:W1:Y:S01]  /*a490*/  MUFU.TANH R33, R0 ;  /* 0x0000000000217308 */ /* 0x0002620000002400 */
[----:B------:R-:W-:Y:S01]  /*a4a0*/  HMMA.16816.F32.BF16 R16, R12, R46, R16 ;  /* 0x0000002e0c10723c */ /* 0x000fe20000041810 */
[----:B---3--:R-:W-:-:S06]  /*a4b0*/  FMUL.FTZ R3, R49, c[0x0][0x320] ;  /* 0x0000c80031037a20 */ /* 0x008fcc0000410000 */
[----:B------:R3:W2:Y:S01]  /*a4c0*/  MUFU.TANH R49, R3 ;  /* 0x0000000300317308 */ /* 0x0006a20000002400 */
[----:B-1----:R-:W-:-:S07]  /*a4d0*/  FMUL.FTZ R0, R35, c[0x0][0x320] ;  /* 0x0000c80023007a20 */ /* 0x002fce0000410000 */
[----:B------:R1:W1:Y:S01]  /*a4e0*/  MUFU.TANH R34, R0 ;  /* 0x0000000000227308 */ /* 0x0002620000002400 */
[----:B---3--:R-:W-:Y:S01]  /*a4f0*/  FMUL.FTZ R3, R50, c[0x0][0x320] ;  /* 0x0000c80032037a20 */ /* 0x008fe20000410000 */
[----:B------:R-:W-:-:S06]  /*a500*/  SHF.R.S32.HI R2, RZ, 0x1f, R104 ;  /* 0x0000001fff027819 */ /* 0x000fcc0000011468 */
[----:B------:R3:W2:Y:S01]  /*a510*/  MUFU.TANH R73, R3 ;  /* 0x0000000300497308 */ /* 0x0006a20000002400 */
[----:B-1----:R-:W-:-:S07]  /*a520*/  FMUL.FTZ R0, R24, c[0x0][0x320] ;  /* 0x0000c80018007a20 */ /* 0x002fce0000410000 */
[----:B------:R1:W1:Y:S01]  /*a530*/  MUFU.TANH R14, R0 ;  /* 0x00000000000e7308 */ /* 0x0002620000002400 */
[----:B---3--:R-:W-:-:S07]  /*a540*/  FMUL.FTZ R3, R51, c[0x0][0x320] ;  /* 0x0000c80033037a20 */ /* 0x008fce0000410000 */
[----:B------:R3:W2:Y:S01]  /*a550*/  MUFU.TANH R50, R3 ;  /* 0x0000000300327308 */ /* 0x0006a20000002400 */
[----:B-1----:R-:W-:-:S04]  /*a560*/  MOV R0, c[0x0][0x2c4] ;  /* 0x0000b10000007a02 */ /* 0x002fc80000000f00 */
[----:B------:R-:W-:Y:S02]  /*a570*/  ISETP.NE.AND P6, PT, R0, 0x1, PT ;  /* 0x000000010000780c */ /* 0x000fe40003fc5270 */
[-C--:B------:R-:W-:Y:S01]  /*a580*/  LEA.HI R0, R2, R104.reuse, RZ, 0x5 ;  /* 0x0000006802007211 */ /* 0x080fe200078f28ff */
[----:B---3--:R-:W-:Y:S01]  /*a590*/  FMUL.FTZ R3, R52, c[0x0][0x320] ;  /* 0x0000c80034037a20 */ /* 0x008fe20000410000 */
[----:B------:R-:W-:Y:S01]  /*a5a0*/  LEA.HI R2, R2, R104, RZ, 0x2 ;  /* 0x0000006802027211 */ /* 0x000fe200078f10ff */
[----:B--2---:R-:W-:Y:S02]  /*a5b0*/  HMMA.16816.F32.BF16 R20, R4, R36, R20 ;  /* 0x000000240414723c */ /* 0x004fe40000041814 */
[----:B------:R1:W2:Y:S01]  /*a5c0*/  MUFU.TANH R48, R3 ;  /* 0x0000000300307308 */ /* 0x0002a20000002400 */
[----:B------:R-:W-:Y:S02]  /*a5d0*/  LOP3.LUT R2, R2, 0xfffffffc, RZ, 0xc0, !PT ;  /* 0xfffffffc02027812 */ /* 0x000fe400078ec0ff */
[----:B------:R-:W-:-:S02]  /*a5e0*/  SHF.R.S32.HI R8, RZ, 0x5, R0 ;  /* 0x00000005ff087819 */ /* 0x000fc40000011400 */
[----:B------:R-:W-:Y:S01]  /*a5f0*/  SHF.R.S32.HI R9, RZ, 0x1f, R0 ;  /* 0x0000001fff097819 */ /* 0x000fe20000011400 */
[----:B------:R-:W-:Y:S01]  /*a600*/  HMMA.16816.F32.BF16 R16, R4, R38, R16 ;  /* 0x000000260410723c */ /* 0x000fe20000041810 */
[----:B-1----:R-:W-:-:S05]  /*a610*/  LOP3.LUT R3, R0, 0xffffffe0, RZ, 0xc0, !PT ;  /* 0xffffffe000037812 */ /* 0x002fca00078ec0ff */
[C---:B------:R-:W-:Y:S01]  /*a620*/  IMAD.IADD R0, R104.reuse, 0x1, -R3 ;  /* 0x0000000168007824 */ /* 0x040fe200078e0a03 */
[----:B------:R-:W-:Y:S02]  /*a630*/  IADD3 R3, R104, -R2, RZ ;  /* 0x8000000268037210 */ /* 0x000fe40007ffe0ff */
[----:B------:R-:W-:Y:S02]  /*a640*/  LEA.HI R4, R9, R8, RZ, 0x3 ;  /* 0x0000000809047211 */ /* 0x000fe400078f18ff */
[----:B------:R-:W-:Y:S02]  /*a650*/  LEA.HI R2, R3, R3, RZ, 0x1 ;  /* 0x0000000303027211 */ /* 0x000fe400078f08ff */
[----:B------:R-:W-:Y:S02]  /*a660*/  SHF.R.S32.HI R6, RZ, 0x1f, R0 ;  /* 0x0000001fff067819 */ /* 0x000fe40000011400 */
[----:B------:R-:W-:Y:S02]  /*a670*/  LOP3.LUT R5, R4, 0xffffff8, RZ, 0xc0, !PT ;  /* 0x0ffffff804057812 */ /* 0x000fe400078ec0ff */
[----:B------:R-:W-:-:S02]  /*a680*/  LOP3.LUT R4, R2, 0x1ffffffe, RZ, 0xc0, !PT ;  /* 0x1ffffffe02047812 */ /* 0x000fc400078ec0ff */
[----:B------:R-:W-:Y:S01]  /*a690*/  LEA.HI R2, R6, R0, RZ, 0x2 ;  /* 0x0000000006027211 */ /* 0x000fe200078f10ff */
[----:B------:R-:W-:Y:S01]  /*a6a0*/  IMAD.IADD R5, R8, 0x1, -R5 ;  /* 0x0000000108057824 */ /* 0x000fe200078e0a05 */
[----:B------:R-:W-:Y:S02]  /*a6b0*/  IADD3 R3, R3, -R4, RZ ;  /* 0x8000000403037210 */ /* 0x000fe40007ffe0ff */
[----:B------:R-:W-:Y:S01]  /*a6c0*/  SHF.R.S32.HI R217, RZ, 0x2, R2 ;  /* 0x00000002ffd97819 */ /* 0x000fe20000011402 */
[----:B------:R-:W-:Y:S01]  /*a6d0*/  FMUL.FTZ R4, R21, c[0x0][0x320] ;  /* 0x0000c80015047a20 */ /* 0x000fe20000410000 */
[----:B------:R-:W-:Y:S01]  /*a6e0*/  SHF.L.U32 R215, R3, 0x3, RZ ;  /* 0x0000000303d77819 */ /* 0x000fe200000006ff */
[----:B------:R-:W-:Y:S02]  /*a6f0*/  IMAD.SHL.U32 R216, R5, 0x10, RZ ;  /* 0x0000001005d87824 */ /* 0x000fe400078e00ff */
[----:B----4-:R-:W-:Y:S01]  /*a700*/  IMAD R3, R113, 0x80, R217 ;  /* 0x0000008071037824 */ /* 0x010fe200078e02d9 */
[----:B------:R1:W3:Y:S04]  /*a710*/  MUFU.TANH R9, R4 ;  /* 0x0000000400097308 */ /* 0x0002e80000002400 */
[----:B-1----:R-:W-:-:S05]  /*a720*/  IADD3 R4, R215, R3, R216 ;  /* 0x00000003d7047210 */ /* 0x002fca0007ffe0d8 */
[----:B------:R-:W-:-:S05]  /*a730*/  @P6 IMAD.HI.U32 R3, R4, c[0x0][0x2c8], RZ ;  /* 0x0000b20004036a27 */ /* 0x000fca00078e00ff */
[----:B------:R-:W-:-:S05]  /*a740*/  @P6 SHF.R.U32.HI R4, RZ, c[0x0][0x2cc], R3 ;  /* 0x0000b300ff046a19 */ /* 0x000fca0000011603 */
[----:B------:R-:W1:Y:S01]  /*a750*/  SHFL.IDX PT, R3, R4, RZ, 0x1c1f ;  /* 0x001c1fff04037589 */ /* 0x000e6200000e0000 */
[----:B------:R-:W-:Y:S01]  /*a760*/  LOP3.LUT R2, R2, 0x7ffffffc, RZ, 0xc0, !PT ;  /* 0x7ffffffc02027812 */ /* 0x000fe200078ec0ff */
[----:B------:R-:W-:-:S03]  /*a770*/  IMAD.MOV.U32 R210, RZ, RZ, c[0x0][0x32c] ;  /* 0x0000cb00ffd27624 */ /* 0x000fc600078e00ff */
[----:B------:R-:W-:Y:S01]  /*a780*/  IADD3 R2, R0, -R2, RZ ;  /* 0x8000000200027210 */ /* 0x000fe20007ffe0ff */
        /* <DEDUP_REMOVED lines=12> */
[----:B------:R-:W-:Y:S01]  /*a850*/  FMUL.FTZ R17, R17, c[0x0][0x320] ;  /* 0x0000c80011117a20 */ /* 0x000fe20000410000 */
[----:B------:R-:W-:Y:S01]  /*a860*/  IADD3 R0, R211, 0x1, -R114 ;  /* 0x00000001d3007810 */ /* 0x000fe20007ffe872 */
[----:B------:R-:W-:Y:S01]  /*a870*/  FMUL.FTZ R20, R20, c[0x0][0x320] ;  /* 0x0000c80014147a20 */ /* 0x000fe20000410000 */
[----:B------:R-:W-:Y:S01]  /*a880*/  SHF.L.U32 R200, R2, 0x1, RZ ;  /* 0x0000000102c87819 */ /* 0x000fe200000006ff */
[----:B------:R-:W-:Y:S01]  /*a890*/  FMUL.FTZ R18, R18, c[0x0][0x320] ;  /* 0x0000c80012127a20 */ /* 0x000fe20000410000 */
[----:B------:R-:W-:Y:S01]  /*a8a0*/  ISETP.GE.AND P4, PT, R210, 0x1, PT ;  /* 0x00000001d200780c */ /* 0x000fe20003f86270 */
[----:B------:R-:W-:Y:S01]  /*a8b0*/  FMUL.FTZ R19, R19, c[0x0][0x320] ;  /* 0x0000c80013137a20 */ /* 0x000fe20000410000 */
[----:B------:R4:W1:Y:S01]  /*a8c0*/  MUFU.TANH R28, R5 ;  /* 0x00000005001c7308 */ /* 0x0008620000002400 */
[----:B------:R-:W-:Y:S01]  /*a8d0*/  FMUL.FTZ R27, R27, c[0x0][0x320] ;  /* 0x0000c8001b1b7a20 */ /* 0x000fe20000410000 */
[----:B------:R-:W-:Y:S01]  /*a8e0*/  ULDC UR16, c[0x0][0x324] ;  /* 0x0000c90000107ab9 */ /* 0x000fe20000000800 */
[----:B------:R-:W-:Y:S01]  /*a8f0*/  IADD3 R0, -R207, R0, -R200 ;  /* 0x00000000cf007210 */ /* 0x000fe20007ffe9c8 */
[----:B------:R-:W-:-:S04]  /*a900*/  ULOP3.LUT UR16, URZ, UR16, URZ, 0x33, !UPT ;  /* 0x000000103f107292 */ /* 0x000fc8000f8e333f */
[----:B------:R-:W1:Y:S08]  /*a910*/  MUFU.TANH R13, R25 ;  /* 0x00000019000d7308 */ /* 0x000e700000002400 */
[----:B------:R-:W1:Y:S01]  /*a920*/  MUFU.TANH R31, R26 ;  /* 0x0000001a001f7308 */ /* 0x000e620000002400 */
[----:B----4-:R-:W-:-:S07]  /*a930*/  FMUL.FTZ R5, R23, c[0x0][0x320] ;  /* 0x0000c80017057a20 */ /* 0x010fce0000410000 */
[----:B------:R-:W4:Y:S08]  /*a940*/  MUFU.TANH R53, R53 ;  /* 0x0000003500357308 */ /* 0x000f300000002400 */
[----:B------:R-:W1:Y:S08]  /*a950*/  MUFU.TANH R54, R54 ;  /* 0x0000003600367308 */ /* 0x000e700000002400 */
        /* <DEDUP_REMOVED lines=10> */
[----:B------:R-:W1:Y:S01]  /*aa00*/  MUFU.TANH R25, R19 ;  /* 0x0000001300197308 */ /* 0x000e620000002400 */
[----:B------:R-:W-:-:S07]  /*aa10*/  IADD3 R7, -R200, R211, -R114 ;  /* 0x000000d3c8077210 */ /* 0x000fce0007ffe972 */
[----:B------:R-:W1:Y:S01]  /*aa20*/  MUFU.TANH R30, R27 ;  /* 0x0000001b001e7308 */ /* 0x000e620000002400 */
[----:B------:R-:W-:Y:S02]  /*aa30*/  IADD3 R6, R0, UR16, RZ ;  /* 0x0000001000067c10 */ /* 0x000fe4000fffe0ff */
[----:B------:R-:W-:-:S05]  /*aa40*/  LOP3.LUT R213, R213, 0xfffffffd, RZ, 0xc0, !PT ;  /* 0xfffffffdd5d57812 */ /* 0x000fca00078ec0ff */
[----:B------:R5:W1:Y:S01]  /*aa50*/  MUFU.TANH R27, R5 ;  /* 0x00000005001b7308 */ /* 0x000a620000002400 */
[----:B------:R-:W-:Y:S02]  /*aa60*/  @P4 LOP3.LUT R213, R213, 0x2, RZ, 0xfc, !PT ;  /* 0x00000002d5d54812 */ /* 0x000fe400078efcff */
[----:B-----5:R-:W-:-:S04]  /*aa70*/  IADD3 R5, R0, c[0x0][0x328], RZ ;  /* 0x0000ca0000057a10 */ /* 0x020fc80007ffe0ff */
        /* <DEDUP_REMOVED lines=8> */
[----:B------:R-:W-:Y:S02]  /*ab00*/  ISETP.NE.AND P0, PT, R210, 0x1, PT ;  /* 0x00000001d200780c */ /* 0x000fe40003f05270 */
[----:B------:R-:W-:-:S11]  /*ab10*/  LOP3.LUT R3, RZ, R3, RZ, 0x33, !PT ;  /* 0x00000003ff037212 */ /* 0x000fd600078e33ff */
[----:B------:R-:W-:-:S05]  /*ab20*/  @P0 IMAD.HI.U32 R8, R3, c[0x0][0x330], RZ ;  /* 0x0000cc0003080a27 */ /* 0x000fca00078e00ff */
[----:B------:R-:W-:-:S04]  /*ab30*/  @P0 SHF.R.U32.HI R3, RZ, c[0x0][0x334], R8 ;  /* 0x0000cd00ff030a19 */ /* 0x000fc80000011608 */
[----:B------:R-:W-:Y:S01]  /*ab40*/  LOP3.LUT R3, RZ, R3, RZ, 0x33, !PT ;  /* 0x00000003ff037212 */ /* 0x000fe200078e33ff */
[----:B------:R-:W-:Y:S05]  /*ab50*/  BRA `(.L_x_1883) ;  /* 0x0000003000007947 */ /* 0x000fea0003800000 */
.L_x_1882:
[----:B------:R-:W-:-:S13]  /*ab60*/  ISETP.NE.AND P0, PT, R210, 0x1, PT ;  /* 0x00000001d200780c */ /* 0x000fda0003f05270 */
[----:B------:R-:W-:-:S05]  /*ab70*/  @P0 IMAD.HI.U32 R8, R3, c[0x0][0x330], RZ ;  /* 0x0000cc0003080a27 */ /* 0x000fca00078e00ff */
[----:B------:R-:W-:Y:S02]  /*ab80*/  @P0 SHF.R.U32.HI R3, RZ, c[0x0][0x334], R8 ;  /* 0x0000cd00ff030a19 */ /* 0x000fe40000011608 */
.L_x_1883:
[----:B------:R-:W-:Y:S05]  /*ab90*/  BSYNC B0 ;  /* 0x0000000000007941 */ /* 0x000fea0003800000 */
.L_x_1881:
[----:B------:R-:W-:-:S04]  /*aba0*/  IMAD R3, R3, c[0x0][0x32c], -R114 ;  /* 0x0000cb0003037a24 */ /* 0x000fc800078e0a72 */
[----:B------:R-:W-:-:S05]  /*abb0*/  IMAD.IADD R3, R3, 0x1, -R200 ;  /* 0x0000000103037824 */ /* 0x000fca00078e0ac8 */
[----:B------:R-:W-:Y:S02]  /*abc0*/  IADD3 R8, R3, c[0x0][0x32c], RZ ;  /* 0x0000cb0003087a10 */ /* 0x000fe40007ffe0ff */
[----:B------:R-:W-:Y:S02]  /*abd0*/  IMNMX R0, R0, R3, !PT ;  /* 0x0000000300007217 */ /* 0x000fe40007800200 */
[----:B------:R-:W-:Y:S02]  /*abe0*/  IMNMX R2, R2, R8, PT ;  /* 0x0000000802027217 */ /* 0x000fe40003800200 */
.L_x_1880:
[----:B--234-:R-:W-:Y:S01]  /*abf0*/  ISETP.GT.AND P1, PT, R190, RZ, PT ;  /* 0x000000ffbe00720c */ /* 0x01cfe20003f24270 */
[----:B------:R-:W1:Y:S03]  /*ac00*/  SHFL.IDX PT, R3, R4, 0x1, 0x1c1f ;  /* 0x003c1f0004037f89 */ /* 0x000e6600000e0000 */
[C---:B------:R-:W-:Y:S02]  /*ac10*/  ISETP.GT.AND P0, PT, R0.reuse, RZ, P1 ;  /* 0x000000ff0000720c */ /* 0x040fe40000f04270 */
[----:B------:R-:W-:-:S02]  /*ac20*/  ISETP.GT.AND P3, PT, R0, 0x1, P1 ;  /* 0x000000010000780c */ /* 0x000fc40000f64270 */
[----:B------:R-:W-:Y:S02]  /*ac30*/  ISETP.LT.OR P0, PT, R2, 0x1, P0 ;  /* 0x000000010200780c */ /* 0x000fe40000701670 */
[----:B------:R-:W-:Y:S02]  /*ac40*/  ISETP.GT.AND P2, PT, R0, 0x8, P1 ;  /* 0x000000080000780c */ /* 0x000fe40000f44270 */
[----:B------:R-:W-:Y:S02]  /*ac50*/  FSEL R15, R80, -INF , !P0 ;  /* 0xff800000500f7808 */ /* 0x000fe40004000000 */
[----:B------:R-:W-:Y:S02]  /*ac60*/  ISETP.GT.AND P0, PT, R0, 0x9, P1 ;  /* 0x000000090000780c */ /* 0x000fe40000f04270 */
[C---:B------:R-:W-:Y:S02]  /*ac70*/  ISETP.LT.OR P3, PT, R2.reuse, 0x2, P3 ;  /* 0x000000020200780c */ /* 0x040fe40001f61670 */
[----:B------:R-:W-:-:S02]  /*ac80*/  ISETP.LT.OR P2, PT, R2, 0x9, P2 ;  /* 0x000000090200780c */ /* 0x000fc40001741670 */
[----:B------:R-:W-:Y:S02]  /*ac90*/  ISETP.LT.OR P0, PT, R2, 0xa, P0 ;  /* 0x0000000a0200780c */ /* 0x000fe40000701670 */
[----:B------:R-:W-:Y:S02]  /*aca0*/  FSEL R18, R74, -INF , !P3 ;  /* 0xff8000004a127808 */ /* 0x000fe40005800000 */
[----:B------:R-:W-:Y:S01]  /*acb0*/  FSEL R19, R72, -INF , !P2 ;  /* 0xff80000048137808 */ /* 0x000fe20005000000 */
[----:B-1----:R-:W-:Y:S01]  /*acc0*/  IMAD.IADD R5, R5, 0x1, R3 ;  /* 0x0000000105057824 */ /* 0x002fe200078e0203 */
        /* <DEDUP_REMOVED lines=31> */
[----:B------:R-:W-:Y:S01]  /*aec0*/  IMAD.IADD R0, R6, 0x1, R3 ;  /* 0x0000000106007824 */ /* 0x000fe200078e0203 */
[C---:B------:R-:W-:Y:S02]  /*aed0*/  ISETP.LT.OR P3, PT, R2.reuse, 0x32, P3 ;  /* 0x000000320200780c */ /* 0x040fe40001f61670 */
[----:B------:R-:W-:-:S02]  /*aee0*/  ISETP.LT.OR P2, PT, R2, 0x39, P2 ;  /* 0x000000390200780c */ /* 0x000fc40001741670 */
[----:B------:R-:W-:Y:S02]  /*aef0*/  ISETP.LT.OR P0, PT, R2, 0x3a, P0 ;  /* 0x0000003a0200780c */ /* 0x000fe40000701670 */
[----:B------:R-:W-:Y:S02]  /*af00*/  IMNMX R2, R7, R5, PT ;  /* 0x0000000507027217 */ /* 0x000fe40003800200 */
        /* <DEDUP_REMOVED lines=14> */
.L_x_1886:
[----:B------:R-:W-:-:S13]  /*aff0*/  ISETP.NE.AND P0, PT, R210, 0x1, PT ;  /* 0x00000001d200780c */ /* 0x000fda0003f05270 */
[----:B------:R-:W-:-:S05]  /*b000*/  @P0 IMAD.HI.U32 R4, R3, c[0x0][0x330], RZ ;  /* 0x0000cc0003040a27 */ /* 0x000fca00078e00ff */
[----:B------:R-:W-:Y:S02]  /*b010*/  @P0 SHF.R.U32.HI R3, RZ, c[0x0][0x334], R4 ;  /* 0x0000cd00ff030a19 */ /* 0x000fe40000011604 */
.L_x_1887:
[----:B------:R-:W-:Y:S05]  /*b020*/  BSYNC B0 ;  /* 0x0000000000007941 */ /* 0x000fea0003800000 */
.L_x_1885:
[----:B------:R-:W-:-:S04]  /*b030*/  IMAD R3, R3, c[0x0][0x32c], -R114 ;  /* 0x0000cb0003037a24 */ /* 0x000fc800078e0a72 */
[----:B------:R-:W-:-:S05]  /*b040*/  IMAD.IADD R3, R3, 0x1, -R200 ;  /* 0x0000000103037824 */ /* 0x000fca00078e0ac8 */
[----:B------:R-:W-:Y:S02]  /*b050*/  IADD3 R4, R3, c[0x0][0x32c], RZ ;  /* 0x0000cb0003047a10 */ /* 0x000fe40007ffe0ff */
[----:B------:R-:W-:Y:S02]  /*b060*/  IMNMX R0, R0, R3, !PT ;  /* 0x0000000300007217 */ /* 0x000fe40007800200 */
[----:B------:R-:W-:Y:S02]  /*b070*/  IMNMX R2, R2, R4, PT ;  /* 0x0000000402027217 */ /* 0x000fe40003800200 */
.L_x_1884:
[----:B------:R-:W2:Y:S01]  /*b080*/  LDL R140, [R1+0x84] ;  /* 0x00008400018c7983 */ /* 0x000ea20000100800 */
[----:B------:R-:W-:Y:S01]  /*b090*/  FMNMX.FTZ R9, R15, R18, !PT ;  /* 0x000000120f097209 */ /* 0x000fe20007810000 */
[----:B------:R-:W-:-:S04]  /*b0a0*/  DEPBAR.LE SB0, 0x2 ;  /* 0x000080800000791a */ /* 0x000fc80000000000 */
[----:B------:R-:W-:Y:S01]  /*b0b0*/  FMNMX.FTZ R9, R19, R9, !PT ;  /* 0x0000000913097209 */ /* 0x000fe20007810000 */
[----:B------:R-:W-:Y:S01]  /*b0c0*/  BAR.SYNC.DEFER_BLOCKING 0x0 ;  /* 0x0000000000007b1d */ /* 0x000fe20000010000 */
[----:B------:R-:W-:Y:S02]  /*b0d0*/  ISETP.GT.AND P2, PT, R0, 0x9, P1 ;  /* 0x000000090000780c */ /* 0x000fe40000f44270 */
[----:B------:R-:W-:Y:S02]  /*b0e0*/  FMNMX.FTZ R9, R20, R9, !PT ;  /* 0x0000000914097209 */ /* 0x000fe40007810000 */
[----:B------:R-:W-:Y:S01]  /*b0f0*/  ISETP.LT.OR P2, PT, R2, 0xa, P2 ;  /* 0x0000000a0200780c */ /* 0x000fe20001741670 */
[----:B------:R-:W-:Y:S01]  /*b100*/  BSSY B0, `(.L_x_1888) ;  /* 0x0000173000007945 */ /* 0x000fe20003800000 */
[----:B------:R-:W-:Y:S02]  /*b110*/  FMNMX.FTZ R9, R21, R9, !PT ;  /* 0x0000000915097209 */ /* 0x000fe40007810000 */
[----:B------:R-:W-:-:S02]  /*b120*/  ISETP.GT.AND P0, PT, R0, 0x1, P1 ;  /* 0x000000010000780c */ /* 0x000fc40000f04270 */
[----:B------:R-:W-:Y:S02]  /*b130*/  FMNMX.FTZ R9, R22, R9, !PT ;  /* 0x0000000916097209 */ /* 0x000fe40007810000 */
[----:B------:R-:W-:Y:S02]  /*b140*/  ISETP.GT.AND P4, PT, R0, RZ, P1 ;  /* 0x000000ff0000720c */ /* 0x000fe40000f84270 */
[----:B------:R-:W-:Y:S02]  /*b150*/  FMNMX.FTZ R9, R23, R9, !PT ;  /* 0x0000000917097209 */ /* 0x000fe40007810000 */
[----:B------:R-:W-:Y:S02]  /*b160*/  FSEL R8, R50, -INF , !P2 ;  /* 0xff80000032087808 */ /* 0x000fe40005000000 */
[----:B------:R-:W-:Y:S02]  /*b170*/  FMNMX.FTZ R9, R24, R9, !PT ;  /* 0x0000000918097209 */ /* 0x000fe40007810000 */
[----:B------:R-:W-:-:S02]  /*b180*/  ISETP.GT.AND P3, PT, R0, 0x8, P1 ;  /* 0x000000080000780c */ /* 0x000fc40000f64270 */
[C---:B------:R-:W-:Y:S01]  /*b190*/  ISETP.LT.OR P0, PT, R2.reuse, 0x2, P0 ;  /* 0x000000020200780c */ /* 0x040fe20000701670 */
[----:B------:R-:W-:Y:S01]  /*b1a0*/  LDSM.16.MT88.4 R36, [R160] ;  /* 0x00000000a024783b */ /* 0x000fe20000004200 */
[C---:B------:R-:W-:Y:S02]  /*b1b0*/  ISETP.LT.OR P2, PT, R2.reuse, 0x1, P4 ;  /* 0x000000010200780c */ /* 0x040fe40002741670 */
[----:B------:R-:W-:Y:S01]  /*b1c0*/  FMNMX.FTZ R9, R79, R9, !PT ;  /* 0x000000094f097209 */ /* 0x000fe20007810000 */
[----:B------:R-:W-:Y:S01]  /*b1d0*/  LDSM.16.MT88.4 R44, [R225+0x800] ;  /* 0x00080000e12c783b */ /* 0x000fe20000004200 */
[----:B------:R-:W-:Y:S02]  /*b1e0*/  ISETP.LT.OR P3, PT, R2, 0x9, P3 ;  /* 0x000000090200780c */ /* 0x000fe40001f61670 */
[----:B------:R-:W-:Y:S01]  /*b1f0*/  FSEL R13, R75, -INF , !P0 ;  /* 0xff8000004b0d7808 */ /* 0x000fe20004000000 */
[----:B------:R-:W-:Y:S01]  /*b200*/  LDSM.16.MT88.4 R60, [R160+0x800] ;  /* 0x00080000a03c783b */ /* 0x000fe20000004200 */
[----:B------:R-:W-:-:S02]  /*b210*/  FSEL R4, R81, -INF , !P2 ;  /* 0xff80000051047808 */ /* 0x000fc40005000000 */
        /* <DEDUP_REMOVED lines=8> */
[----:B------:R-:W-:-:S02]  /*b2a0*/  FMNMX.FTZ R9, R77, R9, !PT ;  /* 0x000000094d097209 */ /* 0x000fc40007810000 */
[----:B------:R-:W-:Y:S02]  /*b2b0*/  ISETP.GT.AND P3, PT, R0, 0x11, P1 ;  /* 0x000000110000780c */ /* 0x000fe40000f64270 */
[----:B------:R-:W-:Y:S02]  /*b2c0*/  FMNMX.FTZ R104, R12, R104, !PT ;  /* 0x000000680c687209 */ /* 0x000fe40007810000 */
[----:B------:R-:W-:Y:S02]  /*b2d0*/  FSEL R14, R54, -INF , !P0 ;  /* 0xff800000360e7808 */ /* 0x000fe40004000000 */
[----:B------:R-:W-:Y:S02]  /*b2e0*/  ISETP.GT.AND P0, PT, R0, 0x18, P1 ;  /* 0x000000180000780c */ /* 0x000fe40000f04270 */
[----:B------:R-:W-:Y:S02]  /*b2f0*/  FMNMX.FTZ R9, R76, R9, !PT ;  /* 0x000000094c097209 */ /* 0x000fe40007810000 */
[----:B------:R-:W-:-:S02]  /*b300*/  ISETP.LT.OR P3, PT, R2, 0x12, P3 ;  /* 0x000000120200780c */ /* 0x000fc40001f61670 */
[----:B------:R-:W-:Y:S02]  /*b310*/  FMNMX.FTZ R104, R8, R104, !PT ;  /* 0x0000006808687209 */ /* 0x000fe40007810000 */
[----:B------:R-:W-:Y:S02]  /*b320*/  ISETP.LT.OR P2, PT, R2, 0x19, P0 ;  /* 0x000000190200780c */ /* 0x000fe40000741670 */
[----:B------:R-:W-:Y:S02]  /*b330*/  FMNMX.FTZ R9, R178, R9, !PT ;  /* 0x00000009b2097209 */ /* 0x000fe40007810000 */
[----:B------:R-:W-:Y:S02]  /*b340*/  ISETP.GT.AND P5, PT, R0, 0x19, P1 ;  /* 0x000000190000780c */ /* 0x000fe40000fa4270 */
[----:B------:R-:W-:Y:S02]  /*b350*/  FSEL R16, R55, -INF , !P3 ;  /* 0xff80000037107808 */ /* 0x000fe40005800000 */
[----:B------:R-:W-:Y:S01]  /*b360*/  FMNMX.FTZ R104, R14, R104, !PT ;  /* 0x000000680e687209 */ /* 0x000fe20007810000 */
[----:B------:R-:W-:Y:S01]  /*b370*/  LDSM.16.MT88.4 R52, [R225+0x2000] ;  /* 0x00200000e134783b */ /* 0x000fe20000004200 */
[----:B------:R-:W-:-:S02]  /*b380*/  FSEL R17, R42, -INF , !P2 ;  /* 0xff8000002a117808 */ /* 0x000fc40005000000 */
[----:B------:R-:W-:Y:S02]  /*b390*/  FMNMX.FTZ R9, R177, R9, !PT ;  /* 0x00000009b1097209 */ /* 0x000fe40007810000 */
[----:B------:R-:W-:Y:S02]  /*b3a0*/  ISETP.GT.AND P0, PT, R0, 0x20, P1 ;  /* 0x000000200000780c */ /* 0x000fe40000f04270 */
        /* <DEDUP_REMOVED lines=9> */
[----:B------:R-:W-:Y:S01]  /*b440*/  FSEL R74, R33, -INF , !P0 ;  /* 0xff800000214a7808 */ /* 0x000fe20004000000 */
[----:B------:R-:W1:Y:S01]  /*b450*/  SHFL.BFLY PT, R3, R9, 0x2, 0x1f ;  /* 0x0c401f0009037f89 */ /* 0x000e6200000e0000 */
[----:B------:R-:W-:-:S02]  /*b460*/  ISETP.LT.OR P2, PT, R2, 0x22, P4 ;  /* 0x000000220200780c */ /* 0x000fc40002741670 */
[----:B------:R-:W-:Y:S02]  /*b470*/  FMNMX.FTZ R104, R40, R104, !PT ;  /* 0x0000006828687209 */ /* 0x000fe40007810000 */
[----:B------:R-:W-:Y:S02]  /*b480*/  ISETP.GT.AND P0, PT, R0, 0x29, P1 ;  /* 0x000000290000780c */ /* 0x000fe40000f04270 */
[----:B------:R-:W-:Y:S02]  /*b490*/  ISETP.LT.OR P3, PT, R2, 0x29, P3 ;  /* 0x000000290200780c */ /* 0x000fe40001f61670 */
        /* <DEDUP_REMOVED lines=12> */
[----:B------:R-:W-:Y:S02]  /*b560*/  ISETP.LT.OR P3, PT, R2, 0x32, P3 ;  /* 0x000000320200780c */ /* 0x000fe40001f61670 */
[----:B------:R-:W-:Y:S02]  /*b570*/  FSEL R161, R28, -INF , !P4 ;  /* 0xff8000001ca17808 */ /* 0x000fe40006000000 */
[----:B------:R-:W-:Y:S01]  /*b580*/  FMNMX.FTZ R104, R75, R104, !PT ;  /* 0x000000684b687209 */ /* 0x000fe20007810000 */
[----:B------:R-:W-:Y:S01]  /*b590*/  LDSM.16.MT88.4 R28, [R159+0x800] ;  /* 0x000800009f1c783b */ /* 0x000fe20000004200 */
[----:B------:R-:W-:-:S02]  /*b5a0*/  ISETP.GT.AND P0, PT, R0, 0x39, P1 ;  /* 0x000000390000780c */ /* 0x000fc40000f04270 */
[C---:B------:R-:W-:Y:S02]  /*b5b0*/  ISETP.LT.OR P1, PT, R2.reuse, 0x39, P2 ;  /* 0x000000390200780c */ /* 0x040fe40001721670 */
[----:B------:R-:W-:Y:S02]  /*b5c0*/  FSEL R149, R27, -INF , !P3 ;  /* 0xff8000001b957808 */ /* 0x000fe40005800000 */
[----:B------:R-:W-:Y:S02]  /*b5d0*/  FMNMX.FTZ R104, R161, R104, !PT ;  /* 0x00000068a1687209 */ /* 0x000fe40007810000 */
[----:B------:R-:W-:Y:S02]  /*b5e0*/  ISETP.LT.OR P0, PT, R2, 0x3a, P0 ;  /* 0x0000003a0200780c */ /* 0x000fe40000701670 */
[----:B------:R-:W-:Y:S02]  /*b5f0*/  FSEL R162, R26, -INF , !P1 ;  /* 0xff8000001aa27808 */ /* 0x000fe40004800000 */
[----:B------:R-:W-:-:S02]  /*b600*/  FMNMX.FTZ R104, R149, R104, !PT ;  /* 0x0000006895687209 */ /* 0x000fc40007810000 */
[----:B-1----:R-:W-:Y:S02]  /*b610*/  FMNMX.FTZ R9, R9, R3, !PT ;  /* 0x0000000309097209 */ /* 0x002fe40007810000 */
[----:B------:R-:W-:Y:S02]  /*b620*/  FSEL R150, R25, -INF , !P0 ;  /* 0xff80000019967808 */ /* 0x000fe40004000000 */
[----:B------:R-:W-:Y:S01]  /*b630*/  FMNMX.FTZ R104, R162, R104, !PT ;  /* 0x00000068a2687209 */ /* 0x000fe20007810000 */
[----:B------:R-:W1:Y:S03]  /*b640*/  SHFL.BFLY PT, R0, R9, 0x1, 0x1f ;  /* 0x0c201f0009007f89 */ /* 0x000e6600000e0000 */
[----:B------:R-:W-:-:S05]  /*b650*/  FMNMX.FTZ R104, R150, R104, !PT ;  /* 0x0000006896687209 */ /* 0x000fca0007810000 */
[----:B------:R-:W3:Y:S01]  /*b660*/  SHFL.BFLY PT, R2, R104, 0x2, 0x1f ;  /* 0x0c401f0068027f89 */ /* 0x000ee200000e0000 */
[----:B-1----:R-:W-:-:S04]  /*b670*/  FMNMX.FTZ R9, R9, R0, !PT ;  /* 0x0000000009097209 */ /* 0x002fc80007810000 */
[C---:B------:R-:W-:Y:S02]  /*b680*/  FSETP.NEU.FTZ.AND P0, PT, R9.reuse, -INF , PT ;  /* 0xff8000000900780b */ /* 0x040fe40003f1d000 */
[----:B---3--:R-:W-:Y:S01]  /*b690*/  FMNMX.FTZ R104, R104, R2, !PT ;  /* 0x0000000268687209 */ /* 0x008fe20007810000 */
[----:B------:R-:W-:-:S04]  /*b6a0*/  FMUL.FTZ R2, R9, c[0x0][0x2d0] ;  /* 0x0000b40009027a20 */ /* 0x000fc80000410000 */
[----:B------:R-:W1:Y:S01]  /*b6b0*/  SHFL.BFLY PT, R3, R104, 0x1, 0x1f ;  /* 0x0c201f0068037f89 */ /* 0x000e6200000e0000 */
        /* <DEDUP_REMOVED lines=8> */
[----:B------:R1:W3:Y:S02]  /*b740*/  MUFU.EX2 R192, R0 ;  /* 0x0000000000c07308 */ /* 0x0002e40000000800 */
[----:B-1----:R-:W-:-:S06]  /*b750*/  FFMA.FTZ R0, R19, c[0x0][0x2d0], -R2 ;  /* 0x0000b40013007a23 */ /* 0x002fcc0000010802 */
[----:B------:R1:W-:Y:S02]  /*b760*/  MUFU.EX2 R191, R0 ;  /* 0x0000000000bf7308 */ /* 0x0003e40000000800 */
[----:B-1----:R-:W-:-:S06]  /*b770*/  FFMA.FTZ R0, R20, c[0x0][0x2d0], -R2 ;  /* 0x0000b40014007a23 */ /* 0x002fcc0000010802 */
[----:B------:R1:W-:Y:S02]  /*b780*/  MUFU.EX2 R197, R0 ;  /* 0x0000000000c57308 */ /* 0x0003e40000000800 */
[----:B-1----:R-:W-:-:S06]  /*b790*/  FFMA.FTZ R0, R21, c[0x0][0x2d0], -R2 ;  /* 0x0000b40015007a23 */ /* 0x002fcc0000010802 */
[----:B------:R1:W-:Y:S01]  /*b7a0*/  MUFU.EX2 R196, R0 ;  /* 0x0000000000c47308 */ /* 0x0003e20000000800 */
[----:B--2---:R-:W-:Y:S01]  /*b7b0*/  LDSM.16.MT88.4 R48, [R140] ;  /* 0x000000008c30783b */ /* 0x004fe20000004200 */
[----:B-1----:R-:W-:-:S05]  /*b7c0*/  FMUL.FTZ R0, R104, c[0x0][0x2d0] ;  /* 0x0000b40068007a20 */ /* 0x002fca0000410000 */
[----:B------:R-:W-:-:S05]  /*b7d0*/  FSEL R0, R0, RZ, P0 ;  /* 0x000000ff00007208 */ /* 0x000fca0000000000 */
[--C-:B------:R-:W-:Y:S02]  /*b7e0*/  FFMA.FTZ R3, R4, c[0x0][0x2d0], -R0.reuse ;  /* 0x0000b40004037a23 */ /* 0x100fe40000010800 */
[----:B------:R-:W1:Y:S02]  /*b7f0*/  LDSM.16.MT88.4 R4, [R159] ;  /* 0x000000009f04783b */ /* 0x000e640000004200 */
[----:B------:R2:W-:Y:S02]  /*b800*/  MUFU.EX2 R148, R3 ;  /* 0x0000000300947308 */ /* 0x0005e40000000800 */
[----:B--2---:R-:W-:-:S06]  /*b810*/  FFMA.FTZ R3, R13, c[0x0][0x2d0], -R0 ;  /* 0x0000b4000d037a23 */ /* 0x004fcc0000010800 */
[----:B------:R2:W4:Y:S02]  /*b820*/  MUFU.EX2 R143, R3 ;  /* 0x00000003008f7308 */ /* 0x0005240000000800 */
[----:B--2---:R-:W-:Y:S01]  /*b830*/  FFMA.FTZ R3, R12, c[0x0][0x2d0], -R0 ;  /* 0x0000b4000c037a23 */ /* 0x004fe20000010800 */
[----:B---3--:R-:W-:Y:S02]  /*b840*/  F2FP.BF16.PACK_AB R12, R192, R193 ;  /* 0x000000c1c00c723e */ /* 0x008fe400000010ff */
[----:B----4-:R-:W-:-:S03]  /*b850*/  F2FP.BF16.PACK_AB R13, R143, R148 ;  /* 0x000000948f0d723e */ /* 0x010fc600000010ff */
        /* <DEDUP_REMOVED lines=9> */
[----:B------:R-:W-:-:S05]  /*b8f0*/  F2FP.BF16.PACK_AB R14, R197, R191 ;  /* 0x000000bfc50e723e */ /* 0x000fca00000010ff */
[----:B------:R2:W-:Y:S02]  /*b900*/  MUFU.EX2 R179, R3 ;  /* 0x0000000300b37308 */ /* 0x0005e40000000800 */
[C---:B-1----:R-:W-:Y:S07]  /*b910*/  HMMA.16816.F32.BF16 R24, R12.reuse, R4, RZ ;  /* 0x000000040c18723c */ /* 0x042fee00000418ff */
[----:B------:R-:W-:Y:S01]  /*b920*/  F2FP.BF16.PACK_AB R4, R198, R196 ;  /* 0x000000c4c604723e */ /* 0x000fe200000010ff */
[----:B------:R-:W-:Y:S01]  /*b930*/  HMMA.16816.F32.BF16 R20, R12, R6, RZ ;  /* 0x000000060c14723c */ /* 0x000fe200000418ff */
[----:B--2---:R-:W-:-:S06]  /*b940*/  FFMA.FTZ R3, R16, c[0x0][0x2d0], -R0 ;  /* 0x0000b40010037a23 */ /* 0x004fcc0000010800 */
[----:B---3--:R-:W-:Y:S01]  /*b950*/  F2FP.BF16.PACK_AB R6, R195, R194 ;  /* 0x000000c2c306723e */ /* 0x008fe200000010ff */
[----:B------:R1:W2:Y:S02]  /*b960*/  MUFU.EX2 R183, R3 ;  /* 0x0000000300b77308 */ /* 0x0002a40000000800 */
[--C-:B-1----:R-:W-:Y:S01]  /*b970*/  FFMA.FTZ R3, R17, c[0x0][0x2d0], -R0.reuse ;  /* 0x0000b40011037a23 */ /* 0x102fe20000010800 */
[----:B--2---:R-:W-:Y:S01]  /*b980*/  F2FP.BF16.PACK_AB R5, R183, R179 ;  /* 0x000000b3b705723e */ /* 0x004fe200000010ff */
[----:B------:R-:W-:Y:S04]  /*b990*/  HMMA.16816.F32.BF16 R16, R12, R32, RZ ;  /* 0x000000200c10723c */ /* 0x000fe800000418ff */
[----:B------:R1:W-:Y:S02]  /*b9a0*/  MUFU.EX2 R181, R3 ;  /* 0x0000000300b57308 */ /* 0x0003e40000000800 */
[----:B-1----:R-:W-:-:S02]  /*b9b0*/  FFMA.FTZ R3, R40, c[0x0][0x2d0], -R0 ;  /* 0x0000b40028037a23 */ /* 0x002fc40000010800 */
[----:B------:R-:W-:Y:S01]  /*b9c0*/  HMMA.16816.F32.BF16 R40, R12, R34, RZ ;  /* 0x000000220c28723c */ /* 0x000fe200000418ff */
[----:B------:R-:W1:Y:S03]  /*b9d0*/  LDSM.16.MT88.4 R32, [R229+0x800] ;  /* 0x00080000e520783b */ /* 0x000e660000004200 */
[----:B------:R-:W2:Y:S02]  /*b9e0*/  MUFU.EX2 R182, R3 ;  /* 0x0000000300b67308 */ /* 0x000ea40000000800 */
[----:B--2---:R-:W-:Y:S01]  /*b9f0*/  F2FP.BF16.PACK_AB R7, R182, R181 ;  /* 0x000000b5b607723e */ /* 0x004fe200000010ff */
[----:B------:R-:W-:-:S05]  /*ba00*/  FFMA.FTZ R3, R79, c[0x0][0x2d0], -R2 ;  /* 0x0000b4004f037a23 */ /* 0x000fca0000010802 */
[----:B------:R2:W-:Y:S01]  /*ba10*/  MUFU.EX2 R185, R3 ;  /* 0x0000000300b97308 */ /* 0x0005e20000000800 */
[C---:B------:R-:W-:Y:S08]  /*ba20*/  HMMA.16816.F32.BF16 R128, R4.reuse, R28, R24 ;  /* 0x0000001c0480723c */ /* 0x040ff00000041818 */
[----:B------:R-:W-:Y:S01]  /*ba30*/  HMMA.16816.F32.BF16 R144, R4, R30, R20 ;  /* 0x0000001e0490723c */ /* 0x000fe20000041814 */
[----:B--2---:R-:W-:-:S07]  /*ba40*/  FFMA.FTZ R3, R78, c[0x0][0x2d0], -R2 ;  /* 0x0000b4004e037a23 */ /* 0x004fce0000010802 */
[C---:B------:R-:W-:Y:S01]  /*ba50*/  HMMA.16816.F32.BF16 R28, R12.reuse, R36, RZ ;  /* 0x000000240c1c723c */ /* 0x040fe200000418ff */
[----:B------:R2:W3:Y:S07]  /*ba60*/  MUFU.EX2 R187, R3 ;  /* 0x0000000300bb7308 */ /* 0x0004ee0000000800 */
[----:B------:R-:W-:Y:S01]  /*ba70*/  HMMA.16816.F32.BF16 R24, R12, R38, RZ ;  /* 0x000000260c18723c */ /* 0x000fe200000418ff */
[----:B------:R-:W4:Y:S07]  /*ba80*/  LDSM.16.MT88.4 R36, [R159+0x2000] ;  /* 0x002000009f24783b */ /* 0x000f2e0000004200 */
[----:B------:R-:W-:Y:S01]  /*ba90*/  HMMA.16816.F32.BF16 R124, R4, R44, R16 ;  /* 0x0000002c047c723c */ /* 0x000fe20000041810 */
[----:B--2---:R-:W-:-:S04]  /*baa0*/  FFMA.FTZ R3, R77, c[0x0][0x2d0], -R2 ;  /* 0x0000b4004d037a23 */ /* 0x004fc80000010802 */
[----:B------:R2:W-:Y:S03]  /*bab0*/  MUFU.EX2 R186, R3 ;  /* 0x0000000300ba7308 */ /* 0x0005e60000000800 */
[C---:B------:R-:W-:Y:S08]  /*bac0*/  HMMA.16816.F32.BF16 R20, R12.reuse, R48, RZ ;  /* 0x000000300c14723c */ /* 0x040ff000000418ff */
[----:B------:R-:W-:Y:S01]  /*bad0*/  HMMA.16816.F32.BF16 R16, R12, R50, RZ ;  /* 0x000000320c10723c */ /* 0x000fe200000418ff */
[----:B------:R-:W-:Y:S01]  /*bae0*/  LDSM.16.MT88.4 R48, [R159+0x4000] ;  /* 0x004000009f30783b */ /* 0x000fe20000004200 */
[----:B--2---:R-:W-:-:S06]  /*baf0*/  FFMA.FTZ R3, R76, c[0x0][0x2d0], -R2 ;  /* 0x0000b4004c037a23 */ /* 0x004fcc0000010802 */
[C---:B------:R-:W-:Y:S01]  /*bb00*/  HMMA.16816.F32.BF16 R132, R4.reuse, R46, R40 ;  /* 0x0000002e0484723c */ /* 0x040fe20000041828 */
[----:B------:R-:W2:Y:S01]  /*bb10*/  LDSM.16.MT88.4 R40, [R225+0x2800] ;  /* 0x00280000e128783b */ /* 0x000ea20000004200 */
[----:B------:R5:W2:Y:S06]  /*bb20*/  MUFU.EX2 R188, R3 ;  /* 0x0000000300bc7308 */ /* 0x000aac0000000800 */
[C---:B-1----:R-:W-:Y:S08]  /*bb30*/  HMMA.16816.F32.BF16 R136, R4.reuse, R32, R20 ;  /* 0x000000200488723c */ /* 0x042ff00000041814 */
[----:B------:R-:W-:Y:S01]  /*bb40*/  HMMA.16816.F32.BF16 R112, R4, R34, R16 ;  /* 0x000000220470723c */ /* 0x000fe20000041810 */
[----:B-----5:R-:W-:-:S04]  /*bb50*/  FFMA.FTZ R3, R74, c[0x0][0x2d0], -R0 ;  /* 0x0000b4004a037a23 */ /* 0x020fc80000010800 */
[----:B------:R1:W-:Y:S03]  /*bb60*/  MUFU.EX2 R8, R3 ;  /* 0x0000000300087308 */ /* 0x0003e60000000800 */
[C---:B------:R-:W-:Y:S08]  /*bb70*/  HMMA.16816.F32.BF16 R120, R4.reuse, R60, R28 ;  /* 0x0000003c0478723c */ /* 0x040ff0000004181c */
[----:B------:R-:W-:Y:S01]  /*bb80*/  HMMA.16816.F32.BF16 R116, R4, R62, R24 ;  /* 0x0000003e0474723c */ /* 0x000fe20000041818 */
[----:B------:R-:W5:Y:S01]  /*bb90*/  LDSM.16.MT88.4 R60, [R229+0x2000] ;  /* 0x00200000e53c783b */ /* 0x000f620000004200 */
[----:B-1----:R-:W-:-:S06]  /*bba0*/  FFMA.FTZ R3, R73, c[0x0][0x2d0], -R0 ;  /* 0x0000b40049037a23 */ /* 0x002fcc0000010800 */
[C---:B----4-:R-:W-:Y:S01]  /*bbb0*/  HMMA.16816.F32.BF16 R44, R12.reuse, R36, RZ ;  /* 0x000000240c2c723c */ /* 0x050fe200000418ff */
[----:B------:R1:W4:Y:S07]  /*bbc0*/  MUFU.EX2 R141, R3 ;  /* 0x00000003008d7308 */ /* 0x00032e0000000800 */
[C---:B------:R-:W-:Y:S01]  /*bbd0*/  HMMA.16816.F32.BF16 R32, R12.reuse, R38, RZ ;  /* 0x000000260c20723c */ /* 0x040fe200000418ff */
[----:B------:R-:W2:Y:S07]  /*bbe0*/  LDSM.16.MT88.4 R36, [R160+0x2800] ;  /* 0x00280000a024783b */ /* 0x000eae0000004200 */
[----:B------:R-:W-:Y:S01]  /*bbf0*/  HMMA.16816.F32.BF16 R24, R12, R54, RZ ;  /* 0x000000360c18723c */ /* 0x000fe200000418ff */
[----:B-1----:R-:W-:-:S07]  /*bc00*/  FFMA.FTZ R3, R72, c[0x0][0x2d0], -R0 ;  /* 0x0000b40048037a23 */ /* 0x002fce0000010800 */
[C---:B------:R-:W-:Y:S08]  /*bc10*/  HMMA.16816.F32.BF16 R16, R12.reuse, R58, RZ ;  /* 0x0000003a0c10723c */ /* 0x040ff000000418ff */
[C---:B------:R-:W-:Y:S01]  /*bc20*/  HMMA.16816.F32.BF16 R20, R12.reuse, R56, RZ ;  /* 0x000000380c14723c */ /* 0x040fe200000418ff */
[----:B------:R-:W1:Y:S07]  /*bc30*/  LDSM.16.MT88.4 R56, [R159+0x4800] ;  /* 0x004800009f38783b */ /* 0x000e6e0000004200 */
[----:B------:R-:W-:Y:S08]  /*bc40*/  HMMA.16816.F32.BF16 R28, R12, R52, RZ ;  /* 0x000000340c1c723c */ /* 0x000ff000000418ff */
[C---:B------:R-:W-:Y:S01]  /*bc50*/  HMMA.16816.F32.BF16 R108, R4.reuse, R70, R32 ;  /* 0x00000046046c723c */ /* 0x040fe20000041820 */
[----:B------:R-:W1:Y:S07]  /*bc60*/  LDSM.16.MT88.4 R32, [R225+0x4000] ;  /* 0x00400000e120783b */ /* 0x000e6e0000004200 */
[----:B--2---:R-:W-:Y:S08]  /*bc70*/  HMMA.16816.F32.BF16 R100, R4, R42, R24 ;  /* 0x0000002a0464723c */ /* 0x004ff00000041818 */
[----:B-----5:R-:W-:Y:S08]  /*bc80*/  HMMA.16816.F32.BF16 R52, R12, R60, RZ ;  /* 0x0000003c0c34723c */ /* 0x020ff000000418ff */
[----:B------:R-:W-:Y:S08]  /*bc90*/  HMMA.16816.F32.BF16 R168, R4, R38, R16 ;  /* 0x0000002604a8723c */ /* 0x000ff00000041810 */
[----:B------:R-:W-:Y:S08]  /*bca0*/  HMMA.16816.F32.BF16 R24, R12, R62, RZ ;  /* 0x0000003e0c18723c */ /* 0x000ff000000418ff */
[----:B------:R-:W-:Y:S08]  /*bcb0*/  HMMA.16816.F32.BF16 R88, R4, R36, R20 ;  /* 0x000000240458723c */ /* 0x000ff00000041814 */
[C---:B------:R-:W-:Y:S08]  /*bcc0*/  HMMA.16816.F32.BF16 R16, R12.reuse, R50, RZ ;  /* 0x000000320c10723c */ /* 0x040ff000000418ff */
[----:B------:R-:W-:Y:S01]  /*bcd0*/  HMMA.16816.F32.BF16 R20, R12, R48, RZ ;  /* 0x000000300c14723c */ /* 0x000fe200000418ff */
[----:B------:R-:W-:Y:S07]  /*bce0*/  LDSM.16.MT88.4 R48, [R160+0x4800] ;  /* 0x00480000a030783b */ /* 0x000fee0000004200 */
[C---:B------:R-:W-:Y:S01]  /*bcf0*/  HMMA.16816.F32.BF16 R80, R4.reuse, R40, R28 ;  /* 0x000000280450723c */ /* 0x040fe2000004181c */
[----:B------:R-:W-:Y:S07]  /*bd00*/  LDSM.16.MT88.4 R28, [R225+0x4800] ;  /* 0x00480000e11c783b */ /* 0x000fee0000004200 */
[C---:B------:R-:W-:Y:S01]  /*bd10*/  HMMA.16816.F32.BF16 R84, R4.reuse, R68, R44 ;  /* 0x000000440454723c */ /* 0x040fe2000004182c */
[----:B------:R-:W2:Y:S07]  /*bd20*/  LDSM.16.MT88.4 R44, [R160+0x4000] ;  /* 0x00400000a02c783b */ /* 0x000eae0000004200 */
[C---:B------:R-:W-:Y:S08]  /*bd30*/  HMMA.16816.F32.BF16 R96, R4.reuse, R64, R52 ;  /* 0x000000400460723c */ /* 0x040ff00000041834 */
[C---:B------:R-:W-:Y:S08]  /*bd40*/  HMMA.16816.F32.BF16 R92, R4.reuse, R66, R24 ;  /* 0x00000042045c723c */ /* 0x040ff00000041818 */
[C---:B-1----:R-:W-:Y:S08]  /*bd50*/  HMMA.16816.F32.BF16 R64, R4.reuse, R58, R16 ;  /* 0x0000003a0440723c */ /* 0x042ff00000041810 */
[----:B------:R-:W-:Y:S01]  /*bd60*/  HMMA.16816.F32.BF16 R68, R4, R56, R20 ;  /* 0x000000380444723c */ /* 0x000fe20000041814 */
[----:B------:R1:W5:Y:S07]  /*bd70*/  LDSM.16.MT88.4 R20, [R140+0x4000] ;  /* 0x004000008c14783b */ /* 0x00036e0000004200 */
[C---:B------:R-:W-:Y:S08]  /*bd80*/  HMMA.16816.F32.BF16 R16, R12.reuse, R32, RZ ;  /* 0x000000200c10723c */ /* 0x040ff000000418ff */
[C---:B------:R-:W-:Y:S08]  /*bd90*/  HMMA.16816.F32.BF16 R40, R12.reuse, R34, RZ ;  /* 0x000000220c28723c */ /* 0x040ff000000418ff */
[----:B--2---:R-:W-:Y:S01]  /*bda0*/  HMMA.16816.F32.BF16 R36, R12, R44, RZ ;  /* 0x0000002c0c24723c */ /* 0x004fe200000418ff */
[----:B-1----:R1:W-:Y:S07]  /*bdb0*/  MUFU.EX2 R140, R3 ;  /* 0x00000003008c7308 */ /* 0x0023ee0000000800 */
[----:B------:R-:W-:Y:S01]  /*bdc0*/  HMMA.16816.F32.BF16 R56, R4, R28, R16 ;  /* 0x0000001c0438723c */ /* 0x000fe20000041810 */
[----:B------:R-:W2:Y:S07]  /*bdd0*/  LDSM.16.MT88.4 R16, [R229+0x4800] ;  /* 0x00480000e510783b */ /* 0x000eae0000004200 */
[----:B------:R-:W-:Y:S01]  /*bde0*/  HMMA.16816.F32.BF16 R32, R12, R46, RZ ;  /* 0x0000002e0c20723c */ /* 0x000fe200000418ff */
[----:B-1----:R-:W-:-:S04]  /*bdf0*/  FFMA.FTZ R3, R75, c[0x0][0x2d0], -R0 ;  /* 0x0000b4004b037a23 */ /* 0x002fc80000010800 */
[----:B------:R1:W1:Y:S03]  /*be00*/  MUFU.EX2 R142, R3 ;  /* 0x00000003008e7308 */ /* 0x0002660000000800 */
[C---:B-----5:R-:W-:Y:S08]  /*be10*/  HMMA.16816.F32.BF16 R24, R12.reuse, R20, RZ ;  /* 0x000000140c18723c */ /* 0x060ff000000418ff */
[----:B------:R-:W-:Y:S01]  /*be20*/  HMMA.16816.F32.BF16 R12, R12, R22, RZ ;  /* 0x000000160c0c723c */ /* 0x000fe200000418ff */
[----:B------:R-:W-:Y:S01]  /*be30*/  LDSM.16.MT88.4 R20, [R225+0x5000] ;  /* 0x00500000e114783b */ /* 0x000fe20000004200 */
[----:B-1----:R-:W-:-:S06]  /*be40*/  FFMA.FTZ R3, R178, c[0x0][0x2d0], -R2 ;  /* 0x0000b400b2037a23 */ /* 0x002fcc0000010802 */
[C---:B------:R-:W-:Y:S01]  /*be50*/  HMMA.16816.F32.BF16 R36, R4.reuse, R48, R36 ;  /* 0x000000300424723c */ /* 0x040fe20000041824 */
[----:B------:R1:W-:Y:S07]  /*be60*/  MUFU.EX2 R189, R3 ;  /* 0x0000000300bd7308 */ /* 0x0003ee0000000800 */
[C---:B------:R-:W-:Y:S08]  /*be70*/  HMMA.16816.F32.BF16 R48, R4.reuse, R50, R32 ;  /* 0x000000320430723c */ /* 0x040ff00000041820 */
[----:B--2---:R-:W-:Y:S01]  /*be80*/  HMMA.16816.F32.BF16 R32, R4, R16, R24 ;  /* 0x000000100420723c */ /* 0x004fe20000041818 */
[----:B-1----:R-:W-:-:S04]  /*be90*/  FFMA.FTZ R3, R177, c[0x0][0x2d0], -R2 ;  /* 0x0000b400b1037a23 */ /* 0x002fc80000010802 */
[----:B------:R1:W2:Y:S03]  /*bea0*/  MUFU.EX2 R177, R3 ;  /* 0x0000000300b17308 */ /* 0x0002a60000000800 */
[C---:B------:R-:W-:Y:S01]  /*beb0*/  HMMA.16816.F32.BF16 R24, R4.reuse, R18, R12 ;  /* 0x000000120418723c */ /* 0x040fe2000004180c */
[----:B------:R-:W5:Y:S04]  /*bec0*/  LDSM.16.MT88.4 R12, [R159+0x1000] ;  /* 0x001000009f0c783b */ /* 0x000f680000004200 */
[----:B------:R-:W2:Y:S03]  /*bed0*/  LDSM.16.MT88.4 R16, [R225+0x1000] ;  /* 0x00100000e110783b */ /* 0x000ea60000004200 */
[----:B------:R-:W-:Y:S01]  /*bee0*/  HMMA.16816.F32.BF16 R40, R4, R30, R40 ;  /* 0x0000001e0428723c */ /* 0x000fe20000041828 */
[----:B-1----:R-:W-:-:S06]  /*bef0*/  FFMA.FTZ R3, R176, c[0x0][0x2d0], -R2 ;  /* 0x0000b400b0037a23 */ /* 0x002fcc0000010802 */
[----:B---3--:R-:W-:Y:S01]  /*bf00*/  F2FP.BF16.PACK_AB R4, R187, R185 ;  /* 0x000000b9bb04723e */ /* 0x008fe200000010ff */
[----:B------:R-:W-:Y:S01]  /*bf10*/  FFMA.FTZ R2, R163, c[0x0][0x2d0], -R2 ;  /* 0x0000b400a3027a23 */ /* 0x000fe20000010802 */
[----:B------:R-:W-:Y:S01]  /*bf20*/  F2FP.BF16.PACK_AB R6, R188, R186 ;  /* 0x000000babc06723e */ /* 0x000fe200000010ff */
[----:B------:R-:W-:Y:S01]  /*bf30*/  MUFU.EX2 R176, R3 ;  /* 0x0000000300b07308 */ /* 0x000fe20000000800 */
[----:B----4-:R-:W-:Y:S02]  /*bf40*/  F2FP.BF16.PACK_AB R5, R141, R8 ;  /* 0x000000088d05723e */ /* 0x010fe400000010ff */
[----:B------:R-:W-:-:S07]  /*bf50*/  F2FP.BF16.PACK_AB R7, R142, R140 ;  /* 0x0000008c8e07723e */ /* 0x000fce00000010ff */
[C---:B-----5:R-:W-:Y:S08]  /*bf60*/  HMMA.16816.F32.BF16 R128, R4.reuse, R12, R128 ;  /* 0x0000000c0480723c */ /* 0x060ff00000041880 */
[C---:B------:R-:W-:Y:S01]  /*bf70*/  HMMA.16816.F32.BF16 R28, R4.reuse, R14, R144 ;  /* 0x0000000e041c723c */ /* 0x040fe20000041890 */
[----:B------:R-:W1:Y:S07]  /*bf80*/  LDSM.16.MT88.4 R12, [R160+0x1000] ;  /* 0x00100000a00c783b */ /* 0x000e6e0000004200 */
[C---:B--2---:R-:W-:Y:S08]  /*bf90*/  HMMA.16816.F32.BF16 R124, R4.reuse, R16, R124 ;  /* 0x00000010047c723c */ /* 0x044ff0000004187c */
[C---:B------:R-:W-:Y:S01]  /*bfa0*/  HMMA.16816.F32.BF16 R44, R4.reuse, R18, R132 ;  /* 0x00000012042c723c */ /* 0x040fe20000041884 */
[----:B------:R-:W2:Y:S04]  /*bfb0*/  LDSM.16.MT88.4 R16, [R229+0x1000] ;  /* 0x00100000e510783b */ /* 0x000ea80000004200 */
[----:B------:R-:W-:Y:S03]  /*bfc0*/  LDSM.16.MT88.4 R132, [R229+0x1800] ;  /* 0x00180000e584783b */ /* 0x000fe60000004200 */
[C---:B-1----:R-:W-:Y:S08]  /*bfd0*/  HMMA.16816.F32.BF16 R120, R4.reuse, R12, R120 ;  /* 0x0000000c0478723c */ /* 0x042ff00000041878 */
[C---:B------:R-:W-:Y:S01]  /*bfe0*/  HMMA.16816.F32.BF16 R52, R4.reuse, R14, R116 ;  /* 0x0000000e0434723c */ /* 0x040fe20000041874 */
[----:B------:R-:W1:Y:S04]  /*bff0*/  LDSM.16.MT88.4 R12, [R159+0x3000] ;  /* 0x003000009f0c783b */ /* 0x000e680000004200 */
[----:B------:R-:W-:Y:S03]  /*c000*/  LDSM.16.MT88.4 R116, [R225+0x1800] ;  /* 0x00180000e174783b */ /* 0x000fe60000004200 */
        /* <DEDUP_REMOVED lines=10> */
[----:B------:R-:W2:Y:S06]  /*c0b0*/  LDSM.16.MT88.4 R16, [R229+0x3000] ;  /* 0x00300000e510783b */ /* 0x000eac0000004200 */
[----:B------:R-:W-:Y:S01]  /*c0c0*/  F2FP.BF16.PACK_AB R100, R177, R189 ;  /* 0x000000bdb164723e */ /* 0x000fe200000010ff */
        /* <DEDUP_REMOVED lines=8> */
[C---:B-1----:R-:W-:Y:S01]  /*c150*/  HMMA.16816.F32.BF16 R144, R4.reuse, R12, R68 ;  /* 0x0000000c0490723c */ /* 0x042fe20000041844 */
[----:B------:R-:W-:Y:S07]  /*c160*/  LDSM.16.MT88.4 R68, [R229+0x3800] ;  /* 0x00380000e544783b */ /* 0x000fee0000004200 */
[C---:B------:R-:W-:Y:S01]  /*c170*/  HMMA.16816.F32.BF16 R92, R4.reuse, R14, R64 ;  /* 0x0000000e045c723c */ /* 0x040fe20000041840 */
[----:B------:R-:W1:Y:S07]  /*c180*/  LDSM.16.MT88.4 R12, [R229+0x5000] ;  /* 0x00500000e50c783b */ /* 0x000e6e0000004200 */
[C---:B--2---:R-:W-:Y:S08]  /*c190*/  HMMA.16816.F32.BF16 R36, R4.reuse, R16, R36 ;  /* 0x000000100424723c */ /* 0x044ff00000041824 */
[C---:B------:R-:W-:Y:S08]  /*c1a0*/  HMMA.16816.F32.BF16 R16, R4.reuse, R18, R48 ;  /* 0x000000120410723c */ /* 0x040ff00000041830 */
[C---:B-1----:R-:W-:Y:S08]  /*c1b0*/  HMMA.16816.F32.BF16 R32, R4.reuse, R12, R32 ;  /* 0x0000000c0420723c */ /* 0x042ff00000041820 */
[----:B------:R-:W-:Y:S01]  /*c1c0*/  HMMA.16816.F32.BF16 R24, R4, R14, R24 ;  /* 0x0000000e0418723c */ /* 0x000fe20000041818 */
[----:B------:R1:W2:Y:S01]  /*c1d0*/  MUFU.EX2 R7, R2 ;  /* 0x0000000200077308 */ /* 0x0002a20000000800 */
[----:B------:R-:W-:Y:S01]  /*c1e0*/  LDSM.16.MT88.4 R12, [R229+0x5800] ;  /* 0x00580000e50c783b */ /* 0x000fe20000004200 */
[----:B-1----:R-:W-:Y:S01]  /*c1f0*/  FFMA.FTZ R2, R161, c[0x0][0x2d0], -R0 ;  /* 0x0000b400a1027a23 */ /* 0x002fe20000010800 */
[----:B--2---:R-:W-:-:S05]  /*c200*/  F2FP.BF16.PACK_AB R102, R7, R176 ;  /* 0x000000b00766723e */ /* 0x004fca00000010ff */
[----:B------:R1:W-:Y:S02]  /*c210*/  MUFU.EX2 R3, R2 ;  /* 0x0000000200037308 */ /* 0x0003e40000000800 */
[----:B-1----:R-:W-:-:S06]  /*c220*/  FFMA.FTZ R2, R149, c[0x0][0x2d0], -R0 ;  /* 0x0000b40095027a23 */ /* 0x002fcc0000010800 */
[----:B------:R1:W2:Y:S02]  /*c230*/  MUFU.EX2 R4, R2 ;  /* 0x0000000200047308 */ /* 0x0002a40000000800 */
[--C-:B-1----:R-:W-:Y:S01]  /*c240*/  FFMA.FTZ R2, R162, c[0x0][0x2d0], -R0.reuse ;  /* 0x0000b400a2027a23 */ /* 0x102fe20000010800 */
[----:B--2---:R-:W-:Y:S01]  /*c250*/  F2FP.BF16.PACK_AB R101, R4, R3 ;  /* 0x000000030465723e */ /* 0x004fe200000010ff */
[----:B------:R-:W-:-:S04]  /*c260*/  FFMA.FTZ R0, R150, c[0x0][0x2d0], -R0 ;  /* 0x0000b40096007a23 */ /* 0x000fc80000010800 */
[----:B------:R-:W-:Y:S08]  /*c270*/  MUFU.EX2 R6, R2 ;  /* 0x0000000200067308 */ /* 0x000ff00000000800 */
[----:B------:R-:W1:Y:S02]  /*c280*/  MUFU.EX2 R5, R0 ;  /* 0x0000000000057308 */ /* 0x000e640000000800 */
[----:B-1----:R-:W-:Y:S01]  /*c290*/  F2FP.BF16.PACK_AB R103, R5, R6 ;  /* 0x000000060567723e */ /* 0x002fe200000010ff */
[----:B------:R-:W-:-:S04]  /*c2a0*/  FADD.FTZ R0, R193, R192 ;  /* 0x000000c0c1007221 */ /* 0x000fc80000010000 */
[----:B------:R-:W-:Y:S02]  /*c2b0*/  FADD.FTZ R2, R191, R0 ;  /* 0x00000000bf027221 */ /* 0x000fe40000010000 */
        /* <DEDUP_REMOVED lines=8> */
[----:B------:R-:W-:Y:S02]  /*c340*/  FADD.FTZ R2, R198, R2 ;  /* 0x00000002c6027221 */ /* 0x000fe40000010000 */
[----:B------:R-:W-:Y:S02]  /*c350*/  FADD.FTZ R0, R179, R0 ;  /* 0x00000000b3007221 */ /* 0x000fe40000010000 */
[C---:B------:R-:W-:Y:S01]  /*c360*/  HMMA.16816.F32.BF16 R120, R100.reuse, R112, R120 ;  /* 0x000000706478723c */ /* 0x040fe20000041878 */
[----:B------:R-:W-:Y:S02]  /*c370*/  FADD.FTZ R2, R194, R2 ;  /* 0x00000002c2027221 */ /* 0x000fe40000010000 */
[----:B------:R-:W-:Y:S02]  /*c380*/  FADD.FTZ R0, R183, R0 ;  /* 0x00000000b7007221 */ /* 0x000fe40000010000 */
[----:B------:R-:W-:Y:S02]  /*c390*/  FADD.FTZ R2, R195, R2 ;  /* 0x00000002c3027221 */ /* 0x000fe40000010000 */
[----:B------:R-:W-:Y:S01]  /*c3a0*/  FADD.FTZ R0, R181, R0 ;  /* 0x00000000b5007221 */ /* 0x000fe20000010000 */
[----:B------:R-:W-:Y:S01]  /*c3b0*/  HMMA.16816.F32.BF16 R112, R100, R114, R52 ;  /* 0x000000726470723c */ /* 0x000fe20000041834 */
[----:B------:R-:W2:Y:S01]  /*c3c0*/  LDSM.16.MT88.4 R52, [R225+0x3800] ;  /* 0x00380000e134783b */ /* 0x000ea20000004200 */
        /* <DEDUP_REMOVED lines=9> */
[----:B------:R-:W3:Y:S01]  /*c460*/  LDSM.16.MT88.4 R60, [R160+0x3800] ;  /* 0x00380000a03c783b */ /* 0x000ee20000004200 */
[----:B------:R-:W-:-:S02]  /*c470*/  FADD.FTZ R0, R140, R0 ;  /* 0x000000008c007221 */ /* 0x000fc40000010000 */
[----:B------:R-:W-:Y:S02]  /*c480*/  FADD.FTZ R189, R189, R2 ;  /* 0x00000002bdbd7221 */ /* 0x000fe40000010000 */
[----:B------:R-:W-:Y:S02]  /*c490*/  FADD.FTZ R0, R142, R0 ;  /* 0x000000008e007221 */ /* 0x000fe40000010000 */
[----:B------:R-:W-:Y:S01]  /*c4a0*/  FADD.FTZ R189, R177, R189 ;  /* 0x000000bdb1bd7221 */ /* 0x000fe20000010000 */
[C---:B-1----:R-:W-:Y:S01]  /*c4b0*/  HMMA.16816.F32.BF16 R40, R100.reuse, R44, R72 ;  /* 0x0000002c6428723c */ /* 0x042fe20000041848 */
[----:B------:R-:W-:Y:S01]  /*c4c0*/  FADD.FTZ R2, R3, R0 ;  /* 0x0000000003027221 */ /* 0x000fe20000010000 */
[----:B------:R-:W-:Y:S01]  /*c4d0*/  IADD3 R0, R190, -0x3, RZ ;  /* 0xfffffffdbe007810 */ /* 0x000fe20007ffe0ff */
[----:B------:R-:W-:Y:S02]  /*c4e0*/  FADD.FTZ R189, R176, R189 ;  /* 0x000000bdb0bd7221 */ /* 0x000fe40000010000 */
[----:B------:R-:W-:Y:S01]  /*c4f0*/  FADD.FTZ R2, R4, R2 ;  /* 0x0000000204027221 */ /* 0x000fe20000010000 */
[----:B------:R-:W-:Y:S01]  /*c500*/  ISETP.GE.AND P0, PT, R0, R199, PT ;  /* 0x000000c70000720c */ /* 0x000fe20003f06270 */
[----:B------:R-:W-:Y:S01]  /*c510*/  FADD.FTZ R189, R7, R189 ;  /* 0x000000bd07bd7221 */ /* 0x000fe20000010000 */
[----:B------:R-:W-:Y:S01]  /*c520*/  HMMA.16816.F32.BF16 R44, R100, R46, R76 ;  /* 0x0000002e642c723c */ /* 0x000fe2000004184c */
[----:B------:R-:W1:Y:S01]  /*c530*/  LDSM.16.MT88.4 R76, [R159+0x5800] ;  /* 0x005800009f4c783b */ /* 0x000e620000004200 */
[----:B------:R-:W-:-:S04]  /*c540*/  FADD.FTZ R2, R6, R2 ;  /* 0x0000000206027221 */ /* 0x000fc80000010000 */
[----:B------:R-:W-:Y:S02]  /*c550*/  FADD.FTZ R198, R5, R2 ;  /* 0x0000000205c67221 */ /* 0x000fe40000010000 */
[C---:B--2---:R-:W-:Y:S08]  /*c560*/  HMMA.16816.F32.BF16 R48, R100.reuse, R52, R80 ;  /* 0x000000346430723c */ /* 0x044ff00000041850 */
[C---:B------:R-:W-:Y:S01]  /*c570*/  HMMA.16816.F32.BF16 R52, R100.reuse, R54, R84 ;  /* 0x000000366434723c */ /* 0x040fe20000041854 */
[----:B------:R-:W2:Y:S07]  /*c580*/  LDSM.16.MT88.4 R84, [R225+0x5800] ;  /* 0x00580000e154783b */ /* 0x000eae0000004200 */
[C---:B---3--:R-:W-:Y:S08]  /*c590*/  HMMA.16816.F32.BF16 R56, R100.reuse, R60, R88 ;  /* 0x0000003c6438723c */ /* 0x048ff00000041858 */
[C---:B------:R-:W-:Y:S08]  /*c5a0*/  HMMA.16816.F32.BF16 R128, R100.reuse, R108, R128 ;  /* 0x0000006c6480723c */ /* 0x040ff00000041880 */
[C---:B------:R-:W-:Y:S08]  /*c5b0*/  HMMA.16816.F32.BF16 R64, R100.reuse, R68, R172 ;  /* 0x000000446440723c */ /* 0x040ff000000418ac */
[C---:B-1----:R-:W-:Y:S08]  /*c5c0*/  HMMA.16816.F32.BF16 R72, R100.reuse, R76, R144 ;  /* 0x0000004c6448723c */ /* 0x042ff00000041890 */
[C---:B------:R-:W-:Y:S01]  /*c5d0*/  HMMA.16816.F32.BF16 R76, R100.reuse, R78, R92 ;  /* 0x0000004e644c723c */ /* 0x040fe2000004185c */
[----:B------:R-:W1:Y:S07]  /*c5e0*/  LDSM.16.MT88.4 R92, [R160+0x5800] ;  /* 0x00580000a05c783b */ /* 0x000e6e0000004200 */
[C---:B--2---:R-:W-:Y:S08]  /*c5f0*/  HMMA.16816.F32.BF16 R80, R100.reuse, R84, R96 ;  /* 0x000000546450723c */ /* 0x044ff00000041860 */
[C---:B------:R-:W-:Y:S08]  /*c600*/  HMMA.16816.F32.BF16 R108, R100.reuse, R110, R28 ;  /* 0x0000006e646c723c */ /* 0x040ff0000004181c */
[C---:B------:R-:W-:Y:S08]  /*c610*/  HMMA.16816.F32.BF16 R60, R100.reuse, R62, R168 ;  /* 0x0000003e643c723c */ /* 0x040ff000000418a8 */
[C---:B------:R-:W-:Y:S08]  /*c620*/  HMMA.16816.F32.BF16 R68, R100.reuse, R70, R164 ;  /* 0x000000466444723c */ /* 0x040ff000000418a4 */
[C---:B------:R-:W-:Y:S08]  /*c630*/  HMMA.16816.F32.BF16 R84, R100.reuse, R86, R20 ;  /* 0x000000566454723c */ /* 0x040ff00000041814 */
[C---:B-1----:R-:W-:Y:S08]  /*c640*/  HMMA.16816.F32.BF16 R88, R100.reuse, R92, R36 ;  /* 0x0000005c6458723c */ /* 0x042ff00000041824 */
[C---:B------:R-:W-:Y:S08]  /*c650*/  HMMA.16816.F32.BF16 R92, R100.reuse, R94, R16 ;  /* 0x0000005e645c723c */ /* 0x040ff00000041810 */
[C---:B------:R-:W-:Y:S08]  /*c660*/  HMMA.16816.F32.BF16 R96, R100.reuse, R12, R32 ;  /* 0x0000000c6460723c */ /* 0x040ff00000041820 */
[----:B------:R-:W-:Y:S01]  /*c670*/  HMMA.16816.F32.BF16 R100, R100, R14, R24 ;  /* 0x0000000e6464723c */ /* 0x000fe20000041818 */
[----:B------:R-:W-:Y:S07]  /*c680*/  @!UPT UIADD3 URZ, URZ, URZ, URZ ;  /* 0x0000003f3f3ff290 */ /* 0x000fee000fffe03f */
[----:B------:R-:W-:Y:S11]  /*c690*/  @!P0 BRA `(.L_x_1889) ;  /* 0x0000019000008947 */ /* 0x000ff60003800000 */
[----:B------:R-:W-:Y:S01]  /*c6a0*/  SHF.R.S32.HI R2, RZ, 0x1f, R0 ;  /* 0x0000001fff027819 */ /* 0x000fe20000011400 */
[----:B------:R-:W-:Y:S01]  /*c6b0*/  IMAD.WIDE.U32 R4, R0, c[0x0][0x1e0], RZ ;  /* 0x0000780000047a25 */ /* 0x000fe200078e00ff */
[----:B------:R-:W-:-:S02]  /*c6c0*/  ISETP.GE.AND P1, PT, R208, c[0x0][0x1d4], PT ;  /* 0x00007500d0007a0c */ /* 0x000fc40003f26270 */
[----:B------:R-:W-:Y:S01]  /*c6d0*/  LOP3.LUT P5, RZ, R213, 0x1, RZ, 0xc0, !PT ;  /* 0x00000001d5ff7812 */ /* 0x000fe200078ac0ff */
        /* <DEDUP_REMOVED lines=21> */
.L_x_1889:
[----:B------:R-:W-:Y:S05]  /*c830*/  BSYNC B0 ;  /* 0x0000000000007941 */ /* 0x000fea0003800000 */
.L_x_1888:
[----:B-1----:R-:W2:Y:S04]  /*c840*/  LDL R4, [R1+0x4] ;  /* 0x0000040001047983 */ /* 0x002ea80000100800 */
[----:B------:R-:W3:Y:S04]  /*c850*/  LDL R5, [R1+0x64] ;  /* 0x0000640001057983 */ /* 0x000ee80000100800 */
[----:B------:R-:W3:Y:S01]  /*c860*/  LDL R3, [R1+0x58] ;  /* 0x0000580001037983 */ /* 0x000ee20000100800 */
[----:B------:R-:W-:-:S02]  /*c870*/  ISETP.GE.AND P0, PT, R210, 0x1, PT ;  /* 0x00000001d200780c */ /* 0x000fc40003f06270 */
[----:B------:R-:W-:Y:S01]  /*c880*/  IADD3 R173, R190, -0x2, RZ ;  /* 0xfffffffebead7810 */ /* 0x000fe20007ffe0ff */
[----:B------:R-:W0:Y:S01]  /*c890*/  LDGDEPBAR ;  /* 0x00000000000079af */ /* 0x000e220000000000 */
[----:B--2---:R-:W-:-:S04]  /*c8a0*/  IMAD.SHL.U32 R4, R4, 0x80, RZ ;  /* 0x0000008004047824 */ /* 0x004fc800078e00ff */
[----:B------:R-:W-:-:S04]  /*c8b0*/  @P6 IMAD.HI.U32 R2, R4, c[0x0][0x2c8], RZ ;  /* 0x0000b20004026a27 */ /* 0x000fc800078e00ff */
[----:B------:R-:W-:Y:S01]  /*c8c0*/  IMAD.MOV.U32 R0, RZ, RZ, R4 ;  /* 0x000000ffff007224 */ /* 0x000fe200078e0004 */
[----:B------:R-:W-:-:S04]  /*c8d0*/  @P6 SHF.R.U32.HI R0, RZ, c[0x0][0x2cc], R2 ;  /* 0x0000b300ff006a19 */ /* 0x000fc80000011602 */
[----:B---3--:R-:W-:-:S04]  /*c8e0*/  IADD3 R2, -R3, R5, R0 ;  /* 0x0000000503027210 */ /* 0x008fc80007ffe100 */
        /* <DEDUP_REMOVED lines=12> */
.L_x_1892:
[----:B------:R-:W-:-:S13]  /*c9b0*/  ISETP.NE.AND P0, PT, R210, 0x1, PT ;  /* 0x00000001d200780c */ /* 0x000fda0003f05270 */
[----:B------:R-:W-:-:S05]  /*c9c0*/  @P0 IMAD.HI.U32 R2, R3, c[0x0][0x330], RZ ;  /* 0x0000cc0003020a27 */ /* 0x000fca00078e00ff */
[----:B------:R-:W-:Y:S02]  /*c9d0*/  @P0 SHF.R.U32.HI R3, RZ, c[0x0][0x334], R2 ;  /* 0x0000cd00ff030a19 */ /* 0x000fe40000011602 */
.L_x_1893:
[----:B------:R-:W-:Y:S05]  /*c9e0*/  BSYNC B0 ;  /* 0x0000000000007941 */ /* 0x000fea0003800000 */
.L_x_1891:
[----:B------:R-:W-:-:S05]  /*c9f0*/  IMAD R3, R3, R210, c[0x0][0x32c] ;  /* 0x0000cb0003037624 */ /* 0x000fca00078e02d2 */
[----:B------:R-:W-:-:S04]  /*ca00*/  IMNMX R0, R0, R3, PT ;  /* 0x0000000300007217 */ /* 0x000fc80003800200 */
.L_x_1890:
        /* <DEDUP_REMOVED lines=8> */
[----:B------:R-:W-:Y:S01]  /*ca90*/  IADD3 R197, P3, R204, 0x40, RZ ;  /* 0x00000040ccc57810 */ /* 0x000fe20007f7e0ff */
[----:B------:R-:W-:Y:S01]  /*caa0*/  IMAD.MOV.U32 R180, RZ, RZ, RZ ;  /* 0x000000ffffb47224 */ /* 0x000fe200078e00ff */
[----:B------:R-:W-:Y:S01]  /*cab0*/  IADD3 R193, P1, R202, 0x40, RZ ;  /* 0x00000040cac17810 */ /* 0x000fe20007f3e0ff */
[----:B------:R-:W-:Y:S01]  /*cac0*/  IMAD.MOV.U32 R150, RZ, RZ, 0x1 ;  /* 0x00000001ff967424 */ /* 0x000fe200078e00ff */
[----:B------:R-:W-:Y:S01]  /*cad0*/  IADD3 R195, P2, R204, 0x80, RZ ;  /* 0x00000080ccc37810 */ /* 0x000fe20007f5e0ff */
[----:B------:R-:W-:Y:S01]  /*cae0*/  IMAD.X R196, RZ, RZ, R206, P3 ;  /* 0x000000ffffc47224 */ /* 0x000fe200018e06ce */
[----:B------:R-:W-:Y:S01]  /*caf0*/  IADD3 R191, P0, R202, 0x80, RZ ;  /* 0x00000080cabf7810 */ /* 0x000fe20007f1e0ff */
[----:B------:R-:W-:Y:S01]  /*cb00*/  IMAD.X R192, RZ, RZ, R201, P1 ;  /* 0x000000ffffc07224 */ /* 0x000fe200008e06c9 */
[----:B------:R-:W-:Y:S02]  /*cb10*/  IADD3.X R194, RZ, R206, RZ, P2, !PT ;  /* 0x000000ceffc27210 */ /* 0x000fe400017fe4ff */
[----:B------:R-:W-:-:S02]  /*cb20*/  IADD3.X R190, RZ, R201, RZ, P0, !PT ;  /* 0x000000c9ffbe7210 */ /* 0x000fc400007fe4ff */
.L_x_1903:
[----:B------:R-:W-:Y:S04]  /*cb30*/  DEPBAR.LE SB0, 0x2 ;  /* 0x000080800000791a */ /* 0x000fe80000000000 */
[----:B------:R-:W-:Y:S01]  /*cb40*/  WARPSYNC 0xffffffff ;  /* 0xffffffff00007948 */ /* 0x000fe20003800000 */
[----:B------:R-:W-:Y:S01]  /*cb50*/  BAR.SYNC.DEFER_BLOCKING 0x0 ;  /* 0x0000000000007b1d */ /* 0x000fe20000010000 */
[----:B------:R-:W-:Y:S01]  /*cb60*/  IMAD R149, R150, 0x6000, RZ ;  /* 0x0000600096957824 */ /* 0x000fe200078e02ff */
[----:B------:R-:W-:Y:S01]  /*cb70*/  ISETP.GE.AND P0, PT, R199, R173, PT ;  /* 0x000000adc700720c */ /* 0x000fe20003f06270 */
[----:B------:R-:W-:Y:S01]  /*cb80*/  IMAD.MOV.U32 R176, RZ, RZ, c[0x0][0x32c] ;  /* 0x0000cb00ffb07624 */ /* 0x000fe200078e00ff */
[----:B------:R-:W-:Y:S01]  /*cb90*/  LOP3.LUT P5, RZ, R213, 0x1, RZ, 0xc0, !PT ;  /* 0x00000001d5ff7812 */ /* 0x000fe200078ac0ff */
[----:B------:R-:W-:Y:S03]  /*cba0*/  IMAD.IADD R0, R158, 0x1, R149 ;  /* 0x000000019e007824 */ /* 0x000fe600078e0295 */
[----:B------:R-:W-:Y:S01]  /*cbb0*/  ISETP.GE.AND P6, PT, R176, 0x1, PT ;  /* 0x00000001b000780c */ /* 0x000fe20003fc6270 */
[----:B------:R-:W-:Y:S04]  /*cbc0*/  IMAD.IADD R2, R156, 0x1, R0 ;  /* 0x000000019c027824 */ /* 0x000fe800078e0200 */
[----:B------:R-:W-:Y:S02]  /*cbd0*/  IMAD.IADD R148, R151, 0x1, R2 ;  /* 0x0000000197947824 */ /* 0x000fe400078e0202 */
[----:B------:R-:W-:Y:S02]  /*cbe0*/  @!P0 IADD3 R3, R173, -0x1, RZ ;  /* 0xffffffffad038810 */ /* 0x000fe40007ffe0ff */
[----:B------:R-:W-:Y:S02]  /*cbf0*/  @!P0 ISETP.GE.AND P4, PT, R208, c[0x0][0x1d4], PT ;  /* 0x00007500d0008a0c */ /* 0x000fe40003f86270 */
[----:B------:R-:W-:Y:S02]  /*cc00*/  @!P0 SHF.R.S32.HI R8, RZ, 0x1f, R3 ;  /* 0x0000001fff088819 */ /* 0x000fe40000011403 */
[----:B------:R-:W-:Y:S01]  /*cc10*/  @!P0 ISETP.GE.AND P3, PT, R212, c[0x0][0x1d4], PT ;  /* 0x00007500d4008a0c */ /* 0x000fe20003f66270 */
[----:B------:R-:W-:Y:S02]  /*cc20*/  LDSM.16.M88.4 R36, [R152] ;  /* 0x000000009824783b */ /* 0x000fe40000000200 */
[----:B------:R-:W-:Y:S04]  /*cc30*/  @!P0 IMAD R8, R8, c[0x0][0x208], RZ ;  /* 0x0000820008088a24 */ /* 0x000fe800078e02ff */
[C---:B------:R-:W-:Y:S01]  /*cc40*/  @!P0 IMAD R8, R3.reuse, c[0x0][0x20c], R8 ;  /* 0x0000830003088a24 */ /* 0x040fe200078e0208 */
[----:B------:R-:W1:Y:S06]  /*cc50*/  LDSM.16.M88.4 R12, [R0] ;  /* 0x00000000000c783b */ /* 0x000e6c0000000200 */
[----:B------:R-:W2:Y:S06]  /*cc60*/  LDSM.16.M88.4 R20, [R0+0x800] ;  /* 0x000800000014783b */ /* 0x000eac0000000200 */
[----:B------:R-:W3:Y:S06]  /*cc70*/  LDSM.16.M88.4 R28, [R0+0x1000] ;  /* 0x00100000001c783b */ /* 0x000eec0000000200 */
[----:B------:R-:W4:Y:S06]  /*cc80*/  LDSM.16.M88.4 R140, [R0+0x1800] ;  /* 0x00180000008c783b */ /* 0x000f2c0000000200 */
[----:B------:R-:W-:Y:S01]  /*cc90*/  LDSM.16.M88.4 R144, [R153] ;  /* 0x000000009990783b */ /* 0x000fe20000000200 */
[C---:B-1----:R-:W-:Y:S08]  /*cca0*/  HMMA.16816.F32.BF16 R4, R36.reuse, R12, RZ ;  /* 0x0000000c2404723c */ /* 0x042ff000000418ff */
[C---:B------:R-:W-:Y:S08]  /*ccb0*/  HMMA.16816.F32.BF16 R12, R36.reuse, R14, RZ ;  /* 0x0000000e240c723c */ /* 0x040ff000000418ff */
[C---:B--2---:R-:W-:Y:S08]  /*ccc0*/  HMMA.16816.F32.BF16 R16, R36.reuse, R20, RZ ;  /* 0x000000142410723c */ /* 0x044ff000000418ff */
[C---:B------:R-:W-:Y:S08]  /*ccd0*/  HMMA.16816.F32.BF16 R20, R36.reuse, R22, RZ ;  /* 0x000000162414723c */ /* 0x040ff000000418ff */
[C---:B---3--:R-:W-:Y:S08]  /*cce0*/  HMMA.16816.F32.BF16 R24, R36.reuse, R28, RZ ;  /* 0x0000001c2418723c */ /* 0x048ff000000418ff */
[C---:B------:R-:W-:Y:S08]  /*ccf0*/  HMMA.16816.F32.BF16 R28, R36.reuse, R30, RZ ;  /* 0x0000001e241c723c */ /* 0x040ff000000418ff */
[C---:B----4-:R-:W-:Y:S08]  /*cd00*/  HMMA.16816.F32.BF16 R32, R36.reuse, R140, RZ ;  /* 0x0000008c2420723c */ /* 0x050ff000000418ff */
[----:B------:R-:W-:Y:S01]  /*cd10*/  HMMA.16816.F32.BF16 R36, R36, R142, RZ ;  /* 0x0000008e2424723c */ /* 0x000fe200000418ff */
[----:B------:R-:W1:Y:S07]  /*cd20*/  LDSM.16.M88.4 R140, [R2] ;  /* 0x00000000028c783b */ /* 0x000e6e0000000200 */
        /* <DEDUP_REMOVED lines=9> */
[C---:B-1----:R-:W-:Y:S07]  /*cdc0*/  HMMA.16816.F32.BF16 R32, R144.reuse, R140, R32 ;  /* 0x0000008c9020723c */ /* 0x042fee0000041820 */
[----:B------:R-:W-:Y:S01]  /*cdd0*/  @!P0 IMAD.WIDE.U32 R140, R3, c[0x0][0x208], RZ ;  /* 0x00008200038c8a25 */ /* 0x000fe200078e00ff */
[----:B------:R-:W-:Y:S04]  /*cde0*/  HMMA.16816.F32.BF16 R36, R144, R142, R36 ;  /* 0x0000008e9024723c */ /* 0x000fe80000041824 */
[----:B------:R-:W-:Y:S03]  /*cdf0*/  @!P0 IADD3 R3, R141, R8, RZ ;  /* 0x000000088d038210 */ /* 0x000fe60007ffe0ff */
[----:B------:R-:W-:Y:S01]  /*ce00*/  @!P0 IMAD.MOV.U32 R146, RZ, RZ, c[0x0][0x208] ;  /* 0x00008200ff928624 */ /* 0x000fe200078e00ff */
[C---:B------:R-:W-:Y:S01]  /*ce10*/  @!P0 SHF.L.U64.HI R3, R140.reuse, 0x6, R3 ;  /* 0x000000068c038819 */ /* 0x040fe20000010203 */
[----:B------:R-:W-:Y:S03]  /*ce20*/  @!P0 IMAD.SHL.U32 R140, R140, 0x40, RZ ;  /* 0x000000408c8c8824 */ /* 0x000fe600078e00ff */
[----:B------:R-:W-:Y:S02]  /*ce30*/  @!P0 IMAD.MOV.U32 R147, RZ, RZ, c[0x0][0x20c] ;  /* 0x00008300ff938624 */ /* 0x000fe400078e00ff */
[----:B------:R-:W-:Y:S04]  /*ce40*/  @!P0 IADD3 R8, P2, R140, R204, RZ ;  /* 0x000000cc8c088210 */ /* 0x000fe80007f5e0ff */
[C---:B------:R-:W-:Y:S02]  /*ce50*/  @!P0 LEA R142, P1, R8.reuse, c[0x0][0x1f8], 0x1 ;  /* 0x00007e00088e8a11 */ /* 0x040fe400078208ff */
[----:B------:R-:W-:Y:S04]  /*ce60*/  @!P0 IADD3.X R141, R3, R206, RZ, P2, !PT ;  /* 0x000000ce038d8210 */ /* 0x000fe800017fe4ff */
[----:B------:R-:W-:Y:S01]  /*ce70*/  @!P0 LEA.HI.X R143, R8, c[0x0][0x1fc], R141, 0x1, P1 ;  /* 0x00007f00088f8a11 */ /* 0x000fe200008f0c8d */
[----:B------:R-:W-:Y:S01]  /*ce80*/  @!P0 IMAD R8, R180, 0x6000, R10 ;  /* 0x00006000b4088824 */ /* 0x000fe200078e020a */
[----:B------:R-:W-:Y:S04]  /*ce90*/  @!P0 IADD3 R141, P1, R140, R197, RZ ;  /* 0x000000c58c8d8210 */ /* 0x000fe80007f3e0ff */
[----:B------:R-:W-:Y:S01]  /*cea0*/  @!PT LDS RZ, [RZ] ;  /* 0x00000000fffff984 */ /* 0x000fe20000000800 */
[----:B------:R-:W-:Y:S01]  /*ceb0*/  @!PT LDS RZ, [RZ] ;  /* 0x00000000fffff984 */ /* 0x000fe20000000800 */
[----:B------:R-:W-:Y:S01]  /*cec0*/  @!PT LDS RZ, [RZ] ;  /* 0x00000000fffff984 */ /* 0x000fe20000000800 */
[----:B------:R1:W-:Y:S01]  /*ced0*/  @!P0 LDGSTS.E.BYPASS.LTC128B.128 [R8], [R142.64], !P4 ;  /* 0x000000008e088fae */ /* 0x0003e2000e101d4e */
[----:B------:R-:W-:Y:S02]  /*cee0*/  @!P0 LEA R144, P2, R141, c[0x0][0x1f8], 0x1 ;  /* 0x00007e008d908a11 */ /* 0x000fe400078408ff */
[----:B-1----:R-:W-:Y:S02]  /*cef0*/  @!P0 IADD3.X R143, R3, R196, RZ, P1, !PT ;  /* 0x000000c4038f8210 */ /* 0x002fe40000ffe4ff */
[----:B------:R-:W-:Y:S02]  /*cf00*/  @!P0 LEA R142, P1, R146, R140, 0x5 ;  /* 0x0000008c928e8211 */ /* 0x000fe400078228ff */
[----:B------:R-:W-:Y:S02]  /*cf10*/  @!P0 LEA.HI.X R145, R141, c[0x0][0x1fc], R143, 0x1, P2 ;  /* 0x00007f008d918a11 */ /* 0x000fe400010f0c8f */
[----:B------:R-:W-:Y:S02]  /*cf20*/  @!P0 IADD3 R140, P2, R140, R195, RZ ;  /* 0x000000c38c8c8210 */ /* 0x000fe40007f5e0ff */
[----:B------:R-:W-:Y:S01]  /*cf30*/  @!P0 LEA.HI.X R141, R146, R3, R147, 0x5, P1 ;  /* 0x00000003928d8211 */ /* 0x000fe200008f2c93 */
[----:B------:R1:W-:Y:S01]  /*cf40*/  @!P0 LDGSTS.E.BYPASS.LTC128B.128 [R8+0x2000], [R144.64], !P3 ;  /* 0x0200000090088fae */ /* 0x0003e2000d901d4e */
[----:B------:R-:W-:Y:S02]  /*cf50*/  @!P0 IADD3.X R3, R3, R194, RZ, P2, !PT ;  /* 0x000000c203038210 */ /* 0x000fe400017fe4ff */
[----:B------:R-:W-:Y:S05]  /*cf60*/  @!P0 IADD3 R143, P1, R142, R204, RZ ;  /* 0x000000cc8e8f8210 */ /* 0x000fea0007f3e0ff */
[----:B------:R-:W-:Y:S01]  /*cf70*/  @!P0 IMAD.X R147, R141, 0x1, R206, P1 ;  /* 0x000000018d938824 */ /* 0x000fe200008e06ce */
[C---:B------:R-:W-:Y:S04]  /*cf80*/  @!P0 LEA R146, P1, R143.reuse, c[0x0][0x1f8], 0x1 ;  /* 0x00007e008f928a11 */ /* 0x040fe800078208ff */
[----:B------:R-:W-:Y:S02]  /*cf90*/  @!P0 LEA.HI.X R147, R143, c[0x0][0x1fc], R147, 0x1, P1 ;  /* 0x00007f008f938a11 */ /* 0x000fe400008f0c93 */
[C---:B-1----:R-:W-:Y:S04]  /*cfa0*/  @!P0 LEA R144, P2, R140.reuse, c[0x0][0x1f8], 0x1 ;  /* 0x00007e008c908a11 */ /* 0x042fe800078408ff */
[----:B------:R-:W-:Y:S02]  /*cfb0*/  @!P0 LEA.HI.X R145, R140, c[0x0][0x1fc], R3, 0x1, P2 ;  /* 0x00007f008c918a11 */ /* 0x000fe400010f0c03 */
[C---:B------:R-:W-:Y:S02]  /*cfc0*/  @!P0 IADD3 R143, P2, R142.reuse, R197, RZ ;  /* 0x000000c58e8f8210 */ /* 0x040fe40007f5e0ff */
[----:B------:R-:W-:Y:S01]  /*cfd0*/  @!P0 IADD3 R3, P1, R142, R195, RZ ;  /* 0x000000c38e038210 */ /* 0x000fe20007f3e0ff */
[----:B------:R1:W-:Y:S06]  /*cfe0*/  @!P0 LDGSTS.E.BYPASS.LTC128B.128 [R8+0x4000], [R144.64], !P5 ;  /* 0x0400000090088fae */ /* 0x0003ec000e901d4e */
[----:B------:R2:W-:Y:S01]  /*cff0*/  @!P0 LDGSTS.E.BYPASS.LTC128B.128 [R8+0x1000], [R146.64], !P4 ;  /* 0x0100000092088fae */ /* 0x0005e2000e101d4e */
[C---:B-1----:R-:W-:Y:S01]  /*d000*/  @!P0 IADD3.X R144, R141.reuse, R196, RZ, P2, !PT ;  /* 0x000000c48d908210 */ /* 0x042fe200017fe4ff */
[----:B------:R-:W-:Y:S01]  /*d010*/  @!P0 IMAD.X R141, R141, 0x1, R194, P1 ;  /* 0x000000018d8d8824 */ /* 0x000fe200008e06c2 */
[----:B------:R-:W-:Y:S02]  /*d020*/  @!P0 LEA R142, P2, R143, c[0x0][0x1f8], 0x1 ;  /* 0x00007e008f8e8a11 */ /* 0x000fe400078408ff */
[----:B------:R-:W-:Y:S02]  /*d030*/  @!P0 LEA R140, P1, R3, c[0x0][0x1f8], 0x1 ;  /* 0x00007e00038c8a11 */ /* 0x000fe400078208ff */
[----:B------:R-:W-:Y:S02]  /*d040*/  @!P0 LEA.HI.X R143, R143, c[0x0][0x1fc], R144, 0x1, P2 ;  /* 0x00007f008f8f8a11 */ /* 0x000fe400010f0c90 */
[----:B------:R-:W-:Y:S02]  /*d050*/  @!P0 LEA.HI.X R141, R3, c[0x0][0x1fc], R141, 0x1, P1 ;  /* 0x00007f00038d8a11 */ /* 0x000fe400008f0c8d */
[-C--:B------:R-:W-:Y:S01]  /*d060*/  IADD3 R3, R151, R0.reuse, RZ ;  /* 0x0000000097037210 */ /* 0x080fe20007ffe0ff */
[----:B------:R1:W-:Y:S06]  /*d070*/  @!P0 LDGSTS.E.BYPASS.LTC128B.128 [R8+0x3000], [R142.64], !P3 ;  /* 0x030000008e088fae */ /* 0x0003ec000d901d4e */
[----:B------:R1:W-:Y:S06]  /*d080*/  @!P0 LDGSTS.E.BYPASS.LTC128B.128 [R8+0x5000], [R140.64], !P5 ;  /* 0x050000008c088fae */ /* 0x0003ec000e901d4e */
[----:B--2---:R-:W-:Y:S06]  /*d090*/  LDSM.16.M88.4 R144, [R3] ;  /* 0x000000000390783b */ /* 0x004fec0000000200 */
[----:B------:R-:W0:Y:S06]  /*d0a0*/  LDGDEPBAR ;  /* 0x00000000000079af */ /* 0x000e2c0000000000 */
[----:B-1----:R-:W1:Y:S01]  /*d0b0*/  LDSM.16.M88.4 R140, [R155] ;  /* 0x000000009b8c783b */ /* 0x002e620000000200 */
[----:B------:R-:W-:Y:S01]  /*d0c0*/  IADD3 R8, R156, R0, R151 ;  /* 0x000000009c087210 */ /* 0x000fe20007ffe097 */
        /* <DEDUP_REMOVED lines=11> */
[----:B------:R-:W-:Y:S06]  /*d180*/  LDSM.16.M88.4 R140, [R154] ;  /* 0x000000009a8c783b */ /* 0x000fec0000000200 */
[----:B------:R-:W1:Y:S02]  /*d190*/  LDSM.16.M88.4 R144, [R148] ;  /* 0x000000009490783b */ /* 0x000e640000000200 */
        /* <DEDUP_REMOVED lines=11> */
[----:B------:R-:W-:Y:S06]  /*d250*/  LDSM.16.M88.4 R140, [R152+0x4000] ;  /* 0x00400000988c783b */ /* 0x000fec0000000200 */
[----:B------:R-:W1:Y:S02]  /*d260*/  LDSM.16.M88.4 R144, [R0+0x2000] ;  /* 0x002000000090783b */ /* 0x000e640000000200 */
        /* <DEDUP_REMOVED lines=60> */
[----:B------:R1:W2:Y:S06]  /*d630*/  LDSM.16.M88.4 R144, [R0+0x5800] ;  /* 0x005800000090783b */ /* 0x0002ac0000000200 */
[----:B-1----:R-:W3:Y:S01]  /*d640*/  LDL R0, [R1+0x4] ;  /* 0x0000040001007983 */ /* 0x002ee20000100800 */
[C---:B--2---:R-:W-:Y:S08]  /*d650*/  HMMA.16816.F32.BF16 R32, R140.reuse, R144, R32 ;  /* 0x000000908c20723c */ /* 0x044ff00000041820 */
        /* <DEDUP_REMOVED lines=11> */
[----:B------:R1:W2:Y:S03]  /*d710*/  LDSM.16.M88.4 R144, [R2+0x5800] ;  /* 0x005800000290783b */ /* 0x0002a60000000200 */
[----:B-1----:R-:W-:Y:S04]  /*d720*/  MOV R2, 0x1 ;  /* 0x0000000100027802 */ /* 0x002fe80000000f00 */
[----:B------:R-:W-:Y:S04]  /*d730*/  ISETP.NE.AND P0, PT, R2, c[0x0][0x2c4], PT ;  /* 0x0000b10002007a0c */ /* 0x000fe80003f05270 */
[----:B------:R-:W-:Y:S01]  /*d740*/  IADD3 R2, R180, 0x1, RZ ;  /* 0x00000001b4027810 */ /* 0x000fe20007ffe0ff */
        /* <DEDUP_REMOVED lines=19> */
[----:B------:R-:W1:Y:S11]  /*d880*/  LDSM.16.M88.4 R144, [R8+0x4800] ;  /* 0x004800000890783b */ /* 0x000e760000000200 */
[----:B------:R-:W-:Y:S04]  /*d890*/  @!UPT UIADD3 URZ, URZ, URZ, URZ ;  /* 0x0000003f3f3ff290 */ /* 0x000fe8000fffe03f */
[----:B------:R-:W-:Y:S02]  /*d8a0*/  FMUL.FTZ R4, R4, c[0x0][0x320] ;  /* 0x0000c80004047a20 */ /* 0x000fe40000410000 */
[----:B------:R-:W-:Y:S02]  /*d8b0*/  FMUL.FTZ R5, R5, c[0x0][0x320] ;  /* 0x0000c80005057a20 */ /* 0x000fe40000410000 */
[----:B------:R-:W2:Y:S01]  /*d8c0*/  MUFU.TANH R162, R4 ;  /* 0x0000000400a27308 */ /* 0x000ea20000002400 */
[----:B------:R-:W-:Y:S02]  /*d8d0*/  FMUL.FTZ R6, R6, c[0x0][0x320] ;  /* 0x0000c80006067a20 */ /* 0x000fe40000410000 */
[----:B------:R-:W-:Y:S02]  /*d8e0*/  FMUL.FTZ R7, R7, c[0x0][0x320] ;  /* 0x0000c80007077a20 */ /* 0x000fe40000410000 */
[----:B------:R-:W-:Y:S02]  /*d8f0*/  FMUL.FTZ R12, R12, c[0x0][0x320] ;  /* 0x0000c8000c0c7a20 */ /* 0x000fe40000410000 */
[----:B------:R-:W-:Y:S02]  /*d900*/  FMUL.FTZ R13, R13, c[0x0][0x320] ;  /* 0x0000c8000d0d7a20 */ /* 0x000fe40000410000 */
[----:B------:R-:W-:Y:S01]  /*d910*/  FMUL.FTZ R14, R14, c[0x0][0x320] ;  /* 0x0000c8000e0e7a20 */ /* 0x000fe20000410000 */
[----:B------:R-:W4:Y:S01]  /*d920*/  MUFU.TANH R161, R5 ;  /* 0x0000000500a17308 */ /* 0x000f220000002400 */
[----:B------:R-:W-:Y:S09]  /*d930*/  FMUL.FTZ R15, R15, c[0x0][0x320] ;  /* 0x0000c8000f0f7a20 */ /* 0x000ff20000410000 */
[----:B------:R-:W2:Y:S01]  /*d940*/  MUFU.TANH R175, R6 ;  /* 0x0000000600af7308 */ /* 0x000ea20000002400 */
[C---:B-1----:R-:W-:Y:S08]  /*d950*/  HMMA.16816.F32.BF16 R16, R140.reuse, R144, R16 ;  /* 0x000000908c10723c */ /* 0x042ff00000041810 */
[C---:B------:R-:W-:Y:S01]  /*d960*/  HMMA.16816.F32.BF16 R20, R140.reuse, R146, R20 ;  /* 0x000000928c14723c */ /* 0x040fe20000041814 */
[----:B------:R1:W1:Y:S10]  /*d970*/  MUFU.TANH R174, R7 ;  /* 0x0000000700ae7308 */ /* 0x0002740000002400 */
[----:B------:R-:W2:Y:S05]  /*d980*/  MUFU.TANH R148, R12 ;  /* 0x0000000c00947308 */ /* 0x000eaa0000002400 */
[----:B------:R-:W-:Y:S02]  /*d990*/  FMUL.FTZ R16, R16, c[0x0][0x320] ;  /* 0x0000c80010107a20 */ /* 0x000fe40000410000 */
[----:B------:R-:W-:Y:S02]  /*d9a0*/  FMUL.FTZ R17, R17, c[0x0][0x320] ;  /* 0x0000c80011117a20 */ /* 0x000fe40000410000 */
[----:B------:R-:W-:Y:S01]  /*d9b0*/  FMUL.FTZ R18, R18, c[0x0][0x320] ;  /* 0x0000c80012127a20 */ /* 0x000fe20000410000 */
[----:B------:R-:W2:Y:S01]  /*d9c0*/  MUFU.TANH R147, R13 ;  /* 0x0000000d00937308 */ /* 0x000ea20000002400 */
[----:B------:R-:W-:Y:S02]  /*d9d0*/  FMUL.FTZ R19, R19, c[0x0][0x320] ;  /* 0x0000c80013137a20 */ /* 0x000fe40000410000 */
[----:B------:R-:W-:Y:S01]  /*d9e0*/  FMUL.FTZ R20, R20, c[0x0][0x320] ;  /* 0x0000c80014147a20 */ /* 0x000fe20000410000 */
[----:B-1----:R-:W1:Y:S01]  /*d9f0*/  LDSM.16.M88.4 R4, [R8+0x5000] ;  /* 0x005000000804783b */ /* 0x002e620000000200 */
[----:B------:R-:W-:Y:S02]  /*da00*/  FMUL.FTZ R22, R22, c[0x0][0x320] ;  /* 0x0000c80016167a20 */ /* 0x000fe40000410000 */
[----:B------:R-:W-:Y:S03]  /*da10*/  FMUL.FTZ R23, R23, c[0x0][0x320] ;  /* 0x0000c80017177a20 */ /* 0x000fe60000410000 */
[----:B------:R-:W1:Y:S10]  /*da20*/  MUFU.TANH R172, R14 ;  /* 0x0000000e00ac7308 */ /* 0x000e740000002400 */
[----:B------:R5:W1:Y:S10]  /*da30*/  MUFU.TANH R171, R15 ;  /* 0x0000000f00ab7308 */ /* 0x000a740000002400 */
[----:B------:R-:W2:Y:S10]  /*da40*/  MUFU.TANH R146, R16 ;  /* 0x0000001000927308 */ /* 0x000eb40000002400 */
[----:B------:R-:W2:Y:S01]  /*da50*/  MUFU.TANH R145, R17 ;  /* 0x0000001100917308 */ /* 0x000ea20000002400 */
[----:B-----5:R-:W5:Y:S01]  /*da60*/  LDSM.16.M88.4 R12, [R8+0x5800] ;  /* 0x00580000080c783b */ /* 0x020f620000000200 */
[C---:B-1----:R-:W-:Y:S08]  /*da70*/  HMMA.16816.F32.BF16 R24, R140.reuse, R4, R24 ;  /* 0x000000048c18723c */ /* 0x042ff00000041818 */
[----:B------:R1:W1:Y:S01]  /*da80*/  MUFU.TANH R170, R18 ;  /* 0x0000001200aa7308 */ /* 0x0002620000002400 */
[----:B---3--:R-:W-:Y:S01]  /*da90*/  IMAD R4, R0, 0x80, R217 ;  /* 0x0000008000047824 */ /* 0x008fe200078e02d9 */
[C---:B------:R-:W-:Y:S04]  /*daa0*/  HMMA.16816.F32.BF16 R28, R140.reuse, R6, R28 ;  /* 0x000000068c1c723c */ /* 0x040fe8000004181c */
[----:B------:R-:W-:Y:S04]  /*dab0*/  IADD3 R4, R215, R4, R216 ;  /* 0x00000004d7047210 */ /* 0x000fe80007ffe0d8 */
[----:B------:R3:W2:Y:S01]  /*dac0*/  MUFU.TANH R169, R19 ;  /* 0x0000001300a97308 */ /* 0x0006a20000002400 */
[----:B------:R-:W-:Y:S03]  /*dad0*/  SHF.L.U32 R7, R173, 0x6, RZ ;  /* 0x00000006ad077819 */ /* 0x000fe600000006ff */
[----:B------:R-:W-:Y:S05]  /*dae0*/  @P0 IMAD.HI.U32 R0, R4, c[0x0][0x2c8], RZ ;  /* 0x0000b20004000a27 */ /* 0x000fea00078e00ff */
[----:B------:R-:W-:Y:S01]  /*daf0*/  @P0 SHF.R.U32.HI R4, RZ, c[0x0][0x2cc], R0 ;  /* 0x0000b300ff040a19 */ /* 0x000fe20000011600 */
[----:B------:R-:W-:Y:S01]  /*db00*/  FMUL.FTZ R27, R27, c[0x0][0x320] ;  /* 0x0000c8001b1b7a20 */ /* 0x000fe20000410000 */
[----:B------:R2:W2:Y:S01]  /*db10*/  MUFU.TANH R144, R20 ;  /* 0x0000001400907308 */ /* 0x0004a20000002400 */
[----:B------:R-:W-:Y:S02]  /*db20*/  FMUL.FTZ R26, R26, c[0x0][0x320] ;  /* 0x0000c8001a1a7a20 */ /* 0x000fe40000410000 */
[----:B------:R-:W2:Y:S01]  /*db30*/  SHFL.IDX PT, R3, R4, RZ, 0x1c1f ;  /* 0x001c1fff04037589 */ /* 0x000ea200000e0000 */
[----:B------:R-:W-:Y:S01]  /*db40*/  IADD3 R0, -R200, 0x1, -R7 ;  /* 0x00000001c8007810 */ /* 0x000fe20007ffe907 */
[----:B-1----:R-:W-:Y:S01]  /*db50*/  FMUL.FTZ R18, R25, c[0x0][0x320] ;  /* 0x0000c80019127a20 */ /* 0x002fe20000410000 */
[----:B------:R-:W-:Y:S01]  /*db60*/  ISETP.GE.AND P0, PT, R180, 0x1, PT ;  /* 0x00000001b400780c */ /* 0x000fe20003f06270 */
[----:B------:R-:W-:Y:S01]  /*db70*/  FMUL.FTZ R30, R30, c[0x0][0x320] ;  /* 0x0000c8001e1e7a20 */ /* 0x000fe20000410000 */
[----:B------:R-:W-:Y:S01]  /*db80*/  IADD3 R0, -R207, R0, R211 ;  /* 0x00000000cf007210 */ /* 0x000fe20007ffe1d3 */
[----:B------:R-:W-:Y:S01]  /*db90*/  FMUL.FTZ R31, R31, c[0x0][0x320] ;  /* 0x0000c8001f1f7a20 */ /* 0x000fe20000410000 */
[----:B------:R1:W1:Y:S01]  /*dba0*/  MUFU.TANH R165, R27 ;  /* 0x0000001b00a57308 */ /* 0x0002620000002400 */
[----:B------:R-:W-:Y:S01]  /*dbb0*/  FMUL.FTZ R17, R28, c[0x0][0x320] ;  /* 0x0000c8001c117a20 */ /* 0x000fe20000410000 */
[----:B------:R-:W-:Y:S01]  /*dbc0*/  IADD3 R5, R0, c[0x0][0x328], RZ ;  /* 0x0000ca0000057a10 */ /* 0x000fe20007ffe0ff */
[----:B------:R-:W-:Y:S01]  /*dbd0*/  FMUL.FTZ R16, R29, c[0x0][0x320] ;  /* 0x0000c8001d107a20 */ /* 0x000fe20000410000 */
[C---:B-----5:R-:W-:Y:S03]  /*dbe0*/  HMMA.16816.F32.BF16 R32, R140.reuse, R12, R32 ;  /* 0x0000000c8c20723c */ /* 0x060fe60000041820 */
[----:B---3--:R-:W-:Y:S01]  /*dbf0*/  FMUL.FTZ R19, R24, c[0x0][0x320] ;  /* 0x0000c80018137a20 */ /* 0x008fe20000410000 */
[----:B------:R-:W-:Y:S02]  /*dc00*/  IADD3 R8, R0, UR16, RZ ;  /* 0x0000001000087c10 */ /* 0x000fe4000fffe0ff */
[----:B------:R3:W1:Y:S01]  /*dc10*/  MUFU.TANH R163, R30 ;  /* 0x0000001e00a37308 */ /* 0x0006620000002400 */
[----:B------:R-:W-:Y:S01]  /*dc20*/  SEL R180, R2, RZ, !P0 ;  /* 0x000000ff02b47207 */ /* 0x000fe20004000000 */
[----:B------:R-:W-:Y:S04]  /*dc30*/  HMMA.16816.F32.BF16 R36, R140, R14, R36 ;  /* 0x0000000e8c24723c */ /* 0x000fe80000041824 */
[----:B--2---:R-:W-:Y:S01]  /*dc40*/  FMUL.FTZ R20, R21, c[0x0][0x320] ;  /* 0x0000c80015147a20 */ /* 0x004fe20000410000 */
[-C--:B------:R-:W-:Y:S02]  /*dc50*/  IADD3 R2, R5, R3.reuse, RZ ;  /* 0x0000000305027210 */ /* 0x080fe40007ffe0ff */
[----:B------:R-:W-:Y:S01]  /*dc60*/  IADD3 R0, R8, R3, RZ ;  /* 0x0000000308007210 */ /* 0x000fe20007ffe0ff */
[----:B------:R2:W2:Y:S08]  /*dc70*/  MUFU.TANH R164, R31 ;  /* 0x0000001f00a47308 */ /* 0x0004b00000002400 */
[----:B------:R-:W-:Y:S02]  /*dc80*/  FMUL.FTZ R28, R32, c[0x0][0x320] ;  /* 0x0000c800201c7a20 */ /* 0x000fe40000410000 */
[----:B------:R-:W4:Y:S01]  /*dc90*/  MUFU.TANH R20, R20 ;  /* 0x0000001400147308 */ /* 0x000f220000002400 */
[----:B------:R-:W-:Y:S02]  /*dca0*/  FMUL.FTZ R13, R33, c[0x0][0x320] ;  /* 0x0000c800210d7a20 */ /* 0x000fe40000410000 */
[----:B------:R-:W-:Y:S03]  /*dcb0*/  FMUL.FTZ R32, R34, c[0x0][0x320] ;  /* 0x0000c80022207a20 */ /* 0x000fe60000410000 */
[----:B------:R-:W-:Y:S02]  /*dcc0*/  FMUL.FTZ R12, R36, c[0x0][0x320] ;  /* 0x0000c800240c7a20 */ /* 0x000fe40000410000 */
[----:B-1----:R-:W-:Y:S02]  /*dcd0*/  FMUL.FTZ R27, R37, c[0x0][0x320] ;  /* 0x0000c800251b7a20 */ /* 0x002fe40000410000 */
[----:B------:R1:W1:Y:S01]  /*dce0*/  MUFU.TANH R168, R22 ;  /* 0x0000001600a87308 */ /* 0x0002620000002400 */
[----:B---3--:R-:W-:Y:S02]  /*dcf0*/  FMUL.FTZ R30, R38, c[0x0][0x320] ;  /* 0x0000c800261e7a20 */ /* 0x008fe40000410000 */
[----:B------:R-:W-:Y:S02]  /*dd00*/  FMUL.FTZ R29, R39, c[0x0][0x320] ;  /* 0x0000c800271d7a20 */ /* 0x000fe40000410000 */
[----:B--2---:R-:W-:Y:S05]  /*dd10*/  FMUL.FTZ R31, R35, c[0x0][0x320] ;  /* 0x0000c800231f7a20 */ /* 0x004fea0000410000 */
[----:B------:R2:W3:Y:S10]  /*dd20*/  MUFU.TANH R167, R23 ;  /* 0x0000001700a77308 */ /* 0x0004f40000002400 */
[----:B------:R-:W1:Y:S10]  /*dd30*/  MUFU.TANH R19, R19 ;  /* 0x0000001300137308 */ /* 0x000e740000002400 */
[----:B------:R-:W1:Y:S10]  /*dd40*/  MUFU.TANH R18, R18 ;  /* 0x0000001200127308 */ /* 0x000e740000002400 */
[----:B------:R2:W1:Y:S10]  /*dd50*/  MUFU.TANH R166, R26 ;  /* 0x0000001a00a67308 */ /* 0x0004740000002400 */
        /* <DEDUP_REMOVED lines=24> */
.L_x_1897:
[----:B------:R-:W-:Y:S04]  /*dee0*/  MOV R6, c[0x0][0x32c] ;  /* 0x0000cb0000067a02 */ /* 0x000fe80000000f00 */
[----:B------:R-:W-:Y:S11]  /*def0*/  ISETP.NE.AND P0, PT, R6, 0x1, PT ;  /* 0x000000010600780c */ /* 0x000ff60003f05270 */
[----:B------:R-:W-:Y:S02]  /*df00*/  @!UPT UIADD3 URZ, URZ, URZ, URZ ;  /* 0x0000003f3f3ff290 */ /* 0x000fe4000fffe03f */
[----:B------:R-:W-:Y:S05]  /*df10*/  @P0 IMAD.HI.U32 R6, R3, c[0x0][0x330], RZ ;  /* 0x0000cc0003060a27 */ /* 0x000fea00078e00ff */
[----:B------:R-:W-:Y:S02]  /*df20*/  @P0 SHF.R.U32.HI R3, RZ, c[0x0][0x334], R6 ;  /* 0x0000cd00ff030a19 */ /* 0x000fe40000011606 */
.L_x_1898:
[----:B------:R-:W-:Y:S05]  /*df30*/  BSYNC B0 ;  /* 0x0000000000007941 */ /* 0x000fea0003800000 */
.L_x_1896:
[----:B------:R-:W-:Y:S04]  /*df40*/  IMAD R3, R3, c[0x0][0x32c], -R7 ;  /* 0x0000cb0003037a24 */ /* 0x000fe800078e0a07 */
[----:B------:R-:W-:Y:S05]  /*df50*/  IMAD.IADD R3, R3, 0x1, -R200 ;  /* 0x0000000103037824 */ /* 0x000fea00078e0ac8 */
[----:B------:R-:W-:Y:S02]  /*df60*/  IMNMX R0, R0, R3, !PT ;  /* 0x0000000300007217 */ /* 0x000fe40007800200 */
[----:B------:R-:W-:Y:S04]  /*df70*/  IADD3 R3, R3, c[0x0][0x32c], RZ ;  /* 0x0000cb0003037a10 */ /* 0x000fe80007ffe0ff */
[----:B------:R-:W-:Y:S02]  /*df80*/  IMNMX R2, R2, R3, PT ;  /* 0x0000000302027217 */ /* 0x000fe40003800200 */
.L_x_1895:
[----:B--234-:R-:W-:Y:S01]  /*df90*/  ISETP.GT.AND P1, PT, R173, -0x1, PT ;  /* 0xffffffffad00780c */ /* 0x01cfe20003f24270 */
[----:B------:R-:W2:Y:S03]  /*dfa0*/  SHFL.IDX PT, R6, R4, 0x1, 0x1c1f ;  /* 0x003c1f0004067f89 */ /* 0x000ea600000e0000 */
[C---:B------:R-:W-:Y:S02]  /*dfb0*/  ISETP.GT.AND P0, PT, R0.reuse, RZ, P1 ;  /* 0x000000ff0000720c */ /* 0x040fe40000f04270 */
[----:B------:R-:W-:Y:S02]  /*dfc0*/  ISETP.GT.AND P2, PT, R0, 0x1, P1 ;  /* 0x000000010000780c */ /* 0x000fe40000f44270 */
[----:B------:R-:W-:Y:S02]  /*dfd0*/  ISETP.LT.OR P3, PT, R2, 0x1, P0 ;  /* 0x000000010200780c */ /* 0x000fe40000761670 */
[C---:B------:R-:W-:Y:S02]  /*dfe0*/  ISETP.GT.AND P0, PT, R0.reuse, 0x8, P1 ;  /* 0x000000080000780c */ /* 0x040fe40000f04270 */
[----:B------:R-:W-:Y:S02]  /*dff0*/  ISETP.GT.AND P5, PT, R0, 0x9, P1 ;  /* 0x000000090000780c */ /* 0x000fe40000fa4270 */
[----:B------:R-:W-:Y:S02]  /*e000*/  ISETP.LT.OR P2, PT, R2, 0x2, P2 ;  /* 0x000000020200780c */ /* 0x000fe40001741670 */
[----:B------:R-:W-:Y:S02]  /*e010*/  FSEL R15, R162, -INF , !P3 ;  /* 0xff800000a20f7808 */ /* 0x000fe40005800000 */
[----:B------:R-:W-:Y:S02]  /*e020*/  ISETP.GT.AND P4, PT, R0, 0x10, P1 ;  /* 0x000000100000780c */ /* 0x000fe40000f84270 */
[----:B------:R-:W-:Y:S02]  /*e030*/  ISETP.LT.OR P3, PT, R2, 0x9, P0 ;  /* 0x000000090200780c */ /* 0x000fe40000761670 */
[----:B------:R-:W-:Y:S02]  /*e040*/  FSEL R26, R161, -INF , !P2 ;  /* 0xff800000a11a7808 */ /* 0x000fe40005000000 */
[----:B------:R-:W-:Y:S01]  /*e050*/  ISETP.GT.AND P0, PT, R0, 0x11, P1 ;  /* 0x000000110000780c */ /* 0x000fe20000f04270 */
[--C-:B--2---:R-:W-:Y:S01]  /*e060*/  IMAD.IADD R5, R5, 0x1, R6.reuse ;  /* 0x0000000105057824 */ /* 0x104fe200078e0206 */
[----:B------:R-:W-:Y:S01]  /*e070*/  ISETP.LT.OR P2, PT, R2, 0xa, P5 ;  /* 0x0000000a0200780c */ /* 0x000fe20002f41670 */
[----:B------:R-:W-:Y:S01]  /*e080*/  IMAD.IADD R4, R8, 0x1, R6 ;  /* 0x0000000108047824 */ /* 0x000fe200078e0206 */
[----:B------:R-:W-:Y:S02]  /*e090*/  ISETP.GT.AND P5, PT, R0, 0x18, P1 ;  /* 0x000000180000780c */ /* 0x000fe40000fa4270 */
[----:B------:R-:W-:Y:S02]  /*e0a0*/  FSEL R25, R148, -INF , !P3 ;  /* 0xff80000094197808 */ /* 0x000fe40005800000 */
[----:B------:R-:W-:Y:S02]  /*e0b0*/  ISETP.LT.OR P3, PT, R2, 0x11, P4 ;  /* 0x000000110200780c */ /* 0x000fe40002761670 */
[----:B------:R-:W-:Y:S02]  /*e0c0*/  FSEL R24, R147, -INF , !P2 ;  /* 0xff80000093187808 */ /* 0x000fe40005000000 */
[----:B------:R-:W-:Y:S02]  /*e0d0*/  ISETP.GT.AND P4, PT, R0, 0x19, P1 ;  /* 0x000000190000780c */ /* 0x000fe40000f84270 */
[C---:B------:R-:W-:Y:S02]  /*e0e0*/  ISETP.LT.OR P2, PT, R2.reuse, 0x12, P0 ;  /* 0x000000120200780c */ /* 0x040fe40000741670 */
[----:B------:R-:W-:Y:S02]  /*e0f0*/  ISETP.LT.OR P0, PT, R2, 0x19, P5 ;  /* 0x000000190200780c */ /* 0x000fe40002f01670 */
[----:B------:R-:W-:Y:S02]  /*e100*/  FSEL R23, R146, -INF , !P3 ;  /* 0xff80000092177808 */ /* 0x000fe40005800000 */
[C---:B------:R-:W-:Y:S02]  /*e110*/  ISETP.GT.AND P3, PT, R0.reuse, 0x20, P1 ;  /* 0x000000200000780c */ /* 0x040fe40000f64270 */
[----:B------:R-:W-:Y:S02]  /*e120*/  ISETP.GT.AND P5, PT, R0, 0x21, P1 ;  /* 0x000000210000780c */ /* 0x000fe40000fa4270 */
[----:B------:R-:W-:Y:S02]  /*e130*/  ISETP.LT.OR P4, PT, R2, 0x1a, P4 ;  /* 0x0000001a0200780c */ /* 0x000fe40002781670 */
[----:B------:R-:W-:Y:S02]  /*e140*/  FSEL R21, R144, -INF , !P0 ;  /* 0xff80000090157808 */ /* 0x000fe40004000000 */
[----:B------:R-:W-:Y:S02]  /*e150*/  ISETP.GT.AND P0, PT, R0, 0x28, P1 ;  /* 0x000000280000780c */ /* 0x000fe40000f04270 */
[----:B-1----:R-:W-:Y:S02]  /*e160*/  FSEL R22, R145, -INF , !P2 ;  /* 0xff80000091167808 */ /* 0x002fe40005000000 */
[----:B------:R-:W-:Y:S02]  /*e170*/  ISETP.LT.OR P2, PT, R2, 0x21, P3 ;  /* 0x000000210200780c */ /* 0x000fe40001f41670 */
[----:B------:R-:W-:Y:S02]  /*e180*/  FSEL R20, R20, -INF , !P4 ;  /* 0xff80000014147808 */ /* 0x000fe40006000000 */
[----:B------:R-:W-:Y:S02]  /*e190*/  ISETP.GT.AND P3, PT, R0, 0x29, P1 ;  /* 0x000000290000780c */ /* 0x000fe40000f64270 */
[C---:B------:R-:W-:Y:S02]  /*e1a0*/  ISETP.LT.OR P4, PT, R2.reuse, 0x22, P5 ;  /* 0x000000220200780c */ /* 0x040fe40002f81670 */
[----:B------:R-:W-:Y:S02]  /*e1b0*/  ISETP.LT.OR P0, PT, R2, 0x29, P0 ;  /* 0x000000290200780c */ /* 0x000fe40000701670 */
[----:B------:R-:W-:Y:S02]  /*e1c0*/  FSEL R19, R19, -INF , !P2 ;  /* 0xff80000013137808 */ /* 0x000fe40005000000 */
[----:B------:R-:W-:Y:S02]  /*e1d0*/  ISETP.GT.AND P5, PT, R0, 0x30, P1 ;  /* 0x000000300000780c */ /* 0x000fe40000fa4270 */
[----:B------:R-:W-:Y:S02]  /*e1e0*/  ISETP.LT.OR P3, PT, R2, 0x2a, P3 ;  /* 0x0000002a0200780c */ /* 0x000fe40001f61670 */
[----:B------:R-:W-:Y:S02]  /*e1f0*/  FSEL R18, R18, -INF , !P4 ;  /* 0xff80000012127808 */ /* 0x000fe40006000000 */
[C---:B------:R-:W-:Y:S02]  /*e200*/  ISETP.GT.AND P4, PT, R0.reuse, 0x31, P1 ;  /* 0x000000310000780c */ /* 0x040fe40000f84270 */
[----:B------:R-:W-:Y:S02]  /*e210*/  FSEL R17, R17, -INF , !P0 ;  /* 0xff80000011117808 */ /* 0x000fe40004000000 */
[C---:B------:R-:W-:Y:S02]  /*e220*/  ISETP.GT.AND P2, PT, R0.reuse, 0x38, P1 ;  /* 0x000000380000780c */ /* 0x040fe40000f44270 */
[----:B------:R-:W-:Y:S02]  /*e230*/  ISETP.GT.AND P0, PT, R0, 0x39, P1 ;  /* 0x000000390000780c */ /* 0x000fe40000f04270 */
[----:B------:R-:W-:Y:S02]  /*e240*/  FSEL R16, R16, -INF , !P3 ;  /* 0xff80000010107808 */ /* 0x000fe40005800000 */
[C---:B------:R-:W-:Y:S02]  /*e250*/  ISETP.LT.OR P5, PT, R2.reuse, 0x31, P5 ;  /* 0x000000310200780c */ /* 0x040fe40002fa1670 */
[C---:B------:R-:W-:Y:S02]  /*e260*/  ISETP.LT.OR P3, PT, R2.reuse, 0x32, P4 ;  /* 0x000000320200780c */ /* 0x040fe40002761670 */
[C---:B------:R-:W-:Y:S02]  /*e270*/  ISETP.LT.OR P2, PT, R2.reuse, 0x39, P2 ;  /* 0x000000390200780c */ /* 0x040fe40001741670 */
[----:B------:R-:W-:Y:S02]  /*e280*/  ISETP.LT.OR P0, PT, R2, 0x3a, P0 ;  /* 0x0000003a0200780c */ /* 0x000fe40000701670 */
[----:B------:R-:W-:Y:S02]  /*e290*/  FSEL R14, R28, -INF , !P5 ;  /* 0xff8000001c0e7808 */ /* 0x000fe40006800000 */
        /* <DEDUP_REMOVED lines=17> */
.L_x_1901:
[----:B------:R-:W-:Y:S04]  /*e3b0*/  MOV R2, c[0x0][0x32c] ;  /* 0x0000cb0000027a02 */ /* 0x000fe80000000f00 */
[----:B------:R-:W-:Y:S11]  /*e3c0*/  ISETP.NE.AND P0, PT, R2, 0x1, PT ;  /* 0x000000010200780c */ /* 0x000ff60003f05270 */
[----:B------:R-:W-:Y:S02]  /*e3d0*/  @!UPT UIADD3 URZ, URZ, URZ, URZ ;  /* 0x0000003f3f3ff290 */ /* 0x000fe4000fffe03f */
[----:B------:R-:W-:Y:S05]  /*e3e0*/  @P0 IMAD.HI.U32 R2, R0, c[0x0][0x330], RZ ;  /* 0x0000cc0000020a27 */ /* 0x000fea00078e00ff */
[----:B------:R-:W-:Y:S02]  /*e3f0*/  @P0 SHF.R.U32.HI R0, RZ, c[0x0][0x334], R2 ;  /* 0x0000cd00ff000a19 */ /* 0x000fe40000011602 */
.L_x_1902:
[----:B------:R-:W-:Y:S05]  /*e400*/  BSYNC B0 ;  /* 0x0000000000007941 */ /* 0x000fea0003800000 */
.L_x_1900:
[----:B------:R-:W-:Y:S04]  /*e410*/  IMAD R7, R0, c[0x0][0x32c], -R7 ;  /* 0x0000cb0000077a24 */ /* 0x000fe800078e0a07 */
[----:B------:R-:W-:Y:S05]  /*e420*/  IMAD.IADD R7, R7, 0x1, -R200 ;  /* 0x0000000107077824 */ /* 0x000fea00078e0ac8 */
[----:B------:R-:W-:Y:S02]  /*e430*/  IMNMX R4, R4, R7, !PT ;  /* 0x0000000704047217 */ /* 0x000fe40007800200 */
[----:B------:R-:W-:Y:S04]  /*e440*/  IADD3 R7, R7, c[0x0][0x32c], RZ ;  /* 0x0000cb0007077a10 */ /* 0x000fe80007ffe0ff */
[----:B------:R-:W-:Y:S02]  /*e450*/  IMNMX R5, R5, R7, PT ;  /* 0x0000000705057217 */ /* 0x000fe40003800200 */
.L_x_1899:
[----:B------:R-:W-:Y:S01]  /*e460*/  FMNMX.FTZ R0, R15, R9, !PT ;  /* 0x000000090f007209 */ /* 0x000fe20007810000 */
[----:B------:R-:W-:Y:S04]  /*e470*/  DEPBAR.LE SB0, 0x2 ;  /* 0x000080800000791a */ /* 0x000fe80000000000 */
[----:B------:R-:W-:Y:S01]  /*e480*/  FMNMX.FTZ R0, R26, R0, !PT ;  /* 0x000000001a007209 */ /* 0x000fe20007810000 */
[----:B------:R-:W-:Y:S01]  /*e490*/  BAR.SYNC.DEFER_BLOCKING 0x0 ;  /* 0x0000000000007b1d */ /* 0x000fe20000010000 */
[----:B------:R-:W-:Y:S02]  /*e4a0*/  ISETP.GT.AND P2, PT, R4, RZ, P1 ;  /* 0x000000ff0400720c */ /* 0x000fe40000f44270 */
[----:B------:R-:W-:Y:S02]  /*e4b0*/  FMNMX.FTZ R0, R25, R0, !PT ;  /* 0x0000000019007209 */ /* 0x000fe40007810000 */
[----:B------:R-:W-:Y:S02]  /*e4c0*/  ISETP.LT.OR P2, PT, R5, 0x1, P2 ;  /* 0x000000010500780c */ /* 0x000fe40001741670 */
[----:B------:R-:W-:Y:S02]  /*e4d0*/  FMNMX.FTZ R0, R24, R0, !PT ;  /* 0x0000000018007209 */ /* 0x000fe40007810000 */
[----:B------:R-:W-:Y:S02]  /*e4e0*/  ISETP.GT.AND P3, PT, R4, 0x9, P1 ;  /* 0x000000090400780c */ /* 0x000fe40000f64270 */
[----:B------:R-:W-:Y:S02]  /*e4f0*/  FMNMX.FTZ R0, R23, R0, !PT ;  /* 0x0000000017007209 */ /* 0x000fe40007810000 */
[----:B------:R-:W-:Y:S02]  /*e500*/  FSEL R6, R175, -INF , !P2 ;  /* 0xff800000af067808 */ /* 0x000fe40005000000 */
[----:B------:R-:W-:Y:S02]  /*e510*/  FMNMX.FTZ R0, R22, R0, !PT ;  /* 0x0000000016007209 */ /* 0x000fe40007810000 */
[C---:B------:R-:W-:Y:S02]  /*e520*/  ISETP.GT.AND P2, PT, R4.reuse, 0x10, P1 ;  /* 0x000000100400780c */ /* 0x040fe40000f44270 */
[----:B------:R-:W-:Y:S02]  /*e530*/  FMNMX.FTZ R0, R21, R0, !PT ;  /* 0x0000000015007209 */ /* 0x000fe40007810000 */
[----:B------:R-:W-:Y:S02]  /*e540*/  ISETP.GT.AND P4, PT, R4, 0x8, P1 ;  /* 0x000000080400780c */ /* 0x000fe40000f84270 */
        /* <DEDUP_REMOVED lines=11> */
[----:B------:R-:W-:Y:S02]  /*e600*/  FSEL R146, R170, -INF , !P2 ;  /* 0xff800000aa927808 */ /* 0x000fe40005000000 */
[----:B------:R-:W-:Y:S02]  /*e610*/  FMNMX.FTZ R0, R13, R0, !PT ;  /* 0x000000000d007209 */ /* 0x000fe40007810000 */
[----:B------:R-:W-:Y:S02]  /*e620*/  ISETP.LT.OR P3, PT, R5, 0x19, P6 ;  /* 0x000000190500780c */ /* 0x000fe40003761670 */
[----:B------:R-:W-:Y:S02]  /*e630*/  FMNMX.FTZ R0, R12, R0, !PT ;  /* 0x000000000c007209 */ /* 0x000fe40007810000 */
[----:B------:R-:W-:Y:S02]  /*e640*/  FSEL R143, R172, -INF , !P4 ;  /* 0xff800000ac8f7808 */ /* 0x000fe40006000000 */
[----:B------:R-:W-:Y:S02]  /*e650*/  FMNMX.FTZ R0, R3, R0, !PT ;  /* 0x0000000003007209 */ /* 0x000fe40007810000 */
[C---:B------:R-:W-:Y:S02]  /*e660*/  ISETP.GT.AND P5, PT, R4.reuse, 0x19, P1 ;  /* 0x000000190400780c */ /* 0x040fe40000fa4270 */
[C---:B------:R-:W-:Y:S01]  /*e670*/  ISETP.GT.AND P4, PT, R4.reuse, 0x20, P1 ;  /* 0x000000200400780c */ /* 0x040fe20000f84270 */
[----:B------:R-:W1:Y:S01]  /*e680*/  SHFL.BFLY PT, R2, R0, 0x2, 0x1f ;  /* 0x0c401f0000027f89 */ /* 0x000e6200000e0000 */
[----:B------:R-:W-:Y:S02]  /*e690*/  ISETP.GT.AND P2, PT, R4, 0x21, P1 ;  /* 0x000000210400780c */ /* 0x000fe40000f44270 */
[C---:B------:R-:W-:Y:S02]  /*e6a0*/  ISETP.LT.OR P5, PT, R5.reuse, 0x1a, P5 ;  /* 0x0000001a0500780c */ /* 0x040fe40002fa1670 */
[----:B------:R-:W-:Y:S02]  /*e6b0*/  FSEL R168, R168, -INF , !P3 ;  /* 0xff800000a8a87808 */ /* 0x000fe40005800000 */
[C---:B------:R-:W-:Y:S02]  /*e6c0*/  ISETP.LT.OR P3, PT, R5.reuse, 0x21, P4 ;  /* 0x000000210500780c */ /* 0x040fe40002761670 */
[----:B------:R-:W-:Y:S02]  /*e6d0*/  ISETP.LT.OR P2, PT, R5, 0x22, P2 ;  /* 0x000000220500780c */ /* 0x000fe40001741670 */
[----:B------:R-:W-:Y:S02]  /*e6e0*/  FSEL R167, R167, -INF , !P5 ;  /* 0xff800000a7a77808 */ /* 0x000fe40006800000 */
[----:B------:R-:W-:Y:S02]  /*e6f0*/  FSEL R165, R165, -INF , !P2 ;  /* 0xff800000a5a57808 */ /* 0x000fe40005000000 */
[----:B------:R-:W-:Y:S02]  /*e700*/  ISETP.GT.AND P2, PT, R4, 0x38, P1 ;  /* 0x000000380400780c */ /* 0x000fe40000f44270 */
[----:B------:R-:W-:Y:S02]  /*e710*/  FSEL R166, R166, -INF , !P3 ;  /* 0xff800000a6a67808 */ /* 0x000fe40005800000 */
[C---:B------:R-:W-:Y:S02]  /*e720*/  ISETP.GT.AND P3, PT, R4.reuse, 0x31, P1 ;  /* 0x000000310400780c */ /* 0x040fe40000f64270 */
[C---:B------:R-:W-:Y:S02]  /*e730*/  ISETP.GT.AND P5, PT, R4.reuse, 0x29, P1 ;  /* 0x000000290400780c */ /* 0x040fe40000fa4270 */
[----:B------:R-:W-:Y:S02]  /*e740*/  ISETP.GT.AND P4, PT, R4, 0x30, P1 ;  /* 0x000000300400780c */ /* 0x000fe40000f84270 */
[----:B-1----:R-:W-:Y:S02]  /*e750*/  FMNMX.FTZ R0, R0, R2, !PT ;  /* 0x0000000200007209 */ /* 0x002fe40007810000 */
[C---:B------:R-:W-:Y:S02]  /*e760*/  ISETP.LT.OR P5, PT, R5.reuse, 0x2a, P5 ;  /* 0x0000002a0500780c */ /* 0x040fe40002fa1670 */
[C---:B------:R-:W-:Y:S01]  /*e770*/  ISETP.LT.OR P4, PT, R5.reuse, 0x31, P4 ;  /* 0x000000310500780c */ /* 0x040fe20002781670 */
[----:B------:R-:W1:Y:S01]  /*e780*/  SHFL.BFLY PT, R2, R0, 0x1, 0x1f ;  /* 0x0c201f0000027f89 */ /* 0x000e6200000e0000 */
[----:B------:R-:W-:Y:S02]  /*e790*/  FSEL R164, R164, -INF , !P5 ;  /* 0xff800000a4a47808 */ /* 0x000fe40006800000 */
[----:B------:R-:W-:Y:S02]  /*e7a0*/  ISETP.LT.OR P3, PT, R5, 0x32, P3 ;  /* 0x000000320500780c */ /* 0x000fe40001f61670 */
[----:B------:R-:W-:Y:S02]  /*e7b0*/  IADD3 R148, R160, R149, RZ ;  /* 0x00000095a0947210 */ /* 0x000fe40007ffe0ff */
[----:B------:R-:W-:Y:S02]  /*e7c0*/  LOP3.LUT P6, RZ, R213, 0x1, RZ, 0xc0, !PT ;  /* 0x00000001d5ff7812 */ /* 0x000fe400078cc0ff */
[----:B-1----:R-:W-:Y:S04]  /*e7d0*/  FMNMX.FTZ R8, R0, R2, !PT ;  /* 0x0000000200087209 */ /* 0x002fe80007810000 */
[C---:B------:R-:W-:Y:S01]  /*e7e0*/  FSETP.NEU.FTZ.AND P0, PT, R8.reuse, -INF , PT ;  /* 0xff8000000800780b */ /* 0x040fe20003f1d000 */
[C---:B------:R-:W-:Y:S03]  /*e7f0*/  FMUL.FTZ R2, R8.reuse, c[0x0][0x2d0] ;  /* 0x0000b40008027a20 */ /* 0x040fe60000410000 */
[----:B------:R-:W-:Y:S02]  /*e800*/  FSEL R0, R8, RZ, P0 ;  /* 0x000000ff08007208 */ /* 0x000fe40000000000 */
[----:B------:R-:W-:Y:S02]  /*e810*/  FSEL R2, R2, RZ, P0 ;  /* 0x000000ff02027208 */ /* 0x000fe40000000000 */
[----:B------:R-:W-:Y:S01]  /*e820*/  ISETP.GT.AND P0, PT, R4, 0x1, P1 ;  /* 0x000000010400780c */ /* 0x000fe20000f04270 */
[----:B------:R-:W-:Y:S02]  /*e830*/  FADD.FTZ R0, -R0, R9 ;  /* 0x0000000900007221 */ /* 0x000fe40000010100 */
[--C-:B------:R-:W-:Y:S01]  /*e840*/  FFMA.FTZ R15, R15, c[0x0][0x2d0], -R2.reuse ;  /* 0x0000b4000f0f7a23 */ /* 0x100fe20000010802 */
[----:B------:R-:W-:Y:S01]  /*e850*/  ISETP.LT.OR P0, PT, R5, 0x2, P0 ;  /* 0x000000020500780c */ /* 0x000fe20000701670 */
[----:B------:R-:W-:Y:S02]  /*e860*/  FMUL.FTZ R0, R0, c[0x0][0x2d0] ;  /* 0x0000b40000007a20 */ /* 0x000fe40000410000 */
[--C-:B------:R-:W-:Y:S01]  /*e870*/  FFMA.FTZ R26, R26, c[0x0][0x2d0], -R2.reuse ;  /* 0x0000b4001a1a7a23 */ /* 0x100fe20000010802 */
[----:B------:R-:W-:Y:S01]  /*e880*/  FSEL R7, R174, -INF , !P0 ;  /* 0xff800000ae077808 */ /* 0x000fe20004000000 */
[----:B------:R-:W-:Y:S01]  /*e890*/  MUFU.EX2 R15, R15 ;  /* 0x0000000f000f7308 */ /* 0x000fe20000000800 */
[----:B------:R-:W-:Y:S01]  /*e8a0*/  ISETP.GT.AND P0, PT, R4, 0x11, P1 ;  /* 0x000000110400780c */ /* 0x000fe20000f04270 */
[--C-:B------:R-:W-:Y:S02]  /*e8b0*/  FFMA.FTZ R179, R23, c[0x0][0x2d0], -R2.reuse ;  /* 0x0000b40017b37a23 */ /* 0x100fe40000010802 */
[--C-:B------:R-:W-:Y:S01]  /*e8c0*/  FFMA.FTZ R188, R14, c[0x0][0x2d0], -R2.reuse ;  /* 0x0000b4000ebc7a23 */ /* 0x100fe20000010802 */
[----:B------:R-:W-:Y:S01]  /*e8d0*/  ISETP.LT.OR P0, PT, R5, 0x12, P0 ;  /* 0x000000120500780c */ /* 0x000fe20000701670 */
[--C-:B------:R-:W-:Y:S02]  /*e8e0*/  FFMA.FTZ R187, R13, c[0x0][0x2d0], -R2.reuse ;  /* 0x0000b4000dbb7a23 */ /* 0x100fe40000010802 */
[--C-:B------:R-:W-:Y:S01]  /*e8f0*/  FFMA.FTZ R186, R12, c[0x0][0x2d0], -R2.reuse ;  /* 0x0000b4000cba7a23 */ /* 0x100fe20000010802 */
[----:B------:R-:W-:Y:S01]  /*e900*/  FSEL R147, R169, -INF , !P0 ;  /* 0xff800000a9937808 */ /* 0x000fe20004000000 */
[----:B------:R-:W1:Y:S01]  /*e910*/  MUFU.EX2 R0, R0 ;  /* 0x0000000000007308 */ /* 0x000e620000000800 */
[----:B------:R-:W-:Y:S01]  /*e920*/  ISETP.GT.AND P0, PT, R4, 0x28, P1 ;  /* 0x000000280400780c */ /* 0x000fe20000f04270 */
[--C-:B------:R-:W-:Y:S01]  /*e930*/  FFMA.FTZ R25, R25, c[0x0][0x2d0], -R2.reuse ;  /* 0x0000b40019197a23 */ /* 0x100fe20000010802 */
[----:B------:R-:W-:Y:S01]  /*e940*/  FSEL R169, R32, -INF , !P4 ;  /* 0xff80000020a97808 */ /* 0x000fe20006000000 */
[--C-:B------:R-:W-:Y:S01]  /*e950*/  FFMA.FTZ R24, R24, c[0x0][0x2d0], -R2.reuse ;  /* 0x0000b40018187a23 */ /* 0x100fe20000010802 */
[----:B------:R-:W-:Y:S01]  /*e960*/  ISETP.LT.OR P0, PT, R5, 0x29, P0 ;  /* 0x000000290500780c */ /* 0x000fe20000701670 */
[--C-:B------:R-:W-:Y:S02]  /*e970*/  FFMA.FTZ R178, R22, c[0x0][0x2d0], -R2.reuse ;  /* 0x0000b40016b27a23 */ /* 0x100fe40000010802 */
[--C-:B------:R-:W-:Y:S01]  /*e980*/  FFMA.FTZ R177, R21, c[0x0][0x2d0], -R2.reuse ;  /* 0x0000b40015b17a23 */ /* 0x100fe20000010802 */
[----:B------:R-:W-:Y:S01]  /*e990*/  FSEL R162, R163, -INF , !P0 ;  /* 0xff800000a3a27808 */ /* 0x000fe20004000000 */
[----:B------:R-:W2:Y:S01]  /*e9a0*/  MUFU.EX2 R26, R26 ;  /* 0x0000001a001a7308 */ /* 0x000ea20000000800 */
[--C-:B------:R-:W-:Y:S01]  /*e9b0*/  FFMA.FTZ R176, R20, c[0x0][0x2d0], -R2.reuse ;  /* 0x0000b40014b07a23 */ /* 0x100fe20000010802 */
[----:B------:R-:W-:Y:S01]  /*e9c0*/  ISETP.GT.AND P0, PT, R4, 0x39, P1 ;  /* 0x000000390400780c */ /* 0x000fe20000f04270 */
[--C-:B------:R-:W-:Y:S01]  /*e9d0*/  FFMA.FTZ R184, R19, c[0x0][0x2d0], -R2.reuse ;  /* 0x0000b40013b87a23 */ /* 0x100fe20000010802 */
[----:B------:R-:W-:Y:S01]  /*e9e0*/  FSEL R163, R31, -INF , !P3 ;  /* 0xff8000001fa37808 */ /* 0x000fe20005800000 */
[--C-:B------:R-:W-:Y:S01]  /*e9f0*/  FFMA.FTZ R183, R18, c[0x0][0x2d0], -R2.reuse ;  /* 0x0000b40012b77a23 */ /* 0x100fe20000010802 */
[----:B------:R-:W-:Y:S01]  /*ea00*/  ISETP.LT.OR P1, PT, R5, 0x39, P2 ;  /* 0x000000390500780c */ /* 0x000fe20001721670 */
[--C-:B------:R-:W-:Y:S01]  /*ea10*/  FFMA.FTZ R182, R17, c[0x0][0x2d0], -R2.reuse ;  /* 0x0000b40011b67a23 */ /* 0x100fe20000010802 */
[----:B------:R-:W-:Y:S01]  /*ea20*/  ISETP.LT.OR P0, PT, R5, 0x3a, P0 ;  /* 0x0000003a0500780c */ /* 0x000fe20000701670 */
[--C-:B------:R-:W-:Y:S01]  /*ea30*/  FFMA.FTZ R181, R16, c[0x0][0x2d0], -R2.reuse ;  /* 0x0000b40010b57a23 */ /* 0x100fe20000010802 */
[----:B------:R-:W-:Y:S01]  /*ea40*/  FSEL R161, R30, -INF , !P1 ;  /* 0xff8000001ea17808 */ /* 0x000fe20004800000 */
[----:B------:R-:W-:Y:S01]  /*ea50*/  FFMA.FTZ R185, R3, c[0x0][0x2d0], -R2 ;  /* 0x0000b40003b97a23 */ /* 0x000fe20000010802 */
[----:B------:R-:W-:Y:S01]  /*ea60*/  FSEL R9, R29, -INF , !P0 ;  /* 0xff8000001d097808 */ /* 0x000fe20004000000 */
[----:B------:R-:W-:Y:S01]  /*ea70*/  MUFU.EX2 R25, R25 ;  /* 0x0000001900197308 */ /* 0x000fe20000000800 */
[C---:B-1----:R-:W-:Y:S02]  /*ea80*/  FFMA.FTZ R2, R0.reuse, R189, R15 ;  /* 0x000000bd00027223 */ /* 0x042fe4000001000f */
[C---:B------:R-:W-:Y:S02]  /*ea90*/  FMUL.FTZ R12, R0.reuse, R108 ;  /* 0x0000006c000c7220 */ /* 0x040fe40000410000 */
[C---:B------:R-:W-:Y:S02]  /*eaa0*/  FMUL.FTZ R13, R0.reuse, R109 ;  /* 0x0000006d000d7220 */ /* 0x040fe40000410000 */
[C---:B------:R-:W-:Y:S02]  /*eab0*/  FMUL.FTZ R29, R0.reuse, R113 ;  /* 0x00000071001d7220 */ /* 0x040fe40000410000 */
[----:B------:R-:W-:Y:S01]  /*eac0*/  FMUL.FTZ R36, R0, R132 ;  /* 0x0000008400247220 */ /* 0x000fe20000410000 */
[----:B------:R-:W1:Y:S01]  /*ead0*/  MUFU.EX2 R24, R24 ;  /* 0x0000001800187308 */ /* 0x000e620000000800 */
[----:B--2---:R-:W-:Y:S01]  /*eae0*/  FADD.FTZ R4, R26, R2 ;  /* 0x000000021a047221 */ /* 0x004fe20000010000 */
[----:B------:R-:W-:Y:S01]  /*eaf0*/  FMNMX.FTZ R2, R6, R104, !PT ;  /* 0x0000006806027209 */ /* 0x000fe20007810000 */
[----:B------:R-:W-:Y:S01]  /*eb00*/  FMUL.FTZ R37, R0, R133 ;  /* 0x0000008500257220 */ /* 0x000fe20000410000 */
[----:B------:R-:W-:Y:S01]  /*eb10*/  F2FP.BF16.PACK_AB R140, R26, R15 ;  /* 0x0000000f1a8c723e */ /* 0x000fe200000010ff */
[C---:B------:R-:W-:Y:S01]  /*eb20*/  FMUL.FTZ R5, R0.reuse, R129 ;  /* 0x0000008100057220 */ /* 0x040fe20000410000 */
[----:B------:R-:W-:Y:S01]  /*eb30*/  FMNMX.FTZ R2, R7, R2, !PT ;  /* 0x0000000207027209 */ /* 0x000fe20007810000 */
[C---:B------:R-:W-:Y:S02]  /*eb40*/  FMUL.FTZ R16, R0.reuse, R124 ;  /* 0x0000007c00107220 */ /* 0x040fe40000410000 */
[C---:B------:R-:W-:Y:S01]  /*eb50*/  FMUL.FTZ R17, R0.reuse, R125 ;  /* 0x0000007d00117220 */ /* 0x040fe20000410000 */
[----:B------:R-:W-:Y:S01]  /*eb60*/  FMNMX.FTZ R2, R143, R2, !PT ;  /* 0x000000028f027209 */ /* 0x000fe20007810000 */
[C---:B------:R-:W-:Y:S01]  /*eb70*/  FMUL.FTZ R20, R0.reuse, R116 ;  /* 0x0000007400147220 */ /* 0x040fe20000410000 */
[----:B------:R-:W-:Y:S01]  /*eb80*/  MUFU.EX2 R178, R178 ;  /* 0x000000b200b27308 */ /* 0x000fe20000000800 */
[C---:B------:R-:W-:Y:S01]  /*eb90*/  FMUL.FTZ R21, R0.reuse, R117 ;  /* 0x0000007500157220 */ /* 0x040fe20000410000 */
[----:B------:R-:W-:Y:S01]  /*eba0*/  FMNMX.FTZ R2, R145, R2, !PT ;  /* 0x0000000291027209 */ /* 0x000fe20007810000 */
[C---:B------:R-:W-:Y:S02]  /*ebb0*/  FMUL.FTZ R28, R0.reuse, R112 ;  /* 0x00000070001c7220 */ /* 0x040fe40000410000 */
[----:B------:R-:W-:Y:S01]  /*ebc0*/  FMUL.FTZ R32, R0, R136 ;  /* 0x0000008800207220 */ /* 0x000fe20000410000 */
[----:B------:R-:W-:Y:S01]  /*ebd0*/  FMNMX.FTZ R2, R146, R2, !PT ;  /* 0x0000000292027209 */ /* 0x000fe20007810000 */
[C---:B------:R-:W-:Y:S02]  /*ebe0*/  FMUL.FTZ R33, R0.reuse, R137 ;  /* 0x0000008900217220 */ /* 0x040fe40000410000 */
[C---:B------:R-:W-:Y:S01]  /*ebf0*/  FMUL.FTZ R40, R0.reuse, R40 ;  /* 0x0000002800287220 */ /* 0x040fe20000410000 */
[----:B------:R-:W-:Y:S01]  /*ec00*/  FMNMX.FTZ R2, R147, R2, !PT ;  /* 0x0000000293027209 */ /* 0x000fe20007810000 */
[----:B------:R-:W-:Y:S01]  /*ec10*/  FMUL.FTZ R41, R0, R41 ;  /* 0x0000002900297220 */ /* 0x000fe20000410000 */
[----:B-1----:R-:W-:Y:S01]  /*ec20*/  F2FP.BF16.PACK_AB R142, R24, R25 ;  /* 0x00000019188e723e */ /* 0x002fe200000010ff */
[----:B------:R-:W-:Y:S01]  /*ec30*/  FMUL.FTZ R44, R0, R44 ;  /* 0x0000002c002c7220 */ /* 0x000fe20000410000 */
        /* <DEDUP_REMOVED lines=11> */
[C---:B------:R-:W-:Y:S01]  /*ecf0*/  FMUL.FTZ R57, R0.reuse, R57 ;  /* 0x0000003900397220 */ /* 0x040fe20000410000 */
[----:B------:R-:W-:Y:S01]  /*ed00*/  MUFU.EX2 R177, R177 ;  /* 0x000000b100b17308 */ /* 0x000fe20000000800 */
[----:B------:R-:W-:Y:S01]  /*ed10*/  FMUL.FTZ R60, R0, R60 ;  /* 0x0000003c003c7220 */ /* 0x000fe20000410000 */
        /* <DEDUP_REMOVED lines=12> */
[C---:B------:R-:W-:Y:S01]  /*ede0*/  FMUL.FTZ R76, R0.reuse, R76 ;  /* 0x0000004c004c7220 */ /* 0x040fe20000410000 */
[----:B------:R-:W-:Y:S01]  /*edf0*/  FMNMX.FTZ R2, R161, R2, !PT ;  /* 0x00000002a1027209 */ /* 0x000fe20007810000 */
[C---:B------:R-:W-:Y:S02]  /*ee00*/  FMUL.FTZ R77, R0.reuse, R77 ;  /* 0x0000004d004d7220 */ /* 0x040fe40000410000 */
[C---:B------:R-:W-:Y:S01]  /*ee10*/  FMUL.FTZ R80, R0.reuse, R80 ;  /* 0x0000005000507220 */ /* 0x040fe20000410000 */
[----:B------:R-:W-:Y:S01]  /*ee20*/  FMNMX.FTZ R2, R9, R2, !PT ;  /* 0x0000000209027209 */ /* 0x000fe20007810000 */
[C---:B------:R-:W-:Y:S01]  /*ee30*/  FMUL.FTZ R81, R0.reuse, R81 ;  /* 0x0000005100517220 */ /* 0x040fe20000410000 */
[----:B------:R-:W-:Y:S01]  /*ee40*/  MUFU.EX2 R129, R183 ;  /* 0x000000b700817308 */ /* 0x000fe20000000800 */
[C---:B------:R-:W-:Y:S02]  /*ee50*/  FMUL.FTZ R84, R0.reuse, R84 ;  /* 0x0000005400547220 */ /* 0x040fe40000410000 */
[----:B------:R-:W1:Y:S01]  /*ee60*/  SHFL.BFLY PT, R3, R2, 0x2, 0x1f ;  /* 0x0c401f0002037f89 */ /* 0x000e6200000e0000 */
[C---:B------:R-:W-:Y:S02]  /*ee70*/  FMUL.FTZ R85, R0.reuse, R85 ;  /* 0x0000005500557220 */ /* 0x040fe40000410000 */
[C---:B------:R-:W-:Y:S02]  /*ee80*/  FMUL.FTZ R88, R0.reuse, R88 ;  /* 0x0000005800587220 */ /* 0x040fe40000410000 */
[C---:B------:R-:W-:Y:S02]  /*ee90*/  FMUL.FTZ R89, R0.reuse, R89 ;  /* 0x0000005900597220 */ /* 0x040fe40000410000 */
[C---:B------:R-:W-:Y:S01]  /*eea0*/  FMUL.FTZ R92, R0.reuse, R92 ;  /* 0x0000005c005c7220 */ /* 0x040fe20000410000 */
[----:B------:R-:W-:Y:S01]  /*eeb0*/  MUFU.EX2 R125, R184 ;  /* 0x000000b8007d7308 */ /* 0x000fe20000000800 */
[C---:B------:R-:W-:Y:S02]  /*eec0*/  FMUL.FTZ R93, R0.reuse, R93 ;  /* 0x0000005d005d7220 */ /* 0x040fe40000410000 */
[C---:B------:R-:W-:Y:S02]  /*eed0*/  FMUL.FTZ R96, R0.reuse, R96 ;  /* 0x0000006000607220 */ /* 0x040fe40000410000 */
[C---:B------:R-:W-:Y:S02]  /*eee0*/  FMUL.FTZ R97, R0.reuse, R97 ;  /* 0x0000006100617220 */ /* 0x040fe40000410000 */
[C---:B------:R-:W-:Y:S02]  /*eef0*/  FMUL.FTZ R100, R0.reuse, R100 ;  /* 0x0000006400647220 */ /* 0x040fe40000410000 */
[----:B------:R-:W-:Y:S01]  /*ef00*/  FMUL.FTZ R101, R0, R101 ;  /* 0x0000006500657220 */ /* 0x000fe20000410000 */
[----:B------:R-:W-:Y:S01]  /*ef10*/  MUFU.EX2 R181, R181 ;  /* 0x000000b500b57308 */ /* 0x000fe20000000800 */
[----:B-1----:R-:W-:Y:S05]  /*ef20*/  FMNMX.FTZ R2, R2, R3, !PT ;  /* 0x0000000302027209 */ /* 0x002fea0007810000 */
[----:B------:R-:W1:Y:S02]  /*ef30*/  SHFL.BFLY PT, R3, R2, 0x1, 0x1f ;  /* 0x0c201f0002037f89 */ /* 0x000e6400000e0000 */
[----:B-1----:R-:W-:Y:S01]  /*ef40*/  FMNMX.FTZ R3, R2, R3, !PT ;  /* 0x0000000302037209 */ /* 0x002fe20007810000 */
[----:B------:R-:W-:Y:S02]  /*ef50*/  FADD.FTZ R2, R25, R4 ;  /* 0x0000000419027221 */ /* 0x000fe40000010000 */
[----:B------:R-:W-:Y:S01]  /*ef60*/  FMUL.FTZ R4, R0, R128 ;  /* 0x0000008000047220 */ /* 0x000fe20000410000 */
[C---:B------:R-:W-:Y:S01]  /*ef70*/  FSETP.NEU.FTZ.AND P0, PT, R3.reuse, -INF , PT ;  /* 0xff8000000300780b */ /* 0x040fe20003f1d000 */
[C---:B------:R-:W-:Y:S02]  /*ef80*/  FMUL.FTZ R144, R3.reuse, c[0x0][0x2d0] ;  /* 0x0000b40003907a20 */ /* 0x040fe40000410000 */
[----:B------:R-:W-:Y:S01]  /*ef90*/  FADD.FTZ R170, R24, R2 ;  /* 0x0000000218aa7221 */ /* 0x000fe20000010000 */
[----:B------:R-:W-:Y:S01]  /*efa0*/  FSEL R2, R3, RZ, P0 ;  /* 0x000000ff03027208 */ /* 0x000fe20000000000 */
[----:B------:R-:W-:Y:S01]  /*efb0*/  FMUL.FTZ R24, R0, R120 ;  /* 0x0000007800187220 */ /* 0x000fe20000410000 */
[----:B------:R-:W-:Y:S01]  /*efc0*/  FSEL R144, R144, RZ, P0 ;  /* 0x000000ff90907208 */ /* 0x000fe20000000000 */
[----:B------:R-:W-:Y:S02]  /*efd0*/  FMUL.FTZ R25, R0, R121 ;  /* 0x0000007900197220 */ /* 0x000fe40000410000 */
[----:B------:R-:W-:Y:S02]  /*efe0*/  FADD.FTZ R2, -R2, R104 ;  /* 0x0000006802027221 */ /* 0x000fe40000010100 */
[--C-:B------:R-:W-:Y:S02]  /*eff0*/  FFMA.FTZ R141, R6, c[0x0][0x2d0], -R144.reuse ;  /* 0x0000b400068d7a23 */ /* 0x100fe40000010890 */
[----:B------:R-:W-:Y:S02]  /*f000*/  FMUL.FTZ R2, R2, c[0x0][0x2d0] ;  /* 0x0000b40002027a20 */ /* 0x000fe40000410000 */
[--C-:B------:R-:W-:Y:S02]  /*f010*/  FFMA.FTZ R7, R7, c[0x0][0x2d0], -R144.reuse ;  /* 0x0000b40007077a23 */ /* 0x100fe40000010890 */
[----:B------:R-:W-:Y:S01]  /*f020*/  MUFU.EX2 R141, R141 ;  /* 0x0000008d008d7308 */ /* 0x000fe20000000800 */
[--C-:B------:R-:W-:Y:S02]  /*f030*/  FFMA.FTZ R104, R143, c[0x0][0x2d0], -R144.reuse ;  /* 0x0000b4008f687a23 */ /* 0x100fe40000010890 */
[--C-:B------:R-:W-:Y:S02]  /*f040*/  FFMA.FTZ R163, R163, c[0x0][0x2d0], -R144.reuse ;  /* 0x0000b400a3a37a23 */ /* 0x100fe40000010890 */
[----:B------:R-:W-:Y:S05]  /*f050*/  FFMA.FTZ R161, R161, c[0x0][0x2d0], -R144 ;  /* 0x0000b400a1a17a23 */ /* 0x000fea0000010890 */
[----:B------:R-:W1:Y:S10]  /*f060*/  MUFU.EX2 R2, R2 ;  /* 0x0000000200027308 */ /* 0x000e740000000800 */
[----:B------:R-:W2:Y:S10]  /*f070*/  MUFU.EX2 R0, R7 ;  /* 0x0000000700007308 */ /* 0x000eb40000000800 */
[----:B------:R-:W3:Y:S01]  /*f080*/  MUFU.EX2 R104, R104 ;  /* 0x0000006800687308 */ /* 0x000ee20000000800 */
[C---:B-1----:R-:W-:Y:S02]  /*f090*/  FFMA.FTZ R112, R2.reuse, R198, R141 ;  /* 0x000000c602707223 */ /* 0x042fe4000001008d */
[C---:B------:R-:W-:Y:S02]  /*f0a0*/  FMUL.FTZ R14, R2.reuse, R110 ;  /* 0x0000006e020e7220 */ /* 0x040fe40000410000 */
[C---:B------:R-:W-:Y:S02]  /*f0b0*/  FMUL.FTZ R15, R2.reuse, R111 ;  /* 0x0000006f020f7220 */ /* 0x040fe40000410000 */
[C---:B------:R-:W-:Y:S03]  /*f0c0*/  FMUL.FTZ R23, R2.reuse, R119 ;  /* 0x0000007702177220 */ /* 0x040fe60000410000 */
[----:B------:R-:W-:Y:S01]  /*f0d0*/  MUFU.EX2 R163, R163 ;  /* 0x000000a300a37308 */ /* 0x000fe20000000800 */
[----:B------:R-:W-:Y:S02]  /*f0e0*/  FMUL.FTZ R30, R2, R114 ;  /* 0x00000072021e7220 */ /* 0x000fe40000410000 */
[C---:B--2---:R-:W-:Y:S01]  /*f0f0*/  FADD.FTZ R112, R0.reuse, R112 ;  /* 0x0000007000707221 */ /* 0x044fe20000010000 */
[----:B------:R-:W-:Y:S01]  /*f100*/  F2FP.BF16.PACK_AB R141, R0, R141 ;  /* 0x0000008d008d723e */ /* 0x000fe200000010ff */
[C---:B------:R-:W-:Y:S01]  /*f110*/  FMUL.FTZ R31, R2.reuse, R115 ;  /* 0x00000073021f7220 */ /* 0x040fe20000410000 */
[----:B------:R-:W-:Y:S01]  /*f120*/  IADD3 R0, R159, R149, RZ ;  /* 0x000000959f007210 */ /* 0x000fe20007ffe0ff */
[C---:B------:R-:W-:Y:S02]  /*f130*/  FMUL.FTZ R38, R2.reuse, R134 ;  /* 0x0000008602267220 */ /* 0x040fe40000410000 */
[C---:B------:R-:W-:Y:S01]  /*f140*/  FMUL.FTZ R39, R2.reuse, R135 ;  /* 0x0000008702277220 */ /* 0x040fe20000410000 */
[----:B------:R-:W-:Y:S01]  /*f150*/  MUFU.EX2 R161, R161 ;  /* 0x000000a100a17308 */ /* 0x000fe20000000800 */
[----:B------:R-:W1:Y:S01]  /*f160*/  LDSM.16.MT88.4 R108, [R0] ;  /* 0x00000000006c783b */ /* 0x000e620000004200 */
[C---:B------:R-:W-:Y:S02]  /*f170*/  FMUL.FTZ R6, R2.reuse, R130 ;  /* 0x0000008202067220 */ /* 0x040fe40000410000 */
[C---:B------:R-:W-:Y:S02]  /*f180*/  FMUL.FTZ R7, R2.reuse, R131 ;  /* 0x0000008302077220 */ /* 0x040fe40000410000 */
[C---:B------:R-:W-:Y:S02]  /*f190*/  FMUL.FTZ R18, R2.reuse, R126 ;  /* 0x0000007e02127220 */ /* 0x040fe40000410000 */
        /* <DEDUP_REMOVED lines=40> */
[----:B------:R-:W-:Y:S02]  /*f420*/  FFMA.FTZ R2, R145, c[0x0][0x2d0], -R144 ;  /* 0x0000b40091027a23 */ /* 0x000fe40000010890 */
[----:B---3--:R-:W-:Y:S02]  /*f430*/  FADD.FTZ R118, R104, R112 ;  /* 0x0000007068767221 */ /* 0x008fe40000010000 */
[----:B------:R-:W2:Y:S01]  /*f440*/  MUFU.EX2 R116, R2 ;  /* 0x0000000200747308 */ /* 0x000ea20000000800 */
[----:B------:R-:W-:Y:S01]  /*f450*/  LDSM.16.MT88.4 R112, [R0+0x800] ;  /* 0x000800000070783b */ /* 0x000fe20000004200 */
[--C-:B------:R-:W-:Y:S08]  /*f460*/  FFMA.FTZ R149, R169, c[0x0][0x2d0], -R144.reuse ;  /* 0x0000b400a9957a23 */ /* 0x100ff00000010890 */
[----:B------:R-:W-:Y:S10]  /*f470*/  MUFU.EX2 R169, R186 ;  /* 0x000000ba00a97308 */ /* 0x000ff40000000800 */
[----:B------:R-:W3:Y:S01]  /*f480*/  MUFU.EX2 R149, R149 ;  /* 0x0000009500957308 */ /* 0x000ee20000000800 */
[----:B--2---:R-:W-:Y:S02]  /*f490*/  F2FP.BF16.PACK_AB R143, R116, R104 ;  /* 0x00000068748f723e */ /* 0x004fe400000010ff */
[C---:B------:R-:W-:Y:S02]  /*f4a0*/  IADD3 R2, R157.reuse, R0, RZ ;  /* 0x000000009d027210 */ /* 0x040fe40007ffe0ff */
[----:B------:R-:W-:Y:S03]  /*f4b0*/  IADD3 R104, R157, R148, RZ ;  /* 0x000000949d687210 */ /* 0x000fe60007ffe0ff */
[C---:B-1----:R-:W-:Y:S08]  /*f4c0*/  HMMA.16816.F32.BF16 R4, R140.reuse, R108, R4 ;  /* 0x0000006c8c04723c */ /* 0x042ff00000041804 */
[C---:B------:R-:W-:Y:S01]  /*f4d0*/  HMMA.16816.F32.BF16 R12, R140.reuse, R110, R12 ;  /* 0x0000006e8c0c723c */ /* 0x040fe2000004180c */
[----:B------:R-:W1:Y:S07]  /*f4e0*/  LDSM.16.MT88.4 R108, [R2] ;  /* 0x00000000026c783b */ /* 0x000e6e0000004200 */
        /* <DEDUP_REMOVED lines=30> */
[C---:B-1----:R-:W-:Y:S07]  /*f6d0*/  HMMA.16816.F32.BF16 R96, R140.reuse, R108, R96 ;  /* 0x0000006c8c60723c */ /* 0x042fee0000041860 */
[--C-:B------:R-:W-:Y:S01]  /*f6e0*/  FFMA.FTZ R108, R147, c[0x0][0x2d0], -R144.reuse ;  /* 0x0000b400936c7a23 */ /* 0x100fe20000010890 */
[----:B------:R-:W-:Y:S03]  /*f6f0*/  HMMA.16816.F32.BF16 R100, R140, R110, R100 ;  /* 0x0000006e8c64723c */ /* 0x000fe60000041864 */
[----:B------:R1:W-:Y:S01]  /*f700*/  MUFU.EX2 R121, R108 ;  /* 0x0000006c00797308 */ /* 0x0003e20000000800 */
[----:B------:R-:W-:Y:S03]  /*f710*/  FFMA.FTZ R109, R146, c[0x0][0x2d0], -R144 ;  /* 0x0000b400926d7a23 */ /* 0x000fe60000010890 */
[----:B------:R-:W-:Y:S01]  /*f720*/  FADD.FTZ R111, R116, R118 ;  /* 0x00000076746f7221 */ /* 0x000fe20000010000 */
[----:B------:R-:W-:Y:S01]  /*f730*/  F2FP.BF16.PACK_AB R110, R176, R177 ;  /* 0x000000b1b06e723e */ /* 0x000fe200000010ff */
[----:B------:R-:W-:Y:S03]  /*f740*/  FFMA.FTZ R116, R166, c[0x0][0x2d0], -R144 ;  /* 0x0000b400a6747a23 */ /* 0x000fe60000010890 */
[----:B------:R-:W-:Y:S01]  /*f750*/  FADD.FTZ R118, R117, R170 ;  /* 0x000000aa75767221 */ /* 0x000fe20000010000 */
[----:B------:R-:W2:Y:S01]  /*f760*/  MUFU.EX2 R109, R109 ;  /* 0x0000006d006d7308 */ /* 0x000ea20000000800 */
[----:B---3--:R-:W-:Y:S09]  /*f770*/  F2FP.BF16.PACK_AB R141, R163, R149 ;  /* 0x00000095a38d723e */ /* 0x008ff200000010ff */
[----:B------:R3:W-:Y:S01]  /*f780*/  MUFU.EX2 R127, R116 ;  /* 0x00000074007f7308 */ /* 0x0007e20000000800 */
[--C-:B-1----:R-:W-:Y:S09]  /*f790*/  FFMA.FTZ R108, R168, c[0x0][0x2d0], -R144.reuse ;  /* 0x0000b400a86c7a23 */ /* 0x102ff20000010890 */
[----:B------:R1:W-:Y:S01]  /*f7a0*/  MUFU.EX2 R120, R108 ;  /* 0x0000006c00787308 */ /* 0x0003e20000000800 */
[----:B--2---:R-:W-:Y:S01]  /*f7b0*/  FADD.FTZ R123, R109, R111 ;  /* 0x0000006f6d7b7221 */ /* 0x004fe20000010000 */
[----:B------:R-:W-:Y:S08]  /*f7c0*/  F2FP.BF16.PACK_AB R109, R121, R109 ;  /* 0x0000006d796d723e */ /* 0x000ff000000010ff */
[----:B------:R-:W-:Y:S01]  /*f7d0*/  MUFU.EX2 R168, R187 ;  /* 0x000000bb00a87308 */ /* 0x000fe20000000800 */
[--C-:B---3--:R-:W-:Y:S09]  /*f7e0*/  FFMA.FTZ R116, R165, c[0x0][0x2d0], -R144.reuse ;  /* 0x0000b400a5747a23 */ /* 0x108ff20000010890 */
[----:B------:R-:W-:Y:S01]  /*f7f0*/  MUFU.EX2 R128, R116 ;  /* 0x0000007400807308 */ /* 0x000fe20000000800 */
[--C-:B-1----:R-:W-:Y:S09]  /*f800*/  FFMA.FTZ R108, R167, c[0x0][0x2d0], -R144.reuse ;  /* 0x0000b400a76c7a23 */ /* 0x102ff20000010890 */
[----:B------:R1:W2:Y:S10]  /*f810*/  MUFU.EX2 R122, R108 ;  /* 0x0000006c007a7308 */ /* 0x0002b40000000800 */
[----:B------:R-:W3:Y:S10]  /*f820*/  MUFU.EX2 R167, R188 ;  /* 0x000000bc00a77308 */ /* 0x000ef40000000800 */
[----:B------:R-:W4:Y:S01]  /*f830*/  MUFU.EX2 R170, R185 ;  /* 0x000000b900aa7308 */ /* 0x000f220000000800 */
[----:B-1----:R-:W-:Y:S02]  /*f840*/  F2FP.BF16.PACK_AB R108, R178, R117 ;  /* 0x00000075b26c723e */ /* 0x002fe400000010ff */
[----:B--2---:R-:W-:Y:S07]  /*f850*/  F2FP.BF16.PACK_AB R111, R122, R120 ;  /* 0x000000787a6f723e */ /* 0x004fee00000010ff */
[C---:B------:R-:W-:Y:S05]  /*f860*/  HMMA.16816.F32.BF16 R4, R108.reuse, R112, R4 ;  /* 0x000000706c04723c */ /* 0x040fea0000041804 */
[----:B---3--:R-:W-:Y:S03]  /*f870*/  F2FP.BF16.PACK_AB R140, R168, R167 ;  /* 0x000000a7a88c723e */ /* 0x008fe600000010ff */
[C---:B------:R-:W-:Y:S01]  /*f880*/  HMMA.16816.F32.BF16 R12, R108.reuse, R114, R12 ;  /* 0x000000726c0c723c */ /* 0x040fe2000004180c */
[----:B------:R-:W1:Y:S03]  /*f890*/  LDSM.16.MT88.4 R112, [R2+0x800] ;  /* 0x000800000270783b */ /* 0x000e660000004200 */
[----:B----4-:R-:W-:Y:S04]  /*f8a0*/  F2FP.BF16.PACK_AB R142, R170, R169 ;  /* 0x000000a9aa8e723e */ /* 0x010fe800000010ff */
        /* <DEDUP_REMOVED lines=33> */
[----:B------:R1:W-:Y:S04]  /*fac0*/  MUFU.EX2 R126, R112 ;  /* 0x00000070007e7308 */ /* 0x0003e80000000800 */
[----:B------:R-:W-:Y:S01]  /*fad0*/  FFMA.FTZ R108, R164, c[0x0][0x2d0], -R144 ;  /* 0x0000b400a46c7a23 */ /* 0x000fe20000010890 */
[----:B------:R-:W-:Y:S01]  /*fae0*/  F2FP.BF16.PACK_AB R110, R181, R130 ;  /* 0x00000082b56e723e */ /* 0x000fe200000010ff */
[----:B------:R-:W-:Y:S02]  /*faf0*/  FADD.FTZ R109, R178, R118 ;  /* 0x00000076b26d7221 */ /* 0x000fe40000010000 */
[----:B------:R-:W-:Y:S01]  /*fb00*/  LDSM.16.MT88.4 R116, [R2+0x1000] ;  /* 0x001000000274783b */ /* 0x000fe20000004200 */
[----:B------:R-:W-:Y:S01]  /*fb10*/  FFMA.FTZ R144, R9, c[0x0][0x2d0], -R144 ;  /* 0x0000b40009907a23 */ /* 0x000fe20000010890 */
[----:B------:R2:W3:Y:S01]  /*fb20*/  MUFU.EX2 R166, R108 ;  /* 0x0000006c00a67308 */ /* 0x0004e20000000800 */
[----:B------:R-:W-:Y:S01]  /*fb30*/  FADD.FTZ R9, R177, R109 ;  /* 0x0000006db1097221 */ /* 0x000fe20000010000 */
[----:B------:R-:W-:Y:S03]  /*fb40*/  F2FP.BF16.PACK_AB R109, R128, R127 ;  /* 0x0000007f806d723e */ /* 0x000fe600000010ff */
[----:B------:R-:W-:Y:S05]  /*fb50*/  FADD.FTZ R9, R176, R9 ;  /* 0x00000009b0097221 */ /* 0x000fea0000010000 */
[----:B------:R-:W4:Y:S01]  /*fb60*/  MUFU.EX2 R162, R144 ;  /* 0x0000009000a27308 */ /* 0x000f220000000800 */
[----:B-1----:R-:W1:Y:S01]  /*fb70*/  LDSM.16.MT88.4 R112, [R0+0x1000] ;  /* 0x001000000070783b */ /* 0x002e620000004200 */
[----:B--2---:R-:W-:Y:S01]  /*fb80*/  FADD.FTZ R108, R121, R123 ;  /* 0x0000007b796c7221 */ /* 0x004fe20000010000 */
[----:B---3--:R-:W-:Y:S03]  /*fb90*/  F2FP.BF16.PACK_AB R111, R166, R126 ;  /* 0x0000007ea66f723e */ /* 0x008fe600000010ff */
[----:B------:R-:W-:Y:S01]  /*fba0*/  FADD.FTZ R124, R120, R108 ;  /* 0x0000006c787c7221 */ /* 0x000fe20000010000 */
[----:B------:R-:W-:Y:S01]  /*fbb0*/  F2FP.BF16.PACK_AB R108, R129, R125 ;  /* 0x0000007d816c723e */ /* 0x000fe200000010ff */
[----:B------:R-:W-:Y:S02]  /*fbc0*/  FADD.FTZ R125, R125, R9 ;  /* 0x000000097d7d7221 */ /* 0x000fe40000010000 */
[----:B------:R-:W-:Y:S02]  /*fbd0*/  FADD.FTZ R124, R122, R124 ;  /* 0x0000007c7a7c7221 */ /* 0x000fe40000010000 */
[----:B------:R-:W-:Y:S01]  /*fbe0*/  LDSM.16.MT88.4 R120, [R0+0x1800] ;  /* 0x001800000078783b */ /* 0x000fe20000004200 */
[----:B----4-:R-:W-:Y:S01]  /*fbf0*/  F2FP.BF16.PACK_AB R143, R162, R161 ;  /* 0x000000a1a28f723e */ /* 0x010fe200000010ff */
[----:B------:R-:W-:Y:S04]  /*fc00*/  FADD.FTZ R9, R127, R124 ;  /* 0x0000007c7f097221 */ /* 0x000fe80000010000 */
[----:B------:R-:W-:Y:S02]  /*fc10*/  FADD.FTZ R9, R128, R9 ;  /* 0x0000000980097221 */ /* 0x000fe40000010000 */
[----:B------:R-:W-:Y:S02]  /*fc20*/  LDSM.16.MT88.4 R144, [R104+0x1800] ;  /* 0x001800006890783b */ /* 0x000fe40000004200 */
[----:B------:R-:W-:Y:S01]  /*fc30*/  FADD.FTZ R164, R126, R9 ;  /* 0x000000097ea47221 */ /* 0x000fe20000010000 */
[C---:B-1----:R-:W-:Y:S08]  /*fc40*/  HMMA.16816.F32.BF16 R4, R108.reuse, R112, R4 ;  /* 0x000000706c04723c */ /* 0x042ff00000041804 */
[C---:B------:R-:W-:Y:S01]  /*fc50*/  HMMA.16816.F32.BF16 R12, R108.reuse, R114, R12 ;  /* 0x000000726c0c723c */ /* 0x040fe2000004180c */
[----:B------:R-:W1:Y:S07]  /*fc60*/  LDSM.16.MT88.4 R112, [R148+0x1000] ;  /* 0x001000009470783b */ /* 0x000e6e0000004200 */
[C---:B------:R-:W-:Y:S08]  /*fc70*/  HMMA.16816.F32.BF16 R16, R108.reuse, R116, R16 ;  /* 0x000000746c10723c */ /* 0x040ff00000041810 */
        /* <DEDUP_REMOVED lines=29> */
[C---:B--2---:R-:W-:Y:S07]  /*fe50*/  HMMA.16816.F32.BF16 R96, R108.reuse, R116, R96 ;  /* 0x000000746c60723c */ /* 0x044fee0000041860 */
[----:B------:R-:W-:Y:S01]  /*fe60*/  FADD.FTZ R116, R129, R125 ;  /* 0x0000007d81747221 */ /* 0x000fe20000010000 */
[----:B------:R-:W-:Y:S04]  /*fe70*/  HMMA.16816.F32.BF16 R100, R108, R118, R100 ;  /* 0x000000766c64723c */ /* 0x000fe80000041864 */
[----:B------:R-:W-:Y:S04]  /*fe80*/  FADD.FTZ R165, R130, R116 ;  /* 0x0000007482a57221 */ /* 0x000fe80000010000 */
[C---:B------:R-:W-:Y:S01]  /*fe90*/  HMMA.16816.F32.BF16 R128, R140.reuse, R120, R4 ;  /* 0x000000788c80723c */ /* 0x040fe20000041804 */
[----:B------:R-:W2:Y:S07]  /*fea0*/  LDSM.16.MT88.4 R4, [R0+0x3800] ;  /* 0x003800000004783b */ /* 0x000eae0000004200 */
[C---:B------:R-:W-:Y:S01]  /*feb0*/  HMMA.16816.F32.BF16 R108, R140.reuse, R122, R12 ;  /* 0x0000007a8c6c723c */ /* 0x040fe2000004180c */
[----:B------:R-:W3:Y:S07]  /*fec0*/  LDSM.16.MT88.4 R12, [R2+0x3800] ;  /* 0x00380000020c783b */ /* 0x000eee0000004200 */
[C---:B-1----:R-:W-:Y:S01]  /*fed0*/  HMMA.16816.F32.BF16 R124, R140.reuse, R112, R16 ;  /* 0x000000708c7c723c */ /* 0x042fe20000041810 */
[----:B------:R-:W1:Y:S07]  /*fee0*/  LDSM.16.MT88.4 R16, [R148+0x3800] ;  /* 0x003800009410783b */ /* 0x000e6e0000004200 */
[C---:B------:R-:W-:Y:S01]  /*fef0*/  HMMA.16816.F32.BF16 R116, R140.reuse, R114, R20 ;  /* 0x000000728c74723c */ /* 0x040fe20000041814 */
[----:B------:R-:W4:Y:S07]  /*ff00*/  LDSM.16.MT88.4 R20, [R104+0x3800] ;  /* 0x003800006814783b */ /* 0x000f2e0000004200 */
[C---:B------:R-:W-:Y:S01]  /*ff10*/  HMMA.16816.F32.BF16 R120, R140.reuse, R132, R24 ;  /* 0x000000848c78723c */ /* 0x040fe20000041818 */
[----:B------:R-:W-:Y:S07]  /*ff20*/  LDSM.16.MT88.4 R24, [R2+0x5800] ;  /* 0x005800000218783b */ /* 0x000fee0000004200 */
[C---:B------:R-:W-:Y:S08]  /*ff30*/  HMMA.16816.F32.BF16 R112, R140.reuse, R134, R28 ;  /* 0x000000868c70723c */ /* 0x040ff0000004181c */
[C---:B------:R-:W-:Y:S08]  /*ff40*/  HMMA.16816.F32.BF16 R136, R140.reuse, R144, R32 ;  /* 0x000000908c88723c */ /* 0x040ff00000041820 */
[C---:B------:R-:W-:Y:S08]  /*ff50*/  HMMA.16816.F32.BF16 R132, R140.reuse, R146, R36 ;  /* 0x000000928c84723c */ /* 0x040ff00000041824 */
[C---:B--2---:R-:W-:Y:S08]  /*ff60*/  HMMA.16816.F32.BF16 R40, R140.reuse, R4, R40 ;  /* 0x000000048c28723c */ /* 0x044ff00000041828 */
[C---:B------:R-:W-:Y:S01]  /*ff70*/  HMMA.16816.F32.BF16 R44, R140.reuse, R6, R44 ;  /* 0x000000068c2c723c */ /* 0x040fe2000004182c */
[----:B------:R2:W5:Y:S07]  /*ff80*/  LDSM.16.MT88.4 R4, [R0+0x5800] ;  /* 0x005800000004783b */ /* 0x00056e0000004200 */
[C---:B---3--:R-:W-:Y:S08]  /*ff90*/  HMMA.16816.F32.BF16 R48, R140.reuse, R12, R48 ;  /* 0x0000000c8c30723c */ /* 0x048ff00000041830 */
[C---:B------:R-:W-:Y:S01]  /*ffa0*/  HMMA.16816.F32.BF16 R52, R140.reuse, R14, R52 ;  /* 0x0000000e8c34723c */ /* 0x040fe20000041834 */
[----:B------:R-:W3:Y:S07]  /*ffb0*/  LDSM.16.MT88.4 R12, [R148+0x5800] ;  /* 0x00580000940c783b */ /* 0x000eee0000004200 */
[C---:B-1----:R-:W-:Y:S04]  /*ffc0*/  HMMA.16816.F32.BF16 R56, R140.reuse, R16, R56 ;  /* 0x000000108c38723c */ /* 0x042fe80000041838 */
[----:B--2---:R-:W-:Y:S04]  /*ffd0*/  IADD3 R0, R173, -0x2, RZ ;  /* 0xfffffffead007810 */ /* 0x004fe80007ffe0ff */
[C---:B------:R-:W-:Y:S03]  /*ffe0*/  HMMA.16816.F32.BF16 R60, R140.reuse, R18, R60 ;  /* 0x000000128c3c723c */ /* 0x040fe6000004183c */
[----:B------:R-:W-:Y:S05]  /*fff0*/  ISETP.GE.AND P0, PT, R0, R199, PT ;  /* 0x000000c70000720c */ /* 0x000fea0003f06270 */
[C---:B----4-:R-:W-:Y:S08]  /*10000*/  HMMA.16816.F32.BF16 R64, R140.reuse, R20, R64 ;  /* 0x000000148c40723c */ /* 0x050ff00000041840 */
[----:B------:R-:W-:Y:S01]  /*10010*/  @P0 SHF.R.S32.HI R2, RZ, 0x1f, R0 ;  /* 0x0000001fff020819 */ /* 0x000fe20000011400 */
[C---:B------:R-:W-:Y:S03]  /*10020*/  HMMA.16816.F32.BF16 R68, R140.reuse, R22, R68 ;  /* 0x000000168c44723c */ /* 0x040fe60000041844 */
[----:B------:R-:W-:Y:S01]  /*10030*/  @P0 MOV R18, c[0x0][0x1e0] ;  /* 0x0000780000120a02 */ /* 0x000fe20000000f00 */
[----:B------:R-:W-:Y:S01]  /*10040*/  @P0 IMAD R2, R2, c[0x0][0x1e0], RZ ;  /* 0x0000780002020a24 */ /* 0x000fe200078e02ff */
[----:B------:R-:W-:Y:S03]  /*10050*/  @P0 MOV R20, c[0x0][0x1e4] ;  /* 0x0000790000140a02 */ /* 0x000fe60000000f00 */
[C---:B-----5:R-:W-:Y:S04]  /*10060*/  HMMA.16816.F32.BF16 R72, R140.reuse, R4, R72 ;  /* 0x000000048c48723c */ /* 0x060fe80000041848 */
[C---:B------:R-:W-:Y:S03]  /*10070*/  @P0 IMAD R2, R0.reuse, c[0x0][0x1e4], R2 ;  /* 0x0000790000020a24 */ /* 0x040fe600078e0202 */
[----:B------:R-:W-:Y:S01]  /*10080*/  @P0 IMAD.WIDE.U32 R4, R0, c[0x0][0x1e0], RZ ;  /* 0x0000780000040a25 */ /* 0x000fe200078e00ff */
[C---:B------:R-:W-:Y:S04]  /*10090*/  HMMA.16816.F32.BF16 R76, R140.reuse, R6, R76 ;  /* 0x000000068c4c723c */ /* 0x040fe8000004184c */
[----:B------:R-:W-:Y:S02]  /*100a0*/  @P0 IADD3 R2, R5, R2, RZ ;  /* 0x0000000205020210 */ /* 0x000fe40007ffe0ff */
[C---:B------:R-:W-:Y:S02]  /*100b0*/  @P0 SHF.L.U32 R0, R4.reuse, 0x6, RZ ;  /* 0x0000000604000819 */ /* 0x040fe400000006ff */
[----:B------:R-:W-:Y:S01]  /*100c0*/  @P0 SHF.L.U64.HI R2, R4, 0x6, R2 ;  /* 0x0000000604020819 */ /* 0x000fe20000010202 */
[C---:B------:R-:W-:Y:S01]  /*100d0*/  HMMA.16816.F32.BF16 R80, R140.reuse, R24, R80 ;  /* 0x000000188c50723c */ /* 0x040fe20000041850 */
[----:B------:R-:W1:Y:S02]  /*100e0*/  LDSM.16.MT88.4 R4, [R104+0x5800] ;  /* 0x005800006804783b */ /* 0x000e640000004200 */
[C---:B------:R-:W-:Y:S02]  /*100f0*/  @P0 IADD3 R9, P1, R0.reuse, R202, RZ ;  /* 0x000000ca00090210 */ /* 0x040fe40007f3e0ff */
[----:B------:R-:W-:Y:S02]  /*10100*/  @P0 IADD3 R17, P2, R0, R193, RZ ;  /* 0x000000c100110210 */ /* 0x000fe40007f5e0ff */
[C---:B------:R-:W-:Y:S01]  /*10110*/  @P0 LEA R28, P3, R9.reuse, c[0x0][0x1c8], 0x1 ;  /* 0x00007200091c0a11 */ /* 0x040fe200078608ff */
[C---:B------:R-:W-:Y:S04]  /*10120*/  HMMA.16816.F32.BF16 R84, R140.reuse, R26, R84 ;  /* 0x0000001a8c54723c */ /* 0x040fe80000041854 */
[----:B------:R-:W-:Y:S02]  /*10130*/  @P0 IADD3.X R19, R2, R201, RZ, P1, !PT ;  /* 0x000000c902130210 */ /* 0x000fe40000ffe4ff */
[----:B------:R-:W-:Y:S02]  /*10140*/  @P0 LEA R16, P1, R18, R0, 0x5 ;  /* 0x0000000012100211 */ /* 0x000fe400078228ff */
[----:B------:R-:W-:Y:S01]  /*10150*/  @P0 LEA.HI.X R29, R9, c[0x0][0x1cc], R19, 0x1, P3 ;  /* 0x00007300091d0a11 */ /* 0x000fe200018f0c13 */
[C---:B---3--:R-:W-:Y:S03]  /*10160*/  HMMA.16816.F32.BF16 R88, R140.reuse, R12, R88 ;  /* 0x0000000c8c58723c */ /* 0x048fe60000041858 */
[C---:B------:R-:W-:Y:S02]  /*10170*/  @P0 LEA R24, P3, R17.reuse, c[0x0][0x1c8], 0x1 ;  /* 0x0000720011180a11 */ /* 0x040fe400078608ff */
[----:B------:R-:W-:Y:S02]  /*10180*/  @P0 IADD3.X R19, R2, R192, RZ, P2, !PT ;  /* 0x000000c002130210 */ /* 0x000fe400017fe4ff */
[----:B------:R-:W-:Y:S01]  /*10190*/  @P0 IADD3 R0, P4, R0, R191, RZ ;  /* 0x000000bf00000210 */ /* 0x000fe20007f9e0ff */
[C---:B------:R-:W-:Y:S04]  /*101a0*/  HMMA.16816.F32.BF16 R92, R140.reuse, R14, R92 ;  /* 0x0000000e8c5c723c */ /* 0x040fe8000004185c */
[----:B------:R-:W-:Y:S02]  /*101b0*/  @P0 LEA.HI.X R25, R17, c[0x0][0x1cc], R19, 0x1, P3 ;  /* 0x0000730011190a11 */ /* 0x000fe400018f0c13 */
[----:B------:R-:W-:Y:S02]  /*101c0*/  @P0 LEA R22, P3, R0, c[0x0][0x1c8], 0x1 ;  /* 0x0000720000160a11 */ /* 0x000fe400078608ff */
[----:B------:R-:W-:Y:S04]  /*101d0*/  @P0 LEA.HI.X R9, R18, R2, R20, 0x5, P1 ;  /* 0x0000000212090211 */ /* 0x000fe800008f2c14 */
[----:B------:R-:W-:Y:S02]  /*101e0*/  @P0 IADD3 R18, P2, R16, R202, RZ ;  /* 0x000000ca10120210 */ /* 0x000fe40007f5e0ff */
[----:B------:R-:W-:Y:S02]  /*101f0*/  @P0 IADD3.X R2, R2, R190, RZ, P4, !PT ;  /* 0x000000be02020210 */ /* 0x000fe400027fe4ff */
[----:B------:R-:W-:Y:S01]  /*10200*/  @P0 LEA R20, P1, R18, c[0x0][0x1c8], 0x1 ;  /* 0x0000720012140a11 */ /* 0x000fe200078208ff */
[C---:B-1----:R-:W-:Y:S03]  /*10210*/  HMMA.16816.F32.BF16 R96, R140.reuse, R4, R96 ;  /* 0x000000048c60723c */ /* 0x042fe60000041860 */
[----:B------:R-:W-:Y:S02]  /*10220*/  @P0 LEA.HI.X R23, R0, c[0x0][0x1cc], R2, 0x1, P3 ;  /* 0x0000730000170a11 */ /* 0x000fe400018f0c02 */
[----:B------:R-:W-:Y:S02]  /*10230*/  @P0 IADD3.X R17, R9, R201, RZ, P2, !PT ;  /* 0x000000c909110210 */ /* 0x000fe400017fe4ff */
[----:B------:R-:W-:Y:S01]  /*10240*/  @P0 ISETP.GE.AND P2, PT, R208, c[0x0][0x1d4], PT ;  /* 0x00007500d0000a0c */ /* 0x000fe20003f46270 */
[----:B------:R-:W-:Y:S01]  /*10250*/  FADD.FTZ R4, R181, R165 ;  /* 0x000000a5b5047221 */ /* 0x000fe20000010000 */
[----:B------:R-:W-:Y:S01]  /*10260*/  @P0 IADD3 R0, P4, R16, R193, RZ ;  /* 0x000000c110000210 */ /* 0x000fe20007f9e0ff */
[----:B------:R-:W-:Y:S03]  /*10270*/  HMMA.16816.F32.BF16 R100, R140, R6, R100 ;  /* 0x000000068c64723c */ /* 0x000fe60000041864 */
[----:B------:R-:W-:Y:S01]  /*10280*/  @P0 LEA.HI.X R21, R18, c[0x0][0x1cc], R17, 0x1, P1 ;  /* 0x0000730012150a11 */ /* 0x000fe200008f0c11 */
[----:B------:R-:W-:Y:S01]  /*10290*/  FADD.FTZ R4, R167, R4 ;  /* 0x00000004a7047221 */ /* 0x000fe20000010000 */
[C---:B------:R-:W-:Y:S02]  /*102a0*/  @P0 IADD3.X R2, R9.reuse, R192, RZ, P4, !PT ;  /* 0x000000c009020210 */ /* 0x040fe400027fe4ff */
[----:B------:R-:W-:Y:S02]  /*102b0*/  @P0 LEA R18, P4, R0, c[0x0][0x1c8], 0x1 ;  /* 0x0000720000120a11 */ /* 0x000fe400078808ff */
[----:B------:R-:W-:Y:S03]  /*102c0*/  @P0 ISETP.GE.AND P1, PT, R212, c[0x0][0x1d4], PT ;  /* 0x00007500d4000a0c */ /* 0x000fe60003f26270 */
[----:B------:R-:W-:Y:S01]  /*102d0*/  @P0 LEA.HI.X R19, R0, c[0x0][0x1cc], R2, 0x1, P4 ;  /* 0x0000730000130a11 */ /* 0x000fe200020f0c02 */
[----:B------:R-:W-:Y:S01]  /*102e0*/  @P0 IMAD R0, R180, 0x6000, R11 ;  /* 0x00006000b4000824 */ /* 0x000fe200078e020b */
[----:B------:R-:W-:Y:S01]  /*102f0*/  @P0 IADD3 R16, P3, R16, R191, RZ ;  /* 0x000000bf10100210 */ /* 0x000fe20007f7e0ff */
[----:B------:R-:W-:Y:S01]  /*10300*/  FADD.FTZ R2, R166, R164 ;  /* 0x000000a4a6027221 */ /* 0x000fe20000010000 */
[----:B------:R-:W-:Y:S02]  /*10310*/  MOV R104, R3 ;  /* 0x0000000300687202 */ /* 0x000fe40000000f00 */
[----:B------:R-:W-:Y:S01]  /*10320*/  @!PT LDS RZ, [RZ] ;  /* 0x00000000fffff984 */ /* 0x000fe20000000800 */
[----:B------:R-:W-:Y:S01]  /*10330*/  @!PT LDS RZ, [RZ] ;  /* 0x00000000fffff984 */ /* 0x000fe20000000800 */
[----:B------:R-:W-:Y:S01]  /*10340*/  @!PT LDS RZ, [RZ] ;  /* 0x00000000fffff984 */ /* 0x000fe20000000800 */
[----:B------:R1:W-:Y:S01]  /*10350*/  @P0 LDGSTS.E.BYPASS.LTC128B.128 [R0], [R28.64], !P2 ;  /* 0x000000001c000fae */ /* 0x0003e2000d101d4e */
[----:B------:R-:W-:Y:S02]  /*10360*/  @P0 IADD3.X R9, R9, R190, RZ, P3, !PT ;  /* 0x000000be09090210 */ /* 0x000fe40001ffe4ff */
[C---:B------:R-:W-:Y:S04]  /*10370*/  @P0 LEA R12, P3, R16.reuse, c[0x0][0x1c8], 0x1 ;  /* 0x00007200100c0a11 */ /* 0x040fe800078608ff */
[----:B------:R-:W-:Y:S01]  /*10380*/  @P0 LEA.HI.X R13, R16, c[0x0][0x1cc], R9, 0x1, P3 ;  /* 0x00007300100d0a11 */ /* 0x000fe200018f0c09 */
[----:B------:R1:W-:Y:S01]  /*10390*/  @P0 LDGSTS.E.BYPASS.LTC128B.128 [R0+0x2000], [R24.64], !P1 ;  /* 0x0200000018000fae */ /* 0x0003e2000c901d4e */
[----:B------:R-:W-:Y:S07]  /*103a0*/  MOV R9, R8 ;  /* 0x0000000800097202 */ /* 0x000fee0000000f00 */
[----:B------:R1:W-:Y:S08]  /*103b0*/  @P0 LDGSTS.E.BYPASS.LTC128B.128 [R0+0x4000], [R22.64], !P6 ;  /* 0x0400000016000fae */ /* 0x0003f0000f101d4e */
[----:B------:R1:W-:Y:S08]  /*103c0*/  @P0 LDGSTS.E.BYPASS.LTC128B.128 [R0+0x1000], [R20.64], !P2 ;  /* 0x0100000014000fae */ /* 0x0003f0000d101d4e */
[----:B------:R1:W-:Y:S01]  /*103d0*/  @P0 LDGSTS.E.BYPASS.LTC128B.128 [R0+0x3000], [R18.64], !P1 ;  /* 0x0300000012000fae */ /* 0x0003e2000c901d4e */
[C---:B------:R-:W-:Y:S02]  /*103e0*/  ISETP.GE.AND P1, PT, R150.reuse, 0x1, PT ;  /* 0x000000019600780c */ /* 0x040fe40003f26270 */
[----:B------:R-:W-:Y:S04]  /*103f0*/  IADD3 R150, R150, 0x1, RZ ;  /* 0x0000000196967810 */ /* 0x000fe80007ffe0ff */
[----:B------:R-:W-:Y:S01]  /*10400*/  SEL R150, R150, RZ, !P1 ;  /* 0x000000ff96967207 */ /* 0x000fe20004800000 */
[----:B------:R1:W-:Y:S01]  /*10410*/  @P0 LDGSTS.E.BYPASS.LTC128B.128 [R0+0x5000], [R12.64], !P6 ;  /* 0x050000000c000fae */ /* 0x0003e2000f101d4e */
[----:B------:R-:W-:Y:S07]  /*10420*/  ISETP.GT.AND P0, PT, R173, R210, PT ;  /* 0x000000d2ad00720c */ /* 0x000fee0003f04270 */
[----:B------:R-:W0:Y:S01]  /*10430*/  LDGDEPBAR ;  /* 0x00000000000079af */ /* 0x000e220000000000 */
[----:B-1----:R-:W-:Y:S02]  /*10440*/  FADD.FTZ R0, R149, R2 ;  /* 0x0000000295007221 */ /* 0x002fe40000010000 */
[----:B------:R-:W-:Y:S02]  /*10450*/  FADD.FTZ R2, R168, R4 ;  /* 0x00000004a8027221 */ /* 0x000fe40000010000 */
[----:B------:R-:W-:Y:S02]  /*10460*/  FADD.FTZ R0, R163, R0 ;  /* 0x00000000a3007221 */ /* 0x000fe40000010000 */
[----:B------:R-:W-:Y:S02]  /*10470*/  FADD.FTZ R4, R169, R2 ;  /* 0x00000002a9047221 */ /* 0x000fe40000010000 */
[----:B------:R-:W-:Y:S01]  /*10480*/  FADD.FTZ R2, R161, R0 ;  /* 0x00000000a1027221 */ /* 0x000fe20000010000 */
[----:B------:R-:W-:Y:S01]  /*10490*/  IADD3 R0, R173, -0x1, RZ ;  /* 0xffffffffad007810 */ /* 0x000fe20007ffe0ff */
[----:B------:R-:W-:Y:S02]  /*104a0*/  FADD.FTZ R189, R170, R4 ;  /* 0x00000004aabd7221 */ /* 0x000fe40000010000 */
[----:B------:R-:W-:Y:S01]  /*104b0*/  FADD.FTZ R198, R162, R2 ;  /* 0x00000002a2c67221 */ /* 0x000fe20000010000 */
[----:B------:R-:W-:Y:S01]  /*104c0*/  MOV R173, R0 ;  /* 0x0000000000ad7202 */ /* 0x000fe20000000f00 */
[----:B------:R-:W-:-:S05]  /*104d0*/  @P0 BRA `(.L_x_1903) ;  /* 0xffffc65000000947 */ /* 0x000fca000383ffff */
[----:B------:R-:W2:Y:S01]  /*104e0*/  LDL R4, [R1+0x4] ;  /* 0x0000040001047983 */ /* 0x000ea20000100800 */
[----:B------:R-:W-:Y:S01]  /*104f0*/  IMAD.MOV.U32 R104, RZ, RZ, R3 ;  /* 0x000000ffff687224 */ /* 0x000fe200078e0003 */
[----:B------:R-:W-:Y:S01]  /*10500*/  MOV R173, R0 ;  /* 0x0000000000ad7202 */ /* 0x000fe20000000f00 */
[----:B------:R-:W-:Y:S01]  /*10510*/  IMAD.MOV.U32 R9, RZ, RZ, R8 ;  /* 0x000000ffff097224 */ /* 0x000fe200078e0008 */
[----:B--2---:R-:W-:-:S02]  /*10520*/  SHF.L.U32 R4, R4, 0x7, RZ ;  /* 0x0000000704047819 */ /* 0x004fc400000006ff */
.L_x_1894:
[----:B------:R-:W2:Y:S04]  /*10530*/  LDL R2, [R1+0x64] ;  /* 0x0000640001027983 */ /* 0x000ea80000100800 */
[----:B------:R-:W3:Y:S01]  /*10540*/  LDL R3, [R1+0x58] ;  /* 0x0000580001037983 */ /* 0x000ee20000100800 */
[----:B------:R-:W-:Y:S01]  /*10550*/  IMAD.MOV.U32 R0, RZ, RZ, 0x1 ;  /* 0x00000001ff007424 */ /* 0x000fe200078e00ff */
[----:B------:R-:W-:Y:S01]  /*10560*/  IADD3 R4, R4, 0x7f, RZ ;  /* 0x0000007f04047810 */ /* 0x000fe20007ffe0ff */
[----:B------:R-:W-:Y:S01]  /*10570*/  IMAD.MOV.U32 R5, RZ, RZ, c[0x0][0x32c] ;  /* 0x0000cb00ff057624 */ /* 0x000fe200078e00ff */
[----:B------:R-:W-:-:S02]  /*10580*/  LOP3.LUT R213, R213, 0xfffffffd, RZ, 0xc0, !PT ;  /* 0xfffffffdd5d57812 */ /* 0x000fc400078ec0ff */
[----:B------:R-:W-:Y:S02]  /*10590*/  ISETP.NE.AND P0, PT, R0, c[0x0][0x2c4], PT ;  /* 0x0000b10000007a0c */ /* 0x000fe40003f05270 */
[----:B------:R-:W-:-:S11]  /*105a0*/  ISETP.GE.AND P1, PT, R5, 0x1, PT ;  /* 0x000000010500780c */ /* 0x000fd60003f26270 */
[----:B------:R-:W-:Y:S02]  /*105b0*/  @P0 IMAD.HI.U32 R0, R4, c[0x0][0x2c8], RZ ;  /* 0x0000b20004000a27 */ /* 0x000fe400078e00ff */
[----:B------:R-:W-:-:S03]  /*105c0*/  @P1 LOP3.LUT R213, R213, 0x2, RZ, 0xfc, !PT ;  /* 0x00000002d5d51812 */ /* 0x000fc600078efcff */
[----:B------:R-:W-:-:S04]  /*105d0*/  @P0 SHF.R.U32.HI R4, RZ, c[0x0][0x2cc], R0 ;  /* 0x0000b300ff040a19 */ /* 0x000fc80000011600 */
[----:B--2---:R-:W-:-:S05]  /*105e0*/  IADD3 R4, R4, 0x1, R2 ;  /* 0x0000000104047810 */ /* 0x004fca0007ffe002 */
[----:B---3--:R-:W-:-:S05]  /*105f0*/  IMAD.IADD R3, R4, 0x1, -R3 ;  /* 0x0000000104037824 */ /* 0x008fca00078e0a03 */
[----:B------:R-:W-:Y:S01]  /*10600*/  IADD3 R2, R3, -c[0x0][0x324], RZ ;  /* 0x8000c90003027a10 */ /* 0x000fe20007ffe0ff */
[----:B------:R-:W-:Y:S05]  /*10610*/  @!P1 BRA `(.L_x_1904) ;  /* 0x0000010000009947 */ /* 0x000fea0003800000 */
[----:B------:R-:W-:Y:S01]  /*10620*/  MOV R0, R3 ;  /* 0x0000000300007202 */ /* 0x000fe20000000f00 */
        /* <DEDUP_REMOVED lines=9> */
.L_x_1906:
[----:B------:R-:W-:-:S13]  /*106c0*/  ISETP.NE.AND P0, PT, R5, 0x1, PT ;  /* 0x000000010500780c */ /* 0x000fda0003f05270 */
[----:B------:R-:W-:-:S05]  /*106d0*/  @P0 IMAD.HI.U32 R3, R0, c[0x0][0x330], RZ ;  /* 0x0000cc0000030a27 */ /* 0x000fca00078e00ff */
[----:B------:R-:W-:Y:S02]  /*106e0*/  @P0 SHF.R.U32.HI R0, RZ, c[0x0][0x334], R3 ;  /* 0x0000cd00ff000a19 */ /* 0x000fe40000011603 */
.L_x_1907:
[----:B------:R-:W-:Y:S05]  /*106f0*/  BSYNC B0 ;  /* 0x0000000000007941 */ /* 0x000fea0003800000 */
.L_x_1905:
[----:B------:R-:W-:-:S05]  /*10700*/  IMAD R0, R0, c[0x0][0x32c], RZ ;  /* 0x0000cb0000007a24 */ /* 0x000fca00078e02ff */
[----:B------:R-:W-:-:S04]  /*10710*/  IMNMX R2, R2, R0, !PT ;  /* 0x0000000002027217 */ /* 0x000fc80007800200 */
.L_x_1904:
        /* <DEDUP_REMOVED lines=10> */
.L_x_1909:
[----:B------:R-:W-:Y:S04]  /*107c0*/  DEPBAR.LE SB0, 0x2 ;  /* 0x000080800000791a */ /* 0x000fe80000000000 */
[----:B------:R-:W-:Y:S01]  /*107d0*/  WARPSYNC 0xffffffff ;  /* 0xffffffff00007948 */ /* 0x000fe20003800000 */
[----:B------:R-:W-:Y:S01]  /*107e0*/  BAR.SYNC.DEFER_BLOCKING 0x0 ;  /* 0x0000000000007b1d */ /* 0x000fe20000010000 */
[----:B------:R-:W-:Y:S01]  /*107f0*/  IMAD R149, R150, 0x6000, RZ ;  /* 0x0000600096957824 */ /* 0x000fe200078e02ff */
[----:B------:R-:W-:Y:S02]  /*10800*/  ISETP.GE.AND P0, PT, R199, R167, PT ;  /* 0x000000a7c700720c */ /* 0x000fe40003f06270 */
[----:B------:R-:W-:Y:S02]  /*10810*/  IADD3 R173, R167, -0x1, RZ ;  /* 0xffffffffa7ad7810 */ /* 0x000fe40007ffe0ff */
[----:B------:R-:W-:Y:S02]  /*10820*/  IADD3 R2, R158, R149, RZ ;  /* 0x000000959e027210 */ /* 0x000fe40007ffe0ff */
[----:B------:R-:W-:Y:S02]  /*10830*/  LOP3.LUT P6, RZ, R213, 0x1, RZ, 0xc0, !PT ;  /* 0x00000001d5ff7812 */ /* 0x000fe400078cc0ff */
[----:B------:R-:W-:Y:S04]  /*10840*/  IADD3 R8, R156, R2, RZ ;  /* 0x000000029c087210 */ /* 0x000fe80007ffe0ff */
[----:B------:R-:W-:Y:S02]  /*10850*/  IADD3 R148, R151, R8, RZ ;  /* 0x0000000897947210 */ /* 0x000fe40007ffe0ff */
[----:B------:R-:W-:Y:S02]  /*10860*/  @!P0 SHF.R.S32.HI R9, RZ, 0x1f, R173 ;  /* 0x0000001fff098819 */ /* 0x000fe400000114ad */
[----:B------:R-:W-:Y:S02]  /*10870*/  @!P0 ISETP.GE.AND P3, PT, R208, c[0x0][0x1d4], PT ;  /* 0x00007500d0008a0c */ /* 0x000fe40003f66270 */
[----:B------:R-:W-:Y:S01]  /*10880*/  @!P0 ISETP.GE.AND P4, PT, R212, c[0x0][0x1d4], PT ;  /* 0x00007500d4008a0c */ /* 0x000fe20003f86270 */
[----:B------:R-:W-:Y:S01]  /*10890*/  @!P0 IMAD R9, R9, c[0x0][0x208], RZ ;  /* 0x0000820009098a24 */ /* 0x000fe200078e02ff */
[----:B------:R-:W-:Y:S03]  /*108a0*/  LDSM.16.M88.4 R36, [R152] ;  /* 0x000000009824783b */ /* 0x000fe60000000200 */
[C---:B------:R-:W-:Y:S05]  /*108b0*/  @!P0 IMAD R9, R173.reuse, c[0x0][0x20c], R9 ;  /* 0x00008300ad098a24 */ /* 0x040fea00078e0209 */
[----:B------:R-:W1:Y:S08]  /*108c0*/  LDSM.16.M88.4 R12, [R2] ;  /* 0x00000000020c783b */ /* 0x000e700000000200 */
[----:B------:R-:W2:Y:S08]  /*108d0*/  LDSM.16.M88.4 R20, [R2+0x800] ;  /* 0x000800000214783b */ /* 0x000eb00000000200 */
[----:B------:R-:W3:Y:S08]  /*108e0*/  LDSM.16.M88.4 R28, [R2+0x1000] ;  /* 0x00100000021c783b */ /* 0x000ef00000000200 */
[----:B------:R-:W4:Y:S08]  /*108f0*/  LDSM.16.M88.4 R140, [R2+0x1800] ;  /* 0x00180000028c783b */ /* 0x000f300000000200 */
        /* <DEDUP_REMOVED lines=20> */
[----:B------:R-:W-:Y:S07]  /*10a40*/  HMMA.16816.F32.BF16 R36, R144, R142, R36 ;  /* 0x0000008e9024723c */ /* 0x000fee0000041824 */
[----:B------:R-:W-:Y:S05]  /*10a50*/  @!P0 IMAD.WIDE.U32 R142, R173, c[0x0][0x208], RZ ;  /* 0x00008200ad8e8a25 */ /* 0x000fea00078e00ff */
[----:B------:R-:W-:Y:S02]  /*10a60*/  @!P0 SHF.L.U32 R140, R142, 0x6, RZ ;  /* 0x000000068e8c8819 */ /* 0x000fe400000006ff */
[----:B------:R-:W-:Y:S02]  /*10a70*/  @!P0 IADD3 R9, R143, R9, RZ ;  /* 0x000000098f098210 */ /* 0x000fe40007ffe0ff */
[----:B------:R-:W-:Y:S02]  /*10a80*/  @!P0 IADD3 R104, P1, R140, R204, RZ ;  /* 0x000000cc8c688210 */ /* 0x000fe40007f3e0ff */
[----:B------:R-:W-:Y:S02]  /*10a90*/  @!P0 SHF.L.U64.HI R9, R142, 0x6, R9 ;  /* 0x000000068e098819 */ /* 0x000fe40000010209 */
[----:B------:R-:W-:Y:S02]  /*10aa0*/  @!P0 LEA R142, P2, R104, c[0x0][0x1f8], 0x1 ;  /* 0x00007e00688e8a11 */ /* 0x000fe400078408ff */
[----:B------:R-:W-:Y:S02]  /*10ab0*/  @!P0 IADD3.X R141, R9, R206, RZ, P1, !PT ;  /* 0x000000ce098d8210 */ /* 0x000fe40000ffe4ff */
[----:B------:R-:W-:Y:S02]  /*10ac0*/  @!P0 IADD3 R146, P1, R204, 0x40, RZ ;  /* 0x00000040cc928810 */ /* 0x000fe40007f3e0ff */
[----:B------:R-:W-:Y:S01]  /*10ad0*/  @!P0 LEA.HI.X R143, R104, c[0x0][0x1fc], R141, 0x1, P2 ;  /* 0x00007f00688f8a11 */ /* 0x000fe200010f0c8d */
[----:B------:R-:W-:Y:S01]  /*10ae0*/  @!P0 IMAD R104, R180, 0x6000, R10 ;  /* 0x00006000b4688824 */ /* 0x000fe200078e020a */
[----:B------:R-:W-:Y:S02]  /*10af0*/  @!P0 IADD3 R141, P2, R140, R146, RZ ;  /* 0x000000928c8d8210 */ /* 0x000fe40007f5e0ff */
[----:B------:R-:W-:Y:S02]  /*10b00*/  @!P0 IADD3.X R147, RZ, R206, RZ, P1, !PT ;  /* 0x000000ceff938210 */ /* 0x000fe40000ffe4ff */
[----:B------:R-:W-:Y:S01]  /*10b10*/  @!PT LDS RZ, [RZ] ;  /* 0x00000000fffff984 */ /* 0x000fe20000000800 */
[----:B------:R-:W-:Y:S01]  /*10b20*/  @!PT LDS RZ, [RZ] ;  /* 0x00000000fffff984 */ /* 0x000fe20000000800 */
[----:B------:R-:W-:Y:S01]  /*10b30*/  @!PT LDS RZ, [RZ] ;  /* 0x00000000fffff984 */ /* 0x000fe20000000800 */
[----:B------:R1:W-:Y:S02]  /*10b40*/  @!P0 LDGSTS.E.BYPASS.LTC128B.128 [R104], [R142.64], !P3 ;  /* 0x000000008e688fae */ /* 0x0003e4000d901d4e */
[----:B-1----:R-:W-:Y:S02]  /*10b50*/  @!P0 LEA R142, P1, R141, c[0x0][0x1f8], 0x1 ;  /* 0x00007e008d8e8a11 */ /* 0x002fe400078208ff */
[----:B------:R-:W-:Y:S04]  /*10b60*/  @!P0 IADD3.X R143, R9, R147, RZ, P2, !PT ;  /* 0x00000093098f8210 */ /* 0x000fe800017fe4ff */
[----:B------:R-:W-:Y:S02]  /*10b70*/  @!P0 LEA.HI.X R143, R141, c[0x0][0x1fc], R143, 0x1, P1 ;  /* 0x00007f008d8f8a11 */ /* 0x000fe400008f0c8f */
[----:B------:R-:W-:Y:S03]  /*10b80*/  @!P0 IADD3 R144, P1, R204, 0x80, RZ ;  /* 0x00000080cc908810 */ /* 0x000fe60007f3e0ff */
[----:B------:R1:W-:Y:S01]  /*10b90*/  @!P0 LDGSTS.E.BYPASS.LTC128B.128 [R104+0x2000], [R142.64], !P4 ;  /* 0x020000008e688fae */ /* 0x0003e2000e101d4e */
[----:B------:R-:W-:Y:S02]  /*10ba0*/  @!P0 IADD3 R141, P2, R140, R144, RZ ;  /* 0x000000908c8d8210 */ /* 0x000fe40007f5e0ff */
[----:B------:R-:W-:Y:S02]  /*10bb0*/  @!P0 IADD3.X R145, RZ, R206, RZ, P1, !PT ;  /* 0x000000ceff918210 */ /* 0x000fe40000ffe4ff */
[----:B-1----:R-:W-:Y:S02]  /*10bc0*/  @!P0 LEA R142, P1, R141, c[0x0][0x1f8], 0x1 ;  /* 0x00007e008d8e8a11 */ /* 0x002fe400078208ff */
[----:B------:R-:W-:Y:S04]  /*10bd0*/  @!P0 IADD3.X R143, R9, R145, RZ, P2, !PT ;  /* 0x00000091098f8210 */ /* 0x000fe800017fe4ff */
[----:B------:R-:W-:Y:S02]  /*10be0*/  @!P0 LEA.HI.X R143, R141, c[0x0][0x1fc], R143, 0x1, P1 ;  /* 0x00007f008d8f8a11 */ /* 0x000fe400008f0c8f */
[----:B------:R-:W-:Y:S03]  /*10bf0*/  @!P0 MOV R141, c[0x0][0x208] ;  /* 0x00008200008d8a02 */ /* 0x000fe60000000f00 */
[----:B------:R1:W-:Y:S01]  /*10c00*/  @!P0 LDGSTS.E.BYPASS.LTC128B.128 [R104+0x4000], [R142.64], !P6 ;  /* 0x040000008e688fae */ /* 0x0003e2000f101d4e */
[C---:B------:R-:W-:Y:S02]  /*10c10*/  @!P0 LEA R140, P1, R141.reuse, R140, 0x5 ;  /* 0x0000008c8d8c8211 */ /* 0x040fe400078228ff */
[----:B-1----:R-:W-:Y:S04]  /*10c20*/  @!P0 MOV R142, c[0x0][0x20c] ;  /* 0x00008300008e8a02 */ /* 0x002fe80000000f00 */
[----:B------:R-:W-:Y:S02]  /*10c30*/  @!P0 LEA.HI.X R9, R141, R9, R142, 0x5, P1 ;  /* 0x000000098d098211 */ /* 0x000fe400008f2c8e */
[C---:B------:R-:W-:Y:S04]  /*10c40*/  @!P0 IADD3 R141, P2, R140.reuse, R204, RZ ;  /* 0x000000cc8c8d8210 */ /* 0x040fe80007f5e0ff */
[----:B------:R-:W-:Y:S02]  /*10c50*/  @!P0 LEA R142, P1, R141, c[0x0][0x1f8], 0x1 ;  /* 0x00007e008d8e8a11 */ /* 0x000fe400078208ff */
[----:B------:R-:W-:Y:S04]  /*10c60*/  @!P0 IADD3.X R143, R9, R206, RZ, P2, !PT ;  /* 0x000000ce098f8210 */ /* 0x000fe800017fe4ff */
[----:B------:R-:W-:Y:S02]  /*10c70*/  @!P0 LEA.HI.X R143, R141, c[0x0][0x1fc], R143, 0x1, P1 ;  /* 0x00007f008d8f8a11 */ /* 0x000fe400008f0c8f */
[C---:B------:R-:W-:Y:S03]  /*10c80*/  @!P0 IADD3 R141, P1, R140.reuse, R144, RZ ;  /* 0x000000908c8d8210 */ /* 0x040fe60007f3e0ff */
[----:B------:R1:W-:Y:S02]  /*10c90*/  @!P0 LDGSTS.E.BYPASS.LTC128B.128 [R104+0x1000], [R142.64], !P3 ;  /* 0x010000008e688fae */ /* 0x0003e4000d901d4e */
[----:B-1----:R-:W-:Y:S04]  /*10ca0*/  @!P0 IADD3 R143, P2, R140, R146, RZ ;  /* 0x000000928c8f8210 */ /* 0x002fe80007f5e0ff */
[----:B------:R-:W-:Y:S02]  /*10cb0*/  @!P0 LEA R142, P3, R143, c[0x0][0x1f8], 0x1 ;  /* 0x00007e008f8e8a11 */ /* 0x000fe400078608ff */
[C---:B------:R-:W-:Y:S02]  /*10cc0*/  @!P0 IADD3.X R147, R9.reuse, R147, RZ, P2, !PT ;  /* 0x0000009309938210 */ /* 0x040fe400017fe4ff */
[----:B------:R-:W-:Y:S02]  /*10cd0*/  @!P0 IADD3.X R9, R9, R145, RZ, P1, !PT ;  /* 0x0000009109098210 */ /* 0x000fe40000ffe4ff */
[----:B------:R-:W-:Y:S02]  /*10ce0*/  @!P0 LEA.HI.X R143, R143, c[0x0][0x1fc], R147, 0x1, P3 ;  /* 0x00007f008f8f8a11 */ /* 0x000fe400018f0c93 */
[C---:B------:R-:W-:Y:S02]  /*10cf0*/  @!P0 LEA R140, P1, R141.reuse, c[0x0][0x1f8], 0x1 ;  /* 0x00007e008d8c8a11 */ /* 0x040fe400078208ff */
[----:B------:R-:W-:Y:S01]  /*10d00*/  ISETP.GE.AND P2, PT, R180, 0x1, PT ;  /* 0x00000001b400780c */ /* 0x000fe20003f46270 */
[----:B------:R1:W-:Y:S01]  /*10d10*/  @!P0 LDGSTS.E.BYPASS.LTC128B.128 [R104+0x3000], [R142.64], !P4 ;  /* 0x030000008e688fae */ /* 0x0003e2000e101d4e */
[----:B------:R-:W-:Y:S02]  /*10d20*/  @!P0 LEA.HI.X R141, R141, c[0x0][0x1fc], R9, 0x1, P1 ;  /* 0x00007f008d8d8a11 */ /* 0x000fe400008f0c09 */
[-C--:B------:R-:W-:Y:S05]  /*10d30*/  IADD3 R9, R151, R2.reuse, RZ ;  /* 0x0000000297097210 */ /* 0x080fea0007ffe0ff */
[----:B------:R1:W-:Y:S08]  /*10d40*/  @!P0 LDGSTS.E.BYPASS.LTC128B.128 [R104+0x5000], [R140.64], !P6 ;  /* 0x050000008c688fae */ /* 0x0003f0000f101d4e */
[----:B------:R-:W-:Y:S08]  /*10d50*/  LDSM.16.M88.4 R144, [R9] ;  /* 0x000000000990783b */ /* 0x000ff00000000200 */
[----:B------:R-:W0:Y:S08]  /*10d60*/  LDGDEPBAR ;  /* 0x00000000000079af */ /* 0x000e300000000000 */
        /* <DEDUP_REMOVED lines=13> */
[----:B------:R-:W-:Y:S08]  /*10e40*/  LDSM.16.M88.4 R140, [R154] ;  /* 0x000000009a8c783b */ /* 0x000ff00000000200 */
        /* <DEDUP_REMOVED lines=12> */
[----:B------:R-:W-:Y:S08]  /*10f10*/  LDSM.16.M88.4 R140, [R152+0x4000] ;  /* 0x00400000988c783b */ /* 0x000ff00000000200 */
        /* <DEDUP_REMOVED lines=94> */
[----:B------:R-:W1:Y:S11]  /*11500*/  LDSM.16.M88.4 R144, [R104+0x4800] ;  /* 0x004800006890783b */ /* 0x000e760000000200 */
[----:B------:R-:W-:Y:S04]  /*11510*/  @!UPT UIADD3 URZ, URZ, URZ, URZ ;  /* 0x0000003f3f3ff290 */ /* 0x000fe8000fffe03f */
        /* <DEDUP_REMOVED lines=10> */
[C---:B-1----:R-:W-:Y:S09]  /*115c0*/  HMMA.16816.F32.BF16 R16, R140.reuse, R144, R16 ;  /* 0x000000908c10723c */ /* 0x042ff20000041810 */
[----:B------:R-:W1:Y:S03]  /*115d0*/  MUFU.TANH R164, R6 ;  /* 0x0000000600a47308 */ /* 0x000e660000002400 */
[----:B--2---:R-:W-:Y:S01]  /*115e0*/  FMNMX.FTZ R9, R162, R0, !PT ;  /* 0x00000000a2097209 */ /* 0x004fe20007810000 */
[C---:B------:R-:W-:Y:S06]  /*115f0*/  HMMA.16816.F32.BF16 R20, R140.reuse, R146, R20 ;  /* 0x000000928c14723c */ /* 0x040fec0000041814 */
[----:B------:R2:W4:Y:S01]  /*11600*/  MUFU.TANH R163, R7 ;  /* 0x0000000700a37308 */ /* 0x0005220000002400 */
[----:B---3--:R-:W-:Y:S09]  /*11610*/  FMNMX.FTZ R9, R161, R9, !PT ;  /* 0x00000009a1097209 */ /* 0x008ff20007810000 */
[----:B------:R-:W3:Y:S01]  /*11620*/  MUFU.TANH R148, R12 ;  /* 0x0000000c00947308 */ /* 0x000ee20000002400 */
[----:B------:R-:W-:Y:S01]  /*11630*/  FMUL.FTZ R16, R16, c[0x0][0x320] ;  /* 0x0000c80010107a20 */ /* 0x000fe20000410000 */
[----:B-1----:R-:W-:Y:S01]  /*11640*/  FMNMX.FTZ R2, R164, R3, !PT ;  /* 0x00000003a4027209 */ /* 0x002fe20007810000 */
[----:B------:R-:W-:Y:S02]  /*11650*/  FMUL.FTZ R17, R17, c[0x0][0x320] ;  /* 0x0000c80011117a20 */ /* 0x000fe40000410000 */
[----:B------:R-:W-:Y:S02]  /*11660*/  FMUL.FTZ R18, R18, c[0x0][0x320] ;  /* 0x0000c80012127a20 */ /* 0x000fe40000410000 */
[----:B------:R-:W-:Y:S03]  /*11670*/  FMUL.FTZ R19, R19, c[0x0][0x320] ;  /* 0x0000c80013137a20 */ /* 0x000fe60000410000 */
[----:B------:R-:W1:Y:S01]  /*11680*/  MUFU.TANH R8, R13 ;  /* 0x0000000d00087308 */ /* 0x000e620000002400 */
[----:B------:R-:W-:Y:S02]  /*11690*/  FMUL.FTZ R20, R20, c[0x0][0x320] ;  /* 0x0000c80014147a20 */ /* 0x000fe40000410000 */
[----:B------:R-:W-:Y:S01]  /*116a0*/  FMUL.FTZ R21, R21, c[0x0][0x320] ;  /* 0x0000c80015157a20 */ /* 0x000fe20000410000 */
[----:B--2---:R-:W2:Y:S01]  /*116b0*/  LDSM.16.M88.4 R4, [R104+0x5000] ;  /* 0x005000006804783b */ /* 0x004ea20000000200 */
[----:B------:R-:W-:Y:S01]  /*116c0*/  FMUL.FTZ R22, R22, c[0x0][0x320] ;  /* 0x0000c80016167a20 */ /* 0x000fe20000410000 */
[----:B----4-:R-:W-:Y:S01]  /*116d0*/  FMNMX.FTZ R2, R163, R2, !PT ;  /* 0x00000002a3027209 */ /* 0x010fe20007810000 */
[----:B------:R-:W-:Y:S03]  /*116e0*/  FMUL.FTZ R23, R23, c[0x0][0x320] ;  /* 0x0000c80017177a20 */ /* 0x000fe60000410000 */
[----:B------:R-:W4:Y:S01]  /*116f0*/  MUFU.TANH R144, R14 ;  /* 0x0000000e00907308 */ /* 0x000f220000002400 */
[----:B---3--:R-:W-:Y:S09]  /*11700*/  FMNMX.FTZ R9, R148, R9, !PT ;  /* 0x0000000994097209 */ /* 0x008ff20007810000 */
[----:B------:R3:W5:Y:S01]  /*11710*/  MUFU.TANH R145, R15 ;  /* 0x0000000f00917308 */ /* 0x0007620000002400 */
[----:B-1----:R-:W-:Y:S09]  /*11720*/  FMNMX.FTZ R9, R8, R9, !PT ;  /* 0x0000000908097209 */ /* 0x002ff20007810000 */
[----:B------:R-:W1:Y:S01]  /*11730*/  MUFU.TANH R168, R16 ;  /* 0x0000001000a87308 */ /* 0x000e620000002400 */
[----:B----4-:R-:W-:Y:S09]  /*11740*/  FMNMX.FTZ R2, R144, R2, !PT ;  /* 0x0000000290027209 */ /* 0x010ff20007810000 */
[----:B------:R-:W4:Y:S01]  /*11750*/  MUFU.TANH R166, R17 ;  /* 0x0000001100a67308 */ /* 0x000f220000002400 */
[C---:B--2---:R-:W-:Y:S01]  /*11760*/  HMMA.16816.F32.BF16 R24, R140.reuse, R4, R24 ;  /* 0x000000048c18723c */ /* 0x044fe20000041818 */
[----:B---3--:R-:W2:Y:S01]  /*11770*/  LDSM.16.M88.4 R12, [R104+0x5800] ;  /* 0x00580000680c783b */ /* 0x008ea20000000200 */
[----:B------:R-:W-:Y:S07]  /*11780*/  DEPBAR.LE SB0, 0x2 ;  /* 0x000080800000791a */ /* 0x000fee0000000000 */
[----:B------:R-:W3:Y:S03]  /*11790*/  MUFU.TANH R170, R18 ;  /* 0x0000001200aa7308 */ /* 0x000ee60000002400 */
[----:B-----5:R-:W-:Y:S01]  /*117a0*/  FMNMX.FTZ R2, R145, R2, !PT ;  /* 0x0000000291027209 */ /* 0x020fe20007810000 */
[C---:B------:R-:W-:Y:S01]  /*117b0*/  HMMA.16816.F32.BF16 R28, R140.reuse, R6, R28 ;  /* 0x000000068c1c723c */ /* 0x040fe2000004181c */
[----:B------:R-:W-:Y:S04]  /*117c0*/  BAR.SYNC.DEFER_BLOCKING 0x0 ;  /* 0x0000000000007b1d */ /* 0x000fe80000010000 */
[----:B-1----:R-:W-:Y:S04]  /*117d0*/  FMNMX.FTZ R9, R168, R9, !PT ;  /* 0x00000009a8097209 */ /* 0x002fe80007810000 */
[----:B----4-:R-:W-:Y:S03]  /*117e0*/  FMNMX.FTZ R9, R166, R9, !PT ;  /* 0x00000009a6097209 */ /* 0x010fe60007810000 */
[----:B------:R-:W-:Y:S02]  /*117f0*/  FMUL.FTZ R24, R24, c[0x0][0x320] ;  /* 0x0000c80018187a20 */ /* 0x000fe40000410000 */
[----:B------:R-:W-:Y:S02]  /*11800*/  FMUL.FTZ R25, R25, c[0x0][0x320] ;  /* 0x0000c80019197a20 */ /* 0x000fe40000410000 */
[----:B------:R-:W-:Y:S02]  /*11810*/  FMUL.FTZ R26, R26, c[0x0][0x320] ;  /* 0x0000c8001a1a7a20 */ /* 0x000fe40000410000 */
[----:B------:R-:W-:Y:S01]  /*11820*/  FMUL.FTZ R27, R27, c[0x0][0x320] ;  /* 0x0000c8001b1b7a20 */ /* 0x000fe20000410000 */
[----:B---3--:R-:W-:Y:S05]  /*11830*/  FMNMX.FTZ R2, R170, R2, !PT ;  /* 0x00000002aa027209 */ /* 0x008fea0007810000 */
[----:B------:R-:W-:Y:S01]  /*11840*/  FMUL.FTZ R28, R28, c[0x0][0x320] ;  /* 0x0000c8001c1c7a20 */ /* 0x000fe20000410000 */
[----:B------:R-:W1:Y:S01]  /*11850*/  MUFU.TANH R171, R19 ;  /* 0x0000001300ab7308 */ /* 0x000e620000002400 */
[----:B------:R-:W-:Y:S02]  /*11860*/  FMUL.FTZ R29, R29, c[0x0][0x320] ;  /* 0x0000c8001d1d7a20 */ /* 0x000fe40000410000 */
[----:B------:R-:W-:Y:S02]  /*11870*/  FMUL.FTZ R30, R30, c[0x0][0x320] ;  /* 0x0000c8001e1e7a20 */ /* 0x000fe40000410000 */
[----:B------:R-:W-:Y:S01]  /*11880*/  FMUL.FTZ R31, R31, c[0x0][0x320] ;  /* 0x0000c8001f1f7a20 */ /* 0x000fe20000410000 */
[C---:B--2---:R-:W-:Y:S04]  /*11890*/  HMMA.16816.F32.BF16 R32, R140.reuse, R12, R32 ;  /* 0x0000000c8c20723c */ /* 0x044fe80000041820 */
[----:B------:R-:W2:Y:S04]  /*118a0*/  MUFU.TANH R146, R20 ;  /* 0x0000001400927308 */ /* 0x000ea80000002400 */
[----:B------:R-:W-:Y:S06]  /*118b0*/  HMMA.16816.F32.BF16 R36, R140, R14, R36 ;  /* 0x0000000e8c24723c */ /* 0x000fec0000041824 */
[----:B------:R-:W3:Y:S01]  /*118c0*/  MUFU.TANH R147, R21 ;  /* 0x0000001500937308 */ /* 0x000ee20000002400 */
[----:B-1----:R-:W-:Y:S09]  /*118d0*/  FMNMX.FTZ R2, R171, R2, !PT ;  /* 0x00000002ab027209 */ /* 0x002ff20007810000 */
[----:B------:R-:W1:Y:S01]  /*118e0*/  MUFU.TANH R192, R24 ;  /* 0x0000001800c07308 */ /* 0x000e620000002400 */
[----:B------:R-:W-:Y:S02]  /*118f0*/  FMUL.FTZ R32, R32, c[0x0][0x320] ;  /* 0x0000c80020207a20 */ /* 0x000fe40000410000 */
[----:B------:R-:W-:Y:S01]  /*11900*/  FMUL.FTZ R33, R33, c[0x0][0x320] ;  /* 0x0000c80021217a20 */ /* 0x000fe20000410000 */
[----:B--2---:R-:W-:Y:S01]  /*11910*/  FMNMX.FTZ R9, R146, R9, !PT ;  /* 0x0000000992097209 */ /* 0x004fe20007810000 */
[----:B------:R-:W-:Y:S02]  /*11920*/  FMUL.FTZ R34, R34, c[0x0][0x320] ;  /* 0x0000c80022227a20 */ /* 0x000fe40000410000 */
[----:B------:R-:W-:Y:S03]  /*11930*/  FMUL.FTZ R35, R35, c[0x0][0x320] ;  /* 0x0000c80023237a20 */ /* 0x000fe60000410000 */
[----:B------:R-:W2:Y:S01]  /*11940*/  MUFU.TANH R169, R22 ;  /* 0x0000001600a97308 */ /* 0x000ea20000002400 */
[----:B------:R-:W-:Y:S02]  /*11950*/  FMUL.FTZ R36, R36, c[0x0][0x320] ;  /* 0x0000c80024247a20 */ /* 0x000fe40000410000 */
[----:B------:R-:W-:Y:S01]  /*11960*/  FMUL.FTZ R37, R37, c[0x0][0x320] ;  /* 0x0000c80025257a20 */ /* 0x000fe20000410000 */
[----:B---3--:R-:W-:Y:S01]  /*11970*/  FMNMX.FTZ R9, R147, R9, !PT ;  /* 0x0000000993097209 */ /* 0x008fe20007810000 */
[----:B------:R-:W-:Y:S02]  /*11980*/  FMUL.FTZ R38, R38, c[0x0][0x320] ;  /* 0x0000c80026267a20 */ /* 0x000fe40000410000 */
[----:B------:R-:W-:Y:S03]  /*11990*/  FMUL.FTZ R39, R39, c[0x0][0x320] ;  /* 0x0000c80027277a20 */ /* 0x000fe60000410000 */
        /* <DEDUP_REMOVED lines=29> */
[----:B---3--:R-:W-:Y:S05]  /*11b70*/  FMNMX.FTZ R9, R185, R9, !PT ;  /* 0x00000009b9097209 */ /* 0x008fea0007810000 */
[----:B------:R-:W3:Y:S04]  /*11b80*/  SHFL.BFLY PT, R5, R9, 0x2, 0x1f ;  /* 0x0c401f0009057f89 */ /* 0x000ee800000e0000 */
[----:B------:R-:W4:Y:S01]  /*11b90*/  MUFU.TANH R184, R39 ;  /* 0x0000002700b87308 */ /* 0x000f220000002400 */
[----:B-1----:R-:W-:Y:S04]  /*11ba0*/  FMNMX.FTZ R2, R193, R2, !PT ;  /* 0x00000002c1027209 */ /* 0x002fe80007810000 */
[----:B--2---:R-:W-:Y:S02]  /*11bb0*/  FMNMX.FTZ R2, R186, R2, !PT ;  /* 0x00000002ba027209 */ /* 0x004fe40007810000 */
[----:B---3--:R-:W-:Y:S02]  /*11bc0*/  FMNMX.FTZ R9, R9, R5, !PT ;  /* 0x0000000509097209 */ /* 0x008fe40007810000 */
[----:B----4-:R-:W-:Y:S03]  /*11bd0*/  FMNMX.FTZ R2, R184, R2, !PT ;  /* 0x00000002b8027209 */ /* 0x010fe60007810000 */
[----:B------:R-:W1:Y:S08]  /*11be0*/  SHFL.BFLY PT, R5, R9, 0x1, 0x1f ;  /* 0x0c201f0009057f89 */ /* 0x000e7000000e0000 */
[----:B------:R-:W2:Y:S01]  /*11bf0*/  SHFL.BFLY PT, R4, R2, 0x2, 0x1f ;  /* 0x0c401f0002047f89 */ /* 0x000ea200000e0000 */
[----:B-1----:R-:W-:Y:S05]  /*11c00*/  FMNMX.FTZ R9, R9, R5, !PT ;  /* 0x0000000509097209 */ /* 0x002fea0007810000 */
[C---:B------:R-:W-:Y:S02]  /*11c10*/  FADD.FTZ R0, -R9.reuse, R0 ;  /* 0x0000000009007221 */ /* 0x040fe40000010100 */
[----:B------:R-:W-:Y:S01]  /*11c20*/  FMUL.FTZ R140, R9, c[0x0][0x2d0] ;  /* 0x0000b400098c7a20 */ /* 0x000fe20000410000 */
[----:B--2---:R-:W-:Y:S01]  /*11c30*/  FMNMX.FTZ R2, R2, R4, !PT ;  /* 0x0000000402027209 */ /* 0x004fe20007810000 */
[----:B------:R-:W-:Y:S02]  /*11c40*/  FMUL.FTZ R0, R0, c[0x0][0x2d0] ;  /* 0x0000b40000007a20 */ /* 0x000fe40000410000 */
[--C-:B------:R-:W-:Y:S02]  /*11c50*/  FFMA.FTZ R20, R162, c[0x0][0x2d0], -R140.reuse ;  /* 0x0000b400a2147a23 */ /* 0x100fe4000001088c */
[----:B------:R-:W1:Y:S04]  /*11c60*/  SHFL.BFLY PT, R104, R2, 0x1, 0x1f ;  /* 0x0c201f0002687f89 */ /* 0x000e6800000e0000 */
[----:B------:R-:W-:Y:S01]  /*11c70*/  MUFU.EX2 R20, R20 ;  /* 0x0000001400147308 */ /* 0x000fe20000000800 */
[----:B-1----:R-:W-:Y:S09]  /*11c80*/  FMNMX.FTZ R104, R2, R104, !PT ;  /* 0x0000006802687209 */ /* 0x002ff20007810000 */
[----:B------:R1:W2:Y:S01]  /*11c90*/  MUFU.EX2 R2, R0 ;  /* 0x0000000000027308 */ /* 0x0002a20000000800 */
[----:B------:R-:W-:Y:S04]  /*11ca0*/  FMUL.FTZ R141, R104, c[0x0][0x2d0] ;  /* 0x0000b400688d7a20 */ /* 0x000fe80000410000 */
[----:B------:R-:W-:Y:S05]  /*11cb0*/  FFMA.FTZ R4, R144, c[0x0][0x2d0], -R141 ;  /* 0x0000b40090047a23 */ /* 0x000fea000001088d */
[----:B------:R3:W-:Y:S01]  /*11cc0*/  MUFU.EX2 R182, R4 ;  /* 0x0000000400b67308 */ /* 0x0007e20000000800 */
[----:B-1----:R-:W-:Y:S02]  /*11cd0*/  FADD.FTZ R0, -R104, R3 ;  /* 0x0000000368007221 */ /* 0x002fe40000010100 */
[----:B------:R-:W-:Y:S02]  /*11ce0*/  FFMA.FTZ R3, R161, c[0x0][0x2d0], -R140 ;  /* 0x0000b400a1037a23 */ /* 0x000fe4000001088c */
[----:B------:R-:W-:Y:S05]  /*11cf0*/  FMUL.FTZ R0, R0, c[0x0][0x2d0] ;  /* 0x0000b40000007a20 */ /* 0x000fea0000410000 */
[----:B------:R1:W-:Y:S01]  /*11d00*/  MUFU.EX2 R161, R3 ;  /* 0x0000000300a17308 */ /* 0x0003e20000000800 */
[C---:B--2---:R-:W-:Y:S02]  /*11d10*/  FMUL.FTZ R5, R2.reuse, R129 ;  /* 0x0000008102057220 */ /* 0x044fe40000410000 */
[----:B------:R-:W-:Y:S02]  /*11d20*/  FMUL.FTZ R12, R2, R108 ;  /* 0x0000006c020c7220 */ /* 0x000fe40000410000 */
[--C-:B---3--:R-:W-:Y:S01]  /*11d30*/  FFMA.FTZ R4, R145, c[0x0][0x2d0], -R141.reuse ;  /* 0x0000b40091047a23 */ /* 0x108fe2000001088d */
[----:B------:R-:W-:Y:S01]  /*11d40*/  IADD3 R145, R160, R149, RZ ;  /* 0x00000095a0917210 */ /* 0x000fe20007ffe0ff */
[C---:B------:R-:W-:Y:S02]  /*11d50*/  FMUL.FTZ R13, R2.reuse, R109 ;  /* 0x0000006d020d7220 */ /* 0x040fe40000410000 */
[C---:B------:R-:W-:Y:S01]  /*11d60*/  FMUL.FTZ R21, R2.reuse, R117 ;  /* 0x0000007502157220 */ /* 0x040fe20000410000 */
[----:B------:R-:W2:Y:S01]  /*11d70*/  MUFU.EX2 R0, R0 ;  /* 0x0000000000007308 */ /* 0x000ea20000000800 */
[----:B------:R-:W-:Y:S01]  /*11d80*/  LDSM.16.MT88.4 R32, [R145] ;  /* 0x000000009120783b */ /* 0x000fe20000004200 */
[----:B------:R-:W-:Y:S01]  /*11d90*/  IADD3 R144, R157, R145, RZ ;  /* 0x000000919d907210 */ /* 0x000fe20007ffe0ff */
[C---:B------:R-:W-:Y:S02]  /*11da0*/  FFMA.FTZ R142, R2.reuse, R189, R20 ;  /* 0x000000bd028e7223 */ /* 0x040fe40000010014 */
[C---:B------:R-:W-:Y:S02]  /*11db0*/  FMUL.FTZ R28, R2.reuse, R112 ;  /* 0x00000070021c7220 */ /* 0x040fe40000410000 */
[C---:B------:R-:W-:Y:S02]  /*11dc0*/  FMUL.FTZ R29, R2.reuse, R113 ;  /* 0x00000071021d7220 */ /* 0x040fe40000410000 */
[C---:B------:R-:W-:Y:S01]  /*11dd0*/  FMUL.FTZ R37, R2.reuse, R133 ;  /* 0x0000008502257220 */ /* 0x040fe20000410000 */
[----:B------:R-:W3:Y:S01]  /*11de0*/  MUFU.EX2 R181, R4 ;  /* 0x0000000400b57308 */ /* 0x000ee20000000800 */
[C---:B------:R-:W-:Y:S02]  /*11df0*/  FMUL.FTZ R36, R2.reuse, R132 ;  /* 0x0000008402247220 */ /* 0x040fe40000410000 */
[----:B------:R-:W-:Y:S02]  /*11e00*/  FMUL.FTZ R40, R2, R40 ;  /* 0x0000002802287220 */ /* 0x000fe40000410000 */
[--C-:B-1----:R-:W-:Y:S02]  /*11e10*/  FFMA.FTZ R3, R148, c[0x0][0x2d0], -R140.reuse ;  /* 0x0000b40094037a23 */ /* 0x102fe4000001088c */
[C---:B------:R-:W-:Y:S02]  /*11e20*/  FMUL.FTZ R41, R2.reuse, R41 ;  /* 0x0000002902297220 */ /* 0x040fe40000410000 */
[C---:B------:R-:W-:Y:S01]  /*11e30*/  FMUL.FTZ R44, R2.reuse, R44 ;  /* 0x0000002c022c7220 */ /* 0x040fe20000410000 */
[----:B------:R1:W-:Y:S01]  /*11e40*/  MUFU.EX2 R165, R3 ;  /* 0x0000000300a57308 */ /* 0x0003e20000000800 */
[C---:B------:R-:W-:Y:S02]  /*11e50*/  FMUL.FTZ R45, R2.reuse, R45 ;  /* 0x0000002d022d7220 */ /* 0x040fe40000410000 */
[----:B------:R-:W-:Y:S02]  /*11e60*/  FMUL.FTZ R48, R2, R48 ;  /* 0x0000003002307220 */ /* 0x000fe40000410000 */
[C---:B--2---:R-:W-:Y:S02]  /*11e70*/  FMUL.FTZ R6, R0.reuse, R130 ;  /* 0x0000008200067220 */ /* 0x044fe40000410000 */
[C---:B------:R-:W-:Y:S02]  /*11e80*/  FMUL.FTZ R7, R0.reuse, R131 ;  /* 0x0000008300077220 */ /* 0x040fe40000410000 */
[C---:B------:R-:W-:Y:S02]  /*11e90*/  FMUL.FTZ R14, R0.reuse, R110 ;  /* 0x0000006e000e7220 */ /* 0x040fe40000410000 */
[C---:B------:R-:W-:Y:S02]  /*11ea0*/  FMUL.FTZ R15, R0.reuse, R111 ;  /* 0x0000006f000f7220 */ /* 0x040fe40000410000 */
[----:B------:R-:W-:Y:S01]  /*11eb0*/  FMUL.FTZ R22, R0, R118 ;  /* 0x0000007600167220 */ /* 0x000fe20000410000 */
[----:B---3--:R-:W-:Y:S01]  /*11ec0*/  F2FP.BF16.PACK_AB R131, R181, R182 ;  /* 0x000000b6b583723e */ /* 0x008fe200000010ff */
[----:B------:R-:W-:Y:S01]  /*11ed0*/  FMUL.FTZ R4, R2, R128 ;  /* 0x0000008002047220 */ /* 0x000fe20000410000 */
[----:B------:R-:W-:Y:S01]  /*11ee0*/  F2FP.BF16.PACK_AB R128, R161, R20 ;  /* 0x00000014a180723e */ /* 0x000fe200000010ff */
[----:B------:R-:W-:Y:S01]  /*11ef0*/  FMUL.FTZ R23, R0, R119 ;  /* 0x0000007700177220 */ /* 0x000fe20000410000 */
[----:B------:R-:W-:Y:S01]  /*11f00*/  LDSM.16.MT88.4 R108, [R144] ;  /* 0x00000000906c783b */ /* 0x000fe20000004200 */
[----:B------:R-:W-:Y:S02]  /*11f10*/  FMUL.FTZ R20, R2, R116 ;  /* 0x0000007402147220 */ /* 0x000fe40000410000 */
[C---:B------:R-:W-:Y:S02]  /*11f20*/  FMUL.FTZ R30, R0.reuse, R114 ;  /* 0x00000072001e7220 */ /* 0x040fe40000410000 */
[----:B------:R-:W-:Y:S02]  /*11f30*/  FMUL.FTZ R31, R0, R115 ;  /* 0x00000073001f7220 */ /* 0x000fe40000410000 */
[--C-:B-1----:R-:W-:Y:S02]  /*11f40*/  FFMA.FTZ R3, R8, c[0x0][0x2d0], -R140.reuse ;  /* 0x0000b40008037a23 */ /* 0x102fe4000001088c */
[C---:B------:R-:W-:Y:S02]  /*11f50*/  FMUL.FTZ R38, R0.reuse, R134 ;  /* 0x0000008600267220 */ /* 0x040fe40000410000 */
[----:B------:R-:W1:Y:S01]  /*11f60*/  MUFU.EX2 R183, R3 ;  /* 0x0000000300b77308 */ /* 0x000e620000000800 */
[C---:B------:R-:W-:Y:S02]  /*11f70*/  FMUL.FTZ R39, R0.reuse, R135 ;  /* 0x0000008700277220 */ /* 0x040fe40000410000 */
[C---:B------:R-:W-:Y:S02]  /*11f80*/  FMUL.FTZ R42, R0.reuse, R42 ;  /* 0x0000002a002a7220 */ /* 0x040fe40000410000 */
[C---:B------:R-:W-:Y:S02]  /*11f90*/  FMUL.FTZ R43, R0.reuse, R43 ;  /* 0x0000002b002b7220 */ /* 0x040fe40000410000 */
[C---:B------:R-:W-:Y:S02]  /*11fa0*/  FMUL.FTZ R46, R0.reuse, R46 ;  /* 0x0000002e002e7220 */ /* 0x040fe40000410000 */
[----:B------:R-:W-:Y:S02]  /*11fb0*/  FMUL.FTZ R47, R0, R47 ;  /* 0x0000002f002f7220 */ /* 0x000fe40000410000 */
[----:B------:R-:W-:Y:S02]  /*11fc0*/  FMUL.FTZ R49, R2, R49 ;  /* 0x0000003102317220 */ /* 0x000fe40000410000 */
[C---:B------:R-:W-:Y:S02]  /*11fd0*/  FMUL.FTZ R50, R0.reuse, R50 ;  /* 0x0000003200327220 */ /* 0x040fe40000410000 */
[----:B------:R-:W-:Y:S02]  /*11fe0*/  FMUL.FTZ R51, R0, R51 ;  /* 0x0000003300337220 */ /* 0x000fe40000410000 */
[C---:B------:R-:W-:Y:S02]  /*11ff0*/  FMUL.FTZ R52, R2.reuse, R52 ;  /* 0x0000003402347220 */ /* 0x040fe40000410000 */
[----:B------:R-:W-:Y:S02]  /*12000*/  FMUL.FTZ R53, R2, R53 ;  /* 0x0000003502357220 */ /* 0x000fe40000410000 */
[C---:B------:R-:W-:Y:S02]  /*12010*/  FMUL.FTZ R54, R0.reuse, R54 ;  /* 0x0000003600367220 */ /* 0x040fe40000410000 */
[----:B------:R-:W-:Y:S01]  /*12020*/  FMUL.FTZ R55, R0, R55 ;  /* 0x0000003700377220 */ /* 0x000fe20000410000 */
[----:B-1----:R-:W-:Y:S01]  /*12030*/  F2FP.BF16.PACK_AB R130, R183, R165 ;  /* 0x000000a5b782723e */ /* 0x002fe200000010ff */
[--C-:B------:R-:W-:Y:S02]  /*12040*/  FFMA.FTZ R3, R164, c[0x0][0x2d0], -R141.reuse ;  /* 0x0000b400a4037a23 */ /* 0x100fe4000001088d */
[C---:B------:R-:W-:Y:S02]  /*12050*/  FMUL.FTZ R56, R2.reuse, R56 ;  /* 0x0000003802387220 */ /* 0x040fe40000410000 */
[----:B------:R1:W-:Y:S01]  /*12060*/  MUFU.EX2 R143, R3 ;  /* 0x00000003008f7308 */ /* 0x0003e20000000800 */
        /* <DEDUP_REMOVED lines=12> */
[--C-:B-1----:R-:W-:Y:S02]  /*12130*/  FFMA.FTZ R3, R163, c[0x0][0x2d0], -R141.reuse ;  /* 0x0000b400a3037a23 */ /* 0x102fe4000001088d */
[----:B------:R-:W-:Y:S02]  /*12140*/  FMUL.FTZ R69, R2, R69 ;  /* 0x0000004502457220 */ /* 0x000fe40000410000 */
[----:B------:R1:W2:Y:S01]  /*12150*/  MUFU.EX2 R162, R3 ;  /* 0x0000000300a27308 */ /* 0x0002a20000000800 */
[C---:B------:R-:W-:Y:S02]  /*12160*/  FMUL.FTZ R70, R0.reuse, R70 ;  /* 0x0000004600467220 */ /* 0x040fe40000410000 */
        /* <DEDUP_REMOVED lines=11> */
[----:B-1----:R-:W-:Y:S01]  /*12220*/  IADD3 R3, R159, R149, RZ ;  /* 0x000000959f037210 */ /* 0x002fe20007ffe0ff */
[----:B------:R-:W-:Y:S01]  /*12230*/  FMUL.FTZ R92, R2, R92 ;  /* 0x0000005c025c7220 */ /* 0x000fe20000410000 */
[----:B--2---:R-:W-:Y:S01]  /*12240*/  F2FP.BF16.PACK_AB R129, R162, R143 ;  /* 0x0000008fa281723e */ /* 0x004fe200000010ff */
[----:B------:R-:W-:Y:S01]  /*12250*/  FMUL.FTZ R93, R2, R93 ;  /* 0x0000005d025d7220 */ /* 0x000fe20000410000 */
[----:B------:R-:W-:Y:S01]  /*12260*/  IADD3 R8, R157, R3, RZ ;  /* 0x000000039d087210 */ /* 0x000fe20007ffe0ff */
[----:B------:R-:W1:Y:S01]  /*12270*/  LDSM.16.MT88.4 R16, [R3] ;  /* 0x000000000310783b */ /* 0x000e620000004200 */
[--C-:B------:R-:W-:Y:S02]  /*12280*/  FFMA.FTZ R116, R171, c[0x0][0x2d0], -R141.reuse ;  /* 0x0000b400ab747a23 */ /* 0x100fe4000001088d */
[C---:B------:R-:W-:Y:S02]  /*12290*/  FMUL.FTZ R74, R0.reuse, R74 ;  /* 0x0000004a004a7220 */ /* 0x040fe40000410000 */
[C---:B------:R-:W-:Y:S02]  /*122a0*/  FMUL.FTZ R75, R0.reuse, R75 ;  /* 0x0000004b004b7220 */ /* 0x040fe40000410000 */
[C---:B------:R-:W-:Y:S01]  /*122b0*/  FMUL.FTZ R78, R0.reuse, R78 ;  /* 0x0000004e004e7220 */ /* 0x040fe20000410000 */
[----:B------:R-:W2:Y:S01]  /*122c0*/  LDSM.16.MT88.4 R24, [R8] ;  /* 0x000000000818783b */ /* 0x000ea20000004200 */
[C---:B------:R-:W-:Y:S02]  /*122d0*/  FMUL.FTZ R79, R0.reuse, R79 ;  /* 0x0000004f004f7220 */ /* 0x040fe40000410000 */
[C---:B------:R-:W-:Y:S02]  /*122e0*/  FMUL.FTZ R82, R0.reuse, R82 ;  /* 0x0000005200527220 */ /* 0x040fe40000410000 */
[C---:B------:R-:W-:Y:S02]  /*122f0*/  FMUL.FTZ R83, R0.reuse, R83 ;  /* 0x0000005300537220 */ /* 0x040fe40000410000 */
[C---:B------:R-:W-:Y:S01]  /*12300*/  FMUL.FTZ R86, R0.reuse, R86 ;  /* 0x0000005600567220 */ /* 0x040fe20000410000 */
[----:B------:R-:W-:Y:S01]  /*12310*/  LDSM.16.MT88.4 R112, [R3+0x800] ;  /* 0x000800000370783b */ /* 0x000fe20000004200 */
[C---:B------:R-:W-:Y:S02]  /*12320*/  FMUL.FTZ R87, R0.reuse, R87 ;  /* 0x0000005700577220 */ /* 0x040fe40000410000 */
[C---:B------:R-:W-:Y:S02]  /*12330*/  FMUL.FTZ R90, R0.reuse, R90 ;  /* 0x0000005a005a7220 */ /* 0x040fe40000410000 */
[C---:B------:R-:W-:Y:S02]  /*12340*/  FMUL.FTZ R91, R0.reuse, R91 ;  /* 0x0000005b005b7220 */ /* 0x040fe40000410000 */
[C---:B------:R-:W-:Y:S02]  /*12350*/  FMUL.FTZ R94, R0.reuse, R94 ;  /* 0x0000005e005e7220 */ /* 0x040fe40000410000 */
[----:B------:R-:W-:Y:S02]  /*12360*/  FMUL.FTZ R95, R0, R95 ;  /* 0x0000005f005f7220 */ /* 0x000fe40000410000 */
[C---:B------:R-:W-:Y:S02]  /*12370*/  FMUL.FTZ R96, R2.reuse, R96 ;  /* 0x0000006002607220 */ /* 0x040fe40000410000 */
[C---:B------:R-:W-:Y:S02]  /*12380*/  FMUL.FTZ R97, R2.reuse, R97 ;  /* 0x0000006102617220 */ /* 0x040fe40000410000 */
[C---:B------:R-:W-:Y:S02]  /*12390*/  FMUL.FTZ R100, R2.reuse, R100 ;  /* 0x0000006402647220 */ /* 0x040fe40000410000 */
[----:B------:R-:W-:Y:S02]  /*123a0*/  FMUL.FTZ R101, R2, R101 ;  /* 0x0000006502657220 */ /* 0x000fe40000410000 */
[C---:B------:R-:W-:Y:S02]  /*123b0*/  FMUL.FTZ R98, R0.reuse, R98 ;  /* 0x0000006200627220 */ /* 0x040fe40000410000 */
[C---:B------:R-:W-:Y:S02]  /*123c0*/  FMUL.FTZ R99, R0.reuse, R99 ;  /* 0x0000006300637220 */ /* 0x040fe40000410000 */
[C---:B------:R-:W-:Y:S01]  /*123d0*/  FMUL.FTZ R102, R0.reuse, R102 ;  /* 0x0000006600667220 */ /* 0x040fe20000410000 */
[C---:B-1----:R-:W-:Y:S05]  /*123e0*/  HMMA.16816.F32.BF16 R4, R128.reuse, R16, R4 ;  /* 0x000000108004723c */ /* 0x042fea0000041804 */
[----:B------:R-:W-:Y:S02]  /*123f0*/  FMUL.FTZ R103, R0, R103 ;  /* 0x0000006700677220 */ /* 0x000fe40000410000 */
[C---:B------:R-:W-:Y:S01]  /*12400*/  FMUL.FTZ R16, R2.reuse, R124 ;  /* 0x0000007c02107220 */ /* 0x040fe20000410000 */
[C---:B------:R-:W-:Y:S04]  /*12410*/  HMMA.16816.F32.BF16 R12, R128.reuse, R18, R12 ;  /* 0x00000012800c723c */ /* 0x040fe8000004180c */
[----:B------:R-:W-:Y:S02]  /*12420*/  FMUL.FTZ R17, R2, R125 ;  /* 0x0000007d02117220 */ /* 0x000fe40000410000 */
[--C-:B------:R-:W-:Y:S02]  /*12430*/  FFMA.FTZ R125, R188, c[0x0][0x2d0], -R140.reuse ;  /* 0x0000b400bc7d7a23 */ /* 0x100fe4000001088c */
[C---:B------:R-:W-:Y:S02]  /*12440*/  FMUL.FTZ R18, R0.reuse, R126 ;  /* 0x0000007e00127220 */ /* 0x040fe40000410000 */
[----:B------:R-:W-:Y:S02]  /*12450*/  MUFU.EX2 R164, R125 ;  /* 0x0000007d00a47308 */ /* 0x000fe40000000800 */
[----:B------:R-:W-:Y:S02]  /*12460*/  FMUL.FTZ R19, R0, R127 ;  /* 0x0000007f00137220 */ /* 0x000fe40000410000 */
[--C-:B------:R-:W-:Y:S02]  /*12470*/  FFMA.FTZ R124, R187, c[0x0][0x2d0], -R140.reuse ;  /* 0x0000b400bb7c7a23 */ /* 0x100fe4000001088c */
[--C-:B------:R-:W-:Y:S03]  /*12480*/  FFMA.FTZ R148, R186, c[0x0][0x2d0], -R141.reuse ;  /* 0x0000b400ba947a23 */ /* 0x100fe6000001088d */
[C---:B--2---:R-:W-:Y:S03]  /*12490*/  HMMA.16816.F32.BF16 R16, R128.reuse, R24, R16 ;  /* 0x000000188010723c */ /* 0x044fe60000041810 */
[----:B------:R-:W-:Y:S04]  /*124a0*/  MUFU.EX2 R148, R148 ;  /* 0x0000009400947308 */ /* 0x000fe80000000800 */
        /* <DEDUP_REMOVED lines=8> */
[--C-:B------:R-:W-:Y:S02]  /*12530*/  FFMA.FTZ R122, R194, c[0x0][0x2d0], -R141.reuse ;  /* 0x0000b400c27a7a23 */ /* 0x100fe4000001088d */
[----:B------:R-:W-:Y:S01]  /*12540*/  FFMA.FTZ R120, R191, c[0x0][0x2d0], -R141 ;  /* 0x0000b400bf787a23 */ /* 0x000fe2000001088d */
[C---:B------:R-:W-:Y:S07]  /*12550*/  HMMA.16816.F32.BF16 R24, R128.reuse, R32, R24 ;  /* 0x000000208018723c */ /* 0x040fee0000041818 */
[C---:B------:R-:W-:Y:S01]  /*12560*/  FMUL.FTZ R32, R2.reuse, R136 ;  /* 0x0000008802207220 */ /* 0x040fe20000410000 */
[C---:B------:R-:W-:Y:S04]  /*12570*/  HMMA.16816.F32.BF16 R28, R128.reuse, R34, R28 ;  /* 0x00000022801c723c */ /* 0x040fe8000004181c */
[----:B------:R-:W-:Y:S02]  /*12580*/  FMUL.FTZ R33, R2, R137 ;  /* 0x0000008902217220 */ /* 0x000fe40000410000 */
[----:B------:R-:W-:Y:S02]  /*12590*/  FFMA.FTZ R2, R168, c[0x0][0x2d0], -R140 ;  /* 0x0000b400a8027a23 */ /* 0x000fe4000001088c */
[C---:B------:R-:W-:Y:S01]  /*125a0*/  FMUL.FTZ R34, R0.reuse, R138 ;  /* 0x0000008a00227220 */ /* 0x040fe20000410000 */
[----:B------:R1:W-:Y:S03]  /*125b0*/  MUFU.EX2 R168, R120 ;  /* 0x0000007800a87308 */ /* 0x0003e60000000800 */
[C---:B------:R-:W-:Y:S02]  /*125c0*/  FMUL.FTZ R35, R0.reuse, R139 ;  /* 0x0000008b00237220 */ /* 0x040fe40000410000 */
[----:B------:R-:W-:Y:S05]  /*125d0*/  FFMA.FTZ R0, R0, R198, R143 ;  /* 0x000000c600007223 */ /* 0x000fea000001008f */
[C---:B------:R-:W-:Y:S01]  /*125e0*/  HMMA.16816.F32.BF16 R32, R128.reuse, R108, R32 ;  /* 0x0000006c8020723c */ /* 0x040fe20000041820 */
[----:B------:R2:W-:Y:S07]  /*125f0*/  MUFU.EX2 R126, R2 ;  /* 0x00000002007e7308 */ /* 0x0005ee0000000800 */
[C---:B------:R-:W-:Y:S01]  /*12600*/  HMMA.16816.F32.BF16 R36, R128.reuse, R110, R36 ;  /* 0x0000006e8024723c */ /* 0x040fe20000041824 */
[----:B------:R-:W3:Y:S03]  /*12610*/  LDSM.16.MT88.4 R108, [R3+0x2000] ;  /* 0x00200000036c783b */ /* 0x000ee60000004200 */
[----:B-1----:R-:W-:Y:S02]  /*12620*/  FADD.FTZ R120, R162, R0 ;  /* 0x00000000a2787221 */ /* 0x002fe40000010000 */
[----:B------:R-:W1:Y:S01]  /*12630*/  MUFU.EX2 R162, R123 ;  /* 0x0000007b00a27308 */ /* 0x000e620000000800 */
[--C-:B--2---:R-:W-:Y:S09]  /*12640*/  FFMA.FTZ R2, R166, c[0x0][0x2d0], -R140.reuse ;  /* 0x0000b400a6027a23 */ /* 0x104ff2000001088c */
[----:B------:R2:W4:Y:S01]  /*12650*/  MUFU.EX2 R132, R2 ;  /* 0x0000000200847308 */ /* 0x0005220000000800 */
[C---:B---3--:R-:W-:Y:S03]  /*12660*/  HMMA.16816.F32.BF16 R40, R128.reuse, R108, R40 ;  /* 0x0000006c8028723c */ /* 0x048fe60000041828 */
[--C-:B--2---:R-:W-:Y:S05]  /*12670*/  FFMA.FTZ R2, R146, c[0x0][0x2d0], -R140.reuse ;  /* 0x0000b40092027a23 */ /* 0x104fea000001088c */
[C---:B------:R-:W-:Y:S01]  /*12680*/  HMMA.16816.F32.BF16 R44, R128.reuse, R110, R44 ;  /* 0x0000006e802c723c */ /* 0x040fe2000004182c */
[----:B------:R-:W2:Y:S01]  /*12690*/  LDSM.16.MT88.4 R108, [R8+0x2000] ;  /* 0x00200000086c783b */ /* 0x000ea20000004200 */
[----:B------:R3:W-:Y:S02]  /*126a0*/  MUFU.EX2 R146, R2 ;  /* 0x0000000200927308 */ /* 0x0007e40000000800 */
[--C-:B---3--:R-:W-:Y:S08]  /*126b0*/  FFMA.FTZ R2, R147, c[0x0][0x2d0], -R140.reuse ;  /* 0x0000b40093027a23 */ /* 0x108ff0000001088c */
[----:B------:R3:W-:Y:S10]  /*126c0*/  MUFU.EX2 R147, R116 ;  /* 0x0000007400937308 */ /* 0x0007f40000000800 */
[----:B------:R5:W-:Y:S01]  /*126d0*/  MUFU.EX2 R179, R2 ;  /* 0x0000000200b37308 */ /* 0x000be20000000800 */
[C---:B--2---:R-:W-:Y:S08]  /*126e0*/  HMMA.16816.F32.BF16 R48, R128.reuse, R108, R48 ;  /* 0x0000006c8030723c */ /* 0x044ff00000041830 */
[C---:B------:R-:W-:Y:S01]  /*126f0*/  HMMA.16816.F32.BF16 R52, R128.reuse, R110, R52 ;  /* 0x0000006e8034723c */ /* 0x040fe20000041834 */
[----:B------:R-:W2:Y:S08]  /*12700*/  LDSM.16.MT88.4 R108, [R145+0x2000] ;  /* 0x00200000916c783b */ /* 0x000eb00000004200 */
[----:B---3--:R-:W-:Y:S03]  /*12710*/  LDSM.16.MT88.4 R116, [R8+0x1000] ;  /* 0x001000000874783b */ /* 0x008fe60000004200 */
[--C-:B-----5:R-:W-:Y:S04]  /*12720*/  FFMA.FTZ R2, R170, c[0x0][0x2d0], -R141.reuse ;  /* 0x0000b400aa027a23 */ /* 0x120fe8000001088d */
[----:B------:R3:W5:Y:S01]  /*12730*/  MUFU.EX2 R127, R2 ;  /* 0x00000002007f7308 */ /* 0x0007620000000800 */
[C---:B--2---:R-:W-:Y:S03]  /*12740*/  HMMA.16816.F32.BF16 R56, R128.reuse, R108, R56 ;  /* 0x0000006c8038723c */ /* 0x044fe60000041838 */
[--C-:B---3--:R-:W-:Y:S06]  /*12750*/  FFMA.FTZ R2, R169, c[0x0][0x2d0], -R141.reuse ;  /* 0x0000b400a9027a23 */ /* 0x108fec000001088d */
[----:B------:R2:W-:Y:S01]  /*12760*/  MUFU.EX2 R177, R2 ;  /* 0x0000000200b17308 */ /* 0x0005e20000000800 */
[C---:B------:R-:W-:Y:S01]  /*12770*/  HMMA.16816.F32.BF16 R60, R128.reuse, R110, R60 ;  /* 0x0000006e803c723c */ /* 0x040fe2000004183c */
[----:B------:R-:W3:Y:S02]  /*12780*/  LDSM.16.MT88.4 R108, [R144+0x2000] ;  /* 0x00200000906c783b */ /* 0x000ee40000004200 */
[--C-:B--2---:R-:W-:Y:S06]  /*12790*/  FFMA.FTZ R2, R172, c[0x0][0x2d0], -R141.reuse ;  /* 0x0000b400ac027a23 */ /* 0x104fec000001088d */
[----:B------:R2:W1:Y:S01]  /*127a0*/  MUFU.EX2 R178, R2 ;  /* 0x0000000200b27308 */ /* 0x0004620000000800 */
[C---:B---3--:R-:W-:Y:S08]  /*127b0*/  HMMA.16816.F32.BF16 R64, R128.reuse, R108, R64 ;  /* 0x0000006c8040723c */ /* 0x048ff00000041840 */
[C---:B------:R-:W-:Y:S01]  /*127c0*/  HMMA.16816.F32.BF16 R68, R128.reuse, R110, R68 ;  /* 0x0000006e8044723c */ /* 0x040fe20000041844 */
[----:B------:R-:W3:Y:S03]  /*127d0*/  LDSM.16.MT88.4 R108, [R3+0x4000] ;  /* 0x00400000036c783b */ /* 0x000ee60000004200 */
[--C-:B--2---:R-:W-:Y:S04]  /*127e0*/  FFMA.FTZ R2, R192, c[0x0][0x2d0], -R140.reuse ;  /* 0x0000b400c0027a23 */ /* 0x104fe8000001088c */
[----:B------:R2:W-:Y:S04]  /*127f0*/  MUFU.EX2 R171, R2 ;  /* 0x0000000200ab7308 */ /* 0x0005e80000000800 */
[--C-:B--2---:R-:W-:Y:S06]  /*12800*/  FFMA.FTZ R2, R174, c[0x0][0x2d0], -R140.reuse ;  /* 0x0000b400ae027a23 */ /* 0x104fec000001088c */
[----:B------:R2:W-:Y:S01]  /*12810*/  MUFU.EX2 R174, R2 ;  /* 0x0000000200ae7308 */ /* 0x0005e20000000800 */
[C---:B---3--:R-:W-:Y:S08]  /*12820*/  HMMA.16816.F32.BF16 R72, R128.reuse, R108, R72 ;  /* 0x0000006c8048723c */ /* 0x048ff00000041848 */
[C---:B------:R-:W-:Y:S01]  /*12830*/  HMMA.16816.F32.BF16 R76, R128.reuse, R110, R76 ;  /* 0x0000006e804c723c */ /* 0x040fe2000004184c */
[----:B------:R-:W3:Y:S03]  /*12840*/  LDSM.16.MT88.4 R108, [R8+0x4000] ;  /* 0x00400000086c783b */ /* 0x000ee60000004200 */
[--C-:B--2---:R-:W-:Y:S04]  /*12850*/  FFMA.FTZ R2, R175, c[0x0][0x2d0], -R140.reuse ;  /* 0x0000b400af027a23 */ /* 0x104fe8000001088c */
[----:B------:R2:W-:Y:S04]  /*12860*/  MUFU.EX2 R175, R2 ;  /* 0x0000000200af7308 */ /* 0x0005e80000000800 */
[--C-:B--2---:R-:W-:Y:S01]  /*12870*/  FFMA.FTZ R2, R176, c[0x0][0x2d0], -R140.reuse ;  /* 0x0000b400b0027a23 */ /* 0x104fe2000001088c */
[C---:B---3--:R-:W-:Y:S05]  /*12880*/  HMMA.16816.F32.BF16 R80, R128.reuse, R108, R80 ;  /* 0x0000006c8050723c */ /* 0x048fea0000041850 */
[----:B------:R2:W-:Y:S01]  /*12890*/  MUFU.EX2 R176, R2 ;  /* 0x0000000200b07308 */ /* 0x0005e20000000800 */
[----:B------:R-:W-:Y:S02]  /*128a0*/  FFMA.FTZ R140, R185, c[0x0][0x2d0], -R140 ;  /* 0x0000b400b98c7a23 */ /* 0x000fe4000001088c */
[C---:B------:R-:W-:Y:S01]  /*128b0*/  HMMA.16816.F32.BF16 R84, R128.reuse, R110, R84 ;  /* 0x0000006e8054723c */ /* 0x040fe20000041854 */
[----:B------:R-:W3:Y:S06]  /*128c0*/  LDSM.16.MT88.4 R108, [R145+0x4000] ;  /* 0x00400000916c783b */ /* 0x000eec0000004200 */
[----:B------:R1:W-:Y:S01]  /*128d0*/  MUFU.EX2 R166, R140 ;  /* 0x0000008c00a67308 */ /* 0x0003e20000000800 */
[--C-:B--2---:R-:W-:Y:S09]  /*128e0*/  FFMA.FTZ R2, R196, c[0x0][0x2d0], -R141.reuse ;  /* 0x0000b400c4027a23 */ /* 0x104ff2000001088d */
[----:B------:R2:W-:Y:S01]  /*128f0*/  MUFU.EX2 R170, R2 ;  /* 0x0000000200aa7308 */ /* 0x0005e20000000800 */
[----:B-1----:R-:W-:Y:S01]  /*12900*/  F2FP.BF16.PACK_AB R140, R164, R162 ;  /* 0x000000a2a48c723e */ /* 0x002fe200000010ff */
[C---:B---3--:R-:W-:Y:S03]  /*12910*/  HMMA.16816.F32.BF16 R88, R128.reuse, R108, R88 ;  /* 0x0000006c8058723c */ /* 0x048fe60000041858 */
[--C-:B--2---:R-:W-:Y:S05]  /*12920*/  FFMA.FTZ R2, R195, c[0x0][0x2d0], -R141.reuse ;  /* 0x0000b400c3027a23 */ /* 0x104fea000001088d */
[C---:B------:R-:W-:Y:S01]  /*12930*/  HMMA.16816.F32.BF16 R92, R128.reuse, R110, R92 ;  /* 0x0000006e805c723c */ /* 0x040fe2000004185c */
[----:B------:R-:W1:Y:S01]  /*12940*/  LDSM.16.MT88.4 R108, [R144+0x4000] ;  /* 0x00400000906c783b */ /* 0x000e620000004200 */
[----:B------:R2:W-:Y:S02]  /*12950*/  MUFU.EX2 R172, R2 ;  /* 0x0000000200ac7308 */ /* 0x0005e40000000800 */
[--C-:B--2---:R-:W-:Y:S02]  /*12960*/  FFMA.FTZ R2, R197, c[0x0][0x2d0], -R141.reuse ;  /* 0x0000b400c5027a23 */ /* 0x104fe4000001088d */
[----:B------:R-:W-:Y:S06]  /*12970*/  FFMA.FTZ R141, R184, c[0x0][0x2d0], -R141 ;  /* 0x0000b400b88d7a23 */ /* 0x000fec000001088d */
[----:B------:R2:W-:Y:S10]  /*12980*/  MUFU.EX2 R169, R2 ;  /* 0x0000000200a97308 */ /* 0x0005f40000000800 */
[----:B------:R-:W3:Y:S01]  /*12990*/  MUFU.EX2 R149, R141 ;  /* 0x0000008d00957308 */ /* 0x000ee20000000800 */
[C---:B-1----:R-:W-:Y:S07]  /*129a0*/  HMMA.16816.F32.BF16 R96, R128.reuse, R108, R96 ;  /* 0x0000006c8060723c */ /* 0x042fee0000041860 */
[----:B----4-:R-:W-:Y:S01]  /*129b0*/  F2FP.BF16.PACK_AB R108, R132, R126 ;  /* 0x0000007e846c723e */ /* 0x010fe200000010ff */
[----:B------:R-:W-:Y:S04]  /*129c0*/  HMMA.16816.F32.BF16 R100, R128, R110, R100 ;  /* 0x0000006e8064723c */ /* 0x000fe80000041864 */
[----:B-----5:R-:W-:Y:S01]  /*129d0*/  F2FP.BF16.PACK_AB R109, R147, R127 ;  /* 0x0000007f936d723e */ /* 0x020fe200000010ff */
[----:B--2---:R-:W-:Y:S02]  /*129e0*/  FADD.FTZ R2, R161, R142 ;  /* 0x0000008ea1027221 */ /* 0x004fe40000010000 */
[----:B------:R-:W-:Y:S01]  /*129f0*/  F2FP.BF16.PACK_AB R110, R179, R146 ;  /* 0x00000092b36e723e */ /* 0x000fe200000010ff */
[----:B------:R1:W2:Y:S01]  /*12a00*/  MUFU.EX2 R161, R122 ;  /* 0x0000007a00a17308 */ /* 0x0002a20000000800 */
[----:B------:R-:W-:Y:S03]  /*12a10*/  F2FP.BF16.PACK_AB R111, R178, R177 ;  /* 0x000000b1b26f723e */ /* 0x000fe600000010ff */
[----:B------:R-:W-:Y:S02]  /*12a20*/  FADD.FTZ R0, R165, R2 ;  /* 0x00000002a5007221 */ /* 0x000fe40000010000 */
[----:B------:R-:W-:Y:S01]  /*12a30*/  FADD.FTZ R2, R182, R120 ;  /* 0x00000078b6027221 */ /* 0x000fe20000010000 */
[----:B---3--:R-:W-:Y:S01]  /*12a40*/  F2FP.BF16.PACK_AB R143, R149, R148 ;  /* 0x00000094958f723e */ /* 0x008fe200000010ff */
[C---:B------:R-:W-:Y:S02]  /*12a50*/  HMMA.16816.F32.BF16 R4, R108.reuse, R112, R4 ;  /* 0x000000706c04723c */ /* 0x040fe40000041804 */
[----:B------:R-:W3:Y:S03]  /*12a60*/  MUFU.EX2 R165, R124 ;  /* 0x0000007c00a57308 */ /* 0x000ee60000000800 */
[----:B------:R-:W-:Y:S02]  /*12a70*/  FADD.FTZ R120, R181, R2 ;  /* 0x00000002b5787221 */ /* 0x000fe40000010000 */
[----:B------:R-:W-:Y:S01]  /*12a80*/  FADD.FTZ R0, R183, R0 ;  /* 0x00000000b7007221 */ /* 0x000fe20000010000 */
[C---:B------:R-:W-:Y:S01]  /*12a90*/  HMMA.16816.F32.BF16 R12, R108.reuse, R114, R12 ;  /* 0x000000726c0c723c */ /* 0x040fe2000004180c */
[----:B------:R-:W4:Y:S03]  /*12aa0*/  LDSM.16.MT88.4 R112, [R8+0x800] ;  /* 0x000800000870783b */ /* 0x000f260000004200 */
[----:B------:R-:W-:Y:S02]  /*12ab0*/  FADD.FTZ R2, R126, R0 ;  /* 0x000000007e027221 */ /* 0x000fe40000010000 */
[----:B------:R-:W-:Y:S02]  /*12ac0*/  FADD.FTZ R0, R127, R120 ;  /* 0x000000787f007221 */ /* 0x000fe40000010000 */
[----:B------:R-:W-:Y:S01]  /*12ad0*/  FADD.FTZ R2, R132, R2 ;  /* 0x0000000284027221 */ /* 0x000fe20000010000 */
[----:B-1----:R-:W-:Y:S03]  /*12ae0*/  LDSM.16.MT88.4 R120, [R8+0x1800] ;  /* 0x001800000878783b */ /* 0x002fe60000004200 */
[----:B--2---:R-:W-:Y:S01]  /*12af0*/  F2FP.BF16.PACK_AB R141, R163, R161 ;  /* 0x000000a1a38d723e */ /* 0x004fe200000010ff */
[----:B------:R-:W-:Y:S01]  /*12b00*/  FADD.FTZ R147, R147, R0 ;  /* 0x0000000093937221 */ /* 0x000fe20000010000 */
[----:B------:R-:W-:Y:S01]  /*12b10*/  IADD3 R0, R167, -0x2, RZ ;  /* 0xfffffffea7007810 */ /* 0x000fe20007ffe0ff */
[----:B------:R-:W-:Y:S02]  /*12b20*/  FADD.FTZ R146, R146, R2 ;  /* 0x0000000292927221 */ /* 0x000fe40000010000 */
[----:B------:R-:W-:Y:S01]  /*12b30*/  LDSM.16.MT88.4 R132, [R144+0x1800] ;  /* 0x001800009084783b */ /* 0x000fe20000004200 */
[----:B------:R-:W-:Y:S02]  /*12b40*/  ISETP.GE.AND P0, PT, R0, R199, PT ;  /* 0x000000c70000720c */ /* 0x000fe40003f06270 */
[----:B---3--:R-:W-:Y:S11]  /*12b50*/  F2FP.BF16.PACK_AB R142, R166, R165 ;  /* 0x000000a5a68e723e */ /* 0x008ff600000010ff */
[----:B------:R-:W-:Y:S02]  /*12b60*/  @P0 ISETP.GE.AND P5, PT, R208, c[0x0][0x1d4], PT ;  /* 0x00007500d0000a0c */ /* 0x000fe40003fa6270 */
[----:B------:R-:W-:Y:S05]  /*12b70*/  @P0 SHF.R.S32.HI R2, RZ, 0x1f, R0 ;  /* 0x0000001fff020819 */ /* 0x000fea0000011400 */
[----:B------:R-:W-:Y:S01]  /*12b80*/  @P0 IMAD R2, R2, c[0x0][0x1e0], RZ ;  /* 0x0000780002020a24 */ /* 0x000fe200078e02ff */
[C---:B----4-:R-:W-:Y:S03]  /*12b90*/  HMMA.16816.F32.BF16 R16, R108.reuse, R112, R16 ;  /* 0x000000706c10723c */ /* 0x050fe60000041810 */
[----:B------:R-:W-:Y:S05]  /*12ba0*/  @P0 IMAD R2, R0, c[0x0][0x1e4], R2 ;  /* 0x0000790000020a24 */ /* 0x000fea00078e0202 */
        /* <DEDUP_REMOVED lines=78> */
[----:B------:R-:W-:Y:S07]  /*13090*/  LDSM.16.MT88.4 R20, [R144+0x3800] ;  /* 0x003800009014783b */ /* 0x000fee0000004200 */
[C---:B-1----:R-:W-:Y:S01]  /*130a0*/  HMMA.16816.F32.BF16 R120, R140.reuse, R4, R24 ;  /* 0x000000048c78723c */ /* 0x042fe20000041818 */
[----:B------:R-:W-:Y:S07]  /*130b0*/  LDSM.16.MT88.4 R24, [R8+0x5800] ;  /* 0x005800000818783b */ /* 0x000fee0000004200 */
[C---:B------:R-:W-:Y:S01]  /*130c0*/  HMMA.16816.F32.BF16 R112, R140.reuse, R6, R28 ;  /* 0x000000068c70723c */ /* 0x040fe2000004181c */
[----:B------:R-:W1:Y:S07]  /*130d0*/  LDSM.16.MT88.4 R4, [R145+0x3800] ;  /* 0x003800009104783b */ /* 0x000e6e0000004200 */
[C---:B------:R-:W-:Y:S08]  /*130e0*/  HMMA.16816.F32.BF16 R136, R140.reuse, R132, R32 ;  /* 0x000000848c88723c */ /* 0x040ff00000041820 */
[C---:B------:R-:W-:Y:S08]  /*130f0*/  HMMA.16816.F32.BF16 R132, R140.reuse, R134, R36 ;  /* 0x000000868c84723c */ /* 0x040ff00000041824 */
[C---:B--2---:R-:W-:Y:S08]  /*13100*/  HMMA.16816.F32.BF16 R40, R140.reuse, R12, R40 ;  /* 0x0000000c8c28723c */ /* 0x044ff00000041828 */
[C---:B------:R-:W-:Y:S01]  /*13110*/  HMMA.16816.F32.BF16 R44, R140.reuse, R14, R44 ;  /* 0x0000000e8c2c723c */ /* 0x040fe2000004182c */
[----:B------:R-:W2:Y:S07]  /*13120*/  LDSM.16.MT88.4 R12, [R3+0x5800] ;  /* 0x00580000030c783b */ /* 0x000eae0000004200 */
[C---:B---3--:R-:W-:Y:S08]  /*13130*/  HMMA.16816.F32.BF16 R48, R140.reuse, R16, R48 ;  /* 0x000000108c30723c */ /* 0x048ff00000041830 */
[C---:B------:R-:W-:Y:S07]  /*13140*/  HMMA.16816.F32.BF16 R52, R140.reuse, R18, R52 ;  /* 0x000000128c34723c */ /* 0x040fee0000041834 */
[----:B------:R-:W-:Y:S01]  /*13150*/  @P0 IADD3 R19, P1, R202, 0x40, RZ ;  /* 0x00000040ca130810 */ /* 0x000fe20007f3e0ff */
[C---:B-1----:R-:W-:Y:S08]  /*13160*/  HMMA.16816.F32.BF16 R56, R140.reuse, R4, R56 ;  /* 0x000000048c38723c */ /* 0x042ff00000041838 */
[C---:B------:R-:W-:Y:S01]  /*13170*/  HMMA.16816.F32.BF16 R60, R140.reuse, R6, R60 ;  /* 0x000000068c3c723c */ /* 0x040fe2000004183c */
[----:B------:R-:W1:Y:S07]  /*13180*/  LDSM.16.MT88.4 R4, [R145+0x5800] ;  /* 0x005800009104783b */ /* 0x000e6e0000004200 */
[C---:B------:R-:W-:Y:S08]  /*13190*/  HMMA.16816.F32.BF16 R64, R140.reuse, R20, R64 ;  /* 0x000000148c40723c */ /* 0x040ff00000041840 */
[C---:B------:R-:W-:Y:S08]  /*131a0*/  HMMA.16816.F32.BF16 R68, R140.reuse, R22, R68 ;  /* 0x000000168c44723c */ /* 0x040ff00000041844 */
[C---:B--2---:R-:W-:Y:S07]  /*131b0*/  HMMA.16816.F32.BF16 R72, R140.reuse, R12, R72 ;  /* 0x0000000c8c48723c */ /* 0x044fee0000041848 */
[----:B------:R-:W-:Y:S01]  /*131c0*/  @P0 IMAD.WIDE.U32 R12, R0, c[0x0][0x1e0], RZ ;  /* 0x00007800000c0a25 */ /* 0x000fe200078e00ff */
[----:B------:R-:W-:Y:S01]  /*131d0*/  IADD3 R0, R180, 0x1, RZ ;  /* 0x00000001b4007810 */ /* 0x000fe20007ffe0ff */
[C---:B------:R-:W-:Y:S03]  /*131e0*/  HMMA.16816.F32.BF16 R76, R140.reuse, R14, R76 ;  /* 0x0000000e8c4c723c */ /* 0x040fe6000004184c */
[----:B------:R-:W-:Y:S02]  /*131f0*/  @P0 IADD3 R3, R13, R2, RZ ;  /* 0x000000020d030210 */ /* 0x000fe40007ffe0ff */
[----:B------:R-:W-:Y:S02]  /*13200*/  SEL R180, R0, RZ, !P2 ;  /* 0x000000ff00b47207 */ /* 0x000fe40005000000 */
[----:B------:R-:W-:Y:S01]  /*13210*/  @P0 SHF.L.U32 R2, R12, 0x6, RZ ;  /* 0x000000060c020819 */ /* 0x000fe200000006ff */
[C---:B------:R-:W-:Y:S04]  /*13220*/  HMMA.16816.F32.BF16 R80, R140.reuse, R24, R80 ;  /* 0x000000188c50723c */ /* 0x040fe80000041850 */
[----:B------:R-:W-:Y:S02]  /*13230*/  @P0 IADD3 R0, P3, R2, R202, RZ ;  /* 0x000000ca02000210 */ /* 0x000fe40007f7e0ff */
[----:B------:R-:W-:Y:S02]  /*13240*/  @P0 SHF.L.U64.HI R3, R12, 0x6, R3 ;  /* 0x000000060c030819 */ /* 0x000fe40000010203 */
[----:B------:R-:W-:Y:S01]  /*13250*/  @P0 IADD3 R8, P4, R2, R19, RZ ;  /* 0x0000001302080210 */ /* 0x000fe20007f9e0ff */
[C---:B------:R-:W-:Y:S03]  /*13260*/  HMMA.16816.F32.BF16 R84, R140.reuse, R26, R84 ;  /* 0x0000001a8c54723c */ /* 0x040fe60000041854 */
[CC--:B------:R-:W-:Y:S02]  /*13270*/  @P0 IADD3.X R12, R3.reuse, R201.reuse, RZ, P3, !PT ;  /* 0x000000c9030c0210 */ /* 0x0c0fe40001ffe4ff */
[-C--:B------:R-:W-:Y:S02]  /*13280*/  @P0 IADD3.X R24, RZ, R201.reuse, RZ, P1, !PT ;  /* 0x000000c9ff180210 */ /* 0x080fe40000ffe4ff */
[----:B------:R-:W-:Y:S01]  /*13290*/  @P0 LEA R16, P2, R0, c[0x0][0x1c8], 0x1 ;  /* 0x0000720000100a11 */ /* 0x000fe200078408ff */
[C---:B-1----:R-:W-:Y:S01]  /*132a0*/  HMMA.16816.F32.BF16 R88, R140.reuse, R4, R88 ;  /* 0x000000048c58723c */ /* 0x042fe20000041858 */
[----:B------:R-:W-:Y:S03]  /*132b0*/  @P0 MOV R25, c[0x0][0x1e4] ;  /* 0x0000790000190a02 */ /* 0x000fe60000000f00 */
[C---:B------:R-:W-:Y:S02]  /*132c0*/  @P0 IADD3.X R13, R3.reuse, R24, RZ, P4, !PT ;  /* 0x00000018030d0210 */ /* 0x040fe400027fe4ff */
[----:B------:R-:W-:Y:S02]  /*132d0*/  @P0 LEA R22, P1, R8, c[0x0][0x1c8], 0x1 ;  /* 0x0000720008160a11 */ /* 0x000fe400078208ff */
[----:B------:R-:W-:Y:S01]  /*132e0*/  @P0 LEA.HI.X R17, R0, c[0x0][0x1cc], R12, 0x1, P2 ;  /* 0x0000730000110a11 */ /* 0x000fe200010f0c0c */
[----:B------:R-:W-:Y:S01]  /*132f0*/  @P0 IMAD R0, R180, 0x6000, R11 ;  /* 0x00006000b4000824 */ /* 0x000fe200078e020b */
[C---:B------:R-:W-:Y:S03]  /*13300*/  HMMA.16816.F32.BF16 R92, R140.reuse, R6, R92 ;  /* 0x000000068c5c723c */ /* 0x040fe6000004185c */
[----:B------:R-:W-:Y:S02]  /*13310*/  @P0 LEA.HI.X R23, R8, c[0x0][0x1cc], R13, 0x1, P1 ;  /* 0x0000730008170a11 */ /* 0x000fe400008f0c0d */
[----:B------:R-:W1:Y:S01]  /*13320*/  LDSM.16.MT88.4 R12, [R144+0x5800] ;  /* 0x00580000900c783b */ /* 0x000e620000004200 */
[----:B------:R-:W-:Y:S06]  /*13330*/  @P0 IADD3 R18, P1, R202, 0x80, RZ ;  /* 0x00000080ca120810 */ /* 0x000fec0007f3e0ff */
[----:B------:R-:W-:Y:S01]  /*13340*/  @P0 IADD3 R8, P2, R2, R18, RZ ;  /* 0x0000001202080210 */ /* 0x000fe20007f5e0ff */
[----:B------:R-:W-:Y:S01]  /*13350*/  @!PT LDS RZ, [RZ] ;  /* 0x00000000fffff984 */ /* 0x000fe20000000800 */
[----:B------:R-:W-:Y:S01]  /*13360*/  @!PT LDS RZ, [RZ] ;  /* 0x00000000fffff984 */ /* 0x000fe20000000800 */
[----:B------:R-:W-:Y:S01]  /*13370*/  @!PT LDS RZ, [RZ] ;  /* 0x00000000fffff984 */ /* 0x000fe20000000800 */
[----:B------:R2:W-:Y:S03]  /*13380*/  @P0 LDGSTS.E.BYPASS.LTC128B.128 [R0], [R16.64], !P5 ;  /* 0x0000000010000fae */ /* 0x0005e6000e901d4e */
[----:B------:R-:W-:Y:S02]  /*13390*/  @P0 LEA R20, P4, R8, c[0x0][0x1c8], 0x1 ;  /* 0x0000720008140a11 */ /* 0x000fe400078808ff */
[----:B--2---:R-:W-:Y:S02]  /*133a0*/  @P0 MOV R16, c[0x0][0x1e0] ;  /* 0x0000780000100a02 */ /* 0x004fe40000000f00 */
[----:B------:R-:W-:Y:S02]  /*133b0*/  @P0 IADD3.X R17, RZ, R201, RZ, P1, !PT ;  /* 0x000000c9ff110210 */ /* 0x000fe40000ffe4ff */
[C---:B------:R-:W-:Y:S01]  /*133c0*/  @P0 LEA R2, P1, R16.reuse, R2, 0x5 ;  /* 0x0000000210020211 */ /* 0x040fe200078228ff */
[C---:B-1----:R-:W-:Y:S03]  /*133d0*/  HMMA.16816.F32.BF16 R96, R140.reuse, R12, R96 ;  /* 0x0000000c8c60723c */ /* 0x042fe60000041860 */
[----:B------:R-:W-:Y:S02]  /*133e0*/  @P0 IADD3.X R21, R3, R17, RZ, P2, !PT ;  /* 0x0000001103150210 */ /* 0x000fe400017fe4ff */
[----:B------:R-:W-:Y:S02]  /*133f0*/  @P0 LEA.HI.X R3, R16, R3, R25, 0x5, P1 ;  /* 0x0000000310030211 */ /* 0x000fe400008f2c19 */
[----:B------:R-:W-:Y:S01]  /*13400*/  @P0 IADD3 R5, P1, R2, R19, RZ ;  /* 0x0000001302050210 */ /* 0x000fe20007f3e0ff */
[----:B------:R-:W-:Y:S04]  /*13410*/  HMMA.16816.F32.BF16 R100, R140, R14, R100 ;  /* 0x0000000e8c64723c */ /* 0x000fe80000041864 */
[C---:B------:R-:W-:Y:S02]  /*13420*/  @P0 IADD3.X R24, R3.reuse, R24, RZ, P1, !PT ;  /* 0x0000001803180210 */ /* 0x040fe40000ffe4ff */
[----:B------:R-:W-:Y:S02]  /*13430*/  @P0 ISETP.GE.AND P1, PT, R212, c[0x0][0x1d4], PT ;  /* 0x00007500d4000a0c */ /* 0x000fe40003f26270 */
[----:B------:R-:W-:Y:S04]  /*13440*/  @P0 LEA.HI.X R21, R8, c[0x0][0x1cc], R21, 0x1, P4 ;  /* 0x0000730008150a11 */ /* 0x000fe800020f0c15 */
[C---:B------:R-:W-:Y:S02]  /*13450*/  @P0 IADD3 R4, P3, R2.reuse, R202, RZ ;  /* 0x000000ca02040210 */ /* 0x040fe40007f7e0ff */
[----:B------:R-:W-:Y:S02]  /*13460*/  @P0 IADD3 R2, P4, R2, R18, RZ ;  /* 0x0000001202020210 */ /* 0x000fe40007f9e0ff */
[C---:B------:R-:W-:Y:S02]  /*13470*/  @P0 LEA R16, P2, R4.reuse, c[0x0][0x1c8], 0x1 ;  /* 0x0000720004100a11 */ /* 0x040fe400078408ff */
[----:B------:R-:W-:Y:S01]  /*13480*/  @P0 IADD3.X R8, R3, R201, RZ, P3, !PT ;  /* 0x000000c903080210 */ /* 0x000fe20001ffe4ff */
[----:B------:R1:W-:Y:S01]  /*13490*/  @P0 LDGSTS.E.BYPASS.LTC128B.128 [R0+0x2000], [R22.64], !P1 ;  /* 0x0200000016000fae */ /* 0x0003e2000c901d4e */
[----:B------:R-:W-:Y:S02]  /*134a0*/  @P0 LEA R18, P3, R5, c[0x0][0x1c8], 0x1 ;  /* 0x0000720005120a11 */ /* 0x000fe400078608ff */
[----:B------:R-:W-:Y:S02]  /*134b0*/  @P0 IADD3.X R3, R3, R17, RZ, P4, !PT ;  /* 0x0000001103030210 */ /* 0x000fe400027fe4ff */
[----:B------:R-:W-:Y:S01]  /*134c0*/  @P0 LEA.HI.X R17, R4, c[0x0][0x1cc], R8, 0x1, P2 ;  /* 0x0000730004110a11 */ /* 0x000fe200010f0c08 */
[----:B------:R-:W-:Y:S01]  /*134d0*/  FADD.FTZ R8, R177, R147 ;  /* 0x00000093b1087221 */ /* 0x000fe20000010000 */
[----:B------:R-:W-:Y:S01]  /*134e0*/  @P0 LEA.HI.X R19, R5, c[0x0][0x1cc], R24, 0x1, P3 ;  /* 0x0000730005130a11 */ /* 0x000fe200018f0c18 */
[----:B------:R1:W-:Y:S01]  /*134f0*/  @P0 LDGSTS.E.BYPASS.LTC128B.128 [R0+0x4000], [R20.64], !P6 ;  /* 0x0400000014000fae */ /* 0x0003e2000f101d4e */
[C---:B------:R-:W-:Y:S04]  /*13500*/  @P0 LEA R4, P2, R2.reuse, c[0x0][0x1c8], 0x1 ;  /* 0x0000720002040a11 */ /* 0x040fe800078408ff */
[----:B------:R-:W-:Y:S01]  /*13510*/  @P0 LEA.HI.X R5, R2, c[0x0][0x1cc], R3, 0x1, P2 ;  /* 0x0000730002050a11 */ /* 0x000fe200010f0c03 */
[----:B------:R-:W-:Y:S02]  /*13520*/  FADD.FTZ R3, R179, R146 ;  /* 0x00000092b3037221 */ /* 0x000fe40000010000 */
[----:B------:R-:W-:Y:S01]  /*13530*/  FADD.FTZ R2, R178, R8 ;  /* 0x00000008b2027221 */ /* 0x000fe20000010000 */
[----:B------:R1:W-:Y:S01]  /*13540*/  @P0 LDGSTS.E.BYPASS.LTC128B.128 [R0+0x1000], [R16.64], !P5 ;  /* 0x0100000010000fae */ /* 0x0003e2000e901d4e */
[----:B------:R-:W-:Y:S02]  /*13550*/  FADD.FTZ R3, R171, R3 ;  /* 0x00000003ab037221 */ /* 0x000fe40000010000 */
[----:B------:R-:W-:Y:S02]  /*13560*/  FADD.FTZ R2, R170, R2 ;  /* 0x00000002aa027221 */ /* 0x000fe40000010000 */
[----:B------:R-:W-:Y:S02]  /*13570*/  FADD.FTZ R3, R174, R3 ;  /* 0x00000003ae037221 */ /* 0x000fe40000010000 */
[----:B------:R-:W-:Y:S01]  /*13580*/  FADD.FTZ R2, R172, R2 ;  /* 0x00000002ac027221 */ /* 0x000fe20000010000 */
[----:B------:R1:W-:Y:S01]  /*13590*/  @P0 LDGSTS.E.BYPASS.LTC128B.128 [R0+0x3000], [R18.64], !P1 ;  /* 0x0300000012000fae */ /* 0x0003e2000c901d4e */
[----:B------:R-:W-:Y:S01]  /*135a0*/  FADD.FTZ R3, R175, R3 ;  /* 0x00000003af037221 */ /* 0x000fe20000010000 */
[----:B------:R-:W-:Y:S01]  /*135b0*/  ISETP.GE.AND P1, PT, R150, 0x1, PT ;  /* 0x000000019600780c */ /* 0x000fe20003f26270 */
[----:B------:R-:W-:Y:S01]  /*135c0*/  FADD.FTZ R2, R168, R2 ;  /* 0x00000002a8027221 */ /* 0x000fe20000010000 */
[----:B------:R-:W-:Y:S01]  /*135d0*/  IADD3 R150, R150, 0x1, RZ ;  /* 0x0000000196967810 */ /* 0x000fe20007ffe0ff */
[----:B------:R-:W-:Y:S02]  /*135e0*/  FADD.FTZ R3, R176, R3 ;  /* 0x00000003b0037221 */ /* 0x000fe40000010000 */
[----:B------:R-:W-:Y:S01]  /*135f0*/  FADD.FTZ R2, R169, R2 ;  /* 0x00000002a9027221 */ /* 0x000fe20000010000 */
[----:B------:R1:W-:Y:S01]  /*13600*/  @P0 LDGSTS.E.BYPASS.LTC128B.128 [R0+0x5000], [R4.64], !P6 ;  /* 0x0500000004000fae */ /* 0x0003e2000f101d4e */
[----:B------:R-:W-:Y:S01]  /*13610*/  FADD.FTZ R3, R162, R3 ;  /* 0x00000003a2037221 */ /* 0x000fe20000010000 */
[----:B------:R-:W-:Y:S02]  /*13620*/  ISETP.GT.AND P0, PT, R167, R210, PT ;  /* 0x000000d2a700720c */ /* 0x000fe40003f04270 */
[----:B------:R-:W-:Y:S02]  /*13630*/  SEL R150, R150, RZ, !P1 ;  /* 0x000000ff96967207 */ /* 0x000fe40004800000 */
[----:B------:R-:W-:Y:S02]  /*13640*/  MOV R167, R173 ;  /* 0x000000ad00a77202 */ /* 0x000fe40000000f00 */
[----:B------:R-:W0:Y:S01]  /*13650*/  LDGDEPBAR ;  /* 0x00000000000079af */ /* 0x000e220000000000 */
[----:B-1----:R-:W-:Y:S02]  /*13660*/  FADD.FTZ R0, R161, R2 ;  /* 0x00000002a1007221 */ /* 0x002fe40000010000 */
[----:B------:R-:W-:Y:S01]  /*13670*/  FADD.FTZ R2, R164, R3 ;  /* 0x00000003a4027221 */ /* 0x000fe20000010000 */
[----:B------:R-:W-:Y:S01]  /*13680*/  MOV R3, R104 ;  /* 0x0000006800037202 */ /* 0x000fe20000000f00 */
[----:B------:R-:W-:Y:S02]  /*13690*/  FADD.FTZ R0, R163, R0 ;  /* 0x00000000a3007221 */ /* 0x000fe40000010000 */
[----:B------:R-:W-:Y:S02]  /*136a0*/  FADD.FTZ R2, R165, R2 ;  /* 0x00000002a5027221 */ /* 0x000fe40000010000 */
[----:B------:R-:W-:Y:S02]  /*136b0*/  FADD.FTZ R0, R148, R0 ;  /* 0x0000000094007221 */ /* 0x000fe40000010000 */
[----:B------:R-:W-:Y:S02]  /*136c0*/  FADD.FTZ R189, R166, R2 ;  /* 0x00000002a6bd7221 */ /* 0x000fe40000010000 */
[----:B------:R-:W-:Y:S01]  /*136d0*/  FADD.FTZ R198, R149, R0 ;  /* 0x0000000095c67221 */ /* 0x000fe20000010000 */
[----:B------:R-:W-:Y:S01]  /*136e0*/  MOV R0, R9 ;  /* 0x0000000900007202 */ /* 0x000fe20000000f00 */
[----:B------:R-:W-:-:S05]  /*136f0*/  @P0 BRA `(.L_x_1909) ;  /* 0xffffd0c000000947 */ /* 0x000fca000383ffff */
.L_x_1908:
[----:B------:R-:W-:-:S13]  /*13700*/  ISETP.GE.AND P0, PT, R173, R199, PT ;  /* 0x000000c7ad00720c */ /* 0x000fda0003f06270 */
        /* <DEDUP_REMOVED lines=9> */
[----:B------:R-:W-:Y:S02]  /*137a0*/  IADD3.X R193, RZ, R206, RZ, P2, !PT ;  /* 0x000000ceffc17210 */ /* 0x000fe400017fe4ff */
[----:B------:R-:W-:-:S02]  /*137b0*/  IADD3.X R188, RZ, R201, RZ, P0, !PT ;  /* 0x000000c9ffbc7210 */ /* 0x000fc400007fe4ff */
.L_x_1919:
        /* <DEDUP_REMOVED lines=243> */
[----:B------:R-:W-:Y:S01]  /*146f0*/  MOV R4, c[0x0][0x2c4] ;  /* 0x0000b10000047a02 */ /* 0x000fe20000000f00 */
[C---:B------:R-:W-:Y:S03]  /*14700*/  HMMA.16816.F32.BF16 R28, R140.reuse, R6, R28 ;  /* 0x000000068c1c723c */ /* 0x040fe6000004181c */
[----:B------:R-:W-:Y:S02]  /*14710*/  ISETP.NE.AND P0, PT, R4, 0x1, PT ;  /* 0x000000010400780c */ /* 0x000fe40003f05270 */
[----:B------:R-:W-:Y:S03]  /*14720*/  IADD3 R4, R180, 0x1, RZ ;  /* 0x00000001b4047810 */ /* 0x000fe60007ffe0ff */
[----:B------:R2:W2:Y:S01]  /*14730*/  MUFU.TANH R168, R19 ;  /* 0x0000001300a87308 */ /* 0x0004a20000002400 */
[----:B---3--:R-:W-:Y:S03]  /*14740*/  IMAD R6, R0, 0x80, R217 ;  /* 0x0000008000067824 */ /* 0x008fe600078e02d9 */
[----:B------:R-:W-:Y:S02]  /*14750*/  SHF.L.U32 R7, R173, 0x6, RZ ;  /* 0x00000006ad077819 */ /* 0x000fe400000006ff */
[----:B------:R-:W-:Y:S01]  /*14760*/  IADD3 R6, R215, R6, R216 ;  /* 0x00000006d7067210 */ /* 0x000fe20007ffe0d8 */
[----:B------:R-:W-:Y:S03]  /*14770*/  FMUL.FTZ R27, R27, c[0x0][0x320] ;  /* 0x0000c8001b1b7a20 */ /* 0x000fe60000410000 */
[----:B------:R3:W3:Y:S01]  /*14780*/  MUFU.TANH R144, R20 ;  /* 0x0000001400907308 */ /* 0x0006e20000002400 */
[----:B------:R-:W-:Y:S04]  /*14790*/  @P0 IMAD.HI.U32 R0, R6, c[0x0][0x2c8], RZ ;  /* 0x0000b20006000a27 */ /* 0x000fe800078e00ff */
[----:B-1----:R-:W-:Y:S01]  /*147a0*/  FMUL.FTZ R18, R25, c[0x0][0x320] ;  /* 0x0000c80019127a20 */ /* 0x002fe20000410000 */
[----:B------:R-:W-:Y:S01]  /*147b0*/  @P0 SHF.R.U32.HI R6, RZ, c[0x0][0x2cc], R0 ;  /* 0x0000b300ff060a19 */ /* 0x000fe20000011600 */
[----:B------:R-:W-:Y:S01]  /*147c0*/  FMUL.FTZ R30, R30, c[0x0][0x320] ;  /* 0x0000c8001e1e7a20 */ /* 0x000fe20000410000 */
[----:B------:R-:W-:Y:S01]  /*147d0*/  IADD3 R0, -R200, 0x1, -R7 ;  /* 0x00000001c8007810 */ /* 0x000fe20007ffe907 */
[----:B------:R-:W-:Y:S01]  /*147e0*/  FMUL.FTZ R31, R31, c[0x0][0x320] ;  /* 0x0000c8001f1f7a20 */ /* 0x000fe20000410000 */
[----:B------:R1:W1:Y:S01]  /*147f0*/  MUFU.TANH R164, R27 ;  /* 0x0000001b00a47308 */ /* 0x0002620000002400 */
[----:B------:R-:W1:Y:S01]  /*14800*/  SHFL.IDX PT, R5, R6, RZ, 0x1c1f ;  /* 0x001c1fff06057589 */ /* 0x000e6200000e0000 */
[----:B------:R-:W-:Y:S01]  /*14810*/  FMUL.FTZ R17, R28, c[0x0][0x320] ;  /* 0x0000c8001c117a20 */ /* 0x000fe20000410000 */
[----:B------:R-:W-:Y:S01]  /*14820*/  IADD3 R0, -R207, R0, R211 ;  /* 0x00000000cf007210 */ /* 0x000fe20007ffe1d3 */
[C---:B-----5:R-:W-:Y:S03]  /*14830*/  HMMA.16816.F32.BF16 R32, R140.reuse, R12, R32 ;  /* 0x0000000c8c20723c */ /* 0x060fe60000041820 */
[----:B--2---:R-:W-:Y:S01]  /*14840*/  FMUL.FTZ R19, R24, c[0x0][0x320] ;  /* 0x0000c80018137a20 */ /* 0x004fe20000410000 */
[----:B------:R-:W-:Y:S01]  /*14850*/  ISETP.GE.AND P0, PT, R180, 0x1, PT ;  /* 0x00000001b400780c */ /* 0x000fe20003f06270 */
[----:B------:R-:W-:Y:S01]  /*14860*/  FMUL.FTZ R16, R29, c[0x0][0x320] ;  /* 0x0000c8001d107a20 */ /* 0x000fe20000410000 */
[----:B------:R2:W2:Y:S01]  /*14870*/  MUFU.TANH R104, R30 ;  /* 0x0000001e00687308 */ /* 0x0004a20000002400 */
[----:B------:R-:W-:Y:S01]  /*14880*/  FMUL.FTZ R26, R26, c[0x0][0x320] ;  /* 0x0000c8001a1a7a20 */ /* 0x000fe20000410000 */
[----:B------:R-:W-:Y:S04]  /*14890*/  HMMA.16816.F32.BF16 R36, R140, R14, R36 ;  /* 0x0000000e8c24723c */ /* 0x000fe80000041824 */
[----:B---3--:R-:W-:Y:S01]  /*148a0*/  FMUL.FTZ R20, R21, c[0x0][0x320] ;  /* 0x0000c80015147a20 */ /* 0x008fe20000410000 */
[C---:B------:R-:W-:Y:S02]  /*148b0*/  IADD3 R9, R0.reuse, c[0x0][0x328], RZ ;  /* 0x0000ca0000097a10 */ /* 0x040fe40007ffe0ff */
[----:B------:R-:W-:Y:S01]  /*148c0*/  IADD3 R8, R0, UR16, RZ ;  /* 0x0000001000087c10 */ /* 0x000fe2000fffe0ff */
[----:B------:R3:W3:Y:S01]  /*148d0*/  MUFU.TANH R163, R31 ;  /* 0x0000001f00a37308 */ /* 0x0006e20000002400 */
[----:B------:R-:W-:Y:S03]  /*148e0*/  SEL R180, R4, RZ, !P0 ;  /* 0x000000ff04b47207 */ /* 0x000fe60004000000 */
[-C--:B-1----:R-:W-:Y:S02]  /*148f0*/  IADD3 R4, R9, R5.reuse, RZ ;  /* 0x0000000509047210 */ /* 0x082fe40007ffe0ff */
[----:B------:R-:W-:Y:S02]  /*14900*/  IADD3 R0, R8, R5, RZ ;  /* 0x0000000508007210 */ /* 0x000fe40007ffe0ff */
[----:B------:R-:W-:Y:S02]  /*14910*/  FMUL.FTZ R29, R32, c[0x0][0x320] ;  /* 0x0000c800201d7a20 */ /* 0x000fe40000410000 */
[----:B------:R-:W1:Y:S01]  /*14920*/  MUFU.TANH R20, R20 ;  /* 0x0000001400147308 */ /* 0x000e620000002400 */
[----:B------:R-:W-:Y:S02]  /*14930*/  FMUL.FTZ R13, R33, c[0x0][0x320] ;  /* 0x0000c800210d7a20 */ /* 0x000fe40000410000 */
[----:B------:R-:W-:Y:S02]  /*14940*/  FMUL.FTZ R33, R34, c[0x0][0x320] ;  /* 0x0000c80022217a20 */ /* 0x000fe40000410000 */
[----:B------:R-:W-:Y:S02]  /*14950*/  FMUL.FTZ R32, R35, c[0x0][0x320] ;  /* 0x0000c80023207a20 */ /* 0x000fe40000410000 */
[----:B------:R-:W-:Y:S02]  /*14960*/  FMUL.FTZ R28, R36, c[0x0][0x320] ;  /* 0x0000c800241c7a20 */ /* 0x000fe40000410000 */
[----:B------:R-:W-:Y:S01]  /*14970*/  FMUL.FTZ R27, R37, c[0x0][0x320] ;  /* 0x0000c800251b7a20 */ /* 0x000fe20000410000 */
[----:B------:R1:W1:Y:S01]  /*14980*/  MUFU.TANH R167, R22 ;  /* 0x0000001600a77308 */ /* 0x0002620000002400 */
[----:B--2---:R-:W-:Y:S02]  /*14990*/  FMUL.FTZ R30, R39, c[0x0][0x320] ;  /* 0x0000c800271e7a20 */ /* 0x004fe40000410000 */
[----:B---3--:R-:W-:Y:S07]  /*149a0*/  FMUL.FTZ R31, R38, c[0x0][0x320] ;  /* 0x0000c800261f7a20 */ /* 0x008fee0000410000 */
        /* <DEDUP_REMOVED lines=28> */
.L_x_1913:
[----:B------:R-:W-:Y:S04]  /*14b70*/  MOV R12, c[0x0][0x32c] ;  /* 0x0000cb00000c7a02 */ /* 0x000fe80000000f00 */
[----:B------:R-:W-:Y:S11]  /*14b80*/  ISETP.NE.AND P0, PT, R12, 0x1, PT ;  /* 0x000000010c00780c */ /* 0x000ff60003f05270 */
[----:B------:R-:W-:Y:S02]  /*14b90*/  @!UPT UIADD3 URZ, URZ, URZ, URZ ;  /* 0x0000003f3f3ff290 */ /* 0x000fe4000fffe03f */
[----:B------:R-:W-:Y:S05]  /*14ba0*/  @P0 IMAD.HI.U32 R12, R5, c[0x0][0x330], RZ ;  /* 0x0000cc00050c0a27 */ /* 0x000fea00078e00ff */
[----:B------:R-:W-:Y:S02]  /*14bb0*/  @P0 SHF.R.U32.HI R5, RZ, c[0x0][0x334], R12 ;  /* 0x0000cd00ff050a19 */ /* 0x000fe4000001160c */
.L_x_1914:
[----:B------:R-:W-:Y:S05]  /*14bc0*/  BSYNC B0 ;  /* 0x0000000000007941 */ /* 0x000fea0003800000 */
.L_x_1912:
[----:B------:R-:W-:Y:S04]  /*14bd0*/  IMAD R5, R5, c[0x0][0x32c], -R7 ;  /* 0x0000cb0005057a24 */ /* 0x000fe800078e0a07 */
[----:B------:R-:W-:Y:S05]  /*14be0*/  IMAD.IADD R5, R5, 0x1, -R200 ;  /* 0x0000000105057824 */ /* 0x000fea00078e0ac8 */
[----:B------:R-:W-:Y:S02]  /*14bf0*/  IMNMX R0, R0, R5, !PT ;  /* 0x0000000500007217 */ /* 0x000fe40007800200 */
[----:B------:R-:W-:Y:S04]  /*14c00*/  IADD3 R5, R5, c[0x0][0x32c], RZ ;  /* 0x0000cb0005057a10 */ /* 0x000fe80007ffe0ff */
[----:B------:R-:W-:Y:S02]  /*14c10*/  IMNMX R4, R4, R5, PT ;  /* 0x0000000504047217 */ /* 0x000fe40003800200 */
.L_x_1911:
        /* <DEDUP_REMOVED lines=14> */
[----:B------:R-:W-:Y:S02]  /*14d00*/  ISETP.LT.OR P2, PT, R4, 0xa, P5 ;  /* 0x0000000a0400780c */ /* 0x000fe40002f41670 */
        /* <DEDUP_REMOVED lines=31> */
[----:B------:R-:W-:Y:S01]  /*14f00*/  ISETP.LT.OR P0, PT, R4, 0x3a, P0 ;  /* 0x0000003a0400780c */ /* 0x000fe20000701670 */
[----:B------:R-:W-:Y:S01]  /*14f10*/  IMAD.IADD R4, R8, 0x1, R6 ;  /* 0x0000000108047824 */ /* 0x000fe200078e0206 */
        /* <DEDUP_REMOVED lines=18> */
.L_x_1917:
[----:B------:R-:W-:Y:S04]  /*15040*/  MOV R6, c[0x0][0x32c] ;  /* 0x0000cb0000067a02 */ /* 0x000fe80000000f00 */
[----:B------:R-:W-:Y:S11]  /*15050*/  ISETP.NE.AND P0, PT, R6, 0x1, PT ;  /* 0x000000010600780c */ /* 0x000ff60003f05270 */
[----:B------:R-:W-:Y:S02]  /*15060*/  @!UPT UIADD3 URZ, URZ, URZ, URZ ;  /* 0x0000003f3f3ff290 */ /* 0x000fe4000fffe03f */
[----:B------:R-:W-:Y:S05]  /*15070*/  @P0 IMAD.HI.U32 R6, R0, c[0x0][0x330], RZ ;  /* 0x0000cc0000060a27 */ /* 0x000fea00078e00ff */
[----:B------:R-:W-:Y:S02]  /*15080*/  @P0 SHF.R.U32.HI R0, RZ, c[0x0][0x334], R6 ;  /* 0x0000cd00ff000a19 */ /* 0x000fe40000011606 */
.L_x_1918:
[----:B------:R-:W-:Y:S05]  /*15090*/  BSYNC B0 ;  /* 0x0000000000007941 */ /* 0x000fea0003800000 */
.L_x_1916:
[----:B------:R-:W-:Y:S04]  /*150a0*/  IMAD R7, R0, c[0x0][0x32c], -R7 ;  /* 0x0000cb0000077a24 */ /* 0x000fe800078e0a07 */
[----:B------:R-:W-:Y:S05]  /*150b0*/  IMAD.IADD R7, R7, 0x1, -R200 ;  /* 0x0000000107077824 */ /* 0x000fea00078e0ac8 */
[----:B------:R-:W-:Y:S02]  /*150c0*/  IMNMX R4, R4, R7, !PT ;  /* 0x0000000704047217 */ /* 0x000fe40007800200 */
[----:B------:R-:W-:Y:S04]  /*150d0*/  IADD3 R7, R7, c[0x0][0x32c], RZ ;  /* 0x0000cb0007077a10 */ /* 0x000fe80007ffe0ff */
[----:B------:R-:W-:Y:S02]  /*150e0*/  IMNMX R5, R5, R7, PT ;  /* 0x0000000705057217 */ /* 0x000fe40003800200 */
.L_x_1915:
        /* <DEDUP_REMOVED lines=8> */
[----:B------:R-:W-:Y:S02]  /*15170*/  FSEL R6, R174, -INF , !P2 ;  /* 0xff800000ae067808 */ /* 0x000fe40005000000 */
        /* <DEDUP_REMOVED lines=9> */
[----:B------:R-:W-:Y:S02]  /*15210*/  ISETP.GT.AND P2, PT, R4, 0x10, P1 ;  /* 0x000000100400780c */ /* 0x000fe40000f44270 */
        /* <DEDUP_REMOVED lines=9> */
[----:B------:R-:W-:Y:S02]  /*152b0*/  ISETP.GT.AND P6, PT, R4, 0x18, P1 ;  /* 0x000000180400780c */ /* 0x000fe40000fc4270 */
[----:B------:R-:W-:Y:S02]  /*152c0*/  FMNMX.FTZ R9, R12, R9, !PT ;  /* 0x000000090c097209 */ /* 0x000fe40007810000 */
[----:B------:R-:W-:Y:S02]  /*152d0*/  ISETP.LT.OR P3, PT, R5, 0x19, P6 ;  /* 0x000000190500780c */ /* 0x000fe40003761670 */
[----:B------:R-:W-:Y:S02]  /*152e0*/  FMNMX.FTZ R9, R8, R9, !PT ;  /* 0x0000000908097209 */ /* 0x000fe40007810000 */
[C---:B------:R-:W-:Y:S02]  /*152f0*/  ISETP.GT.AND P5, PT, R4.reuse, 0x19, P1 ;  /* 0x000000190400780c */ /* 0x040fe40000fa4270 */
[----:B------:R-:W-:Y:S01]  /*15300*/  FSEL R167, R167, -INF , !P3 ;  /* 0xff800000a7a77808 */ /* 0x000fe20005800000 */
[----:B------:R-:W1:Y:S01]  /*15310*/  SHFL.BFLY PT, R0, R9, 0x2, 0x1f ;  /* 0x0c401f0009007f89 */ /* 0x000e6200000e0000 */
[C---:B------:R-:W-:Y:S02]  /*15320*/  ISETP.LT.OR P5, PT, R5.reuse, 0x1a, P5 ;  /* 0x0000001a0500780c */ /* 0x040fe40002fa1670 */
[----:B------:R-:W-:Y:S02]  /*15330*/  ISETP.GT.AND P4, PT, R4, 0x20, P1 ;  /* 0x000000200400780c */ /* 0x000fe40000f84270 */
[----:B------:R-:W-:Y:S02]  /*15340*/  FSEL R166, R166, -INF , !P5 ;  /* 0xff800000a6a67808 */ /* 0x000fe40006800000 */
[----:B------:R-:W-:Y:S02]  /*15350*/  ISETP.LT.OR P3, PT, R5, 0x21, P4 ;  /* 0x000000210500780c */ /* 0x000fe40002761670 */
[C---:B------:R-:W-:Y:S02]  /*15360*/  ISETP.GT.AND P2, PT, R4.reuse, 0x21, P1 ;  /* 0x000000210400780c */ /* 0x040fe40000f44270 */
[----:B------:R-:W-:Y:S02]  /*15370*/  FSEL R165, R165, -INF , !P3 ;  /* 0xff800000a5a57808 */ /* 0x000fe40005800000 */
[C---:B------:R-:W-:Y:S02]  /*15380*/  ISETP.LT.OR P2, PT, R5.reuse, 0x22, P2 ;  /* 0x000000220500780c */ /* 0x040fe40001741670 */
[----:B------:R-:W-:Y:S02]  /*15390*/  ISETP.GT.AND P5, PT, R4, 0x29, P1 ;  /* 0x000000290400780c */ /* 0x000fe40000fa4270 */
[----:B------:R-:W-:Y:S02]  /*153a0*/  FSEL R164, R164, -INF , !P2 ;  /* 0xff800000a4a47808 */ /* 0x000fe40005000000 */
[----:B------:R-:W-:Y:S02]  /*153b0*/  ISETP.LT.OR P5, PT, R5, 0x2a, P5 ;  /* 0x0000002a0500780c */ /* 0x000fe40002fa1670 */
[C---:B------:R-:W-:Y:S02]  /*153c0*/  ISETP.GT.AND P4, PT, R4.reuse, 0x30, P1 ;  /* 0x000000300400780c */ /* 0x040fe40000f84270 */
[----:B------:R-:W-:Y:S02]  /*153d0*/  FSEL R163, R163, -INF , !P5 ;  /* 0xff800000a3a37808 */ /* 0x000fe40006800000 */
[----:B-1----:R-:W-:Y:S02]  /*153e0*/  FMNMX.FTZ R9, R9, R0, !PT ;  /* 0x0000000009097209 */ /* 0x002fe40007810000 */
[C---:B------:R-:W-:Y:S02]  /*153f0*/  ISETP.GT.AND P3, PT, R4.reuse, 0x31, P1 ;  /* 0x000000310400780c */ /* 0x040fe40000f64270 */
[C---:B------:R-:W-:Y:S01]  /*15400*/  ISETP.LT.OR P4, PT, R5.reuse, 0x31, P4 ;  /* 0x000000310500780c */ /* 0x040fe20002781670 */
[----:B------:R-:W1:Y:S01]  /*15410*/  SHFL.BFLY PT, R0, R9, 0x1, 0x1f ;  /* 0x0c201f0009007f89 */ /* 0x000e6200000e0000 */
[----:B------:R-:W-:Y:S02]  /*15420*/  ISETP.LT.OR P3, PT, R5, 0x32, P3 ;  /* 0x000000320500780c */ /* 0x000fe40001f61670 */
[----:B------:R-:W-:Y:S02]  /*15430*/  ISETP.GT.AND P2, PT, R4, 0x38, P1 ;  /* 0x000000380400780c */ /* 0x000fe40000f44270 */
[----:B------:R-:W-:Y:S02]  /*15440*/  FSEL R169, R33, -INF , !P4 ;  /* 0xff80000021a97808 */ /* 0x000fe40006000000 */
[----:B------:R-:W-:Y:S02]  /*15450*/  FSEL R162, R32, -INF , !P3 ;  /* 0xff80000020a27808 */ /* 0x000fe40005800000 */
[----:B------:R-:W-:Y:S02]  /*15460*/  LOP3.LUT P6, RZ, R213, 0x1, RZ, 0xc0, !PT ;  /* 0x00000001d5ff7812 */ /* 0x000fe400078cc0ff */
[----:B-1----:R-:W-:Y:S04]  /*15470*/  FMNMX.FTZ R9, R9, R0, !PT ;  /* 0x0000000009097209 */ /* 0x002fe80007810000 */
[C---:B------:R-:W-:Y:S04]  /*15480*/  FSETP.NEU.FTZ.AND P0, PT, R9.reuse, -INF , PT ;  /* 0xff8000000900780b */ /* 0x040fe80003f1d000 */
[C---:B------:R-:W-:Y:S05]  /*15490*/  FSEL R0, R9.reuse, RZ, P0 ;  /* 0x000000ff09007208 */ /* 0x040fea0000000000 */
[----:B------:R-:W-:Y:S02]  /*154a0*/  FADD.FTZ R0, -R0, R2 ;  /* 0x0000000200007221 */ /* 0x000fe40000010100 */
[----:B------:R-:W-:Y:S02]  /*154b0*/  FMUL.FTZ R2, R9, c[0x0][0x2d0] ;  /* 0x0000b40009027a20 */ /* 0x000fe40000410000 */
[----:B------:R-:W-:Y:S03]  /*154c0*/  FMUL.FTZ R0, R0, c[0x0][0x2d0] ;  /* 0x0000b40000007a20 */ /* 0x000fe60000410000 */
[----:B------:R-:W-:Y:S02]  /*154d0*/  FSEL R2, R2, RZ, P0 ;  /* 0x000000ff02027208 */ /* 0x000fe40000000000 */
[----:B------:R-:W-:Y:S01]  /*154e0*/  ISETP.GT.AND P0, PT, R4, 0x1, P1 ;  /* 0x000000010400780c */ /* 0x000fe20000f04270 */
[----:B------:R-:W-:Y:S02]  /*154f0*/  MUFU.EX2 R0, R0 ;  /* 0x0000000000007308 */ /* 0x000fe40000000800 */
[--C-:B------:R-:W-:Y:S01]  /*15500*/  FFMA.FTZ R15, R15, c[0x0][0x2d0], -R2.reuse ;  /* 0x0000b4000f0f7a23 */ /* 0x100fe20000010802 */
[----:B------:R-:W-:Y:S01]  /*15510*/  ISETP.LT.OR P0, PT, R5, 0x2, P0 ;  /* 0x000000020500780c */ /* 0x000fe20000701670 */
[--C-:B------:R-:W-:Y:S02]  /*15520*/  FFMA.FTZ R26, R26, c[0x0][0x2d0], -R2.reuse ;  /* 0x0000b4001a1a7a23 */ /* 0x100fe40000010802 */
[--C-:B------:R-:W-:Y:S01]  /*15530*/  FFMA.FTZ R178, R23, c[0x0][0x2d0], -R2.reuse ;  /* 0x0000b40017b27a23 */ /* 0x100fe20000010802 */
[----:B------:R-:W-:Y:S01]  /*15540*/  FSEL R7, R172, -INF , !P0 ;  /* 0xff800000ac077808 */ /* 0x000fe20004000000 */
[--C-:B------:R-:W-:Y:S01]  /*15550*/  FFMA.FTZ R187, R14, c[0x0][0x2d0], -R2.reuse ;  /* 0x0000b4000ebb7a23 */ /* 0x100fe20000010802 */
[----:B------:R-:W-:Y:S01]  /*15560*/  ISETP.GT.AND P0, PT, R4, 0x11, P1 ;  /* 0x000000110400780c */ /* 0x000fe20000f04270 */
[----:B------:R-:W1:Y:S01]  /*15570*/  MUFU.EX2 R15, R15 ;  /* 0x0000000f000f7308 */ /* 0x000e620000000800 */
[--C-:B------:R-:W-:Y:S02]  /*15580*/  FFMA.FTZ R186, R13, c[0x0][0x2d0], -R2.reuse ;  /* 0x0000b4000dba7a23 */ /* 0x100fe40000010802 */
[----:B------:R-:W-:Y:S01]  /*15590*/  ISETP.LT.OR P0, PT, R5, 0x12, P0 ;  /* 0x000000120500780c */ /* 0x000fe20000701670 */
[--C-:B------:R-:W-:Y:S02]  /*155a0*/  FFMA.FTZ R185, R12, c[0x0][0x2d0], -R2.reuse ;  /* 0x0000b4000cb97a23 */ /* 0x100fe40000010802 */
[--C-:B------:R-:W-:Y:S01]  /*155b0*/  FFMA.FTZ R25, R25, c[0x0][0x2d0], -R2.reuse ;  /* 0x0000b40019197a23 */ /* 0x100fe20000010802 */
[----:B------:R-:W-:Y:S01]  /*155c0*/  FSEL R147, R168, -INF , !P0 ;  /* 0xff800000a8937808 */ /* 0x000fe20004000000 */
[--C-:B------:R-:W-:Y:S01]  /*155d0*/  FFMA.FTZ R24, R24, c[0x0][0x2d0], -R2.reuse ;  /* 0x0000b40018187a23 */ /* 0x100fe20000010802 */
[----:B------:R-:W-:Y:S01]  /*155e0*/  ISETP.GT.AND P0, PT, R4, 0x28, P1 ;  /* 0x000000280400780c */ /* 0x000fe20000f04270 */
[----:B------:R-:W2:Y:S01]  /*155f0*/  MUFU.EX2 R26, R26 ;  /* 0x0000001a001a7308 */ /* 0x000ea20000000800 */
[--C-:B------:R-:W-:Y:S02]  /*15600*/  FFMA.FTZ R177, R22, c[0x0][0x2d0], -R2.reuse ;  /* 0x0000b40016b17a23 */ /* 0x100fe40000010802 */
[----:B------:R-:W-:Y:S01]  /*15610*/  ISETP.LT.OR P0, PT, R5, 0x29, P0 ;  /* 0x000000290500780c */ /* 0x000fe20000701670 */
[--C-:B------:R-:W-:Y:S02]  /*15620*/  FFMA.FTZ R176, R21, c[0x0][0x2d0], -R2.reuse ;  /* 0x0000b40015b07a23 */ /* 0x100fe40000010802 */
[--C-:B------:R-:W-:Y:S01]  /*15630*/  FFMA.FTZ R175, R20, c[0x0][0x2d0], -R2.reuse ;  /* 0x0000b40014af7a23 */ /* 0x100fe20000010802 */
[----:B------:R-:W-:Y:S01]  /*15640*/  FSEL R148, R104, -INF , !P0 ;  /* 0xff80000068947808 */ /* 0x000fe20004000000 */
[--C-:B------:R-:W-:Y:S01]  /*15650*/  FFMA.FTZ R183, R19, c[0x0][0x2d0], -R2.reuse ;  /* 0x0000b40013b77a23 */ /* 0x100fe20000010802 */
[----:B------:R-:W-:Y:S01]  /*15660*/  FMNMX.FTZ R104, R6, R3, !PT ;  /* 0x0000000306687209 */ /* 0x000fe20007810000 */
[--C-:B------:R-:W-:Y:S01]  /*15670*/  FFMA.FTZ R182, R18, c[0x0][0x2d0], -R2.reuse ;  /* 0x0000b40012b67a23 */ /* 0x100fe20000010802 */
[----:B------:R-:W-:Y:S01]  /*15680*/  ISETP.GT.AND P0, PT, R4, 0x39, P1 ;  /* 0x000000390400780c */ /* 0x000fe20000f04270 */
[--C-:B------:R-:W-:Y:S01]  /*15690*/  FFMA.FTZ R181, R17, c[0x0][0x2d0], -R2.reuse ;  /* 0x0000b40011b57a23 */ /* 0x100fe20000010802 */
[----:B------:R-:W-:Y:S01]  /*156a0*/  FMNMX.FTZ R104, R7, R104, !PT ;  /* 0x0000006807687209 */ /* 0x000fe20007810000 */
[--C-:B------:R-:W-:Y:S01]  /*156b0*/  FFMA.FTZ R179, R16, c[0x0][0x2d0], -R2.reuse ;  /* 0x0000b40010b37a23 */ /* 0x100fe20000010802 */
[----:B------:R-:W-:Y:S01]  /*156c0*/  ISETP.LT.OR P1, PT, R5, 0x39, P2 ;  /* 0x000000390500780c */ /* 0x000fe20001721670 */
[----:B------:R-:W-:Y:S01]  /*156d0*/  FFMA.FTZ R184, R8, c[0x0][0x2d0], -R2 ;  /* 0x0000b40008b87a23 */ /* 0x000fe20000010802 */
[----:B------:R-:W-:Y:S01]  /*156e0*/  FMNMX.FTZ R104, R143, R104, !PT ;  /* 0x000000688f687209 */ /* 0x000fe20007810000 */
[C---:B-1----:R-:W-:Y:S01]  /*156f0*/  FFMA.FTZ R2, R0.reuse, R189, R15 ;  /* 0x000000bd00027223 */ /* 0x042fe2000001000f */
[----:B------:R-:W-:Y:S01]  /*15700*/  FSEL R168, R31, -INF , !P1 ;  /* 0xff8000001fa87808 */ /* 0x000fe20004800000 */
[----:B------:R-:W-:Y:S01]  /*15710*/  MUFU.EX2 R25, R25 ;  /* 0x0000001900197308 */ /* 0x000fe20000000800 */
[----:B------:R-:W-:Y:S01]  /*15720*/  FMNMX.FTZ R104, R145, R104, !PT ;  /* 0x0000006891687209 */ /* 0x000fe20007810000 */
[----:B------:R-:W-:Y:S01]  /*15730*/  FMUL.FTZ R12, R0, R108 ;  /* 0x0000006c000c7220 */ /* 0x000fe20000410000 */
[----:B------:R-:W-:Y:S01]  /*15740*/  ISETP.LT.OR P0, PT, R5, 0x3a, P0 ;  /* 0x0000003a0500780c */ /* 0x000fe20000701670 */
[----:B--2---:R-:W-:Y:S01]  /*15750*/  FADD.FTZ R4, R26, R2 ;  /* 0x000000021a047221 */ /* 0x004fe20000010000 */
[----:B------:R-:W-:Y:S01]  /*15760*/  FMNMX.FTZ R104, R146, R104, !PT ;  /* 0x0000006892687209 */ /* 0x000fe20007810000 */
[----:B------:R-:W-:Y:S01]  /*15770*/  FMUL.FTZ R13, R0, R109 ;  /* 0x0000006d000d7220 */ /* 0x000fe20000410000 */
[----:B------:R-:W-:Y:S01]  /*15780*/  FSEL R161, R30, -INF , !P0 ;  /* 0xff8000001ea17808 */ /* 0x000fe20004000000 */
[C---:B------:R-:W-:Y:S01]  /*15790*/  FMUL.FTZ R28, R0.reuse, R112 ;  /* 0x00000070001c7220 */ /* 0x040fe20000410000 */
[----:B------:R-:W-:Y:S01]  /*157a0*/  FMNMX.FTZ R104, R147, R104, !PT ;  /* 0x0000006893687209 */ /* 0x000fe20007810000 */
[----:B------:R-:W1:Y:S01]  /*157b0*/  MUFU.EX2 R24, R24 ;  /* 0x0000001800187308 */ /* 0x000e620000000800 */
[----:B------:R-:W-:Y:S01]  /*157c0*/  FMUL.FTZ R29, R0, R113 ;  /* 0x00000071001d7220 */ /* 0x000fe20000410000 */
[----:B------:R-:W-:Y:S01]  /*157d0*/  F2FP.BF16.PACK_AB R140, R26, R15 ;  /* 0x0000000f1a8c723e */ /* 0x000fe200000010ff */
[C---:B------:R-:W-:Y:S01]  /*157e0*/  FMUL.FTZ R36, R0.reuse, R132 ;  /* 0x0000008400247220 */ /* 0x040fe20000410000 */
[----:B------:R-:W-:Y:S01]  /*157f0*/  FMNMX.FTZ R104, R167, R104, !PT ;  /* 0x00000068a7687209 */ /* 0x000fe20007810000 */
[C---:B------:R-:W-:Y:S02]  /*15800*/  FMUL.FTZ R37, R0.reuse, R133 ;  /* 0x0000008500257220 */ /* 0x040fe40000410000 */
        /* <DEDUP_REMOVED lines=16> */
[----:B------:R-:W-:Y:S01]  /*15910*/  FMUL.FTZ R44, R0, R44 ;  /* 0x0000002c002c7220 */ /* 0x000fe20000410000 */
[----:B-1----:R-:W-:Y:S01]  /*15920*/  F2FP.BF16.PACK_AB R142, R24, R25 ;  /* 0x00000019188e723e */ /* 0x002fe200000010ff */
[C---:B------:R-:W-:Y:S01]  /*15930*/  FMUL.FTZ R45, R0.reuse, R45 ;  /* 0x0000002d002d7220 */ /* 0x040fe20000410000 */
[----:B------:R-:W-:Y:S01]  /*15940*/  FMNMX.FTZ R104, R169, R104, !PT ;  /* 0x00000068a9687209 */ /* 0x000fe20007810000 */
[C---:B------:R-:W-:Y:S02]  /*15950*/  FMUL.FTZ R48, R0.reuse, R48 ;  /* 0x0000003000307220 */ /* 0x040fe40000410000 */
[----:B------:R-:W-:Y:S01]  /*15960*/  FMUL.FTZ R49, R0, R49 ;  /* 0x0000003100317220 */ /* 0x000fe20000410000 */
[----:B------:R-:W-:Y:S01]  /*15970*/  FMNMX.FTZ R104, R162, R104, !PT ;  /* 0x00000068a2687209 */ /* 0x000fe20007810000 */
[C---:B------:R-:W-:Y:S01]  /*15980*/  FMUL.FTZ R52, R0.reuse, R52 ;  /* 0x0000003400347220 */ /* 0x040fe20000410000 */
[----:B------:R-:W-:Y:S01]  /*15990*/  MUFU.EX2 R176, R176 ;  /* 0x000000b000b07308 */ /* 0x000fe20000000800 */
[----:B------:R-:W-:Y:S01]  /*159a0*/  FMUL.FTZ R53, R0, R53 ;  /* 0x0000003500357220 */ /* 0x000fe20000410000 */
[----:B------:R-:W-:Y:S01]  /*159b0*/  FMNMX.FTZ R104, R168, R104, !PT ;  /* 0x00000068a8687209 */ /* 0x000fe20007810000 */
[C---:B------:R-:W-:Y:S02]  /*159c0*/  FMUL.FTZ R56, R0.reuse, R56 ;  /* 0x0000003800387220 */ /* 0x040fe40000410000 */
[C---:B------:R-:W-:Y:S01]  /*159d0*/  FMUL.FTZ R57, R0.reuse, R57 ;  /* 0x0000003900397220 */ /* 0x040fe20000410000 */
[----:B------:R-:W-:Y:S01]  /*159e0*/  FMNMX.FTZ R104, R161, R104, !PT ;  /* 0x00000068a1687209 */ /* 0x000fe20007810000 */
[C---:B------:R-:W-:Y:S02]  /*159f0*/  FMUL.FTZ R60, R0.reuse, R60 ;  /* 0x0000003c003c7220 */ /* 0x040fe40000410000 */
[C---:B------:R-:W-:Y:S01]  /*15a00*/  FMUL.FTZ R61, R0.reuse, R61 ;  /* 0x0000003d003d7220 */ /* 0x040fe20000410000 */
[----:B------:R-:W-:Y:S01]  /*15a10*/  MUFU.EX2 R175, R175 ;  /* 0x000000af00af7308 */ /* 0x000fe20000000800 */
[----:B------:R-:W1:Y:S01]  /*15a20*/  SHFL.BFLY PT, R2, R104, 0x2, 0x1f ;  /* 0x0c401f0068027f89 */ /* 0x000e6200000e0000 */
[C---:B------:R-:W-:Y:S02]  /*15a30*/  FMUL.FTZ R64, R0.reuse, R64 ;  /* 0x0000004000407220 */ /* 0x040fe40000410000 */
        /* <DEDUP_REMOVED lines=11> */
[----:B------:R-:W-:Y:S01]  /*15af0*/  FMUL.FTZ R85, R0, R85 ;  /* 0x0000005500557220 */ /* 0x000fe20000410000 */
[----:B-1----:R-:W-:Y:S01]  /*15b00*/  FMNMX.FTZ R104, R104, R2, !PT ;  /* 0x0000000268687209 */ /* 0x002fe20007810000 */
[C---:B------:R-:W-:Y:S02]  /*15b10*/  FMUL.FTZ R88, R0.reuse, R88 ;  /* 0x0000005800587220 */ /* 0x040fe40000410000 */
[C---:B------:R-:W-:Y:S02]  /*15b20*/  FMUL.FTZ R89, R0.reuse, R89 ;  /* 0x0000005900597220 */ /* 0x040fe40000410000 */
[----:B------:R-:W1:Y:S01]  /*15b30*/  SHFL.BFLY PT, R2, R104, 0x1, 0x1f ;  /* 0x0c201f0068027f89 */ /* 0x000e6200000e0000 */
[C---:B------:R-:W-:Y:S02]  /*15b40*/  FMUL.FTZ R92, R0.reuse, R92 ;  /* 0x0000005c005c7220 */ /* 0x040fe40000410000 */
[C---:B------:R-:W-:Y:S02]  /*15b50*/  FMUL.FTZ R93, R0.reuse, R93 ;  /* 0x0000005d005d7220 */ /* 0x040fe40000410000 */
[C---:B------:R-:W-:Y:S02]  /*15b60*/  FMUL.FTZ R96, R0.reuse, R96 ;  /* 0x0000006000607220 */ /* 0x040fe40000410000 */
[C---:B------:R-:W-:Y:S02]  /*15b70*/  FMUL.FTZ R97, R0.reuse, R97 ;  /* 0x0000006100617220 */ /* 0x040fe40000410000 */
[C---:B------:R-:W-:Y:S02]  /*15b80*/  FMUL.FTZ R100, R0.reuse, R100 ;  /* 0x0000006400647220 */ /* 0x040fe40000410000 */
[----:B------:R-:W-:Y:S01]  /*15b90*/  FMUL.FTZ R101, R0, R101 ;  /* 0x0000006500657220 */ /* 0x000fe20000410000 */
[----:B-1----:R-:W-:Y:S01]  /*15ba0*/  FMNMX.FTZ R104, R104, R2, !PT ;  /* 0x0000000268687209 */ /* 0x002fe20007810000 */
[----:B------:R-:W-:Y:S02]  /*15bb0*/  FADD.FTZ R2, R25, R4 ;  /* 0x0000000419027221 */ /* 0x000fe40000010000 */
[----:B------:R-:W-:Y:S01]  /*15bc0*/  FMUL.FTZ R4, R0, R128 ;  /* 0x0000008000047220 */ /* 0x000fe20000410000 */
[C---:B------:R-:W-:Y:S01]  /*15bd0*/  FSETP.NEU.FTZ.AND P0, PT, R104.reuse, -INF , PT ;  /* 0xff8000006800780b */ /* 0x040fe20003f1d000 */
[----:B------:R-:W-:Y:S02]  /*15be0*/  FMUL.FTZ R144, R104, c[0x0][0x2d0] ;  /* 0x0000b40068907a20 */ /* 0x000fe40000410000 */
        /* <DEDUP_REMOVED lines=11> */
[----:B------:R-:W-:Y:S07]  /*15ca0*/  FFMA.FTZ R162, R162, c[0x0][0x2d0], -R144 ;  /* 0x0000b400a2a27a23 */ /* 0x000fee0000010890 */
        /* <DEDUP_REMOVED lines=8> */
[----:B------:R-:W-:Y:S01]  /*15d30*/  FMUL.FTZ R30, R2, R114 ;  /* 0x00000072021e7220 */ /* 0x000fe20000410000 */
[C---:B--2---:R-:W-:Y:S01]  /*15d40*/  F2FP.BF16.PACK_AB R141, R0.reuse, R141 ;  /* 0x0000008d008d723e */ /* 0x044fe200000010ff */
[----:B------:R-:W-:Y:S01]  /*15d50*/  FADD.FTZ R8, R0, R8 ;  /* 0x0000000800087221 */ /* 0x000fe20000010000 */
[----:B------:R-:W-:Y:S01]  /*15d60*/  IADD3 R0, R159, R149, RZ ;  /* 0x000000959f007210 */ /* 0x000fe20007ffe0ff */
[C---:B------:R-:W-:Y:S02]  /*15d70*/  FMUL.FTZ R31, R2.reuse, R115 ;  /* 0x00000073021f7220 */ /* 0x040fe40000410000 */
[C---:B------:R-:W-:Y:S02]  /*15d80*/  FMUL.FTZ R38, R2.reuse, R134 ;  /* 0x0000008602267220 */ /* 0x040fe40000410000 */
[----:B------:R-:W1:Y:S01]  /*15d90*/  LDSM.16.MT88.4 R108, [R0] ;  /* 0x00000000006c783b */ /* 0x000e620000004200 */
[C---:B------:R-:W-:Y:S02]  /*15da0*/  FMUL.FTZ R39, R2.reuse, R135 ;  /* 0x0000008702277220 */ /* 0x040fe40000410000 */
        /* <DEDUP_REMOVED lines=46> */
[----:B---3--:R-:W-:Y:S01]  /*16090*/  FADD.FTZ R118, R3, R8 ;  /* 0x0000000803767221 */ /* 0x008fe20000010000 */
[----:B------:R-:W-:Y:S01]  /*160a0*/  IADD3 R8, R160, R149, RZ ;  /* 0x00000095a0087210 */ /* 0x000fe20007ffe0ff */
[----:B------:R-:W2:Y:S01]  /*160b0*/  MUFU.EX2 R116, R2 ;  /* 0x0000000200747308 */ /* 0x000ea20000000800 */
[--C-:B------:R-:W-:Y:S03]  /*160c0*/  FFMA.FTZ R149, R168, c[0x0][0x2d0], -R144.reuse ;  /* 0x0000b400a8957a23 */ /* 0x100fe60000010890 */
[----:B------:R-:W-:Y:S06]  /*160d0*/  LDSM.16.MT88.4 R132, [R8+0x1800] ;  /* 0x001800000884783b */ /* 0x000fec0000004200 */
[----:B------:R-:W-:Y:S10]  /*160e0*/  MUFU.EX2 R168, R185 ;  /* 0x000000b900a87308 */ /* 0x000ff40000000800 */
[----:B------:R-:W-:Y:S01]  /*160f0*/  MUFU.EX2 R149, R149 ;  /* 0x0000009500957308 */ /* 0x000fe20000000800 */
        /* <DEDUP_REMOVED lines=45> */
[----:B------:R-:W2:Y:S10]  /*163d0*/  MUFU.EX2 R109, R109 ;  /* 0x0000006d006d7308 */ /* 0x000eb40000000800 */
        /* <DEDUP_REMOVED lines=10> */
[----:B------:R-:W3:Y:S01]  /*16480*/  MUFU.EX2 R166, R187 ;  /* 0x000000bb00a67308 */ /* 0x000ee20000000800 */
[----:B-1----:R-:W-:Y:S02]  /*16490*/  F2FP.BF16.PACK_AB R108, R177, R117 ;  /* 0x00000075b16c723e */ /* 0x002fe400000010ff */
[----:B--2---:R-:W-:Y:S07]  /*164a0*/  F2FP.BF16.PACK_AB R111, R122, R120 ;  /* 0x000000787a6f723e */ /* 0x004fee00000010ff */
[C---:B------:R-:W-:Y:S05]  /*164b0*/  HMMA.16816.F32.BF16 R4, R108.reuse, R112, R4 ;  /* 0x000000706c04723c */ /* 0x040fea0000041804 */
[----:B---3--:R-:W-:Y:S03]  /*164c0*/  F2FP.BF16.PACK_AB R140, R167, R166 ;  /* 0x000000a6a78c723e */ /* 0x008fe600000010ff */
        /* <DEDUP_REMOVED lines=36> */
[--C-:B------:R-:W-:Y:S03]  /*16710*/  FFMA.FTZ R148, R169, c[0x0][0x2d0], -R144.reuse ;  /* 0x0000b400a9947a23 */ /* 0x100fe60000010890 */
        /* <DEDUP_REMOVED lines=10> */
[----:B-1----:R-:W1:Y:S09]  /*167c0*/  LDSM.16.MT88.4 R112, [R0+0x1000] ;  /* 0x001000000070783b */ /* 0x002e720000004200 */
[----:B------:R-:W5:Y:S01]  /*167d0*/  MUFU.EX2 R169, R184 ;  /* 0x000000b800a97308 */ /* 0x000f620000000800 */
[----:B--2---:R-:W-:Y:S01]  /*167e0*/  FADD.FTZ R108, R121, R123 ;  /* 0x0000007b796c7221 */ /* 0x004fe20000010000 */
[----:B---3--:R-:W-:Y:S03]  /*167f0*/  F2FP.BF16.PACK_AB R111, R165, R127 ;  /* 0x0000007fa56f723e */ /* 0x008fe600000010ff */
[----:B------:R-:W-:Y:S01]  /*16800*/  FADD.FTZ R125, R120, R108 ;  /* 0x0000006c787d7221 */ /* 0x000fe20000010000 */
[----:B------:R-:W-:Y:S01]  /*16810*/  F2FP.BF16.PACK_AB R108, R130, R126 ;  /* 0x0000007e826c723e */ /* 0x000fe200000010ff */
[----:B------:R-:W-:Y:S03]  /*16820*/  FADD.FTZ R126, R126, R124 ;  /* 0x0000007c7e7e7221 */ /* 0x000fe60000010000 */
[----:B------:R-:W2:Y:S01]  /*16830*/  MUFU.EX2 R148, R148 ;  /* 0x0000009400947308 */ /* 0x000ea20000000800 */
[----:B------:R-:W-:Y:S02]  /*16840*/  FADD.FTZ R125, R122, R125 ;  /* 0x0000007d7a7d7221 */ /* 0x000fe40000010000 */
[----:B------:R-:W-:Y:S01]  /*16850*/  LDSM.16.MT88.4 R120, [R0+0x1800] ;  /* 0x001800000078783b */ /* 0x000fe20000004200 */
[----:B----4-:R-:W-:Y:S01]  /*16860*/  F2FP.BF16.PACK_AB R143, R161, R149 ;  /* 0x00000095a18f723e */ /* 0x010fe200000010ff */
[----:B------:R-:W-:Y:S06]  /*16870*/  FADD.FTZ R124, R128, R125 ;  /* 0x0000007d807c7221 */ /* 0x000fec0000010000 */
[----:B------:R-:W-:Y:S01]  /*16880*/  LDSM.16.MT88.4 R144, [R3+0x1800] ;  /* 0x001800000390783b */ /* 0x000fe20000004200 */
[----:B-----5:R-:W-:Y:S01]  /*16890*/  F2FP.BF16.PACK_AB R142, R169, R168 ;  /* 0x000000a8a98e723e */ /* 0x020fe200000010ff */
[C---:B-1----:R-:W-:Y:S03]  /*168a0*/  HMMA.16816.F32.BF16 R4, R108.reuse, R112, R4 ;  /* 0x000000706c04723c */ /* 0x042fe60000041804 */
[----:B--2---:R-:W-:Y:S05]  /*168b0*/  F2FP.BF16.PACK_AB R141, R162, R148 ;  /* 0x00000094a28d723e */ /* 0x004fea00000010ff */
        /* <DEDUP_REMOVED lines=35> */
[----:B------:R-:W-:Y:S02]  /*16af0*/  FADD.FTZ R116, R129, R124 ;  /* 0x0000007c81747221 */ /* 0x000fe40000010000 */
[----:B------:R-:W-:Y:S02]  /*16b00*/  FADD.FTZ R164, R131, R117 ;  /* 0x0000007583a47221 */ /* 0x000fe40000010000 */
[C---:B------:R-:W-:Y:S01]  /*16b10*/  HMMA.16816.F32.BF16 R128, R140.reuse, R120, R4 ;  /* 0x000000788c80723c */ /* 0x040fe20000041804 */
[----:B------:R-:W2:Y:S04]  /*16b20*/  LDSM.16.MT88.4 R4, [R0+0x3800] ;  /* 0x003800000004783b */ /* 0x000ea80000004200 */
[----:B------:R-:W-:Y:S03]  /*16b30*/  FADD.FTZ R163, R127, R116 ;  /* 0x000000747fa37221 */ /* 0x000fe60000010000 */
        /* <DEDUP_REMOVED lines=16> */
[----:B------:R3:W3:Y:S07]  /*16c40*/  LDSM.16.MT88.4 R12, [R8+0x5800] ;  /* 0x00580000080c783b */ /* 0x0006ee0000004200 */
        /* <DEDUP_REMOVED lines=18> */
[----:B------:R1:W2:Y:S02]  /*16d70*/  LDSM.16.MT88.4 R4, [R3+0x5800] ;  /* 0x005800000304783b */ /* 0x0002a40000004200 */
[C---:B------:R-:W-:Y:S02]  /*16d80*/  @P0 IADD3 R17, P1, R0.reuse, R202, RZ ;  /* 0x000000ca00110210 */ /* 0x040fe40007f3e0ff */
[----:B------:R-:W-:Y:S02]  /*16d90*/  @P0 IADD3 R16, P2, R0, R192, RZ ;  /* 0x000000c000100210 */ /* 0x000fe40007f5e0ff */
[C---:B------:R-:W-:Y:S01]  /*16da0*/  @P0 LEA R22, P3, R17.reuse, c[0x0][0x1c8], 0x1 ;  /* 0x0000720011160a11 */ /* 0x040fe200078608ff */
[C---:B------:R-:W-:Y:S04]  /*16db0*/  HMMA.16816.F32.BF16 R84, R140.reuse, R26, R84 ;  /* 0x0000001a8c54723c */ /* 0x040fe80000041854 */
[----:B------:R-:W-:Y:S02]  /*16dc0*/  @P0 IADD3.X R19, R2, R201, RZ, P1, !PT ;  /* 0x000000c902130210 */ /* 0x000fe40000ffe4ff */
[----:B---3--:R-:W-:Y:S02]  /*16dd0*/  @P0 LEA R8, P1, R18, R0, 0x5 ;  /* 0x0000000012080211 */ /* 0x008fe400078228ff */
[----:B------:R-:W-:Y:S01]  /*16de0*/  @P0 LEA.HI.X R23, R17, c[0x0][0x1cc], R19, 0x1, P3 ;  /* 0x0000730011170a11 */ /* 0x000fe200018f0c13 */
[C---:B------:R-:W-:Y:S03]  /*16df0*/  HMMA.16816.F32.BF16 R88, R140.reuse, R12, R88 ;  /* 0x0000000c8c58723c */ /* 0x040fe60000041858 */
[----:B------:R-:W-:Y:S02]  /*16e00*/  @P0 LEA R20, P3, R16, c[0x0][0x1c8], 0x1 ;  /* 0x0000720010140a11 */ /* 0x000fe400078608ff */
[----:B------:R-:W-:Y:S02]  /*16e10*/  @P0 IADD3.X R19, R2, R191, RZ, P2, !PT ;  /* 0x000000bf02130210 */ /* 0x000fe400017fe4ff */
[----:B------:R-:W-:Y:S01]  /*16e20*/  @P0 IADD3 R0, P4, R0, R190, RZ ;  /* 0x000000be00000210 */ /* 0x000fe20007f9e0ff */
[C---:B------:R-:W-:Y:S04]  /*16e30*/  HMMA.16816.F32.BF16 R92, R140.reuse, R14, R92 ;  /* 0x0000000e8c5c723c */ /* 0x040fe8000004185c */
[----:B-1----:R-:W-:Y:S02]  /*16e40*/  @P0 LEA.HI.X R3, R18, R2, R21, 0x5, P1 ;  /* 0x0000000212030211 */ /* 0x002fe400008f2c15 */
[----:B------:R-:W-:Y:S02]  /*16e50*/  @P0 LEA.HI.X R21, R16, c[0x0][0x1cc], R19, 0x1, P3 ;  /* 0x0000730010150a11 */ /* 0x000fe400018f0c13 */
[----:B------:R-:W-:Y:S04]  /*16e60*/  @P0 LEA R18, P3, R0, c[0x0][0x1c8], 0x1 ;  /* 0x0000720000120a11 */ /* 0x000fe800078608ff */
[----:B------:R-:W-:Y:S02]  /*16e70*/  @P0 IADD3 R17, P2, R8, R202, RZ ;  /* 0x000000ca08110210 */ /* 0x000fe40007f5e0ff */
[----:B------:R-:W-:Y:S02]  /*16e80*/  @P0 IADD3.X R2, R2, R188, RZ, P4, !PT ;  /* 0x000000bc02020210 */ /* 0x000fe400027fe4ff */
[----:B------:R-:W-:Y:S01]  /*16e90*/  @P0 IADD3.X R24, R3, R201, RZ, P2, !PT ;  /* 0x000000c903180210 */ /* 0x000fe200017fe4ff */
[C---:B--2---:R-:W-:Y:S03]  /*16ea0*/  HMMA.16816.F32.BF16 R96, R140.reuse, R4, R96 ;  /* 0x000000048c60723c */ /* 0x044fe60000041860 */
[----:B------:R-:W-:Y:S02]  /*16eb0*/  @P0 LEA.HI.X R19, R0, c[0x0][0x1cc], R2, 0x1, P3 ;  /* 0x0000730000130a11 */ /* 0x000fe400018f0c02 */
[----:B------:R-:W-:Y:S02]  /*16ec0*/  @P0 ISETP.GE.AND P2, PT, R208, c[0x0][0x1d4], PT ;  /* 0x00007500d0000a0c */ /* 0x000fe40003f46270 */
[----:B------:R-:W-:Y:S01]  /*16ed0*/  @P0 IADD3 R0, P4, R8, R192, RZ ;  /* 0x000000c008000210 */ /* 0x000fe20007f9e0ff */
[----:B------:R-:W-:Y:S01]  /*16ee0*/  FADD.FTZ R5, R179, R164 ;  /* 0x000000a4b3057221 */ /* 0x000fe20000010000 */
[----:B------:R-:W-:Y:S01]  /*16ef0*/  @P0 LEA R16, P1, R17, c[0x0][0x1c8], 0x1 ;  /* 0x0000720011100a11 */ /* 0x000fe200078208ff */
[----:B------:R-:W-:Y:S03]  /*16f00*/  HMMA.16816.F32.BF16 R100, R140, R6, R100 ;  /* 0x000000068c64723c */ /* 0x000fe60000041864 */
[----:B------:R-:W-:Y:S01]  /*16f10*/  @P0 IADD3.X R13, R3, R191, RZ, P4, !PT ;  /* 0x000000bf030d0210 */ /* 0x000fe200027fe4ff */
[----:B------:R-:W-:Y:S01]  /*16f20*/  FADD.FTZ R4, R165, R163 ;  /* 0x000000a3a5047221 */ /* 0x000fe20000010000 */
[----:B------:R-:W-:Y:S02]  /*16f30*/  @P0 LEA R12, P4, R0, c[0x0][0x1c8], 0x1 ;  /* 0x00007200000c0a11 */ /* 0x000fe400078808ff */
[----:B------:R-:W-:Y:S02]  /*16f40*/  @P0 LEA.HI.X R17, R17, c[0x0][0x1cc], R24, 0x1, P1 ;  /* 0x0000730011110a11 */ /* 0x000fe400008f0c18 */
[----:B------:R-:W-:Y:S03]  /*16f50*/  @P0 ISETP.GE.AND P1, PT, R212, c[0x0][0x1d4], PT ;  /* 0x00007500d4000a0c */ /* 0x000fe60003f26270 */
[----:B------:R-:W-:Y:S01]  /*16f60*/  @P0 LEA.HI.X R13, R0, c[0x0][0x1cc], R13, 0x1, P4 ;  /* 0x00007300000d0a11 */ /* 0x000fe200020f0c0d */
[----:B------:R-:W-:Y:S01]  /*16f70*/  @P0 IMAD R0, R180, 0x6000, R11 ;  /* 0x00006000b4000824 */ /* 0x000fe200078e020b */
[----:B------:R-:W-:Y:S04]  /*16f80*/  @P0 IADD3 R8, P3, R8, R190, RZ ;  /* 0x000000be08080210 */ /* 0x000fe80007f7e0ff */
[----:B------:R-:W-:Y:S01]  /*16f90*/  @!PT LDS RZ, [RZ] ;  /* 0x00000000fffff984 */ /* 0x000fe20000000800 */
[----:B------:R-:W-:Y:S01]  /*16fa0*/  @!PT LDS RZ, [RZ] ;  /* 0x00000000fffff984 */ /* 0x000fe20000000800 */
[----:B------:R-:W-:Y:S01]  /*16fb0*/  @!PT LDS RZ, [RZ] ;  /* 0x00000000fffff984 */ /* 0x000fe20000000800 */
[----:B------:R1:W-:Y:S01]  /*16fc0*/  @P0 LDGSTS.E.BYPASS.LTC128B.128 [R0], [R22.64], !P2 ;  /* 0x0000000016000fae */ /* 0x0003e2000d101d4e */
[----:B------:R-:W-:Y:S02]  /*16fd0*/  @P0 IADD3.X R3, R3, R188, RZ, P3, !PT ;  /* 0x000000bc03030210 */ /* 0x000fe40001ffe4ff */
[C---:B------:R-:W-:Y:S04]  /*16fe0*/  @P0 LEA R2, P3, R8.reuse, c[0x0][0x1c8], 0x1 ;  /* 0x0000720008020a11 */ /* 0x040fe800078608ff */
[----:B------:R-:W-:Y:S01]  /*16ff0*/  @P0 LEA.HI.X R3, R8, c[0x0][0x1cc], R3, 0x1, P3 ;  /* 0x0000730008030a11 */ /* 0x000fe200018f0c03 */
[----:B------:R1:W-:Y:S08]  /*17000*/  @P0 LDGSTS.E.BYPASS.LTC128B.128 [R0+0x2000], [R20.64], !P1 ;  /* 0x0200000014000fae */ /* 0x0003f0000c901d4e */
[----:B------:R1:W-:Y:S08]  /*17010*/  @P0 LDGSTS.E.BYPASS.LTC128B.128 [R0+0x4000], [R18.64], !P6 ;  /* 0x0400000012000fae */ /* 0x0003f0000f101d4e */
[----:B------:R1:W-:Y:S08]  /*17020*/  @P0 LDGSTS.E.BYPASS.LTC128B.128 [R0+0x1000], [R16.64], !P2 ;  /* 0x0100000010000fae */ /* 0x0003f0000d101d4e */
[----:B------:R1:W-:Y:S01]  /*17030*/  @P0 LDGSTS.E.BYPASS.LTC128B.128 [R0+0x3000], [R12.64], !P1 ;  /* 0x030000000c000fae */ /* 0x0003e2000c901d4e */
[C---:B------:R-:W-:Y:S02]  /*17040*/  ISETP.GE.AND P1, PT, R150.reuse, 0x1, PT ;  /* 0x000000019600780c */ /* 0x040fe40003f26270 */
[----:B------:R-:W-:Y:S04]  /*17050*/  IADD3 R150, R150, 0x1, RZ ;  /* 0x0000000196967810 */ /* 0x000fe80007ffe0ff */
[----:B------:R-:W-:Y:S01]  /*17060*/  SEL R150, R150, RZ, !P1 ;  /* 0x000000ff96967207 */ /* 0x000fe20004800000 */
[----:B------:R2:W-:Y:S01]  /*17070*/  @P0 LDGSTS.E.BYPASS.LTC128B.128 [R0+0x5000], [R2.64], !P6 ;  /* 0x0500000002000fae */ /* 0x0005e2000f101d4e */
[----:B------:R-:W-:Y:S02]  /*17080*/  ISETP.GE.AND P0, PT, R199, R173, PT ;  /* 0x000000adc700720c */ /* 0x000fe40003f06270 */
[----:B------:R-:W-:Y:S05]  /*17090*/  IADD3 R173, R173, -0x1, RZ ;  /* 0xffffffffadad7810 */ /* 0x000fea0007ffe0ff */
[----:B------:R-:W0:Y:S01]  /*170a0*/  LDGDEPBAR ;  /* 0x00000000000079af */ /* 0x000e220000000000 */
[----:B--2---:R-:W-:Y:S01]  /*170b0*/  FADD.FTZ R2, R166, R5 ;  /* 0x00000005a6027221 */ /* 0x004fe20000010000 */
[----:B------:R-:W-:Y:S01]  /*170c0*/  MOV R3, R104 ;  /* 0x0000006800037202 */ /* 0x000fe20000000f00 */
[----:B-1----:R-:W-:Y:S02]  /*170d0*/  FADD.FTZ R0, R148, R4 ;  /* 0x0000000494007221 */ /* 0x002fe40000010000 */
[----:B------:R-:W-:Y:S02]  /*170e0*/  FADD.FTZ R2, R167, R2 ;  /* 0x00000002a7027221 */ /* 0x000fe40000010000 */
[----:B------:R-:W-:Y:S02]  /*170f0*/  FADD.FTZ R0, R162, R0 ;  /* 0x00000000a2007221 */ /* 0x000fe40000010000 */
[----:B------:R-:W-:Y:S02]  /*17100*/  FADD.FTZ R2, R168, R2 ;  /* 0x00000002a8027221 */ /* 0x000fe40000010000 */
[----:B------:R-:W-:Y:S02]  /*17110*/  FADD.FTZ R0, R149, R0 ;  /* 0x0000000095007221 */ /* 0x000fe40000010000 */
[----:B------:R-:W-:Y:S01]  /*17120*/  FADD.FTZ R189, R169, R2 ;  /* 0x00000002a9bd7221 */ /* 0x000fe20000010000 */
[----:B------:R-:W-:Y:S01]  /*17130*/  MOV R2, R9 ;  /* 0x0000000900027202 */ /* 0x000fe20000000f00 */
[----:B------:R-:W-:Y:S01]  /*17140*/  FADD.FTZ R198, R161, R0 ;  /* 0x00000000a1c67221 */ /* 0x000fe20000010000 */
[----:B------:R-:W-:-:S05]  /*17150*/  @!P0 BRA `(.L_x_1919) ;  /* 0xffffc66000008947 */ /* 0x000fca000383ffff */
.L_x_1910:
[----:B------:R-:W-:Y:S02]  /*17160*/  MOV R6, 0x1f ;  /* 0x0000001f00067802 */ /* 0x000fe40000000f00 */
[----:B------:R-:W-:Y:S01]  /*17170*/  MOV R5, 0xffffffff ;  /* 0xffffffff00057802 */ /* 0x000fe20000000f00 */
[----:B------:R-:W-:Y:S05]  /*17180*/  BRA.DIV ~URZ, `(.L_x_1920) ;  /* 0x000055d27f007947 */ /* 0x000fea000b800000 */
[----:B------:R1:W2:Y:S02]  /*17190*/  SHFL.BFLY PT, R0, R189, 0x2, 0x1f ;  /* 0x0c401f00bd007f89 */ /* 0x0002a400000e0000 */
.L_x_1993:
[----:B--2---:R-:W-:Y:S01]  /*171a0*/  FADD.FTZ R0, R0, R189 ;  /* 0x000000bd00007221 */ /* 0x004fe20000010000 */
[----:B------:R-:W-:Y:S05]  /*171b0*/  BRA.DIV ~URZ, `(.L_x_1921) ;  /* 0x000056027f007947 */ /* 0x000fea000b800000 */
[----:B------:R-:W2:Y:S04]  /*171c0*/  SHFL.BFLY PT, R2, R198, 0x2, 0x1f ;  /* 0x0c401f00c6027f89 */ /* 0x000ea800000e0000 */
[----:B------:R-:W3:Y:S01]  /*171d0*/  SHFL.BFLY PT, R4, R0, 0x1, 0x1f ;  /* 0x0c201f0000047f89 */ /* 0x000ee200000e0000 */
[----:B--2---:R-:W-:-:S02]  /*171e0*/  FADD.FTZ R198, R2, R198 ;  /* 0x000000c602c67221 */ /* 0x004fc40000010000 */
[----:B---3--:R-:W-:-:S03]  /*171f0*/  FADD.FTZ R0, R0, R4 ;  /* 0x0000000400007221 */ /* 0x008fc60000010000 */
[----:B------:R2:W3:Y:S04]  /*17200*/  SHFL.BFLY PT, R3, R198, 0x1, 0x1f ;  /* 0x0c201f00c6037f89 */ /* 0x0004e800000e0000 */
.L_x_1994:
[----:B------:R-:W-:Y:S01]  /*17210*/  FSETP.NE.FTZ.AND P1, PT, R0, RZ, PT ;  /* 0x000000ff0000720b */ /* 0x000fe20003f35000 */
[----:B---3--:R-:W-:Y:S01]  /*17220*/  FADD.FTZ R3, R3, R198 ;  /* 0x000000c603037221 */ /* 0x008fe20000010000 */
[----:B------:R-:W-:Y:S02]  /*17230*/  MOV R2, RZ ;  /* 0x000000ff00027202 */ /* 0x000fe40000000f00 */
[----:B------:R-:W-:Y:S02]  /*17240*/  MOV R21, 0xff800000 ;  /* 0xff80000000157802 */ /* 0x000fe40000000f00 */
[----:B------:R-:W-:Y:S02]  /*17250*/  FSETP.NE.FTZ.AND P0, PT, R3, RZ, PT ;  /* 0x000000ff0300720b */ /* 0x000fe40003f15000 */
[----:B------:R-:W-:-:S05]  /*17260*/  MOV R20, 0xff800000 ;  /* 0xff80000000147802 */ /* 0x000fca0000000f00 */
[----:B------:R-:W3:Y:S01]  /*17270*/  @P1 MUFU.RCP R2, R0 ;  /* 0x0000000000021308 */ /* 0x000ee20000001000 */
[----:B------:R-:W-:-:S07]  /*17280*/  @P1 MOV R6, 0x3f317218 ;  /* 0x3f31721800061802 */ /* 0x000fce0000000f00 */
[----:B------:R4:W5:Y:S01]  /*17290*/  @P1 MUFU.LG2 R4, R0 ;  /* 0x0000000000041308 */ /* 0x0009620000000c00 */
[C---:B---3--:R-:W-:Y:S02]  /*172a0*/  FMUL.FTZ R128, R2.reuse, R128 ;  /* 0x0000008002807220 */ /* 0x048fe40000410000 */
[C---:B------:R-:W-:Y:S02]  /*172b0*/  FMUL.FTZ R129, R2.reuse, R129 ;  /* 0x0000008102817220 */ /* 0x040fe40000410000 */
[C---:B------:R-:W-:Y:S02]  /*172c0*/  FMUL.FTZ R108, R2.reuse, R108 ;  /* 0x0000006c026c7220 */ /* 0x040fe40000410000 */
[C---:B------:R-:W-:Y:S01]  /*172d0*/  FMUL.FTZ R109, R2.reuse, R109 ;  /* 0x0000006d026d7220 */ /* 0x040fe20000410000 */
[----:B----4-:R-:W-:Y:S01]  /*172e0*/  MOV R0, RZ ;  /* 0x000000ff00007202 */ /* 0x010fe20000000f00 */
[C---:B------:R-:W-:Y:S02]  /*172f0*/  FMUL.FTZ R124, R2.reuse, R124 ;  /* 0x0000007c027c7220 */ /* 0x040fe40000410000 */
[----:B------:R-:W-:-:S02]  /*17300*/  FMUL.FTZ R125, R2, R125 ;  /* 0x0000007d027d7220 */ /* 0x000fc40000410000 */
[C---:B------:R-:W-:Y:S01]  /*17310*/  FMUL.FTZ R116, R2.reuse, R116 ;  /* 0x0000007402747220 */ /* 0x040fe20000410000 */
[----:B------:R-:W3:Y:S01]  /*17320*/  @P0 MUFU.RCP R0, R3 ;  /* 0x0000000300000308 */ /* 0x000ee20000001000 */
        /* <DEDUP_REMOVED lines=41> */
[----:B------:R4:W1:Y:S01]  /*175c0*/  @P0 MUFU.LG2 R2, R3 ;  /* 0x0000000300020308 */ /* 0x0008620000000c00 */
[----:B-----5:R-:W-:Y:S02]  /*175d0*/  @P1 FMUL.FTZ R5, R4, 0.69314718246459960938 ;  /* 0x3f31721804051820 */ /* 0x020fe40000410000 */
[----:B------:R-:W-:Y:S02]  /*175e0*/  @P1 FMUL.FTZ R4, R6, c[0x0][0x2d0] ;  /* 0x0000b40006041a20 */ /* 0x000fe40000410000 */
[----:B---3--:R-:W-:Y:S02]  /*175f0*/  FMUL.FTZ R130, R0, R130 ;  /* 0x0000008200827220 */ /* 0x008fe40000410000 */
[----:B------:R-:W-:Y:S01]  /*17600*/  @P1 FFMA.FTZ R21, R4, R9, R5 ;  /* 0x0000000904151223 */ /* 0x000fe20000010005 */
[----:B------:R-:W-:Y:S01]  /*17610*/  MOV R4, 0x1 ;  /* 0x0000000100047802 */ /* 0x000fe20000000f00 */
[C---:B------:R-:W-:Y:S02]  /*17620*/  FMUL.FTZ R131, R0.reuse, R131 ;  /* 0x0000008300837220 */ /* 0x040fe40000410000 */
[----:B------:R-:W-:-:S02]  /*17630*/  FMUL.FTZ R110, R0, R110 ;  /* 0x0000006e006e7220 */ /* 0x000fc40000410000 */
[C---:B------:R-:W-:Y:S02]  /*17640*/  FMUL.FTZ R111, R0.reuse, R111 ;  /* 0x0000006f006f7220 */ /* 0x040fe40000410000 */
[----:B------:R-:W-:Y:S01]  /*17650*/  FMUL.FTZ R126, R0, R126 ;  /* 0x0000007e007e7220 */ /* 0x000fe20000410000 */
[----:B----4-:R-:W-:Y:S01]  /*17660*/  @P0 MOV R3, 0x3f317218 ;  /* 0x3f31721800030802 */ /* 0x010fe20000000f00 */
[----:B-1----:R-:W-:Y:S02]  /*17670*/  @P0 FMUL.FTZ R2, R2, 0.69314718246459960938 ;  /* 0x3f31721802020820 */ /* 0x002fe40000410000 */
[C---:B------:R-:W-:Y:S02]  /*17680*/  FMUL.FTZ R127, R0.reuse, R127 ;  /* 0x0000007f007f7220 */ /* 0x040fe40000410000 */
[----:B------:R-:W-:Y:S02]  /*17690*/  @P0 FMUL.FTZ R3, R3, c[0x0][0x2d0] ;  /* 0x0000b40003030a20 */ /* 0x000fe40000410000 */
        /* <DEDUP_REMOVED lines=44> */
.L_x_1862:
[----:B------:R-:W1:Y:S01]  /*17960*/  S2R R6, SR_TID.X ;  /* 0x0000000000067919 */ /* 0x000e620000002100 */
[----:B------:R-:W-:Y:S01]  /*17970*/  BSSY B0, `(.L_x_1922) ;  /* 0x0000010000007945 */ /* 0x000fe20003800000 */
[----:B-1----:R-:W-:-:S13]  /*17980*/  LOP3.LUT P0, RZ, R6, 0xff, RZ, 0xc0, !PT ;  /* 0x000000ff06ff7812 */ /* 0x002fda000780c0ff */
[----:B------:R-:W-:Y:S05]  /*17990*/  @P0 BRA `(.L_x_1923) ;  /* 0x000000d000000947 */ /* 0x000fea0003800000 */
[----:B------:R-:W1:Y:S01]  /*179a0*/  S2R R4, SR_LANEID ;  /* 0x0000000000047919 */ /* 0x000e620000000000 */
[----:B------:R-:W-:Y:S01]  /*179b0*/  VOTEU.ANY UR4, UPT, PT ;  /* 0x0000000000047886 */ /* 0x000fe200038e0100 */
[----:B------:R-:W-:Y:S01]  /*179c0*/  IMAD.MOV.U32 R5, RZ, RZ, c[0x0][0x564] ;  /* 0x00015900ff057624 */ /* 0x000fe200078e00ff */
[----:B------:R-:W1:Y:S08]  /*179d0*/  FLO.U32 R3, UR4 ;  /* 0x0000000400037d00 */ /* 0x000e7000080e0000 */
[----:B------:R-:W3:Y:S01]  /*179e0*/  POPC R2, UR4 ;  /* 0x0000000400027d09 */ /* 0x000ee20008000000 */
[----:B-1----:R-:W-:Y:S01]  /*179f0*/  ISETP.EQ.U32.AND P0, PT, R3, R4, PT ;  /* 0x000000040300720c */ /* 0x002fe20003f02070 */
[----:B------:R-:W-:-:S12]  /*17a00*/  IMAD.MOV.U32 R4, RZ, RZ, c[0x0][0x560] ;  /* 0x00015800ff047624 */ /* 0x000fd800078e00ff */
[----:B---3--:R1:W3:Y:S04]  /*17a10*/  @P0 ATOMG.E.ADD.STRONG.GPU PT, R2, [R4.64], R2 ;  /* 0x00000002040209a8 */ /* 0x0082e800081ee1ce */
[----:B-1----:R-:W1:Y:S04]  /*17a20*/  S2R R4, SR_LTMASK ;  /* 0x0000000000047919 */ /* 0x002e680000003900 */
[----:B---3--:R1:W3:Y:S02]  /*17a30*/  SHFL.IDX PT, R3, R2, R3, 0x1f ;  /* 0x00001f0302037589 */ /* 0x0082e400000e0000 */
[----:B-1----:R-:W-:-:S06]  /*17a40*/  LOP3.LUT R2, R4, UR4, RZ, 0xc0, !PT ;  /* 0x0000000404027c12 */ /* 0x002fcc000f8ec0ff */
[----:B------:R-:W3:Y:S02]  /*17a50*/  POPC R2, R2 ;  /* 0x0000000200027309 */ /* 0x000ee40000000000 */
[----:B---3--:R-:W-:-:S06]  /*17a60*/  IADD3 R230, R3, c[0x0][0xc], R2 ;  /* 0x0000030003e67a10 */ /* 0x008fcc0007ffe002 */
.L_x_1923:
[----:B------:R-:W-:Y:S05]  /*17a70*/  BSYNC B0 ;  /* 0x0000000000007941 */ /* 0x000fea0003800000 */
.L_x_1922:
[----:B------:R-:W-:Y:S01]  /*17a80*/  PRMT R0, R0, 0x9910, RZ ;  /* 0x0000991000007816 */ /* 0x000fe200000000ff */
[----:B------:R-:W-:Y:S01]  /*17a90*/  BSSY B1, `(.L_x_1924) ;  /* 0x000034b000017945 */ /* 0x000fe20003800000 */
[----:B------:R-:W-:Y:S02]  /*17aa0*/  IMAD.MOV.U32 R37, RZ, RZ, R230 ;  /* 0x000000ffff257224 */ /* 0x000fe400078e00e6 */
[----:B------:R-:W-:-:S13]  /*17ab0*/  ISETP.NE.AND P0, PT, R0, RZ, PT ;  /* 0x000000ff0000720c */ /* 0x000fda0003f05270 */
[----:B------:R-:W-:Y:S05]  /*17ac0*/  @!P0 BRA `(.L_x_1925) ;  /* 0x000028b000008947 */ /* 0x000fea0003800000 */
[----:B------:R-:W-:Y:S01]  /*17ad0*/  SHF.R.S32.HI R2, RZ, 0x1f, R6 ;  /* 0x0000001fff027819 */ /* 0x000fe20000011406 */
[----:B------:R-:W-:Y:S01]  /*17ae0*/  IMAD.SHL.U32 R0, R222, 0x40, RZ ;  /* 0x00000040de007824 */ /* 0x000fe200078e00ff */
[----:B------:R-:W-:Y:S01]  /*17af0*/  WARPSYNC 0xffffffff ;  /* 0xffffffff00007948 */ /* 0x000fe20003800000 */
[----:B------:R-:W-:Y:S01]  /*17b00*/  IMAD.SHL.U32 R3, R228, 0x400, RZ ;  /* 0x00000400e4037824 */ /* 0x000fe200078e00ff */
[----:B------:R-:W-:Y:S01]  /*17b10*/  LEA.HI R2, R2, R6, RZ, 0x2 ;  /* 0x0000000602027211 */ /* 0x000fe200078f10ff */
[----:B------:R-:W-:Y:S01]  /*17b20*/  BAR.SYNC.DEFER_BLOCKING 0x1, 0x100 ;  /* 0x0044000000007b1d */ /* 0x000fe20000010000 */
[----:B------:R-:W-:Y:S01]  /*17b30*/  LOP3.LUT R0, R0, 0x1c0, RZ, 0xc0, !PT ;  /* 0x000001c000007812 */ /* 0x000fe200078ec0ff */
[----:B------:R-:W-:Y:S01]  /*17b40*/  IMAD.MOV.U32 R7, RZ, RZ, 0x20 ;  /* 0x00000020ff077424 */ /* 0x000fe200078e00ff */
[----:B------:R-:W-:Y:S01]  /*17b50*/  LOP3.LUT R2, R2, 0xfffffffc, RZ, 0xc0, !PT ;  /* 0xfffffffc02027812 */ /* 0x000fe200078ec0ff */
[----:B------:R-:W-:Y:S01]  /*17b60*/  IMAD.MOV.U32 R13, RZ, RZ, 0x40 ;  /* 0x00000040ff0d7424 */ /* 0x000fe200078e00ff */
[----:B------:R-:W-:Y:S01]  /*17b70*/  LEA.HI R0, R0, R0, RZ, 0x1d ;  /* 0x0000000000007211 */ /* 0x000fe200078fe8ff */
[----:B------:R-:W-:Y:S01]  /*17b80*/  IMAD.MOV.U32 R36, RZ, RZ, c[0x0][0x388] ;  /* 0x0000e200ff247624 */ /* 0x000fe200078e00ff */
[----:B------:R-:W-:Y:S01]  /*17b90*/  F2FP.BF16.PACK_AB R4, R129, R128 ;  /* 0x000000808104723e */ /* 0x000fe200000010ff */
[----:B------:R-:W-:Y:S01]  /*17ba0*/  IMAD.IADD R2, R6, 0x1, -R2 ;  /* 0x0000000106027824 */ /* 0x000fe200078e0a02 */
[----:B------:R-:W-:-:S02]  /*17bb0*/  F2FP.BF16.PACK_AB R5, R111, R110 ;  /* 0x0000006e6f05723e */ /* 0x000fc400000010ff */
[----:B------:R-:W-:Y:S01]  /*17bc0*/  F2FP.BF16.PACK_AB R6, R109, R108 ;  /* 0x0000006c6d06723e */ /* 0x000fe200000010ff */
[----:B------:R-:W-:Y:S01]  /*17bd0*/  IMAD R3, R2, 0x2, R3 ;  /* 0x0000000202037824 */ /* 0x000fe200078e0203 */
[----:B------:R-:W-:Y:S02]  /*17be0*/  LOP3.LUT R2, R222, 0x1, RZ, 0xc0, !PT ;  /* 0x00000001de027812 */ /* 0x000fe400078ec0ff */
[----:B------:R-:W-:Y:S01]  /*17bf0*/  F2FP.BF16.PACK_AB R8, R121, R120 ;  /* 0x000000787908723e */ /* 0x000fe200000010ff */
[----:B------:R-:W-:Y:S01]  /*17c00*/  IMAD.IADD R0, R3, 0x1, R0 ;  /* 0x0000000103007824 */ /* 0x000fe200078e0200 */
[----:B------:R-:W-:Y:S02]  /*17c10*/  ISETP.NE.U32.AND P0, PT, R2, 0x1, PT ;  /* 0x000000010200780c */ /* 0x000fe40003f05070 */
[----:B------:R-:W-:Y:S01]  /*17c20*/  F2FP.BF16.PACK_AB R9, R137, R136 ;  /* 0x000000888909723e */ /* 0x000fe200000010ff */
[----:B------:R-:W-:Y:S01]  /*17c30*/  IMAD.SHL.U32 R0, R0, 0x2, RZ ;  /* 0x0000000200007824 */ /* 0x000fe200078e00ff */
[----:B------:R-:W-:-:S02]  /*17c40*/  R2P PR, R222, 0x6 ;  /* 0x00000006de007804 */ /* 0x000fc40000000000 */
[----:B------:R-:W-:Y:S02]  /*17c50*/  F2FP.BF16.PACK_AB R12, R63, R62 ;  /* 0x0000003e3f0c723e */ /* 0x000fe400000010ff */
[C---:B------:R-:W-:Y:S01]  /*17c60*/  IADD3 R3, R0.reuse, 0x80, RZ ;  /* 0x0000008000037810 */ /* 0x040fe20007ffe0ff */
[----:B------:R1:W-:Y:S01]  /*17c70*/  STS [R0+0x80], R4 ;  /* 0x0000800400007388 */ /* 0x0003e20000000800 */
[----:B------:R-:W-:Y:S02]  /*17c80*/  IADD3 R2, R0, 0x70, RZ ;  /* 0x0000007000027810 */ /* 0x000fe40007ffe0ff */
[----:B------:R-:W-:Y:S02]  /*17c90*/  SEL R13, R13, 0xffffffc0, !P2 ;  /* 0xffffffc00d0d7807 */ /* 0x000fe40005000000 */
[----:B------:R-:W-:Y:S02]  /*17ca0*/  @P0 IADD3 R2, R3, 0x10, RZ ;  /* 0x0000001003020810 */ /* 0x000fe40007ffe0ff */
[----:B------:R-:W-:-:S02]  /*17cb0*/  F2FP.BF16.PACK_AB R3, R131, R130 ;  /* 0x000000828303723e */ /* 0x000fc400000010ff */
[----:B------:R-:W-:Y:S01]  /*17cc0*/  ISETP.NE.U32.AND P0, PT, RZ, c[0x0][0x508], PT ;  /* 0x00014200ff007a0c */ /* 0x000fe20003f05070 */
[----:B------:R-:W-:Y:S01]  /*17cd0*/  IMAD.IADD R14, R13, 0x1, R2 ;  /* 0x000000010d0e7824 */ /* 0x000fe200078e0202 */
[----:B------:R-:W-:Y:S01]  /*17ce0*/  ISETP.NE.U32.AND P2, PT, RZ, c[0x0][0x500], PT ;  /* 0x00014000ff007a0c */ /* 0x000fe20003f45070 */
[----:B------:R3:W-:Y:S03]  /*17cf0*/  STS [R0+0x480], R3 ;  /* 0x0004800300007388 */ /* 0x0007e60000000800 */
[----:B------:R-:W-:Y:S01]  /*17d00*/  ISETP.NE.AND.EX P2, PT, RZ, c[0x0][0x504], PT, P2 ;  /* 0x00014100ff007a0c */ /* 0x000fe20003f45320 */
[----:B------:R4:W-:Y:S04]  /*17d10*/  STS [R2+0x400], R5 ;  /* 0x0004000502007388 */ /* 0x0009e80000000800 */
[----:B------:R2:W-:Y:S01]  /*17d20*/  STS [R2], R6 ;  /* 0x0000000602007388 */ /* 0x0005e20000000800 */
[----:B-1----:R-:W-:-:S02]  /*17d30*/  SEL R4, R7, 0xffffffe0, !P1 ;  /* 0xffffffe007047807 */ /* 0x002fc40004800000 */
[----:B------:R-:W-:Y:S02]  /*17d40*/  F2FP.BF16.PACK_AB R7, R127, R126 ;  /* 0x0000007e7f07723e */ /* 0x000fe400000010ff */
[----:B------:R-:W-:Y:S01]  /*17d50*/  ISETP.NE.AND.EX P1, PT, RZ, c[0x0][0x50c], PT, P0 ;  /* 0x00014300ff007a0c */ /* 0x000fe20003f25300 */
[----:B---3--:R-:W-:Y:S02]  /*17d60*/  IMAD.IADD R3, R0, 0x1, R4 ;  /* 0x0000000100037824 */ /* 0x008fe400078e0204 */
[----:B------:R-:W-:Y:S01]  /*17d70*/  IMAD.IADD R4, R4, 0x1, R2 ;  /* 0x0000000104047824 */ /* 0x000fe200078e0202 */
[----:B----4-:R-:W-:Y:S02]  /*17d80*/  F2FP.BF16.PACK_AB R5, R125, R124 ;  /* 0x0000007c7d05723e */ /* 0x010fe400000010ff */
[----:B------:R1:W-:Y:S01]  /*17d90*/  STS [R3+0x480], R7 ;  /* 0x0004800703007388 */ /* 0x0003e20000000800 */
[----:B--2---:R-:W-:-:S03]  /*17da0*/  F2FP.BF16.PACK_AB R6, R117, R116 ;  /* 0x000000747506723e */ /* 0x004fc600000010ff */
[----:B------:R2:W-:Y:S04]  /*17db0*/  STS [R3+0x80], R5 ;  /* 0x0000800503007388 */ /* 0x0005e80000000800 */
[----:B------:R3:W-:Y:S01]  /*17dc0*/  STS [R4], R6 ;  /* 0x0000000604007388 */ /* 0x0007e20000000800 */
[----:B-1----:R-:W-:Y:S02]  /*17dd0*/  F2FP.BF16.PACK_AB R7, R123, R122 ;  /* 0x0000007a7b07723e */ /* 0x002fe400000010ff */
[----:B--2---:R-:W-:Y:S01]  /*17de0*/  F2FP.BF16.PACK_AB R5, R119, R118 ;  /* 0x000000767705723e */ /* 0x004fe200000010ff */
[----:B---3--:R-:W-:-:S04]  /*17df0*/  IMAD.IADD R6, R0, 0x1, R13 ;  /* 0x0000000100067824 */ /* 0x008fc800078e020d */
[----:B------:R1:W-:Y:S04]  /*17e00*/  STS [R4+0x400], R5 ;  /* 0x0004000504007388 */ /* 0x0003e80000000800 */
[----:B------:R2:W-:Y:S04]  /*17e10*/  STS [R6+0x80], R8 ;  /* 0x0000800806007388 */ /* 0x0005e80000000800 */
[----:B------:R3:W-:Y:S01]  /*17e20*/  STS [R6+0x480], R7 ;  /* 0x0004800706007388 */ /* 0x0007e20000000800 */
[----:B-1----:R-:W-:Y:S02]  /*17e30*/  F2FP.BF16.PACK_AB R5, R113, R112 ;  /* 0x000000707105723e */ /* 0x002fe400000010ff */
[----:B--2---:R-:W-:-:S03]  /*17e40*/  F2FP.BF16.PACK_AB R8, R115, R114 ;  /* 0x000000727308723e */ /* 0x004fc600000010ff */
[----:B------:R1:W-:Y:S01]  /*17e50*/  STS [R14], R5 ;  /* 0x000000050e007388 */ /* 0x0003e20000000800 */
[----:B---3--:R-:W-:-:S03]  /*17e60*/  F2FP.BF16.PACK_AB R7, R139, R138 ;  /* 0x0000008a8b07723e */ /* 0x008fc600000010ff */
[----:B------:R2:W-:Y:S01]  /*17e70*/  STS [R14+0x400], R8 ;  /* 0x000400080e007388 */ /* 0x0005e20000000800 */
[----:B-1----:R-:W-:Y:S02]  /*17e80*/  IMAD.IADD R5, R13, 0x1, R3 ;  /* 0x000000010d057824 */ /* 0x002fe400078e0203 */
[----:B------:R-:W-:Y:S01]  /*17e90*/  IMAD.IADD R13, R4, 0x1, R13 ;  /* 0x00000001040d7824 */ /* 0x000fe200078e020d */
[----:B--2---:R-:W-:Y:S02]  /*17ea0*/  F2FP.BF16.PACK_AB R8, R133, R132 ;  /* 0x000000848508723e */ /* 0x004fe400000010ff */
[----:B------:R1:W-:Y:S04]  /*17eb0*/  STS [R5+0x80], R9 ;  /* 0x0000800905007388 */ /* 0x0003e80000000800 */
[----:B------:R2:W-:Y:S04]  /*17ec0*/  STS [R5+0x480], R7 ;  /* 0x0004800705007388 */ /* 0x0005e80000000800 */
[----:B------:R3:W-:Y:S01]  /*17ed0*/  STS [R13], R8 ;  /* 0x000000080d007388 */ /* 0x0007e20000000800 */
[----:B-1----:R-:W-:-:S02]  /*17ee0*/  F2FP.BF16.PACK_AB R9, R135, R134 ;  /* 0x000000868709723e */ /* 0x002fc400000010ff */
        /* <DEDUP_REMOVED lines=27> */
[----:B---3--:R-:W-:-:S03]  /*180a0*/  F2FP.BF16.PACK_AB R8, R71, R70 ;  /* 0x000000464708723e */ /* 0x008fc600000010ff */
[----:B------:R2:W-:Y:S01]  /*180b0*/  STS [R5+0x4080], R7 ;  /* 0x0040800705007388 */ /* 0x0005e20000000800 */
[----:B----4-:R-:W-:-:S03]  /*180c0*/  F2FP.BF16.PACK_AB R12, R69, R68 ;  /* 0x00000044450c723e */ /* 0x010fc600000010ff */
[----:B------:R3:W-:Y:S04]  /*180d0*/  STS [R13+0x4400], R8 ;  /* 0x004400080d007388 */ /* 0x0007e80000000800 */
[----:B------:R-:W-:Y:S01]  /*180e0*/  STS [R13+0x4000], R12 ;  /* 0x0040000c0d007388 */ /* 0x000fe20000000800 */
[----:B-1----:R-:W-:Y:S02]  /*180f0*/  F2FP.BF16.PACK_AB R9, R75, R74 ;  /* 0x0000004a4b09723e */ /* 0x002fe400000010ff */
[----:B--2---:R-:W-:-:S03]  /*18100*/  F2FP.BF16.PACK_AB R7, R73, R72 ;  /* 0x000000484907723e */ /* 0x004fc600000010ff */
[----:B------:R1:W-:Y:S01]  /*18110*/  STS [R0+0x8480], R9 ;  /* 0x0084800900007388 */ /* 0x0003e20000000800 */
[----:B---3--:R-:W-:-:S03]  /*18120*/  F2FP.BF16.PACK_AB R8, R77, R76 ;  /* 0x0000004c4d08723e */ /* 0x008fc600000010ff */
[----:B------:R2:W-:Y:S04]  /*18130*/  STS [R0+0x8080], R7 ;  /* 0x0080800700007388 */ /* 0x0005e80000000800 */
[----:B------:R3:W-:Y:S01]  /*18140*/  STS [R2+0x8000], R8 ;  /* 0x0080000802007388 */ /* 0x0007e20000000800 */
[----:B-1----:R-:W-:Y:S02]  /*18150*/  F2FP.BF16.PACK_AB R9, R83, R82 ;  /* 0x000000525309723e */ /* 0x002fe400000010ff */
[----:B--2---:R-:W-:Y:S02]  /*18160*/  F2FP.BF16.PACK_AB R7, R79, R78 ;  /* 0x0000004e4f07723e */ /* 0x004fe400000010ff */
[----:B------:R-:W-:Y:S02]  /*18170*/  F2FP.BF16.PACK_AB R0, R81, R80 ;  /* 0x000000505100723e */ /* 0x000fe400000010ff */
[----:B---3--:R-:W-:Y:S01]  /*18180*/  F2FP.BF16.PACK_AB R8, R85, R84 ;  /* 0x000000545508723e */ /* 0x008fe200000010ff */
[----:B------:R1:W-:Y:S04]  /*18190*/  STS [R2+0x8400], R7 ;  /* 0x0084000702007388 */ /* 0x0003e80000000800 */
[----:B------:R2:W-:Y:S04]  /*181a0*/  STS [R3+0x8080], R0 ;  /* 0x0080800003007388 */ /* 0x0005e80000000800 */
[----:B------:R3:W-:Y:S04]  /*181b0*/  STS [R3+0x8480], R9 ;  /* 0x0084800903007388 */ /* 0x0007e80000000800 */
[----:B------:R-:W-:Y:S01]  /*181c0*/  STS [R4+0x8000], R8 ;  /* 0x0080000804007388 */ /* 0x000fe20000000800 */
[----:B-1----:R-:W-:-:S02]  /*181d0*/  F2FP.BF16.PACK_AB R7, R87, R86 ;  /* 0x000000565707723e */ /* 0x002fc400000010ff */
[----:B------:R-:W-:Y:S02]  /*181e0*/  F2FP.BF16.PACK_AB R2, R89, R88 ;  /* 0x000000585902723e */ /* 0x000fe400000010ff */
[----:B--2---:R-:W-:Y:S01]  /*181f0*/  F2FP.BF16.PACK_AB R0, R91, R90 ;  /* 0x0000005a5b00723e */ /* 0x004fe200000010ff */
        /* <DEDUP_REMOVED lines=12> */
[----:B------:R4:W-:Y:S01]  /*182c0*/  STS [R13+0x8000], R3 ;  /* 0x008000030d007388 */ /* 0x0009e20000000800 */
[----:B-1----:R-:W-:Y:S01]  /*182d0*/  IMAD.MOV.U32 R4, RZ, RZ, 0x4 ;  /* 0x00000004ff047424 */ /* 0x002fe200078e00ff */
[----:B--2---:R-:W-:-:S03]  /*182e0*/  F2FP.BF16.PACK_AB R0, R103, R102 ;  /* 0x000000666700723e */ /* 0x004fc600000010ff */
[CC--:B------:R-:W-:Y:S02]  /*182f0*/  @P1 IMAD.WIDE R6, R219.reuse, R4.reuse, c[0x0][0x508] ;  /* 0x00014200db061625 */ /* 0x0c0fe400078e0204 */
[----:B------:R1:W-:Y:S02]  /*18300*/  STS [R13+0x8400], R0 ;  /* 0x008400000d007388 */ /* 0x0003e40000000800 */
[----:B---3--:R-:W-:Y:S02]  /*18310*/  IMAD.MOV.U32 R2, RZ, RZ, RZ ;  /* 0x000000ffff027224 */ /* 0x008fe400078e00ff */
[----:B------:R-:W-:Y:S01]  /*18320*/  IMAD.WIDE R4, R219, R4, c[0x0][0x500] ;  /* 0x00014000db047625 */ /* 0x000fe200078e0204 */
[----:B------:R-:W-:Y:S06]  /*18330*/  BAR.SYNC.DEFER_BLOCKING 0x1, 0x100 ;  /* 0x0044000000007b1d */ /* 0x000fec0000010000 */
[----:B------:R1:W5:Y:S04]  /*18340*/  @P1 LDG.E R36, [R6.64] ;  /* 0x0000000e06241981 */ /* 0x000368000c1e1900 */
[----:B------:R1:W5:Y:S01]  /*18350*/  @P2 LDG.E R2, [R4.64] ;  /* 0x0000000e04022981 */ /* 0x000362000c1e1900 */
[----:B------:R-:W-:-:S04]  /*18360*/  ISETP.NE.AND P0, PT, R218, RZ, PT ;  /* 0x000000ffda00720c */ /* 0x000fc80003f05270 */
[----:B----4-:R-:W-:Y:S01]  /*18370*/  SEL R3, R218, c[0x0][0x3d4], P0 ;  /* 0x0000f500da037a07 */ /* 0x010fe20000000000 */
[----:B------:R-:W-:Y:S05]  /*18380*/  @P1 BRA `(.L_x_1926) ;  /* 0x0000004000001947 */ /* 0x000fea0003800000 */
[----:B------:R-:W-:Y:S05]  /*18390*/  @!P2 BRA `(.L_x_1926) ;  /* 0x000000300000a947 */ /* 0x000fea0003800000 */
[----:B-1----:R1:W2:Y:S04]  /*183a0*/  LDG.E R0, [R4.64] ;  /* 0x0000000e04007981 */ /* 0x0022a8000c1e1900 */
[----:B-1----:R-:W2:Y:S02]  /*183b0*/  LDG.E R4, [R4.64+0x4] ;  /* 0x0000040e04047981 */ /* 0x002ea4000c1e1900 */
[----:B--2--5:R-:W-:Y:S02]  /*183c0*/  IADD3 R36, -R0, R4, RZ ;  /* 0x0000000400247210 */ /* 0x024fe40007ffe1ff */
.L_x_1926:
[----:B-1----:R-:W2:Y:S01]  /*183d0*/  LDL R4, [R1+0x98] ;  /* 0x0000980001047983 */ /* 0x002ea20000100800 */
[----:B------:R-:W-:Y:S01]  /*183e0*/  IMAD.MOV.U32 R0, RZ, RZ, 0x368 ;  /* 0x00000368ff007424 */ /* 0x000fe200078e00ff */
[----:B------:R-:W-:Y:S02]  /*183f0*/  ISETP.GT.AND P2, PT, R3, 0x1, PT ;  /* 0x000000010300780c */ /* 0x000fe40003f44270 */
[----:B------:R-:W3:Y:S01]  /*18400*/  LDL R23, [R1+0x94] ;  /* 0x0000940001177983 */ /* 0x000ee20000100800 */
[----:B------:R-:W-:-:S02]  /*18410*/  ISETP.NE.U32.AND P0, PT, RZ, c[0x0][0x500], PT ;  /* 0x00014000ff007a0c */ /* 0x000fc40003f05070 */
[----:B------:R-:W-:Y:S02]  /*18420*/  SEL R0, R0, 0x328, P2 ;  /* 0x0000032800007807 */ /* 0x000fe40001000000 */
[----:B------:R-:W-:Y:S02]  /*18430*/  ISETP.NE.AND.EX P0, PT, RZ, c[0x0][0x504], PT, P0 ;  /* 0x00014100ff007a0c */ /* 0x000fe40003f05300 */
[----:B------:R1:W4:Y:S01]  /*18440*/  LDC.64 R6, c[0x0][R0+0x170] ;  /* 0x00005c0000067b82 */ /* 0x0003220000000a00 */
[----:B------:R-:W-:-:S07]  /*18450*/  SHF.R.S32.HI R3, RZ, 0x1f, R219 ;  /* 0x0000001fff037819 */ /* 0x000fce00000114db */
[----:B------:R1:W4:Y:S08]  /*18460*/  LDC.64 R14, c[0x0][R0+0x168] ;  /* 0x00005a00000e7b82 */ /* 0x0003300000000a00 */
[----:B------:R1:W2:Y:S08]  /*18470*/  LDC.64 R16, c[0x0][R0+0x178] ;  /* 0x00005e0000107b82 */ /* 0x0002b00000000a00 */
[----:B------:R1:W2:Y:S02]  /*18480*/  LDC.64 R18, c[0x0][R0+0x160] ;  /* 0x0000580000127b82 */ /* 0x0002a40000000a00 */
[----:B-1----:R-:W-:-:S05]  /*18490*/  IMAD.MOV.U32 R0, RZ, RZ, c[0x0][0x4e8] ;  /* 0x00013a00ff007624 */ /* 0x002fca00078e00ff */
[----:B------:R-:W-:Y:S02]  /*184a0*/  ISETP.NE.AND P3, PT, R0, 0x1, PT ;  /* 0x000000010000780c */ /* 0x000fe40003f65270 */
[----:B------:R-:W-:Y:S01]  /*184b0*/  SEL R0, R219, RZ, !P0 ;  /* 0x000000ffdb007207 */ /* 0x000fe20004000000 */
[----:B------:R-:W1:Y:S01]  /*184c0*/  S2R R24, SR_TID.X ;  /* 0x0000000000187919 */ /* 0x000e620000002100 */
[----:B----4-:R-:W-:Y:S01]  /*184d0*/  IMAD R12, R15, R221, RZ ;  /* 0x000000dd0f0c7224 */ /* 0x010fe200078e02ff */
[----:B-1----:R-:W-:-:S04]  /*184e0*/  SHF.R.S32.HI R22, RZ, 0x1f, R24 ;  /* 0x0000001fff167819 */ /* 0x002fc80000011418 */
[----:B------:R-:W-:-:S04]  /*184f0*/  LEA.HI R22, R22, R24, RZ, 0x5 ;  /* 0x0000001816167211 */ /* 0x000fc800078f28ff */
[----:B------:R-:W-:-:S05]  /*18500*/  LOP3.LUT R22, R22, 0xffffffe0, RZ, 0xc0, !PT ;  /* 0xffffffe016167812 */ /* 0x000fca00078ec0ff */
[----:B------:R-:W-:Y:S02]  /*18510*/  IMAD.IADD R22, R24, 0x1, -R22 ;  /* 0x0000000118167824 */ /* 0x000fe400078e0a16 */
[----:B--2---:R-:W-:Y:S01]  /*18520*/  IMAD.IADD R9, R4, 0x1, R223 ;  /* 0x0000000104097824 */ /* 0x004fe200078e02df */
[----:B------:R-:W-:Y:S01]  /*18530*/  SEL R4, R3, RZ, !P0 ;  /* 0x000000ff03047207 */ /* 0x000fe20004000000 */
[----:B------:R-:W-:Y:S02]  /*18540*/  IMAD R3, R7, R0, RZ ;  /* 0x0000000007037224 */ /* 0x000fe400078e02ff */
[----:B------:R-:W-:-:S04]  /*18550*/  @P3 IMAD.HI.U32 R8, R9, c[0x0][0x4ec], RZ ;  /* 0x00013b0009083a27 */ /* 0x000fc800078e00ff */
[C---:B------:R-:W-:Y:S02]  /*18560*/  IMAD R13, R6.reuse, R4, R3 ;  /* 0x00000004060d7224 */ /* 0x040fe400078e0203 */
[----:B------:R-:W-:-:S04]  /*18570*/  IMAD.WIDE.U32 R4, R6, R0, RZ ;  /* 0x0000000006047225 */ /* 0x000fc800078e00ff */
[----:B------:R-:W-:-:S04]  /*18580*/  IMAD.WIDE.U32 R6, R14, R221, RZ ;  /* 0x000000dd0e067225 */ /* 0x000fc800078e00ff */
[----:B------:R-:W-:Y:S01]  /*18590*/  IMAD.MOV.U32 R3, RZ, RZ, R9 ;  /* 0x000000ffff037224 */ /* 0x000fe200078e0009 */
[----:B------:R-:W-:Y:S02]  /*185a0*/  @P3 SHF.R.U32.HI R3, RZ, c[0x0][0x4f0], R8 ;  /* 0x00013c00ff033a19 */ /* 0x000fe40000011608 */
[----:B------:R-:W-:Y:S01]  /*185b0*/  SEL R8, R231, RZ, P2 ;  /* 0x000000ffe7087207 */ /* 0x000fe20001000000 */
[----:B------:R-:W-:Y:S01]  /*185c0*/  IMAD.IADD R14, R5, 0x1, R13 ;  /* 0x00000001050e7824 */ /* 0x000fe200078e020d */
[----:B-----5:R-:W-:Y:S01]  /*185d0*/  IADD3 R15, P1, P0, R4, R6, R2 ;  /* 0x00000006040f7210 */ /* 0x020fe2000783e002 */
[----:B------:R-:W-:Y:S01]  /*185e0*/  IMAD.IADD R4, R7, 0x1, R12 ;  /* 0x0000000107047824 */ /* 0x000fe200078e020c */
[----:B------:R-:W-:Y:S01]  /*185f0*/  SHF.R.S32.HI R12, RZ, 0x1f, R2 ;  /* 0x0000001fff0c7819 */ /* 0x000fe20000011402 */
[----:B------:R-:W-:Y:S02]  /*18600*/  IMAD R13, R17, R8, RZ ;  /* 0x00000008110d7224 */ /* 0x000fe400078e02ff */
[----:B------:R-:W-:-:S02]  /*18610*/  IMAD.MOV R5, RZ, RZ, -R3 ;  /* 0x000000ffff057224 */ /* 0x000fc400078e0a03 */
        /* <DEDUP_REMOVED lines=18> */
[----:B------:R-:W-:Y:S01]  /*18740*/  SHFL.IDX PT, R6, R3, RZ, 0x1c1f ;  /* 0x001c1fff03067589 */ /* 0x000fe200000e0000 */
[----:B---3--:R-:W-:-:S03]  /*18750*/  IMAD.IADD R8, R23, 0x1, R223 ;  /* 0x0000000117087824 */ /* 0x008fc600078e02df */
[----:B------:R-:W1:Y:S04]  /*18760*/  SHFL.IDX PT, R7, R5, RZ, 0x1c1f ;  /* 0x001c1fff05077589 */ /* 0x000e6800000e0000 */
[----:B------:R2:W-:Y:S04]  /*18770*/  SHFL.IDX PT, R4, R3, 0x1, 0x1c1f ;  /* 0x003c1f0003047f89 */ /* 0x0005e800000e0000 */
[----:B------:R-:W3:Y:S01]  /*18780*/  SHFL.IDX PT, R5, R5, 0x1, 0x1c1f ;  /* 0x003c1f0005057f89 */ /* 0x000ee200000e0000 */
[----:B------:R-:W-:Y:S02]  /*18790*/  LOP3.LUT P0, RZ, R22, 0x3, RZ, 0xc0, !PT ;  /* 0x0000000316ff7812 */ /* 0x000fe4000780c0ff */
[----:B------:R-:W-:Y:S01]  /*187a0*/  IADD3 R17, R8, 0x8, RZ ;  /* 0x0000000808117810 */ /* 0x000fe20007ffe0ff */
[----:B--2---:R-:W-:-:S05]  /*187b0*/  IMAD R3, R36, c[0x0][0x4e8], RZ ;  /* 0x00013a0024037a24 */ /* 0x004fca00078e02ff */
[-C--:B------:R-:W-:Y:S02]  /*187c0*/  ISETP.GE.OR P1, PT, R8, R3.reuse, P0 ;  /* 0x000000030800720c */ /* 0x080fe40000726670 */
[----:B------:R-:W-:-:S11]  /*187d0*/  ISETP.GE.OR P0, PT, R17, R3, P0 ;  /* 0x000000031100720c */ /* 0x000fd60000706670 */
[----:B-1----:R1:W-:Y:S04]  /*187e0*/  @!P1 ST.E [R6.64], R21 ;  /* 0x0000001506009985 */ /* 0x0023e8000c10190e */
[----:B---3--:R1:W-:Y:S01]  /*187f0*/  @!P0 ST.E [R4.64], R20 ;  /* 0x0000001404008985 */ /* 0x0083e2000c10190e */
[----:B------:R-:W-:Y:S05]  /*18800*/  @P2 BRA `(.L_x_1927) ;  /* 0x000007e000002947 */ /* 0x000fea0003800000 */
[----:B------:R-:W-:Y:S01]  /*18810*/  IMAD R12, R12, c[0x0][0x3a0], RZ ;  /* 0x0000e8000c0c7a24 */ /* 0x000fe200078e02ff */
[----:B-1----:R-:W-:Y:S01]  /*18820*/  LEA R6, R234, R224, 0x5 ;  /* 0x000000e0ea067211 */ /* 0x002fe200078e28ff */
[C---:B------:R-:W-:Y:S01]  /*18830*/  IMAD.WIDE.U32 R4, R2.reuse, c[0x0][0x3a0], RZ ;  /* 0x0000e80002047a25 */ /* 0x040fe200078e00ff */
[----:B------:R-:W-:Y:S01]  /*18840*/  SHF.R.S32.HI R7, RZ, 0x1f, R0 ;  /* 0x0000001fff077819 */ /* 0x000fe20000011400 */
[----:B------:R1:W2:Y:S01]  /*18850*/  LDS.128 R28, [R105+0x80] ;  /* 0x00008000691c7984 */ /* 0x0002a20000000c00 */
[----:B------:R-:W-:Y:S01]  /*18860*/  IADD3 R6, R223, R6, RZ ;  /* 0x00000006df067210 */ /* 0x000fe20007ffe0ff */
[----:B------:R-:W-:Y:S01]  /*18870*/  IMAD R2, R2, c[0x0][0x3a4], R12 ;  /* 0x0000e90002027a24 */ /* 0x000fe200078e020c */
[----:B------:R-:W-:Y:S01]  /*18880*/  IADD3 R14, R224, R223, RZ ;  /* 0x000000dfe00e7210 */ /* 0x000fe20007ffe0ff */
[----:B------:R1:W3:Y:S03]  /*18890*/  LDS.128 R44, [R105+0x1080] ;  /* 0x00108000692c7984 */ /* 0x0002e60000000c00 */
[----:B------:R-:W-:Y:S01]  /*188a0*/  IADD3 R3, R5, R2, RZ ;  /* 0x0000000205037210 */ /* 0x000fe20007ffe0ff */
[----:B------:R1:W4:Y:S01]  /*188b0*/  LDS.128 R56, [R105+0x2080] ;  /* 0x0020800069387984 */ /* 0x0003220000000c00 */
[----:B------:R-:W-:-:S03]  /*188c0*/  MOV R2, R4 ;  /* 0x0000000400027202 */ /* 0x000fc60000000f00 */
[----:B------:R1:W1:Y:S02]  /*188d0*/  LDS.128 R64, [R105+0x3080] ;  /* 0x0030800069407984 */ /* 0x0002640000000c00 */
[----:B------:R-:W-:Y:S01]  /*188e0*/  IMAD.WIDE.U32 R4, R221, c[0x0][0x3e8], R2 ;  /* 0x0000fa00dd047a25 */ /* 0x000fe200078e0002 */
[----:B------:R-:W-:Y:S01]  /*188f0*/  MOV R2, R6 ;  /* 0x0000000600027202 */ /* 0x000fe20000000f00 */
[----:B------:R1:W1:Y:S02]  /*18900*/  LDS.128 R24, [R105+0x4080] ;  /* 0x0040800069187984 */ /* 0x0002640000000c00 */
[----:B------:R-:W-:Y:S02]  /*18910*/  IMAD R3, R7, c[0x0][0x3f0], RZ ;  /* 0x0000fc0007037a24 */ /* 0x000fe400078e02ff */
[----:B------:R-:W-:Y:S01]  /*18920*/  @P3 IMAD.HI.U32 R7, R6, c[0x0][0x4ec], RZ ;  /* 0x00013b0006073a27 */ /* 0x000fe200078e00ff */
[----:B------:R1:W1:Y:S03]  /*18930*/  LDS.128 R40, [R105+0x5080] ;  /* 0x0050800069287984 */ /* 0x0002660000000c00 */
[----:B------:R-:W-:Y:S01]  /*18940*/  IMAD R5, R221, c[0x0][0x3ec], R5 ;  /* 0x0000fb00dd057a24 */ /* 0x000fe200078e0205 */
[----:B------:R1:W1:Y:S01]  /*18950*/  LDS.128 R52, [R105+0x6080] ;  /* 0x0060800069347984 */ /* 0x0002620000000c00 */
[----:B------:R-:W-:Y:S01]  /*18960*/  @P3 SHF.R.U32.HI R2, RZ, c[0x0][0x4f0], R7 ;  /* 0x00013c00ff023a19 */ /* 0x000fe20000011607 */
[----:B------:R-:W-:-:S02]  /*18970*/  IMAD R8, R0, c[0x0][0x3f4], R3 ;  /* 0x0000fd0000087a24 */ /* 0x000fc400078e0203 */
[----:B------:R1:W1:Y:S01]  /*18980*/  LDS.128 R60, [R105+0x7080] ;  /* 0x00708000693c7984 */ /* 0x0002620000000c00 */
[----:B------:R-:W-:Y:S01]  /*18990*/  IMAD.WIDE.U32 R4, R0, c[0x0][0x3f0], R4 ;  /* 0x0000fc0000047a25 */ /* 0x000fe200078e0004 */
[----:B------:R-:W-:Y:S02]  /*189a0*/  SHF.R.S32.HI R3, RZ, 0x1f, R2 ;  /* 0x0000001fff037819 */ /* 0x000fe40000011402 */
[----:B------:R1:W1:Y:S01]  /*189b0*/  LDS.128 R20, [R105+0x8080] ;  /* 0x0080800069147984 */ /* 0x0002620000000c00 */
[----:B------:R-:W-:Y:S02]  /*189c0*/  IADD3 R0, -R2, RZ, RZ ;  /* 0x000000ff02007210 */ /* 0x000fe40007ffe1ff */
[----:B------:R-:W-:Y:S01]  /*189d0*/  IADD3 R5, R5, R8, RZ ;  /* 0x0000000805057210 */ /* 0x000fe20007ffe0ff */
[----:B------:R1:W1:Y:S01]  /*189e0*/  LDS.128 R32, [R105+0x9080] ;  /* 0x0090800069207984 */ /* 0x0002620000000c00 */
[----:B------:R-:W-:Y:S02]  /*189f0*/  IMAD R3, R3, c[0x0][0x3e0], RZ ;  /* 0x0000f80003037a24 */ /* 0x000fe400078e02ff */
[----:B------:R-:W-:Y:S01]  /*18a00*/  IMAD R0, R0, c[0x0][0x4e8], R6 ;  /* 0x00013a0000007a24 */ /* 0x000fe200078e0206 */
[----:B------:R1:W1:Y:S01]  /*18a10*/  LDS.128 R48, [R105+0xa080] ;  /* 0x00a0800069307984 */ /* 0x0002620000000c00 */
[----:B------:R-:W-:-:S02]  /*18a20*/  IMAD R6, R2, c[0x0][0x3e4], R3 ;  /* 0x0000f90002067a24 */ /* 0x000fc400078e0203 */
[----:B------:R-:W-:Y:S01]  /*18a30*/  IMAD.WIDE.U32 R2, R2, c[0x0][0x3e0], R4 ;  /* 0x0000f80002027a25 */ /* 0x000fe200078e0004 */
[----:B------:R1:W1:Y:S01]  /*18a40*/  LDS.128 R68, [R105+0xb080] ;  /* 0x00b0800069447984 */ /* 0x0002620000000c00 */
[----:B------:R-:W-:-:S03]  /*18a50*/  SHF.R.S32.HI R4, RZ, 0x1f, R0 ;  /* 0x0000001fff047819 */ /* 0x000fc60000011400 */
[----:B------:R-:W-:Y:S02]  /*18a60*/  IADD3 R3, R3, R6, RZ ;  /* 0x0000000603037210 */ /* 0x000fe40007ffe0ff */
[----:B------:R-:W-:-:S03]  /*18a70*/  IMAD R4, R4, c[0x0][0x3d8], RZ ;  /* 0x0000f60004047a24 */ /* 0x000fc600078e02ff */
[----:B------:R-:W-:-:S04]  /*18a80*/  IMAD.WIDE.U32 R2, R0, c[0x0][0x3d8], R2 ;  /* 0x0000f60000027a25 */ /* 0x000fc800078e0002 */
[----:B------:R-:W-:Y:S01]  /*18a90*/  IMAD R0, R0, c[0x0][0x3dc], R4 ;  /* 0x0000f70000007a24 */ /* 0x000fe200078e0204 */
[----:B------:R-:W-:-:S04]  /*18aa0*/  LEA R16, P0, R2, c[0x0][0x380], 0x1 ;  /* 0x0000e00002107a11 */ /* 0x000fc800078008ff */
[----:B------:R-:W-:-:S04]  /*18ab0*/  IADD3 R0, R3, R0, RZ ;  /* 0x0000000003007210 */ /* 0x000fc80007ffe0ff */
[----:B------:R-:W-:Y:S01]  /*18ac0*/  LEA.HI.X R13, R2, c[0x0][0x384], R0, 0x1, P0 ;  /* 0x0000e100020d7a11 */ /* 0x000fe200000f0c00 */
[----:B------:R-:W-:Y:S05]  /*18ad0*/  BRA.DIV ~URZ, `(.L_x_1928) ;  /* 0x00003de27f007947 */ /* 0x000fea000b800000 */
[----:B--234-:R2:W3:Y:S02]  /*18ae0*/  SHFL.IDX PT, R8, R13, RZ, 0x181f ;  /* 0x00181fff0d087589 */ /* 0x01c4e400000e0000 */
.L_x_1995:
[----:B------:R-:W-:Y:S05]  /*18af0*/  BRA.DIV ~URZ, `(.L_x_1929) ;  /* 0x00003e427f007947 */ /* 0x000fea000b800000 */
[----:B------:R4:W2:Y:S02]  /*18b00*/  SHFL.IDX PT, R0, R16, RZ, 0x181f ;  /* 0x00181fff10007589 */ /* 0x0008a400000e0000 */
.L_x_1996:
[----:B------:R-:W-:Y:S01]  /*18b10*/  IMAD R15, R36, c[0x0][0x4e8], RZ ;  /* 0x00013a00240f7a24 */ /* 0x000fe200078e02ff */
[----:B------:R-:W-:Y:S04]  /*18b20*/  BSSY B0, `(.L_x_1930) ;  /* 0x000000f000007945 */ /* 0x000fe80003800000 */
[----:B------:R-:W-:-:S13]  /*18b30*/  ISETP.GE.AND P0, PT, R14, R15, PT ;  /* 0x0000000f0e00720c */ /* 0x000fda0003f06270 */
[----:B------:R-:W-:Y:S05]  /*18b40*/  @P0 BRA `(.L_x_1931) ;  /* 0x000000c000000947 */ /* 0x000fea0003800000 */
[----:B------:R-:W-:Y:S02]  /*18b50*/  ISETP.GE.AND P2, PT, R208, c[0x0][0x3c8], PT ;  /* 0x0000f200d0007a0c */ /* 0x000fe40003f46270 */
[----:B------:R-:W-:Y:S02]  /*18b60*/  ISETP.GE.AND P1, PT, R212, c[0x0][0x3c8], PT ;  /* 0x0000f200d4007a0c */ /* 0x000fe40003f26270 */
[----:B------:R-:W-:-:S09]  /*18b70*/  ISETP.GE.AND P0, PT, R220, c[0x0][0x3c8], PT ;  /* 0x0000f200dc007a0c */ /* 0x000fd20003f06270 */
[-C--:B--2---:R-:W-:Y:S02]  /*18b80*/  @!P2 LEA R6, P5, R208, R0.reuse, 0x1 ;  /* 0x00000000d006a211 */ /* 0x084fe400078a08ff */
[-C--:B------:R-:W-:Y:S02]  /*18b90*/  @!P1 LEA R4, P4, R212, R0.reuse, 0x1 ;  /* 0x00000000d4049211 */ /* 0x080fe400078808ff */
[----:B------:R-:W-:Y:S02]  /*18ba0*/  @!P0 LEA R2, P3, R220, R0, 0x1 ;  /* 0x00000000dc028211 */ /* 0x000fe400078608ff */
[-C--:B---3--:R-:W-:Y:S02]  /*18bb0*/  @!P2 LEA.HI.X R7, R208, R8.reuse, R209, 0x1, P5 ;  /* 0x00000008d007a211 */ /* 0x088fe400028f0cd1 */
[-C--:B------:R-:W-:Y:S02]  /*18bc0*/  @!P1 LEA.HI.X R5, R212, R8.reuse, R227, 0x1, P4 ;  /* 0x00000008d4059211 */ /* 0x080fe400020f0ce3 */
[----:B------:R-:W-:Y:S01]  /*18bd0*/  @!P0 LEA.HI.X R3, R220, R8, R226, 0x1, P3 ;  /* 0x00000008dc038211 */ /* 0x000fe200018f0ce2 */
[----:B------:R2:W-:Y:S04]  /*18be0*/  @!P2 ST.E.128 [R6.64], R28 ;  /* 0x0000001c0600a985 */ /* 0x0005e8000c101d0e */
[----:B-1----:R2:W-:Y:S04]  /*18bf0*/  @!P1 ST.E.128 [R4.64], R24 ;  /* 0x0000001804009985 */ /* 0x0025e8000c101d0e */
[----:B------:R2:W-:Y:S02]  /*18c00*/  @!P0 ST.E.128 [R2.64], R20 ;  /* 0x0000001402008985 */ /* 0x0005e4000c101d0e */
.L_x_1931:
[----:B------:R-:W-:Y:S05]  /*18c10*/  BSYNC B0 ;  /* 0x0000000000007941 */ /* 0x000fea0003800000 */
.L_x_1930:
[----:B------:R-:W-:Y:S05]  /*18c20*/  BRA.DIV ~URZ, `(.L_x_1932) ;  /* 0x00003d927f007947 */ /* 0x000fea000b800000 */
[----:B---3--:R3:W4:Y:S04]  /*18c30*/  SHFL.IDX PT, R8, R13, 0x1, 0x181f ;  /* 0x00381f000d087f89 */ /* 0x00872800000e0000 */
[----:B--2---:R3:W2:Y:S02]  /*18c40*/  SHFL.IDX PT, R0, R16, 0x1, 0x181f ;  /* 0x00381f0010007f89 */ /* 0x0046a400000e0000 */
.L_x_1997:
        /* <DEDUP_REMOVED lines=10> */
[-C--:B----4-:R-:W-:Y:S02]  /*18cf0*/  @!P2 LEA.HI.X R7, R208, R8.reuse, R209, 0x1, P5 ;  /* 0x00000008d007a211 */ /* 0x090fe400028f0cd1 */
[-C--:B------:R-:W-:Y:S02]  /*18d00*/  @!P1 LEA.HI.X R5, R212, R8.reuse, R227, 0x1, P4 ;  /* 0x00000008d4059211 */ /* 0x080fe400020f0ce3 */
[----:B------:R-:W-:Y:S01]  /*18d10*/  @!P0 LEA.HI.X R3, R220, R8, R226, 0x1, P3 ;  /* 0x00000008dc038211 */ /* 0x000fe200018f0ce2 */
[----:B------:R2:W-:Y:S04]  /*18d20*/  @!P2 ST.E.128 [R6.64], R44 ;  /* 0x0000002c0600a985 */ /* 0x0005e8000c101d0e */
[----:B-1----:R2:W-:Y:S04]  /*18d30*/  @!P1 ST.E.128 [R4.64], R40 ;  /* 0x0000002804009985 */ /* 0x0025e8000c101d0e */
[----:B------:R2:W-:Y:S02]  /*18d40*/  @!P0 ST.E.128 [R2.64], R32 ;  /* 0x0000002002008985 */ /* 0x0005e4000c101d0e */
.L_x_1934:
[----:B------:R-:W-:Y:S05]  /*18d50*/  BSYNC B0 ;  /* 0x0000000000007941 */ /* 0x000fea0003800000 */
.L_x_1933:
[----:B------:R-:W-:Y:S05]  /*18d60*/  BRA.DIV ~URZ, `(.L_x_1935) ;  /* 0x00003d427f007947 */ /* 0x000fea000b800000 */
[----:B----4-:R4:W3:Y:S02]  /*18d70*/  SHFL.IDX PT, R8, R13, 0x2, 0x181f ;  /* 0x00581f000d087f89 */ /* 0x0108e400000e0000 */
.L_x_1998:
[----:B------:R-:W-:Y:S05]  /*18d80*/  BRA.DIV ~URZ, `(.L_x_1936) ;  /* 0x00003da27f007947 */ /* 0x000fea000b800000 */
[----:B--2---:R2:W4:Y:S02]  /*18d90*/  SHFL.IDX PT, R0, R16, 0x2, 0x181f ;  /* 0x00581f0010007f89 */ /* 0x00452400000e0000 */
.L_x_1999:
        /* <DEDUP_REMOVED lines=16> */
.L_x_1938:
[----:B------:R-:W-:Y:S05]  /*18ea0*/  BSYNC B0 ;  /* 0x0000000000007941 */ /* 0x000fea0003800000 */
.L_x_1937:
[----:B------:R-:W-:Y:S05]  /*18eb0*/  BRA.DIV ~URZ, `(.L_x_1939) ;  /* 0x00003cf27f007947 */ /* 0x000fea000b800000 */
[----:B---3--:R3:W2:Y:S04]  /*18ec0*/  SHFL.IDX PT, R6, R13, 0x3, 0x181f ;  /* 0x00781f000d067f89 */ /* 0x0086a800000e0000 */
[----:B----4-:R3:W4:Y:S02]  /*18ed0*/  SHFL.IDX PT, R0, R16, 0x3, 0x181f ;  /* 0x00781f0010007f89 */ /* 0x01072400000e0000 */
.L_x_2000:
[----:B------:R-:W-:-:S04]  /*18ee0*/  IADD3 R2, R14, 0x60, RZ ;  /* 0x000000600e027810 */ /* 0x000fc80007ffe0ff */
[----:B------:R-:W-:-:S13]  /*18ef0*/  ISETP.GE.AND P0, PT, R2, R15, PT ;  /* 0x0000000f0200720c */ /* 0x000fda0003f06270 */
[----:B------:R-:W-:Y:S05]  /*18f00*/  @P0 BRA `(.L_x_1940) ;  /* 0x0000203000000947 */ /* 0x000fea0003800000 */
[----:B------:R-:W-:Y:S02]  /*18f10*/  ISETP.GE.AND P1, PT, R208, c[0x0][0x3c8], PT ;  /* 0x0000f200d0007a0c */ /* 0x000fe40003f26270 */
[----:B------:R-:W-:-:S11]  /*18f20*/  ISETP.GE.AND P0, PT, R212, c[0x0][0x3c8], PT ;  /* 0x0000f200d4007a0c */ /* 0x000fd60003f06270 */
[-C--:B----4-:R-:W-:Y:S02]  /*18f30*/  @!P1 LEA R4, P3, R208, R0.reuse, 0x1 ;  /* 0x00000000d0049211 */ /* 0x090fe400078608ff */
[----:B------:R-:W-:Y:S02]  /*18f40*/  @!P0 LEA R2, P2, R212, R0, 0x1 ;  /* 0x00000000d4028211 */ /* 0x000fe400078408ff */
        /* <DEDUP_REMOVED lines=10> */
.L_x_1927:
[----:B------:R-:W-:Y:S02]  /*18ff0*/  IMAD R12, R12, c[0x0][0x408], RZ ;  /* 0x000102000c0c7a24 */ /* 0x000fe400078e02ff */
[----:B-1----:R-:W-:-:S04]  /*19000*/  IMAD.WIDE.U32 R4, R2, c[0x0][0x408], RZ ;  /* 0x0001020002047a25 */ /* 0x002fc800078e00ff */
[----:B------:R-:W-:-:S05]  /*19010*/  IMAD R2, R2, c[0x0][0x40c], R12 ;  /* 0x0001030002027a24 */ /* 0x000fca00078e020c */
[----:B------:R-:W-:Y:S02]  /*19020*/  IADD3 R3, R5, R2, RZ ;  /* 0x0000000205037210 */ /* 0x000fe40007ffe0ff */
[----:B------:R-:W-:Y:S02]  /*19030*/  MOV R2, R4 ;  /* 0x0000000400027202 */ /* 0x000fe40000000f00 */
[----:B------:R-:W-:-:S03]  /*19040*/  SHF.R.S32.HI R5, RZ, 0x1f, R0 ;  /* 0x0000001fff057819 */ /* 0x000fc60000011400 */
[----:B------:R-:W-:-:S04]  /*19050*/  IMAD.WIDE.U32 R2, R221, c[0x0][0x438], R2 ;  /* 0x00010e00dd027a25 */ /* 0x000fc800078e0002 */
[----:B------:R-:W-:Y:S02]  /*19060*/  IMAD R4, R5, c[0x0][0x440], RZ ;  /* 0x0001100005047a24 */ /* 0x000fe400078e02ff */
[----:B------:R-:W-:Y:S02]  /*19070*/  IMAD R3, R221, c[0x0][0x43c], R3 ;  /* 0x00010f00dd037a24 */ /* 0x000fe400078e0203 */
[----:B------:R-:W-:-:S04]  /*19080*/  @P3 IMAD.HI.U32 R5, R9, c[0x0][0x4ec], RZ ;  /* 0x00013b0009053a27 */ /* 0x000fc800078e00ff */
[C---:B------:R-:W-:Y:S02]  /*19090*/  IMAD R4, R0.reuse, c[0x0][0x444], R4 ;  /* 0x0001110000047a24 */ /* 0x040fe400078e0204 */
[----:B------:R-:W-:Y:S01]  /*190a0*/  IMAD.WIDE.U32 R2, R0, c[0x0][0x440], R2 ;  /* 0x0001100000027a25 */ /* 0x000fe200078e0002 */
[----:B------:R-:W-:Y:S02]  /*190b0*/  MOV R0, R9 ;  /* 0x0000000900007202 */ /* 0x000fe40000000f00 */
[----:B------:R-:W-:Y:S02]  /*190c0*/  @P3 SHF.R.U32.HI R0, RZ, c[0x0][0x4f0], R5 ;  /* 0x00013c00ff003a19 */ /* 0x000fe40000011605 */
[----:B------:R-:W-:Y:S02]  /*190d0*/  IADD3 R3, R3, R4, RZ ;  /* 0x0000000403037210 */ /* 0x000fe40007ffe0ff */
[----:B------:R-:W-:Y:S02]  /*190e0*/  SHF.R.S32.HI R5, RZ, 0x1f, R0 ;  /* 0x0000001fff057819 */ /* 0x000fe40000011400 */
[----:B------:R-:W-:Y:S01]  /*190f0*/  IADD3 R4, -R0, RZ, RZ ;  /* 0x000000ff00047210 */ /* 0x000fe20007ffe1ff */
[----:B------:R-:W-:-:S04]  /*19100*/  IMAD.WIDE.U32 R2, R231, c[0x0][0x448], R2 ;  /* 0x00011200e7027a25 */ /* 0x000fc800078e0002 */
        /* <DEDUP_REMOVED lines=15> */
.L_x_2001:
[----:B------:R-:W-:Y:S05]  /*19200*/  BRA.DIV ~URZ, `(.L_x_1942) ;  /* 0x00003b127f007947 */ /* 0x000fea000b800000 */
[----:B------:R3:W4:Y:S02]  /*19210*/  SHFL.IDX PT, R0, R16, RZ, 0x1c1f ;  /* 0x001c1fff10007589 */ /* 0x00072400000e0000 */
.L_x_2002:
[----:B------:R-:W-:Y:S01]  /*19220*/  IMAD R15, R36, c[0x0][0x4e8], RZ ;  /* 0x00013a00240f7a24 */ /* 0x000fe200078e02ff */
[----:B------:R-:W-:Y:S04]  /*19230*/  BSSY B0, `(.L_x_1943) ;  /* 0x0000085000007945 */ /* 0x000fe80003800000 */
[----:B------:R-:W-:-:S13]  /*19240*/  ISETP.GE.AND P0, PT, R8, R15, PT ;  /* 0x0000000f0800720c */ /* 0x000fda0003f06270 */
[----:B------:R-:W-:Y:S05]  /*19250*/  @P0 BRA `(.L_x_1944) ;  /* 0x0000082000000947 */ /* 0x000fea0003800000 */
[----:B------:R-:W5:Y:S04]  /*19260*/  LDL R21, [R1+0x7c] ;  /* 0x00007c0001157983 */ /* 0x000f680000100800 */
[----:B---3--:R-:W3:Y:S04]  /*19270*/  LDL R19, [R1+0x78] ;  /* 0x0000780001137983 */ /* 0x008ee80000100800 */
[----:B----4-:R-:W4:Y:S04]  /*19280*/  LDL R12, [R1+0x74] ;  /* 0x00007400010c7983 */ /* 0x010f280000100800 */
[----:B--2---:R-:W2:Y:S04]  /*19290*/  LDL R5, [R1+0x70] ;  /* 0x0000700001057983 */ /* 0x004ea80000100800 */
[----:B------:R-:W2:Y:S04]  /*192a0*/  LDL R20, [R1+0x90] ;  /* 0x0000900001147983 */ /* 0x000ea80000100800 */
[----:B------:R-:W2:Y:S04]  /*192b0*/  LDL R18, [R1+0x8c] ;  /* 0x00008c0001127983 */ /* 0x000ea80000100800 */
[----:B------:R-:W2:Y:S01]  /*192c0*/  LDL R13, [R1+0x88] ;  /* 0x00008800010d7983 */ /* 0x000ea20000100800 */
[----:B------:R-:W-:-:S02]  /*192d0*/  ISETP.GE.AND P4, PT, R252, c[0x0][0x3c8], PT ;  /* 0x0000f200fc007a0c */ /* 0x000fc40003f86270 */
[----:B-----5:R-:W-:Y:S02]  /*192e0*/  ISETP.GE.AND P2, PT, R21, c[0x0][0x3c8], PT ;  /* 0x0000f20015007a0c */ /* 0x020fe40003f46270 */
[----:B---3--:R-:W-:Y:S02]  /*192f0*/  ISETP.GE.AND P1, PT, R19, c[0x0][0x3c8], PT ;  /* 0x0000f20013007a0c */ /* 0x008fe40003f26270 */
[----:B----4-:R-:W-:Y:S02]  /*19300*/  ISETP.GE.AND P0, PT, R12, c[0x0][0x3c8], PT ;  /* 0x0000f2000c007a0c */ /* 0x010fe40003f06270 */
[----:B--2---:R-:W-:-:S07]  /*19310*/  ISETP.GE.AND P5, PT, R5, c[0x0][0x3c8], PT ;  /* 0x0000f20005007a0c */ /* 0x004fce0003fa6270 */
[----:B------:R-:W-:Y:S02]  /*19320*/  @!P2 IMAD.MOV.U32 R8, RZ, RZ, R0 ;  /* 0x000000ffff08a224 */ /* 0x000fe400078e0000 */
[----:B------:R-:W-:Y:S01]  /*19330*/  @!P2 IMAD.MOV.U32 R9, RZ, RZ, R4 ;  /* 0x000000ffff09a224 */ /* 0x000fe200078e0004 */
[----:B------:R-:W-:-:S03]  /*19340*/  @!P1 LEA R6, P3, R19, R0, 0x2 ;  /* 0x0000000013069211 */ /* 0x000fc600078610ff */
[----:B------:R-:W-:Y:S01]  /*19350*/  @!P2 IMAD.WIDE R8, R21, 0x4, R8 ;  /* 0x000000041508a825 */ /* 0x000fe200078e0208 */
[C---:B------:R-:W-:Y:S02]  /*19360*/  @!P0 LEA R2, P6, R12.reuse, R0, 0x2 ;  /* 0x000000000c028211 */ /* 0x040fe400078c10ff */
[-C--:B------:R-:W-:Y:S02]  /*19370*/  @!P1 LEA.HI.X R7, R19, R4.reuse, R20, 0x2, P3 ;  /* 0x0000000413079211 */ /* 0x080fe400018f1414 */
[----:B------:R-:W-:Y:S01]  /*19380*/  @!P0 LEA.HI.X R3, R12, R4, R18, 0x2, P6 ;  /* 0x000000040c038211 */ /* 0x000fe200030f1412 */
[----:B------:R2:W-:Y:S04]  /*19390*/  @!P2 ST.E.64 [R8.64], R128 ;  /* 0x000000800800a985 */ /* 0x0005e8000c101b0e */
[----:B------:R3:W-:Y:S04]  /*193a0*/  @!P1 ST.E.64 [R6.64], R108 ;  /* 0x0000006c06009985 */ /* 0x0007e8000c101b0e */
[----:B------:R4:W-:Y:S01]  /*193b0*/  @!P0 ST.E.64 [R2.64], R124 ;  /* 0x0000007c02008985 */ /* 0x0009e2000c101b0e */
[----:B------:R-:W-:-:S02]  /*193c0*/  ISETP.GE.AND P3, PT, R251, c[0x0][0x3c8], PT ;  /* 0x0000f200fb007a0c */ /* 0x000fc40003f66270 */
[----:B------:R-:W-:Y:S02]  /*193d0*/  SHF.R.S32.HI R12, RZ, 0x1f, R252 ;  /* 0x0000001fff0c7819 */ /* 0x000fe400000114fc */
[----:B------:R-:W-:Y:S02]  /*193e0*/  ISETP.GE.AND P2, PT, R233, c[0x0][0x3c8], PT ;  /* 0x0000f200e9007a0c */ /* 0x000fe40003f46270 */
[----:B--2---:R-:W-:-:S04]  /*193f0*/  @!P5 LEA R8, P0, R5, R0, 0x2 ;  /* 0x000000000508d211 */ /* 0x004fc800078010ff */
[----:B------:R-:W-:-:S05]  /*19400*/  @!P5 LEA.HI.X R9, R5, R4, R13, 0x2, P0 ;  /* 0x000000040509d211 */ /* 0x000fca00000f140d */
[----:B------:R2:W-:Y:S01]  /*19410*/  @!P5 ST.E.64 [R8.64], R116 ;  /* 0x000000740800d985 */ /* 0x0005e2000c101b0e */
[----:B------:R-:W-:Y:S02]  /*19420*/  ISETP.GE.AND P5, PT, R250, c[0x0][0x3c8], PT ;  /* 0x0000f200fa007a0c */ /* 0x000fe40003fa6270 */
[C---:B---3--:R-:W-:Y:S02]  /*19430*/  @!P4 LEA R6, P1, R252.reuse, R0, 0x2 ;  /* 0x00000000fc06c211 */ /* 0x048fe400078210ff */
[----:B------:R-:W-:Y:S02]  /*19440*/  SHF.R.S32.HI R5, RZ, 0x1f, R251 ;  /* 0x0000001fff057819 */ /* 0x000fe400000114fb */
[----:B------:R-:W-:Y:S02]  /*19450*/  @!P4 LEA.HI.X R7, R252, R4, R12, 0x2, P1 ;  /* 0x00000004fc07c211 */ /* 0x000fe400008f140c */
[----:B----4-:R-:W-:Y:S02]  /*19460*/  @!P3 LEA R2, P0, R251, R0, 0x2 ;  /* 0x00000000fb02b211 */ /* 0x010fe400078010ff */
[----:B------:R-:W-:Y:S01]  /*19470*/  ISETP.GE.AND P6, PT, R249, c[0x0][0x3c8], PT ;  /* 0x0000f200f9007a0c */ /* 0x000fe20003fc6270 */
[----:B------:R3:W-:Y:S01]  /*19480*/  @!P4 ST.E.64 [R6.64], R120 ;  /* 0x000000780600c985 */ /* 0x0007e2000c101b0e */
[----:B------:R-:W-:-:S02]  /*19490*/  @!P3 LEA.HI.X R3, R251, R4, R5, 0x2, P0 ;  /* 0x00000004fb03b211 */ /* 0x000fc400000f1405 */
[----:B------:R-:W-:Y:S02]  /*194a0*/  SHF.R.S32.HI R12, RZ, 0x1f, R250 ;  /* 0x0000001fff0c7819 */ /* 0x000fe400000114fa */
[----:B------:R-:W-:Y:S01]  /*194b0*/  SHF.R.S32.HI R5, RZ, 0x1f, R233 ;  /* 0x0000001fff057819 */ /* 0x000fe200000114e9 */
[----:B------:R4:W-:Y:S01]  /*194c0*/  @!P3 ST.E.64 [R2.64], R112 ;  /* 0x000000700200b985 */ /* 0x0009e2000c101b0e */
[----:B------:R-:W-:Y:S02]  /*194d0*/  ISETP.GE.AND P3, PT, R248, c[0x0][0x3c8], PT ;  /* 0x0000f200f8007a0c */ /* 0x000fe40003f66270 */
[-C--:B--2---:R-:W-:Y:S02]  /*194e0*/  @!P2 LEA R8, P1, R233, R0.reuse, 0x2 ;  /* 0x00000000e908a211 */ /* 0x084fe400078210ff */
[----:B---3--:R-:W-:-:S04]  /*194f0*/  @!P5 LEA R6, P0, R250, R0, 0x2 ;  /* 0x00000000fa06d211 */ /* 0x008fc800078010ff */
[-C--:B------:R-:W-:Y:S02]  /*19500*/  @!P5 LEA.HI.X R7, R250, R4.reuse, R12, 0x2, P0 ;  /* 0x00000004fa07d211 */ /* 0x080fe400000f140c */
[C---:B------:R-:W-:Y:S02]  /*19510*/  ISETP.GE.AND P0, PT, R233.reuse, c[0x0][0x3c8], PT ;  /* 0x0000f200e9007a0c */ /* 0x040fe40003f06270 */
[----:B------:R-:W-:Y:S02]  /*19520*/  @!P2 LEA.HI.X R9, R233, R4, R5, 0x2, P1 ;  /* 0x00000004e909a211 */ /* 0x000fe400008f1405 */
[----:B----4-:R-:W-:Y:S02]  /*19530*/  @!P6 LEA R2, P4, R249, R0, 0x2 ;  /* 0x00000000f902e211 */ /* 0x010fe400078810ff */
[----:B------:R-:W-:Y:S02]  /*19540*/  ISETP.GE.AND P2, PT, R247, c[0x0][0x3c8], PT ;  /* 0x0000f200f7007a0c */ /* 0x000fe40003f46270 */
[----:B------:R-:W-:-:S04]  /*19550*/  SHF.R.S32.HI R5, RZ, 0x1f, R249 ;  /* 0x0000001fff057819 */ /* 0x000fc800000114f9 */
[----:B------:R-:W-:Y:S01]  /*19560*/  @!P6 LEA.HI.X R3, R249, R4, R5, 0x2, P4 ;  /* 0x00000004f903e211 */ /* 0x000fe200020f1405 */
[----:B------:R2:W-:Y:S01]  /*19570*/  @!P0 ST.E.64 [R8.64], R136 ;  /* 0x0000008808008985 */ /* 0x0005e2000c101b0e */
[----:B------:R-:W-:Y:S02]  /*19580*/  ISETP.GE.AND P1, PT, R246, c[0x0][0x3c8], PT ;  /* 0x0000f200f6007a0c */ /* 0x000fe40003f26270 */
[----:B------:R-:W-:Y:S01]  /*19590*/  SHF.R.S32.HI R5, RZ, 0x1f, R248 ;  /* 0x0000001fff057819 */ /* 0x000fe200000114f8 */
[----:B------:R3:W-:Y:S04]  /*195a0*/  @!P5 ST.E.64 [R6.64], R132 ;  /* 0x000000840600d985 */ /* 0x0007e8000c101b0e */
[----:B------:R4:W-:Y:S01]  /*195b0*/  @!P6 ST.E.64 [R2.64], R40 ;  /* 0x000000280200e985 */ /* 0x0009e2000c101b0e */
[----:B------:R-:W-:-:S02]  /*195c0*/  ISETP.GE.AND P6, PT, R245, c[0x0][0x3c8], PT ;  /* 0x0000f200f5007a0c */ /* 0x000fc40003fc6270 */
[----:B------:R-:W-:Y:S02]  /*195d0*/  SHF.R.S32.HI R12, RZ, 0x1f, R247 ;  /* 0x0000001fff0c7819 */ /* 0x000fe400000114f7 */
[CC--:B--2---:R-:W-:Y:S02]  /*195e0*/  @!P3 LEA R8, P0, R248.reuse, R0.reuse, 0x2 ;  /* 0x00000000f808b211 */ /* 0x0c4fe400078010ff */
[C---:B---3--:R-:W-:Y:S02]  /*195f0*/  @!P2 LEA R6, P4, R247.reuse, R0, 0x2 ;  /* 0x00000000f706a211 */ /* 0x048fe400078810ff */
[-C--:B------:R-:W-:Y:S02]  /*19600*/  @!P3 LEA.HI.X R9, R248, R4.reuse, R5, 0x2, P0 ;  /* 0x00000004f809b211 */ /* 0x080fe400000f1405 */
[----:B------:R-:W-:-:S03]  /*19610*/  @!P2 LEA.HI.X R7, R247, R4, R12, 0x2, P4 ;  /* 0x00000004f707a211 */ /* 0x000fc600020f140c */
[----:B------:R-:W-:Y:S01]  /*19620*/  @!P3 ST.E.64 [R8.64], R44 ;  /* 0x0000002c0800b985 */ /* 0x000fe2000c101b0e */
[----:B------:R-:W-:Y:S02]  /*19630*/  ISETP.GE.AND P3, PT, R232, c[0x0][0x3c8], PT ;  /* 0x0000f200e8007a0c */ /* 0x000fe40003f66270 */
[----:B------:R-:W-:Y:S02]  /*19640*/  SHF.R.S32.HI R5, RZ, 0x1f, R246 ;  /* 0x0000001fff057819 */ /* 0x000fe400000114f6 */
[C---:B----4-:R-:W-:Y:S01]  /*19650*/  @!P1 LEA R2, P0, R246.reuse, R0, 0x2 ;  /* 0x00000000f6029211 */ /* 0x050fe200078010ff */
[----:B------:R2:W-:Y:S01]  /*19660*/  @!P2 ST.E.64 [R6.64], R48 ;  /* 0x000000300600a985 */ /* 0x0005e2000c101b0e */
[----:B------:R-:W-:Y:S02]  /*19670*/  SHF.R.S32.HI R12, RZ, 0x1f, R245 ;  /* 0x0000001fff0c7819 */ /* 0x000fe400000114f5 */
[----:B------:R-:W-:Y:S02]  /*19680*/  @!P1 LEA.HI.X R3, R246, R4, R5, 0x2, P0 ;  /* 0x00000004f6039211 */ /* 0x000fe400000f1405 */
[----:B------:R-:W-:-:S03]  /*19690*/  SHF.R.S32.HI R5, RZ, 0x1f, R232 ;  /* 0x0000001fff057819 */ /* 0x000fc600000114e8 */
[----:B------:R3:W-:Y:S01]  /*196a0*/  @!P1 ST.E.64 [R2.64], R52 ;  /* 0x0000003402009985 */ /* 0x0007e2000c101b0e */
[----:B------:R-:W-:Y:S02]  /*196b0*/  ISETP.GE.AND P1, PT, R242, c[0x0][0x3c8], PT ;  /* 0x0000f200f2007a0c */ /* 0x000fe40003f26270 */
[----:B------:R-:W-:Y:S02]  /*196c0*/  ISETP.GE.AND P5, PT, R244, c[0x0][0x3c8], PT ;  /* 0x0000f200f4007a0c */ /* 0x000fe40003fa6270 */
[----:B--2---:R-:W-:-:S04]  /*196d0*/  @!P6 LEA R6, P4, R245, R0, 0x2 ;  /* 0x00000000f506e211 */ /* 0x004fc800078810ff */
[----:B------:R-:W-:Y:S02]  /*196e0*/  @!P6 LEA.HI.X R7, R245, R4, R12, 0x2, P4 ;  /* 0x00000004f507e211 */ /* 0x000fe400020f140c */
[C---:B------:R-:W-:Y:S02]  /*196f0*/  ISETP.GE.AND P4, PT, R232.reuse, c[0x0][0x3c8], PT ;  /* 0x0000f200e8007a0c */ /* 0x040fe40003f86270 */
[----:B------:R-:W-:-:S04]  /*19700*/  @!P3 LEA R8, P0, R232, R0, 0x2 ;  /* 0x00000000e808b211 */ /* 0x000fc800078010ff */
[----:B------:R-:W-:Y:S02]  /*19710*/  @!P3 LEA.HI.X R9, R232, R4, R5, 0x2, P0 ;  /* 0x00000004e809b211 */ /* 0x000fe400000f1405 */
[----:B------:R-:W-:-:S05]  /*19720*/  ISETP.GE.AND P2, PT, R243, c[0x0][0x3c8], PT ;  /* 0x0000f200f3007a0c */ /* 0x000fca0003f46270 */
[----:B------:R-:W-:Y:S04]  /*19730*/  @!P4 ST.E.64 [R8.64], R56 ;  /* 0x000000380800c985 */ /* 0x000fe8000c101b0e */
[----:B------:R2:W-:Y:S01]  /*19740*/  @!P6 ST.E.64 [R6.64], R60 ;  /* 0x0000003c0600e985 */ /* 0x0005e2000c101b0e */
[C---:B---3--:R-:W-:Y:S02]  /*19750*/  @!P5 LEA R2, P3, R244.reuse, R0, 0x2 ;  /* 0x00000000f402d211 */ /* 0x048fe400078610ff */
[----:B------:R-:W-:Y:S02]  /*19760*/  SHF.R.S32.HI R5, RZ, 0x1f, R244 ;  /* 0x0000001fff057819 */ /* 0x000fe400000114f4 */
[----:B------:R-:W-:Y:S02]  /*19770*/  ISETP.GE.AND P0, PT, R241, c[0x0][0x3c8], PT ;  /* 0x0000f200f1007a0c */ /* 0x000fe40003f06270 */
[----:B------:R-:W-:-:S02]  /*19780*/  @!P5 LEA.HI.X R3, R244, R4, R5, 0x2, P3 ;  /* 0x00000004f403d211 */ /* 0x000fc400018f1405 */
[----:B------:R-:W-:-:S03]  /*19790*/  SHF.R.S32.HI R5, RZ, 0x1f, R243 ;  /* 0x0000001fff057819 */ /* 0x000fc600000114f3 */
[----:B------:R3:W-:Y:S01]  /*197a0*/  @!P5 ST.E.64 [R2.64], R64 ;  /* 0x000000400200d985 */ /* 0x0007e2000c101b0e */
[----:B------:R-:W-:Y:S02]  /*197b0*/  ISETP.GE.AND P5, PT, R240, c[0x0][0x3c8], PT ;  /* 0x0000f200f0007a0c */ /* 0x000fe40003fa6270 */
[-C--:B--2---:R-:W-:Y:S02]  /*197c0*/  @!P1 LEA R6, P4, R242, R0.reuse, 0x2 ;  /* 0x00000000f2069211 */ /* 0x084fe400078810ff */
[C---:B------:R-:W-:Y:S02]  /*197d0*/  @!P2 LEA R8, P3, R243.reuse, R0, 0x2 ;  /* 0x00000000f308a211 */ /* 0x040fe400078610ff */
[----:B------:R-:W-:Y:S02]  /*197e0*/  SHF.R.S32.HI R12, RZ, 0x1f, R242 ;  /* 0x0000001fff0c7819 */ /* 0x000fe400000114f2 */
[----:B------:R-:W-:Y:S02]  /*197f0*/  @!P2 LEA.HI.X R9, R243, R4, R5, 0x2, P3 ;  /* 0x00000004f309a211 */ /* 0x000fe400018f1405 */
[----:B------:R-:W-:-:S05]  /*19800*/  SHF.R.S32.HI R5, RZ, 0x1f, R241 ;  /* 0x0000001fff057819 */ /* 0x000fca00000114f1 */
[----:B---3--:R-:W-:Y:S02]  /*19810*/  P2R R3, PR, RZ, 0x10 ;  /* 0x00000010ff037803 */ /* 0x008fe40000000000 */
[----:B------:R-:W-:Y:S02]  /*19820*/  @!P0 LEA R2, P6, R241, R0, 0x2 ;  /* 0x00000000f1028211 */ /* 0x000fe400078c10ff */
[----:B------:R-:W-:Y:S02]  /*19830*/  ISETP.NE.AND P3, PT, R3, RZ, PT ;  /* 0x000000ff0300720c */ /* 0x000fe40003f65270 */
[-C--:B------:R-:W-:Y:S02]  /*19840*/  @!P0 LEA.HI.X R3, R241, R4.reuse, R5, 0x2, P6 ;  /* 0x00000004f1038211 */ /* 0x080fe400030f1405 */
[----:B------:R-:W-:Y:S01]  /*19850*/  @!P1 LEA.HI.X R7, R242, R4, R12, 0x2, P3 ;  /* 0x00000004f2079211 */ /* 0x000fe200018f140c */
[----:B------:R-:W-:Y:S01]  /*19860*/  @!P2 ST.E.64 [R8.64], R68 ;  /* 0x000000440800a985 */ /* 0x000fe2000c101b0e */
[----:B------:R-:W-:-:S03]  /*19870*/  ISETP.GE.AND P3, PT, R238, c[0x0][0x3c8], PT ;  /* 0x0000f200ee007a0c */ /* 0x000fc60003f66270 */
[----:B------:R2:W-:Y:S01]  /*19880*/  @!P1 ST.E.64 [R6.64], R72 ;  /* 0x0000004806009985 */ /* 0x0005e2000c101b0e */
[----:B------:R-:W-:Y:S02]  /*19890*/  ISETP.GE.AND P4, PT, R239, c[0x0][0x3c8], PT ;  /* 0x0000f200ef007a0c */ /* 0x000fe40003f86270 */
[----:B------:R-:W-:Y:S01]  /*198a0*/  SHF.R.S32.HI R12, RZ, 0x1f, R240 ;  /* 0x0000001fff0c7819 */ /* 0x000fe200000114f0 */
[----:B------:R3:W-:Y:S01]  /*198b0*/  @!P0 ST.E.64 [R2.64], R76 ;  /* 0x0000004c02008985 */ /* 0x0007e2000c101b0e */
[----:B------:R-:W-:Y:S02]  /*198c0*/  SHF.R.S32.HI R5, RZ, 0x1f, R239 ;  /* 0x0000001fff057819 */ /* 0x000fe400000114ef */
[----:B------:R-:W-:Y:S02]  /*198d0*/  ISETP.GE.AND P2, PT, R237, c[0x0][0x3c8], PT ;  /* 0x0000f200ed007a0c */ /* 0x000fe40003f46270 */
[----:B------:R-:W-:Y:S02]  /*198e0*/  ISETP.GE.AND P1, PT, R236, c[0x0][0x3c8], PT ;  /* 0x0000f200ec007a0c */ /* 0x000fe40003f26270 */
[----:B--2---:R-:W-:-:S04]  /*198f0*/  @!P5 LEA R6, P0, R240, R0, 0x2 ;  /* 0x00000000f006d211 */ /* 0x004fc800078010ff */
[----:B------:R-:W-:-:S05]  /*19900*/  @!P5 LEA.HI.X R7, R240, R4, R12, 0x2, P0 ;  /* 0x00000004f007d211 */ /* 0x000fca00000f140c */
[----:B------:R-:W-:Y:S01]  /*19910*/  @!P5 ST.E.64 [R6.64], R80 ;  /* 0x000000500600d985 */ /* 0x000fe2000c101b0e */
[-C--:B------:R-:W-:Y:S02]  /*19920*/  @!P3 LEA R12, P5, R238, R0.reuse, 0x2 ;  /* 0x00000000ee0cb211 */ /* 0x080fe400078a10ff */
[----:B---3--:R-:W-:Y:S02]  /*19930*/  @!P4 LEA R2, P6, R239, R0, 0x2 ;  /* 0x00000000ef02c211 */ /* 0x008fe400078c10ff */
[----:B------:R-:W-:Y:S02]  /*19940*/  ISETP.GE.AND P0, PT, R235, c[0x0][0x3c8], PT ;  /* 0x0000f200eb007a0c */ /* 0x000fe40003f06270 */
[----:B------:R-:W-:-:S05]  /*19950*/  @!P4 LEA.HI.X R3, R239, R4, R5, 0x2, P6 ;  /* 0x00000004ef03c211 */ /* 0x000fca00030f1405 */
[----:B------:R2:W-:Y:S01]  /*19960*/  @!P4 ST.E.64 [R2.64], R84 ;  /* 0x000000540200c985 */ /* 0x0005e2000c101b0e */
[----:B------:R-:W-:Y:S02]  /*19970*/  SHF.R.S32.HI R5, RZ, 0x1f, R238 ;  /* 0x0000001fff057819 */ /* 0x000fe400000114ee */
[C---:B------:R-:W-:Y:S02]  /*19980*/  @!P2 LEA R8, P6, R237.reuse, R0, 0x2 ;  /* 0x00000000ed08a211 */ /* 0x040fe400078c10ff */
[----:B------:R-:W-:Y:S02]  /*19990*/  SHF.R.S32.HI R19, RZ, 0x1f, R237 ;  /* 0x0000001fff137819 */ /* 0x000fe400000114ed */
[----:B------:R-:W-:Y:S02]  /*199a0*/  SHF.R.S32.HI R18, RZ, 0x1f, R236 ;  /* 0x0000001fff127819 */ /* 0x000fe400000114ec */
[----:B------:R-:W-:Y:S02]  /*199b0*/  @!P2 LEA.HI.X R9, R237, R4, R19, 0x2, P6 ;  /* 0x00000004ed09a211 */ /* 0x000fe400030f1413 */
[----:B--2---:R-:W-:-:S04]  /*199c0*/  P2R R2, PR, RZ, 0x20 ;  /* 0x00000020ff027803 */ /* 0x004fc80000000000 */
[----:B------:R-:W-:Y:S02]  /*199d0*/  ISETP.NE.AND P4, PT, R2, RZ, PT ;  /* 0x000000ff0200720c */ /* 0x000fe40003f85270 */
[----:B------:R-:W-:Y:S02]  /*199e0*/  @!P1 LEA R6, P5, R236, R0, 0x2 ;  /* 0x00000000ec069211 */ /* 0x000fe400078a10ff */
[----:B------:R-:W-:Y:S02]  /*199f0*/  @!P3 LEA.HI.X R13, R238, R4, R5, 0x2, P4 ;  /* 0x00000004ee0db211 */ /* 0x000fe400020f1405 */
[----:B------:R-:W-:Y:S02]  /*19a00*/  SHF.R.S32.HI R5, RZ, 0x1f, R235 ;  /* 0x0000001fff057819 */ /* 0x000fe400000114eb */
[----:B------:R-:W-:Y:S02]  /*19a10*/  @!P0 LEA R2, P4, R235, R0, 0x2 ;  /* 0x00000000eb028211 */ /* 0x000fe400078810ff */
[----:B------:R-:W-:-:S02]  /*19a20*/  @!P1 LEA.HI.X R7, R236, R4, R18, 0x2, P5 ;  /* 0x00000004ec079211 */ /* 0x000fc400028f1412 */
[----:B------:R-:W-:Y:S01]  /*19a30*/  @!P0 LEA.HI.X R3, R235, R4, R5, 0x2, P4 ;  /* 0x00000004eb038211 */ /* 0x000fe200020f1405 */
[----:B------:R2:W-:Y:S04]  /*19a40*/  @!P3 ST.E.64 [R12.64], R88 ;  /* 0x000000580c00b985 */ /* 0x0005e8000c101b0e */
[----:B------:R2:W-:Y:S04]  /*19a50*/  @!P2 ST.E.64 [R8.64], R92 ;  /* 0x0000005c0800a985 */ /* 0x0005e8000c101b0e */
[----:B------:R2:W-:Y:S04]  /*19a60*/  @!P1 ST.E.64 [R6.64], R96 ;  /* 0x0000006006009985 */ /* 0x0005e8000c101b0e */
[----:B------:R2:W-:Y:S02]  /*19a70*/  @!P0 ST.E.64 [R2.64], R100 ;  /* 0x0000006402008985 */ /* 0x0005e4000c101b0e */
.L_x_1944:
[----:B------:R-:W-:Y:S05]  /*19a80*/  BSYNC B0 ;  /* 0x0000000000007941 */ /* 0x000fea0003800000 */
.L_x_1943:
[----:B------:R-:W-:Y:S05]  /*19a90*/  BRA.DIV ~URZ, `(.L_x_1945) ;  /* 0x000033027f007947 */ /* 0x000fea000b800000 */
[----:B--2---:R2:W1:Y:S04]  /*19aa0*/  SHFL.IDX PT, R4, R14, 0x1, 0x1c1f ;  /* 0x003c1f000e047f89 */ /* 0x00446800000e0000 */
[----:B----4-:R2:W4:Y:S02]  /*19ab0*/  SHFL.IDX PT, R0, R16, 0x1, 0x1c1f ;  /* 0x003c1f0010007f89 */ /* 0x01052400000e0000 */
.L_x_2003:
[----:B------:R-:W-:-:S13]  /*19ac0*/  ISETP.GE.AND P0, PT, R17, R15, PT ;  /* 0x0000000f1100720c */ /* 0x000fda0003f06270 */
[----:B------:R-:W-:Y:S05]  /*19ad0*/  @P0 BRA `(.L_x_1940) ;  /* 0x0000146000000947 */ /* 0x000fea0003800000 */
[----:B--23--:R-:W2:Y:S04]  /*19ae0*/  LDL R16, [R1+0x7c] ;  /* 0x00007c0001107983 */ /* 0x00cea80000100800 */
[----:B------:R-:W3:Y:S04]  /*19af0*/  LDL R12, [R1+0x70] ;  /* 0x00007000010c7983 */ /* 0x000ee80000100800 */
[----:B------:R-:W5:Y:S04]  /*19b00*/  LDL R8, [R1+0x78] ;  /* 0x0000780001087983 */ /* 0x000f680000100800 */
[----:B----4-:R-:W4:Y:S04]  /*19b10*/  LDL R5, [R1+0x74] ;  /* 0x0000740001057983 */ /* 0x010f280000100800 */
[----:B------:R-:W4:Y:S04]  /*19b20*/  LDL R9, [R1+0x90] ;  /* 0x0000900001097983 */ /* 0x000f280000100800 */
[----:B-1----:R-:W4:Y:S04]  /*19b30*/  LDL R14, [R1+0x8c] ;  /* 0x00008c00010e7983 */ /* 0x002f280000100800 */
[----:B------:R-:W4:Y:S01]  /*19b40*/  LDL R13, [R1+0x88] ;  /* 0x00008800010d7983 */ /* 0x000f220000100800 */
[----:B------:R-:W-:-:S02]  /*19b50*/  ISETP.GE.AND P0, PT, R252, c[0x0][0x3c8], PT ;  /* 0x0000f200fc007a0c */ /* 0x000fc40003f06270 */
[----:B------:R-:W-:Y:S02]  /*19b60*/  SHF.R.S32.HI R15, RZ, 0x1f, R238 ;  /* 0x0000001fff0f7819 */ /* 0x000fe400000114ee */
[----:B--2---:R-:W-:Y:S02]  /*19b70*/  ISETP.GE.AND P4, PT, R16, c[0x0][0x3c8], PT ;  /* 0x0000f20010007a0c */ /* 0x004fe40003f86270 */
[----:B---3--:R-:W-:Y:S02]  /*19b80*/  ISETP.GE.AND P1, PT, R12, c[0x0][0x3c8], PT ;  /* 0x0000f2000c007a0c */ /* 0x008fe40003f26270 */
[----:B-----5:R-:W-:-:S09]  /*19b90*/  ISETP.GE.AND P3, PT, R8, c[0x0][0x3c8], PT ;  /* 0x0000f20008007a0c */ /* 0x020fd20003f66270 */
[----:B------:R-:W-:Y:S02]  /*19ba0*/  @!P4 IMAD.MOV.U32 R6, RZ, RZ, R0 ;  /* 0x000000ffff06c224 */ /* 0x000fe400078e0000 */
[----:B------:R-:W-:-:S04]  /*19bb0*/  @!P4 IMAD.MOV.U32 R7, RZ, RZ, R4 ;  /* 0x000000ffff07c224 */ /* 0x000fc800078e0004 */
[----:B------:R-:W-:Y:S01]  /*19bc0*/  @!P4 IMAD.WIDE R6, R16, 0x4, R6 ;  /* 0x000000041006c825 */ /* 0x000fe200078e0206 */
[----:B----4-:R-:W-:-:S04]  /*19bd0*/  ISETP.GE.AND P2, PT, R5, c[0x0][0x3c8], PT ;  /* 0x0000f20005007a0c */ /* 0x010fc80003f46270 */
[----:B------:R1:W-:Y:S01]  /*19be0*/  @!P4 ST.E.64 [R6.64], R130 ;  /* 0x000000820600c985 */ /* 0x0003e2000c101b0e */
[----:B------:R-:W-:-:S04]  /*19bf0*/  @!P3 LEA R2, P5, R8, R0, 0x2 ;  /* 0x000000000802b211 */ /* 0x000fc800078a10ff */
[----:B------:R-:W-:-:S05]  /*19c00*/  @!P3 LEA.HI.X R3, R8, R4, R9, 0x2, P5 ;  /* 0x000000040803b211 */ /* 0x000fca00028f1409 */
[----:B------:R2:W-:Y:S01]  /*19c10*/  @!P3 ST.E.64 [R2.64], R110 ;  /* 0x0000006e0200b985 */ /* 0x0005e2000c101b0e */
[CC--:B------:R-:W-:Y:S02]  /*19c20*/  @!P2 LEA R8, P3, R5.reuse, R0.reuse, 0x2 ;  /* 0x000000000508a211 */ /* 0x0c0fe400078610ff */
[----:B-1----:R-:W-:Y:S02]  /*19c30*/  @!P1 LEA R6, P6, R12, R0, 0x2 ;  /* 0x000000000c069211 */ /* 0x002fe400078c10ff */
[----:B------:R-:W-:-:S11]  /*19c40*/  @!P2 LEA.HI.X R9, R5, R4, R14, 0x2, P3 ;  /* 0x000000040509a211 */ /* 0x000fd600018f140e */
[----:B--2---:R-:W-:-:S04]  /*19c50*/  P2R R2, PR, RZ, 0x40 ;  /* 0x00000040ff027803 */ /* 0x004fc80000000000 */
[----:B------:R-:W-:-:S04]  /*19c60*/  ISETP.NE.AND P3, PT, R2, RZ, PT ;  /* 0x000000ff0200720c */ /* 0x000fc80003f65270 */
[----:B------:R-:W-:Y:S02]  /*19c70*/  @!P1 LEA.HI.X R7, R12, R4, R13, 0x2, P3 ;  /* 0x000000040c079211 */ /* 0x000fe400018f140d */
[----:B------:R-:W-:Y:S02]  /*19c80*/  ISETP.GE.AND P3, PT, R250, c[0x0][0x3c8], PT ;  /* 0x0000f200fa007a0c */ /* 0x000fe40003f66270 */
[----:B------:R-:W-:Y:S02]  /*19c90*/  SHF.R.S32.HI R5, RZ, 0x1f, R252 ;  /* 0x0000001fff057819 */ /* 0x000fe400000114fc */
[C---:B------:R-:W-:Y:S01]  /*19ca0*/  @!P0 LEA R2, P6, R252.reuse, R0, 0x2 ;  /* 0x00000000fc028211 */ /* 0x040fe200078c10ff */
[----:B------:R-:W-:Y:S03]  /*19cb0*/  @!P2 ST.E.64 [R8.64], R126 ;  /* 0x0000007e0800a985 */ /* 0x000fe6000c101b0e */
[----:B------:R-:W-:Y:S01]  /*19cc0*/  @!P0 LEA.HI.X R3, R252, R4, R5, 0x2, P6 ;  /* 0x00000004fc038211 */ /* 0x000fe200030f1405 */
[----:B------:R-:W-:Y:S04]  /*19cd0*/  @!P1 ST.E.64 [R6.64], R118 ;  /* 0x0000007606009985 */ /* 0x000fe8000c101b0e */
[----:B------:R1:W-:Y:S01]  /*19ce0*/  @!P0 ST.E.64 [R2.64], R122 ;  /* 0x0000007a02008985 */ /* 0x0003e2000c101b0e */
[----:B------:R-:W-:-:S02]  /*19cf0*/  ISETP.GE.AND P5, PT, R251, c[0x0][0x3c8], PT ;  /* 0x0000f200fb007a0c */ /* 0x000fc40003fa6270 */
[----:B------:R-:W-:Y:S02]  /*19d00*/  ISETP.GE.AND P4, PT, R233, c[0x0][0x3c8], PT ;  /* 0x0000f200e9007a0c */ /* 0x000fe40003f86270 */
[----:B------:R-:W-:Y:S02]  /*19d10*/  SHF.R.S32.HI R5, RZ, 0x1f, R251 ;  /* 0x0000001fff057819 */ /* 0x000fe400000114fb */
[----:B------:R-:W-:Y:S02]  /*19d20*/  SHF.R.S32.HI R12, RZ, 0x1f, R233 ;  /* 0x0000001fff0c7819 */ /* 0x000fe400000114e9 */
[----:B-1----:R-:W-:-:S05]  /*19d30*/  @!P3 LEA R2, P1, R250, R0, 0x2 ;  /* 0x00000000fa02b211 */ /* 0x002fca00078210ff */
[-C--:B------:R-:W-:Y:S02]  /*19d40*/  @!P5 LEA R8, P0, R251, R0.reuse, 0x2 ;  /* 0x00000000fb08d211 */ /* 0x080fe400078010ff */
[----:B------:R-:W-:Y:S02]  /*19d50*/  @!P4 LEA R6, P6, R233, R0, 0x2 ;  /* 0x00000000e906c211 */ /* 0x000fe400078c10ff */
[----:B------:R-:W-:-:S04]  /*19d60*/  @!P5 LEA.HI.X R9, R251, R4, R5, 0x2, P0 ;  /* 0x00000004fb09d211 */ /* 0x000fc800000f1405 */
[----:B------:R-:W-:Y:S02]  /*19d70*/  P2R R3, PR, RZ, 0x2 ;  /* 0x00000002ff037803 */ /* 0x000fe40000000000 */
[----:B------:R-:W-:Y:S02]  /*19d80*/  ISETP.GE.AND P1, PT, R248, c[0x0][0x3c8], PT ;  /* 0x0000f200f8007a0c */ /* 0x000fe40003f26270 */
[----:B------:R-:W-:Y:S02]  /*19d90*/  @!P4 LEA.HI.X R7, R233, R4, R12, 0x2, P6 ;  /* 0x00000004e907c211 */ /* 0x000fe400030f140c */
[----:B------:R-:W-:Y:S02]  /*19da0*/  SHF.R.S32.HI R5, RZ, 0x1f, R250 ;  /* 0x0000001fff057819 */ /* 0x000fe400000114fa */
[----:B------:R-:W-:Y:S01]  /*19db0*/  ISETP.NE.AND P6, PT, R3, RZ, PT ;  /* 0x000000ff0300720c */ /* 0x000fe20003fc5270 */
[----:B------:R-:W-:Y:S01]  /*19dc0*/  @!P5 ST.E.64 [R8.64], R114 ;  /* 0x000000720800d985 */ /* 0x000fe2000c101b0e */
[----:B------:R-:W-:-:S02]  /*19dd0*/  ISETP.GE.AND P2, PT, R249, c[0x0][0x3c8], PT ;  /* 0x0000f200f9007a0c */ /* 0x000fc40003f46270 */
[----:B------:R-:W-:Y:S01]  /*19de0*/  @!P3 LEA.HI.X R3, R250, R4, R5, 0x2, P6 ;  /* 0x00000004fa03b211 */ /* 0x000fe200030f1405 */
[----:B------:R1:W-:Y:S01]  /*19df0*/  @!P4 ST.E.64 [R6.64], R138 ;  /* 0x0000008a0600c985 */ /* 0x0003e2000c101b0e */
[----:B------:R-:W-:Y:S02]  /*19e00*/  ISETP.GE.AND P0, PT, R247, c[0x0][0x3c8], PT ;  /* 0x0000f200f7007a0c */ /* 0x000fe40003f06270 */
[----:B------:R-:W-:Y:S01]  /*19e10*/  SHF.R.S32.HI R5, RZ, 0x1f, R249 ;  /* 0x0000001fff057819 */ /* 0x000fe200000114f9 */
[----:B------:R2:W-:Y:S01]  /*19e20*/  @!P3 ST.E.64 [R2.64], R134 ;  /* 0x000000860200b985 */ /* 0x0005e2000c101b0e */
[----:B------:R-:W-:Y:S02]  /*19e30*/  ISETP.GE.AND P4, PT, R232, c[0x0][0x3c8], PT ;  /* 0x0000f200e8007a0c */ /* 0x000fe40003f86270 */
[----:B------:R-:W-:Y:S02]  /*19e40*/  SHF.R.S32.HI R12, RZ, 0x1f, R248 ;  /* 0x0000001fff0c7819 */ /* 0x000fe400000114f8 */
[----:B-1----:R-:W-:-:S02]  /*19e50*/  @!P1 LEA R6, P6, R248, R0, 0x2 ;  /* 0x00000000f8069211 */ /* 0x002fc400078c10ff */
[----:B------:R-:W-:-:S04]  /*19e60*/  @!P2 LEA R8, P3, R249, R0, 0x2 ;  /* 0x00000000f908a211 */ /* 0x000fc800078610ff */
[----:B------:R-:W-:-:S07]  /*19e70*/  @!P2 LEA.HI.X R9, R249, R4, R5, 0x2, P3 ;  /* 0x00000004f909a211 */ /* 0x000fce00018f1405 */
[----:B--2---:R-:W-:-:S04]  /*19e80*/  P2R R2, PR, RZ, 0x40 ;  /* 0x00000040ff027803 */ /* 0x004fc80000000000 */
[----:B------:R-:W-:Y:S02]  /*19e90*/  ISETP.NE.AND P3, PT, R2, RZ, PT ;  /* 0x000000ff0200720c */ /* 0x000fe40003f65270 */
[----:B------:R-:W-:Y:S02]  /*19ea0*/  SHF.R.S32.HI R5, RZ, 0x1f, R247 ;  /* 0x0000001fff057819 */ /* 0x000fe400000114f7 */
[----:B------:R-:W-:Y:S02]  /*19eb0*/  @!P1 LEA.HI.X R7, R248, R4, R12, 0x2, P3 ;  /* 0x00000004f8079211 */ /* 0x000fe400018f140c */
[C---:B------:R-:W-:Y:S01]  /*19ec0*/  @!P0 LEA R2, P6, R247.reuse, R0, 0x2 ;  /* 0x00000000f7028211 */ /* 0x040fe200078c10ff */
[----:B------:R-:W-:Y:S01]  /*19ed0*/  @!P2 ST.E.64 [R8.64], R42 ;  /* 0x0000002a0800a985 */ /* 0x000fe2000c101b0e */
[----:B------:R-:W-:Y:S02]  /*19ee0*/  ISETP.GE.AND P5, PT, R246, c[0x0][0x3c8], PT ;  /* 0x0000f200f6007a0c */ /* 0x000fe40003fa6270 */
[----:B------:R-:W-:Y:S01]  /*19ef0*/  @!P0 LEA.HI.X R3, R247, R4, R5, 0x2, P6 ;  /* 0x00000004f7038211 */ /* 0x000fe200030f1405 */
[----:B------:R1:W-:Y:S01]  /*19f00*/  @!P1 ST.E.64 [R6.64], R46 ;  /* 0x0000002e06009985 */ /* 0x0003e2000c101b0e */
[----:B------:R-:W-:-:S03]  /*19f10*/  SHF.R.S32.HI R5, RZ, 0x1f, R246 ;  /* 0x0000001fff057819 */ /* 0x000fc600000114f6 */
[----:B------:R2:W-:Y:S01]  /*19f20*/  @!P0 ST.E.64 [R2.64], R50 ;  /* 0x0000003202008985 */ /* 0x0005e2000c101b0e */
[----:B------:R-:W-:Y:S02]  /*19f30*/  ISETP.GE.AND P1, PT, R243, c[0x0][0x3c8], PT ;  /* 0x0000f200f3007a0c */ /* 0x000fe40003f26270 */
[----:B------:R-:W-:Y:S02]  /*19f40*/  ISETP.GE.AND P3, PT, R245, c[0x0][0x3c8], PT ;  /* 0x0000f200f5007a0c */ /* 0x000fe40003f66270 */
[----:B------:R-:W-:Y:S02]  /*19f50*/  SHF.R.S32.HI R12, RZ, 0x1f, R232 ;  /* 0x0000001fff0c7819 */ /* 0x000fe400000114e8 */
[-C--:B-1----:R-:W-:Y:S02]  /*19f60*/  @!P4 LEA R6, P6, R232, R0.reuse, 0x2 ;  /* 0x00000000e806c211 */ /* 0x082fe400078c10ff */
[----:B------:R-:W-:-:S04]  /*19f70*/  @!P5 LEA R8, P0, R246, R0, 0x2 ;  /* 0x00000000f608d211 */ /* 0x000fc800078010ff */
[----:B------:R-:W-:-:S07]  /*19f80*/  @!P5 LEA.HI.X R9, R246, R4, R5, 0x2, P0 ;  /* 0x00000004f609d211 */ /* 0x000fce00000f1405 */
[----:B--2---:R-:W-:-:S04]  /*19f90*/  P2R R2, PR, RZ, 0x40 ;  /* 0x00000040ff027803 */ /* 0x004fc80000000000 */
[----:B------:R-:W-:-:S04]  /*19fa0*/  ISETP.NE.AND P0, PT, R2, RZ, PT ;  /* 0x000000ff0200720c */ /* 0x000fc80003f05270 */
[----:B------:R-:W-:Y:S01]  /*19fb0*/  @!P4 LEA.HI.X R7, R232, R4, R12, 0x2, P0 ;  /* 0x00000004e807c211 */ /* 0x000fe200000f140c */
[----:B------:R-:W-:Y:S01]  /*19fc0*/  @!P5 ST.E.64 [R8.64], R54 ;  /* 0x000000360800d985 */ /* 0x000fe2000c101b0e */
[----:B------:R-:W-:-:S03]  /*19fd0*/  ISETP.GE.AND P2, PT, R244, c[0x0][0x3c8], PT ;  /* 0x0000f200f4007a0c */ /* 0x000fc60003f46270 */
[----:B------:R1:W-:Y:S01]  /*19fe0*/  @!P4 ST.E.64 [R6.64], R58 ;  /* 0x0000003a0600c985 */ /* 0x0003e2000c101b0e */
[----:B------:R-:W-:Y:S02]  /*19ff0*/  SHF.R.S32.HI R5, RZ, 0x1f, R245 ;  /* 0x0000001fff057819 */ /* 0x000fe400000114f5 */
[C---:B------:R-:W-:Y:S02]  /*1a000*/  @!P3 LEA R2, P6, R245.reuse, R0, 0x2 ;  /* 0x00000000f502b211 */ /* 0x040fe400078c10ff */
[----:B------:R-:W-:Y:S02]  /*1a010*/  ISETP.GE.AND P0, PT, R242, c[0x0][0x3c8], PT ;  /* 0x0000f200f2007a0c */ /* 0x000fe40003f06270 */
[----:B------:R-:W-:Y:S02]  /*1a020*/  @!P3 LEA.HI.X R3, R245, R4, R5, 0x2, P6 ;  /* 0x00000004f503b211 */ /* 0x000fe400030f1405 */
[----:B------:R-:W-:-:S03]  /*1a030*/  SHF.R.S32.HI R5, RZ, 0x1f, R244 ;  /* 0x0000001fff057819 */ /* 0x000fc600000114f4 */
[----:B------:R2:W-:Y:S01]  /*1a040*/  @!P3 ST.E.64 [R2.64], R62 ;  /* 0x0000003e0200b985 */ /* 0x0005e2000c101b0e */
[----:B------:R-:W-:Y:S02]  /*1a050*/  ISETP.GE.AND P5, PT, R241, c[0x0][0x3c8], PT ;  /* 0x0000f200f1007a0c */ /* 0x000fe40003fa6270 */
[-C--:B-1----:R-:W-:Y:S02]  /*1a060*/  @!P1 LEA R6, P4, R243, R0.reuse, 0x2 ;  /* 0x00000000f3069211 */ /* 0x082fe400078810ff */
[C---:B------:R-:W-:Y:S02]  /*1a070*/  @!P2 LEA R8, P3, R244.reuse, R0, 0x2 ;  /* 0x00000000f408a211 */ /* 0x040fe400078610ff */
[----:B------:R-:W-:Y:S02]  /*1a080*/  SHF.R.S32.HI R12, RZ, 0x1f, R243 ;  /* 0x0000001fff0c7819 */ /* 0x000fe400000114f3 */
[----:B------:R-:W-:Y:S02]  /*1a090*/  @!P2 LEA.HI.X R9, R244, R4, R5, 0x2, P3 ;  /* 0x00000004f409a211 */ /* 0x000fe400018f1405 */
[----:B------:R-:W-:-:S05]  /*1a0a0*/  SHF.R.S32.HI R5, RZ, 0x1f, R242 ;  /* 0x0000001fff057819 */ /* 0x000fca00000114f2 */
[----:B--2---:R-:W-:Y:S02]  /*1a0b0*/  P2R R3, PR, RZ, 0x10 ;  /* 0x00000010ff037803 */ /* 0x004fe40000000000 */
[C---:B------:R-:W-:Y:S02]  /*1a0c0*/  @!P0 LEA R2, P6, R242.reuse, R0, 0x2 ;  /* 0x00000000f2028211 */ /* 0x040fe400078c10ff */
        /* <DEDUP_REMOVED lines=12> */
[----:B-1----:R-:W-:-:S04]  /*1a190*/  @!P5 LEA R6, P0, R241, R0, 0x2 ;  /* 0x00000000f106d211 */ /* 0x002fc800078010ff */
[----:B------:R-:W-:-:S05]  /*1a1a0*/  @!P5 LEA.HI.X R7, R241, R4, R12, 0x2, P0 ;  /* 0x00000004f107d211 */ /* 0x000fca00000f140c */
[----:B------:R-:W-:Y:S01]  /*1a1b0*/  @!P5 ST.E.64 [R6.64], R78 ;  /* 0x0000004e0600d985 */ /* 0x000fe2000c101b0e */
[-C--:B------:R-:W-:Y:S02]  /*1a1c0*/  @!P3 LEA R12, P5, R239, R0.reuse, 0x2 ;  /* 0x00000000ef0cb211 */ /* 0x080fe400078a10ff */
[----:B--2---:R-:W-:Y:S02]  /*1a1d0*/  @!P4 LEA R2, P6, R240, R0, 0x2 ;  /* 0x00000000f002c211 */ /* 0x004fe400078c10ff */
[----:B------:R-:W-:Y:S02]  /*1a1e0*/  ISETP.GE.AND P0, PT, R236, c[0x0][0x3c8], PT ;  /* 0x0000f200ec007a0c */ /* 0x000fe40003f06270 */
[----:B------:R-:W-:-:S05]  /*1a1f0*/  @!P4 LEA.HI.X R3, R240, R4, R5, 0x2, P6 ;  /* 0x00000004f003c211 */ /* 0x000fca00030f1405 */
[----:B------:R1:W-:Y:S01]  /*1a200*/  @!P4 ST.E.64 [R2.64], R82 ;  /* 0x000000520200c985 */ /* 0x0003e2000c101b0e */
[----:B------:R-:W-:Y:S02]  /*1a210*/  SHF.R.S32.HI R5, RZ, 0x1f, R239 ;  /* 0x0000001fff057819 */ /* 0x000fe400000114ef */
[C---:B------:R-:W-:Y:S02]  /*1a220*/  @!P2 LEA R8, P6, R238.reuse, R0, 0x2 ;  /* 0x00000000ee08a211 */ /* 0x040fe400078c10ff */
[----:B------:R-:W-:Y:S02]  /*1a230*/  SHF.R.S32.HI R14, RZ, 0x1f, R237 ;  /* 0x0000001fff0e7819 */ /* 0x000fe400000114ed */
[----:B------:R-:W-:Y:S02]  /*1a240*/  @!P2 LEA.HI.X R9, R238, R4, R15, 0x2, P6 ;  /* 0x00000004ee09a211 */ /* 0x000fe400030f140f */
[----:B-1----:R-:W-:-:S04]  /*1a250*/  P2R R2, PR, RZ, 0x20 ;  /* 0x00000020ff027803 */ /* 0x002fc80000000000 */
        /* <DEDUP_REMOVED lines=10> */
[----:B------:R1:W-:Y:S01]  /*1a300*/  @!P0 ST.E.64 [R2.64], R98 ;  /* 0x0000006202008985 */ /* 0x0003e2000c101b0e */
[----:B------:R-:W-:-:S13]  /*1a310*/  ISETP.GE.AND P0, PT, R235, c[0x0][0x3c8], PT ;  /* 0x0000f200eb007a0c */ /* 0x000fda0003f06270 */
[----:B------:R-:W-:Y:S05]  /*1a320*/  @P0 BRA `(.L_x_1940) ;  /* 0x00000c1000000947 */ /* 0x000fea0003800000 */
[----:B------:R-:W-:Y:S02]  /*1a330*/  SHF.R.S32.HI R5, RZ, 0x1f, R235 ;  /* 0x0000001fff057819 */ /* 0x000fe400000114eb */
[----:B-1----:R-:W-:-:S04]  /*1a340*/  LEA R2, P0, R235, R0, 0x2 ;  /* 0x00000000eb027211 */ /* 0x002fc800078010ff */
[----:B------:R-:W-:-:S05]  /*1a350*/  LEA.HI.X R3, R235, R4, R5, 0x2, P0 ;  /* 0x00000004eb037211 */ /* 0x000fca00000f1405 */
[----:B------:R1:W-:Y:S01]  /*1a360*/  ST.E.64 [R2.64], R102 ;  /* 0x0000006602007985 */ /* 0x0003e2000c101b0e */
[----:B------:R-:W-:Y:S05]  /*1a370*/  BRA `(.L_x_1940) ;  /* 0x00000bc000007947 */ /* 0x000fea0003800000 */
.L_x_1925:
        /* <DEDUP_REMOVED lines=16> */
[----:B-1-3--:R-:W4:Y:S02]  /*1a480*/  LDG.E R2, [R2.64+0x4] ;  /* 0x0000040e02027981 */ /* 0x00af24000c1e1900 */
[----:B----45:R-:W-:Y:S02]  /*1a490*/  IADD3 R21, -R0, R2, RZ ;  /* 0x0000000200157210 */ /* 0x030fe40007ffe1ff */
.L_x_1946:
        /* <DEDUP_REMOVED lines=24> */
[----:B------:R-:W-:Y:S01]  /*1a620*/  IMAD R8, R8, R22, R7 ;  /* 0x0000001608087224 */ /* 0x000fe200078e0207 */
[----:B------:R-:W-:Y:S01]  /*1a630*/  SEL R7, R231, RZ, P2 ;  /* 0x000000ffe7077207 */ /* 0x000fe20001000000 */
[-C--:B----4-:R-:W-:Y:S02]  /*1a640*/  IMAD R9, R5, R221.reuse, RZ ;  /* 0x000000dd05097224 */ /* 0x090fe400078e02ff */
[----:B------:R-:W-:Y:S01]  /*1a650*/  IMAD.WIDE.U32 R4, R4, R221, RZ ;  /* 0x000000dd04047225 */ /* 0x000fe200078e00ff */
[----:B------:R-:W-:-:S03]  /*1a660*/  IADD3 R3, R3, R8, RZ ;  /* 0x0000000803037210 */ /* 0x000fc60007ffe0ff */
[----:B------:R-:W-:Y:S02]  /*1a670*/  IMAD.IADD R9, R5, 0x1, R9 ;  /* 0x0000000105097824 */ /* 0x000fe400078e0209 */
[----:B------:R-:W-:-:S04]  /*1a680*/  @P0 IMAD.HI.U32 R18, R16, c[0x0][0x4ec], RZ ;  /* 0x00013b0010120a27 */ /* 0x000fc800078e00ff */
[-C--:B-----5:R-:W-:Y:S01]  /*1a690*/  IMAD R8, R15, R7.reuse, RZ ;  /* 0x000000070f087224 */ /* 0x0a0fe200078e02ff */
[----:B------:R-:W-:Y:S02]  /*1a6a0*/  @P0 SHF.R.U32.HI R0, RZ, c[0x0][0x4f0], R18 ;  /* 0x00013c00ff000a19 */ /* 0x000fe40000011612 */
[----:B------:R-:W-:Y:S01]  /*1a6b0*/  IADD3 R18, P1, P0, R2, R4, R6 ;  /* 0x0000000402127210 */ /* 0x000fe2000783e006 */
[----:B------:R-:W-:-:S03]  /*1a6c0*/  IMAD.WIDE.U32 R4, R14, R7, RZ ;  /* 0x000000070e047225 */ /* 0x000fc600078e00ff */
[----:B------:R-:W-:Y:S01]  /*1a6d0*/  IADD3.X R9, R3, R9, R19, P1, P0 ;  /* 0x0000000903097210 */ /* 0x000fe20000fe0413 */
[----:B------:R-:W-:Y:S01]  /*1a6e0*/  IMAD.MOV R2, RZ, RZ, -R0 ;  /* 0x000000ffff027224 */ /* 0x000fe200078e0a00 */
[----:B------:R-:W-:Y:S01]  /*1a6f0*/  IADD3 R5, R5, R8, RZ ;  /* 0x0000000805057210 */ /* 0x000fe20007ffe0ff */
[----:B------:R-:W-:Y:S01]  /*1a700*/  IMAD.MOV.U32 R8, RZ, RZ, c[0x0][0x4a8] ;  /* 0x00012a00ff087624 */ /* 0x000fe200078e00ff */
[----:B------:R-:W-:Y:S01]  /*1a710*/  IADD3 R4, P1, P0, R0, R18, R4 ;  /* 0x0000001200047210 */ /* 0x000fe2000783e004 */
[----:B------:R-:W-:Y:S01]  /*1a720*/  IMAD R2, R2, c[0x0][0x4e8], R16 ;  /* 0x00013a0002027a24 */ /* 0x000fe200078e0210 */
[----:B------:R-:W-:-:S03]  /*1a730*/  SHF.R.S32.HI R3, RZ, 0x1f, R0 ;  /* 0x0000001fff037819 */ /* 0x000fc60000011400 */
[----:B--2---:R-:W-:Y:S01]  /*1a740*/  IMAD R0, R13, R2, RZ ;  /* 0x000000020d007224 */ /* 0x004fe200078e02ff */
        /* <DEDUP_REMOVED lines=12> */
.L_x_1948:
[----:B------:R-:W-:Y:S05]  /*1a810*/  BSYNC B0 ;  /* 0x0000000000007941 */ /* 0x000fea0003800000 */
.L_x_1947:
[----:B------:R-:W-:-:S13]  /*1a820*/  ISETP.GT.AND P0, PT, R20, 0x1, PT ;  /* 0x000000011400780c */ /* 0x000fda0003f04270 */
[----:B------:R-:W-:Y:S05]  /*1a830*/  @P0 BRA `(.L_x_1940) ;  /* 0x0000070000000947 */ /* 0x000fea0003800000 */
[----:B------:R-:W-:Y:S01]  /*1a840*/  MOV R2, c[0x0][0x4e8] ;  /* 0x00013a0000027a02 */ /* 0x000fe20000000f00 */
[----:B-1----:R-:W-:Y:S01]  /*1a850*/  IMAD R0, R19, c[0x0][0x3a0], RZ ;  /* 0x0000e80013007a24 */ /* 0x002fe200078e02ff */
[----:B------:R-:W-:Y:S01]  /*1a860*/  LEA R4, R234, R224, 0x5 ;  /* 0x000000e0ea047211 */ /* 0x000fe200078e28ff */
[----:B------:R-:W-:Y:S01]  /*1a870*/  IMAD R5, R22, c[0x0][0x3f0], RZ ;  /* 0x0000fc0016057a24 */ /* 0x000fe200078e02ff */
[----:B------:R-:W-:Y:S01]  /*1a880*/  ISETP.NE.AND P0, PT, R2, 0x1, PT ;  /* 0x000000010200780c */ /* 0x000fe20003f05270 */
[----:B------:R-:W-:Y:S01]  /*1a890*/  IMAD.WIDE.U32 R2, R6, c[0x0][0x3a0], RZ ;  /* 0x0000e80006027a25 */ /* 0x000fe200078e00ff */
[----:B------:R-:W-:Y:S02]  /*1a8a0*/  IADD3 R4, R223, R4, RZ ;  /* 0x00000004df047210 */ /* 0x000fe40007ffe0ff */
[----:B------:R-:W-:Y:S01]  /*1a8b0*/  IADD3 R15, R224, R223, RZ ;  /* 0x000000dfe00f7210 */ /* 0x000fe20007ffe0ff */
        /* <DEDUP_REMOVED lines=8> */
[----:B------:R-:W-:Y:S02]  /*1a940*/  IADD3 R6, -R0, RZ, RZ ;  /* 0x000000ff00067210 */ /* 0x000fe40007ffe1ff */
[----:B------:R-:W-:Y:S01]  /*1a950*/  SHF.R.S32.HI R5, RZ, 0x1f, R0 ;  /* 0x0000001fff057819 */ /* 0x000fe20000011400 */
[----:B------:R-:W-:-:S04]  /*1a960*/  IMAD.WIDE.U32 R2, R17, c[0x0][0x3f0], R2 ;  /* 0x0000fc0011027a25 */ /* 0x000fc800078e0002 */
[----:B------:R-:W-:Y:S01]  /*1a970*/  IMAD R4, R6, c[0x0][0x4e8], R4 ;  /* 0x00013a0006047a24 */ /* 0x000fe200078e0204 */
[----:B------:R-:W-:Y:S01]  /*1a980*/  IADD3 R3, R3, R7, RZ ;  /* 0x0000000703037210 */ /* 0x000fe20007ffe0ff */
[----:B------:R-:W-:-:S04]  /*1a990*/  IMAD R5, R5, c[0x0][0x3e0], RZ ;  /* 0x0000f80005057a24 */ /* 0x000fc800078e02ff */
[C---:B------:R-:W-:Y:S01]  /*1a9a0*/  IMAD R6, R0.reuse, c[0x0][0x3e4], R5 ;  /* 0x0000f90000067a24 */ /* 0x040fe200078e0205 */
[----:B------:R-:W-:Y:S01]  /*1a9b0*/  SHF.R.S32.HI R5, RZ, 0x1f, R4 ;  /* 0x0000001fff057819 */ /* 0x000fe20000011404 */
[----:B------:R-:W-:-:S04]  /*1a9c0*/  IMAD.WIDE.U32 R2, R0, c[0x0][0x3e0], R2 ;  /* 0x0000f80000027a25 */ /* 0x000fc800078e0002 */
[----:B------:R-:W-:Y:S01]  /*1a9d0*/  IMAD R0, R5, c[0x0][0x3d8], RZ ;  /* 0x0000f60005007a24 */ /* 0x000fe200078e02ff */
[----:B------:R-:W-:-:S03]  /*1a9e0*/  IADD3 R3, R3, R6, RZ ;  /* 0x0000000603037210 */ /* 0x000fc60007ffe0ff */
[C---:B------:R-:W-:Y:S02]  /*1a9f0*/  IMAD R0, R4.reuse, c[0x0][0x3dc], R0 ;  /* 0x0000f70004007a24 */ /* 0x040fe400078e0200 */
[----:B------:R-:W-:-:S05]  /*1aa00*/  IMAD.WIDE.U32 R2, R4, c[0x0][0x3d8], R2 ;  /* 0x0000f60004027a25 */ /* 0x000fca00078e0002 */
[----:B------:R-:W-:Y:S02]  /*1aa10*/  IADD3 R0, R3, R0, RZ ;  /* 0x0000000003007210 */ /* 0x000fe40007ffe0ff */
[----:B------:R-:W-:-:S04]  /*1aa20*/  LEA R16, P0, R2, c[0x0][0x380], 0x1 ;  /* 0x0000e00002107a11 */ /* 0x000fc800078008ff */
[----:B------:R-:W-:Y:S01]  /*1aa30*/  LEA.HI.X R13, R2, c[0x0][0x384], R0, 0x1, P0 ;  /* 0x0000e100020d7a11 */ /* 0x000fe200000f0c00 */
[----:B------:R-:W-:Y:S06]  /*1aa40*/  BRA.DIV ~URZ, `(.L_x_1949) ;  /* 0x000024427f007947 */ /* 0x000fec000b800000 */
[----:B------:R1:W3:Y:S02]  /*1aa50*/  SHFL.IDX PT, R8, R13, RZ, 0x181f ;  /* 0x00181fff0d087589 */ /* 0x0002e400000e0000 */
.L_x_2004:
[----:B------:R-:W-:Y:S05]  /*1aa60*/  BRA.DIV ~URZ, `(.L_x_1950) ;  /* 0x000024a27f007947 */ /* 0x000fea000b800000 */
[----:B------:R4:W1:Y:S02]  /*1aa70*/  SHFL.IDX PT, R0, R16, RZ, 0x181f ;  /* 0x00181fff10007589 */ /* 0x00086400000e0000 */
.L_x_2005:
        /* <DEDUP_REMOVED lines=16> */
.L_x_1952:
[----:B------:R-:W-:Y:S05]  /*1ab80*/  BSYNC B0 ;  /* 0x0000000000007941 */ /* 0x000fea0003800000 */
.L_x_1951:
[----:B------:R-:W-:Y:S05]  /*1ab90*/  BRA.DIV ~URZ, `(.L_x_1953) ;  /* 0x000023f27f007947 */ /* 0x000fea000b800000 */
[----:B---3--:R3:W2:Y:S04]  /*1aba0*/  SHFL.IDX PT, R8, R13, 0x1, 0x181f ;  /* 0x00381f000d087f89 */ /* 0x0086a800000e0000 */
[----:B-1----:R3:W1:Y:S02]  /*1abb0*/  SHFL.IDX PT, R0, R16, 0x1, 0x181f ;  /* 0x00381f0010007f89 */ /* 0x00266400000e0000 */
.L_x_2006:
        /* <DEDUP_REMOVED lines=16> */
.L_x_1955:
[----:B------:R-:W-:Y:S05]  /*1acc0*/  BSYNC B0 ;  /* 0x0000000000007941 */ /* 0x000fea0003800000 */
.L_x_1954:
[----:B------:R-:W-:Y:S05]  /*1acd0*/  BRA.DIV ~URZ, `(.L_x_1956) ;  /* 0x000023a27f007947 */ /* 0x000fea000b800000 */
[----:B--2---:R2:W3:Y:S02]  /*1ace0*/  SHFL.IDX PT, R8, R13, 0x2, 0x181f ;  /* 0x00581f000d087f89 */ /* 0x0044e400000e0000 */
.L_x_2007:
[----:B------:R-:W-:Y:S05]  /*1acf0*/  BRA.DIV ~URZ, `(.L_x_1957) ;  /* 0x000024027f007947 */ /* 0x000fea000b800000 */
[----:B-1----:R1:W2:Y:S02]  /*1ad00*/  SHFL.IDX PT, R0, R16, 0x2, 0x181f ;  /* 0x00581f0010007f89 */ /* 0x0022a400000e0000 */
.L_x_2008:
        /* <DEDUP_REMOVED lines=16> */
.L_x_1959:
[----:B------:R-:W-:Y:S05]  /*1ae10*/  BSYNC B0 ;  /* 0x0000000000007941 */ /* 0x000fea0003800000 */
.L_x_1958:
[----:B------:R-:W-:Y:S05]  /*1ae20*/  BRA.DIV ~URZ, `(.L_x_1960) ;  /* 0x000023527f007947 */ /* 0x000fea000b800000 */
[----:B---3--:R3:W1:Y:S04]  /*1ae30*/  SHFL.IDX PT, R8, R13, 0x3, 0x181f ;  /* 0x00781f000d087f89 */ /* 0x00866800000e0000 */
[----:B--2---:R3:W2:Y:S02]  /*1ae40*/  SHFL.IDX PT, R0, R16, 0x3, 0x181f ;  /* 0x00781f0010007f89 */ /* 0x0046a400000e0000 */
.L_x_2009:
[----:B------:R-:W-:-:S04]  /*1ae50*/  IADD3 R2, R15, 0x60, RZ ;  /* 0x000000600f027810 */ /* 0x000fc80007ffe0ff */
        /* <DEDUP_REMOVED lines=14> */
.L_x_1940:
[----:B------:R-:W-:Y:S05]  /*1af40*/  BSYNC B1 ;  /* 0x0000000000017941 */ /* 0x000fea0003800000 */
.L_x_1924:
[----:B------:R-:W-:-:S13]  /*1af50*/  ISETP.NE.AND P0, PT, RZ, UR13, PT ;  /* 0x0000000dff007c0c */ /* 0x000fda000bf05270 */
[----:B------:R-:W-:Y:S01]  /*1af60*/  @P0 WARPSYNC 0xffffffff ;  /* 0xffffffff00000948 */ /* 0x000fe20003800000 */
[----:B------:R-:W-:Y:S06]  /*1af70*/  @P0 BAR.SYNC.DEFER_BLOCKING 0x5, 0x100 ;  /* 0x0144000000000b1d */ /* 0x000fec0000010000 */
[----:B------:R-:W5:Y:S02]  /*1af80*/  @P0 LDS.128 R216, [0x24100] ;  /* 0x02410000ffd80984 */ /* 0x000f640000000c00 */
[----:B-12-45:R-:W-:Y:S01]  /*1af90*/  @P0 MOV R0, R217 ;  /* 0x000000d900000202 */ /* 0x036fe20000000f00 */
[----:B------:R-:W-:-:S04]  /*1afa0*/  @P0 IMAD.MOV.U32 R230, RZ, RZ, R216 ;  /* 0x000000ffffe60224 */ /* 0x000fc800078e00d8 */
[----:B------:R1:W-:Y:S04]  /*1afb0*/  @P0 STL [R1+0x80], R0 ;  /* 0x0000800001000387 */ /* 0x0003e80000100800 */
[----:B------:R-:W-:Y:S06]  /*1afc0*/  @P0 BAR.ARV 0x4, 0x100 ;  /* 0x0104000000000b1d */ /* 0x000fec0000002000 */
[----:B------:R-:W-:Y:S05]  /*1afd0*/  @P0 BRA `(.L_x_1961) ;  /* 0x00000f9000000947 */ /* 0x000fea0003800000 */
[----:B-1----:R-:W1:Y:S01]  /*1afe0*/  S2R R0, SR_TID.X ;  /* 0x0000000000007919 */ /* 0x002e620000002100 */
[----:B------:R-:W-:Y:S01]  /*1aff0*/  IMAD.MOV.U32 R7, RZ, RZ, RZ ;  /* 0x000000ffff077224 */ /* 0x000fe200078e00ff */
[----:B-1----:R-:W-:-:S04]  /*1b000*/  LOP3.LUT R17, R0, 0x1f, RZ, 0xc0, !PT ;  /* 0x0000001f00117812 */ /* 0x002fc800078ec0ff */
[----:B------:R-:W-:Y:S01]  /*1b010*/  ISETP.NE.AND P6, PT, R17, 0x1f, PT ;  /* 0x0000001f1100780c */ /* 0x000fe20003fc5270 */
[----:B------:R-:W-:Y:S10]  /*1b020*/  BRA.DIV ~URZ, `(.L_x_1962) ;  /* 0x000022427f007947 */ /* 0x000ff4000b800000 */
[----:B---3--:R1:W2:Y:S02]  /*1b030*/  SHFL.IDX PT, R13, R37, RZ, 0x1f ;  /* 0x00001fff250d7589 */ /* 0x0082a400000e0000 */
.L_x_2010:
[----:B------:R-:W-:Y:S05]  /*1b040*/  BRA.DIV ~URZ, `(.L_x_1963) ;  /* 0x000022a27f007947 */ /* 0x000fea000b800000 */
[----:B------:R3:W4:Y:S02]  /*1b050*/  SHFL.IDX PT, R8, R37, 0x1, 0x1f ;  /* 0x00201f0025087f89 */ /* 0x00072400000e0000 */
.L_x_2011:
[----:B------:R-:W-:Y:S02]  /*1b060*/  IMAD.IADD R0, R219, 0x1, R17 ;  /* 0x00000001db007824 */ /* 0x000fe400078e0211 */
        /* <DEDUP_REMOVED lines=17> */
.L_x_2012:
        /* <DEDUP_REMOVED lines=16> */
.L_x_2013:
[----:B---3--:R-:W-:Y:S01]  /*1b280*/  IMAD R0, R0, c[0x0][0x538], RZ ;  /* 0x00014e0000007a24 */ /* 0x008fe200078e02ff */
[----:B------:R-:W-:Y:S04]  /*1b290*/  BSSY B1, `(.L_x_1966) ;  /* 0x00000c2000017945 */ /* 0x000fe80003800000 */
[----:B----4-:R-:W-:-:S04]  /*1b2a0*/  IADD3 R8, R0, R8, RZ ;  /* 0x0000000800087210 */ /* 0x010fc80007ffe0ff */
[----:B--2---:R-:W-:-:S13]  /*1b2b0*/  ISETP.GT.AND P0, PT, R8, R13, PT ;  /* 0x0000000d0800720c */ /* 0x004fda0003f04270 */
[----:B------:R-:W-:Y:S05]  /*1b2c0*/  @P0 BRA `(.L_x_1967) ;  /* 0x0000024000000947 */ /* 0x000fea0003800000 */
.L_x_1971:
        /* <DEDUP_REMOVED lines=16> */
.L_x_2014:
        /* <DEDUP_REMOVED lines=16> */
.L_x_2015:
[----:B--2---:R-:W-:-:S05]  /*1b4d0*/  IMAD R0, R0, c[0x0][0x538], RZ ;  /* 0x00014e0000007a24 */ /* 0x004fca00078e02ff */
[----:B------:R-:W-:-:S04]  /*1b4e0*/  IADD3 R8, R0, R8, RZ ;  /* 0x0000000800087210 */ /* 0x000fc80007ffe0ff */
[----:B------:R-:W-:-:S13]  /*1b4f0*/  ISETP.GT.AND P0, PT, R8, R13, PT ;  /* 0x0000000d0800720c */ /* 0x000fda0003f04270 */
[----:B-1----:R-:W-:Y:S05]  /*1b500*/  @!P0 BRA `(.L_x_1971) ;  /* 0xfffffdc000008947 */ /* 0x002fea000383ffff */
.L_x_1967:
[----:B------:R-:W-:-:S05]  /*1b510*/  IADD3 R14, -R0, R8, RZ ;  /* 0x00000008000e7210 */ /* 0x000fca0007ffe1ff */
[----:B------:R-:W-:-:S05]  /*1b520*/  IMAD R0, R4, c[0x0][0x538], R14 ;  /* 0x00014e0004007a24 */ /* 0x000fca00078e020e */
[----:B------:R-:W-:Y:S01]  /*1b530*/  ISETP.GT.AND P0, PT, R0, R13, PT ;  /* 0x0000000d0000720c */ /* 0x000fe20003f04270 */
[----:B------:R-:W-:-:S12]  /*1b540*/  BRA.DIV ~URZ, `(.L_x_1972) ;  /* 0x000022327f007947 */ /* 0x000fd8000b800000 */
[----:B------:R-:W-:-:S04]  /*1b550*/  VOTE.ANY R8, PT, !P0 ;  /* 0x0000000000087806 */ /* 0x000fc800040e0100 */
.L_x_2016:
[----:B------:R-:W2:Y:S02]  /*1b560*/  POPC R0, R8 ;  /* 0x0000000800007309 */ /* 0x000ea40000000000 */
[----:B--2---:R-:W-:Y:S01]  /*1b570*/  IADD3 R219, R0, R219, RZ ;  /* 0x000000db00db7210 */ /* 0x004fe20007ffe0ff */
[----:B------:R-:W-:Y:S05]  /*1b580*/  BRA.DIV ~URZ, `(.L_x_1973) ;  /* 0x000022427f007947 */ /* 0x000fea000b800000 */
[----:B------:R2:W3:Y:S04]  /*1b590*/  SHFL.IDX PT, R15, R6, R0, 0x1f ;  /* 0x00001f00060f7589 */ /* 0x0004e800000e0000 */
[----:B------:R2:W4:Y:S02]  /*1b5a0*/  SHFL.IDX PT, R7, R7, R0, 0x1f ;  /* 0x00001f0007077589 */ /* 0x00052400000e0000 */
.L_x_2017:
[----:B------:R-:W-:Y:S01]  /*1b5b0*/  ISETP.NE.AND P0, PT, R8, RZ, PT ;  /* 0x000000ff0800720c */ /* 0x000fe20003f05270 */
[----:B------:R-:W-:-:S12]  /*1b5c0*/  BSSY B0, `(.L_x_1974) ;  /* 0x0000005000007945 */ /* 0x000fd80003800000 */
[----:B------:R-:W-:Y:S05]  /*1b5d0*/  @!P0 BRA `(.L_x_1975) ;  /* 0x0000003000008947 */ /* 0x000fea0003800000 */
[----:B--2---:R-:W-:Y:S01]  /*1b5e0*/  IADD3 R0, R0, -0x1, RZ ;  /* 0xffffffff00007810 */ /* 0x004fe20007ffe0ff */
[----:B------:R-:W-:Y:S05]  /*1b5f0*/  BRA.DIV ~URZ, `(.L_x_1976) ;  /* 0x000022c27f007947 */ /* 0x000fea000b800000 */
[----:B------:R2:W1:Y:S02]  /*1b600*/  SHFL.IDX PT, R16, R4, R0, 0x1f ;  /* 0x00001f0004107589 */ /* 0x00046400000e0000 */
.L_x_1975:
[----:B------:R-:W-:Y:S05]  /*1b610*/  BSYNC B0 ;  /* 0x0000000000007941 */ /* 0x000fea0003800000 */
.L_x_1974:
[----:B----4-:R-:W-:Y:S01]  /*1b620*/  ISETP.NE.AND P0, PT, R7, 0x1, PT ;  /* 0x000000010700780c */ /* 0x010fe20003f05270 */
[----:B-1----:R-:W-:Y:S01]  /*1b630*/  IMAD R230, R16, c[0x0][0x538], R14 ;  /* 0x00014e0010e67a24 */ /* 0x002fe200078e020e */
[----:B------:R-:W-:Y:S04]  /*1b640*/  BSSY B0, `(.L_x_1977) ;  /* 0x000007e000007945 */ /* 0x000fe80003800000 */
[----:B------:R-:W-:-:S07]  /*1b650*/  IADD3 R8, -R230, R13, RZ ;  /* 0x0000000de6087210 */ /* 0x000fce0007ffe1ff */
[----:B------:R-:W-:Y:S05]  /*1b660*/  @!P0 BRA `(.L_x_1978) ;  /* 0x000003d000008947 */ /* 0x000fea0003800000 */
[----:B--23--:R-:W-:Y:S02]  /*1b670*/  IABS R4, R15 ;  /* 0x0000000f00047213 */ /* 0x00cfe40000000000 */
[----:B------:R-:W-:Y:S02]  /*1b680*/  IABS R5, R7 ;  /* 0x0000000700057213 */ /* 0x000fe40000000000 */
[----:B------:R-:W1:Y:S01]  /*1b690*/  I2F.RP R2, R4 ;  /* 0x0000000400027306 */ /* 0x000e620000209400 */
[----:B------:R-:W-:-:S07]  /*1b6a0*/  IABS R9, R15 ;  /* 0x0000000f00097213 */ /* 0x000fce0000000000 */
[----:B------:R-:W-:Y:S08]  /*1b6b0*/  I2F.RP R12, R5 ;  /* 0x00000005000c7306 */ /* 0x000ff00000209400 */
[----:B-1----:R-:W1:Y:S02]  /*1b6c0*/  MUFU.RCP R2, R2 ;  /* 0x0000000200027308 */ /* 0x002e640000001000 */
[----:B-1----:R-:W-:-:S06]  /*1b6d0*/  IADD3 R2, R2, 0xffffffe, RZ ;  /* 0x0ffffffe02027810 */ /* 0x002fcc0007ffe0ff */
[----:B------:R-:W1:Y:S02]  /*1b6e0*/  F2I.FTZ.U32.TRUNC.NTZ R3, R2 ;  /* 0x0000000200037305 */ /* 0x000e64000021f000 */
[----:B-1----:R-:W-:Y:S02]  /*1b6f0*/  IMAD.MOV R0, RZ, RZ, -R3 ;  /* 0x000000ffff007224 */ /* 0x002fe400078e0a03 */
[----:B------:R-:W-:Y:S02]  /*1b700*/  IMAD.MOV.U32 R2, RZ, RZ, RZ ;  /* 0x000000ffff027224 */ /* 0x000fe400078e00ff */
[----:B------:R-:W-:Y:S01]  /*1b710*/  IMAD.MOV.U32 R6, RZ, RZ, R0 ;  /* 0x000000ffff067224 */ /* 0x000fe200078e0000 */
[----:B------:R-:W-:-:S03]  /*1b720*/  IABS R0, R8 ;  /* 0x0000000800007213 */ /* 0x000fc60000000000 */
[----:B------:R-:W-:-:S04]  /*1b730*/  IMAD R6, R6, R4, RZ ;  /* 0x0000000406067224 */ /* 0x000fc800078e02ff */
[----:B------:R-:W-:-:S04]  /*1b740*/  IMAD.HI.U32 R6, R3, R6, R2 ;  /* 0x0000000603067227 */ /* 0x000fc800078e0002 */
[----:B------:R-:W-:Y:S02]  /*1b750*/  IMAD.MOV.U32 R2, RZ, RZ, R0 ;  /* 0x000000ffff027224 */ /* 0x000fe400078e0000 */
[----:B------:R-:W-:-:S05]  /*1b760*/  IMAD.MOV R0, RZ, RZ, -R9 ;  /* 0x000000ffff007224 */ /* 0x000fca00078e0a09 */
[----:B------:R-:W-:Y:S01]  /*1b770*/  MOV R3, R0 ;  /* 0x0000000000037202 */ /* 0x000fe20000000f00 */
        /* <DEDUP_REMOVED lines=12> */
[----:B------:R-:W-:Y:S01]  /*1b840*/  @P2 IADD3 R0, R0, 0x1, RZ ;  /* 0x0000000100002810 */ /* 0x000fe20007ffe0ff */
[----:B-1----:R-:W-:-:S05]  /*1b850*/  IMAD.MOV R2, RZ, RZ, -R3 ;  /* 0x000000ffff027224 */ /* 0x002fca00078e0a03 */
[----:B------:R-:W-:Y:S01]  /*1b860*/  @!P1 IMAD.MOV R0, RZ, RZ, -R0 ;  /* 0x000000ffff009224 */ /* 0x000fe200078e0a00 */
[----:B------:R-:W-:Y:S02]  /*1b870*/  MOV R4, R2 ;  /* 0x0000000200047202 */ /* 0x000fe40000000f00 */
[----:B------:R-:W-:Y:S02]  /*1b880*/  IABS R2, R7 ;  /* 0x0000000700027213 */ /* 0x000fe40000000000 */
[----:B------:R-:W-:Y:S01]  /*1b890*/  @!P0 LOP3.LUT R0, RZ, R15, RZ, 0x33, !PT ;  /* 0x0000000fff008212 */ /* 0x000fe200078e33ff */
[----:B------:R-:W-:Y:S02]  /*1b8a0*/  IMAD R4, R4, R5, RZ ;  /* 0x0000000504047224 */ /* 0x000fe400078e02ff */
[----:B------:R-:W-:Y:S01]  /*1b8b0*/  IMAD.MOV R6, RZ, RZ, -R2 ;  /* 0x000000ffff067224 */ /* 0x000fe200078e0a02 */
[----:B------:R-:W-:Y:S01]  /*1b8c0*/  IABS R9, R0 ;  /* 0x0000000000097213 */ /* 0x000fe20000000000 */
        /* <DEDUP_REMOVED lines=23> */
.L_x_1978:
[----:B--2---:R-:W-:-:S04]  /*1ba40*/  IMAD.MOV.U32 R4, RZ, RZ, 0x4 ;  /* 0x00000004ff047424 */ /* 0x004fc800078e00ff */
[----:B------:R-:W-:-:S06]  /*1ba50*/  IMAD.WIDE R4, R219, R4, c[0x0][0x590] ;  /* 0x00016400db047625 */ /* 0x000fcc00078e0204 */
[----:B------:R-:W2:Y:S01]  /*1ba60*/  LDG.E R4, [R4.64] ;  /* 0x0000000e04047981 */ /* 0x000ea2000c1e1900 */
[----:B------:R-:W-:Y:S01]  /*1ba70*/  IABS R6, R8 ;  /* 0x0000000800067213 */ /* 0x000fe20000000000 */
[----:B--23--:R-:W-:-:S05]  /*1ba80*/  IMAD R7, R4, R15, RZ ;  /* 0x0000000f04077224 */ /* 0x00cfca00078e02ff */
[-C--:B------:R-:W-:Y:S02]  /*1ba90*/  IABS R5, R7.reuse ;  /* 0x0000000700057213 */ /* 0x080fe40000000000 */
[----:B------:R-:W-:Y:S02]  /*1baa0*/  IABS R9, R7 ;  /* 0x0000000700097213 */ /* 0x000fe40000000000 */
[----:B------:R-:W1:Y:S08]  /*1bab0*/  I2F.RP R2, R5 ;  /* 0x0000000500027306 */ /* 0x000e700000209400 */
[----:B-1----:R-:W1:Y:S02]  /*1bac0*/  MUFU.RCP R2, R2 ;  /* 0x0000000200027308 */ /* 0x002e640000001000 */
[----:B-1----:R-:W-:-:S06]  /*1bad0*/  IADD3 R2, R2, 0xffffffe, RZ ;  /* 0x0ffffffe02027810 */ /* 0x002fcc0007ffe0ff */
[----:B------:R-:W1:Y:S02]  /*1bae0*/  F2I.FTZ.U32.TRUNC.NTZ R3, R2 ;  /* 0x0000000200037305 */ /* 0x000e64000021f000 */
[----:B-1----:R-:W-:Y:S02]  /*1baf0*/  IMAD.MOV R0, RZ, RZ, -R3 ;  /* 0x000000ffff007224 */ /* 0x002fe400078e0a03 */
[----:B------:R-:W-:Y:S02]  /*1bb00*/  IMAD.MOV.U32 R2, RZ, RZ, RZ ;  /* 0x000000ffff027224 */ /* 0x000fe400078e00ff */
[----:B------:R-:W-:-:S04]  /*1bb10*/  IMAD R0, R0, R5, RZ ;  /* 0x0000000500007224 */ /* 0x000fc800078e02ff */
        /* <DEDUP_REMOVED lines=11> */
[----:B------:R-:W-:-:S05]  /*1bbd0*/  @P2 IADD3 R0, R0, 0x1, RZ ;  /* 0x0000000100002810 */ /* 0x000fca0007ffe0ff */
[----:B------:R-:W-:-:S04]  /*1bbe0*/  IMAD.MOV.U32 R2, RZ, RZ, R0 ;  /* 0x000000ffff027224 */ /* 0x000fc800078e0000 */
[----:B------:R-:W-:Y:S01]  /*1bbf0*/  @!P1 IMAD.MOV R2, RZ, RZ, -R2 ;  /* 0x000000ffff029224 */ /* 0x000fe200078e0a02 */
[----:B------:R-:W-:-:S04]  /*1bc00*/  @!P0 LOP3.LUT R2, RZ, R7, RZ, 0x33, !PT ;  /* 0x00000007ff028212 */ /* 0x000fc800078e33ff */
[----:B------:R-:W-:Y:S01]  /*1bc10*/  IADD3 R6, -R2, RZ, RZ ;  /* 0x000000ff02067210 */ /* 0x000fe20007ffe1ff */
[----:B------:R-:W-:-:S04]  /*1bc20*/  IMAD R9, R4, R2, RZ ;  /* 0x0000000204097224 */ /* 0x000fc800078e02ff */
[----:B------:R-:W-:Y:S01]  /*1bc30*/  IMAD R6, R7, R6, R8 ;  /* 0x0000000607067224 */ /* 0x000fe200078e0208 */
[----:B------:R-:W-:-:S04]  /*1bc40*/  IADD3 R0, -R9, c[0x0][0x538], RZ ;  /* 0x00014e0009007a10 */ /* 0x000fc80007ffe1ff */
[----:B------:R-:W-:Y:S02]  /*1bc50*/  IMNMX R0, R4, R0, PT ;  /* 0x0000000004007217 */ /* 0x000fe40003800200 */
[----:B------:R-:W-:Y:S02]  /*1bc60*/  IABS R7, R6 ;  /* 0x0000000600077213 */ /* 0x000fe40000000000 */
        /* <DEDUP_REMOVED lines=27> */
.L_x_1979:
[----:B------:R-:W-:Y:S05]  /*1be20*/  BSYNC B0 ;  /* 0x0000000000007941 */ /* 0x000fea0003800000 */
.L_x_1977:
[----:B------:R-:W-:-:S04]  /*1be30*/  LOP3.LUT R2, RZ, R2, RZ, 0x33, !PT ;  /* 0x00000002ff027212 */ /* 0x000fc800078e33ff */
[----:B------:R-:W-:-:S05]  /*1be40*/  IADD3 R0, R2, R15, RZ ;  /* 0x0000000f02007210 */ /* 0x000fca0007ffe0ff */
[----:B------:R1:W-:Y:S01]  /*1be50*/  STL [R1+0x80], R0 ;  /* 0x0000800001007387 */ /* 0x0003e20000100800 */
[----:B------:R-:W-:Y:S05]  /*1be60*/  BRA `(.L_x_1980) ;  /* 0x0000004000007947 */ /* 0x000fea0003800000 */
.L_x_1968:
[----:B------:R2:W-:Y:S01]  /*1be70*/  STL [R1+0x80], RZ ;  /* 0x000080ff01007387 */ /* 0x0005e20000100800 */
[----:B------:R-:W-:Y:S02]  /*1be80*/  MOV R230, R13 ;  /* 0x0000000d00e67202 */ /* 0x000fe40000000f00 */
[----:B------:R-:W-:Y:S02]  /*1be90*/  MOV R218, RZ ;  /* 0x000000ff00da7202 */ /* 0x000fe40000000f00 */
[----:B------:R-:W-:Y:S02]  /*1bea0*/  MOV R219, c[0x0][0x53c] ;  /* 0x00014f0000db7a02 */ /* 0x000fe40000000f00 */
.L_x_1980:
[----:B------:R-:W-:Y:S05]  /*1beb0*/  BSYNC B1 ;  /* 0x0000000000017941 */ /* 0x000fea0003800000 */
.L_x_1966:
[----:B-1----:R-:W3:Y:S01]  /*1bec0*/  LDL R0, [R1+0x80] ;  /* 0x0000800001007983 */ /* 0x002ee20000100800 */
[----:B------:R-:W-:Y:S03]  /*1bed0*/  WARPSYNC 0xffffffff ;  /* 0xffffffff00007948 */ /* 0x000fe60003800000 */
[----:B------:R-:W-:Y:S01]  /*1bee0*/  BAR.SYNC.DEFER_BLOCKING 0x4, 0x100 ;  /* 0x0104000000007b1d */ /* 0x000fe20000010000 */
[----:B------:R-:W-:Y:S01]  /*1bef0*/  ISETP.NE.AND P0, PT, R17, RZ, PT ;  /* 0x000000ff1100720c */ /* 0x000fe20003f05270 */
[----:B------:R-:W-:Y:S01]  /*1bf00*/  IMAD.MOV.U32 R6, RZ, RZ, R218 ;  /* 0x000000ffff067224 */ /* 0x000fe200078e00da */
[----:B------:R-:W-:-:S11]  /*1bf10*/  MOV R7, R219 ;  /* 0x000000db00077202 */ /* 0x000fd60000000f00 */
[----:B------:R-:W-:-:S04]  /*1bf20*/  @!P0 IMAD.MOV.U32 R216, RZ, RZ, R230 ;  /* 0x000000ffffd88224 */ /* 0x000fc800078e00e6 */
[----:B------:R-:W-:Y:S01]  /*1bf30*/  IMAD.MOV.U32 R4, RZ, RZ, R216 ;  /* 0x000000ffff047224 */ /* 0x000fe200078e00d8 */
[----:B---3--:R-:W-:-:S05]  /*1bf40*/  MOV R5, R0 ;  /* 0x0000000000057202 */ /* 0x008fca0000000f00 */
[----:B------:R1:W-:Y:S04]  /*1bf50*/  @!P0 STS.128 [0x24100], R4 ;  /* 0x02410004ff008388 */ /* 0x0003e80000000c00 */
[----:B------:R-:W-:Y:S06]  /*1bf60*/  BAR.ARV 0x5, 0x100 ;  /* 0x0144000000007b1d */ /* 0x000fec0000002000 */
.L_x_1961:
[----:B------:R-:W-:-:S13]  /*1bf70*/  ISETP.GE.AND P0, PT, R219, c[0x0][0x53c], PT ;  /* 0x00014f00db007a0c */ /* 0x000fda0003f06270 */
[----:B-123--:R-:W-:Y:S01]  /*1bf80*/  @P0 CALL.REL.NOINC `(.L_x_1981) ;  /* 0x0000001000000944 */ /* 0x00efe20003c00000 */
[----:B------:R-:W-:Y:S05]  /*1bf90*/  BRA `(.L_x_1982) ;  /* 0xfffe5af000007947 */ /* 0x000fea000383ffff */
.L_x_1981:
[----:B------:R-:W-:Y:S05]  /*1bfa0*/  EXIT ;  /* 0x000000000000794d */ /* 0x000fea0003800000 */
.L_x_1801:
[----:B------:R-:W-:Y:S01]  /*1bfb0*/  IMAD.MOV.U32 R0, RZ, RZ, R5 ;  /* 0x000000ffff007224 */ /* 0x000fe200078e0005 */
[----:B------:R-:W-:Y:S02]  /*1bfc0*/  MOV R2, 0x1 ;  /* 0x0000000100027802 */ /* 0x000fe40000000f00 */
[----:B------:R-:W-:Y:S02]  /*1bfd0*/  MOV R3, 0x1bff0 ;  /* 0x0001bff000037802 */ /* 0x000fe40000000f00 */
[----:B------:R-:W-:Y:S05]  /*1bfe0*/  CALL.REL.NOINC `($__internal_40_$__cuda_sm70_shflsync_up_p) ;  /* 0x00009c0000007944 */ /* 0x000fea0003c00000 */
[----:B------:R-:W-:Y:S01]  /*1bff0*/  MOV R0, R4 ;  /* 0x0000000400007202 */ /* 0x000fe20000000f00 */
[----:B------:R-:W-:Y:S05]  /*1c000*/  BRA `(.L_x_1983) ;  /* 0xfffe44d000007947 */ /* 0x000fea000383ffff */
.L_x_1802:
[----:B------:R-:W-:Y:S01]  /*1c010*/  IMAD.MOV.U32 R0, RZ, RZ, R5 ;  /* 0x000000ffff007224 */ /* 0x000fe200078e0005 */
[----:B------:R-:W-:Y:S02]  /*1c020*/  MOV R2, 0x2 ;  /* 0x0000000200027802 */ /* 0x000fe40000000f00 */
[----:B------:R-:W-:Y:S02]  /*1c030*/  MOV R3, 0x1c050 ;  /* 0x0001c05000037802 */ /* 0x000fe40000000f00 */
[----:B------:R-:W-:Y:S05]  /*1c040*/  CALL.REL.NOINC `($__internal_40_$__cuda_sm70_shflsync_up_p) ;  /* 0x00009ba000007944 */ /* 0x000fea0003c00000 */
[----:B------:R-:W-:Y:S01]  /*1c050*/  SEL R4, R4, RZ, P4 ;  /* 0x000000ff04047207 */ /* 0x000fe20002000000 */
[----:B------:R-:W-:Y:S01]  /*1c060*/  IMAD.MOV.U32 R2, RZ, RZ, 0x4 ;  /* 0x00000004ff027424 */ /* 0x000fe200078e00ff */
[----:B------:R-:W-:-:S03]  /*1c070*/  MOV R3, 0x1c0a0 ;  /* 0x0001c0a000037802 */ /* 0x000fc60000000f00 */
[----:B------:R-:W-:Y:S02]  /*1c080*/  IMAD.IADD R0, R5, 0x1, R4 ;  /* 0x0000000105007824 */ /* 0x000fe400078e0204 */
        /* <DEDUP_REMOVED lines=13> */
[----:B------:R-:W-:Y:S02]  /*1c160*/  MOV R5, 0x1f ;  /* 0x0000001f00057802 */ /* 0x000fe40000000f00 */
[----:B------:R-:W-:Y:S01]  /*1c170*/  MOV R104, 0xffffffff ;  /* 0xffffffff00687802 */ /* 0x000fe20000000f00 */
[----:B------:R-:W-:Y:S01]  /*1c180*/  IMAD.IADD R4, R0, 0x1, R4 ;  /* 0x0000000100047824 */ /* 0x000fe200078e0204 */
[----:B------:R-:W-:-:S03]  /*1c190*/  MOV R2, 0x1c1c0 ;  /* 0x0001c1c000027802 */ /* 0x000fc60000000f00 */
[----:B------:R-:W-:Y:S02]  /*1c1a0*/  IMAD.MOV.U32 R9, RZ, RZ, R4 ;  /* 0x000000ffff097224 */ /* 0x000fe400078e0004 */
[----:B------:R-:W-:Y:S05]  /*1c1b0*/  CALL.REL.NOINC `($__internal_39_$__cuda_sm70_shflsync_idx_p) ;  /* 0x000099f000007944 */ /* 0x000fea0003c00000 */
[----:B------:R-:W-:Y:S01]  /*1c1c0*/  MOV R0, R12 ;  /* 0x0000000c00007202 */ /* 0x000fe20000000f00 */
[----:B------:R-:W-:Y:S05]  /*1c1d0*/  BRA `(.L_x_1984) ;  /* 0xfffe440000007947 */ /* 0x000fea000383ffff */
.L_x_1804:
[----:B------:R-:W-:Y:S02]  /*1c1e0*/  SEL R0, RZ, 0x1, P0 ;  /* 0x00000001ff007807 */ /* 0x000fe40000000000 */
[----:B------:R-:W-:Y:S02]  /*1c1f0*/  MOV R2, 0x1c210 ;  /* 0x0001c21000027802 */ /* 0x000fe40000000f00 */
[----:B------:R-:W-:Y:S05]  /*1c200*/  CALL.REL.NOINC `($__internal_41_$__cuda_sm70_votesync_ballot) ;  /* 0x00009a5000007944 */ /* 0x000fea0003c00000 */
[----:B------:R-:W-:Y:S01]  /*1c210*/  MOV R6, R0 ;  /* 0x0000000000067202 */ /* 0x000fe20000000f00 */
[----:B------:R-:W-:Y:S05]  /*1c220*/  BRA `(.L_x_1985) ;  /* 0xfffe444000007947 */ /* 0x000fea000383ffff */
.L_x_1805:
[----:B------:R-:W-:Y:S01]  /*1c230*/  IMAD.MOV.U32 R9, RZ, RZ, R10 ;  /* 0x000000ffff097224 */ /* 0x000fe200078e000a */
[----:B------:R-:W-:Y:S01]  /*1c240*/  MOV R3, 0x1f ;  /* 0x0000001f00037802 */ /* 0x000fe20000000f00 */
[----:B------:R-:W-:Y:S01]  /*1c250*/  IMAD.MOV.U32 R104, RZ, RZ, -0x1 ;  /* 0xffffffffff687424 */ /* 0x000fe200078e00ff */
[----:B------:R-:W-:Y:S02]  /*1c260*/  MOV R2, 0x1c280 ;  /* 0x0001c28000027802 */ /* 0x000fe40000000f00 */
[----:B------:R-:W-:Y:S05]  /*1c270*/  CALL.REL.NOINC `($__internal_39_$__cuda_sm70_shflsync_idx_p) ;  /* 0x0000993000007944 */ /* 0x000fea0003c00000 */
[----:B------:R-:W-:Y:S01]  /*1c280*/  IMAD.MOV.U32 R13, RZ, RZ, R12 ;  /* 0x000000ffff0d7224 */ /* 0x000fe200078e000c */
[----:B------:R-:W-:Y:S01]  /*1c290*/  MOV R9, R8 ;  /* 0x0000000800097202 */ /* 0x000fe20000000f00 */
[----:B------:R-:W-:Y:S01]  /*1c2a0*/  IMAD.MOV.U32 R0, RZ, RZ, RZ ;  /* 0x000000ffff007224 */ /* 0x000fe200078e00ff */
[----:B------:R-:W-:Y:S01]  /*1c2b0*/  MOV R3, 0x1f ;  /* 0x0000001f00037802 */ /* 0x000fe20000000f00 */
[----:B------:R-:W-:Y:S01]  /*1c2c0*/  IMAD.MOV.U32 R104, RZ, RZ, -0x1 ;  /* 0xffffffffff687424 */ /* 0x000fe200078e00ff */
[----:B------:R-:W-:-:S02]  /*1c2d0*/  MOV R2, 0x1c2f0 ;  /* 0x0001c2f000027802 */ /* 0x000fc40000000f00 */
[----:B------:R-:W-:Y:S05]  /*1c2e0*/  CALL.REL.NOINC `($__internal_39_$__cuda_sm70_shflsync_idx_p) ;  /* 0x000098c000007944 */ /* 0x000fea0003c00000 */
[----:B------:R-:W-:Y:S01]  /*1c2f0*/  MOV R10, R12 ;  /* 0x0000000c000a7202 */ /* 0x000fe20000000f00 */
[----:B------:R-:W-:Y:S05]  /*1c300*/  BRA `(.L_x_1986) ;  /* 0xfffe43c000007947 */ /* 0x000fea000383ffff */
.L_x_1808:
[----:B------:R-:W-:Y:S01]  /*1c310*/  IMAD.MOV.U32 R9, RZ, RZ, R4 ;  /* 0x000000ffff097224 */ /* 0x000fe200078e0004 */
[----:B------:R-:W-:Y:S01]  /*1c320*/  MOV R3, 0x1f ;  /* 0x0000001f00037802 */ /* 0x000fe20000000f00 */
[----:B------:R-:W-:Y:S01]  /*1c330*/  IMAD.MOV.U32 R104, RZ, RZ, -0x1 ;  /* 0xffffffffff687424 */ /* 0x000fe200078e00ff */
[----:B------:R-:W-:-:S02]  /*1c340*/  MOV R2, 0x1c360 ;  /* 0x0001c36000027802 */ /* 0x000fc40000000f00 */
[----:B--23--:R-:W-:Y:S05]  /*1c350*/  CALL.REL.NOINC `($__internal_39_$__cuda_sm70_shflsync_idx_p) ;  /* 0x0000985000007944 */ /* 0x00cfea0003c00000 */
[----:B------:R-:W-:Y:S01]  /*1c360*/  MOV R0, R12 ;  /* 0x0000000c00007202 */ /* 0x000fe20000000f00 */
[----:B------:R-:W-:Y:S05]  /*1c370*/  BRA `(.L_x_1807) ;  /* 0xfffe43b000007947 */ /* 0x000fea000383ffff */
.L_x_1863:
[----:B------:R-:W-:Y:S01]  /*1c380*/  IMAD.MOV.U32 R9, RZ, RZ, R13 ;  /* 0x000000ffff097224 */ /* 0x000fe200078e000d */
[----:B------:R-:W-:Y:S01]  /*1c390*/  MOV R3, 0x181f ;  /* 0x0000181f00037802 */ /* 0x000fe20000000f00 */
[----:B------:R-:W-:Y:S01]  /*1c3a0*/  IMAD.MOV.U32 R5, RZ, RZ, RZ ;  /* 0x000000ffff057224 */ /* 0x000fe200078e00ff */
[----:B------:R-:W-:-:S02]  /*1c3b0*/  MOV R104, 0xffffffff ;  /* 0xffffffff00687802 */ /* 0x000fc40000000f00 */
[----:B------:R-:W-:Y:S02]  /*1c3c0*/  MOV R2, 0x1c3e0 ;  /* 0x0001c3e000027802 */ /* 0x000fe40000000f00 */
[----:B------:R-:W-:Y:S05]  /*1c3d0*/  CALL.REL.NOINC `($__internal_39_$__cuda_sm70_shflsync_idx_p) ;  /* 0x000097d000007944 */ /* 0x000fea0003c00000 */
[----:B------:R-:W-:Y:S01]  /*1c3e0*/  MOV R8, R12 ;  /* 0x0000000c00087202 */ /* 0x000fe20000000f00 */
[----:B------:R-:W-:Y:S05]  /*1c3f0*/  BRA `(.L_x_1987) ;  /* 0xfffec73000007947 */ /* 0x000fea000383ffff */
.L_x_1864:
[----:B------:R-:W-:Y:S01]  /*1c400*/  IMAD.MOV.U32 R9, RZ, RZ, R17 ;  /* 0x000000ffff097224 */ /* 0x000fe200078e0011 */
[----:B------:R-:W-:Y:S01]  /*1c410*/  MOV R3, 0x181f ;  /* 0x0000181f00037802 */ /* 0x000fe20000000f00 */
[----:B------:R-:W-:Y:S01]  /*1c420*/  IMAD.MOV.U32 R5, RZ, RZ, RZ ;  /* 0x000000ffff057224 */ /* 0x000fe200078e00ff */
[----:B------:R-:W-:Y:S02]  /*1c430*/  MOV R104, 0xffffffff ;  /* 0xffffffff00687802 */ /* 0x000fe40000000f00 */
[----:B------:R-:W-:Y:S02]  /*1c440*/  MOV R2, 0x1c460 ;  /* 0x0001c46000027802 */ /* 0x000fe40000000f00 */
[----:B-12---:R-:W-:Y:S05]  /*1c450*/  CALL.REL.NOINC `($__internal_39_$__cuda_sm70_shflsync_idx_p) ;  /* 0x0000975000007944 */ /* 0x006fea0003c00000 */
[----:B------:R-:W-:Y:S01]  /*1c460*/  MOV R0, R12 ;  /* 0x0000000c00007202 */ /* 0x000fe20000000f00 */
[----:B------:R-:W-:Y:S05]  /*1c470*/  BRA `(.L_x_1988) ;  /* 0xfffec6d000007947 */ /* 0x000fea000383ffff */
.L_x_1867:
[----:B------:R-:W-:Y:S01]  /*1c480*/  IMAD.MOV.U32 R9, RZ, RZ, R13 ;  /* 0x000000ffff097224 */ /* 0x000fe200078e000d */
[----:B--2---:R-:W-:Y:S01]  /*1c490*/  MOV R3, 0x181f ;  /* 0x0000181f00037802 */ /* 0x004fe20000000f00 */
[----:B------:R-:W-:Y:S01]  /*1c4a0*/  IMAD.MOV.U32 R5, RZ, RZ, 0x1 ;  /* 0x00000001ff057424 */ /* 0x000fe200078e00ff */
[----:B------:R-:W-:-:S02]  /*1c4b0*/  MOV R104, 0xffffffff ;  /* 0xffffffff00687802 */ /* 0x000fc40000000f00 */
[----:B------:R-:W-:Y:S02]  /*1c4c0*/  MOV R2, 0x1c4e0 ;  /* 0x0001c4e000027802 */ /* 0x000fe40000000f00 */
[----:B-1-34-:R-:W-:Y:S05]  /*1c4d0*/  CALL.REL.NOINC `($__internal_39_$__cuda_sm70_shflsync_idx_p) ;  /* 0x000096d000007944 */ /* 0x01afea0003c00000 */
[----:B------:R-:W-:Y:S01]  /*1c4e0*/  IMAD.MOV.U32 R8, RZ, RZ, R12 ;  /* 0x000000ffff087224 */ /* 0x000fe200078e000c */
[----:B------:R-:W-:Y:S01]  /*1c4f0*/  MOV R9, R17 ;  /* 0x0000001100097202 */ /* 0x000fe20000000f00 */
[----:B------:R-:W-:Y:S01]  /*1c500*/  IMAD.MOV.U32 R5, RZ, RZ, 0x1 ;  /* 0x00000001ff057424 */ /* 0x000fe200078e00ff */
[----:B------:R-:W-:Y:S01]  /*1c510*/  MOV R3, 0x181f ;  /* 0x0000181f00037802 */ /* 0x000fe20000000f00 */
[----:B------:R-:W-:Y:S01]  /*1c520*/  IMAD.MOV.U32 R104, RZ, RZ, -0x1 ;  /* 0xffffffffff687424 */ /* 0x000fe200078e00ff */
[----:B------:R-:W-:Y:S02]  /*1c530*/  MOV R2, 0x1c550 ;  /* 0x0001c55000027802 */ /* 0x000fe40000000f00 */
[----:B------:R-:W-:Y:S05]  /*1c540*/  CALL.REL.NOINC `($__internal_39_$__cuda_sm70_shflsync_idx_p) ;  /* 0x0000966000007944 */ /* 0x000fea0003c00000 */
[----:B------:R-:W-:Y:S01]  /*1c550*/  MOV R0, R12 ;  /* 0x0000000c00007202 */ /* 0x000fe20000000f00 */
[----:B------:R-:W-:Y:S05]  /*1c560*/  BRA `(.L_x_1989) ;  /* 0xfffec72000007947 */ /* 0x000fea000383ffff */
.L_x_1870:
[----:B------:R-:W-:Y:S01]  /*1c570*/  IMAD.MOV.U32 R9, RZ, RZ, R13 ;  /* 0x000000ffff097224 */ /* 0x000fe200078e000d */
[----:B-1----:R-:W-:Y:S01]  /*1c580*/  MOV R3, 0x181f ;  /* 0x0000181f00037802 */ /* 0x002fe20000000f00 */
[----:B------:R-:W-:Y:S01]  /*1c590*/  IMAD.MOV.U32 R5, RZ, RZ, 0x2 ;  /* 0x00000002ff057424 */ /* 0x000fe200078e00ff */
[----:B------:R-:W-:Y:S02]  /*1c5a0*/  MOV R104, 0xffffffff ;  /* 0xffffffff00687802 */ /* 0x000fe40000000f00 */
[----:B------:R-:W-:-:S02]  /*1c5b0*/  MOV R2, 0x1c5d0 ;  /* 0x0001c5d000027802 */ /* 0x000fc40000000f00 */
[----:B--234-:R-:W-:Y:S05]  /*1c5c0*/  CALL.REL.NOINC `($__internal_39_$__cuda_sm70_shflsync_idx_p) ;  /* 0x000095e000007944 */ /* 0x01cfea0003c00000 */
[----:B------:R-:W-:Y:S01]  /*1c5d0*/  MOV R8, R12 ;  /* 0x0000000c00087202 */ /* 0x000fe20000000f00 */
[----:B------:R-:W-:Y:S05]  /*1c5e0*/  BRA `(.L_x_1990) ;  /* 0xfffec7d000007947 */ /* 0x000fea000383ffff */
.L_x_1871:
[----:B------:R-:W-:Y:S01]  /*1c5f0*/  IMAD.MOV.U32 R9, RZ, RZ, R17 ;  /* 0x000000ffff097224 */ /* 0x000fe200078e0011 */
[----:B------:R-:W-:Y:S01]  /*1c600*/  MOV R3, 0x181f ;  /* 0x0000181f00037802 */ /* 0x000fe20000000f00 */
[----:B------:R-:W-:Y:S01]  /*1c610*/  IMAD.MOV.U32 R5, RZ, RZ, 0x2 ;  /* 0x00000002ff057424 */ /* 0x000fe200078e00ff */
[----:B------:R-:W-:-:S02]  /*1c620*/  MOV R104, 0xffffffff ;  /* 0xffffffff00687802 */ /* 0x000fc40000000f00 */
[----:B------:R-:W-:Y:S02]  /*1c630*/  MOV R2, 0x1c650 ;  /* 0x0001c65000027802 */ /* 0x000fe40000000f00 */
[----:B-1234-:R-:W-:Y:S05]  /*1c640*/  CALL.REL.NOINC `($__internal_39_$__cuda_sm70_shflsync_idx_p) ;  /* 0x0000956000007944 */ /* 0x01efea0003c00000 */
[----:B------:R-:W-:Y:S01]  /*1c650*/  MOV R0, R12 ;  /* 0x0000000c00007202 */ /* 0x000fe20000000f00 */
[----:B------:R-:W-:Y:S05]  /*1c660*/  BRA `(.L_x_1991) ;  /* 0xfffec77000007947 */ /* 0x000fea000383ffff */
.L_x_1874:
[----:B------:R-:W-:Y:S01]  /*1c670*/  IMAD.MOV.U32 R9, RZ, RZ, R13 ;  /* 0x000000ffff097224 */ /* 0x000fe200078e000d */
[----:B-1----:R-:W-:Y:S01]  /*1c680*/  MOV R3, 0x181f ;  /* 0x0000181f00037802 */ /* 0x002fe20000000f00 */
[----:B------:R-:W-:Y:S01]  /*1c690*/  IMAD.MOV.U32 R5, RZ, RZ, 0x3 ;  /* 0x00000003ff057424 */ /* 0x000fe200078e00ff */
[----:B------:R-:W-:Y:S02]  /*1c6a0*/  MOV R104, 0xffffffff ;  /* 0xffffffff00687802 */ /* 0x000fe40000000f00 */
[----:B------:R-:W-:Y:S02]  /*1c6b0*/  MOV R2, 0x1c6d0 ;  /* 0x0001c6d000027802 */ /* 0x000fe40000000f00 */
[----:B--234-:R-:W-:Y:S05]  /*1c6c0*/  CALL.REL.NOINC `($__internal_39_$__cuda_sm70_shflsync_idx_p) ;  /* 0x000094e000007944 */ /* 0x01cfea0003c00000 */
[----:B------:R-:W-:Y:S01]  /*1c6d0*/  IMAD.MOV.U32 R13, RZ, RZ, R12 ;  /* 0x000000ffff0d7224 */ /* 0x000fe200078e000c */
[----:B------:R-:W-:Y:S01]  /*1c6e0*/  MOV R9, R17 ;  /* 0x0000001100097202 */ /* 0x000fe20000000f00 */
[----:B------:R-:W-:Y:S01]  /*1c6f0*/  IMAD.MOV.U32 R5, RZ, RZ, 0x3 ;  /* 0x00000003ff057424 */ /* 0x000fe200078e00ff */
[----:B------:R-:W-:Y:S01]  /*1c700*/  MOV R3, 0x181f ;  /* 0x0000181f00037802 */ /* 0x000fe20000000f00 */
[----:B------:R-:W-:Y:S01]  /*1c710*/  IMAD.MOV.U32 R104, RZ, RZ, -0x1 ;  /* 0xffffffffff687424 */ /* 0x000fe200078e00ff */
[----:B------:R-:W-:-:S02]  /*1c720*/  MOV R2, 0x1c740 ;  /* 0x0001c74000027802 */ /* 0x000fc40000000f00 */
[----:B------:R-:W-:Y:S05]  /*1c730*/  CALL.REL.NOINC `($__internal_39_$__cuda_sm70_shflsync_idx_p) ;  /* 0x0000947000007944 */ /* 0x000fea0003c00000 */
[----:B------:R-:W-:Y:S01]  /*1c740*/  MOV R0, R12 ;  /* 0x0000000c00007202 */ /* 0x000fe20000000f00 */
[----:B------:R-:W-:Y:S05]  /*1c750*/  BRA `(.L_x_1992) ;  /* 0xfffec7c000007947 */ /* 0x000fea000383ffff */
.L_x_1920:
[----:B------:R-:W-:Y:S01]  /*1c760*/  IMAD.MOV.U32 R2, RZ, RZ, R189 ;  /* 0x000000ffff027224 */ /* 0x000fe200078e00bd */
[----:B------:R-:W-:-:S02]  /*1c770*/  MOV R4, 0x2 ;  /* 0x0000000200047802 */ /* 0x000fc40000000f00 */
[----:B------:R-:W-:Y:S02]  /*1c780*/  MOV R3, 0x1c7a0 ;  /* 0x0001c7a000037802 */ /* 0x000fe40000000f00 */
[----:B------:R-:W-:Y:S05]  /*1c790*/  CALL.REL.NOINC `($__internal_38_$__cuda_sm70_shflsync_bfly_p) ;  /* 0x000093c000007944 */ /* 0x000fea0003c00000 */
[----:B------:R-:W-:Y:S01]  /*1c7a0*/  MOV R0, R4 ;  /* 0x0000000400007202 */ /* 0x000fe20000000f00 */
[----:B------:R-:W-:Y:S05]  /*1c7b0*/  BRA `(.L_x_1993) ;  /* 0xffffa9e000007947 */ /* 0x000fea000383ffff */
.L_x_1921:
[----:B------:R-:W-:Y:S01]  /*1c7c0*/  IMAD.MOV.U32 R2, RZ, RZ, R0 ;  /* 0x000000ffff027224 */ /* 0x000fe200078e0000 */
[----:B------:R-:W-:Y:S02]  /*1c7d0*/  MOV R4, 0x1 ;  /* 0x0000000100047802 */ /* 0x000fe40000000f00 */
[----:B------:R-:W-:Y:S02]  /*1c7e0*/  MOV R3, 0x1c800 ;  /* 0x0001c80000037802 */ /* 0x000fe40000000f00 */
[----:B-1----:R-:W-:Y:S05]  /*1c7f0*/  CALL.REL.NOINC `($__internal_38_$__cuda_sm70_shflsync_bfly_p) ;  /* 0x0000936000007944 */ /* 0x002fea0003c00000 */
[----:B------:R-:W-:Y:S01]  /*1c800*/  FADD.FTZ R0, R0, R4 ;  /* 0x0000000400007221 */ /* 0x000fe20000010000 */
[----:B------:R-:W-:Y:S02]  /*1c810*/  MOV R2, R198 ;  /* 0x000000c600027202 */ /* 0x000fe40000000f00 */
[----:B------:R-:W-:Y:S02]  /*1c820*/  MOV R4, 0x2 ;  /* 0x0000000200047802 */ /* 0x000fe40000000f00 */
[----:B------:R-:W-:Y:S02]  /*1c830*/  MOV R3, 0x1c850 ;  /* 0x0001c85000037802 */ /* 0x000fe40000000f00 */
[----:B------:R-:W-:Y:S05]  /*1c840*/  CALL.REL.NOINC `($__internal_38_$__cuda_sm70_shflsync_bfly_p) ;  /* 0x0000931000007944 */ /* 0x000fea0003c00000 */
[----:B------:R-:W-:Y:S01]  /*1c850*/  FADD.FTZ R198, R198, R4 ;  /* 0x00000004c6c67221 */ /* 0x000fe20000010000 */
[----:B------:R-:W-:-:S02]  /*1c860*/  MOV R4, 0x1 ;  /* 0x0000000100047802 */ /* 0x000fc40000000f00 */
[----:B------:R-:W-:Y:S02]  /*1c870*/  MOV R3, 0x1c8a0 ;  /* 0x0001c8a000037802 */ /* 0x000fe40000000f00 */
[----:B------:R-:W-:Y:S02]  /*1c880*/  MOV R2, R198 ;  /* 0x000000c600027202 */ /* 0x000fe40000000f00 */
[----:B------:R-:W-:Y:S05]  /*1c890*/  CALL.REL.NOINC `($__internal_38_$__cuda_sm70_shflsync_bfly_p) ;  /* 0x000092c000007944 */ /* 0x000fea0003c00000 */
[----:B------:R-:W-:Y:S01]  /*1c8a0*/  MOV R3, R4 ;  /* 0x0000000400037202 */ /* 0x000fe20000000f00 */
[----:B------:R-:W-:Y:S05]  /*1c8b0*/  BRA `(.L_x_1994) ;  /* 0xffffa95000007947 */ /* 0x000fea000383ffff */
.L_x_1928:
[----:B--234-:R-:W-:Y:S01]  /*1c8c0*/  IMAD.MOV.U32 R9, RZ, RZ, R13 ;  /* 0x000000ffff097224 */ /* 0x01cfe200078e000d */
[----:B------:R-:W-:Y:S01]  /*1c8d0*/  MOV R3, 0x181f ;  /* 0x0000181f00037802 */ /* 0x000fe20000000f00 */
[----:B------:R-:W-:Y:S01]  /*1c8e0*/  IMAD.MOV.U32 R5, RZ, RZ, RZ ;  /* 0x000000ffff057224 */ /* 0x000fe200078e00ff */
[----:B------:R-:W-:Y:S02]  /*1c8f0*/  MOV R104, 0xffffffff ;  /* 0xffffffff00687802 */ /* 0x000fe40000000f00 */
[----:B------:R-:W-:Y:S02]  /*1c900*/  MOV R2, 0x1c920 ;  /* 0x0001c92000027802 */ /* 0x000fe40000000f00 */
[----:B-1----:R-:W-:Y:S05]  /*1c910*/  CALL.REL.NOINC `($__internal_39_$__cuda_sm70_shflsync_idx_p) ;  /* 0x0000929000007944 */ /* 0x002fea0003c00000 */
[----:B------:R-:W-:Y:S01]  /*1c920*/  MOV R8, R12 ;  /* 0x0000000c00087202 */ /* 0x000fe20000000f00 */
[----:B------:R-:W-:Y:S05]  /*1c930*/  BRA `(.L_x_1995) ;  /* 0xffffc1b000007947 */ /* 0x000fea000383ffff */
.L_x_1929:
[----:B------:R-:W-:Y:S01]  /*1c940*/  IMAD.MOV.U32 R9, RZ, RZ, R16 ;  /* 0x000000ffff097224 */ /* 0x000fe200078e0010 */
[----:B------:R-:W-:Y:S01]  /*1c950*/  MOV R3, 0x181f ;  /* 0x0000181f00037802 */ /* 0x000fe20000000f00 */
[----:B------:R-:W-:Y:S01]  /*1c960*/  IMAD.MOV.U32 R5, RZ, RZ, RZ ;  /* 0x000000ffff057224 */ /* 0x000fe200078e00ff */
[----:B------:R-:W-:-:S02]  /*1c970*/  MOV R104, 0xffffffff ;  /* 0xffffffff00687802 */ /* 0x000fc40000000f00 */
[----:B------:R-:W-:Y:S02]  /*1c980*/  MOV R2, 0x1c9a0 ;  /* 0x0001c9a000027802 */ /* 0x000fe40000000f00 */
[----:B-123--:R-:W-:Y:S05]  /*1c990*/  CALL.REL.NOINC `($__internal_39_$__cuda_sm70_shflsync_idx_p) ;  /* 0x0000921000007944 */ /* 0x00efea0003c00000 */
[----:B------:R-:W-:Y:S01]  /*1c9a0*/  MOV R0, R12 ;  /* 0x0000000c00007202 */ /* 0x000fe20000000f00 */
[----:B------:R-:W-:Y:S05]  /*1c9b0*/  BRA `(.L_x_1996) ;  /* 0xffffc15000007947 */ /* 0x000fea000383ffff */
.L_x_1932:
[----:B------:R-:W-:Y:S01]  /*1c9c0*/  IMAD.MOV.U32 R9, RZ, RZ, R13 ;  /* 0x000000ffff097224 */ /* 0x000fe200078e000d */
[----:B--2---:R-:W-:Y:S01]  /*1c9d0*/  MOV R3, 0x181f ;  /* 0x0000181f00037802 */ /* 0x004fe20000000f00 */
[----:B------:R-:W-:Y:S01]  /*1c9e0*/  IMAD.MOV.U32 R5, RZ, RZ, 0x1 ;  /* 0x00000001ff057424 */ /* 0x000fe200078e00ff */
[----:B------:R-:W-:Y:S02]  /*1c9f0*/  MOV R104, 0xffffffff ;  /* 0xffffffff00687802 */ /* 0x000fe40000000f00 */
[----:B------:R-:W-:Y:S02]  /*1ca00*/  MOV R2, 0x1ca20 ;  /* 0x0001ca2000027802 */ /* 0x000fe40000000f00 */
[----:B-1-34-:R-:W-:Y:S05]  /*1ca10*/  CALL.REL.NOINC `($__internal_39_$__cuda_sm70_shflsync_idx_p) ;  /* 0x0000919000007944 */ /* 0x01afea0003c00000 */
        /* <DEDUP_REMOVED lines=9> */
.L_x_1935:
[----:B------:R-:W-:Y:S01]  /*1cab0*/  IMAD.MOV.U32 R9, RZ, RZ, R13 ;  /* 0x000000ffff097224 */ /* 0x000fe200078e000d */
[----:B--2---:R-:W-:Y:S01]  /*1cac0*/  MOV R3, 0x181f ;  /* 0x0000181f00037802 */ /* 0x004fe20000000f00 */
[----:B------:R-:W-:Y:S01]  /*1cad0*/  IMAD.MOV.U32 R5, RZ, RZ, 0x2 ;  /* 0x00000002ff057424 */ /* 0x000fe200078e00ff */
[----:B------:R-:W-:-:S02]  /*1cae0*/  MOV R104, 0xffffffff ;  /* 0xffffffff00687802 */ /* 0x000fc40000000f00 */
[----:B------:R-:W-:Y:S02]  /*1caf0*/  MOV R2, 0x1cb10 ;  /* 0x0001cb1000027802 */ /* 0x000fe40000000f00 */
[----:B-1-34-:R-:W-:Y:S05]  /*1cb00*/  CALL.REL.NOINC `($__internal_39_$__cuda_sm70_shflsync_idx_p) ;  /* 0x000090a000007944 */ /* 0x01afea0003c00000 */
[----:B------:R-:W-:Y:S01]  /*1cb10*/  MOV R8, R12 ;  /* 0x0000000c00087202 */ /* 0x000fe20000000f00 */
[----:B------:R-:W-:Y:S05]  /*1cb20*/  BRA `(.L_x_1998) ;  /* 0xffffc25000007947 */ /* 0x000fea000383ffff */
.L_x_1936:
[----:B------:R-:W-:Y:S01]  /*1cb30*/  IMAD.MOV.U32 R9, RZ, RZ, R16 ;  /* 0x000000ffff097224 */ /* 0x000fe200078e0010 */
[----:B--2---:R-:W-:Y:S01]  /*1cb40*/  MOV R3, 0x181f ;  /* 0x0000181f00037802 */ /* 0x004fe20000000f00 */
[----:B------:R-:W-:Y:S01]  /*1cb50*/  IMAD.MOV.U32 R5, RZ, RZ, 0x2 ;  /* 0x00000002ff057424 */ /* 0x000fe200078e00ff */
[----:B------:R-:W-:Y:S02]  /*1cb60*/  MOV R104, 0xffffffff ;  /* 0xffffffff00687802 */ /* 0x000fe40000000f00 */
[----:B------:R-:W-:Y:S02]  /*1cb70*/  MOV R2, 0x1cb90 ;  /* 0x0001cb9000027802 */ /* 0x000fe40000000f00 */
[----:B-1-34-:R-:W-:Y:S05]  /*1cb80*/  CALL.REL.NOINC `($__internal_39_$__cuda_sm70_shflsync_idx_p) ;  /* 0x0000902000007944 */ /* 0x01afea0003c00000 */
[----:B------:R-:W-:Y:S01]  /*1cb90*/  MOV R0, R12 ;  /* 0x0000000c00007202 */ /* 0x000fe20000000f00 */
[----:B------:R-:W-:Y:S05]  /*1cba0*/  BRA `(.L_x_1999) ;  /* 0xffffc1f000007947 */ /* 0x000fea000383ffff */
.L_x_1939:
[----:B------:R-:W-:Y:S01]  /*1cbb0*/  IMAD.MOV.U32 R9, RZ, RZ, R13 ;  /* 0x000000ffff097224 */ /* 0x000fe200078e000d */
[----:B---3--:R-:W-:Y:S01]  /*1cbc0*/  MOV R3, 0x181f ;  /* 0x0000181f00037802 */ /* 0x008fe20000000f00 */
        /* <DEDUP_REMOVED lines=13> */
.L_x_1941:
[----:B------:R-:W-:Y:S01]  /*1cca0*/  IMAD.MOV.U32 R9, RZ, RZ, R14 ;  /* 0x000000ffff097224 */ /* 0x000fe200078e000e */
[----:B------:R-:W-:Y:S01]  /*1ccb0*/  MOV R3, 0x1c1f ;  /* 0x00001c1f00037802 */ /* 0x000fe20000000f00 */
[----:B------:R-:W-:Y:S01]  /*1ccc0*/  IMAD.MOV.U32 R5, RZ, RZ, RZ ;  /* 0x000000ffff057224 */ /* 0x000fe200078e00ff */
[----:B------:R-:W-:Y:S02]  /*1ccd0*/  MOV R104, 0xffffffff ;  /* 0xffffffff00687802 */ /* 0x000fe40000000f00 */
[----:B------:R-:W-:-:S02]  /*1cce0*/  MOV R2, 0x1cd00 ;  /* 0x0001cd0000027802 */ /* 0x000fc40000000f00 */
[----:B------:R-:W-:Y:S05]  /*1ccf0*/  CALL.REL.NOINC `($__internal_39_$__cuda_sm70_shflsync_idx_p) ;  /* 0x00008eb000007944 */ /* 0x000fea0003c00000 */
[----:B------:R-:W-:Y:S01]  /*1cd00*/  MOV R4, R12 ;  /* 0x0000000c00047202 */ /* 0x000fe20000000f00 */
[----:B------:R-:W-:Y:S05]  /*1cd10*/  BRA `(.L_x_2001) ;  /* 0xffffc4e000007947 */ /* 0x000fea000383ffff */
.L_x_1942:
[----:B------:R-:W-:Y:S01]  /*1cd20*/  IMAD.MOV.U32 R9, RZ, RZ, R16 ;  /* 0x000000ffff097224 */ /* 0x000fe200078e0010 */
[----:B------:R-:W-:Y:S01]  /*1cd30*/  MOV R3, 0x1c1f ;  /* 0x00001c1f00037802 */ /* 0x000fe20000000f00 */
[----:B------:R-:W-:Y:S01]  /*1cd40*/  IMAD.MOV.U32 R5, RZ, RZ, RZ ;  /* 0x000000ffff057224 */ /* 0x000fe200078e00ff */
[----:B------:R-:W-:-:S02]  /*1cd50*/  MOV R104, 0xffffffff ;  /* 0xffffffff00687802 */ /* 0x000fc40000000f00 */
[----:B------:R-:W-:Y:S02]  /*1cd60*/  MOV R2, 0x1cd80 ;  /* 0x0001cd8000027802 */ /* 0x000fe40000000f00 */
[----:B-12---:R-:W-:Y:S05]  /*1cd70*/  CALL.REL.NOINC `($__internal_39_$__cuda_sm70_shflsync_idx_p) ;  /* 0x00008e3000007944 */ /* 0x006fea0003c00000 */
[----:B------:R-:W-:Y:S01]  /*1cd80*/  MOV R0, R12 ;  /* 0x0000000c00007202 */ /* 0x000fe20000000f00 */
[----:B------:R-:W-:Y:S05]  /*1cd90*/  BRA `(.L_x_2002) ;  /* 0xffffc48000007947 */ /* 0x000fea000383ffff */
.L_x_1945:
[----:B--2---:R-:W-:Y:S01]  /*1cda0*/  IMAD.MOV.U32 R9, RZ, RZ, R14 ;  /* 0x000000ffff097224 */ /* 0x004fe200078e000e */
[----:B------:R-:W-:Y:S01]  /*1cdb0*/  MOV R3, 0x1c1f ;  /* 0x00001c1f00037802 */ /* 0x000fe20000000f00 */
        /* <DEDUP_REMOVED lines=13> */
.L_x_1949:
[----:B------:R-:W-:Y:S01]  /*1ce90*/  IMAD.MOV.U32 R9, RZ, RZ, R13 ;  /* 0x000000ffff097224 */ /* 0x000fe200078e000d */
[----:B------:R-:W-:Y:S01]  /*1cea0*/  MOV R3, 0x181f ;  /* 0x0000181f00037802 */ /* 0x000fe20000000f00 */
[----:B------:R-:W-:Y:S01]  /*1ceb0*/  IMAD.MOV.U32 R5, RZ, RZ, RZ ;  /* 0x000000ffff057224 */ /* 0x000fe200078e00ff */
[----:B------:R-:W-:-:S02]  /*1cec0*/  MOV R104, 0xffffffff ;  /* 0xffffffff00687802 */ /* 0x000fc40000000f00 */
[----:B------:R-:W-:Y:S02]  /*1ced0*/  MOV R2, 0x1cef0 ;  /* 0x0001cef000027802 */ /* 0x000fe40000000f00 */
[----:B--2---:R-:W-:Y:S05]  /*1cee0*/  CALL.REL.NOINC `($__internal_39_$__cuda_sm70_shflsync_idx_p) ;  /* 0x00008cc000007944 */ /* 0x004fea0003c00000 */
[----:B------:R-:W-:Y:S01]  /*1cef0*/  MOV R8, R12 ;  /* 0x0000000c00087202 */ /* 0x000fe20000000f00 */
[----:B------:R-:W-:Y:S05]  /*1cf00*/  BRA `(.L_x_2004) ;  /* 0xffffdb5000007947 */ /* 0x000fea000383ffff */
.L_x_1950:
[----:B------:R-:W-:Y:S01]  /*1cf10*/  IMAD.MOV.U32 R9, RZ, RZ, R16 ;  /* 0x000000ffff097224 */ /* 0x000fe200078e0010 */
[----:B------:R-:W-:Y:S01]  /*1cf20*/  MOV R3, 0x181f ;  /* 0x0000181f00037802 */ /* 0x000fe20000000f00 */
[----:B------:R-:W-:Y:S01]  /*1cf30*/  IMAD.MOV.U32 R5, RZ, RZ, RZ ;  /* 0x000000ffff057224 */ /* 0x000fe200078e00ff */
[----:B------:R-:W-:Y:S02]  /*1cf40*/  MOV R104, 0xffffffff ;  /* 0xffffffff00687802 */ /* 0x000fe40000000f00 */
[----:B------:R-:W-:Y:S02]  /*1cf50*/  MOV R2, 0x1cf70 ;  /* 0x0001cf7000027802 */ /* 0x000fe40000000f00 */
[----:B-123--:R-:W-:Y:S05]  /*1cf60*/  CALL.REL.NOINC `($__internal_39_$__cuda_sm70_shflsync_idx_p) ;  /* 0x00008c4000007944 */ /* 0x00efea0003c00000 */
[----:B------:R-:W-:Y:S01]  /*1cf70*/  MOV R0, R12 ;  /* 0x0000000c00007202 */ /* 0x000fe20000000f00 */
[----:B------:R-:W-:Y:S05]  /*1cf80*/  BRA `(.L_x_2005) ;  /* 0xffffdaf000007947 */ /* 0x000fea000383ffff */
.L_x_1953:
[----:B------:R-:W-:Y:S01]  /*1cf90*/  IMAD.MOV.U32 R9, RZ, RZ, R13 ;  /* 0x000000ffff097224 */ /* 0x000fe200078e000d */
[----:B-1----:R-:W-:Y:S01]  /*1cfa0*/  MOV R3, 0x181f ;  /* 0x0000181f00037802 */ /* 0x002fe20000000f00 */
[----:B------:R-:W-:Y:S01]  /*1cfb0*/  IMAD.MOV.U32 R5, RZ, RZ, 0x1 ;  /* 0x00000001ff057424 */ /* 0x000fe200078e00ff */
[----:B------:R-:W-:-:S02]  /*1cfc0*/  MOV R104, 0xffffffff ;  /* 0xffffffff00687802 */ /* 0x000fc40000000f00 */
[----:B------:R-:W-:Y:S02]  /*1cfd0*/  MOV R2, 0x1cff0 ;  /* 0x0001cff000027802 */ /* 0x000fe40000000f00 */
[----:B--234-:R-:W-:Y:S05]  /*1cfe0*/  CALL.REL.NOINC `($__internal_39_$__cuda_sm70_shflsync_idx_p) ;  /* 0x00008bc000007944 */ /* 0x01cfea0003c00000 */
        /* <DEDUP_REMOVED lines=9> */
.L_x_1956:
        /* <DEDUP_REMOVED lines=8> */
.L_x_1957:
[----:B------:R-:W-:Y:S01]  /*1d100*/  IMAD.MOV.U32 R9, RZ, RZ, R16 ;  /* 0x000000ffff097224 */ /* 0x000fe200078e0010 */
[----:B-1----:R-:W-:Y:S01]  /*1d110*/  MOV R3, 0x181f ;  /* 0x0000181f00037802 */ /* 0x002fe20000000f00 */
[----:B------:R-:W-:Y:S01]  /*1d120*/  IMAD.MOV.U32 R5, RZ, RZ, 0x2 ;  /* 0x00000002ff057424 */ /* 0x000fe200078e00ff */
[----:B------:R-:W-:-:S02]  /*1d130*/  MOV R104, 0xffffffff ;  /* 0xffffffff00687802 */ /* 0x000fc40000000f00 */
[----:B------:R-:W-:Y:S02]  /*1d140*/  MOV R2, 0x1d160 ;  /* 0x0001d16000027802 */ /* 0x000fe40000000f00 */
[----:B--234-:R-:W-:Y:S05]  /*1d150*/  CALL.REL.NOINC `($__internal_39_$__cuda_sm70_shflsync_idx_p) ;  /* 0x00008a5000007944 */ /* 0x01cfea0003c00000 */
[----:B------:R-:W-:Y:S01]  /*1d160*/  MOV R0, R12 ;  /* 0x0000000c00007202 */ /* 0x000fe20000000f00 */
[----:B------:R-:W-:Y:S05]  /*1d170*/  BRA `(.L_x_2008) ;  /* 0xffffdb9000007947 */ /* 0x000fea000383ffff */
.L_x_1960:
        /* <DEDUP_REMOVED lines=15> */
.L_x_1962:
[----:B------:R-:W-:Y:S01]  /*1d270*/  IMAD.MOV.U32 R9, RZ, RZ, R37 ;  /* 0x000000ffff097224 */ /* 0x000fe200078e0025 */
[----:B------:R-:W-:Y:S01]  /*1d280*/  MOV R3, 0x1f ;  /* 0x0000001f00037802 */ /* 0x000fe20000000f00 */
[----:B------:R-:W-:Y:S01]  /*1d290*/  IMAD.MOV.U32 R5, RZ, RZ, RZ ;  /* 0x000000ffff057224 */ /* 0x000fe200078e00ff */
[----:B------:R-:W-:-:S02]  /*1d2a0*/  MOV R104, 0xffffffff ;  /* 0xffffffff00687802 */ /* 0x000fc40000000f00 */
[----:B------:R-:W-:Y:S02]  /*1d2b0*/  MOV R2, 0x1d2d0 ;  /* 0x0001d2d000027802 */ /* 0x000fe40000000f00 */
[----:B---3--:R-:W-:Y:S05]  /*1d2c0*/  CALL.REL.NOINC `($__internal_39_$__cuda_sm70_shflsync_idx_p) ;  /* 0x000088e000007944 */ /* 0x008fea0003c00000 */
[----:B------:R-:W-:Y:S01]  /*1d2d0*/  MOV R13, R12 ;  /* 0x0000000c000d7202 */ /* 0x000fe20000000f00 */
[----:B------:R-:W-:Y:S05]  /*1d2e0*/  BRA `(.L_x_2010) ;  /* 0xffffdd5000007947 */ /* 0x000fea000383ffff */
.L_x_1963:
[----:B------:R-:W-:Y:S01]  /*1d2f0*/  IMAD.MOV.U32 R9, RZ, RZ, R37 ;  /* 0x000000ffff097224 */ /* 0x000fe200078e0025 */
[----:B------:R-:W-:Y:S01]  /*1d300*/  MOV R3, 0x1f ;  /* 0x0000001f00037802 */ /* 0x000fe20000000f00 */
[----:B------:R-:W-:Y:S01]  /*1d310*/  IMAD.MOV.U32 R5, RZ, RZ, 0x1 ;  /* 0x00000001ff057424 */ /* 0x000fe200078e00ff */
[----:B------:R-:W-:Y:S02]  /*1d320*/  MOV R104, 0xffffffff ;  /* 0xffffffff00687802 */ /* 0x000fe40000000f00 */
[----:B------:R-:W-:Y:S02]  /*1d330*/  MOV R2, 0x1d350 ;  /* 0x0001d35000027802 */ /* 0x000fe40000000f00 */
[----:B-12---:R-:W-:Y:S05]  /*1d340*/  CALL.REL.NOINC `($__internal_39_$__cuda_sm70_shflsync_idx_p) ;  /* 0x0000886000007944 */ /* 0x006fea0003c00000 */
[----:B------:R-:W-:Y:S01]  /*1d350*/  MOV R8, R12 ;  /* 0x0000000c00087202 */ /* 0x000fe20000000f00 */
[----:B------:R-:W-:Y:S05]  /*1d360*/  BRA `(.L_x_2011) ;  /* 0xffffdcf000007947 */ /* 0x000fea000383ffff */
.L_x_1964:
[----:B------:R-:W-:Y:S02]  /*1d370*/  MOV R2, 0x1 ;  /* 0x0000000100027802 */ /* 0x000fe40000000f00 */
[----:B------:R-:W-:Y:S02]  /*1d380*/  MOV R3, 0x1d3a0 ;  /* 0x0001d3a000037802 */ /* 0x000fe40000000f00 */
[----:B-1234-:R-:W-:Y:S05]  /*1d390*/  CALL.REL.NOINC `($__internal_40_$__cuda_sm70_shflsync_up_p) ;  /* 0x0000885000007944 */ /* 0x01efea0003c00000 */
[----:B------:R-:W-:Y:S05]  /*1d3a0*/  BRA `(.L_x_2012) ;  /* 0xffffddd000007947 */ /* 0x000fea000383ffff */
.L_x_1965:
[----:B------:R-:W-:Y:S02]  /*1d3b0*/  MOV R2, 0x2 ;  /* 0x0000000200027802 */ /* 0x000fe40000000f00 */
[----:B------:R-:W-:-:S02]  /*1d3c0*/  MOV R3, 0x1d3e0 ;  /* 0x0001d3e000037802 */ /* 0x000fc40000000f00 */
[----:B--2-4-:R-:W-:Y:S05]  /*1d3d0*/  CALL.REL.NOINC `($__internal_40_$__cuda_sm70_shflsync_up_p) ;  /* 0x0000881000007944 */ /* 0x014fea0003c00000 */
        /* <DEDUP_REMOVED lines=25> */
.L_x_1969:
[----:B------:R-:W-:Y:S02]  /*1d570*/  MOV R2, 0x1 ;  /* 0x0000000100027802 */ /* 0x000fe40000000f00 */
[----:B------:R-:W-:Y:S02]  /*1d580*/  MOV R3, 0x1d5a0 ;  /* 0x0001d5a000037802 */ /* 0x000fe40000000f00 */
[----:B------:R-:W-:Y:S05]  /*1d590*/  CALL.REL.NOINC `($__internal_40_$__cuda_sm70_shflsync_up_p) ;  /* 0x0000865000007944 */ /* 0x000fea0003c00000 */
[----:B------:R-:W-:Y:S01]  /*1d5a0*/  MOV R2, R4 ;  /* 0x0000000400027202 */ /* 0x000fe20000000f00 */
[----:B------:R-:W-:Y:S05]  /*1d5b0*/  BRA `(.L_x_2014) ;  /* 0xffffde1000007947 */ /* 0x000fea000383ffff */
.L_x_1970:
        /* <DEDUP_REMOVED lines=28> */
.L_x_1972:
[----:B------:R-:W-:Y:S02]  /*1d780*/  SEL R0, RZ, 0x1, P0 ;  /* 0x00000001ff007807 */ /* 0x000fe40000000000 */
[----:B------:R-:W-:Y:S02]  /*1d790*/  MOV R2, 0x1d7b0 ;  /* 0x0001d7b000027802 */ /* 0x000fe40000000f00 */
[----:B-1----:R-:W-:Y:S05]  /*1d7a0*/  CALL.REL.NOINC `($__internal_41_$__cuda_sm70_votesync_ballot) ;  /* 0x000084b000007944 */ /* 0x002fea0003c00000 */
[----:B------:R-:W-:Y:S01]  /*1d7b0*/  MOV R8, R0 ;  /* 0x0000000000087202 */ /* 0x000fe20000000f00 */
[----:B------:R-:W-:Y:S05]  /*1d7c0*/  BRA `(.L_x_2016) ;  /* 0xffffdd9000007947 */ /* 0x000fea000383ffff */
.L_x_1973:
[----:B------:R-:W-:Y:S01]  /*1d7d0*/  IMAD.MOV.U32 R9, RZ, RZ, R6 ;  /* 0x000000ffff097224 */ /* 0x000fe200078e0006 */
[----:B------:R-:W-:Y:S01]  /*1d7e0*/  MOV R3, 0x1f ;  /* 0x0000001f00037802 */ /* 0x000fe20000000f00 */
[----:B------:R-:W-:Y:S01]  /*1d7f0*/  IMAD.MOV.U32 R5, RZ, RZ, R0 ;  /* 0x000000ffff057224 */ /* 0x000fe200078e0000 */
[----:B------:R-:W-:Y:S02]  /*1d800*/  MOV R104, 0xffffffff ;  /* 0xffffffff00687802 */ /* 0x000fe40000000f00 */
[----:B------:R-:W-:Y:S02]  /*1d810*/  MOV R2, 0x1d830 ;  /* 0x0001d83000027802 */ /* 0x000fe40000000f00 */
[----:B-1----:R-:W-:Y:S05]  /*1d820*/  CALL.REL.NOINC `($__internal_39_$__cuda_sm70_shflsync_idx_p) ;  /* 0x0000838000007944 */ /* 0x002fea0003c00000 */
[----:B------:R-:W-:Y:S01]  /*1d830*/  IMAD.MOV.U32 R15, RZ, RZ, R12 ;  /* 0x000000ffff0f7224 */ /* 0x000fe200078e000c */
[----:B------:R-:W-:Y:S01]  /*1d840*/  MOV R9, R7 ;  /* 0x0000000700097202 */ /* 0x000fe20000000f00 */
[----:B------:R-:W-:Y:S01]  /*1d850*/  IMAD.MOV.U32 R5, RZ, RZ, R0 ;  /* 0x000000ffff057224 */ /* 0x000fe200078e0000 */
[----:B------:R-:W-:Y:S01]  /*1d860*/  MOV R3, 0x1f ;  /* 0x0000001f00037802 */ /* 0x000fe20000000f00 */
[----:B------:R-:W-:Y:S01]  /*1d870*/  IMAD.MOV.U32 R104, RZ, RZ, -0x1 ;  /* 0xffffffffff687424 */ /* 0x000fe200078e00ff */
[----:B------:R-:W-:-:S02]  /*1d880*/  MOV R2, 0x1d8a0 ;  /* 0x0001d8a000027802 */ /* 0x000fc40000000f00 */
[----:B------:R-:W-:Y:S05]  /*1d890*/  CALL.REL.NOINC `($__internal_39_$__cuda_sm70_shflsync_idx_p) ;  /* 0x0000831000007944 */ /* 0x000fea0003c00000 */
[----:B------:R-:W-:Y:S01]  /*1d8a0*/  MOV R7, R12 ;  /* 0x0000000c00077202 */ /* 0x000fe20000000f00 */
[----:B------:R-:W-:Y:S05]  /*1d8b0*/  BRA `(.L_x_2017) ;  /* 0xffffdcf000007947 */ /* 0x000fea000383ffff */
.L_x_1976:
[----:B------:R-:W-:Y:S01]  /*1d8c0*/  IMAD.MOV.U32 R9, RZ, RZ, R4 ;  /* 0x000000ffff097224 */ /* 0x000fe200078e0004 */
[----:B------:R-:W-:Y:S01]  /*1d8d0*/  MOV R3, 0x1f ;  /* 0x0000001f00037802 */ /* 0x000fe20000000f00 */
[----:B------:R-:W-:Y:S01]  /*1d8e0*/  IMAD.MOV.U32 R5, RZ, RZ, R0 ;  /* 0x000000ffff057224 */ /* 0x000fe200078e0000 */
[----:B------:R-:W-:-:S02]  /*1d8f0*/  MOV R104, 0xffffffff ;  /* 0xffffffff00687802 */ /* 0x000fc40000000f00 */
[----:B------:R-:W-:Y:S02]  /*1d900*/  MOV R2, 0x1d920 ;  /* 0x0001d92000027802 */ /* 0x000fe40000000f00 */
[----:B-1-34-:R-:W-:Y:S05]  /*1d910*/  CALL.REL.NOINC `($__internal_39_$__cuda_sm70_shflsync_idx_p) ;  /* 0x0000829000007944 */ /* 0x01afea0003c00000 */
[----:B------:R-:W-:Y:S01]  /*1d920*/  MOV R16, R12 ;  /* 0x0000000c00107202 */ /* 0x000fe20000000f00 */
[----:B------:R-:W-:Y:S05]  /*1d930*/  BRA `(.L_x_1975) ;  /* 0xffffdcd000007947 */ /* 0x000fea000383ffff */
        .type           $_ZN7cutlass13device_kernelIN5flash19enable_sm80_to_sm89INS1_16FlashAttnFwdSm80INS1_25CollectiveMainloopFwdSm80ILi8ELi2ELb0EN4cute5tupleIJNS5_1CILi128EEENS7_ILi64EEENS7_ILi192EEEEEELi192ENS_10bfloat16_tEfNS_4arch4Sm80ELb0ELb1ELb1ELb1ELb0ELb1ELb1ELb1EEENS1_21CollectiveEpilogueFwdINS6_IJS8_SA_S9_EEENS6_IJNS7_ILi1EEESI_SI_EEESC_SE_Li256ELb1ELb1ELb1ELb0EEENS1_36VarlenDynamicPersistentTileSchedulerILi128ELi64ELi256ELi256ELb1ELb1ELb0ELb1ELb0ELb1EEEEEEEEEvNT_6ParamsE$_ZZN5flash25CollectiveMainloopFwdSm80ILi8ELi2ELb0EN4cute5tupleIJNS1_1CILi128EEENS3_ILi64EEENS3_ILi192EEEEEELi192EN7cutlass10bfloat16_tEfNS8_4arch4Sm80ELb0ELb1ELb1ELb1ELb0ELb1ELb1ELb1EE3mmaINS_16FlashAttnFwdSm80ISC_NS_21CollectiveEpilogueFwdINS2_IJS4_S6_S5_EEENS2_IJNS3_ILi1EEESH_SH_EEES9_SB_Li256ELb1ELb1ELb1ELb0EEENS_36VarlenDynamicPersistentTileSchedulerILi128ELi64ELi256ELi256ELb1ELb1ELb0ELb1ELb0ELb1EEEE13SharedStorageENS1_6TensorINS1_11ArrayEngineIfLm96EEENS1_6LayoutINS2_IJNS2_IJNS3_ILi2EEESS_EEESH_NS3_ILi24EEEEEENS2_IJNS2_IJSH_SS_EEENS3_ILi0EEENS3_ILi4EEEEEEEEEENS_7SoftmaxILi2ELi0EEEEEbRKNSC_6ParamsERT0_RT1_iRKNS_16SeqlenInfoQKNewKILb1ELb1EEENS2_IJiiiiEEERT_ENKUlvE_clEv,@function
        .size           $_ZN7cutlass13device_kernelIN5flash19enable_sm80_to_sm89INS1_16FlashAttnFwdSm80INS1_25CollectiveMainloopFwdSm80ILi8ELi2ELb0EN4cute5tupleIJNS5_1CILi128EEENS7_ILi64EEENS7_ILi192EEEEEELi192ENS_10bfloat16_tEfNS_4arch4Sm80ELb0ELb1ELb1ELb1ELb0ELb1ELb1ELb1EEENS1_21CollectiveEpilogueFwdINS6_IJS8_SA_S9_EEENS6_IJNS7_ILi1EEESI_SI_EEESC_SE_Li256ELb1ELb1ELb1ELb0EEENS1_36VarlenDynamicPersistentTileSchedulerILi128ELi64ELi256ELi256ELb1ELb1ELb0ELb1ELb0ELb1EEEEEEEEEvNT_6ParamsE$_ZZN5flash25CollectiveMainloopFwdSm80ILi8ELi2ELb0EN4cute5tupleIJNS1_1CILi128EEENS3_ILi64EEENS3_ILi192EEEEEELi192EN7cutlass10bfloat16_tEfNS8_4arch4Sm80ELb0ELb1ELb1ELb1ELb0ELb1ELb1ELb1EE3mmaINS_16FlashAttnFwdSm80ISC_NS_21CollectiveEpilogueFwdINS2_IJS4_S6_S5_EEENS2_IJNS3_ILi1EEESH_SH_EEES9_SB_Li256ELb1ELb1ELb1ELb0EEENS_36VarlenDynamicPersistentTileSchedulerILi128ELi64ELi256ELi256ELb1ELb1ELb0ELb1ELb0ELb1EEEE13SharedStorageENS1_6TensorINS1_11ArrayEngineIfLm96EEENS1_6LayoutINS2_IJNS2_IJNS3_ILi2EEESS_EEESH_NS3_ILi24EEEEEENS2_IJNS2_IJSH_SS_EEENS3_ILi0EEENS3_ILi4EEEEEEEEEENS_7SoftmaxILi2ELi0EEEEEbRKNSC_6ParamsERT0_RT1_iRKNS_16SeqlenInfoQKNewKILb1ELb1EEENS2_IJiiiiEEERT_ENKUlvE_clEv,($__internal_38_$__cuda_sm70_shflsync_bfly_p - $_ZN7cutlass13device_kernelIN5flash19enable_sm80_to_sm89INS1_16FlashAttnFwdSm80INS1_25CollectiveMainloopFwdSm80ILi8ELi2ELb0EN4cute5tupleIJNS5_1CILi128EEENS7_ILi64EEENS7_ILi192EEEEEELi192ENS_10bfloat16_tEfNS_4arch4Sm80ELb0ELb1ELb1ELb1ELb0ELb1ELb1ELb1EEENS1_21CollectiveEpilogueFwdINS6_IJS8_SA_S9_EEENS6_IJNS7_ILi1EEESI_SI_EEESC_SE_Li256ELb1ELb1ELb1ELb0EEENS1_36VarlenDynamicPersistentTileSchedulerILi128ELi64ELi256ELi256ELb1ELb1ELb0ELb1ELb0ELb1EEEEEEEEEvNT_6ParamsE$_ZZN5flash25CollectiveMainloopFwdSm80ILi8ELi2ELb0EN4cute5tupleIJNS1_1CILi128EEENS3_ILi64EEENS3_ILi192EEEEEELi192EN7cutlass10bfloat16_tEfNS8_4arch4Sm80ELb0ELb1ELb1ELb1ELb0ELb1ELb1ELb1EE3mmaINS_16FlashAttnFwdSm80ISC_NS_21CollectiveEpilogueFwdINS2_IJS4_S6_S5_EEENS2_IJNS3_ILi1EEESH_SH_EEES9_SB_Li256ELb1ELb1ELb1ELb0EEENS_36VarlenDynamicPersistentTileSchedulerILi128ELi64ELi256ELi256ELb1ELb1ELb0ELb1ELb0ELb1EEEE13SharedStorageENS1_6TensorINS1_11ArrayEngineIfLm96EEENS1_6LayoutINS2_IJNS2_IJNS3_ILi2EEESS_EEESH_NS3_ILi24EEEEEENS2_IJNS2_IJSH_SS_EEENS3_ILi0EEENS3_ILi4EEEEEEEEEENS_7SoftmaxILi2ELi0EEEEEbRKNSC_6ParamsERT0_RT1_iRKNS_16SeqlenInfoQKNewKILb1ELb1EEENS2_IJiiiiEEERT_ENKUlvE_clEv)
$_ZN7cutlass13device_kernelIN5flash19enable_sm80_to_sm89INS1_16FlashAttnFwdSm80INS1_25CollectiveMainloopFwdSm80ILi8ELi2ELb0EN4cute5tupleIJNS5_1CILi128EEENS7_ILi64EEENS7_ILi192EEEEEELi192ENS_10bfloat16_tEfNS_4arch4Sm80ELb0ELb1ELb1ELb1ELb0ELb1ELb1ELb1EEENS1_21CollectiveEpilogueFwdINS6_IJS8_SA_S9_EEENS6_IJNS7_ILi1EEESI_SI_EEESC_SE_Li256ELb1ELb1ELb1ELb0EEENS1_36VarlenDynamicPersistentTileSchedulerILi128ELi64ELi256ELi256ELb1ELb1ELb0ELb1ELb0ELb1EEEEEEEEEvNT_6ParamsE$_ZZN5flash25CollectiveMainloopFwdSm80ILi8ELi2ELb0EN4cute5tupleIJNS1_1CILi128EEENS3_ILi64EEENS3_ILi192EEEEEELi192EN7cutlass10bfloat16_tEfNS8_4arch4Sm80ELb0ELb1ELb1ELb1ELb0ELb1ELb1ELb1EE3mmaINS_16FlashAttnFwdSm80ISC_NS_21CollectiveEpilogueFwdINS2_IJS4_S6_S5_EEENS2_IJNS3_ILi1EEESH_SH_EEES9_SB_Li256ELb1ELb1ELb1ELb0EEENS_36VarlenDynamicPersistentTileSchedulerILi128ELi64ELi256ELi256ELb1ELb1ELb0ELb1ELb0ELb1EEEE13SharedStorageENS1_6TensorINS1_11ArrayEngineIfLm96EEENS1_6LayoutINS2_IJNS2_IJNS3_ILi2EEESS_EEESH_NS3_ILi24EEEEEENS2_IJNS2_IJSH_SS_EEENS3_ILi0EEENS3_ILi4EEEEEEEEEENS_7SoftmaxILi2ELi0EEEEEbRKNSC_6ParamsERT0_RT1_iRKNS_16SeqlenInfoQKNewKILb1ELb1EEENS2_IJiiiiEEERT_ENKUlvE_clEv:
[----:B------:R-:W-:-:S05]  /*1d940*/  IADD3 R30, R14, -c[0x0][0x20], RZ ;  /* 0x800008000e1e7a10 */ /* 0x000fca0007ffe0ff */
[----:B------:R-:W2:Y:S01]  /*1d950*/  LDL.64 R4, [R30] ;  /* 0x000000001e047983 */ /* 0x000ea20000100a00 */
[----:B------:R-:W-:-:S03]  /*1d960*/  ULDC.64 UR18, c[0x0][0x118] ;  /* 0x0000460000127ab9 */ /* 0x000fc60000000a00 */
[----:B--2---:R-:W2:Y:S02]  /*1d970*/  LD.E R31, [R4.64+0x11c] ;  /* 0x00011c12041f7980 */ /* 0x004ea4000c101900 */
[----:B--2---:R-:W-:-:S13]  /*1d980*/  ISETP.GT.AND P0, PT, R31, RZ, PT ;  /* 0x000000ff1f00720c */ /* 0x004fda0003f04270 */
[----:B------:R-:W-:Y:S05]  /*1d990*/  @P0 BRA `(.L_x_2018) ;  /* 0x0000004000000947 */ /* 0x000fea0003800000 */
[----:B------:R-:W-:Y:S01]  /*1d9a0*/  MOV R2, R111 ;  /* 0x0000006f00027202 */ /* 0x000fe20000000f00 */
[----:B------:R-:W-:-:S04]  /*1d9b0*/  DEPBAR.LE SB0, 0x3 ;  /* 0x000080c00000791a */ /* 0x000fc80000000000 */
[----:B------:R-:W-:-:S04]  /*1d9c0*/  MOV R3, 0x0 ;  /* 0x0000000000037802 */ /* 0x000fc80000000f00 */
[----:B------:R-:W-:Y:S05]  /*1d9d0*/  RET.REL.NODEC R2 `(_ZN7cutlass13device_kernelIN5flash19enable_sm80_to_sm89INS1_16FlashAttnFwdSm80INS1_25CollectiveMainloopFwdSm80ILi8ELi2ELb0EN4cute5tupleIJNS5_1CILi128EEENS7_ILi64EEENS7_ILi192EEEEEELi192ENS_10bfloat16_tEfNS_4arch4Sm80ELb0ELb1ELb1ELb1ELb0ELb1ELb1ELb1EEENS1_21CollectiveEpilogueFwdINS6_IJS8_SA_S9_EEENS6_IJNS7_ILi1EEESI_SI_EEESC_SE_Li256ELb1ELb1ELb1ELb0EEENS1_36VarlenDynamicPersistentTileSchedulerILi128ELi64ELi256ELi256ELb1ELb1ELb0ELb1ELb0ELb1EEEEEEEEEvNT_6ParamsE) ;  /* 0xfffe262002007950 */ /* 0x000fea0003c3ffff */
.L_x_2018:
[----:B------:R-:W2:Y:S04]  /*1d9e0*/  LDL.64 R6, [R30+0x8] ;  /* 0x000008001e067983 */ /* 0x000ea80000100a00 */
[----:B------:R-:W3:Y:S04]  /*1d9f0*/  LDL.64 R2, [R30+0x18] ;  /* 0x000018001e027983 */ /* 0x000ee80000100a00 */
[----:B------:R-:W4:Y:S04]  /*1da00*/  LDL.64 R12, [R30+0x20] ;  /* 0x000020001e0c7983 */ /* 0x000f280000100a00 */
[----:B------:R-:W4:Y:S04]  /*1da10*/  LDL.64 R14, [R30+0x10] ;  /* 0x000010001e0e7983 */ /* 0x000f280000100a00 */
[----:B------:R-:W4:Y:S04]  /*1da20*/  LD.E.64 R8, [R4.64+0x120] ;  /* 0x0001201204087980 */ /* 0x000f28000c101b00 */
[----:B------:R-:W4:Y:S04]  /*1da30*/  LD.E.U8 R25, [R4.64+0x138] ;  /* 0x0001381204197980 */ /* 0x000f28000c101100 */
[----:B------:R1:W5:Y:S04]  /*1da40*/  LD.E R24, [R4.64+0x164] ;  /* 0x0001641204187980 */ /* 0x000368000c101900 */
[----:B------:R1:W5:Y:S04]  /*1da50*/  LD.E.64 R18, [R4.64+0x110] ;  /* 0x0001101204127980 */ /* 0x000368000c101b00 */
[----:B------:R1:W5:Y:S04]  /*1da60*/  LD.E.64 R16, [R4.64+0x128] ;  /* 0x0001281204107980 */ /* 0x000368000c101b00 */
[----:B--2---:R4:W2:Y:S04]  /*1da70*/  LD.E R58, [R6.64] ;  /* 0x00000012063a7980 */ /* 0x0048a8000c101900 */
[----:B---3--:R-:W3:Y:S04]  /*1da80*/  LD.E R0, [R2.64+0x20] ;  /* 0x0000201202007980 */ /* 0x008ee8000c101900 */
[----:B----4-:R3:W4:Y:S04]  /*1da90*/  LD.E R13, [R12.64] ;  /* 0x000000120c0d7980 */ /* 0x010728000c101900 */
[----:B------:R1:W5:Y:S04]  /*1daa0*/  LD.E R26, [R14.64] ;  /* 0x000000120e1a7980 */ /* 0x000368000c101900 */
[----:B------:R-:W4:Y:S01]  /*1dab0*/  LD.E.64 R6, [R4.64+0x130] ;  /* 0x0001301204067980 */ /* 0x000f22000c101b00 */
[----:B------:R-:W-:-:S02]  /*1dac0*/  ISETP.NE.AND P0, PT, R25, RZ, PT ;  /* 0x000000ff1900720c */ /* 0x000fc40003f05270 */
[----:B--2---:R-:W-:Y:S02]  /*1dad0*/  SHF.R.S32.HI R103, RZ, 0x1f, R58 ;  /* 0x0000001fff677819 */ /* 0x004fe4000001143a */
[----:B---3--:R-:W-:Y:S01]  /*1dae0*/  SHF.R.S32.HI R12, RZ, 0x1f, R0 ;  /* 0x0000001fff0c7819 */ /* 0x008fe20000011400 */
[----:B-1----:R-:W-:Y:S01]  /*1daf0*/  IMAD R14, R9, R0, RZ ;  /* 0x00000000090e7224 */ /* 0x002fe200078e02ff */
[----:B------:R-:W-:-:S03]  /*1db00*/  LEA.HI R2, R103, R58, RZ, 0x2 ;  /* 0x0000003a67027211 */ /* 0x000fc600078f10ff */
[C---:B------:R-:W-:Y:S01]  /*1db10*/  IMAD R14, R8.reuse, R12, R14 ;  /* 0x0000000c080e7224 */ /* 0x040fe200078e020e */
[----:B------:R-:W-:Y:S01]  /*1db20*/  SHF.R.S32.HI R76, RZ, 0x2, R2 ;  /* 0x00000002ff4c7819 */ /* 0x000fe20000011402 */
[----:B------:R-:W-:-:S04]  /*1db30*/  IMAD.WIDE.U32 R22, R8, R0, RZ ;  /* 0x0000000008167225 */ /* 0x000fc800078e00ff */
[----:B----4-:R-:W-:Y:S02]  /*1db40*/  IMAD R44, R13, 0x80, R76 ;  /* 0x000000800d2c7824 */ /* 0x010fe400078e024c */
[----:B------:R-:W-:-:S04]  /*1db50*/  IMAD R3, R7, R0, RZ ;  /* 0x0000000007037224 */ /* 0x000fc800078e02ff */
[----:B------:R-:W-:Y:S01]  /*1db60*/  IMAD R12, R6, R12, R3 ;  /* 0x0000000c060c7224 */ /* 0x000fe200078e0203 */
[----:B------:R-:W-:Y:S01]  /*1db70*/  LOP3.LUT R3, R2, 0xfffffffc, RZ, 0xc0, !PT ;  /* 0xfffffffc02037812 */ /* 0x000fe200078ec0ff */
[----:B------:R-:W-:-:S04]  /*1db80*/  IMAD.WIDE.U32 R20, R6, R0, RZ ;  /* 0x0000000006147225 */ /* 0x000fc800078e00ff */
[----:B------:R-:W-:Y:S01]  /*1db90*/  IMAD.IADD R45, R58, 0x1, -R3 ;  /* 0x000000013a2d7824 */ /* 0x000fe200078e0a03 */
[----:B------:R-:W-:Y:S01]  /*1dba0*/  IADD3 R15, R23, R14, RZ ;  /* 0x0000000e170f7210 */ /* 0x000fe20007ffe0ff */
[----:B------:R-:W-:-:S03]  /*1dbb0*/  IMAD.IADD R13, R21, 0x1, R12 ;  /* 0x00000001150d7824 */ /* 0x000fc600078e020c */
[C---:B------:R-:W-:Y:S02]  /*1dbc0*/  SHF.L.U32 R59, R45.reuse, 0x3, RZ ;  /* 0x000000032d3b7819 */ /* 0x040fe400000006ff */
[----:B------:R-:W-:Y:S01]  /*1dbd0*/  LEA R2, R45, R44, 0x6 ;  /* 0x0000002c2d027211 */ /* 0x000fe200078e30ff */
[----:B------:R-:W-:Y:S05]  /*1dbe0*/  @!P0 BRA `(.L_x_2019) ;  /* 0x00003b3000008947 */ /* 0x000fea0003800000 */
[----:B-----5:R-:W-:Y:S01]  /*1dbf0*/  ISETP.NE.AND P0, PT, R24, 0x1, PT ;  /* 0x000000011800780c */ /* 0x020fe20003f05270 */
[----:B------:R-:W-:Y:S01]  /*1dc00*/  BSSY B0, `(.L_x_2020) ;  /* 0x0000007000007945 */ /* 0x000fe20003800000 */
[----:B------:R-:W-:-:S11]  /*1dc10*/  SHF.L.U32 R0, R45, 0x2, RZ ;  /* 0x000000022d007819 */ /* 0x000fd600000006ff */
[----:B------:R-:W-:Y:S05]  /*1dc20*/  @!P0 BRA `(.L_x_2021) ;  /* 0x0000004000008947 */ /* 0x000fea0003800000 */
[----:B------:R1:W2:Y:S04]  /*1dc30*/  LD.E R3, [R4.64+0x168] ;  /* 0x0001681204037980 */ /* 0x0002a8000c101900 */
[----:B-1----:R-:W3:Y:S01]  /*1dc40*/  LD.E R4, [R4.64+0x16c] ;  /* 0x00016c1204047980 */ /* 0x002ee2000c101900 */
[----:B--2---:R-:W-:-:S05]  /*1dc50*/  IMAD.HI.U32 R2, R2, R3, RZ ;  /* 0x0000000302027227 */ /* 0x004fca00078e00ff */
[----:B---3--:R-:W-:Y:S02]  /*1dc60*/  SHF.R.U32.HI R2, RZ, R4, R2 ;  /* 0x00000004ff027219 */ /* 0x008fe40000011602 */
.L_x_2021:
[----:B------:R-:W-:Y:S05]  /*1dc70*/  BSYNC B0 ;  /* 0x0000000000007941 */ /* 0x000fea0003800000 */
.L_x_2020:
[----:B------:R-:W-:Y:S01]  /*1dc80*/  MOV R14, R22 ;  /* 0x00000016000e7202 */ /* 0x000fe20000000f00 */
[-C--:B------:R-:W-:Y:S01]  /*1dc90*/  IMAD R5, R9, R2.reuse, RZ ;  /* 0x0000000209057224 */ /* 0x080fe200078e02ff */
[----:B------:R-:W-:Y:S01]  /*1dca0*/  SHF.R.S32.HI R4, RZ, 0x1f, R2 ;  /* 0x0000001fff047819 */ /* 0x000fe20000011402 */
[----:B------:R-:W-:Y:S01]  /*1dcb0*/  IMAD R7, R7, R2, RZ ;  /* 0x0000000207077224 */ /* 0x000fe200078e02ff */
[----:B------:R-:W-:Y:S01]  /*1dcc0*/  MOV R12, R20 ;  /* 0x00000014000c7202 */ /* 0x000fe20000000f00 */
[----:B------:R-:W-:-:S04]  /*1dcd0*/  IMAD.WIDE.U32 R14, R8, R2, R14 ;  /* 0x00000002080e7225 */ /* 0x000fc800078e000e */
[----:B------:R-:W-:Y:S01]  /*1dce0*/  IMAD R5, R8, R4, R5 ;  /* 0x0000000408057224 */ /* 0x000fe200078e0205 */
[----:B------:R-:W-:Y:S01]  /*1dcf0*/  LEA R47, P1, R14, R18, 0x1 ;  /* 0x000000120e2f7211 */ /* 0x000fe200078208ff */
[----:B------:R-:W-:-:S03]  /*1dd00*/  IMAD.WIDE.U32 R2, R6, R2, R12 ;  /* 0x0000000206027225 */ /* 0x000fc600078e000c */
[----:B------:R-:W-:Y:S01]  /*1dd10*/  IADD3 R5, R15, R5, RZ ;  /* 0x000000050f057210 */ /* 0x000fe20007ffe0ff */
[----:B------:R-:W-:Y:S01]  /*1dd20*/  IMAD R4, R6, R4, R7 ;  /* 0x0000000406047224 */ /* 0x000fe200078e0207 */
[----:B------:R-:W-:Y:S02]  /*1dd30*/  LEA R52, P0, R2, R16, 0x1 ;  /* 0x0000001002347211 */ /* 0x000fe400078008ff */
[----:B------:R-:W-:Y:S02]  /*1dd40*/  LEA.HI.X R46, R14, R19, R5, 0x1, P1 ;  /* 0x000000130e2e7211 */ /* 0x000fe400008f0c05 */
[----:B------:R-:W-:-:S04]  /*1dd50*/  IADD3 R4, R3, R4, RZ ;  /* 0x0000000403047210 */ /* 0x000fc80007ffe0ff */
[----:B------:R-:W-:Y:S01]  /*1dd60*/  LEA.HI.X R45, R2, R17, R4, 0x1, P0 ;  /* 0x00000011022d7211 */ /* 0x000fe200000f0c04 */
[----:B------:R-:W-:Y:S05]  /*1dd70*/  BRA.DIV ~URZ, `(.L_x_2022) ;  /* 0x000076527f007947 */ /* 0x000fea000b800000 */
[----:B------:R1:W2:Y:S02]  /*1dd80*/  SHFL.IDX PT, R4, R46, RZ, 0x1c1f ;  /* 0x001c1fff2e047589 */ /* 0x0002a400000e0000 */
.L_x_2070:
[----:B------:R-:W-:Y:S05]  /*1dd90*/  BRA.DIV ~URZ, `(.L_x_2023) ;  /* 0x000076b27f007947 */ /* 0x000fea000b800000 */
[----:B------:R3:W4:Y:S01]  /*1dda0*/  SHFL.IDX PT, R6, R47, RZ, 0x1c1f ;  /* 0x001c1fff2f067589 */ /* 0x00072200000e0000 */
[----:B--2---:R-:W-:-:S03]  /*1ddb0*/  MOV R7, R4 ;  /* 0x0000000400077202 */ /* 0x004fc60000000f00 */
[----:B------:R3:W2:Y:S04]  /*1ddc0*/  SHFL.IDX PT, R8, R45, RZ, 0x1c1f ;  /* 0x001c1fff2d087589 */ /* 0x0006a800000e0000 */
[----:B------:R3:W1:Y:S02]  /*1ddd0*/  SHFL.IDX PT, R2, R52, RZ, 0x1c1f ;  /* 0x001c1fff34027589 */ /* 0x00066400000e0000 */
.L_x_2071:
[----:B------:R-:W-:Y:S01]  /*1dde0*/  IMAD R70, R26, R24, RZ ;  /* 0x000000181a467224 */ /* 0x000fe200078e02ff */
[----:B------:R-:W-:Y:S01]  /*1ddf0*/  BSSY B0, `(.L_x_2024) ;  /* 0x000004f000007945 */ /* 0x000fe20003800000 */
[----:B------:R-:W-:Y:S01]  /*1de00*/  CS2R R80, SRZ ;  /* 0x0000000000507805 */ /* 0x000fe2000001ff00 */
[----:B------:R-:W-:Y:S01]  /*1de10*/  CS2R R54, SRZ ;  /* 0x0000000000367805 */ /* 0x000fe2000001ff00 */
[----:B------:R-:W-:Y:S01]  /*1de20*/  CS2R R48, SRZ ;  /* 0x0000000000307805 */ /* 0x000fe2000001ff00 */
[----:B------:R-:W-:Y:S01]  /*1de30*/  ISETP.GE.AND P0, PT, R44, R70, PT ;  /* 0x000000462c00720c */ /* 0x000fe20003f06270 */
        /* <DEDUP_REMOVED lines=10> */
[----:B--2---:R-:W-:-:S02]  /*1dee0*/  MOV R3, R8 ;  /* 0x0000000800037202 */ /* 0x004fc40000000f00 */
[----:B------:R-:W-:Y:S05]  /*1def0*/  @P0 BRA `(.L_x_2025) ;  /* 0x000003e000000947 */ /* 0x000fea0003800000 */
[CC--:B------:R-:W-:Y:S01]  /*1df00*/  ISETP.GE.AND P0, PT, R0.reuse, R31.reuse, PT ;  /* 0x0000001f0000720c */ /* 0x0c0fe20003f06270 */
[----:B------:R-:W-:Y:S01]  /*1df10*/  CS2R R26, SRZ ;  /* 0x00000000001a7805 */ /* 0x000fe2000001ff00 */
[C---:B------:R-:W-:Y:S01]  /*1df20*/  IADD3 R12, R0.reuse, 0x10, RZ ;  /* 0x00000010000c7810 */ /* 0x040fe20007ffe0ff */
[----:B------:R-:W-:Y:S01]  /*1df30*/  CS2R R28, SRZ ;  /* 0x00000000001c7805 */ /* 0x000fe2000001ff00 */
[----:B------:R-:W-:Y:S02]  /*1df40*/  IADD3 R13, R0, 0x20, RZ ;  /* 0x00000020000d7810 */ /* 0x000fe40007ffe0ff */
[----:B------:R-:W-:Y:S02]  /*1df50*/  ISETP.GE.AND P4, PT, R12, R31, PT ;  /* 0x0000001f0c00720c */ /* 0x000fe40003f86270 */
[C---:B------:R-:W-:Y:S02]  /*1df60*/  IADD3 R14, R0.reuse, 0x30, RZ ;  /* 0x00000030000e7810 */ /* 0x040fe40007ffe0ff */
[----:B------:R-:W-:-:S03]  /*1df70*/  IADD3 R15, R0, 0x40, RZ ;  /* 0x00000040000f7810 */ /* 0x000fc60007ffe0ff */
[C---:B----4-:R-:W-:Y:S01]  /*1df80*/  @!P0 IMAD.WIDE R8, R0.reuse, 0x2, R6 ;  /* 0x0000000200088825 */ /* 0x050fe200078e0206 */
[----:B------:R-:W-:-:S03]  /*1df90*/  IADD3 R16, R0, 0x50, RZ ;  /* 0x0000005000107810 */ /* 0x000fc60007ffe0ff */
[----:B-1----:R-:W-:Y:S01]  /*1dfa0*/  @!P0 IMAD.WIDE R4, R0, 0x2, R2 ;  /* 0x0000000200048825 */ /* 0x002fe200078e0202 */
[----:B------:R1:W5:Y:S01]  /*1dfb0*/  @!P0 LD.E.64 R26, [R8.64] ;  /* 0x00000012081a8980 */ /* 0x000362000c101b00 */
[-C--:B------:R-:W-:Y:S02]  /*1dfc0*/  ISETP.GE.AND P3, PT, R13, R31.reuse, PT ;  /* 0x0000001f0d00720c */ /* 0x080fe40003f66270 */
[-C--:B------:R-:W-:Y:S01]  /*1dfd0*/  ISETP.GE.AND P2, PT, R14, R31.reuse, PT ;  /* 0x0000001f0e00720c */ /* 0x080fe20003f46270 */
[----:B------:R2:W5:Y:S01]  /*1dfe0*/  @!P0 LD.E.64 R28, [R4.64] ;  /* 0x00000012041c8980 */ /* 0x000562000c101b00 */
[-C--:B------:R-:W-:Y:S01]  /*1dff0*/  ISETP.GE.AND P1, PT, R15, R31.reuse, PT ;  /* 0x0000001f0f00720c */ /* 0x080fe20003f26270 */
[----:B------:R-:W-:Y:S01]  /*1e000*/  CS2R R32, SRZ ;  /* 0x0000000000207805 */ /* 0x000fe2000001ff00 */
[----:B------:R-:W-:Y:S01]  /*1e010*/  ISETP.GE.AND P0, PT, R16, R31, PT ;  /* 0x0000001f1000720c */ /* 0x000fe20003f06270 */
[----:B------:R-:W-:Y:S01]  /*1e020*/  CS2R R34, SRZ ;  /* 0x0000000000227805 */ /* 0x000fe2000001ff00 */
[----:B------:R-:W-:Y:S01]  /*1e030*/  CS2R R36, SRZ ;  /* 0x0000000000247805 */ /* 0x000fe2000001ff00 */
[----:B------:R-:W-:Y:S01]  /*1e040*/  CS2R R38, SRZ ;  /* 0x0000000000267805 */ /* 0x000fe2000001ff00 */
[----:B------:R-:W-:-:S03]  /*1e050*/  CS2R R42, SRZ ;  /* 0x00000000002a7805 */ /* 0x000fc6000001ff00 */
[----:B-1----:R-:W-:Y:S02]  /*1e060*/  @!P3 SHF.R.S32.HI R9, RZ, 0x1f, R13 ;  /* 0x0000001fff09b819 */ /* 0x002fe4000001140d */
[----:B------:R-:W-:Y:S02]  /*1e070*/  @!P2 SHF.R.S32.HI R8, RZ, 0x1f, R14 ;  /* 0x0000001fff08a819 */ /* 0x000fe4000001140e */
[----:B--2---:R-:W-:Y:S02]  /*1e080*/  @!P4 SHF.R.S32.HI R4, RZ, 0x1f, R12 ;  /* 0x0000001fff04c819 */ /* 0x004fe4000001140c */
[----:B------:R-:W-:Y:S02]  /*1e090*/  @!P1 SHF.R.S32.HI R5, RZ, 0x1f, R15 ;  /* 0x0000001fff059819 */ /* 0x000fe4000001140f */
[----:B------:R-:W-:Y:S02]  /*1e0a0*/  @!P4 LEA.HI R12, R4, R12, RZ, 0x2 ;  /* 0x0000000c040cc211 */ /* 0x000fe400078f10ff */
[----:B------:R-:W-:-:S02]  /*1e0b0*/  @!P0 SHF.R.S32.HI R4, RZ, 0x1f, R16 ;  /* 0x0000001fff048819 */ /* 0x000fc40000011410 */
[----:B------:R-:W-:Y:S02]  /*1e0c0*/  @!P3 LEA.HI R9, R9, R13, RZ, 0x2 ;  /* 0x0000000d0909b211 */ /* 0x000fe400078f10ff */
[----:B------:R-:W-:Y:S02]  /*1e0d0*/  @!P2 LEA.HI R8, R8, R14, RZ, 0x2 ;  /* 0x0000000e0808a211 */ /* 0x000fe400078f10ff */
[----:B------:R-:W-:Y:S02]  /*1e0e0*/  @!P1 LEA.HI R5, R5, R15, RZ, 0x2 ;  /* 0x0000000f05059211 */ /* 0x000fe400078f10ff */
[----:B------:R-:W-:Y:S02]  /*1e0f0*/  @!P0 LEA.HI R4, R4, R16, RZ, 0x2 ;  /* 0x0000001004048211 */ /* 0x000fe400078f10ff */
[----:B------:R-:W-:Y:S02]  /*1e100*/  @!P4 LOP3.LUT R12, R12, 0xfffffffc, RZ, 0xc0, !PT ;  /* 0xfffffffc0c0cc812 */ /* 0x000fe400078ec0ff */
[----:B------:R-:W-:-:S02]  /*1e110*/  @!P3 LOP3.LUT R9, R9, 0xfffffffc, RZ, 0xc0, !PT ;  /* 0xfffffffc0909b812 */ /* 0x000fc400078ec0ff */
[----:B------:R-:W-:Y:S01]  /*1e120*/  @!P2 LOP3.LUT R8, R8, 0xfffffffc, RZ, 0xc0, !PT ;  /* 0xfffffffc0808a812 */ /* 0x000fe200078ec0ff */
[----:B------:R-:W-:Y:S01]  /*1e130*/  @!P4 IMAD.WIDE R24, R12, 0x2, R6 ;  /* 0x000000020c18c825 */ /* 0x000fe200078e0206 */
[----:B------:R-:W-:Y:S02]  /*1e140*/  @!P1 LOP3.LUT R5, R5, 0xfffffffc, RZ, 0xc0, !PT ;  /* 0xfffffffc05059812 */ /* 0x000fe400078ec0ff */
[----:B------:R-:W-:Y:S01]  /*1e150*/  @!P0 LOP3.LUT R4, R4, 0xfffffffc, RZ, 0xc0, !PT ;  /* 0xfffffffc04048812 */ /* 0x000fe200078ec0ff */
[----:B------:R-:W-:Y:S01]  /*1e160*/  @!P4 IMAD.WIDE R14, R12, 0x2, R2 ;  /* 0x000000020c0ec825 */ /* 0x000fe200078e0202 */
[----:B------:R-:W-:Y:S01]  /*1e170*/  CS2R R40, SRZ ;  /* 0x0000000000287805 */ /* 0x000fe2000001ff00 */
[----:B------:R-:W-:Y:S01]  /*1e180*/  CS2R R48, SRZ ;  /* 0x0000000000307805 */ /* 0x000fe2000001ff00 */
[----:B------:R-:W-:Y:S01]  /*1e190*/  CS2R R54, SRZ ;  /* 0x0000000000367805 */ /* 0x000fe2000001ff00 */
[--C-:B------:R-:W-:Y:S01]  /*1e1a0*/  @!P3 IMAD.WIDE R22, R9, 0x2, R6.reuse ;  /* 0x000000020916b825 */ /* 0x100fe200078e0206 */
[----:B------:R-:W-:Y:S01]  /*1e1b0*/  CS2R R50, SRZ ;  /* 0x0000000000327805 */ /* 0x000fe2000001ff00 */
[----:B------:R-:W-:Y:S01]  /*1e1c0*/  CS2R R56, SRZ ;  /* 0x0000000000387805 */ /* 0x000fe2000001ff00 */
[----:B------:R1:W5:Y:S01]  /*1e1d0*/  @!P4 LD.E.64 R32, [R24.64] ;  /* 0x000000121820c980 */ /* 0x000362000c101b00 */
[----:B------:R-:W-:-:S03]  /*1e1e0*/  @!P2 IMAD.WIDE R20, R8, 0x2, R6 ;  /* 0x000000020814a825 */ /* 0x000fc600078e0206 */
        /* <DEDUP_REMOVED lines=12> */
[----:B------:R1:W5:Y:S04]  /*1e2b0*/  @!P0 LD.E.64 R54, [R16.64] ;  /* 0x0000001210368980 */ /* 0x000368000c101b00 */
[----:B------:R1:W5:Y:S04]  /*1e2c0*/  @!P1 LD.E.64 R50, [R6.64] ;  /* 0x0000001206329980 */ /* 0x000368000c101b00 */
[----:B------:R1:W5:Y:S02]  /*1e2d0*/  @!P0 LD.E.64 R56, [R2.64] ;  /* 0x0000001202388980 */ /* 0x000364000c101b00 */
.L_x_2025:
[----:B------:R-:W-:Y:S05]  /*1e2e0*/  BSYNC B0 ;  /* 0x0000000000007941 */ /* 0x000fea0003800000 */
.L_x_2024:
[----:B-----5:R-:W-:Y:S01]  /*1e2f0*/  IMAD.MOV.U32 R5, RZ, RZ, R54 ;  /* 0x000000ffff057224 */ /* 0x020fe200078e0036 */
[----:B-1----:R-:W-:Y:S01]  /*1e300*/  MOV R2, R49 ;  /* 0x0000003100027202 */ /* 0x002fe20000000f00 */
[----:B------:R-:W-:-:S02]  /*1e310*/  IMAD.MOV.U32 R4, RZ, RZ, R55 ;  /* 0x000000ffff047224 */ /* 0x000fc400078e0037 */
[----:B------:R-:W-:-:S03]  /*1e320*/  IMAD.MOV.U32 R3, RZ, RZ, R48 ;  /* 0x000000ffff037224 */ /* 0x000fc600078e0030 */
[----:B------:R-:W-:Y:S01]  /*1e330*/  PRMT R93, R4, 0x5410, R5 ;  /* 0x00005410045d7816 */ /* 0x000fe20000000005 */
[----:B------:R-:W-:Y:S01]  /*1e340*/  IMAD.MOV.U32 R5, RZ, RZ, R42 ;  /* 0x000000ffff057224 */ /* 0x000fe200078e002a */
[----:B------:R-:W-:Y:S01]  /*1e350*/  PRMT R90, R2, 0x5410, R3 ;  /* 0x00005410025a7816 */ /* 0x000fe20000000003 */
[----:B------:R-:W-:Y:S01]  /*1e360*/  IMAD.MOV.U32 R4, RZ, RZ, R43 ;  /* 0x000000ffff047224 */ /* 0x000fe200078e002b */
[----:B------:R-:W-:Y:S01]  /*1e370*/  MOV R2, R37 ;  /* 0x0000002500027202 */ /* 0x000fe20000000f00 */
        /* <DEDUP_REMOVED lines=24> */
[----:B------:R-:W-:-:S03]  /*1e500*/  IMAD.MOV.U32 R2, RZ, RZ, R29 ;  /* 0x000000ffff027224 */ /* 0x000fc600078e001d */
[----:B------:R-:W-:Y:S02]  /*1e510*/  PRMT R82, R4, 0x5410, R5 ;  /* 0x0000541004527816 */ /* 0x000fe40000000005 */
[----:B------:R-:W-:Y:S01]  /*1e520*/  PRMT R71, R2, 0x5410, R3 ;  /* 0x0000541002477816 */ /* 0x000fe20000000003 */
[----:B------:R-:W-:Y:S05]  /*1e530*/  BRA.DIV ~URZ, `(.L_x_2026) ;  /* 0x000070827f007947 */ /* 0x000fea000b800000 */
[----:B------:R1:W2:Y:S04]  /*1e540*/  SHFL.IDX PT, R7, R46, 0x1, 0x1c1f ;  /* 0x003c1f002e077f89 */ /* 0x0002a800000e0000 */
[----:B----4-:R1:W4:Y:S04]  /*1e550*/  SHFL.IDX PT, R6, R47, 0x1, 0x1c1f ;  /* 0x003c1f002f067f89 */ /* 0x01032800000e0000 */
[----:B------:R1:W3:Y:S04]  /*1e560*/  SHFL.IDX PT, R4, R45, 0x1, 0x1c1f ;  /* 0x003c1f002d047f89 */ /* 0x0002e800000e0000 */
[----:B------:R1:W1:Y:S02]  /*1e570*/  SHFL.IDX PT, R2, R52, 0x1, 0x1c1f ;  /* 0x003c1f0034027f89 */ /* 0x00026400000e0000 */
.L_x_2072:
[----:B------:R-:W-:Y:S01]  /*1e580*/  IADD3 R3, R44, 0x40, RZ ;  /* 0x000000402c037810 */ /* 0x000fe20007ffe0ff */
[----:B------:R-:W-:Y:S01]  /*1e590*/  BSSY B0, `(.L_x_2027) ;  /* 0x000004d000007945 */ /* 0x000fe20003800000 */
[----:B------:R-:W-:Y:S01]  /*1e5a0*/  CS2R R72, SRZ ;  /* 0x0000000000487805 */ /* 0x000fe2000001ff00 */
[----:B------:R-:W-:Y:S01]  /*1e5b0*/  CS2R R68, SRZ ;  /* 0x0000000000447805 */ /* 0x000fe2000001ff00 */
[----:B------:R-:W-:Y:S01]  /*1e5c0*/  ISETP.GE.AND P0, PT, R3, R70, PT ;  /* 0x000000460300720c */ /* 0x000fe20003f06270 */
[----:B------:R-:W-:Y:S01]  /*1e5d0*/  CS2R R62, SRZ ;  /* 0x00000000003e7805 */ /* 0x000fe2000001ff00 */
[----:B-1-3--:R-:W-:Y:S01]  /*1e5e0*/  CS2R R52, SRZ ;  /* 0x0000000000347805 */ /* 0x00afe2000001ff00 */
[----:B------:R-:W-:Y:S01]  /*1e5f0*/  CS2R R44, SRZ ;  /* 0x00000000002c7805 */ /* 0x000fe2000001ff00 */
[----:B------:R-:W-:Y:S01]  /*1e600*/  CS2R R78, SRZ ;  /* 0x00000000004e7805 */ /* 0x000fe2000001ff00 */
[----:B------:R-:W-:Y:S01]  /*1e610*/  CS2R R74, SRZ ;  /* 0x00000000004a7805 */ /* 0x000fe2000001ff00 */
[----:B------:R-:W-:Y:S01]  /*1e620*/  CS2R R66, SRZ ;  /* 0x0000000000427805 */ /* 0x000fe2000001ff00 */
[----:B------:R-:W-:Y:S01]  /*1e630*/  CS2R R64, SRZ ;  /* 0x0000000000407805 */ /* 0x000fe2000001ff00 */
[----:B------:R-:W-:Y:S01]  /*1e640*/  CS2R R60, SRZ ;  /* 0x00000000003c7805 */ /* 0x000fe2000001ff00 */
[----:B------:R-:W-:Y:S01]  /*1e650*/  CS2R R46, SRZ ;  /* 0x00000000002e7805 */ /* 0x000fe2000001ff00 */
[----:B------:R-:W-:-:S03]  /*1e660*/  IMAD.MOV.U32 R3, RZ, RZ, R4 ;  /* 0x000000ffff037224 */ /* 0x000fc600078e0004 */
        /* <DEDUP_REMOVED lines=9> */
[C---:B--2-4-:R-:W-:Y:S01]  /*1e700*/  @!P0 IMAD.WIDE R8, R0.reuse, 0x2, R6 ;  /* 0x0000000200088825 */ /* 0x054fe200078e0206 */
[----:B------:R-:W-:-:S03]  /*1e710*/  IADD3 R16, R0, 0x50, RZ ;  /* 0x0000005000107810 */ /* 0x000fc60007ffe0ff */
[----:B------:R-:W-:Y:S01]  /*1e720*/  @!P0 IMAD.WIDE R4, R0, 0x2, R2 ;  /* 0x0000000200048825 */ /* 0x000fe200078e0202 */
        /* <DEDUP_REMOVED lines=51> */
.L_x_2028:
[----:B------:R-:W-:Y:S05]  /*1ea60*/  BSYNC B0 ;  /* 0x0000000000007941 */ /* 0x000fea0003800000 */
.L_x_2027:
[----:B-1----:R-:W3:Y:S01]  /*1ea70*/  LDL.64 R2, [R30+0x20] ;  /* 0x000020001e027983 */ /* 0x002ee20000100a00 */
[----:B------:R-:W-:-:S04]  /*1ea80*/  DEPBAR.LE SB0, 0x3 ;  /* 0x000080c00000791a */ /* 0x000fc80000000000 */
[----:B----4-:R-:W4:Y:S01]  /*1ea90*/  LDL.64 R4, [R30+0x28] ;  /* 0x000028001e047983 */ /* 0x010f220000100a00 */
[----:B------:R-:W-:Y:S03]  /*1eaa0*/  WARPSYNC 0xffffffff ;  /* 0xffffffff00007948 */ /* 0x000fe60003800000 */
[----:B------:R-:W-:Y:S06]  /*1eab0*/  BAR.SYNC.DEFER_BLOCKING 0x0 ;  /* 0x0000000000007b1d */ /* 0x000fec0000010000 */
[----:B---3--:R1:W3:Y:S04]  /*1eac0*/  LD.E R8, [R2.64] ;  /* 0x0000001202087980 */ /* 0x0082e8000c101900 */
[----:B--2-4-:R4:W2:Y:S01]  /*1ead0*/  LD.E.64 R22, [R4.64] ;  /* 0x0000001204167980 */ /* 0x0148a2000c101b00 */
[----:B------:R-:W-:Y:S01]  /*1eae0*/  LEA.HI R58, R103, R58, RZ, 0x5 ;  /* 0x0000003a673a7211 */ /* 0x000fe200078f28ff */
[----:B------:R-:W-:Y:S01]  /*1eaf0*/  IMAD.MOV.U32 R30, RZ, RZ, 0x20 ;  /* 0x00000020ff1e7424 */ /* 0x000fe200078e00ff */
[----:B------:R-:W-:Y:S01]  /*1eb00*/  BSSY B1, `(.L_x_2029) ;  /* 0x0000179000017945 */ /* 0x000fe20003800000 */
[----:B-1---5:R-:W-:-:S02]  /*1eb10*/  IMAD.MOV.U32 R3, RZ, RZ, R81 ;  /* 0x000000ffff037224 */ /* 0x022fc400078e0051 */
[----:B------:R-:W-:Y:S02]  /*1eb20*/  IMAD.MOV.U32 R2, RZ, RZ, R72 ;  /* 0x000000ffff027224 */ /* 0x000fe400078e0048 */
[----:B----4-:R-:W-:-:S03]  /*1eb30*/  IMAD.MOV.U32 R4, RZ, RZ, R80 ;  /* 0x000000ffff047224 */ /* 0x010fc600078e0050 */
[----:B------:R-:W-:Y:S01]  /*1eb40*/  PRMT R100, R100, 0x5410, R2 ;  /* 0x0000541064647816 */ /* 0x000fe20000000002 */
[----:B------:R-:W-:Y:S01]  /*1eb50*/  IMAD.MOV.U32 R2, RZ, RZ, R62 ;  /* 0x000000ffff027224 */ /* 0x000fe200078e003e */
[----:B------:R-:W-:Y:S01]  /*1eb60*/  PRMT R102, R3, 0x5410, R4 ;  /* 0x0000541003667816 */ /* 0x000fe20000000004 */
[----:B------:R-:W-:Y:S02]  /*1eb70*/  IMAD.MOV.U32 R4, RZ, RZ, R68 ;  /* 0x000000ffff047224 */ /* 0x000fe400078e0044 */
[----:B------:R-:W-:Y:S01]  /*1eb80*/  IMAD.MOV.U32 R3, RZ, RZ, R69 ;  /* 0x000000ffff037224 */ /* 0x000fe200078e0045 */
[----:B------:R-:W-:Y:S01]  /*1eb90*/  PRMT R96, R96, 0x5410, R2 ;  /* 0x0000541060607816 */ /* 0x000fe20000000002 */
[----:B------:R-:W-:Y:S02]  /*1eba0*/  IMAD.MOV.U32 R5, RZ, RZ, R73 ;  /* 0x000000ffff057224 */ /* 0x000fe400078e0049 */
[----:B------:R-:W-:Y:S01]  /*1ebb0*/  IMAD.MOV.U32 R2, RZ, RZ, R53 ;  /* 0x000000ffff027224 */ /* 0x000fe200078e0035 */
[----:B------:R-:W-:Y:S01]  /*1ebc0*/  PRMT R98, R3, 0x5410, R4 ;  /* 0x0000541003627816 */ /* 0x000fe20000000004 */
[----:B------:R-:W-:Y:S01]  /*1ebd0*/  IMAD.MOV.U32 R3, RZ, RZ, R52 ;  /* 0x000000ffff037224 */ /* 0x000fe200078e0034 */
[----:B------:R-:W-:Y:S01]  /*1ebe0*/  PRMT R100, R5, 0x7610, R100 ;  /* 0x0000761005647816 */ /* 0x000fe20000000064 */
[----:B------:R-:W-:Y:S01]  /*1ebf0*/  IMAD.MOV.U32 R4, RZ, RZ, R63 ;  /* 0x000000ffff047224 */ /* 0x000fe200078e003f */
[----:B------:R-:W-:-:S02]  /*1ec00*/  SHF.R.S32.HI R5, RZ, 0x1f, R76 ;  /* 0x0000001fff057819 */ /* 0x000fc4000001144c */
[----:B------:R-:W-:Y:S01]  /*1ec10*/  PRMT R94, R2, 0x5410, R3 ;  /* 0x00005410025e7816 */ /* 0x000fe20000000003 */
[----:B------:R-:W-:Y:S01]  /*1ec20*/  IMAD.MOV.U32 R2, RZ, RZ, R78 ;  /* 0x000000ffff027224 */ /* 0x000fe200078e004e */
[----:B------:R-:W-:Y:S01]  /*1ec30*/  LEA.HI R3, R5, R76, RZ, 0x3 ;  /* 0x0000004c05037211 */ /* 0x000fe200078f18ff */
[----:B------:R-:W-:Y:S01]  /*1ec40*/  IMAD.MOV.U32 R5, RZ, RZ, R44 ;  /* 0x000000ffff057224 */ /* 0x000fe200078e002c */
[----:B------:R-:W-:Y:S01]  /*1ec50*/  PRMT R96, R4, 0x7610, R96 ;  /* 0x0000761004607816 */ /* 0x000fe20000000060 */
[----:B------:R-:W-:Y:S01]  /*1ec60*/  IMAD.MOV.U32 R4, RZ, RZ, R45 ;  /* 0x000000ffff047224 */ /* 0x000fe200078e002d */
[----:B------:R-:W-:Y:S02]  /*1ec70*/  LOP3.LUT R3, R3, 0xfffffff8, RZ, 0xc0, !PT ;  /* 0xfffffff803037812 */ /* 0x000fe400078ec0ff */
[----:B------:R-:W-:Y:S01]  /*1ec80*/  PRMT R101, R101, 0x5410, R2 ;  /* 0x0000541065657816 */ /* 0x000fe20000000002 */
[----:B------:R-:W-:Y:S01]  /*1ec90*/  IMAD.MOV.U32 R2, RZ, RZ, R75 ;  /* 0x000000ffff027224 */ /* 0x000fe200078e004b */
[----:B------:R-:W-:Y:S01]  /*1eca0*/  PRMT R89, R4, 0x5410, R5 ;  /* 0x0000541004597816 */ /* 0x000fe20000000005 */
[----:B------:R-:W-:-:S02]  /*1ecb0*/  IMAD.IADD R3, R76, 0x1, -R3 ;  /* 0x000000014c037824 */ /* 0x000fc400078e0a03 */
[----:B------:R-:W-:Y:S02]  /*1ecc0*/  IMAD.MOV.U32 R4, RZ, RZ, R74 ;  /* 0x000000ffff047224 */ /* 0x000fe400078e004a */
[----:B------:R-:W-:Y:S01]  /*1ecd0*/  IMAD.MOV.U32 R5, RZ, RZ, R79 ;  /* 0x000000ffff057224 */ /* 0x000fe200078e004f */
[C---:B------:R-:W-:Y:S01]  /*1ece0*/  LOP3.LUT P1, RZ, R3.reuse, 0x4, RZ, 0xc0, !PT ;  /* 0x0000000403ff7812 */ /* 0x040fe2000782c0ff */
[----:B------:R-:W-:Y:S01]  /*1ecf0*/  IMAD.SHL.U32 R6, R3, 0x40, RZ ;  /* 0x0000004003067824 */ /* 0x000fe200078e00ff */
[----:B------:R-:W-:Y:S01]  /*1ed00*/  PRMT R99, R2, 0x5410, R4 ;  /* 0x0000541002637816 */ /* 0x000fe20000000004 */
[----:B------:R-:W-:Y:S01]  /*1ed10*/  IMAD.MOV.U32 R4, RZ, RZ, R64 ;  /* 0x000000ffff047224 */ /* 0x000fe200078e0040 */
[----:B------:R-:W-:Y:S01]  /*1ed20*/  PRMT R101, R5, 0x7610, R101 ;  /* 0x0000761005657816 */ /* 0x000fe20000000065 */
[----:B------:R-:W-:Y:S01]  /*1ed30*/  IMAD.MOV.U32 R5, RZ, RZ, R67 ;  /* 0x000000ffff057224 */ /* 0x000fe200078e0043 */
[----:B------:R-:W-:Y:S01]  /*1ed40*/  LOP3.LUT R2, R6, 0x1c0, RZ, 0xc0, !PT ;  /* 0x000001c006027812 */ /* 0x000fe200078ec0ff */
[----:B------:R-:W-:Y:S01]  /*1ed50*/  IMAD.MOV.U32 R6, RZ, RZ, R66 ;  /* 0x000000ffff067224 */ /* 0x000fe200078e0042 */
[----:B------:R-:W-:Y:S01]  /*1ed60*/  PRMT R95, R95, 0x5410, R4 ;  /* 0x000054105f5f7816 */ /* 0x000fe20000000004 */
[----:B------:R-:W-:Y:S01]  /*1ed70*/  IMAD.MOV.U32 R4, RZ, RZ, R65 ;  /* 0x000000ffff047224 */ /* 0x000fe200078e0041 */
[----:B------:R-:W-:Y:S01]  /*1ed80*/  LOP3.LUT R7, R2, 0x18, R59, 0xf8, !PT ;  /* 0x0000001802077812 */ /* 0x000fe200078ef83b */
[----:B------:R-:W-:Y:S01]  /*1ed90*/  IMAD.MOV.U32 R3, RZ, RZ, R46 ;  /* 0x000000ffff037224 */ /* 0x000fe200078e002e */
[----:B------:R-:W-:-:S02]  /*1eda0*/  PRMT R97, R5, 0x5410, R6 ;  /* 0x0000541005617816 */ /* 0x000fc40000000006 */
[----:B------:R-:W-:Y:S02]  /*1edb0*/  SHF.R.U32.HI R2, RZ, 0x3, R2 ;  /* 0x00000003ff027819 */ /* 0x000fe40000011602 */
[----:B------:R-:W-:Y:S01]  /*1edc0*/  PRMT R95, R4, 0x7610, R95 ;  /* 0x00007610045f7816 */ /* 0x000fe2000000005f */
[----:B------:R-:W-:Y:S01]  /*1edd0*/  IMAD.MOV.U32 R4, RZ, RZ, R61 ;  /* 0x000000ffff047224 */ /* 0x000fe200078e003d */
[----:B------:R-:W-:Y:S01]  /*1ede0*/  LOP3.LUT R6, R7, R2, RZ, 0x3c, !PT ;  /* 0x0000000207067212 */ /* 0x000fe200078e3cff */
[----:B------:R-:W-:Y:S01]  /*1edf0*/  IMAD.MOV.U32 R2, RZ, RZ, R60 ;  /* 0x000000ffff027224 */ /* 0x000fe200078e003c */
[----:B------:R-:W-:Y:S01]  /*1ee00*/  SEL R30, R30, 0xffffffe0, !P1 ;  /* 0xffffffe01e1e7807 */ /* 0x000fe20004800000 */
[----:B------:R-:W-:-:S03]  /*1ee10*/  IMAD.SHL.U32 R7, R58, 0x10, RZ ;  /* 0x000000103a077824 */ /* 0x000fc600078e00ff */
[----:B------:R-:W-:Y:S01]  /*1ee20*/  PRMT R91, R91, 0x5410, R2 ;  /* 0x000054105b5b7816 */ /* 0x000fe20000000002 */
[----:B------:R-:W-:Y:S01]  /*1ee30*/  IMAD.MOV.U32 R2, RZ, RZ, R47 ;  /* 0x000000ffff027224 */ /* 0x000fe200078e002f */
[----:B------:R-:W-:Y:S02]  /*1ee40*/  LOP3.LUT R58, R6, 0xfffffe00, R7, 0xf8, !PT ;  /* 0xfffffe00063a7812 */ /* 0x000fe400078ef807 */
[----:B------:R-:W-:Y:S01]  /*1ee50*/  PRMT R91, R4, 0x7610, R91 ;  /* 0x00007610045b7816 */ /* 0x000fe2000000005b */
[----:B---3--:R-:W-:Y:S01]  /*1ee60*/  IMAD R5, R8, -0x80, R70 ;  /* 0xffffff8008057824 */ /* 0x008fe200078e0246 */
[----:B------:R-:W-:-:S04]  /*1ee70*/  PRMT R70, R2, 0x5410, R3 ;  /* 0x0000541002467816 */ /* 0x000fc80000000003 */
[----:B------:R-:W-:Y:S01]  /*1ee80*/  IMNMX R59, R5, 0x80, PT ;  /* 0x00000080053b7817 */ /* 0x000fe20003800200 */
[----:B--2---:R-:W-:-:S03]  /*1ee90*/  IMAD.WIDE.U32 R24, R58, 0x2, R22 ;  /* 0x000000023a187825 */ /* 0x004fc600078e0016 */
[----:B------:R-:W-:-:S13]  /*1eea0*/  ISETP.GE.AND P0, PT, R76, R59, PT ;  /* 0x0000003b4c00720c */ /* 0x000fda0003f06270 */
[----:B------:R-:W-:Y:S05]  /*1eeb0*/  @P0 BRA `(.L_x_2030) ;  /* 0x000013d000000947 */ /* 0x000fea0003800000 */
[----:B------:R-:W-:Y:S01]  /*1eec0*/  ISETP.GE.AND P0, PT, R0, R31, PT ;  /* 0x0000001f0000720c */ /* 0x000fe20003f06270 */
[----:B------:R-:W-:-:S12]  /*1eed0*/  BSSY B0, `(.L_x_2031) ;  /* 0x0000030000007945 */ /* 0x000fd80003800000 */
[----:B------:R-:W-:Y:S05]  /*1eee0*/  @P0 BRA `(.L_x_2032) ;  /* 0x000002e000000947 */ /* 0x000fea0003800000 */
[----:B------:R-:W2:Y:S01]  /*1eef0*/  LD.E.128 R4, [R24.64] ;  /* 0x0000001218047980 */ /* 0x000ea2000c101d00 */
[----:B------:R-:W-:Y:S02]  /*1ef00*/  SHF.R.U32.HI R8, RZ, 0x10, R29 ;  /* 0x00000010ff087819 */ /* 0x000fe4000001161d */
[----:B------:R-:W-:Y:S02]  /*1ef10*/  SHF.R.U32.HI R9, RZ, 0x10, R27 ;  /* 0x00000010ff097819 */ /* 0x000fe4000001161b */
[----:B------:R-:W-:Y:S02]  /*1ef20*/  PRMT R8, R71, 0x5410, R8 ;  /* 0x0000541047087816 */ /* 0x000fe40000000008 */
[----:B------:R-:W-:Y:S02]  /*1ef30*/  PRMT R9, R77, 0x5410, R9 ;  /* 0x000054104d097816 */ /* 0x000fe40000000009 */
[----:B------:R-:W-:Y:S01]  /*1ef40*/  SHF.R.U64 R13, R28, 0x10, R29 ;  /* 0x000000101c0d7819 */ /* 0x000fe2000000121d */
[----:B------:R-:W-:Y:S01]  /*1ef50*/  IMAD.U32 R18, R8, 0x10000, RZ ;  /* 0x0001000008127824 */ /* 0x000fe200078e00ff */
[----:B------:R-:W-:Y:S01]  /*1ef60*/  SHF.R.U64 R14, R26, 0x10, R27 ;  /* 0x000000101a0e7819 */ /* 0x000fe2000000121b */
[----:B------:R-:W-:Y:S01]  /*1ef70*/  IMAD.U32 R17, R9, 0x10000, RZ ;  /* 0x0001000009117824 */ /* 0x000fe200078e00ff */
[----:B------:R-:W-:-:S02]  /*1ef80*/  LOP3.LUT R19, R8, 0xffff0000, RZ, 0xc0, !PT ;  /* 0xffff000008137812 */ /* 0x000fc400078ec0ff */
[----:B------:R-:W-:Y:S02]  /*1ef90*/  PRMT R13, R71, 0x5432, R13 ;  /* 0x00005432470d7816 */ /* 0x000fe4000000000d */
[----:B------:R-:W-:Y:S02]  /*1efa0*/  PRMT R14, R77, 0x5432, R14 ;  /* 0x000054324d0e7816 */ /* 0x000fe4000000000e */
[----:B------:R-:W-:Y:S02]  /*1efb0*/  LOP3.LUT R9, R9, 0xffff0000, RZ, 0xc0, !PT ;  /* 0xffff000009097812 */ /* 0x000fe400078ec0ff */
[C---:B--2---:R-:W-:Y:S01]  /*1efc0*/  LOP3.LUT R12, R6.reuse, 0xffff0000, RZ, 0xc0, !PT ;  /* 0xffff0000060c7812 */ /* 0x044fe200078ec0ff */
[----:B------:R-:W-:Y:S01]  /*1efd0*/  IMAD.U32 R16, R6, 0x10000, RZ ;  /* 0x0001000006107824 */ /* 0x000fe200078e00ff */
[C---:B------:R-:W-:Y:S01]  /*1efe0*/  LOP3.LUT R6, R7.reuse, 0xffff0000, RZ, 0xc0, !PT ;  /* 0xffff000007067812 */ /* 0x040fe200078ec0ff */
[----:B------:R-:W-:Y:S01]  /*1eff0*/  IMAD.U32 R15, R7, 0x10000, RZ ;  /* 0x00010000070f7824 */ /* 0x000fe200078e00ff */
[----:B------:R-:W-:Y:S01]  /*1f000*/  SHF.L.U32 R7, R4, 0x10, RZ ;  /* 0x0000001004077819 */ /* 0x000fe200000006ff */
[-C--:B------:R-:W-:Y:S01]  /*1f010*/  FMUL.FTZ R8, R12, R18.reuse ;  /* 0x000000120c087220 */ /* 0x080fe20000410000 */
[----:B------:R-:W-:Y:S01]  /*1f020*/  LOP3.LUT R3, R4, 0xffff0000, RZ, 0xc0, !PT ;  /* 0xffff000004037812 */ /* 0x000fe200078ec0ff */
[-C--:B------:R-:W-:Y:S01]  /*1f030*/  FMUL.FTZ R12, R12, R17.reuse ;  /* 0x000000110c0c7220 */ /* 0x080fe20000410000 */
[C---:B------:R-:W-:Y:S01]  /*1f040*/  SHF.L.U32 R2, R5.reuse, 0x10, RZ ;  /* 0x0000001005027819 */ /* 0x040fe200000006ff */
[C---:B------:R-:W-:Y:S01]  /*1f050*/  FFMA.FTZ R17, R16.reuse, R17, -R8 ;  /* 0x0000001110117223 */ /* 0x040fe20000010808 */
[----:B------:R-:W-:Y:S01]  /*1f060*/  LOP3.LUT R4, R5, 0xffff0000, RZ, 0xc0, !PT ;  /* 0xffff000005047812 */ /* 0x000fe200078ec0ff */
[----:B------:R-:W-:Y:S01]  /*1f070*/  FFMA.FTZ R12, R16, R18, R12 ;  /* 0x00000012100c7223 */ /* 0x000fe2000001000c */
[----:B------:R-:W-:Y:S01]  /*1f080*/  SHF.L.U32 R16, R14, 0x10, RZ ;  /* 0x000000100e107819 */ /* 0x000fe200000006ff */
[----:B------:R-:W-:Y:S01]  /*1f090*/  FMUL.FTZ R5, R6, R19 ;  /* 0x0000001306057220 */ /* 0x000fe20000410000 */
[----:B------:R-:W-:Y:S01]  /*1f0a0*/  LOP3.LUT R14, R14, 0xffff0000, RZ, 0xc0, !PT ;  /* 0xffff00000e0e7812 */ /* 0x000fe200078ec0ff */
[C---:B------:R-:W-:Y:S01]  /*1f0b0*/  IMAD.U32 R18, R13.reuse, 0x10000, RZ ;  /* 0x000100000d127824 */ /* 0x040fe200078e00ff */
[----:B------:R-:W-:Y:S01]  /*1f0c0*/  LOP3.LUT R13, R13, 0xffff0000, RZ, 0xc0, !PT ;  /* 0xffff00000d0d7812 */ /* 0x000fe200078ec0ff */
[----:B------:R-:W-:-:S02]  /*1f0d0*/  FMUL.FTZ R6, R6, R9 ;  /* 0x0000000906067220 */ /* 0x000fc40000410000 */
[----:B------:R-:W-:Y:S02]  /*1f0e0*/  FFMA.FTZ R9, R15, R9, -R5 ;  /* 0x000000090f097223 */ /* 0x000fe40000010805 */
[----:B------:R-:W-:Y:S02]  /*1f0f0*/  FMUL.FTZ R8, R3, R18 ;  /* 0x0000001203087220 */ /* 0x000fe40000410000 */
[----:B------:R-:W-:Y:S02]  /*1f100*/  FFMA.FTZ R15, R15, R19, R6 ;  /* 0x000000130f0f7223 */ /* 0x000fe40000010006 */
[----:B------:R-:W-:Y:S02]  /*1f110*/  FMUL.FTZ R3, R3, R16 ;  /* 0x0000001003037220 */ /* 0x000fe40000410000 */
[C---:B------:R-:W-:Y:S02]  /*1f120*/  FMUL.FTZ R6, R4.reuse, R13 ;  /* 0x0000000d04067220 */ /* 0x040fe40000410000 */
[----:B------:R-:W-:-:S02]  /*1f130*/  FMUL.FTZ R5, R4, R14 ;  /* 0x0000000e04057220 */ /* 0x000fc40000410000 */
[C---:B------:R-:W-:Y:S02]  /*1f140*/  FFMA.FTZ R4, R7.reuse, R18, R3 ;  /* 0x0000001207047223 */ /* 0x040fe40000010003 */
[----:B------:R-:W-:Y:S01]  /*1f150*/  FFMA.FTZ R8, R7, R16, -R8 ;  /* 0x0000001007087223 */ /* 0x000fe20000010808 */
[----:B------:R-:W-:Y:S01]  /*1f160*/  F2FP.BF16.PACK_AB R7, R15, R9 ;  /* 0x000000090f07723e */ /* 0x000fe200000010ff */
[----:B------:R-:W-:Y:S01]  /*1f170*/  FFMA.FTZ R3, R2, R14, -R6 ;  /* 0x0000000e02037223 */ /* 0x000fe20000010806 */
[----:B------:R-:W-:Y:S01]  /*1f180*/  F2FP.BF16.PACK_AB R6, R12, R17 ;  /* 0x000000110c06723e */ /* 0x000fe200000010ff */
[----:B------:R-:W-:Y:S01]  /*1f190*/  FFMA.FTZ R5, R2, R13, R5 ;  /* 0x0000000d02057223 */ /* 0x000fe20000010005 */
[----:B------:R-:W-:-:S04]  /*1f1a0*/  F2FP.BF16.PACK_AB R4, R4, R8 ;  /* 0x000000080404723e */ /* 0x000fc800000010ff */
[----:B------:R-:W-:-:S05]  /*1f1b0*/  F2FP.BF16.PACK_AB R5, R5, R3 ;  /* 0x000000030505723e */ /* 0x000fca00000010ff */
[----:B------:R1:W-:Y:S02]  /*1f1c0*/  ST.E.128 [R24.64], R4 ;  /* 0x0000000418007985 */ /* 0x0003e4000c101d12 */
.L_x_2032:
[----:B------:R-:W-:Y:S05]  /*1f1d0*/  BSYNC B0 ;  /* 0x0000000000007941 */ /* 0x000fea0003800000 */
.L_x_2031:
[----:B------:R-:W-:Y:S01]  /*1f1e0*/  IADD3 R2, R0, 0x10, RZ ;  /* 0x0000001000027810 */ /* 0x000fe20007ffe0ff */
[----:B------:R-:W-:Y:S03]  /*1f1f0*/  BSSY B0, `(.L_x_2033) ;  /* 0x0000035000007945 */ /* 0x000fe60003800000 */
[----:B------:R-:W-:-:S13]  /*1f200*/  ISETP.GE.AND P0, PT, R2, R31, PT ;  /* 0x0000001f0200720c */ /* 0x000fda0003f06270 */
[----:B------:R-:W-:Y:S05]  /*1f210*/  @P0 BRA `(.L_x_2034) ;  /* 0x0000032000000947 */ /* 0x000fea0003800000 */
[----:B------:R-:W-:-:S04]  /*1f220*/  IADD3 R3, P0, R30, R58, RZ ;  /* 0x0000003a1e037210 */ /* 0x000fc80007f1e0ff */
[----:B-1----:R-:W-:Y:S02]  /*1f230*/  LEA.HI.X.SX32 R4, R30, RZ, 0x1, P0 ;  /* 0x000000ff1e047211 */ /* 0x002fe400000f0eff */
[----:B------:R-:W-:-:S04]  /*1f240*/  LEA R2, P0, R3, R22, 0x1 ;  /* 0x0000001603027211 */ /* 0x000fc800078008ff */
[----:B------:R-:W-:-:S05]  /*1f250*/  LEA.HI.X R3, R3, R23, R4, 0x1, P0 ;  /* 0x0000001703037211 */ /* 0x000fca00000f0c04 */
[----:B------:R-:W2:Y:S01]  /*1f260*/  LD.E.128 R4, [R2.64] ;  /* 0x0000001202047980 */ /* 0x000ea2000c101d00 */
[----:B------:R-:W-:Y:S02]  /*1f270*/  SHF.R.U32.HI R8, RZ, 0x10, R35 ;  /* 0x00000010ff087819 */ /* 0x000fe40000011623 */
[----:B------:R-:W-:Y:S02]  /*1f280*/  SHF.R.U32.HI R9, RZ, 0x10, R33 ;  /* 0x00000010ff097819 */ /* 0x000fe40000011621 */
[----:B------:R-:W-:Y:S02]  /*1f290*/  PRMT R8, R82, 0x5410, R8 ;  /* 0x0000541052087816 */ /* 0x000fe40000000008 */
[----:B------:R-:W-:Y:S02]  /*1f2a0*/  PRMT R9, R83, 0x5410, R9 ;  /* 0x0000541053097816 */ /* 0x000fe40000000009 */
[C---:B------:R-:W-:Y:S01]  /*1f2b0*/  LOP3.LUT R21, R8.reuse, 0xffff0000, RZ, 0xc0, !PT ;  /* 0xffff000008157812 */ /* 0x040fe200078ec0ff */
[----:B------:R-:W-:Y:S01]  /*1f2c0*/  IMAD.U32 R19, R8, 0x10000, RZ ;  /* 0x0001000008137824 */ /* 0x000fe200078e00ff */
[----:B------:R-:W-:Y:S01]  /*1f2d0*/  SHF.R.U64 R15, R32, 0x10, R33 ;  /* 0x00000010200f7819 */ /* 0x000fe20000001221 */
[----:B------:R-:W-:Y:S01]  /*1f2e0*/  IMAD.U32 R18, R9, 0x10000, RZ ;  /* 0x0001000009127824 */ /* 0x000fe200078e00ff */
[----:B------:R-:W-:-:S02]  /*1f2f0*/  SHF.R.U64 R14, R34, 0x10, R35 ;  /* 0x00000010220e7819 */ /* 0x000fc40000001223 */
[----:B------:R-:W-:Y:S02]  /*1f300*/  LOP3.LUT R20, R9, 0xffff0000, RZ, 0xc0, !PT ;  /* 0xffff000009147812 */ /* 0x000fe400078ec0ff */
[----:B------:R-:W-:Y:S02]  /*1f310*/  PRMT R15, R83, 0x5432, R15 ;  /* 0x00005432530f7816 */ /* 0x000fe4000000000f */
[----:B------:R-:W-:Y:S02]  /*1f320*/  PRMT R14, R82, 0x5432, R14 ;  /* 0x00005432520e7816 */ /* 0x000fe4000000000e */
[C---:B--2---:R-:W-:Y:S01]  /*1f330*/  LOP3.LUT R13, R6.reuse, 0xffff0000, RZ, 0xc0, !PT ;  /* 0xffff0000060d7812 */ /* 0x044fe200078ec0ff */
[C---:B------:R-:W-:Y:S01]  /*1f340*/  IMAD.U32 R16, R7.reuse, 0x10000, RZ ;  /* 0x0001000007107824 */ /* 0x040fe200078e00ff */
[----:B------:R-:W-:Y:S01]  /*1f350*/  LOP3.LUT R12, R7, 0xffff0000, RZ, 0xc0, !PT ;  /* 0xffff0000070c7812 */ /* 0x000fe200078ec0ff */
[----:B------:R-:W-:Y:S01]  /*1f360*/  IMAD.U32 R17, R6, 0x10000, RZ ;  /* 0x0001000006117824 */ /* 0x000fe200078e00ff */
[C---:B------:R-:W-:Y:S01]  /*1f370*/  LOP3.LUT R7, R4.reuse, 0xffff0000, RZ, 0xc0, !PT ;  /* 0xffff000004077812 */ /* 0x040fe200078ec0ff */
[----:B------:R-:W-:Y:S01]  /*1f380*/  IMAD.U32 R8, R4, 0x10000, RZ ;  /* 0x0001000004087824 */ /* 0x000fe200078e00ff */
[----:B------:R-:W-:Y:S01]  /*1f390*/  LOP3.LUT R4, R5, 0xffff0000, RZ, 0xc0, !PT ;  /* 0xffff000005047812 */ /* 0x000fe200078ec0ff */
[----:B------:R-:W-:-:S02]  /*1f3a0*/  FMUL.FTZ R9, R13, R19 ;  /* 0x000000130d097220 */ /* 0x000fc40000410000 */
[----:B------:R-:W-:Y:S02]  /*1f3b0*/  IMAD.U32 R6, R5, 0x10000, RZ ;  /* 0x0001000005067824 */ /* 0x000fe400078e00ff */
[-C--:B------:R-:W-:Y:S02]  /*1f3c0*/  FMUL.FTZ R13, R13, R18.reuse ;  /* 0x000000120d0d7220 */ /* 0x080fe40000410000 */
[C---:B------:R-:W-:Y:S02]  /*1f3d0*/  FMUL.FTZ R5, R12.reuse, R21 ;  /* 0x000000150c057220 */ /* 0x040fe40000410000 */
[C---:B------:R-:W-:Y:S02]  /*1f3e0*/  FFMA.FTZ R18, R17.reuse, R18, -R9 ;  /* 0x0000001211127223 */ /* 0x040fe40000010809 */
[----:B------:R-:W-:Y:S02]  /*1f3f0*/  FFMA.FTZ R17, R17, R19, R13 ;  /* 0x0000001311117223 */ /* 0x000fe4000001000d */
[----:B------:R-:W-:-:S02]  /*1f400*/  FMUL.FTZ R12, R12, R20 ;  /* 0x000000140c0c7220 */ /* 0x000fc40000410000 */
[----:B------:R-:W-:Y:S02]  /*1f410*/  FFMA.FTZ R13, R16, R20, -R5 ;  /* 0x00000014100d7223 */ /* 0x000fe40000010805 */
[C---:B------:R-:W-:Y:S01]  /*1f420*/  IMAD.U32 R20, R14.reuse, 0x10000, RZ ;  /* 0x000100000e147824 */ /* 0x040fe200078e00ff */
[----:B------:R-:W-:Y:S01]  /*1f430*/  LOP3.LUT R14, R14, 0xffff0000, RZ, 0xc0, !PT ;  /* 0xffff00000e0e7812 */ /* 0x000fe200078ec0ff */
[C---:B------:R-:W-:Y:S01]  /*1f440*/  IMAD.U32 R19, R15.reuse, 0x10000, RZ ;  /* 0x000100000f137824 */ /* 0x040fe200078e00ff */
[----:B------:R-:W-:Y:S01]  /*1f450*/  LOP3.LUT R15, R15, 0xffff0000, RZ, 0xc0, !PT ;  /* 0xffff00000f0f7812 */ /* 0x000fe200078ec0ff */
[C---:B------:R-:W-:Y:S02]  /*1f460*/  FMUL.FTZ R9, R7.reuse, R20 ;  /* 0x0000001407097220 */ /* 0x040fe40000410000 */
[----:B------:R-:W-:Y:S02]  /*1f470*/  FFMA.FTZ R16, R16, R21, R12 ;  /* 0x0000001510107223 */ /* 0x000fe4000001000c */
[----:B------:R-:W-:-:S02]  /*1f480*/  FMUL.FTZ R7, R7, R19 ;  /* 0x0000001307077220 */ /* 0x000fc40000410000 */
[C---:B------:R-:W-:Y:S02]  /*1f490*/  FMUL.FTZ R12, R4.reuse, R14 ;  /* 0x0000000e040c7220 */ /* 0x040fe40000410000 */
[----:B------:R-:W-:Y:S02]  /*1f4a0*/  FMUL.FTZ R5, R4, R15 ;  /* 0x0000000f04057220 */ /* 0x000fe40000410000 */
[C---:B------:R-:W-:Y:S02]  /*1f4b0*/  FFMA.FTZ R9, R8.reuse, R19, -R9 ;  /* 0x0000001308097223 */ /* 0x040fe40000010809 */
[----:B------:R-:W-:Y:S01]  /*1f4c0*/  FFMA.FTZ R4, R8, R20, R7 ;  /* 0x0000001408047223 */ /* 0x000fe20000010007 */
[----:B------:R-:W-:Y:S01]  /*1f4d0*/  F2FP.BF16.PACK_AB R7, R16, R13 ;  /* 0x0000000d1007723e */ /* 0x000fe200000010ff */
[C---:B------:R-:W-:Y:S02]  /*1f4e0*/  FFMA.FTZ R8, R6.reuse, R15, -R12 ;  /* 0x0000000f06087223 */ /* 0x040fe4000001080c */
[----:B------:R-:W-:Y:S01]  /*1f4f0*/  FFMA.FTZ R5, R6, R14, R5 ;  /* 0x0000000e06057223 */ /* 0x000fe20000010005 */
[----:B------:R-:W-:-:S02]  /*1f500*/  F2FP.BF16.PACK_AB R6, R17, R18 ;  /* 0x000000121106723e */ /* 0x000fc400000010ff */
[----:B------:R-:W-:Y:S02]  /*1f510*/  F2FP.BF16.PACK_AB R4, R4, R9 ;  /* 0x000000090404723e */ /* 0x000fe400000010ff */
[----:B------:R-:W-:-:S05]  /*1f520*/  F2FP.BF16.PACK_AB R5, R5, R8 ;  /* 0x000000080505723e */ /* 0x000fca00000010ff */
[----:B------:R1:W-:Y:S02]  /*1f530*/  ST.E.128 [R2.64], R4 ;  /* 0x0000000402007985 */ /* 0x0003e4000c101d12 */
.L_x_2034:
[----:B------:R-:W-:Y:S05]  /*1f540*/  BSYNC B0 ;  /* 0x0000000000007941 */ /* 0x000fea0003800000 */
.L_x_2033:
[----:B-1----:R-:W-:Y:S01]  /*1f550*/  IADD3 R2, R0, 0x20, RZ ;  /* 0x0000002000027810 */ /* 0x002fe20007ffe0ff */
[----:B------:R-:W-:Y:S03]  /*1f560*/  BSSY B0, `(.L_x_2035) ;  /* 0x0000031000007945 */ /* 0x000fe60003800000 */
[----:B------:R-:W-:-:S13]  /*1f570*/  ISETP.GE.AND P0, PT, R2, R31, PT ;  /* 0x0000001f0200720c */ /* 0x000fda0003f06270 */
[----:B------:R-:W-:Y:S05]  /*1f580*/  @P0 BRA `(.L_x_2036) ;  /* 0x000002e000000947 */ /* 0x000fea0003800000 */
[----:B------:R-:W2:Y:S01]  /*1f590*/  LD.E.128 R4, [R24.64+0x4000] ;  /* 0x0040001218047980 */ /* 0x000ea2000c101d00 */
        /* <DEDUP_REMOVED lines=44> */
[----:B------:R1:W-:Y:S02]  /*1f860*/  ST.E.128 [R24.64+0x4000], R4 ;  /* 0x0040000418007985 */ /* 0x0003e4000c101d12 */
.L_x_2036:
[----:B------:R-:W-:Y:S05]  /*1f870*/  BSYNC B0 ;  /* 0x0000000000007941 */ /* 0x000fea0003800000 */
.L_x_2035:
[----:B------:R-:W-:Y:S01]  /*1f880*/  IADD3 R2, R0, 0x30, RZ ;  /* 0x0000003000027810 */ /* 0x000fe20007ffe0ff */
[----:B------:R-:W-:Y:S03]  /*1f890*/  BSSY B0, `(.L_x_2037) ;  /* 0x0000036000007945 */ /* 0x000fe60003800000 */
[----:B------:R-:W-:-:S13]  /*1f8a0*/  ISETP.GE.AND P0, PT, R2, R31, PT ;  /* 0x0000001f0200720c */ /* 0x000fda0003f06270 */
[----:B------:R-:W-:Y:S05]  /*1f8b0*/  @P0 BRA `(.L_x_2038) ;  /* 0x0000033000000947 */ /* 0x000fea0003800000 */
[----:B------:R-:W-:-:S04]  /*1f8c0*/  IADD3 R2, R30, 0x2000, RZ ;  /* 0x000020001e027810 */ /* 0x000fc80007ffe0ff */
        /* <DEDUP_REMOVED lines=50> */
.L_x_2038:
[----:B------:R-:W-:Y:S05]  /*1fbf0*/  BSYNC B0 ;  /* 0x0000000000007941 */ /* 0x000fea0003800000 */
.L_x_2037:
        /* <DEDUP_REMOVED lines=50> */
.L_x_2040:
[----:B------:R-:W-:Y:S05]  /*1ff20*/  BSYNC B0 ;  /* 0x0000000000007941 */ /* 0x000fea0003800000 */
.L_x_2039:
[----:B------:R-:W-:-:S04]  /*1ff30*/  IADD3 R2, R0, 0x50, RZ ;  /* 0x0000005000027810 */ /* 0x000fc80007ffe0ff */
        /* <DEDUP_REMOVED lines=53> */
.L_x_2030:
[----:B------:R-:W-:Y:S05]  /*20290*/  BSYNC B1 ;  /* 0x0000000000017941 */ /* 0x000fea0003800000 */
.L_x_2029:
[----:B-1----:R-:W-:Y:S01]  /*202a0*/  IADD3 R2, R76, 0x40, RZ ;  /* 0x000000404c027810 */ /* 0x002fe20007ffe0ff */
[----:B------:R-:W-:-:S03]  /*202b0*/  IMAD.MOV.U32 R3, RZ, RZ, 0x0 ;  /* 0x00000000ff037424 */ /* 0x000fc600078e00ff */
[----:B------:R-:W-:Y:S01]  /*202c0*/  ISETP.GE.AND P0, PT, R2, R59, PT ;  /* 0x0000003b0200720c */ /* 0x000fe20003f06270 */
[----:B------:R-:W-:-:S12]  /*202d0*/  IMAD.MOV.U32 R2, RZ, RZ, R111 ;  /* 0x000000ffff027224 */ /* 0x000fd800078e006f */
[----:B------:R-:W-:Y:S05]  /*202e0*/  @P0 RET.REL.NODEC R2 `(_ZN7cutlass13device_kernelIN5flash19enable_sm80_to_sm89INS1_16FlashAttnFwdSm80INS1_25CollectiveMainloopFwdSm80ILi8ELi2ELb0EN4cute5tupleIJNS5_1CILi128EEENS7_ILi64EEENS7_ILi192EEEEEELi192ENS_10bfloat16_tEfNS_4arch4Sm80ELb0ELb1ELb1ELb1ELb0ELb1ELb1ELb1EEENS1_21CollectiveEpilogueFwdINS6_IJS8_SA_S9_EEENS6_IJNS7_ILi1EEESI_SI_EEESC_SE_Li256ELb1ELb1ELb1ELb0EEENS1_36VarlenDynamicPersistentTileSchedulerILi128ELi64ELi256ELi256ELb1ELb1ELb0ELb1ELb0ELb1EEEEEEEEEvNT_6ParamsE) ;  /* 0xfffdfd1002000950 */ /* 0x000fea0003c3ffff */
[----:B------:R-:W-:Y:S01]  /*202f0*/  ISETP.GE.AND P0, PT, R0, R31, PT ;  /* 0x0000001f0000720c */ /* 0x000fe20003f06270 */
[----:B------:R-:W-:-:S12]  /*20300*/  BSSY B0, `(.L_x_2041) ;  /* 0x0000030000007945 */ /* 0x000fd80003800000 */
        /* <DEDUP_REMOVED lines=47> */
.L_x_2042:
[----:B------:R-:W-:Y:S05]  /*20600*/  BSYNC B0 ;  /* 0x0000000000007941 */ /* 0x000fea0003800000 */
.L_x_2041:
        /* <DEDUP_REMOVED lines=55> */
.L_x_2044:
[----:B------:R-:W-:Y:S05]  /*20980*/  BSYNC B0 ;  /* 0x0000000000007941 */ /* 0x000fea0003800000 */
.L_x_2043:
        /* <DEDUP_REMOVED lines=50> */
.L_x_2046:
[----:B------:R-:W-:Y:S05]  /*20cb0*/  BSYNC B0 ;  /* 0x0000000000007941 */ /* 0x000fea0003800000 */
.L_x_2045:
        /* <DEDUP_REMOVED lines=55> */
.L_x_2048:
[----:B------:R-:W-:Y:S05]  /*21030*/  BSYNC B0 ;  /* 0x0000000000007941 */ /* 0x000fea0003800000 */
.L_x_2047:
        /* <DEDUP_REMOVED lines=50> */
.L_x_2050:
[----:B------:R-:W-:Y:S05]  /*21360*/  BSYNC B0 ;  /* 0x0000000000007941 */ /* 0x000fea0003800000 */
.L_x_2049:
[----:B------:R-:W-:Y:S01]  /*21370*/  IADD3 R0, R0, 0x50, RZ ;  /* 0x0000005000007810 */ /* 0x000fe20007ffe0ff */
[----:B------:R-:W-:Y:S02]  /*21380*/  IMAD.MOV.U32 R2, RZ, RZ, R111 ;  /* 0x000000ffff027224 */ /* 0x000fe400078e006f */
[----:B------:R-:W-:Y:S01]  /*21390*/  IMAD.MOV.U32 R3, RZ, RZ, 0x0 ;  /* 0x00000000ff037424 */ /* 0x000fe200078e00ff */
[----:B------:R-:W-:-:S13]  /*213a0*/  ISETP.GE.AND P0, PT, R0, R31, PT ;  /* 0x0000001f0000720c */ /* 0x000fda0003f06270 */
[----:B------:R-:W-:Y:S05]  /*213b0*/  @P0 RET.REL.NODEC R2 `(_ZN7cutlass13device_kernelIN5flash19enable_sm80_to_sm89INS1_16FlashAttnFwdSm80INS1_25CollectiveMainloopFwdSm80ILi8ELi2ELb0EN4cute5tupleIJNS5_1CILi128EEENS7_ILi64EEENS7_ILi192EEEEEELi192ENS_10bfloat16_tEfNS_4arch4Sm80ELb0ELb1ELb1ELb1ELb0ELb1ELb1ELb1EEENS1_21CollectiveEpilogueFwdINS6_IJS8_SA_S9_EEENS6_IJNS7_ILi1EEESI_SI_EEESC_SE_Li256ELb1ELb1ELb1ELb0EEENS1_36VarlenDynamicPersistentTileSchedulerILi128ELi64ELi256ELi256ELb1ELb1ELb0ELb1ELb0ELb1EEEEEEEEEvNT_6ParamsE) ;  /* 0xfffdec4002000950 */ /* 0x000fea0003c3ffff */
[----:B------:R-:W-:-:S04]  /*213c0*/  IADD3 R0, R30, 0x5000, RZ ;  /* 0x000050001e007810 */ /* 0x000fc80007ffe0ff */
[----:B------:R-:W-:-:S04]  /*213d0*/  IADD3 R3, P0, R58, R0, RZ ;  /* 0x000000003a037210 */ /* 0x000fc80007f1e0ff */
[----:B------:R-:W-:Y:S02]  /*213e0*/  LEA.HI.X.SX32 R0, R0, RZ, 0x1, P0 ;  /* 0x000000ff00007211 */ /* 0x000fe400000f0eff */
[----:B------:R-:W-:-:S04]  /*213f0*/  LEA R2, P0, R3, R22, 0x1 ;  /* 0x0000001603027211 */ /* 0x000fc800078008ff */
[----:B------:R-:W-:-:S05]  /*21400*/  LEA.HI.X R3, R3, R23, R0, 0x1, P0 ;  /* 0x0000001703037211 */ /* 0x000fca00000f0c00 */
[----:B-1----:R-:W2:Y:S01]  /*21410*/  LD.E.128 R4, [R2.64] ;  /* 0x0000001202047980 */ /* 0x002ea2000c101d00 */
[----:B------:R-:W-:Y:S02]  /*21420*/  SHF.R.U32.HI R0, RZ, 0x10, R79 ;  /* 0x00000010ff007819 */ /* 0x000fe4000001164f */
[--C-:B------:R-:W-:Y:S02]  /*21430*/  SHF.R.U32.HI R8, RZ, 0x10, R81.reuse ;  /* 0x00000010ff087819 */ /* 0x100fe40000011651 */
        /* <DEDUP_REMOVED lines=11> */
[----:B------:R-:W-:Y:S01]  /*214f0*/  IMAD.U32 R16, R6, 0x10000, RZ ;  /* 0x0001000006107824 */ /* 0x000fe200078e00ff */
[C---:B------:R-:W-:Y:S01]  /*21500*/  LOP3.LUT R9, R7.reuse, 0xffff0000, RZ, 0xc0, !PT ;  /* 0xffff000007097812 */ /* 0x040fe200078ec0ff */
[----:B------:R-:W-:Y:S01]  /*21510*/  IMAD.U32 R15, R7, 0x10000, RZ ;  /* 0x00010000070f7824 */ /* 0x000fe200078e00ff */
[C---:B------:R-:W-:Y:S01]  /*21520*/  LOP3.LUT R6, R4.reuse, 0xffff0000, RZ, 0xc0, !PT ;  /* 0xffff000004067812 */ /* 0x040fe200078ec0ff */
[----:B------:R-:W-:Y:S01]  /*21530*/  IMAD.U32 R7, R4, 0x10000, RZ ;  /* 0x0001000004077824 */ /* 0x000fe200078e00ff */
[C---:B------:R-:W-:Y:S01]  /*21540*/  SHF.L.U32 R0, R5.reuse, 0x10, RZ ;  /* 0x0000001005007819 */ /* 0x040fe200000006ff */
[C---:B------:R-:W-:Y:S01]  /*21550*/  FMUL.FTZ R8, R12.reuse, R18 ;  /* 0x000000120c087220 */ /* 0x040fe20000410000 */
[----:B------:R-:W-:Y:S01]  /*21560*/  LOP3.LUT R4, R5, 0xffff0000, RZ, 0xc0, !PT ;  /* 0xffff000005047812 */ /* 0x000fe200078ec0ff */
[----:B------:R-:W-:-:S02]  /*21570*/  FMUL.FTZ R12, R12, R17 ;  /* 0x000000110c0c7220 */ /* 0x000fc40000410000 */
[C---:B------:R-:W-:Y:S02]  /*21580*/  FMUL.FTZ R5, R9.reuse, R20 ;  /* 0x0000001409057220 */ /* 0x040fe40000410000 */
[C---:B------:R-:W-:Y:S02]  /*21590*/  FFMA.FTZ R17, R16.reuse, R17, -R8 ;  /* 0x0000001110117223 */ /* 0x040fe40000010808 */
[----:B------:R-:W-:Y:S02]  /*215a0*/  FFMA.FTZ R16, R16, R18, R12 ;  /* 0x0000001210107223 */ /* 0x000fe4000001000c */
[-C--:B------:R-:W-:Y:S02]  /*215b0*/  FMUL.FTZ R9, R9, R19.reuse ;  /* 0x0000001309097220 */ /* 0x080fe40000410000 */
[----:B------:R-:W-:Y:S02]  /*215c0*/  FFMA.FTZ R12, R15, R19, -R5 ;  /* 0x000000130f0c7223 */ /* 0x000fe40000010805 */
[C---:B------:R-:W-:Y:S01]  /*215d0*/  IMAD.U32 R19, R13.reuse, 0x10000, RZ ;  /* 0x000100000d137824 */ /* 0x040fe200078e00ff */
[----:B------:R-:W-:Y:S01]  /*215e0*/  LOP3.LUT R13, R13, 0xffff0000, RZ, 0xc0, !PT ;  /* 0xffff00000d0d7812 */ /* 0x000fe200078ec0ff */
[C---:B------:R-:W-:Y:S01]  /*215f0*/  IMAD.U32 R18, R14.reuse, 0x10000, RZ ;  /* 0x000100000e127824 */ /* 0x040fe200078e00ff */
[----:B------:R-:W-:Y:S01]  /*21600*/  LOP3.LUT R14, R14, 0xffff0000, RZ, 0xc0, !PT ;  /* 0xffff00000e0e7812 */ /* 0x000fe200078ec0ff */
[----:B------:R-:W-:-:S02]  /*21610*/  FFMA.FTZ R15, R15, R20, R9 ;  /* 0x000000140f0f7223 */ /* 0x000fc40000010009 */
[C---:B------:R-:W-:Y:S02]  /*21620*/  FMUL.FTZ R9, R6.reuse, R19 ;  /* 0x0000001306097220 */ /* 0x040fe40000410000 */
[----:B------:R-:W-:Y:S02]  /*21630*/  FMUL.FTZ R6, R6, R18 ;  /* 0x0000001206067220 */ /* 0x000fe40000410000 */
[C---:B------:R-:W-:Y:S02]  /*21640*/  FMUL.FTZ R8, R4.reuse, R13 ;  /* 0x0000000d04087220 */ /* 0x040fe40000410000 */
[----:B------:R-:W-:Y:S02]  /*21650*/  FMUL.FTZ R5, R4, R14 ;  /* 0x0000000e04057220 */ /* 0x000fe40000410000 */
[C---:B------:R-:W-:Y:S02]  /*21660*/  FFMA.FTZ R9, R7.reuse, R18, -R9 ;  /* 0x0000001207097223 */ /* 0x040fe40000010809 */
[----:B------:R-:W-:Y:S01]  /*21670*/  FFMA.FTZ R4, R7, R19, R6 ;  /* 0x0000001307047223 */ /* 0x000fe20000010006 */
[----:B------:R-:W-:Y:S01]  /*21680*/  F2FP.BF16.PACK_AB R6, R16, R17 ;  /* 0x000000111006723e */ /* 0x000fe200000010ff */
[C---:B------:R-:W-:Y:S01]  /*21690*/  FFMA.FTZ R8, R0.reuse, R14, -R8 ;  /* 0x0000000e00087223 */ /* 0x040fe20000010808 */
[----:B------:R-:W-:Y:S01]  /*216a0*/  F2FP.BF16.PACK_AB R7, R15, R12 ;  /* 0x0000000c0f07723e */ /* 0x000fe200000010ff */
[----:B------:R-:W-:Y:S01]  /*216b0*/  FFMA.FTZ R5, R0, R13, R5 ;  /* 0x0000000d00057223 */ /* 0x000fe20000010005 */
[----:B------:R-:W-:-:S04]  /*216c0*/  F2FP.BF16.PACK_AB R4, R4, R9 ;  /* 0x000000090404723e */ /* 0x000fc800000010ff */
[----:B------:R-:W-:-:S05]  /*216d0*/  F2FP.BF16.PACK_AB R5, R5, R8 ;  /* 0x000000080505723e */ /* 0x000fca00000010ff */
[----:B------:R1:W-:Y:S02]  /*216e0*/  ST.E.128 [R2.64], R4 ;  /* 0x0000000402007985 */ /* 0x0003e4000c101d12 */
[----:B-1----:R-:W-:Y:S01]  /*216f0*/  MOV R2, R111 ;  /* 0x0000006f00027202 */ /* 0x002fe20000000f00 */
[----:B------:R-:W-:-:S04]  /*21700*/  IMAD.MOV.U32 R3, RZ, RZ, 0x0 ;  /* 0x00000000ff037424 */ /* 0x000fc800078e00ff */
[----:B------:R-:W-:Y:S05]  /*21710*/  RET.REL.NODEC R2 `(_ZN7cutlass13device_kernelIN5flash19enable_sm80_to_sm89INS1_16FlashAttnFwdSm80INS1_25CollectiveMainloopFwdSm80ILi8ELi2ELb0EN4cute5tupleIJNS5_1CILi128EEENS7_ILi64EEENS7_ILi192EEEEEELi192ENS_10bfloat16_tEfNS_4arch4Sm80ELb0ELb1ELb1ELb1ELb0ELb1ELb1ELb1EEENS1_21CollectiveEpilogueFwdINS6_IJS8_SA_S9_EEENS6_IJNS7_ILi1EEESI_SI_EEESC_SE_Li256ELb1ELb1ELb1ELb0EEENS1_36VarlenDynamicPersistentTileSchedulerILi128ELi64ELi256ELi256ELb1ELb1ELb0ELb1ELb0ELb1EEEEEEEEEvNT_6ParamsE) ;  /* 0xfffde8e002007950 */ /* 0x000fea0003c3ffff */
.L_x_2019:
[----:B-----5:R-:W-:Y:S01]  /*21720*/  ISETP.NE.AND P0, PT, R24, 0x1, PT ;  /* 0x000000011800780c */ /* 0x020fe20003f05270 */
[----:B------:R-:W-:-:S12]  /*21730*/  BSSY B0, `(.L_x_2051) ;  /* 0x0000006000007945 */ /* 0x000fd80003800000 */
[----:B------:R-:W-:Y:S05]  /*21740*/  @!P0 BRA `(.L_x_2052) ;  /* 0x0000004000008947 */ /* 0x000fea0003800000 */
[----:B------:R1:W2:Y:S04]  /*21750*/  LD.E R0, [R4.64+0x168] ;  /* 0x0001681204007980 */ /* 0x0002a8000c101900 */
[----:B-1----:R-:W3:Y:S01]  /*21760*/  LD.E R4, [R4.64+0x16c] ;  /* 0x00016c1204047980 */ /* 0x002ee2000c101900 */
[----:B--2---:R-:W-:-:S05]  /*21770*/  IMAD.HI.U32 R2, R2, R0, RZ ;  /* 0x0000000002027227 */ /* 0x004fca00078e00ff */
[----:B---3--:R-:W-:Y:S02]  /*21780*/  SHF.R.U32.HI R2, RZ, R4, R2 ;  /* 0x00000004ff027219 */ /* 0x008fe40000011602 */
.L_x_2052:
[----:B------:R-:W-:Y:S05]  /*21790*/  BSYNC B0 ;  /* 0x0000000000007941 */ /* 0x000fea0003800000 */
.L_x_2051:
[----:B------:R-:W-:Y:S01]  /*217a0*/  MOV R4, R22 ;  /* 0x0000001600047202 */ /* 0x000fe20000000f00 */
[-C--:B------:R-:W-:Y:S01]  /*217b0*/  IMAD R9, R9, R2.reuse, RZ ;  /* 0x0000000209097224 */ /* 0x080fe200078e02ff */
[----:B------:R-:W-:Y:S01]  /*217c0*/  MOV R5, R15 ;  /* 0x0000000f00057202 */ /* 0x000fe20000000f00 */
[----:B------:R-:W-:Y:S01]  /*217d0*/  IMAD.MOV.U32 R12, RZ, RZ, R20 ;  /* 0x000000ffff0c7224 */ /* 0x000fe200078e0014 */
[----:B------:R-:W-:Y:S01]  /*217e0*/  SHF.R.S32.HI R0, RZ, 0x1f, R2 ;  /* 0x0000001fff007819 */ /* 0x000fe20000011402 */
[-C--:B------:R-:W-:Y:S02]  /*217f0*/  IMAD R7, R7, R2.reuse, RZ ;  /* 0x0000000207077224 */ /* 0x080fe400078e02ff */
[----:B------:R-:W-:-:S04]  /*21800*/  IMAD.WIDE.U32 R4, R8, R2, R4 ;  /* 0x0000000208047225 */ /* 0x000fc800078e0004 */
[----:B------:R-:W-:Y:S01]  /*21810*/  IMAD R8, R8, R0, R9 ;  /* 0x0000000008087224 */ /* 0x000fe200078e0209 */
[----:B------:R-:W-:Y:S01]  /*21820*/  LEA R25, P1, R4, R18, 0x1 ;  /* 0x0000001204197211 */ /* 0x000fe200078208ff */
[----:B------:R-:W-:-:S03]  /*21830*/  IMAD.WIDE.U32 R2, R6, R2, R12 ;  /* 0x0000000206027225 */ /* 0x000fc600078e000c */
[----:B------:R-:W-:Y:S01]  /*21840*/  IADD3 R5, R5, R8, RZ ;  /* 0x0000000805057210 */ /* 0x000fe20007ffe0ff */
[----:B------:R-:W-:Y:S01]  /*21850*/  IMAD R0, R6, R0, R7 ;  /* 0x0000000006007224 */ /* 0x000fe200078e0207 */
[----:B------:R-:W-:Y:S02]  /*21860*/  LEA R27, P0, R2, R16, 0x1 ;  /* 0x00000010021b7211 */ /* 0x000fe400078008ff */
[----:B------:R-:W-:Y:S01]  /*21870*/  LEA.HI.X R15, R4, R19, R5, 0x1, P1 ;  /* 0x00000013040f7211 */ /* 0x000fe200008f0c05 */
[----:B------:R-:W-:-:S05]  /*21880*/  IMAD.IADD R0, R3, 0x1, R0 ;  /* 0x0000000103007824 */ /* 0x000fca00078e0200 */
[----:B------:R-:W-:Y:S01]  /*21890*/  LEA.HI.X R14, R2, R17, R0, 0x1, P0 ;  /* 0x00000011020e7211 */ /* 0x000fe200000f0c00 */
[----:B------:R-:W-:Y:S05]  /*218a0*/  BRA.DIV ~URZ, `(.L_x_2053) ;  /* 0x00003ee27f007947 */ /* 0x000fea000b800000 */
[----:B------:R1:W2:Y:S02]  /*218b0*/  SHFL.IDX PT, R0, R15, RZ, 0x1c1f ;  /* 0x001c1fff0f007589 */ /* 0x0002a400000e0000 */
.L_x_2073:
[----:B------:R-:W-:Y:S05]  /*218c0*/  BRA.DIV ~URZ, `(.L_x_2054) ;  /* 0x00003f427f007947 */ /* 0x000fea000b800000 */
[----:B------:R3:W4:Y:S01]  /*218d0*/  SHFL.IDX PT, R6, R25, RZ, 0x1c1f ;  /* 0x001c1fff19067589 */ /* 0x00072200000e0000 */
[----:B--2---:R-:W-:-:S03]  /*218e0*/  MOV R7, R0 ;  /* 0x0000000000077202 */ /* 0x004fc60000000f00 */
[----:B------:R3:W2:Y:S04]  /*218f0*/  SHFL.IDX PT, R4, R14, RZ, 0x1c1f ;  /* 0x001c1fff0e047589 */ /* 0x0006a800000e0000 */
[----:B------:R3:W1:Y:S02]  /*21900*/  SHFL.IDX PT, R2, R27, RZ, 0x1c1f ;  /* 0x001c1fff1b027589 */ /* 0x00066400000e0000 */
.L_x_2074:
        /* <DEDUP_REMOVED lines=18> */
[C---:B------:R-:W-:Y:S01]  /*21a30*/  IADD3 R9, R59.reuse, 0x20, RZ ;  /* 0x000000203b097810 */ /* 0x040fe20007ffe0ff */
[----:B------:R-:W-:Y:S01]  /*21a40*/  CS2R R22, SRZ ;  /* 0x0000000000167805 */ /* 0x000fe2000001ff00 */
[C---:B------:R-:W-:Y:S01]  /*21a50*/  IADD3 R12, R59.reuse, 0x40, RZ ;  /* 0x000000403b0c7810 */ /* 0x040fe20007ffe0ff */
[----:B------:R-:W-:Y:S01]  /*21a60*/  CS2R R20, SRZ ;  /* 0x0000000000147805 */ /* 0x000fe2000001ff00 */
[-C--:B------:R-:W-:Y:S02]  /*21a70*/  ISETP.GE.AND P2, PT, R59, R31.reuse, PT ;  /* 0x0000001f3b00720c */ /* 0x080fe40003f46270 */
[-C--:B------:R-:W-:Y:S02]  /*21a80*/  ISETP.GE.AND P1, PT, R9, R31.reuse, PT ;  /* 0x0000001f0900720c */ /* 0x080fe40003f26270 */
[----:B------:R-:W-:-:S09]  /*21a90*/  ISETP.GE.AND P0, PT, R12, R31, PT ;  /* 0x0000001f0c00720c */ /* 0x000fd20003f06270 */
[----:B----4-:R-:W-:Y:S02]  /*21aa0*/  @!P2 IMAD.WIDE R4, R59, 0x2, R6 ;  /* 0x000000023b04a825 */ /* 0x010fe400078e0206 */
[----:B------:R-:W-:Y:S02]  /*21ab0*/  @!P1 SHF.R.S32.HI R0, RZ, 0x1f, R9 ;  /* 0x0000001fff009819 */ /* 0x000fe40000011409 */
[----:B------:R-:W-:Y:S01]  /*21ac0*/  @!P0 SHF.R.S32.HI R8, RZ, 0x1f, R12 ;  /* 0x0000001fff088819 */ /* 0x000fe2000001140c */
[----:B------:R2:W5:Y:S01]  /*21ad0*/  @!P2 LD.E.128 R20, [R4.64] ;  /* 0x000000120414a980 */ /* 0x000562000c101d00 */
[----:B------:R-:W-:Y:S01]  /*21ae0*/  @!P1 LEA.HI R0, R0, R9, RZ, 0x3 ;  /* 0x0000000900009211 */ /* 0x000fe200078f18ff */
        /* <DEDUP_REMOVED lines=10> */
[----:B--2---:R-:W-:-:S02]  /*21b90*/  @!P0 LEA.HI R5, R8, R12, RZ, 0x3 ;  /* 0x0000000c08058211 */ /* 0x004fc400078f18ff */
[----:B------:R-:W-:Y:S02]  /*21ba0*/  @!P1 LOP3.LUT R4, R0, 0xfffffff8, RZ, 0xc0, !PT ;  /* 0xfffffff800049812 */ /* 0x000fe400078ec0ff */
[----:B------:R-:W-:-:S03]  /*21bb0*/  @!P0 LOP3.LUT R0, R5, 0xfffffff8, RZ, 0xc0, !PT ;  /* 0xfffffff805008812 */ /* 0x000fc600078ec0ff */
[----:B------:R-:W-:-:S04]  /*21bc0*/  @!P1 IMAD.WIDE R12, R4, 0x2, R6 ;  /* 0x00000002040c9825 */ /* 0x000fc800078e0206 */
[----:B------:R-:W-:Y:S01]  /*21bd0*/  @!P0 IMAD.WIDE R8, R0, 0x2, R6 ;  /* 0x0000000200088825 */ /* 0x000fe200078e0206 */
[----:B------:R2:W5:Y:S03]  /*21be0*/  @!P1 LD.E.128 R36, [R12.64] ;  /* 0x000000120c249980 */ /* 0x000566000c101d00 */
[--C-:B-1----:R-:W-:Y:S01]  /*21bf0*/  @!P1 IMAD.WIDE R6, R4, 0x2, R2.reuse ;  /* 0x0000000204069825 */ /* 0x102fe200078e0202 */
[----:B------:R2:W5:Y:S03]  /*21c00*/  @!P0 LD.E.128 R48, [R8.64] ;  /* 0x0000001208308980 */ /* 0x000566000c101d00 */
[--C-:B------:R-:W-:Y:S01]  /*21c10*/  @!P0 IMAD.WIDE R4, R0, 0x2, R2.reuse ;  /* 0x0000000200048825 */ /* 0x100fe200078e0202 */
[----:B------:R2:W5:Y:S03]  /*21c20*/  @!P1 LD.E.128 R40, [R6.64] ;  /* 0x0000001206289980 */ /* 0x000566000c101d00 */
[----:B------:R-:W-:Y:S01]  /*21c30*/  @!P2 IMAD.WIDE R2, R59, 0x2, R2 ;  /* 0x000000023b02a825 */ /* 0x000fe200078e0202 */
[----:B------:R2:W5:Y:S04]  /*21c40*/  @!P0 LD.E.128 R52, [R4.64] ;  /* 0x0000001204348980 */ /* 0x000568000c101d00 */
[----:B------:R2:W5:Y:S02]  /*21c50*/  @!P2 LD.E.128 R16, [R2.64] ;  /* 0x000000120210a980 */ /* 0x000564000c101d00 */
.L_x_2056:
[----:B------:R-:W-:Y:S05]  /*21c60*/  BSYNC B0 ;  /* 0x0000000000007941 */ /* 0x000fea0003800000 */
.L_x_2055:
[----:B--2--5:R-:W-:Y:S02]  /*21c70*/  IMAD.MOV.U32 R3, RZ, RZ, R51 ;  /* 0x000000ffff037224 */ /* 0x024fe400078e0033 */
[----:B-1----:R-:W-:-:S02]  /*21c80*/  IMAD.MOV.U32 R2, RZ, RZ, R48 ;  /* 0x000000ffff027224 */ /* 0x002fc400078e0030 */
        /* <DEDUP_REMOVED lines=8> */
[----:B------:R-:W-:Y:S02]  /*21d10*/  MOV R4, R38 ;  /* 0x0000002600047202 */ /* 0x000fe40000000f00 */
        /* <DEDUP_REMOVED lines=27> */
[----:B------:R-:W-:-:S04]  /*21ed0*/  MOV R3, R19 ;  /* 0x0000001300037202 */ /* 0x000fc80000000f00 */
[----:B------:R-:W-:Y:S02]  /*21ee0*/  PRMT R57, R3, 0x5410, R4 ;  /* 0x0000541003397816 */ /* 0x000fe40000000004 */
[----:B------:R-:W-:Y:S01]  /*21ef0*/  PRMT R56, R0, 0x5410, R2 ;  /* 0x0000541000387816 */ /* 0x000fe20000000002 */
[----:B------:R-:W-:Y:S05]  /*21f00*/  BRA.DIV ~URZ, `(.L_x_2057) ;  /* 0x00003a727f007947 */ /* 0x000fea000b800000 */
[----:B------:R1:W2:Y:S04]  /*21f10*/  SHFL.IDX PT, R7, R15, 0x1, 0x1c1f ;  /* 0x003c1f000f077f89 */ /* 0x0002a800000e0000 */
[----:B----4-:R1:W4:Y:S04]  /*21f20*/  SHFL.IDX PT, R6, R25, 0x1, 0x1c1f ;  /* 0x003c1f0019067f89 */ /* 0x01032800000e0000 */
[----:B------:R1:W3:Y:S04]  /*21f30*/  SHFL.IDX PT, R0, R14, 0x1, 0x1c1f ;  /* 0x003c1f000e007f89 */ /* 0x0002e800000e0000 */
[----:B------:R1:W1:Y:S02]  /*21f40*/  SHFL.IDX PT, R2, R27, 0x1, 0x1c1f ;  /* 0x003c1f001b027f89 */ /* 0x00026400000e0000 */
.L_x_2075:
[----:B------:R-:W-:Y:S01]  /*21f50*/  IADD3 R3, R44, 0x40, RZ ;  /* 0x000000402c037810 */ /* 0x000fe20007ffe0ff */
[----:B------:R-:W-:Y:S01]  /*21f60*/  BSSY B0, `(.L_x_2058) ;  /* 0x0000032000007945 */ /* 0x000fe20003800000 */
        /* <DEDUP_REMOVED lines=12> */
[----:B---3--:R-:W-:-:S03]  /*22030*/  IMAD.MOV.U32 R3, RZ, RZ, R0 ;  /* 0x000000ffff037224 */ /* 0x008fc600078e0000 */
        /* <DEDUP_REMOVED lines=8> */
[----:B--2-4-:R-:W-:Y:S02]  /*220c0*/  @!P2 IMAD.WIDE R4, R59, 0x2, R6 ;  /* 0x000000023b04a825 */ /* 0x014fe400078e0206 */
        /* <DEDUP_REMOVED lines=27> */
.L_x_2059:
[----:B------:R-:W-:Y:S05]  /*22280*/  BSYNC B0 ;  /* 0x0000000000007941 */ /* 0x000fea0003800000 */
.L_x_2058:
[----:B-12---:R-:W2:Y:S01]  /*22290*/  LDL.64 R2, [R30+0x20] ;  /* 0x000020001e027983 */ /* 0x006ea20000100a00 */
[----:B------:R-:W-:-:S04]  /*222a0*/  DEPBAR.LE SB0, 0x3 ;  /* 0x000080c00000791a */ /* 0x000fc80000000000 */
[----:B------:R-:W3:Y:S01]  /*222b0*/  LDL.64 R4, [R30+0x28] ;  /* 0x000028001e047983 */ /* 0x000ee20000100a00 */
[----:B------:R-:W-:Y:S03]  /*222c0*/  WARPSYNC 0xffffffff ;  /* 0xffffffff00007948 */ /* 0x000fe60003800000 */
[----:B------:R-:W-:Y:S01]  /*222d0*/  BAR.SYNC.DEFER_BLOCKING 0x0 ;  /* 0x0000000000007b1d */ /* 0x000fe20000010000 */
[----:B-----5:R-:W-:-:S05]  /*222e0*/  IMAD.MOV.U32 R0, RZ, RZ, R85 ;  /* 0x000000ffff007224 */ /* 0x020fca00078e0055 */
[----:B--2-4-:R1:W2:Y:S04]  /*222f0*/  LD.E R6, [R2.64] ;  /* 0x0000001202067980 */ /* 0x0142a8000c101900 */
[----:B---3--:R3:W5:Y:S01]  /*22300*/  LD.E.64 R46, [R4.64] ;  /* 0x00000012042e7980 */ /* 0x008762000c101b00 */
[----:B------:R-:W-:Y:S01]  /*22310*/  PRMT R108, R108, 0x5410, R0 ;  /* 0x000054106c6c7816 */ /* 0x000fe20000000000 */
[----:B------:R-:W-:Y:S01]  /*22320*/  IMAD.MOV.U32 R0, RZ, RZ, R69 ;  /* 0x000000ffff007224 */ /* 0x000fe200078e0045 */
[----:B------:R-:W-:Y:S04]  /*22330*/  BSSY B1, `(.L_x_2060) ;  /* 0x0000195000017945 */ /* 0x000fe80003800000 */
[----:B------:R-:W-:-:S02]  /*22340*/  PRMT R100, R100, 0x5410, R0 ;  /* 0x0000541064647816 */ /* 0x000fc40000000000 */
[----:B------:R-:W-:-:S04]  /*22350*/  MOV R0, R65 ;  /* 0x0000004100007202 */ /* 0x000fc80000000f00 */
[----:B------:R-:W-:Y:S01]  /*22360*/  PRMT R96, R96, 0x5410, R0 ;  /* 0x0000541060607816 */ /* 0x000fe20000000000 */
[----:B------:R-:W-:Y:S02]  /*22370*/  IMAD.MOV.U32 R0, RZ, RZ, R81 ;  /* 0x000000ffff007224 */ /* 0x000fe400078e0051 */
[----:B-1----:R-:W-:Y:S02]  /*22380*/  IMAD.MOV.U32 R3, RZ, RZ, R87 ;  /* 0x000000ffff037224 */ /* 0x002fe400078e0057 */
[----:B------:R-:W-:Y:S02]  /*22390*/  IMAD.MOV.U32 R2, RZ, RZ, R84 ;  /* 0x000000ffff027224 */ /* 0x000fe400078e0054 */
[----:B---3--:R-:W-:-:S03]  /*223a0*/  IMAD.MOV.U32 R4, RZ, RZ, R86 ;  /* 0x000000ffff047224 */ /* 0x008fc600078e0056 */
[----:B------:R-:W-:Y:S01]  /*223b0*/  PRMT R109, R2, 0x5410, R3 ;  /* 0x00005410026d7816 */ /* 0x000fe20000000003 */
[----:B------:R-:W-:Y:S01]  /*223c0*/  IMAD.MOV.U32 R3, RZ, RZ, R71 ;  /* 0x000000ffff037224 */ /* 0x000fe200078e0047 */
[----:B------:R-:W-:Y:S02]  /*223d0*/  MOV R2, R68 ;  /* 0x0000004400027202 */ /* 0x000fe40000000f00 */
[----:B------:R-:W-:Y:S01]  /*223e0*/  PRMT R110, R4, 0x7610, R110 ;  /* 0x00007610046e7816 */ /* 0x000fe2000000006e */
[----:B------:R-:W-:Y:S01]  /*223f0*/  IMAD.MOV.U32 R4, RZ, RZ, R70 ;  /* 0x000000ffff047224 */ /* 0x000fe200078e0046 */
[----:B------:R-:W-:Y:S01]  /*22400*/  PRMT R101, R2, 0x5410, R3 ;  /* 0x0000541002657816 */ /* 0x000fe20000000003 */
[----:B------:R-:W-:Y:S02]  /*22410*/  IMAD.MOV.U32 R3, RZ, RZ, R67 ;  /* 0x000000ffff037224 */ /* 0x000fe400078e0043 */
[----:B------:R-:W-:Y:S01]  /*22420*/  IMAD.MOV.U32 R2, RZ, RZ, R64 ;  /* 0x000000ffff027224 */ /* 0x000fe200078e0040 */
[----:B------:R-:W-:Y:S01]  /*22430*/  PRMT R102, R4, 0x7610, R102 ;  /* 0x0000761004667816 */ /* 0x000fe20000000066 */
[----:B------:R-:W-:-:S03]  /*22440*/  IMAD.MOV.U32 R4, RZ, RZ, R66 ;  /* 0x000000ffff047224 */ /* 0x000fc600078e0042 */
[----:B------:R-:W-:Y:S01]  /*22450*/  PRMT R97, R2, 0x5410, R3 ;  /* 0x0000541002617816 */ /* 0x000fe20000000003 */
[----:B------:R-:W-:Y:S01]  /*22460*/  IMAD.MOV.U32 R3, RZ, RZ, R83 ;  /* 0x000000ffff037224 */ /* 0x000fe200078e0053 */
[----:B------:R-:W-:Y:S01]  /*22470*/  PRMT R98, R4, 0x7610, R98 ;  /* 0x0000761004627816 */ /* 0x000fe20000000062 */
[----:B------:R-:W-:Y:S01]  /*22480*/  IMAD.MOV.U32 R4, RZ, RZ, R82 ;  /* 0x000000ffff047224 */ /* 0x000fe200078e0052 */
[----:B------:R-:W-:Y:S01]  /*22490*/  PRMT R102, R102, 0x5410, R0 ;  /* 0x0000541066667816 */ /* 0x000fe20000000000 */
[----:B------:R-:W-:Y:S01]  /*224a0*/  IMAD.MOV.U32 R2, RZ, RZ, R80 ;  /* 0x000000ffff027224 */ /* 0x000fe200078e0050 */
[----:B------:R-:W-:Y:S02]  /*224b0*/  MOV R0, R74 ;  /* 0x0000004a00007202 */ /* 0x000fe40000000f00 */
[----:B------:R-:W-:Y:S02]  /*224c0*/  PRMT R108, R4, 0x7610, R108 ;  /* 0x00007610046c7816 */ /* 0x000fe4000000006c */
[----:B------:R-:W-:Y:S01]  /*224d0*/  PRMT R104, R2, 0x5410, R3 ;  /* 0x0000541002687816 */ /* 0x000fe20000000003 */
[----:B------:R-:W-:Y:S01]  /*224e0*/  IMAD.MOV.U32 R3, RZ, RZ, R75 ;  /* 0x000000ffff037224 */ /* 0x000fe200078e004b */
[----:B------:R-:W-:Y:S01]  /*224f0*/  PRMT R100, R0, 0x7610, R100 ;  /* 0x0000761000647816 */ /* 0x000fe20000000064 */
[----:B------:R-:W-:-:S02]  /*22500*/  IMAD.MOV.U32 R2, RZ, RZ, R72 ;  /* 0x000000ffff027224 */ /* 0x000fc400078e0048 */
[----:B------:R-:W-:-:S03]  /*22510*/  IMAD.MOV.U32 R0, RZ, RZ, R73 ;  /* 0x000000ffff007224 */ /* 0x000fc600078e0049 */
[----:B------:R-:W-:Y:S01]  /*22520*/  PRMT R99, R2, 0x5410, R3 ;  /* 0x0000541002637816 */ /* 0x000fe20000000003 */
[----:B------:R-:W-:Y:S01]  /*22530*/  IMAD.MOV.U32 R2, RZ, RZ, R60 ;  /* 0x000000ffff027224 */ /* 0x000fe200078e003c */
[----:B------:R-:W-:Y:S01]  /*22540*/  PRMT R98, R98, 0x5410, R0 ;  /* 0x0000541062627816 */ /* 0x000fe20000000000 */
[----:B------:R-:W-:Y:S01]  /*22550*/  IMAD.MOV.U32 R0, RZ, RZ, R61 ;  /* 0x000000ffff007224 */ /* 0x000fe200078e003d */
[----:B------:R-:W-:-:S04]  /*22560*/  MOV R3, R63 ;  /* 0x0000003f00037202 */ /* 0x000fc80000000f00 */
[----:B------:R-:W-:Y:S02]  /*22570*/  PRMT R95, R2, 0x5410, R3 ;  /* 0x00005410025f7816 */ /* 0x000fe40000000003 */
[----:B------:R-:W-:Y:S01]  /*22580*/  PRMT R94, R94, 0x5410, R0 ;  /* 0x000054105e5e7816 */ /* 0x000fe20000000000 */
[----:B--2---:R-:W-:-:S05]  /*22590*/  IMAD R4, R6, -0x80, R24 ;  /* 0xffffff8006047824 */ /* 0x004fca00078e0218 */
[----:B------:R-:W-:Y:S01]  /*225a0*/  IMNMX R78, R4, 0x80, PT ;  /* 0x00000080044e7817 */ /* 0x000fe20003800200 */
[----:B------:R-:W-:-:S03]  /*225b0*/  IMAD.MOV.U32 R4, RZ, RZ, R62 ;  /* 0x000000ffff047224 */ /* 0x000fc600078e003e */
[----:B------:R-:W-:Y:S02]  /*225c0*/  ISETP.GE.AND P0, PT, R76, R78, PT ;  /* 0x0000004e4c00720c */ /* 0x000fe40003f06270 */
[----:B------:R-:W-:-:S11]  /*225d0*/  PRMT R96, R4, 0x7610, R96 ;  /* 0x0000761004607816 */ /* 0x000fd60000000060 */
[----:B------:R-:W-:Y:S05]  /*225e0*/  @P0 BRA `(.L_x_2061) ;  /* 0x0000169000000947 */ /* 0x000fea0003800000 */
[----:B------:R-:W-:Y:S01]  /*225f0*/  ISETP.GE.AND P0, PT, R59, R31, PT ;  /* 0x0000001f3b00720c */ /* 0x000fe20003f06270 */
[----:B------:R-:W-:-:S12]  /*22600*/  BSSY B0, `(.L_x_2062) ;  /* 0x0000071000007945 */ /* 0x000fd80003800000 */
[----:B------:R-:W-:Y:S05]  /*22610*/  @P0 BRA `(.L_x_2063) ;  /* 0x000006f000000947 */ /* 0x000fea0003800000 */
[----:B------:R-:W-:Y:S01]  /*22620*/  LEA.HI R4, R31, R45, RZ, 0x1d ;  /* 0x0000002d1f047211 */ /* 0x000fe200078fe8ff */
[----:B------:R-:W-:Y:S01]  /*22630*/  IMAD.SHL.U32 R0, R76, 0x40, RZ ;  /* 0x000000404c007824 */ /* 0x000fe200078e00ff */
[----:B------:R-:W-:Y:S02]  /*22640*/  LEA.HI R2, R103, R58, RZ, 0x5 ;  /* 0x0000003a67027211 */ /* 0x000fe400078f28ff */
[----:B------:R-:W-:Y:S01]  /*22650*/  SHF.R.S32.HI R7, RZ, 0x1f, R4 ;  /* 0x0000001fff077819 */ /* 0x000fe20000011404 */
[----:B------:R-:W-:Y:S01]  /*22660*/  IMAD.SHL.U32 R5, R4, 0x8, RZ ;  /* 0x0000000804057824 */ /* 0x000fe200078e00ff */
[----:B------:R-:W-:Y:S01]  /*22670*/  LOP3.LUT R0, R0, 0x1c0, RZ, 0xc0, !PT ;  /* 0x000001c000007812 */ /* 0x000fe200078ec0ff */
[----:B------:R-:W-:Y:S01]  /*22680*/  IMAD.SHL.U32 R2, R2, 0x10, RZ ;  /* 0x0000001002027824 */ /* 0x000fe200078e00ff */
[----:B------:R-:W-:Y:S02]  /*22690*/  LEA.HI R4, R7, R4, RZ, 0x3 ;  /* 0x0000000407047211 */ /* 0x000fe400078f18ff */
[----:B------:R-:W-:-:S02]  /*226a0*/  LOP3.LUT R6, R0, 0x38, R59, 0xf8, !PT ;  /* 0x0000003800067812 */ /* 0x000fc400078ef83b */
[----:B------:R-:W-:Y:S02]  /*226b0*/  SHF.R.U32.HI R3, RZ, 0x3, R0 ;  /* 0x00000003ff037819 */ /* 0x000fe40000011600 */
[----:B------:R-:W-:Y:S01]  /*226c0*/  LOP3.LUT R5, R0, 0x38, R5, 0xf8, !PT ;  /* 0x0000003800057812 */ /* 0x000fe200078ef805 */
[----:B------:R-:W-:Y:S01]  /*226d0*/  IMAD.SHL.U32 R0, R4, 0x400, RZ ;  /* 0x0000040004007824 */ /* 0x000fe200078e00ff */
[----:B------:R-:W-:-:S04]  /*226e0*/  LOP3.LUT R2, R2, 0xfffffe00, RZ, 0xc0, !PT ;  /* 0xfffffe0002027812 */ /* 0x000fc800078ec0ff */
[----:B------:R-:W-:Y:S02]  /*226f0*/  LOP3.LUT R6, R2, R6, R3, 0xf6, !PT ;  /* 0x0000000602067212 */ /* 0x000fe400078ef603 */
[----:B------:R-:W-:Y:S02]  /*22700*/  LOP3.LUT R3, R5, R3, RZ, 0x3c, !PT ;  /* 0x0000000305037212 */ /* 0x000fe400078e3cff */
[----:B------:R-:W-:Y:S01]  /*22710*/  LOP3.LUT R0, R0, 0xffffe000, RZ, 0xc0, !PT ;  /* 0xffffe00000007812 */ /* 0x000fe200078ec0ff */
[----:B-----5:R-:W-:-:S03]  /*22720*/  IMAD.WIDE.U32 R34, R6, 0x2, R46 ;  /* 0x0000000206227825 */ /* 0x020fc600078e002e */
[----:B------:R-:W-:Y:S02]  /*22730*/  IADD3 R0, R3, R0, R2 ;  /* 0x0000000003007210 */ /* 0x000fe40007ffe002 */
[----:B------:R-:W2:Y:S03]  /*22740*/  LD.E.128 R12, [R34.64] ;  /* 0x00000012220c7980 */ /* 0x000ea6000c101d00 */
[----:B------:R-:W-:-:S05]  /*22750*/  IMAD.WIDE.U32 R32, R0, 0x2, R46 ;  /* 0x0000000200207825 */ /* 0x000fca00078e002e */
[----:B------:R-:W3:Y:S01]  /*22760*/  LD.E.128 R4, [R32.64] ;  /* 0x0000001220047980 */ /* 0x000ee2000c101d00 */
[----:B------:R-:W-:Y:S02]  /*22770*/  SHF.R.U64 R16, R16, 0x10, R17 ;  /* 0x0000001010107819 */ /* 0x000fe40000001211 */
[----:B------:R-:W-:Y:S02]  /*22780*/  SHF.R.U64 R9, R20, 0x10, R21 ;  /* 0x0000001014097819 */ /* 0x000fe40000001215 */
[----:B------:R-:W-:Y:S02]  /*22790*/  SHF.R.U32.HI R3, RZ, 0x10, R17 ;  /* 0x00000010ff037819 */ /* 0x000fe40000011611 */
[----:B------:R-:W-:Y:S02]  /*227a0*/  SHF.R.U64 R20, R22, 0x10, R23 ;  /* 0x0000001016147819 */ /* 0x000fe40000001217 */
[----:B------:R-:W-:Y:S02]  /*227b0*/  SHF.R.U64 R17, R18, 0x10, R19 ;  /* 0x0000001012117819 */ /* 0x000fe40000001213 */
[----:B------:R-:W-:-:S02]  /*227c0*/  PRMT R25, R56, 0x5432, R16 ;  /* 0x0000543238197816 */ /* 0x000fc40000000010 */
[----:B------:R-:W-:Y:S02]  /*227d0*/  PRMT R29, R29, 0x5410, R9 ;  /* 0x000054101d1d7816 */ /* 0x000fe40000000009 */
[----:B------:R-:W-:Y:S02]  /*227e0*/  SHF.R.U32.HI R0, RZ, 0x10, R21 ;  /* 0x00000010ff007819 */ /* 0x000fe40000011615 */
[----:B------:R-:W-:Y:S02]  /*227f0*/  SHF.R.U32.HI R2, RZ, 0x10, R23 ;  /* 0x00000010ff027819 */ /* 0x000fe40000011617 */
[----:B------:R-:W-:Y:S02]  /*22800*/  PRMT R27, R77, 0x5410, R20 ;  /* 0x000054104d1b7816 */ /* 0x000fe40000000014 */
[----:B------:R-:W-:Y:S02]  /*22810*/  PRMT R23, R57, 0x5432, R17 ;  /* 0x0000543239177816 */ /* 0x000fe40000000011 */
[----:B------:R-:W-:-:S02]  /*22820*/  SHF.L.U32 R30, R25, 0x10, RZ ;  /* 0x00000010191e7819 */ /* 0x000fc400000006ff */
[----:B------:R-:W-:Y:S02]  /*22830*/  PRMT R24, R56, 0x5410, R3 ;  /* 0x0000541038187816 */ /* 0x000fe40000000003 */
[C---:B------:R-:W-:Y:S02]  /*22840*/  PRMT R28, R26.reuse, 0x5410, R0 ;  /* 0x000054101a1c7816 */ /* 0x040fe40000000000 */
[----:B------:R-:W-:Y:S02]  /*22850*/  PRMT R26, R26, 0x5432, R2 ;  /* 0x000054321a1a7816 */ /* 0x000fe40000000002 */
[----:B------:R-:W-:Y:S01]  /*22860*/  LOP3.LUT R56, R25, 0xffff0000, RZ, 0xc0, !PT ;  /* 0xffff000019387812 */ /* 0x000fe200078ec0ff */
[----:B------:R-:W-:Y:S01]  /*22870*/  IMAD.U32 R25, R24, 0x10000, RZ ;  /* 0x0001000018197824 */ /* 0x000fe200078e00ff */
[----:B------:R-:W-:-:S04]  /*22880*/  SHF.R.U32.HI R8, RZ, 0x10, R19 ;  /* 0x00000010ff087819 */ /* 0x000fc80000011613 */
        /* <DEDUP_REMOVED lines=11> */
[----:B------:R-:W-:Y:S01]  /*22940*/  IMAD.U32 R15, R29, 0x10000, RZ ;  /* 0x000100001d0f7824 */ /* 0x000fe200078e00ff */
[C---:B------:R-:W-:Y:S01]  /*22950*/  LOP3.LUT R3, R6.reuse, 0xffff0000, RZ, 0xc0, !PT ;  /* 0xffff000006037812 */ /* 0x040fe200078ec0ff */
[----:B------:R-:W-:Y:S01]  /*22960*/  IMAD.U32 R4, R6, 0x10000, RZ ;  /* 0x0001000006047824 */ /* 0x000fe200078e00ff */
[----:B------:R-:W-:Y:S01]  /*22970*/  LOP3.LUT R0, R7, 0xffff0000, RZ, 0xc0, !PT ;  /* 0xffff000007007812 */ /* 0x000fe200078ec0ff */
[----:B------:R-:W-:-:S02]  /*22980*/  FMUL.FTZ R6, R12, R30 ;  /* 0x0000001e0c067220 */ /* 0x000fc40000410000 */
[----:B------:R-:W-:Y:S02]  /*22990*/  IMAD.U32 R2, R7, 0x10000, RZ ;  /* 0x0001000007027824 */ /* 0x000fe400078e00ff */
[-C--:B------:R-:W-:Y:S01]  /*229a0*/  FMUL.FTZ R7, R12, R15.reuse ;  /* 0x0000000f0c077220 */ /* 0x080fe20000410000 */
[----:B------:R-:W-:Y:S01]  /*229b0*/  LOP3.LUT R12, R29, 0xffff0000, RZ, 0xc0, !PT ;  /* 0xffff00001d0c7812 */ /* 0x000fe200078ec0ff */
[----:B------:R-:W-:Y:S02]  /*229c0*/  FFMA.FTZ R44, R22, R15, -R6 ;  /* 0x0000000f162c7223 */ /* 0x000fe40000010806 */
[----:B------:R-:W-:Y:S02]  /*229d0*/  FMUL.FTZ R6, R9, R56 ;  /* 0x0000003809067220 */ /* 0x000fe40000410000 */
[C---:B------:R-:W-:Y:S01]  /*229e0*/  IMAD.U32 R8, R5.reuse, 0x10000, RZ ;  /* 0x0001000005087824 */ /* 0x040fe200078e00ff */
[----:B------:R-:W-:Y:S01]  /*229f0*/  LOP3.LUT R5, R5, 0xffff0000, RZ, 0xc0, !PT ;  /* 0xffff000005057812 */ /* 0x000fe200078ec0ff */
[----:B------:R-:W-:-:S02]  /*22a00*/  IMAD.U32 R15, R28, 0x10000, RZ ;  /* 0x000100001c0f7824 */ /* 0x000fc400078e00ff */
[----:B------:R-:W-:Y:S02]  /*22a10*/  FMUL.FTZ R9, R9, R12 ;  /* 0x0000000c09097220 */ /* 0x000fe40000410000 */
[----:B------:R-:W-:Y:S01]  /*22a20*/  FFMA.FTZ R29, R22, R30, R7 ;  /* 0x0000001e161d7223 */ /* 0x000fe20000010007 */
[----:B------:R-:W-:Y:S01]  /*22a30*/  LOP3.LUT R30, R24, 0xffff0000, RZ, 0xc0, !PT ;  /* 0xffff0000181e7812 */ /* 0x000fe200078ec0ff */
[C---:B------:R-:W-:Y:S02]  /*22a40*/  FFMA.FTZ R12, R21.reuse, R12, -R6 ;  /* 0x0000000c150c7223 */ /* 0x040fe40000010806 */
[C---:B------:R-:W-:Y:S02]  /*22a50*/  FMUL.FTZ R6, R8.reuse, R15 ;  /* 0x0000000f08067220 */ /* 0x040fe40000410000 */
[-C--:B------:R-:W-:Y:S01]  /*22a60*/  FMUL.FTZ R7, R8, R25.reuse ;  /* 0x0000001908077220 */ /* 0x080fe20000410000 */
[----:B------:R-:W-:Y:S01]  /*22a70*/  LOP3.LUT R8, R28, 0xffff0000, RZ, 0xc0, !PT ;  /* 0xffff00001c087812 */ /* 0x000fe200078ec0ff */
[----:B------:R-:W-:Y:S01]  /*22a80*/  FFMA.FTZ R24, R21, R56, R9 ;  /* 0x0000003815187223 */ /* 0x000fe20000010009 */
[----:B------:R-:W-:Y:S01]  /*22a90*/  SHF.L.U32 R9, R27, 0x10, RZ ;  /* 0x000000101b097819 */ /* 0x000fe200000006ff */
[----:B------:R-:W-:Y:S01]  /*22aa0*/  FFMA.FTZ R21, R20, R25, R6 ;  /* 0x0000001914157223 */ /* 0x000fe20000010006 */
[----:B------:R-:W-:Y:S01]  /*22ab0*/  F2FP.BF16.PACK_AB R12, R12, R44 ;  /* 0x0000002c0c0c723e */ /* 0x000fe200000010ff */
[----:B------:R-:W-:-:S02]  /*22ac0*/  FMUL.FTZ R6, R5, R30 ;  /* 0x0000001e05067220 */ /* 0x000fc40000410000 */
[C---:B------:R-:W-:Y:S01]  /*22ad0*/  IMAD.U32 R25, R23.reuse, 0x10000, RZ ;  /* 0x0001000017197824 */ /* 0x040fe200078e00ff */
[----:B------:R-:W-:Y:S01]  /*22ae0*/  LOP3.LUT R23, R23, 0xffff0000, RZ, 0xc0, !PT ;  /* 0xffff000017177812 */ /* 0x000fe200078ec0ff */
[----:B------:R-:W-:Y:S02]  /*22af0*/  FFMA.FTZ R22, R20, R15, -R7 ;  /* 0x0000000f14167223 */ /* 0x000fe40000010807 */
[-C--:B------:R-:W-:Y:S02]  /*22b00*/  FMUL.FTZ R7, R5, R8.reuse ;  /* 0x0000000805077220 */ /* 0x080fe40000410000 */
[----:B------:R-:W-:Y:S02]  /*22b10*/  FFMA.FTZ R20, R18, R8, -R6 ;  /* 0x0000000812147223 */ /* 0x000fe40000010806 */
[C---:B------:R-:W-:Y:S01]  /*22b20*/  IMAD.U32 R28, R19.reuse, 0x10000, RZ ;  /* 0x00010000131c7824 */ /* 0x040fe200078e00ff */
[----:B------:R-:W-:Y:S01]  /*22b30*/  LOP3.LUT R19, R19, 0xffff0000, RZ, 0xc0, !PT ;  /* 0xffff000013137812 */ /* 0x000fe200078ec0ff */
[----:B------:R-:W-:-:S02]  /*22b40*/  IMAD.U32 R8, R26, 0x10000, RZ ;  /* 0x000100001a087824 */ /* 0x000fc400078e00ff */
[C---:B------:R-:W-:Y:S02]  /*22b50*/  FMUL.FTZ R6, R4.reuse, R25 ;  /* 0x0000001904067220 */ /* 0x040fe40000410000 */
[-C--:B------:R-:W-:Y:S02]  /*22b60*/  FMUL.FTZ R5, R4, R9.reuse ;  /* 0x0000000904057220 */ /* 0x080fe40000410000 */
[C---:B------:R-:W-:Y:S02]  /*22b70*/  FMUL.FTZ R4, R2.reuse, R28 ;  /* 0x0000001c02047220 */ /* 0x040fe40000410000 */
[----:B------:R-:W-:Y:S01]  /*22b80*/  FFMA.FTZ R15, R17, R9, -R6 ;  /* 0x00000009110f7223 */ /* 0x000fe20000010806 */
[----:B------:R-:W-:Y:S01]  /*22b90*/  LOP3.LUT R6, R27, 0xffff0000, RZ, 0xc0, !PT ;  /* 0xffff00001b067812 */ /* 0x000fe200078ec0ff */
[----:B------:R-:W-:Y:S02]  /*22ba0*/  FMUL.FTZ R2, R2, R8 ;  /* 0x0000000802027220 */ /* 0x000fe40000410000 */
[----:B------:R-:W-:Y:S01]  /*22bb0*/  FFMA.FTZ R9, R17, R25, R5 ;  /* 0x0000001911097223 */ /* 0x000fe20000010005 */
[----:B------:R-:W-:Y:S01]  /*22bc0*/  LOP3.LUT R17, R26, 0xffff0000, RZ, 0xc0, !PT ;  /* 0xffff00001a117812 */ /* 0x000fe200078ec0ff */
[----:B------:R-:W-:-:S02]  /*22bd0*/  FFMA.FTZ R18, R18, R30, R7 ;  /* 0x0000001e12127223 */ /* 0x000fc40000010007 */
[----:B------:R-:W-:Y:S02]  /*22be0*/  FFMA.FTZ R7, R13, R28, R2 ;  /* 0x0000001c0d077223 */ /* 0x000fe40000010002 */
[C---:B------:R-:W-:Y:S02]  /*22bf0*/  FMUL.FTZ R2, R3.reuse, R23 ;  /* 0x0000001703027220 */ /* 0x040fe40000410000 */
[----:B------:R-:W-:Y:S02]  /*22c00*/  FMUL.FTZ R3, R3, R6 ;  /* 0x0000000603037220 */ /* 0x000fe40000410000 */
[----:B------:R-:W-:Y:S01]  /*22c10*/  FFMA.FTZ R8, R13, R8, -R4 ;  /* 0x000000080d087223 */ /* 0x000fe20000010804 */
[----:B------:R-:W-:Y:S01]  /*22c20*/  F2FP.BF16.PACK_AB R13, R20, R22 ;  /* 0x00000016140d723e */ /* 0x000fe200000010ff */
[C---:B------:R-:W-:Y:S02]  /*22c30*/  FMUL.FTZ R5, R0.reuse, R19 ;  /* 0x0000001300057220 */ /* 0x040fe40000410000 */
[----:B------:R-:W-:-:S02]  /*22c40*/  FMUL.FTZ R4, R0, R17 ;  /* 0x0000001100047220 */ /* 0x000fc40000410000 */
[C---:B------:R-:W-:Y:S02]  /*22c50*/  FFMA.FTZ R6, R16.reuse, R6, -R2 ;  /* 0x0000000610067223 */ /* 0x040fe40000010802 */
[----:B------:R-:W-:Y:S02]  /*22c60*/  FFMA.FTZ R0, R16, R23, R3 ;  /* 0x0000001710007223 */ /* 0x000fe40000010003 */
[----:B------:R-:W-:Y:S01]  /*22c70*/  FFMA.FTZ R3, R14, R17, -R5 ;  /* 0x000000110e037223 */ /* 0x000fe20000010805 */
[----:B------:R-:W-:Y:S01]  /*22c80*/  F2FP.BF16.PACK_AB R5, R18, R21 ;  /* 0x000000151205723e */ /* 0x000fe200000010ff */
[----:B------:R-:W-:Y:S01]  /*22c90*/  FFMA.FTZ R2, R14, R19, R4 ;  /* 0x000000130e027223 */ /* 0x000fe20000010004 */
[----:B------:R-:W-:Y:S02]  /*22ca0*/  F2FP.BF16.PACK_AB R14, R6, R15 ;  /* 0x0000000f060e723e */ /* 0x000fe400000010ff */
[----:B------:R-:W-:Y:S02]  /*22cb0*/  F2FP.BF16.PACK_AB R15, R3, R8 ;  /* 0x00000008030f723e */ /* 0x000fe400000010ff */
[----:B------:R-:W-:-:S02]  /*22cc0*/  F2FP.BF16.PACK_AB R4, R24, R29 ;  /* 0x0000001d1804723e */ /* 0x000fc400000010ff */
[----:B------:R-:W-:Y:S01]  /*22cd0*/  F2FP.BF16.PACK_AB R6, R0, R9 ;  /* 0x000000090006723e */ /* 0x000fe200000010ff */
[----:B------:R1:W-:Y:S01]  /*22ce0*/  ST.E.128 [R34.64], R12 ;  /* 0x0000000c22007985 */ /* 0x0003e2000c101d12 */
[----:B------:R-:W-:-:S05]  /*22cf0*/  F2FP.BF16.PACK_AB R7, R2, R7 ;  /* 0x000000070207723e */ /* 0x000fca00000010ff */
[----:B------:R1:W-:Y:S02]  /*22d00*/  ST.E.128 [R32.64], R4 ;  /* 0x0000000420007985 */ /* 0x0003e4000c101d12 */
.L_x_2063:
[----:B------:R-:W-:Y:S05]  /*22d10*/  BSYNC B0 ;  /* 0x0000000000007941 */ /* 0x000fea0003800000 */
.L_x_2062:
[----:B------:R-:W-:Y:S01]  /*22d20*/  IADD3 R3, R59, 0x20, RZ ;  /* 0x000000203b037810 */ /* 0x000fe20007ffe0ff */
[----:B------:R-:W-:Y:S03]  /*22d30*/  BSSY B0, `(.L_x_2064) ;  /* 0x000007a000007945 */ /* 0x000fe60003800000 */
[----:B------:R-:W-:-:S13]  /*22d40*/  ISETP.GE.AND P0, PT, R3, R31, PT ;  /* 0x0000001f0300720c */ /* 0x000fda0003f06270 */
[----:B------:R-:W-:Y:S05]  /*22d50*/  @P0 BRA `(.L_x_2065) ;  /* 0x0000077000000947 */ /* 0x000fea0003800000 */
[----:B------:R-:W-:Y:S01]  /*22d60*/  SHF.R.S32.HI R0, RZ, 0x1f, R3 ;  /* 0x0000001fff007819 */ /* 0x000fe20000011403 */
[----:B-1----:R-:W-:Y:S01]  /*22d70*/  IMAD.SHL.U32 R4, R76, 0x40, RZ ;  /* 0x000000404c047824 */ /* 0x002fe200078e00ff */
[----:B------:R-:W-:Y:S02]  /*22d80*/  SHF.R.S32.HI R5, RZ, 0x1f, R58 ;  /* 0x0000001fff057819 */ /* 0x000fe4000001143a */
[CC--:B------:R-:W-:Y:S02]  /*22d90*/  LEA.HI R2, R0.reuse, R3.reuse, RZ, 0x3 ;  /* 0x0000000300027211 */ /* 0x0c0fe400078f18ff */
[----:B------:R-:W-:Y:S02]  /*22da0*/  LEA.HI R3, R0, R3, RZ, 0x6 ;  /* 0x0000000300037211 */ /* 0x000fe400078f30ff */
[----:B------:R-:W-:Y:S02]  /*22db0*/  LOP3.LUT R0, R4, 0x1c0, RZ, 0xc0, !PT ;  /* 0x000001c004007812 */ /* 0x000fe400078ec0ff */
[--C-:B------:R-:W-:Y:S01]  /*22dc0*/  SHF.R.S32.HI R4, RZ, 0x3, R2.reuse ;  /* 0x00000003ff047819 */ /* 0x100fe20000011402 */
[----:B------:R-:W-:Y:S01]  /*22dd0*/  IMAD.SHL.U32 R6, R3, 0x80, RZ ;  /* 0x0000008003067824 */ /* 0x000fe200078e00ff */
[----:B------:R-:W-:-:S02]  /*22de0*/  LOP3.LUT R7, R0, 0x38, R2, 0xf8, !PT ;  /* 0x0000003800077812 */ /* 0x000fc400078ef802 */
[----:B------:R-:W-:Y:S02]  /*22df0*/  LEA.HI R2, R31, R4, RZ, 0x1d ;  /* 0x000000041f027211 */ /* 0x000fe400078fe8ff */
[----:B------:R-:W-:Y:S02]  /*22e00*/  LEA.HI R5, R5, R58, RZ, 0x5 ;  /* 0x0000003a05057211 */ /* 0x000fe400078f28ff */
[----:B------:R-:W-:Y:S02]  /*22e10*/  SHF.R.S32.HI R4, RZ, 0x1f, R2 ;  /* 0x0000001fff047819 */ /* 0x000fe40000011402 */
[----:B------:R-:W-:Y:S01]  /*22e20*/  SHF.R.U32.HI R9, RZ, 0x3, R0 ;  /* 0x00000003ff097819 */ /* 0x000fe20000011600 */
[----:B------:R-:W-:Y:S01]  /*22e30*/  IMAD.SHL.U32 R3, R5, 0x10, RZ ;  /* 0x0000001005037824 */ /* 0x000fe200078e00ff */
[----:B------:R-:W-:Y:S01]  /*22e40*/  LOP3.LUT R8, R6, 0xffffe000, RZ, 0xc0, !PT ;  /* 0xffffe00006087812 */ /* 0x000fe200078ec0ff */
[----:B------:R-:W-:Y:S01]  /*22e50*/  IMAD.SHL.U32 R5, R2, 0x8, RZ ;  /* 0x0000000802057824 */ /* 0x000fe200078e00ff */
[----:B------:R-:W-:-:S02]  /*22e60*/  LEA.HI R2, R4, R2, RZ, 0x3 ;  /* 0x0000000204027211 */ /* 0x000fc400078f18ff */
[-C--:B------:R-:W-:Y:S02]  /*22e70*/  LOP3.LUT R6, R7, R9.reuse, RZ, 0x3c, !PT ;  /* 0x0000000907067212 */ /* 0x080fe400078e3cff */
[----:B------:R-:W-:Y:S01]  /*22e80*/  LOP3.LUT R4, R0, 0x38, R5, 0xf8, !PT ;  /* 0x0000003800047812 */ /* 0x000fe200078ef805 */
[----:B------:R-:W-:Y:S01]  /*22e90*/  IMAD.SHL.U32 R0, R2, 0x400, RZ ;  /* 0x0000040002007824 */ /* 0x000fe200078e00ff */
[----:B------:R-:W-:Y:S02]  /*22ea0*/  LOP3.LUT R3, R3, 0xfffffe00, RZ, 0xc0, !PT ;  /* 0xfffffe0003037812 */ /* 0x000fe400078ec0ff */
[----:B------:R-:W-:Y:S02]  /*22eb0*/  LOP3.LUT R2, R4, R9, RZ, 0x3c, !PT ;  /* 0x0000000904027212 */ /* 0x000fe400078e3cff */
[----:B------:R-:W-:Y:S02]  /*22ec0*/  LOP3.LUT R0, R0, 0xffffe000, RZ, 0xc0, !PT ;  /* 0xffffe00000007812 */ /* 0x000fe400078ec0ff */
[----:B------:R-:W-:-:S02]  /*22ed0*/  IADD3 R6, R6, R8, R3 ;  /* 0x0000000806067210 */ /* 0x000fc40007ffe003 */
[----:B------:R-:W-:-:S03]  /*22ee0*/  IADD3 R0, R2, R0, R3 ;  /* 0x0000000002007210 */ /* 0x000fc60007ffe003 */
[----:B-----5:R-:W-:-:S04]  /*22ef0*/  IMAD.WIDE.U32 R34, R6, 0x2, R46 ;  /* 0x0000000206227825 */ /* 0x020fc800078e002e */
[----:B------:R-:W-:Y:S01]  /*22f00*/  IMAD.WIDE.U32 R32, R0, 0x2, R46 ;  /* 0x0000000200207825 */ /* 0x000fe200078e002e */
[----:B------:R-:W2:Y:S04]  /*22f10*/  LD.E.128 R12, [R34.64] ;  /* 0x00000012220c7980 */ /* 0x000ea8000c101d00 */
[----:B------:R-:W3:Y:S01]  /*22f20*/  LD.E.128 R4, [R32.64] ;  /* 0x0000001220047980 */ /* 0x000ee2000c101d00 */
[----:B------:R-:W-:Y:S02]  /*22f30*/  SHF.R.U64 R9, R40, 0x10, R41 ;  /* 0x0000001028097819 */ /* 0x000fe40000001229 */
[----:B------:R-:W-:Y:S02]  /*22f40*/  SHF.R.U64 R0, R36, 0x10, R37 ;  /* 0x0000001024007819 */ /* 0x000fe40000001225 */
[----:B------:R-:W-:-:S02]  /*22f50*/  PRMT R22, R79, 0x5410, R9 ;  /* 0x000054104f167816 */ /* 0x000fc40000000009 */
[----:B------:R-:W-:Y:S02]  /*22f60*/  SHF.R.U32.HI R16, RZ, 0x10, R41 ;  /* 0x00000010ff107819 */ /* 0x000fe40000011629 */
[----:B------:R-:W-:Y:S01]  /*22f70*/  SHF.R.U64 R17, R42, 0x10, R43 ;  /* 0x000000102a117819 */ /* 0x000fe2000000122b */
[----:B------:R-:W-:Y:S01]  /*22f80*/  IMAD.U32 R30, R22, 0x10000, RZ ;  /* 0x00010000161e7824 */ /* 0x000fe200078e00ff */
[----:B------:R-:W-:Y:S02]  /*22f90*/  SHF.R.U64 R3, R38, 0x10, R39 ;  /* 0x0000001026037819 */ /* 0x000fe40000001227 */
[----:B------:R-:W-:Y:S02]  /*22fa0*/  PRMT R29, R89, 0x5410, R0 ;  /* 0x00005410591d7816 */ /* 0x000fe40000000000 */
[----:B------:R-:W-:Y:S02]  /*22fb0*/  PRMT R21, R77, 0x5432, R16 ;  /* 0x000054324d157816 */ /* 0x000fe40000000010 */
[----:B------:R-:W-:-:S02]  /*22fc0*/  PRMT R20, R88, 0x5410, R17 ;  /* 0x0000541058147816 */ /* 0x000fc40000000011 */
[----:B------:R-:W-:Y:S02]  /*22fd0*/  SHF.R.U32.HI R2, RZ, 0x10, R37 ;  /* 0x00000010ff027819 */ /* 0x000fe40000011625 */
[----:B------:R-:W-:Y:S02]  /*22fe0*/  PRMT R27, R90, 0x5410, R3 ;  /* 0x000054105a1b7816 */ /* 0x000fe40000000003 */
[----:B------:R-:W-:Y:S02]  /*22ff0*/  SHF.R.U32.HI R8, RZ, 0x10, R39 ;  /* 0x00000010ff087819 */ /* 0x000fe40000011627 */
[----:B------:R-:W-:Y:S02]  /*23000*/  PRMT R28, R88, 0x5432, R2 ;  /* 0x00005432581c7816 */ /* 0x000fe40000000002 */
[----:B------:R-:W-:Y:S01]  /*23010*/  LOP3.LUT R36, R22, 0xffff0000, RZ, 0xc0, !PT ;  /* 0xffff000016247812 */ /* 0x000fe200078ec0ff */
[----:B------:R-:W-:Y:S01]  /*23020*/  IMAD.U32 R22, R21, 0x10000, RZ ;  /* 0x0001000015167824 */ /* 0x000fe200078e00ff */
[----:B------:R-:W-:-:S02]  /*23030*/  PRMT R26, R89, 0x5432, R8 ;  /* 0x00005432591a7816 */ /* 0x000fc40000000008 */
[----:B------:R-:W-:Y:S02]  /*23040*/  LOP3.LUT R21, R21, 0xffff0000, RZ, 0xc0, !PT ;  /* 0xffff000015157812 */ /* 0x000fe400078ec0ff */
[----:B------:R-:W-:-:S04]  /*23050*/  SHF.R.U32.HI R19, RZ, 0x10, R43 ;  /* 0x00000010ff137819 */ /* 0x000fc8000001162b */
[----:B------:R-:W-:Y:S01]  /*23060*/  PRMT R19, R79, 0x5432, R19 ;  /* 0x000054324f137816 */ /* 0x000fe20000000013 */
[C---:B--2---:R-:W-:Y:S01]  /*23070*/  IMAD.U32 R25, R12.reuse, 0x10000, RZ ;  /* 0x000100000c197824 */ /* 0x044fe200078e00ff */
[----:B------:R-:W-:Y:S01]  /*23080*/  LOP3.LUT R24, R12, 0xffff0000, RZ, 0xc0, !PT ;  /* 0xffff00000c187812 */ /* 0x000fe200078ec0ff */
[C---:B------:R-:W-:Y:S01]  /*23090*/  IMAD.U32 R23, R13.reuse, 0x10000, RZ ;  /* 0x000100000d177824 */ /* 0x040fe200078e00ff */
[----:B------:R-:W-:Y:S01]  /*230a0*/  LOP3.LUT R18, R13, 0xffff0000, RZ, 0xc0, !PT ;  /* 0xffff00000d127812 */ /* 0x000fe200078ec0ff */
[----:B---3--:R-:W-:Y:S01]  /*230b0*/  IMAD.U32 R12, R4, 0x10000, RZ ;  /* 0x00010000040c7824 */ /* 0x008fe200078e00ff */
[C---:B------:R-:W-:Y:S01]  /*230c0*/  LOP3.LUT R16, R14.reuse, 0xffff0000, RZ, 0xc0, !PT ;  /* 0xffff00000e107812 */ /* 0x040fe200078ec0ff */
[----:B------:R-:W-:Y:S01]  /*230d0*/  IMAD.U32 R17, R14, 0x10000, RZ ;  /* 0x000100000e117824 */ /* 0x000fe200078e00ff */
[----:B------:R-:W-:Y:S01]  /*230e0*/  LOP3.LUT R9, R4, 0xffff0000, RZ, 0xc0, !PT ;  /* 0xffff000004097812 */ /* 0x000fe200078ec0ff */
[C---:B------:R-:W-:Y:S01]  /*230f0*/  IMAD.U32 R13, R15.reuse, 0x10000, RZ ;  /* 0x000100000f0d7824 */ /* 0x040fe200078e00ff */
[----:B------:R-:W-:Y:S01]  /*23100*/  LOP3.LUT R14, R15, 0xffff0000, RZ, 0xc0, !PT ;  /* 0xffff00000f0e7812 */ /* 0x000fe200078ec0ff */
[C---:B------:R-:W-:Y:S01]  /*23110*/  IMAD.U32 R4, R6.reuse, 0x10000, RZ ;  /* 0x0001000006047824 */ /* 0x040fe200078e00ff */
[----:B------:R-:W-:Y:S01]  /*23120*/  LOP3.LUT R3, R6, 0xffff0000, RZ, 0xc0, !PT ;  /* 0xffff000006037812 */ /* 0x000fe200078ec0ff */
[----:B------:R-:W-:Y:S01]  /*23130*/  IMAD.U32 R15, R29, 0x10000, RZ ;  /* 0x000100001d0f7824 */ /* 0x000fe200078e00ff */
[----:B------:R-:W-:Y:S01]  /*23140*/  LOP3.LUT R0, R7, 0xffff0000, RZ, 0xc0, !PT ;  /* 0xffff000007007812 */ /* 0x000fe200078ec0ff */
[----:B------:R-:W-:-:S02]  /*23150*/  FMUL.FTZ R6, R12, R30 ;  /* 0x0000001e0c067220 */ /* 0x000fc40000410000 */
[----:B------:R-:W-:Y:S02]  /*23160*/  IMAD.U32 R2, R7, 0x10000, RZ ;  /* 0x0001000007027824 */ /* 0x000fe400078e00ff */
[-C--:B------:R-:W-:Y:S02]  /*23170*/  FMUL.FTZ R7, R12, R15.reuse ;  /* 0x0000000f0c077220 */ /* 0x080fe40000410000 */
[----:B------:R-:W-:Y:S01]  /*23180*/  FFMA.FTZ R37, R25, R15, -R6 ;  /* 0x0000000f19257223 */ /* 0x000fe20000010806 */
[----:B------:R-:W-:Y:S01]  /*23190*/  LOP3.LUT R15, R29, 0xffff0000, RZ, 0xc0, !PT ;  /* 0xffff00001d0f7812 */ /* 0x000fe200078ec0ff */
[C---:B------:R-:W-:Y:S01]  /*231a0*/  IMAD.U32 R8, R5.reuse, 0x10000, RZ ;  /* 0x0001000005087824 */ /* 0x040fe200078e00ff */
[----:B------:R-:W-:Y:S01]  /*231b0*/  LOP3.LUT R5, R5, 0xffff0000, RZ, 0xc0, !PT ;  /* 0xffff000005057812 */ /* 0x000fe200078ec0ff */
[----:B------:R-:W-:Y:S02]  /*231c0*/  FMUL.FTZ R6, R9, R36 ;  /* 0x0000002409067220 */ /* 0x000fe40000410000 */
[----:B------:R-:W-:-:S02]  /*231d0*/  IMAD.U32 R12, R28, 0x10000, RZ ;  /* 0x000100001c0c7824 */ /* 0x000fc400078e00ff */
[----:B------:R-:W-:Y:S02]  /*231e0*/  FFMA.FTZ R30, R25, R30, R7 ;  /* 0x0000001e191e7223 */ /* 0x000fe40000010007 */
[-C--:B------:R-:W-:Y:S02]  /*231f0*/  FMUL.FTZ R9, R9, R15.reuse ;  /* 0x0000000f09097220 */ /* 0x080fe40000410000 */
[----:B------:R-:W-:Y:S02]  /*23200*/  FFMA.FTZ R29, R24, R15, -R6 ;  /* 0x0000000f181d7223 */ /* 0x000fe40000010806 */
[C---:B------:R-:W-:Y:S02]  /*23210*/  FMUL.FTZ R7, R8.reuse, R22 ;  /* 0x0000001608077220 */ /* 0x040fe40000410000 */
[----:B------:R-:W-:Y:S01]  /*23220*/  FMUL.FTZ R6, R8, R12 ;  /* 0x0000000c08067220 */ /* 0x000fe20000410000 */
[----:B------:R-:W-:Y:S01]  /*23230*/  LOP3.LUT R8, R28, 0xffff0000, RZ, 0xc0, !PT ;  /* 0xffff00001c087812 */ /* 0x000fe200078ec0ff */
[----:B------:R-:W-:-:S02]  /*23240*/  FFMA.FTZ R25, R24, R36, R9 ;  /* 0x0000002418197223 */ /* 0x000fc40000010009 */
[C---:B------:R-:W-:Y:S02]  /*23250*/  FFMA.FTZ R24, R23.reuse, R12, -R7 ;  /* 0x0000000c17187223 */ /* 0x040fe40000010807 */
[----:B------:R-:W-:Y:S02]  /*23260*/  FFMA.FTZ R23, R23, R22, R6 ;  /* 0x0000001617177223 */ /* 0x000fe40000010006 */
[----:B------:R-:W-:Y:S02]  /*23270*/  FMUL.FTZ R6, R5, R21 ;  /* 0x0000001505067220 */ /* 0x000fe40000410000 */
[----:B------:R-:W-:Y:S02]  /*23280*/  IMAD.U32 R12, R27, 0x10000, RZ ;  /* 0x000100001b0c7824 */ /* 0x000fe400078e00ff */
[----:B------:R-:W-:Y:S02]  /*23290*/  IMAD.U32 R15, R20, 0x10000, RZ ;  /* 0x00010000140f7824 */ /* 0x000fe400078e00ff */
[----:B------:R-:W-:-:S02]  /*232a0*/  FMUL.FTZ R7, R5, R8 ;  /* 0x0000000805077220 */ /* 0x000fc40000410000 */
[----:B------:R-:W-:Y:S01]  /*232b0*/  FFMA.FTZ R22, R18, R8, -R6 ;  /* 0x0000000812167223 */ /* 0x000fe20000010806 */
[----:B------:R-:W-:Y:S01]  /*232c0*/  LOP3.LUT R8, R26, 0xffff0000, RZ, 0xc0, !PT ;  /* 0xffff00001a087812 */ /* 0x000fe200078ec0ff */
[----:B------:R-:W-:Y:S02]  /*232d0*/  IMAD.U32 R28, R19, 0x10000, RZ ;  /* 0x00010000131c7824 */ /* 0x000fe400078e00ff */
[C---:B------:R-:W-:Y:S02]  /*232e0*/  FMUL.FTZ R6, R4.reuse, R15 ;  /* 0x0000000f04067220 */ /* 0x040fe40000410000 */
[----:B------:R-:W-:Y:S02]  /*232f0*/  FMUL.FTZ R5, R4, R12 ;  /* 0x0000000c04057220 */ /* 0x000fe40000410000 */
[----:B------:R-:W-:Y:S02]  /*23300*/  IMAD.U32 R9, R26, 0x10000, RZ ;  /* 0x000100001a097824 */ /* 0x000fe400078e00ff */
[----:B------:R-:W-:-:S02]  /*23310*/  FFMA.FTZ R21, R18, R21, R7 ;  /* 0x0000001512157223 */ /* 0x000fc40000010007 */
[----:B------:R-:W-:Y:S02]  /*23320*/  FMUL.FTZ R4, R2, R28 ;  /* 0x0000001c02047220 */ /* 0x000fe40000410000 */
[----:B------:R-:W-:Y:S01]  /*23330*/  FFMA.FTZ R18, R17, R12, -R6 ;  /* 0x0000000c11127223 */ /* 0x000fe20000010806 */
[----:B------:R-:W-:Y:S01]  /*23340*/  LOP3.LUT R6, R27, 0xffff0000, RZ, 0xc0, !PT ;  /* 0xffff00001b067812 */ /* 0x000fe200078ec0ff */
[----:B------:R-:W-:Y:S01]  /*23350*/  FFMA.FTZ R15, R17, R15, R5 ;  /* 0x0000000f110f7223 */ /* 0x000fe20000010005 */
[----:B------:R-:W-:Y:S01]  /*23360*/  LOP3.LUT R17, R20, 0xffff0000, RZ, 0xc0, !PT ;  /* 0xffff000014117812 */ /* 0x000fe200078ec0ff */
[-C--:B------:R-:W-:Y:S01]  /*23370*/  FMUL.FTZ R2, R2, R9.reuse ;  /* 0x0000000902027220 */ /* 0x080fe20000410000 */
[----:B------:R-:W-:Y:S01]  /*23380*/  LOP3.LUT R12, R19, 0xffff0000, RZ, 0xc0, !PT ;  /* 0xffff0000130c7812 */ /* 0x000fe200078ec0ff */
[C---:B------:R-:W-:Y:S02]  /*23390*/  FFMA.FTZ R9, R13.reuse, R9, -R4 ;  /* 0x000000090d097223 */ /* 0x040fe40000010804 */
[----:B------:R-:W-:Y:S01]  /*233a0*/  FFMA.FTZ R7, R13, R28, R2 ;  /* 0x0000001c0d077223 */ /* 0x000fe20000010002 */
[----:B------:R-:W-:Y:S01]  /*233b0*/  F2FP.BF16.PACK_AB R13, R22, R24 ;  /* 0x00000018160d723e */ /* 0x000fe200000010ff */
[----:B------:R-:W-:-:S02]  /*233c0*/  FMUL.FTZ R2, R3, R17 ;  /* 0x0000001103027220 */ /* 0x000fc40000410000 */
[----:B------:R-:W-:Y:S02]  /*233d0*/  FMUL.FTZ R3, R3, R6 ;  /* 0x0000000603037220 */ /* 0x000fe40000410000 */
[C---:B------:R-:W-:Y:S02]  /*233e0*/  FMUL.FTZ R5, R0.reuse, R12 ;  /* 0x0000000c00057220 */ /* 0x040fe40000410000 */
[----:B------:R-:W-:Y:S02]  /*233f0*/  FMUL.FTZ R4, R0, R8 ;  /* 0x0000000800047220 */ /* 0x000fe40000410000 */
[C---:B------:R-:W-:Y:S02]  /*23400*/  FFMA.FTZ R6, R16.reuse, R6, -R2 ;  /* 0x0000000610067223 */ /* 0x040fe40000010802 */
        /* <DEDUP_REMOVED lines=8> */
[----:B------:R-:W-:Y:S02]  /*23490*/  F2FP.BF16.PACK_AB R4, R25, R30 ;  /* 0x0000001e1904723e */ /* 0x000fe400000010ff */
[----:B------:R-:W-:Y:S01]  /*234a0*/  F2FP.BF16.PACK_AB R7, R2, R7 ;  /* 0x000000070207723e */ /* 0x000fe200000010ff */
[----:B------:R1:W-:Y:S04]  /*234b0*/  ST.E.128 [R34.64], R12 ;  /* 0x0000000c22007985 */ /* 0x0003e8000c101d12 */
[----:B------:R1:W-:Y:S02]  /*234c0*/  ST.E.128 [R32.64], R4 ;  /* 0x0000000420007985 */ /* 0x0003e4000c101d12 */
.L_x_2065:
[----:B------:R-:W-:Y:S05]  /*234d0*/  BSYNC B0 ;  /* 0x0000000000007941 */ /* 0x000fea0003800000 */
.L_x_2064:
[----:B------:R-:W-:-:S04]  /*234e0*/  IADD3 R2, R59, 0x40, RZ ;  /* 0x000000403b027810 */ /* 0x000fc80007ffe0ff */
[----:B------:R-:W-:-:S13]  /*234f0*/  ISETP.GE.AND P0, PT, R2, R31, PT ;  /* 0x0000001f0200720c */ /* 0x000fda0003f06270 */
[----:B------:R-:W-:Y:S05]  /*23500*/  @P0 BRA `(.L_x_2061) ;  /* 0x0000077000000947 */ /* 0x000fea0003800000 */
[----:B-1----:R-:W-:Y:S01]  /*23510*/  SHF.R.S32.HI R4, RZ, 0x1f, R2 ;  /* 0x0000001fff047819 */ /* 0x002fe20000011402 */
[----:B------:R-:W-:Y:S01]  /*23520*/  IMAD.SHL.U32 R6, R76, 0x40, RZ ;  /* 0x000000404c067824 */ /* 0x000fe200078e00ff */
[----:B------:R-:W-:Y:S02]  /*23530*/  SHF.R.S32.HI R0, RZ, 0x1f, R58 ;  /* 0x0000001fff007819 */ /* 0x000fe4000001143a */
[CC--:B------:R-:W-:Y:S02]  /*23540*/  LEA.HI R3, R4.reuse, R2.reuse, RZ, 0x3 ;  /* 0x0000000204037211 */ /* 0x0c0fe400078f18ff */
[----:B------:R-:W-:Y:S02]  /*23550*/  LEA.HI R2, R4, R2, RZ, 0x6 ;  /* 0x0000000204027211 */ /* 0x000fe400078f30ff */
[----:B------:R-:W-:Y:S02]  /*23560*/  LEA.HI R5, R0, R58, RZ, 0x5 ;  /* 0x0000003a00057211 */ /* 0x000fe400078f28ff */
[----:B------:R-:W-:Y:S01]  /*23570*/  SHF.R.S32.HI R4, RZ, 0x3, R3 ;  /* 0x00000003ff047819 */ /* 0x000fe20000011403 */
[----:B------:R-:W-:Y:S01]  /*23580*/  IMAD.SHL.U32 R7, R2, 0x80, RZ ;  /* 0x0000008002077824 */ /* 0x000fe200078e00ff */
[----:B------:R-:W-:Y:S01]  /*23590*/  LOP3.LUT R0, R6, 0x1c0, RZ, 0xc0, !PT ;  /* 0x000001c006007812 */ /* 0x000fe200078ec0ff */
[----:B------:R-:W-:Y:S01]  /*235a0*/  IMAD.SHL.U32 R6, R5, 0x10, RZ ;  /* 0x0000001005067824 */ /* 0x000fe200078e00ff */
[----:B------:R-:W-:-:S02]  /*235b0*/  LEA.HI R2, R31, R4, RZ, 0x1d ;  /* 0x000000041f027211 */ /* 0x000fc400078fe8ff */
[----:B------:R-:W-:Y:S02]  /*235c0*/  LOP3.LUT R5, R0, 0x38, R3, 0xf8, !PT ;  /* 0x0000003800057812 */ /* 0x000fe400078ef803 */
[----:B------:R-:W-:Y:S02]  /*235d0*/  SHF.R.U32.HI R8, RZ, 0x3, R0 ;  /* 0x00000003ff087819 */ /* 0x000fe40000011600 */
[----:B------:R-:W-:Y:S02]  /*235e0*/  SHF.R.S32.HI R4, RZ, 0x1f, R2 ;  /* 0x0000001fff047819 */ /* 0x000fe40000011402 */
[----:B------:R-:W-:Y:S02]  /*235f0*/  LOP3.LUT R3, R6, 0xfffffe00, RZ, 0xc0, !PT ;  /* 0xfffffe0006037812 */ /* 0x000fe400078ec0ff */
[----:B------:R-:W-:Y:S01]  /*23600*/  LOP3.LUT R6, R5, R8, RZ, 0x3c, !PT ;  /* 0x0000000805067212 */ /* 0x000fe200078e3cff */
[----:B------:R-:W-:Y:S01]  /*23610*/  IMAD.SHL.U32 R5, R2, 0x8, RZ ;  /* 0x0000000802057824 */ /* 0x000fe200078e00ff */
[----:B------:R-:W-:-:S02]  /*23620*/  LEA.HI R2, R4, R2, RZ, 0x3 ;  /* 0x0000000204027211 */ /* 0x000fc400078f18ff */
[----:B------:R-:W-:Y:S02]  /*23630*/  LOP3.LUT R7, R7, 0xffffe000, RZ, 0xc0, !PT ;  /* 0xffffe00007077812 */ /* 0x000fe400078ec0ff */
[----:B------:R-:W-:Y:S01]  /*23640*/  LOP3.LUT R4, R0, 0x38, R5, 0xf8, !PT ;  /* 0x0000003800047812 */ /* 0x000fe200078ef805 */
[----:B------:R-:W-:Y:S01]  /*23650*/  IMAD.SHL.U32 R0, R2, 0x400, RZ ;  /* 0x0000040002007824 */ /* 0x000fe200078e00ff */
[----:B------:R-:W-:Y:S02]  /*23660*/  IADD3 R6, R6, R7, R3 ;  /* 0x0000000706067210 */ /* 0x000fe40007ffe003 */
        /* <DEDUP_REMOVED lines=9> */
[----:B------:R-:W-:Y:S02]  /*23700*/  PRMT R22, R91, 0x5410, R9 ;  /* 0x000054105b167816 */ /* 0x000fe40000000009 */
[----:B------:R-:W-:Y:S02]  /*23710*/  SHF.R.U32.HI R16, RZ, 0x10, R53 ;  /* 0x00000010ff107819 */ /* 0x000fe40000011635 */
[----:B------:R-:W-:Y:S01]  /*23720*/  SHF.R.U64 R17, R54, 0x10, R55 ;  /* 0x0000001036117819 */ /* 0x000fe20000001237 */
[----:B------:R-:W-:Y:S01]  /*23730*/  IMAD.U32 R30, R22, 0x10000, RZ ;  /* 0x00010000161e7824 */ /* 0x000fe200078e00ff */
[----:B------:R-:W-:-:S02]  /*23740*/  SHF.R.U64 R3, R50, 0x10, R51 ;  /* 0x0000001032037819 */ /* 0x000fc40000001233 */
[----:B------:R-:W-:Y:S02]  /*23750*/  PRMT R29, R93, 0x5410, R0 ;  /* 0x000054105d1d7816 */ /* 0x000fe40000000000 */
[----:B------:R-:W-:Y:S02]  /*23760*/  PRMT R21, R90, 0x5432, R16 ;  /* 0x000054325a157816 */ /* 0x000fe40000000010 */
[----:B------:R-:W-:Y:S02]  /*23770*/  PRMT R20, R92, 0x5410, R17 ;  /* 0x000054105c147816 */ /* 0x000fe40000000011 */
[----:B------:R-:W-:Y:S02]  /*23780*/  SHF.R.U32.HI R2, RZ, 0x10, R49 ;  /* 0x00000010ff027819 */ /* 0x000fe40000011631 */
[----:B------:R-:W-:Y:S02]  /*23790*/  PRMT R27, R94, 0x5410, R3 ;  /* 0x000054105e1b7816 */ /* 0x000fe40000000003 */
[----:B------:R-:W-:-:S02]  /*237a0*/  SHF.R.U32.HI R8, RZ, 0x10, R51 ;  /* 0x00000010ff087819 */ /* 0x000fc40000011633 */
[----:B------:R-:W-:Y:S01]  /*237b0*/  LOP3.LUT R36, R22, 0xffff0000, RZ, 0xc0, !PT ;  /* 0xffff000016247812 */ /* 0x000fe200078ec0ff */
[----:B------:R-:W-:Y:S01]  /*237c0*/  IMAD.U32 R22, R21, 0x10000, RZ ;  /* 0x0001000015167824 */ /* 0x000fe200078e00ff */
[----:B------:R-:W-:Y:S02]  /*237d0*/  PRMT R28, R92, 0x5432, R2 ;  /* 0x000054325c1c7816 */ /* 0x000fe40000000002 */
[----:B------:R-:W-:Y:S02]  /*237e0*/  PRMT R26, R93, 0x5432, R8 ;  /* 0x000054325d1a7816 */ /* 0x000fe40000000008 */
[----:B------:R-:W-:Y:S02]  /*237f0*/  LOP3.LUT R21, R21, 0xffff0000, RZ, 0xc0, !PT ;  /* 0xffff000015157812 */ /* 0x000fe400078ec0ff */
        /* <DEDUP_REMOVED lines=26> */
[----:B------:R-:W-:Y:S02]  /*239a0*/  FFMA.FTZ R30, R24, R15, -R6 ;  /* 0x0000000f181e7223 */ /* 0x000fe40000010806 */
[C---:B------:R-:W-:Y:S02]  /*239b0*/  FMUL.FTZ R7, R8.reuse, R22 ;  /* 0x0000001608077220 */ /* 0x040fe40000410000 */
[-C--:B------:R-:W-:Y:S01]  /*239c0*/  FMUL.FTZ R6, R8, R12.reuse ;  /* 0x0000000c08067220 */ /* 0x080fe20000410000 */
[----:B------:R-:W-:Y:S01]  /*239d0*/  LOP3.LUT R8, R28, 0xffff0000, RZ, 0xc0, !PT ;  /* 0xffff00001c087812 */ /* 0x000fe200078ec0ff */
[C---:B------:R-:W-:Y:S02]  /*239e0*/  FFMA.FTZ R25, R23.reuse, R12, -R7 ;  /* 0x0000000c17197223 */ /* 0x040fe40000010807 */
[----:B------:R-:W-:-:S02]  /*239f0*/  FFMA.FTZ R23, R23, R22, R6 ;  /* 0x0000001617177223 */ /* 0x000fc40000010006 */
[----:B------:R-:W-:Y:S02]  /*23a00*/  FMUL.FTZ R9, R9, R15 ;  /* 0x0000000f09097220 */ /* 0x000fe40000410000 */
[----:B------:R-:W-:Y:S02]  /*23a10*/  FMUL.FTZ R6, R5, R21 ;  /* 0x0000001505067220 */ /* 0x000fe40000410000 */
[----:B------:R-:W-:Y:S02]  /*23a20*/  IMAD.U32 R12, R27, 0x10000, RZ ;  /* 0x000100001b0c7824 */ /* 0x000fe400078e00ff */
[----:B------:R-:W-:Y:S02]  /*23a30*/  IMAD.U32 R15, R20, 0x10000, RZ ;  /* 0x00010000140f7824 */ /* 0x000fe400078e00ff */
[----:B------:R-:W-:Y:S02]  /*23a40*/  FFMA.FTZ R29, R24, R36, R9 ;  /* 0x00000024181d7223 */ /* 0x000fe40000010009 */
        /* <DEDUP_REMOVED lines=35> */
.L_x_2061:
[----:B------:R-:W-:Y:S05]  /*23c80*/  BSYNC B1 ;  /* 0x0000000000017941 */ /* 0x000fea0003800000 */
.L_x_2060:
[----:B------:R-:W-:Y:S01]  /*23c90*/  IADD3 R0, R76, 0x40, RZ ;  /* 0x000000404c007810 */ /* 0x000fe20007ffe0ff */
[----:B------:R-:W-:-:S02]  /*23ca0*/  IMAD.MOV.U32 R2, RZ, RZ, R111 ;  /* 0x000000ffff027224 */ /* 0x000fc400078e006f */
[----:B------:R-:W-:Y:S01]  /*23cb0*/  IMAD.MOV.U32 R3, RZ, RZ, 0x0 ;  /* 0x00000000ff037424 */ /* 0x000fe200078e00ff */
[----:B------:R-:W-:-:S13]  /*23cc0*/  ISETP.GE.AND P0, PT, R0, R78, PT ;  /* 0x0000004e0000720c */ /* 0x000fda0003f06270 */
[----:B------:R-:W-:Y:S05]  /*23cd0*/  @P0 RET.REL.NODEC R2 `(_ZN7cutlass13device_kernelIN5flash19enable_sm80_to_sm89INS1_16FlashAttnFwdSm80INS1_25CollectiveMainloopFwdSm80ILi8ELi2ELb0EN4cute5tupleIJNS5_1CILi128EEENS7_ILi64EEENS7_ILi192EEEEEELi192ENS_10bfloat16_tEfNS_4arch4Sm80ELb0ELb1ELb1ELb1ELb0ELb1ELb1ELb1EEENS1_21CollectiveEpilogueFwdINS6_IJS8_SA_S9_EEENS6_IJNS7_ILi1EEESI_SI_EEESC_SE_Li256ELb1ELb1ELb1ELb0EEENS1_36VarlenDynamicPersistentTileSchedulerILi128ELi64ELi256ELi256ELb1ELb1ELb0ELb1ELb0ELb1EEEEEEEEEvNT_6ParamsE) ;  /* 0xfffdc32002000950 */ /* 0x000fea0003c3ffff */
[----:B------:R-:W-:Y:S01]  /*23ce0*/  ISETP.GE.AND P0, PT, R59, R31, PT ;  /* 0x0000001f3b00720c */ /* 0x000fe20003f06270 */
[----:B------:R-:W-:-:S12]  /*23cf0*/  BSSY B0, `(.L_x_2066) ;  /* 0x0000072000007945 */ /* 0x000fd80003800000 */
[----:B------:R-:W-:Y:S05]  /*23d00*/  @P0 BRA `(.L_x_2067) ;  /* 0x0000070000000947 */ /* 0x000fea0003800000 */
[----:B------:R-:W-:Y:S01]  /*23d10*/  SHF.R.S32.HI R3, RZ, 0x1f, R0 ;  /* 0x0000001fff037819 */ /* 0x000fe20000011400 */
[----:B------:R-:W-:Y:S01]  /*23d20*/  IMAD.SHL.U32 R2, R0, 0x40, RZ ;  /* 0x0000004000027824 */ /* 0x000fe200078e00ff */
[----:B-1----:R-:W-:Y:S02]  /*23d30*/  LEA.HI R5, R31, R45, RZ, 0x1d ;  /* 0x0000002d1f057211 */ /* 0x002fe400078fe8ff */
[----:B------:R-:W-:Y:S02]  /*23d40*/  LEA.HI R3, R3, R0, RZ, 0x3 ;  /* 0x0000000003037211 */ /* 0x000fe400078f18ff */
[----:B------:R-:W-:Y:S02]  /*23d50*/  SHF.R.S32.HI R6, RZ, 0x1f, R5 ;  /* 0x0000001fff067819 */ /* 0x000fe40000011405 */
[----:B------:R-:W-:Y:S01]  /*23d60*/  LOP3.LUT R2, R2, 0x1c0, RZ, 0xc0, !PT ;  /* 0x000001c002027812 */ /* 0x000fe200078ec0ff */
[----:B------:R-:W-:Y:S01]  /*23d70*/  IMAD.SHL.U32 R4, R3, 0x40, RZ ;  /* 0x0000004003047824 */ /* 0x000fe200078e00ff */
[----:B------:R-:W-:Y:S01]  /*23d80*/  LEA.HI R6, R6, R5, RZ, 0x3 ;  /* 0x0000000506067211 */ /* 0x000fe200078f18ff */
[----:B------:R-:W-:Y:S01]  /*23d90*/  IMAD.SHL.U32 R5, R5, 0x8, RZ ;  /* 0x0000000805057824 */ /* 0x000fe200078e00ff */
[----:B------:R-:W-:-:S02]  /*23da0*/  LOP3.LUT R7, R2, 0x38, R59, 0xf8, !PT ;  /* 0x0000003802077812 */ /* 0x000fc400078ef83b */
[----:B------:R-:W-:Y:S02]  /*23db0*/  SHF.R.U32.HI R3, RZ, 0x3, R2 ;  /* 0x00000003ff037819 */ /* 0x000fe40000011602 */
[----:B------:R-:W-:Y:S02]  /*23dc0*/  LOP3.LUT R4, R4, 0xfffffe00, RZ, 0xc0, !PT ;  /* 0xfffffe0004047812 */ /* 0x000fe400078ec0ff */
[----:B------:R-:W-:Y:S01]  /*23dd0*/  LOP3.LUT R2, R2, 0x38, R5, 0xf8, !PT ;  /* 0x0000003802027812 */ /* 0x000fe200078ef805 */
[----:B------:R-:W-:Y:S01]  /*23de0*/  IMAD.SHL.U32 R5, R6, 0x400, RZ ;  /* 0x0000040006057824 */ /* 0x000fe200078e00ff */
        /* <DEDUP_REMOVED lines=9> */
[----:B------:R-:W-:Y:S02]  /*23e80*/  SHF.R.U32.HI R19, RZ, 0x10, R63 ;  /* 0x00000010ff137819 */ /* 0x000fe4000001163f */
[----:B------:R-:W-:Y:S02]  /*23e90*/  SHF.R.U64 R2, R64, 0x10, R65 ;  /* 0x0000001040027819 */ /* 0x000fe40000001241 */
[----:B------:R-:W-:Y:S02]  /*23ea0*/  PRMT R23, R95, 0x5410, R16 ;  /* 0x000054105f177816 */ /* 0x000fe40000000010 */
[--C-:B------:R-:W-:Y:S02]  /*23eb0*/  SHF.R.U64 R8, R66, 0x10, R67.reuse ;  /* 0x0000001042087819 */ /* 0x100fe40000001243 */
[----:B------:R-:W-:Y:S01]  /*23ec0*/  SHF.R.U32.HI R9, RZ, 0x10, R67 ;  /* 0x00000010ff097819 */ /* 0x000fe20000011643 */
[----:B------:R-:W-:Y:S01]  /*23ed0*/  IMAD.U32 R36, R23, 0x10000, RZ ;  /* 0x0001000017247824 */ /* 0x000fe200078e00ff */
[----:B------:R-:W-:-:S02]  /*23ee0*/  SHF.R.U32.HI R17, RZ, 0x10, R61 ;  /* 0x00000010ff117819 */ /* 0x000fc4000001163d */
[----:B------:R-:W-:Y:S02]  /*23ef0*/  SHF.R.U64 R18, R62, 0x10, R63 ;  /* 0x000000103e127819 */ /* 0x000fe4000000123f */
[----:B------:R-:W-:Y:S02]  /*23f00*/  PRMT R20, R95, 0x5432, R19 ;  /* 0x000054325f147816 */ /* 0x000fe40000000013 */
[C---:B------:R-:W-:Y:S02]  /*23f10*/  PRMT R30, R97.reuse, 0x5410, R2 ;  /* 0x00005410611e7816 */ /* 0x040fe40000000002 */
[----:B------:R-:W-:Y:S02]  /*23f20*/  PRMT R28, R98, 0x5410, R8 ;  /* 0x00005410621c7816 */ /* 0x000fe40000000008 */
[----:B------:R-:W-:Y:S02]  /*23f30*/  PRMT R27, R97, 0x5432, R9 ;  /* 0x00005432611b7816 */ /* 0x000fe40000000009 */
[----:B------:R-:W-:-:S02]  /*23f40*/  PRMT R22, R94, 0x5432, R17 ;  /* 0x000054325e167816 */ /* 0x000fc40000000011 */
[----:B------:R-:W-:Y:S02]  /*23f50*/  PRMT R21, R96, 0x5410, R18 ;  /* 0x0000541060157816 */ /* 0x000fe40000000012 */
[----:B------:R-:W-:Y:S02]  /*23f60*/  SHF.R.U32.HI R3, RZ, 0x10, R65 ;  /* 0x00000010ff037819 */ /* 0x000fe40000011641 */
[----:B------:R-:W-:Y:S01]  /*23f70*/  LOP3.LUT R37, R23, 0xffff0000, RZ, 0xc0, !PT ;  /* 0xffff000017257812 */ /* 0x000fe200078ec0ff */
        /* <DEDUP_REMOVED lines=23> */
[----:B------:R-:W-:Y:S02]  /*240f0*/  FMUL.FTZ R6, R12, R37 ;  /* 0x000000250c067220 */ /* 0x000fe40000410000 */
[----:B------:R-:W-:Y:S02]  /*24100*/  IMAD.U32 R13, R29, 0x10000, RZ ;  /* 0x000100001d0d7824 */ /* 0x000fe400078e00ff */
[----:B------:R-:W-:-:S02]  /*24110*/  FFMA.FTZ R38, R26, R36, R7 ;  /* 0x000000241a267223 */ /* 0x000fc40000010007 */
[-C--:B------:R-:W-:Y:S02]  /*24120*/  FMUL.FTZ R12, R12, R15.reuse ;  /* 0x0000000f0c0c7220 */ /* 0x080fe40000410000 */
[----:B------:R-:W-:Y:S01]  /*24130*/  FFMA.FTZ R36, R25, R15, -R6 ;  /* 0x0000000f19247223 */ /* 0x000fe20000010806 */
[----:B------:R-:W-:Y:S01]  /*24140*/  LOP3.LUT R15, R22, 0xffff0000, RZ, 0xc0, !PT ;  /* 0xffff0000160f7812 */ /* 0x000fe200078ec0ff */
[C---:B------:R-:W-:Y:S02]  /*24150*/  FMUL.FTZ R7, R9.reuse, R23 ;  /* 0x0000001709077220 */ /* 0x040fe40000410000 */
[-C--:B------:R-:W-:Y:S02]  /*24160*/  FMUL.FTZ R6, R9, R13.reuse ;  /* 0x0000000d09067220 */ /* 0x080fe40000410000 */
[C---:B------:R-:W-:Y:S01]  /*24170*/  FFMA.FTZ R26, R24.reuse, R13, -R7 ;  /* 0x0000000d181a7223 */ /* 0x040fe20000010807 */
[----:B------:R-:W-:Y:S01]  /*24180*/  LOP3.LUT R7, R29, 0xffff0000, RZ, 0xc0, !PT ;  /* 0xffff00001d077812 */ /* 0x000fe200078ec0ff */
[----:B------:R-:W-:-:S02]  /*24190*/  FFMA.FTZ R24, R24, R23, R6 ;  /* 0x0000001718187223 */ /* 0x000fc40000010006 */
[----:B------:R-:W-:Y:S02]  /*241a0*/  FFMA.FTZ R30, R25, R37, R12 ;  /* 0x00000025191e7223 */ /* 0x000fe4000001000c */
[----:B------:R-:W-:Y:S02]  /*241b0*/  FMUL.FTZ R6, R8, R15 ;  /* 0x0000000f08067220 */ /* 0x000fe40000410000 */
[----:B------:R-:W-:Y:S02]  /*241c0*/  IMAD.U32 R12, R28, 0x10000, RZ ;  /* 0x000100001c0c7824 */ /* 0x000fe400078e00ff */
[----:B------:R-:W-:Y:S02]  /*241d0*/  IMAD.U32 R13, R21, 0x10000, RZ ;  /* 0x00010000150d7824 */ /* 0x000fe400078e00ff */
[----:B------:R-:W-:Y:S02]  /*241e0*/  IMAD.U32 R25, R20, 0x10000, RZ ;  /* 0x0001000014197824 */ /* 0x000fe400078e00ff */
[----:B------:R-:W-:-:S02]  /*241f0*/  FMUL.FTZ R8, R8, R7 ;  /* 0x0000000708087220 */ /* 0x000fc40000410000 */
[----:B------:R-:W-:Y:S02]  /*24200*/  FFMA.FTZ R23, R19, R7, -R6 ;  /* 0x0000000713177223 */ /* 0x000fe40000010806 */
[C---:B------:R-:W-:Y:S02]  /*24210*/  FMUL.FTZ R7, R5.reuse, R13 ;  /* 0x0000000d05077220 */ /* 0x040fe40000410000 */
[----:B------:R-:W-:Y:S02]  /*24220*/  FMUL.FTZ R6, R5, R12 ;  /* 0x0000000c05067220 */ /* 0x000fe40000410000 */
[----:B------:R-:W-:Y:S02]  /*24230*/  IMAD.U32 R9, R27, 0x10000, RZ ;  /* 0x000100001b097824 */ /* 0x000fe400078e00ff */
[----:B------:R-:W-:Y:S02]  /*24240*/  FMUL.FTZ R5, R3, R25 ;  /* 0x0000001903057220 */ /* 0x000fe40000410000 */
[----:B------:R-:W-:-:S02]  /*24250*/  FFMA.FTZ R22, R19, R15, R8 ;  /* 0x0000000f13167223 */ /* 0x000fc40000010008 */
[----:B------:R-:W-:Y:S01]  /*24260*/  FFMA.FTZ R19, R18, R12, -R7 ;  /* 0x0000000c12137223 */ /* 0x000fe20000010807 */
[----:B------:R-:W-:Y:S01]  /*24270*/  LOP3.LUT R12, R20, 0xffff0000, RZ, 0xc0, !PT ;  /* 0xffff0000140c7812 */ /* 0x000fe200078ec0ff */
[----:B------:R-:W-:Y:S01]  /*24280*/  FFMA.FTZ R18, R18, R13, R6 ;  /* 0x0000000d12127223 */ /* 0x000fe20000010006 */
[----:B------:R-:W-:Y:S01]  /*24290*/  LOP3.LUT R13, R21, 0xffff0000, RZ, 0xc0, !PT ;  /* 0xffff0000150d7812 */ /* 0x000fe200078ec0ff */
[-C--:B------:R-:W-:Y:S02]  /*242a0*/  FMUL.FTZ R3, R3, R9.reuse ;  /* 0x0000000903037220 */ /* 0x080fe40000410000 */
[----:B------:R-:W-:Y:S01]  /*242b0*/  FFMA.FTZ R15, R16, R9, -R5 ;  /* 0x00000009100f7223 */ /* 0x000fe20000010805 */
[----:B------:R-:W-:Y:S01]  /*242c0*/  LOP3.LUT R9, R28, 0xffff0000, RZ, 0xc0, !PT ;  /* 0xffff00001c097812 */ /* 0x000fe200078ec0ff */
[----:B------:R-:W-:Y:S01]  /*242d0*/  FFMA.FTZ R8, R16, R25, R3 ;  /* 0x0000001910087223 */ /* 0x000fe20000010003 */
[----:B------:R-:W-:Y:S01]  /*242e0*/  LOP3.LUT R5, R27, 0xffff0000, RZ, 0xc0, !PT ;  /* 0xffff00001b057812 */ /* 0x000fe200078ec0ff */
[----:B------:R-:W-:-:S02]  /*242f0*/  FMUL.FTZ R6, R4, R13 ;  /* 0x0000000d04067220 */ /* 0x000fc40000410000 */
[----:B------:R-:W-:Y:S02]  /*24300*/  FMUL.FTZ R3, R4, R9 ;  /* 0x0000000904037220 */ /* 0x000fe40000410000 */
[C---:B------:R-:W-:Y:S02]  /*24310*/  FMUL.FTZ R7, R2.reuse, R12 ;  /* 0x0000000c02077220 */ /* 0x040fe40000410000 */
[----:B------:R-:W-:Y:S02]  /*24320*/  FMUL.FTZ R4, R2, R5 ;  /* 0x0000000502047220 */ /* 0x000fe40000410000 */
[C---:B------:R-:W-:Y:S02]  /*24330*/  FFMA.FTZ R6, R17.reuse, R9, -R6 ;  /* 0x0000000911067223 */ /* 0x040fe40000010806 */
[----:B------:R-:W-:Y:S01]  /*24340*/  FFMA.FTZ R2, R17, R13, R3 ;  /* 0x0000000d11027223 */ /* 0x000fe20000010003 */
[----:B------:R-:W-:Y:S01]  /*24350*/  F2FP.BF16.PACK_AB R13, R23, R26 ;  /* 0x0000001a170d723e */ /* 0x000fe200000010ff */
[----:B------:R-:W-:Y:S01]  /*24360*/  FFMA.FTZ R7, R14, R5, -R7 ;  /* 0x000000050e077223 */ /* 0x000fe20000010807 */
[----:B------:R-:W-:Y:S01]  /*24370*/  F2FP.BF16.PACK_AB R5, R22, R24 ;  /* 0x000000181605723e */ /* 0x000fe200000010ff */
[----:B------:R-:W-:Y:S01]  /*24380*/  FFMA.FTZ R3, R14, R12, R4 ;  /* 0x0000000c0e037223 */ /* 0x000fe20000010004 */
[----:B------:R-:W-:-:S02]  /*24390*/  F2FP.BF16.PACK_AB R12, R36, R39 ;  /* 0x00000027240c723e */ /* 0x000fc400000010ff */
[----:B------:R-:W-:Y:S02]  /*243a0*/  F2FP.BF16.PACK_AB R14, R6, R19 ;  /* 0x00000013060e723e */ /* 0x000fe400000010ff */
[----:B------:R-:W-:Y:S02]  /*243b0*/  F2FP.BF16.PACK_AB R15, R7, R15 ;  /* 0x0000000f070f723e */ /* 0x000fe400000010ff */
[----:B------:R-:W-:Y:S02]  /*243c0*/  F2FP.BF16.PACK_AB R4, R30, R38 ;  /* 0x000000261e04723e */ /* 0x000fe400000010ff */
[----:B------:R-:W-:Y:S01]  /*243d0*/  F2FP.BF16.PACK_AB R6, R2, R18 ;  /* 0x000000120206723e */ /* 0x000fe200000010ff */
[----:B------:R1:W-:Y:S01]  /*243e0*/  ST.E.128 [R34.64], R12 ;  /* 0x0000000c22007985 */ /* 0x0003e2000c101d12 */
[----:B------:R-:W-:-:S05]  /*243f0*/  F2FP.BF16.PACK_AB R7, R3, R8 ;  /* 0x000000080307723e */ /* 0x000fca00000010ff */
[----:B------:R1:W-:Y:S02]  /*24400*/  ST.E.128 [R32.64], R4 ;  /* 0x0000000420007985 */ /* 0x0003e4000c101d12 */
.L_x_2067:
[----:B------:R-:W-:Y:S05]  /*24410*/  BSYNC B0 ;  /* 0x0000000000007941 */ /* 0x000fea0003800000 */
.L_x_2066:
[----:B------:R-:W-:Y:S01]  /*24420*/  IADD3 R2, R59, 0x20, RZ ;  /* 0x000000203b027810 */ /* 0x000fe20007ffe0ff */
[----:B------:R-:W-:Y:S03]  /*24430*/  BSSY B0, `(.L_x_2068) ;  /* 0x000007a000007945 */ /* 0x000fe60003800000 */
[----:B------:R-:W-:-:S13]  /*24440*/  ISETP.GE.AND P0, PT, R2, R31, PT ;  /* 0x0000001f0200720c */ /* 0x000fda0003f06270 */
[----:B------:R-:W-:Y:S05]  /*24450*/  @P0 BRA `(.L_x_2069) ;  /* 0x0000077000000947 */ /* 0x000fea0003800000 */
[----:B-1----:R-:W-:Y:S01]  /*24460*/  SHF.R.S32.HI R4, RZ, 0x1f, R2 ;  /* 0x0000001fff047819 */ /* 0x002fe20000011402 */
[----:B------:R-:W-:Y:S01]  /*24470*/  IMAD.SHL.U32 R5, R0, 0x40, RZ ;  /* 0x0000004000057824 */ /* 0x000fe200078e00ff */
        /* <DEDUP_REMOVED lines=8> */
[----:B------:R-:W-:Y:S02]  /*24500*/  LOP3.LUT R9, R6, 0xffffe000, RZ, 0xc0, !PT ;  /* 0xffffe00006097812 */ /* 0x000fe400078ec0ff */
[----:B------:R-:W-:Y:S01]  /*24510*/  SHF.R.S32.HI R5, RZ, 0x1f, R3 ;  /* 0x0000001fff057819 */ /* 0x000fe20000011403 */
[----:B------:R-:W-:Y:S01]  /*24520*/  IMAD.SHL.U32 R6, R3, 0x8, RZ ;  /* 0x0000000803067824 */ /* 0x000fe200078e00ff */
[----:B------:R-:W-:Y:S02]  /*24530*/  LEA.HI R7, R7, R0, RZ, 0x3 ;  /* 0x0000000007077211 */ /* 0x000fe400078f18ff */
[----:B------:R-:W-:Y:S02]  /*24540*/  LEA.HI R3, R5, R3, RZ, 0x3 ;  /* 0x0000000305037211 */ /* 0x000fe400078f18ff */
[----:B------:R-:W-:Y:S01]  /*24550*/  SHF.R.U32.HI R12, RZ, 0x3, R2 ;  /* 0x00000003ff0c7819 */ /* 0x000fe20000011602 */
[----:B------:R-:W-:Y:S01]  /*24560*/  IMAD.SHL.U32 R4, R7, 0x40, RZ ;  /* 0x0000004007047824 */ /* 0x000fe200078e00ff */
[----:B------:R-:W-:Y:S01]  /*24570*/  LOP3.LUT R5, R2, 0x38, R6, 0xf8, !PT ;  /* 0x0000003802057812 */ /* 0x000fe200078ef806 */
[----:B------:R-:W-:Y:S01]  /*24580*/  IMAD.SHL.U32 R2, R3, 0x400, RZ ;  /* 0x0000040003027824 */ /* 0x000fe200078e00ff */
[----:B------:R-:W-:-:S02]  /*24590*/  LOP3.LUT R7, R8, R12, RZ, 0x3c, !PT ;  /* 0x0000000c08077212 */ /* 0x000fc400078e3cff */
[----:B------:R-:W-:Y:S02]  /*245a0*/  LOP3.LUT R4, R4, 0xfffffe00, RZ, 0xc0, !PT ;  /* 0xfffffe0004047812 */ /* 0x000fe400078ec0ff */
[----:B------:R-:W-:Y:S02]  /*245b0*/  LOP3.LUT R3, R5, R12, RZ, 0x3c, !PT ;  /* 0x0000000c05037212 */ /* 0x000fe400078e3cff */
[----:B------:R-:W-:Y:S02]  /*245c0*/  LOP3.LUT R2, R2, 0xffffe000, RZ, 0xc0, !PT ;  /* 0xffffe00002027812 */ /* 0x000fe400078ec0ff */
[--C-:B------:R-:W-:Y:S02]  /*245d0*/  IADD3 R7, R7, R9, R4.reuse ;  /* 0x0000000907077210 */ /* 0x100fe40007ffe004 */
[----:B------:R-:W-:-:S03]  /*245e0*/  IADD3 R2, R3, R2, R4 ;  /* 0x0000000203027210 */ /* 0x000fc60007ffe004 */
[----:B-----5:R-:W-:-:S04]  /*245f0*/  IMAD.WIDE.U32 R34, R7, 0x2, R46 ;  /* 0x0000000207227825 */ /* 0x020fc800078e002e */
[----:B------:R-:W-:Y:S01]  /*24600*/  IMAD.WIDE.U32 R32, R2, 0x2, R46 ;  /* 0x0000000202207825 */ /* 0x000fe200078e002e */
[----:B------:R-:W2:Y:S04]  /*24610*/  LD.E.128 R12, [R34.64] ;  /* 0x00000012220c7980 */ /* 0x000ea8000c101d00 */
[----:B------:R-:W3:Y:S01]  /*24620*/  LD.E.128 R4, [R32.64] ;  /* 0x0000001220047980 */ /* 0x000ee2000c101d00 */
[----:B------:R-:W-:Y:S02]  /*24630*/  SHF.R.U64 R16, R72, 0x10, R73 ;  /* 0x0000001048107819 */ /* 0x000fe40000001249 */
[----:B------:R-:W-:Y:S02]  /*24640*/  SHF.R.U32.HI R19, RZ, 0x10, R75 ;  /* 0x00000010ff137819 */ /* 0x000fe4000001164b */
[----:B------:R-:W-:-:S02]  /*24650*/  SHF.R.U64 R2, R68, 0x10, R69 ;  /* 0x0000001044027819 */ /* 0x000fc40000001245 */
[----:B------:R-:W-:Y:S02]  /*24660*/  PRMT R23, R99, 0x5410, R16 ;  /* 0x0000541063177816 */ /* 0x000fe40000000010 */
[--C-:B------:R-:W-:Y:S02]  /*24670*/  SHF.R.U64 R8, R70, 0x10, R71.reuse ;  /* 0x0000001046087819 */ /* 0x100fe40000001247 */
[----:B------:R-:W-:Y:S01]  /*24680*/  SHF.R.U32.HI R9, RZ, 0x10, R71 ;  /* 0x00000010ff097819 */ /* 0x000fe20000011647 */
[----:B------:R-:W-:Y:S01]  /*24690*/  IMAD.U32 R36, R23, 0x10000, RZ ;  /* 0x0001000017247824 */ /* 0x000fe200078e00ff */
[----:B------:R-:W-:Y:S02]  /*246a0*/  SHF.R.U32.HI R17, RZ, 0x10, R73 ;  /* 0x00000010ff117819 */ /* 0x000fe40000011649 */
[----:B------:R-:W-:Y:S02]  /*246b0*/  SHF.R.U64 R18, R74, 0x10, R75 ;  /* 0x000000104a127819 */ /* 0x000fe4000000124b */
[----:B------:R-:W-:-:S02]  /*246c0*/  PRMT R20, R99, 0x5432, R19 ;  /* 0x0000543263147816 */ /* 0x000fc40000000013 */
[C---:B------:R-:W-:Y:S02]  /*246d0*/  PRMT R30, R101.reuse, 0x5410, R2 ;  /* 0x00005410651e7816 */ /* 0x040fe40000000002 */
[----:B------:R-:W-:Y:S02]  /*246e0*/  PRMT R28, R102, 0x5410, R8 ;  /* 0x00005410661c7816 */ /* 0x000fe40000000008 */
[----:B------:R-:W-:Y:S02]  /*246f0*/  PRMT R27, R101, 0x5432, R9 ;  /* 0x00005432651b7816 */ /* 0x000fe40000000009 */
[----:B------:R-:W-:Y:S02]  /*24700*/  PRMT R22, R98, 0x5432, R17 ;  /* 0x0000543262167816 */ /* 0x000fe40000000011 */
[----:B------:R-:W-:Y:S02]  /*24710*/  PRMT R21, R100, 0x5410, R18 ;  /* 0x0000541064157816 */ /* 0x000fe40000000012 */
[----:B------:R-:W-:-:S02]  /*24720*/  SHF.R.U32.HI R3, RZ, 0x10, R69 ;  /* 0x00000010ff037819 */ /* 0x000fc40000011645 */
[----:B------:R-:W-:Y:S01]  /*24730*/  LOP3.LUT R37, R23, 0xffff0000, RZ, 0xc0, !PT ;  /* 0xffff000017257812 */ /* 0x000fe200078ec0ff */
[----:B------:R-:W-:Y:S01]  /*24740*/  IMAD.U32 R23, R22, 0x10000, RZ ;  /* 0x0001000016177824 */ /* 0x000fe200078e00ff */
        /* <DEDUP_REMOVED lines=72> */
.L_x_2069:
[----:B------:R-:W-:Y:S05]  /*24bd0*/  BSYNC B0 ;  /* 0x0000000000007941 */ /* 0x000fea0003800000 */
.L_x_2068:
[----:B------:R-:W-:Y:S01]  /*24be0*/  IADD3 R2, R59, 0x40, RZ ;  /* 0x000000403b027810 */ /* 0x000fe20007ffe0ff */
[----:B-1----:R-:W-:Y:S02]  /*24bf0*/  IMAD.MOV.U32 R4, RZ, RZ, R111 ;  /* 0x000000ffff047224 */ /* 0x002fe400078e006f */
[----:B------:R-:W-:Y:S01]  /*24c00*/  IMAD.MOV.U32 R5, RZ, RZ, 0x0 ;  /* 0x00000000ff057424 */ /* 0x000fe200078e00ff */
[----:B------:R-:W-:-:S13]  /*24c10*/  ISETP.GE.AND P0, PT, R2, R31, PT ;  /* 0x0000001f0200720c */ /* 0x000fda0003f06270 */
[----:B------:R-:W-:Y:S05]  /*24c20*/  @P0 RET.REL.NODEC R4 `(_ZN7cutlass13device_kernelIN5flash19enable_sm80_to_sm89INS1_16FlashAttnFwdSm80INS1_25CollectiveMainloopFwdSm80ILi8ELi2ELb0EN4cute5tupleIJNS5_1CILi128EEENS7_ILi64EEENS7_ILi192EEEEEELi192ENS_10bfloat16_tEfNS_4arch4Sm80ELb0ELb1ELb1ELb1ELb0ELb1ELb1ELb1EEENS1_21CollectiveEpilogueFwdINS6_IJS8_SA_S9_EEENS6_IJNS7_ILi1EEESI_SI_EEESC_SE_Li256ELb1ELb1ELb1ELb0EEENS1_36VarlenDynamicPersistentTileSchedulerILi128ELi64ELi256ELi256ELb1ELb1ELb0ELb1ELb0ELb1EEEEEEEEEvNT_6ParamsE) ;  /* 0xfffdb3d004000950 */ /* 0x000fea0003c3ffff */
[----:B------:R-:W-:Y:S01]  /*24c30*/  SHF.R.S32.HI R4, RZ, 0x1f, R2 ;  /* 0x0000001fff047819 */ /* 0x000fe20000011402 */
[----:B------:R-:W-:Y:S01]  /*24c40*/  IMAD.SHL.U32 R5, R0, 0x40, RZ ;  /* 0x0000004000057824 */ /* 0x000fe200078e00ff */
[----:B------:R-:W-:Y:S02]  /*24c50*/  SHF.R.S32.HI R7, RZ, 0x1f, R0 ;  /* 0x0000001fff077819 */ /* 0x000fe40000011400 */
[CC--:B------:R-:W-:Y:S02]  /*24c60*/  LEA.HI R3, R4.reuse, R2.reuse, RZ, 0x3 ;  /* 0x0000000204037211 */ /* 0x0c0fe400078f18ff */
[----:B------:R-:W-:Y:S02]  /*24c70*/  LEA.HI R4, R4, R2, RZ, 0x6 ;  /* 0x0000000204047211 */ /* 0x000fe400078f30ff */
[----:B------:R-:W-:Y:S02]  /*24c80*/  SHF.R.S32.HI R6, RZ, 0x3, R3 ;  /* 0x00000003ff067819 */ /* 0x000fe40000011403 */
[----:B------:R-:W-:Y:S01]  /*24c90*/  LOP3.LUT R2, R5, 0x1c0, RZ, 0xc0, !PT ;  /* 0x000001c005027812 */ /* 0x000fe200078ec0ff */
[----:B------:R-:W-:Y:S01]  /*24ca0*/  IMAD.SHL.U32 R4, R4, 0x80, RZ ;  /* 0x0000008004047824 */ /* 0x000fe200078e00ff */
[----:B------:R-:W-:-:S02]  /*24cb0*/  LEA.HI R5, R7, R0, RZ, 0x3 ;  /* 0x0000000007057211 */ /* 0x000fc400078f18ff */
[----:B------:R-:W-:Y:S02]  /*24cc0*/  LEA.HI R0, R31, R6, RZ, 0x1d ;  /* 0x000000061f007211 */ /* 0x000fe400078fe8ff */
[----:B------:R-:W-:Y:S02]  /*24cd0*/  LOP3.LUT R7, R4, 0xffffe000, RZ, 0xc0, !PT ;  /* 0xffffe00004077812 */ /* 0x000fe400078ec0ff */
[----:B------:R-:W-:Y:S02]  /*24ce0*/  SHF.R.S32.HI R4, RZ, 0x1f, R0 ;  /* 0x0000001fff047819 */ /* 0x000fe40000011400 */
[----:B------:R-:W-:Y:S01]  /*24cf0*/  LOP3.LUT R6, R2, 0x38, R3, 0xf8, !PT ;  /* 0x0000003802067812 */ /* 0x000fe200078ef803 */
[----:B------:R-:W-:Y:S01]  /*24d00*/  IMAD.SHL.U32 R3, R5, 0x40, RZ ;  /* 0x0000004005037824 */ /* 0x000fe200078e00ff */
[----:B------:R-:W-:Y:S01]  /*24d10*/  SHF.R.U32.HI R8, RZ, 0x3, R2 ;  /* 0x00000003ff087819 */ /* 0x000fe20000011602 */
[----:B------:R-:W-:Y:S01]  /*24d20*/  IMAD.SHL.U32 R5, R0, 0x8, RZ ;  /* 0x0000000800057824 */ /* 0x000fe200078e00ff */
[----:B------:R-:W-:-:S02]  /*24d30*/  LEA.HI R0, R4, R0, RZ, 0x3 ;  /* 0x0000000004007211 */ /* 0x000fc400078f18ff */
[----:B------:R-:W-:Y:S02]  /*24d40*/  LOP3.LUT R3, R3, 0xfffffe00, RZ, 0xc0, !PT ;  /* 0xfffffe0003037812 */ /* 0x000fe400078ec0ff */
[----:B------:R-:W-:Y:S01]  /*24d50*/  LOP3.LUT R2, R2, 0x38, R5, 0xf8, !PT ;  /* 0x0000003802027812 */ /* 0x000fe200078ef805 */
[----:B------:R-:W-:Y:S01]  /*24d60*/  IMAD.SHL.U32 R0, R0, 0x400, RZ ;  /* 0x0000040000007824 */ /* 0x000fe200078e00ff */
[-C--:B------:R-:W-:Y:S02]  /*24d70*/  LOP3.LUT R6, R6, R8.reuse, RZ, 0x3c, !PT ;  /* 0x0000000806067212 */ /* 0x080fe400078e3cff */
        /* <DEDUP_REMOVED lines=12> */
[C---:B------:R-:W-:Y:S01]  /*24e40*/  PRMT R29, R109.reuse, 0x5410, R0 ;  /* 0x000054106d1d7816 */ /* 0x040fe20000000000 */
[C---:B------:R-:W-:Y:S01]  /*24e50*/  IMAD.U32 R34, R22.reuse, 0x10000, RZ ;  /* 0x0001000016227824 */ /* 0x040fe200078e00ff */
[----:B------:R-:W-:Y:S02]  /*24e60*/  SHF.R.U32.HI R21, RZ, 0x10, R81 ;  /* 0x00000010ff157819 */ /* 0x000fe40000011651 */
[----:B------:R-:W-:Y:S02]  /*24e70*/  PRMT R26, R109, 0x5432, R8 ;  /* 0x000054326d1a7816 */ /* 0x000fe40000000008 */
[----:B------:R-:W-:Y:S02]  /*24e80*/  SHF.R.U32.HI R2, RZ, 0x10, R85 ;  /* 0x00000010ff027819 */ /* 0x000fe40000011655 */
[----:B------:R-:W-:-:S02]  /*24e90*/  LOP3.LUT R22, R22, 0xffff0000, RZ, 0xc0, !PT ;  /* 0xffff000016167812 */ /* 0x000fc400078ec0ff */
[----:B------:R-:W-:Y:S02]  /*24ea0*/  SHF.R.U64 R3, R86, 0x10, R87 ;  /* 0x0000001056037819 */ /* 0x000fe40000001257 */
[----:B------:R-:W-:Y:S02]  /*24eb0*/  PRMT R21, R102, 0x5432, R21 ;  /* 0x0000543266157816 */ /* 0x000fe40000000015 */
[----:B------:R-:W-:Y:S02]  /*24ec0*/  PRMT R28, R108, 0x5432, R2 ;  /* 0x000054326c1c7816 */ /* 0x000fe40000000002 */
[----:B------:R-:W-:Y:S02]  /*24ed0*/  PRMT R27, R110, 0x5410, R3 ;  /* 0x000054106e1b7816 */ /* 0x000fe40000000003 */
[--C-:B------:R-:W-:Y:S02]  /*24ee0*/  SHF.R.U64 R20, R82, 0x10, R83.reuse ;  /* 0x0000001052147819 */ /* 0x100fe40000001253 */
[----:B------:R-:W-:-:S02]  /*24ef0*/  SHF.R.U32.HI R19, RZ, 0x10, R83 ;  /* 0x00000010ff137819 */ /* 0x000fc40000011653 */
[----:B------:R-:W-:Y:S02]  /*24f00*/  PRMT R20, R108, 0x5410, R20 ;  /* 0x000054106c147816 */ /* 0x000fe40000000014 */
        /* <DEDUP_REMOVED lines=15> */
[----:B------:R-:W-:Y:S01]  /*25000*/  FMUL.FTZ R5, R12, R34 ;  /* 0x000000220c057220 */ /* 0x000fe20000410000 */
[----:B------:R-:W-:Y:S01]  /*25010*/  LOP3.LUT R2, R6, 0xffff0000, RZ, 0xc0, !PT ;  /* 0xffff000006027812 */ /* 0x000fe200078ec0ff */
[----:B------:R-:W-:-:S02]  /*25020*/  FMUL.FTZ R12, R12, R15 ;  /* 0x0000000f0c0c7220 */ /* 0x000fc40000410000 */
[----:B------:R-:W-:Y:S02]  /*25030*/  FFMA.FTZ R35, R25, R15, -R5 ;  /* 0x0000000f19237223 */ /* 0x000fe40000010805 */
[----:B------:R-:W-:Y:S02]  /*25040*/  FMUL.FTZ R5, R9, R22 ;  /* 0x0000001609057220 */ /* 0x000fe40000410000 */
[----:B------:R-:W-:Y:S01]  /*25050*/  IMAD.U32 R3, R6, 0x10000, RZ ;  /* 0x0001000006037824 */ /* 0x000fe200078e00ff */
[----:B------:R-:W-:Y:S01]  /*25060*/  LOP3.LUT R6, R7, 0xffff0000, RZ, 0xc0, !PT ;  /* 0xffff000007067812 */ /* 0x000fe200078ec0ff */
[----:B------:R-:W-:Y:S02]  /*25070*/  IMAD.U32 R15, R21, 0x10000, RZ ;  /* 0x00010000150f7824 */ /* 0x000fe400078e00ff */
[----:B------:R-:W-:Y:S02]  /*25080*/  IMAD.U32 R0, R7, 0x10000, RZ ;  /* 0x0001000007007824 */ /* 0x000fe400078e00ff */
[C---:B------:R-:W-:Y:S01]  /*25090*/  IMAD.U32 R7, R28.reuse, 0x10000, RZ ;  /* 0x000100001c077824 */ /* 0x040fe200078e00ff */
[----:B------:R-:W-:Y:S01]  /*250a0*/  LOP3.LUT R28, R28, 0xffff0000, RZ, 0xc0, !PT ;  /* 0xffff00001c1c7812 */ /* 0x000fe200078ec0ff */
[----:B------:R-:W-:-:S02]  /*250b0*/  FMUL.FTZ R9, R9, R29 ;  /* 0x0000001d09097220 */ /* 0x000fc40000410000 */
[----:B------:R-:W-:Y:S01]  /*250c0*/  FFMA.FTZ R34, R25, R34, R12 ;  /* 0x0000002219227223 */ /* 0x000fe2000001000c */
[----:B------:R-:W-:Y:S01]  /*250d0*/  LOP3.LUT R25, R21, 0xffff0000, RZ, 0xc0, !PT ;  /* 0xffff000015197812 */ /* 0x000fe200078ec0ff */
[----:B------:R-:W-:Y:S02]  /*250e0*/  FFMA.FTZ R29, R24, R29, -R5 ;  /* 0x0000001d181d7223 */ /* 0x000fe40000010805 */
[C---:B------:R-:W-:Y:S02]  /*250f0*/  FMUL.FTZ R5, R8.reuse, R15 ;  /* 0x0000000f08057220 */ /* 0x040fe40000410000 */
[-C--:B------:R-:W-:Y:S02]  /*25100*/  FMUL.FTZ R8, R8, R7.reuse ;  /* 0x0000000708087220 */ /* 0x080fe40000410000 */
[----:B------:R-:W-:Y:S02]  /*25110*/  FFMA.FTZ R21, R23, R7, -R5 ;  /* 0x0000000717157223 */ /* 0x000fe40000010805 */
[----:B------:R-:W-:-:S02]  /*25120*/  FFMA.FTZ R22, R24, R22, R9 ;  /* 0x0000001618167223 */ /* 0x000fc40000010009 */
[----:B------:R-:W-:Y:S02]  /*25130*/  FMUL.FTZ R5, R4, R25 ;  /* 0x0000001904057220 */ /* 0x000fe40000410000 */
[----:B------:R-:W-:Y:S02]  /*25140*/  FFMA.FTZ R23, R23, R15, R8 ;  /* 0x0000000f17177223 */ /* 0x000fe40000010008 */
[C---:B------:R-:W-:Y:S01]  /*25150*/  IMAD.U32 R9, R27.reuse, 0x10000, RZ ;  /* 0x000100001b097824 */ /* 0x040fe200078e00ff */
[----:B------:R-:W-:Y:S01]  /*25160*/  LOP3.LUT R27, R27, 0xffff0000, RZ, 0xc0, !PT ;  /* 0xffff00001b1b7812 */ /* 0x000fe200078ec0ff */
[C---:B------:R-:W-:Y:S01]  /*25170*/  IMAD.U32 R12, R20.reuse, 0x10000, RZ ;  /* 0x00010000140c7824 */ /* 0x040fe200078e00ff */
[----:B------:R-:W-:Y:S01]  /*25180*/  LOP3.LUT R20, R20, 0xffff0000, RZ, 0xc0, !PT ;  /* 0xffff000014147812 */ /* 0x000fe200078ec0ff */
[C---:B------:R-:W-:Y:S01]  /*25190*/  IMAD.U32 R15, R19.reuse, 0x10000, RZ ;  /* 0x00010000130f7824 */ /* 0x040fe200078e00ff */
[----:B------:R-:W-:Y:S01]  /*251a0*/  LOP3.LUT R19, R19, 0xffff0000, RZ, 0xc0, !PT ;  /* 0xffff000013137812 */ /* 0x000fe200078ec0ff */
[----:B------:R-:W-:-:S02]  /*251b0*/  FMUL.FTZ R7, R4, R28 ;  /* 0x0000001c04077220 */ /* 0x000fc40000410000 */
[C---:B------:R-:W-:Y:S01]  /*251c0*/  IMAD.U32 R8, R26.reuse, 0x10000, RZ ;  /* 0x000100001a087824 */ /* 0x040fe200078e00ff */
[----:B------:R-:W-:Y:S01]  /*251d0*/  LOP3.LUT R26, R26, 0xffff0000, RZ, 0xc0, !PT ;  /* 0xffff00001a1a7812 */ /* 0x000fe200078ec0ff */
[----:B------:R-:W-:Y:S02]  /*251e0*/  FFMA.FTZ R28, R18, R28, -R5 ;  /* 0x0000001c121c7223 */ /* 0x000fe40000010805 */
[C---:B------:R-:W-:Y:S02]  /*251f0*/  FMUL.FTZ R5, R3.reuse, R12 ;  /* 0x0000000c03057220 */ /* 0x040fe40000410000 */
[----:B------:R-:W-:Y:S02]  /*25200*/  FMUL.FTZ R4, R3, R9 ;  /* 0x0000000903047220 */ /* 0x000fe40000410000 */
[C---:B------:R-:W-:Y:S02]  /*25210*/  FMUL.FTZ R3, R0.reuse, R15 ;  /* 0x0000000f00037220 */ /* 0x040fe40000410000 */
[----:B------:R-:W-:-:S02]  /*25220*/  FMUL.FTZ R0, R0, R8 ;  /* 0x0000000800007220 */ /* 0x000fc40000410000 */
[C---:B------:R-:W-:Y:S02]  /*25230*/  FFMA.FTZ R8, R13.reuse, R8, -R3 ;  /* 0x000000080d087223 */ /* 0x040fe40000010803 */
[----:B------:R-:W-:Y:S01]  /*25240*/  FFMA.FTZ R3, R13, R15, R0 ;  /* 0x0000000f0d037223 */ /* 0x000fe20000010000 */
[----:B------:R-:W-:Y:S01]  /*25250*/  F2FP.BF16.PACK_AB R13, R28, R21 ;  /* 0x000000151c0d723e */ /* 0x000fe200000010ff */
[----:B------:R-:W-:Y:S02]  /*25260*/  FFMA.FTZ R18, R18, R25, R7 ;  /* 0x0000001912127223 */ /* 0x000fe40000010007 */
[----:B------:R-:W-:Y:S02]  /*25270*/  FMUL.FTZ R0, R2, R20 ;  /* 0x0000001402007220 */ /* 0x000fe40000410000 */
[----:B------:R-:W-:Y:S02]  /*25280*/  FMUL.FTZ R15, R6, R19 ;  /* 0x00000013060f7220 */ /* 0x000fe40000410000 */
[----:B------:R-:W-:-:S02]  /*25290*/  FMUL.FTZ R2, R2, R27 ;  /* 0x0000001b02027220 */ /* 0x000fc40000410000 */
[-C--:B------:R-:W-:Y:S02]  /*252a0*/  FMUL.FTZ R7, R6, R26.reuse ;  /* 0x0000001a06077220 */ /* 0x080fe40000410000 */
[C---:B------:R-:W-:Y:S01]  /*252b0*/  FFMA.FTZ R9, R17.reuse, R9, -R5 ;  /* 0x0000000911097223 */ /* 0x040fe20000010805 */
[----:B------:R-:W-:Y:S01]  /*252c0*/  F2FP.BF16.PACK_AB R5, R18, R23 ;  /* 0x000000171205723e */ /* 0x000fe200000010ff */
[----:B------:R-:W-:Y:S02]  /*252d0*/  FFMA.FTZ R0, R16, R27, -R0 ;  /* 0x0000001b10007223 */ /* 0x000fe40000010800 */
[----:B------:R-:W-:Y:S02]  /*252e0*/  FFMA.FTZ R15, R14, R26, -R15 ;  /* 0x0000001a0e0f7223 */ /* 0x000fe4000001080f */
[----:B------:R-:W-:Y:S01]  /*252f0*/  FFMA.FTZ R17, R17, R12, R4 ;  /* 0x0000000c11117223 */ /* 0x000fe20000010004 */
[----:B------:R-:W-:Y:S01]  /*25300*/  F2FP.BF16.PACK_AB R12, R29, R35 ;  /* 0x000000231d0c723e */ /* 0x000fe200000010ff */
[----:B------:R-:W-:Y:S01]  /*25310*/  FFMA.FTZ R6, R16, R20, R2 ;  /* 0x0000001410067223 */ /* 0x000fe20000010002 */
[----:B------:R-:W-:Y:S01]  /*25320*/  F2FP.BF16.PACK_AB R15, R15, R8 ;  /* 0x000000080f0f723e */ /* 0x000fe200000010ff */
[----:B------:R-:W-:Y:S01]  /*25330*/  FFMA.FTZ R7, R14, R19, R7 ;  /* 0x000000130e077223 */ /* 0x000fe20000010007 */
[----:B------:R-:W-:Y:S01]  /*25340*/  F2FP.BF16.PACK_AB R14, R0, R9 ;  /* 0x00000009000e723e */ /* 0x000fe200000010ff */
[----:B------:R-:W-:Y:S01]  /*25350*/  IMAD.MOV.U32 R2, RZ, RZ, R111 ;  /* 0x000000ffff027224 */ /* 0x000fe200078e006f */
[----:B------:R-:W-:-:S02]  /*25360*/  F2FP.BF16.PACK_AB R4, R22, R34 ;  /* 0x000000221604723e */ /* 0x000fc400000010ff */
[----:B------:R-:W-:Y:S01]  /*25370*/  F2FP.BF16.PACK_AB R6, R6, R17 ;  /* 0x000000110606723e */ /* 0x000fe200000010ff */
[----:B------:R1:W-:Y:S01]  /*25380*/  ST.E.128 [R32.64], R12 ;  /* 0x0000000c20007985 */ /* 0x0003e2000c101d12 */
[----:B------:R-:W-:Y:S01]  /*25390*/  F2FP.BF16.PACK_AB R7, R7, R3 ;  /* 0x000000030707723e */ /* 0x000fe200000010ff */
[----:B------:R-:W-:-:S04]  /*253a0*/  IMAD.MOV.U32 R3, RZ, RZ, 0x0 ;  /* 0x00000000ff037424 */ /* 0x000fc800078e00ff */
[----:B------:R1:W-:Y:S01]  /*253b0*/  ST.E.128 [R30.64], R4 ;  /* 0x000000041e007985 */ /* 0x0003e2000c101d12 */
[----:B------:R-:W-:Y:S05]  /*253c0*/  RET.REL.NODEC R2 `(_ZN7cutlass13device_kernelIN5flash19enable_sm80_to_sm89INS1_16FlashAttnFwdSm80INS1_25CollectiveMainloopFwdSm80ILi8ELi2ELb0EN4cute5tupleIJNS5_1CILi128EEENS7_ILi64EEENS7_ILi192EEEEEELi192ENS_10bfloat16_tEfNS_4arch4Sm80ELb0ELb1ELb1ELb1ELb0ELb1ELb1ELb1EEENS1_21CollectiveEpilogueFwdINS6_IJS8_SA_S9_EEENS6_IJNS7_ILi1EEESI_SI_EEESC_SE_Li256ELb1ELb1ELb1ELb0EEENS1_36VarlenDynamicPersistentTileSchedulerILi128ELi64ELi256ELi256ELb1ELb1ELb0ELb1ELb0ELb1EEEEEEEEEvNT_6ParamsE) ;  /* 0xfffdac3002007950 */ /* 0x000fea0003c3ffff */
.L_x_2022:
[----:B------:R-:W-:Y:S01]  /*253d0*/  IMAD.MOV.U32 R9, RZ, RZ, R46 ;  /* 0x000000ffff097224 */ /* 0x000fe200078e002e */
[----:B------:R-:W-:Y:S01]  /*253e0*/  MOV R3, 0x1c1f ;  /* 0x00001c1f00037802 */ /* 0x000fe20000000f00 */
[----:B------:R-:W-:Y:S01]  /*253f0*/  IMAD.MOV.U32 R5, RZ, RZ, RZ ;  /* 0x000000ffff057224 */ /* 0x000fe200078e00ff */
[----:B------:R-:W-:Y:S02]  /*25400*/  MOV R104, 0xffffffff ;  /* 0xffffffff00687802 */ /* 0x000fe40000000f00 */
[----:B------:R-:W-:Y:S02]  /*25410*/  MOV R2, 0x25430 ;  /* 0x0002543000027802 */ /* 0x000fe40000000f00 */
[----:B------:R-:W-:Y:S05]  /*25420*/  CALL.REL.NOINC `($__internal_39_$__cuda_sm70_shflsync_idx_p) ;  /* 0x0000078000007944 */ /* 0x000fea0003c00000 */
[----:B------:R-:W-:Y:S01]  /*25430*/  MOV R4, R12 ;  /* 0x0000000c00047202 */ /* 0x000fe20000000f00 */
[----:B------:R-:W-:Y:S05]  /*25440*/  BRA `(.L_x_2070) ;  /* 0xffff894000007947 */ /* 0x000fea000383ffff */
.L_x_2023:
[----:B------:R-:W-:Y:S01]  /*25450*/  IMAD.MOV.U32 R9, RZ, RZ, R47 ;  /* 0x000000ffff097224 */ /* 0x000fe200078e002f */
[----:B------:R-:W-:Y:S01]  /*25460*/  MOV R3, 0x1c1f ;  /* 0x00001c1f00037802 */ /* 0x000fe20000000f00 */
[----:B------:R-:W-:Y:S01]  /*25470*/  IMAD.MOV.U32 R5, RZ, RZ, RZ ;  /* 0x000000ffff057224 */ /* 0x000fe200078e00ff */
[----:B------:R-:W-:-:S02]  /*25480*/  MOV R104, 0xffffffff ;  /* 0xffffffff00687802 */ /* 0x000fc40000000f00 */
[----:B------:R-:W-:Y:S02]  /*25490*/  MOV R2, 0x254b0 ;  /* 0x000254b000027802 */ /* 0x000fe40000000f00 */
[----:B-12---:R-:W-:Y:S05]  /*254a0*/  CALL.REL.NOINC `($__internal_39_$__cuda_sm70_shflsync_idx_p) ;  /* 0x0000070000007944 */ /* 0x006fea0003c00000 */
[----:B------:R-:W-:Y:S01]  /*254b0*/  IMAD.MOV.U32 R9, RZ, RZ, R45 ;  /* 0x000000ffff097224 */ /* 0x000fe200078e002d */
[----:B------:R-:W-:Y:S01]  /*254c0*/  MOV R3, 0x1c1f ;  /* 0x00001c1f00037802 */ /* 0x000fe20000000f00 */
[----:B------:R-:W-:Y:S01]  /*254d0*/  IMAD.MOV.U32 R5, RZ, RZ, RZ ;  /* 0x000000ffff057224 */ /* 0x000fe200078e00ff */
[----:B------:R-:W-:Y:S01]  /*254e0*/  MOV R6, R12 ;  /* 0x0000000c00067202 */ /* 0x000fe20000000f00 */
[----:B------:R-:W-:Y:S01]  /*254f0*/  IMAD.MOV.U32 R104, RZ, RZ, -0x1 ;  /* 0xffffffffff687424 */ /* 0x000fe200078e00ff */
[----:B------:R-:W-:Y:S02]  /*25500*/  MOV R7, R4 ;  /* 0x0000000400077202 */ /* 0x000fe40000000f00 */
        /* <DEDUP_REMOVED lines=11> */
.L_x_2026:
[----:B------:R-:W-:Y:S01]  /*255c0*/  IMAD.MOV.U32 R9, RZ, RZ, R46 ;  /* 0x000000ffff097224 */ /* 0x000fe200078e002e */
[----:B------:R-:W-:Y:S01]  /*255d0*/  MOV R3, 0x1c1f ;  /* 0x00001c1f00037802 */ /* 0x000fe20000000f00 */
[----:B------:R-:W-:Y:S01]  /*255e0*/  IMAD.MOV.U32 R5, RZ, RZ, 0x1 ;  /* 0x00000001ff057424 */ /* 0x000fe200078e00ff */
[----:B------:R-:W-:-:S02]  /*255f0*/  MOV R104, 0xffffffff ;  /* 0xffffffff00687802 */ /* 0x000fc40000000f00 */
[----:B------:R-:W-:Y:S02]  /*25600*/  MOV R2, 0x25620 ;  /* 0x0002562000027802 */ /* 0x000fe40000000f00 */
[----:B---34-:R-:W-:Y:S05]  /*25610*/  CALL.REL.NOINC `($__internal_39_$__cuda_sm70_shflsync_idx_p) ;  /* 0x0000059000007944 */ /* 0x018fea0003c00000 */
[----:B------:R-:W-:Y:S01]  /*25620*/  IMAD.MOV.U32 R7, RZ, RZ, R12 ;  /* 0x000000ffff077224 */ /* 0x000fe200078e000c */
[----:B------:R-:W-:Y:S01]  /*25630*/  MOV R9, R47 ;  /* 0x0000002f00097202 */ /* 0x000fe20000000f00 */
[----:B------:R-:W-:Y:S01]  /*25640*/  IMAD.MOV.U32 R5, RZ, RZ, 0x1 ;  /* 0x00000001ff057424 */ /* 0x000fe200078e00ff */
[----:B------:R-:W-:Y:S01]  /*25650*/  MOV R3, 0x1c1f ;  /* 0x00001c1f00037802 */ /* 0x000fe20000000f00 */
[----:B------:R-:W-:Y:S01]  /*25660*/  IMAD.MOV.U32 R104, RZ, RZ, -0x1 ;  /* 0xffffffffff687424 */ /* 0x000fe200078e00ff */
[----:B------:R-:W-:Y:S02]  /*25670*/  MOV R2, 0x25690 ;  /* 0x0002569000027802 */ /* 0x000fe40000000f00 */
[----:B------:R-:W-:Y:S05]  /*25680*/  CALL.REL.NOINC `($__internal_39_$__cuda_sm70_shflsync_idx_p) ;  /* 0x0000052000007944 */ /* 0x000fea0003c00000 */
[----:B------:R-:W-:Y:S01]  /*25690*/  IMAD.MOV.U32 R9, RZ, RZ, R45 ;  /* 0x000000ffff097224 */ /* 0x000fe200078e002d */
[----:B------:R-:W-:Y:S01]  /*256a0*/  MOV R5, 0x1 ;  /* 0x0000000100057802 */ /* 0x000fe20000000f00 */
[----:B------:R-:W-:Y:S01]  /*256b0*/  IMAD.MOV.U32 R3, RZ, RZ, 0x1c1f ;  /* 0x00001c1fff037424 */ /* 0x000fe200078e00ff */
[----:B------:R-:W-:Y:S01]  /*256c0*/  MOV R104, 0xffffffff ;  /* 0xffffffff00687802 */ /* 0x000fe20000000f00 */
[----:B------:R-:W-:Y:S01]  /*256d0*/  IMAD.MOV.U32 R6, RZ, RZ, R12 ;  /* 0x000000ffff067224 */ /* 0x000fe200078e000c */
[----:B------:R-:W-:-:S02]  /*256e0*/  MOV R2, 0x25700 ;  /* 0x0002570000027802 */ /* 0x000fc40000000f00 */
[----:B------:R-:W-:Y:S05]  /*256f0*/  CALL.REL.NOINC `($__internal_39_$__cuda_sm70_shflsync_idx_p) ;  /* 0x000004b000007944 */ /* 0x000fea0003c00000 */
        /* <DEDUP_REMOVED lines=9> */
.L_x_2053:
        /* <DEDUP_REMOVED lines=8> */
.L_x_2054:
[----:B------:R-:W-:Y:S01]  /*25810*/  IMAD.MOV.U32 R9, RZ, RZ, R25 ;  /* 0x000000ffff097224 */ /* 0x000fe200078e0019 */
[----:B------:R-:W-:Y:S01]  /*25820*/  MOV R3, 0x1c1f ;  /* 0x00001c1f00037802 */ /* 0x000fe20000000f00 */
[----:B------:R-:W-:Y:S01]  /*25830*/  IMAD.MOV.U32 R5, RZ, RZ, RZ ;  /* 0x000000ffff057224 */ /* 0x000fe200078e00ff */
[----:B------:R-:W-:Y:S02]  /*25840*/  MOV R104, 0xffffffff ;  /* 0xffffffff00687802 */ /* 0x000fe40000000f00 */
[----:B------:R-:W-:Y:S02]  /*25850*/  MOV R2, 0x25870 ;  /* 0x0002587000027802 */ /* 0x000fe40000000f00 */
[----:B-12---:R-:W-:Y:S05]  /*25860*/  CALL.REL.NOINC `($__internal_39_$__cuda_sm70_shflsync_idx_p) ;  /* 0x0000034000007944 */ /* 0x006fea0003c00000 */
[----:B------:R-:W-:Y:S01]  /*25870*/  IMAD.MOV.U32 R9, RZ, RZ, R14 ;  /* 0x000000ffff097224 */ /* 0x000fe200078e000e */
[----:B------:R-:W-:Y:S01]  /*25880*/  MOV R3, 0x1c1f ;  /* 0x00001c1f00037802 */ /* 0x000fe20000000f00 */
[----:B------:R-:W-:Y:S01]  /*25890*/  IMAD.MOV.U32 R5, RZ, RZ, RZ ;  /* 0x000000ffff057224 */ /* 0x000fe200078e00ff */
[----:B------:R-:W-:Y:S01]  /*258a0*/  MOV R6, R12 ;  /* 0x0000000c00067202 */ /* 0x000fe20000000f00 */
[----:B------:R-:W-:Y:S01]  /*258b0*/  IMAD.MOV.U32 R104, RZ, RZ, -0x1 ;  /* 0xffffffffff687424 */ /* 0x000fe200078e00ff */
[----:B------:R-:W-:-:S02]  /*258c0*/  MOV R7, R0 ;  /* 0x0000000000077202 */ /* 0x000fc40000000f00 */
[----:B------:R-:W-:Y:S02]  /*258d0*/  MOV R2, 0x258f0 ;  /* 0x000258f000027802 */ /* 0x000fe40000000f00 */
[----:B------:R-:W-:Y:S05]  /*258e0*/  CALL.REL.NOINC `($__internal_39_$__cuda_sm70_shflsync_idx_p) ;  /* 0x000002c000007944 */ /* 0x000fea0003c00000 */
[----:B------:R-:W-:Y:S01]  /*258f0*/  IMAD.MOV.U32 R4, RZ, RZ, R12 ;  /* 0x000000ffff047224 */ /* 0x000fe200078e000c */
[----:B------:R-:W-:Y:S01]  /*25900*/  MOV R9, R27 ;  /* 0x0000001b00097202 */ /* 0x000fe20000000f00 */
[----:B------:R-:W-:Y:S01]  /*25910*/  IMAD.MOV.U32 R5, RZ, RZ, RZ ;  /* 0x000000ffff057224 */ /* 0x000fe200078e00ff */
[----:B------:R-:W-:Y:S01]  /*25920*/  MOV R3, 0x1c1f ;  /* 0x00001c1f00037802 */ /* 0x000fe20000000f00 */
[----:B------:R-:W-:Y:S01]  /*25930*/  IMAD.MOV.U32 R104, RZ, RZ, -0x1 ;  /* 0xffffffffff687424 */ /* 0x000fe200078e00ff */
[----:B------:R-:W-:Y:S02]  /*25940*/  MOV R2, 0x25960 ;  /* 0x0002596000027802 */ /* 0x000fe40000000f00 */
[----:B------:R-:W-:Y:S05]  /*25950*/  CALL.REL.NOINC `($__internal_39_$__cuda_sm70_shflsync_idx_p) ;  /* 0x0000025000007944 */ /* 0x000fea0003c00000 */
[----:B------:R-:W-:Y:S01]  /*25960*/  MOV R2, R12 ;  /* 0x0000000c00027202 */ /* 0x000fe20000000f00 */
[----:B------:R-:W-:Y:S05]  /*25970*/  BRA `(.L_x_2074) ;  /* 0xffffbf9000007947 */ /* 0x000fea000383ffff */
.L_x_2057:
[----:B------:R-:W-:Y:S01]  /*25980*/  IMAD.MOV.U32 R9, RZ, RZ, R15 ;  /* 0x000000ffff097224 */ /* 0x000fe200078e000f */
[----:B------:R-:W-:Y:S01]  /*25990*/  MOV R3, 0x1c1f ;  /* 0x00001c1f00037802 */ /* 0x000fe20000000f00 */
[----:B------:R-:W-:Y:S01]  /*259a0*/  IMAD.MOV.U32 R5, RZ, RZ, 0x1 ;  /* 0x00000001ff057424 */ /* 0x000fe200078e00ff */
[----:B------:R-:W-:Y:S02]  /*259b0*/  MOV R104, 0xffffffff ;  /* 0xffffffff00687802 */ /* 0x000fe40000000f00 */
[----:B------:R-:W-:-:S02]  /*259c0*/  MOV R2, 0x259e0 ;  /* 0x000259e000027802 */ /* 0x000fc40000000f00 */
[----:B---34-:R-:W-:Y:S05]  /*259d0*/  CALL.REL.NOINC `($__internal_39_$__cuda_sm70_shflsync_idx_p) ;  /* 0x000001d000007944 */ /* 0x018fea0003c00000 */
[----:B------:R-:W-:Y:S01]  /*259e0*/  IMAD.MOV.U32 R0, RZ, RZ, R12 ;  /* 0x000000ffff007224 */ /* 0x000fe200078e000c */
[----:B------:R-:W-:Y:S01]  /*259f0*/  MOV R9, R25 ;  /* 0x0000001900097202 */ /* 0x000fe20000000f00 */
[----:B------:R-:W-:Y:S01]  /*25a00*/  IMAD.MOV.U32 R5, RZ, RZ, 0x1 ;  /* 0x00000001ff057424 */ /* 0x000fe200078e00ff */
[----:B------:R-:W-:Y:S01]  /*25a10*/  MOV R3, 0x1c1f ;  /* 0x00001c1f00037802 */ /* 0x000fe20000000f00 */
[----:B------:R-:W-:Y:S01]  /*25a20*/  IMAD.MOV.U32 R104, RZ, RZ, -0x1 ;  /* 0xffffffffff687424 */ /* 0x000fe200078e00ff */
[----:B------:R-:W-:-:S02]  /*25a30*/  MOV R2, 0x25a50 ;  /* 0x00025a5000027802 */ /* 0x000fc40000000f00 */
[----:B------:R-:W-:Y:S05]  /*25a40*/  CALL.REL.NOINC `($__internal_39_$__cuda_sm70_shflsync_idx_p) ;  /* 0x0000016000007944 */ /* 0x000fea0003c00000 */
[----:B------:R-:W-:Y:S01]  /*25a50*/  IMAD.MOV.U32 R9, RZ, RZ, R14 ;  /* 0x000000ffff097224 */ /* 0x000fe200078e000e */
[----:B------:R-:W-:Y:S01]  /*25a60*/  MOV R3, 0x1c1f ;  /* 0x00001c1f00037802 */ /* 0x000fe20000000f00 */
[----:B------:R-:W-:Y:S01]  /*25a70*/  IMAD.MOV.U32 R5, RZ, RZ, 0x1 ;  /* 0x00000001ff057424 */ /* 0x000fe200078e00ff */
[----:B------:R-:W-:Y:S01]  /*25a80*/  MOV R6, R12 ;  /* 0x0000000c00067202 */ /* 0x000fe20000000f00 */
[----:B------:R-:W-:Y:S01]  /*25a90*/  IMAD.MOV.U32 R104, RZ, RZ, -0x1 ;  /* 0xffffffffff687424 */ /* 0x000fe200078e00ff */
[----:B------:R-:W-:-:S02]  /*25aa0*/  MOV R7, R0 ;  /* 0x0000000000077202 */ /* 0x000fc40000000f00 */
[----:B------:R-:W-:Y:S02]  /*25ab0*/  MOV R2, 0x25ad0 ;  /* 0x00025ad000027802 */ /* 0x000fe40000000f00 */
[----:B------:R-:W-:Y:S05]  /*25ac0*/  CALL.REL.NOINC `($__internal_39_$__cuda_sm70_shflsync_idx_p) ;  /* 0x000000e000007944 */ /* 0x000fea0003c00000 */
        /* <DEDUP_REMOVED lines=9> */
        .weak           $__internal_38_$__cuda_sm70_shflsync_bfly_p
        .type           $__internal_38_$__cuda_sm70_shflsync_bfly_p,@function
        .size           $__internal_38_$__cuda_sm70_shflsync_bfly_p,($__internal_39_$__cuda_sm70_shflsync_idx_p - $__internal_38_$__cuda_sm70_shflsync_bfly_p)
$__internal_38_$__cuda_sm70_shflsync_bfly_p:
[----:B------:R-:W-:Y:S04]  /*25b60*/  WARPSYNC R5 ;  /* 0x0000000500007348 */ /* 0x000fe80003800000 */
[----:B------:R1:W2:Y:S02]  /*25b70*/  SHFL.BFLY PT, R4, R2, R4, R6 ;  /* 0x0c00000402047389 */ /* 0x0002a400000e0006 */
[----:B-1----:R-:W-:-:S02]  /*25b80*/  MOV R2, R3 ;  /* 0x0000000300027202 */ /* 0x002fc40000000f00 */
[----:B------:R-:W-:-:S04]  /*25b90*/  MOV R3, 0x0 ;  /* 0x0000000000037802 */ /* 0x000fc80000000f00 */
[----:B--2---:R-:W-:Y:S05]  /*25ba0*/  RET.REL.NODEC R2 `(_ZN7cutlass13device_kernelIN5flash19enable_sm80_to_sm89INS1_16FlashAttnFwdSm80INS1_25CollectiveMainloopFwdSm80ILi8ELi2ELb0EN4cute5tupleIJNS5_1CILi128EEENS7_ILi64EEENS7_ILi192EEEEEELi192ENS_10bfloat16_tEfNS_4arch4Sm80ELb0ELb1ELb1ELb1ELb0ELb1ELb1ELb1EEENS1_21CollectiveEpilogueFwdINS6_IJS8_SA_S9_EEENS6_IJNS7_ILi1EEESI_SI_EEESC_SE_Li256ELb1ELb1ELb1ELb0EEENS1_36VarlenDynamicPersistentTileSchedulerILi128ELi64ELi256ELi256ELb1ELb1ELb0ELb1ELb0ELb1EEEEEEEEEvNT_6ParamsE) ;  /* 0xfffda45002007950 */ /* 0x004fea0003c3ffff */
        .weak           $__internal_39_$__cuda_sm70_shflsync_idx_p
        .type           $__internal_39_$__cuda_sm70_shflsync_idx_p,@function
        .size           $__internal_39_$__cuda_sm70_shflsync_idx_p,($__internal_40_$__cuda_sm70_shflsync_up_p - $__internal_39_$__cuda_sm70_shflsync_idx_p)
$__internal_39_$__cuda_sm70_shflsync_idx_p:
[----:B------:R-:W-:Y:S04]  /*25bb0*/  WARPSYNC R104 ;  /* 0x0000006800007348 */ /* 0x000fe80003800000 */
[----:B------:R1:W2:Y:S02]  /*25bc0*/  SHFL.IDX PT, R12, R9, R5, R3 ;  /* 0x00000005090c7389 */ /* 0x0002a400000e0003 */
[----:B-1----:R-:W-:-:S04]  /*25bd0*/  MOV R3, 0x0 ;  /* 0x0000000000037802 */ /* 0x002fc80000000f00 */
[----:B--2---:R-:W-:Y:S05]  /*25be0*/  RET.REL.NODEC R2 `(_ZN7cutlass13device_kernelIN5flash19enable_sm80_to_sm89INS1_16FlashAttnFwdSm80INS1_25CollectiveMainloopFwdSm80ILi8ELi2ELb0EN4cute5tupleIJNS5_1CILi128EEENS7_ILi64EEENS7_ILi192EEEEEELi192ENS_10bfloat16_tEfNS_4arch4Sm80ELb0ELb1ELb1ELb1ELb0ELb1ELb1ELb1EEENS1_21CollectiveEpilogueFwdINS6_IJS8_SA_S9_EEENS6_IJNS7_ILi1EEESI_SI_EEESC_SE_Li256ELb1ELb1ELb1ELb0EEENS1_36VarlenDynamicPersistentTileSchedulerILi128ELi64ELi256ELi256ELb1ELb1ELb0ELb1ELb0ELb1EEEEEEEEEvNT_6ParamsE) ;  /* 0xfffda41002007950 */ /* 0x004fea0003c3ffff */
        .weak           $__internal_40_$__cuda_sm70_shflsync_up_p
        .type           $__internal_40_$__cuda_sm70_shflsync_up_p,@function
        .size           $__internal_40_$__cuda_sm70_shflsync_up_p,($__internal_41_$__cuda_sm70_votesync_ballot - $__internal_40_$__cuda_sm70_shflsync_up_p)
$__internal_40_$__cuda_sm70_shflsync_up_p:
[----:B------:R-:W-:Y:S02]  /*25bf0*/  IMAD.MOV.U32 R4, RZ, RZ, RZ ;  /* 0x000000ffff047224 */ /* 0x000fe400078e00ff */
[----:B------:R-:W-:-:S04]  /*25c00*/  IMAD.MOV.U32 R9, RZ, RZ, -0x1 ;  /* 0xffffffffff097424 */ /* 0x000fc800078e00ff */
[----:B------:R-:W-:Y:S04]  /*25c10*/  WARPSYNC R9 ;  /* 0x0000000900007348 */ /* 0x000fe80003800000 */
[----:B------:R1:W2:Y:S02]  /*25c20*/  SHFL.UP PT, R4, R0, R2, R4 ;  /* 0x0400000200047389 */ /* 0x0002a400000e0004 */
[----:B-1----:R-:W-:Y:S02]  /*25c30*/  MOV R2, R3 ;  /* 0x0000000300027202 */ /* 0x002fe40000000f00 */
[----:B------:R-:W-:-:S04]  /*25c40*/  MOV R3, 0x0 ;  /* 0x0000000000037802 */ /* 0x000fc80000000f00 */
[----:B--2---:R-:W-:Y:S05]  /*25c50*/  RET.REL.NODEC R2 `(_ZN7cutlass13device_kernelIN5flash19enable_sm80_to_sm89INS1_16FlashAttnFwdSm80INS1_25CollectiveMainloopFwdSm80ILi8ELi2ELb0EN4cute5tupleIJNS5_1CILi128EEENS7_ILi64EEENS7_ILi192EEEEEELi192ENS_10bfloat16_tEfNS_4arch4Sm80ELb0ELb1ELb1ELb1ELb0ELb1ELb1ELb1EEENS1_21CollectiveEpilogueFwdINS6_IJS8_SA_S9_EEENS6_IJNS7_ILi1EEESI_SI_EEESC_SE_Li256ELb1ELb1ELb1ELb0EEENS1_36VarlenDynamicPersistentTileSchedulerILi128ELi64ELi256ELi256ELb1ELb1ELb0ELb1ELb0ELb1EEEEEEEEEvNT_6ParamsE) ;  /* 0xfffda3a002007950 */ /* 0x004fea0003c3ffff */
        .weak           $__internal_41_$__cuda_sm70_votesync_ballot
        .type           $__internal_41_$__cuda_sm70_votesync_ballot,@function
        .size           $__internal_41_$__cuda_sm70_votesync_ballot,(.L_x_4971 - $__internal_41_$__cuda_sm70_votesync_ballot)
$__internal_41_$__cuda_sm70_votesync_ballot:
[----:B------:R-:W-:Y:S01]  /*25c60*/  ISETP.NE.U32.AND P0, PT, R0, 0x1, PT ;  /* 0x000000010000780c */ /* 0x000fe20003f05070 */
[----:B------:R-:W-:-:S04]  /*25c70*/  IMAD.MOV.U32 R3, RZ, RZ, -0x1 ;  /* 0xffffffffff037424 */ /* 0x000fc800078e00ff */
[----:B------:R-:W-:Y:S08]  /*25c80*/  WARPSYNC R3 ;  /* 0x0000000300007348 */ /* 0x000ff00003800000 */
[----:B------:R-:W-:-:S04]  /*25c90*/  VOTE.ANY R0, PT, !P0 ;  /* 0x0000000000007806 */ /* 0x000fc800040e0100 */
[----:B------:R-:W-:Y:S01]  /*25ca0*/  LOP3.LUT R0, R0, R3, RZ, 0xc0, !PT ;  /* 0x0000000300007212 */ /* 0x000fe200078ec0ff */
[----:B------:R-:W-:-:S04]  /*25cb0*/  IMAD.MOV.U32 R3, RZ, RZ, 0x0 ;  /* 0x00000000ff037424 */ /* 0x000fc800078e00ff */
[----:B------:R-:W-:Y:S05]  /*25cc0*/  RET.REL.NODEC R2 `(_ZN7cutlass13device_kernelIN5flash19enable_sm80_to_sm89INS1_16FlashAttnFwdSm80INS1_25CollectiveMainloopFwdSm80ILi8ELi2ELb0EN4cute5tupleIJNS5_1CILi128EEENS7_ILi64EEENS7_ILi192EEEEEELi192ENS_10bfloat16_tEfNS_4arch4Sm80ELb0ELb1ELb1ELb1ELb0ELb1ELb1ELb1EEENS1_21CollectiveEpilogueFwdINS6_IJS8_SA_S9_EEENS6_IJNS7_ILi1EEESI_SI_EEESC_SE_Li256ELb1ELb1ELb1ELb0EEENS1_36VarlenDynamicPersistentTileSchedulerILi128ELi64ELi256ELi256ELb1ELb1ELb0ELb1ELb0ELb1EEEEEEEEEvNT_6ParamsE) ;  /* 0xfffda33002007950 */ /* 0x000fea0003c3ffff */
.L_x_2076:
        /* <DEDUP_REMOVED lines=11> */
.L_x_4971:


//--------------------- .text._ZN7cutlass13device_kernelIN5flash19enable_sm80_to_sm89INS1_16FlashAttnFwdSm80INS1_25CollectiveMainloopFwdSm80ILi8ELi2ELb1EN4cute5tupleIJNS5_1CILi128EEENS7_ILi96EEENS7_ILi192EEEEEELi192ENS_10bfloat16_tEfNS_4arch4Sm80ELb1ELb0ELb1ELb0ELb0ELb0ELb1ELb1EEENS1_21CollectiveEpilogueFwdINS6_IJS8_SA_S9_EEENS6_IJNS7_ILi1EEESI_SI_EEESC_SE_Li256ELb0ELb1ELb1ELb0EEENS1_30DynamicPersistentTileSchedulerILi256ELi256ELb1ELb1ELb0EEEEEEEEEvNT_6ParamsE --------------------------
	.section	.text._ZN7cutlass13device_kernelIN5flash19enable_sm80_to_sm89INS1_16FlashAttnFwdSm80INS1_25CollectiveMainloopFwdSm80ILi8ELi2ELb1EN4cute5tupleIJNS5_1CILi128EEENS7_ILi96EEENS7_ILi192EEEEEELi192ENS_10bfloat16_tEfNS_4arch4Sm80ELb1ELb0ELb1ELb0ELb0ELb0ELb1ELb1EEENS1_21CollectiveEpilogueFwdINS6_IJS8_SA_S9_EEENS6_IJNS7_ILi1EEESI_SI_EEESC_SE_Li256ELb0ELb1ELb1ELb0EEENS1_30DynamicPersistentTileSchedulerILi256ELi256ELb1ELb1ELb0EEEEEEEEEvNT_6ParamsE,"ax",@progbits
	.sectioninfo	@"SHI_REGISTERS=255"
	.align	128
.text._ZN7cutlass13device_kernelIN5flash19enable_sm80_to_sm89INS1_16FlashAttnFwdSm80INS1_25CollectiveMainloopFwdSm80ILi8ELi2ELb1EN4cute5tupleIJNS5_1CILi128EEENS7_ILi96EEENS7_ILi192EEEEEELi192ENS_10bfloat16_tEfNS_4arch4Sm80ELb1ELb0ELb1ELb0ELb0ELb0ELb1ELb1EEENS1_21CollectiveEpilogueFwdINS6_IJS8_SA_S9_EEENS6_IJNS7_ILi1EEESI_SI_EEESC_SE_Li256ELb0ELb1ELb1ELb0EEENS1_30DynamicPersistentTileSchedulerILi256ELi256ELb1ELb1ELb0EEEEEEEEEvNT_6ParamsE:
        .type           _ZN7cutlass13device_kernelIN5flash19enable_sm80_to_sm89INS1_16FlashAttnFwdSm80INS1_25CollectiveMainloopFwdSm80ILi8ELi2ELb1EN4cute5tupleIJNS5_1CILi128EEENS7_ILi96EEENS7_ILi192EEEEEELi192ENS_10bfloat16_tEfNS_4arch4Sm80ELb1ELb0ELb1ELb0ELb0ELb0ELb1ELb1EEENS1_21CollectiveEpilogueFwdINS6_IJS8_SA_S9_EEENS6_IJNS7_ILi1EEESI_SI_EEESC_SE_Li256ELb0ELb1ELb1ELb0EEENS1_30DynamicPersistentTileSchedulerILi256ELi256ELb1ELb1ELb0EEEEEEEEEvNT_6ParamsE,@function
        .size           _ZN7cutlass13device_kernelIN5flash19enable_sm80_to_sm89INS1_16FlashAttnFwdSm80INS1_25CollectiveMainloopFwdSm80ILi8ELi2ELb1EN4cute5tupleIJNS5_1CILi128EEENS7_ILi96EEENS7_ILi192EEEEEELi192ENS_10bfloat16_tEfNS_4arch4Sm80ELb1ELb0ELb1ELb0ELb0ELb0ELb1ELb1EEENS1_21CollectiveEpilogueFwdINS6_IJS8_SA_S9_EEENS6_IJNS7_ILi1EEESI_SI_EEESC_SE_Li256ELb0ELb1ELb1ELb0EEENS1_30DynamicPersistentTileSchedulerILi256ELi256ELb1ELb1ELb0EEEEEEEEEvNT_6ParamsE,(.L_x_4977 - _ZN7cutlass13device_kernelIN5flash19enable_sm80_to_sm89INS1_16FlashAttnFwdSm80INS1_25CollectiveMainloopFwdSm80ILi8ELi2ELb1EN4cute5tupleIJNS5_1CILi128EEENS7_ILi96EEENS7_ILi192EEEEEELi192ENS_10bfloat16_tEfNS_4arch4Sm80ELb1ELb0ELb1ELb0ELb0ELb0ELb1ELb1EEENS1_21CollectiveEpilogueFwdINS6_IJS8_SA_S9_EEENS6_IJNS7_ILi1EEESI_SI_EEESC_SE_Li256ELb0ELb1ELb1ELb0EEENS1_30DynamicPersistentTileSchedulerILi256ELi256ELb1ELb1ELb0EEEEEEEEEvNT_6ParamsE)
        .other          _ZN7cutlass13device_kernelIN5flash19enable_sm80_to_sm89INS1_16FlashAttnFwdSm80INS1_25CollectiveMainloopFwdSm80ILi8ELi2ELb1EN4cute5tupleIJNS5_1CILi128EEENS7_ILi96EEENS7_ILi192EEEEEELi192ENS_10bfloat16_tEfNS_4arch4Sm80ELb1ELb0ELb1ELb0ELb0ELb0ELb1ELb1EEENS1_21CollectiveEpilogueFwdINS6_IJS8_SA_S9_EEENS6_IJNS7_ILi1EEESI_SI_EEESC_SE_Li256ELb0ELb1ELb1ELb0EEENS1_30DynamicPersistentTileSchedulerILi256ELi256ELb1ELb1ELb0EEEEEEEEEvNT_6ParamsE,@"STO_CUDA_ENTRY STV_DEFAULT"
_ZN7cutlass13device_kernelIN5flash19enable_sm80_to_sm89INS1_16FlashAttnFwdSm80INS1_25CollectiveMainloopFwdSm80ILi8ELi2ELb1EN4cute5tupleIJNS5_1CILi128EEENS7_ILi96EEENS7_ILi192EEEEEELi192ENS_10bfloat16_tEfNS_4arch4Sm80ELb1ELb0ELb1ELb0ELb0ELb0ELb1ELb1EEENS1_21CollectiveEpilogueFwdINS6_IJS8_SA_S9_EEENS6_IJNS7_ILi1EEESI_SI_EEESC_SE_Li256ELb0ELb1ELb1ELb0EEENS1_30DynamicPersistentTileSchedulerILi256ELi256ELb1ELb1ELb0EEEEEEEEEvNT_6ParamsE:
[----:B------:R-:W-:-:S03]  /*0000*/  MOV R1, c[0x0][0x28] ;  /* 0x00000a0000017a02 */ /* 0x000fc60000000f00 */
[----:B------:R-:W1:Y:S01]  /*0010*/  S2R R18, SR_TID.X ;  /* 0x0000000000127919 */ /* 0x000e620000002100 */
[----:B------:R-:W-:-:S03]  /*0020*/  IADD3 R1, R1, -0x88, RZ ;  /* 0xffffff7801017810 */ /* 0x000fc60007ffe0ff */
[----:B------:R-:W2:Y:S01]  /*0030*/  S2R R14, SR_CTAID.X ;  /* 0x00000000000e7919 */ /* 0x000ea20000002500 */
[----:B-1----:R-:W-:-:S05]  /*0040*/  SHF.R.U32.HI R2, RZ, 0x5, R18 ;  /* 0x00000005ff027819 */ /* 0x002fca0000011612 */
[----:B------:R-:W1:Y:S02]  /*0050*/  SHFL.IDX PT, R0, R2, RZ, 0x1f ;  /* 0x00001fff02007589 */ /* 0x000e6400000e0000 */
[----:B-1----:R-:W-:Y:S02]  /*0060*/  ISETP.GE.AND P0, PT, R0, 0x1, PT ;  /* 0x000000010000780c */ /* 0x002fe40003f06270 */
[----:B------:R1:W-:Y:S11]  /*0070*/  STL [R1+0x80], R0 ;  /* 0x0000800001007387 */ /* 0x0003f60000100800 */
[----:B------:R-:W-:Y:S06]  /*0080*/  @P0 BAR.ARV 0x4, 0x100 ;  /* 0x0104000000000b1d */ /* 0x000fec0000002000 */
[----:B--2---:R-:W-:-:S13]  /*0090*/  ISETP.GE.AND P0, PT, R14, c[0x0][0x538], PT ;  /* 0x00014e000e007a0c */ /* 0x004fda0003f06270 */
[----:B------:R-:W-:Y:S05]  /*00a0*/  @P0 EXIT ;  /* 0x000000000000094d */ /* 0x000fea0003800000 */
[----:B-1----:R-:W-:Y:S01]  /*00b0*/  SHF.R.S32.HI R8, RZ, 0x1f, R18 ;  /* 0x0000001fff087819 */ /* 0x002fe20000011412 */
[----:B------:R-:W-:Y:S01]  /*00c0*/  IMAD.MOV.U32 R212, RZ, RZ, 0x20 ;  /* 0x00000020ffd47424 */ /* 0x000fe200078e00ff */
[----:B------:R-:W-:Y:S02]  /*00d0*/  ULDC.64 UR6, c[0x0][0x118] ;  /* 0x0000460000067ab9 */ /* 0x000fe40000000a00 */
[CC--:B------:R-:W-:Y:S02]  /*00e0*/  LEA.HI R2, R8.reuse, R18.reuse, RZ, 0x4 ;  /* 0x0000001208027211 */ /* 0x0c0fe400078f20ff */
[CC--:B------:R-:W-:Y:S02]  /*00f0*/  LEA.HI R9, R8.reuse, R18.reuse, RZ, 0x3 ;  /* 0x0000001208097211 */ /* 0x0c0fe400078f18ff */
[----:B------:R-:W-:Y:S02]  /*0100*/  SHF.R.S32.HI R3, RZ, 0x4, R2 ;  /* 0x00000004ff037819 */ /* 0x000fe40000011402 */
[----:B------:R-:W-:-:S02]  /*0110*/  LEA.HI R4, R8, R18, RZ, 0x6 ;  /* 0x0000001208047211 */ /* 0x000fc400078f30ff */
[----:B------:R-:W-:Y:S02]  /*0120*/  LEA.HI R0, R2, R3, RZ, 0x1 ;  /* 0x0000000302007211 */ /* 0x000fe400078f08ff */
[----:B------:R-:W-:Y:S01]  /*0130*/  SHF.R.S32.HI R6, RZ, 0x3, R9 ;  /* 0x00000003ff067819 */ /* 0x000fe20000011409 */
[----:B------:R-:W-:Y:S01]  /*0140*/  IMAD.SHL.U32 R4, R4, 0x8, RZ ;  /* 0x0000000804047824 */ /* 0x000fe200078e00ff */
[----:B------:R-:W-:Y:S02]  /*0150*/  LOP3.LUT R0, R0, 0xfffffffe, RZ, 0xc0, !PT ;  /* 0xfffffffe00007812 */ /* 0x000fe400078ec0ff */
[----:B------:R-:W-:-:S03]  /*0160*/  LOP3.LUT R5, R9, 0xfffffff8, RZ, 0xc0, !PT ;  /* 0xfffffff809057812 */ /* 0x000fc600078ec0ff */
[----:B------:R-:W-:Y:S01]  /*0170*/  IMAD.IADD R11, R3, 0x1, -R0 ;  /* 0x00000001030b7824 */ /* 0x000fe200078e0a00 */
[-C--:B------:R-:W-:Y:S01]  /*0180*/  LEA.HI R3, R8, R18.reuse, RZ, 0x2 ;  /* 0x0000001208037211 */ /* 0x080fe200078f10ff */
[----:B------:R-:W-:Y:S01]  /*0190*/  IMAD.IADD R15, R18, 0x1, -R5 ;  /* 0x00000001120f7824 */ /* 0x000fe200078e0a05 */
[----:B------:R-:W-:Y:S01]  /*01a0*/  LOP3.LUT R0, R2, 0xfffffff0, RZ, 0xc0, !PT ;  /* 0xfffffff002007812 */ /* 0x000fe200078ec0ff */
[----:B------:R-:W-:Y:S01]  /*01b0*/  IMAD.SHL.U32 R2, R6, 0x40, RZ ;  /* 0x0000004006027824 */ /* 0x000fe200078e00ff */
[----:B------:R-:W-:Y:S01]  /*01c0*/  LOP3.LUT R3, R3, 0xfffffffc, RZ, 0xc0, !PT ;  /* 0xfffffffc03037812 */ /* 0x000fe200078ec0ff */
[----:B------:R-:W-:Y:S01]  /*01d0*/  IMAD.SHL.U32 R16, R15, 0x8, RZ ;  /* 0x000000080f107824 */ /* 0x000fe200078e00ff */
[----:B------:R-:W-:Y:S01]  /*01e0*/  LOP3.LUT R6, R4, 0x7ffffe00, RZ, 0xc0, !PT ;  /* 0x7ffffe0004067812 */ /* 0x000fe200078ec0ff */
[----:B------:R-:W-:Y:S01]  /*01f0*/  IMAD.IADD R5, R18, 0x1, -R0 ;  /* 0x0000000112057824 */ /* 0x000fe200078e0a00 */
[----:B------:R-:W-:Y:S01]  /*0200*/  LOP3.LUT R0, R2, 0x1c0, RZ, 0xc0, !PT ;  /* 0x000001c002007812 */ /* 0x000fe200078ec0ff */
[----:B------:R-:W-:Y:S01]  /*0210*/  IMAD.IADD R4, R18, 0x1, -R3 ;  /* 0x0000000112047824 */ /* 0x000fe200078e0a03 */
[----:B------:R-:W-:Y:S01]  /*0220*/  LEA.HI R8, R8, R18, RZ, 0x5 ;  /* 0x0000001208087211 */ /* 0x000fe200078f28ff */
[----:B------:R-:W-:Y:S01]  /*0230*/  STL [R1+0x28], R16 ;  /* 0x0000281001007387 */ /* 0x000fe20000100800 */
[----:B------:R-:W-:-:S02]  /*0240*/  SHF.R.S32.HI R7, RZ, 0x1f, R5 ;  /* 0x0000001fff077819 */ /* 0x000fc40000011405 */
[----:B------:R-:W-:Y:S02]  /*0250*/  SHF.R.U32.HI R3, RZ, 0x3, R0 ;  /* 0x00000003ff037819 */ /* 0x000fe40000011600 */
[----:B------:R-:W-:Y:S02]  /*0260*/  LOP3.LUT R2, R0, 0x38, R16, 0xf8, !PT ;  /* 0x0000003800027812 */ /* 0x000fe400078ef810 */
[----:B------:R-:W-:Y:S02]  /*0270*/  LEA.HI R0, R4, R4, RZ, 0x1 ;  /* 0x0000000404007211 */ /* 0x000fe400078f08ff */
[----:B------:R-:W-:Y:S02]  /*0280*/  LEA.HI R10, R7, R5, RZ, 0x3 ;  /* 0x00000005070a7211 */ /* 0x000fe400078f18ff */
[----:B------:R-:W-:Y:S02]  /*0290*/  LOP3.LUT R0, R0, 0x1ffffffe, RZ, 0xc0, !PT ;  /* 0x1ffffffe00007812 */ /* 0x000fe400078ec0ff */
[----:B------:R-:W-:-:S02]  /*02a0*/  LOP3.LUT R13, R6, R2, R3, 0xf6, !PT ;  /* 0x00000002060d7212 */ /* 0x000fc400078ef603 */
[----:B------:R-:W-:Y:S01]  /*02b0*/  SHF.R.S32.HI R216, RZ, 0x5, R8 ;  /* 0x00000005ffd87819 */ /* 0x000fe20000011408 */
[----:B------:R-:W-:Y:S01]  /*02c0*/  IMAD.IADD R12, R4, 0x1, -R0 ;  /* 0x00000001040c7824 */ /* 0x000fe200078e0a00 */
[----:B------:R-:W-:Y:S02]  /*02d0*/  SHF.R.S32.HI R2, RZ, 0x1f, R8 ;  /* 0x0000001fff027819 */ /* 0x000fe40000011408 */
[----:B------:R-:W-:Y:S02]  /*02e0*/  LOP3.LUT R6, R10, 0xfffffff8, RZ, 0xc0, !PT ;  /* 0xfffffff80a067812 */ /* 0x000fe400078ec0ff */
[----:B------:R-:W-:Y:S02]  /*02f0*/  LOP3.LUT R3, R8, 0xffffffe0, RZ, 0xc0, !PT ;  /* 0xffffffe008037812 */ /* 0x000fe400078ec0ff */
[----:B------:R-:W-:Y:S01]  /*0300*/  LEA.HI R0, R2, R216, RZ, 0x3 ;  /* 0x000000d802007211 */ /* 0x000fe200078f18ff */
[----:B------:R-:W-:Y:S02]  /*0310*/  IMAD.IADD R8, R5, 0x1, -R6 ;  /* 0x0000000105087824 */ /* 0x000fe400078e0a06 */
[----:B------:R-:W-:Y:S01]  /*0320*/  IMAD.SHL.U32 R2, R15, 0x40, RZ ;  /* 0x000000400f027824 */ /* 0x000fe200078e00ff */
[----:B------:R-:W-:Y:S01]  /*0330*/  LOP3.LUT R7, R0, 0xffffff8, RZ, 0xc0, !PT ;  /* 0x0ffffff800077812 */ /* 0x000fe200078ec0ff */
[C---:B------:R-:W-:Y:S01]  /*0340*/  IMAD.SHL.U32 R0, R8.reuse, 0x40, RZ ;  /* 0x0000004008007824 */ /* 0x040fe200078e00ff */
[----:B------:R-:W-:Y:S01]  /*0350*/  R2P PR, R8, 0x6 ;  /* 0x0000000608007804 */ /* 0x000fe20000000000 */
[----:B------:R-:W-:Y:S01]  /*0360*/  IMAD.IADD R18, R18, 0x1, -R3 ;  /* 0x0000000112127824 */ /* 0x000fe200078e0a03 */
[----:B------:R-:W-:Y:S01]  /*0370*/  LOP3.LUT R2, R2, 0x1c0, RZ, 0xc0, !PT ;  /* 0x000001c002027812 */ /* 0x000fe200078ec0ff */
[----:B------:R-:W-:Y:S01]  /*0380*/  IMAD.SHL.U32 R3, R11, 0x8, RZ ;  /* 0x000000080b037824 */ /* 0x000fe200078e00ff */
[----:B------:R-:W-:Y:S01]  /*0390*/  LOP3.LUT R0, R0, 0x1c0, RZ, 0xc0, !PT ;  /* 0x000001c000007812 */ /* 0x000fe200078ec0ff */
[----:B------:R-:W-:Y:S01]  /*03a0*/  IMAD.IADD R7, R216, 0x1, -R7 ;  /* 0x00000001d8077824 */ /* 0x000fe200078e0a07 */
[----:B------:R-:W-:-:S02]  /*03b0*/  SHF.R.S32.HI R6, RZ, 0x1f, R18 ;  /* 0x0000001fff067819 */ /* 0x000fc40000011412 */
[----:B------:R-:W-:Y:S02]  /*03c0*/  LOP3.LUT R9, R2, 0x8, R9, 0xf8, !PT ;  /* 0x0000000802097812 */ /* 0x000fe400078ef809 */
[----:B------:R-:W-:Y:S02]  /*03d0*/  SHF.R.U32.HI R4, RZ, 0x3, R2 ;  /* 0x00000003ff047819 */ /* 0x000fe40000011602 */
[----:B------:R-:W-:Y:S01]  /*03e0*/  LOP3.LUT R2, R0, 0x8, R3, 0xf8, !PT ;  /* 0x0000000800027812 */ /* 0x000fe200078ef803 */
[----:B------:R-:W-:Y:S01]  /*03f0*/  IMAD.SHL.U32 R3, R10, 0x40, RZ ;  /* 0x000000400a037824 */ /* 0x000fe200078e00ff */
[----:B------:R-:W-:Y:S02]  /*0400*/  SHF.R.U32.HI R0, RZ, 0x3, R0 ;  /* 0x00000003ff007819 */ /* 0x000fe40000011600 */
[----:B------:R-:W-:Y:S02]  /*0410*/  LEA.HI R6, R6, R18, RZ, 0x2 ;  /* 0x0000001206067211 */ /* 0x000fe400078f10ff */
[----:B------:R-:W-:-:S02]  /*0420*/  LOP3.LUT R0, R2, R0, RZ, 0x3c, !PT ;  /* 0x0000000002007212 */ /* 0x000fc400078e3cff */
[----:B------:R-:W-:Y:S02]  /*0430*/  SHF.R.S32.HI R5, RZ, 0x2, R6 ;  /* 0x00000002ff057819 */ /* 0x000fe40000011406 */
[----:B------:R-:W-:Y:S02]  /*0440*/  LOP3.LUT R0, R0, 0x7ffffe00, R3, 0xf8, !PT ;  /* 0x7ffffe0000007812 */ /* 0x000fe400078ef803 */
[----:B------:R-:W-:Y:S01]  /*0450*/  LOP3.LUT R3, R6, 0x7ffffffc, RZ, 0xc0, !PT ;  /* 0x7ffffffc06037812 */ /* 0x000fe200078ec0ff */
[----:B------:R-:W-:Y:S01]  /*0460*/  IMAD R15, R7, 0x10, R5 ;  /* 0x00000010070f7824 */ /* 0x000fe200078e0205 */
[C---:B------:R-:W-:Y:S01]  /*0470*/  IADD3 R5, R16.reuse, 0x40, RZ ;  /* 0x0000004010057810 */ /* 0x040fe20007ffe0ff */
[----:B------:R-:W-:Y:S01]  /*0480*/  IMAD.SHL.U32 R6, R13, 0x2, RZ ;  /* 0x000000020d067824 */ /* 0x000fe200078e00ff */
[----:B------:R-:W-:Y:S01]  /*0490*/  IADD3 R7, R16, 0x80, RZ ;  /* 0x0000008010077810 */ /* 0x000fe20007ffe0ff */
[----:B------:R-:W-:Y:S01]  /*04a0*/  IMAD.IADD R3, R18, 0x1, -R3 ;  /* 0x0000000112037824 */ /* 0x000fe200078e0a03 */
[----:B------:R-:W-:Y:S01]  /*04b0*/  STL [R1+0x84], R15 ;  /* 0x0000840f01007387 */ /* 0x000fe20000100800 */
[----:B------:R-:W-:-:S02]  /*04c0*/  LOP3.LUT R4, R9, R4, RZ, 0x3c, !PT ;  /* 0x0000000409047212 */ /* 0x000fc400078e3cff */
[----:B------:R-:W-:Y:S01]  /*04d0*/  LEA R214, R0, 0x100, 0x1 ;  /* 0x0000010000d67811 */ /* 0x000fe200078e08ff */
[----:B------:R-:W-:Y:S01]  /*04e0*/  STL [R1+0x6c], R14 ;  /* 0x00006c0e01007387 */ /* 0x000fe20000100800 */
[----:B------:R-:W-:Y:S01]  /*04f0*/  IADD3 R0, R6, 0x12100, RZ ;  /* 0x0001210006007810 */ /* 0x000fe20007ffe0ff */
[----:B------:R-:W-:Y:S01]  /*0500*/  IMAD R2, R11, 0x200, R4 ;  /* 0x000002000b027824 */ /* 0x000fe200078e0204 */
[----:B------:R-:W-:Y:S01]  /*0510*/  SEL R212, R212, 0xffffffe0, !P1 ;  /* 0xffffffe0d4d47807 */ /* 0x000fe20004800000 */
[----:B------:R1:W-:Y:S01]  /*0520*/  STL [R1+0x30], R5 ;  /* 0x0000300501007387 */ /* 0x0003e20000100800 */
[----:B------:R-:W-:Y:S02]  /*0530*/  IMAD.MOV.U32 R4, RZ, RZ, 0x40 ;  /* 0x00000040ff047424 */ /* 0x000fe400078e00ff */
[----:B------:R-:W-:Y:S01]  /*0540*/  LEA R213, R2, 0x12100, 0x1 ;  /* 0x0001210002d57811 */ /* 0x000fe200078e08ff */
[----:B------:R-:W-:Y:S01]  /*0550*/  STL [R1+0x20], R7 ;  /* 0x0000200701007387 */ /* 0x000fe20000100800 */
[----:B------:R-:W-:-:S03]  /*0560*/  IMAD R216, R216, 0x800, R214 ;  /* 0x00000800d8d87824 */ /* 0x000fc600078e02d6 */
[----:B------:R-:W-:Y:S01]  /*0570*/  STL [R1+0x34], R6 ;  /* 0x0000340601007387 */ /* 0x000fe20000100800 */
[----:B------:R-:W-:Y:S02]  /*0580*/  IMAD.IADD R218, R212, 0x1, R216 ;  /* 0x00000001d4da7824 */ /* 0x000fe400078e02d8 */
[----:B-1----:R-:W-:Y:S02]  /*0590*/  IMAD.SHL.U32 R5, R3, 0x2, RZ ;  /* 0x0000000203057824 */ /* 0x002fe400078e00ff */
[----:B------:R-:W-:-:S05]  /*05a0*/  IMAD R3, R12, 0x8, R15 ;  /* 0x000000080c037824 */ /* 0x000fca00078e020f */
[----:B------:R1:W-:Y:S04]  /*05b0*/  STL [R1+0x7c], R3 ;  /* 0x00007c0301007387 */ /* 0x0003e80000100800 */
[----:B------:R-:W-:Y:S01]  /*05c0*/  STL [R1+0x38], R5 ;  /* 0x0000380501007387 */ /* 0x000fe20000100800 */
[----:B-1----:R-:W-:-:S05]  /*05d0*/  IADD3 R3, R6, 0x100, RZ ;  /* 0x0000010006037810 */ /* 0x002fca0007ffe0ff */
[----:B------:R1:W-:Y:S04]  /*05e0*/  STL [R1+0x40], R3 ;  /* 0x0000400301007387 */ /* 0x0003e80000100800 */
[----:B------:R2:W-:Y:S01]  /*05f0*/  STL [R1+0x3c], R0 ;  /* 0x00003c0001007387 */ /* 0x0005e20000100800 */
[----:B-1----:R-:W-:Y:S02]  /*0600*/  IADD3 R3, R5, 0xb8, RZ ;  /* 0x000000b805037810 */ /* 0x002fe40007ffe0ff */
[----:B--2---:R-:W-:-:S03]  /*0610*/  SEL R0, R4, 0xffffffc0, !P2 ;  /* 0xffffffc004007807 */ /* 0x004fc60005000000 */
[----:B------:R1:W-:Y:S01]  /*0620*/  STL [R1+0x74], R3 ;  /* 0x0000740301007387 */ /* 0x0003e20000100800 */
[----:B------:R-:W-:Y:S02]  /*0630*/  IADD3 R4, R5, 0xb0, RZ ;  /* 0x000000b005047810 */ /* 0x000fe40007ffe0ff */
[----:B------:R-:W-:Y:S01]  /*0640*/  SHF.R.S32.HI R2, RZ, 0x1f, R3 ;  /* 0x0000001fff027819 */ /* 0x000fe20000011403 */
[----:B------:R-:W-:Y:S02]  /*0650*/  IMAD.IADD R215, R214, 0x1, R0 ;  /* 0x00000001d6d77824 */ /* 0x000fe400078e0200 */
[----:B------:R1:W-:Y:S01]  /*0660*/  STL [R1+0x70], R4 ;  /* 0x0000700401007387 */ /* 0x0003e20000100800 */
[C---:B------:R-:W-:Y:S02]  /*0670*/  IMAD.IADD R218, R0.reuse, 0x1, R218 ;  /* 0x0000000100da7824 */ /* 0x040fe400078e02da */
[----:B------:R-:W-:Y:S01]  /*0680*/  IMAD.IADD R217, R0, 0x1, R216 ;  /* 0x0000000100d97824 */ /* 0x000fe200078e02d8 */
[----:B------:R1:W-:Y:S04]  /*0690*/  STL [R1+0x78], R2 ;  /* 0x0000780201007387 */ /* 0x0003e80000100800 */
.L_x_2106:
[----:B-1----:R-:W2:Y:S01]  /*06a0*/  LDL R4, [R1+0x6c] ;  /* 0x00006c0001047983 */ /* 0x002ea20000100800 */
        /* <DEDUP_REMOVED lines=8> */
[----:B------:R-:W-:-:S04]  /*0730*/  IMAD.MOV R2, RZ, RZ, -R3 ;  /* 0x000000ffff027224 */ /* 0x000fc800078e0a03 */
        /* <DEDUP_REMOVED lines=9> */
.L_x_2078:
[----:B------:R-:W-:-:S04]  /*07d0*/  MOV R0, c[0x0][0x554] ;  /* 0x0001550000007a02 */ /* 0x000fc80000000f00 */
[----:B------:R-:W-:Y:S02]  /*07e0*/  ISETP.NE.AND P0, PT, R0, 0x1, PT ;  /* 0x000000010000780c */ /* 0x000fe40003f05270 */
[----:B------:R-:W-:-:S11]  /*07f0*/  MOV R0, R2 ;  /* 0x0000000200007202 */ /* 0x000fd60000000f00 */
[----:B------:R-:W-:-:S05]  /*0800*/  @P0 IMAD.HI.U32 R4, R2, c[0x0][0x558], RZ ;  /* 0x0001560002040a27 */ /* 0x000fca00078e00ff */
[----:B------:R-:W-:-:S05]  /*0810*/  @P0 SHF.R.U32.HI R0, RZ, c[0x0][0x55c], R4 ;  /* 0x00015700ff000a19 */ /* 0x000fca0000011604 */
[----:B------:R-:W-:Y:S02]  /*0820*/  IMAD R4, R0, c[0x0][0x554], RZ ;  /* 0x0001550000047a24 */ /* 0x000fe400078e02ff */
.L_x_2079:
[----:B------:R-:W-:Y:S05]  /*0830*/  BSYNC B0 ;  /* 0x0000000000007941 */ /* 0x000fea0003800000 */
.L_x_2077:
        /* <DEDUP_REMOVED lines=28> */
[----:B------:R-:W-:-:S04]  /*0a00*/  IMAD.HI R5, R5, 0x2aaaaaab, RZ ;  /* 0x2aaaaaab05057827 */ /* 0x000fc800078e02ff */
[----:B------:R-:W-:Y:S01]  /*0a10*/  IMAD R0, R3, c[0x0][0x554], R0 ;  /* 0x0001550003007a24 */ /* 0x000fe200078e0200 */
[----:B------:R-:W-:-:S03]  /*0a20*/  SHF.R.U32.HI R3, RZ, 0x1f, R5 ;  /* 0x0000001fff037819 */ /* 0x000fc60000011605 */
[----:B------:R-:W-:Y:S01]  /*0a30*/  @P0 IMAD.HI.U32 R2, R0, c[0x0][0x54c], RZ ;  /* 0x0001530000020a27 */ /* 0x000fe200078e00ff */
[----:B------:R-:W-:-:S03]  /*0a40*/  LEA.HI.SX32 R3, R5, R3, 0x1c ;  /* 0x0000000305037211 */ /* 0x000fc600078fe2ff */
[----:B------:R-:W-:Y:S01]  /*0a50*/  IMAD.MOV.U32 R11, RZ, RZ, R0 ;  /* 0x000000ffff0b7224 */ /* 0x000fe200078e0000 */
[----:B------:R-:W-:Y:S01]  /*0a60*/  @P0 SHF.R.U32.HI R11, RZ, c[0x0][0x550], R2 ;  /* 0x00015400ff0b0a19 */ /* 0x000fe20000011602 */
[----:B------:R-:W-:Y:S01]  /*0a70*/  IMAD.MOV.U32 R2, RZ, RZ, RZ ;  /* 0x000000ffff027224 */ /* 0x000fe200078e00ff */
[----:B------:R-:W-:Y:S02]  /*0a80*/  IMNMX R8, R3, UR4, PT ;  /* 0x0000000403087c17 */ /* 0x000fe4000b800200 */
[----:B------:R-:W-:Y:S01]  /*0a90*/  IADD3 R3, -R11, RZ, RZ ;  /* 0x000000ff0b037210 */ /* 0x000fe20007ffe1ff */
[----:B------:R1:W-:Y:S01]  /*0aa0*/  STL [R1+0x60], R11 ;  /* 0x0000600b01007387 */ /* 0x0003e20000100800 */
[----:B------:R-:W-:-:S03]  /*0ab0*/  ISETP.GE.AND P0, PT, R8, 0x1, PT ;  /* 0x000000010800780c */ /* 0x000fc60003f06270 */
[----:B------:R-:W-:-:S05]  /*0ac0*/  IMAD R12, R3, c[0x0][0x548], R0 ;  /* 0x00015200030c7a24 */ /* 0x000fca00078e0200 */
[----:B------:R1:W-:Y:S05]  /*0ad0*/  STL [R1+0x5c], R12 ;  /* 0x00005c0c01007387 */ /* 0x0003ea0000100800 */
[----:B------:R-:W-:Y:S05]  /*0ae0*/  @!P0 BRA `(.L_x_2081) ;  /* 0x000001f000008947 */ /* 0x000fea0003800000 */
[----:B------:R-:W-:-:S04]  /*0af0*/  SHF.R.U32.HI R0, RZ, 0x10, R10 ;  /* 0x00000010ff007819 */ /* 0x000fc8000001160a */
        /* <DEDUP_REMOVED lines=30> */
.L_x_2081:
[----:B------:R-:W-:Y:S05]  /*0ce0*/  BSYNC B0 ;  /* 0x0000000000007941 */ /* 0x000fea0003800000 */
.L_x_2080:
[----:B------:R-:W-:Y:S01]  /*0cf0*/  LOP3.LUT R0, R10, 0xffff, RZ, 0xc0, !PT ;  /* 0x0000ffff0a007812 */ /* 0x000fe200078ec0ff */
[----:B------:R-:W-:Y:S01]  /*0d00*/  CS2R R16, SRZ ;  /* 0x0000000000107805 */ /* 0x000fe2000001ff00 */
[----:B------:R-:W-:Y:S01]  /*0d10*/  CS2R R98, SRZ ;  /* 0x0000000000627805 */ /* 0x000fe2000001ff00 */
[----:B------:R-:W-:Y:S01]  /*0d20*/  CS2R R96, SRZ ;  /* 0x0000000000607805 */ /* 0x000fe2000001ff00 */
        /* <DEDUP_REMOVED lines=53> */
[----:B--2---:R-:W-:Y:S01]  /*1080*/  ISETP.NE.U32.AND P0, PT, RZ, c[0x0][0x340], PT ;  /* 0x0000d000ff007a0c */ /* 0x004fe20003f05070 */
[----:B------:R-:W2:Y:S04]  /*1090*/  LDL.64 R4, [R1+0x28] ;  /* 0x0000280001047983 */ /* 0x000ea80000100a00 */
[----:B------:R3:W2:Y:S01]  /*10a0*/  LDL.64 R30, [R1+0x28] ;  /* 0x00002800011e7983 */ /* 0x0006a20000100a00 */
[----:B------:R-:W-:-:S03]  /*10b0*/  ISETP.NE.AND.EX P0, PT, RZ, c[0x0][0x344], PT, P0 ;  /* 0x0000d100ff007a0c */ /* 0x000fc60003f05300 */
[----:B------:R-:W4:Y:S04]  /*10c0*/  LDL R28, [R1+0x30] ;  /* 0x00003000011c7983 */ /* 0x000f280000100800 */
[----:B------:R-:W5:Y:S04]  /*10d0*/  LDL R27, [R1+0x20] ;  /* 0x00002000011b7983 */ /* 0x000f680000100800 */
[----:B------:R-:W1:Y:S02]  /*10e0*/  S2R R13, SR_TID.X ;  /* 0x00000000000d7919 */ /* 0x000e640000002100 */
[----:B------:R-:W-:-:S05]  /*10f0*/  @P0 MOV R2, 0x4 ;  /* 0x0000000400020802 */ /* 0x000fca0000000f00 */
[----:B------:R-:W-:-:S05]  /*1100*/  @P0 IMAD.WIDE R2, R11, R2, c[0x0][0x340] ;  /* 0x0000d0000b020625 */ /* 0x000fca00078e0202 */
[----:B------:R3:W4:Y:S01]  /*1110*/  @P0 LDG.E R9, [R2.64] ;  /* 0x0000000602090981 */ /* 0x000722000c1e1900 */
[----:B-1----:R-:W-:-:S04]  /*1120*/  SHF.R.S32.HI R25, RZ, 0x1f, R13 ;  /* 0x0000001fff197819 */ /* 0x002fc8000001140d */
[----:B------:R-:W-:-:S04]  /*1130*/  LEA.HI R25, R25, R13, RZ, 0x3 ;  /* 0x0000000d19197211 */ /* 0x000fc800078f18ff */
[----:B------:R-:W-:-:S04]  /*1140*/  SHF.R.S32.HI R25, RZ, 0x3, R25 ;  /* 0x00000003ff197819 */ /* 0x000fc80000011419 */
[----:B------:R-:W-:-:S05]  /*1150*/  SHF.R.S32.HI R0, RZ, 0x1f, R25 ;  /* 0x0000001fff007819 */ /* 0x000fca0000011419 */
[C---:B---3--:R-:W-:Y:S02]  /*1160*/  IMAD R2, R0.reuse, c[0x0][0x1e0], RZ ;  /* 0x0000780000027a24 */ /* 0x048fe400078e02ff */
[----:B------:R-:W-:Y:S01]  /*1170*/  IMAD R0, R0, c[0x0][0x208], RZ ;  /* 0x0000820000007a24 */ /* 0x000fe200078e02ff */
[----:B------:R-:W-:Y:S01]  /*1180*/  SHF.R.S32.HI R10, RZ, 0x1f, R12 ;  /* 0x0000001fff0a7819 */ /* 0x000fe2000001140c */
[C---:B------:R-:W-:Y:S02]  /*1190*/  IMAD R6, R25.reuse, c[0x0][0x1e4], R2 ;  /* 0x0000790019067a24 */ /* 0x040fe400078e0202 */
[----:B------:R-:W-:Y:S01]  /*11a0*/  IMAD R0, R25, c[0x0][0x20c], R0 ;  /* 0x0000830019007a24 */ /* 0x000fe200078e0200 */
[----:B------:R-:W-:Y:S01]  /*11b0*/  SHF.R.S32.HI R8, RZ, 0x1f, R11 ;  /* 0x0000001fff087819 */ /* 0x000fe2000001140b */
[----:B------:R-:W-:Y:S01]  /*11c0*/  WARPSYNC 0xffffffff ;  /* 0xffffffff00007948 */ /* 0x000fe20003800000 */
[----:B------:R-:W-:Y:S02]  /*11d0*/  IADD3 R192, R212, R216, RZ ;  /* 0x000000d8d4c07210 */ /* 0x000fe40007ffe0ff */
[----:B--2---:R-:W-:-:S04]  /*11e0*/  MOV R30, R4 ;  /* 0x00000004001e7202 */ /* 0x004fc80000000f00 */
[----:B------:R-:W-:-:S05]  /*11f0*/  SHF.R.S32.HI R31, RZ, 0x1f, R30 ;  /* 0x0000001fff1f7819 */ /* 0x000fca000001141e */
[----:B------:R-:W-:-:S04]  /*1200*/  IMAD.WIDE.U32 R4, R25, c[0x0][0x1e0], R30 ;  /* 0x0000780019047a25 */ /* 0x000fc800078e001e */
[----:B------:R-:W-:Y:S01]  /*1210*/  IMAD.WIDE.U32 R2, R25, c[0x0][0x208], R30 ;  /* 0x0000820019027a25 */ /* 0x000fe200078e001e */
[----:B------:R-:W-:-:S03]  /*1220*/  IADD3 R5, R5, R6, RZ ;  /* 0x0000000605057210 */ /* 0x000fc60007ffe0ff */
[----:B------:R-:W-:Y:S02]  /*1230*/  IMAD.IADD R3, R3, 0x1, R0 ;  /* 0x0000000103037824 */ /* 0x000fe400078e0200 */
[C---:B------:R-:W-:Y:S02]  /*1240*/  IMAD R6, R10.reuse, c[0x0][0x1e8], RZ ;  /* 0x00007a000a067a24 */ /* 0x040fe400078e02ff */
[----:B------:R-:W-:Y:S02]  /*1250*/  IMAD R0, R10, c[0x0][0x210], RZ ;  /* 0x000084000a007a24 */ /* 0x000fe400078e02ff */
[C---:B------:R-:W-:Y:S02]  /*1260*/  IMAD R6, R12.reuse, c[0x0][0x1ec], R6 ;  /* 0x00007b000c067a24 */ /* 0x040fe400078e0206 */
[----:B------:R-:W-:-:S04]  /*1270*/  IMAD.WIDE.U32 R4, R12, c[0x0][0x1e8], R4 ;  /* 0x00007a000c047a25 */ /* 0x000fc800078e0004 */
[C---:B------:R-:W-:Y:S02]  /*1280*/  IMAD R0, R12.reuse, c[0x0][0x214], R0 ;  /* 0x000085000c007a24 */ /* 0x040fe400078e0200 */
[----:B------:R-:W-:Y:S01]  /*1290*/  IMAD.WIDE.U32 R2, R12, c[0x0][0x210], R2 ;  /* 0x000084000c027a25 */ /* 0x000fe200078e0002 */
[----:B------:R-:W-:-:S04]  /*12a0*/  IADD3 R7, R5, R6, RZ ;  /* 0x0000000605077210 */ /* 0x000fc80007ffe0ff */
[----:B------:R-:W-:Y:S01]  /*12b0*/  IADD3 R5, R3, R0, RZ ;  /* 0x0000000003057210 */ /* 0x000fe20007ffe0ff */
[----:B------:R-:W-:Y:S01]  /*12c0*/  IMAD.MOV.U32 R6, RZ, RZ, R4 ;  /* 0x000000ffff067224 */ /* 0x000fe200078e0004 */
[----:B----4-:R-:W-:Y:S01]  /*12d0*/  @P0 SHF.R.S32.HI R3, RZ, 0x1f, R9 ;  /* 0x0000001fff030819 */ /* 0x010fe20000011409 */
[----:B------:R-:W-:Y:S01]  /*12e0*/  @!P0 IMAD.MOV.U32 R3, RZ, RZ, R8 ;  /* 0x000000ffff038224 */ /* 0x000fe200078e0008 */
[----:B------:R-:W-:Y:S02]  /*12f0*/  MOV R4, R2 ;  /* 0x0000000200047202 */ /* 0x000fe40000000f00 */
[----:B------:R-:W-:Y:S01]  /*1300*/  @P0 MOV R2, R9 ;  /* 0x0000000900020202 */ /* 0x000fe20000000f00 */
[C---:B------:R-:W-:Y:S01]  /*1310*/  IMAD R0, R3.reuse, c[0x0][0x1f0], RZ ;  /* 0x00007c0003007a24 */ /* 0x040fe200078e02ff */
[----:B------:R-:W-:Y:S01]  /*1320*/  @!P0 MOV R2, R11 ;  /* 0x0000000b00028202 */ /* 0x000fe20000000f00 */
[----:B------:R-:W-:-:S04]  /*1330*/  IMAD R3, R3, c[0x0][0x218], RZ ;  /* 0x0000860003037a24 */ /* 0x000fc800078e02ff */
[----:B------:R-:W-:-:S04]  /*1340*/  IMAD.WIDE.U32 R20, R2, c[0x0][0x1f0], R6 ;  /* 0x00007c0002147a25 */ /* 0x000fc800078e0006 */
[----:B------:R-:W-:-:S04]  /*1350*/  IMAD.WIDE.U32 R22, R2, c[0x0][0x218], R4 ;  /* 0x0000860002167a25 */ /* 0x000fc800078e0004 */
[C---:B------:R-:W-:Y:S02]  /*1360*/  IMAD R0, R2.reuse, c[0x0][0x1f4], R0 ;  /* 0x00007d0002007a24 */ /* 0x040fe400078e0200 */
[----:B------:R-:W-:Y:S01]  /*1370*/  IMAD R2, R2, c[0x0][0x21c], R3 ;  /* 0x0000870002027a24 */ /* 0x000fe200078e0203 */
[----:B------:R1:W-:Y:S02]  /*1380*/  STL [R1+0x2c], R31 ;  /* 0x00002c1f01007387 */ /* 0x0003e40000100800 */
[----:B------:R-:W-:Y:S02]  /*1390*/  IADD3 R24, R21, R0, RZ ;  /* 0x0000000015187210 */ /* 0x000fe40007ffe0ff */
[----:B------:R-:W-:Y:S01]  /*13a0*/  IADD3 R19, R23, R2, RZ ;  /* 0x0000000217137210 */ /* 0x000fe20007ffe0ff */
[----:B------:R1:W-:Y:S04]  /*13b0*/  STL.64 [R1+0x50], R20 ;  /* 0x0000501401007387 */ /* 0x0003e80000100a00 */
[----:B------:R1:W-:Y:S04]  /*13c0*/  STL.64 [R1+0x48], R22 ;  /* 0x0000481601007387 */ /* 0x0003e80000100a00 */
[----:B------:R1:W-:Y:S04]  /*13d0*/  STL [R1+0x44], R19 ;  /* 0x0000441301007387 */ /* 0x0003e80000100800 */
[----:B------:R1:W-:Y:S01]  /*13e0*/  STL [R1+0x58], R24 ;  /* 0x0000581801007387 */ /* 0x0003e20000100800 */
[----:B-----5:R-:W-:-:S02]  /*13f0*/  SHF.R.S32.HI R17, RZ, 0x1f, R27 ;  /* 0x0000001fff117819 */ /* 0x020fc4000001141b */
[----:B------:R-:W-:Y:S02]  /*1400*/  SHF.R.S32.HI R16, RZ, 0x1f, R28 ;  /* 0x0000001fff107819 */ /* 0x000fe4000001141c */
[----:B------:R-:W2:Y:S01]  /*1410*/  LDL R26, [R1+0x34] ;  /* 0x00003400011a7983 */ /* 0x000ea20000100800 */
[----:B------:R-:W-:Y:S01]  /*1420*/  SHF.R.S32.HI R100, RZ, 0x1f, R13 ;  /* 0x0000001fff647819 */ /* 0x000fe2000001140d */
[----:B------:R-:W-:Y:S02]  /*1430*/  IMAD R5, R10, c[0x0][0x1b8], RZ ;  /* 0x00006e000a057a24 */ /* 0x000fe400078e02ff */
[----:B------:R-:W-:Y:S01]  /*1440*/  IMAD.WIDE.U32 R2, R12, c[0x0][0x1b8], RZ ;  /* 0x00006e000c027a25 */ /* 0x000fe200078e00ff */
[----:B------:R-:W-:-:S03]  /*1450*/  LEA.HI R100, R100, R13, RZ, 0x3 ;  /* 0x0000000d64647211 */ /* 0x000fc600078f18ff */
[----:B------:R-:W-:Y:S01]  /*1460*/  IMAD R5, R12, c[0x0][0x1bc], R5 ;  /* 0x00006f000c057a24 */ /* 0x000fe200078e0205 */
[----:B------:R-:W-:Y:S01]  /*1470*/  LOP3.LUT R100, R100, 0xfffffff8, RZ, 0xc0, !PT ;  /* 0xfffffff864647812 */ /* 0x000fe200078ec0ff */
[----:B------:R-:W-:Y:S02]  /*1480*/  IMAD R6, R8, c[0x0][0x1c0], RZ ;  /* 0x0000700008067a24 */ /* 0x000fe400078e02ff */
[----:B------:R-:W-:Y:S02]  /*1490*/  IMAD.IADD R3, R3, 0x1, R5 ;  /* 0x0000000103037824 */ /* 0x000fe400078e0205 */
[----:B------:R-:W-:Y:S02]  /*14a0*/  IMAD.IADD R100, R13, 0x1, -R100 ;  /* 0x000000010d647824 */ /* 0x000fe400078e0a64 */
[----:B------:R-:W-:-:S04]  /*14b0*/  IMAD.WIDE.U32 R2, R11, c[0x0][0x1c0], R2 ;  /* 0x000070000b027a25 */ /* 0x000fc800078e0002 */
[----:B------:R-:W-:-:S04]  /*14c0*/  IMAD R4, R100, 0x20, R25 ;  /* 0x0000002064047824 */ /* 0x000fc800078e0219 */
[----:B------:R-:W-:-:S04]  /*14d0*/  IMAD.IADD R4, R160, 0x1, R4 ;  /* 0x00000001a0047824 */ /* 0x000fc800078e0204 */
[----:B------:R-:W-:-:S04]  /*14e0*/  @P2 IMAD.HI.U32 R7, R4, c[0x0][0x2c8], RZ ;  /* 0x0000b20004072a27 */ /* 0x000fc800078e00ff */
[----:B------:R-:W-:Y:S01]  /*14f0*/  IMAD.MOV.U32 R0, RZ, RZ, R4 ;  /* 0x000000ffff007224 */ /* 0x000fe200078e0004 */
[----:B------:R-:W-:Y:S01]  /*1500*/  @P2 SHF.R.U32.HI R0, RZ, c[0x0][0x2cc], R7 ;  /* 0x0000b300ff002a19 */ /* 0x000fe20000011607 */
[----:B------:R-:W-:-:S03]  /*1510*/  IMAD R7, R11, c[0x0][0x1c4], R6 ;  /* 0x000071000b077a24 */ /* 0x000fc600078e0206 */
[--C-:B------:R-:W-:Y:S01]  /*1520*/  SHF.R.S32.HI R6, RZ, 0x1f, R0.reuse ;  /* 0x0000001fff067819 */ /* 0x100fe20000011400 */
[----:B------:R-:W-:-:S04]  /*1530*/  IMAD.MOV R5, RZ, RZ, -R0 ;  /* 0x000000ffff057224 */ /* 0x000fc800078e0a00 */
[----:B------:R-:W-:Y:S02]  /*1540*/  IMAD R4, R5, c[0x0][0x2c4], R4 ;  /* 0x0000b10005047a24 */ /* 0x000fe400078e0204 */
[----:B------:R-:W-:Y:S02]  /*1550*/  IMAD R5, R6, c[0x0][0x1b0], RZ ;  /* 0x00006c0006057a24 */ /* 0x000fe400078e02ff */
[----:B------:R-:W-:Y:S02]  /*1560*/  IMAD.IADD R3, R3, 0x1, R7 ;  /* 0x0000000103037824 */ /* 0x000fe400078e0207 */
[C---:B------:R-:W-:Y:S01]  /*1570*/  IMAD R6, R0.reuse, c[0x0][0x1b4], R5 ;  /* 0x00006d0000067a24 */ /* 0x040fe200078e0205 */
[----:B------:R-:W-:Y:S01]  /*1580*/  SHF.R.S32.HI R5, RZ, 0x1f, R4 ;  /* 0x0000001fff057819 */ /* 0x000fe20000011404 */
[----:B------:R-:W-:-:S04]  /*1590*/  IMAD.WIDE.U32 R2, R0, c[0x0][0x1b0], R2 ;  /* 0x00006c0000027a25 */ /* 0x000fc800078e0002 */
[----:B------:R-:W-:Y:S02]  /*15a0*/  IMAD R0, R5, c[0x0][0x1a8], RZ ;  /* 0x00006a0005007a24 */ /* 0x000fe400078e02ff */
[----:B------:R-:W-:Y:S02]  /*15b0*/  IMAD.IADD R3, R3, 0x1, R6 ;  /* 0x0000000103037824 */ /* 0x000fe400078e0206 */
[C---:B------:R-:W-:Y:S02]  /*15c0*/  IMAD R0, R4.reuse, c[0x0][0x1ac], R0 ;  /* 0x00006b0004007a24 */ /* 0x040fe400078e0200 */
[----:B------:R-:W-:-:S04]  /*15d0*/  IMAD.WIDE.U32 R2, R4, c[0x0][0x1a8], R2 ;  /* 0x00006a0004027a25 */ /* 0x000fc800078e0002 */
[----:B------:R-:W-:Y:S01]  /*15e0*/  IMAD.IADD R12, R3, 0x1, R0 ;  /* 0x00000001030c7824 */ /* 0x000fe200078e0200 */
[----:B------:R-:W-:-:S04]  /*15f0*/  LEA R0, P0, R2, c[0x0][0x160], 0x1 ;  /* 0x0000580002007a11 */ /* 0x000fc800078008ff */
[----:B------:R-:W-:Y:S02]  /*1600*/  LEA.HI.X R12, R2, c[0x0][0x164], R12, 0x1, P0 ;  /* 0x00005900020c7a11 */ /* 0x000fe400000f0c0c */
[----:B------:R-:W3:Y:S04]  /*1610*/  SHFL.IDX PT, R2, R0, RZ, 0x181f ;  /* 0x00181fff00027589 */ /* 0x000ee800000e0000 */
[----:B------:R-:W4:Y:S01]  /*1620*/  SHFL.IDX PT, R3, R12, RZ, 0x181f ;  /* 0x00181fff0c037589 */ /* 0x000f2200000e0000 */
[----:B------:R-:W-:Y:S02]  /*1630*/  IMAD R18, R18, c[0x0][0x168], RZ ;  /* 0x00005a0012127a24 */ /* 0x000fe400078e02ff */
[----:B------:R-:W-:Y:S01]  /*1640*/  IMAD.IADD R11, R25, 0x1, R160 ;  /* 0x00000001190b7824 */ /* 0x000fe200078e02a0 */
[----:B------:R-:W5:Y:S04]  /*1650*/  SHFL.IDX PT, R6, R0, 0x1, 0x181f ;  /* 0x00381f0000067f89 */ /* 0x000f6800000e0000 */
[----:B------:R-:W-:-:S02]  /*1660*/  ISETP.GE.AND P5, PT, R11, R18, PT ;  /* 0x000000120b00720c */ /* 0x000fc40003fa6270 */
[----:B------:R-:W-:Y:S01]  /*1670*/  ISETP.GE.AND P6, PT, R30, c[0x0][0x198], PT ;  /* 0x000066001e007a0c */ /* 0x000fe20003fc6270 */
[----:B------:R-:W1:Y:S01]  /*1680*/  SHFL.IDX PT, R7, R12, 0x1, 0x181f ;  /* 0x00381f000c077f89 */ /* 0x000e6200000e0000 */
[----:B------:R-:W-:Y:S02]  /*1690*/  IADD3 R9, R11, 0x20, RZ ;  /* 0x000000200b097810 */ /* 0x000fe40007ffe0ff */
[----:B------:R-:W-:Y:S02]  /*16a0*/  ISETP.GE.AND P3, PT, R28, c[0x0][0x198], PT ;  /* 0x000066001c007a0c */ /* 0x000fe40003f66270 */
[----:B------:R-:W-:Y:S01]  /*16b0*/  ISETP.GE.AND P1, PT, R27, c[0x0][0x198], PT ;  /* 0x000066001b007a0c */ /* 0x000fe20003f26270 */
[----:B------:R-:W-:Y:S01]  /*16c0*/  BAR.SYNC.DEFER_BLOCKING 0x0 ;  /* 0x0000000000007b1d */ /* 0x000fe20000010000 */
[----:B------:R-:W-:-:S03]  /*16d0*/  ISETP.GE.AND P4, PT, R9, R18, PT ;  /* 0x000000120900720c */ /* 0x000fc60003f86270 */
[----:B---3--:R-:W-:Y:S01]  /*16e0*/  @!P5 LEA R8, P0, R28, R2, 0x1 ;  /* 0x000000021c08d211 */ /* 0x008fe200078008ff */
[----:B----4-:R-:W-:-:S03]  /*16f0*/  @!P5 IMAD.WIDE R4, R30, 0x2, R2 ;  /* 0x000000021e04d825 */ /* 0x010fc600078e0202 */
[----:B------:R-:W-:Y:S02]  /*1700*/  @!P5 LEA.HI.X R9, R28, R3, R16, 0x1, P0 ;  /* 0x000000031c09d211 */ /* 0x000fe400000f0c10 */
[----:B------:R-:W-:-:S04]  /*1710*/  @!P5 LEA R2, P0, R27, R2, 0x1 ;  /* 0x000000021b02d211 */ /* 0x000fc800078008ff */
[----:B------:R-:W-:Y:S02]  /*1720*/  @!P5 LEA.HI.X R3, R27, R3, R17, 0x1, P0 ;  /* 0x000000031b03d211 */ /* 0x000fe400000f0c11 */
[----:B-----5:R-:W-:Y:S02]  /*1730*/  @!P4 LEA R10, P0, R28, R6, 0x1 ;  /* 0x000000061c0ac211 */ /* 0x020fe400078008ff */
[----:B------:R-:W-:Y:S01]  /*1740*/  IADD3 R13, R11, 0x60, RZ ;  /* 0x000000600b0d7810 */ /* 0x000fe20007ffe0ff */
[----:B-1----:R-:W-:-:S04]  /*1750*/  @!P4 IMAD.WIDE R14, R30, 0x2, R6 ;  /* 0x000000021e0ec825 */ /* 0x002fc800078e0206 */
[----:B------:R-:W-:-:S04]  /*1760*/  IMAD.MOV.U32 R120, RZ, RZ, -0x60 ;  /* 0xffffffa0ff787424 */ /* 0x000fc800078e00ff */
[----:B------:R-:W-:Y:S02]  /*1770*/  IMAD R120, R222, R120, 0x60 ;  /* 0x00000060de787424 */ /* 0x000fe400078e0278 */
[----:B------:R-:W-:Y:S02]  /*1780*/  IMAD.MOV.U32 R21, RZ, RZ, R24 ;  /* 0x000000ffff157224 */ /* 0x000fe400078e0018 */
[----:B------:R-:W-:Y:S01]  /*1790*/  IMAD.MOV.U32 R24, RZ, RZ, c[0x0][0x208] ;  /* 0x00008200ff187624 */ /* 0x000fe200078e00ff */
[----:B------:R-:W-:Y:S01]  /*17a0*/  @!PT LDS RZ, [RZ] ;  /* 0x00000000fffff984 */ /* 0x000fe20000000800 */
[----:B------:R-:W-:Y:S01]  /*17b0*/  @!PT LDS RZ, [RZ] ;  /* 0x00000000fffff984 */ /* 0x000fe20000000800 */
[----:B------:R-:W-:Y:S01]  /*17c0*/  @!PT LDS RZ, [RZ] ;  /* 0x00000000fffff984 */ /* 0x000fe20000000800 */
[----:B--2---:R1:W-:Y:S04]  /*17d0*/  @!P5 LDGSTS.E.BYPASS.LTC128B.128 [R26+0x100], [R4.64], !P6 ;  /* 0x00100000041adfae */ /* 0x0043e8000f101d46 */
[----:B------:R2:W-:Y:S04]  /*17e0*/  @!P5 LDGSTS.E.BYPASS.LTC128B.128 [R26+0x4100], [R8.64], !P3 ;  /* 0x04100000081adfae */ /* 0x0005e8000d901d46 */
[----:B------:R3:W-:Y:S04]  /*17f0*/  @!P5 LDGSTS.E.BYPASS.LTC128B.128 [R26+0x8100], [R2.64], !P1 ;  /* 0x08100000021adfae */ /* 0x0007e8000c901d46 */
[----:B------:R4:W-:Y:S04]  /*1800*/  @!P4 LDGSTS.E.BYPASS.LTC128B.128 [R26+0x1100], [R14.64], !P6 ;  /* 0x011000000e1acfae */ /* 0x0009e8000f101d46 */
[----:B-1----:R-:W1:Y:S04]  /*1810*/  SHFL.IDX PT, R4, R0, 0x2, 0x181f ;  /* 0x00581f0000047f89 */ /* 0x002e6800000e0000 */
[----:B------:R-:W5:Y:S01]  /*1820*/  SHFL.IDX PT, R5, R12, 0x2, 0x181f ;  /* 0x00581f000c057f89 */ /* 0x000f6200000e0000 */
[----:B--2---:R-:W-:-:S03]  /*1830*/  IADD3 R8, R11, 0x40, RZ ;  /* 0x000000400b087810 */ /* 0x004fc60007ffe0ff */
[----:B---3--:R-:W2:Y:S01]  /*1840*/  SHFL.IDX PT, R2, R0, 0x3, 0x181f ;  /* 0x00781f0000027f89 */ /* 0x008ea200000e0000 */
[----:B------:R-:W-:Y:S02]  /*1850*/  ISETP.GE.AND P5, PT, R8, R18, PT ;  /* 0x000000120800720c */ /* 0x000fe40003fa6270 */
[----:B------:R-:W-:Y:S01]  /*1860*/  @!P4 LEA.HI.X R11, R28, R7, R16, 0x1, P0 ;  /* 0x000000071c0bc211 */ /* 0x000fe200000f0c10 */
[----:B------:R3:W1:Y:S01]  /*1870*/  SHFL.IDX PT, R3, R12, 0x3, 0x181f ;  /* 0x00781f000c037f89 */ /* 0x00066200000e0000 */
[----:B------:R-:W-:-:S03]  /*1880*/  @!P4 LEA R8, P0, R27, R6, 0x1 ;  /* 0x000000061b08c211 */ /* 0x000fc600078008ff */
[----:B------:R1:W-:Y:S01]  /*1890*/  @!P4 LDGSTS.E.BYPASS.LTC128B.128 [R26+0x5100], [R10.64], !P3 ;  /* 0x051000000a1acfae */ /* 0x0003e2000d901d46 */
[----:B------:R-:W-:Y:S02]  /*18a0*/  @!P4 LEA.HI.X R9, R27, R7, R17, 0x1, P0 ;  /* 0x000000071b09c211 */ /* 0x000fe400000f0c11 */
[----:B------:R-:W-:-:S03]  /*18b0*/  ISETP.GE.AND P0, PT, R13, R18, PT ;  /* 0x000000120d00720c */ /* 0x000fc60003f06270 */
[----:B------:R2:W-:Y:S01]  /*18c0*/  @!P4 LDGSTS.E.BYPASS.LTC128B.128 [R26+0x9100], [R8.64], !P1 ;  /* 0x09100000081acfae */ /* 0x0005e2000c901d46 */
[----:B------:R-:W-:Y:S02]  /*18d0*/  IADD3 R18, R222, -0x1, RZ ;  /* 0xffffffffde127810 */ /* 0x000fe40007ffe0ff */
[----:B-1----:R-:W-:-:S04]  /*18e0*/  @!P5 LEA R10, P4, R28, R4, 0x1 ;  /* 0x000000041c0ad211 */ /* 0x002fc800078808ff */
[----:B-----5:R-:W-:Y:S02]  /*18f0*/  @!P5 LEA.HI.X R11, R28, R5, R16, 0x1, P4 ;  /* 0x000000051c0bd211 */ /* 0x020fe400020f0c10 */
[----:B--2---:R-:W-:Y:S01]  /*1900*/  @!P5 LEA R8, P4, R27, R4, 0x1 ;  /* 0x000000041b08d211 */ /* 0x004fe200078808ff */
[----:B---3--:R-:W-:-:S03]  /*1910*/  @!P5 IMAD.WIDE R12, R30, 0x2, R4 ;  /* 0x000000021e0cd825 */ /* 0x008fc600078e0204 */
[C---:B------:R-:W-:Y:S02]  /*1920*/  @!P5 LEA.HI.X R9, R27.reuse, R5, R17, 0x1, P4 ;  /* 0x000000051b09d211 */ /* 0x040fe400020f0c11 */
[CC--:B------:R-:W-:Y:S01]  /*1930*/  @!P0 LEA R6, P4, R28.reuse, R2.reuse, 0x1 ;  /* 0x000000021c068211 */ /* 0x0c0fe200078808ff */
[----:B------:R1:W-:Y:S03]  /*1940*/  @!P5 LDGSTS.E.BYPASS.LTC128B.128 [R26+0x2100], [R12.64], !P6 ;  /* 0x021000000c1adfae */ /* 0x0003e6000f101d46 */
[----:B------:R-:W-:Y:S01]  /*1950*/  @!P0 LEA.HI.X R7, R28, R3, R16, 0x1, P4 ;  /* 0x000000031c078211 */ /* 0x000fe200020f0c10 */
[----:B------:R2:W-:Y:S01]  /*1960*/  @!P5 LDGSTS.E.BYPASS.LTC128B.128 [R26+0x6100], [R10.64], !P3 ;  /* 0x061000000a1adfae */ /* 0x0005e2000d901d46 */
[----:B------:R-:W-:-:S03]  /*1970*/  @!P0 LEA R4, P4, R27, R2, 0x1 ;  /* 0x000000021b048211 */ /* 0x000fc600078808ff */
[----:B------:R3:W-:Y:S01]  /*1980*/  @!P5 LDGSTS.E.BYPASS.LTC128B.128 [R26+0xa100], [R8.64], !P1 ;  /* 0x0a100000081adfae */ /* 0x0007e2000c901d46 */
[----:B------:R-:W-:Y:S01]  /*1990*/  @!P0 LEA.HI.X R5, R27, R3, R17, 0x1, P4 ;  /* 0x000000031b058211 */ /* 0x000fe200020f0c11 */
[----:B------:R-:W-:-:S05]  /*19a0*/  @!P0 IMAD.WIDE R2, R30, 0x2, R2 ;  /* 0x000000021e028825 */ /* 0x000fca00078e0202 */
[----:B------:R5:W-:Y:S01]  /*19b0*/  @!P0 LDGSTS.E.BYPASS.LTC128B.128 [R26+0x3100], [R2.64], !P6 ;  /* 0x03100000021a8fae */ /* 0x000be2000f101d46 */
[----:B------:R-:W-:-:S03]  /*19c0*/  IMAD.MOV.U32 R16, RZ, RZ, c[0x0][0x1e0] ;  /* 0x00007800ff107624 */ /* 0x000fc600078e00ff */
[----:B------:R1:W-:Y:S04]  /*19d0*/  @!P0 LDGSTS.E.BYPASS.LTC128B.128 [R26+0x7100], [R6.64], !P3 ;  /* 0x07100000061a8fae */ /* 0x0003e8000d901d46 */
[----:B------:R1:W-:Y:S01]  /*19e0*/  @!P0 LDGSTS.E.BYPASS.LTC128B.128 [R26+0xb100], [R4.64], !P1 ;  /* 0x0b100000041a8fae */ /* 0x0003e2000c901d46 */
[----:B--2---:R-:W-:Y:S02]  /*19f0*/  SHF.R.S32.HI R10, RZ, 0x1f, R18 ;  /* 0x0000001fff0a7819 */ /* 0x004fe40000011412 */
[----:B---3--:R-:W-:-:S03]  /*1a00*/  IADD3 R8, R120, c[0x0][0x1d0], -R25 ;  /* 0x0000740078087a10 */ /* 0x008fc60007ffe819 */
[----:B------:R-:W-:Y:S01]  /*1a10*/  IMAD R0, R10, c[0x0][0x1e0], RZ ;  /* 0x000078000a007a24 */ /* 0x000fe200078e02ff */
[----:B------:R-:W0:Y:S01]  /*1a20*/  LDGDEPBAR ;  /* 0x00000000000079af */ /* 0x000e220000000000 */
[----:B------:R-:W-:Y:S02]  /*1a30*/  ISETP.GE.AND P6, PT, R8, 0x21, PT ;  /* 0x000000210800780c */ /* 0x000fe40003fc6270 */
[C---:B------:R-:W-:Y:S02]  /*1a40*/  IMAD R0, R18.reuse, c[0x0][0x1e4], R0 ;  /* 0x0000790012007a24 */ /* 0x040fe400078e0200 */
[----:B-----5:R-:W-:Y:S01]  /*1a50*/  IMAD.WIDE.U32 R2, R18, c[0x0][0x1e0], RZ ;  /* 0x0000780012027a25 */ /* 0x020fe200078e00ff */
[----:B------:R-:W-:-:S03]  /*1a60*/  ISETP.GE.AND P4, PT, R8, 0x1, PT ;  /* 0x000000010800780c */ /* 0x000fc60003f86270 */
[----:B------:R-:W-:Y:S02]  /*1a70*/  IMAD.IADD R0, R3, 0x1, R0 ;  /* 0x0000000103007824 */ /* 0x000fe400078e0200 */
[----:B------:R-:W-:-:S04]  /*1a80*/  IMAD.WIDE.U32 R2, R2, 0x60, R20 ;  /* 0x0000006002027825 */ /* 0x000fc800078e0014 */
[----:B------:R-:W-:Y:S01]  /*1a90*/  IMAD R0, R0, 0x60, RZ ;  /* 0x0000006000007824 */ /* 0x000fe200078e02ff */
[----:B------:R-:W-:Y:S01]  /*1aa0*/  ISETP.GE.AND P5, PT, R8, 0x41, PT ;  /* 0x000000410800780c */ /* 0x000fe20003fa6270 */
[----:B------:R-:W-:Y:S02]  /*1ab0*/  IMAD.MOV.U32 R9, RZ, RZ, c[0x0][0x1e4] ;  /* 0x00007900ff097624 */ /* 0x000fe400078e00ff */
[----:B------:R-:W-:Y:S01]  /*1ac0*/  IMAD.IADD R0, R3, 0x1, R0 ;  /* 0x0000000103007824 */ /* 0x000fe200078e0200 */
[----:B------:R-:W-:Y:S02]  /*1ad0*/  @P6 LEA R3, P0, R16, R2, 0x5 ;  /* 0x0000000210036211 */ /* 0x000fe400078028ff */
[----:B-1----:R-:W-:Y:S02]  /*1ae0*/  @P4 LEA R6, P1, R2, c[0x0][0x1c8], 0x1 ;  /* 0x0000720002064a11 */ /* 0x002fe400078208ff */
[----:B------:R-:W-:Y:S02]  /*1af0*/  @P4 ISETP.GE.AND P3, PT, R30, c[0x0][0x1d4], PT ;  /* 0x000075001e004a0c */ /* 0x000fe40003f66270 */
[----:B------:R-:W-:-:S02]  /*1b00*/  @P6 LEA.HI.X R5, R16, R0, R9, 0x5, P0 ;  /* 0x0000000010056211 */ /* 0x000fc400000f2c09 */
[----:B------:R-:W-:Y:S01]  /*1b10*/  @P4 ISETP.GE.AND P0, PT, R28, c[0x0][0x1d4], PT ;  /* 0x000075001c004a0c */ /* 0x000fe20003f06270 */
[----:B------:R-:W-:Y:S01]  /*1b20*/  IMAD.WIDE.U32 R12, R16, 0x40, RZ ;  /* 0x00000040100c7825 */ /* 0x000fe200078e00ff */
[----:B------:R-:W-:Y:S02]  /*1b30*/  @P4 LEA.HI.X R7, R2, c[0x0][0x1cc], R0, 0x1, P1 ;  /* 0x0000730002074a11 */ /* 0x000fe400008f0c00 */
[----:B------:R-:W-:-:S04]  /*1b40*/  @P6 LEA R4, P1, R3, c[0x0][0x1c8], 0x1 ;  /* 0x0000720003046a11 */ /* 0x000fc800078208ff */
[----:B------:R-:W-:Y:S01]  /*1b50*/  @P6 LEA.HI.X R5, R3, c[0x0][0x1cc], R5, 0x1, P1 ;  /* 0x0000730003056a11 */ /* 0x000fe200008f0c05 */
[----:B------:R1:W-:Y:S01]  /*1b60*/  @P4 LDGSTS.E.BYPASS.LTC128B.128 [R26+0x12100], [R6.64], !P3 ;  /* 0x12100000061a4fae */ /* 0x0003e2000d901d46 */
[----:B------:R-:W-:Y:S01]  /*1b70*/  @P5 IADD3 R3, P1, R2, R12, RZ ;  /* 0x0000000c02035210 */ /* 0x000fe20007f3e0ff */
[----:B------:R-:W-:Y:S02]  /*1b80*/  IMAD.SHL.U32 R2, R9, 0x40, RZ ;  /* 0x0000004009027824 */ /* 0x000fe400078e00ff */
[----:B------:R1:W-:Y:S03]  /*1b90*/  @P4 LDGSTS.E.BYPASS.LTC128B.128 [R26+0x15100], [R6.64+0x80], !P0 ;  /* 0x15100080061a4fae */ /* 0x0003e6000c101d46 */
[----:B------:R-:W-:Y:S02]  /*1ba0*/  @P5 IADD3.X R0, R0, R13, R2, P1, !PT ;  /* 0x0000000d00005210 */ /* 0x000fe40000ffe402 */
[----:B------:R-:W-:-:S02]  /*1bb0*/  @P5 LEA R2, P0, R3, c[0x0][0x1c8], 0x1 ;  /* 0x0000720003025a11 */ /* 0x000fc400078008ff */
[----:B------:R-:W-:Y:S02]  /*1bc0*/  @P4 ISETP.GE.AND P3, PT, R27, c[0x0][0x1d4], PT ;  /* 0x000075001b004a0c */ /* 0x000fe40003f66270 */
[----:B------:R-:W-:Y:S02]  /*1bd0*/  @P6 ISETP.GE.AND P1, PT, R30, c[0x0][0x1d4], PT ;  /* 0x000075001e006a0c */ /* 0x000fe40003f26270 */
[----:B------:R-:W-:Y:S02]  /*1be0*/  @P5 LEA.HI.X R3, R3, c[0x0][0x1cc], R0, 0x1, P0 ;  /* 0x0000730003035a11 */ /* 0x000fe400000f0c00 */
[----:B------:R-:W-:-:S07]  /*1bf0*/  @P6 ISETP.GE.AND P0, PT, R28, c[0x0][0x1d4], PT ;  /* 0x000075001c006a0c */ /* 0x000fce0003f06270 */
[----:B------:R1:W-:Y:S01]  /*1c00*/  @P4 LDGSTS.E.BYPASS.LTC128B.128 [R26+0x18100], [R6.64+0x100], !P3 ;  /* 0x18100100061a4fae */ /* 0x0003e2000d901d46 */
[----:B------:R-:W-:Y:S02]  /*1c10*/  @P6 ISETP.GE.AND P4, PT, R27, c[0x0][0x1d4], PT ;  /* 0x000075001b006a0c */ /* 0x000fe40003f86270 */
[----:B------:R-:W-:Y:S01]  /*1c20*/  @P5 ISETP.GE.AND P3, PT, R30, c[0x0][0x1d4], PT ;  /* 0x000075001e005a0c */ /* 0x000fe20003f66270 */
[----:B------:R2:W-:Y:S01]  /*1c30*/  @P6 LDGSTS.E.BYPASS.LTC128B.128 [R26+0x13100], [R4.64], !P1 ;  /* 0x13100000041a6fae */ /* 0x0005e2000c901d46 */
[----:B------:R-:W-:-:S03]  /*1c40*/  @P5 ISETP.GE.AND P1, PT, R28, c[0x0][0x1d4], PT ;  /* 0x000075001c005a0c */ /* 0x000fc60003f26270 */
[----:B------:R2:W-:Y:S01]  /*1c50*/  @P6 LDGSTS.E.BYPASS.LTC128B.128 [R26+0x16100], [R4.64+0x80], !P0 ;  /* 0x16100080041a6fae */ /* 0x0005e2000c101d46 */
[----:B------:R-:W-:-:S05]  /*1c60*/  @P5 ISETP.GE.AND P0, PT, R27, c[0x0][0x1d4], PT ;  /* 0x000075001b005a0c */ /* 0x000fca0003f06270 */
[----:B------:R2:W-:Y:S04]  /*1c70*/  @P6 LDGSTS.E.BYPASS.LTC128B.128 [R26+0x19100], [R4.64+0x100], !P4 ;  /* 0x19100100041a6fae */ /* 0x0005e8000e101d46 */
[----:B------:R3:W-:Y:S04]  /*1c80*/  @P5 LDGSTS.E.BYPASS.LTC128B.128 [R26+0x14100], [R2.64], !P3 ;  /* 0x14100000021a5fae */ /* 0x0007e8000d901d46 */
[----:B------:R3:W-:Y:S04]  /*1c90*/  @P5 LDGSTS.E.BYPASS.LTC128B.128 [R26+0x17100], [R2.64+0x80], !P1 ;  /* 0x17100080021a5fae */ /* 0x0007e8000c901d46 */
[----:B------:R3:W-:Y:S04]  /*1ca0*/  @P5 LDGSTS.E.BYPASS.LTC128B.128 [R26+0x1a100], [R2.64+0x100], !P0 ;  /* 0x1a100100021a5fae */ /* 0x0007e8000c101d46 */
[----:B------:R-:W0:Y:S01]  /*1cb0*/  LDGDEPBAR ;  /* 0x00000000000079af */ /* 0x000e220000000000 */
[----:B------:R-:W-:-:S02]  /*1cc0*/  IMAD R0, R10, c[0x0][0x208], RZ ;  /* 0x000082000a007a24 */ /* 0x000fc400078e02ff */
[----:B-1----:R-:W-:-:S04]  /*1cd0*/  IMAD.WIDE.U32 R6, R18, c[0x0][0x208], RZ ;  /* 0x0000820012067a25 */ /* 0x002fc800078e00ff */
[----:B------:R-:W-:Y:S02]  /*1ce0*/  IMAD R0, R18, c[0x0][0x20c], R0 ;  /* 0x0000830012007a24 */ /* 0x000fe400078e0200 */
[----:B----4-:R-:W-:Y:S01]  /*1cf0*/  IMAD.MOV.U32 R14, RZ, RZ, R22 ;  /* 0x000000ffff0e7224 */ /* 0x010fe200078e0016 */
[----:B------:R-:W-:-:S04]  /*1d00*/  DEPBAR.LE SB0, 0x1 ;  /* 0x000080400000791a */ /* 0x000fc80000000000 */
[----:B------:R-:W-:Y:S01]  /*1d10*/  BAR.SYNC.DEFER_BLOCKING 0x0 ;  /* 0x0000000000007b1d */ /* 0x000fe20000010000 */
[----:B------:R-:W-:Y:S02]  /*1d20*/  IMAD.IADD R0, R7, 0x1, R0 ;  /* 0x0000000107007824 */ /* 0x000fe400078e0200 */
[----:B------:R-:W-:Y:S02]  /*1d30*/  IMAD.MOV.U32 R15, RZ, RZ, R19 ;  /* 0x000000ffff0f7224 */ /* 0x000fe400078e0013 */
[----:B------:R-:W-:Y:S02]  /*1d40*/  IMAD R0, R0, 0x60, RZ ;  /* 0x0000006000007824 */ /* 0x000fe400078e02ff */
[----:B--2---:R-:W-:-:S04]  /*1d50*/  IMAD.WIDE.U32 R4, R6, 0x60, R14 ;  /* 0x0000006006047825 */ /* 0x004fc800078e000e */
[----:B------:R-:W-:Y:S01]  /*1d60*/  IMAD.IADD R0, R5, 0x1, R0 ;  /* 0x0000000105007824 */ /* 0x000fe200078e0200 */
[----:B---3--:R-:W-:Y:S01]  /*1d70*/  LEA R2, P0, R4, c[0x0][0x1f8], 0x1 ;  /* 0x00007e0004027a11 */ /* 0x008fe200078008ff */
[----:B------:R-:W-:Y:S02]  /*1d80*/  IMAD.MOV.U32 R10, RZ, RZ, 0x6 ;  /* 0x00000006ff0a7424 */ /* 0x000fe400078e00ff */
[----:B------:R-:W-:Y:S01]  /*1d90*/  IMAD.SHL.U32 R25, R24, 0x40, RZ ;  /* 0x0000004018197824 */ /* 0x000fe200078e00ff */
[----:B------:R-:W-:Y:S02]  /*1da0*/  LEA.HI.X R3, R4, c[0x0][0x1fc], R0, 0x1, P0 ;  /* 0x00007f0004037a11 */ /* 0x000fe400000f0c00 */
[----:B------:R-:W-:Y:S02]  /*1db0*/  SHF.L.U64.HI R24, R24, R10, c[0x0][0x20c] ;  /* 0x0000830018187619 */ /* 0x000fe4000001020a */
[----:B------:R-:W-:Y:S01]  /*1dc0*/  IADD3 R12, P3, P1, R25, 0x80, R2 ;  /* 0x00000080190c7810 */ /* 0x000fe2000797e002 */
[----:B------:R1:W2:Y:S04]  /*1dd0*/  LDSM.16.M88.4 R156, [R192] ;  /* 0x00000000c09c783b */ /* 0x0002a80000000200 */
[----:B------:R1:W3:Y:S04]  /*1de0*/  LDSM.16.M88.4 R176, [R192+0x4000] ;  /* 0x00400000c0b0783b */ /* 0x0002e80000000200 */
[----:B------:R-:W4:Y:S04]  /*1df0*/  LDSM.16.M88.4 R192, [R192+0x8000] ;  /* 0x00800000c0c0783b */ /* 0x000f280000000200 */
[----:B------:R1:W1:Y:S04]  /*1e00*/  LDSM.16.M88.4 R152, [R216] ;  /* 0x00000000d898783b */ /* 0x0002680000000200 */
[----:B------:R1:W1:Y:S04]  /*1e10*/  LDSM.16.M88.4 R164, [R217] ;  /* 0x00000000d9a4783b */ /* 0x0002680000000200 */
[----:B------:R1:W1:Y:S04]  /*1e20*/  LDSM.16.M88.4 R168, [R218] ;  /* 0x00000000daa8783b */ /* 0x0002680000000200 */
[----:B------:R1:W1:Y:S04]  /*1e30*/  LDSM.16.M88.4 R172, [R216+0x4000] ;  /* 0x00400000d8ac783b */ /* 0x0002680000000200 */
[----:B------:R1:W1:Y:S04]  /*1e40*/  LDSM.16.M88.4 R180, [R217+0x4000] ;  /* 0x00400000d9b4783b */ /* 0x0002680000000200 */
[----:B------:R1:W1:Y:S04]  /*1e50*/  LDSM.16.M88.4 R184, [R218+0x4000] ;  /* 0x00400000dab8783b */ /* 0x0002680000000200 */
[----:B------:R1:W1:Y:S04]  /*1e60*/  LDSM.16.M88.4 R188, [R216+0x8000] ;  /* 0x00800000d8bc783b */ /* 0x0002680000000200 */
[----:B------:R1:W1:Y:S04]  /*1e70*/  LDSM.16.M88.4 R196, [R217+0x8000] ;  /* 0x00800000d9c4783b */ /* 0x0002680000000200 */
[----:B------:R1:W1:Y:S01]  /*1e80*/  LDSM.16.M88.4 R200, [R218+0x8000] ;  /* 0x00800000dac8783b */ /* 0x0002620000000200 */
[----:B------:R-:W-:-:S03]  /*1e90*/  IADD3.X R13, R24, RZ, R3, P3, P1 ;  /* 0x000000ff180d7210 */ /* 0x000fc60001fe2403 */
[----:B------:R-:W-:Y:S01]  /*1ea0*/  BAR.SYNC.DEFER_BLOCKING 0x0 ;  /* 0x0000000000007b1d */ /* 0x000fe20000010000 */
[C---:B------:R-:W-:Y:S02]  /*1eb0*/  IADD3 R10, P3, P1, R25.reuse, 0x100, R2 ;  /* 0x00000100190a7810 */ /* 0x040fe4000797e002 */
[----:B------:R-:W-:Y:S02]  /*1ec0*/  ISETP.GE.AND P6, PT, R30, c[0x0][0x1d4], PT ;  /* 0x000075001e007a0c */ /* 0x000fe40003fc6270 */
[----:B------:R-:W-:Y:S02]  /*1ed0*/  ISETP.GE.AND P5, PT, R28, c[0x0][0x1d4], PT ;  /* 0x000075001c007a0c */ /* 0x000fe40003fa6270 */
[----:B------:R-:W-:Y:S02]  /*1ee0*/  IADD3 R4, P0, R25, R2, RZ ;  /* 0x0000000219047210 */ /* 0x000fe40007f1e0ff */
[----:B------:R-:W-:Y:S02]  /*1ef0*/  IADD3.X R11, R24, RZ, R3, P3, P1 ;  /* 0x000000ff180b7210 */ /* 0x000fe40001fe2403 */
[----:B------:R-:W-:-:S02]  /*1f00*/  ISETP.LT.OR P3, PT, R8, 0x1, P6 ;  /* 0x000000010800780c */ /* 0x000fc40003761670 */
[----:B------:R-:W-:Y:S01]  /*1f10*/  ISETP.LT.OR P1, PT, R8, 0x1, P5 ;  /* 0x000000010800780c */ /* 0x000fe20002f21670 */
[----:B------:R-:W-:Y:S01]  /*1f20*/  IMAD.X R5, R24, 0x1, R3, P0 ;  /* 0x0000000118057824 */ /* 0x000fe200000e0603 */
[----:B------:R-:W-:Y:S02]  /*1f30*/  IADD3 R6, P0, R4, R25, RZ ;  /* 0x0000001904067210 */ /* 0x000fe40007f1e0ff */
[----:B------:R-:W-:-:S03]  /*1f40*/  ISETP.GE.AND P4, PT, R27, c[0x0][0x1d4], PT ;  /* 0x000075001b007a0c */ /* 0x000fc60003f86270 */
[----:B------:R-:W-:Y:S01]  /*1f50*/  IMAD.X R7, R5, 0x1, R24, P0 ;  /* 0x0000000105077824 */ /* 0x000fe200000e0618 */
[----:B------:R-:W-:-:S03]  /*1f60*/  ISETP.LT.OR P0, PT, R8, 0x1, P4 ;  /* 0x000000010800780c */ /* 0x000fc60002701670 */
[----:B------:R-:W-:Y:S01]  /*1f70*/  @!PT LDS RZ, [RZ] ;  /* 0x00000000fffff984 */ /* 0x000fe20000000800 */
[----:B------:R-:W-:Y:S01]  /*1f80*/  @!PT LDS RZ, [RZ] ;  /* 0x00000000fffff984 */ /* 0x000fe20000000800 */
[----:B------:R-:W-:Y:S01]  /*1f90*/  @!PT LDS RZ, [RZ] ;  /* 0x00000000fffff984 */ /* 0x000fe20000000800 */
[----:B------:R1:W-:Y:S01]  /*1fa0*/  LDGSTS.E.BYPASS.LTC128B.128 [R26+0x100], [R2.64], !P3 ;  /* 0x00100000021a7fae */ /* 0x0003e2000d901d46 */
[----:B------:R-:W-:-:S03]  /*1fb0*/  ISETP.LT.OR P3, PT, R8, 0x21, P6 ;  /* 0x000000210800780c */ /* 0x000fc60003761670 */
[----:B------:R1:W-:Y:S01]  /*1fc0*/  LDGSTS.E.BYPASS.LTC128B.128 [R26+0x3100], [R2.64+0x80], !P1 ;  /* 0x03100080021a7fae */ /* 0x0003e2000c901d46 */
[C---:B------:R-:W-:Y:S02]  /*1fd0*/  ISETP.LT.OR P1, PT, R8.reuse, 0x21, P5 ;  /* 0x000000210800780c */ /* 0x040fe40002f21670 */
[C---:B------:R-:W-:Y:S01]  /*1fe0*/  ISETP.LT.OR P6, PT, R8.reuse, 0x41, P6 ;  /* 0x000000410800780c */ /* 0x040fe200037c1670 */
[----:B------:R1:W-:Y:S01]  /*1ff0*/  STL.64 [R1], R20 ;  /* 0x0000001401007387 */ /* 0x0003e20000100a00 */
[----:B------:R-:W-:-:S03]  /*2000*/  ISETP.LT.OR P5, PT, R8, 0x41, P5 ;  /* 0x000000410800780c */ /* 0x000fc60002fa1670 */
[----:B------:R1:W-:Y:S01]  /*2010*/  LDGSTS.E.BYPASS.LTC128B.128 [R26+0x6100], [R2.64+0x100], !P0 ;  /* 0x06100100021a7fae */ /* 0x0003e2000c101d46 */
[C---:B------:R-:W-:Y:S02]  /*2020*/  ISETP.LT.OR P0, PT, R8.reuse, 0x21, P4 ;  /* 0x000000210800780c */ /* 0x040fe40002701670 */
[----:B------:R-:W-:Y:S01]  /*2030*/  ISETP.LT.OR P4, PT, R8, 0x41, P4 ;  /* 0x000000410800780c */ /* 0x000fe20002781670 */
[----:B------:R1:W-:Y:S04]  /*2040*/  LDGSTS.E.BYPASS.LTC128B.128 [R26+0x1100], [R4.64], !P3 ;  /* 0x01100000041a7fae */ /* 0x0003e8000d901d46 */
[----:B------:R1:W-:Y:S01]  /*2050*/  LDGSTS.E.BYPASS.LTC128B.128 [R26+0x4100], [R12.64], !P1 ;  /* 0x041000000c1a7fae */ /* 0x0003e2000c901d46 */
[----:B------:R-:W-:Y:S01]  /*2060*/  ISETP.GT.AND P1, PT, R18, R223, PT ;  /* 0x000000df1200720c */ /* 0x000fe20003f24270 */
[----:B------:R-:W-:Y:S04]  /*2070*/  BSSY B0, `(.L_x_2083) ;  /* 0x0000028000007945 */ /* 0x000fe80003800000 */
[----:B------:R1:W-:Y:S04]  /*2080*/  LDGSTS.E.BYPASS.LTC128B.128 [R26+0x7100], [R10.64], !P0 ;  /* 0x071000000a1a7fae */ /* 0x0003e8000c101d46 */
[----:B------:R1:W-:Y:S04]  /*2090*/  LDGSTS.E.BYPASS.LTC128B.128 [R26+0x2100], [R6.64], !P6 ;  /* 0x02100000061a7fae */ /* 0x0003e8000f101d46 */
[----:B------:R1:W-:Y:S04]  /*20a0*/  LDGSTS.E.BYPASS.LTC128B.128 [R26+0x5100], [R6.64+0x80], !P5 ;  /* 0x05100080061a7fae */ /* 0x0003e8000e901d46 */
[----:B------:R1:W-:Y:S04]  /*20b0*/  LDGSTS.E.BYPASS.LTC128B.128 [R26+0x8100], [R6.64+0x100], !P4 ;  /* 0x08100100061a7fae */ /* 0x0003e8000e101d46 */
[----:B------:R-:W0:Y:S01]  /*20c0*/  LDGDEPBAR ;  /* 0x00000000000079af */ /* 0x000e220000000000 */
[----:B------:R-:W-:Y:S05]  /*20d0*/  @!P1 BRA `(.L_x_2084) ;  /* 0x0000021000009947 */ /* 0x000fea0003800000 */
[----:B--234-:R-:W-:Y:S01]  /*20e0*/  IADD3 R0, R222, -0x2, RZ ;  /* 0xfffffffede007810 */ /* 0x01cfe20007ffe0ff */
[C---:B-1----:R-:W-:Y:S01]  /*20f0*/  IMAD.SHL.U32 R6, R16.reuse, 0x40, RZ ;  /* 0x0000004010067824 */ /* 0x042fe200078e00ff */
[----:B------:R-:W-:-:S02]  /*2100*/  SHF.L.U64.HI R7, R16, 0x6, R9 ;  /* 0x0000000610077819 */ /* 0x000fc40000010209 */
[----:B------:R-:W-:Y:S01]  /*2110*/  SHF.R.S32.HI R2, RZ, 0x1f, R0 ;  /* 0x0000001fff027819 */ /* 0x000fe20000011400 */
[----:B------:R-:W-:Y:S01]  /*2120*/  IMAD.WIDE.U32 R4, R0, c[0x0][0x1e0], RZ ;  /* 0x0000780000047a25 */ /* 0x000fe200078e00ff */
[----:B------:R-:W-:-:S03]  /*2130*/  ISETP.GE.AND P4, PT, R30, c[0x0][0x1d4], PT ;  /* 0x000075001e007a0c */ /* 0x000fc60003f86270 */
        /* <DEDUP_REMOVED lines=9> */
[----:B------:R-:W-:Y:S02]  /*21d0*/  ISETP.GE.AND P3, PT, R28, c[0x0][0x1d4], PT ;  /* 0x000075001c007a0c */ /* 0x000fe40003f66270 */
[--C-:B------:R-:W-:Y:S01]  /*21e0*/  IADD3.X R11, R7, RZ, R3.reuse, P5, P0 ;  /* 0x000000ff070b7210 */ /* 0x100fe20002fe0403 */
[----:B------:R1:W-:Y:S01]  /*21f0*/  LDGSTS.E.BYPASS.LTC128B.128 [R26+0x1b100], [R2.64], !P4 ;  /* 0x1b100000021a7fae */ /* 0x0003e2000e101d46 */
[----:B------:R-:W-:Y:S02]  /*2200*/  IADD3 R8, P6, P5, R6, 0x100, R2 ;  /* 0x0000010006087810 */ /* 0x000fe40007dde002 */
[----:B------:R-:W-:Y:S02]  /*2210*/  ISETP.GE.AND P0, PT, R27, c[0x0][0x1d4], PT ;  /* 0x000075001b007a0c */ /* 0x000fe40003f06270 */
[----:B------:R-:W-:-:S02]  /*2220*/  IADD3.X R9, R7, RZ, R3, P6, P5 ;  /* 0x000000ff07097210 */ /* 0x000fc400037ea403 */
[----:B------:R-:W-:-:S03]  /*2230*/  IADD3 R4, P6, R6, R2, RZ ;  /* 0x0000000206047210 */ /* 0x000fc60007fde0ff */
[----:B------:R1:W-:Y:S01]  /*2240*/  LDGSTS.E.BYPASS.LTC128B.128 [R26+0x1e100], [R2.64+0x80], !P3 ;  /* 0x1e100080021a7fae */ /* 0x0003e2000d901d46 */
[----:B------:R-:W-:Y:S01]  /*2250*/  IADD3 R6, P5, R4, R6, RZ ;  /* 0x0000000604067210 */ /* 0x000fe20007fbe0ff */
[----:B------:R-:W-:-:S04]  /*2260*/  IMAD.X R5, R7, 0x1, R3, P6 ;  /* 0x0000000107057824 */ /* 0x000fc800030e0603 */
        /* <DEDUP_REMOVED lines=8> */
.L_x_2084:
[----:B--234-:R-:W-:Y:S05]  /*22f0*/  BSYNC B0 ;  /* 0x0000000000007941 */ /* 0x01cfea0003800000 */
.L_x_2083:
[----:B------:R-:W0:Y:S01]  /*2300*/  LDGDEPBAR ;  /* 0x00000000000079af */ /* 0x000e220000000000 */
[----:B------:R-:W-:Y:S01]  /*2310*/  IMAD.MOV.U32 R211, RZ, RZ, 0x20 ;  /* 0x00000020ffd37424 */ /* 0x000fe200078e00ff */
[----:B------:R-:W-:Y:S01]  /*2320*/  LOP3.LUT P0, RZ, R100, 0x2, RZ, 0xc0, !PT ;  /* 0x0000000264ff7812 */ /* 0x000fe2000780c0ff */
[----:B------:R-:W-:Y:S03]  /*2330*/  BSSY B0, `(.L_x_2085) ;  /* 0x0000034000007945 */ /* 0x000fe60003800000 */
[----:B------:R-:W-:-:S05]  /*2340*/  SEL R211, R211, 0xffffffe0, !P0 ;  /* 0xffffffe0d3d37807 */ /* 0x000fca0004000000 */
[----:B-1----:R-:W-:Y:S01]  /*2350*/  IMAD.IADD R3, R213, 0x1, R211 ;  /* 0x00000001d5037824 */ /* 0x002fe200078e02d3 */
[----:B------:R-:W-:-:S04]  /*2360*/  DEPBAR.LE SB0, 0x2 ;  /* 0x000080800000791a */ /* 0x000fc80000000000 */
[----:B------:R-:W-:Y:S06]  /*2370*/  BAR.SYNC.DEFER_BLOCKING 0x0 ;  /* 0x0000000000007b1d */ /* 0x000fec0000010000 */
[----:B------:R1:W2:Y:S04]  /*2380*/  LDSM.16.M88.4 R16, [R213] ;  /* 0x00000000d510783b */ /* 0x0002a80000000200 */
[----:B------:R1:W3:Y:S04]  /*2390*/  LDSM.16.M88.4 R20, [R213+0x800] ;  /* 0x00080000d514783b */ /* 0x0002e80000000200 */
[----:B------:R1:W4:Y:S04]  /*23a0*/  LDSM.16.M88.4 R36, [R213+0x1000] ;  /* 0x00100000d524783b */ /* 0x0003280000000200 */
[----:B------:R1:W1:Y:S04]  /*23b0*/  LDSM.16.M88.4 R40, [R213+0x1800] ;  /* 0x00180000d528783b */ /* 0x0002680000000200 */
[----:B------:R1:W1:Y:S04]  /*23c0*/  LDSM.16.M88.4 R80, [R213+0x2000] ;  /* 0x00200000d550783b */ /* 0x0002680000000200 */
[----:B------:R1:W1:Y:S04]  /*23d0*/  LDSM.16.M88.4 R84, [R213+0x2800] ;  /* 0x00280000d554783b */ /* 0x0002680000000200 */
[----:B------:R1:W1:Y:S04]  /*23e0*/  LDSM.16.M88.4 R56, [R3] ;  /* 0x000000000338783b */ /* 0x0002680000000200 */
[----:B------:R1:W1:Y:S04]  /*23f0*/  LDSM.16.M88.4 R52, [R3+0x800] ;  /* 0x000800000334783b */ /* 0x0002680000000200 */
[----:B------:R1:W1:Y:S04]  /*2400*/  LDSM.16.M88.4 R48, [R3+0x1000] ;  /* 0x001000000330783b */ /* 0x0002680000000200 */
[----:B------:R1:W1:Y:S04]  /*2410*/  LDSM.16.M88.4 R44, [R3+0x1800] ;  /* 0x00180000032c783b */ /* 0x0002680000000200 */
[----:B------:R1:W1:Y:S04]  /*2420*/  LDSM.16.M88.4 R112, [R3+0x2000] ;  /* 0x002000000370783b */ /* 0x0002680000000200 */
[----:B------:R1:W1:Y:S01]  /*2430*/  LDSM.16.M88.4 R116, [R3+0x2800] ;  /* 0x002800000374783b */ /* 0x0002620000000200 */
[----:B------:R-:W-:Y:S05]  /*2440*/  @!P1 BRA `(.L_x_2086) ;  /* 0x0000022000009947 */ /* 0x000fea0003800000 */
[----:B--23--:R-:W-:Y:S02]  /*2450*/  IADD3 R0, R222, -0x2, RZ ;  /* 0xfffffffede007810 */ /* 0x00cfe40007ffe0ff */
[----:B------:R-:W-:-:S02]  /*2460*/  ISETP.GE.AND P3, PT, R30, c[0x0][0x1d4], PT ;  /* 0x000075001e007a0c */ /* 0x000fc40003f66270 */
[----:B------:R-:W-:Y:S01]  /*2470*/  SHF.R.S32.HI R2, RZ, 0x1f, R0 ;  /* 0x0000001fff027819 */ /* 0x000fe20000011400 */
[----:B------:R-:W-:Y:S01]  /*2480*/  IMAD.WIDE.U32 R6, R0, c[0x0][0x208], RZ ;  /* 0x0000820000067a25 */ /* 0x000fe200078e00ff */
[----:B------:R-:W-:Y:S02]  /*2490*/  ISETP.GE.AND P1, PT, R28, c[0x0][0x1d4], PT ;  /* 0x000075001c007a0c */ /* 0x000fe40003f26270 */
[----:B------:R-:W-:Y:S01]  /*24a0*/  ISETP.GE.AND P0, PT, R27, c[0x0][0x1d4], PT ;  /* 0x000075001b007a0c */ /* 0x000fe20003f06270 */
        /* <DEDUP_REMOVED lines=9> */
[-C--:B------:R-:W-:Y:S02]  /*2540*/  IADD3 R6, P4, R4, R25.reuse, RZ ;  /* 0x0000001904067210 */ /* 0x080fe40007f9e0ff */
[--C-:B------:R-:W-:Y:S01]  /*2550*/  IADD3.X R13, R24, RZ, R5.reuse, P6, P5 ;  /* 0x000000ff180d7210 */ /* 0x100fe200037ea405 */
[----:B------:R-:W-:Y:S01]  /*2560*/  @!PT LDS RZ, [RZ] ;  /* 0x00000000fffff984 */ /* 0x000fe20000000800 */
[----:B------:R-:W-:Y:S01]  /*2570*/  @!PT LDS RZ, [RZ] ;  /* 0x00000000fffff984 */ /* 0x000fe20000000800 */
[----:B------:R-:W-:Y:S01]  /*2580*/  @!PT LDS RZ, [RZ] ;  /* 0x00000000fffff984 */ /* 0x000fe20000000800 */
[----:B------:R2:W-:Y:S01]  /*2590*/  LDGSTS.E.BYPASS.LTC128B.128 [R26+0x9100], [R4.64], !P3 ;  /* 0x09100000041a7fae */ /* 0x0005e2000d901d46 */
[----:B------:R-:W-:Y:S01]  /*25a0*/  IADD3 R10, P6, P5, R25, 0x100, R4 ;  /* 0x00000100190a7810 */ /* 0x000fe20007dde004 */
[----:B------:R-:W-:Y:S01]  /*25b0*/  IMAD.X R7, R5, 0x1, R24, P4 ;  /* 0x0000000105077824 */ /* 0x000fe200020e0618 */
        /* <DEDUP_REMOVED lines=11> */
.L_x_2086:
[----:B--23--:R-:W-:Y:S05]  /*2670*/  BSYNC B0 ;  /* 0x0000000000007941 */ /* 0x00cfea0003800000 */
.L_x_2085:
[C---:B-1----:R-:W-:Y:S01]  /*2680*/  HMMA.16816.F32.BF16 R4, R152.reuse, R42, RZ ;  /* 0x0000002a9804723c */ /* 0x042fe200000418ff */
[----:B------:R-:W-:Y:S01]  /*2690*/  IMAD.MOV.U32 R0, RZ, RZ, 0x40 ;  /* 0x00000040ff007424 */ /* 0x000fe200078e00ff */
[----:B------:R-:W-:Y:S01]  /*26a0*/  LOP3.LUT P0, RZ, R100, 0x4, RZ, 0xc0, !PT ;  /* 0x0000000464ff7812 */ /* 0x000fe2000780c0ff */
[----:B------:R-:W2:Y:S05]  /*26b0*/  LDL R122, [R1+0x7c] ;  /* 0x00007c00017a7983 */ /* 0x000eaa0000100800 */
[C---:B------:R-:W-:Y:S08]  /*26c0*/  HMMA.16816.F32.BF16 R32, R152.reuse, R16, RZ ;  /* 0x000000109820723c */ /* 0x040ff000000418ff */
[C---:B------:R-:W-:Y:S01]  /*26d0*/  HMMA.16816.F32.BF16 R24, R152.reuse, R20, RZ ;  /* 0x000000149818723c */ /* 0x040fe200000418ff */
[----:B------:R-:W3:Y:S04]  /*26e0*/  LDL R121, [R1+0x38] ;  /* 0x0000380001797983 */ /* 0x000ee80000100800 */
[----:B------:R-:W0:Y:S03]  /*26f0*/  LDGDEPBAR ;  /* 0x00000000000079af */ /* 0x000e260000000000 */
[----:B------:R-:W-:Y:S01]  /*2700*/  HMMA.16816.F32.BF16 R20, R152, R22, RZ ;  /* 0x000000169814723c */ /* 0x000fe200000418ff */
[----:B------:R-:W-:-:S07]  /*2710*/  SEL R210, R0, 0xffffffc0, !P0 ;  /* 0xffffffc000d27807 */ /* 0x000fce0004000000 */
[----:B------:R-:W-:Y:S01]  /*2720*/  HMMA.16816.F32.BF16 R28, R152, R18, RZ ;  /* 0x00000012981c723c */ /* 0x000fe200000418ff */
[----:B------:R-:W-:-:S07]  /*2730*/  IMAD.IADD R2, R213, 0x1, R210 ;  /* 0x00000001d5027824 */ /* 0x000fce00078e02d2 */
[C---:B----4-:R-:W-:Y:S08]  /*2740*/  HMMA.16816.F32.BF16 R16, R152.reuse, R36, RZ ;  /* 0x000000249810723c */ /* 0x050ff000000418ff */
[C---:B------:R-:W-:Y:S08]  /*2750*/  HMMA.16816.F32.BF16 R12, R152.reuse, R38, RZ ;  /* 0x00000026980c723c */ /* 0x040ff000000418ff */
[----:B------:R-:W-:Y:S08]  /*2760*/  HMMA.16816.F32.BF16 R8, R152, R40, RZ ;  /* 0x000000289808723c */ /* 0x000ff000000418ff */
[C---:B------:R-:W-:Y:S01]  /*2770*/  HMMA.16816.F32.BF16 R60, R156.reuse, R46, R4 ;  /* 0x0000002e9c3c723c */ /* 0x040fe20000041804 */
[----:B------:R-:W1:Y:S07]  /*2780*/  LDSM.16.M88.4 R4, [R2] ;  /* 0x000000000204783b */ /* 0x000e6e0000000200 */
[C---:B------:R-:W-:Y:S01]  /*2790*/  HMMA.16816.F32.BF16 R96, R156.reuse, R56, R32 ;  /* 0x000000389c60723c */ /* 0x040fe20000041820 */
[----:B------:R-:W4:Y:S07]  /*27a0*/  LDSM.16.M88.4 R32, [R2+0x800] ;  /* 0x000800000220783b */ /* 0x000f2e0000000200 */
[C---:B------:R-:W-:Y:S08]  /*27b0*/  HMMA.16816.F32.BF16 R88, R156.reuse, R52, R24 ;  /* 0x000000349c58723c */ /* 0x040ff00000041818 */
[----:B------:R-:W-:Y:S01]  /*27c0*/  HMMA.16816.F32.BF16 R76, R156, R54, R20 ;  /* 0x000000369c4c723c */ /* 0x000fe20000041814 */
[----:B------:R-:W5:Y:S01]  /*27d0*/  LDSM.16.M88.4 R52, [R2+0x1800] ;  /* 0x001800000234783b */ /* 0x000f620000000200 */
[----:B------:R-:W-:-:S03]  /*27e0*/  IADD3 R0, R210, R213, R211 ;  /* 0x000000d5d2007210 */ /* 0x000fc60007ffe0d3 */
[----:B------:R-:W1:Y:S03]  /*27f0*/  LDSM.16.M88.4 R40, [R2+0x1000] ;  /* 0x001000000228783b */ /* 0x000e660000000200 */
[C---:B------:R-:W-:Y:S01]  /*2800*/  HMMA.16816.F32.BF16 R72, R156.reuse, R48, R16 ;  /* 0x000000309c48723c */ /* 0x040fe20000041810 */
[----:B------:R-:W-:Y:S04]  /*2810*/  LDSM.16.M88.4 R100, [R0] ;  /* 0x000000000064783b */ /* 0x000fe80000000200 */
[----:B------:R-:W-:Y:S03]  /*2820*/  LDSM.16.M88.4 R104, [R0+0x800] ;  /* 0x000800000068783b */ /* 0x000fe60000000200 */
[C---:B------:R-:W-:Y:S01]  /*2830*/  HMMA.16816.F32.BF16 R68, R156.reuse, R50, R12 ;  /* 0x000000329c44723c */ /* 0x040fe2000004180c */
[----:B------:R-:W-:Y:S07]  /*2840*/  LDSM.16.M88.4 R108, [R0+0x1000] ;  /* 0x00100000006c783b */ /* 0x000fee0000000200 */
[----:B------:R-:W-:Y:S08]  /*2850*/  HMMA.16816.F32.BF16 R64, R156, R44, R8 ;  /* 0x0000002c9c40723c */ /* 0x000ff00000041808 */
[C---:B------:R-:W-:Y:S08]  /*2860*/  HMMA.16816.F32.BF16 R20, R152.reuse, R80, RZ ;  /* 0x000000509814723c */ /* 0x040ff000000418ff */
[C---:B------:R-:W-:Y:S01]  /*2870*/  HMMA.16816.F32.BF16 R16, R152.reuse, R82, RZ ;  /* 0x000000529810723c */ /* 0x040fe200000418ff */
[----:B------:R-:W1:Y:S07]  /*2880*/  LDSM.16.M88.4 R80, [R2+0x2000] ;  /* 0x002000000250783b */ /* 0x000e6e0000000200 */
[C---:B------:R-:W-:Y:S08]  /*2890*/  HMMA.16816.F32.BF16 R12, R152.reuse, R84, RZ ;  /* 0x00000054980c723c */ /* 0x040ff000000418ff */
[----:B------:R-:W-:Y:S01]  /*28a0*/  HMMA.16816.F32.BF16 R8, R152, R86, RZ ;  /* 0x000000569808723c */ /* 0x000fe200000418ff */
[----:B------:R-:W1:Y:S07]  /*28b0*/  LDSM.16.M88.4 R84, [R2+0x2800] ;  /* 0x002800000254783b */ /* 0x000e6e0000000200 */
[C---:B------:R-:W-:Y:S08]  /*28c0*/  HMMA.16816.F32.BF16 R92, R156.reuse, R58, R28 ;  /* 0x0000003a9c5c723c */ /* 0x040ff0000004181c */
[C---:B------:R-:W-:Y:S08]  /*28d0*/  HMMA.16816.F32.BF16 R56, R156.reuse, R112, R20 ;  /* 0x000000709c38723c */ /* 0x040ff00000041814 */
[C---:B------:R-:W-:Y:S01]  /*28e0*/  HMMA.16816.F32.BF16 R48, R156.reuse, R114, R16 ;  /* 0x000000729c30723c */ /* 0x040fe20000041810 */
[----:B------:R-:W2:Y:S07]  /*28f0*/  LDSM.16.M88.4 R112, [R0+0x1800] ;  /* 0x001800000070783b */ /* 0x000eae0000000200 */
[C---:B------:R-:W-:Y:S08]  /*2900*/  HMMA.16816.F32.BF16 R44, R156.reuse, R116, R12 ;  /* 0x000000749c2c723c */ /* 0x040ff0000004180c */
[----:B------:R-:W-:Y:S08]  /*2910*/  HMMA.16816.F32.BF16 R36, R156, R118, R8 ;  /* 0x000000769c24723c */ /* 0x000ff00000041808 */
[C---:B-1----:R-:W-:Y:S01]  /*2920*/  HMMA.16816.F32.BF16 R28, R164.reuse, R4, R96 ;  /* 0x00000004a41c723c */ /* 0x042fe20000041860 */
[----:B------:R-:W-:Y:S07]  /*2930*/  LDSM.16.M88.4 R96, [R2+0x4000] ;  /* 0x004000000260783b */ /* 0x000fee0000000200 */
[C---:B------:R-:W-:Y:S01]  /*2940*/  HMMA.16816.F32.BF16 R24, R164.reuse, R6, R92 ;  /* 0x00000006a418723c */ /* 0x040fe2000004185c */
[----:B------:R-:W-:Y:S07]  /*2950*/  LDSM.16.M88.4 R92, [R3+0x4000] ;  /* 0x00400000035c783b */ /* 0x000fee0000000200 */
[C---:B----4-:R-:W-:Y:S01]  /*2960*/  HMMA.16816.F32.BF16 R20, R164.reuse, R32, R88 ;  /* 0x00000020a414723c */ /* 0x050fe20000041858 */
[----:B------:R-:W-:Y:S07]  /*2970*/  LDSM.16.M88.4 R88, [R0+0x2800] ;  /* 0x002800000058783b */ /* 0x000fee0000000200 */
[C---:B------:R-:W-:Y:S08]  /*2980*/  HMMA.16816.F32.BF16 R16, R164.reuse, R34, R76 ;  /* 0x00000022a410723c */ /* 0x040ff0000004184c */
[C---:B-----5:R-:W-:Y:S08]  /*2990*/  HMMA.16816.F32.BF16 R4, R164.reuse, R52, R64 ;  /* 0x00000034a404723c */ /* 0x060ff00000041840 */
[C---:B------:R-:W-:Y:S01]  /*29a0*/  HMMA.16816.F32.BF16 R32, R164.reuse, R54, R60 ;  /* 0x00000036a420723c */ /* 0x040fe2000004183c */
[----:B------:R-:W1:Y:S07]  /*29b0*/  LDSM.16.M88.4 R52, [R0+0x2000] ;  /* 0x002000000034783b */ /* 0x000e6e0000000200 */
[C---:B------:R-:W-:Y:S08]  /*29c0*/  HMMA.16816.F32.BF16 R12, R164.reuse, R40, R72 ;  /* 0x00000028a40c723c */ /* 0x040ff00000041848 */
[C---:B------:R-:W-:Y:S08]  /*29d0*/  HMMA.16816.F32.BF16 R8, R164.reuse, R42, R68 ;  /* 0x0000002aa408723c */ /* 0x040ff00000041844 */
[C---:B------:R-:W-:Y:S08]  /*29e0*/  HMMA.16816.F32.BF16 R40, R164.reuse, R80, R56 ;  /* 0x00000050a428723c */ /* 0x040ff00000041838 */
[C---:B------:R-:W-:Y:S01]  /*29f0*/  HMMA.16816.F32.BF16 R48, R164.reuse, R82, R48 ;  /* 0x00000052a430723c */ /* 0x040fe20000041830 */
[----:B------:R-:W-:Y:S07]  /*2a00*/  LDSM.16.M88.4 R80, [R3+0x3800] ;  /* 0x003800000350783b */ /* 0x000fee0000000200 */
[C---:B------:R-:W-:Y:S08]  /*2a10*/  HMMA.16816.F32.BF16 R68, R164.reuse, R84, R44 ;  /* 0x00000054a444723c */ /* 0x040ff0000004182c */
[----:B------:R-:W-:Y:S08]  /*2a20*/  HMMA.16816.F32.BF16 R84, R164, R86, R36 ;  /* 0x00000056a454723c */ /* 0x000ff00000041824 */
[C---:B------:R-:W-:Y:S01]  /*2a30*/  HMMA.16816.F32.BF16 R76, R168.reuse, R100, R28 ;  /* 0x00000064a84c723c */ /* 0x040fe2000004181c */
[----:B------:R-:W4:Y:S07]  /*2a40*/  LDSM.16.M88.4 R28, [R213+0x3000] ;  /* 0x00300000d51c783b */ /* 0x000f2e0000000200 */
[C---:B------:R-:W-:Y:S01]  /*2a50*/  HMMA.16816.F32.BF16 R72, R168.reuse, R102, R24 ;  /* 0x00000066a848723c */ /* 0x040fe20000041818 */
[----:B------:R-:W5:Y:S04]  /*2a60*/  LDSM.16.M88.4 R24, [R213+0x3800] ;  /* 0x00380000d518783b */ /* 0x000f680000000200 */
[----:B------:R-:W-:Y:S03]  /*2a70*/  LDSM.16.M88.4 R100, [R3+0x4800] ;  /* 0x004800000364783b */ /* 0x000fe60000000200 */
[C---:B------:R-:W-:Y:S01]  /*2a80*/  HMMA.16816.F32.BF16 R64, R168.reuse, R104, R20 ;  /* 0x00000068a840723c */ /* 0x040fe20000041814 */
[----:B------:R-:W3:Y:S07]  /*2a90*/  LDSM.16.M88.4 R20, [R213+0x4000] ;  /* 0x00400000d514783b */ /* 0x000eee0000000200 */
[C---:B------:R-:W-:Y:S08]  /*2aa0*/  HMMA.16816.F32.BF16 R56, R168.reuse, R108, R12 ;  /* 0x0000006ca838723c */ /* 0x040ff0000004180c */
[C---:B------:R-:W-:Y:S01]  /*2ab0*/  HMMA.16816.F32.BF16 R44, R168.reuse, R110, R8 ;  /* 0x0000006ea82c723c */ /* 0x040fe20000041808 */
[----:B------:R-:W-:Y:S07]  /*2ac0*/  LDSM.16.M88.4 R108, [R3+0x5000] ;  /* 0x00500000036c783b */ /* 0x000fee0000000200 */
[C---:B--2---:R-:W-:Y:S08]  /*2ad0*/  HMMA.16816.F32.BF16 R12, R168.reuse, R112, R4 ;  /* 0x00000070a80c723c */ /* 0x044ff00000041804 */
[C---:B------:R-:W-:Y:S01]  /*2ae0*/  HMMA.16816.F32.BF16 R8, R168.reuse, R114, R32 ;  /* 0x00000072a808723c */ /* 0x040fe20000041820 */
[----:B------:R-:W2:Y:S04]  /*2af0*/  LDSM.16.M88.4 R32, [R213+0x5000] ;  /* 0x00500000d520783b */ /* 0x000ea80000000200 */
[----:B------:R-:W-:Y:S03]  /*2b00*/  LDSM.16.M88.4 R112, [R3+0x5800] ;  /* 0x005800000370783b */ /* 0x000fe60000000200 */
[C---:B-1----:R-:W-:Y:S08]  /*2b10*/  HMMA.16816.F32.BF16 R4, R168.reuse, R52, R40 ;  /* 0x00000034a804723c */ /* 0x042ff00000041828 */
[C---:B------:R-:W-:Y:S01]  /*2b20*/  HMMA.16816.F32.BF16 R36, R168.reuse, R54, R48 ;  /* 0x00000036a824723c */ /* 0x040fe20000041830 */
[----:B------:R-:W-:Y:S07]  /*2b30*/  LDSM.16.M88.4 R48, [R213+0x5800] ;  /* 0x00580000d530783b */ /* 0x000fee0000000200 */
[C---:B------:R-:W-:Y:S01]  /*2b40*/  HMMA.16816.F32.BF16 R60, R168.reuse, R106, R16 ;  /* 0x0000006aa83c723c */ /* 0x040fe20000041810 */
[----:B------:R-:W-:Y:S04]  /*2b50*/  LDSM.16.M88.4 R16, [R213+0x4800] ;  /* 0x00480000d510783b */ /* 0x000fe80000000200 */
[----:B------:R-:W-:Y:S03]  /*2b60*/  LDSM.16.M88.4 R104, [R2+0x4800] ;  /* 0x004800000268783b */ /* 0x000fe60000000200 */
[----:B------:R-:W-:Y:S01]  /*2b70*/  HMMA.16816.F32.BF16 R52, R168, R90, R84 ;  /* 0x0000005aa834723c */ /* 0x000fe20000041854 */
[----:B------:R-:W1:Y:S07]  /*2b80*/  LDSM.16.M88.4 R84, [R3+0x3000] ;  /* 0x003000000354783b */ /* 0x000e6e0000000200 */
[C---:B----4-:R-:W-:Y:S08]  /*2b90*/  HMMA.16816.F32.BF16 R76, R172.reuse, R28, R76 ;  /* 0x0000001cac4c723c */ /* 0x050ff0000004184c */
[----:B------:R-:W-:Y:S08]  /*2ba0*/  HMMA.16816.F32.BF16 R28, R172, R30, R72 ;  /* 0x0000001eac1c723c */ /* 0x000ff00000041848 */
[----:B------:R-:W-:Y:S01]  /*2bb0*/  HMMA.16816.F32.BF16 R40, R168, R88, R68 ;  /* 0x00000058a828723c */ /* 0x000fe20000041844 */
[----:B------:R-:W-:Y:S07]  /*2bc0*/  LDSM.16.M88.4 R88, [R2+0x3800] ;  /* 0x003800000258783b */ /* 0x000fee0000000200 */
[C---:B-----5:R-:W-:Y:S08]  /*2bd0*/  HMMA.16816.F32.BF16 R72, R172.reuse, R24, R64 ;  /* 0x00000018ac48723c */ /* 0x060ff00000041840 */
[C---:B---3--:R-:W-:Y:S08]  /*2be0*/  HMMA.16816.F32.BF16 R64, R172.reuse, R20, R56 ;  /* 0x00000014ac40723c */ /* 0x048ff00000041838 */
[C---:B------:R-:W-:Y:S01]  /*2bf0*/  HMMA.16816.F32.BF16 R68, R172.reuse, R26, R60 ;  /* 0x0000001aac44723c */ /* 0x040fe2000004183c */
[----:B------:R-:W3:Y:S07]  /*2c00*/  LDSM.16.M88.4 R24, [R2+0x3000] ;  /* 0x003000000218783b */ /* 0x000eee0000000200 */
[C---:B------:R-:W-:Y:S08]  /*2c10*/  HMMA.16816.F32.BF16 R44, R172.reuse, R22, R44 ;  /* 0x00000016ac2c723c */ /* 0x040ff0000004182c */
[----:B--2---:R-:W-:Y:S08]  /*2c20*/  HMMA.16816.F32.BF16 R20, R172, R32, R4 ;  /* 0x00000020ac14723c */ /* 0x004ff00000041804 */
[----:B-1----:R-:W-:Y:S01]  /*2c30*/  HMMA.16816.F32.BF16 R4, R176, R84, R76 ;  /* 0x00000054b004723c */ /* 0x002fe2000004184c */
[----:B------:R-:W-:Y:S07]  /*2c40*/  LDSM.16.M88.4 R76, [R2+0x5800] ;  /* 0x00580000024c783b */ /* 0x000fee0000000200 */
[C---:B------:R-:W-:Y:S08]  /*2c50*/  HMMA.16816.F32.BF16 R60, R172.reuse, R16, R12 ;  /* 0x00000010ac3c723c */ /* 0x040ff0000004180c */
[C---:B------:R-:W-:Y:S08]  /*2c60*/  HMMA.16816.F32.BF16 R56, R172.reuse, R18, R8 ;  /* 0x00000012ac38723c */ /* 0x040ff00000041808 */
[C---:B------:R-:W-:Y:S08]  /*2c70*/  HMMA.16816.F32.BF16 R16, R172.reuse, R34, R36 ;  /* 0x00000022ac10723c */ /* 0x040ff00000041824 */
[----:B------:R-:W-:Y:S08]  /*2c80*/  HMMA.16816.F32.BF16 R12, R172, R48, R40 ;  /* 0x00000030ac0c723c */ /* 0x000ff00000041828 */
[C---:B------:R-:W-:Y:S01]  /*2c90*/  HMMA.16816.F32.BF16 R28, R176.reuse, R86, R28 ;  /* 0x00000056b01c723c */ /* 0x040fe2000004181c */
[----:B------:R-:W-:Y:S07]  /*2ca0*/  LDSM.16.M88.4 R84, [R0+0x3800] ;  /* 0x003800000054783b */ /* 0x000fee0000000200 */
[C---:B------:R-:W-:Y:S08]  /*2cb0*/  HMMA.16816.F32.BF16 R40, R176.reuse, R92, R64 ;  /* 0x0000005cb028723c */ /* 0x040ff00000041840 */
[C---:B------:R-:W-:Y:S08]  /*2cc0*/  HMMA.16816.F32.BF16 R32, R176.reuse, R80, R72 ;  /* 0x00000050b020723c */ /* 0x040ff00000041848 */
[C---:B------:R-:W-:Y:S01]  /*2cd0*/  HMMA.16816.F32.BF16 R36, R176.reuse, R82, R68 ;  /* 0x00000052b024723c */ /* 0x040fe20000041844 */
[----:B------:R-:W1:Y:S07]  /*2ce0*/  LDSM.16.M88.4 R80, [R0+0x3000] ;  /* 0x003000000050783b */ /* 0x000e6e0000000200 */
[----:B------:R-:W-:Y:S01]  /*2cf0*/  HMMA.16816.F32.BF16 R44, R176, R94, R44 ;  /* 0x0000005eb02c723c */ /* 0x000fe2000004182c */
[----:B------:R-:W2:Y:S07]  /*2d00*/  LDSM.16.M88.4 R92, [R0+0x4000] ;  /* 0x00400000005c783b */ /* 0x000eae0000000200 */
[----:B------:R-:W-:Y:S08]  /*2d10*/  HMMA.16816.F32.BF16 R8, R172, R50, R52 ;  /* 0x00000032ac08723c */ /* 0x000ff00000041834 */
[----:B------:R-:W-:Y:S08]  /*2d20*/  HMMA.16816.F32.BF16 R72, R176, R108, R20 ;  /* 0x0000006cb048723c */ /* 0x000ff00000041814 */
[----:B---3--:R-:W-:Y:S08]  /*2d30*/  HMMA.16816.F32.BF16 R20, R180, R24, R4 ;  /* 0x00000018b414723c */ /* 0x008ff00000041804 */
[C---:B------:R-:W-:Y:S01]  /*2d40*/  HMMA.16816.F32.BF16 R52, R176.reuse, R102, R56 ;  /* 0x00000066b034723c */ /* 0x040fe20000041838 */
[----:B------:R-:W3:Y:S07]  /*2d50*/  LDSM.16.M88.4 R56, [R2+0x5000] ;  /* 0x005000000238783b */ /* 0x000eee0000000200 */
[----:B------:R-:W-:Y:S08]  /*2d60*/  HMMA.16816.F32.BF16 R68, R176, R110, R16 ;  /* 0x0000006eb044723c */ /* 0x000ff00000041810 */
[C---:B------:R-:W-:Y:S08]  /*2d70*/  HMMA.16816.F32.BF16 R16, R180.reuse, R26, R28 ;  /* 0x0000001ab410723c */ /* 0x040ff0000004181c */
[----:B------:R-:W-:Y:S01]  /*2d80*/  HMMA.16816.F32.BF16 R4, R180, R96, R40 ;  /* 0x00000060b404723c */ /* 0x000fe20000041828 */
[----:B------:R-:W4:Y:S07]  /*2d90*/  LDSM.16.M88.4 R40, [R213+0x6000] ;  /* 0x00600000d528783b */ /* 0x000f2e0000000200 */
[C---:B------:R-:W-:Y:S08]  /*2da0*/  HMMA.16816.F32.BF16 R48, R176.reuse, R100, R60 ;  /* 0x00000064b030723c */ /* 0x040ff0000004183c */
[C---:B------:R-:W-:Y:S08]  /*2db0*/  HMMA.16816.F32.BF16 R64, R176.reuse, R112, R12 ;  /* 0x00000070b040723c */ /* 0x040ff0000004180c */
[----:B------:R-:W-:Y:S08]  /*2dc0*/  HMMA.16816.F32.BF16 R60, R176, R114, R8 ;  /* 0x00000072b03c723c */ /* 0x000ff00000041808 */
[C---:B------:R-:W-:Y:S08]  /*2dd0*/  HMMA.16816.F32.BF16 R12, R180.reuse, R88, R32 ;  /* 0x00000058b40c723c */ /* 0x040ff00000041820 */
[----:B------:R-:W-:Y:S01]  /*2de0*/  HMMA.16816.F32.BF16 R8, R180, R90, R36 ;  /* 0x0000005ab408723c */ /* 0x000fe20000041824 */
[----:B------:R-:W5:Y:S07]  /*2df0*/  LDSM.16.M88.4 R36, [R0+0x4800] ;  /* 0x004800000024783b */ /* 0x000f6e0000000200 */
[C---:B-1----:R-:W-:Y:S08]  /*2e00*/  HMMA.16816.F32.BF16 R20, R184.reuse, R80, R20 ;  /* 0x00000050b814723c */ /* 0x042ff00000041814 */
[C---:B------:R-:W-:Y:S01]  /*2e10*/  HMMA.16816.F32.BF16 R32, R184.reuse, R82, R16 ;  /* 0x00000052b820723c */ /* 0x040fe20000041810 */
[----:B------:R-:W-:Y:S07]  /*2e20*/  LDSM.16.M88.4 R16, [R0+0x5800] ;  /* 0x005800000010783b */ /* 0x000fee0000000200 */
[----:B--2---:R-:W-:Y:S01]  /*2e30*/  HMMA.16816.F32.BF16 R80, R184, R92, R4 ;  /* 0x0000005cb850723c */ /* 0x004fe20000041804 */
[----:B------:R-:W1:Y:S07]  /*2e40*/  LDSM.16.M88.4 R4, [R0+0x5000] ;  /* 0x005000000004783b */ /* 0x000e6e0000000200 */
[C---:B------:R-:W-:Y:S08]  /*2e50*/  HMMA.16816.F32.BF16 R88, R180.reuse, R78, R60 ;  /* 0x0000004eb458723c */ /* 0x040ff0000004183c */
[----:B------:R-:W-:Y:S08]  /*2e60*/  HMMA.16816.F32.BF16 R28, R180, R104, R48 ;  /* 0x00000068b41c723c */ /* 0x000ff00000041830 */
[----:B------:R-:W-:Y:S01]  /*2e70*/  HMMA.16816.F32.BF16 R60, R184, R84, R12 ;  /* 0x00000054b83c723c */ /* 0x000fe2000004180c */
[----:B------:R-:W2:Y:S07]  /*2e80*/  LDSM.16.M88.4 R12, [R3+0x6000] ;  /* 0x00600000030c783b */ /* 0x000eae0000000200 */
[C---:B------:R-:W-:Y:S08]  /*2e90*/  HMMA.16816.F32.BF16 R24, R180.reuse, R98, R44 ;  /* 0x00000062b418723c */ /* 0x040ff0000004182c */
[C---:B---3--:R-:W-:Y:S08]  /*2ea0*/  HMMA.16816.F32.BF16 R48, R180.reuse, R56, R72 ;  /* 0x00000038b430723c */ /* 0x048ff00000041848 */
[C---:B------:R-:W-:Y:S08]  /*2eb0*/  HMMA.16816.F32.BF16 R44, R180.reuse, R58, R68 ;  /* 0x0000003ab42c723c */ /* 0x040ff00000041844 */
[----:B------:R-:W-:Y:S08]  /*2ec0*/  HMMA.16816.F32.BF16 R56, R180, R76, R64 ;  /* 0x0000004cb438723c */ /* 0x000ff00000041840 */
[----:B------:R-:W-:Y:S08]  /*2ed0*/  HMMA.16816.F32.BF16 R64, R184, R86, R8 ;  /* 0x00000056b840723c */ /* 0x000ff00000041808 */
[----:B----4-:R-:W-:Y:S01]  /*2ee0*/  HMMA.16816.F32.BF16 R8, R188, R40, R20 ;  /* 0x00000028bc08723c */ /* 0x010fe20000041814 */
[----:B------:R-:W3:Y:S07]  /*2ef0*/  LDSM.16.M88.4 R20, [R213+0x6800] ;  /* 0x00680000d514783b */ /* 0x000eee0000000200 */
[----:B------:R-:W-:Y:S08]  /*2f00*/  HMMA.16816.F32.BF16 R52, R180, R106, R52 ;  /* 0x0000006ab434723c */ /* 0x000ff00000041834 */
[C---:B-----5:R-:W-:Y:S01]  /*2f10*/  HMMA.16816.F32.BF16 R68, R184.reuse, R36, R28 ;  /* 0x00000024b844723c */ /* 0x060fe2000004181c */
[----:B------:R-:W4:Y:S07]  /*2f20*/  LDSM.16.M88.4 R28, [R2+0x6000] ;  /* 0x00600000021c783b */ /* 0x000f2e0000000200 */
[C---:B------:R-:W-:Y:S01]  /*2f30*/  HMMA.16816.F32.BF16 R76, R184.reuse, R94, R24 ;  /* 0x0000005eb84c723c */ /* 0x040fe20000041818 */
[----:B------:R-:W-:Y:S07]  /*2f40*/  LDSM.16.M88.4 R24, [R213+0x7000] ;  /* 0x00700000d518783b */ /* 0x000fee0000000200 */
[C---:B-1----:R-:W-:Y:S01]  /*2f50*/  HMMA.16816.F32.BF16 R72, R184.reuse, R4, R48 ;  /* 0x00000004b848723c */ /* 0x042fe20000041830 */
[----:B------:R-:W-:Y:S07]  /*2f60*/  LDSM.16.M88.4 R48, [R213+0x8000] ;  /* 0x00800000d530783b */ /* 0x000fee0000000200 */
[----:B------:R-:W-:Y:S08]  /*2f70*/  HMMA.16816.F32.BF16 R92, R184, R6, R44 ;  /* 0x00000006b85c723c */ /* 0x000ff0000004182c */
[----:B------:R-:W-:Y:S01]  /*2f80*/  HMMA.16816.F32.BF16 R4, R188, R42, R32 ;  /* 0x0000002abc04723c */ /* 0x000fe20000041820 */
[----:B------:R-:W1:Y:S04]  /*2f90*/  LDSM.16.M88.4 R32, [R3+0x6800] ;  /* 0x006800000320783b */ /* 0x000e680000000200 */
[----:B------:R-:W-:Y:S03]  /*2fa0*/  LDSM.16.M88.4 R40, [R2+0x6800] ;  /* 0x006800000228783b */ /* 0x000fe60000000200 */
[----:B------:R-:W-:Y:S01]  /*2fb0*/  HMMA.16816.F32.BF16 R52, R184, R38, R52 ;  /* 0x00000026b834723c */ /* 0x000fe20000041834 */
[----:B------:R-:W5:Y:S07]  /*2fc0*/  LDSM.16.M88.4 R36, [R213+0x7800] ;  /* 0x00780000d524783b */ /* 0x000f6e0000000200 */
[----:B--2---:R-:W-:Y:S08]  /*2fd0*/  HMMA.16816.F32.BF16 R8, R192, R12, R8 ;  /* 0x0000000cc008723c */ /* 0x004ff00000041808 */
[C---:B------:R-:W-:Y:S01]  /*2fe0*/  HMMA.16816.F32.BF16 R96, R184.reuse, R16, R56 ;  /* 0x00000010b860723c */ /* 0x040fe20000041838 */
[----:B------:R-:W2:Y:S07]  /*2ff0*/  LDSM.16.M88.4 R56, [R0+0x6000] ;  /* 0x006000000038783b */ /* 0x000eae0000000200 */
[----:B------:R-:W-:Y:S08]  /*3000*/  HMMA.16816.F32.BF16 R88, R184, R18, R88 ;  /* 0x00000012b858723c */ /* 0x000ff00000041858 */
[----:B---3--:R-:W-:Y:S01]  /*3010*/  HMMA.16816.F32.BF16 R16, R188, R20, R60 ;  /* 0x00000014bc10723c */ /* 0x008fe2000004183c */
[----:B------:R-:W-:Y:S07]  /*3020*/  LDSM.16.M88.4 R60, [R213+0x8800] ;  /* 0x00880000d53c783b */ /* 0x000fee0000000200 */
[----:B------:R-:W-:Y:S08]  /*3030*/  HMMA.16816.F32.BF16 R4, R192, R14, R4 ;  /* 0x0000000ec004723c */ /* 0x000ff00000041804 */
[----:B----4-:R-:W-:Y:S08]  /*3040*/  HMMA.16816.F32.BF16 R8, R196, R28, R8 ;  /* 0x0000001cc408723c */ /* 0x010ff00000041808 */
[----:B------:R-:W-:Y:S08]  /*3050*/  HMMA.16816.F32.BF16 R12, R188, R22, R64 ;  /* 0x00000016bc0c723c */ /* 0x000ff00000041840 */
[----:B-1----:R-:W-:Y:S08]  /*3060*/  HMMA.16816.F32.BF16 R16, R192, R32, R16 ;  /* 0x00000020c010723c */ /* 0x002ff00000041810 */
[C---:B------:R-:W-:Y:S08]  /*3070*/  HMMA.16816.F32.BF16 R64, R188.reuse, R26, R76 ;  /* 0x0000001abc40723c */ /* 0x040ff0000004184c */
[----:B-----5:R-:W-:Y:S01]  /*3080*/  HMMA.16816.F32.BF16 R76, R188, R38, R52 ;  /* 0x00000026bc4c723c */ /* 0x020fe20000041834 */
[----:B------:R-:W1:Y:S07]  /*3090*/  LDSM.16.M88.4 R52, [R0+0x6800] ;  /* 0x006800000034783b */ /* 0x000e6e0000000200 */
[----:B------:R-:W-:Y:S01]  /*30a0*/  HMMA.16816.F32.BF16 R4, R196, R30, R4 ;  /* 0x0000001ec404723c */ /* 0x000fe20000041804 */
[----:B------:R-:W3:Y:S07]  /*30b0*/  LDSM.16.M88.4 R28, [R3+0x7000] ;  /* 0x00700000031c783b */ /* 0x000eee0000000200 */
[----:B--2---:R-:W-:Y:S08]  /*30c0*/  HMMA.16816.F32.BF16 R20, R200, R56, R8 ;  /* 0x00000038c814723c */ /* 0x004ff00000041808 */
[----:B------:R-:W-:Y:S01]  /*30d0*/  HMMA.16816.F32.BF16 R8, R192, R34, R12 ;  /* 0x00000022c008723c */ /* 0x000fe2000004180c */
[----:B------:R-:W-:Y:S07]  /*30e0*/  LDSM.16.M88.4 R32, [R3+0x8800] ;  /* 0x008800000320783b */ /* 0x000fee0000000200 */
[----:B------:R-:W-:Y:S08]  /*30f0*/  HMMA.16816.F32.BF16 R16, R196, R40, R16 ;  /* 0x00000028c410723c */ /* 0x000ff00000041810 */
[----:B------:R-:W-:Y:S08]  /*3100*/  HMMA.16816.F32.BF16 R4, R200, R58, R4 ;  /* 0x0000003ac804723c */ /* 0x000ff00000041804 */
[C---:B------:R-:W-:Y:S01]  /*3110*/  HMMA.16816.F32.BF16 R84, R188.reuse, R36, R68 ;  /* 0x00000024bc54723c */ /* 0x040fe20000041844 */
[----:B------:R-:W2:Y:S07]  /*3120*/  LDSM.16.M88.4 R36, [R3+0x7800] ;  /* 0x007800000324783b */ /* 0x000eae0000000200 */
[----:B------:R-:W-:Y:S01]  /*3130*/  HMMA.16816.F32.BF16 R44, R188, R24, R80 ;  /* 0x00000018bc2c723c */ /* 0x000fe20000041850 */
[----:B------:R-:W4:Y:S01]  /*3140*/  LDSM.16.M88.4 R24, [R2+0x7000] ;  /* 0x007000000218783b */ /* 0x000f220000000200 */
[----:B------:R-:W-:-:S02]  /*3150*/  FMUL.FTZ R12, R20, c[0x0][0x320] ;  /* 0x0000c800140c7a20 */ /* 0x000fc40000410000 */
[----:B------:R-:W-:Y:S01]  /*3160*/  FMUL.FTZ R22, R22, c[0x0][0x320] ;  /* 0x0000c80016167a20 */ /* 0x000fe20000410000 */
[----:B------:R-:W-:Y:S03]  /*3170*/  LDSM.16.M88.4 R56, [R0+0x7800] ;  /* 0x007800000038783b */ /* 0x000fe60000000200 */
[----:B------:R-:W-:Y:S08]  /*3180*/  HMMA.16816.F32.BF16 R8, R196, R42, R8 ;  /* 0x0000002ac408723c */ /* 0x000ff00000041808 */
[----:B-1----:R-:W-:Y:S01]  /*3190*/  HMMA.16816.F32.BF16 R16, R200, R52, R16 ;  /* 0x00000034c810723c */ /* 0x002fe20000041810 */
[----:B------:R-:W-:-:S02]  /*31a0*/  FMUL.FTZ R4, R4, c[0x0][0x320] ;  /* 0x0000c80004047a20 */ /* 0x000fc40000410000 */
[----:B------:R-:W-:Y:S02]  /*31b0*/  FMUL.FTZ R5, R5, c[0x0][0x320] ;  /* 0x0000c80005057a20 */ /* 0x000fe40000410000 */
[----:B------:R-:W-:Y:S02]  /*31c0*/  FMUL.FTZ R6, R6, c[0x0][0x320] ;  /* 0x0000c80006067a20 */ /* 0x000fe40000410000 */
[----:B------:R-:W-:Y:S01]  /*31d0*/  FMUL.FTZ R7, R7, c[0x0][0x320] ;  /* 0x0000c80007077a20 */ /* 0x000fe20000410000 */
[C---:B------:R-:W-:Y:S01]  /*31e0*/  HMMA.16816.F32.BF16 R80, R188.reuse, R48, R72 ;  /* 0x00000030bc50723c */ /* 0x040fe20000041848 */
[----:B------:R1:W-:Y:S01]  /*31f0*/  MUFU.TANH R100, R12 ;  /* 0x0000000c00647308 */ /* 0x0003e20000002400 */
[----:B------:R-:W-:Y:S01]  /*3200*/  FMUL.FTZ R23, R23, c[0x0][0x320] ;  /* 0x0000c80017177a20 */ /* 0x000fe20000410000 */
[----:B------:R-:W-:Y:S05]  /*3210*/  LDSM.16.M88.4 R40, [R3+0x8000] ;  /* 0x008000000328783b */ /* 0x000fea0000000200 */
[C---:B------:R-:W-:Y:S01]  /*3220*/  HMMA.16816.F32.BF16 R72, R188.reuse, R50, R92 ;  /* 0x00000032bc48723c */ /* 0x040fe2000004185c */
[----:B------:R-:W-:Y:S07]  /*3230*/  MUFU.TANH R94, R4 ;  /* 0x00000004005e7308 */ /* 0x000fee0000002400 */
[----:B------:R-:W-:Y:S01]  /*3240*/  HMMA.16816.F32.BF16 R68, R188, R60, R96 ;  /* 0x0000003cbc44723c */ /* 0x000fe20000041860 */
[----:B------:R-:W-:Y:S01]  /*3250*/  MUFU.TANH R93, R5 ;  /* 0x00000005005d7308 */ /* 0x000fe20000002400 */
[----:B-1----:R-:W-:-:S07]  /*3260*/  FMUL.FTZ R12, R21, c[0x0][0x320] ;  /* 0x0000c800150c7a20 */ /* 0x002fce0000410000 */
[----:B------:R-:W-:Y:S08]  /*3270*/  MUFU.TANH R97, R6 ;  /* 0x0000000600617308 */ /* 0x000ff00000002400 */
[----:B------:R1:W-:Y:S08]  /*3280*/  MUFU.TANH R96, R7 ;  /* 0x0000000700607308 */ /* 0x0003f00000002400 */
[----:B------:R3:W-:Y:S01]  /*3290*/  MUFU.TANH R95, R12 ;  /* 0x0000000c005f7308 */ /* 0x0007e20000002400 */
[----:B-1----:R-:W-:Y:S01]  /*32a0*/  HMMA.16816.F32.BF16 R4, R200, R54, R8 ;  /* 0x00000036c804723c */ /* 0x002fe20000041808 */
[----:B------:R-:W1:Y:S06]  /*32b0*/  LDSM.16.M88.4 R52, [R2+0x7800] ;  /* 0x007800000234783b */ /* 0x000e6c0000000200 */
[----:B------:R-:W-:Y:S01]  /*32c0*/  FMUL.FTZ R8, R16, c[0x0][0x320] ;  /* 0x0000c80010087a20 */ /* 0x000fe20000410000 */
[----:B---3--:R-:W-:Y:S01]  /*32d0*/  HMMA.16816.F32.BF16 R12, R192, R28, R44 ;  /* 0x0000001cc00c723c */ /* 0x008fe2000004182c */
[----:B------:R-:W-:Y:S01]  /*32e0*/  MUFU.TANH R102, R22 ;  /* 0x0000001600667308 */ /* 0x000fe20000002400 */
[----:B------:R-:W3:Y:S07]  /*32f0*/  LDSM.16.M88.4 R44, [R0+0x7000] ;  /* 0x00700000002c783b */ /* 0x000eee0000000200 */
[----:B------:R5:W1:Y:S01]  /*3300*/  MUFU.TANH R92, R8 ;  /* 0x00000008005c7308 */ /* 0x000a620000002400 */
[----:B------:R-:W-:Y:S07]  /*3310*/  HMMA.16816.F32.BF16 R60, R188, R62, R88 ;  /* 0x0000003ebc3c723c */ /* 0x000fee0000041858 */
[----:B------:R1:W-:Y:S01]  /*3320*/  MUFU.TANH R101, R23 ;  /* 0x0000001700657308 */ /* 0x0003e20000002400 */
[----:B-----5:R-:W-:-:S07]  /*3330*/  FMUL.FTZ R8, R17, c[0x0][0x320] ;  /* 0x0000c80011087a20 */ /* 0x020fce0000410000 */
[----:B------:R2:W5:Y:S01]  /*3340*/  MUFU.TANH R88, R8 ;  /* 0x0000000800587308 */ /* 0x0005620000002400 */
[C---:B-1----:R-:W-:Y:S08]  /*3350*/  HMMA.16816.F32.BF16 R20, R192.reuse, R30, R64 ;  /* 0x0000001ec014723c */ /* 0x042ff00000041840 */
[----:B--2---:R-:W-:Y:S01]  /*3360*/  HMMA.16816.F32.BF16 R8, R192, R36, R84 ;  /* 0x00000024c008723c */ /* 0x004fe20000041854 */
[----:B------:R-:W-:-:S07]  /*3370*/  FMUL.FTZ R18, R18, c[0x0][0x320] ;  /* 0x0000c80012127a20 */ /* 0x000fce0000410000 */
[C---:B----4-:R-:W-:Y:S01]  /*3380*/  HMMA.16816.F32.BF16 R12, R196.reuse, R24, R12 ;  /* 0x00000018c40c723c */ /* 0x050fe2000004180c */
[----:B------:R-:W-:Y:S01]  /*3390*/  FMUL.FTZ R19, R19, c[0x0][0x320] ;  /* 0x0000c80013137a20 */ /* 0x000fe20000410000 */
[----:B------:R-:W-:Y:S06]  /*33a0*/  MUFU.TANH R85, R18 ;  /* 0x0000001200557308 */ /* 0x000fec0000002400 */
[----:B------:R-:W-:Y:S02]  /*33b0*/  HMMA.16816.F32.BF16 R20, R196, R26, R20 ;  /* 0x0000001ac414723c */ /* 0x000fe40000041814 */
[----:B------:R1:W-:Y:S06]  /*33c0*/  MUFU.TANH R84, R19 ;  /* 0x0000001300547308 */ /* 0x0003ec0000002400 */
[----:B------:R-:W-:Y:S08]  /*33d0*/  HMMA.16816.F32.BF16 R28, R192, R38, R76 ;  /* 0x00000026c01c723c */ /* 0x000ff0000004184c */
[----:B-1----:R-:W-:Y:S01]  /*33e0*/  HMMA.16816.F32.BF16 R16, R196, R52, R8 ;  /* 0x00000034c410723c */ /* 0x002fe20000041808 */
[----:B------:R-:W1:Y:S01]  /*33f0*/  LDSM.16.M88.4 R8, [R2+0x8000] ;  /* 0x008000000208783b */ /* 0x000e620000000200 */
[----:B------:R-:W-:-:S06]  /*3400*/  FMUL.FTZ R3, R4, c[0x0][0x320] ;  /* 0x0000c80004037a20 */ /* 0x000fcc0000410000 */
[----:B---3--:R-:W-:Y:S01]  /*3410*/  HMMA.16816.F32.BF16 R24, R200, R44, R12 ;  /* 0x0000002cc818723c */ /* 0x008fe2000004180c */
[----:B------:R2:W-:Y:S07]  /*3420*/  MUFU.TANH R67, R3 ;  /* 0x0000000300437308 */ /* 0x0005ee0000002400 */
[----:B------:R-:W-:Y:S08]  /*3430*/  HMMA.16816.F32.BF16 R48, R192, R40, R80 ;  /* 0x00000028c030723c */ /* 0x000ff00000041850 */
[----:B------:R-:W-:Y:S01]  /*3440*/  HMMA.16816.F32.BF16 R12, R200, R46, R20 ;  /* 0x0000002ec80c723c */ /* 0x000fe20000041814 */
[----:B--2---:R-:W-:Y:S01]  /*3450*/  FMUL.FTZ R3, R5, c[0x0][0x320] ;  /* 0x0000c80005037a20 */ /* 0x004fe20000410000 */
[----:B------:R-:W-:Y:S06]  /*3460*/  LDSM.16.M88.4 R44, [R0+0x8800] ;  /* 0x00880000002c783b */ /* 0x000fec0000000200 */
[C---:B------:R-:W-:Y:S01]  /*3470*/  HMMA.16816.F32.BF16 R20, R192.reuse, R32, R68 ;  /* 0x00000020c014723c */ /* 0x040fe20000041844 */
[----:B------:R2:W-:Y:S07]  /*3480*/  MUFU.TANH R66, R3 ;  /* 0x0000000300427308 */ /* 0x0005ee0000002400 */
[----:B------:R-:W-:Y:S08]  /*3490*/  HMMA.16816.F32.BF16 R36, R192, R34, R60 ;  /* 0x00000022c024723c */ /* 0x000ff0000004183c */
[----:B------:R-:W-:Y:S01]  /*34a0*/  HMMA.16816.F32.BF16 R32, R200, R56, R16 ;  /* 0x00000038c820723c */ /* 0x000fe20000041810 */
[----:B--2---:R-:W-:-:S07]  /*34b0*/  FMUL.FTZ R3, R6, c[0x0][0x320] ;  /* 0x0000c80006037a20 */ /* 0x004fce0000410000 */
[----:B------:R-:W-:Y:S01]  /*34c0*/  HMMA.16816.F32.BF16 R16, R196, R54, R28 ;  /* 0x00000036c410723c */ /* 0x000fe2000004181c */
[----:B------:R2:W-:Y:S01]  /*34d0*/  LDSM.16.M88.4 R28, [R0+0x8000] ;  /* 0x00800000001c783b */ /* 0x0005e20000000200 */
[----:B------:R3:W-:Y:S01]  /*34e0*/  MUFU.TANH R77, R3 ;  /* 0x00000003004d7308 */ /* 0x0007e20000002400 */
[----:B------:R-:W-:Y:S02]  /*34f0*/  FMUL.FTZ R25, R25, c[0x0][0x320] ;  /* 0x0000c80019197a20 */ /* 0x000fe40000410000 */
[----:B------:R-:W-:Y:S02]  /*3500*/  FMUL.FTZ R26, R26, c[0x0][0x320] ;  /* 0x0000c8001a1a7a20 */ /* 0x000fe40000410000 */
[----:B------:R-:W-:-:S03]  /*3510*/  FMUL.FTZ R27, R27, c[0x0][0x320] ;  /* 0x0000c8001b1b7a20 */ /* 0x000fc60000410000 */
[----:B------:R-:W-:Y:S01]  /*3520*/  MUFU.TANH R64, R25 ;  /* 0x0000001900407308 */ /* 0x000fe20000002400 */
[----:B---3--:R-:W-:Y:S02]  /*3530*/  FMUL.FTZ R3, R7, c[0x0][0x320] ;  /* 0x0000c80007037a20 */ /* 0x008fe40000410000 */
[----:B------:R-:W-:Y:S01]  /*3540*/  HMMA.16816.F32.BF16 R4, R192, R42, R72 ;  /* 0x0000002ac004723c */ /* 0x000fe20000041848 */
[----:B------:R3:W4:Y:S04]  /*3550*/  LDSM.16.M88.4 R40, [R2+0x8800] ;  /* 0x008800000228783b */ /* 0x0007280000000200 */
[----:B------:R1:W-:Y:S01]  /*3560*/  MUFU.TANH R76, R3 ;  /* 0x00000003004c7308 */ /* 0x0003e20000002400 */
[----:B------:R-:W-:-:S05]  /*3570*/  IMAD.IADD R122, R122, 0x1, R160 ;  /* 0x000000017a7a7824 */ /* 0x000fca00078e02a0 */
[----:B------:R-:W-:Y:S01]  /*3580*/  HMMA.16816.F32.BF16 R16, R200, R58, R16 ;  /* 0x0000003ac810723c */ /* 0x000fe20000041810 */
[----:B--2---:R-:W-:Y:S01]  /*3590*/  IADD3 R0, R120, c[0x0][0x1d0], RZ ;  /* 0x0000740078007a10 */ /* 0x004fe20007ffe0ff */
[----:B------:R-:W-:Y:S01]  /*35a0*/  MUFU.TANH R70, R26 ;  /* 0x0000001a00467308 */ /* 0x000fe20000002400 */
[----:B------:R-:W-:Y:S01]  /*35b0*/  FMUL.FTZ R12, R12, c[0x0][0x320] ;  /* 0x0000c8000c0c7a20 */ /* 0x000fe20000410000 */
[----:B------:R-:W-:-:S04]  /*35c0*/  DEPBAR.LE SB0, 0x2 ;  /* 0x000080800000791a */ /* 0x000fc80000000000 */
[----:B------:R-:W-:Y:S01]  /*35d0*/  FMUL.FTZ R13, R13, c[0x0][0x320] ;  /* 0x0000c8000d0d7a20 */ /* 0x000fe20000410000 */
[----:B------:R-:W-:Y:S01]  /*35e0*/  BAR.SYNC.DEFER_BLOCKING 0x0 ;  /* 0x0000000000007b1d */ /* 0x000fe20000010000 */
[----:B-1----:R-:W-:-:S05]  /*35f0*/  FMUL.FTZ R3, R24, c[0x0][0x320] ;  /* 0x0000c80018037a20 */ /* 0x002fca0000410000 */
[----:B------:R1:W-:Y:S01]  /*3600*/  MUFU.TANH R60, R27 ;  /* 0x0000001b003c7308 */ /* 0x0003e20000002400 */
[----:B---3--:R-:W-:-:S07]  /*3610*/  IMAD.MOV.U32 R2, RZ, RZ, R122 ;  /* 0x000000ffff027224 */ /* 0x008fce00078e007a */
[----:B------:R2:W-:Y:S01]  /*3620*/  MUFU.TANH R65, R3 ;  /* 0x0000000300417308 */ /* 0x0005e20000002400 */
[C---:B-1----:R-:W-:Y:S08]  /*3630*/  HMMA.16816.F32.BF16 R24, R196.reuse, R8, R48 ;  /* 0x00000008c418723c */ /* 0x042ff00000041830 */
[----:B----4-:R-:W-:Y:S01]  /*3640*/  HMMA.16816.F32.BF16 R20, R196, R40, R20 ;  /* 0x00000028c414723c */ /* 0x010fe20000041814 */
[----:B--2---:R-:W-:Y:S01]  /*3650*/  @P2 IMAD.HI.U32 R3, R122, c[0x0][0x2c8], RZ ;  /* 0x0000b2007a032a27 */ /* 0x004fe200078e00ff */
[----:B------:R-:W1:Y:S01]  /*3660*/  MUFU.TANH R53, R12 ;  /* 0x0000000c00357308 */ /* 0x000e620000002400 */
[----:B------:R-:W-:Y:S03]  /*3670*/  LDSM.16.MT88.4 R104, [R215+0x800] ;  /* 0x00080000d768783b */ /* 0x000fe60000004200 */
[----:B------:R-:W-:-:S02]  /*3680*/  @P2 SHF.R.U32.HI R2, RZ, c[0x0][0x2cc], R3 ;  /* 0x0000b300ff022a19 */ /* 0x000fc40000011603 */
[----:B------:R-:W-:Y:S03]  /*3690*/  HMMA.16816.F32.BF16 R8, R196, R10, R4 ;  /* 0x0000000ac408723c */ /* 0x000fe60000041804 */
[----:B------:R-:W2:Y:S04]  /*36a0*/  SHFL.IDX PT, R4, R2, RZ, 0x1c1f ;  /* 0x001c1fff02047589 */ /* 0x000ea800000e0000 */
[----:B------:R3:W4:Y:S01]  /*36b0*/  SHFL.IDX PT, R3, R2, 0x1, 0x1c1f ;  /* 0x003c1f0002037f89 */ /* 0x00072200000e0000 */
[----:B------:R-:W-:Y:S01]  /*36c0*/  HMMA.16816.F32.BF16 R24, R200, R28, R24 ;  /* 0x0000001cc818723c */ /* 0x000fe20000041818 */
[----:B------:R-:W-:Y:S01]  /*36d0*/  FMUL.FTZ R16, R16, c[0x0][0x320] ;  /* 0x0000c80010107a20 */ /* 0x000fe20000410000 */
[----:B------:R-:W1:Y:S01]  /*36e0*/  MUFU.TANH R52, R13 ;  /* 0x0000000d00347308 */ /* 0x000e620000002400 */
[----:B------:R-:W-:Y:S01]  /*36f0*/  FMUL.FTZ R32, R32, c[0x0][0x320] ;  /* 0x0000c80020207a20 */ /* 0x000fe20000410000 */
[----:B---3--:R-:W-:-:S04]  /*3700*/  IADD3 R2, -R121, 0x1, R0 ;  /* 0x0000000179027810 */ /* 0x008fc80007ffe100 */
[----:B------:R-:W-:Y:S01]  /*3710*/  IADD3 R2, R2, -c[0x0][0x168], RZ ;  /* 0x80005a0002027a10 */ /* 0x000fe20007ffe0ff */
[----:B------:R-:W-:-:S04]  /*3720*/  IMAD.IADD R0, R0, 0x1, -R121 ;  /* 0x0000000100007824 */ /* 0x000fc800078e0a79 */
[C---:B--2---:R-:W-:Y:S02]  /*3730*/  IMAD.IADD R4, R2.reuse, 0x1, R4 ;  /* 0x0000000102047824 */ /* 0x044fe400078e0204 */
[----:B----4-:R-:W-:-:S03]  /*3740*/  IMAD.IADD R3, R2, 0x1, R3 ;  /* 0x0000000102037824 */ /* 0x010fc600078e0203 */
[C---:B------:R-:W-:Y:S02]  /*3750*/  IMNMX R2, R0.reuse, R4, PT ;  /* 0x0000000400027217 */ /* 0x040fe40003800200 */
[----:B------:R-:W-:-:S04]  /*3760*/  IMNMX R0, R0, R3, PT ;  /* 0x0000000300007217 */ /* 0x000fc80003800200 */
[----:B------:R-:W-:Y:S01]  /*3770*/  FMUL.FTZ R3, R24, c[0x0][0x320] ;  /* 0x0000c80018037a20 */ /* 0x000fe20000410000 */
[----:B------:R2:W-:Y:S01]  /*3780*/  MUFU.TANH R28, R16 ;  /* 0x00000010001c7308 */ /* 0x0005e20000002400 */
[----:B------:R-:W-:Y:S02]  /*3790*/  FMUL.FTZ R33, R33, c[0x0][0x320] ;  /* 0x0000c80021217a20 */ /* 0x000fe40000410000 */
[----:B------:R-:W-:Y:S01]  /*37a0*/  FMUL.FTZ R17, R17, c[0x0][0x320] ;  /* 0x0000c80011117a20 */ /* 0x000fe20000410000 */
[----:B------:R-:W-:-:S04]  /*37b0*/  ISETP.GT.AND P6, PT, R2, 0x10, PT ;  /* 0x000000100200780c */ /* 0x000fc80003fc4270 */
[----:B------:R-:W3:Y:S01]  /*37c0*/  MUFU.TANH R3, R3 ;  /* 0x0000000300037308 */ /* 0x000ee20000002400 */
[----:B------:R-:W-:Y:S02]  /*37d0*/  FMUL.FTZ R14, R14, c[0x0][0x320] ;  /* 0x0000c8000e0e7a20 */ /* 0x000fe40000410000 */
[----:B--2---:R-:W-:-:S05]  /*37e0*/  FMUL.FTZ R16, R25, c[0x0][0x320] ;  /* 0x0000c80019107a20 */ /* 0x004fca0000410000 */
[----:B------:R-:W2:Y:S01]  /*37f0*/  MUFU.TANH R32, R32 ;  /* 0x0000002000207308 */ /* 0x000ea20000002400 */
[----:B------:R-:W-:Y:S01]  /*3800*/  FMUL.FTZ R15, R15, c[0x0][0x320] ;  /* 0x0000c8000f0f7a20 */ /* 0x000fe20000410000 */
[----:B------:R-:W-:Y:S01]  /*3810*/  HMMA.16816.F32.BF16 R4, R200, R44, R20 ;  /* 0x0000002cc804723c */ /* 0x000fe20000041814 */
[C---:B------:R-:W-:Y:S02]  /*3820*/  ISETP.GT.AND P0, PT, R2.reuse, RZ, PT ;  /* 0x000000ff0200720c */ /* 0x040fe40003f04270 */
[----:B------:R-:W-:-:S03]  /*3830*/  ISETP.GT.AND P4, PT, R2, 0x1, PT ;  /* 0x000000010200780c */ /* 0x000fc60003f84270 */
[----:B------:R-:W4:Y:S01]  /*3840*/  MUFU.TANH R33, R33 ;  /* 0x0000002100217308 */ /* 0x000f220000002400 */
[C---:B------:R-:W-:Y:S02]  /*3850*/  ISETP.GT.AND P3, PT, R2.reuse, 0x8, PT ;  /* 0x000000080200780c */ /* 0x040fe40003f64270 */
[C---:B------:R-:W-:Y:S02]  /*3860*/  ISETP.GT.AND P1, PT, R2.reuse, 0x9, PT ;  /* 0x000000090200780c */ /* 0x040fe40003f24270 */
[----:B------:R-:W-:-:S03]  /*3870*/  ISETP.GT.AND P5, PT, R2, 0x11, PT ;  /* 0x000000110200780c */ /* 0x000fc60003fa4270 */
[----:B------:R-:W1:Y:S01]  /*3880*/  MUFU.TANH R17, R17 ;  /* 0x0000001100117308 */ /* 0x000e620000002400 */
[----:B------:R-:W-:Y:S01]  /*3890*/  FSEL R20, R92, -INF , P6 ;  /* 0xff8000005c147808 */ /* 0x000fe20003000000 */
[----:B------:R-:W-:Y:S01]  /*38a0*/  HMMA.16816.F32.BF16 R8, R200, R30, R8 ;  /* 0x0000001ec808723c */ /* 0x000fe20000041808 */
[----:B------:R-:W-:-:S05]  /*38b0*/  ISETP.GT.AND P6, PT, R2, 0x28, PT ;  /* 0x000000280200780c */ /* 0x000fca0003fc4270 */
[----:B------:R-:W1:Y:S01]  /*38c0*/  MUFU.TANH R16, R16 ;  /* 0x0000001000107308 */ /* 0x000e620000002400 */
[----:B------:R-:W-:Y:S02]  /*38d0*/  FSEL R12, R100, -INF , P0 ;  /* 0xff800000640c7808 */ /* 0x000fe40000000000 */
[----:B------:R-:W-:Y:S02]  /*38e0*/  FSEL R13, R95, -INF , P4 ;  /* 0xff8000005f0d7808 */ /* 0x000fe40002000000 */
[----:B-----5:R-:W-:-:S03]  /*38f0*/  FSEL R21, R88, -INF , P5 ;  /* 0xff80000058157808 */ /* 0x020fc60002800000 */
[----:B------:R5:W-:Y:S01]  /*3900*/  MUFU.TANH R54, R14 ;  /* 0x0000000e00367308 */ /* 0x000be20000002400 */
[C---:B------:R-:W-:Y:S02]  /*3910*/  ISETP.GT.AND P0, PT, R2.reuse, 0x18, PT ;  /* 0x000000180200780c */ /* 0x040fe40003f04270 */
[C---:B------:R-:W-:Y:S02]  /*3920*/  ISETP.GT.AND P4, PT, R2.reuse, 0x19, PT ;  /* 0x000000190200780c */ /* 0x040fe40003f84270 */
[----:B------:R-:W-:-:S03]  /*3930*/  ISETP.GT.AND P5, PT, R2, 0x29, PT ;  /* 0x000000290200780c */ /* 0x000fc60003fa4270 */
[----:B------:R2:W-:Y:S01]  /*3940*/  MUFU.TANH R55, R15 ;  /* 0x0000000f00377308 */ /* 0x0005e20000002400 */
[----:B-1----:R-:W-:Y:S02]  /*3950*/  FSEL R58, R53, -INF , P6 ;  /* 0xff800000353a7808 */ /* 0x002fe40003000000 */
[----:B------:R-:W-:Y:S02]  /*3960*/  ISETP.GT.AND P6, PT, R2, 0x40, PT ;  /* 0x000000400200780c */ /* 0x000fe40003fc4270 */
[----:B-----5:R-:W-:Y:S02]  /*3970*/  FSEL R14, R94, -INF , P3 ;  /* 0xff8000005e0e7808 */ /* 0x020fe40001800000 */
[C---:B------:R-:W-:Y:S02]  /*3980*/  ISETP.GT.AND P3, PT, R2.reuse, 0x20, PT ;  /* 0x000000200200780c */ /* 0x040fe40003f64270 */
[----:B--2---:R-:W-:Y:S02]  /*3990*/  FSEL R15, R93, -INF , P1 ;  /* 0xff8000005d0f7808 */ /* 0x004fe40000800000 */
[----:B------:R-:W-:-:S02]  /*39a0*/  ISETP.GT.AND P1, PT, R2, 0x21, PT ;  /* 0x000000210200780c */ /* 0x000fc40003f24270 */
[----:B------:R-:W-:Y:S02]  /*39b0*/  FSEL R22, R67, -INF , P0 ;  /* 0xff80000043167808 */ /* 0x000fe40000000000 */
[----:B------:R-:W-:Y:S02]  /*39c0*/  FSEL R23, R66, -INF , P4 ;  /* 0xff80000042177808 */ /* 0x000fe40002000000 */
[----:B------:R-:W-:Y:S02]  /*39d0*/  FSEL R57, R65, -INF , P3 ;  /* 0xff80000041397808 */ /* 0x000fe40001800000 */
[----:B------:R-:W-:Y:S02]  /*39e0*/  FSEL R56, R64, -INF , P1 ;  /* 0xff80000040387808 */ /* 0x000fe40000800000 */
[----:B------:R-:W-:Y:S02]  /*39f0*/  FSEL R59, R52, -INF , P5 ;  /* 0xff800000343b7808 */ /* 0x000fe40002800000 */
[----:B------:R-:W-:-:S02]  /*3a00*/  ISETP.GT.AND P0, PT, R2, 0x30, PT ;  /* 0x000000300200780c */ /* 0x000fc40003f04270 */
[C---:B------:R-:W-:Y:S02]  /*3a10*/  ISETP.GT.AND P4, PT, R2.reuse, 0x31, PT ;  /* 0x000000310200780c */ /* 0x040fe40003f84270 */
[C---:B------:R-:W-:Y:S02]  /*3a20*/  ISETP.GT.AND P3, PT, R2.reuse, 0x38, PT ;  /* 0x000000380200780c */ /* 0x040fe40003f64270 */
[C---:B------:R-:W-:Y:S02]  /*3a30*/  ISETP.GT.AND P1, PT, R2.reuse, 0x39, PT ;  /* 0x000000390200780c */ /* 0x040fe40003f24270 */
[----:B------:R-:W-:Y:S02]  /*3a40*/  ISETP.GT.AND P5, PT, R2, 0x41, PT ;  /* 0x000000410200780c */ /* 0x000fe40003fa4270 */
[----:B---3--:R-:W-:Y:S02]  /*3a50*/  FSEL R90, R3, -INF , P6 ;  /* 0xff800000035a7808 */ /* 0x008fe40003000000 */
[----:B------:R-:W-:-:S02]  /*3a60*/  FMNMX.FTZ R3, R12, R13, !PT ;  /* 0x0000000d0c037209 */ /* 0x000fc40007810000 */
[----:B------:R-:W-:Y:S02]  /*3a70*/  FSEL R68, R32, -INF , P0 ;  /* 0xff80000020447808 */ /* 0x000fe40000000000 */
[----:B----4-:R-:W-:Y:S02]  /*3a80*/  FSEL R69, R33, -INF , P4 ;  /* 0xff80000021457808 */ /* 0x010fe40002000000 */
[----:B------:R-:W-:Y:S02]  /*3a90*/  FSEL R87, R28, -INF , P3 ;  /* 0xff8000001c577808 */ /* 0x000fe40001800000 */
[----:B------:R-:W-:Y:S02]  /*3aa0*/  FSEL R86, R17, -INF , P1 ;  /* 0xff80000011567808 */ /* 0x000fe40000800000 */
[----:B------:R-:W-:Y:S02]  /*3ab0*/  FSEL R103, R16, -INF , P5 ;  /* 0xff80000010677808 */ /* 0x000fe40002800000 */
[----:B------:R-:W-:-:S02]  /*3ac0*/  ISETP.GT.AND P0, PT, R2, 0x48, PT ;  /* 0x000000480200780c */ /* 0x000fc40003f04270 */
[C---:B------:R-:W-:Y:S02]  /*3ad0*/  ISETP.GT.AND P4, PT, R2.reuse, 0x49, PT ;  /* 0x000000490200780c */ /* 0x040fe40003f84270 */
[C---:B------:R-:W-:Y:S02]  /*3ae0*/  ISETP.GT.AND P3, PT, R2.reuse, 0x50, PT ;  /* 0x000000500200780c */ /* 0x040fe40003f64270 */
[C---:B------:R-:W-:Y:S02]  /*3af0*/  ISETP.GT.AND P1, PT, R2.reuse, 0x51, PT ;  /* 0x000000510200780c */ /* 0x040fe40003f24270 */
[C---:B------:R-:W-:Y:S02]  /*3b00*/  ISETP.GT.AND P6, PT, R2.reuse, 0x58, PT ;  /* 0x000000580200780c */ /* 0x040fe40003fc4270 */
[----:B------:R-:W-:Y:S02]  /*3b10*/  ISETP.GT.AND P5, PT, R2, 0x59, PT ;  /* 0x000000590200780c */ /* 0x000fe40003fa4270 */
[----:B------:R-:W-:-:S04]  /*3b20*/  FMNMX.FTZ R2, R14, R3, !PT ;  /* 0x000000030e027209 */ /* 0x000fc80007810000 */
[----:B------:R-:W-:Y:S01]  /*3b30*/  FMNMX.FTZ R2, R15, R2, !PT ;  /* 0x000000020f027209 */ /* 0x000fe20007810000 */
[----:B------:R-:W-:-:S03]  /*3b40*/  FMUL.FTZ R8, R8, c[0x0][0x320] ;  /* 0x0000c80008087a20 */ /* 0x000fc60000410000 */
[----:B------:R-:W-:Y:S01]  /*3b50*/  FMNMX.FTZ R2, R20, R2, !PT ;  /* 0x0000000214027209 */ /* 0x000fe20007810000 */
[----:B------:R-:W-:Y:S01]  /*3b60*/  FMUL.FTZ R9, R9, c[0x0][0x320] ;  /* 0x0000c80009097a20 */ /* 0x000fe20000410000 */
[----:B------:R-:W-:Y:S02]  /*3b70*/  HMMA.16816.F32.BF16 R36, R196, R42, R36 ;  /* 0x0000002ac424723c */ /* 0x000fe40000041824 */
[----:B------:R-:W-:Y:S01]  /*3b80*/  FMNMX.FTZ R2, R21, R2, !PT ;  /* 0x0000000215027209 */ /* 0x000fe20007810000 */
[----:B------:R-:W-:Y:S01]  /*3b90*/  FMUL.FTZ R4, R4, c[0x0][0x320] ;  /* 0x0000c80004047a20 */ /* 0x000fe20000410000 */
[----:B------:R-:W1:Y:S02]  /*3ba0*/  MUFU.TANH R8, R8 ;  /* 0x0000000800087308 */ /* 0x000e640000002400 */
[----:B------:R-:W-:Y:S01]  /*3bb0*/  FMNMX.FTZ R2, R22, R2, !PT ;  /* 0x0000000216027209 */ /* 0x000fe20007810000 */
[----:B------:R-:W-:-:S05]  /*3bc0*/  FMUL.FTZ R3, R5, c[0x0][0x320] ;  /* 0x0000c80005037a20 */ /* 0x000fca0000410000 */
[----:B------:R-:W2:Y:S01]  /*3bd0*/  MUFU.TANH R9, R9 ;  /* 0x0000000900097308 */ /* 0x000ea20000002400 */
[----:B------:R-:W-:-:S07]  /*3be0*/  FMNMX.FTZ R2, R23, R2, !PT ;  /* 0x0000000217027209 */ /* 0x000fce0007810000 */
[----:B------:R-:W3:Y:S01]  /*3bf0*/  MUFU.TANH R4, R4 ;  /* 0x0000000400047308 */ /* 0x000ee20000002400 */
[----:B------:R-:W-:-:S07]  /*3c00*/  FMNMX.FTZ R2, R57, R2, !PT ;  /* 0x0000000239027209 */ /* 0x000fce0007810000 */
[----:B------:R-:W4:Y:S01]  /*3c10*/  MUFU.TANH R3, R3 ;  /* 0x0000000300037308 */ /* 0x000f220000002400 */
[----:B------:R-:W-:Y:S02]  /*3c20*/  FMNMX.FTZ R2, R56, R2, !PT ;  /* 0x0000000238027209 */ /* 0x000fe40007810000 */
[----:B-1----:R-:W-:Y:S02]  /*3c30*/  FSEL R91, R8, -INF , P0 ;  /* 0xff800000085b7808 */ /* 0x002fe40000000000 */
[----:B--2---:R-:W-:Y:S02]  /*3c40*/  FSEL R92, R9, -INF , P4 ;  /* 0xff800000095c7808 */ /* 0x004fe40002000000 */
[----:B------:R-:W-:Y:S02]  /*3c50*/  FMNMX.FTZ R2, R58, R2, !PT ;  /* 0x000000023a027209 */ /* 0x000fe40007810000 */
[C---:B------:R-:W-:Y:S02]  /*3c60*/  ISETP.GT.AND P0, PT, R0.reuse, RZ, PT ;  /* 0x000000ff0000720c */ /* 0x040fe40003f04270 */
[----:B------:R-:W-:Y:S01]  /*3c70*/  ISETP.GT.AND P4, PT, R0, 0x1, PT ;  /* 0x000000010000780c */ /* 0x000fe20003f84270 */
[----:B------:R-:W-:Y:S01]  /*3c80*/  HMMA.16816.F32.BF16 R28, R200, R46, R36 ;  /* 0x0000002ec81c723c */ /* 0x000fe20000041824 */
[----:B------:R-:W-:Y:S01]  /*3c90*/  FMUL.FTZ R24, R6, c[0x0][0x320] ;  /* 0x0000c80006187a20 */ /* 0x000fe20000410000 */
[----:B---3--:R-:W-:Y:S01]  /*3ca0*/  FSEL R111, R4, -INF , P3 ;  /* 0xff800000046f7808 */ /* 0x008fe20001800000 */
[----:B------:R-:W-:Y:S01]  /*3cb0*/  FMUL.FTZ R19, R19, c[0x0][0x320] ;  /* 0x0000c80013137a20 */ /* 0x000fe20000410000 */
[----:B------:R-:W-:Y:S01]  /*3cc0*/  FMNMX.FTZ R2, R59, R2, !PT ;  /* 0x000000023b027209 */ /* 0x000fe20007810000 */
[----:B------:R-:W-:Y:S01]  /*3cd0*/  FMUL.FTZ R18, R18, c[0x0][0x320] ;  /* 0x0000c80012127a20 */ /* 0x000fe20000410000 */
[----:B------:R-:W-:Y:S01]  /*3ce0*/  ISETP.GT.AND P3, PT, R0, 0x8, PT ;  /* 0x000000080000780c */ /* 0x000fe20003f64270 */
[----:B------:R-:W-:Y:S01]  /*3cf0*/  FMUL.FTZ R34, R34, c[0x0][0x320] ;  /* 0x0000c80022227a20 */ /* 0x000fe20000410000 */
[----:B------:R-:W-:Y:S01]  /*3d00*/  FSEL R4, R102, -INF , P0 ;  /* 0xff80000066047808 */ /* 0x000fe20000000000 */
[----:B------:R-:W-:Y:S01]  /*3d10*/  FMUL.FTZ R25, R7, c[0x0][0x320] ;  /* 0x0000c80007197a20 */ /* 0x000fe20000410000 */
[----:B------:R-:W-:Y:S01]  /*3d20*/  FSEL R6, R101, -INF , P4 ;  /* 0xff80000065067808 */ /* 0x000fe20002000000 */
[----:B------:R-:W-:Y:S01]  /*3d30*/  FMUL.FTZ R35, R35, c[0x0][0x320] ;  /* 0x0000c80023237a20 */ /* 0x000fe20000410000 */
[----:B----4-:R-:W-:Y:S01]  /*3d40*/  FSEL R110, R3, -INF , P1 ;  /* 0xff800000036e7808 */ /* 0x010fe20000800000 */
[----:B------:R-:W-:Y:S01]  /*3d50*/  FMUL.FTZ R26, R26, c[0x0][0x320] ;  /* 0x0000c8001a1a7a20 */ /* 0x000fe20000410000 */
[----:B------:R-:W-:Y:S01]  /*3d60*/  FMNMX.FTZ R2, R68, R2, !PT ;  /* 0x0000000244027209 */ /* 0x000fe20007810000 */
[----:B------:R-:W-:Y:S01]  /*3d70*/  FMUL.FTZ R27, R27, c[0x0][0x320] ;  /* 0x0000c8001b1b7a20 */ /* 0x000fe20000410000 */
[----:B------:R-:W-:Y:S01]  /*3d80*/  ISETP.GT.AND P1, PT, R0, 0x9, PT ;  /* 0x000000090000780c */ /* 0x000fe20003f24270 */
[----:B------:R-:W-:Y:S01]  /*3d90*/  FMUL.FTZ R10, R10, c[0x0][0x320] ;  /* 0x0000c8000a0a7a20 */ /* 0x000fe20000410000 */
[----:B------:R-:W-:Y:S01]  /*3da0*/  FSEL R5, R97, -INF , P3 ;  /* 0xff80000061057808 */ /* 0x000fe20001800000 */
[----:B------:R-:W-:Y:S01]  /*3db0*/  FMUL.FTZ R11, R11, c[0x0][0x320] ;  /* 0x0000c8000b0b7a20 */ /* 0x000fe20000410000 */
[----:B------:R-:W-:Y:S01]  /*3dc0*/  FMNMX.FTZ R3, R4, R6, !PT ;  /* 0x0000000604037209 */ /* 0x000fe20007810000 */
[----:B------:R-:W-:Y:S01]  /*3dd0*/  LDSM.16.MT88.4 R44, [R214] ;  /* 0x00000000d62c783b */ /* 0x000fe20000004200 */
[----:B------:R-:W-:-:S02]  /*3de0*/  FMNMX.FTZ R2, R69, R2, !PT ;  /* 0x0000000245027209 */ /* 0x000fc40007810000 */
[----:B------:R-:W-:Y:S01]  /*3df0*/  ISETP.GT.AND P0, PT, R0, 0x10, PT ;  /* 0x000000100000780c */ /* 0x000fe20003f04270 */
[----:B------:R-:W-:Y:S01]  /*3e00*/  LDSM.16.MT88.4 R36, [R214+0x800] ;  /* 0x00080000d624783b */ /* 0x000fe20000004200 */
[----:B------:R-:W-:Y:S02]  /*3e10*/  FSEL R17, R96, -INF , P1 ;  /* 0xff80000060117808 */ /* 0x000fe40000800000 */
[----:B------:R-:W-:Y:S01]  /*3e20*/  FMNMX.FTZ R3, R5, R3, !PT ;  /* 0x0000000305037209 */ /* 0x000fe20007810000 */
[----:B------:R1:W-:Y:S01]  /*3e30*/  MUFU.TANH R63, R19 ;  /* 0x00000013003f7308 */ /* 0x0003e20000002400 */
[----:B------:R-:W-:Y:S01]  /*3e40*/  FMNMX.FTZ R101, R87, R2, !PT ;  /* 0x0000000257657209 */ /* 0x000fe20007810000 */
[----:B------:R-:W-:Y:S01]  /*3e50*/  FMUL.FTZ R28, R28, c[0x0][0x320] ;  /* 0x0000c8001c1c7a20 */ /* 0x000fe20000410000 */
[----:B------:R-:W-:Y:S01]  /*3e60*/  ISETP.GT.AND P4, PT, R0, 0x11, PT ;  /* 0x000000110000780c */ /* 0x000fe20003f84270 */
[----:B------:R-:W-:Y:S01]  /*3e70*/  FMUL.FTZ R29, R29, c[0x0][0x320] ;  /* 0x0000c8001d1d7a20 */ /* 0x000fe20000410000 */
[----:B------:R-:W-:Y:S01]  /*3e80*/  FMNMX.FTZ R2, R17, R3, !PT ;  /* 0x0000000311027209 */ /* 0x000fe20007810000 */
[----:B------:R-:W-:Y:S01]  /*3e90*/  FMUL.FTZ R30, R30, c[0x0][0x320] ;  /* 0x0000c8001e1e7a20 */ /* 0x000fe20000410000 */
[----:B------:R-:W-:Y:S01]  /*3ea0*/  ISETP.GT.AND P3, PT, R0, 0x18, PT ;  /* 0x000000180000780c */ /* 0x000fe20003f64270 */
[----:B------:R2:W-:Y:S01]  /*3eb0*/  MUFU.TANH R62, R18 ;  /* 0x00000012003e7308 */ /* 0x0005e20000002400 */
[----:B------:R-:W-:Y:S01]  /*3ec0*/  FSEL R16, R84, -INF , P4 ;  /* 0xff80000054107808 */ /* 0x000fe20002000000 */
[----:B------:R-:W-:Y:S01]  /*3ed0*/  FMUL.FTZ R8, R31, c[0x0][0x320] ;  /* 0x0000c8001f087a20 */ /* 0x000fe20000410000 */
[----:B------:R-:W-:Y:S01]  /*3ee0*/  ISETP.GT.AND P1, PT, R0, 0x19, PT ;  /* 0x000000190000780c */ /* 0x000fe20003f24270 */
[----:B------:R-:W-:Y:S01]  /*3ef0*/  LDSM.16.MT88.4 R96, [R215] ;  /* 0x00000000d760783b */ /* 0x000fe20000004200 */
[----:B-1----:R-:W-:-:S04]  /*3f00*/  FSEL R19, R85, -INF , P0 ;  /* 0xff80000055137808 */ /* 0x002fc80000000000 */
[----:B------:R-:W-:Y:S02]  /*3f10*/  FMNMX.FTZ R2, R19, R2, !PT ;  /* 0x0000000213027209 */ /* 0x000fe40007810000 */
[----:B------:R-:W-:Y:S02]  /*3f20*/  FMNMX.FTZ R101, R86, R101, !PT ;  /* 0x0000006556657209 */ /* 0x000fe40007810000 */
[----:B--2---:R-:W-:Y:S02]  /*3f30*/  FSEL R18, R77, -INF , P3 ;  /* 0xff8000004d127808 */ /* 0x004fe40001800000 */
[----:B------:R-:W-:Y:S02]  /*3f40*/  FMNMX.FTZ R2, R16, R2, !PT ;  /* 0x0000000210027209 */ /* 0x000fe40007810000 */
[----:B------:R-:W-:Y:S02]  /*3f50*/  ISETP.GT.AND P0, PT, R0, 0x20, PT ;  /* 0x000000200000780c */ /* 0x000fe40003f04270 */
[----:B------:R-:W-:-:S02]  /*3f60*/  FMNMX.FTZ R101, R90, R101, !PT ;  /* 0x000000655a657209 */ /* 0x000fc40007810000 */
[----:B------:R-:W-:Y:S02]  /*3f70*/  FSEL R7, R76, -INF , P1 ;  /* 0xff8000004c077808 */ /* 0x000fe40000800000 */
[----:B------:R-:W-:Y:S01]  /*3f80*/  FMNMX.FTZ R2, R18, R2, !PT ;  /* 0x0000000212027209 */ /* 0x000fe20007810000 */
[----:B------:R-:W-:Y:S01]  /*3f90*/  MUFU.TANH R34, R34 ;  /* 0x0000002200227308 */ /* 0x000fe20000002400 */
[----:B------:R-:W-:Y:S02]  /*3fa0*/  ISETP.GT.AND P4, PT, R0, 0x21, PT ;  /* 0x000000210000780c */ /* 0x000fe40003f84270 */
[----:B------:R-:W-:Y:S02]  /*3fb0*/  FMNMX.FTZ R101, R103, R101, !PT ;  /* 0x0000006567657209 */ /* 0x000fe40007810000 */
[----:B------:R-:W-:Y:S02]  /*3fc0*/  FSEL R53, R70, -INF , P0 ;  /* 0xff80000046357808 */ /* 0x000fe40000000000 */
[----:B------:R-:W-:Y:S01]  /*3fd0*/  FMNMX.FTZ R2, R7, R2, !PT ;  /* 0x0000000207027209 */ /* 0x000fe20007810000 */
[----:B------:R-:W1:Y:S01]  /*3fe0*/  MUFU.TANH R28, R28 ;  /* 0x0000001c001c7308 */ /* 0x000e620000002400 */
[----:B------:R-:W-:-:S02]  /*3ff0*/  ISETP.GT.AND P3, PT, R0, 0x28, PT ;  /* 0x000000280000780c */ /* 0x000fc40003f64270 */
[----:B------:R-:W-:Y:S02]  /*4000*/  FMNMX.FTZ R101, R91, R101, !PT ;  /* 0x000000655b657209 */ /* 0x000fe40007810000 */
[----:B------:R-:W-:Y:S02]  /*4010*/  FSEL R52, R60, -INF , P4 ;  /* 0xff8000003c347808 */ /* 0x000fe40002000000 */
[----:B------:R-:W-:Y:S01]  /*4020*/  FMNMX.FTZ R2, R53, R2, !PT ;  /* 0x0000000235027209 */ /* 0x000fe20007810000 */
[----:B------:R-:W-:Y:S01]  /*4030*/  MUFU.TANH R35, R35 ;  /* 0x0000002300237308 */ /* 0x000fe20000002400 */
[----:B------:R-:W-:Y:S02]  /*4040*/  ISETP.GT.AND P1, PT, R0, 0x29, PT ;  /* 0x000000290000780c */ /* 0x000fe40003f24270 */
[----:B------:R-:W-:-:S05]  /*4050*/  FMNMX.FTZ R101, R92, R101, !PT ;  /* 0x000000655c657209 */ /* 0x000fca0007810000 */
[----:B------:R-:W2:Y:S01]  /*4060*/  MUFU.TANH R29, R29 ;  /* 0x0000001d001d7308 */ /* 0x000ea20000002400 */
[----:B------:R-:W-:Y:S02]  /*4070*/  FSEL R54, R54, -INF , P3 ;  /* 0xff80000036367808 */ /* 0x000fe40001800000 */
[----:B------:R-:W-:Y:S02]  /*4080*/  FMNMX.FTZ R2, R52, R2, !PT ;  /* 0x0000000234027209 */ /* 0x000fe40007810000 */
[----:B------:R-:W-:Y:S02]  /*4090*/  ISETP.GT.AND P0, PT, R0, 0x30, PT ;  /* 0x000000300000780c */ /* 0x000fe40003f04270 */
[----:B------:R-:W-:Y:S02]  /*40a0*/  FMNMX.FTZ R101, R111, R101, !PT ;  /* 0x000000656f657209 */ /* 0x000fe40007810000 */
[----:B------:R-:W-:Y:S02]  /*40b0*/  FSEL R55, R55, -INF , P1 ;  /* 0xff80000037377808 */ /* 0x000fe40000800000 */
[----:B------:R-:W-:Y:S01]  /*40c0*/  FMNMX.FTZ R2, R54, R2, !PT ;  /* 0x0000000236027209 */ /* 0x000fe20007810000 */
[----:B------:R-:W3:Y:S01]  /*40d0*/  MUFU.TANH R26, R26 ;  /* 0x0000001a001a7308 */ /* 0x000ee20000002400 */
[----:B-1----:R-:W-:-:S02]  /*40e0*/  FSEL R108, R28, -INF , P6 ;  /* 0xff8000001c6c7808 */ /* 0x002fc40003000000 */
[----:B------:R-:W-:Y:S02]  /*40f0*/  FMNMX.FTZ R101, R110, R101, !PT ;  /* 0x000000656e657209 */ /* 0x000fe40007810000 */
[----:B------:R-:W-:Y:S02]  /*4100*/  ISETP.GT.AND P1, PT, R0, 0x31, PT ;  /* 0x000000310000780c */ /* 0x000fe40003f24270 */
[----:B------:R-:W-:Y:S02]  /*4110*/  FSEL R60, R34, -INF , P0 ;  /* 0xff800000223c7808 */ /* 0x000fe40000000000 */
[----:B------:R-:W-:Y:S01]  /*4120*/  FMNMX.FTZ R2, R55, R2, !PT ;  /* 0x0000000237027209 */ /* 0x000fe20007810000 */
[----:B------:R-:W1:Y:S01]  /*4130*/  MUFU.TANH R27, R27 ;  /* 0x0000001b001b7308 */ /* 0x000e620000002400 */
[----:B--2---:R-:W-:Y:S02]  /*4140*/  FSEL R109, R29, -INF , P5 ;  /* 0xff8000001d6d7808 */ /* 0x004fe40002800000 */
[----:B------:R-:W-:-:S02]  /*4150*/  FMNMX.FTZ R101, R108, R101, !PT ;  /* 0x000000656c657209 */ /* 0x000fc40007810000 */
[----:B------:R-:W-:Y:S02]  /*4160*/  ISETP.GT.AND P0, PT, R0, 0x38, PT ;  /* 0x000000380000780c */ /* 0x000fe40003f04270 */
[----:B------:R-:W-:Y:S02]  /*4170*/  FSEL R61, R35, -INF , P1 ;  /* 0xff800000233d7808 */ /* 0x000fe40000800000 */
[----:B------:R-:W-:Y:S01]  /*4180*/  FMNMX.FTZ R2, R60, R2, !PT ;  /* 0x000000023c027209 */ /* 0x000fe20007810000 */
[----:B------:R-:W2:Y:S01]  /*4190*/  MUFU.TANH R88, R10 ;  /* 0x0000000a00587308 */ /* 0x000ea20000002400 */
[----:B------:R-:W-:Y:S02]  /*41a0*/  FMNMX.FTZ R101, R109, R101, !PT ;  /* 0x000000656d657209 */ /* 0x000fe40007810000 */
[----:B------:R-:W-:Y:S02]  /*41b0*/  ISETP.GT.AND P1, PT, R0, 0x39, PT ;  /* 0x000000390000780c */ /* 0x000fe40003f24270 */
[----:B------:R-:W-:-:S02]  /*41c0*/  FSEL R62, R62, -INF , P0 ;  /* 0xff8000003e3e7808 */ /* 0x000fc40000000000 */
[----:B------:R-:W-:Y:S01]  /*41d0*/  FMNMX.FTZ R2, R61, R2, !PT ;  /* 0x000000023d027209 */ /* 0x000fe20007810000 */
[----:B------:R-:W4:Y:S01]  /*41e0*/  MUFU.TANH R11, R11 ;  /* 0x0000000b000b7308 */ /* 0x000f220000002400 */
[----:B------:R-:W-:Y:S01]  /*41f0*/  ISETP.GT.AND P0, PT, R0, 0x40, PT ;  /* 0x000000400000780c */ /* 0x000fe20003f04270 */
[----:B------:R-:W5:Y:S01]  /*4200*/  SHFL.BFLY PT, R3, R101, 0x2, 0x1f ;  /* 0x0c401f0065037f89 */ /* 0x000f6200000e0000 */
[----:B------:R-:W-:Y:S02]  /*4210*/  FSEL R63, R63, -INF , P1 ;  /* 0xff8000003f3f7808 */ /* 0x000fe40000800000 */
[----:B------:R-:W-:Y:S02]  /*4220*/  FMNMX.FTZ R2, R62, R2, !PT ;  /* 0x000000023e027209 */ /* 0x000fe40007810000 */
[----:B------:R-:W-:Y:S01]  /*4230*/  ISETP.GT.AND P1, PT, R0, 0x41, PT ;  /* 0x000000410000780c */ /* 0x000fe20003f24270 */
[----:B------:R-:W4:Y:S01]  /*4240*/  MUFU.TANH R10, R24 ;  /* 0x00000018000a7308 */ /* 0x000f220000002400 */
[----:B---3--:R-:W-:-:S02]  /*4250*/  FSEL R84, R26, -INF , P0 ;  /* 0xff8000001a547808 */ /* 0x008fc40000000000 */
[----:B------:R-:W-:Y:S02]  /*4260*/  FMNMX.FTZ R2, R63, R2, !PT ;  /* 0x000000023f027209 */ /* 0x000fe40007810000 */
[----:B------:R-:W-:Y:S02]  /*4270*/  ISETP.GT.AND P0, PT, R0, 0x48, PT ;  /* 0x000000480000780c */ /* 0x000fe40003f04270 */
[----:B-1----:R-:W-:Y:S01]  /*4280*/  FSEL R85, R27, -INF , P1 ;  /* 0xff8000001b557808 */ /* 0x002fe20000800000 */
[----:B------:R-:W1:Y:S01]  /*4290*/  MUFU.TANH R9, R25 ;  /* 0x0000001900097308 */ /* 0x000e620000002400 */
[----:B------:R-:W-:Y:S02]  /*42a0*/  FMNMX.FTZ R2, R84, R2, !PT ;  /* 0x0000000254027209 */ /* 0x000fe40007810000 */
[----:B------:R-:W-:Y:S02]  /*42b0*/  ISETP.GT.AND P1, PT, R0, 0x49, PT ;  /* 0x000000490000780c */ /* 0x000fe40003f24270 */
[----:B--2---:R-:W-:-:S02]  /*42c0*/  FSEL R88, R88, -INF , P0 ;  /* 0xff80000058587808 */ /* 0x004fc40000000000 */
[----:B------:R-:W-:Y:S01]  /*42d0*/  FMNMX.FTZ R2, R85, R2, !PT ;  /* 0x0000000255027209 */ /* 0x000fe20007810000 */
[----:B------:R-:W2:Y:S01]  /*42e0*/  MUFU.TANH R30, R30 ;  /* 0x0000001e001e7308 */ /* 0x000ea20000002400 */
[----:B------:R-:W-:Y:S02]  /*42f0*/  ISETP.GT.AND P0, PT, R0, 0x50, PT ;  /* 0x000000500000780c */ /* 0x000fe40003f04270 */
[----:B----4-:R-:W-:Y:S02]  /*4300*/  FSEL R89, R11, -INF , P1 ;  /* 0xff8000000b597808 */ /* 0x010fe40000800000 */
[----:B------:R-:W-:-:S03]  /*4310*/  FMNMX.FTZ R2, R88, R2, !PT ;  /* 0x0000000258027209 */ /* 0x000fc60007810000 */
[----:B------:R-:W3:Y:S01]  /*4320*/  MUFU.TANH R8, R8 ;  /* 0x0000000800087308 */ /* 0x000ee20000002400 */
[----:B------:R-:W-:Y:S02]  /*4330*/  ISETP.GT.AND P1, PT, R0, 0x51, PT ;  /* 0x000000510000780c */ /* 0x000fe40003f24270 */
[----:B------:R-:W-:Y:S02]  /*4340*/  FSEL R93, R10, -INF , P0 ;  /* 0xff8000000a5d7808 */ /* 0x000fe40000000000 */
[----:B------:R-:W-:Y:S02]  /*4350*/  FMNMX.FTZ R100, R89, R2, !PT ;  /* 0x0000000259647209 */ /* 0x000fe40007810000 */
[----:B------:R-:W-:Y:S02]  /*4360*/  ISETP.GT.AND P0, PT, R0, 0x58, PT ;  /* 0x000000580000780c */ /* 0x000fe40003f04270 */
[----:B-1----:R-:W-:Y:S02]  /*4370*/  FSEL R94, R9, -INF , P1 ;  /* 0xff800000095e7808 */ /* 0x002fe40000800000 */
[----:B------:R-:W-:-:S02]  /*4380*/  FMNMX.FTZ R100, R93, R100, !PT ;  /* 0x000000645d647209 */ /* 0x000fc40007810000 */
[----:B-----5:R-:W-:Y:S02]  /*4390*/  FMNMX.FTZ R101, R101, R3, !PT ;  /* 0x0000000365657209 */ /* 0x020fe40007810000 */
[----:B------:R-:W-:Y:S02]  /*43a0*/  ISETP.GT.AND P1, PT, R0, 0x59, PT ;  /* 0x000000590000780c */ /* 0x000fe40003f24270 */
[----:B--2---:R-:W-:Y:S02]  /*43b0*/  FSEL R102, R30, -INF , P0 ;  /* 0xff8000001e667808 */ /* 0x004fe40000000000 */
[----:B------:R-:W-:Y:S01]  /*43c0*/  FMNMX.FTZ R100, R94, R100, !PT ;  /* 0x000000645e647209 */ /* 0x000fe20007810000 */
[----:B------:R-:W1:Y:S01]  /*43d0*/  SHFL.BFLY PT, R2, R101, 0x1, 0x1f ;  /* 0x0c201f0065027f89 */ /* 0x000e6200000e0000 */
[----:B---3--:R-:W-:Y:S02]  /*43e0*/  FSEL R95, R8, -INF , P1 ;  /* 0xff800000085f7808 */ /* 0x008fe40000800000 */
        /* <DEDUP_REMOVED lines=12> */
[----:B------:R2:W3:Y:S02]  /*44b0*/  MUFU.EX2 R151, R0 ;  /* 0x0000000000977308 */ /* 0x0004e40000000800 */
[----:B--2---:R-:W-:-:S06]  /*44c0*/  FFMA.FTZ R0, R14, c[0x0][0x2d0], -R2 ;  /* 0x0000b4000e007a23 */ /* 0x004fcc0000010802 */
[----:B------:R2:W-:Y:S01]  /*44d0*/  MUFU.EX2 R204, R0 ;  /* 0x0000000000cc7308 */ /* 0x0005e20000000800 */
[----:B-1----:R-:W-:Y:S01]  /*44e0*/  FMNMX.FTZ R100, R100, R3, !PT ;  /* 0x0000000364647209 */ /* 0x002fe20007810000 */
[--C-:B------:R-:W-:Y:S02]  /*44f0*/  FFMA.FTZ R3, R22, c[0x0][0x2d0], -R2.reuse ;  /* 0x0000b40016037a23 */ /* 0x100fe40000010802 */
[----:B--2---:R-:W-:-:S04]  /*4500*/  FFMA.FTZ R0, R15, c[0x0][0x2d0], -R2 ;  /* 0x0000b4000f007a23 */ /* 0x004fc80000010802 */
[----:B------:R1:W2:Y:S01]  /*4510*/  MUFU.EX2 R163, R0 ;  /* 0x0000000000a37308 */ /* 0x0002a20000000800 */
[----:B------:R-:W-:Y:S01]  /*4520*/  FSETP.NEU.FTZ.AND P0, PT, R100, -INF , PT ;  /* 0xff8000006400780b */ /* 0x000fe20003f1d000 */
[----:B-1----:R-:W-:-:S06]  /*4530*/  FFMA.FTZ R0, R20, c[0x0][0x2d0], -R2 ;  /* 0x0000b40014007a23 */ /* 0x002fcc0000010802 */
[----:B------:R1:W-:Y:S08]  /*4540*/  MUFU.EX2 R206, R0 ;  /* 0x0000000000ce7308 */ /* 0x0003f00000000800 */
[----:B------:R4:W-:Y:S01]  /*4550*/  MUFU.EX2 R220, R3 ;  /* 0x0000000300dc7308 */ /* 0x0009e20000000800 */
[----:B-1----:R-:W-:-:S07]  /*4560*/  FFMA.FTZ R0, R21, c[0x0][0x2d0], -R2 ;  /* 0x0000b40015007a23 */ /* 0x002fce0000010802 */
[----:B------:R1:W-:Y:S01]  /*4570*/  MUFU.EX2 R209, R0 ;  /* 0x0000000000d17308 */ /* 0x0003e20000000800 */
[----:B----4-:R-:W-:-:S07]  /*4580*/  FFMA.FTZ R3, R23, c[0x0][0x2d0], -R2 ;  /* 0x0000b40017037a23 */ /* 0x010fce0000010802 */
[----:B------:R4:W-:Y:S01]  /*4590*/  MUFU.EX2 R221, R3 ;  /* 0x0000000300dd7308 */ /* 0x0009e20000000800 */
[----:B-1----:R-:W-:-:S05]  /*45a0*/  FMUL.FTZ R0, R100, c[0x0][0x2d0] ;  /* 0x0000b40064007a20 */ /* 0x002fca0000410000 */
[----:B------:R-:W-:Y:S01]  /*45b0*/  FSEL R0, R0, RZ, P0 ;  /* 0x000000ff00007208 */ /* 0x000fe20000000000 */
[----:B----4-:R-:W-:-:S04]  /*45c0*/  IMAD.IADD R3, R214, 0x1, R212 ;  /* 0x00000001d6037824 */ /* 0x010fc800078e02d4 */
[----:B------:R-:W-:Y:S01]  /*45d0*/  FFMA.FTZ R4, R4, c[0x0][0x2d0], -R0 ;  /* 0x0000b40004047a23 */ /* 0x000fe20000010800 */
[----:B------:R-:W-:Y:S03]  /*45e0*/  LDSM.16.MT88.4 R12, [R3+0x3000] ;  /* 0x00300000030c783b */ /* 0x000fe60000004200 */
[----:B------:R1:W-:Y:S01]  /*45f0*/  MUFU.EX2 R150, R4 ;  /* 0x0000000400967308 */ /* 0x0003e20000000800 */
[----:B------:R-:W4:Y:S04]  /*4600*/  LDSM.16.MT88.4 R8, [R3] ;  /* 0x000000000308783b */ /* 0x000f280000004200 */
[----:B------:R-:W-:Y:S04]  /*4610*/  LDSM.16.MT88.4 R32, [R3+0x3800] ;  /* 0x003800000320783b */ /* 0x000fe80000004200 */
[----:B------:R-:W5:Y:S01]  /*4620*/  LDSM.16.MT88.4 R28, [R3+0x800] ;  /* 0x00080000031c783b */ /* 0x000f620000004200 */
[----:B---3--:R-:W-:-:S02]  /*4630*/  F2FP.BF16.PACK_AB R20, R151, R161 ;  /* 0x000000a19714723e */ /* 0x008fc400000010ff */
[----:B--2---:R-:W-:Y:S01]  /*4640*/  F2FP.BF16.PACK_AB R22, R163, R204 ;  /* 0x000000cca316723e */ /* 0x004fe200000010ff */
[----:B------:R-:W2:Y:S01]  /*4650*/  LDSM.16.MT88.4 R40, [R3+0x6000] ;  /* 0x006000000328783b */ /* 0x000ea20000004200 */
[----:B-1----:R-:W-:-:S03]  /*4660*/  FFMA.FTZ R4, R6, c[0x0][0x2d0], -R0 ;  /* 0x0000b40006047a23 */ /* 0x002fc60000010800 */
[----:B------:R-:W1:Y:S01]  /*4670*/  LDSM.16.MT88.4 R48, [R3+0x6800] ;  /* 0x006800000330783b */ /* 0x000e620000004200 */
[----:B------:R3:W1:Y:S03]  /*4680*/  MUFU.EX2 R149, R4 ;  /* 0x0000000400957308 */ /* 0x0006660000000800 */
[----:B------:R1:W-:Y:S04]  /*4690*/  STL [R1+0x1c], R122 ;  /* 0x00001c7a01007387 */ /* 0x0003e80000100800 */
[----:B------:R-:W-:Y:S04]  /*46a0*/  LDSM.16.MT88.4 R116, [R3+0x2800] ;  /* 0x002800000374783b */ /* 0x000fe80000004200 */
[----:B------:R-:W-:Y:S01]  /*46b0*/  LDSM.16.MT88.4 R128, [R3+0x5800] ;  /* 0x005800000380783b */ /* 0x000fe20000004200 */
[----:B---3--:R-:W-:-:S04]  /*46c0*/  FFMA.FTZ R4, R5, c[0x0][0x2d0], -R0 ;  /* 0x0000b40005047a23 */ /* 0x008fc80000010800 */
[----:B------:R3:W-:Y:S02]  /*46d0*/  MUFU.EX2 R148, R4 ;  /* 0x0000000400947308 */ /* 0x0007e40000000800 */
[----:B---3--:R-:W-:-:S06]  /*46e0*/  FFMA.FTZ R4, R17, c[0x0][0x2d0], -R0 ;  /* 0x0000b40011047a23 */ /* 0x008fcc0000010800 */
[----:B------:R3:W2:Y:S01]  /*46f0*/  MUFU.EX2 R160, R4 ;  /* 0x0000000400a07308 */ /* 0x0006a20000000800 */
[----:B-1----:R-:W-:Y:S01]  /*4700*/  F2FP.BF16.PACK_AB R21, R149, R150 ;  /* 0x000000969515723e */ /* 0x002fe200000010ff */
[----:B---3--:R-:W-:-:S06]  /*4710*/  FFMA.FTZ R4, R19, c[0x0][0x2d0], -R0 ;  /* 0x0000b40013047a23 */ /* 0x008fcc0000010800 */
[----:B------:R1:W-:Y:S01]  /*4720*/  MUFU.EX2 R162, R4 ;  /* 0x0000000400a27308 */ /* 0x0003e20000000800 */
[----:B--2---:R-:W-:Y:S01]  /*4730*/  F2FP.BF16.PACK_AB R23, R160, R148 ;  /* 0x00000094a017723e */ /* 0x004fe200000010ff */
[----:B-1----:R-:W-:-:S06]  /*4740*/  FFMA.FTZ R4, R16, c[0x0][0x2d0], -R0 ;  /* 0x0000b40010047a23 */ /* 0x002fcc0000010800 */
[----:B------:R1:W2:Y:S01]  /*4750*/  MUFU.EX2 R207, R4 ;  /* 0x0000000400cf7308 */ /* 0x0002a20000000800 */
[----:B----4-:R-:W-:Y:S01]  /*4760*/  HMMA.16816.F32.BF16 R24, R20, R8, RZ ;  /* 0x000000081418723c */ /* 0x010fe200000418ff */
[----:B-1----:R-:W-:-:S06]  /*4770*/  FFMA.FTZ R4, R18, c[0x0][0x2d0], -R0 ;  /* 0x0000b40012047a23 */ /* 0x002fcc0000010800 */
[----:B------:R1:W-:Y:S01]  /*4780*/  MUFU.EX2 R208, R4 ;  /* 0x0000000400d07308 */ /* 0x0003e20000000800 */
[----:B------:R-:W-:Y:S01]  /*4790*/  HMMA.16816.F32.BF16 R8, R20, R10, RZ ;  /* 0x0000000a1408723c */ /* 0x000fe200000418ff */
[----:B-1----:R-:W-:-:S06]  /*47a0*/  FFMA.FTZ R4, R7, c[0x0][0x2d0], -R0 ;  /* 0x0000b40007047a23 */ /* 0x002fcc0000010800 */
[----:B------:R1:W3:Y:S02]  /*47b0*/  MUFU.EX2 R219, R4 ;  /* 0x0000000400db7308 */ /* 0x0002e40000000800 */
[C---:B-1----:R-:W-:Y:S01]  /*47c0*/  HMMA.16816.F32.BF16 R4, R20.reuse, R12, RZ ;  /* 0x0000000c1404723c */ /* 0x042fe200000418ff */
[----:B------:R-:W-:Y:S02]  /*47d0*/  F2FP.BF16.PACK_AB R16, R209, R206 ;  /* 0x000000ced110723e */ /* 0x000fe400000010ff */
[----:B--2---:R-:W-:Y:S02]  /*47e0*/  F2FP.BF16.PACK_AB R17, R207, R162 ;  /* 0x000000a2cf11723e */ /* 0x004fe400000010ff */
[----:B------:R-:W-:Y:S02]  /*47f0*/  F2FP.BF16.PACK_AB R18, R221, R220 ;  /* 0x000000dcdd12723e */ /* 0x000fe400000010ff */
[----:B---3--:R-:W-:Y:S01]  /*4800*/  F2FP.BF16.PACK_AB R19, R219, R208 ;  /* 0x000000d0db13723e */ /* 0x008fe200000010ff */
[----:B------:R-:W-:Y:S08]  /*4810*/  HMMA.16816.F32.BF16 R12, R20, R14, RZ ;  /* 0x0000000e140c723c */ /* 0x000ff000000418ff */
[C---:B-----5:R-:W-:Y:S08]  /*4820*/  HMMA.16816.F32.BF16 R76, R16.reuse, R30, R8 ;  /* 0x0000001e104c723c */ /* 0x060ff00000041808 */
[----:B------:R-:W-:Y:S01]  /*4830*/  HMMA.16816.F32.BF16 R72, R16, R32, R4 ;  /* 0x000000201048723c */ /* 0x000fe20000041804 */
[----:B------:R-:W-:-:S06]  /*4840*/  FFMA.FTZ R8, R57, c[0x0][0x2d0], -R2 ;  /* 0x0000b40039087a23 */ /* 0x000fcc0000010802 */
[--C-:B------:R-:W-:Y:S01]  /*4850*/  FFMA.FTZ R4, R56, c[0x0][0x2d0], -R2.reuse ;  /* 0x0000b40038047a23 */ /* 0x100fe20000010802 */
[----:B------:R-:W-:Y:S03]  /*4860*/  HMMA.16816.F32.BF16 R80, R16, R28, R24 ;  /* 0x0000001c1050723c */ /* 0x000fe60000041818 */
[----:B------:R1:W-:Y:S05]  /*4870*/  MUFU.EX2 R113, R4 ;  /* 0x0000000400717308 */ /* 0x0003ea0000000800 */
[----:B------:R-:W-:Y:S03]  /*4880*/  HMMA.16816.F32.BF16 R24, R20, R40, RZ ;  /* 0x000000281418723c */ /* 0x000fe600000418ff */
[----:B------:R2:W-:Y:S01]  /*4890*/  MUFU.EX2 R205, R8 ;  /* 0x0000000800cd7308 */ /* 0x0005e20000000800 */
[----:B-1----:R-:W-:-:S07]  /*48a0*/  FFMA.FTZ R4, R58, c[0x0][0x2d0], -R2 ;  /* 0x0000b4003a047a23 */ /* 0x002fce0000010802 */
[----:B------:R1:W-:Y:S01]  /*48b0*/  MUFU.EX2 R125, R4 ;  /* 0x00000004007d7308 */ /* 0x0003e20000000800 */
[----:B--2---:R-:W-:Y:S01]  /*48c0*/  HMMA.16816.F32.BF16 R8, R20, R42, RZ ;  /* 0x0000002a1408723c */ /* 0x004fe200000418ff */
[----:B-1----:R-:W-:-:S06]  /*48d0*/  FFMA.FTZ R4, R59, c[0x0][0x2d0], -R2 ;  /* 0x0000b4003b047a23 */ /* 0x002fcc0000010802 */
[----:B------:R1:W-:Y:S02]  /*48e0*/  MUFU.EX2 R123, R4 ;  /* 0x00000004007b7308 */ /* 0x0003e40000000800 */
[----:B-1----:R-:W-:-:S06]  /*48f0*/  FFMA.FTZ R4, R68, c[0x0][0x2d0], -R2 ;  /* 0x0000b40044047a23 */ /* 0x002fcc0000010802 */
[----:B------:R1:W-:Y:S01]  /*4900*/  MUFU.EX2 R121, R4 ;  /* 0x0000000400797308 */ /* 0x0003e20000000800 */
[----:B------:R-:W-:Y:S01]  /*4910*/  HMMA.16816.F32.BF16 R64, R16, R34, R12 ;  /* 0x000000221040723c */ /* 0x000fe2000004180c */
[----:B------:R-:W2:Y:S01]  /*4920*/  LDSM.16.MT88.4 R32, [R3+0x1000] ;  /* 0x001000000320783b */ /* 0x000ea20000004200 */
[----:B-1----:R-:W-:-:S05]  /*4930*/  FFMA.FTZ R4, R69, c[0x0][0x2d0], -R2 ;  /* 0x0000b40045047a23 */ /* 0x002fca0000010802 */
[----:B------:R1:W-:Y:S01]  /*4940*/  MUFU.EX2 R120, R4 ;  /* 0x0000000400787308 */ /* 0x0003e20000000800 */
[----:B------:R-:W-:Y:S01]  /*4950*/  HMMA.16816.F32.BF16 R56, R16, R48, R24 ;  /* 0x000000301038723c */ /* 0x000fe20000041818 */
[----:B------:R-:W3:Y:S01]  /*4960*/  LDSM.16.MT88.4 R24, [R3+0x4000] ;  /* 0x004000000318783b */ /* 0x000ee20000004200 */
[----:B-1----:R-:W-:-:S05]  /*4970*/  FFMA.FTZ R4, R53, c[0x0][0x2d0], -R0 ;  /* 0x0000b40035047a23 */ /* 0x002fca0000010800 */
[----:B------:R1:W4:Y:S01]  /*4980*/  MUFU.EX2 R115, R4 ;  /* 0x0000000400737308 */ /* 0x0003220000000800 */
[----:B------:R-:W-:Y:S01]  /*4990*/  HMMA.16816.F32.BF16 R68, R16, R50, R8 ;  /* 0x000000321044723c */ /* 0x000fe20000041808 */
[----:B------:R-:W5:Y:S07]  /*49a0*/  LDSM.16.MT88.4 R48, [R3+0x7000] ;  /* 0x007000000330783b */ /* 0x000f6e0000004200 */
[----:B------:R-:W-:Y:S01]  /*49b0*/  HMMA.16816.F32.BF16 R8, R20, R96, RZ ;  /* 0x000000601408723c */ /* 0x000fe200000418ff */
[----:B-1----:R-:W-:-:S04]  /*49c0*/  FFMA.FTZ R4, R52, c[0x0][0x2d0], -R0 ;  /* 0x0000b40034047a23 */ /* 0x002fc80000010800 */
[----:B------:R1:W1:Y:S03]  /*49d0*/  MUFU.EX2 R112, R4 ;  /* 0x0000000400707308 */ /* 0x0002660000000800 */
[----:B------:R-:W-:Y:S01]  /*49e0*/  HMMA.16816.F32.BF16 R12, R20, R44, RZ ;  /* 0x0000002c140c723c */ /* 0x000fe200000418ff */
[----:B-1----:R-:W-:-:S04]  /*49f0*/  FFMA.FTZ R4, R54, c[0x0][0x2d0], -R0 ;  /* 0x0000b40036047a23 */ /* 0x002fc80000010800 */
[----:B------:R1:W-:Y:S03]  /*4a00*/  MUFU.EX2 R124, R4 ;  /* 0x00000004007c7308 */ /* 0x0003e60000000800 */
[----:B------:R-:W-:Y:S01]  /*4a10*/  HMMA.16816.F32.BF16 R28, R20, R46, RZ ;  /* 0x0000002e141c723c */ /* 0x000fe200000418ff */
[----:B-1----:R-:W-:-:S04]  /*4a20*/  FFMA.FTZ R4, R55, c[0x0][0x2d0], -R0 ;  /* 0x0000b40037047a23 */ /* 0x002fc80000010800 */
[----:B------:R1:W1:Y:S03]  /*4a30*/  MUFU.EX2 R122, R4 ;  /* 0x00000004007a7308 */ /* 0x0002660000000800 */
[----:B------:R-:W-:Y:S01]  /*4a40*/  HMMA.16816.F32.BF16 R228, R16, R104, R8 ;  /* 0x0000006810e4723c */ /* 0x000fe20000041808 */
[----:B-1----:R-:W-:-:S04]  /*4a50*/  FFMA.FTZ R4, R87, c[0x0][0x2d0], -R2 ;  /* 0x0000b40057047a23 */ /* 0x002fc80000010802 */
[----:B------:R1:W1:Y:S02]  /*4a60*/  MUFU.EX2 R114, R4 ;  /* 0x0000000400727308 */ /* 0x0002640000000800 */
[----:B----4-:R-:W-:Y:S01]  /*4a70*/  IMAD.MOV.U32 R104, RZ, RZ, R115 ;  /* 0x000000ffff687224 */ /* 0x010fe200078e0073 */
[----:B------:R-:W-:Y:S01]  /*4a80*/  HMMA.16816.F32.BF16 R232, R16, R36, R12 ;  /* 0x0000002410e8723c */ /* 0x000fe2000004180c */
[----:B-1----:R-:W-:-:S04]  /*4a90*/  FFMA.FTZ R4, R86, c[0x0][0x2d0], -R2 ;  /* 0x0000b40056047a23 */ /* 0x002fc80000010802 */
[----:B------:R1:W-:Y:S02]  /*4aa0*/  MUFU.EX2 R86, R4 ;  /* 0x0000000400567308 */ /* 0x0003e40000000800 */
[----:B------:R-:W-:Y:S02]  /*4ab0*/  F2FP.BF16.PACK_AB R12, R113, R205 ;  /* 0x000000cd710c723e */ /* 0x000fe400000010ff */
[----:B------:R-:W-:Y:S02]  /*4ac0*/  F2FP.BF16.PACK_AB R13, R112, R104 ;  /* 0x00000068700d723e */ /* 0x000fe400000010ff */
[----:B------:R-:W-:Y:S01]  /*4ad0*/  F2FP.BF16.PACK_AB R14, R123, R125 ;  /* 0x0000007d7b0e723e */ /* 0x000fe200000010ff */
[----:B-1----:R-:W-:-:S04]  /*4ae0*/  FFMA.FTZ R4, R90, c[0x0][0x2d0], -R2 ;  /* 0x0000b4005a047a23 */ /* 0x002fc80000010802 */
[----:B------:R1:W-:Y:S01]  /*4af0*/  MUFU.EX2 R252, R4 ;  /* 0x0000000400fc7308 */ /* 0x0003e20000000800 */
[----:B------:R-:W-:Y:S01]  /*4b00*/  F2FP.BF16.PACK_AB R15, R122, R124 ;  /* 0x0000007c7a0f723e */ /* 0x000fe200000010ff */
[----:B------:R-:W-:Y:S01]  /*4b10*/  HMMA.16816.F32.BF16 R224, R16, R38, R28 ;  /* 0x0000002610e0723c */ /* 0x000fe2000004181c */
[----:B------:R-:W-:Y:S01]  /*4b20*/  LDSM.16.MT88.4 R36, [R3+0x1800] ;  /* 0x001800000324783b */ /* 0x000fe20000004200 */
[----:B-1----:R-:W-:-:S04]  /*4b30*/  FFMA.FTZ R4, R60, c[0x0][0x2d0], -R0 ;  /* 0x0000b4003c047a23 */ /* 0x002fc80000010800 */
[----:B------:R1:W-:Y:S02]  /*4b40*/  MUFU.EX2 R251, R4 ;  /* 0x0000000400fb7308 */ /* 0x0003e40000000800 */
[C---:B--2---:R-:W-:Y:S01]  /*4b50*/  HMMA.16816.F32.BF16 R44, R12.reuse, R32, R80 ;  /* 0x000000200c2c723c */ /* 0x044fe20000041850 */
[----:B------:R-:W-:Y:S01]  /*4b60*/  IMAD.MOV.U32 R105, RZ, RZ, R114 ;  /* 0x000000ffff697224 */ /* 0x000fe200078e0072 */
[----:B------:R-:W-:Y:S01]  /*4b70*/  F2FP.BF16.PACK_AB R8, R120, R121 ;  /* 0x000000797808723e */ /* 0x000fe200000010ff */
[----:B------:R-:W-:Y:S05]  /*4b80*/  LDSM.16.MT88.4 R80, [R3+0x8800] ;  /* 0x008800000350783b */ /* 0x000fea0000004200 */
[----:B------:R-:W-:Y:S01]  /*4b90*/  HMMA.16816.F32.BF16 R40, R12, R34, R76 ;  /* 0x000000220c28723c */ /* 0x000fe2000004184c */
[----:B-1----:R-:W-:-:S04]  /*4ba0*/  FFMA.FTZ R4, R61, c[0x0][0x2d0], -R0 ;  /* 0x0000b4003d047a23 */ /* 0x002fc80000010800 */
[----:B------:R1:W2:Y:S03]  /*4bb0*/  MUFU.EX2 R250, R4 ;  /* 0x0000000400fa7308 */ /* 0x0002a60000000800 */
[C---:B---3--:R-:W-:Y:S08]  /*4bc0*/  HMMA.16816.F32.BF16 R32, R12.reuse, R24, R72 ;  /* 0x000000180c20723c */ /* 0x048ff00000041848 */
[----:B------:R-:W-:Y:S01]  /*4bd0*/  HMMA.16816.F32.BF16 R28, R12, R26, R64 ;  /* 0x0000001a0c1c723c */ /* 0x000fe20000041840 */
[----:B------:R-:W3:Y:S04]  /*4be0*/  LDSM.16.MT88.4 R24, [R3+0x4800] ;  /* 0x004800000318783b */ /* 0x000ee80000004200 */
[----:B------:R-:W4:Y:S01]  /*4bf0*/  LDSM.16.MT88.4 R64, [R3+0x7800] ;  /* 0x007800000340783b */ /* 0x000f220000004200 */
[----:B-1----:R-:W-:-:S04]  /*4c00*/  FFMA.FTZ R4, R62, c[0x0][0x2d0], -R0 ;  /* 0x0000b4003e047a23 */ /* 0x002fc80000010800 */
[----:B------:R1:W-:Y:S02]  /*4c10*/  MUFU.EX2 R249, R4 ;  /* 0x0000000400f97308 */ /* 0x0003e40000000800 */
[----:B-1----:R-:W-:-:S06]  /*4c20*/  FFMA.FTZ R4, R63, c[0x0][0x2d0], -R0 ;  /* 0x0000b4003f047a23 */ /* 0x002fcc0000010800 */
[----:B------:R1:W1:Y:S02]  /*4c30*/  MUFU.EX2 R248, R4 ;  /* 0x0000000400f87308 */ /* 0x0002640000000800 */
[----:B-1----:R-:W-:-:S06]  /*4c40*/  FFMA.FTZ R4, R103, c[0x0][0x2d0], -R2 ;  /* 0x0000b40067047a23 */ /* 0x002fcc0000010802 */
[----:B------:R1:W-:Y:S01]  /*4c50*/  MUFU.EX2 R247, R4 ;  /* 0x0000000400f77308 */ /* 0x0003e20000000800 */
[----:B-----5:R-:W-:Y:S01]  /*4c60*/  HMMA.16816.F32.BF16 R52, R12, R48, R56 ;  /* 0x000000300c34723c */ /* 0x020fe20000041838 */
[----:B------:R-:W5:Y:S01]  /*4c70*/  LDSM.16.MT88.4 R56, [R3+0x2000] ;  /* 0x002000000338783b */ /* 0x000f620000004200 */
[----:B-1----:R-:W-:-:S05]  /*4c80*/  FFMA.FTZ R4, R91, c[0x0][0x2d0], -R2 ;  /* 0x0000b4005b047a23 */ /* 0x002fca0000010802 */
[----:B------:R1:W-:Y:S02]  /*4c90*/  MUFU.EX2 R245, R4 ;  /* 0x0000000400f57308 */ /* 0x0003e40000000800 */
[----:B-1----:R-:W-:-:S06]  /*4ca0*/  FFMA.FTZ R4, R92, c[0x0][0x2d0], -R2 ;  /* 0x0000b4005c047a23 */ /* 0x002fcc0000010802 */
[----:B------:R1:W-:Y:S01]  /*4cb0*/  MUFU.EX2 R246, R4 ;  /* 0x0000000400f67308 */ /* 0x0003e20000000800 */
[----:B--2---:R-:W-:Y:S02]  /*4cc0*/  F2FP.BF16.PACK_AB R9, R250, R251 ;  /* 0x000000fbfa09723e */ /* 0x004fe400000010ff */
[----:B------:R-:W-:Y:S01]  /*4cd0*/  F2FP.BF16.PACK_AB R10, R86, R105 ;  /* 0x00000069560a723e */ /* 0x000fe200000010ff */
[----:B-1----:R-:W-:-:S04]  /*4ce0*/  FFMA.FTZ R4, R84, c[0x0][0x2d0], -R0 ;  /* 0x0000b40054047a23 */ /* 0x002fc80000010800 */
[----:B------:R1:W-:Y:S01]  /*4cf0*/  MUFU.EX2 R244, R4 ;  /* 0x0000000400f47308 */ /* 0x0003e20000000800 */
[----:B------:R-:W-:Y:S01]  /*4d00*/  F2FP.BF16.PACK_AB R11, R248, R249 ;  /* 0x000000f9f80b723e */ /* 0x000fe200000010ff */
[----:B------:R-:W-:Y:S01]  /*4d10*/  HMMA.16816.F32.BF16 R68, R12, R50, R68 ;  /* 0x000000320c44723c */ /* 0x000fe20000041844 */
[----:B-1----:R-:W-:-:S05]  /*4d20*/  FFMA.FTZ R4, R85, c[0x0][0x2d0], -R0 ;  /* 0x0000b40055047a23 */ /* 0x002fca0000010800 */
[----:B------:R1:W2:Y:S02]  /*4d30*/  MUFU.EX2 R243, R4 ;  /* 0x0000000400f37308 */ /* 0x0002a40000000800 */
[----:B---3--:R-:W-:Y:S01]  /*4d40*/  HMMA.16816.F32.BF16 R48, R8, R24, R32 ;  /* 0x000000180830723c */ /* 0x008fe20000041820 */
[----:B-1----:R-:W-:-:S05]  /*4d50*/  FFMA.FTZ R4, R88, c[0x0][0x2d0], -R0 ;  /* 0x0000b40058047a23 */ /* 0x002fca0000010800 */
[----:B------:R1:W-:Y:S02]  /*4d60*/  MUFU.EX2 R242, R4 ;  /* 0x0000000400f27308 */ /* 0x0003e40000000800 */
[----:B------:R-:W-:Y:S01]  /*4d70*/  HMMA.16816.F32.BF16 R32, R8, R26, R28 ;  /* 0x0000001a0820723c */ /* 0x000fe2000004181c */
[----:B------:R-:W3:Y:S01]  /*4d80*/  LDSM.16.MT88.4 R28, [R3+0x5000] ;  /* 0x00500000031c783b */ /* 0x000ee20000004200 */
[----:B------:R-:W-:-:S06]  /*4d90*/  FFMA.FTZ R24, R108, c[0x0][0x2d0], -R2 ;  /* 0x0000b4006c187a23 */ /* 0x000fcc0000010802 */
[----:B------:R-:W-:Y:S01]  /*4da0*/  HMMA.16816.F32.BF16 R72, R8, R36, R44 ;  /* 0x000000240848723c */ /* 0x000fe2000004182c */
[----:B-1----:R-:W-:-:S07]  /*4db0*/  FFMA.FTZ R4, R89, c[0x0][0x2d0], -R0 ;  /* 0x0000b40059047a23 */ /* 0x002fce0000010800 */
[----:B------:R-:W-:Y:S01]  /*4dc0*/  HMMA.16816.F32.BF16 R60, R8, R38, R40 ;  /* 0x00000026083c723c */ /* 0x000fe20000041828 */
[----:B------:R-:W1:Y:S01]  /*4dd0*/  LDSM.16.MT88.4 R40, [R3+0x8000] ;  /* 0x008000000328783b */ /* 0x000e620000004200 */
[----:B------:R2:W1:Y:S02]  /*4de0*/  MUFU.EX2 R241, R4 ;  /* 0x0000000400f17308 */ /* 0x0004640000000800 */
[----:B--2---:R-:W-:-:S06]  /*4df0*/  FFMA.FTZ R4, R111, c[0x0][0x2d0], -R2 ;  /* 0x0000b4006f047a23 */ /* 0x004fcc0000010802 */
[----:B------:R2:W-:Y:S01]  /*4e00*/  MUFU.EX2 R240, R4 ;  /* 0x0000000400f07308 */ /* 0x0005e20000000800 */
[----:B----4-:R-:W-:Y:S01]  /*4e10*/  HMMA.16816.F32.BF16 R44, R8, R66, R68 ;  /* 0x00000042082c723c */ /* 0x010fe20000041844 */
[----:B------:R-:W-:Y:S01]  /*4e20*/  F2FP.BF16.PACK_AB R5, R243, R244 ;  /* 0x000000f4f305723e */ /* 0x000fe200000010ff */
[--C-:B--2---:R-:W-:Y:S02]  /*4e30*/  FFMA.FTZ R4, R110, c[0x0][0x2d0], -R2.reuse ;  /* 0x0000b4006e047a23 */ /* 0x104fe40000010802 */
[----:B------:R-:W-:-:S04]  /*4e40*/  FFMA.FTZ R2, R109, c[0x0][0x2d0], -R2 ;  /* 0x0000b4006d027a23 */ /* 0x000fc80000010802 */
[----:B------:R2:W-:Y:S01]  /*4e50*/  MUFU.EX2 R237, R2 ;  /* 0x0000000200ed7308 */ /* 0x0005e20000000800 */
[----:B------:R-:W-:Y:S01]  /*4e60*/  F2FP.BF16.PACK_AB R6, R246, R245 ;  /* 0x000000f5f606723e */ /* 0x000fe200000010ff */
[----:B------:R-:W-:Y:S01]  /*4e70*/  IMAD.MOV.U32 R68, RZ, RZ, R223 ;  /* 0x000000ffff447224 */ /* 0x000fe200078e00df */
[----:B-1----:R-:W-:-:S05]  /*4e80*/  F2FP.BF16.PACK_AB R7, R241, R242 ;  /* 0x000000f2f107723e */ /* 0x002fca00000010ff */
[----:B------:R1:W4:Y:S01]  /*4e90*/  MUFU.EX2 R239, R4 ;  /* 0x0000000400ef7308 */ /* 0x0003220000000800 */
[----:B--2---:R-:W-:-:S07]  /*4ea0*/  FFMA.FTZ R2, R93, c[0x0][0x2d0], -R0 ;  /* 0x0000b4005d027a23 */ /* 0x004fce0000010800 */
[----:B------:R2:W-:Y:S01]  /*4eb0*/  MUFU.EX2 R236, R2 ;  /* 0x0000000200ec7308 */ /* 0x0005e20000000800 */
[----:B-1----:R-:W-:Y:S01]  /*4ec0*/  F2FP.BF16.PACK_AB R4, R247, R252 ;  /* 0x000000fcf704723e */ /* 0x002fe200000010ff */
[----:B------:R-:W-:Y:S06]  /*4ed0*/  HMMA.16816.F32.BF16 R36, R8, R64, R52 ;  /* 0x000000400824723c */ /* 0x000fec0000041834 */
[----:B------:R-:W-:Y:S01]  /*4ee0*/  MUFU.EX2 R238, R24 ;  /* 0x0000001800ee7308 */ /* 0x000fe20000000800 */
[----:B----4-:R-:W-:Y:S01]  /*4ef0*/  F2FP.BF16.PACK_AB R96, R239, R240 ;  /* 0x000000f0ef60723e */ /* 0x010fe200000010ff */
[----:B------:R-:W-:Y:S01]  /*4f00*/  IMAD.MOV.U32 R70, RZ, RZ, R113 ;  /* 0x000000ffff467224 */ /* 0x000fe200078e0071 */
[----:B------:R-:W-:Y:S01]  /*4f10*/  LDSM.16.MT88.4 R52, [R214+0x3800] ;  /* 0x00380000d634783b */ /* 0x000fe20000004200 */
[----:B--2---:R-:W-:-:S04]  /*4f20*/  FFMA.FTZ R2, R94, c[0x0][0x2d0], -R0 ;  /* 0x0000b4005e027a23 */ /* 0x004fc80000010800 */
[----:B------:R1:W2:Y:S01]  /*4f30*/  MUFU.EX2 R223, R2 ;  /* 0x0000000200df7308 */ /* 0x0002a20000000800 */
[C---:B-----5:R-:W-:Y:S08]  /*4f40*/  HMMA.16816.F32.BF16 R72, R4.reuse, R56, R72 ;  /* 0x000000380448723c */ /* 0x060ff00000041848 */
[----:B------:R-:W-:Y:S01]  /*4f50*/  HMMA.16816.F32.BF16 R60, R4, R58, R60 ;  /* 0x0000003a043c723c */ /* 0x000fe2000004183c */
[----:B------:R-:W4:Y:S01]  /*4f60*/  LDSM.16.MT88.4 R56, [R214+0x3000] ;  /* 0x00300000d638783b */ /* 0x000f220000004200 */
[----:B-1----:R-:W-:-:S02]  /*4f70*/  FFMA.FTZ R2, R102, c[0x0][0x2d0], -R0 ;  /* 0x0000b40066027a23 */ /* 0x002fc40000010800 */
[----:B------:R-:W-:Y:S02]  /*4f80*/  FFMA.FTZ R0, R95, c[0x0][0x2d0], -R0 ;  /* 0x0000b4005f007a23 */ /* 0x000fe40000010800 */
[----:B------:R1:W-:Y:S08]  /*4f90*/  MUFU.EX2 R103, R2 ;  /* 0x0000000200677308 */ /* 0x0003f00000000800 */
[----:B------:R-:W5:Y:S01]  /*4fa0*/  MUFU.EX2 R102, R0 ;  /* 0x0000000000667308 */ /* 0x000f620000000800 */
[----:B---3--:R-:W-:Y:S01]  /*4fb0*/  HMMA.16816.F32.BF16 R48, R4, R28, R48 ;  /* 0x0000001c0430723c */ /* 0x008fe20000041830 */
[----:B--2---:R-:W-:Y:S01]  /*4fc0*/  F2FP.BF16.PACK_AB R97, R223, R236 ;  /* 0x000000ecdf61723e */ /* 0x004fe200000010ff */
[----:B-1----:R-:W-:-:S06]  /*4fd0*/  IMAD.IADD R2, R212, 0x1, R215 ;  /* 0x00000001d4027824 */ /* 0x002fcc00078e02d7 */
[----:B------:R-:W-:Y:S01]  /*4fe0*/  HMMA.16816.F32.BF16 R32, R4, R30, R32 ;  /* 0x0000001e0420723c */ /* 0x000fe20000041820 */
[----:B------:R-:W1:Y:S07]  /*4ff0*/  LDSM.16.MT88.4 R28, [R2] ;  /* 0x00000000021c783b */ /* 0x000e6e0000004200 */
[----:B------:R-:W-:Y:S01]  /*5000*/  HMMA.16816.F32.BF16 R24, R20, R98, RZ ;  /* 0x000000621418723c */ /* 0x000fe200000418ff */
[----:B------:R-:W-:Y:S01]  /*5010*/  IMAD.MOV.U32 R69, RZ, RZ, R112 ;  /* 0x000000ffff457224 */ /* 0x000fe200078e0070 */
[----:B------:R-:W-:Y:S05]  /*5020*/  LDSM.16.MT88.4 R64, [R2+0x800] ;  /* 0x000800000240783b */ /* 0x000fea0000004200 */
[----:B------:R-:W-:-:S02]  /*5030*/  F2FP.BF16.PACK_AB R98, R237, R238 ;  /* 0x000000eeed62723e */ /* 0x000fc400000010ff */
[----:B-----5:R-:W-:Y:S01]  /*5040*/  F2FP.BF16.PACK_AB R99, R102, R103 ;  /* 0x000000676663723e */ /* 0x020fe200000010ff */
[----:B------:R-:W-:Y:S08]  /*5050*/  HMMA.16816.F32.BF16 R36, R4, R40, R36 ;  /* 0x000000280424723c */ /* 0x000ff00000041824 */
[----:B------:R-:W-:Y:S08]  /*5060*/  HMMA.16816.F32.BF16 R112, R96, R116, R72 ;  /* 0x000000746070723c */ /* 0x000ff00000041848 */
[----:B------:R-:W-:Y:S08]  /*5070*/  HMMA.16816.F32.BF16 R44, R4, R42, R44 ;  /* 0x0000002a042c723c */ /* 0x000ff0000004182c */
[C---:B------:R-:W-:Y:S01]  /*5080*/  HMMA.16816.F32.BF16 R116, R96.reuse, R118, R60 ;  /* 0x000000766074723c */ /* 0x040fe2000004183c */
[----:B------:R-:W2:Y:S07]  /*5090*/  LDSM.16.MT88.4 R60, [R215+0x3000] ;  /* 0x00300000d73c783b */ /* 0x000eae0000004200 */
[C---:B------:R-:W-:Y:S01]  /*50a0*/  HMMA.16816.F32.BF16 R132, R96.reuse, R128, R48 ;  /* 0x000000806084723c */ /* 0x040fe20000041830 */
[----:B------:R-:W-:Y:S07]  /*50b0*/  LDSM.16.MT88.4 R48, [R2+0x3000] ;  /* 0x003000000230783b */ /* 0x000fee0000004200 */
[C---:B------:R-:W-:Y:S08]  /*50c0*/  HMMA.16816.F32.BF16 R76, R96.reuse, R80, R36 ;  /* 0x00000050604c723c */ /* 0x040ff00000041824 */
[C---:B------:R-:W-:Y:S08]  /*50d0*/  HMMA.16816.F32.BF16 R128, R96.reuse, R130, R32 ;  /* 0x000000826080723c */ /* 0x040ff00000041820 */
[----:B------:R-:W-:Y:S01]  /*50e0*/  HMMA.16816.F32.BF16 R80, R96, R82, R44 ;  /* 0x000000526050723c */ /* 0x000fe2000004182c */
[----:B------:R-:W3:Y:S07]  /*50f0*/  LDSM.16.MT88.4 R44, [R215+0x3800] ;  /* 0x00380000d72c783b */ /* 0x000eee0000004200 */
[----:B----4-:R-:W-:Y:S08]  /*5100*/  HMMA.16816.F32.BF16 R32, R20, R58, RZ ;  /* 0x0000003a1420723c */ /* 0x010ff000000418ff */
[----:B------:R-:W-:Y:S08]  /*5110*/  HMMA.16816.F32.BF16 R144, R16, R106, R24 ;  /* 0x0000006a1090723c */ /* 0x000ff00000041818 */
[C---:B-1----:R-:W-:Y:S08]  /*5120*/  HMMA.16816.F32.BF16 R24, R20.reuse, R28, RZ ;  /* 0x0000001c1418723c */ /* 0x042ff000000418ff */
[C---:B------:R-:W-:Y:S08]  /*5130*/  HMMA.16816.F32.BF16 R40, R20.reuse, R30, RZ ;  /* 0x0000001e1428723c */ /* 0x040ff000000418ff */
[C---:B--2---:R-:W-:Y:S08]  /*5140*/  HMMA.16816.F32.BF16 R28, R20.reuse, R60, RZ ;  /* 0x0000003c141c723c */ /* 0x044ff000000418ff */
[----:B------:R-:W-:Y:S08]  /*5150*/  HMMA.16816.F32.BF16 R36, R20, R56, RZ ;  /* 0x000000381424723c */ /* 0x000ff000000418ff */
[C---:B------:R-:W-:Y:S01]  /*5160*/  HMMA.16816.F32.BF16 R56, R16.reuse, R54, R32 ;  /* 0x000000361038723c */ /* 0x040fe20000041820 */
[----:B------:R-:W1:Y:S07]  /*5170*/  LDSM.16.MT88.4 R32, [R2+0x3800] ;  /* 0x003800000220783b */ /* 0x000e6e0000004200 */
[----:B------:R-:W-:Y:S01]  /*5180*/  HMMA.16816.F32.BF16 R140, R16, R64, R24 ;  /* 0x00000040108c723c */ /* 0x000fe20000041818 */
[----:B------:R-:W-:-:S07]  /*5190*/  IMAD.MOV.U32 R75, RZ, RZ, R125 ;  /* 0x000000ffff4b7224 */ /* 0x000fce00078e007d */
[----:B------:R-:W-:Y:S01]  /*51a0*/  HMMA.16816.F32.BF16 R24, R20, R62, RZ ;  /* 0x0000003e1418723c */ /* 0x000fe200000418ff */
[----:B------:R-:W-:-:S07]  /*51b0*/  IMAD.MOV.U32 R74, RZ, RZ, R124 ;  /* 0x000000ffff4a7224 */ /* 0x000fce00078e007c */
[C---:B---3--:R-:W-:Y:S08]  /*51c0*/  HMMA.16816.F32.BF16 R124, R16.reuse, R44, R28 ;  /* 0x0000002c107c723c */ /* 0x048ff0000004181c */
[----:B------:R-:W-:Y:S01]  /*51d0*/  HMMA.16816.F32.BF16 R136, R16, R52, R36 ;  /* 0x000000341088723c */ /* 0x000fe20000041824 */
[----:B------:R-:W2:Y:S07]  /*51e0*/  LDSM.16.MT88.4 R36, [R214+0x6000] ;  /* 0x00600000d624783b */ /* 0x000eae0000004200 */
[----:B------:R-:W-:Y:S08]  /*51f0*/  HMMA.16816.F32.BF16 R28, R20, R48, RZ ;  /* 0x00000030141c723c */ /* 0x000ff000000418ff */
[C---:B------:R-:W-:Y:S08]  /*5200*/  HMMA.16816.F32.BF16 R64, R16.reuse, R66, R40 ;  /* 0x000000421040723c */ /* 0x040ff00000041828 */
[----:B------:R-:W-:Y:S01]  /*5210*/  HMMA.16816.F32.BF16 R40, R16, R46, R24 ;  /* 0x0000002e1028723c */ /* 0x000fe20000041818 */
[----:B------:R-:W-:-:S07]  /*5220*/  IMAD.MOV.U32 R90, RZ, RZ, R123 ;  /* 0x000000ffff5a7224 */ /* 0x000fce00078e007b */
[----:B------:R-:W-:Y:S01]  /*5230*/  HMMA.16816.F32.BF16 R24, R20, R50, RZ ;  /* 0x000000321418723c */ /* 0x000fe200000418ff */
[----:B------:R-:W-:Y:S02]  /*5240*/  IMAD.MOV.U32 R91, RZ, RZ, R122 ;  /* 0x000000ffff5b7224 */ /* 0x000fe400078e007a */
[----:B------:R-:W-:Y:S02]  /*5250*/  IMAD.MOV.U32 R92, RZ, RZ, R121 ;  /* 0x000000ffff5c7224 */ /* 0x000fe400078e0079 */
[----:B------:R-:W-:-:S03]  /*5260*/  IMAD.MOV.U32 R88, RZ, RZ, R120 ;  /* 0x000000ffff587224 */ /* 0x000fc600078e0078 */
[C---:B-1----:R-:W-:Y:S01]  /*5270*/  HMMA.16816.F32.BF16 R120, R16.reuse, R32, R28 ;  /* 0x000000201078723c */ /* 0x042fe2000004181c */
[----:B------:R-:W1:Y:S01]  /*5280*/  LDSM.16.MT88.4 R28, [R214+0x6800] ;  /* 0x00680000d61c783b */ /* 0x000e620000004200 */
[----:B------:R-:W-:Y:S11]  /*5290*/  IMAD.MOV.U32 R89, RZ, RZ, R86 ;  /* 0x000000ffff597224 */ /* 0x000ff600078e0056 */
[----:B------:R-:W-:Y:S03]  /*52a0*/  @!UPT UIADD3 URZ, URZ, URZ, URZ ;  /* 0x0000003f3f3ff290 */ /* 0x000fe6000fffe03f */
[----:B------:R-:W-:Y:S01]  /*52b0*/  HMMA.16816.F32.BF16 R84, R16, R34, R24 ;  /* 0x000000221054723c */ /* 0x000fe20000041818 */
[----:B------:R-:W3:Y:S07]  /*52c0*/  LDSM.16.MT88.4 R32, [R215+0x6000] ;  /* 0x00600000d720783b */ /* 0x000eee0000004200 */
[----:B--2---:R-:W-:Y:S01]  /*52d0*/  HMMA.16816.F32.BF16 R24, R20, R36, RZ ;  /* 0x000000241418723c */ /* 0x004fe200000418ff */
[----:B------:R-:W-:-:S04]  /*52e0*/  FADD.FTZ R0, R161, R151 ;  /* 0x00000097a1007221 */ /* 0x000fc80000010000 */
[----:B------:R-:W-:Y:S11]  /*52f0*/  FADD.FTZ R0, R204, R0 ;  /* 0x00000000cc007221 */ /* 0x000ff60000010000 */
[----:B------:R-:W-:Y:S08]  /*5300*/  @!UPT UIADD3 URZ, URZ, URZ, URZ ;  /* 0x0000003f3f3ff290 */ /* 0x000ff0000fffe03f */
[----:B-1----:R-:W-:Y:S08]  /*5310*/  HMMA.16816.F32.BF16 R108, R16, R28, R24 ;  /* 0x0000001c106c723c */ /* 0x002ff00000041818 */
[----:B------:R-:W-:Y:S01]  /*5320*/  HMMA.16816.F32.BF16 R24, R20, R38, RZ ;  /* 0x000000261418723c */ /* 0x000fe200000418ff */
[----:B------:R-:W-:Y:S02]  /*5330*/  FADD.FTZ R0, R163, R0 ;  /* 0x00000000a3007221 */ /* 0x000fe40000010000 */
[----:B------:R-:W-:-:S02]  /*5340*/  IMAD.MOV.U32 R71, RZ, RZ, R104 ;  /* 0x000000ffff477224 */ /* 0x000fc400078e0068 */
[----:B------:R-:W-:Y:S11]  /*5350*/  IMAD.MOV.U32 R163, RZ, RZ, R105 ;  /* 0x000000ffffa37224 */ /* 0x000ff600078e0069 */
[----:B------:R-:W-:Y:S08]  /*5360*/  @!UPT UIADD3 URZ, URZ, URZ, URZ ;  /* 0x0000003f3f3ff290 */ /* 0x000ff0000fffe03f */
[----:B------:R-:W-:Y:S01]  /*5370*/  HMMA.16816.F32.BF16 R104, R16, R30, R24 ;  /* 0x0000001e1068723c */ /* 0x000fe20000041818 */
[----:B------:R-:W1:Y:S07]  /*5380*/  LDSM.16.MT88.4 R28, [R215+0x6800] ;  /* 0x00680000d71c783b */ /* 0x000e6e0000004200 */
[----:B---3--:R-:W-:Y:S01]  /*5390*/  HMMA.16816.F32.BF16 R24, R20, R32, RZ ;  /* 0x000000201418723c */ /* 0x008fe200000418ff */
[----:B------:R-:W-:Y:S02]  /*53a0*/  FADD.FTZ R0, R206, R0 ;  /* 0x00000000ce007221 */ /* 0x000fe40000010000 */
[----:B------:R-:W-:-:S02]  /*53b0*/  IMAD.MOV.U32 R206, RZ, RZ, R92 ;  /* 0x000000ffffce7224 */ /* 0x000fc400078e005c */
[----:B------:R-:W-:-:S04]  /*53c0*/  FADD.FTZ R3, R150, R149 ;  /* 0x0000009596037221 */ /* 0x000fc80000010000 */
[----:B------:R-:W-:-:S04]  /*53d0*/  FADD.FTZ R3, R148, R3 ;  /* 0x0000000394037221 */ /* 0x000fc80000010000 */
[----:B------:R-:W-:-:S11]  /*53e0*/  FADD.FTZ R3, R160, R3 ;  /* 0x00000003a0037221 */ /* 0x000fd60000010000 */
[----:B-1----:R-:W-:Y:S08]  /*53f0*/  HMMA.16816.F32.BF16 R92, R16, R28, R24 ;  /* 0x0000001c105c723c */ /* 0x002ff00000041818 */
[----:B------:R-:W-:Y:S01]  /*5400*/  HMMA.16816.F32.BF16 R24, R20, R34, RZ ;  /* 0x000000221418723c */ /* 0x000fe200000418ff */
[----:B------:R-:W-:Y:S02]  /*5410*/  FADD.FTZ R3, R162, R3 ;  /* 0x00000003a2037221 */ /* 0x000fe40000010000 */
[----:B------:R-:W-:-:S02]  /*5420*/  FADD.FTZ R0, R209, R0 ;  /* 0x00000000d1007221 */ /* 0x000fc40000010000 */
[----:B------:R-:W-:Y:S02]  /*5430*/  IMAD.MOV.U32 R204, RZ, RZ, R89 ;  /* 0x000000ffffcc7224 */ /* 0x000fe400078e0059 */
[----:B------:R-:W-:Y:S02]  /*5440*/  IMAD.MOV.U32 R160, RZ, RZ, R88 ;  /* 0x000000ffffa07224 */ /* 0x000fe400078e0058 */
[----:B------:R-:W-:Y:S02]  /*5450*/  IMAD.MOV.U32 R162, RZ, RZ, R91 ;  /* 0x000000ffffa27224 */ /* 0x000fe400078e005b */
[----:B------:R-:W-:Y:S11]  /*5460*/  IMAD.MOV.U32 R209, RZ, RZ, R90 ;  /* 0x000000ffffd17224 */ /* 0x000ff600078e005a */
[----:B------:R-:W-:Y:S02]  /*5470*/  @!UPT UIADD3 URZ, URZ, URZ, URZ ;  /* 0x0000003f3f3ff290 */ /* 0x000fe4000fffe03f */
[----:B------:R-:W-:Y:S01]  /*5480*/  HMMA.16816.F32.BF16 R88, R16, R30, R24 ;  /* 0x0000001e1058723c */ /* 0x000fe20000041818 */
[----:B------:R-:W1:Y:S07]  /*5490*/  LDSM.16.MT88.4 R24, [R2+0x6000] ;  /* 0x006000000218783b */ /* 0x000e6e0000004200 */
[C---:B-1----:R-:W-:Y:S08]  /*54a0*/  HMMA.16816.F32.BF16 R28, R20.reuse, R24, RZ ;  /* 0x00000018141c723c */ /* 0x042ff000000418ff */
[----:B------:R-:W-:Y:S01]  /*54b0*/  HMMA.16816.F32.BF16 R20, R20, R26, RZ ;  /* 0x0000001a1414723c */ /* 0x000fe200000418ff */
[----:B------:R-:W1:Y:S01]  /*54c0*/  LDSM.16.MT88.4 R24, [R2+0x6800] ;  /* 0x006800000218783b */ /* 0x000e620000004200 */
[----:B------:R-:W-:-:S02]  /*54d0*/  FADD.FTZ R3, R207, R3 ;  /* 0x00000003cf037221 */ /* 0x000fc40000010000 */
[----:B------:R-:W-:Y:S02]  /*54e0*/  FADD.FTZ R0, R220, R0 ;  /* 0x00000000dc007221 */ /* 0x000fe40000010000 */
[----:B------:R-:W-:Y:S02]  /*54f0*/  IMAD.MOV.U32 R207, RZ, RZ, R74 ;  /* 0x000000ffffcf7224 */ /* 0x000fe400078e004a */
[----:B------:R-:W-:-:S08]  /*5500*/  IMAD.MOV.U32 R220, RZ, RZ, R75 ;  /* 0x000000ffffdc7224 */ /* 0x000fd000078e004b */
[C---:B-1----:R-:W-:Y:S08]  /*5510*/  HMMA.16816.F32.BF16 R72, R16.reuse, R24, R28 ;  /* 0x000000181048723c */ /* 0x042ff0000004181c */
[----:B------:R-:W-:Y:S01]  /*5520*/  HMMA.16816.F32.BF16 R28, R16, R26, R20 ;  /* 0x0000001a101c723c */ /* 0x000fe20000041814 */
[----:B------:R-:W1:Y:S01]  /*5530*/  LDSM.16.MT88.4 R16, [R214+0x1000] ;  /* 0x00100000d610783b */ /* 0x000e620000004200 */
[----:B------:R-:W-:-:S02]  /*5540*/  FADD.FTZ R3, R208, R3 ;  /* 0x00000003d0037221 */ /* 0x000fc40000010000 */
[----:B------:R-:W-:Y:S01]  /*5550*/  FADD.FTZ R0, R221, R0 ;  /* 0x00000000dd007221 */ /* 0x000fe20000010000 */
[----:B------:R-:W2:Y:S01]  /*5560*/  LDSM.16.MT88.4 R20, [R215+0x1000] ;  /* 0x00100000d714783b */ /* 0x000ea20000004200 */
[----:B------:R-:W-:Y:S02]  /*5570*/  FADD.FTZ R3, R219, R3 ;  /* 0x00000003db037221 */ /* 0x000fe40000010000 */
[----:B------:R-:W-:Y:S02]  /*5580*/  IMAD.MOV.U32 R161, RZ, RZ, R68 ;  /* 0x000000ffffa17224 */ /* 0x000fe400078e0044 */
[----:B------:R-:W-:Y:S02]  /*5590*/  IMAD.MOV.U32 R208, RZ, RZ, R69 ;  /* 0x000000ffffd07224 */ /* 0x000fe400078e0045 */
[----:B------:R-:W-:Y:S02]  /*55a0*/  IMAD.MOV.U32 R221, RZ, RZ, R70 ;  /* 0x000000ffffdd7224 */ /* 0x000fe400078e0046 */
[----:B------:R-:W-:-:S02]  /*55b0*/  IMAD.MOV.U32 R219, RZ, RZ, R71 ;  /* 0x000000ffffdb7224 */ /* 0x000fc400078e0047 */
        /* <DEDUP_REMOVED lines=25> */
[----:B------:R-:W-:Y:S01]  /*5750*/  HMMA.16816.F32.BF16 R72, R12, R18, R28 ;  /* 0x000000120c48723c */ /* 0x000fe2000004181c */
[----:B------:R-:W1:Y:S04]  /*5760*/  LDSM.16.MT88.4 R16, [R215+0x1800] ;  /* 0x00180000d710783b */ /* 0x000e680000004200 */
[----:B------:R-:W3:Y:S03]  /*5770*/  LDSM.16.MT88.4 R12, [R2+0x1800] ;  /* 0x00180000020c783b */ /* 0x000ee60000004200 */
        /* <DEDUP_REMOVED lines=18> */
[C---:B--2---:R-:W-:Y:S01]  /*58a0*/  HMMA.16816.F32.BF16 R32, R8.reuse, R20, R144 ;  /* 0x000000140820723c */ /* 0x044fe20000041890 */
[----:B------:R-:W-:Y:S01]  /*58b0*/  FADD.FTZ R205, R205, R0 ;  /* 0x00000000cdcd7221 */ /* 0x000fe20000010000 */
[----:B------:R-:W-:Y:S06]  /*58c0*/  LDSM.16.MT88.4 R144, [R2+0x2800] ;  /* 0x002800000290783b */ /* 0x000fec0000004200 */
[C---:B------:R-:W-:Y:S01]  /*58d0*/  HMMA.16816.F32.BF16 R28, R8.reuse, R22, R140 ;  /* 0x00000016081c723c */ /* 0x040fe2000004188c */
[----:B------:R-:W-:Y:S07]  /*58e0*/  LDSM.16.MT88.4 R20, [R214+0x2000] ;  /* 0x00200000d614783b */ /* 0x000fee0000004200 */
[C---:B-1----:R-:W-:Y:S08]  /*58f0*/  HMMA.16816.F32.BF16 R108, R8.reuse, R16, R108 ;  /* 0x00000010086c723c */ /* 0x042ff0000004186c */
[C---:B------:R-:W-:Y:S01]  /*5900*/  HMMA.16816.F32.BF16 R24, R8.reuse, R18, R104 ;  /* 0x000000120818723c */ /* 0x040fe20000041868 */
[----:B------:R-:W-:Y:S07]  /*5910*/  LDSM.16.MT88.4 R16, [R215+0x2000] ;  /* 0x00200000d710783b */ /* 0x000fee0000004200 */
[C---:B---3--:R-:W-:Y:S08]  /*5920*/  HMMA.16816.F32.BF16 R88, R8.reuse, R12, R88 ;  /* 0x0000000c0858723c */ /* 0x048ff00000041858 */
[----:B------:R-:W-:Y:S01]  /*5930*/  HMMA.16816.F32.BF16 R40, R8, R14, R72 ;  /* 0x0000000e0828723c */ /* 0x000fe20000041848 */
[----:B------:R-:W1:Y:S04]  /*5940*/  LDSM.16.MT88.4 R12, [R2+0x2000] ;  /* 0x00200000020c783b */ /* 0x000e680000004200 */
[----:B------:R-:W2:Y:S03]  /*5950*/  LDSM.16.MT88.4 R8, [R214+0x5000] ;  /* 0x00500000d608783b */ /* 0x000ea60000004200 */
[C---:B-1----:R-:W-:Y:S08]  /*5960*/  HMMA.16816.F32.BF16 R148, R4.reuse, R12, R148 ;  /* 0x0000000c0494723c */ /* 0x042ff00000041894 */
[C---:B------:R-:W-:Y:S01]  /*5970*/  HMMA.16816.F32.BF16 R72, R4.reuse, R14, R68 ;  /* 0x0000000e0448723c */ /* 0x040fe20000041844 */
[----:B------:R-:W1:Y:S07]  /*5980*/  LDSM.16.MT88.4 R12, [R214+0x8000] ;  /* 0x00800000d60c783b */ /* 0x000e6e0000004200 */
[C---:B--2---:R-:W-:Y:S01]  /*5990*/  HMMA.16816.F32.BF16 R140, R4.reuse, R8, R64 ;  /* 0x00000008048c723c */ /* 0x044fe20000041840 */
[----:B------:R-:W-:Y:S01]  /*59a0*/  FADD.FTZ R0, R219, R3 ;  /* 0x00000003db007221 */ /* 0x000fe20000010000 */
[----:B------:R-:W-:Y:S06]  /*59b0*/  LDSM.16.MT88.4 R64, [R2+0x5800] ;  /* 0x005800000240783b */ /* 0x000fec0000004200 */
[C---:B------:R-:W-:Y:S01]  /*59c0*/  HMMA.16816.F32.BF16 R68, R4.reuse, R10, R56 ;  /* 0x0000000a0444723c */ /* 0x040fe20000041838 */
[----:B------:R-:W2:Y:S07]  /*59d0*/  LDSM.16.MT88.4 R8, [R215+0x8000] ;  /* 0x00800000d708783b */ /* 0x000eae0000004200 */
[C---:B------:R-:W-:Y:S08]  /*59e0*/  HMMA.16816.F32.BF16 R104, R4.reuse, R20, R136 ;  /* 0x000000140468723c */ /* 0x040ff00000041888 */
[C---:B------:R-:W-:Y:S01]  /*59f0*/  HMMA.16816.F32.BF16 R36, R4.reuse, R22, R92 ;  /* 0x000000160424723c */ /* 0x040fe2000004185c */
[----:B------:R-:W3:Y:S07]  /*5a00*/  LDSM.16.MT88.4 R20, [R215+0x5000] ;  /* 0x00500000d714783b */ /* 0x000eee0000004200 */
[C---:B------:R-:W-:Y:S08]  /*5a10*/  HMMA.16816.F32.BF16 R120, R4.reuse, R16, R120 ;  /* 0x000000100478723c */ /* 0x040ff00000041878 */
[C---:B-1----:R-:W-:Y:S08]  /*5a20*/  HMMA.16816.F32.BF16 R32, R4.reuse, R12, R32 ;  /* 0x0000000c0420723c */ /* 0x042ff00000041820 */
[C---:B------:R-:W-:Y:S08]  /*5a30*/  HMMA.16816.F32.BF16 R28, R4.reuse, R14, R28 ;  /* 0x0000000e041c723c */ /* 0x040ff0000004181c */
[----:B------:R-:W-:Y:S01]  /*5a40*/  HMMA.16816.F32.BF16 R52, R4, R18, R52 ;  /* 0x000000120434723c */ /* 0x000fe20000041834 */
[----:B------:R-:W1:Y:S01]  /*5a50*/  LDSM.16.MT88.4 R16, [R2+0x5000] ;  /* 0x005000000210783b */ /* 0x000e620000004200 */
[----:B------:R-:W-:-:S03]  /*5a60*/  FADD.FTZ R0, R208, R0 ;  /* 0x00000000d0007221 */ /* 0x000fc60000010000 */
[----:B------:R-:W-:Y:S03]  /*5a70*/  LDSM.16.MT88.4 R136, [R214+0x5800] ;  /* 0x00580000d688783b */ /* 0x000fe60000004200 */
[C---:B--2---:R-:W-:Y:S01]  /*5a80*/  HMMA.16816.F32.BF16 R12, R4.reuse, R8, R108 ;  /* 0x00000008040c723c */ /* 0x044fe2000004186c */
[----:B------:R-:W-:Y:S07]  /*5a90*/  LDSM.16.MT88.4 R56, [R215+0x5800] ;  /* 0x00580000d738783b */ /* 0x000fee0000004200 */
[C---:B------:R-:W-:Y:S01]  /*5aa0*/  HMMA.16816.F32.BF16 R24, R4.reuse, R10, R24 ;  /* 0x0000000a0418723c */ /* 0x040fe20000041818 */
[----:B------:R-:W2:Y:S07]  /*5ab0*/  LDSM.16.MT88.4 R8, [R2+0x8000] ;  /* 0x008000000208783b */ /* 0x000eae0000004200 */
[C---:B---3--:R-:W-:Y:S01]  /*5ac0*/  HMMA.16816.F32.BF16 R84, R4.reuse, R20, R124 ;  /* 0x000000140454723c */ /* 0x048fe2000004187c */
[----:B------:R-:W-:Y:S01]  /*5ad0*/  FADD.FTZ R0, R207, R0 ;  /* 0x00000000cf007221 */ /* 0x000fe20000010000 */
[----:B------:R-:W3:Y:S06]  /*5ae0*/  LDSM.16.MT88.4 R124, [R215+0x2800] ;  /* 0x00280000d77c783b */ /* 0x000eec0000004200 */
[C---:B------:R-:W-:Y:S08]  /*5af0*/  HMMA.16816.F32.BF16 R60, R4.reuse, R22, R60 ;  /* 0x00000016043c723c */ /* 0x040ff0000004183c */
[C---:B-1----:R-:W-:Y:S08]  /*5b00*/  HMMA.16816.F32.BF16 R48, R4.reuse, R16, R48 ;  /* 0x000000100430723c */ /* 0x042ff00000041830 */
[C---:B------:R-:W-:Y:S01]  /*5b10*/  HMMA.16816.F32.BF16 R44, R4.reuse, R18, R44 ;  /* 0x00000012042c723c */ /* 0x040fe2000004182c */
[----:B------:R-:W1:Y:S07]  /*5b20*/  LDSM.16.MT88.4 R108, [R214+0x2800] ;  /* 0x00280000d66c783b */ /* 0x000e6e0000004200 */
[C---:B--2---:R-:W-:Y:S08]  /*5b30*/  HMMA.16816.F32.BF16 R92, R4.reuse, R8, R88 ;  /* 0x00000008045c723c */ /* 0x044ff00000041858 */
[----:B------:R-:W-:Y:S01]  /*5b40*/  HMMA.16816.F32.BF16 R40, R4, R10, R40 ;  /* 0x0000000a0428723c */ /* 0x000fe20000041828 */
[----:B------:R2:W-:Y:S01]  /*5b50*/  LDSM.16.MT88.4 R4, [R2+0x8800] ;  /* 0x008800000204783b */ /* 0x0005e20000004200 */
[----:B------:R-:W-:-:S03]  /*5b60*/  FADD.FTZ R0, R162, R0 ;  /* 0x00000000a2007221 */ /* 0x000fc60000010000 */
[----:B------:R-:W-:Y:S01]  /*5b70*/  LDSM.16.MT88.4 R88, [R215+0x8800] ;  /* 0x00880000d758783b */ /* 0x000fe20000004200 */
[----:B------:R-:W-:Y:S02]  /*5b80*/  FADD.FTZ R0, R251, R0 ;  /* 0x00000000fb007221 */ /* 0x000fe40000010000 */
[----:B--2---:R-:W-:-:S04]  /*5b90*/  FADD.FTZ R2, R221, R205 ;  /* 0x000000cddd027221 */ /* 0x004fc80000010000 */
[----:B------:R-:W-:-:S04]  /*5ba0*/  FADD.FTZ R2, R220, R2 ;  /* 0x00000002dc027221 */ /* 0x000fc80000010000 */
[----:B------:R-:W-:-:S04]  /*5bb0*/  FADD.FTZ R2, R209, R2 ;  /* 0x00000002d1027221 */ /* 0x000fc80000010000 */
[----:B------:R-:W-:Y:S02]  /*5bc0*/  FADD.FTZ R2, R206, R2 ;  /* 0x00000002ce027221 */ /* 0x000fe40000010000 */
[----:B------:R-:W-:Y:S02]  /*5bd0*/  FADD.FTZ R0, R250, R0 ;  /* 0x00000000fa007221 */ /* 0x000fe40000010000 */
[----:B------:R-:W-:Y:S02]  /*5be0*/  FADD.FTZ R2, R160, R2 ;  /* 0x00000002a0027221 */ /* 0x000fe40000010000 */
[----:B------:R-:W-:Y:S02]  /*5bf0*/  FADD.FTZ R0, R249, R0 ;  /* 0x00000000f9007221 */ /* 0x000fe40000010000 */
[----:B------:R-:W-:Y:S02]  /*5c00*/  FADD.FTZ R2, R163, R2 ;  /* 0x00000002a3027221 */ /* 0x000fe40000010000 */
[----:B------:R-:W-:-:S02]  /*5c10*/  FADD.FTZ R0, R248, R0 ;  /* 0x00000000f8007221 */ /* 0x000fc40000010000 */
[----:B------:R-:W-:Y:S02]  /*5c20*/  FADD.FTZ R2, R204, R2 ;  /* 0x00000002cc027221 */ /* 0x000fe40000010000 */
[----:B------:R-:W-:Y:S02]  /*5c30*/  FADD.FTZ R0, R244, R0 ;  /* 0x00000000f4007221 */ /* 0x000fe40000010000 */
[----:B------:R-:W-:Y:S02]  /*5c40*/  FADD.FTZ R2, R252, R2 ;  /* 0x00000002fc027221 */ /* 0x000fe40000010000 */
[----:B------:R-:W-:Y:S02]  /*5c50*/  FADD.FTZ R0, R243, R0 ;  /* 0x00000000f3007221 */ /* 0x000fe40000010000 */
[----:B------:R-:W-:Y:S01]  /*5c60*/  FADD.FTZ R2, R247, R2 ;  /* 0x00000002f7027221 */ /* 0x000fe20000010000 */
[----:B------:R-:W-:Y:S01]  /*5c70*/  HMMA.16816.F32.BF16 R148, R96, R144, R148 ;  /* 0x000000906094723c */ /* 0x000fe20000041894 */
[----:B------:R-:W-:-:S02]  /*5c80*/  FADD.FTZ R0, R242, R0 ;  /* 0x00000000f2007221 */ /* 0x000fc40000010000 */
[----:B------:R-:W-:-:S05]  /*5c90*/  FADD.FTZ R2, R245, R2 ;  /* 0x00000002f5027221 */ /* 0x000fca0000010000 */
[----:B------:R-:W-:Y:S01]  /*5ca0*/  HMMA.16816.F32.BF16 R144, R96, R146, R72 ;  /* 0x000000926090723c */ /* 0x000fe20000041848 */
[----:B------:R-:W2:Y:S01]  /*5cb0*/  LDSM.16.MT88.4 R72, [R214+0x8800] ;  /* 0x00880000d648783b */ /* 0x000ea20000004200 */
        /* <DEDUP_REMOVED lines=10> */
[----:B------:R-:W-:-:S04]  /*5d60*/  IADD3 R0, R222, -0x3, RZ ;  /* 0xfffffffdde007810 */ /* 0x000fc80007ffe0ff */
[----:B------:R4:W-:Y:S04]  /*5d70*/  STL [R1+0x10], R2 ;  /* 0x0000100201007387 */ /* 0x0009e80000100800 */
[----:B------:R4:W-:Y:S01]  /*5d80*/  STL [R1+0x8], R3 ;  /* 0x0000080301007387 */ /* 0x0009e20000100800 */
[----:B------:R-:W-:Y:S01]  /*5d90*/  ISETP.GE.AND P0, PT, R0, R161, PT ;  /* 0x000000a10000720c */ /* 0x000fe20003f06270 */
[C---:B---3--:R-:W-:Y:S01]  /*5da0*/  HMMA.16816.F32.BF16 R120, R96.reuse, R124, R120 ;  /* 0x0000007c6078723c */ /* 0x048fe20000041878 */
[----:B------:R-:W-:Y:S07]  /*5db0*/  BSSY B0, `(.L_x_2087) ;  /* 0x000003c000007945 */ /* 0x000fee0003800000 */
        /* <DEDUP_REMOVED lines=17> */
[----:B----4-:R-:W2:Y:S04]  /*5ed0*/  LDL.LU.64 R220, [R1] ;  /* 0x0000000001dc7983 */ /* 0x010ea80000300a00 */
[----:B------:R-:W3:Y:S04]  /*5ee0*/  LDL.64 R206, [R1+0x28] ;  /* 0x0000280001ce7983 */ /* 0x000ee80000100a00 */
[----:B------:R-:W4:Y:S04]  /*5ef0*/  LDL R160, [R1+0x30] ;  /* 0x0000300001a07983 */ /* 0x000f280000100800 */
[----:B------:R-:W5:Y:S04]  /*5f00*/  LDL R163, [R1+0x20] ;  /* 0x0000200001a37983 */ /* 0x000f680000100800 */
[----:B------:R-:W5:Y:S01]  /*5f10*/  LDL R204, [R1+0x34] ;  /* 0x0000340001cc7983 */ /* 0x000f620000100800 */
[----:B------:R-:W-:Y:S01]  /*5f20*/  SHF.R.S32.HI R2, RZ, 0x1f, R0 ;  /* 0x0000001fff027819 */ /* 0x000fe20000011400 */
[----:B------:R-:W-:-:S04]  /*5f30*/  IMAD.WIDE.U32 R4, R0, c[0x0][0x1e0], RZ ;  /* 0x0000780000047a25 */ /* 0x000fc800078e00ff */
[----:B------:R-:W-:Y:S02]  /*5f40*/  IMAD R2, R2, c[0x0][0x1e0], RZ ;  /* 0x0000780002027a24 */ /* 0x000fe400078e02ff */
[----:B------:R-:W-:Y:S02]  /*5f50*/  IMAD.MOV.U32 R162, RZ, RZ, c[0x0][0x1e0] ;  /* 0x00007800ffa27624 */ /* 0x000fe400078e00ff */
[----:B------:R-:W-:Y:S02]  /*5f60*/  IMAD R0, R0, c[0x0][0x1e4], R2 ;  /* 0x0000790000007a24 */ /* 0x000fe400078e0202 */
[----:B------:R-:W-:Y:S02]  /*5f70*/  IMAD.MOV.U32 R209, RZ, RZ, 0x6 ;  /* 0x00000006ffd17424 */ /* 0x000fe400078e00ff */
[----:B------:R-:W-:Y:S02]  /*5f80*/  IMAD.IADD R0, R5, 0x1, R0 ;  /* 0x0000000105007824 */ /* 0x000fe400078e0200 */
[C---:B------:R-:W-:Y:S01]  /*5f90*/  IMAD.SHL.U32 R6, R162.reuse, 0x40, RZ ;  /* 0x00000040a2067824 */ /* 0x040fe200078e00ff */
[----:B------:R-:W-:Y:S01]  /*5fa0*/  SHF.L.U64.HI R7, R162, R209, c[0x0][0x1e4] ;  /* 0x00007900a2077619 */ /* 0x000fe200000102d1 */
[----:B------:R-:W-:-:S02]  /*5fb0*/  IMAD R0, R0, 0x60, RZ ;  /* 0x0000006000007824 */ /* 0x000fc400078e02ff */
[----:B--2---:R-:W-:-:S04]  /*5fc0*/  IMAD.WIDE.U32 R4, R4, 0x60, R220 ;  /* 0x0000006004047825 */ /* 0x004fc800078e00dc */
[----:B------:R-:W-:Y:S01]  /*5fd0*/  IMAD.IADD R0, R5, 0x1, R0 ;  /* 0x0000000105007824 */ /* 0x000fe200078e0200 */
[----:B------:R-:W-:Y:S02]  /*5fe0*/  LEA R2, P4, R4, c[0x0][0x1c8], 0x1 ;  /* 0x0000720004027a11 */ /* 0x000fe400078808ff */
[----:B---3--:R-:W-:Y:S02]  /*5ff0*/  ISETP.GE.AND P3, PT, R206, c[0x0][0x1d4], PT ;  /* 0x00007500ce007a0c */ /* 0x008fe40003f66270 */
[----:B----4-:R-:W-:Y:S02]  /*6000*/  ISETP.GE.AND P1, PT, R160, c[0x0][0x1d4], PT ;  /* 0x00007500a0007a0c */ /* 0x010fe40003f26270 */
[----:B------:R-:W-:Y:S02]  /*6010*/  LEA.HI.X R3, R4, c[0x0][0x1cc], R0, 0x1, P4 ;  /* 0x0000730004037a11 */ /* 0x000fe400020f0c00 */
[----:B-----5:R-:W-:Y:S02]  /*6020*/  ISETP.GE.AND P0, PT, R163, c[0x0][0x1d4], PT ;  /* 0x00007500a3007a0c */ /* 0x020fe40003f06270 */
[----:B------:R-:W-:-:S02]  /*6030*/  IADD3 R10, P6, P5, R6, 0x80, R2 ;  /* 0x00000080060a7810 */ /* 0x000fc40007dde002 */
[-C--:B------:R-:W-:Y:S02]  /*6040*/  IADD3 R4, P4, R2, R6.reuse, RZ ;  /* 0x0000000602047210 */ /* 0x080fe40007f9e0ff */
        /* <DEDUP_REMOVED lines=18> */
.L_x_2088:
[----:B----4-:R-:W-:Y:S05]  /*6170*/  BSYNC B0 ;  /* 0x0000000000007941 */ /* 0x010fea0003800000 */
.L_x_2087:
[----:B------:R-:W2:Y:S01]  /*6180*/  LDL R0, [R1+0x68] ;  /* 0x0000680001007983 */ /* 0x000ea20000100800 */
[----:B-1----:R-:W-:Y:S01]  /*6190*/  IMAD.MOV.U32 R3, RZ, RZ, c[0x0][0x168] ;  /* 0x00005a00ff037624 */ /* 0x002fe200078e00ff */
[----:B------:R-:W-:Y:S01]  /*61a0*/  IADD3 R232, R222, -0x2, RZ ;  /* 0xfffffffedee87810 */ /* 0x000fe20007ffe0ff */
[----:B------:R-:W-:Y:S01]  /*61b0*/  IMAD.MOV.U32 R209, RZ, RZ, 0x1 ;  /* 0x00000001ffd17424 */ /* 0x000fe200078e00ff */
[----:B------:R-:W0:Y:S01]  /*61c0*/  LDGDEPBAR ;  /* 0x00000000000079af */ /* 0x000e220000000000 */
[----:B--2---:R-:W-:-:S05]  /*61d0*/  @P2 IMAD.HI.U32 R2, R0, c[0x0][0x2c8], RZ ;  /* 0x0000b20000022a27 */ /* 0x004fca00078e00ff */
[----:B------:R-:W-:-:S04]  /*61e0*/  @P2 SHF.R.U32.HI R0, RZ, c[0x0][0x2cc], R2 ;  /* 0x0000b300ff002a19 */ /* 0x000fc80000011602 */
[----:B------:R-:W-:-:S05]  /*61f0*/  IADD3 R0, R0, c[0x0][0x1d0], -R3 ;  /* 0x0000740000007a10 */ /* 0x000fca0007ffe803 */
[----:B------:R-:W-:-:S05]  /*6200*/  IMAD.HI R0, R0, 0x2aaaaaab, RZ ;  /* 0x2aaaaaab00007827 */ /* 0x000fca00078e02ff */
[----:B------:R-:W-:-:S04]  /*6210*/  SHF.R.U32.HI R2, RZ, 0x1f, R0 ;  /* 0x0000001fff027819 */ /* 0x000fc80000011600 */
[----:B------:R-:W-:-:S04]  /*6220*/  LEA.HI.SX32 R0, R0, R2, 0x1c ;  /* 0x0000000200007211 */ /* 0x000fc800078fe2ff */
[----:B------:R-:W-:-:S04]  /*6230*/  IMNMX R3, R161, R0, !PT ;  /* 0x00000000a1037217 */ /* 0x000fc80007800200 */
[----:B------:R-:W-:Y:S01]  /*6240*/  ISETP.GE.AND P0, PT, R232, R3, PT ;  /* 0x00000003e800720c */ /* 0x000fe20003f06270 */
[----:B------:R1:W-:Y:S04]  /*6250*/  STL [R1+0x14], R3 ;  /* 0x0000140301007387 */ /* 0x0003e80000100800 */
[----:B------:R1:W-:Y:S08]  /*6260*/  STL [R1+0x4], RZ ;  /* 0x000004ff01007387 */ /* 0x0003f00000100800 */
[----:B------:R-:W-:Y:S05]  /*6270*/  @!P0 BRA `(.L_x_2089) ;  /* 0x0000495000008947 */ /* 0x000fea0003800000 */
[----:B------:R-:W2:Y:S01]  /*6280*/  LDL R4, [R1+0x1c] ;  /* 0x00001c0001047983 */ /* 0x000ea20000100800 */
[----:B-1----:R-:W-:-:S02]  /*6290*/  MOV R3, R100 ;  /* 0x0000006400037202 */ /* 0x002fc40000000f00 */
[----:B------:R-:W-:Y:S01]  /*62a0*/  MOV R2, R101 ;  /* 0x0000006500027202 */ /* 0x000fe20000000f00 */
[----:B------:R1:W-:Y:S01]  /*62b0*/  STL [R1], R232 ;  /* 0x000000e801007387 */ /* 0x0003e20000100800 */
[----:B------:R-:W-:-:S03]  /*62c0*/  MOV R209, 0x1 ;  /* 0x0000000100d17802 */ /* 0x000fc60000000f00 */
[----:B------:R1:W-:Y:S01]  /*62d0*/  STL [R1+0x4], RZ ;  /* 0x000004ff01007387 */ /* 0x0003e20000100800 */
[----:B--2---:R-:W-:-:S05]  /*62e0*/  @P2 IMAD.HI.U32 R0, R4, c[0x0][0x2c8], RZ ;  /* 0x0000b20004002a27 */ /* 0x004fca00078e00ff */
[----:B------:R-:W-:-:S05]  /*62f0*/  @P2 SHF.R.U32.HI R0, RZ, c[0x0][0x2cc], R0 ;  /* 0x0000b300ff002a19 */ /* 0x000fca0000011600 */
[----:B------:R1:W-:Y:S02]  /*6300*/  @P2 STL [R1+0x18], R0 ;  /* 0x0000180001002387 */ /* 0x0003e40000100800 */
.L_x_2090:
[----:B------:R-:W2:Y:S01]  /*6310*/  LDL.64 R224, [R1+0x48] ;  /* 0x0000480001e07983 */ /* 0x000ea20000100a00 */
[----:B------:R-:W-:Y:S04]  /*6320*/  DEPBAR.LE SB0, 0x2 ;  /* 0x000080800000791a */ /* 0x000fe80000000000 */
[----:B------:R-:W-:Y:S01]  /*6330*/  WARPSYNC 0xffffffff ;  /* 0xffffffff00007948 */ /* 0x000fe20003800000 */
[----:B------:R-:W3:Y:S01]  /*6340*/  LDL.64 R220, [R1+0x28] ;  /* 0x0000280001dc7983 */ /* 0x000ee20000100a00 */
[----:B------:R-:W-:Y:S05]  /*6350*/  IMAD R208, R209, 0x9000, RZ ;  /* 0x00009000d1d07824 */ /* 0x000fea00078e02ff */
[----:B------:R-:W4:Y:S01]  /*6360*/  LDL R206, [R1+0x44] ;  /* 0x0000440001ce7983 */ /* 0x000f220000100800 */
[----:B-1----:R-:W-:Y:S03]  /*6370*/  IADD3 R0, R213, R208, RZ ;  /* 0x000000d0d5007210 */ /* 0x002fe60007ffe0ff */
[----:B------:R-:W5:Y:S01]  /*6380*/  LDL R205, [R1+0x40] ;  /* 0x0000400001cd7983 */ /* 0x000f620000100800 */
[----:B------:R-:W-:Y:S03]  /*6390*/  IADD3 R204, R211, R0, RZ ;  /* 0x00000000d3cc7210 */ /* 0x000fe60007ffe0ff */
[----:B------:R-:W2:Y:S04]  /*63a0*/  LDL R233, [R1+0x20] ;  /* 0x0000200001e97983 */ /* 0x000ea80000100800 */
[----:B------:R-:W2:Y:S04]  /*63b0*/  LDL R231, [R1+0xc] ;  /* 0x00000c0001e77983 */ /* 0x000ea80000100800 */
[----:B------:R-:W2:Y:S04]  /*63c0*/  LDL R222, [R1+0x30] ;  /* 0x0000300001de7983 */ /* 0x000ea80000100800 */
[----:B------:R-:W5:Y:S04]  /*63d0*/  LDL.LU R219, [R1+0x4] ;  /* 0x0000040001db7983 */ /* 0x000f680000300800 */
[----:B------:R-:W2:Y:S04]  /*63e0*/  LDL.LU R207, [R1] ;  /* 0x0000000001cf7983 */ /* 0x000ea80000300800 */
[----:B------:R-:W-:Y:S08]  /*63f0*/  BAR.SYNC.DEFER_BLOCKING 0x0 ;  /* 0x0000000000007b1d */ /* 0x000ff00000010000 */
[----:B------:R-:W1:Y:S08]  /*6400*/  LDSM.16.M88.4 R8, [R0] ;  /* 0x000000000008783b */ /* 0x000e700000000200 */
[----:B------:R-:W1:Y:S08]  /*6410*/  LDSM.16.M88.4 R16, [R0+0x800] ;  /* 0x000800000010783b */ /* 0x000e700000000200 */
[----:B------:R-:W1:Y:S08]  /*6420*/  LDSM.16.M88.4 R24, [R0+0x1000] ;  /* 0x001000000018783b */ /* 0x000e700000000200 */
[----:B------:R-:W1:Y:S08]  /*6430*/  LDSM.16.M88.4 R32, [R0+0x1800] ;  /* 0x001800000020783b */ /* 0x000e700000000200 */
[----:B------:R-:W1:Y:S02]  /*6440*/  LDSM.16.M88.4 R40, [R0+0x2000] ;  /* 0x002000000028783b */ /* 0x000e640000000200 */
[C---:B-1----:R-:W-:Y:S06]  /*6450*/  HMMA.16816.F32.BF16 R4, R152.reuse, R8, RZ ;  /* 0x000000089804723c */ /* 0x042fec00000418ff */
[----:B------:R-:W1:Y:S02]  /*6460*/  LDSM.16.M88.4 R48, [R0+0x2800] ;  /* 0x002800000030783b */ /* 0x000e640000000200 */
[C---:B------:R-:W-:Y:S06]  /*6470*/  HMMA.16816.F32.BF16 R8, R152.reuse, R10, RZ ;  /* 0x0000000a9808723c */ /* 0x040fec00000418ff */
[----:B------:R-:W1:Y:S02]  /*6480*/  LDSM.16.M88.4 R100, [R204] ;  /* 0x00000000cc64783b */ /* 0x000e640000000200 */
[C---:B------:R-:W-:Y:S06]  /*6490*/  HMMA.16816.F32.BF16 R12, R152.reuse, R16, RZ ;  /* 0x00000010980c723c */ /* 0x040fec00000418ff */
[----:B------:R-:W1:Y:S02]  /*64a0*/  LDSM.16.M88.4 R160, [R204+0x800] ;  /* 0x00080000cca0783b */ /* 0x000e640000000200 */
[C---:B------:R-:W-:Y:S06]  /*64b0*/  HMMA.16816.F32.BF16 R16, R152.reuse, R18, RZ ;  /* 0x000000129810723c */ /* 0x040fec00000418ff */
[----:B------:R-:W5:Y:S04]  /*64c0*/  LDL R228, [R1+0x18] ;  /* 0x0000180001e47983 */ /* 0x000f680000100800 */
[----:B------:R-:W5:Y:S01]  /*64d0*/  LDL R223, [R1+0x38] ;  /* 0x0000380001df7983 */ /* 0x000f620000100800 */
[C---:B------:R-:W-:Y:S08]  /*64e0*/  HMMA.16816.F32.BF16 R20, R152.reuse, R24, RZ ;  /* 0x000000189814723c */ /* 0x040ff000000418ff */
[C---:B------:R-:W-:Y:S08]  /*64f0*/  HMMA.16816.F32.BF16 R24, R152.reuse, R26, RZ ;  /* 0x0000001a9818723c */ /* 0x040ff000000418ff */
[C---:B------:R-:W-:Y:S08]  /*6500*/  HMMA.16816.F32.BF16 R28, R152.reuse, R32, RZ ;  /* 0x00000020981c723c */ /* 0x040ff000000418ff */
[C---:B------:R-:W-:Y:S08]  /*6510*/  HMMA.16816.F32.BF16 R32, R152.reuse, R34, RZ ;  /* 0x000000229820723c */ /* 0x040ff000000418ff */
[C---:B------:R-:W-:Y:S08]  /*6520*/  HMMA.16816.F32.BF16 R36, R152.reuse, R40, RZ ;  /* 0x000000289824723c */ /* 0x040ff000000418ff */
[C---:B------:R-:W-:Y:S08]  /*6530*/  HMMA.16816.F32.BF16 R40, R152.reuse, R42, RZ ;  /* 0x0000002a9828723c */ /* 0x040ff000000418ff */
[C---:B-1----:R-:W-:Y:S08]  /*6540*/  HMMA.16816.F32.BF16 R44, R152.reuse, R48, RZ ;  /* 0x00000030982c723c */ /* 0x042ff000000418ff */
[----:B------:R-:W-:Y:S08]  /*6550*/  HMMA.16816.F32.BF16 R48, R152, R50, RZ ;  /* 0x000000329830723c */ /* 0x000ff000000418ff */
[C---:B------:R-:W-:Y:S08]  /*6560*/  HMMA.16816.F32.BF16 R4, R156.reuse, R100, R4 ;  /* 0x000000649c04723c */ /* 0x040ff00000041804 */
[C---:B------:R-:W-:Y:S01]  /*6570*/  HMMA.16816.F32.BF16 R8, R156.reuse, R102, R8 ;  /* 0x000000669c08723c */ /* 0x040fe20000041808 */
[----:B------:R-:W1:Y:S07]  /*6580*/  LDSM.16.M88.4 R100, [R204+0x1000] ;  /* 0x00100000cc64783b */ /* 0x000e6e0000000200 */
[C---:B------:R-:W-:Y:S08]  /*6590*/  HMMA.16816.F32.BF16 R12, R156.reuse, R160, R12 ;  /* 0x000000a09c0c723c */ /* 0x040ff0000004180c */
[C---:B------:R-:W-:Y:S01]  /*65a0*/  HMMA.16816.F32.BF16 R16, R156.reuse, R162, R16 ;  /* 0x000000a29c10723c */ /* 0x040fe20000041810 */
[----:B------:R-:W1:Y:S07]  /*65b0*/  LDSM.16.M88.4 R160, [R204+0x1800] ;  /* 0x00180000cca0783b */ /* 0x000e6e0000000200 */
[C---:B-1----:R-:W-:Y:S08]  /*65c0*/  HMMA.16816.F32.BF16 R20, R156.reuse, R100, R20 ;  /* 0x000000649c14723c */ /* 0x042ff00000041814 */
[C---:B------:R-:W-:Y:S01]  /*65d0*/  HMMA.16816.F32.BF16 R24, R156.reuse, R102, R24 ;  /* 0x000000669c18723c */ /* 0x040fe20000041818 */
[----:B------:R-:W1:Y:S07]  /*65e0*/  LDSM.16.M88.4 R100, [R204+0x2000] ;  /* 0x00200000cc64783b */ /* 0x000e6e0000000200 */
[C---:B------:R-:W-:Y:S08]  /*65f0*/  HMMA.16816.F32.BF16 R28, R156.reuse, R160, R28 ;  /* 0x000000a09c1c723c */ /* 0x040ff0000004181c */
[C---:B------:R-:W-:Y:S01]  /*6600*/  HMMA.16816.F32.BF16 R32, R156.reuse, R162, R32 ;  /* 0x000000a29c20723c */ /* 0x040fe20000041820 */
[----:B------:R-:W3:Y:S07]  /*6610*/  LDSM.16.M88.4 R160, [R204+0x2800] ;  /* 0x00280000cca0783b */ /* 0x000eee0000000200 */
[C---:B-1----:R-:W-:Y:S08]  /*6620*/  HMMA.16816.F32.BF16 R36, R156.reuse, R100, R36 ;  /* 0x000000649c24723c */ /* 0x042ff00000041824 */
[C---:B------:R-:W-:Y:S08]  /*6630*/  HMMA.16816.F32.BF16 R40, R156.reuse, R102, R40 ;  /* 0x000000669c28723c */ /* 0x040ff00000041828 */
[C---:B---3--:R-:W-:Y:S07]  /*6640*/  HMMA.16816.F32.BF16 R44, R156.reuse, R160, R44 ;  /* 0x000000a09c2c723c */ /* 0x048fee000004182c */
[----:B------:R-:W-:Y:S01]  /*6650*/  IMAD.IADD R160, R210, 0x1, R0 ;  /* 0x00000001d2a07824 */ /* 0x000fe200078e0200 */
[----:B------:R-:W-:Y:S03]  /*6660*/  HMMA.16816.F32.BF16 R48, R156, R162, R48 ;  /* 0x000000a29c30723c */ /* 0x000fe60000041830 */
[----:B--2---:R-:W-:Y:S02]  /*6670*/  ISETP.GE.AND P5, PT, R231, R207, PT ;  /* 0x000000cfe700720c */ /* 0x004fe40003fa6270 */
[----:B------:R-:W-:Y:S11]  /*6680*/  IADD3 R232, R207, -0x1, RZ ;  /* 0xffffffffcfe87810 */ /* 0x000ff60007ffe0ff */
[----:B------:R-:W-:Y:S01]  /*6690*/  @!P5 SHF.R.S32.HI R102, RZ, 0x1f, R232 ;  /* 0x0000001fff66d819 */ /* 0x000fe200000114e8 */
[----:B------:R-:W-:Y:S01]  /*66a0*/  @!P5 IMAD.WIDE.U32 R100, R232, c[0x0][0x208], RZ ;  /* 0x00008200e864da25 */ /* 0x000fe200078e00ff */
[----:B----4-:R-:W-:Y:S02]  /*66b0*/  @!P5 MOV R103, R206 ;  /* 0x000000ce0067d202 */ /* 0x010fe40000000f00 */
[----:B------:R-:W-:Y:S01]  /*66c0*/  @!P5 ISETP.GE.AND P3, PT, R220, c[0x0][0x1d4], PT ;  /* 0x00007500dc00da0c */ /* 0x000fe20003f66270 */
[----:B------:R-:W-:Y:S01]  /*66d0*/  @!P5 IMAD R102, R102, c[0x0][0x208], RZ ;  /* 0x000082006666da24 */ /* 0x000fe200078e02ff */
[----:B------:R-:W-:Y:S01]  /*66e0*/  @!P5 ISETP.GE.AND P1, PT, R222, c[0x0][0x1d4], PT ;  /* 0x00007500de00da0c */ /* 0x000fe20003f26270 */
[----:B-----5:R-:W-:Y:S01]  /*66f0*/  @!P5 IMAD R161, R219, 0x9000, R205 ;  /* 0x00009000dba1d824 */ /* 0x020fe200078e02cd */
[----:B------:R-:W-:Y:S01]  /*6700*/  @!P5 ISETP.GE.AND P0, PT, R233, c[0x0][0x1d4], PT ;  /* 0x00007500e900da0c */ /* 0x000fe20003f06270 */
[----:B------:R-:W-:Y:S01]  /*6710*/  @!P5 IMAD R102, R232, c[0x0][0x20c], R102 ;  /* 0x00008300e866da24 */ /* 0x000fe200078e0266 */
[----:B------:R-:W-:Y:S02]  /*6720*/  @!P5 MOV R162, c[0x0][0x208] ;  /* 0x0000820000a2da02 */ /* 0x000fe40000000f00 */
[----:B------:R-:W-:Y:S01]  /*6730*/  IADD3 R205, R211, R0, R210 ;  /* 0x00000000d3cd7210 */ /* 0x000fe20007ffe0d2 */
[----:B------:R-:W-:Y:S01]  /*6740*/  @!P5 IMAD.IADD R101, R101, 0x1, R102 ;  /* 0x000000016565d824 */ /* 0x000fe200078e0266 */
[----:B------:R-:W-:Y:S03]  /*6750*/  @!P5 MOV R102, R224 ;  /* 0x000000e00066d202 */ /* 0x000fe60000000f00 */
[----:B------:R-:W-:Y:S02]  /*6760*/  @!P5 IMAD R101, R101, 0x60, RZ ;  /* 0x000000606565d824 */ /* 0x000fe400078e02ff */
[----:B------:R-:W-:Y:S04]  /*6770*/  @!P5 IMAD.WIDE.U32 R102, R100, 0x60, R102 ;  /* 0x000000606466d825 */ /* 0x000fe800078e0066 */
[----:B------:R-:W-:Y:S01]  /*6780*/  @!P5 IMAD.IADD R101, R103, 0x1, R101 ;  /* 0x000000016765d824 */ /* 0x000fe200078e0265 */
[C---:B------:R-:W-:Y:S04]  /*6790*/  @!P5 LEA R100, P4, R102.reuse, c[0x0][0x1f8], 0x1 ;  /* 0x00007e006664da11 */ /* 0x040fe800078808ff */
[----:B------:R-:W-:Y:S02]  /*67a0*/  @!P5 LEA.HI.X R101, R102, c[0x0][0x1fc], R101, 0x1, P4 ;  /* 0x00007f006665da11 */ /* 0x000fe400020f0c65 */
[----:B------:R-:W-:Y:S03]  /*67b0*/  @!P5 MOV R102, 0x6 ;  /* 0x000000060066d802 */ /* 0x000fe60000000f00 */
[----:B------:R-:W-:Y:S01]  /*67c0*/  @!PT LDS RZ, [RZ] ;  /* 0x00000000fffff984 */ /* 0x000fe20000000800 */
[----:B------:R-:W-:Y:S01]  /*67d0*/  @!PT LDS RZ, [RZ] ;  /* 0x00000000fffff984 */ /* 0x000fe20000000800 */
[----:B------:R-:W-:Y:S01]  /*67e0*/  @!PT LDS RZ, [RZ] ;  /* 0x00000000fffff984 */ /* 0x000fe20000000800 */
[----:B------:R1:W-:Y:S01]  /*67f0*/  @!P5 LDGSTS.E.BYPASS.LTC128B.128 [R161], [R100.64], !P3 ;  /* 0x0000000064a1dfae */ /* 0x0003e2000d901d46 */
[C---:B------:R-:W-:Y:S01]  /*6800*/  @!P5 SHF.L.U64.HI R102, R162.reuse, R102, c[0x0][0x20c] ;  /* 0x00008300a266d619 */ /* 0x040fe20000010266 */
[----:B------:R-:W-:Y:S06]  /*6810*/  @!P5 IMAD.SHL.U32 R162, R162, 0x40, RZ ;  /* 0x00000040a2a2d824 */ /* 0x000fec00078e00ff */
[----:B------:R1:W-:Y:S08]  /*6820*/  @!P5 LDGSTS.E.BYPASS.LTC128B.128 [R161+0x3000], [R100.64+0x80], !P1 ;  /* 0x0300008064a1dfae */ /* 0x0003f0000c901d46 */
[----:B------:R1:W-:Y:S02]  /*6830*/  @!P5 LDGSTS.E.BYPASS.LTC128B.128 [R161+0x6000], [R100.64+0x100], !P0 ;  /* 0x0600010064a1dfae */ /* 0x0003e4000c101d46 */
[----:B-1----:R-:W-:Y:S04]  /*6840*/  @!P5 IADD3 R100, P4, R162, R100, RZ ;  /* 0x00000064a264d210 */ /* 0x002fe80007f9e0ff */
[----:B------:R-:W-:Y:S02]  /*6850*/  @!P5 IADD3.X R101, R102, R101, RZ, P4, !PT ;  /* 0x000000656665d210 */ /* 0x000fe400027fe4ff */
[----:B------:R-:W-:Y:S03]  /*6860*/  @!P5 IADD3 R162, P4, R162, R100, RZ ;  /* 0x00000064a2a2d210 */ /* 0x000fe60007f9e0ff */
[----:B------:R1:W-:Y:S01]  /*6870*/  @!P5 LDGSTS.E.BYPASS.LTC128B.128 [R161+0x1000], [R100.64], !P3 ;  /* 0x0100000064a1dfae */ /* 0x0003e2000d901d46 */
[----:B------:R-:W-:Y:S07]  /*6880*/  @!P5 IADD3.X R163, R102, R101, RZ, P4, !PT ;  /* 0x0000006566a3d210 */ /* 0x000fee00027fe4ff */
[----:B------:R1:W-:Y:S08]  /*6890*/  @!P5 LDGSTS.E.BYPASS.LTC128B.128 [R161+0x4000], [R100.64+0x80], !P1 ;  /* 0x0400008064a1dfae */ /* 0x0003f0000c901d46 */
[----:B------:R1:W-:Y:S08]  /*68a0*/  @!P5 LDGSTS.E.BYPASS.LTC128B.128 [R161+0x7000], [R100.64+0x100], !P0 ;  /* 0x0700010064a1dfae */ /* 0x0003f0000c101d46 */
[----:B------:R2:W-:Y:S08]  /*68b0*/  @!P5 LDGSTS.E.BYPASS.LTC128B.128 [R161+0x2000], [R162.64], !P3 ;  /* 0x02000000a2a1dfae */ /* 0x0005f0000d901d46 */
[----:B------:R2:W-:Y:S08]  /*68c0*/  @!P5 LDGSTS.E.BYPASS.LTC128B.128 [R161+0x5000], [R162.64+0x80], !P1 ;  /* 0x05000080a2a1dfae */ /* 0x0005f0000c901d46 */
[----:B------:R2:W-:Y:S08]  /*68d0*/  @!P5 LDGSTS.E.BYPASS.LTC128B.128 [R161+0x8000], [R162.64+0x100], !P0 ;  /* 0x08000100a2a1dfae */ /* 0x0005f0000c101d46 */
[----:B-1----:R-:W1:Y:S08]  /*68e0*/  LDSM.16.M88.4 R100, [R160] ;  /* 0x00000000a064783b */ /* 0x002e700000000200 */
[----:B------:R-:W0:Y:S01]  /*68f0*/  LDGDEPBAR ;  /* 0x00000000000079af */ /* 0x000e220000000000 */
[----:B--2---:R-:W-:Y:S01]  /*6900*/  IADD3 R161, R210, R204, RZ ;  /* 0x000000ccd2a17210 */ /* 0x004fe20007ffe0ff */
        /* <DEDUP_REMOVED lines=122> */
[----:B------:R1:W2:Y:S08]  /*70b0*/  LDSM.16.M88.4 R100, [R0+0x8800] ;  /* 0x008800000064783b */ /* 0x0002b00000000200 */
[----:B-1----:R1:W3:Y:S01]  /*70c0*/  LDL R0, [R1+0x1c] ;  /* 0x00001c0001007983 */ /* 0x0022e20000100800 */
[C---:B--2---:R-:W-:Y:S08]  /*70d0*/  HMMA.16816.F32.BF16 R44, R188.reuse, R100, R44 ;  /* 0x00000064bc2c723c */ /* 0x044ff0000004182c */
[----:B------:R-:W-:Y:S01]  /*70e0*/  HMMA.16816.F32.BF16 R48, R188, R102, R48 ;  /* 0x00000066bc30723c */ /* 0x000fe20000041830 */
        /* <DEDUP_REMOVED lines=15> */
[----:B------:R-:W2:Y:S03]  /*71e0*/  LDSM.16.M88.4 R100, [R204+0x8800] ;  /* 0x00880000cc64783b */ /* 0x000ea60000000200 */
[----:B---3--:R-:W-:Y:S04]  /*71f0*/  @P2 MOV R0, R228 ;  /* 0x000000e400002202 */ /* 0x008fe80000000f00 */
        /* <DEDUP_REMOVED lines=17> */
[----:B------:R-:W2:Y:S08]  /*7310*/  LDSM.16.M88.4 R100, [R160+0x8800] ;  /* 0x00880000a064783b */ /* 0x000eb00000000200 */
[----:B------:R-:W3:Y:S01]  /*7320*/  LDSM.16.M88.4 R160, [R161+0x6000] ;  /* 0x00600000a1a0783b */ /* 0x000ee20000000200 */
[C---:B--2---:R-:W-:Y:S08]  /*7330*/  HMMA.16816.F32.BF16 R44, R196.reuse, R100, R44 ;  /* 0x00000064c42c723c */ /* 0x044ff0000004182c */
[----:B------:R-:W-:Y:S01]  /*7340*/  HMMA.16816.F32.BF16 R48, R196, R102, R48 ;  /* 0x00000066c430723c */ /* 0x000fe20000041830 */
[----:B------:R-:W2:Y:S07]  /*7350*/  LDSM.16.M88.4 R100, [R205+0x6800] ;  /* 0x00680000cd64783b */ /* 0x000eae0000000200 */
[C---:B---3--:R-:W-:Y:S08]  /*7360*/  HMMA.16816.F32.BF16 R4, R200.reuse, R160, R4 ;  /* 0x000000a0c804723c */ /* 0x048ff00000041804 */
[C---:B------:R-:W-:Y:S11]  /*7370*/  HMMA.16816.F32.BF16 R8, R200.reuse, R162, R8 ;  /* 0x000000a2c808723c */ /* 0x040ff60000041808 */
[----:B------:R-:W-:Y:S05]  /*7380*/  @!UPT UIADD3 URZ, URZ, URZ, URZ ;  /* 0x0000003f3f3ff290 */ /* 0x000fea000fffe03f */
[----:B------:R-:W-:Y:S02]  /*7390*/  FMUL.FTZ R4, R4, c[0x0][0x320] ;  /* 0x0000c80004047a20 */ /* 0x000fe40000410000 */
[----:B------:R-:W-:Y:S02]  /*73a0*/  FMUL.FTZ R5, R5, c[0x0][0x320] ;  /* 0x0000c80005057a20 */ /* 0x000fe40000410000 */
[----:B------:R-:W-:Y:S01]  /*73b0*/  FMUL.FTZ R6, R6, c[0x0][0x320] ;  /* 0x0000c80006067a20 */ /* 0x000fe20000410000 */
[----:B------:R-:W-:Y:S01]  /*73c0*/  MUFU.TANH R206, R4 ;  /* 0x0000000400ce7308 */ /* 0x000fe20000002400 */
[----:B------:R-:W-:Y:S02]  /*73d0*/  FMUL.FTZ R7, R7, c[0x0][0x320] ;  /* 0x0000c80007077a20 */ /* 0x000fe40000410000 */
[----:B------:R-:W-:Y:S01]  /*73e0*/  FMUL.FTZ R8, R8, c[0x0][0x320] ;  /* 0x0000c80008087a20 */ /* 0x000fe20000410000 */
[C---:B--2---:R-:W-:Y:S03]  /*73f0*/  HMMA.16816.F32.BF16 R12, R200.reuse, R100, R12 ;  /* 0x00000064c80c723c */ /* 0x044fe6000004180c */
[----:B------:R-:W-:Y:S02]  /*7400*/  FMUL.FTZ R9, R9, c[0x0][0x320] ;  /* 0x0000c80009097a20 */ /* 0x000fe40000410000 */
[----:B------:R-:W-:Y:S01]  /*7410*/  FMUL.FTZ R10, R10, c[0x0][0x320] ;  /* 0x0000c8000a0a7a20 */ /* 0x000fe20000410000 */
[----:B------:R-:W-:Y:S01]  /*7420*/  MUFU.TANH R204, R5 ;  /* 0x0000000500cc7308 */ /* 0x000fe20000002400 */
[----:B------:R-:W-:Y:S01]  /*7430*/  FMUL.FTZ R11, R11, c[0x0][0x320] ;  /* 0x0000c8000b0b7a20 */ /* 0x000fe20000410000 */
[C---:B------:R-:W-:Y:S08]  /*7440*/  HMMA.16816.F32.BF16 R16, R200.reuse, R102, R16 ;  /* 0x00000066c810723c */ /* 0x040ff00000041810 */
[----:B------:R-:W2:Y:S08]  /*7450*/  MUFU.TANH R163, R6 ;  /* 0x0000000600a37308 */ /* 0x000eb00000002400 */
[----:B------:R-:W-:Y:S02]  /*7460*/  FMUL.FTZ R12, R12, c[0x0][0x320] ;  /* 0x0000c8000c0c7a20 */ /* 0x000fe40000410000 */
[----:B------:R3:W-:Y:S01]  /*7470*/  MUFU.TANH R162, R7 ;  /* 0x0000000700a27308 */ /* 0x0007e20000002400 */
[----:B------:R-:W-:Y:S02]  /*7480*/  FMUL.FTZ R14, R14, c[0x0][0x320] ;  /* 0x0000c8000e0e7a20 */ /* 0x000fe40000410000 */
[----:B------:R-:W-:Y:S02]  /*7490*/  FMUL.FTZ R13, R13, c[0x0][0x320] ;  /* 0x0000c8000d0d7a20 */ /* 0x000fe40000410000 */
[----:B------:R-:W-:Y:S02]  /*74a0*/  FMUL.FTZ R15, R15, c[0x0][0x320] ;  /* 0x0000c8000f0f7a20 */ /* 0x000fe40000410000 */
[----:B------:R-:W-:Y:S02]  /*74b0*/  FMUL.FTZ R17, R17, c[0x0][0x320] ;  /* 0x0000c80011117a20 */ /* 0x000fe40000410000 */
[----:B------:R-:W-:Y:S01]  /*74c0*/  FMUL.FTZ R18, R18, c[0x0][0x320] ;  /* 0x0000c80012127a20 */ /* 0x000fe20000410000 */
[----:B------:R-:W-:Y:S01]  /*74d0*/  MUFU.TANH R161, R8 ;  /* 0x0000000800a17308 */ /* 0x000fe20000002400 */
[----:B------:R-:W-:Y:S02]  /*74e0*/  FMUL.FTZ R19, R19, c[0x0][0x320] ;  /* 0x0000c80013137a20 */ /* 0x000fe40000410000 */
[----:B------:R-:W-:Y:S07]  /*74f0*/  FMUL.FTZ R16, R16, c[0x0][0x320] ;  /* 0x0000c80010107a20 */ /* 0x000fee0000410000 */
[----:B------:R-:W-:Y:S01]  /*7500*/  MUFU.TANH R160, R9 ;  /* 0x0000000900a07308 */ /* 0x000fe20000002400 */
[----:B---3--:R-:W3:Y:S09]  /*7510*/  LDSM.16.M88.4 R4, [R205+0x7000] ;  /* 0x00700000cd04783b */ /* 0x008ef20000000200 */
[----:B------:R-:W-:Y:S10]  /*7520*/  MUFU.TANH R101, R10 ;  /* 0x0000000a00657308 */ /* 0x000ff40000002400 */
[----:B------:R4:W-:Y:S10]  /*7530*/  MUFU.TANH R100, R11 ;  /* 0x0000000b00647308 */ /* 0x0009f40000002400 */
[----:B------:R-:W5:Y:S10]  /*7540*/  MUFU.TANH R12, R12 ;  /* 0x0000000c000c7308 */ /* 0x000f740000002400 */
[----:B------:R-:W1:Y:S01]  /*7550*/  MUFU.TANH R225, R14 ;  /* 0x0000000e00e17308 */ /* 0x000e620000002400 */
[C---:B---3--:R-:W-:Y:S01]  /*7560*/  HMMA.16816.F32.BF16 R20, R200.reuse, R4, R20 ;  /* 0x00000004c814723c */ /* 0x048fe20000041814 */
[----:B----4-:R-:W3:Y:S08]  /*7570*/  LDSM.16.M88.4 R8, [R205+0x7800] ;  /* 0x00780000cd08783b */ /* 0x010ef00000000200 */
[----:B------:R4:W-:Y:S01]  /*7580*/  MUFU.TANH R224, R13 ;  /* 0x0000000d00e07308 */ /* 0x0009e20000002400 */
[C---:B------:R-:W-:Y:S01]  /*7590*/  HMMA.16816.F32.BF16 R24, R200.reuse, R6, R24 ;  /* 0x00000006c818723c */ /* 0x040fe20000041818 */
[----:B------:R-:W1:Y:S08]  /*75a0*/  LDSM.16.M88.4 R4, [R205+0x8000] ;  /* 0x00800000cd04783b */ /* 0x000e700000000200 */
[----:B------:R1:W1:Y:S05]  /*75b0*/  MUFU.TANH R226, R15 ;  /* 0x0000000f00e27308 */ /* 0x00026a0000002400 */
[----:B------:R-:W-:Y:S05]  /*75c0*/  FMUL.FTZ R22, R22, c[0x0][0x320] ;  /* 0x0000c80016167a20 */ /* 0x000fea0000410000 */
[----:B------:R-:W1:Y:S01]  /*75d0*/  MUFU.TANH R17, R17 ;  /* 0x0000001100117308 */ /* 0x000e620000002400 */
[----:B------:R-:W-:Y:S02]  /*75e0*/  FMUL.FTZ R23, R23, c[0x0][0x320] ;  /* 0x0000c80017177a20 */ /* 0x000fe40000410000 */
[----:B------:R-:W-:Y:S02]  /*75f0*/  FMUL.FTZ R20, R20, c[0x0][0x320] ;  /* 0x0000c80014147a20 */ /* 0x000fe40000410000 */
[----:B------:R-:W-:Y:S02]  /*7600*/  FMUL.FTZ R21, R21, c[0x0][0x320] ;  /* 0x0000c80015157a20 */ /* 0x000fe40000410000 */
[----:B------:R-:W-:Y:S02]  /*7610*/  FMUL.FTZ R24, R24, c[0x0][0x320] ;  /* 0x0000c80018187a20 */ /* 0x000fe40000410000 */
[----:B------:R-:W-:Y:S01]  /*7620*/  FMUL.FTZ R25, R25, c[0x0][0x320] ;  /* 0x0000c80019197a20 */ /* 0x000fe20000410000 */
[----:B------:R-:W-:Y:S01]  /*7630*/  MUFU.TANH R22, R22 ;  /* 0x0000001600167308 */ /* 0x000fe20000002400 */
[----:B------:R-:W-:Y:S02]  /*7640*/  FMUL.FTZ R26, R26, c[0x0][0x320] ;  /* 0x0000c8001a1a7a20 */ /* 0x000fe40000410000 */
[----:B------:R-:W-:Y:S01]  /*7650*/  FMUL.FTZ R27, R27, c[0x0][0x320] ;  /* 0x0000c8001b1b7a20 */ /* 0x000fe20000410000 */
[C---:B---3--:R-:W-:Y:S06]  /*7660*/  HMMA.16816.F32.BF16 R28, R200.reuse, R8, R28 ;  /* 0x00000008c81c723c */ /* 0x048fec000004181c */
[----:B------:R-:W-:Y:S02]  /*7670*/  MUFU.TANH R23, R23 ;  /* 0x0000001700177308 */ /* 0x000fe40000002400 */
[C---:B------:R-:W-:Y:S01]  /*7680*/  HMMA.16816.F32.BF16 R32, R200.reuse, R10, R32 ;  /* 0x0000000ac820723c */ /* 0x040fe20000041820 */
[----:B------:R-:W3:Y:S01]  /*7690*/  LDSM.16.M88.4 R8, [R205+0x8800] ;  /* 0x00880000cd08783b */ /* 0x000ee20000000200 */
[----:B------:R-:W-:Y:S06]  /*76a0*/  DEPBAR.LE SB0, 0x2 ;  /* 0x000080800000791a */ /* 0x000fec0000000000 */
[----:B------:R-:W-:Y:S01]  /*76b0*/  MUFU.TANH R20, R20 ;  /* 0x0000001400147308 */ /* 0x000fe20000002400 */
[C---:B-1----:R-:W-:Y:S01]  /*76c0*/  HMMA.16816.F32.BF16 R36, R200.reuse, R4, R36 ;  /* 0x00000004c824723c */ /* 0x042fe20000041824 */
[----:B------:R-:W1:Y:S07]  /*76d0*/  SHFL.IDX PT, R4, R0, RZ, 0x1c1f ;  /* 0x001c1fff00047589 */ /* 0x000e6e00000e0000 */
[C---:B------:R-:W-:Y:S01]  /*76e0*/  HMMA.16816.F32.BF16 R40, R200.reuse, R6, R40 ;  /* 0x00000006c828723c */ /* 0x040fe20000041828 */
[----:B------:R1:W2:Y:S01]  /*76f0*/  SHFL.IDX PT, R5, R0, 0x1, 0x1c1f ;  /* 0x003c1f0000057f89 */ /* 0x0002a200000e0000 */
[----:B------:R-:W-:Y:S02]  /*7700*/  MUFU.TANH R21, R21 ;  /* 0x0000001500157308 */ /* 0x000fe40000002400 */
[----:B------:R-:W-:Y:S02]  /*7710*/  FMUL.FTZ R29, R29, c[0x0][0x320] ;  /* 0x0000c8001d1d7a20 */ /* 0x000fe40000410000 */
[----:B------:R-:W-:Y:S02]  /*7720*/  FMUL.FTZ R30, R30, c[0x0][0x320] ;  /* 0x0000c8001e1e7a20 */ /* 0x000fe40000410000 */
[----:B------:R-:W-:Y:S04]  /*7730*/  FMUL.FTZ R32, R32, c[0x0][0x320] ;  /* 0x0000c80020207a20 */ /* 0x000fe80000410000 */
[----:B------:R-:W-:Y:S01]  /*7740*/  MUFU.TANH R30, R30 ;  /* 0x0000001e001e7308 */ /* 0x000fe20000002400 */
[----:B------:R-:W-:Y:S01]  /*7750*/  BAR.SYNC.DEFER_BLOCKING 0x0 ;  /* 0x0000000000007b1d */ /* 0x000fe20000010000 */
[----:B------:R-:W-:Y:S02]  /*7760*/  FMUL.FTZ R33, R33, c[0x0][0x320] ;  /* 0x0000c80021217a20 */ /* 0x000fe40000410000 */
[----:B------:R-:W-:Y:S02]  /*7770*/  FMUL.FTZ R37, R37, c[0x0][0x320] ;  /* 0x0000c80025257a20 */ /* 0x000fe40000410000 */
[----:B------:R-:W-:Y:S02]  /*7780*/  FMUL.FTZ R28, R28, c[0x0][0x320] ;  /* 0x0000c8001c1c7a20 */ /* 0x000fe40000410000 */
[----:B------:R-:W-:Y:S02]  /*7790*/  FMUL.FTZ R34, R34, c[0x0][0x320] ;  /* 0x0000c80022227a20 */ /* 0x000fe40000410000 */
[----:B------:R-:W-:Y:S02]  /*77a0*/  FMUL.FTZ R36, R36, c[0x0][0x320] ;  /* 0x0000c80024247a20 */ /* 0x000fe40000410000 */
[----:B-1----:R-:W-:Y:S01]  /*77b0*/  IMAD R0, R207, -0x60, RZ ;  /* 0xffffffa0cf007824 */ /* 0x002fe200078e02ff */
[C---:B---3--:R-:W-:Y:S03]  /*77c0*/  HMMA.16816.F32.BF16 R44, R200.reuse, R8, R44 ;  /* 0x00000008c82c723c */ /* 0x048fe6000004182c */
[----:B------:R-:W-:Y:S01]  /*77d0*/  FMUL.FTZ R43, R43, c[0x0][0x320] ;  /* 0x0000c8002b2b7a20 */ /* 0x000fe20000410000 */
[----:B------:R-:W-:Y:S01]  /*77e0*/  IADD3 R0, -R223, 0x1, R0 ;  /* 0x00000001df007810 */ /* 0x000fe20007ffe100 */
[----:B------:R-:W-:Y:S02]  /*77f0*/  FMUL.FTZ R41, R41, c[0x0][0x320] ;  /* 0x0000c80029297a20 */ /* 0x000fe40000410000 */
[----:B----4-:R-:W-:Y:S01]  /*7800*/  FMUL.FTZ R13, R38, c[0x0][0x320] ;  /* 0x0000c800260d7a20 */ /* 0x010fe20000410000 */
[----:B------:R-:W-:Y:S04]  /*7810*/  HMMA.16816.F32.BF16 R48, R200, R10, R48 ;  /* 0x0000000ac830723c */ /* 0x000fe80000041830 */
[----:B------:R-:W-:Y:S01]  /*7820*/  IADD3 R0, R0, c[0x0][0x1d0], RZ ;  /* 0x0000740000007a10 */ /* 0x000fe20007ffe0ff */
[----:B------:R-:W1:Y:S01]  /*7830*/  MUFU.TANH R18, R18 ;  /* 0x0000001200127308 */ /* 0x000e620000002400 */
[----:B------:R-:W-:Y:S01]  /*7840*/  FMUL.FTZ R35, R35, c[0x0][0x320] ;  /* 0x0000c80023237a20 */ /* 0x000fe20000410000 */
[----:B------:R-:W-:Y:S01]  /*7850*/  MOV R38, R232 ;  /* 0x000000e800267202 */ /* 0x000fe20000000f00 */
[----:B------:R-:W-:Y:S01]  /*7860*/  FMUL.FTZ R31, R31, c[0x0][0x320] ;  /* 0x0000c8001f1f7a20 */ /* 0x000fe20000410000 */
[----:B------:R-:W-:Y:S03]  /*7870*/  IADD3 R0, R0, -c[0x0][0x168], RZ ;  /* 0x80005a0000007a10 */ /* 0x000fe60007ffe0ff */
[----:B------:R-:W-:Y:S01]  /*7880*/  FMUL.FTZ R15, R39, c[0x0][0x320] ;  /* 0x0000c800270f7a20 */ /* 0x000fe20000410000 */
[----:B------:R-:W-:Y:S01]  /*7890*/  MOV R39, R231 ;  /* 0x000000e700277202 */ /* 0x000fe20000000f00 */
[C---:B------:R-:W-:Y:S01]  /*78a0*/  IMAD.IADD R4, R0.reuse, 0x1, R4 ;  /* 0x0000000100047824 */ /* 0x040fe200078e0204 */
[----:B--2---:R-:W-:Y:S01]  /*78b0*/  IADD3 R0, R0, R5, RZ ;  /* 0x0000000500007210 */ /* 0x004fe20007ffe0ff */
[----:B------:R2:W3:Y:S01]  /*78c0*/  MUFU.TANH R227, R16 ;  /* 0x0000001000e37308 */ /* 0x0004e20000002400 */
[----:B------:R-:W-:Y:S02]  /*78d0*/  FMUL.FTZ R40, R40, c[0x0][0x320] ;  /* 0x0000c80028287a20 */ /* 0x000fe40000410000 */
[----:B------:R-:W-:Y:S01]  /*78e0*/  ISETP.GT.AND P1, PT, R0, RZ, PT ;  /* 0x000000ff0000720c */ /* 0x000fe20003f24270 */
[----:B------:R-:W-:Y:S01]  /*78f0*/  FMUL.FTZ R42, R42, c[0x0][0x320] ;  /* 0x0000c8002a2a7a20 */ /* 0x000fe20000410000 */
[----:B------:R-:W-:Y:S01]  /*7900*/  ISETP.GT.AND P4, PT, R4, RZ, PT ;  /* 0x000000ff0400720c */ /* 0x000fe20003f84270 */
[----:B------:R-:W-:Y:S01]  /*7910*/  FMUL.FTZ R44, R44, c[0x0][0x320] ;  /* 0x0000c8002c2c7a20 */ /* 0x000fe20000410000 */
[----:B------:R-:W-:Y:S01]  /*7920*/  FSEL R7, R163, -INF , P1 ;  /* 0xff800000a3077808 */ /* 0x000fe20000800000 */
[----:B------:R-:W-:Y:S01]  /*7930*/  FMUL.FTZ R45, R45, c[0x0][0x320] ;  /* 0x0000c8002d2d7a20 */ /* 0x000fe20000410000 */
[----:B------:R-:W-:Y:S01]  /*7940*/  ISETP.GT.AND P1, PT, R4, 0x10, PT ;  /* 0x000000100400780c */ /* 0x000fe20003f24270 */
[----:B------:R-:W4:Y:S01]  /*7950*/  MUFU.TANH R19, R19 ;  /* 0x0000001300137308 */ /* 0x000f220000002400 */
[----:B------:R-:W-:Y:S01]  /*7960*/  ISETP.GT.AND P0, PT, R0, 0x1, PT ;  /* 0x000000010000780c */ /* 0x000fe20003f04270 */
[----:B------:R-:W-:Y:S01]  /*7970*/  FMUL.FTZ R48, R48, c[0x0][0x320] ;  /* 0x0000c80030307a20 */ /* 0x000fe20000410000 */
[----:B------:R-:W-:Y:S01]  /*7980*/  FSEL R6, R206, -INF , P4 ;  /* 0xff800000ce067808 */ /* 0x000fe20002000000 */
[----:B------:R-:W-:Y:S01]  /*7990*/  FMUL.FTZ R46, R46, c[0x0][0x320] ;  /* 0x0000c8002e2e7a20 */ /* 0x000fe20000410000 */
[----:B------:R-:W-:Y:S01]  /*79a0*/  ISETP.GT.AND P3, PT, R4, 0x1, PT ;  /* 0x000000010400780c */ /* 0x000fe20003f64270 */
[----:B------:R-:W-:Y:S01]  /*79b0*/  FMUL.FTZ R49, R49, c[0x0][0x320] ;  /* 0x0000c80031317a20 */ /* 0x000fe20000410000 */
[----:B-----5:R-:W-:Y:S01]  /*79c0*/  FSEL R223, R12, -INF , P1 ;  /* 0xff8000000cdf7808 */ /* 0x020fe20000800000 */
[----:B------:R-:W-:Y:S01]  /*79d0*/  IMAD.MOV.U32 R163, RZ, RZ, R222 ;  /* 0x000000ffffa37224 */ /* 0x000fe200078e00de */
[----:B------:R-:W-:Y:S01]  /*79e0*/  FMNMX.FTZ R12, R7, R3, !PT ;  /* 0x00000003070c7209 */ /* 0x000fe20007810000 */
[----:B------:R-:W5:Y:S01]  /*79f0*/  MUFU.TANH R29, R29 ;  /* 0x0000001d001d7308 */ /* 0x000f620000002400 */
[----:B------:R-:W-:Y:S02]  /*7a00*/  ISETP.GT.AND P4, PT, R0, 0x8, PT ;  /* 0x000000080000780c */ /* 0x000fe40003f84270 */
[----:B------:R-:W-:Y:S01]  /*7a10*/  FSEL R8, R162, -INF , P0 ;  /* 0xff800000a2087808 */ /* 0x000fe20000000000 */
[----:B--2---:R-:W-:Y:S01]  /*7a20*/  FMUL.FTZ R16, R47, c[0x0][0x320] ;  /* 0x0000c8002f107a20 */ /* 0x004fe20000410000 */
[----:B------:R-:W-:Y:S02]  /*7a30*/  FSEL R5, R204, -INF , P3 ;  /* 0xff800000cc057808 */ /* 0x000fe40001800000 */
[----:B------:R-:W-:Y:S01]  /*7a40*/  ISETP.GT.AND P3, PT, R0, 0x9, PT ;  /* 0x000000090000780c */ /* 0x000fe20003f64270 */
[----:B------:R-:W2:Y:S01]  /*7a50*/  LDL.LU R204, [R1+0x8] ;  /* 0x0000080001cc7983 */ /* 0x000ea20000300800 */
[----:B------:R-:W-:Y:S01]  /*7a60*/  FSEL R11, R101, -INF , P4 ;  /* 0xff800000650b7808 */ /* 0x000fe20002000000 */
[----:B------:R-:W-:Y:S01]  /*7a70*/  MUFU.TANH R24, R24 ;  /* 0x0000001800187308 */ /* 0x000fe20000002400 */
[----:B------:R-:W-:Y:S02]  /*7a80*/  ISETP.GT.AND P6, PT, R4, 0x8, PT ;  /* 0x000000080400780c */ /* 0x000fe40003fc4270 */
[----:B------:R-:W-:Y:S02]  /*7a90*/  FMNMX.FTZ R12, R8, R12, !PT ;  /* 0x0000000c080c7209 */ /* 0x000fe40007810000 */
[----:B------:R-:W-:Y:S02]  /*7aa0*/  FSEL R14, R100, -INF , P3 ;  /* 0xff800000640e7808 */ /* 0x000fe40001800000 */
[----:B------:R-:W-:Y:S02]  /*7ab0*/  FSEL R9, R161, -INF , P6 ;  /* 0xff800000a1097808 */ /* 0x000fe40003000000 */
[----:B------:R-:W-:Y:S01]  /*7ac0*/  FMNMX.FTZ R12, R11, R12, !PT ;  /* 0x0000000c0b0c7209 */ /* 0x000fe20007810000 */
[----:B------:R-:W1:Y:S01]  /*7ad0*/  MUFU.TANH R25, R25 ;  /* 0x0000001900197308 */ /* 0x000e620000002400 */
[----:B------:R-:W-:Y:S02]  /*7ae0*/  ISETP.GT.AND P5, PT, R4, 0x9, PT ;  /* 0x000000090400780c */ /* 0x000fe40003fa4270 */
[----:B------:R-:W-:Y:S02]  /*7af0*/  ISETP.GT.AND P6, PT, R0, 0x10, PT ;  /* 0x000000100000780c */ /* 0x000fe40003fc4270 */
[----:B------:R-:W-:Y:S02]  /*7b00*/  FMNMX.FTZ R12, R14, R12, !PT ;  /* 0x0000000c0e0c7209 */ /* 0x000fe40007810000 */
[----:B------:R-:W-:Y:S02]  /*7b10*/  FSEL R10, R160, -INF , P5 ;  /* 0xff800000a00a7808 */ /* 0x000fe40002800000 */
[----:B------:R-:W-:Y:S01]  /*7b20*/  ISETP.GT.AND P5, PT, R0, 0x11, PT ;  /* 0x000000110000780c */ /* 0x000fe20003fa4270 */
[----:B------:R-:W3:Y:S01]  /*7b30*/  MUFU.TANH R26, R26 ;  /* 0x0000001a001a7308 */ /* 0x000ee20000002400 */
[----:B------:R-:W-:Y:S02]  /*7b40*/  FSEL R225, R225, -INF , P6 ;  /* 0xff800000e1e17808 */ /* 0x000fe40003000000 */
[----:B------:R-:W-:Y:S02]  /*7b50*/  FSEL R226, R226, -INF , P5 ;  /* 0xff800000e2e27808 */ /* 0x000fe40002800000 */
[C---:B------:R-:W-:Y:S02]  /*7b60*/  ISETP.GT.AND P0, PT, R4.reuse, 0x11, PT ;  /* 0x000000110400780c */ /* 0x040fe40003f04270 */
[----:B------:R-:W-:Y:S02]  /*7b70*/  ISETP.GT.AND P3, PT, R4, 0x19, PT ;  /* 0x000000190400780c */ /* 0x000fe40003f64270 */
[----:B------:R-:W-:Y:S01]  /*7b80*/  FMNMX.FTZ R12, R225, R12, !PT ;  /* 0x0000000ce10c7209 */ /* 0x000fe20007810000 */
[----:B------:R-:W5:Y:S01]  /*7b90*/  MUFU.TANH R27, R27 ;  /* 0x0000001b001b7308 */ /* 0x000f620000002400 */
[----:B------:R-:W-:Y:S02]  /*7ba0*/  ISETP.GT.AND P1, PT, R0, 0x18, PT ;  /* 0x000000180000780c */ /* 0x000fe40003f24270 */
[----:B------:R-:W-:Y:S02]  /*7bb0*/  FSEL R224, R224, -INF , P0 ;  /* 0xff800000e0e07808 */ /* 0x000fe40000000000 */
[----:B------:R-:W-:Y:S02]  /*7bc0*/  FSEL R228, R17, -INF , P3 ;  /* 0xff80000011e47808 */ /* 0x000fe40001800000 */
[----:B------:R-:W-:Y:S02]  /*7bd0*/  FMNMX.FTZ R12, R226, R12, !PT ;  /* 0x0000000ce20c7209 */ /* 0x000fe40007810000 */
[----:B------:R-:W-:Y:S01]  /*7be0*/  ISETP.GT.AND P3, PT, R0, 0x21, PT ;  /* 0x000000210000780c */ /* 0x000fe20003f64270 */
[----:B------:R-:W5:Y:S01]  /*7bf0*/  MUFU.TANH R35, R35 ;  /* 0x0000002300237308 */ /* 0x000f620000002400 */
[----:B-1----:R-:W-:Y:S02]  /*7c00*/  FSEL R229, R18, -INF , P1 ;  /* 0xff80000012e57808 */ /* 0x002fe40000800000 */
[----:B------:R-:W-:Y:S02]  /*7c10*/  ISETP.GT.AND P4, PT, R4, 0x18, PT ;  /* 0x000000180400780c */ /* 0x000fe40003f84270 */
[C---:B------:R-:W-:Y:S02]  /*7c20*/  ISETP.GT.AND P0, PT, R0.reuse, 0x19, PT ;  /* 0x000000190000780c */ /* 0x040fe40003f04270 */
[----:B------:R-:W-:Y:S02]  /*7c30*/  FSEL R242, R23, -INF , P3 ;  /* 0xff80000017f27808 */ /* 0x000fe40001800000 */
[----:B---3--:R-:W-:Y:S01]  /*7c40*/  FSEL R227, R227, -INF , P4 ;  /* 0xff800000e3e37808 */ /* 0x008fe20002000000 */
[----:B------:R-:W1:Y:S01]  /*7c50*/  MUFU.TANH R32, R32 ;  /* 0x0000002000207308 */ /* 0x000e620000002400 */
[----:B------:R-:W-:Y:S02]  /*7c60*/  ISETP.GT.AND P4, PT, R0, 0x20, PT ;  /* 0x000000200000780c */ /* 0x000fe40003f84270 */
[----:B----4-:R-:W-:Y:S02]  /*7c70*/  FSEL R230, R19, -INF , P0 ;  /* 0xff80000013e67808 */ /* 0x010fe40000000000 */
[C---:B------:R-:W-:Y:S02]  /*7c80*/  ISETP.GT.AND P3, PT, R4.reuse, 0x31, PT ;  /* 0x000000310400780c */ /* 0x040fe40003f64270 */
[----:B------:R-:W-:Y:S02]  /*7c90*/  FMNMX.FTZ R12, R229, R12, !PT ;  /* 0x0000000ce50c7209 */ /* 0x000fe40007810000 */
[C---:B------:R-:W-:Y:S01]  /*7ca0*/  ISETP.GT.AND P6, PT, R4.reuse, 0x20, PT ;  /* 0x000000200400780c */ /* 0x040fe20003fc4270 */
[----:B------:R-:W3:Y:S01]  /*7cb0*/  MUFU.TANH R33, R33 ;  /* 0x0000002100217308 */ /* 0x000ee20000002400 */
[----:B------:R-:W-:Y:S02]  /*7cc0*/  ISETP.GT.AND P5, PT, R4, 0x21, PT ;  /* 0x000000210400780c */ /* 0x000fe40003fa4270 */
[----:B------:R-:W-:Y:S01]  /*7cd0*/  FSEL R243, R22, -INF , P4 ;  /* 0xff80000016f37808 */ /* 0x000fe20002000000 */
[----:B------:R-:W-:Y:S01]  /*7ce0*/  IMAD.MOV.U32 R22, RZ, RZ, R207 ;  /* 0x000000ffff167224 */ /* 0x000fe200078e00cf */
[----:B-----5:R-:W-:Y:S02]  /*7cf0*/  FSEL R251, R29, -INF , P3 ;  /* 0xff8000001dfb7808 */ /* 0x020fe40001800000 */
[----:B------:R-:W-:Y:S02]  /*7d00*/  ISETP.GT.AND P0, PT, R4, 0x29, PT ;  /* 0x000000290400780c */ /* 0x000fe40003f04270 */
[----:B------:R-:W-:Y:S01]  /*7d10*/  FSEL R239, R20, -INF , P6 ;  /* 0xff80000014ef7808 */ /* 0x000fe20003000000 */
[----:B------:R-:W4:Y:S01]  /*7d20*/  MUFU.TANH R28, R28 ;  /* 0x0000001c001c7308 */ /* 0x000f220000002400 */
[C---:B------:R-:W-:Y:S02]  /*7d30*/  ISETP.GT.AND P6, PT, R0.reuse, 0x28, PT ;  /* 0x000000280000780c */ /* 0x040fe40003fc4270 */
[----:B------:R-:W-:Y:S02]  /*7d40*/  FSEL R241, R21, -INF , P5 ;  /* 0xff80000015f17808 */ /* 0x000fe40002800000 */
[----:B------:R-:W-:Y:S02]  /*7d50*/  ISETP.GT.AND P5, PT, R0, 0x29, PT ;  /* 0x000000290000780c */ /* 0x000fe40003fa4270 */
[----:B------:R-:W-:Y:S02]  /*7d60*/  FMNMX.FTZ R12, R230, R12, !PT ;  /* 0x0000000ce60c7209 */ /* 0x000fe40007810000 */
[----:B------:R-:W-:Y:S01]  /*7d70*/  ISETP.GT.AND P3, PT, R0, 0x39, PT ;  /* 0x000000390000780c */ /* 0x000fe20003f64270 */
[----:B------:R-:W5:Y:S01]  /*7d80*/  MUFU.TANH R41, R41 ;  /* 0x0000002900297308 */ /* 0x000f620000002400 */
[----:B------:R-:W-:Y:S02]  /*7d90*/  ISETP.GT.AND P1, PT, R4, 0x28, PT ;  /* 0x000000280400780c */ /* 0x000fe40003f24270 */
[----:B------:R-:W-:Y:S02]  /*7da0*/  FSEL R246, R25, -INF , P0 ;  /* 0xff80000019f67808 */ /* 0x000fe40000000000 */
[----:B------:R-:W-:Y:S02]  /*7db0*/  FSEL R247, R26, -INF , P6 ;  /* 0xff8000001af77808 */ /* 0x000fe40003000000 */
[C---:B------:R-:W-:Y:S02]  /*7dc0*/  ISETP.GT.AND P6, PT, R4.reuse, 0x38, PT ;  /* 0x000000380400780c */ /* 0x040fe40003fc4270 */
[----:B------:R-:W-:Y:S01]  /*7dd0*/  FMNMX.FTZ R12, R243, R12, !PT ;  /* 0x0000000cf30c7209 */ /* 0x000fe20007810000 */
[----:B------:R-:W5:Y:S01]  /*7de0*/  MUFU.TANH R31, R31 ;  /* 0x0000001f001f7308 */ /* 0x000f620000002400 */
[----:B------:R-:W-:Y:S02]  /*7df0*/  FSEL R250, R27, -INF , P5 ;  /* 0xff8000001bfa7808 */ /* 0x000fe40002800000 */
[C---:B------:R-:W-:Y:S02]  /*7e00*/  ISETP.GT.AND P5, PT, R4.reuse, 0x39, PT ;  /* 0x000000390400780c */ /* 0x040fe40003fa4270 */
[----:B------:R-:W-:Y:S02]  /*7e10*/  ISETP.GT.AND P4, PT, R4, 0x30, PT ;  /* 0x000000300400780c */ /* 0x000fe40003f84270 */
[----:B------:R-:W-:Y:S02]  /*7e20*/  FSEL R245, R24, -INF , P1 ;  /* 0xff80000018f57808 */ /* 0x000fe40000800000 */
[C---:B------:R-:W-:Y:S01]  /*7e30*/  ISETP.GT.AND P1, PT, R0.reuse, 0x30, PT ;  /* 0x000000300000780c */ /* 0x040fe20003f24270 */
[----:B------:R-:W-:Y:S01]  /*7e40*/  MUFU.TANH R43, R43 ;  /* 0x0000002b002b7308 */ /* 0x000fe20000002400 */
[----:B------:R-:W-:Y:S02]  /*7e50*/  ISETP.GT.AND P0, PT, R0, 0x31, PT ;  /* 0x000000310000780c */ /* 0x000fe40003f04270 */
[----:B------:R-:W-:Y:S02]  /*7e60*/  FSEL R35, R35, -INF , P3 ;  /* 0xff80000023237808 */ /* 0x000fe40001800000 */
[----:B------:R-:W-:Y:S02]  /*7e70*/  ISETP.GT.AND P3, PT, R4, 0x49, PT ;  /* 0x000000490400780c */ /* 0x000fe40003f64270 */
[----:B-1----:R-:W-:Y:S02]  /*7e80*/  FSEL R249, R32, -INF , P6 ;  /* 0xff80000020f97808 */ /* 0x002fe40003000000 */
[----:B---3--:R-:W-:Y:S01]  /*7e90*/  FSEL R248, R33, -INF , P5 ;  /* 0xff80000021f87808 */ /* 0x008fe20002800000 */
[----:B------:R-:W1:Y:S01]  /*7ea0*/  MUFU.TANH R37, R37 ;  /* 0x0000002500257308 */ /* 0x000e620000002400 */
[----:B------:R-:W-:Y:S02]  /*7eb0*/  FSEL R30, R30, -INF , P1 ;  /* 0xff8000001e1e7808 */ /* 0x000fe40000800000 */
[----:B----4-:R-:W-:Y:S02]  /*7ec0*/  FSEL R252, R28, -INF , P4 ;  /* 0xff8000001cfc7808 */ /* 0x010fe40002000000 */
[----:B------:R-:W-:Y:S02]  /*7ed0*/  FMNMX.FTZ R12, R242, R12, !PT ;  /* 0x0000000cf20c7209 */ /* 0x000fe40007810000 */
[----:B-----5:R-:W-:Y:S02]  /*7ee0*/  FSEL R237, R41, -INF , P3 ;  /* 0xff80000029ed7808 */ /* 0x020fe40001800000 */
[----:B------:R-:W-:Y:S01]  /*7ef0*/  ISETP.GT.AND P3, PT, R0, 0x49, PT ;  /* 0x000000490000780c */ /* 0x000fe20003f64270 */
[----:B------:R-:W3:Y:S01]  /*7f00*/  MUFU.TANH R34, R34 ;  /* 0x0000002200227308 */ /* 0x000ee20000002400 */
[----:B------:R-:W-:Y:S02]  /*7f10*/  FSEL R31, R31, -INF , P0 ;  /* 0xff8000001f1f7808 */ /* 0x000fe40000000000 */
[----:B------:R-:W-:Y:S02]  /*7f20*/  ISETP.GT.AND P0, PT, R4, 0x41, PT ;  /* 0x000000410400780c */ /* 0x000fe40003f04270 */
[C---:B------:R-:W-:Y:S02]  /*7f30*/  ISETP.GT.AND P6, PT, R0.reuse, 0x40, PT ;  /* 0x000000400000780c */ /* 0x040fe40003fc4270 */
[C---:B------:R-:W-:Y:S02]  /*7f40*/  ISETP.GT.AND P5, PT, R0.reuse, 0x41, PT ;  /* 0x000000410000780c */ /* 0x040fe40003fa4270 */
[----:B------:R-:W-:Y:S01]  /*7f50*/  ISETP.GT.AND P4, PT, R0, 0x38, PT ;  /* 0x000000380000780c */ /* 0x000fe20003f84270 */
[----:B------:R-:W4:Y:S01]  /*7f60*/  MUFU.TANH R36, R36 ;  /* 0x0000002400247308 */ /* 0x000f220000002400 */
[----:B------:R-:W-:Y:S02]  /*7f70*/  ISETP.GT.AND P1, PT, R4, 0x40, PT ;  /* 0x000000400400780c */ /* 0x000fe40003f24270 */
[----:B------:R-:W-:Y:S02]  /*7f80*/  FMNMX.FTZ R101, R6, R2, !PT ;  /* 0x0000000206657209 */ /* 0x000fe40007810000 */
[----:B-1----:R-:W-:Y:S02]  /*7f90*/  FSEL R240, R37, -INF , P0 ;  /* 0xff80000025f07808 */ /* 0x002fe40000000000 */
[----:B------:R-:W-:Y:S02]  /*7fa0*/  ISETP.GT.AND P0, PT, R4, 0x51, PT ;  /* 0x000000510400780c */ /* 0x000fe40003f04270 */
[----:B------:R-:W-:Y:S01]  /*7fb0*/  FMNMX.FTZ R101, R5, R101, !PT ;  /* 0x0000006505657209 */ /* 0x000fe20007810000 */
[----:B------:R-:W1:Y:S01]  /*7fc0*/  MUFU.TANH R15, R15 ;  /* 0x0000000f000f7308 */ /* 0x000e620000002400 */
[----:B------:R-:W-:Y:S02]  /*7fd0*/  MOV R162, R219 ;  /* 0x000000db00a27202 */ /* 0x000fe40000000f00 */
[----:B------:R-:W-:Y:S02]  /*7fe0*/  FMNMX.FTZ R101, R9, R101, !PT ;  /* 0x0000006509657209 */ /* 0x000fe40007810000 */
[----:B---3--:R-:W-:Y:S02]  /*7ff0*/  FSEL R47, R34, -INF , P4 ;  /* 0xff800000222f7808 */ /* 0x008fe40002000000 */
[----:B------:R-:W-:Y:S02]  /*8000*/  ISETP.GT.AND P4, PT, R4, 0x48, PT ;  /* 0x000000480400780c */ /* 0x000fe40003f84270 */
[----:B------:R-:W-:Y:S01]  /*8010*/  FMNMX.FTZ R101, R10, R101, !PT ;  /* 0x000000650a657209 */ /* 0x000fe20007810000 */
[----:B------:R-:W3:Y:S01]  /*8020*/  MUFU.TANH R13, R13 ;  /* 0x0000000d000d7308 */ /* 0x000ee20000002400 */
[----:B------:R-:W-:Y:S02]  /*8030*/  MOV R18, R220 ;  /* 0x000000dc00127202 */ /* 0x000fe40000000f00 */
[----:B------:R-:W-:Y:S02]  /*8040*/  FMNMX.FTZ R101, R223, R101, !PT ;  /* 0x00000065df657209 */ /* 0x000fe40007810000 */
[----:B----4-:R-:W-:Y:S02]  /*8050*/  FSEL R244, R36, -INF , P1 ;  /* 0xff80000024f47808 */ /* 0x010fe40000800000 */
[----:B------:R-:W-:Y:S02]  /*8060*/  ISETP.GT.AND P1, PT, R4, 0x50, PT ;  /* 0x000000500400780c */ /* 0x000fe40003f24270 */
[----:B------:R-:W-:Y:S01]  /*8070*/  FMNMX.FTZ R101, R224, R101, !PT ;  /* 0x00000065e0657209 */ /* 0x000fe20007810000 */
[----:B------:R-:W4:Y:S01]  /*8080*/  MUFU.TANH R40, R40 ;  /* 0x0000002800287308 */ /* 0x000f220000002400 */
[----:B------:R-:W-:Y:S02]  /*8090*/  MOV R19, R221 ;  /* 0x000000dd00137202 */ /* 0x000fe40000000f00 */
[----:B------:R-:W-:Y:S02]  /*80a0*/  FMNMX.FTZ R101, R227, R101, !PT ;  /* 0x00000065e3657209 */ /* 0x000fe40007810000 */
[----:B-1----:R-:W-:Y:S02]  /*80b0*/  FSEL R103, R15, -INF , P5 ;  /* 0xff8000000f677808 */ /* 0x002fe40002800000 */
[----:B------:R-:W-:Y:S02]  /*80c0*/  ISETP.GT.AND P5, PT, R4, 0x59, PT ;  /* 0x000000590400780c */ /* 0x000fe40003fa4270 */
[----:B------:R-:W-:Y:S01]  /*80d0*/  FMNMX.FTZ R101, R228, R101, !PT ;  /* 0x00000065e4657209 */ /* 0x000fe20007810000 */
[----:B------:R-:W1:Y:S03]  /*80e0*/  MUFU.TANH R42, R42 ;  /* 0x0000002a002a7308 */ /* 0x000e660000002400 */
[----:B------:R-:W-:Y:S02]  /*80f0*/  FMNMX.FTZ R101, R239, R101, !PT ;  /* 0x00000065ef657209 */ /* 0x000fe40007810000 */
[----:B---3--:R-:W-:Y:S01]  /*8100*/  FSEL R102, R13, -INF , P6 ;  /* 0xff8000000d667808 */ /* 0x008fe20003000000 */
[----:B------:R-:W-:Y:S01]  /*8110*/  FMUL.FTZ R13, R51, c[0x0][0x320] ;  /* 0x0000c800330d7a20 */ /* 0x000fe20000410000 */
[----:B------:R-:W-:Y:S02]  /*8120*/  ISETP.GT.AND P6, PT, R4, 0x58, PT ;  /* 0x000000580400780c */ /* 0x000fe40003fc4270 */
[----:B------:R-:W-:Y:S01]  /*8130*/  FMNMX.FTZ R4, R247, R12, !PT ;  /* 0x0000000cf7047209 */ /* 0x000fe20007810000 */
[----:B------:R-:W-:Y:S01]  /*8140*/  FMUL.FTZ R12, R50, c[0x0][0x320] ;  /* 0x0000c800320c7a20 */ /* 0x000fe20000410000 */
[----:B------:R-:W-:Y:S01]  /*8150*/  MOV R50, R30 ;  /* 0x0000001e00327202 */ /* 0x000fe20000000f00 */
[----:B------:R-:W3:Y:S01]  /*8160*/  MUFU.TANH R44, R44 ;  /* 0x0000002c002c7308 */ /* 0x000ee20000002400 */
[----:B------:R-:W-:Y:S01]  /*8170*/  FSEL R30, R43, -INF , P3 ;  /* 0xff8000002b1e7808 */ /* 0x000fe20001800000 */
[----:B------:R-:W-:Y:S01]  /*8180*/  IMAD.MOV.U32 R51, RZ, RZ, R102 ;  /* 0x000000ffff337224 */ /* 0x000fe200078e0066 */
[----:B------:R-:W5:Y:S01]  /*8190*/  LDL.LU R43, [R1+0x10] ;  /* 0x00001000012b7983 */ /* 0x000f620000300800 */
[----:B------:R-:W-:Y:S02]  /*81a0*/  FMNMX.FTZ R101, R241, R101, !PT ;  /* 0x00000065f1657209 */ /* 0x000fe40007810000 */
[----:B------:R-:W-:Y:S02]  /*81b0*/  FMNMX.FTZ R4, R250, R4, !PT ;  /* 0x00000004fa047209 */ /* 0x000fe40007810000 */
[----:B------:R-:W-:Y:S02]  /*81c0*/  FMNMX.FTZ R101, R245, R101, !PT ;  /* 0x00000065f5657209 */ /* 0x000fe40007810000 */
[----:B------:R-:W-:Y:S01]  /*81d0*/  FMNMX.FTZ R4, R50, R4, !PT ;  /* 0x0000000432047209 */ /* 0x000fe20007810000 */
[----:B------:R-:W3:Y:S01]  /*81e0*/  MUFU.TANH R45, R45 ;  /* 0x0000002d002d7308 */ /* 0x000ee20000002400 */
[----:B------:R-:W-:Y:S02]  /*81f0*/  FMNMX.FTZ R101, R246, R101, !PT ;  /* 0x00000065f6657209 */ /* 0x000fe40007810000 */
[----:B------:R-:W-:Y:S02]  /*8200*/  FMNMX.FTZ R4, R31, R4, !PT ;  /* 0x000000041f047209 */ /* 0x000fe40007810000 */
[----:B------:R-:W-:Y:S02]  /*8210*/  FMNMX.FTZ R101, R252, R101, !PT ;  /* 0x00000065fc657209 */ /* 0x000fe40007810000 */
[----:B------:R-:W-:Y:S02]  /*8220*/  FMNMX.FTZ R4, R47, R4, !PT ;  /* 0x000000042f047209 */ /* 0x000fe40007810000 */
[----:B------:R-:W-:Y:S01]  /*8230*/  FMNMX.FTZ R101, R251, R101, !PT ;  /* 0x00000065fb657209 */ /* 0x000fe20007810000 */
[----:B------:R-:W3:Y:S01]  /*8240*/  MUFU.TANH R48, R48 ;  /* 0x0000003000307308 */ /* 0x000ee20000002400 */
[----:B----4-:R-:W-:Y:S02]  /*8250*/  FSEL R238, R40, -INF , P4 ;  /* 0xff80000028ee7808 */ /* 0x010fe40002000000 */
[----:B------:R-:W-:Y:S02]  /*8260*/  FMNMX.FTZ R101, R249, R101, !PT ;  /* 0x00000065f9657209 */ /* 0x000fe40007810000 */
[----:B------:R-:W-:Y:S02]  /*8270*/  FMNMX.FTZ R4, R35, R4, !PT ;  /* 0x0000000423047209 */ /* 0x000fe40007810000 */
[----:B------:R-:W-:Y:S02]  /*8280*/  FMNMX.FTZ R101, R248, R101, !PT ;  /* 0x00000065f8657209 */ /* 0x000fe40007810000 */
[----:B------:R-:W-:Y:S01]  /*8290*/  ISETP.GT.AND P4, PT, R0, 0x48, PT ;  /* 0x000000480000780c */ /* 0x000fe20003f84270 */
[----:B------:R-:W4:Y:S01]  /*82a0*/  MUFU.TANH R46, R46 ;  /* 0x0000002e002e7308 */ /* 0x000f220000002400 */
[----:B------:R-:W-:Y:S02]  /*82b0*/  FMNMX.FTZ R101, R244, R101, !PT ;  /* 0x00000065f4657209 */ /* 0x000fe40007810000 */
[----:B-1----:R-:W-:Y:S02]  /*82c0*/  FSEL R34, R42, -INF , P4 ;  /* 0xff8000002a227808 */ /* 0x002fe40002000000 */
[----:B------:R-:W-:Y:S02]  /*82d0*/  FMNMX.FTZ R101, R240, R101, !PT ;  /* 0x00000065f0657209 */ /* 0x000fe40007810000 */
[----:B------:R-:W-:Y:S02]  /*82e0*/  FMNMX.FTZ R4, R51, R4, !PT ;  /* 0x0000000433047209 */ /* 0x000fe40007810000 */
[----:B------:R-:W-:Y:S01]  /*82f0*/  FMNMX.FTZ R101, R238, R101, !PT ;  /* 0x00000065ee657209 */ /* 0x000fe20007810000 */
[----:B------:R-:W1:Y:S01]  /*8300*/  MUFU.TANH R49, R49 ;  /* 0x0000003100317308 */ /* 0x000e620000002400 */
[----:B------:R-:W-:Y:S02]  /*8310*/  MOV R42, R103 ;  /* 0x00000067002a7202 */ /* 0x000fe40000000f00 */
[----:B---3--:R-:W-:Y:S02]  /*8320*/  FSEL R236, R44, -INF , P1 ;  /* 0xff8000002cec7808 */ /* 0x008fe40000800000 */
[----:B------:R-:W-:Y:S02]  /*8330*/  FMNMX.FTZ R101, R237, R101, !PT ;  /* 0x00000065ed657209 */ /* 0x000fe40007810000 */
[----:B------:R-:W-:Y:S02]  /*8340*/  FMNMX.FTZ R4, R42, R4, !PT ;  /* 0x000000042a047209 */ /* 0x000fe40007810000 */
[----:B------:R-:W-:Y:S01]  /*8350*/  FMNMX.FTZ R101, R236, R101, !PT ;  /* 0x00000065ec657209 */ /* 0x000fe20007810000 */
[----:B------:R-:W3:Y:S01]  /*8360*/  MUFU.TANH R16, R16 ;  /* 0x0000001000107308 */ /* 0x000ee20000002400 */
[----:B------:R-:W-:Y:S02]  /*8370*/  FSEL R235, R45, -INF , P0 ;  /* 0xff8000002deb7808 */ /* 0x000fe40000000000 */
[----:B------:R-:W-:Y:S02]  /*8380*/  FMNMX.FTZ R4, R34, R4, !PT ;  /* 0x0000000422047209 */ /* 0x000fe40007810000 */
[----:B------:R-:W-:Y:S02]  /*8390*/  ISETP.GT.AND P1, PT, R0, 0x50, PT ;  /* 0x000000500000780c */ /* 0x000fe40003f24270 */
[----:B------:R-:W-:Y:S02]  /*83a0*/  FSEL R234, R48, -INF , P6 ;  /* 0xff80000030ea7808 */ /* 0x000fe40003000000 */
[----:B------:R-:W-:Y:S01]  /*83b0*/  FMNMX.FTZ R101, R235, R101, !PT ;  /* 0x00000065eb657209 */ /* 0x000fe20007810000 */
[----:B------:R-:W3:Y:S01]  /*83c0*/  MUFU.TANH R12, R12 ;  /* 0x0000000c000c7308 */ /* 0x000ee20000002400 */
[----:B----4-:R-:W-:Y:S02]  /*83d0*/  FSEL R27, R46, -INF , P1 ;  /* 0xff8000002e1b7808 */ /* 0x010fe40000800000 */
[----:B------:R-:W-:Y:S02]  /*83e0*/  FMNMX.FTZ R4, R30, R4, !PT ;  /* 0x000000041e047209 */ /* 0x000fe40007810000 */
[----:B------:R-:W-:Y:S02]  /*83f0*/  ISETP.GT.AND P0, PT, R0, 0x51, PT ;  /* 0x000000510000780c */ /* 0x000fe40003f04270 */
[----:B------:R-:W-:Y:S02]  /*8400*/  MOV R102, R233 ;  /* 0x000000e900667202 */ /* 0x000fe40000000f00 */
[----:B-1----:R-:W-:Y:S01]  /*8410*/  FSEL R233, R49, -INF , P5 ;  /* 0xff80000031e97808 */ /* 0x002fe20002800000 */
[----:B------:R-:W1:Y:S01]  /*8420*/  MUFU.TANH R13, R13 ;  /* 0x0000000d000d7308 */ /* 0x000e620000002400 */
[----:B------:R-:W-:Y:S02]  /*8430*/  FMNMX.FTZ R101, R234, R101, !PT ;  /* 0x00000065ea657209 */ /* 0x000fe40007810000 */
[----:B------:R-:W-:Y:S02]  /*8440*/  ISETP.GT.AND P1, PT, R0, 0x58, PT ;  /* 0x000000580000780c */ /* 0x000fe40003f24270 */
[----:B---3--:R-:W-:Y:S02]  /*8450*/  FSEL R26, R16, -INF , P0 ;  /* 0xff800000101a7808 */ /* 0x008fe40000000000 */
[----:B------:R-:W-:Y:S02]  /*8460*/  FMNMX.FTZ R4, R27, R4, !PT ;  /* 0x000000041b047209 */ /* 0x000fe40007810000 */
[----:B------:R-:W-:Y:S02]  /*8470*/  ISETP.GT.AND P0, PT, R0, 0x59, PT ;  /* 0x000000590000780c */ /* 0x000fe40003f04270 */
[----:B------:R-:W-:Y:S02]  /*8480*/  FMNMX.FTZ R0, R26, R4, !PT ;  /* 0x000000041a007209 */ /* 0x000fe40007810000 */
[----:B------:R-:W-:Y:S02]  /*8490*/  FMNMX.FTZ R101, R233, R101, !PT ;  /* 0x00000065e9657209 */ /* 0x000fe40007810000 */
[----:B------:R-:W-:Y:S02]  /*84a0*/  FSEL R23, R12, -INF , P1 ;  /* 0xff8000000c177808 */ /* 0x000fe40000800000 */
[----:B------:R-:W-:Y:S01]  /*84b0*/  MOV R46, R42 ;  /* 0x0000002a002e7202 */ /* 0x000fe20000000f00 */
[----:B------:R-:W3:Y:S01]  /*84c0*/  SHFL.BFLY PT, R12, R101, 0x2, 0x1f ;  /* 0x0c401f00650c7f89 */ /* 0x000ee200000e0000 */
[----:B------:R-:W-:Y:S02]  /*84d0*/  FMNMX.FTZ R0, R23, R0, !PT ;  /* 0x0000000017007209 */ /* 0x000fe40007810000 */
[----:B-1----:R-:W-:Y:S04]  /*84e0*/  FSEL R15, R13, -INF , P0 ;  /* 0xff8000000d0f7808 */ /* 0x002fe80000000000 */
[----:B------:R-:W-:Y:S05]  /*84f0*/  FMNMX.FTZ R0, R15, R0, !PT ;  /* 0x000000000f007209 */ /* 0x000fea0007810000 */
[----:B------:R-:W1:Y:S01]  /*8500*/  SHFL.BFLY PT, R4, R0, 0x2, 0x1f ;  /* 0x0c401f0000047f89 */ /* 0x000e6200000e0000 */
[----:B---3--:R-:W-:Y:S07]  /*8510*/  FMNMX.FTZ R101, R101, R12, !PT ;  /* 0x0000000c65657209 */ /* 0x008fee0007810000 */
[----:B------:R-:W3:Y:S01]  /*8520*/  SHFL.BFLY PT, R12, R101, 0x1, 0x1f ;  /* 0x0c201f00650c7f89 */ /* 0x000ee200000e0000 */
[----:B-1----:R-:W-:Y:S07]  /*8530*/  FMNMX.FTZ R0, R0, R4, !PT ;  /* 0x0000000400007209 */ /* 0x002fee0007810000 */
[----:B------:R-:W1:Y:S01]  /*8540*/  SHFL.BFLY PT, R100, R0, 0x1, 0x1f ;  /* 0x0c201f0000647f89 */ /* 0x000e6200000e0000 */
[----:B---3--:R-:W-:Y:S04]  /*8550*/  FMNMX.FTZ R101, R101, R12, !PT ;  /* 0x0000000c65657209 */ /* 0x008fe80007810000 */
[C---:B------:R-:W-:Y:S01]  /*8560*/  FSETP.NEU.FTZ.AND P1, PT, R101.reuse, -INF , PT ;  /* 0xff8000006500780b */ /* 0x040fe20003f3d000 */
[----:B------:R-:W-:Y:S05]  /*8570*/  FMUL.FTZ R103, R101, c[0x0][0x2d0] ;  /* 0x0000b40065677a20 */ /* 0x000fea0000410000 */
[----:B------:R-:W-:Y:S02]  /*8580*/  FSEL R103, R103, RZ, P1 ;  /* 0x000000ff67677208 */ /* 0x000fe40000800000 */
[----:B-1----:R-:W-:Y:S03]  /*8590*/  FMNMX.FTZ R100, R0, R100, !PT ;  /* 0x0000006400647209 */ /* 0x002fe60007810000 */
[--C-:B------:R-:W-:Y:S01]  /*85a0*/  FFMA.FTZ R160, R6, c[0x0][0x2d0], -R103.reuse ;  /* 0x0000b40006a07a23 */ /* 0x100fe20000010867 */
[----:B------:R-:W-:Y:S01]  /*85b0*/  FSEL R0, R101, RZ, P1 ;  /* 0x000000ff65007208 */ /* 0x000fe20000800000 */
[--C-:B------:R-:W-:Y:S01]  /*85c0*/  FFMA.FTZ R5, R5, c[0x0][0x2d0], -R103.reuse ;  /* 0x0000b40005057a23 */ /* 0x100fe20000010867 */
[C---:B------:R-:W-:Y:S01]  /*85d0*/  FSETP.NEU.FTZ.AND P0, PT, R100.reuse, -INF , PT ;  /* 0xff8000006400780b */ /* 0x040fe20003f1d000 */
[----:B------:R-:W-:Y:S02]  /*85e0*/  FMUL.FTZ R219, R100, c[0x0][0x2d0] ;  /* 0x0000b40064db7a20 */ /* 0x000fe40000410000 */
[----:B------:R-:W-:Y:S01]  /*85f0*/  FADD.FTZ R0, -R0, R2 ;  /* 0x0000000200007221 */ /* 0x000fe20000010100 */
[----:B------:R-:W-:Y:S01]  /*8600*/  MUFU.EX2 R160, R160 ;  /* 0x000000a000a07308 */ /* 0x000fe20000000800 */
[--C-:B------:R-:W-:Y:S01]  /*8610*/  FFMA.FTZ R9, R9, c[0x0][0x2d0], -R103.reuse ;  /* 0x0000b40009097a23 */ /* 0x100fe20000010867 */
[----:B------:R-:W-:Y:S01]  /*8620*/  FSEL R219, R219, RZ, P0 ;  /* 0x000000ffdbdb7208 */ /* 0x000fe20000000000 */
[----:B------:R-:W-:Y:S02]  /*8630*/  FMUL.FTZ R0, R0, c[0x0][0x2d0] ;  /* 0x0000b40000007a20 */ /* 0x000fe40000410000 */
[----:B------:R-:W-:Y:S02]  /*8640*/  FFMA.FTZ R10, R10, c[0x0][0x2d0], -R103 ;  /* 0x0000b4000a0a7a23 */ /* 0x000fe40000010867 */
[--C-:B------:R-:W-:Y:S02]  /*8650*/  FFMA.FTZ R8, R8, c[0x0][0x2d0], -R219.reuse ;  /* 0x0000b40008087a23 */ /* 0x100fe400000108db */
[--C-:B------:R-:W-:Y:S01]  /*8660*/  FFMA.FTZ R161, R7, c[0x0][0x2d0], -R219.reuse ;  /* 0x0000b40007a17a23 */ /* 0x100fe200000108db */
[----:B------:R1:W3:Y:S01]  /*8670*/  MUFU.EX2 R2, R0 ;  /* 0x0000000000027308 */ /* 0x0002e20000000800 */
[----:B------:R-:W-:Y:S09]  /*8680*/  FFMA.FTZ R11, R11, c[0x0][0x2d0], -R219 ;  /* 0x0000b4000b0b7a23 */ /* 0x000ff200000108db */
[----:B------:R4:W2:Y:S10]  /*8690*/  MUFU.EX2 R222, R5 ;  /* 0x0000000500de7308 */ /* 0x0008b40000000800 */
[----:B------:R2:W-:Y:S01]  /*86a0*/  MUFU.EX2 R221, R8 ;  /* 0x0000000800dd7308 */ /* 0x0005e20000000800 */
[----:B-1----:R-:W-:Y:S01]  /*86b0*/  FSEL R0, R100, RZ, P0 ;  /* 0x000000ff64007208 */ /* 0x002fe20000000000 */
[C---:B---3--:R-:W-:Y:S02]  /*86c0*/  FMUL.FTZ R4, R2.reuse, R104 ;  /* 0x0000006802047220 */ /* 0x048fe40000410000 */
[----:B------:R-:W-:Y:S01]  /*86d0*/  FMUL.FTZ R12, R2, R112 ;  /* 0x00000070020c7220 */ /* 0x000fe20000410000 */
[----:B------:R-:W-:Y:S01]  /*86e0*/  MOV R112, R27 ;  /* 0x0000001b00707202 */ /* 0x000fe20000000f00 */
[----:B------:R-:W-:Y:S04]  /*86f0*/  FADD.FTZ R0, -R0, R3 ;  /* 0x0000000300007221 */ /* 0x000fe80000010100 */
[----:B------:R1:W-:Y:S01]  /*8700*/  MUFU.EX2 R220, R9 ;  /* 0x0000000900dc7308 */ /* 0x0003e20000000800 */
[----:B------:R-:W-:Y:S02]  /*8710*/  FMUL.FTZ R13, R2, R113 ;  /* 0x00000071020d7220 */ /* 0x000fe40000410000 */
[----:B------:R-:W-:Y:S02]  /*8720*/  FMUL.FTZ R0, R0, c[0x0][0x2d0] ;  /* 0x0000b40000007a20 */ /* 0x000fe40000410000 */
[C---:B----4-:R-:W-:Y:S01]  /*8730*/  FMUL.FTZ R5, R2.reuse, R105 ;  /* 0x0000006902057220 */ /* 0x050fe20000410000 */
[----:B------:R-:W-:Y:S01]  /*8740*/  MOV R105, R30 ;  /* 0x0000001e00697202 */ /* 0x000fe20000000f00 */
[C---:B------:R-:W-:Y:S02]  /*8750*/  FMUL.FTZ R16, R2.reuse, R116 ;  /* 0x0000007402107220 */ /* 0x040fe40000410000 */
[C---:B--2---:R-:W-:Y:S01]  /*8760*/  FFMA.FTZ R116, R2.reuse, R204, R160 ;  /* 0x000000cc02747223 */ /* 0x044fe200000100a0 */
[----:B------:R-:W-:Y:S01]  /*8770*/  MUFU.EX2 R161, R161 ;  /* 0x000000a100a17308 */ /* 0x000fe20000000800 */
[----:B------:R-:W-:Y:S01]  /*8780*/  FMUL.FTZ R17, R2, R117 ;  /* 0x0000007502117220 */ /* 0x000fe20000410000 */
[----:B------:R-:W-:Y:S01]  /*8790*/  F2FP.BF16.PACK_AB R160, R222, R160 ;  /* 0x000000a0dea0723e */ /* 0x000fe200000010ff */
[C---:B------:R-:W-:Y:S01]  /*87a0*/  FMUL.FTZ R20, R2.reuse, R120 ;  /* 0x0000007802147220 */ /* 0x040fe20000410000 */
[----:B------:R-:W-:Y:S01]  /*87b0*/  MOV R117, R26 ;  /* 0x0000001a00757202 */ /* 0x000fe20000000f00 */
[C---:B------:R-:W-:Y:S02]  /*87c0*/  FMUL.FTZ R8, R2.reuse, R108 ;  /* 0x0000006c02087220 */ /* 0x040fe40000410000 */
[C---:B------:R-:W-:Y:S01]  /*87d0*/  FMUL.FTZ R21, R2.reuse, R121 ;  /* 0x0000007902157220 */ /* 0x040fe20000410000 */
[----:B------:R-:W-:Y:S01]  /*87e0*/  MOV R121, R38 ;  /* 0x0000002600797202 */ /* 0x000fe20000000f00 */
[C---:B------:R-:W-:Y:S01]  /*87f0*/  FMUL.FTZ R24, R2.reuse, R124 ;  /* 0x0000007c02187220 */ /* 0x040fe20000410000 */
[----:B------:R-:W-:Y:S01]  /*8800*/  MUFU.EX2 R0, R0 ;  /* 0x0000000000007308 */ /* 0x000fe20000000800 */
[C---:B------:R-:W-:Y:S01]  /*8810*/  FMUL.FTZ R25, R2.reuse, R125 ;  /* 0x0000007d02197220 */ /* 0x040fe20000410000 */
[----:B------:R-:W-:Y:S01]  /*8820*/  MOV R125, R15 ;  /* 0x0000000f007d7202 */ /* 0x000fe20000000f00 */
[C---:B------:R-:W-:Y:S01]  /*8830*/  FMUL.FTZ R28, R2.reuse, R148 ;  /* 0x00000094021c7220 */ /* 0x040fe20000410000 */
[----:B------:R-:W-:Y:S01]  /*8840*/  MOV R148, R102 ;  /* 0x0000006600947202 */ /* 0x000fe20000000f00 */
[C---:B-1----:R-:W-:Y:S01]  /*8850*/  FMUL.FTZ R9, R2.reuse, R109 ;  /* 0x0000006d02097220 */ /* 0x042fe20000410000 */
[----:B------:R-:W-:Y:S01]  /*8860*/  MOV R109, R39 ;  /* 0x00000027006d7202 */ /* 0x000fe20000000f00 */
[C---:B------:R-:W-:Y:S01]  /*8870*/  FMUL.FTZ R29, R2.reuse, R149 ;  /* 0x00000095021d7220 */ /* 0x040fe20000410000 */
[----:B------:R-:W-:Y:S01]  /*8880*/  MOV R149, R163 ;  /* 0x000000a300957202 */ /* 0x000fe20000000f00 */
[C---:B------:R-:W-:Y:S01]  /*8890*/  FMUL.FTZ R32, R2.reuse, R144 ;  /* 0x0000009002207220 */ /* 0x040fe20000410000 */
[----:B------:R-:W1:Y:S01]  /*88a0*/  MUFU.EX2 R232, R10 ;  /* 0x0000000a00e87308 */ /* 0x000e620000000800 */
        /* <DEDUP_REMOVED lines=9> */
[----:B------:R2:W-:Y:S01]  /*8940*/  MUFU.EX2 R231, R11 ;  /* 0x0000000b00e77308 */ /* 0x0005e20000000800 */
        /* <DEDUP_REMOVED lines=8> */
[C---:B------:R-:W-:Y:S02]  /*89d0*/  FMUL.FTZ R52, R2.reuse, R52 ;  /* 0x0000003402347220 */ /* 0x040fe40000410000 */
[C---:B------:R-:W-:Y:S02]  /*89e0*/  FMUL.FTZ R53, R2.reuse, R53 ;  /* 0x0000003502357220 */ /* 0x040fe40000410000 */
[----:B------:R-:W-:Y:S01]  /*89f0*/  FMUL.FTZ R56, R2, R56 ;  /* 0x0000003802387220 */ /* 0x000fe20000410000 */
[----:B-1----:R-:W-:Y:S01]  /*8a00*/  F2FP.BF16.PACK_AB R162, R232, R220 ;  /* 0x000000dce8a2723e */ /* 0x002fe200000010ff */
        /* <DEDUP_REMOVED lines=21> */
[----:B------:R-:W-:Y:S01]  /*8b60*/  IADD3 R2, R214, R208, RZ ;  /* 0x000000d0d6027210 */ /* 0x000fe20007ffe0ff */
[----:B------:R-:W-:Y:S02]  /*8b70*/  FFMA.FTZ R3, R14, c[0x0][0x2d0], -R219 ;  /* 0x0000b4000e037a23 */ /* 0x000fe400000108db */
[----:B------:R-:W-:Y:S02]  /*8b80*/  IMAD.MOV.U32 R104, RZ, RZ, R34 ;  /* 0x000000ffff687224 */ /* 0x000fe400078e0022 */
[----:B------:R-:W1:Y:S01]  /*8b90*/  LDSM.16.MT88.4 R204, [R2] ;  /* 0x0000000002cc783b */ /* 0x000e620000004200 */
[----:B------:R-:W3:Y:S01]  /*8ba0*/  MUFU.EX2 R124, R3 ;  /* 0x00000003007c7308 */ /* 0x000ee20000000800 */
[----:B------:R-:W-:Y:S01]  /*8bb0*/  IMAD.IADD R102, R212, 0x1, R2 ;  /* 0x00000001d4667824 */ /* 0x000fe200078e0202 */
[----:B------:R-:W-:Y:S01]  /*8bc0*/  MOV R125, R104 ;  /* 0x00000068007d7202 */ /* 0x000fe20000000f00 */
[C---:B-----5:R-:W-:Y:S01]  /*8bd0*/  FFMA.FTZ R113, R0.reuse, R43, R161 ;  /* 0x0000002b00717223 */ /* 0x060fe200000100a1 */
[C---:B------:R-:W-:Y:S01]  /*8be0*/  F2FP.BF16.PACK_AB R161, R221.reuse, R161 ;  /* 0x000000a1dda1723e */ /* 0x040fe200000010ff */
[C---:B------:R-:W-:Y:S02]  /*8bf0*/  FMUL.FTZ R6, R0.reuse, R106 ;  /* 0x0000006a00067220 */ /* 0x040fe40000410000 */
[C---:B------:R-:W-:Y:S02]  /*8c00*/  FMUL.FTZ R7, R0.reuse, R107 ;  /* 0x0000006b00077220 */ /* 0x040fe40000410000 */
[C---:B------:R-:W-:Y:S01]  /*8c10*/  FMUL.FTZ R43, R0.reuse, R139 ;  /* 0x0000008b002b7220 */ /* 0x040fe20000410000 */
[----:B------:R-:W-:Y:S01]  /*8c20*/  MOV R139, R136 ;  /* 0x00000088008b7202 */ /* 0x000fe20000000f00 */
[C---:B------:R-:W-:Y:S01]  /*8c30*/  FMUL.FTZ R10, R0.reuse, R110 ;  /* 0x0000006e000a7220 */ /* 0x040fe20000410000 */
[----:B------:R-:W-:Y:S01]  /*8c40*/  MOV R136, R105 ;  /* 0x0000006900887202 */ /* 0x000fe20000000f00 */
[C---:B--2---:R-:W-:Y:S01]  /*8c50*/  FMUL.FTZ R11, R0.reuse, R111 ;  /* 0x0000006f000b7220 */ /* 0x044fe20000410000 */
[----:B------:R-:W2:Y:S01]  /*8c60*/  LDSM.16.MT88.4 R104, [R102] ;  /* 0x000000006668783b */ /* 0x000ea20000004200 */
[C---:B------:R-:W-:Y:S02]  /*8c70*/  FMUL.FTZ R14, R0.reuse, R114 ;  /* 0x00000072000e7220 */ /* 0x040fe40000410000 */
[C---:B------:R-:W-:Y:S02]  /*8c80*/  FMUL.FTZ R15, R0.reuse, R115 ;  /* 0x00000073000f7220 */ /* 0x040fe40000410000 */
[----:B------:R-:W-:Y:S02]  /*8c90*/  IMAD.MOV.U32 R120, RZ, RZ, R23 ;  /* 0x000000ffff787224 */ /* 0x000fe400078e0017 */
[----:B------:R-:W-:Y:S02]  /*8ca0*/  IMAD.MOV.U32 R144, RZ, RZ, R18 ;  /* 0x000000ffff907224 */ /* 0x000fe400078e0012 */
[----:B------:R-:W-:Y:S01]  /*8cb0*/  FMUL.FTZ R18, R0, R118 ;  /* 0x0000007600127220 */ /* 0x000fe20000410000 */
[----:B---3--:R-:W-:Y:S01]  /*8cc0*/  F2FP.BF16.PACK_AB R163, R124, R231 ;  /* 0x000000e77ca3723e */ /* 0x008fe200000010ff */
[----:B------:R-:W-:Y:S01]  /*8cd0*/  FADD.FTZ R221, R221, R113 ;  /* 0x00000071dddd7221 */ /* 0x000fe20000010000 */
[----:B------:R-:W-:Y:S01]  /*8ce0*/  MOV R133, R120 ;  /* 0x0000007800857202 */ /* 0x000fe20000000f00 */
[--C-:B------:R-:W-:Y:S02]  /*8cf0*/  FFMA.FTZ R118, R249, c[0x0][0x2d0], -R103.reuse ;  /* 0x0000b400f9767a23 */ /* 0x100fe40000010867 */
[----:B------:R-:W-:Y:S02]  /*8d00*/  FMUL.FTZ R19, R0, R119 ;  /* 0x0000007700137220 */ /* 0x000fe40000410000 */
[----:B------:R-:W-:Y:S02]  /*8d10*/  FFMA.FTZ R119, R248, c[0x0][0x2d0], -R103 ;  /* 0x0000b400f8777a23 */ /* 0x000fe40000010867 */
[----:B------:R-:W3:Y:S01]  /*8d20*/  LDL.64 R248, [R1+0x50] ;  /* 0x0000500001f87983 */ /* 0x000ee20000100a00 */
[----:B------:R-:W-:Y:S02]  /*8d30*/  IMAD.MOV.U32 R108, RZ, RZ, R31 ;  /* 0x000000ffff6c7224 */ /* 0x000fe400078e001f */
[C---:B------:R-:W-:Y:S02]  /*8d40*/  FMUL.FTZ R22, R0.reuse, R122 ;  /* 0x0000007a00167220 */ /* 0x040fe40000410000 */
[C---:B------:R-:W-:Y:S01]  /*8d50*/  FMUL.FTZ R23, R0.reuse, R123 ;  /* 0x0000007b00177220 */ /* 0x040fe20000410000 */
[C---:B-1----:R-:W-:Y:S05]  /*8d60*/  HMMA.16816.F32.BF16 R4, R160.reuse, R204, R4 ;  /* 0x000000cca004723c */ /* 0x042fea0000041804 */
[C---:B------:R-:W-:Y:S01]  /*8d70*/  FMUL.FTZ R26, R0.reuse, R126 ;  /* 0x0000007e001a7220 */ /* 0x040fe20000410000 */
[----:B------:R-:W-:Y:S01]  /*8d80*/  MOV R123, R125 ;  /* 0x0000007d007b7202 */ /* 0x000fe20000000f00 */
[----:B------:R-:W-:Y:S01]  /*8d90*/  FMUL.FTZ R27, R0, R127 ;  /* 0x0000007f001b7220 */ /* 0x000fe20000410000 */
[C---:B------:R-:W-:Y:S04]  /*8da0*/  HMMA.16816.F32.BF16 R8, R160.reuse, R206, R8 ;  /* 0x000000cea008723c */ /* 0x040fe80000041808 */
[----:B------:R-:W-:Y:S01]  /*8db0*/  FFMA.FTZ R123, R123, c[0x0][0x2d0], -R219 ;  /* 0x0000b4007b7b7a23 */ /* 0x000fe200000108db */
[----:B------:R-:W-:Y:S01]  /*8dc0*/  MOV R204, R108 ;  /* 0x0000006c00cc7202 */ /* 0x000fe20000000f00 */
[----:B------:R-:W-:Y:S01]  /*8dd0*/  FFMA.FTZ R108, R224, c[0x0][0x2d0], -R103 ;  /* 0x0000b400e06c7a23 */ /* 0x000fe20000010867 */
[----:B------:R-:W-:Y:S01]  /*8de0*/  MOV R206, R137 ;  /* 0x0000008900ce7202 */ /* 0x000fe20000000f00 */
[C---:B--2---:R-:W-:Y:S02]  /*8df0*/  HMMA.16816.F32.BF16 R12, R160.reuse, R104, R12 ;  /* 0x00000068a00c723c */ /* 0x044fe4000004180c */
[----:B------:R-:W-:Y:S02]  /*8e00*/  MUFU.EX2 R126, R108 ;  /* 0x0000006c007e7308 */ /* 0x000fe40000000800 */
[C---:B------:R-:W-:Y:S01]  /*8e10*/  FMUL.FTZ R30, R0.reuse, R150 ;  /* 0x00000096001e7220 */ /* 0x040fe20000410000 */
[----:B------:R-:W-:Y:S01]  /*8e20*/  MOV R205, R140 ;  /* 0x0000008c00cd7202 */ /* 0x000fe20000000f00 */
[C---:B------:R-:W-:Y:S01]  /*8e30*/  FMUL.FTZ R31, R0.reuse, R151 ;  /* 0x00000097001f7220 */ /* 0x040fe20000410000 */
[----:B------:R-:W-:Y:S01]  /*8e40*/  MOV R151, R128 ;  /* 0x0000008000977202 */ /* 0x000fe20000000f00 */
[C---:B------:R-:W-:Y:S04]  /*8e50*/  HMMA.16816.F32.BF16 R16, R160.reuse, R106, R16 ;  /* 0x0000006aa010723c */ /* 0x040fe80000041810 */
[C---:B------:R-:W-:Y:S02]  /*8e60*/  FMUL.FTZ R34, R0.reuse, R146 ;  /* 0x0000009200227220 */ /* 0x040fe40000410000 */
[C---:B------:R-:W-:Y:S01]  /*8e70*/  FMUL.FTZ R35, R0.reuse, R147 ;  /* 0x0000009300237220 */ /* 0x040fe20000410000 */
[----:B------:R-:W-:Y:S01]  /*8e80*/  MOV R147, R136 ;  /* 0x0000008800937202 */ /* 0x000fe20000000f00 */
[C---:B------:R-:W-:Y:S04]  /*8e90*/  FMUL.FTZ R38, R0.reuse, R142 ;  /* 0x0000008e00267220 */ /* 0x040fe80000410000 */
[C---:B------:R-:W-:Y:S02]  /*8ea0*/  FMUL.FTZ R39, R0.reuse, R143 ;  /* 0x0000008f00277220 */ /* 0x040fe40000410000 */
[C---:B------:R-:W-:Y:S02]  /*8eb0*/  FMUL.FTZ R42, R0.reuse, R138 ;  /* 0x0000008a002a7220 */ /* 0x040fe40000410000 */
[----:B------:R-:W-:Y:S01]  /*8ec0*/  IMAD.MOV.U32 R132, RZ, RZ, R117 ;  /* 0x000000ffff847224 */ /* 0x000fe200078e0075 */
[----:B------:R-:W-:Y:S01]  /*8ed0*/  MOV R117, R51 ;  /* 0x0000003300757202 */ /* 0x000fe20000000f00 */
        /* <DEDUP_REMOVED lines=28> */
[----:B------:R-:W-:Y:S02]  /*90a0*/  IMAD.MOV.U32 R120, RZ, RZ, R46 ;  /* 0x000000ffff787224 */ /* 0x000fe400078e002e */
[----:B------:R-:W-:Y:S02]  /*90b0*/  FMUL.FTZ R46, R0, R134 ;  /* 0x00000086002e7220 */ /* 0x000fe40000410000 */
[----:B------:R-:W-:Y:S01]  /*90c0*/  IMAD.IADD R0, R215, 0x1, R208 ;  /* 0x00000001d7007824 */ /* 0x000fe200078e02d0 */
[----:B------:R-:W-:Y:S01]  /*90d0*/  MOV R208, R129 ;  /* 0x0000008100d07202 */ /* 0x000fe20000000f00 */
[----:B------:R-:W-:Y:S01]  /*90e0*/  IMAD.MOV.U32 R140, RZ, RZ, R144 ;  /* 0x000000ffff8c7224 */ /* 0x000fe200078e0090 */
[----:B------:R-:W-:Y:S01]  /*90f0*/  MOV R144, R148 ;  /* 0x0000009400907202 */ /* 0x000fe20000000f00 */
[----:B------:R-:W-:Y:S01]  /*9100*/  IMAD.MOV.U32 R142, RZ, RZ, R120 ;  /* 0x000000ffff8e7224 */ /* 0x000fe200078e0078 */
[----:B------:R-:W1:Y:S01]  /*9110*/  LDSM.16.MT88.4 R104, [R0] ;  /* 0x000000000068783b */ /* 0x000e620000004200 */
[----:B------:R-:W-:Y:S01]  /*9120*/  IADD3 R3, R212, R0, RZ ;  /* 0x00000000d4037210 */ /* 0x000fe20007ffe0ff */
[----:B------:R-:W-:Y:S01]  /*9130*/  IMAD.MOV.U32 R146, RZ, RZ, R132 ;  /* 0x000000ffff927224 */ /* 0x000fe200078e0084 */
[----:B------:R-:W-:Y:S01]  /*9140*/  MOV R148, R109 ;  /* 0x0000006d00947202 */ /* 0x000fe20000000f00 */
[--C-:B------:R-:W-:Y:S01]  /*9150*/  FFMA.FTZ R109, R223, c[0x0][0x2d0], -R103.reuse ;  /* 0x0000b400df6d7a23 */ /* 0x100fe20000010867 */
[----:B------:R-:W-:Y:S01]  /*9160*/  MOV R129, R141 ;  /* 0x0000008d00817202 */ /* 0x000fe20000000f00 */
[----:B------:R-:W-:Y:S01]  /*9170*/  FFMA.FTZ R117, R252, c[0x0][0x2d0], -R103 ;  /* 0x0000b400fc757a23 */ /* 0x000fe20000010867 */
[----:B------:R-:W-:Y:S01]  /*9180*/  MOV R141, R145 ;  /* 0x00000091008d7202 */ /* 0x000fe20000000f00 */
[----:B------:R-:W-:Y:S01]  /*9190*/  IMAD.MOV.U32 R224, RZ, RZ, R204 ;  /* 0x000000ffffe07224 */ /* 0x000fe200078e00cc */
[----:B------:R-:W-:Y:S01]  /*91a0*/  MOV R145, R149 ;  /* 0x0000009500917202 */ /* 0x000fe20000000f00 */
[----:B------:R-:W-:Y:S01]  /*91b0*/  IMAD.MOV.U32 R149, RZ, RZ, R121 ;  /* 0x000000ffff957224 */ /* 0x000fe200078e0079 */
[----:B------:R-:W-:Y:S01]  /*91c0*/  MOV R150, R129 ;  /* 0x0000008100967202 */ /* 0x000fe20000000f00 */
[----:B------:R2:W-:Y:S01]  /*91d0*/  MUFU.EX2 R121, R109 ;  /* 0x0000006d00797308 */ /* 0x0005e20000000800 */
[----:B------:R-:W-:Y:S01]  /*91e0*/  MOV R204, R133 ;  /* 0x0000008500cc7202 */ /* 0x000fe20000000f00 */
[--C-:B------:R-:W-:Y:S02]  /*91f0*/  FFMA.FTZ R207, R235, c[0x0][0x2d0], -R103.reuse ;  /* 0x0000b400ebcf7a23 */ /* 0x100fe40000010867 */
[----:B------:R-:W-:Y:S02]  /*9200*/  FFMA.FTZ R223, R244, c[0x0][0x2d0], -R103 ;  /* 0x0000b400f4df7a23 */ /* 0x000fe40000010867 */
[--C-:B------:R-:W-:Y:S02]  /*9210*/  FFMA.FTZ R206, R206, c[0x0][0x2d0], -R219.reuse ;  /* 0x0000b400cece7a23 */ /* 0x100fe400000108db */
[--C-:B------:R-:W-:Y:S02]  /*9220*/  FFMA.FTZ R204, R204, c[0x0][0x2d0], -R219.reuse ;  /* 0x0000b400cccc7a23 */ /* 0x100fe400000108db */
[----:B------:R-:W-:Y:S10]  /*9230*/  MUFU.EX2 R223, R223 ;  /* 0x000000df00df7308 */ /* 0x000ff40000000800 */
[----:B------:R-:W-:Y:S01]  /*9240*/  MUFU.EX2 R207, R207 ;  /* 0x000000cf00cf7308 */ /* 0x000fe20000000800 */
[----:B--2---:R-:W-:Y:S01]  /*9250*/  LDSM.16.MT88.4 R108, [R2+0x800] ;  /* 0x00080000026c783b */ /* 0x004fe20000004200 */
[C---:B-1----:R-:W-:Y:S08]  /*9260*/  HMMA.16816.F32.BF16 R20, R160.reuse, R104, R20 ;  /* 0x00000068a014723c */ /* 0x042ff00000041814 */
[----:B------:R-:W-:Y:S01]  /*9270*/  MUFU.EX2 R206, R206 ;  /* 0x000000ce00ce7308 */ /* 0x000fe20000000800 */
[C---:B------:R-:W-:Y:S01]  /*9280*/  HMMA.16816.F32.BF16 R24, R160.reuse, R106, R24 ;  /* 0x0000006aa018723c */ /* 0x040fe20000041818 */
[----:B------:R-:W1:Y:S08]  /*9290*/  LDSM.16.MT88.4 R104, [R3] ;  /* 0x000000000368783b */ /* 0x000e700000004200 */
[----:B------:R-:W-:Y:S01]  /*92a0*/  MUFU.EX2 R204, R204 ;  /* 0x000000cc00cc7308 */ /* 0x000fe20000000800 */
        /* <DEDUP_REMOVED lines=28> */
[----:B------:R-:W-:Y:S01]  /*9470*/  MOV R225, R112 ;  /* 0x0000007000e17202 */ /* 0x000fe20000000f00 */
[----:B------:R-:W-:Y:S02]  /*9480*/  FFMA.FTZ R112, R229, c[0x0][0x2d0], -R219 ;  /* 0x0000b400e5707a23 */ /* 0x000fe400000108db */
[----:B------:R-:W-:Y:S06]  /*9490*/  FFMA.FTZ R229, R237, c[0x0][0x2d0], -R103 ;  /* 0x0000b400ede57a23 */ /* 0x000fec0000010867 */
[----:B------:R2:W-:Y:S10]  /*94a0*/  MUFU.EX2 R127, R112 ;  /* 0x00000070007f7308 */ /* 0x0005f40000000800 */
[----:B------:R-:W-:Y:S01]  /*94b0*/  MUFU.EX2 R237, R119 ;  /* 0x0000007700ed7308 */ /* 0x000fe20000000800 */
[----:B-1----:R-:W-:Y:S09]  /*94c0*/  FFMA.FTZ R104, R226, c[0x0][0x2d0], -R219 ;  /* 0x0000b400e2687a23 */ /* 0x002ff200000108db */
[----:B------:R1:W4:Y:S01]  /*94d0*/  MUFU.EX2 R128, R104 ;  /* 0x0000006800807308 */ /* 0x0003220000000800 */
[--C-:B--2---:R-:W-:Y:S01]  /*94e0*/  FFMA.FTZ R112, R239, c[0x0][0x2d0], -R103.reuse ;  /* 0x0000b400ef707a23 */ /* 0x104fe20000010867 */
[----:B------:R-:W-:Y:S08]  /*94f0*/  MOV R239, R149 ;  /* 0x0000009500ef7202 */ /* 0x000ff00000000f00 */
[----:B------:R2:W-:Y:S10]  /*9500*/  MUFU.EX2 R132, R112 ;  /* 0x0000007000847308 */ /* 0x0005f40000000800 */
[----:B------:R-:W-:Y:S01]  /*9510*/  MUFU.EX2 R226, R123 ;  /* 0x0000007b00e27308 */ /* 0x000fe20000000800 */
[--C-:B-1----:R-:W-:Y:S01]  /*9520*/  FFMA.FTZ R104, R227, c[0x0][0x2d0], -R103.reuse ;  /* 0x0000b400e3687a23 */ /* 0x102fe20000010867 */
[----:B----4-:R-:W-:Y:S08]  /*9530*/  F2FP.BF16.PACK_AB R105, R128, R125 ;  /* 0x0000007d8069723e */ /* 0x010ff000000010ff */
[----:B------:R1:W-:Y:S01]  /*9540*/  MUFU.EX2 R134, R104 ;  /* 0x0000006800867308 */ /* 0x0003e20000000800 */
[--C-:B--2---:R-:W-:Y:S01]  /*9550*/  FFMA.FTZ R112, R241, c[0x0][0x2d0], -R103.reuse ;  /* 0x0000b400f1707a23 */ /* 0x104fe20000010867 */
[----:B------:R-:W-:Y:S08]  /*9560*/  MOV R241, R150 ;  /* 0x0000009600f17202 */ /* 0x000ff00000000f00 */
[----:B------:R2:W-:Y:S10]  /*9570*/  MUFU.EX2 R136, R112 ;  /* 0x0000007000887308 */ /* 0x0005f40000000800 */
[----:B------:R-:W-:Y:S01]  /*9580*/  MUFU.EX2 R229, R229 ;  /* 0x000000e500e57308 */ /* 0x000fe20000000800 */
[--C-:B-1----:R-:W-:Y:S02]  /*9590*/  FFMA.FTZ R104, R228, c[0x0][0x2d0], -R103.reuse ;  /* 0x0000b400e4687a23 */ /* 0x102fe40000010867 */
[----:B------:R-:W-:Y:S02]  /*95a0*/  FFMA.FTZ R228, R240, c[0x0][0x2d0], -R103 ;  /* 0x0000b400f0e47a23 */ /* 0x000fe40000010867 */
[----:B------:R-:W2:Y:S05]  /*95b0*/  LDL R240, [R1+0x58] ;  /* 0x0000580001f07983 */ /* 0x000eaa0000100800 */
[----:B------:R1:W5:Y:S01]  /*95c0*/  MUFU.EX2 R137, R104 ;  /* 0x0000006800897308 */ /* 0x0003620000000800 */
[--C-:B--2---:R-:W-:Y:S02]  /*95d0*/  FFMA.FTZ R112, R243, c[0x0][0x2d0], -R219.reuse ;  /* 0x0000b400f3707a23 */ /* 0x104fe400000108db */
[----:B------:R-:W-:Y:S07]  /*95e0*/  IMAD.MOV.U32 R243, RZ, RZ, R144 ;  /* 0x000000fffff37224 */ /* 0x000fee00078e0090 */
[----:B------:R2:W-:Y:S10]  /*95f0*/  MUFU.EX2 R133, R112 ;  /* 0x0000007000857308 */ /* 0x0005f40000000800 */
[----:B------:R-:W-:Y:S01]  /*9600*/  MUFU.EX2 R228, R228 ;  /* 0x000000e400e47308 */ /* 0x000fe20000000800 */
[----:B-1----:R-:W-:Y:S01]  /*9610*/  FFMA.FTZ R104, R230, c[0x0][0x2d0], -R219 ;  /* 0x0000b400e6687a23 */ /* 0x002fe200000108db */
[----:B-----5:R-:W-:Y:S01]  /*9620*/  F2FP.BF16.PACK_AB R106, R137, R134 ;  /* 0x00000086896a723e */ /* 0x020fe200000010ff */
[----:B------:R-:W-:Y:S07]  /*9630*/  FFMA.FTZ R230, R238, c[0x0][0x2d0], -R103 ;  /* 0x0000b400eee67a23 */ /* 0x000fee0000010867 */
[----:B------:R1:W5:Y:S01]  /*9640*/  MUFU.EX2 R130, R104 ;  /* 0x0000006800827308 */ /* 0x0003620000000800 */
[----:B--2---:R-:W-:Y:S01]  /*9650*/  FFMA.FTZ R112, R242, c[0x0][0x2d0], -R219 ;  /* 0x0000b400f2707a23 */ /* 0x004fe200000108db */
[----:B------:R-:W-:Y:S08]  /*9660*/  MOV R242, R145 ;  /* 0x0000009100f27202 */ /* 0x000ff00000000f00 */
[----:B------:R2:W-:Y:S10]  /*9670*/  MUFU.EX2 R135, R112 ;  /* 0x0000007000877308 */ /* 0x0005f40000000800 */
[----:B------:R-:W-:Y:S01]  /*9680*/  MUFU.EX2 R238, R118 ;  /* 0x0000007600ee7308 */ /* 0x000fe20000000800 */
[----:B-1----:R-:W-:Y:S01]  /*9690*/  FADD.FTZ R104, R222, R116 ;  /* 0x00000074de687221 */ /* 0x002fe20000010000 */
[----:B-----5:R-:W-:Y:S01]  /*96a0*/  F2FP.BF16.PACK_AB R107, R130, R127 ;  /* 0x0000007f826b723e */ /* 0x020fe200000010ff */
[--C-:B------:R-:W-:Y:S02]  /*96b0*/  FFMA.FTZ R116, R251, c[0x0][0x2d0], -R103.reuse ;  /* 0x0000b400fb747a23 */ /* 0x100fe40000010867 */
[----:B------:R-:W-:Y:S01]  /*96c0*/  FADD.FTZ R120, R220, R104 ;  /* 0x00000068dc787221 */ /* 0x000fe20000010000 */
[----:B------:R-:W-:Y:S01]  /*96d0*/  F2FP.BF16.PACK_AB R104, R126, R121 ;  /* 0x000000797e68723e */ /* 0x000fe200000010ff */
[--C-:B------:R-:W-:Y:S03]  /*96e0*/  FFMA.FTZ R220, R234, c[0x0][0x2d0], -R103.reuse ;  /* 0x0000b400eadc7a23 */ /* 0x100fe60000010867 */
[----:B------:R-:W-:Y:S01]  /*96f0*/  MUFU.EX2 R230, R230 ;  /* 0x000000e600e67308 */ /* 0x000fe20000000800 */
[----:B------:R-:W-:Y:S02]  /*9700*/  FADD.FTZ R120, R232, R120 ;  /* 0x00000078e8787221 */ /* 0x000fe40000010000 */
[----:B--2---:R-:W-:Y:S01]  /*9710*/  FFMA.FTZ R112, R245, c[0x0][0x2d0], -R103 ;  /* 0x0000b400f5707a23 */ /* 0x004fe20000010867 */
[C---:B------:R-:W-:Y:S06]  /*9720*/  HMMA.16816.F32.BF16 R4, R104.reuse, R108, R4 ;  /* 0x0000006c6804723c */ /* 0x040fec0000041804 */
[----:B------:R1:W-:Y:S01]  /*9730*/  MUFU.EX2 R138, R112 ;  /* 0x00000070008a7308 */ /* 0x0003e20000000800 */
[----:B------:R-:W-:Y:S01]  /*9740*/  IMAD.MOV.U32 R245, RZ, RZ, R205 ;  /* 0x000000fffff57224 */ /* 0x000fe200078e00cd */
[C---:B------:R-:W-:Y:S01]  /*9750*/  HMMA.16816.F32.BF16 R8, R104.reuse, R110, R8 ;  /* 0x0000006e6808723c */ /* 0x040fe20000041808 */
[----:B------:R-:W2:Y:S03]  /*9760*/  LDSM.16.MT88.4 R108, [R102+0x800] ;  /* 0x00080000666c783b */ /* 0x000ea60000004200 */
[----:B------:R-:W-:Y:S04]  /*9770*/  ISETP.GE.AND P4, PT, R245, 0x1, PT ;  /* 0x00000001f500780c */ /* 0x000fe80003f86270 */
[----:B------:R-:W-:Y:S10]  /*9780*/  MUFU.EX2 R232, R117 ;  /* 0x0000007500e87308 */ /* 0x000ff40000000800 */
[----:B------:R-:W-:Y:S01]  /*9790*/  MUFU.EX2 R220, R220 ;  /* 0x000000dc00dc7308 */ /* 0x000fe20000000800 */
[----:B-1----:R-:W-:Y:S01]  /*97a0*/  FFMA.FTZ R112, R246, c[0x0][0x2d0], -R103 ;  /* 0x0000b400f6707a23 */ /* 0x002fe20000010867 */
[----:B------:R-:W-:Y:S08]  /*97b0*/  MOV R246, R140 ;  /* 0x0000008c00f67202 */ /* 0x000ff00000000f00 */
[----:B------:R1:W5:Y:S01]  /*97c0*/  MUFU.EX2 R222, R112 ;  /* 0x0000007000de7308 */ /* 0x0003620000000800 */
[C---:B--2---:R-:W-:Y:S08]  /*97d0*/  HMMA.16816.F32.BF16 R12, R104.reuse, R108, R12 ;  /* 0x0000006c680c723c */ /* 0x044ff0000004180c */
[C---:B------:R-:W-:Y:S01]  /*97e0*/  HMMA.16816.F32.BF16 R16, R104.reuse, R110, R16 ;  /* 0x0000006e6810723c */ /* 0x040fe20000041810 */
[----:B------:R-:W2:Y:S08]  /*97f0*/  LDSM.16.MT88.4 R108, [R0+0x800] ;  /* 0x00080000006c783b */ /* 0x000eb00000004200 */
[----:B-1----:R-:W-:Y:S01]  /*9800*/  LDSM.16.MT88.4 R112, [R102+0x1000] ;  /* 0x001000006670783b */ /* 0x002fe20000004200 */
        /* <DEDUP_REMOVED lines=31> */
[----:B------:R-:W-:Y:S03]  /*9a00*/  MOV R247, R141 ;  /* 0x0000008d00f77202 */ /* 0x000fe60000000f00 */
[----:B------:R-:W-:Y:S01]  /*9a10*/  FFMA.FTZ R105, R250, c[0x0][0x2d0], -R219 ;  /* 0x0000b400fa697a23 */ /* 0x000fe200000108db */
[----:B-----5:R-:W-:Y:S01]  /*9a20*/  F2FP.BF16.PACK_AB R106, R222, R138 ;  /* 0x0000008ade6a723e */ /* 0x020fe200000010ff */
[----:B------:R-:W-:Y:S03]  /*9a30*/  FADD.FTZ R104, R231, R221 ;  /* 0x000000dde7687221 */ /* 0x000fe60000010000 */
[--C-:B------:R-:W-:Y:S01]  /*9a40*/  FFMA.FTZ R221, R236, c[0x0][0x2d0], -R103.reuse ;  /* 0x0000b400ecdd7a23 */ /* 0x100fe20000010867 */
[----:B------:R-:W2:Y:S01]  /*9a50*/  MUFU.EX2 R129, R105 ;  /* 0x0000006900817308 */ /* 0x000ea20000000800 */
[----:B------:R-:W-:Y:S01]  /*9a60*/  FADD.FTZ R122, R124, R104 ;  /* 0x000000687c7a7221 */ /* 0x000fe20000010000 */
[----:B------:R-:W-:Y:S01]  /*9a70*/  F2FP.BF16.PACK_AB R104, R136, R132 ;  /* 0x000000848868723e */ /* 0x000fe200000010ff */
[----:B------:R-:W-:Y:S01]  /*9a80*/  FFMA.FTZ R103, R233, c[0x0][0x2d0], -R103 ;  /* 0x0000b400e9677a23 */ /* 0x000fe20000010867 */
[----:B------:R-:W-:Y:S01]  /*9a90*/  MOV R250, R148 ;  /* 0x0000009400fa7202 */ /* 0x000fe20000000f00 */
[----:B------:R-:W-:Y:S02]  /*9aa0*/  FADD.FTZ R122, R125, R122 ;  /* 0x0000007a7d7a7221 */ /* 0x000fe40000010000 */
[--C-:B------:R-:W-:Y:S03]  /*9ab0*/  FFMA.FTZ R124, R147, c[0x0][0x2d0], -R219.reuse ;  /* 0x0000b400937c7a23 */ /* 0x100fe600000108db */
[----:B------:R5:W-:Y:S01]  /*9ac0*/  MUFU.EX2 R236, R116 ;  /* 0x0000007400ec7308 */ /* 0x000be20000000800 */
[----:B-1----:R-:W1:Y:S09]  /*9ad0*/  LDSM.16.MT88.4 R108, [R2+0x1000] ;  /* 0x00100000026c783b */ /* 0x002e720000004200 */
[----:B------:R-:W3:Y:S01]  /*9ae0*/  MUFU.EX2 R205, R103 ;  /* 0x0000006700cd7308 */ /* 0x000ee20000000800 */
[----:B--2---:R-:W-:Y:S02]  /*9af0*/  F2FP.BF16.PACK_AB R107, R129, R131 ;  /* 0x00000083816b723e */ /* 0x004fe400000010ff */
[----:B------:R-:W-:Y:S07]  /*9b00*/  F2FP.BF16.PACK_AB R105, R135, R133 ;  /* 0x000000858769723e */ /* 0x000fee00000010ff */
[----:B------:R-:W2:Y:S01]  /*9b10*/  MUFU.EX2 R221, R221 ;  /* 0x000000dd00dd7308 */ /* 0x000ea20000000800 */
[----:B-----5:R-:W-:Y:S01]  /*9b20*/  LDSM.16.MT88.4 R116, [R0+0x1800] ;  /* 0x001800000074783b */ /* 0x020fe20000004200 */
[----:B---3--:R-:W-:Y:S01]  /*9b30*/  F2FP.BF16.PACK_AB R162, R205, R220 ;  /* 0x000000dccda2723e */ /* 0x008fe200000010ff */
        /* <DEDUP_REMOVED lines=31> */
[C---:B-1----:R-:W-:Y:S07]  /*9d30*/  HMMA.16816.F32.BF16 R84, R104.reuse, R108, R84 ;  /* 0x0000006c6854723c */ /* 0x042fee0000041854 */
[--C-:B------:R-:W-:Y:S01]  /*9d40*/  FFMA.FTZ R108, R225, c[0x0][0x2d0], -R219.reuse ;  /* 0x0000b400e16c7a23 */ /* 0x100fe200000108db */
[C---:B------:R-:W-:Y:S03]  /*9d50*/  HMMA.16816.F32.BF16 R88, R104.reuse, R110, R88 ;  /* 0x0000006e6858723c */ /* 0x040fe60000041858 */
[----:B------:R1:W-:Y:S05]  /*9d60*/  MUFU.EX2 R231, R108 ;  /* 0x0000006c00e77308 */ /* 0x0003ea0000000800 */
[C---:B--2---:R-:W-:Y:S08]  /*9d70*/  HMMA.16816.F32.BF16 R92, R104.reuse, R112, R92 ;  /* 0x00000070685c723c */ /* 0x044ff0000004185c */
[----:B------:R-:W-:Y:S01]  /*9d80*/  HMMA.16816.F32.BF16 R96, R104, R114, R96 ;  /* 0x000000726860723c */ /* 0x000fe20000041860 */
[----:B------:R-:W-:Y:S06]  /*9d90*/  LDSM.16.MT88.4 R112, [R102+0x1800] ;  /* 0x001800006670783b */ /* 0x000fec0000004200 */
[--C-:B------:R-:W-:Y:S01]  /*9da0*/  FFMA.FTZ R104, R139, c[0x0][0x2d0], -R219.reuse ;  /* 0x0000b4008b687a23 */ /* 0x100fe200000108db */
[----:B------:R-:W-:Y:S03]  /*9db0*/  F2FP.BF16.PACK_AB R106, R237, R238 ;  /* 0x000000eeed6a723e */ /* 0x000fe600000010ff */
[----:B------:R2:W-:Y:S01]  /*9dc0*/  MUFU.EX2 R233, R104 ;  /* 0x0000006800e97308 */ /* 0x0005e20000000800 */
[--C-:B-1----:R-:W-:Y:S09]  /*9dd0*/  FFMA.FTZ R108, R224, c[0x0][0x2d0], -R219.reuse ;  /* 0x0000b400e06c7a23 */ /* 0x102ff200000108db */
[----:B------:R-:W1:Y:S10]  /*9de0*/  MUFU.EX2 R235, R108 ;  /* 0x0000006c00eb7308 */ /* 0x000e740000000800 */
[----:B------:R-:W-:Y:S01]  /*9df0*/  MUFU.EX2 R224, R124 ;  /* 0x0000007c00e07308 */ /* 0x000fe20000000800 */
[----:B--2---:R-:W-:Y:S02]  /*9e00*/  FADD.FTZ R104, R121, R120 ;  /* 0x0000007879687221 */ /* 0x004fe40000010000 */
[--C-:B------:R-:W-:Y:S02]  /*9e10*/  FFMA.FTZ R120, R142, c[0x0][0x2d0], -R219.reuse ;  /* 0x0000b4008e787a23 */ /* 0x100fe400000108db */
[----:B------:R-:W-:Y:S01]  /*9e20*/  FADD.FTZ R125, R126, R104 ;  /* 0x000000687e7d7221 */ /* 0x000fe20000010000 */
[----:B------:R-:W-:Y:S04]  /*9e30*/  F2FP.BF16.PACK_AB R104, R236, R232 ;  /* 0x000000e8ec68723e */ /* 0x000fe800000010ff */
[----:B------:R2:W-:Y:S01]  /*9e40*/  MUFU.EX2 R227, R120 ;  /* 0x0000007800e37308 */ /* 0x0005e20000000800 */
[----:B------:R-:W-:Y:S02]  /*9e50*/  FFMA.FTZ R121, R143, c[0x0][0x2d0], -R219 ;  /* 0x0000b4008f797a23 */ /* 0x000fe400000108db */
[----:B------:R-:W-:Y:S01]  /*9e60*/  FADD.FTZ R125, R134, R125 ;  /* 0x0000007d867d7221 */ /* 0x000fe20000010000 */
[----:B-1----:R-:W-:Y:S01]  /*9e70*/  F2FP.BF16.PACK_AB R105, R235, R231 ;  /* 0x000000e7eb69723e */ /* 0x002fe200000010ff */
[--C-:B------:R-:W-:Y:S02]  /*9e80*/  FFMA.FTZ R108, R208, c[0x0][0x2d0], -R219.reuse ;  /* 0x0000b400d06c7a23 */ /* 0x100fe400000108db */
[----:B------:R-:W-:Y:S02]  /*9e90*/  FFMA.FTZ R208, R146, c[0x0][0x2d0], -R219 ;  /* 0x0000b40092d07a23 */ /* 0x000fe400000108db */
[----:B------:R-:W-:Y:S01]  /*9ea0*/  LDSM.16.MT88.4 R144, [R3+0x2800] ;  /* 0x002800000390783b */ /* 0x000fe20000004200 */
[----:B------:R1:W3:Y:S01]  /*9eb0*/  MUFU.EX2 R234, R108 ;  /* 0x0000006c00ea7308 */ /* 0x0002e20000000800 */
[----:B------:R-:W-:Y:S02]  /*9ec0*/  FADD.FTZ R125, R137, R125 ;  /* 0x0000007d897d7221 */ /* 0x000fe40000010000 */
[----:B------:R-:W-:Y:S07]  /*9ed0*/  FFMA.FTZ R219, R151, c[0x0][0x2d0], -R219 ;  /* 0x0000b40097db7a23 */ /* 0x000fee00000108db */
[----:B------:R5:W-:Y:S01]  /*9ee0*/  MUFU.EX2 R225, R121 ;  /* 0x0000007900e17308 */ /* 0x000be20000000800 */
[----:B--2---:R-:W-:Y:S04]  /*9ef0*/  FADD.FTZ R120, R128, R122 ;  /* 0x0000007a80787221 */ /* 0x004fe80000010000 */
[----:B------:R-:W-:Y:S05]  /*9f00*/  FADD.FTZ R124, R127, R120 ;  /* 0x000000787f7c7221 */ /* 0x000fea0000010000 */
[----:B------:R-:W2:Y:S01]  /*9f10*/  MUFU.EX2 R219, R219 ;  /* 0x000000db00db7308 */ /* 0x000ea20000000800 */
[----:B------:R-:W-:Y:S01]  /*9f20*/  FADD.FTZ R124, R130, R124 ;  /* 0x0000007c827c7221 */ /* 0x000fe20000010000 */
[----:B-1----:R-:W1:Y:S01]  /*9f30*/  LDSM.16.MT88.4 R108, [R2+0x1800] ;  /* 0x00180000026c783b */ /* 0x002e620000004200 */
[----:B---3--:R-:W-:Y:S02]  /*9f40*/  F2FP.BF16.PACK_AB R107, R233, R234 ;  /* 0x000000eae96b723e */ /* 0x008fe400000010ff */
[----:B------:R-:W-:Y:S04]  /*9f50*/  FADD.FTZ R103, R133, R124 ;  /* 0x0000007c85677221 */ /* 0x000fe80000010000 */
[----:B------:R-:W-:Y:S01]  /*9f60*/  FADD.FTZ R103, R135, R103 ;  /* 0x0000006787677221 */ /* 0x000fe20000010000 */
[----:B------:R-:W3:Y:S01]  /*9f70*/  MUFU.EX2 R208, R208 ;  /* 0x000000d000d07308 */ /* 0x000ee20000000800 */
[----:B-----5:R-:W-:Y:S02]  /*9f80*/  LDSM.16.MT88.4 R120, [R0+0x2000] ;  /* 0x002000000078783b */ /* 0x020fe40000004200 */
[----:B------:R-:W-:Y:S04]  /*9f90*/  FADD.FTZ R103, R131, R103 ;  /* 0x0000006783677221 */ /* 0x000fe80000010000 */
[----:B------:R-:W-:Y:S02]  /*9fa0*/  FADD.FTZ R103, R129, R103 ;  /* 0x0000006781677221 */ /* 0x000fe40000010000 */
[----:B------:R-:W-:Y:S01]  /*9fb0*/  LDSM.16.MT88.4 R128, [R102+0x5800] ;  /* 0x005800006680783b */ /* 0x000fe20000004200 */
[----:B--2---:R-:W-:Y:S02]  /*9fc0*/  F2FP.BF16.PACK_AB R163, R219, R204 ;  /* 0x000000ccdba3723e */ /* 0x004fe400000010ff */
[----:B---3--:R-:W-:Y:S01]  /*9fd0*/  F2FP.BF16.PACK_AB R161, R208, R206 ;  /* 0x000000ced0a1723e */ /* 0x008fe200000010ff */
[C---:B-1----:R-:W-:Y:S08]  /*9fe0*/  HMMA.16816.F32.BF16 R4, R104.reuse, R108, R4 ;  /* 0x0000006c6804723c */ /* 0x042ff00000041804 */
        /* <DEDUP_REMOVED lines=33> */
[----:B------:R-:W-:Y:S01]  /*a200*/  HMMA.16816.F32.BF16 R96, R104, R118, R96 ;  /* 0x000000766860723c */ /* 0x000fe20000041860 */
[----:B------:R-:W3:Y:S06]  /*a210*/  LDSM.16.MT88.4 R116, [R3+0x2000] ;  /* 0x002000000374783b */ /* 0x000eec0000004200 */
[----:B------:R-:W-:Y:S02]  /*a220*/  F2FP.BF16.PACK_AB R104, R228, R223 ;  /* 0x000000dfe468723e */ /* 0x000fe400000010ff */
[----:B------:R-:W-:Y:S03]  /*a230*/  F2FP.BF16.PACK_AB R105, R227, R225 ;  /* 0x000000e1e369723e */ /* 0x000fe600000010ff */
[----:B------:R-:W-:Y:S02]  /*a240*/  F2FP.BF16.PACK_AB R106, R229, R230 ;  /* 0x000000e6e56a723e */ /* 0x000fe400000010ff */
[----:B------:R-:W-:Y:S07]  /*a250*/  F2FP.BF16.PACK_AB R107, R224, R226 ;  /* 0x000000e2e06b723e */ /* 0x000fee00000010ff */
        /* <DEDUP_REMOVED lines=8> */
[----:B------:R-:W5:Y:S07]  /*a2e0*/  LDSM.16.MT88.4 R120, [R0+0x5000] ;  /* 0x005000000078783b */ /* 0x000f6e0000004200 */
        /* <DEDUP_REMOVED lines=9> */
[C---:B-----5:R-:W-:Y:S08]  /*a380*/  HMMA.16816.F32.BF16 R52, R104.reuse, R120, R52 ;  /* 0x000000786834723c */ /* 0x060ff00000041834 */
        /* <DEDUP_REMOVED lines=8> */
[C---:B--2---:R-:W-:Y:S07]  /*a410*/  HMMA.16816.F32.BF16 R76, R104.reuse, R112, R76 ;  /* 0x00000070684c723c */ /* 0x044fee000004184c */
[----:B------:R-:W-:Y:S01]  /*a420*/  FADD.FTZ R112, R132, R125 ;  /* 0x0000007d84707221 */ /* 0x000fe20000010000 */
[C---:B------:R-:W-:Y:S01]  /*a430*/  HMMA.16816.F32.BF16 R80, R104.reuse, R114, R80 ;  /* 0x000000726850723c */ /* 0x040fe20000041850 */
[----:B------:R-:W-:Y:S03]  /*a440*/  LDSM.16.MT88.4 R124, [R0+0x2800] ;  /* 0x00280000007c783b */ /* 0x000fe60000004200 */
[----:B------:R-:W-:Y:S04]  /*a450*/  FADD.FTZ R112, R136, R112 ;  /* 0x0000007088707221 */ /* 0x000fe80000010000 */
[C---:B-----5:R-:W-:Y:S04]  /*a460*/  HMMA.16816.F32.BF16 R84, R104.reuse, R120, R84 ;  /* 0x000000786854723c */ /* 0x060fe80000041854 */
[----:B------:R-:W-:Y:S02]  /*a470*/  FADD.FTZ R112, R138, R112 ;  /* 0x000000708a707221 */ /* 0x000fe40000010000 */
[----:B------:R-:W-:Y:S02]  /*a480*/  LDSM.16.MT88.4 R136, [R2+0x5800] ;  /* 0x005800000288783b */ /* 0x000fe40000004200 */
[C---:B------:R-:W-:Y:S04]  /*a490*/  HMMA.16816.F32.BF16 R88, R104.reuse, R122, R88 ;  /* 0x0000007a6858723c */ /* 0x040fe80000041858 */
[----:B------:R-:W-:Y:S02]  /*a4a0*/  FADD.FTZ R222, R222, R112 ;  /* 0x00000070dede7221 */ /* 0x000fe40000010000 */
[----:B------:R-:W2:Y:S02]  /*a4b0*/  LDSM.16.MT88.4 R120, [R102+0x2800] ;  /* 0x002800006678783b */ /* 0x000ea40000004200 */
[C---:B---3--:R-:W-:Y:S08]  /*a4c0*/  HMMA.16816.F32.BF16 R92, R104.reuse, R116, R92 ;  /* 0x00000074685c723c */ /* 0x048ff0000004185c */
[----:B------:R-:W-:Y:S08]  /*a4d0*/  HMMA.16816.F32.BF16 R96, R104, R118, R96 ;  /* 0x000000766860723c */ /* 0x000ff00000041860 */
[C---:B-1----:R-:W-:Y:S01]  /*a4e0*/  HMMA.16816.F32.BF16 R104, R160.reuse, R108, R4 ;  /* 0x0000006ca068723c */ /* 0x042fe20000041804 */
[----:B------:R-:W1:Y:S07]  /*a4f0*/  LDSM.16.MT88.4 R4, [R0+0x5800] ;  /* 0x005800000004783b */ /* 0x000e6e0000004200 */
[C---:B------:R-:W-:Y:S01]  /*a500*/  HMMA.16816.F32.BF16 R108, R160.reuse, R110, R8 ;  /* 0x0000006ea06c723c */ /* 0x040fe20000041808 */
[----:B------:R-:W3:Y:S07]  /*a510*/  LDSM.16.MT88.4 R8, [R3+0x5800] ;  /* 0x005800000308783b */ /* 0x000eee0000004200 */
[C---:B--2---:R-:W-:Y:S01]  /*a520*/  HMMA.16816.F32.BF16 R112, R160.reuse, R120, R12 ;  /* 0x00000078a070723c */ /* 0x044fe2000004180c */
[----:B------:R2:W5:Y:S07]  /*a530*/  LDSM.16.MT88.4 R12, [R2+0x8800] ;  /* 0x00880000020c783b */ /* 0x00056e0000004200 */
[C---:B------:R-:W-:Y:S01]  /*a540*/  HMMA.16816.F32.BF16 R116, R160.reuse, R122, R16 ;  /* 0x0000007aa074723c */ /* 0x040fe20000041810 */
[----:B------:R-:W1:Y:S07]  /*a550*/  LDSM.16.MT88.4 R16, [R102+0x8800] ;  /* 0x008800006610783b */ /* 0x000e6e0000004200 */
[C---:B------:R-:W-:Y:S01]  /*a560*/  HMMA.16816.F32.BF16 R120, R160.reuse, R124, R20 ;  /* 0x0000007ca078723c */ /* 0x040fe20000041814 */
[----:B------:R-:W4:Y:S07]  /*a570*/  LDL R21, [R1+0x3c] ;  /* 0x00003c0001157983 */ /* 0x000f2e0000100800 */
[C---:B------:R-:W-:Y:S04]  /*a580*/  HMMA.16816.F32.BF16 R124, R160.reuse, R126, R24 ;  /* 0x0000007ea07c723c */ /* 0x040fe80000041818 */
[----:B--2---:R-:W-:Y:S04]  /*a590*/  IADD3 R2, R241, -0x2, RZ ;  /* 0xfffffffef1027810 */ /* 0x004fe80007ffe0ff */
[C---:B------:R-:W-:Y:S03]  /*a5a0*/  HMMA.16816.F32.BF16 R148, R160.reuse, R144, R28 ;  /* 0x00000090a094723c */ /* 0x040fe6000004181c */
[----:B------:R-:W-:Y:S05]  /*a5b0*/  ISETP.GE.AND P6, PT, R2, R250, PT ;  /* 0x000000fa0200720c */ /* 0x000fea0003fc6270 */
[C---:B------:R-:W-:Y:S08]  /*a5c0*/  HMMA.16816.F32.BF16 R144, R160.reuse, R146, R32 ;  /* 0x00000092a090723c */ /* 0x040ff00000041820 */
[C---:B------:R-:W-:Y:S03]  /*a5d0*/  HMMA.16816.F32.BF16 R140, R160.reuse, R136, R36 ;  /* 0x00000088a08c723c */ /* 0x040fe60000041824 */
[----:B------:R-:W-:Y:S02]  /*a5e0*/  @P6 ISETP.GE.AND P3, PT, R246, c[0x0][0x1d4], PT ;  /* 0x00007500f6006a0c */ /* 0x000fe40003f66270 */
[----:B------:R-:W-:Y:S03]  /*a5f0*/  @P6 ISETP.GE.AND P1, PT, R242, c[0x0][0x1d4], PT ;  /* 0x00007500f2006a0c */ /* 0x000fe60003f26270 */
[C---:B------:R-:W-:Y:S08]  /*a600*/  HMMA.16816.F32.BF16 R136, R160.reuse, R138, R40 ;  /* 0x0000008aa088723c */ /* 0x040ff00000041828 */
[C---:B------:R-:W-:Y:S08]  /*a610*/  HMMA.16816.F32.BF16 R132, R160.reuse, R128, R44 ;  /* 0x00000080a084723c */ /* 0x040ff0000004182c */
[C---:B------:R-:W-:Y:S08]  /*a620*/  HMMA.16816.F32.BF16 R128, R160.reuse, R130, R48 ;  /* 0x00000082a080723c */ /* 0x040ff00000041830 */
[C---:B-1----:R-:W-:Y:S07]  /*a630*/  HMMA.16816.F32.BF16 R52, R160.reuse, R4, R52 ;  /* 0x00000004a034723c */ /* 0x042fee0000041834 */
[----:B------:R-:W-:Y:S01]  /*a640*/  @P6 SHF.R.S32.HI R4, RZ, 0x1f, R2 ;  /* 0x0000001fff046819 */ /* 0x000fe20000011402 */
[C---:B------:R-:W-:Y:S08]  /*a650*/  HMMA.16816.F32.BF16 R56, R160.reuse, R6, R56 ;  /* 0x00000006a038723c */ /* 0x040ff00000041838 */
[C---:B---3--:R-:W-:Y:S07]  /*a660*/  HMMA.16816.F32.BF16 R60, R160.reuse, R8, R60 ;  /* 0x00000008a03c723c */ /* 0x048fee000004183c */
[----:B------:R-:W-:Y:S01]  /*a670*/  @P6 IMAD R8, R4, c[0x0][0x1e0], RZ ;  /* 0x0000780004086a24 */ /* 0x000fe200078e02ff */
[C---:B------:R-:W-:Y:S01]  /*a680*/  HMMA.16816.F32.BF16 R64, R160.reuse, R10, R64 ;  /* 0x0000000aa040723c */ /* 0x040fe20000041840 */
[----:B------:R1:W2:Y:S07]  /*a690*/  LDSM.16.MT88.4 R4, [R0+0x8800] ;  /* 0x008800000004783b */ /* 0x0002ae0000004200 */
[C---:B-----5:R-:W-:Y:S08]  /*a6a0*/  HMMA.16816.F32.BF16 R68, R160.reuse, R12, R68 ;  /* 0x0000000ca044723c */ /* 0x060ff00000041844 */
[C---:B------:R-:W-:Y:S07]  /*a6b0*/  HMMA.16816.F32.BF16 R72, R160.reuse, R14, R72 ;  /* 0x0000000ea048723c */ /* 0x040fee0000041848 */
[----:B------:R-:W-:Y:S01]  /*a6c0*/  @P6 MOV R15, R240 ;  /* 0x000000f0000f6202 */ /* 0x000fe20000000f00 */
[C---:B-1----:R-:W-:Y:S01]  /*a6d0*/  @P6 IMAD R0, R2.reuse, c[0x0][0x1e4], R8 ;  /* 0x0000790002006a24 */ /* 0x042fe200078e0208 */
[C---:B------:R-:W-:Y:S03]  /*a6e0*/  HMMA.16816.F32.BF16 R76, R160.reuse, R16, R76 ;  /* 0x00000010a04c723c */ /* 0x040fe6000004184c */
[----:B------:R-:W-:Y:S04]  /*a6f0*/  @P6 IMAD.WIDE.U32 R8, R2, c[0x0][0x1e0], RZ ;  /* 0x0000780002086a25 */ /* 0x000fe800078e00ff */
[----:B------:R-:W-:Y:S01]  /*a700*/  @P6 IMAD.MOV.U32 R14, RZ, RZ, R248 ;  /* 0x000000ffff0e6224 */ /* 0x000fe200078e00f8 */
[----:B------:R-:W-:Y:S01]  /*a710*/  @P6 IADD3 R0, R9, R0, RZ ;  /* 0x0000000009006210 */ /* 0x000fe20007ffe0ff */
[----:B------:R-:W-:Y:S01]  /*a720*/  FADD.FTZ R9, R232, R222 ;  /* 0x000000dee8097221 */ /* 0x000fe20000010000 */
[C---:B------:R-:W-:Y:S03]  /*a730*/  HMMA.16816.F32.BF16 R80, R160.reuse, R18, R80 ;  /* 0x00000012a050723c */ /* 0x040fe60000041850 */
[----:B------:R-:W-:Y:S04]  /*a740*/  @P6 IMAD.WIDE.U32 R14, R8, 0x60, R14 ;  /* 0x00000060080e6825 */ /* 0x000fe800078e000e */
[----:B------:R-:W-:Y:S01]  /*a750*/  @P6 IMAD R0, R0, 0x60, RZ ;  /* 0x0000006000006824 */ /* 0x000fe200078e02ff */
[----:B------:R-:W-:Y:S01]  /*a760*/  @P6 LEA R12, P0, R14, c[0x0][0x1c8], 0x1 ;  /* 0x000072000e0c6a11 */ /* 0x000fe200078008ff */
[----:B------:R-:W-:Y:S01]  /*a770*/  FADD.FTZ R13, R236, R9 ;  /* 0x00000009ec0d7221 */ /* 0x000fe20000010000 */
[C---:B--2---:R-:W-:Y:S01]  /*a780*/  HMMA.16816.F32.BF16 R84, R160.reuse, R4, R84 ;  /* 0x00000004a054723c */ /* 0x044fe20000041854 */
[----:B------:R1:W2:Y:S02]  /*a790*/  LDSM.16.MT88.4 R8, [R3+0x8800] ;  /* 0x008800000308783b */ /* 0x0002a40000004200 */
[----:B------:R-:W-:Y:S02]  /*a7a0*/  FADD.FTZ R2, R231, R103 ;  /* 0x00000067e7027221 */ /* 0x000fe40000010000 */
[----:B------:R-:W-:Y:S02]  /*a7b0*/  IMAD.MOV.U32 R232, RZ, RZ, R239 ;  /* 0x000000ffffe87224 */ /* 0x000fe400078e00ef */
[----:B------:R-:W-:Y:S01]  /*a7c0*/  FADD.FTZ R20, R235, R2 ;  /* 0x00000002eb147221 */ /* 0x000fe20000010000 */
[----:B------:R-:W-:Y:S01]  /*a7d0*/  @P6 IADD3 R2, R15, R0, RZ ;  /* 0x000000000f026210 */ /* 0x000fe20007ffe0ff */
[----:B------:R-:W-:Y:S01]  /*a7e0*/  FADD.FTZ R0, R238, R13 ;  /* 0x0000000dee007221 */ /* 0x000fe20000010000 */
[C---:B------:R-:W-:Y:S02]  /*a7f0*/  HMMA.16816.F32.BF16 R88, R160.reuse, R6, R88 ;  /* 0x00000006a058723c */ /* 0x040fe40000041858 */
[----:B------:R-:W-:Y:S01]  /*a800*/  @P6 IMAD.MOV.U32 R15, RZ, RZ, 0x6 ;  /* 0x00000006ff0f6424 */ /* 0x000fe200078e00ff */
[----:B------:R-:W-:Y:S01]  /*a810*/  @P6 LEA.HI.X R13, R14, c[0x0][0x1cc], R2, 0x1, P0 ;  /* 0x000073000e0d6a11 */ /* 0x000fe200000f0c02 */
[----:B------:R-:W-:Y:S01]  /*a820*/  FADD.FTZ R14, R237, R0 ;  /* 0x00000000ed0e7221 */ /* 0x000fe20000010000 */
[----:B------:R-:W-:Y:S01]  /*a830*/  IADD3 R0, R245, 0x1, RZ ;  /* 0x00000001f5007810 */ /* 0x000fe20007ffe0ff */
[----:B------:R-:W-:Y:S01]  /*a840*/  FADD.FTZ R2, R234, R20 ;  /* 0x00000014ea027221 */ /* 0x000fe20000010000 */
[----:B------:R-:W-:Y:S01]  /*a850*/  @P6 ISETP.GE.AND P0, PT, R243, c[0x0][0x1d4], PT ;  /* 0x00007500f3006a0c */ /* 0x000fe20003f06270 */
[----:B------:R-:W-:Y:S01]  /*a860*/  FADD.FTZ R16, R223, R14 ;  /* 0x0000000edf107221 */ /* 0x000fe20000010000 */
[----:B------:R-:W-:Y:S03]  /*a870*/  SEL R0, R0, RZ, !P4 ;  /* 0x000000ff00007207 */ /* 0x000fe60006000000 */
[----:B------:R-:W-:Y:S02]  /*a880*/  FADD.FTZ R2, R233, R2 ;  /* 0x00000002e9027221 */ /* 0x000fe40000010000 */
[----:B------:R4:W-:Y:S01]  /*a890*/  STL [R1+0x4], R0 ;  /* 0x0000040001007387 */ /* 0x0009e20000100800 */
[----:B------:R-:W-:Y:S01]  /*a8a0*/  FADD.FTZ R5, R228, R16 ;  /* 0x00000010e4057221 */ /* 0x000fe20000010000 */
[----:B-1----:R-:W-:Y:S02]  /*a8b0*/  @P6 MOV R3, c[0x0][0x1e0] ;  /* 0x0000780000036a02 */ /* 0x002fe40000000f00 */
[----:B------:R-:W3:Y:S02]  /*a8c0*/  LDL R17, [R1+0x14] ;  /* 0x0000140001117983 */ /* 0x000ee40000100800 */
[----:B------:R-:W-:Y:S01]  /*a8d0*/  @P6 SHF.L.U64.HI R14, R3, R15, c[0x0][0x1e4] ;  /* 0x00007900030e6619 */ /* 0x000fe2000001020f */
[----:B------:R-:W-:Y:S01]  /*a8e0*/  FADD.FTZ R15, R225, R2 ;  /* 0x00000002e10f7221 */ /* 0x000fe20000010000 */
[----:B------:R-:W-:Y:S03]  /*a8f0*/  @P6 SHF.L.U32 R3, R3, 0x6, RZ ;  /* 0x0000000603036819 */ /* 0x000fe600000006ff */
[----:B------:R-:W-:Y:S01]  /*a900*/  FADD.FTZ R15, R227, R15 ;  /* 0x0000000fe30f7221 */ /* 0x000fe20000010000 */
[C---:B------:R-:W-:Y:S03]  /*a910*/  @P6 IADD3 R2, P5, R3.reuse, R12, RZ ;  /* 0x0000000c03026210 */ /* 0x040fe60007fbe0ff */
[----:B------:R-:W-:Y:S01]  /*a920*/  FADD.FTZ R6, R226, R15 ;  /* 0x0000000fe2067221 */ /* 0x000fe20000010000 */
[----:B------:R-:W-:Y:S01]  /*a930*/  @P6 IADD3 R4, P4, R3, R2, RZ ;  /* 0x0000000203046210 */ /* 0x000fe20007f9e0ff */
[C---:B--2---:R-:W-:Y:S03]  /*a940*/  HMMA.16816.F32.BF16 R92, R160.reuse, R8, R92 ;  /* 0x00000008a05c723c */ /* 0x044fe6000004185c */
[----:B------:R-:W-:Y:S05]  /*a950*/  @P6 IADD3.X R3, R14, R13, RZ, P5, !PT ;  /* 0x0000000d0e036210 */ /* 0x000fea0002ffe4ff */
[----:B------:R-:W-:Y:S04]  /*a960*/  HMMA.16816.F32.BF16 R96, R160, R10, R96 ;  /* 0x0000000aa060723c */ /* 0x000fe80000041860 */
[----:B----4-:R-:W-:Y:S05]  /*a970*/  @P6 IMAD R0, R0, 0x9000, R21 ;  /* 0x0000900000006824 */ /* 0x010fea00078e0215 */
[----:B------:R-:W-:Y:S01]  /*a980*/  @!PT LDS RZ, [RZ] ;  /* 0x00000000fffff984 */ /* 0x000fe20000000800 */
[----:B------:R-:W-:Y:S01]  /*a990*/  @!PT LDS RZ, [RZ] ;  /* 0x00000000fffff984 */ /* 0x000fe20000000800 */
[----:B------:R-:W-:Y:S01]  /*a9a0*/  @!PT LDS RZ, [RZ] ;  /* 0x00000000fffff984 */ /* 0x000fe20000000800 */
[----:B------:R1:W-:Y:S08]  /*a9b0*/  @P6 LDGSTS.E.BYPASS.LTC128B.128 [R0], [R12.64], !P3 ;  /* 0x000000000c006fae */ /* 0x0003f0000d901d46 */
[----:B------:R1:W-:Y:S08]  /*a9c0*/  @P6 LDGSTS.E.BYPASS.LTC128B.128 [R0+0x3000], [R12.64+0x80], !P1 ;  /* 0x030000800c006fae */ /* 0x0003f0000c901d46 */
[----:B------:R1:W-:Y:S08]  /*a9d0*/  @P6 LDGSTS.E.BYPASS.LTC128B.128 [R0+0x6000], [R12.64+0x100], !P0 ;  /* 0x060001000c006fae */ /* 0x0003f0000c101d46 */
[----:B------:R2:W-:Y:S08]  /*a9e0*/  @P6 LDGSTS.E.BYPASS.LTC128B.128 [R0+0x1000], [R2.64], !P3 ;  /* 0x0100000002006fae */ /* 0x0005f0000d901d46 */
[----:B------:R2:W-:Y:S08]  /*a9f0*/  @P6 LDGSTS.E.BYPASS.LTC128B.128 [R0+0x4000], [R2.64+0x80], !P1 ;  /* 0x0400008002006fae */ /* 0x0005f0000c901d46 */
[----:B------:R2:W-:Y:S01]  /*aa00*/  @P6 LDGSTS.E.BYPASS.LTC128B.128 [R0+0x7000], [R2.64+0x100], !P0 ;  /* 0x0700010002006fae */ /* 0x0005e2000c101d46 */
[----:B-1----:R-:W-:Y:S01]  /*aa10*/  FADD.FTZ R12, R230, R5 ;  /* 0x00000005e60c7221 */ /* 0x002fe20000010000 */
[----:B------:R-:W-:Y:S06]  /*aa20*/  @P6 IADD3.X R5, R14, R3, RZ, P4, !PT ;  /* 0x000000030e056210 */ /* 0x000fec00027fe4ff */
[----:B------:R1:W-:Y:S08]  /*aa30*/  @P6 LDGSTS.E.BYPASS.LTC128B.128 [R0+0x2000], [R4.64], !P3 ;  /* 0x0200000004006fae */ /* 0x0003f0000d901d46 */
[----:B------:R1:W-:Y:S01]  /*aa40*/  @P6 LDGSTS.E.BYPASS.LTC128B.128 [R0+0x5000], [R4.64+0x80], !P1 ;  /* 0x0500008004006fae */ /* 0x0003e2000c901d46 */
[C---:B------:R-:W-:Y:S02]  /*aa50*/  ISETP.GE.AND P1, PT, R209.reuse, 0x1, PT ;  /* 0x00000001d100780c */ /* 0x040fe40003f26270 */
[----:B------:R-:W-:Y:S04]  /*aa60*/  IADD3 R209, R209, 0x1, RZ ;  /* 0x00000001d1d17810 */ /* 0x000fe80007ffe0ff */
[----:B------:R-:W-:Y:S01]  /*aa70*/  SEL R209, R209, RZ, !P1 ;  /* 0x000000ffd1d17207 */ /* 0x000fe20004800000 */
[----:B------:R1:W-:Y:S01]  /*aa80*/  @P6 LDGSTS.E.BYPASS.LTC128B.128 [R0+0x8000], [R4.64+0x100], !P0 ;  /* 0x0800010004006fae */ /* 0x0003e2000c101d46 */
[----:B--2---:R-:W-:Y:S02]  /*aa90*/  FADD.FTZ R3, R229, R12 ;  /* 0x0000000ce5037221 */ /* 0x004fe40000010000 */
[----:B------:R-:W-:Y:S02]  /*aaa0*/  FADD.FTZ R2, R224, R6 ;  /* 0x00000006e0027221 */ /* 0x000fe40000010000 */
[----:B------:R-:W-:Y:S03]  /*aab0*/  FADD.FTZ R3, R221, R3 ;  /* 0x00000003dd037221 */ /* 0x000fe60000010000 */
        /* <DEDUP_REMOVED lines=8> */
[----:B------:R-:W-:Y:S03]  /*ab40*/  FADD.FTZ R0, R219, R0 ;  /* 0x00000000db007221 */ /* 0x000fe60000010000 */
[----:B------:R1:W-:Y:S04]  /*ab50*/  STL [R1+0x8], R2 ;  /* 0x0000080201007387 */ /* 0x0003e80000100800 */
[----:B------:R2:W-:Y:S01]  /*ab60*/  STL [R1+0x10], R0 ;  /* 0x0000100001007387 */ /* 0x0005e20000100800 */
[----:B-1----:R-:W-:Y:S02]  /*ab70*/  MOV R2, R101 ;  /* 0x0000006500027202 */ /* 0x002fe40000000f00 */
[----:B--2---:R-:W-:Y:S05]  /*ab80*/  MOV R0, R239 ;  /* 0x000000ef00007202 */ /* 0x004fea0000000f00 */
[----:B------:R1:W-:Y:S01]  /*ab90*/  STL [R1], R0 ;  /* 0x0000000001007387 */ /* 0x0003e20000100800 */
[----:B---3--:R-:W-:Y:S11]  /*aba0*/  ISETP.GT.AND P0, PT, R241, R17, PT ;  /* 0x00000011f100720c */ /* 0x008ff60003f04270 */
[----:B------:R-:W-:Y:S02]  /*abb0*/  @!UPT UIADD3 URZ, URZ, URZ, URZ ;  /* 0x0000003f3f3ff290 */ /* 0x000fe4000fffe03f */
[----:B-1----:R-:W-:-:S05]  /*abc0*/  @P0 BRA `(.L_x_2090) ;  /* 0xffffb74000000947 */ /* 0x002fca000383ffff */
.L_x_2089:
[----:B------:R-:W2:Y:S02]  /*abd0*/  LDL R0, [R1+0xc] ;  /* 0x00000c0001007983 */ /* 0x000ea40000100800 */
[----:B--2---:R-:W-:-:S13]  /*abe0*/  ISETP.GE.AND P0, PT, R232, R0, PT ;  /* 0x00000000e800720c */ /* 0x004fda0003f06270 */
[----:B------:R-:W-:Y:S05]  /*abf0*/  @!P0 BRA `(.L_x_2091) ;  /* 0x0000408000008947 */ /* 0x000fea0003800000 */
[----:B-1----:R-:W-:Y:S02]  /*ac00*/  MOV R3, R100 ;  /* 0x0000006400037202 */ /* 0x002fe40000000f00 */
[----:B------:R-:W-:Y:S02]  /*ac10*/  MOV R0, R101 ;  /* 0x0000006500007202 */ /* 0x000fe40000000f00 */
.L_x_2092:
[----:B------:R-:W2:Y:S01]  /*ac20*/  LDL.64 R220, [R1+0x48] ;  /* 0x0000480001dc7983 */ /* 0x000ea20000100a00 */
[----:B------:R-:W-:Y:S04]  /*ac30*/  DEPBAR.LE SB0, 0x2 ;  /* 0x000080800000791a */ /* 0x000fe80000000000 */
[----:B------:R-:W-:Y:S01]  /*ac40*/  WARPSYNC 0xffffffff ;  /* 0xffffffff00007948 */ /* 0x000fe20003800000 */
[----:B------:R-:W3:Y:S01]  /*ac50*/  LDL R219, [R1+0x44] ;  /* 0x0000440001db7983 */ /* 0x000ee20000100800 */
[----:B------:R-:W-:Y:S01]  /*ac60*/  IMAD R208, R209, 0x9000, RZ ;  /* 0x00009000d1d07824 */ /* 0x000fe200078e02ff */
[----:B------:R-:W-:Y:S02]  /*ac70*/  IADD3 R223, R232, -0x1, RZ ;  /* 0xffffffffe8df7810 */ /* 0x000fe40007ffe0ff */
[----:B------:R-:W4:Y:S02]  /*ac80*/  LDL R206, [R1+0x40] ;  /* 0x0000400001ce7983 */ /* 0x000f240000100800 */
[----:B------:R-:W-:Y:S02]  /*ac90*/  IADD3 R2, R213, R208, RZ ;  /* 0x000000d0d5027210 */ /* 0x000fe40007ffe0ff */
[----:B------:R-:W4:Y:S02]  /*aca0*/  LDL.LU R236, [R1+0x4] ;  /* 0x0000040001ec7983 */ /* 0x000f240000300800 */
[----:B------:R-:W-:Y:S02]  /*acb0*/  IADD3 R204, R211, R2, RZ ;  /* 0x00000002d3cc7210 */ /* 0x000fe40007ffe0ff */
[----:B------:R-:W5:Y:S04]  /*acc0*/  LDL R222, [R1+0xc] ;  /* 0x00000c0001de7983 */ /* 0x000f680000100800 */
[----:B------:R-:W2:Y:S06]  /*acd0*/  LDL.64 R234, [R1+0x28] ;  /* 0x0000280001ea7983 */ /* 0x000eac0000100a00 */
[----:B------:R-:W2:Y:S04]  /*ace0*/  LDL R233, [R1+0x30] ;  /* 0x0000300001e97983 */ /* 0x000ea80000100800 */
[----:B------:R-:W2:Y:S04]  /*acf0*/  LDL R225, [R1+0x20] ;  /* 0x0000200001e17983 */ /* 0x000ea80000100800 */
        /* <DEDUP_REMOVED lines=12> */
[C---:B------:R-:W-:Y:S08]  /*adc0*/  HMMA.16816.F32.BF16 R16, R152.reuse, R18, RZ ;  /* 0x000000129810723c */ /* 0x040ff000000418ff */
        /* <DEDUP_REMOVED lines=22> */
[C---:B---3--:R-:W-:Y:S08]  /*af30*/  HMMA.16816.F32.BF16 R44, R156.reuse, R160, R44 ;  /* 0x000000a09c2c723c */ /* 0x048ff0000004182c */
[----:B------:R-:W-:Y:S03]  /*af40*/  HMMA.16816.F32.BF16 R48, R156, R162, R48 ;  /* 0x000000a29c30723c */ /* 0x000fe60000041830 */
[----:B-----5:R-:W-:Y:S11]  /*af50*/  ISETP.GE.AND P5, PT, R222, R232, PT ;  /* 0x000000e8de00720c */ /* 0x020ff60003fa6270 */
[----:B------:R-:W-:Y:S02]  /*af60*/  @!UPT UIADD3 URZ, URZ, URZ, URZ ;  /* 0x0000003f3f3ff290 */ /* 0x000fe4000fffe03f */
[----:B------:R-:W-:Y:S01]  /*af70*/  @!P5 SHF.R.S32.HI R205, RZ, 0x1f, R223 ;  /* 0x0000001fffcdd819 */ /* 0x000fe200000114df */
[----:B------:R-:W-:Y:S01]  /*af80*/  @!P5 IMAD.WIDE.U32 R100, R223, c[0x0][0x208], RZ ;  /* 0x00008200df64da25 */ /* 0x000fe200078e00ff */
[----:B------:R-:W-:Y:S02]  /*af90*/  @!P5 MOV R103, R219 ;  /* 0x000000db0067d202 */ /* 0x000fe40000000f00 */
[----:B--2---:R-:W-:Y:S01]  /*afa0*/  @!P5 ISETP.GE.AND P2, PT, R234, c[0x0][0x1d4], PT ;  /* 0x00007500ea00da0c */ /* 0x004fe20003f46270 */
[----:B------:R-:W-:Y:S01]  /*afb0*/  @!P5 IMAD R205, R205, c[0x0][0x208], RZ ;  /* 0x00008200cdcdda24 */ /* 0x000fe200078e02ff */
[----:B------:R-:W-:Y:S01]  /*afc0*/  @!P5 ISETP.GE.AND P1, PT, R233, c[0x0][0x1d4], PT ;  /* 0x00007500e900da0c */ /* 0x000fe20003f26270 */
[----:B----4-:R-:W-:Y:S01]  /*afd0*/  @!P5 IMAD R219, R236, 0x9000, R206 ;  /* 0x00009000ecdbd824 */ /* 0x010fe200078e02ce */
[----:B------:R-:W-:Y:S01]  /*afe0*/  @!P5 ISETP.GE.AND P0, PT, R225, c[0x0][0x1d4], PT ;  /* 0x00007500e100da0c */ /* 0x000fe20003f06270 */
[----:B------:R-:W-:Y:S01]  /*aff0*/  @!P5 IMAD R102, R223, c[0x0][0x20c], R205 ;  /* 0x00008300df66da24 */ /* 0x000fe200078e02cd */
[----:B------:R-:W-:Y:S04]  /*b000*/  IADD3 R205, R210, R2, RZ ;  /* 0x00000002d2cd7210 */ /* 0x000fe80007ffe0ff */
[----:B------:R-:W-:Y:S02]  /*b010*/  @!P5 IADD3 R101, R101, R102, RZ ;  /* 0x000000666565d210 */ /* 0x000fe40007ffe0ff */
[----:B------:R-:W-:Y:S03]  /*b020*/  @!P5 MOV R102, R220 ;  /* 0x000000dc0066d202 */ /* 0x000fe60000000f00 */
[----:B------:R-:W-:Y:S02]  /*b030*/  @!P5 IMAD R101, R101, 0x60, RZ ;  /* 0x000000606565d824 */ /* 0x000fe400078e02ff */
[----:B------:R-:W-:Y:S05]  /*b040*/  @!P5 IMAD.WIDE.U32 R102, R100, 0x60, R102 ;  /* 0x000000606466d825 */ /* 0x000fea00078e0066 */
[C---:B------:R-:W-:Y:S02]  /*b050*/  @!P5 LEA R100, P3, R102.reuse, c[0x0][0x1f8], 0x1 ;  /* 0x00007e006664da11 */ /* 0x040fe400078608ff */
[----:B------:R-:W-:Y:S02]  /*b060*/  @!P5 IADD3 R101, R103, R101, RZ ;  /* 0x000000656765d210 */ /* 0x000fe40007ffe0ff */
[----:B------:R-:W-:Y:S02]  /*b070*/  @!P5 MOV R103, 0x6 ;  /* 0x000000060067d802 */ /* 0x000fe40000000f00 */
[----:B------:R-:W-:Y:S02]  /*b080*/  @!P5 LEA.HI.X R101, R102, c[0x0][0x1fc], R101, 0x1, P3 ;  /* 0x00007f006665da11 */ /* 0x000fe400018f0c65 */
[----:B------:R-:W-:Y:S03]  /*b090*/  @!P5 MOV R102, c[0x0][0x208] ;  /* 0x000082000066da02 */ /* 0x000fe60000000f00 */
[----:B------:R-:W-:Y:S01]  /*b0a0*/  @!PT LDS RZ, [RZ] ;  /* 0x00000000fffff984 */ /* 0x000fe20000000800 */
[----:B------:R-:W-:Y:S01]  /*b0b0*/  @!PT LDS RZ, [RZ] ;  /* 0x00000000fffff984 */ /* 0x000fe20000000800 */
[----:B------:R-:W-:Y:S01]  /*b0c0*/  @!PT LDS RZ, [RZ] ;  /* 0x00000000fffff984 */ /* 0x000fe20000000800 */
[----:B------:R1:W-:Y:S01]  /*b0d0*/  @!P5 LDGSTS.E.BYPASS.LTC128B.128 [R219], [R100.64], !P2 ;  /* 0x0000000064dbdfae */ /* 0x0003e2000d101d46 */
[----:B------:R-:W-:Y:S04]  /*b0e0*/  @!P5 SHF.L.U32 R220, R102, 0x6, RZ ;  /* 0x0000000666dcd819 */ /* 0x000fe800000006ff */
[C---:B------:R-:W-:Y:S03]  /*b0f0*/  @!P5 IADD3 R206, P4, R220.reuse, R100, RZ ;  /* 0x00000064dcced210 */ /* 0x040fe60007f9e0ff */
[----:B------:R1:W-:Y:S01]  /*b100*/  @!P5 LDGSTS.E.BYPASS.LTC128B.128 [R219+0x3000], [R100.64+0x80], !P1 ;  /* 0x0300008064dbdfae */ /* 0x0003e2000c901d46 */
[----:B------:R-:W-:Y:S07]  /*b110*/  @!P5 IADD3 R220, P3, R220, R206, RZ ;  /* 0x000000cedcdcd210 */ /* 0x000fee0007f7e0ff */
[----:B------:R1:W-:Y:S02]  /*b120*/  @!P5 LDGSTS.E.BYPASS.LTC128B.128 [R219+0x6000], [R100.64+0x100], !P0 ;  /* 0x0600010064dbdfae */ /* 0x0003e4000c101d46 */
[----:B-1----:R-:W-:Y:S04]  /*b130*/  @!P5 SHF.L.U64.HI R100, R102, R103, c[0x0][0x20c] ;  /* 0x000083006664d619 */ /* 0x002fe80000010267 */
[C---:B------:R-:W-:Y:S04]  /*b140*/  @!P5 IADD3.X R207, R100.reuse, R101, RZ, P4, !PT ;  /* 0x0000006564cfd210 */ /* 0x040fe800027fe4ff */
[----:B------:R-:W-:Y:S01]  /*b150*/  @!P5 IADD3.X R221, R100, R207, RZ, P3, !PT ;  /* 0x000000cf64ddd210 */ /* 0x000fe20001ffe4ff */
[----:B------:R1:W-:Y:S08]  /*b160*/  @!P5 LDGSTS.E.BYPASS.LTC128B.128 [R219+0x1000], [R206.64], !P2 ;  /* 0x01000000cedbdfae */ /* 0x0003f0000d101d46 */
[----:B------:R1:W-:Y:S08]  /*b170*/  @!P5 LDGSTS.E.BYPASS.LTC128B.128 [R219+0x4000], [R206.64+0x80], !P1 ;  /* 0x04000080cedbdfae */ /* 0x0003f0000c901d46 */
[----:B------:R1:W-:Y:S08]  /*b180*/  @!P5 LDGSTS.E.BYPASS.LTC128B.128 [R219+0x7000], [R206.64+0x100], !P0 ;  /* 0x07000100cedbdfae */ /* 0x0003f0000c101d46 */
[----:B------:R2:W-:Y:S08]  /*b190*/  @!P5 LDGSTS.E.BYPASS.LTC128B.128 [R219+0x2000], [R220.64], !P2 ;  /* 0x02000000dcdbdfae */ /* 0x0005f0000d101d46 */
[----:B------:R2:W-:Y:S08]  /*b1a0*/  @!P5 LDGSTS.E.BYPASS.LTC128B.128 [R219+0x5000], [R220.64+0x80], !P1 ;  /* 0x05000080dcdbdfae */ /* 0x0005f0000c901d46 */
[----:B------:R2:W-:Y:S01]  /*b1b0*/  @!P5 LDGSTS.E.BYPASS.LTC128B.128 [R219+0x8000], [R220.64+0x100], !P0 ;  /* 0x08000100dcdbdfae */ /* 0x0005e2000c101d46 */
[----:B-1----:R-:W-:Y:S02]  /*b1c0*/  IADD3 R207, R210, R204, RZ ;  /* 0x000000ccd2cf7210 */ /* 0x002fe40007ffe0ff */
[----:B------:R-:W-:Y:S05]  /*b1d0*/  IADD3 R206, R211, R2, R210 ;  /* 0x00000002d3ce7210 */ /* 0x000fea0007ffe0d2 */
[----:B------:R-:W1:Y:S08]  /*b1e0*/  LDSM.16.M88.4 R100, [R205] ;  /* 0x00000000cd64783b */ /* 0x000e700000000200 */
[----:B------:R-:W3:Y:S08]  /*b1f0*/  LDSM.16.M88.4 R160, [R205+0x800] ;  /* 0x00080000cda0783b */ /* 0x000ef00000000200 */
[----:B------:R-:W0:Y:S01]  /*b200*/  LDGDEPBAR ;  /* 0x00000000000079af */ /* 0x000e220000000000 */
[C---:B-1----:R-:W-:Y:S08]  /*b210*/  HMMA.16816.F32.BF16 R4, R164.reuse, R100, R4 ;  /* 0x00000064a404723c */ /* 0x042ff00000041804 */
[C---:B------:R-:W-:Y:S01]  /*b220*/  HMMA.16816.F32.BF16 R8, R164.reuse, R102, R8 ;  /* 0x00000066a408723c */ /* 0x040fe20000041808 */
[----:B------:R-:W1:Y:S07]  /*b230*/  LDSM.16.M88.4 R100, [R205+0x1000] ;  /* 0x00100000cd64783b */ /* 0x000e6e0000000200 */
[C---:B---3--:R-:W-:Y:S08]  /*b240*/  HMMA.16816.F32.BF16 R12, R164.reuse, R160, R12 ;  /* 0x000000a0a40c723c */ /* 0x048ff0000004180c */
[C---:B------:R-:W-:Y:S01]  /*b250*/  HMMA.16816.F32.BF16 R16, R164.reuse, R162, R16 ;  /* 0x000000a2a410723c */ /* 0x040fe20000041810 */
[----:B------:R-:W3:Y:S07]  /*b260*/  LDSM.16.M88.4 R160, [R205+0x1800] ;  /* 0x00180000cda0783b */ /* 0x000eee0000000200 */
        /* <DEDUP_REMOVED lines=8> */
[----:B------:R-:W1:Y:S07]  /*b2f0*/  LDSM.16.M88.4 R100, [R207] ;  /* 0x00000000cf64783b */ /* 0x000e6e0000000200 */
[C---:B---3--:R-:W-:Y:S08]  /*b300*/  HMMA.16816.F32.BF16 R44, R164.reuse, R160, R44 ;  /* 0x000000a0a42c723c */ /* 0x048ff0000004182c */
[----:B------:R-:W-:Y:S01]  /*b310*/  HMMA.16816.F32.BF16 R48, R164, R162, R48 ;  /* 0x000000a2a430723c */ /* 0x000fe20000041830 */
        /* <DEDUP_REMOVED lines=72> */
[----:B------:R-:W-:Y:S07]  /*b7a0*/  LDSM.16.M88.4 R160, [R2+0x8800] ;  /* 0x0088000002a0783b */ /* 0x000fee0000000200 */
        /* <DEDUP_REMOVED lines=33> */
[C---:B------:R-:W-:Y:S08]  /*b9c0*/  HMMA.16816.F32.BF16 R44, R188.reuse, R160, R44 ;  /* 0x000000a0bc2c723c */ /* 0x040ff0000004182c */
        /* <DEDUP_REMOVED lines=39> */
[C---:B------:R-:W-:Y:S08]  /*bc40*/  HMMA.16816.F32.BF16 R8, R200.reuse, R102, R8 ;  /* 0x00000066c808723c */ /* 0x040ff00000041808 */
[C---:B---3--:R-:W-:Y:S08]  /*bc50*/  HMMA.16816.F32.BF16 R12, R200.reuse, R160, R12 ;  /* 0x000000a0c80c723c */ /* 0x048ff0000004180c */
[C---:B------:R-:W-:Y:S01]  /*bc60*/  HMMA.16816.F32.BF16 R16, R200.reuse, R162, R16 ;  /* 0x000000a2c810723c */ /* 0x040fe20000041810 */
[----:B------:R-:W3:Y:S03]  /*bc70*/  LDL.LU R163, [R1+0x8] ;  /* 0x0000080001a37983 */ /* 0x000ee60000300800 */
[----:B------:R-:W-:Y:S02]  /*bc80*/  FMUL.FTZ R4, R4, c[0x0][0x320] ;  /* 0x0000c80004047a20 */ /* 0x000fe40000410000 */
[----:B------:R-:W-:Y:S02]  /*bc90*/  FMUL.FTZ R5, R5, c[0x0][0x320] ;  /* 0x0000c80005057a20 */ /* 0x000fe40000410000 */
[----:B------:R-:W-:Y:S01]  /*bca0*/  FMUL.FTZ R6, R6, c[0x0][0x320] ;  /* 0x0000c80006067a20 */ /* 0x000fe20000410000 */
[----:B--2---:R-:W1:Y:S03]  /*bcb0*/  MUFU.TANH R219, R4 ;  /* 0x0000000400db7308 */ /* 0x004e660000002400 */
        /* <DEDUP_REMOVED lines=13> */
[----:B-1----:R-:W-:Y:S01]  /*bd90*/  FMNMX.FTZ R2, R219, R0, !PT ;  /* 0x00000000db027209 */ /* 0x002fe20007810000 */
[----:B------:R-:W-:Y:S02]  /*bda0*/  FMUL.FTZ R14, R14, c[0x0][0x320] ;  /* 0x0000c8000e0e7a20 */ /* 0x000fe40000410000 */
[----:B------:R-:W-:Y:S03]  /*bdb0*/  FMUL.FTZ R15, R15, c[0x0][0x320] ;  /* 0x0000c8000f0f7a20 */ /* 0x000fe60000410000 */
[----:B------:R1:W-:Y:S01]  /*bdc0*/  MUFU.TANH R220, R7 ;  /* 0x0000000700dc7308 */ /* 0x0003e20000002400 */
[----:B--2---:R-:W-:Y:S09]  /*bdd0*/  FMNMX.FTZ R2, R207, R2, !PT ;  /* 0x00000002cf027209 */ /* 0x004ff20007810000 */
[----:B------:R-:W2:Y:S10]  /*bde0*/  MUFU.TANH R205, R8 ;  /* 0x0000000800cd7308 */ /* 0x000eb40000002400 */
[----:B------:R-:W4:Y:S01]  /*bdf0*/  MUFU.TANH R102, R9 ;  /* 0x0000000900667308 */ /* 0x000f220000002400 */
[----:B-1----:R-:W1:Y:S09]  /*be00*/  LDSM.16.M88.4 R4, [R206+0x7000] ;  /* 0x00700000ce04783b */ /* 0x002e720000000200 */
[----:B------:R-:W-:Y:S01]  /*be10*/  MUFU.TANH R103, R10 ;  /* 0x0000000a00677308 */ /* 0x000fe20000002400 */
[----:B--2---:R-:W-:Y:S09]  /*be20*/  FMNMX.FTZ R2, R205, R2, !PT ;  /* 0x00000002cd027209 */ /* 0x004ff20007810000 */
[----:B------:R2:W-:Y:S01]  /*be30*/  MUFU.TANH R204, R11 ;  /* 0x0000000b00cc7308 */ /* 0x0005e20000002400 */
[----:B----4-:R-:W-:Y:S09]  /*be40*/  FMNMX.FTZ R101, R102, R2, !PT ;  /* 0x0000000266657209 */ /* 0x010ff20007810000 */
[----:B------:R-:W4:Y:S10]  /*be50*/  MUFU.TANH R227, R12 ;  /* 0x0000000c00e37308 */ /* 0x000f340000002400 */
[----:B------:R-:W5:Y:S01]  /*be60*/  MUFU.TANH R226, R13 ;  /* 0x0000000d00e27308 */ /* 0x000f620000002400 */
[C---:B-1----:R-:W-:Y:S01]  /*be70*/  HMMA.16816.F32.BF16 R20, R200.reuse, R4, R20 ;  /* 0x00000004c814723c */ /* 0x042fe20000041814 */
[----:B--2---:R-:W1:Y:S08]  /*be80*/  LDSM.16.M88.4 R8, [R206+0x7800] ;  /* 0x00780000ce08783b */ /* 0x004e700000000200 */
[----:B------:R-:W-:Y:S01]  /*be90*/  MUFU.TANH R229, R14 ;  /* 0x0000000e00e57308 */ /* 0x000fe20000002400 */
[C---:B------:R-:W-:Y:S01]  /*bea0*/  HMMA.16816.F32.BF16 R24, R200.reuse, R6, R24 ;  /* 0x00000006c818723c */ /* 0x040fe20000041818 */
[----:B------:R-:W2:Y:S02]  /*beb0*/  LDSM.16.M88.4 R4, [R206+0x8000] ;  /* 0x00800000ce04783b */ /* 0x000ea40000000200 */
[----:B----4-:R-:W-:Y:S06]  /*bec0*/  FMNMX.FTZ R101, R227, R101, !PT ;  /* 0x00000065e3657209 */ /* 0x010fec0007810000 */
[----:B------:R-:W-:Y:S03]  /*bed0*/  MUFU.TANH R230, R15 ;  /* 0x0000000f00e67308 */ /* 0x000fe60000002400 */
[----:B-----5:R-:W-:Y:S02]  /*bee0*/  FMNMX.FTZ R101, R226, R101, !PT ;  /* 0x00000065e2657209 */ /* 0x020fe40007810000 */
        /* <DEDUP_REMOVED lines=8> */
[----:B------:R4:W-:Y:S01]  /*bf70*/  MUFU.TANH R237, R20 ;  /* 0x0000001400ed7308 */ /* 0x0009e20000002400 */
[----:B------:R-:W-:Y:S01]  /*bf80*/  FMUL.FTZ R27, R27, c[0x0][0x320] ;  /* 0x0000c8001b1b7a20 */ /* 0x000fe20000410000 */
[C---:B-1----:R-:W-:Y:S08]  /*bf90*/  HMMA.16816.F32.BF16 R28, R200.reuse, R8, R28 ;  /* 0x00000008c81c723c */ /* 0x042ff0000004181c */
[----:B------:R1:W-:Y:S01]  /*bfa0*/  MUFU.TANH R239, R22 ;  /* 0x0000001600ef7308 */ /* 0x0003e20000002400 */
[C---:B------:R-:W-:Y:S01]  /*bfb0*/  HMMA.16816.F32.BF16 R32, R200.reuse, R10, R32 ;  /* 0x0000000ac820723c */ /* 0x040fe20000041820 */
[----:B------:R-:W5:Y:S01]  /*bfc0*/  LDSM.16.M88.4 R8, [R206+0x8800] ;  /* 0x00880000ce08783b */ /* 0x000f620000000200 */
[----:B------:R-:W-:Y:S06]  /*bfd0*/  DEPBAR.LE SB0, 0x2 ;  /* 0x000080800000791a */ /* 0x000fec0000000000 */
[C---:B--2---:R-:W-:Y:S01]  /*bfe0*/  HMMA.16816.F32.BF16 R36, R200.reuse, R4, R36 ;  /* 0x00000004c824723c */ /* 0x044fe20000041824 */
[----:B------:R-:W2:Y:S01]  /*bff0*/  MUFU.TANH R224, R16 ;  /* 0x0000001000e07308 */ /* 0x000ea20000002400 */
[----:B------:R-:W-:Y:S03]  /*c000*/  BAR.SYNC.DEFER_BLOCKING 0x0 ;  /* 0x0000000000007b1d */ /* 0x000fe60000010000 */
[----:B----4-:R-:W-:Y:S02]  /*c010*/  MOV R20, R236 ;  /* 0x000000ec00147202 */ /* 0x010fe40000000f00 */
[----:B------:R-:W-:Y:S01]  /*c020*/  FMNMX.FTZ R4, R221, R3, !PT ;  /* 0x00000003dd047209 */ /* 0x000fe20007810000 */
[C---:B------:R-:W-:Y:S04]  /*c030*/  HMMA.16816.F32.BF16 R40, R200.reuse, R6, R40 ;  /* 0x00000006c828723c */ /* 0x040fe80000041828 */
[----:B------:R-:W-:Y:S01]  /*c040*/  FMUL.FTZ R28, R28, c[0x0][0x320] ;  /* 0x0000c8001c1c7a20 */ /* 0x000fe20000410000 */
[----:B------:R-:W-:Y:S01]  /*c050*/  FMNMX.FTZ R4, R220, R4, !PT ;  /* 0x00000004dc047209 */ /* 0x000fe20007810000 */
[----:B------:R-:W-:Y:S01]  /*c060*/  FMUL.FTZ R29, R29, c[0x0][0x320] ;  /* 0x0000c8001d1d7a20 */ /* 0x000fe20000410000 */
[----:B-1----:R-:W-:Y:S01]  /*c070*/  MOV R22, R234 ;  /* 0x000000ea00167202 */ /* 0x002fe20000000f00 */
[----:B------:R-:W-:Y:S01]  /*c080*/  FMUL.FTZ R30, R30, c[0x0][0x320] ;  /* 0x0000c8001e1e7a20 */ /* 0x000fe20000410000 */
[----:B------:R-:W-:Y:S03]  /*c090*/  FMNMX.FTZ R2, R103, R4, !PT ;  /* 0x0000000467027209 */ /* 0x000fe60007810000 */
[----:B------:R-:W-:Y:S01]  /*c0a0*/  FMUL.FTZ R31, R31, c[0x0][0x320] ;  /* 0x0000c8001f1f7a20 */ /* 0x000fe20000410000 */
[----:B------:R-:W-:Y:S01]  /*c0b0*/  FMNMX.FTZ R2, R204, R2, !PT ;  /* 0x00000002cc027209 */ /* 0x000fe20007810000 */
[----:B------:R-:W-:Y:S02]  /*c0c0*/  FMUL.FTZ R32, R32, c[0x0][0x320] ;  /* 0x0000c80020207a20 */ /* 0x000fe40000410000 */
[----:B------:R-:W-:Y:S01]  /*c0d0*/  FMUL.FTZ R33, R33, c[0x0][0x320] ;  /* 0x0000c80021217a20 */ /* 0x000fe20000410000 */
[----:B--2---:R-:W-:Y:S01]  /*c0e0*/  FMNMX.FTZ R101, R224, R101, !PT ;  /* 0x00000065e0657209 */ /* 0x004fe20007810000 */
[----:B------:R1:W-:Y:S01]  /*c0f0*/  MUFU.TANH R236, R21 ;  /* 0x0000001500ec7308 */ /* 0x0003e20000002400 */
[----:B------:R-:W-:Y:S01]  /*c100*/  FMNMX.FTZ R2, R229, R2, !PT ;  /* 0x00000002e5027209 */ /* 0x000fe20007810000 */
[----:B------:R-:W-:Y:S02]  /*c110*/  FMUL.FTZ R36, R36, c[0x0][0x320] ;  /* 0x0000c80024247a20 */ /* 0x000fe40000410000 */
[----:B------:R-:W-:Y:S01]  /*c120*/  FMUL.FTZ R37, R37, c[0x0][0x320] ;  /* 0x0000c80025257a20 */ /* 0x000fe20000410000 */
[----:B------:R-:W-:Y:S01]  /*c130*/  FMNMX.FTZ R2, R230, R2, !PT ;  /* 0x00000002e6027209 */ /* 0x000fe20007810000 */
[----:B------:R-:W-:Y:S01]  /*c140*/  FMUL.FTZ R43, R43, c[0x0][0x320] ;  /* 0x0000c8002b2b7a20 */ /* 0x000fe20000410000 */
[C---:B-----5:R-:W-:Y:S03]  /*c150*/  HMMA.16816.F32.BF16 R44, R200.reuse, R8, R44 ;  /* 0x00000008c82c723c */ /* 0x060fe6000004182c */
[----:B------:R-:W2:Y:S01]  /*c160*/  MUFU.TANH R223, R17 ;  /* 0x0000001100df7308 */ /* 0x000ea20000002400 */
[----:B------:R-:W-:Y:S02]  /*c170*/  FMUL.FTZ R40, R40, c[0x0][0x320] ;  /* 0x0000c80028287a20 */ /* 0x000fe40000410000 */
[----:B------:R-:W-:Y:S02]  /*c180*/  FMUL.FTZ R41, R41, c[0x0][0x320] ;  /* 0x0000c80029297a20 */ /* 0x000fe40000410000 */
[----:B------:R-:W-:Y:S04]  /*c190*/  HMMA.16816.F32.BF16 R48, R200, R10, R48 ;  /* 0x0000000ac830723c */ /* 0x000fe80000041830 */
[----:B------:R-:W-:Y:S01]  /*c1a0*/  FMUL.FTZ R34, R34, c[0x0][0x320] ;  /* 0x0000c80022227a20 */ /* 0x000fe20000410000 */
[----:B------:R4:W-:Y:S01]  /*c1b0*/  MUFU.TANH R238, R23 ;  /* 0x0000001700ee7308 */ /* 0x0009e20000002400 */
[----:B------:R-:W-:Y:S02]  /*c1c0*/  FMUL.FTZ R35, R35, c[0x0][0x320] ;  /* 0x0000c80023237a20 */ /* 0x000fe40000410000 */
[----:B------:R-:W-:Y:S01]  /*c1d0*/  FMUL.FTZ R38, R38, c[0x0][0x320] ;  /* 0x0000c80026267a20 */ /* 0x000fe20000410000 */
[----:B-1----:R-:W-:Y:S03]  /*c1e0*/  MOV R21, R233 ;  /* 0x000000e900157202 */ /* 0x002fe60000000f00 */
[----:B------:R-:W-:Y:S02]  /*c1f0*/  FMUL.FTZ R39, R39, c[0x0][0x320] ;  /* 0x0000c80027277a20 */ /* 0x000fe40000410000 */
[----:B------:R-:W-:Y:S01]  /*c200*/  FMUL.FTZ R42, R42, c[0x0][0x320] ;  /* 0x0000c8002a2a7a20 */ /* 0x000fe20000410000 */
[----:B------:R-:W1:Y:S01]  /*c210*/  MUFU.TANH R234, R24 ;  /* 0x0000001800ea7308 */ /* 0x000e620000002400 */
[----:B------:R-:W-:Y:S02]  /*c220*/  FMUL.FTZ R44, R44, c[0x0][0x320] ;  /* 0x0000c8002c2c7a20 */ /* 0x000fe40000410000 */
[----:B------:R-:W-:Y:S01]  /*c230*/  FMUL.FTZ R45, R45, c[0x0][0x320] ;  /* 0x0000c8002d2d7a20 */ /* 0x000fe20000410000 */
[----:B--2---:R-:W-:Y:S01]  /*c240*/  FMNMX.FTZ R101, R223, R101, !PT ;  /* 0x00000065df657209 */ /* 0x004fe20007810000 */
[----:B------:R-:W-:Y:S02]  /*c250*/  FMUL.FTZ R46, R46, c[0x0][0x320] ;  /* 0x0000c8002e2e7a20 */ /* 0x000fe40000410000 */
[----:B------:R-:W-:Y:S01]  /*c260*/  FMUL.FTZ R47, R47, c[0x0][0x320] ;  /* 0x0000c8002f2f7a20 */ /* 0x000fe20000410000 */
[----:B------:R-:W-:Y:S01]  /*c270*/  FMNMX.FTZ R101, R237, R101, !PT ;  /* 0x00000065ed657209 */ /* 0x000fe20007810000 */
[----:B------:R-:W-:Y:S01]  /*c280*/  FMUL.FTZ R48, R48, c[0x0][0x320] ;  /* 0x0000c80030307a20 */ /* 0x000fe20000410000 */
[----:B------:R-:W2:Y:S01]  /*c290*/  MUFU.TANH R233, R25 ;  /* 0x0000001900e97308 */ /* 0x000ea20000002400 */
[----:B------:R-:W-:Y:S01]  /*c2a0*/  FMUL.FTZ R49, R49, c[0x0][0x320] ;  /* 0x0000c80031317a20 */ /* 0x000fe20000410000 */
[----:B------:R-:W-:Y:S01]  /*c2b0*/  FMNMX.FTZ R101, R236, R101, !PT ;  /* 0x00000065ec657209 */ /* 0x000fe20007810000 */
[----:B------:R-:W-:Y:S01]  /*c2c0*/  FMUL.FTZ R50, R50, c[0x0][0x320] ;  /* 0x0000c80032327a20 */ /* 0x000fe20000410000 */
[----:B----4-:R-:W-:Y:S01]  /*c2d0*/  MOV R23, R235 ;  /* 0x000000eb00177202 */ /* 0x010fe20000000f00 */
[----:B------:R-:W-:Y:S05]  /*c2e0*/  FMUL.FTZ R51, R51, c[0x0][0x320] ;  /* 0x0000c80033337a20 */ /* 0x000fea0000410000 */
[----:B------:R-:W4:Y:S01]  /*c2f0*/  MUFU.TANH R19, R28 ;  /* 0x0000001c00137308 */ /* 0x000f220000002400 */
[----:B-1----:R-:W-:Y:S09]  /*c300*/  FMNMX.FTZ R101, R234, R101, !PT ;  /* 0x00000065ea657209 */ /* 0x002ff20007810000 */
[----:B------:R-:W1:Y:S01]  /*c310*/  MUFU.TANH R228, R18 ;  /* 0x0000001200e47308 */ /* 0x000e620000002400 */
[----:B--2---:R-:W-:Y:S09]  /*c320*/  FMNMX.FTZ R101, R233, R101, !PT ;  /* 0x00000065e9657209 */ /* 0x004ff20007810000 */
[----:B------:R-:W2:Y:S01]  /*c330*/  MUFU.TANH R18, R29 ;  /* 0x0000001d00127308 */ /* 0x000ea20000002400 */
[----:B----4-:R-:W-:Y:S02]  /*c340*/  FMNMX.FTZ R101, R19, R101, !PT ;  /* 0x0000006513657209 */ /* 0x010fe40007810000 */
[----:B------:R-:W-:Y:S07]  /*c350*/  MOV R28, R225 ;  /* 0x000000e1001c7202 */ /* 0x000fee0000000f00 */
[----:B------:R-:W4:Y:S01]  /*c360*/  MUFU.TANH R250, R32 ;  /* 0x0000002000fa7308 */ /* 0x000f220000002400 */
[----:B-1----:R-:W-:Y:S04]  /*c370*/  FMNMX.FTZ R2, R228, R2, !PT ;  /* 0x00000002e4027209 */ /* 0x002fe80007810000 */
[----:B------:R-:W-:Y:S05]  /*c380*/  FMNMX.FTZ R2, R231, R2, !PT ;  /* 0x00000002e7027209 */ /* 0x000fea0007810000 */
[----:B------:R-:W1:Y:S01]  /*c390*/  MUFU.TANH R241, R33 ;  /* 0x0000002100f17308 */ /* 0x000e620000002400 */
[----:B------:R-:W-:Y:S02]  /*c3a0*/  FMNMX.FTZ R2, R239, R2, !PT ;  /* 0x00000002ef027209 */ /* 0x000fe40007810000 */
[----:B--2---:R-:W-:Y:S02]  /*c3b0*/  FMNMX.FTZ R101, R18, R101, !PT ;  /* 0x0000006512657209 */ /* 0x004fe40007810000 */
[----:B------:R-:W-:Y:S02]  /*c3c0*/  FMNMX.FTZ R2, R238, R2, !PT ;  /* 0x00000002ee027209 */ /* 0x000fe40007810000 */
[----:B------:R-:W-:Y:S03]  /*c3d0*/  MOV R29, R222 ;  /* 0x000000de001d7202 */ /* 0x000fe60000000f00 */
        /* <DEDUP_REMOVED lines=27> */
[----:B-1----:R-:W-:Y:S05]  /*c590*/  FMNMX.FTZ R101, R246, R101, !PT ;  /* 0x00000065f6657209 */ /* 0x002fea0007810000 */
[----:B------:R-:W1:Y:S04]  /*c5a0*/  SHFL.BFLY PT, R5, R101, 0x2, 0x1f ;  /* 0x0c401f0065057f89 */ /* 0x000e6800000e0000 */
[----:B------:R-:W5:Y:S01]  /*c5b0*/  MUFU.TANH R16, R38 ;  /* 0x0000002600107308 */ /* 0x000f620000002400 */
[----:B--2---:R-:W-:Y:S09]  /*c5c0*/  FMNMX.FTZ R2, R242, R2, !PT ;  /* 0x00000002f2027209 */ /* 0x004ff20007810000 */
[----:B------:R-:W2:Y:S01]  /*c5d0*/  MUFU.TANH R24, R39 ;  /* 0x0000002700187308 */ /* 0x000ea20000002400 */
[----:B----4-:R-:W-:Y:S09]  /*c5e0*/  FMNMX.FTZ R2, R17, R2, !PT ;  /* 0x0000000211027209 */ /* 0x010ff20007810000 */
[----:B------:R-:W4:Y:S01]  /*c5f0*/  MUFU.TANH R25, R42 ;  /* 0x0000002a00197308 */ /* 0x000f220000002400 */
[----:B-1----:R-:W-:Y:S02]  /*c600*/  FMNMX.FTZ R101, R101, R5, !PT ;  /* 0x0000000565657209 */ /* 0x002fe40007810000 */
[----:B-----5:R-:W-:Y:S03]  /*c610*/  FMNMX.FTZ R2, R16, R2, !PT ;  /* 0x0000000210027209 */ /* 0x020fe60007810000 */
[----:B------:R-:W1:Y:S04]  /*c620*/  SHFL.BFLY PT, R5, R101, 0x1, 0x1f ;  /* 0x0c201f0065057f89 */ /* 0x000e6800000e0000 */
[----:B------:R-:W5:Y:S01]  /*c630*/  MUFU.TANH R206, R43 ;  /* 0x0000002b00ce7308 */ /* 0x000f620000002400 */
[----:B--2---:R-:W-:Y:S09]  /*c640*/  FMNMX.FTZ R2, R24, R2, !PT ;  /* 0x0000000218027209 */ /* 0x004ff20007810000 */
[----:B------:R-:W2:Y:S01]  /*c650*/  MUFU.TANH R35, R46 ;  /* 0x0000002e00237308 */ /* 0x000ea20000002400 */
[----:B----4-:R-:W-:Y:S09]  /*c660*/  FMNMX.FTZ R2, R25, R2, !PT ;  /* 0x0000000219027209 */ /* 0x010ff20007810000 */
[----:B------:R-:W4:Y:S01]  /*c670*/  MUFU.TANH R38, R47 ;  /* 0x0000002f00267308 */ /* 0x000f220000002400 */
[----:B-1----:R-:W-:Y:S02]  /*c680*/  FMNMX.FTZ R101, R101, R5, !PT ;  /* 0x0000000565657209 */ /* 0x002fe40007810000 */
[----:B-----5:R-:W-:Y:S02]  /*c690*/  FMNMX.FTZ R2, R206, R2, !PT ;  /* 0x00000002ce027209 */ /* 0x020fe40007810000 */
[----:B------:R-:W-:Y:S01]  /*c6a0*/  MOV R43, R29 ;  /* 0x0000001d002b7202 */ /* 0x000fe20000000f00 */
[C---:B------:R-:W-:Y:S02]  /*c6b0*/  FMUL.FTZ R160, R101.reuse, c[0x0][0x2d0] ;  /* 0x0000b40065a07a20 */ /* 0x040fe40000410000 */
[----:B------:R-:W-:Y:S02]  /*c6c0*/  FADD.FTZ R0, -R101, R0 ;  /* 0x0000000065007221 */ /* 0x000fe40000010100 */
[----:B------:R-:W1:Y:S02]  /*c6d0*/  MUFU.TANH R39, R50 ;  /* 0x0000003200277308 */ /* 0x000e640000002400 */
[----:B------:R-:W-:Y:S01]  /*c6e0*/  FMUL.FTZ R0, R0, c[0x0][0x2d0] ;  /* 0x0000b40000007a20 */ /* 0x000fe20000410000 */
[----:B--2---:R-:W-:Y:S02]  /*c6f0*/  FMNMX.FTZ R2, R35, R2, !PT ;  /* 0x0000000223027209 */ /* 0x004fe40007810000 */
[----:B------:R-:W-:Y:S05]  /*c700*/  MOV R46, R28 ;  /* 0x0000001c002e7202 */ /* 0x000fea0000000f00 */
[----:B------:R-:W2:Y:S01]  /*c710*/  MUFU.TANH R42, R51 ;  /* 0x00000033002a7308 */ /* 0x000ea20000002400 */
[----:B----4-:R-:W-:Y:S02]  /*c720*/  FMNMX.FTZ R2, R38, R2, !PT ;  /* 0x0000000226027209 */ /* 0x010fe40007810000 */
[----:B------:R-:W-:Y:S02]  /*c730*/  MOV R47, R21 ;  /* 0x00000015002f7202 */ /* 0x000fe40000000f00 */
[----:B-1----:R-:W-:Y:S02]  /*c740*/  FMNMX.FTZ R2, R39, R2, !PT ;  /* 0x0000000227027209 */ /* 0x002fe40007810000 */
[----:B------:R-:W-:Y:S02]  /*c750*/  MOV R50, R22 ;  /* 0x0000001600327202 */ /* 0x000fe40000000f00 */
[----:B--2---:R-:W-:Y:S02]  /*c760*/  FMNMX.FTZ R2, R42, R2, !PT ;  /* 0x000000022a027209 */ /* 0x004fe40007810000 */
[----:B------:R-:W-:Y:S03]  /*c770*/  MOV R51, R23 ;  /* 0x0000001700337202 */ /* 0x000fe60000000f00 */
[----:B------:R-:W1:Y:S02]  /*c780*/  SHFL.BFLY PT, R4, R2, 0x2, 0x1f ;  /* 0x0c401f0002047f89 */ /* 0x000e6400000e0000 */
[----:B-1----:R-:W-:Y:S01]  /*c790*/  FMNMX.FTZ R2, R2, R4, !PT ;  /* 0x0000000402027209 */ /* 0x002fe20007810000 */
[--C-:B------:R-:W-:Y:S04]  /*c7a0*/  FFMA.FTZ R4, R207, c[0x0][0x2d0], -R160.reuse ;  /* 0x0000b400cf047a23 */ /* 0x100fe800000108a0 */
[----:B------:R1:W-:Y:S01]  /*c7b0*/  MUFU.EX2 R207, R4 ;  /* 0x0000000400cf7308 */ /* 0x0003e20000000800 */
[----:B------:R-:W2:Y:S01]  /*c7c0*/  SHFL.BFLY PT, R100, R2, 0x1, 0x1f ;  /* 0x0c201f0002647f89 */ /* 0x000ea200000e0000 */
[--C-:B-1----:R-:W-:Y:S01]  /*c7d0*/  FFMA.FTZ R4, R205, c[0x0][0x2d0], -R160.reuse ;  /* 0x0000b400cd047a23 */ /* 0x102fe200000108a0 */
[----:B--2---:R-:W-:Y:S07]  /*c7e0*/  FMNMX.FTZ R100, R2, R100, !PT ;  /* 0x0000006402647209 */ /* 0x004fee0007810000 */
[----:B------:R1:W2:Y:S01]  /*c7f0*/  MUFU.EX2 R2, R0 ;  /* 0x0000000000027308 */ /* 0x0002a20000000800 */
[----:B------:R-:W-:Y:S01]  /*c800*/  MOV R205, R20 ;  /* 0x0000001400cd7202 */ /* 0x000fe20000000f00 */
[C---:B------:R-:W-:Y:S08]  /*c810*/  FMUL.FTZ R161, R100.reuse, c[0x0][0x2d0] ;  /* 0x0000b40064a17a20 */ /* 0x040ff00000410000 */
[----:B------:R4:W-:Y:S01]  /*c820*/  MUFU.EX2 R222, R4 ;  /* 0x0000000400de7308 */ /* 0x0009e20000000800 */
[----:B-1----:R-:W-:Y:S02]  /*c830*/  FADD.FTZ R0, -R100, R3 ;  /* 0x0000000364007221 */ /* 0x002fe40000010100 */
[--C-:B------:R-:W-:Y:S02]  /*c840*/  FFMA.FTZ R3, R219, c[0x0][0x2d0], -R160.reuse ;  /* 0x0000b400db037a23 */ /* 0x100fe400000108a0 */
[----:B------:R-:W-:Y:S02]  /*c850*/  FMUL.FTZ R0, R0, c[0x0][0x2d0] ;  /* 0x0000b40000007a20 */ /* 0x000fe40000410000 */
[C---:B--2---:R-:W-:Y:S03]  /*c860*/  FMUL.FTZ R5, R2.reuse, R105 ;  /* 0x0000006902057220 */ /* 0x044fe60000410000 */
[----:B------:R-:W3:Y:S01]  /*c870*/  MUFU.EX2 R3, R3 ;  /* 0x0000000300037308 */ /* 0x000ee20000000800 */
[----:B------:R-:W-:Y:S02]  /*c880*/  FMUL.FTZ R8, R2, R108 ;  /* 0x0000006c02087220 */ /* 0x000fe40000410000 */
[--C-:B----4-:R-:W-:Y:S01]  /*c890*/  FFMA.FTZ R4, R102, c[0x0][0x2d0], -R160.reuse ;  /* 0x0000b40066047a23 */ /* 0x110fe200000108a0 */
[----:B------:R-:W-:Y:S01]  /*c8a0*/  IADD3 R102, R214, R208, RZ ;  /* 0x000000d0d6667210 */ /* 0x000fe20007ffe0ff */
[C---:B------:R-:W-:Y:S02]  /*c8b0*/  FMUL.FTZ R9, R2.reuse, R109 ;  /* 0x0000006d02097220 */ /* 0x040fe40000410000 */
[C---:B------:R-:W-:Y:S01]  /*c8c0*/  FMUL.FTZ R32, R2.reuse, R144 ;  /* 0x0000009002207220 */ /* 0x040fe20000410000 */
[----:B------:R-:W-:Y:S01]  /*c8d0*/  MOV R144, R50 ;  /* 0x0000003200907202 */ /* 0x000fe20000000f00 */
[----:B------:R-:W1:Y:S01]  /*c8e0*/  LDSM.16.MT88.4 R12, [R102] ;  /* 0x00000000660c783b */ /* 0x000e620000004200 */
        /* <DEDUP_REMOVED lines=10> */
[----:B------:R-:W4:Y:S01]  /*c990*/  MUFU.EX2 R0, R0 ;  /* 0x0000000000007308 */ /* 0x000f220000000800 */
[----:B------:R-:W-:Y:S01]  /*c9a0*/  MOV R137, R38 ;  /* 0x0000002600897202 */ /* 0x000fe20000000f00 */
[C---:B------:R-:W-:Y:S01]  /*c9b0*/  FMUL.FTZ R40, R2.reuse, R136 ;  /* 0x0000008802287220 */ /* 0x040fe20000410000 */
[----:B------:R-:W-:Y:S01]  /*c9c0*/  MOV R136, R42 ;  /* 0x0000002a00887202 */ /* 0x000fe20000000f00 */
[C---:B---3--:R-:W-:Y:S02]  /*c9d0*/  FFMA.FTZ R163, R2.reuse, R163, R3 ;  /* 0x000000a302a37223 */ /* 0x048fe40000010003 */
[C---:B------:R-:W-:Y:S02]  /*c9e0*/  FMUL.FTZ R45, R2.reuse, R133 ;  /* 0x00000085022d7220 */ /* 0x040fe40000410000 */
[C---:B------:R-:W-:Y:S02]  /*c9f0*/  FMUL.FTZ R48, R2.reuse, R128 ;  /* 0x0000008002307220 */ /* 0x040fe40000410000 */
[C---:B------:R-:W-:Y:S02]  /*ca00*/  FMUL.FTZ R49, R2.reuse, R129 ;  /* 0x0000008102317220 */ /* 0x040fe40000410000 */
[C---:B------:R-:W-:Y:S02]  /*ca10*/  FMUL.FTZ R52, R2.reuse, R52 ;  /* 0x0000003402347220 */ /* 0x040fe40000410000 */
[--C-:B--2---:R-:W-:Y:S01]  /*ca20*/  FFMA.FTZ R4, R221, c[0x0][0x2d0], -R161.reuse ;  /* 0x0000b400dd047a23 */ /* 0x104fe200000108a1 */
[----:B------:R-:W-:Y:S01]  /*ca30*/  MOV R221, R16 ;  /* 0x0000001000dd7202 */ /* 0x000fe20000000f00 */
[C---:B------:R-:W-:Y:S01]  /*ca40*/  FMUL.FTZ R16, R2.reuse, R116 ;  /* 0x0000007402107220 */ /* 0x040fe20000410000 */
[----:B------:R-:W-:Y:S01]  /*ca50*/  MOV R116, R17 ;  /* 0x0000001100747202 */ /* 0x000fe20000000f00 */
[----:B------:R2:W-:Y:S01]  /*ca60*/  MUFU.EX2 R162, R4 ;  /* 0x0000000400a27308 */ /* 0x0005e20000000800 */
[C---:B------:R-:W-:Y:S01]  /*ca70*/  FMUL.FTZ R17, R2.reuse, R117 ;  /* 0x0000007502117220 */ /* 0x040fe20000410000 */
[----:B------:R-:W-:Y:S01]  /*ca80*/  MOV R117, R18 ;  /* 0x0000001200757202 */ /* 0x000fe20000000f00 */
[C---:B------:R-:W-:Y:S01]  /*ca90*/  FMUL.FTZ R53, R2.reuse, R53 ;  /* 0x0000003502357220 */ /* 0x040fe20000410000 */
[----:B------:R-:W-:Y:S01]  /*caa0*/  MOV R133, R116 ;  /* 0x0000007400857202 */ /* 0x000fe20000000f00 */
[----:B------:R-:W-:Y:S02]  /*cab0*/  FMUL.FTZ R56, R2, R56 ;  /* 0x0000003802387220 */ /* 0x000fe40000410000 */
[C---:B----4-:R-:W-:Y:S02]  /*cac0*/  FMUL.FTZ R7, R0.reuse, R107 ;  /* 0x0000006b00077220 */ /* 0x050fe40000410000 */
[C---:B------:R-:W-:Y:S01]  /*cad0*/  FMUL.FTZ R6, R0.reuse, R106 ;  /* 0x0000006a00067220 */ /* 0x040fe20000410000 */
[----:B------:R-:W-:Y:S01]  /*cae0*/  F2FP.BF16.PACK_AB R106, R225, R222 ;  /* 0x000000dee16a723e */ /* 0x000fe200000010ff */
[C---:B------:R-:W-:Y:S02]  /*caf0*/  FMUL.FTZ R10, R0.reuse, R110 ;  /* 0x0000006e000a7220 */ /* 0x040fe40000410000 */
[C---:B------:R-:W-:Y:S02]  /*cb00*/  FMUL.FTZ R11, R0.reuse, R111 ;  /* 0x0000006f000b7220 */ /* 0x040fe40000410000 */
[C---:B------:R-:W-:Y:S01]  /*cb10*/  FMUL.FTZ R18, R0.reuse, R118 ;  /* 0x0000007600127220 */ /* 0x040fe20000410000 */
[----:B------:R-:W-:Y:S01]  /*cb20*/  MOV R118, R19 ;  /* 0x0000001300767202 */ /* 0x000fe20000000f00 */
[C---:B------:R-:W-:Y:S02]  /*cb30*/  FMUL.FTZ R19, R0.reuse, R119 ;  /* 0x0000007700137220 */ /* 0x040fe40000410000 */
[C---:B------:R-:W-:Y:S02]  /*cb40*/  FMUL.FTZ R35, R0.reuse, R147 ;  /* 0x0000009300237220 */ /* 0x040fe40000410000 */
[C---:B------:R-:W-:Y:S01]  /*cb50*/  FMUL.FTZ R34, R0.reuse, R146 ;  /* 0x0000009200227220 */ /* 0x040fe20000410000 */
[----:B------:R-:W-:Y:S01]  /*cb60*/  MOV R146, R118 ;  /* 0x0000007600927202 */ /* 0x000fe20000000f00 */
[----:B------:R-:W-:Y:S02]  /*cb70*/  FMUL.FTZ R38, R0, R142 ;  /* 0x0000008e00267220 */ /* 0x000fe40000410000 */
[--C-:B--2---:R-:W-:Y:S02]  /*cb80*/  FFMA.FTZ R4, R220, c[0x0][0x2d0], -R161.reuse ;  /* 0x0000b400dc047a23 */ /* 0x104fe400000108a1 */
[C---:B------:R-:W-:Y:S02]  /*cb90*/  FMUL.FTZ R42, R0.reuse, R138 ;  /* 0x0000008a002a7220 */ /* 0x040fe40000410000 */
[----:B------:R-:W2:Y:S01]  /*cba0*/  MUFU.EX2 R219, R4 ;  /* 0x0000000400db7308 */ /* 0x000ea20000000800 */
[C---:B------:R-:W-:Y:S02]  /*cbb0*/  FMUL.FTZ R43, R0.reuse, R139 ;  /* 0x0000008b002b7220 */ /* 0x040fe40000410000 */
        /* <DEDUP_REMOVED lines=10> */
[C---:B------:R-:W-:Y:S01]  /*cc60*/  FMUL.FTZ R62, R0.reuse, R62 ;  /* 0x0000003e003e7220 */ /* 0x040fe20000410000 */
[----:B--2---:R-:W-:Y:S01]  /*cc70*/  F2FP.BF16.PACK_AB R105, R219, R162 ;  /* 0x000000a2db69723e */ /* 0x004fe200000010ff */
[--C-:B------:R-:W-:Y:S02]  /*cc80*/  FFMA.FTZ R4, R103, c[0x0][0x2d0], -R161.reuse ;  /* 0x0000b40067047a23 */ /* 0x100fe400000108a1 */
[----:B------:R-:W-:Y:S02]  /*cc90*/  FMUL.FTZ R63, R0, R63 ;  /* 0x0000003f003f7220 */ /* 0x000fe40000410000 */
[----:B------:R2:W-:Y:S01]  /*cca0*/  MUFU.EX2 R220, R4 ;  /* 0x0000000400dc7308 */ /* 0x0005e20000000800 */
[C---:B------:R-:W-:Y:S02]  /*ccb0*/  FMUL.FTZ R64, R2.reuse, R64 ;  /* 0x0000004002407220 */ /* 0x040fe40000410000 */
[----:B------:R-:W-:Y:S02]  /*ccc0*/  FMUL.FTZ R65, R2, R65 ;  /* 0x0000004102417220 */ /* 0x000fe40000410000 */
        /* <DEDUP_REMOVED lines=10> */
[--C-:B--2---:R-:W-:Y:S01]  /*cd70*/  FFMA.FTZ R4, R204, c[0x0][0x2d0], -R161.reuse ;  /* 0x0000b400cc047a23 */ /* 0x104fe200000108a1 */
[----:B------:R-:W-:Y:S01]  /*cd80*/  IADD3 R204, R212, R102, RZ ;  /* 0x00000066d4cc7210 */ /* 0x000fe20007ffe0ff */
[C---:B------:R-:W-:Y:S02]  /*cd90*/  FMUL.FTZ R84, R2.reuse, R84 ;  /* 0x0000005402547220 */ /* 0x040fe40000410000 */
[----:B------:R-:W2:Y:S01]  /*cda0*/  MUFU.EX2 R245, R4 ;  /* 0x0000000400f57308 */ /* 0x000ea20000000800 */
[C---:B------:R-:W-:Y:S01]  /*cdb0*/  FMUL.FTZ R85, R2.reuse, R85 ;  /* 0x0000005502557220 */ /* 0x040fe20000410000 */
[----:B------:R-:W3:Y:S01]  /*cdc0*/  LDSM.16.MT88.4 R20, [R204] ;  /* 0x00000000cc14783b */ /* 0x000ee20000004200 */
[C---:B------:R-:W-:Y:S02]  /*cdd0*/  FMUL.FTZ R88, R2.reuse, R88 ;  /* 0x0000005802587220 */ /* 0x040fe40000410000 */
        /* <DEDUP_REMOVED lines=8> */
[C---:B------:R-:W-:Y:S02]  /*ce60*/  FMUL.FTZ R75, R0.reuse, R75 ;  /* 0x0000004b004b7220 */ /* 0x040fe40000410000 */
[----:B------:R-:W-:Y:S01]  /*ce70*/  FMUL.FTZ R78, R0, R78 ;  /* 0x0000004e004e7220 */ /* 0x000fe20000410000 */
[----:B--2---:R-:W-:Y:S01]  /*ce80*/  F2FP.BF16.PACK_AB R107, R245, R220 ;  /* 0x000000dcf56b723e */ /* 0x004fe200000010ff */
[----:B------:R-:W-:Y:S01]  /*ce90*/  FMUL.FTZ R4, R2, R104 ;  /* 0x0000006802047220 */ /* 0x000fe20000410000 */
[----:B------:R-:W-:Y:S01]  /*cea0*/  F2FP.BF16.PACK_AB R104, R207, R3 ;  /* 0x00000003cf68723e */ /* 0x000fe200000010ff */
[C---:B------:R-:W-:Y:S01]  /*ceb0*/  FMUL.FTZ R79, R0.reuse, R79 ;  /* 0x0000004f004f7220 */ /* 0x040fe20000410000 */
[----:B------:R-:W-:Y:S01]  /*cec0*/  IADD3 R3, R215, R208, RZ ;  /* 0x000000d0d7037210 */ /* 0x000fe20007ffe0ff */
[C---:B------:R-:W-:Y:S01]  /*ced0*/  FMUL.FTZ R82, R0.reuse, R82 ;  /* 0x0000005200527220 */ /* 0x040fe20000410000 */
[----:B------:R-:W-:Y:S01]  /*cee0*/  MOV R208, R39 ;  /* 0x0000002700d07202 */ /* 0x000fe20000000f00 */
[----:B------:R-:W-:Y:S01]  /*cef0*/  FMUL.FTZ R39, R0, R143 ;  /* 0x0000008f00277220 */ /* 0x000fe20000410000 */
[----:B------:R-:W-:Y:S01]  /*cf00*/  IADD3 R103, R212, R3, RZ ;  /* 0x00000003d4677210 */ /* 0x000fe20007ffe0ff */
[C---:B-1----:R-:W-:Y:S01]  /*cf10*/  HMMA.16816.F32.BF16 R4, R104.reuse, R12, R4 ;  /* 0x0000000c6804723c */ /* 0x042fe20000041804 */
[----:B------:R-:W1:Y:S04]  /*cf20*/  LDSM.16.MT88.4 R28, [R3] ;  /* 0x00000000031c783b */ /* 0x000e680000004200 */
[----:B------:R-:W-:Y:S02]  /*cf30*/  FMUL.FTZ R83, R0, R83 ;  /* 0x0000005300537220 */ /* 0x000fe40000410000 */
[C---:B------:R-:W-:Y:S01]  /*cf40*/  FMUL.FTZ R13, R2.reuse, R113 ;  /* 0x00000071020d7220 */ /* 0x040fe20000410000 */
[C---:B------:R-:W-:Y:S01]  /*cf50*/  HMMA.16816.F32.BF16 R8, R104.reuse, R14, R8 ;  /* 0x0000000e6808723c */ /* 0x040fe20000041808 */
[----:B------:R-:W2:Y:S03]  /*cf60*/  LDSM.16.MT88.4 R108, [R103] ;  /* 0x00000000676c783b */ /* 0x000ea60000004200 */
[----:B------:R-:W-:Y:S01]  /*cf70*/  FMUL.FTZ R12, R2, R112 ;  /* 0x00000070020c7220 */ /* 0x000fe20000410000 */
[----:B------:R-:W-:Y:S01]  /*cf80*/  MOV R113, R26 ;  /* 0x0000001a00717202 */ /* 0x000fe20000000f00 */
[C---:B------:R-:W-:Y:S01]  /*cf90*/  FMUL.FTZ R26, R0.reuse, R126 ;  /* 0x0000007e001a7220 */ /* 0x040fe20000410000 */
[----:B------:R-:W-:Y:S01]  /*cfa0*/  MOV R112, R27 ;  /* 0x0000001b00707202 */ /* 0x000fe20000000f00 */
[C---:B------:R-:W-:Y:S01]  /*cfb0*/  FMUL.FTZ R14, R0.reuse, R114 ;  /* 0x00000072000e7220 */ /* 0x040fe20000410000 */
[----:B------:R-:W-:Y:S03]  /*cfc0*/  MOV R114, R25 ;  /* 0x0000001900727202 */ /* 0x000fe60000000f00 */
[----:B------:R-:W-:Y:S01]  /*cfd0*/  FMUL.FTZ R15, R0, R115 ;  /* 0x00000073000f7220 */ /* 0x000fe20000410000 */
[----:B------:R-:W-:Y:S01]  /*cfe0*/  MOV R119, R113 ;  /* 0x0000007100777202 */ /* 0x000fe20000000f00 */
[C---:B------:R-:W-:Y:S01]  /*cff0*/  FMUL.FTZ R25, R2.reuse, R125 ;  /* 0x0000007d02197220 */ /* 0x040fe20000410000 */
[----:B------:R-:W4:Y:S01]  /*d000*/  LDL.LU R113, [R1+0x10] ;  /* 0x0000100001717983 */ /* 0x000f220000300800 */
[----:B------:R-:W-:Y:S01]  /*d010*/  MOV R115, R24 ;  /* 0x0000001800737202 */ /* 0x000fe20000000f00 */
[----:B------:R-:W-:Y:S01]  /*d020*/  FMUL.FTZ R24, R2, R124 ;  /* 0x0000007c02187220 */ /* 0x000fe20000410000 */
[----:B------:R-:W-:Y:S01]  /*d030*/  MOV R118, R112 ;  /* 0x0000007000767202 */ /* 0x000fe20000000f00 */
[C---:B---3--:R-:W-:Y:S03]  /*d040*/  HMMA.16816.F32.BF16 R12, R104.reuse, R20, R12 ;  /* 0x00000014680c723c */ /* 0x048fe6000004180c */
[--C-:B------:R-:W-:Y:S01]  /*d050*/  FFMA.FTZ R119, R119, c[0x0][0x2d0], -R160.reuse ;  /* 0x0000b40077777a23 */ /* 0x100fe200000108a0 */
[----:B------:R-:W-:Y:S01]  /*d060*/  MOV R116, R115 ;  /* 0x0000007300747202 */ /* 0x000fe20000000f00 */
[--C-:B------:R-:W-:Y:S01]  /*d070*/  FFMA.FTZ R118, R118, c[0x0][0x2d0], -R160.reuse ;  /* 0x0000b40076767a23 */ /* 0x100fe200000108a0 */
[----:B------:R-:W-:Y:S01]  /*d080*/  MOV R115, R243 ;  /* 0x000000f300737202 */ /* 0x000fe20000000f00 */
[C---:B------:R-:W-:Y:S01]  /*d090*/  FMUL.FTZ R21, R2.reuse, R121 ;  /* 0x0000007902157220 */ /* 0x040fe20000410000 */
[C---:B------:R-:W-:Y:S04]  /*d0a0*/  HMMA.16816.F32.BF16 R16, R104.reuse, R22, R16 ;  /* 0x000000166810723c */ /* 0x040fe80000041810 */
[----:B------:R-:W-:Y:S01]  /*d0b0*/  FMUL.FTZ R20, R2, R120 ;  /* 0x0000007802147220 */ /* 0x000fe20000410000 */
[----:B------:R-:W-:Y:S01]  /*d0c0*/  MOV R120, R206 ;  /* 0x000000ce00787202 */ /* 0x000fe20000000f00 */
[C---:B------:R-:W-:Y:S02]  /*d0d0*/  FMUL.FTZ R27, R0.reuse, R127 ;  /* 0x0000007f001b7220 */ /* 0x040fe40000410000 */
[C---:B------:R-:W-:Y:S04]  /*d0e0*/  FMUL.FTZ R22, R0.reuse, R122 ;  /* 0x0000007a00167220 */ /* 0x040fe80000410000 */
[C---:B------:R-:W-:Y:S02]  /*d0f0*/  FMUL.FTZ R23, R0.reuse, R123 ;  /* 0x0000007b00177220 */ /* 0x040fe40000410000 */
[C---:B------:R-:W-:Y:S02]  /*d100*/  FMUL.FTZ R86, R0.reuse, R86 ;  /* 0x0000005600567220 */ /* 0x040fe40000410000 */
[C---:B------:R-:W-:Y:S02]  /*d110*/  FMUL.FTZ R87, R0.reuse, R87 ;  /* 0x0000005700577220 */ /* 0x040fe40000410000 */
[C---:B------:R-:W-:Y:S01]  /*d120*/  FMUL.FTZ R90, R0.reuse, R90 ;  /* 0x0000005a005a7220 */ /* 0x040fe20000410000 */
[C---:B-1----:R-:W-:Y:S03]  /*d130*/  HMMA.16816.F32.BF16 R20, R104.reuse, R28, R20 ;  /* 0x0000001c6814723c */ /* 0x042fe60000041814 */
[C---:B------:R-:W-:Y:S02]  /*d140*/  FMUL.FTZ R91, R0.reuse, R91 ;  /* 0x0000005b005b7220 */ /* 0x040fe40000410000 */
[----:B------:R-:W-:Y:S02]  /*d150*/  FMUL.FTZ R94, R0, R94 ;  /* 0x0000005e005e7220 */ /* 0x000fe40000410000 */
[C---:B------:R-:W-:Y:S01]  /*d160*/  FMUL.FTZ R28, R2.reuse, R148 ;  /* 0x00000094021c7220 */ /* 0x040fe20000410000 */
[C---:B------:R-:W-:Y:S04]  /*d170*/  HMMA.16816.F32.BF16 R24, R104.reuse, R30, R24 ;  /* 0x0000001e6818723c */ /* 0x040fe80000041818 */
[----:B------:R-:W-:Y:S01]  /*d180*/  FMUL.FTZ R29, R2, R149 ;  /* 0x00000095021d7220 */ /* 0x000fe20000410000 */
[----:B------:R-:W-:Y:S01]  /*d190*/  MOV R149, R47 ;  /* 0x0000002f00957202 */ /* 0x000fe20000000f00 */
[C---:B------:R-:W-:Y:S01]  /*d1a0*/  FMUL.FTZ R47, R0.reuse, R135 ;  /* 0x00000087002f7220 */ /* 0x040fe20000410000 */
[----:B------:R-:W-:Y:S01]  /*d1b0*/  MOV R148, R205 ;  /* 0x000000cd00947202 */ /* 0x000fe20000000f00 */
[C---:B------:R-:W-:Y:S01]  /*d1c0*/  FMUL.FTZ R30, R0.reuse, R150 ;  /* 0x00000096001e7220 */ /* 0x040fe20000410000 */
[----:B------:R-:W-:Y:S03]  /*d1d0*/  MOV R150, R244 ;  /* 0x000000f400967202 */ /* 0x000fe60000000f00 */
[C---:B------:R-:W-:Y:S01]  /*d1e0*/  FMUL.FTZ R31, R0.reuse, R151 ;  /* 0x00000097001f7220 */ /* 0x040fe20000410000 */
[----:B------:R-:W-:Y:S01]  /*d1f0*/  MOV R151, R117 ;  /* 0x0000007500977202 */ /* 0x000fe20000000f00 */
[--C-:B------:R-:W-:Y:S01]  /*d200*/  FFMA.FTZ R2, R227, c[0x0][0x2d0], -R160.reuse ;  /* 0x0000b400e3027a23 */ /* 0x100fe200000108a0 */
[----:B------:R-:W-:Y:S01]  /*d210*/  MOV R117, R114 ;  /* 0x0000007200757202 */ /* 0x000fe20000000f00 */
[C---:B------:R-:W-:Y:S01]  /*d220*/  FMUL.FTZ R95, R0.reuse, R95 ;  /* 0x0000005f005f7220 */ /* 0x040fe20000410000 */
[----:B------:R-:W-:Y:S01]  /*d230*/  MOV R114, R242 ;  /* 0x000000f200727202 */ /* 0x000fe20000000f00 */
[----:B------:R1:W-:Y:S01]  /*d240*/  MUFU.EX2 R121, R2 ;  /* 0x0000000200797308 */ /* 0x0003e20000000800 */
[C---:B--2---:R-:W-:Y:S03]  /*d250*/  HMMA.16816.F32.BF16 R28, R104.reuse, R108, R28 ;  /* 0x0000006c681c723c */ /* 0x044fe6000004181c */
[C---:B------:R-:W-:Y:S02]  /*d260*/  FMUL.FTZ R98, R0.reuse, R98 ;  /* 0x0000006200627220 */ /* 0x040fe40000410000 */
[----:B------:R-:W-:Y:S02]  /*d270*/  FMUL.FTZ R99, R0, R99 ;  /* 0x0000006300637220 */ /* 0x000fe40000410000 */
[--C-:B------:R-:W-:Y:S01]  /*d280*/  FFMA.FTZ R112, R230, c[0x0][0x2d0], -R161.reuse ;  /* 0x0000b400e6707a23 */ /* 0x100fe200000108a1 */
[C---:B------:R-:W-:Y:S01]  /*d290*/  HMMA.16816.F32.BF16 R32, R104.reuse, R110, R32 ;  /* 0x0000006e6820723c */ /* 0x040fe20000041820 */
[----:B------:R-:W2:Y:S02]  /*d2a0*/  LDSM.16.MT88.4 R108, [R102+0x3000] ;  /* 0x00300000666c783b */ /* 0x000ea40000004200 */
[----:B------:R3:W-:Y:S01]  /*d2b0*/  MUFU.EX2 R124, R112 ;  /* 0x00000070007c7308 */ /* 0x0007e20000000800 */
[--C-:B------:R-:W-:Y:S09]  /*d2c0*/  FFMA.FTZ R208, R208, c[0x0][0x2d0], -R161.reuse ;  /* 0x0000b400d0d07a23 */ /* 0x100ff200000108a1 */
[----:B------:R-:W-:Y:S01]  /*d2d0*/  MUFU.EX2 R208, R208 ;  /* 0x000000d000d07308 */ /* 0x000fe20000000800 */
[--C-:B-1----:R-:W-:Y:S09]  /*d2e0*/  FFMA.FTZ R2, R226, c[0x0][0x2d0], -R160.reuse ;  /* 0x0000b400e2027a23 */ /* 0x102ff200000108a0 */
[----:B------:R1:W5:Y:S01]  /*d2f0*/  MUFU.EX2 R123, R2 ;  /* 0x00000002007b7308 */ /* 0x0003620000000800 */
[--C-:B---3--:R-:W-:Y:S09]  /*d300*/  FFMA.FTZ R112, R235, c[0x0][0x2d0], -R161.reuse ;  /* 0x0000b400eb707a23 */ /* 0x108ff200000108a1 */
[----:B------:R3:W-:Y:S01]  /*d310*/  MUFU.EX2 R242, R112 ;  /* 0x0000007000f27308 */ /* 0x0007e20000000800 */
[C---:B--2---:R-:W-:Y:S03]  /*d320*/  HMMA.16816.F32.BF16 R36, R104.reuse, R108, R36 ;  /* 0x0000006c6824723c */ /* 0x044fe60000041824 */
[--C-:B-1----:R-:W-:Y:S05]  /*d330*/  FFMA.FTZ R2, R224, c[0x0][0x2d0], -R160.reuse ;  /* 0x0000b400e0027a23 */ /* 0x102fea00000108a0 */
[C---:B------:R-:W-:Y:S01]  /*d340*/  HMMA.16816.F32.BF16 R40, R104.reuse, R110, R40 ;  /* 0x0000006e6828723c */ /* 0x040fe20000041828 */
[----:B------:R-:W1:Y:S01]  /*d350*/  LDSM.16.MT88.4 R108, [R204+0x3000] ;  /* 0x00300000cc6c783b */ /* 0x000e620000004200 */
[----:B------:R2:W-:Y:S02]  /*d360*/  MUFU.EX2 R126, R2 ;  /* 0x00000002007e7308 */ /* 0x0005e40000000800 */
[--C-:B------:R-:W-:Y:S01]  /*d370*/  FFMA.FTZ R224, R249, c[0x0][0x2d0], -R160.reuse ;  /* 0x0000b400f9e07a23 */ /* 0x100fe200000108a0 */
[----:B------:R-:W-:Y:S01]  /*d380*/  MOV R249, R145 ;  /* 0x0000009100f97202 */ /* 0x000fe20000000f00 */
[--C-:B---3--:R-:W-:Y:S06]  /*d390*/  FFMA.FTZ R112, R114, c[0x0][0x2d0], -R161.reuse ;  /* 0x0000b40072707a23 */ /* 0x108fec00000108a1 */
[----:B------:R-:W-:Y:S01]  /*d3a0*/  MUFU.EX2 R224, R224 ;  /* 0x000000e000e07308 */ /* 0x000fe20000000800 */
[--C-:B--2---:R-:W-:Y:S02]  /*d3b0*/  FFMA.FTZ R2, R223, c[0x0][0x2d0], -R160.reuse ;  /* 0x0000b400df027a23 */ /* 0x104fe400000108a0 */
[--C-:B------:R-:W-:Y:S01]  /*d3c0*/  FFMA.FTZ R223, R247, c[0x0][0x2d0], -R160.reuse ;  /* 0x0000b400f7df7a23 */ /* 0x100fe200000108a0 */
[----:B------:R-:W-:Y:S06]  /*d3d0*/  MOV R247, R148 ;  /* 0x0000009400f77202 */ /* 0x000fec0000000f00 */
[----:B------:R2:W3:Y:S01]  /*d3e0*/  MUFU.EX2 R131, R2 ;  /* 0x0000000200837308 */ /* 0x0004e20000000800 */
[----:B------:R-:W-:Y:S09]  /*d3f0*/  ISETP.GE.AND P3, PT, R247, 0x1, PT ;  /* 0x00000001f700780c */ /* 0x000ff20003f66270 */
[----:B------:R-:W-:Y:S01]  /*d400*/  MUFU.EX2 R223, R223 ;  /* 0x000000df00df7308 */ /* 0x000fe20000000800 */
[C---:B-1----:R-:W-:Y:S08]  /*d410*/  HMMA.16816.F32.BF16 R44, R104.reuse, R108, R44 ;  /* 0x0000006c682c723c */ /* 0x042ff0000004182c */
[C---:B------:R-:W-:Y:S01]  /*d420*/  HMMA.16816.F32.BF16 R48, R104.reuse, R110, R48 ;  /* 0x0000006e6830723c */ /* 0x040fe20000041830 */
[----:B------:R-:W1:Y:S03]  /*d430*/  LDSM.16.MT88.4 R108, [R3+0x3000] ;  /* 0x00300000036c783b */ /* 0x000e660000004200 */
[--C-:B--2---:R-:W-:Y:S02]  /*d440*/  FFMA.FTZ R2, R229, c[0x0][0x2d0], -R161.reuse ;  /* 0x0000b400e5027a23 */ /* 0x104fe400000108a1 */
[----:B------:R-:W-:Y:S10]  /*d450*/  MUFU.EX2 R229, R119 ;  /* 0x0000007700e57308 */ /* 0x000ff40000000800 */
[----:B------:R2:W1:Y:S02]  /*d460*/  MUFU.EX2 R122, R2 ;  /* 0x00000002007a7308 */ /* 0x0004640000000800 */
[C---:B-1----:R-:W-:Y:S03]  /*d470*/  HMMA.16816.F32.BF16 R52, R104.reuse, R108, R52 ;  /* 0x0000006c6834723c */ /* 0x042fe60000041834 */
[--C-:B--2---:R-:W-:Y:S05]  /*d480*/  FFMA.FTZ R2, R228, c[0x0][0x2d0], -R161.reuse ;  /* 0x0000b400e4027a23 */ /* 0x104fea00000108a1 */
[----:B------:R1:W-:Y:S01]  /*d490*/  MUFU.EX2 R127, R2 ;  /* 0x00000002007f7308 */ /* 0x0003e20000000800 */
[C---:B------:R-:W-:Y:S01]  /*d4a0*/  HMMA.16816.F32.BF16 R56, R104.reuse, R110, R56 ;  /* 0x0000006e6838723c */ /* 0x040fe20000041838 */
[----:B------:R-:W2:Y:S02]  /*d4b0*/  LDSM.16.MT88.4 R108, [R103+0x3000] ;  /* 0x00300000676c783b */ /* 0x000ea40000004200 */
[----:B-1----:R-:W-:Y:S06]  /*d4c0*/  FFMA.FTZ R2, R231, c[0x0][0x2d0], -R161 ;  /* 0x0000b400e7027a23 */ /* 0x002fec00000108a1 */
[----:B------:R-:W-:Y:S10]  /*d4d0*/  MUFU.EX2 R231, R118 ;  /* 0x0000007600e77308 */ /* 0x000ff40000000800 */
[----:B------:R1:W1:Y:S01]  /*d4e0*/  MUFU.EX2 R130, R2 ;  /* 0x0000000200827308 */ /* 0x0002620000000800 */
[C---:B--2---:R-:W-:Y:S08]  /*d4f0*/  HMMA.16816.F32.BF16 R60, R104.reuse, R108, R60 ;  /* 0x0000006c683c723c */ /* 0x044ff0000004183c */
[C---:B------:R-:W-:Y:S01]  /*d500*/  HMMA.16816.F32.BF16 R64, R104.reuse, R110, R64 ;  /* 0x0000006e6840723c */ /* 0x040fe20000041840 */
[----:B------:R-:W2:Y:S03]  /*d510*/  LDSM.16.MT88.4 R108, [R102+0x6000] ;  /* 0x00600000666c783b */ /* 0x000ea60000004200 */
[----:B-1----:R-:W-:Y:S02]  /*d520*/  FFMA.FTZ R2, R237, c[0x0][0x2d0], -R160 ;  /* 0x0000b400ed027a23 */ /* 0x002fe400000108a0 */
[----:B------:R-:W-:Y:S10]  /*d530*/  MUFU.EX2 R237, R112 ;  /* 0x0000007000ed7308 */ /* 0x000ff40000000800 */
[----:B------:R1:W1:Y:S01]  /*d540*/  MUFU.EX2 R125, R2 ;  /* 0x00000002007d7308 */ /* 0x0002620000000800 */
[----:B----4-:R-:W-:Y:S02]  /*d550*/  FFMA.FTZ R113, R0, R113, R162 ;  /* 0x0000007100717223 */ /* 0x010fe400000100a2 */
[----:B------:R-:W-:Y:S01]  /*d560*/  FADD.FTZ R0, R207, R163 ;  /* 0x000000a3cf007221 */ /* 0x000fe20000010000 */
[C---:B--2---:R-:W-:Y:S03]  /*d570*/  HMMA.16816.F32.BF16 R68, R104.reuse, R108, R68 ;  /* 0x0000006c6844723c */ /* 0x044fe60000041844 */
[----:B------:R-:W-:Y:S02]  /*d580*/  FADD.FTZ R0, R222, R0 ;  /* 0x00000000de007221 */ /* 0x000fe40000010000 */
[--C-:B------:R-:W-:Y:S02]  /*d590*/  FFMA.FTZ R222, R137, c[0x0][0x2d0], -R161.reuse ;  /* 0x0000b40089de7a23 */ /* 0x100fe400000108a1 */
[--C-:B-1----:R-:W-:Y:S01]  /*d5a0*/  FFMA.FTZ R2, R236, c[0x0][0x2d0], -R160.reuse ;  /* 0x0000b400ec027a23 */ /* 0x102fe200000108a0 */
[C---:B------:R-:W-:Y:S01]  /*d5b0*/  HMMA.16816.F32.BF16 R72, R104.reuse, R110, R72 ;  /* 0x0000006e6848723c */ /* 0x040fe20000041848 */
[----:B------:R-:W1:Y:S02]  /*d5c0*/  LDSM.16.MT88.4 R108, [R204+0x6000] ;  /* 0x00600000cc6c783b */ /* 0x000e640000004200 */
[----:B------:R2:W4:Y:S10]  /*d5d0*/  MUFU.EX2 R129, R2 ;  /* 0x0000000200817308 */ /* 0x0005340000000800 */
[----:B------:R-:W-:Y:S01]  /*d5e0*/  MUFU.EX2 R222, R222 ;  /* 0x000000de00de7308 */ /* 0x000fe20000000800 */
[--C-:B--2---:R-:W-:Y:S09]  /*d5f0*/  FFMA.FTZ R2, R234, c[0x0][0x2d0], -R160.reuse ;  /* 0x0000b400ea027a23 */ /* 0x104ff200000108a0 */
[----:B------:R2:W-:Y:S01]  /*d600*/  MUFU.EX2 R205, R2 ;  /* 0x0000000200cd7308 */ /* 0x0005e20000000800 */
[C---:B-1----:R-:W-:Y:S08]  /*d610*/  HMMA.16816.F32.BF16 R76, R104.reuse, R108, R76 ;  /* 0x0000006c684c723c */ /* 0x042ff0000004184c */
[C---:B------:R-:W-:Y:S01]  /*d620*/  HMMA.16816.F32.BF16 R80, R104.reuse, R110, R80 ;  /* 0x0000006e6850723c */ /* 0x040fe20000041850 */
[----:B------:R-:W1:Y:S03]  /*d630*/  LDSM.16.MT88.4 R108, [R3+0x6000] ;  /* 0x00600000036c783b */ /* 0x000e660000004200 */
[--C-:B--2---:R-:W-:Y:S04]  /*d640*/  FFMA.FTZ R2, R233, c[0x0][0x2d0], -R160.reuse ;  /* 0x0000b400e9027a23 */ /* 0x104fe800000108a0 */
[----:B------:R2:W-:Y:S04]  /*d650*/  MUFU.EX2 R244, R2 ;  /* 0x0000000200f47308 */ /* 0x0005e80000000800 */
[--C-:B--2---:R-:W-:Y:S06]  /*d660*/  FFMA.FTZ R2, R239, c[0x0][0x2d0], -R161.reuse ;  /* 0x0000b400ef027a23 */ /* 0x104fec00000108a1 */
[----:B------:R2:W2:Y:S01]  /*d670*/  MUFU.EX2 R128, R2 ;  /* 0x0000000200807308 */ /* 0x0004a20000000800 */
[C---:B-1----:R-:W-:Y:S08]  /*d680*/  HMMA.16816.F32.BF16 R84, R104.reuse, R108, R84 ;  /* 0x0000006c6854723c */ /* 0x042ff00000041854 */
[C---:B------:R-:W-:Y:S01]  /*d690*/  HMMA.16816.F32.BF16 R88, R104.reuse, R110, R88 ;  /* 0x0000006e6858723c */ /* 0x040fe20000041858 */
[----:B------:R-:W1:Y:S03]  /*d6a0*/  LDSM.16.MT88.4 R108, [R103+0x6000] ;  /* 0x00600000676c783b */ /* 0x000e660000004200 */
[--C-:B--2---:R-:W-:Y:S04]  /*d6b0*/  FFMA.FTZ R2, R238, c[0x0][0x2d0], -R161.reuse ;  /* 0x0000b400ee027a23 */ /* 0x104fe800000108a1 */
[----:B------:R2:W1:Y:S02]  /*d6c0*/  MUFU.EX2 R206, R2 ;  /* 0x0000000200ce7308 */ /* 0x0004640000000800 */
[C---:B-1----:R-:W-:Y:S03]  /*d6d0*/  HMMA.16816.F32.BF16 R92, R104.reuse, R108, R92 ;  /* 0x0000006c685c723c */ /* 0x042fe6000004185c */
[--C-:B--2---:R-:W-:Y:S05]  /*d6e0*/  FFMA.FTZ R2, R240, c[0x0][0x2d0], -R161.reuse ;  /* 0x0000b400f0027a23 */ /* 0x104fea00000108a1 */
[----:B------:R1:W2:Y:S01]  /*d6f0*/  MUFU.EX2 R243, R2 ;  /* 0x0000000200f37308 */ /* 0x0002a20000000800 */
[----:B------:R-:W-:Y:S01]  /*d700*/  HMMA.16816.F32.BF16 R96, R104, R110, R96 ;  /* 0x0000006e6860723c */ /* 0x000fe20000041860 */
[----:B------:R-:W2:Y:S06]  /*d710*/  LDSM.16.MT88.4 R108, [R102+0x800] ;  /* 0x00080000666c783b */ /* 0x000eac0000004200 */
[----:B-----5:R-:W-:Y:S02]  /*d720*/  F2FP.BF16.PACK_AB R104, R123, R121 ;  /* 0x000000797b68723e */ /* 0x020fe400000010ff */
[----:B---3--:R-:W-:Y:S03]  /*d730*/  F2FP.BF16.PACK_AB R106, R131, R126 ;  /* 0x0000007e836a723e */ /* 0x008fe600000010ff */
[----:B------:R-:W-:Y:S02]  /*d740*/  F2FP.BF16.PACK_AB R105, R124, R122 ;  /* 0x0000007a7c69723e */ /* 0x000fe400000010ff */
[----:B------:R-:W-:Y:S01]  /*d750*/  F2FP.BF16.PACK_AB R107, R130, R127 ;  /* 0x0000007f826b723e */ /* 0x000fe200000010ff */
[--C-:B-1----:R-:W-:Y:S01]  /*d760*/  FFMA.FTZ R2, R146, c[0x0][0x2d0], -R160.reuse ;  /* 0x0000b40092027a23 */ /* 0x102fe200000108a0 */
[----:B------:R-:W-:Y:S01]  /*d770*/  MOV R146, R221 ;  /* 0x000000dd00927202 */ /* 0x000fe20000000f00 */
[--C-:B------:R-:W-:Y:S01]  /*d780*/  FFMA.FTZ R221, R248, c[0x0][0x2d0], -R160.reuse ;  /* 0x0000b400f8dd7a23 */ /* 0x100fe200000108a0 */
[----:B------:R-:W-:Y:S01]  /*d790*/  MOV R248, R144 ;  /* 0x0000009000f87202 */ /* 0x000fe20000000f00 */
[----:B------:R1:W-:Y:S10]  /*d7a0*/  MUFU.EX2 R234, R2 ;  /* 0x0000000200ea7308 */ /* 0x0003f40000000800 */
[----:B------:R-:W-:Y:S01]  /*d7b0*/  MUFU.EX2 R221, R221 ;  /* 0x000000dd00dd7308 */ /* 0x000fe20000000800 */
[C---:B--2---:R-:W-:Y:S08]  /*d7c0*/  HMMA.16816.F32.BF16 R4, R104.reuse, R108, R4 ;  /* 0x0000006c6804723c */ /* 0x044ff00000041804 */
[C---:B------:R-:W-:Y:S01]  /*d7d0*/  HMMA.16816.F32.BF16 R8, R104.reuse, R110, R8 ;  /* 0x0000006e6808723c */ /* 0x040fe20000041808 */
[----:B------:R-:W2:Y:S03]  /*d7e0*/  LDSM.16.MT88.4 R108, [R204+0x800] ;  /* 0x00080000cc6c783b */ /* 0x000ea60000004200 */
[----:B-1----:R-:W-:Y:S01]  /*d7f0*/  FFMA.FTZ R2, R151, c[0x0][0x2d0], -R160 ;  /* 0x0000b40097027a23 */ /* 0x002fe200000108a0 */
[----:B------:R-:W-:Y:S01]  /*d800*/  MOV R151, R116 ;  /* 0x0000007400977202 */ /* 0x000fe20000000f00 */
[----:B------:R-:W-:Y:S02]  /*d810*/  FADD.FTZ R116, R225, R0 ;  /* 0x00000000e1747221 */ /* 0x000fe40000010000 */
[--C-:B------:R-:W-:Y:S01]  /*d820*/  FFMA.FTZ R0, R146, c[0x0][0x2d0], -R161.reuse ;  /* 0x0000b40092007a23 */ /* 0x100fe200000108a1 */
[----:B------:R1:W3:Y:S01]  /*d830*/  MUFU.EX2 R236, R2 ;  /* 0x0000000200ec7308 */ /* 0x0002e20000000800 */
[----:B------:R-:W-:Y:S09]  /*d840*/  LDSM.16.MT88.4 R144, [R103+0x2800] ;  /* 0x002800006790783b */ /* 0x000ff20000004200 */
[----:B------:R5:W-:Y:S01]  /*d850*/  MUFU.EX2 R227, R0 ;  /* 0x0000000000e37308 */ /* 0x000be20000000800 */
[--C-:B-1----:R-:W-:Y:S01]  /*d860*/  FFMA.FTZ R2, R250, c[0x0][0x2d0], -R160.reuse ;  /* 0x0000b400fa027a23 */ /* 0x102fe200000108a0 */
[----:B------:R-:W-:Y:S08]  /*d870*/  MOV R250, R140 ;  /* 0x0000008c00fa7202 */ /* 0x000ff00000000f00 */
[----:B------:R1:W-:Y:S01]  /*d880*/  MUFU.EX2 R240, R2 ;  /* 0x0000000200f07308 */ /* 0x0003e20000000800 */
[C---:B--2---:R-:W-:Y:S03]  /*d890*/  HMMA.16816.F32.BF16 R12, R104.reuse, R108, R12 ;  /* 0x0000006c680c723c */ /* 0x044fe6000004180c */
[--C-:B-----5:R-:W-:Y:S06]  /*d8a0*/  FFMA.FTZ R0, R151, c[0x0][0x2d0], -R161.reuse ;  /* 0x0000b40097007a23 */ /* 0x120fec00000108a1 */
[----:B------:R2:W-:Y:S01]  /*d8b0*/  MUFU.EX2 R228, R0 ;  /* 0x0000000000e47308 */ /* 0x0005e20000000800 */
[C---:B------:R-:W-:Y:S01]  /*d8c0*/  HMMA.16816.F32.BF16 R16, R104.reuse, R110, R16 ;  /* 0x0000006e6810723c */ /* 0x040fe20000041810 */
[----:B------:R-:W5:Y:S02]  /*d8d0*/  LDSM.16.MT88.4 R108, [R3+0x800] ;  /* 0x00080000036c783b */ /* 0x000f640000004200 */
[----:B-1----:R-:W-:Y:S06]  /*d8e0*/  FFMA.FTZ R2, R241, c[0x0][0x2d0], -R160 ;  /* 0x0000b400f1027a23 */ /* 0x002fec00000108a0 */
[----:B------:R1:W1:Y:S03]  /*d8f0*/  MUFU.EX2 R241, R2 ;  /* 0x0000000200f17308 */ /* 0x0002660000000800 */
[----:B--2---:R-:W-:Y:S04]  /*d900*/  FADD.FTZ R0, R121, R116 ;  /* 0x0000007479007221 */ /* 0x004fe80000010000 */
[----:B------:R-:W-:Y:S04]  /*d910*/  FADD.FTZ R0, R123, R0 ;  /* 0x000000007b007221 */ /* 0x000fe80000010000 */
[----:B------:R-:W-:Y:S04]  /*d920*/  FADD.FTZ R0, R126, R0 ;  /* 0x000000007e007221 */ /* 0x000fe80000010000 */
[----:B------:R-:W-:Y:S04]  /*d930*/  FADD.FTZ R0, R131, R0 ;  /* 0x0000000083007221 */ /* 0x000fe80000010000 */
[----:B------:R-:W-:Y:S01]  /*d940*/  FADD.FTZ R0, R125, R0 ;  /* 0x000000007d007221 */ /* 0x000fe20000010000 */
[C---:B-----5:R-:W-:Y:S03]  /*d950*/  HMMA.16816.F32.BF16 R20, R104.reuse, R108, R20 ;  /* 0x0000006c6814723c */ /* 0x060fe60000041814 */
[----:B----4-:R-:W-:Y:S02]  /*d960*/  FADD.FTZ R0, R129, R0 ;  /* 0x0000000081007221 */ /* 0x010fe40000010000 */
[--C-:B-1----:R-:W-:Y:S01]  /*d970*/  FFMA.FTZ R2, R150, c[0x0][0x2d0], -R161.reuse ;  /* 0x0000b40096027a23 */ /* 0x102fe200000108a1 */
[----:B------:R-:W-:Y:S01]  /*d980*/  MOV R150, R117 ;  /* 0x0000007500967202 */ /* 0x000fe20000000f00 */
[----:B------:R-:W-:Y:S01]  /*d990*/  FFMA.FTZ R117, R252, c[0x0][0x2d0], -R160 ;  /* 0x0000b400fc757a23 */ /* 0x000fe200000108a0 */
[C---:B------:R-:W-:Y:S01]  /*d9a0*/  HMMA.16816.F32.BF16 R24, R104.reuse, R110, R24 ;  /* 0x0000006e6818723c */ /* 0x040fe20000041818 */
[----:B------:R-:W1:Y:S01]  /*d9b0*/  LDSM.16.MT88.4 R108, [R103+0x800] ;  /* 0x00080000676c783b */ /* 0x000e620000004200 */
[----:B------:R2:W-:Y:S02]  /*d9c0*/  MUFU.EX2 R235, R2 ;  /* 0x0000000200eb7308 */ /* 0x0005e40000000800 */
[----:B------:R-:W-:Y:S08]  /*d9d0*/  MOV R252, R141 ;  /* 0x0000008d00fc7202 */ /* 0x000ff00000000f00 */
[----:B------:R4:W-:Y:S01]  /*d9e0*/  MUFU.EX2 R233, R117 ;  /* 0x0000007500e97308 */ /* 0x0009e20000000800 */
[----:B--2---:R-:W-:Y:S09]  /*d9f0*/  FFMA.FTZ R2, R115, c[0x0][0x2d0], -R161 ;  /* 0x0000b40073027a23 */ /* 0x004ff200000108a1 */
[----:B------:R2:W5:Y:S01]  /*da00*/  MUFU.EX2 R238, R2 ;  /* 0x0000000200ee7308 */ /* 0x0005620000000800 */
[----:B----4-:R-:W-:Y:S01]  /*da10*/  LDSM.16.MT88.4 R116, [R102+0x2000] ;  /* 0x002000006674783b */ /* 0x010fe20000004200 */
[C---:B-1----:R-:W-:Y:S08]  /*da20*/  HMMA.16816.F32.BF16 R28, R104.reuse, R108, R28 ;  /* 0x0000006c681c723c */ /* 0x042ff0000004181c */
[C---:B------:R-:W-:Y:S01]  /*da30*/  HMMA.16816.F32.BF16 R32, R104.reuse, R110, R32 ;  /* 0x0000006e6820723c */ /* 0x040fe20000041820 */
[----:B------:R-:W1:Y:S03]  /*da40*/  LDSM.16.MT88.4 R108, [R102+0x3800] ;  /* 0x00380000666c783b */ /* 0x000e660000004200 */
[----:B--2---:R-:W-:Y:S05]  /*da50*/  FADD.FTZ R2, R219, R113 ;  /* 0x00000071db027221 */ /* 0x004fea0000010000 */
[----:B------:R-:W-:Y:S03]  /*da60*/  LDSM.16.MT88.4 R112, [R102+0x1800] ;  /* 0x001800006670783b */ /* 0x000fe60000004200 */
[----:B------:R-:W-:Y:S02]  /*da70*/  FADD.FTZ R2, R220, R2 ;  /* 0x00000002dc027221 */ /* 0x000fe40000010000 */
[--C-:B------:R-:W-:Y:S02]  /*da80*/  FFMA.FTZ R220, R132, c[0x0][0x2d0], -R161.reuse ;  /* 0x0000b40084dc7a23 */ /* 0x100fe400000108a1 */
[----:B------:R-:W-:Y:S02]  /*da90*/  FADD.FTZ R2, R245, R2 ;  /* 0x00000002f5027221 */ /* 0x000fe40000010000 */
[----:B------:R-:W2:Y:S02]  /*daa0*/  LDL R245, [R1+0x58] ;  /* 0x0000580001f57983 */ /* 0x000ea40000100800 */
[----:B------:R-:W-:Y:S01]  /*dab0*/  FADD.FTZ R2, R122, R2 ;  /* 0x000000027a027221 */ /* 0x000fe20000010000 */
[----:B------:R-:W-:Y:S03]  /*dac0*/  MUFU.EX2 R220, R220 ;  /* 0x000000dc00dc7308 */ /* 0x000fe60000000800 */
[----:B------:R-:W-:Y:S04]  /*dad0*/  FADD.FTZ R2, R124, R2 ;  /* 0x000000027c027221 */ /* 0x000fe80000010000 */
[----:B------:R-:W-:Y:S04]  /*dae0*/  FADD.FTZ R2, R127, R2 ;  /* 0x000000027f027221 */ /* 0x000fe80000010000 */
[----:B------:R-:W-:Y:S04]  /*daf0*/  FADD.FTZ R2, R130, R2 ;  /* 0x0000000282027221 */ /* 0x000fe80000010000 */
[----:B------:R-:W-:Y:S01]  /*db00*/  FADD.FTZ R2, R128, R2 ;  /* 0x0000000280027221 */ /* 0x000fe20000010000 */
        /* <DEDUP_REMOVED lines=25> */
[----:B------:R-:W-:Y:S01]  /*dca0*/  F2FP.BF16.PACK_AB R105, R206, R128 ;  /* 0x00000080ce69723e */ /* 0x000fe200000010ff */
[----:B------:R-:W-:Y:S02]  /*dcb0*/  LDSM.16.MT88.4 R124, [R3+0x2800] ;  /* 0x00280000037c783b */ /* 0x000fe40000004200 */
[----:B------:R-:W-:Y:S01]  /*dcc0*/  F2FP.BF16.PACK_AB R106, R244, R205 ;  /* 0x000000cdf46a723e */ /* 0x000fe200000010ff */
[----:B------:R-:W-:Y:S01]  /*dcd0*/  FADD.FTZ R205, R205, R0 ;  /* 0x00000000cdcd7221 */ /* 0x000fe20000010000 */
[----:B------:R-:W-:Y:S01]  /*dce0*/  F2FP.BF16.PACK_AB R107, R243, R242 ;  /* 0x000000f2f36b723e */ /* 0x000fe200000010ff */
[----:B------:R-:W-:Y:S01]  /*dcf0*/  FADD.FTZ R206, R206, R2 ;  /* 0x00000002cece7221 */ /* 0x000fe20000010000 */
[----:B------:R-:W-:Y:S02]  /*dd00*/  IADD3 R0, R232, -0x2, RZ ;  /* 0xfffffffee8007810 */ /* 0x000fe40007ffe0ff */
[----:B------:R-:W-:Y:S02]  /*dd10*/  LDSM.16.MT88.4 R128, [R204+0x5800] ;  /* 0x00580000cc80783b */ /* 0x000fe40000004200 */
[----:B------:R-:W-:Y:S11]  /*dd20*/  ISETP.GE.AND P5, PT, R0, R252, PT ;  /* 0x000000fc0000720c */ /* 0x000ff60003fa6270 */
[----:B------:R-:W-:Y:S02]  /*dd30*/  @!UPT UIADD3 URZ, URZ, URZ, URZ ;  /* 0x0000003f3f3ff290 */ /* 0x000fe4000fffe03f */
[----:B------:R-:W-:Y:S02]  /*dd40*/  @P5 ISETP.GE.AND P2, PT, R248, c[0x0][0x1d4], PT ;  /* 0x00007500f8005a0c */ /* 0x000fe40003f46270 */
[----:B------:R-:W-:Y:S05]  /*dd50*/  @P5 SHF.R.S32.HI R2, RZ, 0x1f, R0 ;  /* 0x0000001fff025819 */ /* 0x000fea0000011400 */
[----:B------:R-:W-:Y:S01]  /*dd60*/  @P5 IMAD R2, R2, c[0x0][0x1e0], RZ ;  /* 0x0000780002025a24 */ /* 0x000fe200078e02ff */
[C---:B-1----:R-:W-:Y:S03]  /*dd70*/  HMMA.16816.F32.BF16 R4, R104.reuse, R108, R4 ;  /* 0x0000006c6804723c */ /* 0x042fe60000041804 */
        /* <DEDUP_REMOVED lines=36> */
[----:B------:R1:W4:Y:S01]  /*dfc0*/  MUFU.EX2 R239, R108 ;  /* 0x0000006c00ef7308 */ /* 0x0003220000000800 */
[----:B------:R-:W-:Y:S01]  /*dfd0*/  MOV R133, R120 ;  /* 0x0000007800857202 */ /* 0x000fe20000000f00 */
[--C-:B------:R-:W-:Y:S01]  /*dfe0*/  FFMA.FTZ R120, R251, c[0x0][0x2d0], -R160.reuse ;  /* 0x0000b400fb787a23 */ /* 0x100fe200000108a0 */
[----:B------:R-:W-:Y:S01]  /*dff0*/  MOV R251, R149 ;  /* 0x0000009500fb7202 */ /* 0x000fe20000000f00 */
[----:B------:R-:W-:Y:S01]  /*e000*/  FFMA.FTZ R160, R246, c[0x0][0x2d0], -R160 ;  /* 0x0000b400f6a07a23 */ /* 0x000fe200000108a0 */
[----:B---3--:R-:W-:Y:S01]  /*e010*/  F2FP.BF16.PACK_AB R104, R236, R234 ;  /* 0x000000eaec68723e */ /* 0x008fe200000010ff */
[----:B------:R-:W3:Y:S01]  /*e020*/  LDL R246, [R1+0x3c] ;  /* 0x00003c0001f67983 */ /* 0x000ee20000100800 */
[----:B------:R-:W-:Y:S02]  /*e030*/  @P5 ISETP.GE.AND P1, PT, R251, c[0x0][0x1d4], PT ;  /* 0x00007500fb005a0c */ /* 0x000fe40003f26270 */
[----:B------:R-:W-:Y:S01]  /*e040*/  F2FP.BF16.PACK_AB R106, R241, R240 ;  /* 0x000000f0f16a723e */ /* 0x000fe200000010ff */
[----:B------:R2:W-:Y:S01]  /*e050*/  MUFU.EX2 R230, R120 ;  /* 0x0000007800e67308 */ /* 0x0005e20000000800 */
[----:B-----5:R-:W-:Y:S09]  /*e060*/  F2FP.BF16.PACK_AB R105, R238, R235 ;  /* 0x000000ebee69723e */ /* 0x020ff200000010ff */
[----:B------:R5:W5:Y:S01]  /*e070*/  MUFU.EX2 R219, R160 ;  /* 0x000000a000db7308 */ /* 0x000b620000000800 */
[----:B-1----:R-:W1:Y:S01]  /*e080*/  LDSM.16.MT88.4 R108, [R204+0x1800] ;  /* 0x00180000cc6c783b */ /* 0x002e620000004200 */
[----:B----4-:R-:W-:Y:S07]  /*e090*/  F2FP.BF16.PACK_AB R107, R239, R237 ;  /* 0x000000edef6b723e */ /* 0x010fee00000010ff */
[C---:B------:R-:W-:Y:S03]  /*e0a0*/  HMMA.16816.F32.BF16 R4, R104.reuse, R112, R4 ;  /* 0x000000706804723c */ /* 0x040fe60000041804 */
[--C-:B--2---:R-:W-:Y:S04]  /*e0b0*/  FFMA.FTZ R120, R133, c[0x0][0x2d0], -R161.reuse ;  /* 0x0000b40085787a23 */ /* 0x104fe800000108a1 */
[----:B------:R2:W-:Y:S01]  /*e0c0*/  MUFU.EX2 R225, R120 ;  /* 0x0000007800e17308 */ /* 0x0005e20000000800 */
[C---:B------:R-:W-:Y:S01]  /*e0d0*/  HMMA.16816.F32.BF16 R8, R104.reuse, R114, R8 ;  /* 0x000000726808723c */ /* 0x040fe20000041808 */
[----:B------:R-:W4:Y:S03]  /*e0e0*/  LDSM.16.MT88.4 R112, [R3+0x1800] ;  /* 0x001800000370783b */ /* 0x000f260000004200 */
[----:B-----5:R-:W-:Y:S02]  /*e0f0*/  F2FP.BF16.PACK_AB R160, R221, R224 ;  /* 0x000000e0dda0723e */ /* 0x020fe400000010ff */
[----:B------:R-:W-:Y:S03]  /*e100*/  F2FP.BF16.PACK_AB R162, R219, R223 ;  /* 0x000000dfdba2723e */ /* 0x000fe600000010ff */
[----:B--2---:R-:W-:Y:S01]  /*e110*/  LDSM.16.MT88.4 R120, [R3+0x2000] ;  /* 0x002000000378783b */ /* 0x004fe20000004200 */
[C---:B-1----:R-:W-:Y:S08]  /*e120*/  HMMA.16816.F32.BF16 R12, R104.reuse, R108, R12 ;  /* 0x0000006c680c723c */ /* 0x042ff0000004180c */
[C---:B------:R-:W-:Y:S01]  /*e130*/  HMMA.16816.F32.BF16 R16, R104.reuse, R110, R16 ;  /* 0x0000006e6810723c */ /* 0x040fe20000041810 */
[----:B------:R-:W1:Y:S07]  /*e140*/  LDSM.16.MT88.4 R108, [R103+0x1800] ;  /* 0x00180000676c783b */ /* 0x000e6e0000004200 */
[C---:B----4-:R-:W-:Y:S08]  /*e150*/  HMMA.16816.F32.BF16 R20, R104.reuse, R112, R20 ;  /* 0x000000706814723c */ /* 0x050ff00000041814 */
        /* <DEDUP_REMOVED lines=24> */
[--C-:B------:R-:W-:Y:S01]  /*e2e0*/  FFMA.FTZ R112, R150, c[0x0][0x2d0], -R161.reuse ;  /* 0x0000b40096707a23 */ /* 0x100fe200000108a1 */
[C---:B------:R-:W-:Y:S03]  /*e2f0*/  HMMA.16816.F32.BF16 R88, R104.reuse, R114, R88 ;  /* 0x000000726858723c */ /* 0x040fe60000041858 */
[----:B------:R2:W4:Y:S01]  /*e300*/  MUFU.EX2 R226, R112 ;  /* 0x0000007000e27308 */ /* 0x0005220000000800 */
[----:B------:R-:W-:Y:S02]  /*e310*/  FFMA.FTZ R161, R136, c[0x0][0x2d0], -R161 ;  /* 0x0000b40088a17a23 */ /* 0x000fe400000108a1 */
[----:B------:R-:W-:Y:S07]  /*e320*/  LDSM.16.MT88.4 R136, [R102+0x5800] ;  /* 0x005800006688783b */ /* 0x000fee0000004200 */
[----:B------:R5:W3:Y:S01]  /*e330*/  MUFU.EX2 R207, R161 ;  /* 0x000000a100cf7308 */ /* 0x000ae20000000800 */
[C---:B-1----:R-:W-:Y:S01]  /*e340*/  HMMA.16816.F32.BF16 R92, R104.reuse, R108, R92 ;  /* 0x0000006c685c723c */ /* 0x042fe2000004185c */
[----:B--2---:R-:W1:Y:S07]  /*e350*/  LDSM.16.MT88.4 R112, [R204+0x2000] ;  /* 0x00200000cc70783b */ /* 0x004e6e0000004200 */
[----:B------:R-:W-:Y:S01]  /*e360*/  HMMA.16816.F32.BF16 R96, R104, R110, R96 ;  /* 0x0000006e6860723c */ /* 0x000fe20000041860 */
[----:B------:R-:W2:Y:S03]  /*e370*/  LDSM.16.MT88.4 R108, [R103+0x2000] ;  /* 0x00200000676c783b */ /* 0x000ea60000004200 */
[----:B-----5:R-:W-:Y:S03]  /*e380*/  F2FP.BF16.PACK_AB R161, R222, R220 ;  /* 0x000000dcdea1723e */ /* 0x020fe600000010ff */
[----:B------:R-:W-:Y:S02]  /*e390*/  F2FP.BF16.PACK_AB R104, R231, R229 ;  /* 0x000000e5e768723e */ /* 0x000fe400000010ff */
[----:B------:R-:W-:Y:S03]  /*e3a0*/  F2FP.BF16.PACK_AB R106, R230, R233 ;  /* 0x000000e9e66a723e */ /* 0x000fe600000010ff */
[----:B------:R-:W-:Y:S02]  /*e3b0*/  F2FP.BF16.PACK_AB R105, R228, R227 ;  /* 0x000000e3e469723e */ /* 0x000fe400000010ff */
[----:B----4-:R-:W-:Y:S02]  /*e3c0*/  F2FP.BF16.PACK_AB R107, R225, R226 ;  /* 0x000000e2e16b723e */ /* 0x010fe400000010ff */
[----:B---3--:R-:W-:Y:S05]  /*e3d0*/  F2FP.BF16.PACK_AB R163, R207, R208 ;  /* 0x000000d0cfa3723e */ /* 0x008fea00000010ff */
[C---:B------:R-:W-:Y:S08]  /*e3e0*/  HMMA.16816.F32.BF16 R4, R104.reuse, R116, R4 ;  /* 0x000000746804723c */ /* 0x040ff00000041804 */
[C---:B------:R-:W-:Y:S01]  /*e3f0*/  HMMA.16816.F32.BF16 R8, R104.reuse, R118, R8 ;  /* 0x000000766808723c */ /* 0x040fe20000041808 */
[----:B------:R-:W3:Y:S07]  /*e400*/  LDSM.16.MT88.4 R116, [R102+0x5000] ;  /* 0x005000006674783b */ /* 0x000eee0000004200 */
[C---:B-1----:R-:W-:Y:S08]  /*e410*/  HMMA.16816.F32.BF16 R12, R104.reuse, R112, R12 ;  /* 0x00000070680c723c */ /* 0x042ff0000004180c */
[C---:B------:R-:W-:Y:S01]  /*e420*/  HMMA.16816.F32.BF16 R16, R104.reuse, R114, R16 ;  /* 0x000000726810723c */ /* 0x040fe20000041810 */
[----:B------:R-:W1:Y:S07]  /*e430*/  LDSM.16.MT88.4 R112, [R204+0x5000] ;  /* 0x00500000cc70783b */ /* 0x000e6e0000004200 */
[C---:B------:R-:W-:Y:S08]  /*e440*/  HMMA.16816.F32.BF16 R20, R104.reuse, R120, R20 ;  /* 0x000000786814723c */ /* 0x040ff00000041814 */
[C---:B------:R-:W-:Y:S01]  /*e450*/  HMMA.16816.F32.BF16 R24, R104.reuse, R122, R24 ;  /* 0x0000007a6818723c */ /* 0x040fe20000041818 */
[----:B------:R-:W4:Y:S07]  /*e460*/  LDSM.16.MT88.4 R120, [R3+0x5000] ;  /* 0x005000000378783b */ /* 0x000f2e0000004200 */
        /* <DEDUP_REMOVED lines=9> */
[C---:B----4-:R-:W-:Y:S08]  /*e500*/  HMMA.16816.F32.BF16 R52, R104.reuse, R120, R52 ;  /* 0x000000786834723c */ /* 0x050ff00000041834 */
[C---:B------:R-:W-:Y:S01]  /*e510*/  HMMA.16816.F32.BF16 R56, R104.reuse, R122, R56 ;  /* 0x0000007a6838723c */ /* 0x040fe20000041838 */
[----:B------:R-:W4:Y:S07]  /*e520*/  LDSM.16.MT88.4 R120, [R3+0x8000] ;  /* 0x008000000378783b */ /* 0x000f2e0000004200 */
[C---:B--2---:R-:W-:Y:S08]  /*e530*/  HMMA.16816.F32.BF16 R60, R104.reuse, R108, R60 ;  /* 0x0000006c683c723c */ /* 0x044ff0000004183c */
[C---:B------:R-:W-:Y:S01]  /*e540*/  HMMA.16816.F32.BF16 R64, R104.reuse, R110, R64 ;  /* 0x0000006e6840723c */ /* 0x040fe20000041840 */
[----:B------:R-:W2:Y:S07]  /*e550*/  LDSM.16.MT88.4 R108, [R103+0x8000] ;  /* 0x00800000676c783b */ /* 0x000eae0000004200 */
[C---:B---3--:R-:W-:Y:S08]  /*e560*/  HMMA.16816.F32.BF16 R68, R104.reuse, R116, R68 ;  /* 0x000000746844723c */ /* 0x048ff00000041844 */
[C---:B------:R-:W-:Y:S01]  /*e570*/  HMMA.16816.F32.BF16 R72, R104.reuse, R118, R72 ;  /* 0x000000766848723c */ /* 0x040fe20000041848 */
[----:B------:R-:W-:Y:S07]  /*e580*/  LDSM.16.MT88.4 R116, [R204+0x2800] ;  /* 0x00280000cc74783b */ /* 0x000fee0000004200 */
[C---:B-1----:R-:W-:Y:S08]  /*e590*/  HMMA.16816.F32.BF16 R76, R104.reuse, R112, R76 ;  /* 0x00000070684c723c */ /* 0x042ff0000004184c */
[C---:B------:R-:W-:Y:S01]  /*e5a0*/  HMMA.16816.F32.BF16 R80, R104.reuse, R114, R80 ;  /* 0x000000726850723c */ /* 0x040fe20000041850 */
[----:B------:R-:W1:Y:S07]  /*e5b0*/  LDSM.16.MT88.4 R112, [R102+0x2800] ;  /* 0x002800006670783b */ /* 0x000e6e0000004200 */
[C---:B----4-:R-:W-:Y:S08]  /*e5c0*/  HMMA.16816.F32.BF16 R84, R104.reuse, R120, R84 ;  /* 0x000000786854723c */ /* 0x050ff00000041854 */
[C---:B------:R-:W-:Y:S08]  /*e5d0*/  HMMA.16816.F32.BF16 R88, R104.reuse, R122, R88 ;  /* 0x0000007a6858723c */ /* 0x040ff00000041858 */
        /* <DEDUP_REMOVED lines=11> */
[----:B------:R-:W5:Y:S07]  /*e690*/  LDL.64 R22, [R1+0x50] ;  /* 0x0000500001167983 */ /* 0x000f6e0000100a00 */
        /* <DEDUP_REMOVED lines=9> */
[----:B------:R1:W4:Y:S07]  /*e730*/  LDSM.16.MT88.4 R4, [R3+0x8800] ;  /* 0x008800000304783b */ /* 0x00032e0000004200 */
[C---:B--2---:R-:W-:Y:S07]  /*e740*/  HMMA.16816.F32.BF16 R60, R160.reuse, R8, R60 ;  /* 0x00000008a03c723c */ /* 0x044fee000004183c */
[----:B------:R-:W-:Y:S01]  /*e750*/  @P5 IMAD.WIDE.U32 R8, R0, c[0x0][0x1e0], RZ ;  /* 0x0000780000085a25 */ /* 0x000fe200078e00ff */
[C---:B------:R-:W-:Y:S04]  /*e760*/  HMMA.16816.F32.BF16 R64, R160.reuse, R10, R64 ;  /* 0x0000000aa040723c */ /* 0x040fe80000041840 */
[----:B------:R-:W-:Y:S03]  /*e770*/  @P5 IADD3 R0, R9, R2, RZ ;  /* 0x0000000209005210 */ /* 0x000fe60007ffe0ff */
[----:B------:R-:W-:Y:S01]  /*e780*/  FADD.FTZ R10, R242, R206 ;  /* 0x000000cef20a7221 */ /* 0x000fe20000010000 */
[C---:B---3--:R-:W-:Y:S04]  /*e790*/  HMMA.16816.F32.BF16 R68, R160.reuse, R12, R68 ;  /* 0x0000000ca044723c */ /* 0x048fe80000041844 */
[----:B-1----:R-:W-:Y:S02]  /*e7a0*/  FADD.FTZ R3, R244, R205 ;  /* 0x000000cdf4037221 */ /* 0x002fe40000010000 */
[----:B------:R-:W-:Y:S02]  /*e7b0*/  FADD.FTZ R10, R243, R10 ;  /* 0x0000000af30a7221 */ /* 0x000fe40000010000 */
[----:B------:R-:W-:Y:S01]  /*e7c0*/  FADD.FTZ R9, R234, R3 ;  /* 0x00000003ea097221 */ /* 0x000fe20000010000 */
[----:B------:R-:W-:Y:S01]  /*e7d0*/  @P5 MOV R3, R245 ;  /* 0x000000f500035202 */ /* 0x000fe20000000f00 */
[C---:B------:R-:W-:Y:S03]  /*e7e0*/  HMMA.16816.F32.BF16 R72, R160.reuse, R14, R72 ;  /* 0x0000000ea048723c */ /* 0x040fe60000041848 */
[----:B------:R-:W-:Y:S02]  /*e7f0*/  @P5 IMAD R0, R0, 0x60, RZ ;  /* 0x0000006000005824 */ /* 0x000fe400078e02ff */
[----:B------:R-:W-:Y:S02]  /*e800*/  FADD.FTZ R13, R235, R10 ;  /* 0x0000000aeb0d7221 */ /* 0x000fe40000010000 */
[----:B------:R-:W-:Y:S01]  /*e810*/  FADD.FTZ R14, R236, R9 ;  /* 0x00000009ec0e7221 */ /* 0x000fe20000010000 */
[C---:B----4-:R-:W-:Y:S01]  /*e820*/  HMMA.16816.F32.BF16 R76, R160.reuse, R16, R76 ;  /* 0x00000010a04c723c */ /* 0x050fe2000004184c */
[----:B------:R-:W-:Y:S07]  /*e830*/  @P5 MOV R15, 0x6 ;  /* 0x00000006000f5802 */ /* 0x000fee0000000f00 */
[C---:B------:R-:W-:Y:S08]  /*e840*/  HMMA.16816.F32.BF16 R80, R160.reuse, R18, R80 ;  /* 0x00000012a050723c */ /* 0x040ff00000041850 */
[C---:B------:R-:W-:Y:S08]  /*e850*/  HMMA.16816.F32.BF16 R84, R160.reuse, R4, R84 ;  /* 0x00000004a054723c */ /* 0x040ff00000041854 */
[C---:B------:R-:W-:Y:S04]  /*e860*/  HMMA.16816.F32.BF16 R88, R160.reuse, R6, R88 ;  /* 0x00000006a058723c */ /* 0x040fe80000041858 */
[----:B-----5:R-:W-:Y:S05]  /*e870*/  @P5 MOV R2, R22 ;  /* 0x0000001600025202 */ /* 0x020fea0000000f00 */
[----:B------:R-:W-:Y:S02]  /*e880*/  @P5 IMAD.WIDE.U32 R2, R8, 0x60, R2 ;  /* 0x0000006008025825 */ /* 0x000fe400078e0002 */
[----:B------:R-:W1:Y:S03]  /*e890*/  LDSM.16.MT88.4 R8, [R103+0x8800] ;  /* 0x008800006708783b */ /* 0x000e660000004200 */
[----:B------:R-:W-:Y:S02]  /*e8a0*/  @P5 LEA R12, P0, R2, c[0x0][0x1c8], 0x1 ;  /* 0x00007200020c5a11 */ /* 0x000fe400078008ff */
[----:B------:R-:W-:Y:S01]  /*e8b0*/  @P5 IADD3 R3, R3, R0, RZ ;  /* 0x0000000003035210 */ /* 0x000fe20007ffe0ff */
[----:B------:R-:W-:Y:S03]  /*e8c0*/  FADD.FTZ R0, R238, R13 ;  /* 0x0000000dee007221 */ /* 0x000fe60000010000 */
[----:B------:R-:W-:Y:S01]  /*e8d0*/  @P5 LEA.HI.X R13, R2, c[0x0][0x1cc], R3, 0x1, P0 ;  /* 0x00007300020d5a11 */ /* 0x000fe200000f0c03 */
[----:B------:R-:W-:Y:S01]  /*e8e0*/  FADD.FTZ R2, R240, R14 ;  /* 0x0000000ef0027221 */ /* 0x000fe20000010000 */
[----:B------:R-:W-:Y:S01]  /*e8f0*/  @P5 ISETP.GE.AND P0, PT, R250, c[0x0][0x1d4], PT ;  /* 0x00007500fa005a0c */ /* 0x000fe20003f06270 */
[----:B------:R-:W-:Y:S01]  /*e900*/  FADD.FTZ R14, R237, R0 ;  /* 0x00000000ed0e7221 */ /* 0x000fe20000010000 */
[----:B------:R-:W-:Y:S01]  /*e910*/  IADD3 R0, R247, 0x1, RZ ;  /* 0x00000001f7007810 */ /* 0x000fe20007ffe0ff */
[----:B------:R-:W-:Y:S01]  /*e920*/  FADD.FTZ R2, R241, R2 ;  /* 0x00000002f1027221 */ /* 0x000fe20000010000 */
[----:B------:R-:W-:Y:S01]  /*e930*/  @P5 MOV R3, c[0x0][0x1e0] ;  /* 0x0000780000035a02 */ /* 0x000fe20000000f00 */
[----:B------:R-:W-:Y:S01]  /*e940*/  FADD.FTZ R16, R239, R14 ;  /* 0x0000000eef107221 */ /* 0x000fe20000010000 */
[----:B------:R-:W-:Y:S02]  /*e950*/  SEL R0, R0, RZ, !P3 ;  /* 0x000000ff00007207 */ /* 0x000fe40005800000 */
[----:B------:R-:W-:Y:S01]  /*e960*/  @P5 SHF.L.U64.HI R14, R3, R15, c[0x0][0x1e4] ;  /* 0x00007900030e5619 */ /* 0x000fe2000001020f */
[----:B------:R-:W-:Y:S01]  /*e970*/  FADD.FTZ R15, R229, R2 ;  /* 0x00000002e50f7221 */ /* 0x000fe20000010000 */
[----:B------:R-:W-:Y:S01]  /*e980*/  @P5 SHF.L.U32 R3, R3, 0x6, RZ ;  /* 0x0000000603035819 */ /* 0x000fe200000006ff */
[----:B------:R2:W-:Y:S01]  /*e990*/  STL [R1+0x4], R0 ;  /* 0x0000040001007387 */ /* 0x0005e20000100800 */
[----:B------:R-:W-:Y:S01]  /*e9a0*/  FADD.FTZ R5, R227, R16 ;  /* 0x00000010e3057221 */ /* 0x000fe20000010000 */
[----:B------:R-:W-:Y:S01]  /*e9b0*/  IADD3 R250, R232, -0x1, RZ ;  /* 0xffffffffe8fa7810 */ /* 0x000fe20007ffe0ff */
[----:B------:R-:W-:Y:S01]  /*e9c0*/  FADD.FTZ R15, R231, R15 ;  /* 0x0000000fe70f7221 */ /* 0x000fe20000010000 */
[----:B------:R-:W-:Y:S03]  /*e9d0*/  @P5 IADD3 R2, P4, R3, R12, RZ ;  /* 0x0000000c03025210 */ /* 0x000fe60007f9e0ff */
[----:B------:R-:W-:Y:S01]  /*e9e0*/  FADD.FTZ R6, R233, R15 ;  /* 0x0000000fe9067221 */ /* 0x000fe20000010000 */
[----:B------:R-:W-:Y:S02]  /*e9f0*/  @P5 IADD3 R4, P3, R3, R2, RZ ;  /* 0x0000000203045210 */ /* 0x000fe40007f7e0ff */
[----:B------:R-:W-:Y:S01]  /*ea00*/  @P5 IADD3.X R3, R14, R13, RZ, P4, !PT ;  /* 0x0000000d0e035210 */ /* 0x000fe200027fe4ff */
[C---:B-1----:R-:W-:Y:S03]  /*ea10*/  HMMA.16816.F32.BF16 R92, R160.reuse, R8, R92 ;  /* 0x00000008a05c723c */ /* 0x042fe6000004185c */
[----:B--2---:R-:W-:Y:S05]  /*ea20*/  @P5 IMAD R0, R0, 0x9000, R246 ;  /* 0x0000900000005824 */ /* 0x004fea00078e02f6 */
[----:B------:R-:W-:Y:S01]  /*ea30*/  HMMA.16816.F32.BF16 R96, R160, R10, R96 ;  /* 0x0000000aa060723c */ /* 0x000fe20000041860 */
        /* <DEDUP_REMOVED lines=17> */
[----:B------:R-:W-:Y:S01]  /*eb50*/  ISETP.GE.AND P0, PT, R252, R232, PT ;  /* 0x000000e8fc00720c */ /* 0x000fe20003f06270 */
[----:B--2---:R-:W-:Y:S01]  /*eb60*/  FADD.FTZ R3, R226, R12 ;  /* 0x0000000ce2037221 */ /* 0x004fe20000010000 */
[----:B------:R-:W-:Y:S01]  /*eb70*/  MOV R232, R250 ;  /* 0x000000fa00e87202 */ /* 0x000fe20000000f00 */
[----:B------:R-:W-:Y:S04]  /*eb80*/  FADD.FTZ R2, R230, R6 ;  /* 0x00000006e6027221 */ /* 0x000fe80000010000 */
[----:B------:R-:W-:Y:S01]  /*eb90*/  FADD.FTZ R2, R224, R2 ;  /* 0x00000002e0027221 */ /* 0x000fe20000010000 */
[----:B------:R-:W0:Y:S03]  /*eba0*/  LDGDEPBAR ;  /* 0x00000000000079af */ /* 0x000e260000000000 */
[----:B------:R-:W-:Y:S04]  /*ebb0*/  FADD.FTZ R2, R221, R2 ;  /* 0x00000002dd027221 */ /* 0x000fe80000010000 */
[----:B------:R-:W-:Y:S04]  /*ebc0*/  FADD.FTZ R2, R223, R2 ;  /* 0x00000002df027221 */ /* 0x000fe80000010000 */
[----:B------:R-:W-:Y:S05]  /*ebd0*/  FADD.FTZ R2, R219, R2 ;  /* 0x00000002db027221 */ /* 0x000fea0000010000 */
[----:B------:R-:W-:Y:S01]  /*ebe0*/  STL [R1+0x8], R2 ;  /* 0x0000080201007387 */ /* 0x000fe20000100800 */
[----:B-1----:R-:W-:Y:S01]  /*ebf0*/  FADD.FTZ R0, R225, R3 ;  /* 0x00000003e1007221 */ /* 0x002fe20000010000 */
[----:B------:R-:W-:Y:S03]  /*ec00*/  MOV R3, R100 ;  /* 0x0000006400037202 */ /* 0x000fe60000000f00 */
[----:B------:R-:W-:Y:S04]  /*ec10*/  FADD.FTZ R0, R220, R0 ;  /* 0x00000000dc007221 */ /* 0x000fe80000010000 */
[----:B------:R-:W-:Y:S04]  /*ec20*/  FADD.FTZ R0, R222, R0 ;  /* 0x00000000de007221 */ /* 0x000fe80000010000 */
[----:B------:R-:W-:Y:S04]  /*ec30*/  FADD.FTZ R0, R208, R0 ;  /* 0x00000000d0007221 */ /* 0x000fe80000010000 */
[----:B------:R-:W-:Y:S05]  /*ec40*/  FADD.FTZ R0, R207, R0 ;  /* 0x00000000cf007221 */ /* 0x000fea0000010000 */
[----:B------:R1:W-:Y:S02]  /*ec50*/  STL [R1+0x10], R0 ;  /* 0x0000100001007387 */ /* 0x0003e40000100800 */
[----:B-1----:R-:W-:Y:S01]  /*ec60*/  MOV R0, R101 ;  /* 0x0000006500007202 */ /* 0x002fe20000000f00 */
[----:B------:R-:W-:-:S05]  /*ec70*/  @!P0 BRA `(.L_x_2092) ;  /* 0xffffbfa000008947 */ /* 0x000fca000383ffff */
.L_x_2091:
[----:B------:R-:W-:Y:S02]  /*ec80*/  MOV R7, 0x1f ;  /* 0x0000001f00077802 */ /* 0x000fe40000000f00 */
[----:B------:R-:W-:Y:S01]  /*ec90*/  MOV R6, 0xffffffff ;  /* 0xffffffff00067802 */ /* 0x000fe20000000f00 */
[----:B------:R-:W-:Y:S05]  /*eca0*/  BRA.DIV ~URZ, `(.L_x_2093) ;  /* 0x000023527f007947 */ /* 0x000fea000b800000 */
[----:B------:R-:W2:Y:S04]  /*ecb0*/  LDL R2, [R1+0x8] ;  /* 0x0000080001027983 */ /* 0x000ea80000100800 */
[----:B--2---:R2:W3:Y:S02]  /*ecc0*/  SHFL.BFLY PT, R0, R2, 0x2, 0x1f ;  /* 0x0c401f0002007f89 */ /* 0x0044e400000e0000 */
.L_x_2107:
[----:B--2---:R-:W2:Y:S02]  /*ecd0*/  LDL.LU R2, [R1+0x8] ;  /* 0x0000080001027983 */ /* 0x004ea40000300800 */
[----:B--23--:R-:W-:Y:S01]  /*ece0*/  FADD.FTZ R0, R0, R2 ;  /* 0x0000000200007221 */ /* 0x00cfe20000010000 */
[----:B------:R-:W-:Y:S05]  /*ecf0*/  BRA.DIV ~URZ, `(.L_x_2094) ;  /* 0x000023627f007947 */ /* 0x000fea000b800000 */
[----:B------:R-:W2:Y:S04]  /*ed00*/  LDL.LU R5, [R1+0x10] ;  /* 0x0000100001057983 */ /* 0x000ea80000300800 */
[----:B------:R-:W3:Y:S02]  /*ed10*/  SHFL.BFLY PT, R2, R0, 0x1, 0x1f ;  /* 0x0c201f0000027f89 */ /* 0x000ee400000e0000 */
[----:B---3--:R-:W-:-:S02]  /*ed20*/  FADD.FTZ R0, R0, R2 ;  /* 0x0000000200007221 */ /* 0x008fc40000010000 */
[----:B--2---:R-:W2:Y:S02]  /*ed30*/  SHFL.BFLY PT, R4, R5, 0x2, 0x1f ;  /* 0x0c401f0005047f89 */ /* 0x004ea400000e0000 */
[----:B--2---:R-:W-:-:S05]  /*ed40*/  FADD.FTZ R4, R4, R5 ;  /* 0x0000000504047221 */ /* 0x004fca0000010000 */
[----:B-1----:R1:W2:Y:S02]  /*ed50*/  SHFL.BFLY PT, R3, R4, 0x1, 0x1f ;  /* 0x0c201f0004037f89 */ /* 0x0022a400000e0000 */
.L_x_2108:
        /* <DEDUP_REMOVED lines=117> */
.L_x_2082:
        /* <DEDUP_REMOVED lines=19> */
.L_x_2096:
[----:B--2---:R-:W-:Y:S05]  /*f5e0*/  BSYNC B0 ;  /* 0x0000000000007941 */ /* 0x004fea0003800000 */
.L_x_2095:
        /* <DEDUP_REMOVED lines=15> */
[----:B-1----:R-:W-:Y:S05]  /*f6e0*/  CALL.REL.NOINC `($__internal_43_$__cuda_sm70_shflsync_idx_p) ;  /* 0x00001b1000007944 */ /* 0x002fea0003c00000 */
.L_x_2099:
[----:B------:R-:W3:Y:S04]  /*f6f0*/  LDL R7, [R1+0x7c] ;  /* 0x00007c0001077983 */ /* 0x000ee80000100800 */
[----:B------:R-:W4:Y:S04]  /*f700*/  LDL.LU R6, [R1+0x5c] ;  /* 0x00005c0001067983 */ /* 0x000f280000300800 */
[----:B-12---:R-:W2:Y:S04]  /*f710*/  LDL.LU R12, [R1+0x60] ;  /* 0x00006000010c7983 */ /* 0x006ea80000300800 */
[----:B------:R-:W2:Y:S04]  /*f720*/  LDL.LU R18, [R1+0x64] ;  /* 0x0000640001127983 */ /* 0x000ea80000300800 */
[----:B------:R-:W3:Y:S01]  /*f730*/  LDL.LU R20, [R1+0x68] ;  /* 0x0000680001147983 */ /* 0x000ee20000300800 */
[----:B------:R-:W-:-:S03]  /*f740*/  IMAD.MOV.U32 R5, RZ, RZ, 0x1 ;  /* 0x00000001ff057424 */ /* 0x000fc600078e00ff */
[----:B------:R-:W3:Y:S02]  /*f750*/  LDL R19, [R1+0x84] ;  /* 0x0000840001137983 */ /* 0x000ee40000100800 */
[----:B------:R-:W-:Y:S02]  /*f760*/  ISETP.NE.AND P1, PT, R5, c[0x0][0x4e8], PT ;  /* 0x00013a0005007a0c */ /* 0x000fe40003f25270 */
[----:B------:R-:W3:Y:S04]  /*f770*/  LDL R157, [R1+0x38] ;  /* 0x00003800019d7983 */ /* 0x000ee80000100800 */
[----:B------:R-:W3:Y:S04]  /*f780*/  LDL R156, [R1+0x70] ;  /* 0x00007000019c7983 */ /* 0x000ee80000100800 */
[----:B------:R1:W5:Y:S04]  /*f790*/  LDL R155, [R1+0x78] ;  /* 0x00007800019b7983 */ /* 0x0003680000100800 */
[----:B------:R1:W5:Y:S04]  /*f7a0*/  LDL R154, [R1+0x74] ;  /* 0x00007400019a7983 */ /* 0x0003680000100800 */
[----:B------:R-:W1:Y:S01]  /*f7b0*/  S2R R21, SR_TID.X ;  /* 0x0000000000157919 */ /* 0x000e620000002100 */
[----:B------:R-:W-:-:S02]  /*f7c0*/  ULDC UR5, c[0x0][0x4e8] ;  /* 0x00013a0000057ab9 */ /* 0x000fc40000000800 */
[----:B------:R-:W-:Y:S02]  /*f7d0*/  ULDC UR4, c[0x0][0x388] ;  /* 0x0000e20000047ab9 */ /* 0x000fe40000000800 */
[----:B------:R-:W-:Y:S01]  /*f7e0*/  UIMAD UR4, UR5, UR4, URZ ;  /* 0x00000004050472a4 */ /* 0x000fe2000f8e023f */
[----:B------:R-:W-:Y:S01]  /*f7f0*/  BSSY B0, `(.L_x_2100) ;  /* 0x00000db000007945 */ /* 0x000fe20003800000 */
[----:B----4-:R-:W-:Y:S01]  /*f800*/  SHF.R.S32.HI R0, RZ, 0x1f, R6 ;  /* 0x0000001fff007819 */ /* 0x010fe20000011406 */
[----:B------:R-:W-:-:S04]  /*f810*/  IMAD.WIDE.U32 R2, R6, c[0x0][0x4d0], RZ ;  /* 0x0001340006027a25 */ /* 0x000fc800078e00ff */
[C---:B------:R-:W-:Y:S02]  /*f820*/  IMAD R4, R0.reuse, c[0x0][0x4d0], RZ ;  /* 0x0001340000047a24 */ /* 0x040fe400078e02ff */
[----:B------:R-:W-:Y:S01]  /*f830*/  IMAD R5, R0, c[0x0][0x438], RZ ;  /* 0x00010e0000057a24 */ /* 0x000fe200078e02ff */
[----:B--2---:R-:W-:Y:S01]  /*f840*/  SHF.R.S32.HI R0, RZ, 0x1f, R12 ;  /* 0x0000001fff007819 */ /* 0x004fe2000001140c */
[C---:B------:R-:W-:Y:S01]  /*f850*/  IMAD R4, R6.reuse, c[0x0][0x4d4], R4 ;  /* 0x0001350006047a24 */ /* 0x040fe200078e0204 */
[----:B------:R-:W-:Y:S01]  /*f860*/  SHF.R.S32.HI R11, RZ, 0x1f, R18 ;  /* 0x0000001fff0b7819 */ /* 0x000fe20000011412 */
[----:B------:R-:W-:Y:S02]  /*f870*/  IMAD R8, R6, c[0x0][0x43c], R5 ;  /* 0x00010f0006087a24 */ /* 0x000fe400078e0205 */
[----:B---3--:R-:W-:Y:S02]  /*f880*/  IMAD.IADD R7, R7, 0x1, R20 ;  /* 0x0000000107077824 */ /* 0x008fe400078e0214 */
[----:B------:R-:W-:-:S02]  /*f890*/  IMAD.IADD R3, R3, 0x1, R4 ;  /* 0x0000000103037824 */ /* 0x000fc400078e0204 */
[----:B------:R-:W-:-:S04]  /*f8a0*/  @P1 IMAD.HI.U32 R10, R7, c[0x0][0x4ec], RZ ;  /* 0x00013b00070a1a27 */ /* 0x000fc800078e00ff */
[----:B------:R-:W-:Y:S02]  /*f8b0*/  IMAD R9, R0, c[0x0][0x4d8], RZ ;  /* 0x0001360000097a24 */ /* 0x000fe400078e02ff */
[----:B------:R-:W-:-:S04]  /*f8c0*/  IMAD.WIDE.U32 R4, R6, c[0x0][0x438], RZ ;  /* 0x00010e0006047a25 */ /* 0x000fc800078e00ff */
[----:B------:R-:W-:Y:S01]  /*f8d0*/  IMAD.MOV.U32 R6, RZ, RZ, R7 ;  /* 0x000000ffff067224 */ /* 0x000fe200078e0007 */
[----:B------:R-:W-:Y:S01]  /*f8e0*/  @P1 SHF.R.U32.HI R6, RZ, c[0x0][0x4f0], R10 ;  /* 0x00013c00ff061a19 */ /* 0x000fe2000001160a */
[C---:B------:R-:W-:Y:S02]  /*f8f0*/  IMAD R9, R12.reuse, c[0x0][0x4dc], R9 ;  /* 0x000137000c097a24 */ /* 0x040fe400078e0209 */
[----:B------:R-:W-:-:S04]  /*f900*/  IMAD.WIDE.U32 R2, R12, c[0x0][0x4d8], R2 ;  /* 0x000136000c027a25 */ /* 0x000fc800078e0002 */
[----:B------:R-:W-:Y:S02]  /*f910*/  IMAD.IADD R5, R5, 0x1, R8 ;  /* 0x0000000105057824 */ /* 0x000fe400078e0208 */
[----:B------:R-:W-:Y:S02]  /*f920*/  IMAD R0, R0, c[0x0][0x440], RZ ;  /* 0x0001100000007a24 */ /* 0x000fe400078e02ff */
[----:B------:R-:W-:Y:S02]  /*f930*/  IMAD.IADD R3, R3, 0x1, R9 ;  /* 0x0000000103037824 */ /* 0x000fe400078e0209 */
[----:B------:R-:W-:Y:S02]  /*f940*/  IMAD.MOV R10, RZ, RZ, -R6 ;  /* 0x000000ffff0a7224 */ /* 0x000fe400078e0a06 */
[C---:B------:R-:W-:Y:S02]  /*f950*/  IMAD R15, R12.reuse, c[0x0][0x444], R0 ;  /* 0x000111000c0f7a24 */ /* 0x040fe400078e0200 */
[----:B------:R-:W-:-:S04]  /*f960*/  IMAD.WIDE.U32 R8, R12, c[0x0][0x440], R4 ;  /* 0x000110000c087a25 */ /* 0x000fc800078e0004 */
[----:B------:R-:W-:Y:S02]  /*f970*/  IMAD R12, R11, c[0x0][0x4e0], RZ ;  /* 0x000138000b0c7a24 */ /* 0x000fe400078e02ff */
[----:B------:R-:W-:Y:S02]  /*f980*/  IMAD R10, R10, c[0x0][0x4e8], R7 ;  /* 0x00013a000a0a7a24 */ /* 0x000fe400078e0207 */
[C---:B------:R-:W-:Y:S01]  /*f990*/  IMAD.WIDE.U32 R4, R18.reuse, c[0x0][0x4e0], R2 ;  /* 0x0001380012047a25 */ /* 0x040fe200078e0002 */
[----:B------:R-:W-:Y:S02]  /*f9a0*/  SHF.R.S32.HI R13, RZ, 0x1f, R6 ;  /* 0x0000001fff0d7819 */ /* 0x000fe40000011406 */
[----:B------:R-:W-:Y:S01]  /*f9b0*/  SHF.R.S32.HI R14, RZ, 0x1f, R10 ;  /* 0x0000001fff0e7819 */ /* 0x000fe2000001140a */
[----:B------:R-:W-:Y:S01]  /*f9c0*/  IMAD R12, R18, c[0x0][0x4e4], R12 ;  /* 0x00013900120c7a24 */ /* 0x000fe200078e020c */
[----:B------:R-:W-:Y:S01]  /*f9d0*/  IADD3 R4, P0, R6, R4, RZ ;  /* 0x0000000406047210 */ /* 0x000fe20007f1e0ff */
[----:B------:R-:W-:-:S03]  /*f9e0*/  @P1 IMAD.HI.U32 R2, R7, c[0x0][0x4ec], RZ ;  /* 0x00013b0007021a27 */ /* 0x000fc600078e00ff */
[----:B------:R-:W-:Y:S01]  /*f9f0*/  IADD3.X R5, R13, R5, R12, P0, !PT ;  /* 0x000000050d057210 */ /* 0x000fe200007fe40c */
[----:B------:R-:W-:Y:S01]  /*fa00*/  IMAD.MOV.U32 R0, RZ, RZ, R7 ;  /* 0x000000ffff007224 */ /* 0x000fe200078e0007 */
[----:B------:R-:W-:Y:S01]  /*fa10*/  @P1 SHF.R.U32.HI R0, RZ, c[0x0][0x4f0], R2 ;  /* 0x00013c00ff001a19 */ /* 0x000fe20000011602 */
[----:B------:R-:W-:Y:S02]  /*fa20*/  IMAD R6, R14, c[0x0][0x4c8], RZ ;  /* 0x000132000e067a24 */ /* 0x000fe400078e02ff */
[----:B------:R-:W-:Y:S02]  /*fa30*/  IMAD.IADD R3, R9, 0x1, R15 ;  /* 0x0000000109037824 */ /* 0x000fe400078e020f */
[----:B------:R-:W-:Y:S02]  /*fa40*/  IMAD R11, R11, c[0x0][0x448], RZ ;  /* 0x000112000b0b7a24 */ /* 0x000fe400078e02ff */
[----:B------:R-:W-:Y:S02]  /*fa50*/  IMAD.MOV.U32 R2, RZ, RZ, R8 ;  /* 0x000000ffff027224 */ /* 0x000fe400078e0008 */
[----:B------:R-:W-:-:S02]  /*fa60*/  IMAD R6, R10, c[0x0][0x4cc], R6 ;  /* 0x000133000a067a24 */ /* 0x000fc400078e0206 */
[----:B------:R-:W-:Y:S01]  /*fa70*/  IMAD.WIDE.U32 R4, R10, c[0x0][0x4c8], R4 ;  /* 0x000132000a047a25 */ /* 0x000fe200078e0004 */
[----:B------:R-:W-:-:S03]  /*fa80*/  SHF.R.S32.HI R10, RZ, 0x1f, R0 ;  /* 0x0000001fff0a7819 */ /* 0x000fc60000011400 */
[C---:B------:R-:W-:Y:S02]  /*fa90*/  IMAD R11, R18.reuse, c[0x0][0x44c], R11 ;  /* 0x00011300120b7a24 */ /* 0x040fe400078e020b */
[----:B------:R-:W-:Y:S01]  /*faa0*/  IMAD.WIDE.U32 R2, R18, c[0x0][0x448], R2 ;  /* 0x0001120012027a25 */ /* 0x000fe200078e0002 */
[----:B-1----:R-:W-:Y:S02]  /*fab0*/  SHF.R.S32.HI R18, RZ, 0x1f, R21 ;  /* 0x0000001fff127819 */ /* 0x002fe40000011415 */
[----:B------:R-:W-:Y:S01]  /*fac0*/  LEA R8, P0, R4, c[0x0][0x4a8], 0x2 ;  /* 0x00012a0004087a11 */ /* 0x000fe200078010ff */
[----:B------:R-:W-:Y:S01]  /*fad0*/  IMAD.IADD R5, R5, 0x1, R6 ;  /* 0x0000000105057824 */ /* 0x000fe200078e0206 */
[----:B------:R-:W-:Y:S01]  /*fae0*/  LEA.HI R18, R18, R21, RZ, 0x5 ;  /* 0x0000001512127211 */ /* 0x000fe200078f28ff */
[----:B------:R-:W-:Y:S02]  /*faf0*/  IMAD.MOV R9, RZ, RZ, -R0 ;  /* 0x000000ffff097224 */ /* 0x000fe400078e0a00 */
[----:B------:R-:W-:Y:S01]  /*fb00*/  IMAD R6, R10, c[0x0][0x430], RZ ;  /* 0x00010c000a067a24 */ /* 0x000fe200078e02ff */
[----:B------:R-:W-:Y:S01]  /*fb10*/  LEA.HI.X R5, R4, c[0x0][0x4ac], R5, 0x2, P0 ;  /* 0x00012b0004057a11 */ /* 0x000fe200000f1405 */
[----:B------:R-:W-:Y:S01]  /*fb20*/  IMAD R9, R9, c[0x0][0x4e8], R7 ;  /* 0x00013a0009097a24 */ /* 0x000fe200078e0207 */
[----:B------:R-:W-:Y:S01]  /*fb30*/  LOP3.LUT R18, R18, 0xffffffe0, RZ, 0xc0, !PT ;  /* 0xffffffe012127812 */ /* 0x000fe200078ec0ff */
[----:B------:R-:W-:-:S02]  /*fb40*/  IMAD.IADD R3, R3, 0x1, R11 ;  /* 0x0000000103037824 */ /* 0x000fc400078e020b */
[C---:B------:R-:W-:Y:S01]  /*fb50*/  IMAD R10, R0.reuse, c[0x0][0x434], R6 ;  /* 0x00010d00000a7a24 */ /* 0x040fe200078e0206 */
[----:B------:R-:W-:Y:S01]  /*fb60*/  SHFL.IDX PT, R7, R5, RZ, 0x1c1f ;  /* 0x001c1fff05077589 */ /* 0x000fe200000e0000 */
[----:B------:R-:W-:-:S03]  /*fb70*/  IMAD.WIDE.U32 R2, R0, c[0x0][0x430], R2 ;  /* 0x00010c0000027a25 */ /* 0x000fc600078e0002 */
[----:B------:R-:W1:Y:S01]  /*fb80*/  SHFL.IDX PT, R6, R8, RZ, 0x1c1f ;  /* 0x001c1fff08067589 */ /* 0x000e6200000e0000 */
[----:B------:R-:W-:-:S03]  /*fb90*/  IMAD.IADD R18, R21, 0x1, -R18 ;  /* 0x0000000115127824 */ /* 0x000fc600078e0a12 */
[----:B------:R2:W-:Y:S01]  /*fba0*/  SHFL.IDX PT, R4, R8, 0x1, 0x1c1f ;  /* 0x003c1f0008047f89 */ /* 0x0005e200000e0000 */
[----:B------:R-:W-:-:S03]  /*fbb0*/  IMAD.IADD R0, R19, 0x1, R20 ;  /* 0x0000000113007824 */ /* 0x000fc600078e0214 */
[----:B------:R-:W3:Y:S01]  /*fbc0*/  SHFL.IDX PT, R5, R5, 0x1, 0x1c1f ;  /* 0x003c1f0005057f89 */ /* 0x000ee200000e0000 */
[----:B------:R-:W-:Y:S01]  /*fbd0*/  IMAD.IADD R3, R3, 0x1, R10 ;  /* 0x0000000103037824 */ /* 0x000fe200078e020a */
[----:B------:R-:W-:-:S04]  /*fbe0*/  LOP3.LUT P3, RZ, R18, 0x3, RZ, 0xc0, !PT ;  /* 0x0000000312ff7812 */ /* 0x000fc8000786c0ff */
[----:B------:R-:W-:Y:S01]  /*fbf0*/  ISETP.GE.OR P4, PT, R0, UR4, P3 ;  /* 0x0000000400007c0c */ /* 0x000fe20009f86670 */
[----:B------:R-:W-:Y:S01]  /*fc00*/  IMAD.WIDE.U32 R2, R9, c[0x0][0x428], R2 ;  /* 0x00010a0009027a25 */ /* 0x000fe200078e0002 */
[----:B--2---:R-:W-:-:S05]  /*fc10*/  SHF.R.S32.HI R8, RZ, 0x1f, R9 ;  /* 0x0000001fff087819 */ /* 0x004fca0000011409 */
[----:B------:R-:W-:Y:S01]  /*fc20*/  IMAD R10, R8, c[0x0][0x428], RZ ;  /* 0x00010a00080a7a24 */ /* 0x000fe200078e02ff */
[----:B------:R-:W-:-:S03]  /*fc30*/  IADD3 R8, R0, 0x8, RZ ;  /* 0x0000000800087810 */ /* 0x000fc60007ffe0ff */
[----:B------:R-:W-:Y:S01]  /*fc40*/  IMAD R10, R9, c[0x0][0x42c], R10 ;  /* 0x00010b00090a7a24 */ /* 0x000fe200078e020a */
[----:B------:R-:W-:Y:S02]  /*fc50*/  ISETP.GE.OR P3, PT, R8, UR4, P3 ;  /* 0x0000000408007c0c */ /* 0x000fe40009f66670 */
[----:B------:R-:W-:Y:S01]  /*fc60*/  ISETP.GE.AND P1, PT, R0, UR4, PT ;  /* 0x0000000400007c0c */ /* 0x000fe2000bf26270 */
[----:B------:R-:W-:Y:S01]  /*fc70*/  IMAD.IADD R3, R3, 0x1, R10 ;  /* 0x0000000103037824 */ /* 0x000fe200078e020a */
[C---:B------:R-:W-:Y:S01]  /*fc80*/  LEA R35, P2, R2.reuse, c[0x0][0x400], 0x2 ;  /* 0x0001000002237a11 */ /* 0x040fe200078410ff */
[----:B-1----:R1:W-:Y:S03]  /*fc90*/  @!P4 ST.E [R6.64], R17 ;  /* 0x000000110600c985 */ /* 0x0023e6000c101906 */
[----:B------:R-:W-:Y:S02]  /*fca0*/  LEA.HI.X R30, R2, c[0x0][0x404], R3, 0x2, P2 ;  /* 0x00010100021e7a11 */ /* 0x000fe400010f1403 */
[C---:B------:R-:W-:Y:S01]  /*fcb0*/  IADD3 R10, R157.reuse, 0x8, RZ ;  /* 0x000000089d0a7810 */ /* 0x040fe20007ffe0ff */
[----:B------:R-:W2:Y:S01]  /*fcc0*/  SHFL.IDX PT, R2, R35, RZ, 0x1c1f ;  /* 0x001c1fff23027589 */ /* 0x000ea200000e0000 */
[----:B------:R-:W-:-:S02]  /*fcd0*/  IADD3 R0, R157, 0x10, RZ ;  /* 0x000000109d007810 */ /* 0x000fc40007ffe0ff */
[C---:B------:R-:W-:Y:S01]  /*fce0*/  IADD3 R11, R157.reuse, 0x18, RZ ;  /* 0x000000189d0b7810 */ /* 0x040fe20007ffe0ff */
[----:B---3--:R3:W-:Y:S01]  /*fcf0*/  @!P3 ST.E [R4.64], R16 ;  /* 0x000000100400b985 */ /* 0x0087e2000c101906 */
[C---:B------:R-:W-:Y:S02]  /*fd00*/  IADD3 R12, R157.reuse, 0x20, RZ ;  /* 0x000000209d0c7810 */ /* 0x040fe40007ffe0ff */
[C---:B------:R-:W-:Y:S01]  /*fd10*/  IADD3 R13, R157.reuse, 0x28, RZ ;  /* 0x000000289d0d7810 */ /* 0x040fe20007ffe0ff */
[----:B------:R4:W2:Y:S01]  /*fd20*/  SHFL.IDX PT, R3, R30, RZ, 0x1c1f ;  /* 0x001c1fff1e037589 */ /* 0x0008a200000e0000 */
[C---:B------:R-:W-:Y:S02]  /*fd30*/  IADD3 R14, R157.reuse, 0x30, RZ ;  /* 0x000000309d0e7810 */ /* 0x040fe40007ffe0ff */
[C---:B------:R-:W-:Y:S02]  /*fd40*/  IADD3 R15, R157.reuse, 0x38, RZ ;  /* 0x000000389d0f7810 */ /* 0x040fe40007ffe0ff */
[----:B------:R-:W-:-:S02]  /*fd50*/  IADD3 R18, R157, 0x48, RZ ;  /* 0x000000489d127810 */ /* 0x000fc40007ffe0ff */
[C---:B------:R-:W-:Y:S02]  /*fd60*/  IADD3 R19, R157.reuse, 0x58, RZ ;  /* 0x000000589d137810 */ /* 0x040fe40007ffe0ff */
[C---:B------:R-:W-:Y:S02]  /*fd70*/  IADD3 R20, R157.reuse, 0x60, RZ ;  /* 0x000000609d147810 */ /* 0x040fe40007ffe0ff */
[C---:B------:R-:W-:Y:S02]  /*fd80*/  IADD3 R21, R157.reuse, 0x68, RZ ;  /* 0x000000689d157810 */ /* 0x040fe40007ffe0ff */
[C---:B-1----:R-:W-:Y:S02]  /*fd90*/  IADD3 R17, R157.reuse, 0x50, RZ ;  /* 0x000000509d117810 */ /* 0x042fe40007ffe0ff */
[C---:B------:R-:W-:Y:S02]  /*fda0*/  IADD3 R22, R157.reuse, 0x70, RZ ;  /* 0x000000709d167810 */ /* 0x040fe40007ffe0ff */
[----:B------:R-:W-:-:S02]  /*fdb0*/  IADD3 R23, R157, 0x78, RZ ;  /* 0x000000789d177810 */ /* 0x000fc40007ffe0ff */
[C---:B------:R-:W-:Y:S02]  /*fdc0*/  IADD3 R24, R157.reuse, 0x80, RZ ;  /* 0x000000809d187810 */ /* 0x040fe40007ffe0ff */
[C---:B------:R-:W-:Y:S02]  /*fdd0*/  IADD3 R26, R157.reuse, 0x88, RZ ;  /* 0x000000889d1a7810 */ /* 0x040fe40007ffe0ff */
[C---:B---3--:R-:W-:Y:S02]  /*fde0*/  IADD3 R16, R157.reuse, 0x40, RZ ;  /* 0x000000409d107810 */ /* 0x048fe40007ffe0ff */
[C---:B------:R-:W-:Y:S02]  /*fdf0*/  IADD3 R25, R157.reuse, 0x90, RZ ;  /* 0x000000909d197810 */ /* 0x040fe40007ffe0ff */
[C---:B------:R-:W-:Y:S02]  /*fe00*/  IADD3 R27, R157.reuse, 0x98, RZ ;  /* 0x000000989d1b7810 */ /* 0x040fe40007ffe0ff */
[----:B------:R-:W-:-:S02]  /*fe10*/  IADD3 R28, R157, 0xa0, RZ ;  /* 0x000000a09d1c7810 */ /* 0x000fc40007ffe0ff */
[----:B------:R-:W-:Y:S02]  /*fe20*/  IADD3 R29, R157, 0xa8, RZ ;  /* 0x000000a89d1d7810 */ /* 0x000fe40007ffe0ff */
[----:B------:R-:W-:Y:S02]  /*fe30*/  ISETP.GE.AND P0, PT, R8, UR4, PT ;  /* 0x0000000408007c0c */ /* 0x000fe4000bf06270 */
        /* <DEDUP_REMOVED lines=23> */
[----:B--2-4-:R-:W-:Y:S02]  /*ffb0*/  ISETP.GE.AND P5, PT, R157, c[0x0][0x3c8], PT ;  /* 0x0000f2009d007a0c */ /* 0x014fe40003fa6270 */
[----:B------:R-:W-:-:S02]  /*ffc0*/  ISETP.GE.AND P1, PT, R10, c[0x0][0x3c8], PT ;  /* 0x0000f2000a007a0c */ /* 0x000fc40003f26270 */
[----:B------:R-:W-:Y:S02]  /*ffd0*/  ISETP.GE.AND P4, PT, R0, c[0x0][0x3c8], PT ;  /* 0x0000f20000007a0c */ /* 0x000fe40003f86270 */
        /* <DEDUP_REMOVED lines=80> */
[----:B-----5:R-:W-:-:S02]  /*104e0*/  ISETP.GE.AND P2, PT, R154, c[0x0][0x3c8], PT ;  /* 0x0000f2009a007a0c */ /* 0x020fc40003f46270 */
        /* <DEDUP_REMOVED lines=11> */
.L_x_2101:
[----:B--2-4-:R-:W-:Y:S05]  /*105a0*/  BSYNC B0 ;  /* 0x0000000000007941 */ /* 0x014fea0003800000 */
.L_x_2100:
[----:B---3--:R1:W2:Y:S04]  /*105b0*/  SHFL.IDX PT, R3, R30, 0x1, 0x1c1f ;  /* 0x003c1f001e037f89 */ /* 0x0082a800000e0000 */
[----:B------:R1:W3:Y:S01]  /*105c0*/  SHFL.IDX PT, R2, R35, 0x1, 0x1c1f ;  /* 0x003c1f0023027f89 */ /* 0x0002e200000e0000 */
[----:B------:R-:W-:Y:S05]  /*105d0*/  @P0 BRA `(.L_x_2102) ;  /* 0x000008d000000947 */ /* 0x000fea0003800000 */
[----:B------:R-:W-:Y:S02]  /*105e0*/  ISETP.GE.AND P4, PT, R10, c[0x0][0x3c8], PT ;  /* 0x0000f2000a007a0c */ /* 0x000fe40003f86270 */
[----:B------:R-:W-:Y:S02]  /*105f0*/  ISETP.GE.AND P0, PT, R157, c[0x0][0x3c8], PT ;  /* 0x0000f2009d007a0c */ /* 0x000fe40003f06270 */
[----:B------:R-:W-:Y:S02]  /*10600*/  ISETP.GE.AND P3, PT, R0, c[0x0][0x3c8], PT ;  /* 0x0000f20000007a0c */ /* 0x000fe40003f66270 */
[----:B------:R-:W-:-:S07]  /*10610*/  ISETP.GE.AND P2, PT, R11, c[0x0][0x3c8], PT ;  /* 0x0000f2000b007a0c */ /* 0x000fce0003f46270 */
[CC--:B---3--:R-:W-:Y:S02]  /*10620*/  @!P4 LEA R4, P1, R10.reuse, R2.reuse, 0x2 ;  /* 0x000000020a04c211 */ /* 0x0c8fe400078210ff */
[----:B--2---:R-:W-:Y:S02]  /*10630*/  @!P0 IMAD.WIDE R6, R157, 0x4, R2 ;  /* 0x000000049d068825 */ /* 0x004fe400078e0202 */
[-C--:B------:R-:W-:Y:S02]  /*10640*/  @!P4 LEA.HI.X R5, R10, R3.reuse, R32, 0x2, P1 ;  /* 0x000000030a05c211 */ /* 0x080fe400008f1420 */
[----:B------:R-:W-:Y:S01]  /*10650*/  ISETP.GE.AND P1, PT, R12, c[0x0][0x3c8], PT ;  /* 0x0000f2000c007a0c */ /* 0x000fe20003f26270 */
[----:B------:R2:W-:Y:S01]  /*10660*/  @!P0 ST.E.64 [R6.64], R106 ;  /* 0x0000006a06008985 */ /* 0x0005e2000c101b06 */
[C---:B------:R-:W-:Y:S02]  /*10670*/  @!P3 LEA R8, P5, R0.reuse, R2, 0x2 ;  /* 0x000000020008b211 */ /* 0x040fe400078a10ff */
[----:B------:R-:W-:Y:S01]  /*10680*/  ISETP.GE.AND P0, PT, R13, c[0x0][0x3c8], PT ;  /* 0x0000f2000d007a0c */ /* 0x000fe20003f06270 */
[----:B------:R3:W-:Y:S01]  /*10690*/  @!P4 ST.E.64 [R4.64], R110 ;  /* 0x0000006e0400c985 */ /* 0x0007e2000c101b06 */
[----:B------:R-:W-:-:S02]  /*106a0*/  @!P3 LEA.HI.X R9, R0, R3, R31, 0x2, P5 ;  /* 0x000000030009b211 */ /* 0x000fc400028f141f */
[C---:B------:R-:W-:Y:S02]  /*106b0*/  @!P2 LEA R10, P5, R11.reuse, R2, 0x2 ;  /* 0x000000020b0aa211 */ /* 0x040fe400078a10ff */
[----:B------:R-:W-:Y:S01]  /*106c0*/  ISETP.GE.AND P4, PT, R14, c[0x0][0x3c8], PT ;  /* 0x0000f2000e007a0c */ /* 0x000fe20003f86270 */
[----:B------:R4:W-:Y:S01]  /*106d0*/  @!P3 ST.E.64 [R8.64], R114 ;  /* 0x000000720800b985 */ /* 0x0009e2000c101b06 */
[----:B------:R-:W-:Y:S02]  /*106e0*/  @!P2 LEA.HI.X R11, R11, R3, R33, 0x2, P5 ;  /* 0x000000030b0ba211 */ /* 0x000fe400028f1421 */
[----:B------:R-:W-:-:S03]  /*106f0*/  ISETP.GE.AND P3, PT, R15, c[0x0][0x3c8], PT ;  /* 0x0000f2000f007a0c */ /* 0x000fc60003f66270 */
[----:B------:R-:W-:Y:S01]  /*10700*/  @!P2 ST.E.64 [R10.64], R118 ;  /* 0x000000760a00a985 */ /* 0x000fe2000c101b06 */
[----:B------:R-:W-:Y:S02]  /*10710*/  ISETP.GE.AND P2, PT, R16, c[0x0][0x3c8], PT ;  /* 0x0000f20010007a0c */ /* 0x000fe40003f46270 */
[----:B--2---:R-:W-:-:S04]  /*10720*/  @!P1 LEA R6, P5, R12, R2, 0x2 ;  /* 0x000000020c069211 */ /* 0x004fc800078a10ff */
[----:B------:R-:W-:Y:S02]  /*10730*/  @!P1 LEA.HI.X R7, R12, R3, R34, 0x2, P5 ;  /* 0x000000030c079211 */ /* 0x000fe400028f1422 */
[----:B---3--:R-:W-:-:S03]  /*10740*/  @!P0 LEA R4, P5, R13, R2, 0x2 ;  /* 0x000000020d048211 */ /* 0x008fc600078a10ff */
[----:B------:R-:W-:Y:S01]  /*10750*/  @!P1 ST.E.64 [R6.64], R122 ;  /* 0x0000007a06009985 */ /* 0x000fe2000c101b06 */
[-C--:B------:R-:W-:Y:S02]  /*10760*/  @!P0 LEA.HI.X R5, R13, R3.reuse, R36, 0x2, P5 ;  /* 0x000000030d058211 */ /* 0x080fe400028f1424 */
[----:B----4-:R-:W-:Y:S02]  /*10770*/  @!P4 LEA R8, P5, R14, R2, 0x2 ;  /* 0x000000020e08c211 */ /* 0x010fe400078a10ff */
[----:B------:R-:W-:Y:S01]  /*10780*/  ISETP.GE.AND P1, PT, R18, c[0x0][0x3c8], PT ;  /* 0x0000f20012007a0c */ /* 0x000fe20003f26270 */
[----:B------:R2:W-:Y:S01]  /*10790*/  @!P0 ST.E.64 [R4.64], R126 ;  /* 0x0000007e04008985 */ /* 0x0005e2000c101b06 */
[----:B------:R-:W-:Y:S02]  /*107a0*/  @!P4 LEA.HI.X R9, R14, R3, R37, 0x2, P5 ;  /* 0x000000030e09c211 */ /* 0x000fe400028f1425 */
[----:B------:R-:W-:-:S03]  /*107b0*/  ISETP.GE.AND P0, PT, R17, c[0x0][0x3c8], PT ;  /* 0x0000f20011007a0c */ /* 0x000fc60003f06270 */
        /* <DEDUP_REMOVED lines=11> */
[----:B------:R-:W-:-:S04]  /*10870*/  @!P4 LEA R10, P5, R19, R2, 0x2 ;  /* 0x00000002130ac211 */ /* 0x000fc800078a10ff */
[----:B------:R-:W-:Y:S02]  /*10880*/  @!P4 LEA.HI.X R11, R19, R3, R42, 0x2, P5 ;  /* 0x00000003130bc211 */ /* 0x000fe400028f142a */
[----:B--2---:R-:W-:-:S04]  /*10890*/  @!P1 LEA R4, P3, R18, R2, 0x2 ;  /* 0x0000000212049211 */ /* 0x004fc800078610ff */
[----:B------:R-:W-:Y:S02]  /*108a0*/  @!P1 LEA.HI.X R5, R18, R3, R41, 0x2, P3 ;  /* 0x0000000312059211 */ /* 0x000fe400018f1429 */
[----:B------:R-:W-:-:S03]  /*108b0*/  ISETP.GE.AND P3, PT, R20, c[0x0][0x3c8], PT ;  /* 0x0000f20014007a0c */ /* 0x000fc60003f66270 */
[----:B------:R2:W-:Y:S01]  /*108c0*/  @!P1 ST.E.64 [R4.64], R138 ;  /* 0x0000008a04009985 */ /* 0x0005e2000c101b06 */
[----:B------:R-:W-:-:S03]  /*108d0*/  ISETP.GE.AND P1, PT, R22, c[0x0][0x3c8], PT ;  /* 0x0000f20016007a0c */ /* 0x000fc60003f26270 */
[----:B------:R4:W-:Y:S01]  /*108e0*/  @!P0 ST.E.64 [R8.64], R134 ;  /* 0x0000008608008985 */ /* 0x0009e2000c101b06 */
[----:B------:R-:W-:-:S03]  /*108f0*/  ISETP.GE.AND P0, PT, R23, c[0x0][0x3c8], PT ;  /* 0x0000f20017007a0c */ /* 0x000fc60003f06270 */
[----:B------:R-:W-:Y:S01]  /*10900*/  @!P4 ST.E.64 [R10.64], R130 ;  /* 0x000000820a00c985 */ /* 0x000fe2000c101b06 */
[----:B------:R-:W-:Y:S02]  /*10910*/  ISETP.GE.AND P4, PT, R24, c[0x0][0x3c8], PT ;  /* 0x0000f20018007a0c */ /* 0x000fe40003f86270 */
[----:B---3--:R-:W-:-:S04]  /*10920*/  @!P3 LEA R6, P5, R20, R2, 0x2 ;  /* 0x000000021406b211 */ /* 0x008fc800078a10ff */
[----:B------:R-:W-:-:S05]  /*10930*/  @!P3 LEA.HI.X R7, R20, R3, R43, 0x2, P5 ;  /* 0x000000031407b211 */ /* 0x000fca00028f142b */
[----:B------:R-:W-:Y:S01]  /*10940*/  @!P3 ST.E.64 [R6.64], R54 ;  /* 0x000000360600b985 */ /* 0x000fe2000c101b06 */
[----:B------:R-:W-:Y:S02]  /*10950*/  ISETP.GE.AND P3, PT, R26, c[0x0][0x3c8], PT ;  /* 0x0000f2001a007a0c */ /* 0x000fe40003f66270 */
[----:B--2---:R-:W-:-:S04]  /*10960*/  @!P2 LEA R4, P5, R21, R2, 0x2 ;  /* 0x000000021504a211 */ /* 0x004fc800078a10ff */
[----:B------:R-:W-:Y:S02]  /*10970*/  @!P2 LEA.HI.X R5, R21, R3, R44, 0x2, P5 ;  /* 0x000000031505a211 */ /* 0x000fe400028f142c */
[----:B----4-:R-:W-:-:S03]  /*10980*/  @!P1 LEA R8, P5, R22, R2, 0x2 ;  /* 0x0000000216089211 */ /* 0x010fc600078a10ff */
[----:B------:R2:W-:Y:S01]  /*10990*/  @!P2 ST.E.64 [R4.64], R58 ;  /* 0x0000003a0400a985 */ /* 0x0005e2000c101b06 */
[----:B------:R-:W-:Y:S02]  /*109a0*/  @!P1 LEA.HI.X R9, R22, R3, R45, 0x2, P5 ;  /* 0x0000000316099211 */ /* 0x000fe400028f142d */
[----:B------:R-:W-:-:S03]  /*109b0*/  ISETP.GE.AND P2, PT, R25, c[0x0][0x3c8], PT ;  /* 0x0000f20019007a0c */ /* 0x000fc60003f46270 */
[----:B------:R-:W-:Y:S01]  /*109c0*/  @!P1 ST.E.64 [R8.64], R62 ;  /* 0x0000003e08009985 */ /* 0x000fe2000c101b06 */
[----:B------:R-:W-:Y:S02]  /*109d0*/  ISETP.GE.AND P1, PT, R27, c[0x0][0x3c8], PT ;  /* 0x0000f2001b007a0c */ /* 0x000fe40003f26270 */
[----:B--2---:R-:W-:-:S04]  /*109e0*/  @!P0 LEA R4, P5, R23, R2, 0x2 ;  /* 0x0000000217048211 */ /* 0x004fc800078a10ff */
[----:B------:R-:W-:Y:S02]  /*109f0*/  @!P0 LEA.HI.X R5, R23, R3, R46, 0x2, P5 ;  /* 0x0000000317058211 */ /* 0x000fe400028f142e */
[----:B------:R-:W-:-:S03]  /*10a00*/  @!P4 LEA R6, P5, R24, R2, 0x2 ;  /* 0x000000021806c211 */ /* 0x000fc600078a10ff */
[----:B------:R2:W-:Y:S01]  /*10a10*/  @!P0 ST.E.64 [R4.64], R66 ;  /* 0x0000004204008985 */ /* 0x0005e2000c101b06 */
[----:B------:R-:W-:Y:S02]  /*10a20*/  @!P4 LEA.HI.X R7, R24, R3, R47, 0x2, P5 ;  /* 0x000000031807c211 */ /* 0x000fe400028f142f */
[----:B------:R-:W-:-:S03]  /*10a30*/  @!P2 LEA R12, P5, R25, R2, 0x2 ;  /* 0x00000002190ca211 */ /* 0x000fc600078a10ff */
        /* <DEDUP_REMOVED lines=10> */
[----:B------:R4:W-:Y:S04]  /*10ae0*/  @!P2 ST.E.64 [R12.64], R78 ;  /* 0x0000004e0c00a985 */ /* 0x0009e8000c101b06 */
[----:B------:R4:W-:Y:S02]  /*10af0*/  @!P1 ST.E.64 [R10.64], R82 ;  /* 0x000000520a009985 */ /* 0x0009e4000c101b06 */
[----:B------:R-:W-:-:S04]  /*10b00*/  @!P0 LEA R8, P5, R28, R2, 0x2 ;  /* 0x000000021c088211 */ /* 0x000fc800078a10ff */
[----:B------:R-:W-:Y:S02]  /*10b10*/  @!P0 LEA.HI.X R9, R28, R3, R51, 0x2, P5 ;  /* 0x000000031c098211 */ /* 0x000fe400028f1433 */
[----:B---3--:R-:W-:-:S03]  /*10b20*/  @!P4 LEA R6, P5, R29, R2, 0x2 ;  /* 0x000000021d06c211 */ /* 0x008fc600078a10ff */
[----:B------:R4:W-:Y:S01]  /*10b30*/  @!P0 ST.E.64 [R8.64], R86 ;  /* 0x0000005608008985 */ /* 0x0009e2000c101b06 */
[----:B------:R-:W-:Y:S02]  /*10b40*/  @!P4 LEA.HI.X R7, R29, R3, R53, 0x2, P5 ;  /* 0x000000031d07c211 */ /* 0x000fe400028f1435 */
[----:B-----5:R-:W-:-:S03]  /*10b50*/  ISETP.GE.AND P0, PT, R154, c[0x0][0x3c8], PT ;  /* 0x0000f2009a007a0c */ /* 0x020fc60003f06270 */
[----:B------:R4:W-:Y:S01]  /*10b60*/  @!P4 ST.E.64 [R6.64], R90 ;  /* 0x0000005a0600c985 */ /* 0x0009e2000c101b06 */
[----:B--2---:R-:W-:-:S04]  /*10b70*/  @!P3 LEA R4, P2, R156, R2, 0x2 ;  /* 0x000000029c04b211 */ /* 0x004fc800078410ff */
[----:B------:R-:W-:-:S05]  /*10b80*/  @!P3 LEA.HI.X R5, R156, R3, R52, 0x2, P2 ;  /* 0x000000039c05b211 */ /* 0x000fca00010f1434 */
[----:B------:R4:W-:Y:S01]  /*10b90*/  @!P3 ST.E.64 [R4.64], R94 ;  /* 0x0000005e0400b985 */ /* 0x0009e2000c101b06 */
[----:B------:R-:W-:Y:S05]  /*10ba0*/  @P0 BRA `(.L_x_2102) ;  /* 0x0000030000000947 */ /* 0x000fea0003800000 */
[----:B------:R-:W-:-:S04]  /*10bb0*/  LEA R2, P0, R154, R2, 0x2 ;  /* 0x000000029a027211 */ /* 0x000fc800078010ff */
[----:B------:R-:W-:-:S05]  /*10bc0*/  LEA.HI.X R3, R154, R3, R155, 0x2, P0 ;  /* 0x000000039a037211 */ /* 0x000fca00000f149b */
[----:B------:R2:W-:Y:S01]  /*10bd0*/  ST.E.64 [R2.64], R98 ;  /* 0x0000006202007985 */ /* 0x0005e2000c101b06 */
[----:B------:R-:W-:Y:S05]  /*10be0*/  BRA `(.L_x_2102) ;  /* 0x000002c000007947 */ /* 0x000fea0003800000 */
.L_x_2098:
        /* <DEDUP_REMOVED lines=26> */
[----:B------:R-:W-:-:S05]  /*10d90*/  IMAD.WIDE.U32 R2, R9, c[0x0][0x4d8], R2 ;  /* 0x0001360009027a25 */ /* 0x000fca00078e0002 */
[----:B------:R-:W-:Y:S01]  /*10da0*/  IADD3 R3, R3, R6, RZ ;  /* 0x0000000603037210 */ /* 0x000fe20007ffe0ff */
[----:B------:R-:W-:Y:S02]  /*10db0*/  IMAD R6, R4, c[0x0][0x4e0], RZ ;  /* 0x0001380004067a24 */ /* 0x000fe400078e02ff */
[----:B------:R-:W-:Y:S01]  /*10dc0*/  IMAD R4, R5, c[0x0][0x4e8], R7 ;  /* 0x00013a0005047a24 */ /* 0x000fe200078e0207 */
[----:B------:R-:W-:Y:S01]  /*10dd0*/  SHF.R.S32.HI R7, RZ, 0x1f, R0 ;  /* 0x0000001fff077819 */ /* 0x000fe20000011400 */
[----:B------:R-:W-:-:S03]  /*10de0*/  IMAD.WIDE.U32 R2, R8, c[0x0][0x4e0], R2 ;  /* 0x0001380008027a25 */ /* 0x000fc600078e0002 */
[----:B------:R-:W-:Y:S01]  /*10df0*/  SHF.R.S32.HI R5, RZ, 0x1f, R4 ;  /* 0x0000001fff057819 */ /* 0x000fe20000011404 */
[----:B------:R-:W-:Y:S01]  /*10e00*/  IMAD R6, R8, c[0x0][0x4e4], R6 ;  /* 0x0001390008067a24 */ /* 0x000fe200078e0206 */
        /* <DEDUP_REMOVED lines=9> */
[----:B------:R2:W-:Y:S02]  /*10ea0*/  STG.E [R4.64], R0 ;  /* 0x0000000004007986 */ /* 0x0005e4000c101906 */
.L_x_2102:
[----:B------:R-:W-:Y:S05]  /*10eb0*/  BSYNC B1 ;  /* 0x0000000000017941 */ /* 0x000fea0003800000 */
.L_x_2097:
[----:B--2---:R-:W2:Y:S02]  /*10ec0*/  LDL R0, [R1+0x80] ;  /* 0x0000800001007983 */ /* 0x004ea40000100800 */
[----:B--2---:R-:W-:-:S13]  /*10ed0*/  ISETP.NE.AND P0, PT, R0, RZ, PT ;  /* 0x000000ff0000720c */ /* 0x004fda0003f05270 */
[----:B------:R-:W-:Y:S01]  /*10ee0*/  @P0 WARPSYNC 0xffffffff ;  /* 0xffffffff00000948 */ /* 0x000fe20003800000 */
[----:B------:R-:W-:Y:S06]  /*10ef0*/  @P0 BAR.SYNC.DEFER_BLOCKING 0x5, 0x100 ;  /* 0x0144000000000b1d */ /* 0x000fec0000010000 */
[----:B------:R-:W2:Y:S04]  /*10f00*/  @P0 LDS R0, [0x24100] ;  /* 0x02410000ff000984 */ /* 0x000ea80000000800 */
[----:B--2---:R2:W-:Y:S04]  /*10f10*/  @P0 STL [R1+0x6c], R0 ;  /* 0x00006c0001000387 */ /* 0x0045e80000100800 */
[----:B------:R-:W-:Y:S06]  /*10f20*/  @P0 BAR.ARV 0x4, 0x100 ;  /* 0x0104000000000b1d */ /* 0x000fec0000002000 */
[----:B------:R-:W-:Y:S05]  /*10f30*/  @P0 BRA `(.L_x_2103) ;  /* 0x0000007000000947 */ /* 0x000fea0003800000 */
[----:B------:R-:W-:Y:S05]  /*10f40*/  BRA.DIV ~URZ, `(.L_x_2104) ;  /* 0x000002227f007947 */ /* 0x000fea000b800000 */
[----:B--2---:R2:W1:Y:S02]  /*10f50*/  SHFL.IDX PT, R0, R100, RZ, 0x1f ;  /* 0x00001fff64007589 */ /* 0x00446400000e0000 */
.L_x_2109:
[----:B------:R-:W-:Y:S01]  /*10f60*/  WARPSYNC 0xffffffff ;  /* 0xffffffff00007948 */ /* 0x000fe20003800000 */
[----:B------:R-:W-:Y:S06]  /*10f70*/  BAR.SYNC.DEFER_BLOCKING 0x4, 0x100 ;  /* 0x0104000000007b1d */ /* 0x000fec0000010000 */
[----:B-1----:R1:W-:Y:S04]  /*10f80*/  STL [R1+0x6c], R0 ;  /* 0x00006c0001007387 */ /* 0x0023e80000100800 */
[----:B------:R1:W-:Y:S04]  /*10f90*/  @!P6 STS [0x24100], R100 ;  /* 0x02410064ff00e388 */ /* 0x0003e80000000800 */
[----:B------:R-:W-:Y:S06]  /*10fa0*/  BAR.ARV 0x5, 0x100 ;  /* 0x0144000000007b1d */ /* 0x000fec0000002000 */
.L_x_2103:
[----:B-12---:R-:W2:Y:S02]  /*10fb0*/  LDL R0, [R1+0x6c] ;  /* 0x00006c0001007983 */ /* 0x006ea40000100800 */
[----:B--2---:R-:W-:-:S13]  /*10fc0*/  ISETP.GE.AND P0, PT, R0, c[0x0][0x538], PT ;  /* 0x00014e0000007a0c */ /* 0x004fda0003f06270 */
[----:B---345:R-:W-:Y:S01]  /*10fd0*/  @P0 CALL.REL.NOINC `(.L_x_2105) ;  /* 0x0000001000000944 */ /* 0x038fe20003c00000 */
[----:B------:R-:W-:Y:S05]  /*10fe0*/  BRA `(.L_x_2106) ;  /* 0xfffef6b000007947 */ /* 0x000fea000383ffff */
.L_x_2105:
[----:B------:R-:W-:Y:S05]  /*10ff0*/  EXIT ;  /* 0x000000000000794d */ /* 0x000fea0003800000 */
.L_x_2093:
[----:B------:R2:W5:Y:S01]  /*11000*/  LDL R2, [R1+0x8] ;  /* 0x0000080001027983 */ /* 0x0005620000100800 */
[----:B------:R-:W-:Y:S02]  /*11010*/  MOV R5, 0x2 ;  /* 0x0000000200057802 */ /* 0x000fe40000000f00 */
[----:B-1----:R-:W-:Y:S02]  /*11020*/  MOV R3, 0x11040 ;  /* 0x0001104000037802 */ /* 0x002fe40000000f00 */
[----:B--2--5:R-:W-:Y:S05]  /*11030*/  CALL.REL.NOINC `($__internal_42_$__cuda_sm70_shflsync_bfly_p) ;  /* 0x0000017000007944 */ /* 0x024fea0003c00000 */
[----:B------:R-:W-:Y:S01]  /*11040*/  MOV R0, R5 ;  /* 0x0000000500007202 */ /* 0x000fe20000000f00 */
[----:B------:R-:W-:Y:S05]  /*11050*/  BRA `(.L_x_2107) ;  /* 0xffffdc7000007947 */ /* 0x000fea000383ffff */
.L_x_2094:
[----:B------:R-:W-:Y:S01]  /*11060*/  IMAD.MOV.U32 R2, RZ, RZ, R0 ;  /* 0x000000ffff027224 */ /* 0x000fe200078e0000 */
[----:B------:R-:W-:Y:S02]  /*11070*/  MOV R5, 0x1 ;  /* 0x0000000100057802 */ /* 0x000fe40000000f00 */
[----:B-1----:R-:W-:Y:S02]  /*11080*/  MOV R3, 0x110a0 ;  /* 0x000110a000037802 */ /* 0x002fe40000000f00 */
[----:B------:R-:W-:Y:S05]  /*11090*/  CALL.REL.NOINC `($__internal_42_$__cuda_sm70_shflsync_bfly_p) ;  /* 0x0000011000007944 */ /* 0x000fea0003c00000 */
[----:B------:R1:W5:Y:S01]  /*110a0*/  LDL R2, [R1+0x10] ;  /* 0x0000100001027983 */ /* 0x0003620000100800 */
[----:B------:R-:W-:Y:S01]  /*110b0*/  FADD.FTZ R0, R0, R5 ;  /* 0x0000000500007221 */ /* 0x000fe20000010000 */
[----:B------:R-:W-:Y:S02]  /*110c0*/  MOV R5, 0x2 ;  /* 0x0000000200057802 */ /* 0x000fe40000000f00 */
[----:B------:R-:W-:-:S02]  /*110d0*/  MOV R3, 0x110f0 ;  /* 0x000110f000037802 */ /* 0x000fc40000000f00 */
[----:B-1---5:R-:W-:Y:S05]  /*110e0*/  CALL.REL.NOINC `($__internal_42_$__cuda_sm70_shflsync_bfly_p) ;  /* 0x000000c000007944 */ /* 0x022fea0003c00000 */
[----:B------:R-:W2:Y:S01]  /*110f0*/  LDL.LU R2, [R1+0x10] ;  /* 0x0000100001027983 */ /* 0x000ea20000300800 */
[----:B------:R-:W-:Y:S01]  /*11100*/  MOV R3, 0x11150 ;  /* 0x0001115000037802 */ /* 0x000fe20000000f00 */
[----:B--2---:R-:W-:Y:S01]  /*11110*/  FADD.FTZ R4, R2, R5 ;  /* 0x0000000502047221 */ /* 0x004fe20000010000 */
[----:B------:R-:W-:-:S04]  /*11120*/  MOV R5, 0x1 ;  /* 0x0000000100057802 */ /* 0x000fc80000000f00 */
[----:B------:R-:W-:Y:S02]  /*11130*/  MOV R2, R4 ;  /* 0x0000000400027202 */ /* 0x000fe40000000f00 */
[----:B------:R-:W-:Y:S05]  /*11140*/  CALL.REL.NOINC `($__internal_42_$__cuda_sm70_shflsync_bfly_p) ;  /* 0x0000006000007944 */ /* 0x000fea0003c00000 */
[----:B------:R-:W-:Y:S01]  /*11150*/  MOV R3, R5 ;  /* 0x0000000500037202 */ /* 0x000fe20000000f00 */
[----:B------:R-:W-:Y:S05]  /*11160*/  BRA `(.L_x_2108) ;  /* 0xffffdbf000007947 */ /* 0x000fea000383ffff */
.L_x_2104:
[----:B--2---:R-:W-:Y:S02]  /*11170*/  MOV R0, R100 ;  /* 0x0000006400007202 */ /* 0x004fe40000000f00 */
[----:B---3--:R-:W-:Y:S02]  /*11180*/  MOV R2, 0x111a0 ;  /* 0x000111a000027802 */ /* 0x008fe40000000f00 */
[----:B-1--45:R-:W-:Y:S05]  /*11190*/  CALL.REL.NOINC `($__internal_43_$__cuda_sm70_shflsync_idx_p) ;  /* 0x0000006000007944 */ /* 0x032fea0003c00000 */
[----:B-12---:R-:W-:Y:S05]  /*111a0*/  BRA `(.L_x_2109) ;  /* 0xfffffdb000007947 */ /* 0x006fea000383ffff */
        .weak           $__internal_42_$__cuda_sm70_shflsync_bfly_p
        .type           $__internal_42_$__cuda_sm70_shflsync_bfly_p,@function
        .size           $__internal_42_$__cuda_sm70_shflsync_bfly_p,($__internal_43_$__cuda_sm70_shflsync_idx_p - $__internal_42_$__cuda_sm70_shflsync_bfly_p)
$__internal_42_$__cuda_sm70_shflsync_bfly_p:
[----:B------:R-:W-:Y:S04]  /*111b0*/  WARPSYNC R6 ;  /* 0x0000000600007348 */ /* 0x000fe80003800000 */
[----:B------:R1:W2:Y:S02]  /*111c0*/  SHFL.BFLY PT, R5, R2, R5, R7 ;  /* 0x0c00000502057389 */ /* 0x0002a400000e0007 */
[----:B-1----:R-:W-:Y:S02]  /*111d0*/  MOV R2, R3 ;  /* 0x0000000300027202 */ /* 0x002fe40000000f00 */
[----:B------:R-:W-:-:S04]  /*111e0*/  MOV R3, 0x0 ;  /* 0x0000000000037802 */ /* 0x000fc80000000f00 */
[----:B--2---:R-:W-:Y:S05]  /*111f0*/  RET.REL.NODEC R2 `(_ZN7cutlass13device_kernelIN5flash19enable_sm80_to_sm89INS1_16FlashAttnFwdSm80INS1_25CollectiveMainloopFwdSm80ILi8ELi2ELb1EN4cute5tupleIJNS5_1CILi128EEENS7_ILi96EEENS7_ILi192EEEEEELi192ENS_10bfloat16_tEfNS_4arch4Sm80ELb1ELb0ELb1ELb0ELb0ELb0ELb1ELb1EEENS1_21CollectiveEpilogueFwdINS6_IJS8_SA_S9_EEENS6_IJNS7_ILi1EEESI_SI_EEESC_SE_Li256ELb0ELb1ELb1ELb0EEENS1_30DynamicPersistentTileSchedulerILi256ELi256ELb1ELb1ELb0EEEEEEEEEvNT_6ParamsE) ;  /* 0xfffeee0002007950 */ /* 0x004fea0003c3ffff */
        .weak           $__internal_43_$__cuda_sm70_shflsync_idx_p
        .type           $__internal_43_$__cuda_sm70_shflsync_idx_p,@function
        .size           $__internal_43_$__cuda_sm70_shflsync_idx_p,(.L_x_4977 - $__internal_43_$__cuda_sm70_shflsync_idx_p)
$__internal_43_$__cuda_sm70_shflsync_idx_p:
[----:B------:R-:W-:Y:S01]  /*11200*/  MOV R3, 0x0 ;  /* 0x0000000000037802 */ /* 0x000fe20000000f00 */
[----:B------:R-:W-:Y:S04]  /*11210*/  WARPSYNC R101 ;  /* 0x0000006500007348 */ /* 0x000fe80003800000 */
[----:B------:R1:W2:Y:S01]  /*11220*/  SHFL.IDX PT, R0, R0, R153, R152 ;  /* 0x0000009900007389 */ /* 0x0002a200000e0098 */
[----:B------:R-:W-:Y:S05]  /*11230*/  RET.REL.NODEC R2 `(_ZN7cutlass13device_kernelIN5flash19enable_sm80_to_sm89INS1_16FlashAttnFwdSm80INS1_25CollectiveMainloopFwdSm80ILi8ELi2ELb1EN4cute5tupleIJNS5_1CILi128EEENS7_ILi96EEENS7_ILi192EEEEEELi192ENS_10bfloat16_tEfNS_4arch4Sm80ELb1ELb0ELb1ELb0ELb0ELb0ELb1ELb1EEENS1_21CollectiveEpilogueFwdINS6_IJS8_SA_S9_EEENS6_IJNS7_ILi1EEESI_SI_EEESC_SE_Li256ELb0ELb1ELb1ELb0EEENS1_30DynamicPersistentTileSchedulerILi256ELi256ELb1ELb1ELb0EEEEEEEEEvNT_6ParamsE) ;  /* 0xfffeedc002007950 */ /* 0x000fea0003c3ffff */
.L_x_2110:
        /* <DEDUP_REMOVED lines=12> */
.L_x_4977:


//--------------------- .text._ZN7cutlass13device_kernelIN5flash19enable_sm80_to_sm89INS1_16FlashAttnFwdSm80INS1_25CollectiveMainloopFwdSm80ILi8ELi2ELb0EN4cute5tupleIJNS5_1CILi128EEENS7_ILi64EEENS7_ILi192EEEEEELi192ENS_10bfloat16_tEfNS_4arch4Sm80ELb1ELb0ELb1ELb1ELb0ELb0ELb1ELb1EEENS1_21CollectiveEpilogueFwdINS6_IJS8_SA_S9_EEENS6_IJNS7_ILi1EEESI_SI_EEESC_SE_Li256ELb1ELb1ELb1ELb0EEENS1_36VarlenDynamicPersistentTileSchedulerILi128ELi64ELi256ELi256ELb1ELb1ELb0ELb1ELb1ELb1EEEEEEEEEvNT_6ParamsE --------------------------
	.section	.text._ZN7cutlass13device_kernelIN5flash19enable_sm80_to_sm89INS1_16FlashAttnFwdSm80INS1_25CollectiveMainloopFwdSm80ILi8ELi2ELb0EN4cute5tupleIJNS5_1CILi128EEENS7_ILi64EEENS7_ILi192EEEEEELi192ENS_10bfloat16_tEfNS_4arch4Sm80ELb1ELb0ELb1ELb1ELb0ELb0ELb1ELb1EEENS1_21CollectiveEpilogueFwdINS6_IJS8_SA_S9_EEENS6_IJNS7_ILi1EEESI_SI_EEESC_SE_Li256ELb1ELb1ELb1ELb0EEENS1_36VarlenDynamicPersistentTileSchedulerILi128ELi64ELi256ELi256ELb1ELb1ELb0ELb1ELb1ELb1EEEEEEEEEvNT_6ParamsE,"ax",@progbits
	.sectioninfo	@"SHI_REGISTERS=255"
	.align	128
.text._ZN7cutlass13device_kernelIN5flash19enable_sm80_to_sm89INS1_16FlashAttnFwdSm80INS1_25CollectiveMainloopFwdSm80ILi8ELi2ELb0EN4cute5tupleIJNS5_1CILi128EEENS7_ILi64EEENS7_ILi192EEEEEELi192ENS_10bfloat16_tEfNS_4arch4Sm80ELb1ELb0ELb1ELb1ELb0ELb0ELb1ELb1EEENS1_21CollectiveEpilogueFwdINS6_IJS8_SA_S9_EEENS6_IJNS7_ILi1EEESI_SI_EEESC_SE_Li256ELb1ELb1ELb1ELb0EEENS1_36VarlenDynamicPersistentTileSchedulerILi128ELi64ELi256ELi256ELb1ELb1ELb0ELb1ELb1ELb1EEEEEEEEEvNT_6ParamsE:
        .type           _ZN7cutlass13device_kernelIN5flash19enable_sm80_to_sm89INS1_16FlashAttnFwdSm80INS1_25CollectiveMainloopFwdSm80ILi8ELi2ELb0EN4cute5tupleIJNS5_1CILi128EEENS7_ILi64EEENS7_ILi192EEEEEELi192ENS_10bfloat16_tEfNS_4arch4Sm80ELb1ELb0ELb1ELb1ELb0ELb0ELb1ELb1EEENS1_21CollectiveEpilogueFwdINS6_IJS8_SA_S9_EEENS6_IJNS7_ILi1EEESI_SI_EEESC_SE_Li256ELb1ELb1ELb1ELb0EEENS1_36VarlenDynamicPersistentTileSchedulerILi128ELi64ELi256ELi256ELb1ELb1ELb0ELb1ELb1ELb1EEEEEEEEEvNT_6ParamsE,@function
        .size           _ZN7cutlass13device_kernelIN5flash19enable_sm80_to_sm89INS1_16FlashAttnFwdSm80INS1_25CollectiveMainloopFwdSm80ILi8ELi2ELb0EN4cute5tupleIJNS5_1CILi128EEENS7_ILi64EEENS7_ILi192EEEEEELi192ENS_10bfloat16_tEfNS_4arch4Sm80ELb1ELb0ELb1ELb1ELb0ELb0ELb1ELb1EEENS1_21CollectiveEpilogueFwdINS6_IJS8_SA_S9_EEENS6_IJNS7_ILi1EEESI_SI_EEESC_SE_Li256ELb1ELb1ELb1ELb0EEENS1_36VarlenDynamicPersistentTileSchedulerILi128ELi64ELi256ELi256ELb1ELb1ELb0ELb1ELb1ELb1EEEEEEEEEvNT_6ParamsE,(.L_x_4980 - _ZN7cutlass13device_kernelIN5flash19enable_sm80_to_sm89INS1_16FlashAttnFwdSm80INS1_25CollectiveMainloopFwdSm80ILi8ELi2ELb0EN4cute5tupleIJNS5_1CILi128EEENS7_ILi64EEENS7_ILi192EEEEEELi192ENS_10bfloat16_tEfNS_4arch4Sm80ELb1ELb0ELb1ELb1ELb0ELb0ELb1ELb1EEENS1_21CollectiveEpilogueFwdINS6_IJS8_SA_S9_EEENS6_IJNS7_ILi1EEESI_SI_EEESC_SE_Li256ELb1ELb1ELb1ELb0EEENS1_36VarlenDynamicPersistentTileSchedulerILi128ELi64ELi256ELi256ELb1ELb1ELb0ELb1ELb1ELb1EEEEEEEEEvNT_6ParamsE)
        .other          _ZN7cutlass13device_kernelIN5flash19enable_sm80_to_sm89INS1_16FlashAttnFwdSm80INS1_25CollectiveMainloopFwdSm80ILi8ELi2ELb0EN4cute5tupleIJNS5_1CILi128EEENS7_ILi64EEENS7_ILi192EEEEEELi192ENS_10bfloat16_tEfNS_4arch4Sm80ELb1ELb0ELb1ELb1ELb0ELb0ELb1ELb1EEENS1_21CollectiveEpilogueFwdINS6_IJS8_SA_S9_EEENS6_IJNS7_ILi1EEESI_SI_EEESC_SE_Li256ELb1ELb1ELb1ELb0EEENS1_36VarlenDynamicPersistentTileSchedulerILi128ELi64ELi256ELi256ELb1ELb1ELb0ELb1ELb1ELb1EEEEEEEEEvNT_6ParamsE,@"STO_CUDA_ENTRY STV_DEFAULT"
_ZN7cutlass13device_kernelIN5flash19enable_sm80_to_sm89INS1_16FlashAttnFwdSm80INS1_25CollectiveMainloopFwdSm80ILi8ELi2ELb0EN4cute5tupleIJNS5_1CILi128EEENS7_ILi64EEENS7_ILi192EEEEEELi192ENS_10bfloat16_tEfNS_4arch4Sm80ELb1ELb0ELb1ELb1ELb0ELb0ELb1ELb1EEENS1_21CollectiveEpilogueFwdINS6_IJS8_SA_S9_EEENS6_IJNS7_ILi1EEESI_SI_EEESC_SE_Li256ELb1ELb1ELb1ELb0EEENS1_36VarlenDynamicPersistentTileSchedulerILi128ELi64ELi256ELi256ELb1ELb1ELb0ELb1ELb1ELb1EEEEEEEEEvNT_6ParamsE:
        /* <DEDUP_REMOVED lines=55> */
.L_x_2116:
        /* <DEDUP_REMOVED lines=16> */
.L_x_2217:
        /* <DEDUP_REMOVED lines=16> */
.L_x_2218:
[----:B--2---:R-:W-:-:S05]  /*0570*/  IMAD R2, R2, c[0x0][0x538], RZ ;  /* 0x00014e0002027a24 */ /* 0x004fca00078e02ff */
[----:B------:R-:W-:-:S04]  /*0580*/  IADD3 R3, R2, R3, RZ ;  /* 0x0000000302037210 */ /* 0x000fc80007ffe0ff */
[----:B------:R-:W-:-:S13]  /*0590*/  ISETP.GT.AND P0, PT, R3, UR4, PT ;  /* 0x0000000403007c0c */ /* 0x000fda000bf04270 */
[----:B-1----:R-:W-:Y:S05]  /*05a0*/  @!P0 BRA `(.L_x_2116) ;  /* 0xfffffdc000008947 */ /* 0x002fea000383ffff */
.L_x_2112:
[----:B------:R-:W-:-:S05]  /*05b0*/  IADD3 R196, -R2, R3, RZ ;  /* 0x0000000302c47210 */ /* 0x000fca0007ffe1ff */
[----:B------:R-:W-:-:S05]  /*05c0*/  IMAD R0, R9, c[0x0][0x538], R196 ;  /* 0x00014e0009007a24 */ /* 0x000fca00078e02c4 */
[----:B------:R-:W-:Y:S01]  /*05d0*/  ISETP.GT.AND P0, PT, R0, UR4, PT ;  /* 0x0000000400007c0c */ /* 0x000fe2000bf04270 */
[----:B------:R-:W-:-:S12]  /*05e0*/  BRA.DIV ~URZ, `(.L_x_2117) ;  /* 0x0000ff127f007947 */ /* 0x000fd8000b800000 */
[----:B------:R-:W-:-:S04]  /*05f0*/  VOTE.ANY R8, PT, !P0 ;  /* 0x0000000000087806 */ /* 0x000fc800040e0100 */
.L_x_2219:
[----:B------:R-:W1:Y:S02]  /*0600*/  POPC R3, R8 ;  /* 0x0000000800037309 */ /* 0x000e640000000000 */
[----:B-1----:R-:W-:Y:S01]  /*0610*/  IADD3 R199, R3, R199, RZ ;  /* 0x000000c703c77210 */ /* 0x002fe20007ffe0ff */
[----:B------:R-:W-:Y:S05]  /*0620*/  BRA.DIV ~URZ, `(.L_x_2118) ;  /* 0x0000ff127f007947 */ /* 0x000fea000b800000 */
[----:B------:R1:W2:Y:S01]  /*0630*/  SHFL.IDX PT, R10, R10, R3, 0x1f ;  /* 0x00001f030a0a7589 */ /* 0x0002a200000e0000 */
[----:B------:R-:W-:-:S03]  /*0640*/  MOV R11, RZ ;  /* 0x000000ff000b7202 */ /* 0x000fc60000000f00 */
[----:B------:R1:W3:Y:S04]  /*0650*/  SHFL.IDX PT, R7, R7, R3, 0x1f ;  /* 0x00001f0307077589 */ /* 0x0002e800000e0000 */
.L_x_2220:
[----:B------:R-:W-:Y:S01]  /*0660*/  ISETP.NE.AND P0, PT, R8, RZ, PT ;  /* 0x000000ff0800720c */ /* 0x000fe20003f05270 */
[----:B------:R-:W-:-:S12]  /*0670*/  BSSY B0, `(.L_x_2119) ;  /* 0x0000005000007945 */ /* 0x000fd80003800000 */
[----:B------:R-:W-:Y:S05]  /*0680*/  @!P0 BRA `(.L_x_2120) ;  /* 0x0000003000008947 */ /* 0x000fea0003800000 */
[----:B-1----:R-:W-:Y:S01]  /*0690*/  IADD3 R3, R3, -0x1, RZ ;  /* 0xffffffff03037810 */ /* 0x002fe20007ffe0ff */
[----:B------:R-:W-:Y:S05]  /*06a0*/  BRA.DIV ~URZ, `(.L_x_2121) ;  /* 0x0000ff727f007947 */ /* 0x000fea000b800000 */
[----:B------:R1:W4:Y:S02]  /*06b0*/  SHFL.IDX PT, R11, R9, R3, 0x1f ;  /* 0x00001f03090b7589 */ /* 0x00032400000e0000 */
.L_x_2120:
[----:B------:R-:W-:Y:S05]  /*06c0*/  BSYNC B0 ;  /* 0x0000000000007941 */ /* 0x000fea0003800000 */
.L_x_2119:
[----:B---3--:R-:W-:Y:S01]  /*06d0*/  ISETP.NE.AND P0, PT, R7, 0x1, PT ;  /* 0x000000010700780c */ /* 0x008fe20003f05270 */
[----:B----4-:R-:W-:Y:S01]  /*06e0*/  IMAD R196, R11, c[0x0][0x538], R196 ;  /* 0x00014e000bc47a24 */ /* 0x010fe200078e02c4 */
[----:B------:R-:W-:Y:S04]  /*06f0*/  BSSY B0, `(.L_x_2122) ;  /* 0x0000078000007945 */ /* 0x000fe80003800000 */
[----:B------:R-:W-:-:S07]  /*0700*/  IADD3 R4, -R196, UR4, RZ ;  /* 0x00000004c4047c10 */ /* 0x000fce000fffe1ff */
[----:B------:R-:W-:Y:S05]  /*0710*/  @!P0 BRA `(.L_x_2123) ;  /* 0x0000037000008947 */ /* 0x000fea0003800000 */
[----:B--2---:R-:W-:Y:S02]  /*0720*/  IABS R5, R10 ;  /* 0x0000000a00057213 */ /* 0x004fe40000000000 */
[----:B------:R-:W-:Y:S02]  /*0730*/  IABS R8, R7 ;  /* 0x0000000700087213 */ /* 0x000fe40000000000 */
[----:B------:R-:W2:Y:S01]  /*0740*/  I2F.RP R12, R5 ;  /* 0x00000005000c7306 */ /* 0x000ea20000209400 */
[----:B------:R-:W-:Y:S02]  /*0750*/  IABS R2, R4 ;  /* 0x0000000400027213 */ /* 0x000fe40000000000 */
[----:B------:R-:W-:-:S05]  /*0760*/  IABS R0, R10 ;  /* 0x0000000a00007213 */ /* 0x000fca0000000000 */
[----:B-1----:R-:W1:Y:S01]  /*0770*/  I2F.RP R9, R8 ;  /* 0x0000000800097306 */ /* 0x002e620000209400 */
[----:B------:R-:W-:-:S07]  /*0780*/  IMAD.MOV R0, RZ, RZ, -R0 ;  /* 0x000000ffff007224 */ /* 0x000fce00078e0a00 */
[----:B--2---:R-:W2:Y:S08]  /*0790*/  MUFU.RCP R12, R12 ;  /* 0x0000000c000c7308 */ /* 0x004eb00000001000 */
[----:B-1----:R-:W-:Y:S01]  /*07a0*/  MUFU.RCP R9, R9 ;  /* 0x0000000900097308 */ /* 0x002fe20000001000 */
[----:B--2---:R-:W-:-:S07]  /*07b0*/  IADD3 R12, R12, 0xffffffe, RZ ;  /* 0x0ffffffe0c0c7810 */ /* 0x004fce0007ffe0ff */
[----:B------:R-:W1:Y:S02]  /*07c0*/  F2I.FTZ.U32.TRUNC.NTZ R13, R12 ;  /* 0x0000000c000d7305 */ /* 0x000e64000021f000 */
[----:B-1----:R-:W-:Y:S02]  /*07d0*/  IMAD.MOV R3, RZ, RZ, -R13 ;  /* 0x000000ffff037224 */ /* 0x002fe400078e0a0d */
[----:B------:R-:W-:Y:S02]  /*07e0*/  IMAD.MOV.U32 R12, RZ, RZ, RZ ;  /* 0x000000ffff0c7224 */ /* 0x000fe400078e00ff */
[----:B------:R-:W-:-:S04]  /*07f0*/  IMAD R3, R3, R5, RZ ;  /* 0x0000000503037224 */ /* 0x000fc800078e02ff */
[----:B------:R-:W-:Y:S01]  /*0800*/  IMAD.HI.U32 R3, R13, R3, R12 ;  /* 0x000000030d037227 */ /* 0x000fe200078e000c */
[----:B------:R-:W-:-:S04]  /*0810*/  IADD3 R12, R9, 0xffffffe, RZ ;  /* 0x0ffffffe090c7810 */ /* 0x000fc80007ffe0ff */
[----:B------:R1:W2:Y:S01]  /*0820*/  F2I.FTZ.U32.TRUNC.NTZ R13, R12 ;  /* 0x0000000c000d7305 */ /* 0x0002a2000021f000 */
[----:B------:R-:W-:-:S04]  /*0830*/  IMAD.HI.U32 R3, R3, R2, RZ ;  /* 0x0000000203037227 */ /* 0x000fc800078e00ff */
[----:B------:R-:W-:-:S05]  /*0840*/  IMAD R0, R3, R0, R2 ;  /* 0x0000000003007224 */ /* 0x000fca00078e0202 */
[----:B------:R-:W-:Y:S01]  /*0850*/  ISETP.GT.U32.AND P1, PT, R5, R0, PT ;  /* 0x000000000500720c */ /* 0x000fe20003f24070 */
[----:B-1----:R-:W-:-:S12]  /*0860*/  IMAD.MOV.U32 R12, RZ, RZ, RZ ;  /* 0x000000ffff0c7224 */ /* 0x002fd800078e00ff */
[----:B------:R-:W-:Y:S01]  /*0870*/  @!P1 IMAD.IADD R0, R0, 0x1, -R5 ;  /* 0x0000000100009824 */ /* 0x000fe200078e0a05 */
[----:B------:R-:W-:Y:S02]  /*0880*/  @!P1 IADD3 R3, R3, 0x1, RZ ;  /* 0x0000000103039810 */ /* 0x000fe40007ffe0ff */
[----:B------:R-:W-:Y:S02]  /*0890*/  ISETP.NE.AND P1, PT, R10, RZ, PT ;  /* 0x000000ff0a00720c */ /* 0x000fe40003f25270 */
[----:B------:R-:W-:Y:S01]  /*08a0*/  ISETP.GE.U32.AND P2, PT, R0, R5, PT ;  /* 0x000000050000720c */ /* 0x000fe20003f46070 */
[----:B--2---:R-:W-:Y:S01]  /*08b0*/  IMAD.MOV R5, RZ, RZ, -R13 ;  /* 0x000000ffff057224 */ /* 0x004fe200078e0a0d */
[----:B------:R-:W-:-:S03]  /*08c0*/  LOP3.LUT R0, R4, R10, RZ, 0x3c, !PT ;  /* 0x0000000a04007212 */ /* 0x000fc600078e3cff */
[----:B------:R-:W-:Y:S01]  /*08d0*/  IMAD R5, R5, R8, RZ ;  /* 0x0000000805057224 */ /* 0x000fe200078e02ff */
[----:B------:R-:W-:Y:S02]  /*08e0*/  ISETP.GE.AND P0, PT, R0, RZ, PT ;  /* 0x000000ff0000720c */ /* 0x000fe40003f06270 */
[----:B------:R-:W-:Y:S01]  /*08f0*/  IABS R0, R7 ;  /* 0x0000000700007213 */ /* 0x000fe20000000000 */
[----:B------:R-:W-:-:S04]  /*0900*/  IMAD.HI.U32 R5, R13, R5, R12 ;  /* 0x000000050d057227 */ /* 0x000fc800078e000c */
[----:B------:R-:W-:Y:S01]  /*0910*/  @P2 IADD3 R3, R3, 0x1, RZ ;  /* 0x0000000103032810 */ /* 0x000fe20007ffe0ff */
[----:B------:R-:W-:-:S05]  /*0920*/  IMAD.MOV R0, RZ, RZ, -R0 ;  /* 0x000000ffff007224 */ /* 0x000fca00078e0a00 */
[----:B------:R-:W-:Y:S01]  /*0930*/  @!P0 IMAD.MOV R3, RZ, RZ, -R3 ;  /* 0x000000ffff038224 */ /* 0x000fe200078e0a03 */
[----:B------:R-:W-:-:S04]  /*0940*/  @!P1 LOP3.LUT R3, RZ, R10, RZ, 0x33, !PT ;  /* 0x0000000aff039212 */ /* 0x000fc800078e33ff */
[----:B------:R-:W-:-:S05]  /*0950*/  IABS R2, R3 ;  /* 0x0000000300027213 */ /* 0x000fca0000000000 */
[----:B------:R-:W-:-:S04]  /*0960*/  IMAD.HI.U32 R5, R5, R2, RZ ;  /* 0x0000000205057227 */ /* 0x000fc800078e00ff */
[----:B------:R-:W-:Y:S02]  /*0970*/  IMAD R0, R5, R0, R2 ;  /* 0x0000000005007224 */ /* 0x000fe400078e0202 */
[----:B------:R-:W-:-:S03]  /*0980*/  IMAD.MOV R2, RZ, RZ, -R3 ;  /* 0x000000ffff027224 */ /* 0x000fc600078e0a03 */
[----:B------:R-:W-:Y:S01]  /*0990*/  ISETP.GT.U32.AND P1, PT, R8, R0, PT ;  /* 0x000000000800720c */ /* 0x000fe20003f24070 */
[----:B------:R-:W-:-:S12]  /*09a0*/  IMAD R2, R10, R2, R4 ;  /* 0x000000020a027224 */ /* 0x000fd800078e0204 */
        /* <DEDUP_REMOVED lines=14> */
.L_x_2123:
[----:B------:R-:W-:-:S04]  /*0a90*/  IMAD.MOV.U32 R0, RZ, RZ, 0x4 ;  /* 0x00000004ff007424 */ /* 0x000fc800078e00ff */
[----:B-1----:R-:W-:-:S05]  /*0aa0*/  IMAD.WIDE R2, R199, R0, c[0x0][0x590] ;  /* 0x00016400c7027625 */ /* 0x002fca00078e0200 */
[----:B------:R1:W3:Y:S02]  /*0ab0*/  LDG.E R5, [R2.64] ;  /* 0x0000000802057981 */ /* 0x0002e4000c1e1900 */
[----:B-1----:R-:W-:Y:S01]  /*0ac0*/  IABS R2, R4 ;  /* 0x0000000400027213 */ /* 0x002fe20000000000 */
[----:B--23--:R-:W-:-:S05]  /*0ad0*/  IMAD R3, R5, R10, RZ ;  /* 0x0000000a05037224 */ /* 0x00cfca00078e02ff */
[-C--:B------:R-:W-:Y:S02]  /*0ae0*/  IABS R8, R3.reuse ;  /* 0x0000000300087213 */ /* 0x080fe40000000000 */
[----:B------:R-:W-:Y:S02]  /*0af0*/  IABS R0, R3 ;  /* 0x0000000300007213 */ /* 0x000fe40000000000 */
[----:B------:R-:W1:Y:S03]  /*0b00*/  I2F.RP R12, R8 ;  /* 0x00000008000c7306 */ /* 0x000e660000209400 */
[----:B------:R-:W-:-:S05]  /*0b10*/  IMAD.MOV R0, RZ, RZ, -R0 ;  /* 0x000000ffff007224 */ /* 0x000fca00078e0a00 */
        /* <DEDUP_REMOVED lines=19> */
[----:B------:R-:W-:-:S05]  /*0c50*/  @!P1 LOP3.LUT R8, RZ, R3, RZ, 0x33, !PT ;  /* 0x00000003ff089212 */ /* 0x000fca00078e33ff */
[----:B------:R-:W-:Y:S01]  /*0c60*/  IMAD R0, R5, R8, RZ ;  /* 0x0000000805007224 */ /* 0x000fe200078e02ff */
[----:B------:R-:W-:-:S04]  /*0c70*/  IADD3 R8, -R8, RZ, RZ ;  /* 0x000000ff08087210 */ /* 0x000fc80007ffe1ff */
[C---:B------:R-:W-:Y:S01]  /*0c80*/  IADD3 R2, -R0.reuse, c[0x0][0x538], RZ ;  /* 0x00014e0000027a10 */ /* 0x040fe20007ffe1ff */
[----:B------:R-:W-:Y:S02]  /*0c90*/  IMAD R3, R3, R8, R4 ;  /* 0x0000000803037224 */ /* 0x000fe400078e0204 */
[----:B------:R-:W-:Y:S01]  /*0ca0*/  IMAD.MOV.U32 R8, RZ, RZ, RZ ;  /* 0x000000ffff087224 */ /* 0x000fe200078e00ff */
[----:B------:R-:W-:Y:S02]  /*0cb0*/  IMNMX R5, R5, R2, PT ;  /* 0x0000000205057217 */ /* 0x000fe40003800200 */
[----:B------:R-:W-:Y:S02]  /*0cc0*/  IABS R4, R3 ;  /* 0x0000000300047213 */ /* 0x000fe40000000000 */
[----:B------:R-:W-:Y:S01]  /*0cd0*/  IABS R7, R5 ;  /* 0x0000000500077213 */ /* 0x000fe20000000000 */
[----:B------:R-:W-:Y:S01]  /*0ce0*/  IMAD.MOV R198, RZ, RZ, -R5 ;  /* 0x000000ffffc67224 */ /* 0x000fe200078e0a05 */
[----:B------:R-:W-:-:S02]  /*0cf0*/  IADD3 R0, R0, 0x1000000, R3 ;  /* 0x0100000000007810 */ /* 0x000fc40007ffe003 */
[----:B------:R-:W1:Y:S08]  /*0d00*/  I2F.RP R9, R7 ;  /* 0x0000000700097306 */ /* 0x000e700000209400 */
[----:B-1----:R-:W1:Y:S02]  /*0d10*/  MUFU.RCP R9, R9 ;  /* 0x0000000900097308 */ /* 0x002e640000001000 */
[----:B-1----:R-:W-:-:S06]  /*0d20*/  IADD3 R9, R9, 0xffffffe, RZ ;  /* 0x0ffffffe09097810 */ /* 0x002fcc0007ffe0ff */
[----:B------:R-:W1:Y:S02]  /*0d30*/  F2I.FTZ.U32.TRUNC.NTZ R9, R9 ;  /* 0x0000000900097305 */ /* 0x000e64000021f000 */
[----:B-1----:R-:W-:-:S04]  /*0d40*/  IMAD.MOV R2, RZ, RZ, -R9 ;  /* 0x000000ffff027224 */ /* 0x002fc800078e0a09 */
[----:B------:R-:W-:Y:S01]  /*0d50*/  IMAD R11, R2, R7, RZ ;  /* 0x00000007020b7224 */ /* 0x000fe200078e02ff */
[----:B------:R-:W-:-:S03]  /*0d60*/  IABS R2, R5 ;  /* 0x0000000500027213 */ /* 0x000fc60000000000 */
        /* <DEDUP_REMOVED lines=14> */
[----:B------:R-:W-:Y:S02]  /*0e50*/  IMAD R198, R11, R198, R0 ;  /* 0x000000c60bc67224 */ /* 0x000fe400078e0200 */
[----:B------:R-:W-:Y:S02]  /*0e60*/  IMAD.MOV.U32 R2, RZ, RZ, R11 ;  /* 0x000000ffff027224 */ /* 0x000fe400078e000b */
.L_x_2124:
[----:B------:R-:W-:Y:S05]  /*0e70*/  BSYNC B0 ;  /* 0x0000000000007941 */ /* 0x000fea0003800000 */
.L_x_2122:
[----:B------:R-:W-:-:S04]  /*0e80*/  LOP3.LUT R2, RZ, R2, RZ, 0x33, !PT ;  /* 0x00000002ff027212 */ /* 0x000fc800078e33ff */
[----:B------:R-:W-:Y:S01]  /*0e90*/  IADD3 R197, R2, R10, RZ ;  /* 0x0000000a02c57210 */ /* 0x000fe20007ffe0ff */
[----:B------:R-:W-:Y:S05]  /*0ea0*/  BRA `(.L_x_2125) ;  /* 0x0000004000007947 */ /* 0x000fea0003800000 */
.L_x_2113:
[----:B------:R-:W-:Y:S01]  /*0eb0*/  IMAD.MOV.U32 R197, RZ, RZ, RZ ;  /* 0x000000ffffc57224 */ /* 0x000fe200078e00ff */
[----:B------:R-:W-:Y:S01]  /*0ec0*/  MOV R198, RZ ;  /* 0x000000ff00c67202 */ /* 0x000fe20000000f00 */
[----:B------:R-:W-:Y:S01]  /*0ed0*/  IMAD.U32 R196, RZ, RZ, UR4 ;  /* 0x00000004ffc47e24 */ /* 0x000fe2000f8e00ff */
[----:B------:R-:W-:Y:S02]  /*0ee0*/  MOV R199, c[0x0][0x53c] ;  /* 0x00014f0000c77a02 */ /* 0x000fe40000000f00 */
.L_x_2125:
[----:B------:R-:W-:Y:S01]  /*0ef0*/  ISETP.NE.AND P0, PT, R6, RZ, PT ;  /* 0x000000ff0600720c */ /* 0x000fe20003f05270 */
[----:B------:R-:W-:-:S12]  /*0f00*/  WARPSYNC 0xffffffff ;  /* 0xffffffff00007948 */ /* 0x000fd80003800000 */
[----:B------:R1:W-:Y:S04]  /*0f10*/  @!P0 STS.128 [0x24100], R196 ;  /* 0x024100c4ff008388 */ /* 0x0003e80000000c00 */
[----:B------:R-:W-:Y:S06]  /*0f20*/  BAR.ARV 0x5, 0x100 ;  /* 0x0144000000007b1d */ /* 0x000fec0000002000 */
.L_x_2111:
[----:B-1----:R-:W-:-:S13]  /*0f30*/  ISETP.GE.AND P0, PT, R199, c[0x0][0x53c], PT ;  /* 0x00014f00c7007a0c */ /* 0x002fda0003f06270 */
[----:B------:R-:W-:Y:S05]  /*0f40*/  @P0 EXIT ;  /* 0x000000000000094d */ /* 0x000fea0003800000 */
[----:B------:R-:W-:-:S04]  /*0f50*/  SHF.R.S32.HI R6, RZ, 0x1f, R206 ;  /* 0x0000001fff067819 */ /* 0x000fc800000114ce */
[CC--:B------:R-:W-:Y:S02]  /*0f60*/  LEA.HI R8, R6.reuse, R206.reuse, RZ, 0x4 ;  /* 0x000000ce06087211 */ /* 0x0c0fe400078f20ff */
[CC--:B------:R-:W-:Y:S02]  /*0f70*/  LEA.HI R0, R6.reuse, R206.reuse, RZ, 0x2 ;  /* 0x000000ce06007211 */ /* 0x0c0fe400078f10ff */
[----:B------:R-:W-:Y:S02]  /*0f80*/  SHF.R.S32.HI R5, RZ, 0x4, R8 ;  /* 0x00000004ff057819 */ /* 0x000fe40000011408 */
[----:B------:R-:W-:Y:S02]  /*0f90*/  LEA.HI R3, R6, R206, RZ, 0x3 ;  /* 0x000000ce06037211 */ /* 0x000fe400078f18ff */
[C---:B------:R-:W-:Y:S02]  /*0fa0*/  LEA.HI R2, R8.reuse, R5, RZ, 0x1 ;  /* 0x0000000508027211 */ /* 0x040fe400078f08ff */
[----:B------:R-:W-:-:S02]  /*0fb0*/  LOP3.LUT R8, R8, 0xfffffff0, RZ, 0xc0, !PT ;  /* 0xfffffff008087812 */ /* 0x000fc400078ec0ff */
[--C-:B------:R-:W-:Y:S02]  /*0fc0*/  SHF.R.S32.HI R4, RZ, 0x2, R0.reuse ;  /* 0x00000002ff047819 */ /* 0x100fe40000011400 */
[----:B------:R-:W-:Y:S01]  /*0fd0*/  SHF.R.S32.HI R7, RZ, 0x1f, R0 ;  /* 0x0000001fff077819 */ /* 0x000fe20000011400 */
[----:B------:R-:W-:Y:S01]  /*0fe0*/  IMAD.IADD R8, R206, 0x1, -R8 ;  /* 0x00000001ce087824 */ /* 0x000fe200078e0a08 */
[----:B------:R-:W-:Y:S02]  /*0ff0*/  LOP3.LUT R2, R2, 0xfffffffe, RZ, 0xc0, !PT ;  /* 0xfffffffe02027812 */ /* 0x000fe400078ec0ff */
[----:B------:R-:W-:Y:S02]  /*1000*/  SHF.R.S32.HI R219, RZ, 0x3, R3 ;  /* 0x00000003ffdb7819 */ /* 0x000fe40000011403 */
[----:B------:R-:W-:Y:S01]  /*1010*/  SHF.R.S32.HI R9, RZ, 0x1f, R8 ;  /* 0x0000001fff097819 */ /* 0x000fe20000011408 */
[----:B------:R-:W-:Y:S01]  /*1020*/  IMAD.IADD R2, R5, 0x1, -R2 ;  /* 0x0000000105027824 */ /* 0x000fe200078e0a02 */
[----:B------:R-:W-:Y:S01]  /*1030*/  LOP3.LUT R218, R3, 0xfffffff8, RZ, 0xc0, !PT ;  /* 0xfffffff803da7812 */ /* 0x000fe200078ec0ff */
[----:B------:R-:W-:Y:S01]  /*1040*/  IMAD.SHL.U32 R11, R219, 0x40, RZ ;  /* 0x00000040db0b7824 */ /* 0x000fe200078e00ff */
[----:B------:R-:W-:-:S02]  /*1050*/  LEA.HI R7, R7, R4, RZ, 0x3 ;  /* 0x0000000407077211 */ /* 0x000fc400078f18ff */
[----:B------:R-:W-:Y:S01]  /*1060*/  LEA.HI R10, R6, R206, RZ, 0x6 ;  /* 0x000000ce060a7211 */ /* 0x000fe200078f30ff */
[----:B------:R-:W-:Y:S01]  /*1070*/  IMAD.IADD R218, R206, 0x1, -R218 ;  /* 0x00000001ceda7824 */ /* 0x000fe200078e0ada */
[----:B------:R-:W-:Y:S02]  /*1080*/  LEA.HI R9, R9, R8, RZ, 0x3 ;  /* 0x0000000809097211 */ /* 0x000fe400078f18ff */
[----:B------:R-:W-:Y:S01]  /*1090*/  LEA.HI R6, R6, R206, RZ, 0x5 ;  /* 0x000000ce06067211 */ /* 0x000fe200078f28ff */
[----:B------:R-:W-:Y:S01]  /*10a0*/  IMAD.SHL.U32 R10, R10, 0x8, RZ ;  /* 0x000000080a0a7824 */ /* 0x000fe200078e00ff */
[----:B------:R-:W-:Y:S01]  /*10b0*/  LOP3.LUT R7, R7, 0xfffffff8, RZ, 0xc0, !PT ;  /* 0xfffffff807077812 */ /* 0x000fe200078ec0ff */
[----:B------:R-:W-:Y:S01]  /*10c0*/  IMAD.SHL.U32 R222, R218, 0x8, RZ ;  /* 0x00000008dade7824 */ /* 0x000fe200078e00ff */
[C---:B------:R-:W-:Y:S01]  /*10d0*/  LOP3.LUT R5, R9.reuse, 0xfffffff8, RZ, 0xc0, !PT ;  /* 0xfffffff809057812 */ /* 0x040fe200078ec0ff */
[----:B------:R-:W-:Y:S01]  /*10e0*/  IMAD.SHL.U32 R9, R9, 0x40, RZ ;  /* 0x0000004009097824 */ /* 0x000fe200078e00ff */
[----:B------:R-:W-:Y:S01]  /*10f0*/  LOP3.LUT R216, R6, 0xffffffe0, RZ, 0xc0, !PT ;  /* 0xffffffe006d87812 */ /* 0x000fe200078ec0ff */
[----:B------:R-:W-:Y:S01]  /*1100*/  IMAD.IADD R7, R4, 0x1, -R7 ;  /* 0x0000000104077824 */ /* 0x000fe200078e0a07 */
[----:B------:R-:W-:Y:S01]  /*1110*/  LOP3.LUT R11, R11, 0x1c0, RZ, 0xc0, !PT ;  /* 0x000001c00b0b7812 */ /* 0x000fe200078ec0ff */
[----:B------:R-:W-:Y:S01]  /*1120*/  IMAD.IADD R5, R8, 0x1, -R5 ;  /* 0x0000000108057824 */ /* 0x000fe200078e0a05 */
[--C-:B------:R-:W-:Y:S01]  /*1130*/  SHF.R.S32.HI R8, RZ, 0x5, R6.reuse ;  /* 0x00000005ff087819 */ /* 0x100fe20000011406 */
[----:B------:R-:W-:Y:S01]  /*1140*/  IMAD.SHL.U32 R4, R218, 0x40, RZ ;  /* 0x00000040da047824 */ /* 0x000fe200078e00ff */
[----:B------:R-:W-:Y:S01]  /*1150*/  SHF.R.S32.HI R6, RZ, 0x1f, R6 ;  /* 0x0000001fff067819 */ /* 0x000fe20000011406 */
[----:B------:R-:W-:Y:S01]  /*1160*/  IMAD.IADD R216, R206, 0x1, -R216 ;  /* 0x00000001ced87824 */ /* 0x000fe200078e0ad8 */
[----:B------:R-:W-:-:S02]  /*1170*/  SHF.R.U32.HI R212, RZ, 0x3, R11 ;  /* 0x00000003ffd47819 */ /* 0x000fc4000001160b */
[----:B------:R-:W-:Y:S02]  /*1180*/  LOP3.LUT R10, R10, 0x7ffffe00, RZ, 0xc0, !PT ;  /* 0x7ffffe000a0a7812 */ /* 0x000fe400078ec0ff */
[----:B------:R-:W-:Y:S02]  /*1190*/  LOP3.LUT R11, R11, 0x38, R222, 0xf8, !PT ;  /* 0x000000380b0b7812 */ /* 0x000fe400078ef8de */
[----:B------:R-:W-:Y:S02]  /*11a0*/  LOP3.LUT R4, R4, 0x1c0, RZ, 0xc0, !PT ;  /* 0x000001c004047812 */ /* 0x000fe400078ec0ff */
[----:B------:R-:W-:Y:S02]  /*11b0*/  LEA.HI R6, R6, R8, RZ, 0x3 ;  /* 0x0000000806067211 */ /* 0x000fe400078f18ff */
[----:B------:R-:W-:Y:S02]  /*11c0*/  SHF.R.S32.HI R213, RZ, 0x1f, R216 ;  /* 0x0000001fffd57819 */ /* 0x000fe400000114d8 */
[----:B------:R-:W-:Y:S01]  /*11d0*/  LOP3.LUT R212, R10, R11, R212, 0xf6, !PT ;  /* 0x0000000b0ad47212 */ /* 0x000fe200078ef6d4 */
[----:B------:R-:W-:Y:S01]  /*11e0*/  IMAD.SHL.U32 R10, R2, 0x8, RZ ;  /* 0x00000008020a7824 */ /* 0x000fe200078e00ff */
[----:B------:R-:W-:-:S02]  /*11f0*/  LOP3.LUT R11, R7, 0x1, RZ, 0xc0, !PT ;  /* 0x00000001070b7812 */ /* 0x000fc400078ec0ff */
[----:B------:R-:W-:Y:S01]  /*1200*/  LOP3.LUT R3, R4, 0x8, R3, 0xf8, !PT ;  /* 0x0000000804037812 */ /* 0x000fe200078ef803 */
[----:B------:R-:W-:Y:S01]  /*1210*/  IMAD.SHL.U32 R212, R212, 0x2, RZ ;  /* 0x00000002d4d47824 */ /* 0x000fe200078e00ff */
[----:B------:R-:W-:Y:S02]  /*1220*/  LOP3.LUT R0, R0, 0xfffffffc, RZ, 0xc0, !PT ;  /* 0xfffffffc00007812 */ /* 0x000fe400078ec0ff */
[----:B------:R-:W-:Y:S02]  /*1230*/  LOP3.LUT R6, R6, 0xffffff8, RZ, 0xc0, !PT ;  /* 0x0ffffff806067812 */ /* 0x000fe400078ec0ff */
[----:B------:R-:W-:Y:S01]  /*1240*/  LEA.HI R213, R213, R216, RZ, 0x2 ;  /* 0x000000d8d5d57211 */ /* 0x000fe200078f10ff */
[----:B------:R-:W-:Y:S01]  /*1250*/  IMAD.IADD R0, R206, 0x1, -R0 ;  /* 0x00000001ce007824 */ /* 0x000fe200078e0a00 */
[----:B------:R-:W-:Y:S01]  /*1260*/  SHF.R.U32.HI R4, RZ, 0x3, R4 ;  /* 0x00000003ff047819 */ /* 0x000fe20000011604 */
[C---:B------:R-:W-:Y:S01]  /*1270*/  IMAD.IADD R6, R8.reuse, 0x1, -R6 ;  /* 0x0000000108067824 */ /* 0x040fe200078e0a06 */
[----:B------:R-:W-:Y:S01]  /*1280*/  ISETP.NE.U32.AND P3, PT, R11, 0x1, PT ;  /* 0x000000010b00780c */ /* 0x000fe20003f65070 */
[----:B------:R-:W-:Y:S01]  /*1290*/  IMAD.SHL.U32 R8, R8, 0x400, RZ ;  /* 0x0000040008087824 */ /* 0x000fe200078e00ff */
[----:B------:R-:W-:-:S02]  /*12a0*/  SHF.R.S32.HI R215, RZ, 0x2, R213 ;  /* 0x00000002ffd77819 */ /* 0x000fc400000114d5 */
[----:B------:R-:W-:Y:S01]  /*12b0*/  LOP3.LUT R4, R3, R4, RZ, 0x3c, !PT ;  /* 0x0000000403047212 */ /* 0x000fe200078e3cff */
[----:B------:R-:W-:Y:S01]  /*12c0*/  IMAD.SHL.U32 R3, R5, 0x40, RZ ;  /* 0x0000004005037824 */ /* 0x000fe200078e00ff */
[C---:B------:R-:W-:Y:S01]  /*12d0*/  R2P PR, R7.reuse, 0x6 ;  /* 0x0000000607007804 */ /* 0x040fe20000000000 */
[----:B------:R-:W-:Y:S01]  /*12e0*/  IMAD.SHL.U32 R7, R7, 0x40, RZ ;  /* 0x0000004007077824 */ /* 0x000fe200078e00ff */
[----:B------:R-:W-:Y:S01]  /*12f0*/  LOP3.LUT P0, RZ, R5, 0x2, RZ, 0xc0, !PT ;  /* 0x0000000205ff7812 */ /* 0x000fe2000780c0ff */
[----:B------:R-:W-:Y:S01]  /*1300*/  IMAD R215, R6, 0x10, R215 ;  /* 0x0000001006d77824 */ /* 0x000fe200078e02d7 */
[C---:B------:R-:W-:Y:S01]  /*1310*/  LEA.HI R6, R0.reuse, R0, RZ, 0x1 ;  /* 0x0000000000067211 */ /* 0x040fe200078f08ff */
[----:B------:R-:W-:Y:S01]  /*1320*/  IMAD R217, R0, 0x2, R8 ;  /* 0x0000000200d97824 */ /* 0x000fe200078e0208 */
[----:B------:R-:W-:Y:S01]  /*1330*/  LOP3.LUT R3, R3, 0x1c0, RZ, 0xc0, !PT ;  /* 0x000001c003037812 */ /* 0x000fe200078ec0ff */
[----:B------:R-:W-:Y:S01]  /*1340*/  IMAD R4, R2, 0x200, R4 ;  /* 0x0000020002047824 */ /* 0x000fe200078e0204 */
[----:B------:R-:W-:-:S02]  /*1350*/  LOP3.LUT R7, R7, 0x1c0, RZ, 0xc0, !PT ;  /* 0x000001c007077812 */ /* 0x000fc400078ec0ff */
[----:B------:R-:W-:Y:S02]  /*1360*/  LOP3.LUT R6, R6, 0x1ffffffe, RZ, 0xc0, !PT ;  /* 0x1ffffffe06067812 */ /* 0x000fe400078ec0ff */
[----:B------:R-:W-:Y:S02]  /*1370*/  LOP3.LUT R10, R3, 0x8, R10, 0xf8, !PT ;  /* 0x00000008030a7812 */ /* 0x000fe400078ef80a */
[----:B------:R-:W-:Y:S01]  /*1380*/  SHF.R.U32.HI R3, RZ, 0x3, R3 ;  /* 0x00000003ff037819 */ /* 0x000fe20000011603 */
[----:B------:R-:W-:Y:S01]  /*1390*/  IMAD.IADD R214, R0, 0x1, -R6 ;  /* 0x0000000100d67824 */ /* 0x000fe200078e0a06 */
[----:B------:R-:W-:Y:S02]  /*13a0*/  LEA.HI R7, R7, R7, RZ, 0x1d ;  /* 0x0000000707077211 */ /* 0x000fe400078fe8ff */
[----:B------:R-:W-:Y:S01]  /*13b0*/  LOP3.LUT R3, R10, R3, RZ, 0x3c, !PT ;  /* 0x000000030a037212 */ /* 0x000fe200078e3cff */
[----:B------:R-:W-:Y:S01]  /*13c0*/  IMAD R214, R214, 0x8, R215 ;  /* 0x00000008d6d67824 */ /* 0x000fe200078e02d7 */
[----:B------:R-:W-:Y:S01]  /*13d0*/  LOP3.LUT R0, R9, 0xfffffe00, RZ, 0xc0, !PT ;  /* 0xfffffe0009007812 */ /* 0x000fe200078ec0ff */
[----:B------:R-:W-:Y:S01]  /*13e0*/  IMAD.IADD R217, R217, 0x1, R7 ;  /* 0x00000001d9d97824 */ /* 0x000fe200078e0207 */
[----:B------:R-:W-:Y:S01]  /*13f0*/  LOP3.LUT P4, RZ, R5, 0x4, RZ, 0xc0, !PT ;  /* 0x0000000405ff7812 */ /* 0x000fe2000788c0ff */
[----:B------:R-:W-:Y:S01]  /*1400*/  IMAD.MOV.U32 R5, RZ, RZ, 0x40 ;  /* 0x00000040ff057424 */ /* 0x000fe200078e00ff */
[----:B------:R-:W-:-:S02]  /*1410*/  IADD3 R2, R3, R0, R8 ;  /* 0x0000000003027210 */ /* 0x000fc40007ffe008 */
[----:B------:R-:W-:Y:S01]  /*1420*/  LOP3.LUT R3, R3, R0, RZ, 0xfc, !PT ;  /* 0x0000000003037212 */ /* 0x000fe200078efcff */
[----:B------:R-:W-:Y:S01]  /*1430*/  IMAD.MOV.U32 R0, RZ, RZ, 0x20 ;  /* 0x00000020ff007424 */ /* 0x000fe200078e00ff */
[----:B------:R-:W-:Y:S02]  /*1440*/  LEA R217, R217, 0x80, 0x1 ;  /* 0x00000080d9d97811 */ /* 0x000fe400078e08ff */
[----:B------:R-:W-:Y:S02]  /*1450*/  LOP3.LUT R213, R213, 0x7ffffffc, RZ, 0xc0, !PT ;  /* 0x7ffffffcd5d57812 */ /* 0x000fe400078ec0ff */
[----:B------:R-:W-:Y:S02]  /*1460*/  SEL R221, R0, 0xffffffe0, !P1 ;  /* 0xffffffe000dd7807 */ /* 0x000fe40004800000 */
[C---:B------:R-:W-:Y:S01]  /*1470*/  IADD3 R209, R217.reuse, -0x10, RZ ;  /* 0xfffffff0d9d17810 */ /* 0x040fe20007ffe0ff */
[----:B------:R-:W-:Y:S01]  /*1480*/  IMAD.IADD R213, R216, 0x1, -R213 ;  /* 0x00000001d8d57824 */ /* 0x000fe200078e0ad5 */
[----:B------:R-:W-:Y:S01]  /*1490*/  SEL R189, R0, 0xffffffe0, !P0 ;  /* 0xffffffe000bd7807 */ /* 0x000fe20004000000 */
[C---:B------:R-:W-:Y:S01]  /*14a0*/  IMAD.IADD R226, R217.reuse, 0x1, R221 ;  /* 0x00000001d9e27824 */ /* 0x040fe200078e02dd */
[----:B------:R-:W-:Y:S01]  /*14b0*/  @P3 IADD3 R209, R217, 0x10, RZ ;  /* 0x00000010d9d13810 */ /* 0x000fe20007ffe0ff */
[----:B------:R-:W-:Y:S01]  /*14c0*/  IMAD.SHL.U32 R213, R213, 0x2, RZ ;  /* 0x00000002d5d57824 */ /* 0x000fe200078e00ff */
[----:B------:R-:W-:-:S02]  /*14d0*/  LEA R185, R3, 0x100, 0x1 ;  /* 0x0000010003b97811 */ /* 0x000fc400078e08ff */
[----:B------:R-:W-:Y:S01]  /*14e0*/  LEA R191, R2, 0x18100, 0x1 ;  /* 0x0001810002bf7811 */ /* 0x000fe200078e08ff */
[----:B------:R-:W-:Y:S01]  /*14f0*/  IMAD.IADD R221, R221, 0x1, R209 ;  /* 0x00000001dddd7824 */ /* 0x000fe200078e02d1 */
[----:B------:R-:W-:Y:S01]  /*1500*/  SEL R227, R5, 0xffffffc0, !P2 ;  /* 0xffffffc005e37807 */ /* 0x000fe20005000000 */
[----:B------:R-:W-:Y:S01]  /*1510*/  IMAD.IADD R229, R189, 0x1, R185 ;  /* 0x00000001bde57824 */ /* 0x000fe200078e02b9 */
[----:B------:R-:W-:Y:S01]  /*1520*/  SEL R0, R5, 0xffffffc0, !P4 ;  /* 0xffffffc005007807 */ /* 0x000fe20006000000 */
[----:B------:R-:W-:Y:S01]  /*1530*/  IMAD.IADD R188, R191, 0x1, R189 ;  /* 0x00000001bfbc7824 */ /* 0x000fe200078e02bd */
[C---:B------:R-:W-:Y:S01]  /*1540*/  IADD3 R208, R222.reuse, 0x40, RZ ;  /* 0x00000040ded07810 */ /* 0x040fe20007ffe0ff */
[--C-:B------:R-:W-:Y:S01]  /*1550*/  IMAD.IADD R225, R217, 0x1, R227.reuse ;  /* 0x00000001d9e17824 */ /* 0x100fe200078e02e3 */
[----:B------:R-:W-:Y:S01]  /*1560*/  IADD3 R207, R222, 0x80, RZ ;  /* 0x00000080decf7810 */ /* 0x000fe20007ffe0ff */
[----:B------:R-:W-:Y:S01]  /*1570*/  IMAD.IADD R224, R226, 0x1, R227 ;  /* 0x00000001e2e07824 */ /* 0x000fe200078e02e3 */
[----:B------:R-:W-:Y:S01]  /*1580*/  SHF.R.S32.HI R223, RZ, 0x1f, R222 ;  /* 0x0000001fffdf7819 */ /* 0x000fe200000114de */
[----:B------:R-:W-:Y:S01]  /*1590*/  IMAD.IADD R228, R227, 0x1, R209 ;  /* 0x00000001e3e47824 */ /* 0x000fe200078e02d1 */
[----:B------:R-:W-:Y:S01]  /*15a0*/  SHF.R.S32.HI R203, RZ, 0x1f, R208 ;  /* 0x0000001fffcb7819 */ /* 0x000fe200000114d0 */
[----:B------:R-:W-:Y:S01]  /*15b0*/  IMAD.IADD R227, R221, 0x1, R227 ;  /* 0x00000001dde37824 */ /* 0x000fe200078e02e3 */
[----:B------:R-:W-:Y:S01]  /*15c0*/  SHF.R.S32.HI R202, RZ, 0x1f, R207 ;  /* 0x0000001fffca7819 */ /* 0x000fe200000114cf */
[--C-:B------:R-:W-:Y:S01]  /*15d0*/  IMAD.IADD R187, R191, 0x1, R0.reuse ;  /* 0x00000001bfbb7824 */ /* 0x100fe200078e0200 */
[----:B------:R-:W-:Y:S01]  /*15e0*/  IADD3 R211, R212, 0x100, RZ ;  /* 0x00000100d4d37810 */ /* 0x000fe20007ffe0ff */
[----:B------:R-:W-:Y:S01]  /*15f0*/  IMAD.IADD R184, R0, 0x1, R185 ;  /* 0x0000000100b87824 */ /* 0x000fe200078e02b9 */
[----:B------:R-:W-:Y:S01]  /*1600*/  IADD3 R210, R212, 0xc100, RZ ;  /* 0x0000c100d4d27810 */ /* 0x000fe20007ffe0ff */
[----:B------:R-:W-:Y:S01]  /*1610*/  IMAD.IADD R229, R0, 0x1, R229 ;  /* 0x0000000100e57824 */ /* 0x000fe200078e02e5 */
[----:B------:R-:W-:Y:S01]  /*1620*/  LEA R190, R4, 0xc100, 0x1 ;  /* 0x0000c10004be7811 */ /* 0x000fe200078e08ff */
[----:B------:R-:W-:-:S02]  /*1630*/  IMAD.IADD R186, R188, 0x1, R0 ;  /* 0x00000001bcba7824 */ /* 0x000fc400078e0200 */
.L_x_2216:
        /* <DEDUP_REMOVED lines=8> */
[----:B------:R-:W-:-:S04]  /*16c0*/  ISETP.NE.U32.AND P1, PT, RZ, c[0x0][0x348], PT ;  /* 0x0000d200ff007a0c */ /* 0x000fc80003f25070 */
[----:B------:R-:W-:Y:S02]  /*16d0*/  ISETP.NE.AND.EX P1, PT, RZ, c[0x0][0x34c], PT, P1 ;  /* 0x0000d300ff007a0c */ /* 0x000fe40003f25310 */
[----:B--2---:R-:W-:-:S03]  /*16e0*/  SHF.R.S32.HI R5, RZ, 0x1f, R230 ;  /* 0x0000001fff057819 */ /* 0x004fc600000114e6 */
[----:B------:R-:W-:-:S04]  /*16f0*/  @P2 LEA R6, P0, R230, c[0x0][0x370], 0x2 ;  /* 0x0000dc00e6062a11 */ /* 0x000fc800078010ff */
[C---:B------:R-:W-:Y:S02]  /*1700*/  @P2 LEA.HI.X R7, R230.reuse, c[0x0][0x374], R5, 0x2, P0 ;  /* 0x0000dd00e6072a11 */ /* 0x040fe400000f1405 */
[----:B------:R-:W-:Y:S02]  /*1710*/  ISETP.NE.U32.AND P0, PT, RZ, c[0x0][0x350], PT ;  /* 0x0000d400ff007a0c */ /* 0x000fe40003f05070 */
[C---:B------:R-:W-:Y:S01]  /*1720*/  LEA R10, P4, R230.reuse, c[0x0][0x348], 0x2 ;  /* 0x0000d200e60a7a11 */ /* 0x040fe200078810ff */
[----:B------:R1:W5:Y:S01]  /*1730*/  @P2 LDG.E R2, [R6.64] ;  /* 0x0000000806022981 */ /* 0x000362000c1e1900 */
[----:B------:R-:W-:Y:S02]  /*1740*/  ISETP.NE.AND.EX P0, PT, RZ, c[0x0][0x354], PT, P0 ;  /* 0x0000d500ff007a0c */ /* 0x000fe40003f05300 */
[C---:B------:R-:W-:Y:S02]  /*1750*/  @P5 LEA R12, P2, R230.reuse, c[0x0][0x360], 0x2 ;  /* 0x0000d800e60c5a11 */ /* 0x040fe400078410ff */
[----:B------:R-:W-:-:S02]  /*1760*/  LEA R8, P3, R230, c[0x0][0x350], 0x2 ;  /* 0x0000d400e6087a11 */ /* 0x000fc400078610ff */
[C-C-:B------:R-:W-:Y:S02]  /*1770*/  @P5 LEA.HI.X R13, R230.reuse, c[0x0][0x364], R5.reuse, 0x2, P2 ;  /* 0x0000d900e60d5a11 */ /* 0x140fe400010f1405 */
[C-C-:B------:R-:W-:Y:S02]  /*1780*/  LEA.HI.X R11, R230.reuse, c[0x0][0x34c], R5.reuse, 0x2, P4 ;  /* 0x0000d300e60b7a11 */ /* 0x140fe400020f1405 */
[----:B------:R-:W-:Y:S01]  /*1790*/  LEA.HI.X R9, R230, c[0x0][0x354], R5, 0x2, P3 ;  /* 0x0000d500e6097a11 */ /* 0x000fe200018f1405 */
[----:B------:R2:W5:Y:S01]  /*17a0*/  @P5 LDG.E R243, [R12.64] ;  /* 0x000000080cf35981 */ /* 0x000562000c1e1900 */
[----:B-1----:R-:W-:-:S06]  /*17b0*/  CS2R R6, SRZ ;  /* 0x0000000000067805 */ /* 0x002fcc000001ff00 */
[----:B------:R2:W5:Y:S04]  /*17c0*/  @P1 LDG.E R6, [R10.64] ;  /* 0x000000080a061981 */ /* 0x000568000c1e1900 */
[----:B------:R2:W5:Y:S01]  /*17d0*/  @P0 LDG.E R7, [R8.64] ;  /* 0x0000000808070981 */ /* 0x000562000c1e1900 */
[----:B------:R-:W-:Y:S01]  /*17e0*/  YIELD ;  /* 0x0000000000007946 */ /* 0x000fe20003800000 */
[----:B------:R-:W-:Y:S01]  /*17f0*/  LOP3.LUT R231, R198, 0xffff, RZ, 0xc0, !PT ;  /* 0x0000ffffc6e77812 */ /* 0x000fe200078ec0ff */
[----:B------:R-:W-:Y:S05]  /*1800*/  @P5 BRA `(.L_x_2126) ;  /* 0x0000005000005947 */ /* 0x000fea0003800000 */
[----:B-----5:R-:W-:Y:S01]  /*1810*/  MOV R243, c[0x0][0x168] ;  /* 0x00005a0000f37a02 */ /* 0x020fe20000000f00 */
[----:B------:R-:W-:Y:S05]  /*1820*/  @!P1 BRA `(.L_x_2126) ;  /* 0x0000003000009947 */ /* 0x000fea0003800000 */
[----:B------:R-:W3:Y:S04]  /*1830*/  LDG.E R243, [R10.64] ;  /* 0x000000080af37981 */ /* 0x000ee8000c1e1900 */
[----:B------:R-:W3:Y:S02]  /*1840*/  LDG.E R3, [R10.64+0x4] ;  /* 0x000004080a037981 */ /* 0x000ee4000c1e1900 */
[----:B---3--:R-:W-:-:S02]  /*1850*/  IADD3 R243, -R243, R3, RZ ;  /* 0x00000003f3f37210 */ /* 0x008fc40007ffe1ff */
.L_x_2126:
[----:B------:R-:W-:-:S04]  /*1860*/  ISETP.NE.U32.AND P2, PT, RZ, c[0x0][0x368], PT ;  /* 0x0000da00ff007a0c */ /* 0x000fc80003f45070 */
[----:B------:R-:W-:-:S13]  /*1870*/  ISETP.NE.AND.EX P2, PT, RZ, c[0x0][0x36c], PT, P2 ;  /* 0x0000db00ff007a0c */ /* 0x000fda0003f45320 */
[----:B------:R-:W-:Y:S05]  /*1880*/  @!P2 BRA `(.L_x_2127) ;  /* 0x000000400000a947 */ /* 0x000fea0003800000 */
[----:B------:R-:W-:-:S04]  /*1890*/  LEA R244, P2, R230, c[0x0][0x368], 0x2 ;  /* 0x0000da00e6f47a11 */ /* 0x000fc800078410ff */
[----:B------:R-:W-:-:S05]  /*18a0*/  LEA.HI.X R245, R230, c[0x0][0x36c], R5, 0x2, P2 ;  /* 0x0000db00e6f57a11 */ /* 0x000fca00010f1405 */
[----:B------:R1:W5:Y:S01]  /*18b0*/  LDG.E R244, [R244.64] ;  /* 0x00000008f4f47981 */ /* 0x000362000c1e1900 */
[----:B------:R-:W-:Y:S05]  /*18c0*/  BRA `(.L_x_2128) ;  /* 0x0000005000007947 */ /* 0x000fea0003800000 */
.L_x_2127:
[----:B------:R-:W-:Y:S01]  /*18d0*/  MOV R244, c[0x0][0x1d0] ;  /* 0x0000740000f47a02 */ /* 0x000fe20000000f00 */
[----:B------:R-:W-:Y:S05]  /*18e0*/  @!P0 BRA `(.L_x_2128) ;  /* 0x0000003000008947 */ /* 0x000fea0003800000 */
[----:B------:R1:W3:Y:S04]  /*18f0*/  LDG.E R244, [R8.64] ;  /* 0x0000000808f47981 */ /* 0x0002e8000c1e1900 */
[----:B-12---:R-:W3:Y:S02]  /*1900*/  LDG.E R8, [R8.64+0x4] ;  /* 0x0000040808087981 */ /* 0x006ee4000c1e1900 */
[----:B---3--:R-:W-:Y:S02]  /*1910*/  IADD3 R244, -R244, R8, RZ ;  /* 0x00000008f4f47210 */ /* 0x008fe40007ffe1ff */
.L_x_2128:
[----:B------:R-:W-:Y:S01]  /*1920*/  IMAD.MOV.U32 R3, RZ, RZ, c[0x0][0x2c4] ;  /* 0x0000b100ff037624 */ /* 0x000fe200078e00ff */
[----:B------:R-:W-:Y:S01]  /*1930*/  LOP3.LUT R234, R198, 0xff0000, RZ, 0xc0, !PT ;  /* 0x00ff0000c6ea7812 */ /* 0x000fe200078ec0ff */
[----:B------:R-:W-:Y:S01]  /*1940*/  IMAD.SHL.U32 R197, R197, 0x80, RZ ;  /* 0x00000080c5c57824 */ /* 0x000fe200078e00ff */
[----:B------:R-:W-:Y:S01]  /*1950*/  BSSY B0, `(.L_x_2129) ;  /* 0x0000035000007945 */ /* 0x000fe20003800000 */
[--C-:B-----5:R-:W-:Y:S01]  /*1960*/  IMAD.IADD R244, R244, 0x1, -R2.reuse ;  /* 0x00000001f4f47824 */ /* 0x120fe200078e0a02 */
[----:B------:R-:W-:Y:S01]  /*1970*/  ISETP.NE.AND P2, PT, R3, 0x1, PT ;  /* 0x000000010300780c */ /* 0x000fe20003f45270 */
[----:B------:R-:W-:Y:S01]  /*1980*/  IMAD.IADD R7, R7, 0x1, R2 ;  /* 0x0000000107077824 */ /* 0x000fe200078e0202 */
[----:B------:R-:W-:-:S02]  /*1990*/  IADD3 R3, R197, 0x7f, RZ ;  /* 0x0000007fc5037810 */ /* 0x000fc40007ffe0ff */
[C---:B------:R-:W-:Y:S02]  /*19a0*/  IADD3 R4, R244.reuse, 0x40, -R243 ;  /* 0x00000040f4047810 */ /* 0x040fe40007ffe8f3 */
[----:B--2---:R-:W-:-:S07]  /*19b0*/  IADD3 R9, R244, 0x3f, RZ ;  /* 0x0000003ff4097810 */ /* 0x004fce0007ffe0ff */
[----:B------:R-:W-:-:S05]  /*19c0*/  @P2 IMAD.HI.U32 R8, R3, c[0x0][0x2c8], RZ ;  /* 0x0000b20003082a27 */ /* 0x000fca00078e00ff */
[----:B------:R-:W-:Y:S02]  /*19d0*/  @P2 SHF.R.U32.HI R3, RZ, c[0x0][0x2cc], R8 ;  /* 0x0000b300ff032a19 */ /* 0x000fe40000011608 */
[----:B------:R-:W-:-:S03]  /*19e0*/  SHF.R.S32.HI R8, RZ, 0x1f, R9 ;  /* 0x0000001fff087819 */ /* 0x000fc60000011409 */
[----:B------:R-:W-:Y:S01]  /*19f0*/  IMAD.IADD R4, R4, 0x1, R3 ;  /* 0x0000000104047824 */ /* 0x000fe200078e0203 */
[----:B------:R-:W-:-:S04]  /*1a00*/  LEA.HI R8, R8, R9, RZ, 0x6 ;  /* 0x0000000908087211 */ /* 0x000fc800078f30ff */
[----:B------:R-:W-:Y:S02]  /*1a10*/  SHF.R.S32.HI R3, RZ, 0x1f, R4 ;  /* 0x0000001fff037819 */ /* 0x000fe40000011404 */
[----:B------:R-:W-:Y:S02]  /*1a20*/  SHF.R.S32.HI R8, RZ, 0x6, R8 ;  /* 0x00000006ff087819 */ /* 0x000fe40000011408 */
[----:B------:R-:W-:Y:S02]  /*1a30*/  LEA.HI R3, R3, R4, RZ, 0x6 ;  /* 0x0000000403037211 */ /* 0x000fe400078f30ff */
[----:B------:R-:W-:Y:S02]  /*1a40*/  LOP3.LUT R4, R198, 0xff000000, RZ, 0xc0, !PT ;  /* 0xff000000c6047812 */ /* 0x000fe400078ec0ff */
[----:B------:R-:W-:Y:S02]  /*1a50*/  SHF.R.S32.HI R3, RZ, 0x6, R3 ;  /* 0x00000006ff037819 */ /* 0x000fe40000011403 */
[----:B------:R-:W-:-:S02]  /*1a60*/  SHF.R.U32.HI R4, RZ, 0x8, R4 ;  /* 0x00000008ff047819 */ /* 0x000fc40000011604 */
[----:B------:R-:W-:Y:S02]  /*1a70*/  IMNMX R3, R8, R3, PT ;  /* 0x0000000308037217 */ /* 0x000fe40003800200 */
[----:B------:R-:W-:Y:S01]  /*1a80*/  LEA.HI R234, R234, R4, RZ, 0x10 ;  /* 0x00000004eaea7211 */ /* 0x000fe200078f80ff */
[----:B------:R-:W-:Y:S01]  /*1a90*/  IMAD.MOV.U32 R4, RZ, RZ, RZ ;  /* 0x000000ffff047224 */ /* 0x000fe200078e00ff */
[----:B------:R-:W-:Y:S02]  /*1aa0*/  ISETP.GE.AND P3, PT, R3, 0x1, PT ;  /* 0x000000010300780c */ /* 0x000fe40003f66270 */
[----:B------:R-:W-:Y:S02]  /*1ab0*/  LOP3.LUT R235, R234, 0xff, RZ, 0xc0, !PT ;  /* 0x000000ffeaeb7812 */ /* 0x000fe400078ec0ff */
[----:B------:R-:W-:-:S09]  /*1ac0*/  SHF.R.U32.HI R234, RZ, 0x10, R234 ;  /* 0x00000010ffea7819 */ /* 0x000fd200000116ea */
[----:B------:R-:W-:Y:S05]  /*1ad0*/  @!P3 BRA `(.L_x_2130) ;  /* 0x000001c00000b947 */ /* 0x000fea0003800000 */
[----:B------:R-:W-:-:S04]  /*1ae0*/  ISETP.NE.AND P3, PT, R234, RZ, PT ;  /* 0x000000ffea00720c */ /* 0x000fc80003f65270 */
[----:B------:R-:W-:-:S04]  /*1af0*/  SEL R8, R234, c[0x0][0x338], P3 ;  /* 0x0000ce00ea087a07 */ /* 0x000fc80001800000 */
[-C--:B------:R-:W-:Y:S02]  /*1b00*/  IABS R10, R8.reuse ;  /* 0x00000008000a7213 */ /* 0x080fe40000000000 */
[----:B------:R-:W-:Y:S02]  /*1b10*/  IADD3 R11, R8, -0x1, R3 ;  /* 0xffffffff080b7810 */ /* 0x000fe40007ffe003 */
[----:B------:R-:W2:Y:S01]  /*1b20*/  I2F.RP R12, R10 ;  /* 0x0000000a000c7306 */ /* 0x000ea20000209400 */
[-C--:B------:R-:W-:Y:S02]  /*1b30*/  IABS R2, R8.reuse ;  /* 0x0000000800027213 */ /* 0x080fe40000000000 */
[----:B------:R-:W-:Y:S02]  /*1b40*/  IABS R4, R11 ;  /* 0x0000000b00047213 */ /* 0x000fe40000000000 */
[----:B------:R-:W-:Y:S01]  /*1b50*/  LOP3.LUT R11, R11, R8, RZ, 0x3c, !PT ;  /* 0x000000080b0b7212 */ /* 0x000fe200078e3cff */
[----:B------:R-:W-:-:S03]  /*1b60*/  IMAD.MOV R2, RZ, RZ, -R2 ;  /* 0x000000ffff027224 */ /* 0x000fc600078e0a02 */
[----:B------:R-:W-:Y:S01]  /*1b70*/  ISETP.GE.AND P3, PT, R11, RZ, PT ;  /* 0x000000ff0b00720c */ /* 0x000fe20003f66270 */
[----:B--2---:R-:W2:Y:S02]  /*1b80*/  MUFU.RCP R12, R12 ;  /* 0x0000000c000c7308 */ /* 0x004ea40000001000 */
[----:B--2---:R-:W-:-:S06]  /*1b90*/  IADD3 R12, R12, 0xffffffe, RZ ;  /* 0x0ffffffe0c0c7810 */ /* 0x004fcc0007ffe0ff */
[----:B------:R-:W2:Y:S02]  /*1ba0*/  F2I.FTZ.U32.TRUNC.NTZ R13, R12 ;  /* 0x0000000c000d7305 */ /* 0x000ea4000021f000 */
[----:B--2---:R-:W-:Y:S02]  /*1bb0*/  IMAD.MOV R9, RZ, RZ, -R13 ;  /* 0x000000ffff097224 */ /* 0x004fe400078e0a0d */
        /* <DEDUP_REMOVED lines=14> */
.L_x_2130:
[----:B------:R-:W-:Y:S05]  /*1ca0*/  BSYNC B0 ;  /* 0x0000000000007941 */ /* 0x000fea0003800000 */
.L_x_2129:
        /* <DEDUP_REMOVED lines=59> */
[----:B------:R2:W3:Y:S01]  /*2060*/  @P4 LDG.E R2, [R8.64] ;  /* 0x0000000808024981 */ /* 0x0004e2000c1e1900 */
[----:B------:R-:W-:Y:S01]  /*2070*/  SHF.R.S32.HI R16, RZ, 0x1f, R6 ;  /* 0x0000001fff107819 */ /* 0x000fe20000011406 */
[----:B------:R-:W-:Y:S01]  /*2080*/  IMAD.WIDE.U32 R12, R6, c[0x0][0x178], RZ ;  /* 0x00005e00060c7a25 */ /* 0x000fe200078e00ff */
[----:B------:R-:W-:Y:S02]  /*2090*/  LEA R0, R218, R219, 0x5 ;  /* 0x000000dbda007211 */ /* 0x000fe400078e28ff */
[----:B------:R-:W-:Y:S01]  /*20a0*/  IADD3 R10, P3, R219, R7, RZ ;  /* 0x00000007db0a7210 */ /* 0x000fe20007f7e0ff */
[----:B------:R-:W-:Y:S01]  /*20b0*/  IMAD R16, R16, c[0x0][0x178], RZ ;  /* 0x00005e0010107a24 */ /* 0x000fe200078e02ff */
[----:B------:R-:W-:Y:S02]  /*20c0*/  IADD3 R0, R197, R0, RZ ;  /* 0x00000000c5007210 */ /* 0x000fe40007ffe0ff */
[----:B------:R-:W-:Y:S01]  /*20d0*/  ISETP.GE.AND P6, PT, R222, c[0x0][0x198], PT ;  /* 0x00006600de007a0c */ /* 0x000fe20003fc6270 */
[----:B------:R-:W-:Y:S01]  /*20e0*/  IMAD R16, R6, c[0x0][0x17c], R16 ;  /* 0x00005f0006107a24 */ /* 0x000fe200078e0210 */
[----:B------:R-:W-:Y:S01]  /*20f0*/  MOV R4, R0 ;  /* 0x0000000000047202 */ /* 0x000fe20000000f00 */
[----:B------:R-:W-:Y:S01]  /*2100*/  @P2 IMAD.HI.U32 R6, R0, c[0x0][0x2c8], RZ ;  /* 0x0000b20000062a27 */ /* 0x000fe200078e00ff */
[----:B------:R-:W-:-:S02]  /*2110*/  ISETP.GE.AND P5, PT, R208, c[0x0][0x198], PT ;  /* 0x00006600d0007a0c */ /* 0x000fc40003fa6270 */
[----:B------:R-:W-:Y:S01]  /*2120*/  IADD3 R17, R13, R16, RZ ;  /* 0x000000100d117210 */ /* 0x000fe20007ffe0ff */
[C---:B------:R-:W-:Y:S01]  /*2130*/  IMAD.WIDE.U32 R14, R10.reuse, c[0x0][0x1e0], R222 ;  /* 0x000078000a0e7a25 */ /* 0x040fe200078e00de */
[----:B------:R-:W-:Y:S02]  /*2140*/  MOV R16, R12 ;  /* 0x0000000c00107202 */ /* 0x000fe40000000f00 */
[----:B------:R-:W-:Y:S01]  /*2150*/  @P2 SHF.R.U32.HI R4, RZ, c[0x0][0x2cc], R6 ;  /* 0x0000b300ff042a19 */ /* 0x000fe20000011606 */
[----:B------:R-:W-:Y:S01]  /*2160*/  IMAD.WIDE.U32 R12, R10, c[0x0][0x208], R222 ;  /* 0x000082000a0c7a25 */ /* 0x000fe200078e00de */
[----:B------:R-:W-:Y:S02]  /*2170*/  SEL R6, R230, RZ, !P1 ;  /* 0x000000ffe6067207 */ /* 0x000fe40004800000 */
[----:B------:R-:W-:Y:S01]  /*2180*/  IADD3 R80, R3, -0x1, RZ ;  /* 0xffffffff03507810 */ /* 0x000fe20007ffe0ff */
[----:B------:R-:W-:Y:S01]  /*2190*/  IMAD.WIDE.U32 R16, R231, c[0x0][0x1b8], R16 ;  /* 0x00006e00e7107a25 */ /* 0x000fe200078e0010 */
[----:B--2---:R-:W-:-:S02]  /*21a0*/  SHF.R.S32.HI R8, RZ, 0x1f, R7 ;  /* 0x0000001fff087819 */ /* 0x004fc40000011407 */
[----:B------:R-:W-:Y:S01]  /*21b0*/  SEL R7, R5, RZ, !P1 ;  /* 0x000000ff05077207 */ /* 0x000fe20004800000 */
[----:B------:R-:W-:Y:S01]  /*21c0*/  IMAD R11, R231, c[0x0][0x1bc], R17 ;  /* 0x00006f00e70b7a24 */ /* 0x000fe200078e0211 */
[----:B------:R-:W-:-:S03]  /*21d0*/  LEA.HI.X.SX32 R8, R219, R8, 0x1, P3 ;  /* 0x00000008db087211 */ /* 0x000fc600018f0eff */
[----:B------:R-:W-:Y:S02]  /*21e0*/  IMAD R7, R7, c[0x0][0x1c0], RZ ;  /* 0x0000700007077a24 */ /* 0x000fe400078e02ff */
[C---:B------:R-:W-:Y:S02]  /*21f0*/  IMAD R9, R8.reuse, c[0x0][0x1e0], RZ ;  /* 0x0000780008097a24 */ /* 0x040fe400078e02ff */
[----:B------:R-:W-:Y:S02]  /*2200*/  IMAD R8, R8, c[0x0][0x208], RZ ;  /* 0x0000820008087a24 */ /* 0x000fe400078e02ff */
[C---:B------:R-:W-:Y:S02]  /*2210*/  IMAD R9, R10.reuse, c[0x0][0x1e4], R9 ;  /* 0x000079000a097a24 */ /* 0x040fe400078e0209 */
[----:B------:R-:W-:Y:S02]  /*2220*/  IMAD R8, R10, c[0x0][0x20c], R8 ;  /* 0x000083000a087a24 */ /* 0x000fe400078e0208 */
[----:B------:R-:W-:Y:S01]  /*2230*/  IMAD.MOV.U32 R10, RZ, RZ, R16 ;  /* 0x000000ffff0a7224 */ /* 0x000fe200078e0010 */
[----:B------:R-:W-:Y:S01]  /*2240*/  IADD3 R15, R15, R9, RZ ;  /* 0x000000090f0f7210 */ /* 0x000fe20007ffe0ff */
[C---:B------:R-:W-:Y:S01]  /*2250*/  IMAD R7, R6.reuse, c[0x0][0x1c4], R7 ;  /* 0x0000710006077a24 */ /* 0x040fe200078e0207 */
[----:B------:R-:W-:Y:S01]  /*2260*/  IADD3 R13, R13, R8, RZ ;  /* 0x000000080d0d7210 */ /* 0x000fe20007ffe0ff */
[----:B------:R-:W-:Y:S01]  /*2270*/  IMAD.WIDE.U32 R10, R6, c[0x0][0x1c0], R10 ;  /* 0x00007000060a7a25 */ /* 0x000fe200078e000a */
[----:B------:R-:W-:-:S02]  /*2280*/  IADD3 R6, -R4, RZ, RZ ;  /* 0x000000ff04067210 */ /* 0x000fc40007ffe1ff */
[----:B------:R-:W-:Y:S01]  /*2290*/  SHF.R.S32.HI R8, RZ, 0x1f, R4 ;  /* 0x0000001fff087819 */ /* 0x000fe20000011404 */
[----:B------:R-:W-:Y:S02]  /*22a0*/  IMAD.IADD R11, R11, 0x1, R7 ;  /* 0x000000010b0b7824 */ /* 0x000fe400078e0207 */
[----:B------:R-:W-:Y:S02]  /*22b0*/  IMAD R6, R6, c[0x0][0x2c4], R0 ;  /* 0x0000b10006067a24 */ /* 0x000fe400078e0200 */
[----:B------:R-:W-:Y:S02]  /*22c0*/  IMAD R8, R8, c[0x0][0x1b0], RZ ;  /* 0x00006c0008087a24 */ /* 0x000fe400078e02ff */
[----:B------:R-:W-:-:S04]  /*22d0*/  IMAD.WIDE.U32 R10, R4, c[0x0][0x1b0], R10 ;  /* 0x00006c00040a7a25 */ /* 0x000fc800078e000a */
[----:B------:R-:W-:Y:S01]  /*22e0*/  IMAD R8, R4, c[0x0][0x1b4], R8 ;  /* 0x00006d0004087a24 */ /* 0x000fe200078e0208 */
[----:B------:R-:W-:Y:S01]  /*22f0*/  SHF.R.S32.HI R4, RZ, 0x1f, R6 ;  /* 0x0000001fff047819 */ /* 0x000fe20000011406 */
[----:B------:R-:W-:-:S03]  /*2300*/  IMAD.WIDE.U32 R14, R231, c[0x0][0x1e8], R14 ;  /* 0x00007a00e70e7a25 */ /* 0x000fc600078e000e */
[----:B------:R-:W-:Y:S01]  /*2310*/  IADD3 R11, R11, R8, RZ ;  /* 0x000000080b0b7210 */ /* 0x000fe20007ffe0ff */
[----:B------:R-:W-:Y:S01]  /*2320*/  IMAD.WIDE.U32 R12, R231, c[0x0][0x210], R12 ;  /* 0x00008400e70c7a25 */ /* 0x000fe200078e000c */
[----:B------:R-:W-:-:S03]  /*2330*/  MOV R240, R14 ;  /* 0x0000000e00f07202 */ /* 0x000fc60000000f00 */
[----:B------:R-:W-:Y:S01]  /*2340*/  IMAD R4, R4, c[0x0][0x1a8], RZ ;  /* 0x00006a0004047a24 */ /* 0x000fe200078e02ff */
[----:B------:R-:W-:Y:S01]  /*2350*/  MOV R236, R12 ;  /* 0x0000000c00ec7202 */ /* 0x000fe20000000f00 */
[C---:B------:R-:W-:Y:S02]  /*2360*/  IMAD R241, R231.reuse, c[0x0][0x1ec], R15 ;  /* 0x00007b00e7f17a24 */ /* 0x040fe400078e020f */
[C---:B------:R-:W-:Y:S02]  /*2370*/  IMAD R8, R6.reuse, c[0x0][0x1ac], R4 ;  /* 0x00006b0006087a24 */ /* 0x040fe400078e0204 */
[----:B------:R-:W-:Y:S02]  /*2380*/  IMAD R237, R231, c[0x0][0x214], R13 ;  /* 0x00008500e7ed7a24 */ /* 0x000fe400078e020d */
[----:B------:R-:W-:-:S05]  /*2390*/  IMAD.WIDE.U32 R6, R6, c[0x0][0x1a8], R10 ;  /* 0x00006a0006067a25 */ /* 0x000fca00078e000a */
[----:B------:R-:W-:Y:S02]  /*23a0*/  IADD3 R8, R7, R8, RZ ;  /* 0x0000000807087210 */ /* 0x000fe40007ffe0ff */
[----:B------:R-:W-:Y:S02]  /*23b0*/  IADD3 R7, R219, R197, RZ ;  /* 0x000000c5db077210 */ /* 0x000fe40007ffe0ff */
[----:B---3--:R-:W-:Y:S01]  /*23c0*/  @P4 SHF.R.S32.HI R0, RZ, 0x1f, R2 ;  /* 0x0000001fff004819 */ /* 0x008fe20000011402 */
[----:B------:R-:W-:Y:S01]  /*23d0*/  @!P4 IMAD.MOV.U32 R2, RZ, RZ, R230 ;  /* 0x000000ffff02c224 */ /* 0x000fe200078e00e6 */
[----:B------:R-:W-:Y:S02]  /*23e0*/  @!P4 MOV R0, R5 ;  /* 0x000000050000c202 */ /* 0x000fe40000000f00 */
[----:B------:R-:W-:Y:S02]  /*23f0*/  ISETP.GE.AND P4, PT, R207, c[0x0][0x198], PT ;  /* 0x00006600cf007a0c */ /* 0x000fe40003f86270 */
[----:B------:R-:W-:-:S02]  /*2400*/  SEL R0, R0, RZ, !P0 ;  /* 0x000000ff00007207 */ /* 0x000fc40004000000 */
[----:B------:R-:W-:Y:S02]  /*2410*/  SEL R2, R2, RZ, !P0 ;  /* 0x000000ff02027207 */ /* 0x000fe40004000000 */
[----:B------:R-:W-:Y:S01]  /*2420*/  LEA R9, P0, R6, c[0x0][0x160], 0x1 ;  /* 0x0000580006097a11 */ /* 0x000fe200078008ff */
[C---:B------:R-:W-:Y:S02]  /*2430*/  IMAD R232, R0.reuse, c[0x0][0x1f0], RZ ;  /* 0x00007c0000e87a24 */ /* 0x040fe400078e02ff */
        /* <DEDUP_REMOVED lines=9> */
[----:B------:R2:W3:Y:S02]  /*24d0*/  SHFL.IDX PT, R10, R8, RZ, 0x181f ;  /* 0x00181fff080a7589 */ /* 0x0004e400000e0000 */
.L_x_2221:
[----:B------:R-:W-:Y:S05]  /*24e0*/  BRA.DIV ~URZ, `(.L_x_2133) ;  /* 0x0000e2127f007947 */ /* 0x000fea000b800000 */
[----:B------:R4:W1:Y:S02]  /*24f0*/  SHFL.IDX PT, R0, R9, RZ, 0x181f ;  /* 0x00181fff09007589 */ /* 0x00086400000e0000 */
.L_x_2222:
[----:B------:R-:W-:Y:S01]  /*2500*/  IMAD R6, R243, c[0x0][0x2c4], RZ ;  /* 0x0000b100f3067a24 */ /* 0x000fe200078e02ff */
[----:B------:R-:W-:Y:S04]  /*2510*/  BSSY B0, `(.L_x_2134) ;  /* 0x000000f000007945 */ /* 0x000fe80003800000 */
[----:B------:R-:W-:-:S13]  /*2520*/  ISETP.GE.AND P0, PT, R7, R6, PT ;  /* 0x000000060700720c */ /* 0x000fda0003f06270 */
[----:B------:R-:W-:Y:S05]  /*2530*/  @P0 BRA `(.L_x_2135) ;  /* 0x000000c000000947 */ /* 0x000fea0003800000 */
[-C--:B-1----:R-:W-:Y:S02]  /*2540*/  LEA R12, P3, R222, R0.reuse, 0x1 ;  /* 0x00000000de0c7211 */ /* 0x082fe400078608ff */
[-C--:B------:R-:W-:Y:S02]  /*2550*/  LEA R4, P1, R208, R0.reuse, 0x1 ;  /* 0x00000000d0047211 */ /* 0x080fe400078208ff */
[C---:B------:R-:W-:Y:S02]  /*2560*/  LEA R14, P0, R207.reuse, R0, 0x1 ;  /* 0x00000000cf0e7211 */ /* 0x040fe400078008ff */
[-C--:B---3--:R-:W-:Y:S02]  /*2570*/  LEA.HI.X R13, R222, R10.reuse, R223, 0x1, P3 ;  /* 0x0000000ade0d7211 */ /* 0x088fe400018f0cdf */
        /* <DEDUP_REMOVED lines=8> */
.L_x_2135:
[----:B------:R-:W-:Y:S05]  /*2600*/  BSYNC B0 ;  /* 0x0000000000007941 */ /* 0x000fea0003800000 */
.L_x_2134:
[----:B------:R-:W-:Y:S05]  /*2610*/  BRA.DIV ~URZ, `(.L_x_2136) ;  /* 0x0000e1527f007947 */ /* 0x000fea000b800000 */
[----:B---3--:R3:W2:Y:S04]  /*2620*/  SHFL.IDX PT, R10, R8, 0x1, 0x181f ;  /* 0x00381f00080a7f89 */ /* 0x0086a800000e0000 */
[----:B------:R3:W4:Y:S02]  /*2630*/  SHFL.IDX PT, R2, R9, 0x1, 0x181f ;  /* 0x00381f0009027f89 */ /* 0x00072400000e0000 */
.L_x_2223:
[----:B-1----:R-:W-:Y:S01]  /*2640*/  IADD3 R0, R7, 0x20, RZ ;  /* 0x0000002007007810 */ /* 0x002fe20007ffe0ff */
[----:B------:R-:W-:Y:S03]  /*2650*/  BSSY B0, `(.L_x_2137) ;  /* 0x000000f000007945 */ /* 0x000fe60003800000 */
[----:B------:R-:W-:-:S13]  /*2660*/  ISETP.GE.AND P0, PT, R0, R6, PT ;  /* 0x000000060000720c */ /* 0x000fda0003f06270 */
[----:B------:R-:W-:Y:S05]  /*2670*/  @P0 BRA `(.L_x_2138) ;  /* 0x000000c000000947 */ /* 0x000fea0003800000 */
[-C--:B----4-:R-:W-:Y:S02]  /*2680*/  LEA R12, P3, R222, R2.reuse, 0x1 ;  /* 0x00000002de0c7211 */ /* 0x090fe400078608ff */
[-C--:B------:R-:W-:Y:S02]  /*2690*/  LEA R4, P1, R208, R2.reuse, 0x1 ;  /* 0x00000002d0047211 */ /* 0x080fe400078208ff */
[C---:B------:R-:W-:Y:S02]  /*26a0*/  LEA R14, P0, R207.reuse, R2, 0x1 ;  /* 0x00000002cf0e7211 */ /* 0x040fe400078008ff */
        /* <DEDUP_REMOVED lines=9> */
.L_x_2138:
[----:B------:R-:W-:Y:S05]  /*2740*/  BSYNC B0 ;  /* 0x0000000000007941 */ /* 0x000fea0003800000 */
.L_x_2137:
[----:B------:R-:W-:Y:S05]  /*2750*/  BRA.DIV ~URZ, `(.L_x_2139) ;  /* 0x0000e0d27f007947 */ /* 0x000fea000b800000 */
[----:B--2---:R2:W1:Y:S02]  /*2760*/  SHFL.IDX PT, R10, R8, 0x2, 0x181f ;  /* 0x00581f00080a7f89 */ /* 0x00446400000e0000 */
.L_x_2224:
[----:B------:R-:W-:Y:S05]  /*2770*/  BRA.DIV ~URZ, `(.L_x_2140) ;  /* 0x0000e1227f007947 */ /* 0x000fea000b800000 */
[----:B----4-:R4:W2:Y:S02]  /*2780*/  SHFL.IDX PT, R2, R9, 0x2, 0x181f ;  /* 0x00581f0009027f89 */ /* 0x0108a400000e0000 */
.L_x_2225:
[----:B------:R-:W-:Y:S01]  /*2790*/  IADD3 R0, R7, 0x40, RZ ;  /* 0x0000004007007810 */ /* 0x000fe20007ffe0ff */
[----:B------:R-:W-:Y:S03]  /*27a0*/  BSSY B0, `(.L_x_2141) ;  /* 0x000000f000007945 */ /* 0x000fe60003800000 */
[----:B------:R-:W-:-:S13]  /*27b0*/  ISETP.GE.AND P0, PT, R0, R6, PT ;  /* 0x000000060000720c */ /* 0x000fda0003f06270 */
[----:B------:R-:W-:Y:S05]  /*27c0*/  @P0 BRA `(.L_x_2142) ;  /* 0x000000c000000947 */ /* 0x000fea0003800000 */
[-C--:B-12---:R-:W-:Y:S02]  /*27d0*/  LEA R12, P3, R222, R2.reuse, 0x1 ;  /* 0x00000002de0c7211 */ /* 0x086fe400078608ff */
[-C--:B------:R-:W-:Y:S02]  /*27e0*/  LEA R4, P1, R208, R2.reuse, 0x1 ;  /* 0x00000002d0047211 */ /* 0x080fe400078208ff */
[C---:B------:R-:W-:Y:S02]  /*27f0*/  LEA R14, P0, R207.reuse, R2, 0x1 ;  /* 0x00000002cf0e7211 */ /* 0x040fe400078008ff */
[-C--:B------:R-:W-:Y:S02]  /*2800*/  LEA.HI.X R13, R222, R10.reuse, R223, 0x1, P3 ;  /* 0x0000000ade0d7211 */ /* 0x080fe400018f0cdf */
        /* <DEDUP_REMOVED lines=8> */
.L_x_2142:
[----:B------:R-:W-:Y:S05]  /*2890*/  BSYNC B0 ;  /* 0x0000000000007941 */ /* 0x000fea0003800000 */
.L_x_2141:
[----:B------:R-:W-:Y:S05]  /*28a0*/  BRA.DIV ~URZ, `(.L_x_2143) ;  /* 0x0000e0527f007947 */ /* 0x000fea000b800000 */
[----:B--23--:R-:W2:Y:S04]  /*28b0*/  SHFL.IDX PT, R8, R8, 0x3, 0x181f ;  /* 0x00781f0008087f89 */ /* 0x00cea800000e0000 */
[----:B----4-:R-:W3:Y:S02]  /*28c0*/  SHFL.IDX PT, R9, R9, 0x3, 0x181f ;  /* 0x00781f0009097f89 */ /* 0x010ee400000e0000 */
.L_x_2226:
[----:B------:R-:W-:-:S04]  /*28d0*/  IADD3 R7, R7, 0x60, RZ ;  /* 0x0000006007077810 */ /* 0x000fc80007ffe0ff */
[----:B------:R-:W-:-:S13]  /*28e0*/  ISETP.GE.AND P3, PT, R7, R6, PT ;  /* 0x000000060700720c */ /* 0x000fda0003f66270 */
[-C--:B---3--:R-:W-:Y:S02]  /*28f0*/  @!P3 LEA R6, P0, R222, R9.reuse, 0x1 ;  /* 0x00000009de06b211 */ /* 0x088fe400078008ff */
[-C--:B-1----:R-:W-:Y:S02]  /*2900*/  @!P3 LEA R4, P1, R208, R9.reuse, 0x1 ;  /* 0x00000009d004b211 */ /* 0x082fe400078208ff */
[-C--:B--2---:R-:W-:Y:S02]  /*2910*/  @!P3 LEA.HI.X R7, R222, R8.reuse, R223, 0x1, P0 ;  /* 0x00000008de07b211 */ /* 0x084fe400000f0cdf */
[C---:B------:R-:W-:Y:S02]  /*2920*/  @!P3 LEA R10, P0, R207.reuse, R9, 0x1 ;  /* 0x00000009cf0ab211 */ /* 0x040fe400078008ff */
[-C--:B------:R-:W-:Y:S01]  /*2930*/  @!P3 LEA.HI.X R5, R208, R8.reuse, R203, 0x1, P1 ;  /* 0x00000008d005b211 */ /* 0x080fe200008f0ccb */
[----:B------:R-:W-:Y:S01]  /*2940*/  @!PT LDS RZ, [RZ] ;  /* 0x00000000fffff984 */ /* 0x000fe20000000800 */
[----:B------:R-:W-:Y:S01]  /*2950*/  @!PT LDS RZ, [RZ] ;  /* 0x00000000fffff984 */ /* 0x000fe20000000800 */
[----:B------:R-:W-:Y:S01]  /*2960*/  @!PT LDS RZ, [RZ] ;  /* 0x00000000fffff984 */ /* 0x000fe20000000800 */
[----:B------:R1:W-:Y:S01]  /*2970*/  @!P3 LDGSTS.E.BYPASS.LTC128B.128 [R212+0x1b100], [R6.64], !P6 ;  /* 0x1b10000006d4bfae */ /* 0x0003e2000f101d48 */
[----:B------:R-:W-:-:S03]  /*2980*/  @!P3 LEA.HI.X R11, R207, R8, R202, 0x1, P0 ;  /* 0x00000008cf0bb211 */ /* 0x000fc600000f0cca */
[----:B------:R1:W-:Y:S04]  /*2990*/  @!P3 LDGSTS.E.BYPASS.LTC128B.128 [R212+0x1f100], [R4.64], !P5 ;  /* 0x1f10000004d4bfae */ /* 0x0003e8000e901d48 */
[----:B------:R1:W-:Y:S04]  /*29a0*/  @!P3 LDGSTS.E.BYPASS.LTC128B.128 [R212+0x23100], [R10.64], !P4 ;  /* 0x231000000ad4bfae */ /* 0x0003e8000e101d48 */
[----:B------:R-:W0:Y:S01]  /*29b0*/  LDGDEPBAR ;  /* 0x00000000000079af */ /* 0x000e220000000000 */
[----:B------:R-:W-:Y:S02]  /*29c0*/  WARPSYNC 0xffffffff ;  /* 0xffffffff00007948 */ /* 0x000fe40003800000 */
[----:B-1----:R-:W-:Y:S01]  /*29d0*/  IMAD.IADD R5, R244, 0x1, -R219 ;  /* 0x00000001f4057824 */ /* 0x002fe200078e0adb */
[----:B------:R-:W-:Y:S01]  /*29e0*/  SHF.R.S32.HI R6, RZ, 0x1f, R80 ;  /* 0x0000001fff067819 */ /* 0x000fe20000011450 */
[----:B------:R-:W-:Y:S01]  /*29f0*/  IMAD.MOV.U32 R2, RZ, RZ, 0x20 ;  /* 0x00000020ff027424 */ /* 0x000fe200078e00ff */
[----:B------:R-:W-:Y:S01]  /*2a00*/  BAR.SYNC.DEFER_BLOCKING 0x0 ;  /* 0x0000000000007b1d */ /* 0x000fe20000010000 */
[----:B------:R-:W-:-:S02]  /*2a10*/  IMAD R5, R80, -0x40, R5 ;  /* 0xffffffc050057824 */ /* 0x000fc400078e0205 */
[----:B------:R-:W-:Y:S02]  /*2a20*/  IMAD R0, R6, c[0x0][0x1e0], RZ ;  /* 0x0000780006007a24 */ /* 0x000fe400078e02ff */
[C---:B------:R-:W-:Y:S01]  /*2a30*/  IMAD.WIDE.U32 R10, R80.reuse, c[0x0][0x1e0], RZ ;  /* 0x00007800500a7a25 */ /* 0x040fe200078e00ff */
[C---:B------:R-:W-:Y:S01]  /*2a40*/  ISETP.GE.AND P6, PT, R5.reuse, 0x21, PT ;  /* 0x000000210500780c */ /* 0x040fe20003fc6270 */
[----:B------:R-:W-:Y:S01]  /*2a50*/  ULDC.64 UR4, c[0x0][0x208] ;  /* 0x0000820000047ab9 */ /* 0x000fe20000000a00 */
[----:B------:R-:W-:Y:S01]  /*2a60*/  ISETP.GE.AND P4, PT, R5, 0x1, PT ;  /* 0x000000010500780c */ /* 0x000fe20003f86270 */
[----:B------:R-:W-:Y:S01]  /*2a70*/  IMAD R0, R80, c[0x0][0x1e4], R0 ;  /* 0x0000790050007a24 */ /* 0x000fe200078e0200 */
[----:B------:R-:W-:Y:S01]  /*2a80*/  LEA R4, P0, R10, R240, 0x6 ;  /* 0x000000f00a047211 */ /* 0x000fe200078030ff */
[C---:B------:R-:W-:Y:S01]  /*2a90*/  IMAD.WIDE.U32 R8, R2.reuse, c[0x0][0x1e0], RZ ;  /* 0x0000780002087a25 */ /* 0x040fe200078e00ff */
[----:B------:R-:W-:Y:S01]  /*2aa0*/  USHF.L.U32 UR7, UR4, 0x6, URZ ;  /* 0x0000000604077899 */ /* 0x000fe2000800063f */
[----:B------:R-:W-:Y:S01]  /*2ab0*/  BSSY B0, `(.L_x_2144) ;  /* 0x0000050000007945 */ /* 0x000fe20003800000 */
[----:B------:R-:W-:Y:S01]  /*2ac0*/  UMOV UR6, 0x6 ;  /* 0x0000000600067882 */ /* 0x000fe20000000000 */
[----:B------:R-:W-:Y:S01]  /*2ad0*/  IMAD.IADD R0, R11, 0x1, R0 ;  /* 0x000000010b007824 */ /* 0x000fe200078e0200 */
[----:B------:R-:W-:Y:S01]  /*2ae0*/  USHF.L.U64.HI UR5, UR4, UR6, UR5 ;  /* 0x0000000604057299 */ /* 0x000fe20008010205 */
[----:B------:R-:W-:-:S02]  /*2af0*/  IMAD R7, R2, c[0x0][0x1e4], RZ ;  /* 0x0000790002077a24 */ /* 0x000fc400078e02ff */
[----:B------:R-:W-:Y:S01]  /*2b00*/  @P6 IADD3 R8, P1, R4, R8, RZ ;  /* 0x0000000804086210 */ /* 0x000fe20007f3e0ff */
[----:B------:R-:W-:Y:S01]  /*2b10*/  IMAD R6, R6, c[0x0][0x208], RZ ;  /* 0x0000820006067a24 */ /* 0x000fe200078e02ff */
[----:B------:R-:W-:Y:S01]  /*2b20*/  LEA.HI.X R0, R10, R232, R0, 0x6, P0 ;  /* 0x000000e80a007211 */ /* 0x000fe200000f3400 */
[----:B------:R-:W-:Y:S01]  /*2b30*/  IMAD.WIDE.U32 R10, R80, c[0x0][0x208], RZ ;  /* 0x00008200500a7a25 */ /* 0x000fe200078e00ff */
[----:B------:R-:W-:Y:S02]  /*2b40*/  @P4 LEA R12, P0, R4, c[0x0][0x1c8], 0x1 ;  /* 0x00007200040c4a11 */ /* 0x000fe400078008ff */
[----:B------:R-:W-:Y:S01]  /*2b50*/  @P6 IADD3.X R7, R0, R9, R7, P1, !PT ;  /* 0x0000000900076210 */ /* 0x000fe20000ffe407 */
[----:B------:R-:W-:Y:S01]  /*2b60*/  IMAD R6, R80, c[0x0][0x20c], R6 ;  /* 0x0000830050067a24 */ /* 0x000fe200078e0206 */
[----:B------:R-:W-:Y:S02]  /*2b70*/  @P4 ISETP.GE.AND P1, PT, R222, c[0x0][0x1d4], PT ;  /* 0x00007500de004a0c */ /* 0x000fe40003f26270 */
[----:B------:R-:W-:Y:S01]  /*2b80*/  @P4 LEA.HI.X R13, R4, c[0x0][0x1cc], R0, 0x1, P0 ;  /* 0x00007300040d4a11 */ /* 0x000fe200000f0c00 */
[----:B------:R-:W-:Y:S01]  /*2b90*/  IMAD.IADD R6, R11, 0x1, R6 ;  /* 0x000000010b067824 */ /* 0x000fe200078e0206 */
[----:B------:R-:W-:-:S02]  /*2ba0*/  @P4 ISETP.GE.AND P0, PT, R208, c[0x0][0x1d4], PT ;  /* 0x00007500d0004a0c */ /* 0x000fc40003f06270 */
[----:B------:R-:W-:Y:S02]  /*2bb0*/  LEA R0, P3, R10, R236, 0x6 ;  /* 0x000000ec0a007211 */ /* 0x000fe400078630ff */
[----:B------:R-:W-:Y:S02]  /*2bc0*/  @P6 LEA R14, P5, R8, c[0x0][0x1c8], 0x1 ;  /* 0x00007200080e6a11 */ /* 0x000fe400078a08ff */
[----:B------:R-:W-:Y:S02]  /*2bd0*/  LEA.HI.X R6, R10, R198, R6, 0x6, P3 ;  /* 0x000000c60a067211 */ /* 0x000fe400018f3406 */
[----:B------:R-:W-:Y:S01]  /*2be0*/  @P4 ISETP.GE.AND P3, PT, R207, c[0x0][0x1d4], PT ;  /* 0x00007500cf004a0c */ /* 0x000fe20003f66270 */
[----:B------:R-:W-:Y:S01]  /*2bf0*/  @!PT LDS RZ, [RZ] ;  /* 0x00000000fffff984 */ /* 0x000fe20000000800 */
[----:B------:R-:W-:Y:S01]  /*2c00*/  @!PT LDS RZ, [RZ] ;  /* 0x00000000fffff984 */ /* 0x000fe20000000800 */
[----:B------:R-:W-:Y:S01]  /*2c10*/  @!PT LDS RZ, [RZ] ;  /* 0x00000000fffff984 */ /* 0x000fe20000000800 */
[----:B------:R1:W-:Y:S01]  /*2c20*/  @P4 LDGSTS.E.BYPASS.LTC128B.128 [R212+0xc100], [R12.64], !P1 ;  /* 0x0c1000000cd44fae */ /* 0x0003e2000c901d48 */
[----:B------:R-:W-:Y:S02]  /*2c30*/  @P6 ISETP.GE.AND P1, PT, R222, c[0x0][0x1d4], PT ;  /* 0x00007500de006a0c */ /* 0x000fe40003f26270 */
[----:B------:R-:W-:Y:S01]  /*2c40*/  @P6 LEA.HI.X R15, R8, c[0x0][0x1cc], R7, 0x1, P5 ;  /* 0x00007300080f6a11 */ /* 0x000fe200028f0c07 */
[----:B------:R1:W-:Y:S01]  /*2c50*/  @P4 LDGSTS.E.BYPASS.LTC128B.128 [R212+0xe100], [R12.64+0x80], !P0 ;  /* 0x0e1000800cd44fae */ /* 0x0003e2000c101d48 */
[----:B------:R-:W-:-:S02]  /*2c60*/  @P6 ISETP.GE.AND P0, PT, R208, c[0x0][0x1d4], PT ;  /* 0x00007500d0006a0c */ /* 0x000fc40003f06270 */
[----:B------:R-:W-:-:S04]  /*2c70*/  LEA R8, P5, R0, c[0x0][0x1f8], 0x1 ;  /* 0x00007e0000087a11 */ /* 0x000fc800078a08ff */
[----:B------:R-:W-:Y:S01]  /*2c80*/  LEA.HI.X R9, R0, c[0x0][0x1fc], R6, 0x1, P5 ;  /* 0x00007f0000097a11 */ /* 0x000fe200028f0c06 */
[----:B------:R1:W-:Y:S01]  /*2c90*/  @P4 LDGSTS.E.BYPASS.LTC128B.128 [R212+0x10100], [R12.64+0x100], !P3 ;  /* 0x101001000cd44fae */ /* 0x0003e2000d901d48 */
[C---:B------:R-:W-:Y:S01]  /*2ca0*/  @P6 ISETP.GE.AND P5, PT, R207.reuse, c[0x0][0x1d4], PT ;  /* 0x00007500cf006a0c */ /* 0x040fe20003fa6270 */
[----:B------:R-:W-:Y:S01]  /*2cb0*/  IMAD.MOV.U32 R0, RZ, RZ, 0x40 ;  /* 0x00000040ff007424 */ /* 0x000fe200078e00ff */
[----:B------:R-:W-:Y:S01]  /*2cc0*/  ISETP.GE.AND P4, PT, R222, c[0x0][0x1d4], PT ;  /* 0x00007500de007a0c */ /* 0x000fe20003f86270 */
[----:B------:R1:W-:Y:S01]  /*2cd0*/  @P6 LDGSTS.E.BYPASS.LTC128B.128 [R212+0xd100], [R14.64], !P1 ;  /* 0x0d1000000ed46fae */ /* 0x0003e2000c901d48 */
[----:B------:R-:W-:Y:S02]  /*2ce0*/  ISETP.GE.AND P3, PT, R208, c[0x0][0x1d4], PT ;  /* 0x00007500d0007a0c */ /* 0x000fe40003f66270 */
[----:B------:R-:W-:Y:S01]  /*2cf0*/  ISETP.GE.AND P1, PT, R207, c[0x0][0x1d4], PT ;  /* 0x00007500cf007a0c */ /* 0x000fe20003f26270 */
[----:B------:R1:W-:Y:S01]  /*2d00*/  @P6 LDGSTS.E.BYPASS.LTC128B.128 [R212+0xf100], [R14.64+0x80], !P0 ;  /* 0x0f1000800ed46fae */ /* 0x0003e2000c101d48 */
[----:B------:R-:W-:-:S02]  /*2d10*/  ISETP.LT.OR P0, PT, R5, 0x1, P4 ;  /* 0x000000010500780c */ /* 0x000fc40002701670 */
[----:B------:R-:W-:-:S03]  /*2d20*/  ISETP.LT.OR P4, PT, R5, 0x21, P4 ;  /* 0x000000210500780c */ /* 0x000fc60002781670 */
[----:B------:R1:W-:Y:S01]  /*2d30*/  @P6 LDGSTS.E.BYPASS.LTC128B.128 [R212+0x11100], [R14.64+0x100], !P5 ;  /* 0x111001000ed46fae */ /* 0x0003e2000e901d48 */
[C---:B------:R-:W-:Y:S02]  /*2d40*/  ISETP.LT.OR P6, PT, R5.reuse, 0x1, P3 ;  /* 0x000000010500780c */ /* 0x040fe40001fc1670 */
[C---:B------:R-:W-:Y:S01]  /*2d50*/  ISETP.LT.OR P5, PT, R5.reuse, 0x1, P1 ;  /* 0x000000010500780c */ /* 0x040fe20000fa1670 */
[----:B------:R-:W0:Y:S01]  /*2d60*/  LDGDEPBAR ;  /* 0x00000000000079af */ /* 0x000e220000000000 */
[C---:B------:R-:W-:Y:S02]  /*2d70*/  ISETP.LT.OR P3, PT, R5.reuse, 0x21, P3 ;  /* 0x000000210500780c */ /* 0x040fe40001f61670 */
[----:B------:R-:W-:Y:S01]  /*2d80*/  ISETP.LT.OR P1, PT, R5, 0x21, P1 ;  /* 0x000000210500780c */ /* 0x000fe20000f21670 */
[----:B------:R1:W-:Y:S01]  /*2d90*/  LDGSTS.E.BYPASS.LTC128B.128 [R212+0x100], [R8.64], !P0 ;  /* 0x0010000008d47fae */ /* 0x0003e2000c101d48 */
[----:B------:R-:W-:-:S04]  /*2da0*/  IADD3 R4, P0, R8, UR7, RZ ;  /* 0x0000000708047c10 */ /* 0x000fc8000ff1e0ff */
[----:B------:R-:W-:Y:S01]  /*2db0*/  IADD3.X R5, R9, UR5, RZ, P0, !PT ;  /* 0x0000000509057c10 */ /* 0x000fe200087fe4ff */
[----:B------:R1:W-:Y:S04]  /*2dc0*/  LDGSTS.E.BYPASS.LTC128B.128 [R212+0x2100], [R8.64+0x80], !P6 ;  /* 0x0210008008d47fae */ /* 0x0003e8000f101d48 */
[----:B------:R1:W-:Y:S04]  /*2dd0*/  LDGSTS.E.BYPASS.LTC128B.128 [R212+0x4100], [R8.64+0x100], !P5 ;  /* 0x0410010008d47fae */ /* 0x0003e8000e901d48 */
[----:B------:R1:W-:Y:S04]  /*2de0*/  LDGSTS.E.BYPASS.LTC128B.128 [R212+0x1100], [R4.64], !P4 ;  /* 0x0110000004d47fae */ /* 0x0003e8000e101d48 */
[----:B------:R1:W-:Y:S04]  /*2df0*/  LDGSTS.E.BYPASS.LTC128B.128 [R212+0x3100], [R4.64+0x80], !P3 ;  /* 0x0310008004d47fae */ /* 0x0003e8000d901d48 */
[----:B------:R1:W-:Y:S01]  /*2e00*/  LDGSTS.E.BYPASS.LTC128B.128 [R212+0x5100], [R4.64+0x100], !P1 ;  /* 0x0510010004d47fae */ /* 0x0003e2000c901d48 */
[----:B------:R-:W-:-:S03]  /*2e10*/  ISETP.GT.AND P1, PT, R80, R233, PT ;  /* 0x000000e95000720c */ /* 0x000fc60003f24270 */
[----:B------:R-:W0:Y:S10]  /*2e20*/  LDGDEPBAR ;  /* 0x00000000000079af */ /* 0x000e340000000000 */
[----:B------:R-:W-:Y:S05]  /*2e30*/  @!P1 BRA `(.L_x_2145) ;  /* 0x0000017000009947 */ /* 0x000fea0003800000 */
[----:B-1----:R-:W-:Y:S02]  /*2e40*/  IADD3 R5, R3, -0x2, RZ ;  /* 0xfffffffe03057810 */ /* 0x002fe40007ffe0ff */
[----:B------:R-:W-:-:S02]  /*2e50*/  ISETP.GE.AND P4, PT, R222, c[0x0][0x1d4], PT ;  /* 0x00007500de007a0c */ /* 0x000fc40003f86270 */
        /* <DEDUP_REMOVED lines=8> */
[----:B------:R-:W-:Y:S01]  /*2ee0*/  IMAD.WIDE.U32 R6, R0, c[0x0][0x1e0], RZ ;  /* 0x0000780000067a25 */ /* 0x000fe200078e00ff */
[----:B------:R-:W-:Y:S02]  /*2ef0*/  ISETP.GE.AND P3, PT, R208, c[0x0][0x1d4], PT ;  /* 0x00007500d0007a0c */ /* 0x000fe40003f66270 */
[----:B------:R-:W-:Y:S01]  /*2f00*/  LEA.HI.X R9, R5, c[0x0][0x1cc], R4, 0x1, P0 ;  /* 0x0000730005097a11 */ /* 0x000fe200000f0c04 */
[----:B------:R-:W-:Y:S01]  /*2f10*/  IMAD R4, R0, c[0x0][0x1e4], RZ ;  /* 0x0000790000047a24 */ /* 0x000fe200078e02ff */
[----:B------:R-:W-:Y:S02]  /*2f20*/  ISETP.GE.AND P0, PT, R207, c[0x0][0x1d4], PT ;  /* 0x00007500cf007a0c */ /* 0x000fe40003f06270 */
[----:B------:R-:W-:Y:S01]  /*2f30*/  IADD3 R6, P5, R6, R8, RZ ;  /* 0x0000000806067210 */ /* 0x000fe20007fbe0ff */
[----:B------:R1:W-:Y:S03]  /*2f40*/  LDGSTS.E.BYPASS.LTC128B.128 [R212+0x12100], [R8.64], !P4 ;  /* 0x1210000008d47fae */ /* 0x0003e6000e101d48 */
[----:B------:R-:W-:-:S03]  /*2f50*/  IADD3.X R7, R9, R7, R4, P5, !PT ;  /* 0x0000000709077210 */ /* 0x000fc60002ffe404 */
[----:B------:R1:W-:Y:S04]  /*2f60*/  LDGSTS.E.BYPASS.LTC128B.128 [R212+0x14100], [R8.64+0x80], !P3 ;  /* 0x1410008008d47fae */ /* 0x0003e8000d901d48 */
[----:B------:R1:W-:Y:S04]  /*2f70*/  LDGSTS.E.BYPASS.LTC128B.128 [R212+0x16100], [R8.64+0x100], !P0 ;  /* 0x1610010008d47fae */ /* 0x0003e8000c101d48 */
[----:B------:R1:W-:Y:S04]  /*2f80*/  LDGSTS.E.BYPASS.LTC128B.128 [R212+0x13100], [R6.64], !P4 ;  /* 0x1310000006d47fae */ /* 0x0003e8000e101d48 */
[----:B------:R1:W-:Y:S04]  /*2f90*/  LDGSTS.E.BYPASS.LTC128B.128 [R212+0x15100], [R6.64+0x80], !P3 ;  /* 0x1510008006d47fae */ /* 0x0003e8000d901d48 */
[----:B------:R1:W-:Y:S02]  /*2fa0*/  LDGSTS.E.BYPASS.LTC128B.128 [R212+0x17100], [R6.64+0x100], !P0 ;  /* 0x1710010006d47fae */ /* 0x0003e4000c101d48 */
.L_x_2145:
[----:B------:R-:W-:Y:S05]  /*2fb0*/  BSYNC B0 ;  /* 0x0000000000007941 */ /* 0x000fea0003800000 */
.L_x_2144:
        /* <DEDUP_REMOVED lines=8> */
[----:B------:R2:W3:Y:S04]  /*3040*/  LDSM.16.M88.4 R24, [R191] ;  /* 0x00000000bf18783b */ /* 0x0004e80000000200 */
[----:B-1----:R2:W1:Y:S04]  /*3050*/  LDSM.16.M88.4 R12, [R190] ;  /* 0x00000000be0c783b */ /* 0x0024680000000200 */
        /* <DEDUP_REMOVED lines=13> */
[----:B------:R-:W-:-:S03]  /*3130*/  ISETP.GE.AND P1, PT, R208, c[0x0][0x1d4], PT ;  /* 0x00007500d0007a0c */ /* 0x000fc60003f26270 */
        /* <DEDUP_REMOVED lines=13> */
[----:B------:R-:W-:-:S03]  /*3210*/  IADD3.X R5, R17, UR5, RZ, P4, !PT ;  /* 0x0000000511057c10 */ /* 0x000fc6000a7fe4ff */
[----:B------:R2:W-:Y:S04]  /*3220*/  LDGSTS.E.BYPASS.LTC128B.128 [R212+0x8100], [R16.64+0x80], !P1 ;  /* 0x0810008010d47fae */ /* 0x0005e8000c901d48 */
[----:B------:R2:W-:Y:S04]  /*3230*/  LDGSTS.E.BYPASS.LTC128B.128 [R212+0xa100], [R16.64+0x100], !P0 ;  /* 0x0a10010010d47fae */ /* 0x0005e8000c101d48 */
[----:B------:R2:W-:Y:S04]  /*3240*/  LDGSTS.E.BYPASS.LTC128B.128 [R212+0x7100], [R4.64], !P3 ;  /* 0x0710000004d47fae */ /* 0x0005e8000d901d48 */
[----:B------:R2:W-:Y:S04]  /*3250*/  LDGSTS.E.BYPASS.LTC128B.128 [R212+0x9100], [R4.64+0x80], !P1 ;  /* 0x0910008004d47fae */ /* 0x0005e8000c901d48 */
[----:B------:R2:W-:Y:S02]  /*3260*/  LDGSTS.E.BYPASS.LTC128B.128 [R212+0xb100], [R4.64+0x100], !P0 ;  /* 0x0b10010004d47fae */ /* 0x0005e4000c101d48 */
.L_x_2147:
[----:B------:R-:W-:Y:S05]  /*3270*/  BSYNC B0 ;  /* 0x0000000000007941 */ /* 0x000fea0003800000 */
.L_x_2146:
[----:B------:R-:W-:Y:S01]  /*3280*/  LOP3.LUT P0, RZ, R218, 0x4, RZ, 0xc0, !PT ;  /* 0x00000004daff7812 */ /* 0x000fe2000780c0ff */
[C---:B-123--:R-:W-:Y:S01]  /*3290*/  HMMA.16816.F32.BF16 R16, R24.reuse, R12, RZ ;  /* 0x0000000c1810723c */ /* 0x04efe200000418ff */
[----:B------:R-:W-:Y:S01]  /*32a0*/  LDSM.16.M88.4 R32, [R187] ;  /* 0x00000000bb20783b */ /* 0x000fe20000000200 */
[----:B------:R-:W-:Y:S01]  /*32b0*/  IMAD.IADD R246, R214, 0x1, R197 ;  /* 0x00000001d6f67824 */ /* 0x000fe200078e02c5 */
[----:B------:R-:W-:Y:S01]  /*32c0*/  SEL R134, R0, 0xffffffc0, !P0 ;  /* 0xffffffc000867807 */ /* 0x000fe20004000000 */
[C---:B------:R-:W-:Y:S01]  /*32d0*/  IMAD.IADD R165, R189.reuse, 0x1, R185 ;  /* 0x00000001bda57824 */ /* 0x040fe200078e02b9 */
[----:B------:R-:W0:Y:S01]  /*32e0*/  LDGDEPBAR ;  /* 0x00000000000079af */ /* 0x000e220000000000 */
[----:B------:R-:W-:Y:S01]  /*32f0*/  IMAD.IADD R158, R189, 0x1, R184 ;  /* 0x00000001bd9e7824 */ /* 0x000fe200078e02b8 */
[----:B------:R-:W-:Y:S01]  /*3300*/  IADD3 R0, R134, R190, R135 ;  /* 0x000000be86007210 */ /* 0x000fe20007ffe087 */
[----:B------:R-:W-:Y:S01]  /*3310*/  IMAD.IADD R81, R190, 0x1, R134 ;  /* 0x00000001be517824 */ /* 0x000fe200078e0286 */
[C---:B------:R-:W-:Y:S01]  /*3320*/  HMMA.16816.F32.BF16 R12, R24.reuse, R14, RZ ;  /* 0x0000000e180c723c */ /* 0x040fe200000418ff */
[----:B------:R-:W-:Y:S03]  /*3330*/  BSSY B0, `(.L_x_2148) ;  /* 0x0000267000007945 */ /* 0x000fe60003800000 */
[----:B------:R-:W1:Y:S04]  /*3340*/  LDSM.16.M88.4 R4, [R81] ;  /* 0x000000005104783b */ /* 0x000e680000000200 */
[----:B------:R-:W-:Y:S01]  /*3350*/  HMMA.16816.F32.BF16 R52, R24, R48, RZ ;  /* 0x000000301834723c */ /* 0x000fe200000418ff */
[----:B------:R-:W-:Y:S04]  /*3360*/  LDSM.16.M88.4 R72, [R81+0x800] ;  /* 0x000800005148783b */ /* 0x000fe80000000200 */
[----:B------:R-:W-:Y:S03]  /*3370*/  LDSM.16.M88.4 R68, [R81+0x1000] ;  /* 0x001000005144783b */ /* 0x000fe60000000200 */
[----:B------:R-:W-:Y:S01]  /*3380*/  HMMA.16816.F32.BF16 R16, R40, R8, R16 ;  /* 0x000000082810723c */ /* 0x000fe20000041810 */
[----:B------:R-:W-:Y:S07]  /*3390*/  LDSM.16.M88.4 R64, [R81+0x1800] ;  /* 0x001800005140783b */ /* 0x000fee0000000200 */
[C---:B----4-:R-:W-:Y:S08]  /*33a0*/  HMMA.16816.F32.BF16 R60, R24.reuse, R56, RZ ;  /* 0x00000038183c723c */ /* 0x050ff000000418ff */
[C---:B------:R-:W-:Y:S08]  /*33b0*/  HMMA.16816.F32.BF16 R48, R24.reuse, R50, RZ ;  /* 0x000000321830723c */ /* 0x040ff000000418ff */
[----:B------:R-:W-:Y:S08]  /*33c0*/  HMMA.16816.F32.BF16 R56, R24, R58, RZ ;  /* 0x0000003a1838723c */ /* 0x000ff000000418ff */
[----:B------:R-:W-:Y:S01]  /*33d0*/  HMMA.16816.F32.BF16 R12, R40, R10, R12 ;  /* 0x0000000a280c723c */ /* 0x000fe2000004180c */
[----:B------:R-:W-:Y:S07]  /*33e0*/  LDSM.16.M88.4 R8, [R0] ;  /* 0x000000000008783b */ /* 0x000fee0000000200 */
[C---:B------:R-:W-:Y:S08]  /*33f0*/  HMMA.16816.F32.BF16 R44, R24.reuse, R20, RZ ;  /* 0x00000014182c723c */ /* 0x040ff000000418ff */
[----:B------:R-:W-:Y:S01]  /*3400*/  HMMA.16816.F32.BF16 R24, R24, R22, RZ ;  /* 0x000000161818723c */ /* 0x000fe200000418ff */
[----:B------:R-:W2:Y:S07]  /*3410*/  LDSM.16.M88.4 R20, [R186] ;  /* 0x00000000ba14783b */ /* 0x000eae0000000200 */
[----:B-1----:R-:W-:Y:S08]  /*3420*/  HMMA.16816.F32.BF16 R16, R32, R4, R16 ;  /* 0x000000042010723c */ /* 0x002ff00000041810 */
[C---:B------:R-:W-:Y:S08]  /*3430*/  HMMA.16816.F32.BF16 R60, R40.reuse, R76, R60 ;  /* 0x0000004c283c723c */ /* 0x040ff0000004183c */
[C---:B------:R-:W-:Y:S08]  /*3440*/  HMMA.16816.F32.BF16 R52, R40.reuse, R36, R52 ;  /* 0x000000242834723c */ /* 0x040ff00000041834 */
[C---:B------:R-:W-:Y:S01]  /*3450*/  HMMA.16816.F32.BF16 R48, R40.reuse, R38, R48 ;  /* 0x000000262830723c */ /* 0x040fe20000041830 */
[----:B------:R-:W-:Y:S07]  /*3460*/  LDSM.16.M88.4 R36, [R191+0x4000] ;  /* 0x00400000bf24783b */ /* 0x000fee0000000200 */
[----:B------:R-:W-:Y:S01]  /*3470*/  HMMA.16816.F32.BF16 R56, R40, R78, R56 ;  /* 0x0000004e2838723c */ /* 0x000fe20000041838 */
[----:B------:R-:W-:Y:S07]  /*3480*/  LDSM.16.M88.4 R76, [R0+0x800] ;  /* 0x00080000004c783b */ /* 0x000fee0000000200 */
[----:B------:R-:W-:Y:S01]  /*3490*/  HMMA.16816.F32.BF16 R12, R32, R6, R12 ;  /* 0x00000006200c723c */ /* 0x000fe2000004180c */
[----:B------:R-:W1:Y:S07]  /*34a0*/  LDSM.16.M88.4 R4, [R190+0x2000] ;  /* 0x00200000be04783b */ /* 0x000e6e0000000200 */
[C---:B------:R-:W-:Y:S08]  /*34b0*/  HMMA.16816.F32.BF16 R44, R40.reuse, R28, R44 ;  /* 0x0000001c282c723c */ /* 0x040ff0000004182c */
[----:B------:R-:W-:Y:S01]  /*34c0*/  HMMA.16816.F32.BF16 R40, R40, R30, R24 ;  /* 0x0000001e2828723c */ /* 0x000fe20000041818 */
[----:B------:R-:W3:Y:S04]  /*34d0*/  LDSM.16.M88.4 R28, [R0+0x1000] ;  /* 0x00100000001c783b */ /* 0x000ee80000000200 */
[----:B------:R-:W4:Y:S03]  /*34e0*/  LDSM.16.M88.4 R24, [R0+0x1800] ;  /* 0x001800000018783b */ /* 0x000f260000000200 */
[----:B--2---:R-:W-:Y:S08]  /*34f0*/  HMMA.16816.F32.BF16 R16, R20, R8, R16 ;  /* 0x000000081410723c */ /* 0x004ff00000041810 */
[C---:B------:R-:W-:Y:S08]  /*3500*/  HMMA.16816.F32.BF16 R60, R32.reuse, R72, R60 ;  /* 0x00000048203c723c */ /* 0x040ff0000004183c */
[C---:B------:R-:W-:Y:S08]  /*3510*/  HMMA.16816.F32.BF16 R52, R32.reuse, R68, R52 ;  /* 0x000000442034723c */ /* 0x040ff00000041834 */
[C---:B------:R-:W-:Y:S01]  /*3520*/  HMMA.16816.F32.BF16 R48, R32.reuse, R70, R48 ;  /* 0x000000462030723c */ /* 0x040fe20000041830 */
[----:B------:R-:W-:Y:S07]  /*3530*/  LDSM.16.M88.4 R68, [R190+0x3000] ;  /* 0x00300000be44783b */ /* 0x000fee0000000200 */
[----:B------:R-:W-:Y:S01]  /*3540*/  HMMA.16816.F32.BF16 R56, R32, R74, R56 ;  /* 0x0000004a2038723c */ /* 0x000fe20000041838 */
[----:B------:R-:W-:Y:S07]  /*3550*/  LDSM.16.M88.4 R72, [R190+0x2800] ;  /* 0x00280000be48783b */ /* 0x000fee0000000200 */
[----:B------:R-:W-:Y:S01]  /*3560*/  HMMA.16816.F32.BF16 R12, R20, R10, R12 ;  /* 0x0000000a140c723c */ /* 0x000fe2000004180c */
[----:B------:R-:W-:Y:S07]  /*3570*/  LDSM.16.M88.4 R8, [R188+0x4000] ;  /* 0x00400000bc08783b */ /* 0x000fee0000000200 */
[C---:B------:R-:W-:Y:S08]  /*3580*/  HMMA.16816.F32.BF16 R44, R32.reuse, R64, R44 ;  /* 0x00000040202c723c */ /* 0x040ff0000004182c */
[----:B------:R-:W-:Y:S01]  /*3590*/  HMMA.16816.F32.BF16 R40, R32, R66, R40 ;  /* 0x000000422028723c */ /* 0x000fe20000041828 */
[----:B------:R-:W2:Y:S04]  /*35a0*/  LDSM.16.M88.4 R32, [R2+0x2000] ;  /* 0x002000000220783b */ /* 0x000ea80000000200 */
[----:B------:R-:W5:Y:S03]  /*35b0*/  LDSM.16.M88.4 R64, [R190+0x3800] ;  /* 0x00380000be40783b */ /* 0x000f660000000200 */
[----:B-1----:R-:W-:Y:S08]  /*35c0*/  HMMA.16816.F32.BF16 R16, R36, R4, R16 ;  /* 0x000000042410723c */ /* 0x002ff00000041810 */
[C---:B------:R-:W-:Y:S08]  /*35d0*/  HMMA.16816.F32.BF16 R60, R20.reuse, R76, R60 ;  /* 0x0000004c143c723c */ /* 0x040ff0000004183c */
[C---:B---3--:R-:W-:Y:S08]  /*35e0*/  HMMA.16816.F32.BF16 R52, R20.reuse, R28, R52 ;  /* 0x0000001c1434723c */ /* 0x048ff00000041834 */
[C---:B------:R-:W-:Y:S01]  /*35f0*/  HMMA.16816.F32.BF16 R48, R20.reuse, R30, R48 ;  /* 0x0000001e1430723c */ /* 0x040fe20000041830 */
[----:B------:R-:W-:Y:S07]  /*3600*/  LDSM.16.M88.4 R28, [R2+0x2800] ;  /* 0x00280000021c783b */ /* 0x000fee0000000200 */
[----:B------:R-:W-:Y:S01]  /*3610*/  HMMA.16816.F32.BF16 R56, R20, R78, R56 ;  /* 0x0000004e1438723c */ /* 0x000fe20000041838 */
[----:B------:R-:W-:Y:S07]  /*3620*/  LDSM.16.M88.4 R76, [R187+0x4000] ;  /* 0x00400000bb4c783b */ /* 0x000fee0000000200 */
[----:B------:R-:W-:Y:S01]  /*3630*/  HMMA.16816.F32.BF16 R12, R36, R6, R12 ;  /* 0x00000006240c723c */ /* 0x000fe2000004180c */
[----:B------:R-:W1:Y:S07]  /*3640*/  LDSM.16.M88.4 R4, [R81+0x2000] ;  /* 0x002000005104783b */ /* 0x000e6e0000000200 */
[C---:B----4-:R-:W-:Y:S08]  /*3650*/  HMMA.16816.F32.BF16 R44, R20.reuse, R24, R44 ;  /* 0x00000018142c723c */ /* 0x050ff0000004182c */
        /* <DEDUP_REMOVED lines=12> */
[C---:B-----5:R-:W-:Y:S08]  /*3720*/  HMMA.16816.F32.BF16 R44, R36.reuse, R64, R44 ;  /* 0x00000040242c723c */ /* 0x060ff0000004182c */
        /* <DEDUP_REMOVED lines=11> */
[----:B------:R-:W-:Y:S07]  /*37e0*/  LDSM.16.M88.4 R4, [R190+0x4000] ;  /* 0x00400000be04783b */ /* 0x000fee0000000200 */
[C---:B----4-:R-:W-:Y:S08]  /*37f0*/  HMMA.16816.F32.BF16 R44, R8.reuse, R20, R44 ;  /* 0x00000014082c723c */ /* 0x050ff0000004182c */
[----:B------:R-:W-:Y:S01]  /*3800*/  HMMA.16816.F32.BF16 R40, R8, R22, R40 ;  /* 0x000000160828723c */ /* 0x000fe20000041828 */
[----:B------:R-:W1:Y:S04]  /*3810*/  LDSM.16.M88.4 R8, [R191+0x8000] ;  /* 0x00800000bf08783b */ /* 0x000e680000000200 */
[----:B------:R-:W3:Y:S03]  /*3820*/  LDSM.16.M88.4 R20, [R0+0x3800] ;  /* 0x003800000014783b */ /* 0x000ee60000000200 */
[----:B--2---:R-:W-:Y:S08]  /*3830*/  HMMA.16816.F32.BF16 R16, R36, R32, R16 ;  /* 0x000000202410723c */ /* 0x004ff00000041810 */
[C---:B------:R-:W-:Y:S08]  /*3840*/  HMMA.16816.F32.BF16 R60, R76.reuse, R72, R60 ;  /* 0x000000484c3c723c */ /* 0x040ff0000004183c */
[C---:B------:R-:W-:Y:S08]  /*3850*/  HMMA.16816.F32.BF16 R52, R76.reuse, R68, R52 ;  /* 0x000000444c34723c */ /* 0x040ff00000041834 */
[C---:B------:R-:W-:Y:S08]  /*3860*/  HMMA.16816.F32.BF16 R48, R76.reuse, R70, R48 ;  /* 0x000000464c30723c */ /* 0x040ff00000041830 */
[----:B------:R-:W-:Y:S08]  /*3870*/  HMMA.16816.F32.BF16 R56, R76, R74, R56 ;  /* 0x0000004a4c38723c */ /* 0x000ff00000041838 */
[----:B------:R-:W-:Y:S01]  /*3880*/  HMMA.16816.F32.BF16 R68, R36, R34, R12 ;  /* 0x000000222444723c */ /* 0x000fe2000004180c */
[----:B------:R-:W-:Y:S04]  /*3890*/  LDSM.16.M88.4 R32, [R188+0x8000] ;  /* 0x00800000bc20783b */ /* 0x000fe80000000200 */
[----:B------:R-:W2:Y:S03]  /*38a0*/  LDSM.16.M88.4 R12, [R2+0x4000] ;  /* 0x00400000020c783b */ /* 0x000ea60000000200 */
[C---:B-----5:R-:W-:Y:S08]  /*38b0*/  HMMA.16816.F32.BF16 R44, R76.reuse, R64, R44 ;  /* 0x000000404c2c723c */ /* 0x060ff0000004182c */
[----:B------:R-:W-:Y:S01]  /*38c0*/  HMMA.16816.F32.BF16 R40, R76, R66, R40 ;  /* 0x000000424c28723c */ /* 0x000fe20000041828 */
[----:B------:R-:W4:Y:S04]  /*38d0*/  LDSM.16.M88.4 R64, [R190+0x4800] ;  /* 0x00480000be40783b */ /* 0x000f280000000200 */
[----:B------:R-:W-:Y:S03]  /*38e0*/  LDSM.16.M88.4 R76, [R2+0x5000] ;  /* 0x00500000024c783b */ /* 0x000fe60000000200 */
[----:B-1----:R-:W-:Y:S08]  /*38f0*/  HMMA.16816.F32.BF16 R16, R8, R4, R16 ;  /* 0x000000040810723c */ /* 0x002ff00000041810 */
[C---:B------:R-:W-:Y:S08]  /*3900*/  HMMA.16816.F32.BF16 R60, R36.reuse, R28, R60 ;  /* 0x0000001c243c723c */ /* 0x040ff0000004183c */
[----:B------:R-:W-:Y:S01]  /*3910*/  HMMA.16816.F32.BF16 R56, R36, R30, R56 ;  /* 0x0000001e2438723c */ /* 0x000fe20000041838 */
[----:B------:R-:W-:Y:S07]  /*3920*/  LDSM.16.M88.4 R28, [R2+0x4800] ;  /* 0x00480000021c783b */ /* 0x000fee0000000200 */
[----:B------:R-:W-:Y:S01]  /*3930*/  HMMA.16816.F32.BF16 R68, R8, R6, R68 ;  /* 0x000000060844723c */ /* 0x000fe20000041844 */
[----:B------:R-:W-:Y:S07]  /*3940*/  LDSM.16.M88.4 R4, [R187+0x8000] ;  /* 0x00800000bb04783b */ /* 0x000fee0000000200 */
[C---:B---3--:R-:W-:Y:S08]  /*3950*/  HMMA.16816.F32.BF16 R44, R36.reuse, R20, R44 ;  /* 0x00000014242c723c */ /* 0x048ff0000004182c */
[C---:B------:R-:W-:Y:S01]  /*3960*/  HMMA.16816.F32.BF16 R40, R36.reuse, R22, R40 ;  /* 0x000000162428723c */ /* 0x040fe20000041828 */
[----:B------:R-:W1:Y:S07]  /*3970*/  LDSM.16.M88.4 R20, [R81+0x4000] ;  /* 0x004000005114783b */ /* 0x000e6e0000000200 */
[C---:B------:R-:W-:Y:S08]  /*3980*/  HMMA.16816.F32.BF16 R52, R36.reuse, R24, R52 ;  /* 0x000000182434723c */ /* 0x040ff00000041834 */
[----:B------:R-:W-:Y:S01]  /*3990*/  HMMA.16816.F32.BF16 R48, R36, R26, R48 ;  /* 0x0000001a2430723c */ /* 0x000fe20000041830 */
[----:B------:R-:W3:Y:S04]  /*39a0*/  LDSM.16.M88.4 R24, [R190+0x5000] ;  /* 0x00500000be18783b */ /* 0x000ee80000000200 */
[----:B------:R-:W-:Y:S03]  /*39b0*/  LDSM.16.M88.4 R36, [R186+0x8000] ;  /* 0x00800000ba24783b */ /* 0x000fe60000000200 */
[----:B--2---:R-:W-:Y:S08]  /*39c0*/  HMMA.16816.F32.BF16 R16, R32, R12, R16 ;  /* 0x0000000c2010723c */ /* 0x004ff00000041810 */
[C---:B----4-:R-:W-:Y:S08]  /*39d0*/  HMMA.16816.F32.BF16 R60, R8.reuse, R64, R60 ;  /* 0x00000040083c723c */ /* 0x050ff0000004183c */
[----:B------:R-:W-:Y:S01]  /*39e0*/  HMMA.16816.F32.BF16 R64, R8, R66, R56 ;  /* 0x000000420840723c */ /* 0x000fe20000041838 */
[----:B------:R-:W-:Y:S07]  /*39f0*/  LDSM.16.M88.4 R56, [R0+0x4000] ;  /* 0x004000000038783b */ /* 0x000fee0000000200 */
[----:B------:R-:W-:Y:S01]  /*3a00*/  HMMA.16816.F32.BF16 R68, R32, R14, R68 ;  /* 0x0000000e2044723c */ /* 0x000fe20000041844 */
[----:B------:R-:W2:Y:S07]  /*3a10*/  LDSM.16.M88.4 R12, [R190+0x5800] ;  /* 0x00580000be0c783b */ /* 0x000eae0000000200 */
[----:B-1----:R-:W-:Y:S08]  /*3a20*/  HMMA.16816.F32.BF16 R16, R4, R20, R16 ;  /* 0x000000140410723c */ /* 0x002ff00000041810 */
[----:B---3--:R-:W-:Y:S01]  /*3a30*/  HMMA.16816.F32.BF16 R72, R8, R24, R52 ;  /* 0x000000180848723c */ /* 0x008fe20000041834 */
[----:B------:R-:W-:Y:S07]  /*3a40*/  LDSM.16.M88.4 R52, [R81+0x4800] ;  /* 0x004800005134783b */ /* 0x000fee0000000200 */
[C---:B------:R-:W-:Y:S08]  /*3a50*/  HMMA.16816.F32.BF16 R60, R32.reuse, R28, R60 ;  /* 0x0000001c203c723c */ /* 0x040ff0000004183c */
[----:B------:R-:W-:Y:S01]  /*3a60*/  HMMA.16816.F32.BF16 R64, R32, R30, R64 ;  /* 0x0000001e2040723c */ /* 0x000fe20000041840 */
[----:B------:R1:W3:Y:S07]  /*3a70*/  LDSM.16.M88.4 R28, [R2+0x5800] ;  /* 0x00580000021c783b */ /* 0x0002ee0000000200 */
[C---:B------:R-:W-:Y:S01]  /*3a80*/  HMMA.16816.F32.BF16 R48, R8.reuse, R26, R48 ;  /* 0x0000001a0830723c */ /* 0x040fe20000041830 */
[----:B------:R-:W4:Y:S07]  /*3a90*/  LDSM.16.M88.4 R24, [R81+0x5000] ;  /* 0x005000005118783b */ /* 0x000f2e0000000200 */
[----:B--2---:R-:W-:Y:S08]  /*3aa0*/  HMMA.16816.F32.BF16 R44, R8, R12, R44 ;  /* 0x0000000c082c723c */ /* 0x004ff0000004182c */
[----:B------:R-:W-:Y:S08]  /*3ab0*/  HMMA.16816.F32.BF16 R16, R36, R56, R16 ;  /* 0x000000382410723c */ /* 0x000ff00000041810 */
[----:B------:R-:W-:Y:S08]  /*3ac0*/  HMMA.16816.F32.BF16 R72, R32, R76, R72 ;  /* 0x0000004c2048723c */ /* 0x000ff00000041848 */
[----:B------:R-:W-:Y:S01]  /*3ad0*/  HMMA.16816.F32.BF16 R40, R8, R14, R40 ;  /* 0x0000000e0828723c */ /* 0x000fe20000041828 */
[----:B------:R-:W2:Y:S04]  /*3ae0*/  LDSM.16.M88.4 R12, [R81+0x5800] ;  /* 0x00580000510c783b */ /* 0x000ea80000000200 */
[----:B------:R-:W5:Y:S03]  /*3af0*/  LDSM.16.M88.4 R8, [R0+0x5000] ;  /* 0x005000000008783b */ /* 0x000f660000000200 */
[----:B------:R-:W-:Y:S01]  /*3b00*/  HMMA.16816.F32.BF16 R48, R32, R78, R48 ;  /* 0x0000004e2030723c */ /* 0x000fe20000041830 */
[----:B------:R-:W-:-:S02]  /*3b10*/  FMUL.FTZ R16, R16, c[0x0][0x320] ;  /* 0x0000c80010107a20 */ /* 0x000fc40000410000 */
[----:B------:R-:W-:Y:S02]  /*3b20*/  FMUL.FTZ R17, R17, c[0x0][0x320] ;  /* 0x0000c80011117a20 */ /* 0x000fe40000410000 */
[----:B------:R-:W-:Y:S02]  /*3b30*/  FMUL.FTZ R18, R18, c[0x0][0x320] ;  /* 0x0000c80012127a20 */ /* 0x000fe40000410000 */
[----:B------:R-:W-:Y:S01]  /*3b40*/  MUFU.TANH R56, R17 ;  /* 0x0000001100387308 */ /* 0x000fe20000002400 */
[----:B------:R-:W-:Y:S01]  /*3b50*/  HMMA.16816.F32.BF16 R68, R4, R22, R68 ;  /* 0x000000160444723c */ /* 0x000fe20000041844 */
[----:B------:R-:W2:Y:S01]  /*3b60*/  LDSM.16.M88.4 R20, [R0+0x4800] ;  /* 0x004800000014783b */ /* 0x000ea20000000200 */
[----:B-1----:R-:W-:-:S06]  /*3b70*/  FMUL.FTZ R2, R19, c[0x0][0x320] ;  /* 0x0000c80013027a20 */ /* 0x002fcc0000410000 */
[----:B---3--:R-:W-:Y:S01]  /*3b80*/  HMMA.16816.F32.BF16 R44, R32, R28, R44 ;  /* 0x0000001c202c723c */ /* 0x008fe2000004182c */
[----:B------:R-:W-:Y:S07]  /*3b90*/  MUFU.TANH R2, R2 ;  /* 0x0000000200027308 */ /* 0x000fee0000002400 */
[C---:B------:R-:W-:Y:S01]  /*3ba0*/  HMMA.16816.F32.BF16 R60, R4.reuse, R52, R60 ;  /* 0x00000034043c723c */ /* 0x040fe2000004183c */
[----:B------:R-:W1:Y:S07]  /*3bb0*/  MUFU.TANH R52, R16 ;  /* 0x0000001000347308 */ /* 0x000e6e0000002400 */
[----:B----4-:R-:W-:Y:S01]  /*3bc0*/  HMMA.16816.F32.BF16 R72, R4, R24, R72 ;  /* 0x000000180448723c */ /* 0x010fe20000041848 */
[----:B------:R3:W-:Y:S07]  /*3bd0*/  MUFU.TANH R53, R18 ;  /* 0x0000001200357308 */ /* 0x0007ee0000002400 */
[----:B------:R-:W-:Y:S08]  /*3be0*/  HMMA.16816.F32.BF16 R40, R32, R30, R40 ;  /* 0x0000001e2028723c */ /* 0x000ff00000041828 */
[----:B------:R-:W-:Y:S01]  /*3bf0*/  HMMA.16816.F32.BF16 R64, R4, R54, R64 ;  /* 0x000000360440723c */ /* 0x000fe20000041840 */
[----:B---3--:R-:W3:Y:S01]  /*3c00*/  LDSM.16.M88.4 R16, [R0+0x5800] ;  /* 0x005800000010783b */ /* 0x008ee20000000200 */
[----:B------:R-:W-:-:S04]  /*3c10*/  DEPBAR.LE SB0, 0x2 ;  /* 0x000080800000791a */ /* 0x000fc80000000000 */
[----:B------:R-:W-:Y:S02]  /*3c20*/  BAR.SYNC.DEFER_BLOCKING 0x0 ;  /* 0x0000000000007b1d */ /* 0x000fe40000010000 */
[C---:B------:R-:W-:Y:S08]  /*3c30*/  HMMA.16816.F32.BF16 R48, R4.reuse, R26, R48 ;  /* 0x0000001a0430723c */ /* 0x040ff00000041830 */
[----:B--2---:R-:W-:Y:S07]  /*3c40*/  HMMA.16816.F32.BF16 R44, R4, R12, R44 ;  /* 0x0000000c042c723c */ /* 0x004fee000004182c */
[----:B------:R-:W-:Y:S01]  /*3c50*/  IMAD.MOV.U32 R13, RZ, RZ, -0x40 ;  /* 0xffffffc0ff0d7424 */ /* 0x000fe200078e00ff */
[----:B-----5:R-:W-:Y:S01]  /*3c60*/  HMMA.16816.F32.BF16 R72, R36, R8, R72 ;  /* 0x000000082448723c */ /* 0x020fe20000041848 */
[----:B------:R-:W-:Y:S06]  /*3c70*/  LDSM.16.MT88.4 R124, [R185] ;  /* 0x00000000b97c783b */ /* 0x000fec0000004200 */
[----:B------:R-:W-:Y:S01]  /*3c80*/  @P2 IMAD.HI.U32 R9, R246, c[0x0][0x2c8], RZ ;  /* 0x0000b200f6092a27 */ /* 0x000fe200078e00ff */
[----:B------:R-:W-:Y:S01]  /*3c90*/  HMMA.16816.F32.BF16 R40, R4, R14, R40 ;  /* 0x0000000e0428723c */ /* 0x000fe20000041828 */
[----:B------:R-:W-:Y:S02]  /*3ca0*/  LDSM.16.MT88.4 R116, [R165] ;  /* 0x00000000a574783b */ /* 0x000fe40000004200 */
[----:B------:R-:W-:Y:S01]  /*3cb0*/  IMAD.MOV.U32 R8, RZ, RZ, R246 ;  /* 0x000000ffff087224 */ /* 0x000fe200078e00f6 */
[----:B------:R-:W-:Y:S01]  /*3cc0*/  @P2 SHF.R.U32.HI R8, RZ, c[0x0][0x2cc], R9 ;  /* 0x0000b300ff082a19 */ /* 0x000fe20000011609 */
[----:B------:R-:W-:Y:S02]  /*3cd0*/  LDSM.16.MT88.4 R108, [R184] ;  /* 0x00000000b86c783b */ /* 0x000fe40000004200 */
[C---:B------:R-:W-:Y:S01]  /*3ce0*/  IMAD R4, R80.reuse, R13, 0x1 ;  /* 0x0000000150047424 */ /* 0x040fe200078e020d */
[C---:B------:R-:W-:Y:S01]  /*3cf0*/  HMMA.16816.F32.BF16 R60, R36.reuse, R20, R60 ;  /* 0x00000014243c723c */ /* 0x040fe2000004183c */
[--C-:B------:R-:W-:Y:S01]  /*3d00*/  IMAD R80, R80, -0x40, R244.reuse ;  /* 0xffffffc050507824 */ /* 0x100fe200078e02f4 */
[----:B------:R-:W-:Y:S02]  /*3d10*/  LDSM.16.MT88.4 R100, [R229] ;  /* 0x00000000e564783b */ /* 0x000fe40000004200 */
[----:B------:R-:W-:Y:S01]  /*3d20*/  IADD3 R4, -R213, R4, R244 ;  /* 0x00000004d5047210 */ /* 0x000fe20007ffe1f4 */
[----:B------:R-:W-:Y:S01]  /*3d30*/  IMAD.IADD R80, R80, 0x1, -R213 ;  /* 0x0000000150507824 */ /* 0x000fe200078e0ad5 */
[----:B------:R-:W-:Y:S02]  /*3d40*/  LDSM.16.MT88.4 R88, [R184+0x4000] ;  /* 0x00400000b858783b */ /* 0x000fe40000004200 */
[----:B------:R-:W-:Y:S01]  /*3d50*/  HMMA.16816.F32.BF16 R64, R36, R22, R64 ;  /* 0x000000162440723c */ /* 0x000fe20000041840 */
[----:B------:R-:W-:Y:S01]  /*3d60*/  IMAD.IADD R4, R4, 0x1, -R243 ;  /* 0x0000000104047824 */ /* 0x000fe200078e0af3 */
[----:B------:R-:W-:Y:S01]  /*3d70*/  LDSM.16.MT88.4 R136, [R165+0x800] ;  /* 0x00080000a588783b */ /* 0x000fe20000004200 */
[----:B------:R-:W-:-:S02]  /*3d80*/  FMUL.FTZ R72, R72, c[0x0][0x320] ;  /* 0x0000c80048487a20 */ /* 0x000fc40000410000 */
[----:B------:R-:W-:Y:S01]  /*3d90*/  FMUL.FTZ R73, R73, c[0x0][0x320] ;  /* 0x0000c80049497a20 */ /* 0x000fe20000410000 */
[----:B------:R-:W-:Y:S01]  /*3da0*/  LDSM.16.MT88.4 R32, [R184+0x800] ;  /* 0x00080000b820783b */ /* 0x000fe20000004200 */
[----:B------:R-:W-:Y:S01]  /*3db0*/  MUFU.TANH R159, R72 ;  /* 0x00000048009f7308 */ /* 0x000fe20000002400 */
[----:B------:R-:W-:Y:S01]  /*3dc0*/  HMMA.16816.F32.BF16 R68, R36, R58, R68 ;  /* 0x0000003a2444723c */ /* 0x000fe20000041844 */
[----:B------:R-:W-:Y:S01]  /*3dd0*/  FMUL.FTZ R74, R74, c[0x0][0x320] ;  /* 0x0000c8004a4a7a20 */ /* 0x000fe20000410000 */
[----:B------:R-:W-:Y:S01]  /*3de0*/  LDSM.16.MT88.4 R28, [R158+0x800] ;  /* 0x000800009e1c783b */ /* 0x000fe20000004200 */
[----:B------:R-:W-:-:S04]  /*3df0*/  FMUL.FTZ R75, R75, c[0x0][0x320] ;  /* 0x0000c8004b4b7a20 */ /* 0x000fc80000410000 */
[----:B------:R-:W-:Y:S01]  /*3e00*/  MUFU.TANH R161, R73 ;  /* 0x0000004900a17308 */ /* 0x000fe20000002400 */
[C---:B------:R-:W-:Y:S01]  /*3e10*/  HMMA.16816.F32.BF16 R48, R36.reuse, R10, R48 ;  /* 0x0000000a2430723c */ /* 0x040fe20000041830 */
[----:B------:R-:W2:Y:S01]  /*3e20*/  SHFL.IDX PT, R11, R8, RZ, 0x1c1f ;  /* 0x001c1fff080b7589 */ /* 0x000ea200000e0000 */
[----:B------:R-:W-:Y:S02]  /*3e30*/  FMUL.FTZ R22, R60, c[0x0][0x320] ;  /* 0x0000c8003c167a20 */ /* 0x000fe40000410000 */
[----:B------:R-:W-:Y:S01]  /*3e40*/  FMUL.FTZ R23, R61, c[0x0][0x320] ;  /* 0x0000c8003d177a20 */ /* 0x000fe20000410000 */
[----:B------:R-:W4:Y:S01]  /*3e50*/  SHFL.IDX PT, R10, R8, 0x1, 0x1c1f ;  /* 0x003c1f00080a7f89 */ /* 0x000f2200000e0000 */
[----:B------:R-:W-:Y:S01]  /*3e60*/  FMUL.FTZ R25, R62, c[0x0][0x320] ;  /* 0x0000c8003e197a20 */ /* 0x000fe20000410000 */
[----:B------:R-:W-:Y:S01]  /*3e70*/  MUFU.TANH R166, R74 ;  /* 0x0000004a00a67308 */ /* 0x000fe20000002400 */
[----:B---3--:R-:W-:Y:S01]  /*3e80*/  HMMA.16816.F32.BF16 R44, R36, R16, R44 ;  /* 0x00000010242c723c */ /* 0x008fe2000004182c */
[----:B------:R-:W-:-:S02]  /*3e90*/  FMUL.FTZ R0, R64, c[0x0][0x320] ;  /* 0x0000c80040007a20 */ /* 0x000fc40000410000 */
[----:B------:R-:W-:Y:S02]  /*3ea0*/  FMUL.FTZ R65, R65, c[0x0][0x320] ;  /* 0x0000c80041417a20 */ /* 0x000fe40000410000 */
[----:B------:R-:W-:Y:S02]  /*3eb0*/  FMUL.FTZ R26, R63, c[0x0][0x320] ;  /* 0x0000c8003f1a7a20 */ /* 0x000fe40000410000 */
[----:B------:R-:W3:Y:S01]  /*3ec0*/  MUFU.TANH R22, R22 ;  /* 0x0000001600167308 */ /* 0x000ee20000002400 */
[----:B------:R-:W-:Y:S01]  /*3ed0*/  HMMA.16816.F32.BF16 R40, R36, R18, R40 ;  /* 0x000000122428723c */ /* 0x000fe20000041828 */
[----:B------:R-:W-:Y:S01]  /*3ee0*/  FMUL.FTZ R20, R68, c[0x0][0x320] ;  /* 0x0000c80044147a20 */ /* 0x000fe20000410000 */
[----:B------:R-:W-:Y:S01]  /*3ef0*/  LDSM.16.MT88.4 R16, [R184+0x2800] ;  /* 0x00280000b810783b */ /* 0x000fe20000004200 */
[----:B------:R-:W-:Y:S02]  /*3f00*/  FMUL.FTZ R54, R69, c[0x0][0x320] ;  /* 0x0000c80045367a20 */ /* 0x000fe40000410000 */
[----:B------:R-:W-:-:S02]  /*3f10*/  FMUL.FTZ R21, R70, c[0x0][0x320] ;  /* 0x0000c80046157a20 */ /* 0x000fc40000410000 */
[----:B------:R-:W5:Y:S01]  /*3f20*/  MUFU.TANH R23, R23 ;  /* 0x0000001700177308 */ /* 0x000f620000002400 */
[----:B------:R-:W-:Y:S02]  /*3f30*/  FMUL.FTZ R48, R48, c[0x0][0x320] ;  /* 0x0000c80030307a20 */ /* 0x000fe40000410000 */
[C---:B--2---:R-:W-:Y:S02]  /*3f40*/  IMAD.IADD R11, R4.reuse, 0x1, R11 ;  /* 0x00000001040b7824 */ /* 0x044fe400078e020b */
[----:B------:R-:W-:Y:S02]  /*3f50*/  FMUL.FTZ R49, R49, c[0x0][0x320] ;  /* 0x0000c80031317a20 */ /* 0x000fe40000410000 */
[----:B----4-:R-:W-:Y:S01]  /*3f60*/  IMAD.IADD R13, R4, 0x1, R10 ;  /* 0x00000001040d7824 */ /* 0x010fe200078e020a */
[----:B------:R-:W2:Y:S01]  /*3f70*/  MUFU.TANH R0, R0 ;  /* 0x0000000000007308 */ /* 0x000ea20000002400 */
[----:B------:R-:W-:Y:S01]  /*3f80*/  IMNMX R10, R80, R11, PT ;  /* 0x0000000b500a7217 */ /* 0x000fe20003800200 */
[----:B------:R-:W-:-:S02]  /*3f90*/  FMUL.FTZ R44, R44, c[0x0][0x320] ;  /* 0x0000c8002c2c7a20 */ /* 0x000fc40000410000 */
[----:B------:R-:W-:Y:S01]  /*3fa0*/  FMUL.FTZ R45, R45, c[0x0][0x320] ;  /* 0x0000c8002d2d7a20 */ /* 0x000fe20000410000 */
[C---:B------:R-:W-:Y:S01]  /*3fb0*/  ISETP.GT.AND P0, PT, R10.reuse, RZ, PT ;  /* 0x000000ff0a00720c */ /* 0x040fe20003f04270 */
[----:B------:R-:W-:Y:S01]  /*3fc0*/  FMUL.FTZ R24, R71, c[0x0][0x320] ;  /* 0x0000c80047187a20 */ /* 0x000fe20000410000 */
[C---:B------:R-:W-:Y:S01]  /*3fd0*/  ISETP.GT.AND P5, PT, R10.reuse, 0x1, PT ;  /* 0x000000010a00780c */ /* 0x040fe20003fa4270 */
[----:B------:R-:W4:Y:S01]  /*3fe0*/  MUFU.TANH R20, R20 ;  /* 0x0000001400147308 */ /* 0x000f220000002400 */
[----:B------:R-:W-:Y:S01]  /*3ff0*/  ISETP.GT.AND P3, PT, R10, 0x10, PT ;  /* 0x000000100a00780c */ /* 0x000fe20003f64270 */
[----:B------:R-:W-:Y:S01]  /*4000*/  FMUL.FTZ R40, R40, c[0x0][0x320] ;  /* 0x0000c80028287a20 */ /* 0x000fe20000410000 */
[----:B------:R-:W-:Y:S01]  /*4010*/  ISETP.GT.AND P1, PT, R10, 0x11, PT ;  /* 0x000000110a00780c */ /* 0x000fe20003f24270 */
[----:B------:R-:W-:Y:S01]  /*4020*/  FMUL.FTZ R66, R66, c[0x0][0x320] ;  /* 0x0000c80042427a20 */ /* 0x000fe20000410000 */
[----:B-1----:R-:W-:Y:S01]  /*4030*/  FSEL R52, R52, -INF , P0 ;  /* 0xff80000034347808 */ /* 0x002fe20000000000 */
[----:B------:R-:W-:Y:S01]  /*4040*/  FMUL.FTZ R67, R67, c[0x0][0x320] ;  /* 0x0000c80043437a20 */ /* 0x000fe20000410000 */
[C---:B------:R-:W-:Y:S01]  /*4050*/  ISETP.GT.AND P0, PT, R10.reuse, 0x18, PT ;  /* 0x000000180a00780c */ /* 0x040fe20003f04270 */
[----:B------:R-:W1:Y:S01]  /*4060*/  MUFU.TANH R160, R48 ;  /* 0x0000003000a07308 */ /* 0x000e620000002400 */
[----:B------:R-:W-:Y:S01]  /*4070*/  ISETP.GT.AND P4, PT, R10, 0x8, PT ;  /* 0x000000080a00780c */ /* 0x000fe20003f84270 */
[----:B------:R-:W-:Y:S01]  /*4080*/  FMUL.FTZ R50, R50, c[0x0][0x320] ;  /* 0x0000c80032327a20 */ /* 0x000fe20000410000 */
[----:B------:R-:W-:Y:S01]  /*4090*/  FSEL R56, R56, -INF , P5 ;  /* 0xff80000038387808 */ /* 0x000fe20002800000 */
[----:B------:R-:W-:Y:S01]  /*40a0*/  FMUL.FTZ R51, R51, c[0x0][0x320] ;  /* 0x0000c80033337a20 */ /* 0x000fe20000410000 */
[----:B---3--:R-:W-:Y:S01]  /*40b0*/  FSEL R7, R22, -INF , P3 ;  /* 0xff80000016077808 */ /* 0x008fe20001800000 */
[----:B------:R-:W-:Y:S01]  /*40c0*/  FMUL.FTZ R46, R46, c[0x0][0x320] ;  /* 0x0000c8002e2e7a20 */ /* 0x000fe20000410000 */
[----:B-----5:R-:W-:Y:S01]  /*40d0*/  FSEL R6, R23, -INF , P1 ;  /* 0xff80000017067808 */ /* 0x020fe20000800000 */
[----:B------:R-:W3:Y:S01]  /*40e0*/  MUFU.TANH R162, R49 ;  /* 0x0000003100a27308 */ /* 0x000ee20000002400 */
[C---:B------:R-:W-:Y:S01]  /*40f0*/  ISETP.GT.AND P3, PT, R10.reuse, 0x28, PT ;  /* 0x000000280a00780c */ /* 0x040fe20003f64270 */
[----:B------:R-:W-:Y:S01]  /*4100*/  FMUL.FTZ R41, R41, c[0x0][0x320] ;  /* 0x0000c80029297a20 */ /* 0x000fe20000410000 */
[----:B------:R-:W-:Y:S01]  /*4110*/  ISETP.GT.AND P1, PT, R10, 0x29, PT ;  /* 0x000000290a00780c */ /* 0x000fe20003f24270 */
[----:B------:R-:W-:Y:S01]  /*4120*/  FMUL.FTZ R47, R47, c[0x0][0x320] ;  /* 0x0000c8002f2f7a20 */ /* 0x000fe20000410000 */
[----:B--2---:R-:W-:Y:S01]  /*4130*/  FSEL R5, R0, -INF , P0 ;  /* 0xff80000000057808 */ /* 0x004fe20000000000 */
[----:B------:R-:W-:Y:S01]  /*4140*/  FMUL.FTZ R42, R42, c[0x0][0x320] ;  /* 0x0000c8002a2a7a20 */ /* 0x000fe20000410000 */
[----:B------:R-:W-:Y:S01]  /*4150*/  IMNMX R13, R80, R13, PT ;  /* 0x0000000d500d7217 */ /* 0x000fe20003800200 */
[----:B------:R-:W2:Y:S01]  /*4160*/  MUFU.TANH R54, R54 ;  /* 0x0000003600367308 */ /* 0x000ea20000002400 */
[----:B------:R-:W-:Y:S01]  /*4170*/  ISETP.GT.AND P6, PT, R10, 0x9, PT ;  /* 0x000000090a00780c */ /* 0x000fe20003fc4270 */
[----:B------:R-:W-:Y:S01]  /*4180*/  FMUL.FTZ R43, R43, c[0x0][0x320] ;  /* 0x0000c8002b2b7a20 */ /* 0x000fe20000410000 */
[----:B----4-:R-:W-:Y:S01]  /*4190*/  FSEL R20, R20, -INF , P4 ;  /* 0xff80000014147808 */ /* 0x010fe20002000000 */
[----:B------:R-:W-:Y:S01]  /*41a0*/  LDSM.16.MT88.4 R80, [R165+0x4000] ;  /* 0x00400000a550783b */ /* 0x000fe20000004200 */
[----:B------:R-:W-:-:S02]  /*41b0*/  FMNMX.FTZ R0, R52, R56, !PT ;  /* 0x0000003834007209 */ /* 0x000fc40007810000 */
[C---:B------:R-:W-:Y:S01]  /*41c0*/  ISETP.GT.AND P5, PT, R10.reuse, 0x19, PT ;  /* 0x000000190a00780c */ /* 0x040fe20003fa4270 */
[----:B------:R-:W4:Y:S01]  /*41d0*/  MUFU.TANH R12, R65 ;  /* 0x00000041000c7308 */ /* 0x000f220000002400 */
[----:B------:R-:W-:Y:S02]  /*41e0*/  ISETP.GT.AND P0, PT, R10, 0x30, PT ;  /* 0x000000300a00780c */ /* 0x000fe40003f04270 */
[----:B-1----:R-:W-:Y:S02]  /*41f0*/  FSEL R160, R160, -INF , P3 ;  /* 0xff800000a0a07808 */ /* 0x002fe40001800000 */
[----:B---3--:R-:W-:Y:S02]  /*4200*/  FSEL R162, R162, -INF , P1 ;  /* 0xff800000a2a27808 */ /* 0x008fe40000800000 */
[----:B------:R-:W-:Y:S01]  /*4210*/  ISETP.GT.AND P3, PT, R13, RZ, PT ;  /* 0x000000ff0d00720c */ /* 0x000fe20003f64270 */
[----:B------:R-:W1:Y:S01]  /*4220*/  MUFU.TANH R173, R44 ;  /* 0x0000002c00ad7308 */ /* 0x000e620000002400 */
[----:B--2---:R-:W-:-:S02]  /*4230*/  FSEL R54, R54, -INF , P6 ;  /* 0xff80000036367808 */ /* 0x004fc40003000000 */
[----:B------:R-:W-:Y:S02]  /*4240*/  ISETP.GT.AND P1, PT, R13, 0x1, PT ;  /* 0x000000010d00780c */ /* 0x000fe40003f24270 */
[----:B------:R-:W-:Y:S02]  /*4250*/  FMNMX.FTZ R0, R20, R0, !PT ;  /* 0x0000000014007209 */ /* 0x000fe40007810000 */
[----:B------:R-:W-:Y:S01]  /*4260*/  ISETP.GT.AND P4, PT, R10, 0x20, PT ;  /* 0x000000200a00780c */ /* 0x000fe20003f84270 */
[----:B------:R-:W2:Y:S01]  /*4270*/  MUFU.TANH R172, R45 ;  /* 0x0000002d00ac7308 */ /* 0x000ea20000002400 */
[----:B----4-:R-:W-:Y:S02]  /*4280*/  FSEL R4, R12, -INF , P5 ;  /* 0xff8000000c047808 */ /* 0x010fe40002800000 */
[----:B------:R-:W-:Y:S02]  /*4290*/  ISETP.GT.AND P5, PT, R10, 0x31, PT ;  /* 0x000000310a00780c */ /* 0x000fe40003fa4270 */
[----:B------:R-:W-:-:S02]  /*42a0*/  FMNMX.FTZ R0, R54, R0, !PT ;  /* 0x0000000036007209 */ /* 0x000fc40007810000 */
[----:B------:R-:W-:Y:S01]  /*42b0*/  FSEL R53, R53, -INF , P3 ;  /* 0xff80000035357808 */ /* 0x000fe20001800000 */
[----:B------:R-:W3:Y:S01]  /*42c0*/  MUFU.TANH R21, R21 ;  /* 0x0000001500157308 */ /* 0x000ee20000002400 */
[----:B-1----:R-:W-:Y:S02]  /*42d0*/  FSEL R173, R173, -INF , P0 ;  /* 0xff800000adad7808 */ /* 0x002fe40000000000 */
[----:B------:R-:W-:Y:S02]  /*42e0*/  ISETP.GT.AND P0, PT, R13, 0x8, PT ;  /* 0x000000080d00780c */ /* 0x000fe40003f04270 */
[----:B------:R-:W-:Y:S02]  /*42f0*/  FSEL R12, R2, -INF , P1 ;  /* 0xff800000020c7808 */ /* 0x000fe40000800000 */
[----:B------:R-:W-:Y:S01]  /*4300*/  FSEL R159, R159, -INF , P4 ;  /* 0xff8000009f9f7808 */ /* 0x000fe20002000000 */
[----:B------:R-:W1:Y:S01]  /*4310*/  MUFU.TANH R171, R40 ;  /* 0x0000002800ab7308 */ /* 0x000e620000002400 */
[----:B------:R-:W-:-:S02]  /*4320*/  ISETP.GT.AND P4, PT, R10, 0x38, PT ;  /* 0x000000380a00780c */ /* 0x000fc40003f84270 */
[----:B--2---:R-:W-:Y:S02]  /*4330*/  FSEL R172, R172, -INF , P5 ;  /* 0xff800000acac7808 */ /* 0x004fe40002800000 */
[----:B------:R-:W-:Y:S02]  /*4340*/  ISETP.GT.AND P5, PT, R13, 0x9, PT ;  /* 0x000000090d00780c */ /* 0x000fe40003fa4270 */
[----:B------:R-:W-:Y:S01]  /*4350*/  FMNMX.FTZ R0, R7, R0, !PT ;  /* 0x0000000007007209 */ /* 0x000fe20007810000 */
[----:B------:R-:W2:Y:S01]  /*4360*/  MUFU.TANH R24, R24 ;  /* 0x0000001800187308 */ /* 0x000ea20000002400 */
[----:B---3--:R-:W-:Y:S02]  /*4370*/  FSEL R21, R21, -INF , P0 ;  /* 0xff80000015157808 */ /* 0x008fe40000000000 */
[----:B------:R-:W-:Y:S02]  /*4380*/  FMNMX.FTZ R2, R53, R12, !PT ;  /* 0x0000000c35027209 */ /* 0x000fe40007810000 */
[----:B------:R-:W-:-:S02]  /*4390*/  FMNMX.FTZ R0, R6, R0, !PT ;  /* 0x0000000006007209 */ /* 0x000fc40007810000 */
[----:B------:R-:W-:Y:S01]  /*43a0*/  FMNMX.FTZ R2, R21, R2, !PT ;  /* 0x0000000215027209 */ /* 0x000fe20007810000 */
[----:B------:R-:W3:Y:S01]  /*43b0*/  MUFU.TANH R25, R25 ;  /* 0x0000001900197308 */ /* 0x000ee20000002400 */
[----:B-1----:R-:W-:Y:S02]  /*43c0*/  FSEL R171, R171, -INF , P4 ;  /* 0xff800000abab7808 */ /* 0x002fe40002000000 */
[C---:B------:R-:W-:Y:S02]  /*43d0*/  ISETP.GT.AND P4, PT, R13.reuse, 0x10, PT ;  /* 0x000000100d00780c */ /* 0x040fe40003f84270 */
[----:B------:R-:W-:Y:S02]  /*43e0*/  ISETP.GT.AND P6, PT, R10, 0x21, PT ;  /* 0x000000210a00780c */ /* 0x000fe40003fc4270 */
[----:B------:R-:W-:Y:S01]  /*43f0*/  ISETP.GT.AND P3, PT, R13, 0x11, PT ;  /* 0x000000110d00780c */ /* 0x000fe20003f64270 */
[----:B------:R-:W1:Y:S01]  /*4400*/  MUFU.TANH R26, R26 ;  /* 0x0000001a001a7308 */ /* 0x000e620000002400 */
[----:B--2---:R-:W-:-:S02]  /*4410*/  FSEL R24, R24, -INF , P5 ;  /* 0xff80000018187808 */ /* 0x004fc40002800000 */
[----:B------:R-:W-:Y:S02]  /*4420*/  FMNMX.FTZ R0, R5, R0, !PT ;  /* 0x0000000005007209 */ /* 0x000fe40007810000 */
[----:B------:R-:W-:Y:S02]  /*4430*/  FMNMX.FTZ R2, R24, R2, !PT ;  /* 0x0000000218027209 */ /* 0x000fe40007810000 */
[----:B------:R-:W-:Y:S01]  /*4440*/  FSEL R161, R161, -INF , P6 ;  /* 0xff800000a1a17808 */ /* 0x000fe20003000000 */
[----:B------:R-:W2:Y:S01]  /*4450*/  MUFU.TANH R9, R66 ;  /* 0x0000004200097308 */ /* 0x000ea20000002400 */
[----:B---3--:R-:W-:Y:S02]  /*4460*/  FSEL R11, R25, -INF , P4 ;  /* 0xff800000190b7808 */ /* 0x008fe40002000000 */
[----:B------:R-:W-:Y:S02]  /*4470*/  ISETP.GT.AND P6, PT, R10, 0x39, PT ;  /* 0x000000390a00780c */ /* 0x000fe40003fc4270 */
[----:B------:R-:W-:-:S02]  /*4480*/  ISETP.GT.AND P1, PT, R13, 0x18, PT ;  /* 0x000000180d00780c */ /* 0x000fc40003f24270 */
[----:B------:R-:W-:Y:S01]  /*4490*/  FMNMX.FTZ R0, R4, R0, !PT ;  /* 0x0000000004007209 */ /* 0x000fe20007810000 */
[----:B------:R-:W3:Y:S01]  /*44a0*/  MUFU.TANH R8, R67 ;  /* 0x0000004300087308 */ /* 0x000ee20000002400 */
[----:B-1----:R-:W-:Y:S02]  /*44b0*/  FSEL R10, R26, -INF , P3 ;  /* 0xff8000001a0a7808 */ /* 0x002fe40001800000 */
[----:B------:R-:W-:Y:S02]  /*44c0*/  FMNMX.FTZ R2, R11, R2, !PT ;  /* 0x000000020b027209 */ /* 0x000fe40007810000 */
[----:B------:R-:W-:Y:S02]  /*44d0*/  ISETP.GT.AND P0, PT, R13, 0x19, PT ;  /* 0x000000190d00780c */ /* 0x000fe40003f04270 */
[----:B------:R-:W-:Y:S01]  /*44e0*/  FMNMX.FTZ R0, R159, R0, !PT ;  /* 0x000000009f007209 */ /* 0x000fe20007810000 */
[----:B------:R1:W4:Y:S01]  /*44f0*/  MUFU.TANH R167, R75 ;  /* 0x0000004b00a77308 */ /* 0x0003220000002400 */
[----:B--2---:R-:W-:-:S02]  /*4500*/  FSEL R9, R9, -INF , P1 ;  /* 0xff80000009097808 */ /* 0x004fc40000800000 */
[----:B------:R-:W-:Y:S02]  /*4510*/  FMNMX.FTZ R2, R10, R2, !PT ;  /* 0x000000020a027209 */ /* 0x000fe40007810000 */
[----:B------:R-:W-:Y:S02]  /*4520*/  ISETP.GT.AND P5, PT, R13, 0x20, PT ;  /* 0x000000200d00780c */ /* 0x000fe40003fa4270 */
[----:B------:R-:W-:Y:S01]  /*4530*/  FMNMX.FTZ R0, R161, R0, !PT ;  /* 0x00000000a1007209 */ /* 0x000fe20007810000 */
[----:B------:R-:W2:Y:S01]  /*4540*/  MUFU.TANH R169, R50 ;  /* 0x0000003200a97308 */ /* 0x000ea20000002400 */
[----:B---3--:R-:W-:Y:S01]  /*4550*/  FSEL R8, R8, -INF , P0 ;  /* 0xff80000008087808 */ /* 0x008fe20000000000 */
[----:B------:R-:W-:Y:S01]  /*4560*/  LDSM.16.MT88.4 R64, [R158+0x2000] ;  /* 0x002000009e40783b */ /* 0x000fe20000004200 */
[----:B------:R-:W-:Y:S02]  /*4570*/  FMNMX.FTZ R2, R9, R2, !PT ;  /* 0x0000000209027209 */ /* 0x000fe40007810000 */
[----:B------:R-:W-:-:S02]  /*4580*/  ISETP.GT.AND P4, PT, R13, 0x21, PT ;  /* 0x000000210d00780c */ /* 0x000fc40003f84270 */
[----:B------:R-:W-:Y:S01]  /*4590*/  FMNMX.FTZ R0, R160, R0, !PT ;  /* 0x00000000a0007209 */ /* 0x000fe20007810000 */
[----:B------:R3:W5:Y:S01]  /*45a0*/  MUFU.TANH R170, R51 ;  /* 0x0000003300aa7308 */ /* 0x0007620000002400 */
[----:B------:R-:W-:Y:S01]  /*45b0*/  FSEL R166, R166, -INF , P5 ;  /* 0xff800000a6a67808 */ /* 0x000fe20002800000 */
[----:B-1----:R-:W-:Y:S01]  /*45c0*/  LDSM.16.MT88.4 R72, [R185+0x4000] ;  /* 0x00400000b948783b */ /* 0x002fe20000004200 */
[----:B------:R-:W-:Y:S02]  /*45d0*/  FMNMX.FTZ R2, R8, R2, !PT ;  /* 0x0000000208027209 */ /* 0x000fe40007810000 */
[----:B------:R-:W-:Y:S02]  /*45e0*/  ISETP.GT.AND P3, PT, R13, 0x28, PT ;  /* 0x000000280d00780c */ /* 0x000fe40003f64270 */
[----:B------:R-:W-:Y:S01]  /*45f0*/  FMNMX.FTZ R0, R162, R0, !PT ;  /* 0x00000000a2007209 */ /* 0x000fe20007810000 */
[----:B------:R-:W-:Y:S01]  /*4600*/  MUFU.TANH R46, R46 ;  /* 0x0000002e002e7308 */ /* 0x000fe20000002400 */
[----:B----4-:R-:W-:-:S02]  /*4610*/  FSEL R167, R167, -INF , P4 ;  /* 0xff800000a7a77808 */ /* 0x010fc40002000000 */
[----:B------:R-:W-:Y:S02]  /*4620*/  FMNMX.FTZ R2, R166, R2, !PT ;  /* 0x00000002a6027209 */ /* 0x000fe40007810000 */
[----:B------:R-:W-:Y:S02]  /*4630*/  ISETP.GT.AND P1, PT, R13, 0x29, PT ;  /* 0x000000290d00780c */ /* 0x000fe40003f24270 */
[----:B------:R-:W-:Y:S01]  /*4640*/  FMNMX.FTZ R0, R173, R0, !PT ;  /* 0x00000000ad007209 */ /* 0x000fe20007810000 */
[----:B------:R-:W1:Y:S01]  /*4650*/  MUFU.TANH R41, R41 ;  /* 0x0000002900297308 */ /* 0x000e620000002400 */
[----:B--2---:R-:W-:Y:S01]  /*4660*/  FSEL R169, R169, -INF , P3 ;  /* 0xff800000a9a97808 */ /* 0x004fe20001800000 */
[----:B---3--:R-:W-:Y:S01]  /*4670*/  LDSM.16.MT88.4 R48, [R165+0x2000] ;  /* 0x00200000a530783b */ /* 0x008fe20000004200 */
[----:B------:R-:W-:Y:S02]  /*4680*/  FMNMX.FTZ R2, R167, R2, !PT ;  /* 0x00000002a7027209 */ /* 0x000fe40007810000 */
[----:B------:R-:W-:-:S02]  /*4690*/  ISETP.GT.AND P0, PT, R13, 0x30, PT ;  /* 0x000000300d00780c */ /* 0x000fc40003f04270 */
[----:B------:R-:W-:Y:S01]  /*46a0*/  FMNMX.FTZ R0, R172, R0, !PT ;  /* 0x00000000ac007209 */ /* 0x000fe20007810000 */
[----:B------:R-:W2:Y:S01]  /*46b0*/  MUFU.TANH R47, R47 ;  /* 0x0000002f002f7308 */ /* 0x000ea20000002400 */
[----:B-----5:R-:W-:Y:S02]  /*46c0*/  FSEL R170, R170, -INF , P1 ;  /* 0xff800000aaaa7808 */ /* 0x020fe40000800000 */
[----:B------:R-:W-:Y:S02]  /*46d0*/  FMNMX.FTZ R2, R169, R2, !PT ;  /* 0x00000002a9027209 */ /* 0x000fe40007810000 */
[----:B------:R-:W-:Y:S02]  /*46e0*/  FMNMX.FTZ R0, R171, R0, !PT ;  /* 0x00000000ab007209 */ /* 0x000fe40007810000 */
[----:B------:R-:W-:Y:S01]  /*46f0*/  ISETP.GT.AND P1, PT, R13, 0x31, PT ;  /* 0x000000310d00780c */ /* 0x000fe20003f24270 */
[----:B------:R-:W3:Y:S01]  /*4700*/  MUFU.TANH R42, R42 ;  /* 0x0000002a002a7308 */ /* 0x000ee20000002400 */
[----:B-1----:R-:W-:-:S02]  /*4710*/  FSEL R168, R41, -INF , P6 ;  /* 0xff80000029a87808 */ /* 0x002fc40003000000 */
[----:B------:R-:W-:Y:S02]  /*4720*/  FSEL R142, R46, -INF , P0 ;  /* 0xff8000002e8e7808 */ /* 0x000fe40000000000 */
[----:B------:R-:W-:Y:S02]  /*4730*/  FMNMX.FTZ R14, R170, R2, !PT ;  /* 0x00000002aa0e7209 */ /* 0x000fe40007810000 */
[----:B------:R-:W-:Y:S01]  /*4740*/  FMNMX.FTZ R0, R168, R0, !PT ;  /* 0x00000000a8007209 */ /* 0x000fe20007810000 */
[----:B------:R-:W1:Y:S01]  /*4750*/  MUFU.TANH R43, R43 ;  /* 0x0000002b002b7308 */ /* 0x000e620000002400 */
[----:B------:R-:W-:Y:S02]  /*4760*/  ISETP.GT.AND P0, PT, R13, 0x38, PT ;  /* 0x000000380d00780c */ /* 0x000fe40003f04270 */
[----:B--2---:R-:W-:Y:S01]  /*4770*/  FSEL R141, R47, -INF , P1 ;  /* 0xff8000002f8d7808 */ /* 0x004fe20000800000 */
[----:B------:R-:W2:Y:S01]  /*4780*/  SHFL.BFLY PT, R2, R0, 0x2, 0x1f ;  /* 0x0c401f0000027f89 */ /* 0x000ea200000e0000 */
[----:B------:R-:W-:-:S02]  /*4790*/  FMNMX.FTZ R14, R142, R14, !PT ;  /* 0x0000000e8e0e7209 */ /* 0x000fc40007810000 */
[----:B------:R-:W-:Y:S02]  /*47a0*/  ISETP.GT.AND P1, PT, R13, 0x39, PT ;  /* 0x000000390d00780c */ /* 0x000fe40003f24270 */
[----:B---3--:R-:W-:Y:S02]  /*47b0*/  FSEL R140, R42, -INF , P0 ;  /* 0xff8000002a8c7808 */ /* 0x008fe40000000000 */
[----:B------:R-:W-:-:S04]  /*47c0*/  FMNMX.FTZ R14, R141, R14, !PT ;  /* 0x0000000e8d0e7209 */ /* 0x000fc80007810000 */
[----:B------:R-:W-:Y:S02]  /*47d0*/  FMNMX.FTZ R14, R140, R14, !PT ;  /* 0x0000000e8c0e7209 */ /* 0x000fe40007810000 */
[----:B-1----:R-:W-:Y:S02]  /*47e0*/  FSEL R164, R43, -INF , P1 ;  /* 0xff8000002ba47808 */ /* 0x002fe40000800000 */
[----:B------:R-:W-:Y:S02]  /*47f0*/  LDSM.16.MT88.4 R40, [R185+0x2000] ;  /* 0x00200000b928783b */ /* 0x000fe40000004200 */
        /* <DEDUP_REMOVED lines=11> */
[----:B------:R-:W2:Y:S01]  /*48b0*/  LDSM.16.MT88.4 R56, [R184+0x2000] ;  /* 0x00200000b838783b */ /* 0x000ea20000004200 */
[--C-:B------:R-:W-:Y:S02]  /*48c0*/  FFMA.FTZ R157, R52, c[0x0][0x2d0], -R143.reuse ;  /* 0x0000b400349d7a23 */ /* 0x100fe4000001088f */
[--C-:B------:R-:W-:Y:S01]  /*48d0*/  FFMA.FTZ R155, R20, c[0x0][0x2d0], -R143.reuse ;  /* 0x0000b400149b7a23 */ /* 0x100fe2000001088f */
[----:B------:R-:W-:Y:S01]  /*48e0*/  MUFU.EX2 R156, R156 ;  /* 0x0000009c009c7308 */ /* 0x000fe20000000800 */
[----:B-1----:R-:W-:Y:S01]  /*48f0*/  FMNMX.FTZ R0, R13, R0, !PT ;  /* 0x000000000d007209 */ /* 0x002fe20007810000 */
[--C-:B------:R-:W-:Y:S02]  /*4900*/  FFMA.FTZ R151, R54, c[0x0][0x2d0], -R143.reuse ;  /* 0x0000b40036977a23 */ /* 0x100fe4000001088f */
[----:B------:R-:W-:Y:S01]  /*4910*/  FFMA.FTZ R150, R7, c[0x0][0x2d0], -R143 ;  /* 0x0000b40007967a23 */ /* 0x000fe2000001088f */
[C---:B------:R-:W-:Y:S01]  /*4920*/  FSETP.NEU.FTZ.AND P0, PT, R0.reuse, -INF , PT ;  /* 0xff8000000000780b */ /* 0x040fe20003f1d000 */
[----:B------:R-:W-:-:S02]  /*4930*/  FMUL.FTZ R163, R0, c[0x0][0x2d0] ;  /* 0x0000b40000a37a20 */ /* 0x000fc40000410000 */
[--C-:B------:R-:W-:Y:S01]  /*4940*/  FFMA.FTZ R146, R6, c[0x0][0x2d0], -R143.reuse ;  /* 0x0000b40006927a23 */ /* 0x100fe2000001088f */
[----:B------:R-:W1:Y:S01]  /*4950*/  MUFU.EX2 R157, R157 ;  /* 0x0000009d009d7308 */ /* 0x000e620000000800 */
[--C-:B------:R-:W-:Y:S01]  /*4960*/  FFMA.FTZ R145, R5, c[0x0][0x2d0], -R143.reuse ;  /* 0x0000b40005917a23 */ /* 0x100fe2000001088f */
[----:B------:R-:W-:Y:S01]  /*4970*/  FSEL R163, R163, RZ, P0 ;  /* 0x000000ffa3a37208 */ /* 0x000fe20000000000 */
[--C-:B------:R-:W-:Y:S02]  /*4980*/  FFMA.FTZ R132, R4, c[0x0][0x2d0], -R143.reuse ;  /* 0x0000b40004847a23 */ /* 0x100fe4000001088f */
[----:B------:R-:W3:Y:S01]  /*4990*/  LDSM.16.MT88.4 R4, [R229+0x4000] ;  /* 0x00400000e504783b */ /* 0x000ee20000004200 */
[----:B------:R-:W-:Y:S02]  /*49a0*/  FFMA.FTZ R159, R159, c[0x0][0x2d0], -R143 ;  /* 0x0000b4009f9f7a23 */ /* 0x000fe4000001088f */
[--C-:B------:R-:W-:Y:S01]  /*49b0*/  FFMA.FTZ R154, R53, c[0x0][0x2d0], -R163.reuse ;  /* 0x0000b400359a7a23 */ /* 0x100fe200000108a3 */
[----:B------:R-:W-:Y:S01]  /*49c0*/  MUFU.EX2 R155, R155 ;  /* 0x0000009b009b7308 */ /* 0x000fe20000000800 */
[----:B------:R-:W-:-:S02]  /*49d0*/  FFMA.FTZ R153, R12, c[0x0][0x2d0], -R163 ;  /* 0x0000b4000c997a23 */ /* 0x000fc400000108a3 */
[--C-:B------:R-:W-:Y:S01]  /*49e0*/  FFMA.FTZ R152, R21, c[0x0][0x2d0], -R163.reuse ;  /* 0x0000b40015987a23 */ /* 0x100fe200000108a3 */
[----:B------:R-:W-:Y:S01]  /*49f0*/  LDSM.16.MT88.4 R12, [R158+0x2800] ;  /* 0x002800009e0c783b */ /* 0x000fe20000004200 */
[--C-:B------:R-:W-:Y:S02]  /*4a00*/  FFMA.FTZ R149, R24, c[0x0][0x2d0], -R163.reuse ;  /* 0x0000b40018957a23 */ /* 0x100fe400000108a3 */
[--C-:B------:R-:W-:Y:S01]  /*4a10*/  FFMA.FTZ R148, R11, c[0x0][0x2d0], -R163.reuse ;  /* 0x0000b4000b947a23 */ /* 0x100fe200000108a3 */
[----:B------:R-:W4:Y:S01]  /*4a20*/  MUFU.EX2 R151, R151 ;  /* 0x0000009700977308 */ /* 0x000f220000000800 */
[--C-:B------:R-:W-:Y:S01]  /*4a30*/  FFMA.FTZ R144, R10, c[0x0][0x2d0], -R163.reuse ;  /* 0x0000b4000a907a23 */ /* 0x100fe200000108a3 */
[----:B-1----:R-:W-:Y:S01]  /*4a40*/  F2FP.BF16.PACK_AB R96, R156, R157 ;  /* 0x0000009d9c60723e */ /* 0x002fe200000010ff */
[--C-:B------:R-:W-:Y:S01]  /*4a50*/  FFMA.FTZ R147, R9, c[0x0][0x2d0], -R163.reuse ;  /* 0x0000b40009937a23 */ /* 0x100fe200000108a3 */
[----:B------:R-:W-:Y:S01]  /*4a60*/  LDSM.16.MT88.4 R20, [R185+0x800] ;  /* 0x00080000b914783b */ /* 0x000fe20000004200 */
[----:B------:R-:W-:-:S02]  /*4a70*/  FFMA.FTZ R133, R8, c[0x0][0x2d0], -R163 ;  /* 0x0000b40008857a23 */ /* 0x000fc400000108a3 */
[--C-:B------:R-:W-:Y:S01]  /*4a80*/  FFMA.FTZ R161, R161, c[0x0][0x2d0], -R143.reuse ;  /* 0x0000b400a1a17a23 */ /* 0x100fe2000001088f */
[----:B------:R-:W-:Y:S01]  /*4a90*/  MUFU.EX2 R154, R154 ;  /* 0x0000009a009a7308 */ /* 0x000fe20000000800 */
[----:B------:R-:W1:Y:S01]  /*4aa0*/  LDSM.16.MT88.4 R8, [R185+0x2800] ;  /* 0x00280000b908783b */ /* 0x000e620000004200 */
[--C-:B------:R-:W-:Y:S02]  /*4ab0*/  FFMA.FTZ R160, R160, c[0x0][0x2d0], -R143.reuse ;  /* 0x0000b400a0a07a23 */ /* 0x100fe4000001088f */
[----:B------:R-:W-:Y:S01]  /*4ac0*/  FFMA.FTZ R162, R162, c[0x0][0x2d0], -R143 ;  /* 0x0000b400a2a27a23 */ /* 0x000fe2000001088f */
[----:B------:R-:W-:Y:S01]  /*4ad0*/  LDSM.16.MT88.4 R24, [R165+0x2800] ;  /* 0x00280000a518783b */ /* 0x000fe20000004200 */
[--C-:B------:R-:W-:Y:S02]  /*4ae0*/  FFMA.FTZ R166, R166, c[0x0][0x2d0], -R163.reuse ;  /* 0x0000b400a6a67a23 */ /* 0x100fe400000108a3 */
[----:B------:R-:W5:Y:S01]  /*4af0*/  MUFU.EX2 R153, R153 ;  /* 0x0000009900997308 */ /* 0x000f620000000800 */
[----:B----4-:R-:W-:Y:S01]  /*4b00*/  F2FP.BF16.PACK_AB R98, R151, R155 ;  /* 0x0000009b9762723e */ /* 0x010fe200000010ff */
[----:B------:R-:W-:-:S02]  /*4b10*/  FFMA.FTZ R167, R167, c[0x0][0x2d0], -R163 ;  /* 0x0000b400a7a77a23 */ /* 0x000fc400000108a3 */
[--C-:B------:R-:W-:Y:S02]  /*4b20*/  FFMA.FTZ R169, R169, c[0x0][0x2d0], -R163.reuse ;  /* 0x0000b400a9a97a23 */ /* 0x100fe400000108a3 */
[----:B------:R-:W-:Y:S02]  /*4b30*/  FFMA.FTZ R170, R170, c[0x0][0x2d0], -R163 ;  /* 0x0000b400aaaa7a23 */ /* 0x000fe400000108a3 */
[----:B------:R-:W-:Y:S01]  /*4b40*/  MUFU.EX2 R152, R152 ;  /* 0x0000009800987308 */ /* 0x000fe20000000800 */
[--C-:B------:R-:W-:Y:S02]  /*4b50*/  FFMA.FTZ R242, R168, c[0x0][0x2d0], -R143.reuse ;  /* 0x0000b400a8f27a23 */ /* 0x100fe4000001088f */
[--C-:B------:R-:W-:Y:S02]  /*4b60*/  FFMA.FTZ R173, R173, c[0x0][0x2d0], -R143.reuse ;  /* 0x0000b400adad7a23 */ /* 0x100fe4000001088f */
[--C-:B------:R-:W-:Y:S02]  /*4b70*/  FFMA.FTZ R172, R172, c[0x0][0x2d0], -R143.reuse ;  /* 0x0000b400acac7a23 */ /* 0x100fe4000001088f */
[----:B------:R-:W-:Y:S01]  /*4b80*/  FFMA.FTZ R171, R171, c[0x0][0x2d0], -R143 ;  /* 0x0000b400abab7a23 */ /* 0x000fe2000001088f */
[----:B------:R-:W4:Y:S01]  /*4b90*/  MUFU.EX2 R149, R149 ;  /* 0x0000009500957308 */ /* 0x000f220000000800 */
[----:B-----5:R-:W-:Y:S01]  /*4ba0*/  F2FP.BF16.PACK_AB R97, R153, R154 ;  /* 0x0000009a9961723e */ /* 0x020fe200000010ff */
[----:B------:R-:W-:-:S02]  /*4bb0*/  FFMA.FTZ R168, R142, c[0x0][0x2d0], -R163 ;  /* 0x0000b4008ea87a23 */ /* 0x000fc400000108a3 */
[--C-:B------:R-:W-:Y:S02]  /*4bc0*/  FFMA.FTZ R174, R141, c[0x0][0x2d0], -R163.reuse ;  /* 0x0000b4008dae7a23 */ /* 0x100fe400000108a3 */
[--C-:B------:R-:W-:Y:S02]  /*4bd0*/  FFMA.FTZ R175, R140, c[0x0][0x2d0], -R163.reuse ;  /* 0x0000b4008caf7a23 */ /* 0x100fe400000108a3 */
[----:B------:R-:W-:Y:S01]  /*4be0*/  MUFU.EX2 R150, R150 ;  /* 0x0000009600967308 */ /* 0x000fe20000000800 */
[----:B------:R-:W-:Y:S01]  /*4bf0*/  FFMA.FTZ R239, R164, c[0x0][0x2d0], -R163 ;  /* 0x0000b400a4ef7a23 */ /* 0x000fe200000108a3 */
[----:B------:R-:W-:Y:S01]  /*4c00*/  LDSM.16.MT88.4 R140, [R165+0x3800] ;  /* 0x00380000a58c783b */ /* 0x000fe20000004200 */
[----:B------:R-:W-:Y:S02]  /*4c10*/  FADD.FTZ R156, R157, R156 ;  /* 0x0000009c9d9c7221 */ /* 0x000fe40000010000 */
[----:B------:R-:W-:Y:S02]  /*4c20*/  FADD.FTZ R153, R154, R153 ;  /* 0x000000999a997221 */ /* 0x000fe40000010000 */
[----:B------:R-:W-:Y:S01]  /*4c30*/  FADD.FTZ R155, R155, R156 ;  /* 0x0000009c9b9b7221 */ /* 0x000fe20000010000 */
[----:B----4-:R-:W-:Y:S01]  /*4c40*/  F2FP.BF16.PACK_AB R99, R149, R152 ;  /* 0x000000989563723e */ /* 0x010fe200000010ff */
[----:B------:R-:W4:Y:S01]  /*4c50*/  MUFU.EX2 R146, R146 ;  /* 0x0000009200927308 */ /* 0x000f220000000800 */
[----:B------:R-:W-:-:S02]  /*4c60*/  FADD.FTZ R152, R152, R153 ;  /* 0x0000009998987221 */ /* 0x000fc40000010000 */
[----:B------:R-:W-:Y:S02]  /*4c70*/  FADD.FTZ R155, R151, R155 ;  /* 0x0000009b979b7221 */ /* 0x000fe40000010000 */
[----:B------:R-:W-:Y:S01]  /*4c80*/  FADD.FTZ R152, R149, R152 ;  /* 0x0000009895987221 */ /* 0x000fe20000010000 */
[C---:B------:R-:W-:Y:S02]  /*4c90*/  HMMA.16816.F32.BF16 R36, R96.reuse, R40, RZ ;  /* 0x000000286024723c */ /* 0x040fe400000418ff */
[----:B------:R-:W-:Y:S06]  /*4ca0*/  MUFU.EX2 R145, R145 ;  /* 0x0000009100917308 */ /* 0x000fec0000000800 */
[C---:B--2---:R-:W-:Y:S02]  /*4cb0*/  HMMA.16816.F32.BF16 R52, R96.reuse, R56, RZ ;  /* 0x000000386034723c */ /* 0x044fe400000418ff */
[----:B------:R-:W-:Y:S06]  /*4cc0*/  MUFU.EX2 R132, R132 ;  /* 0x0000008400847308 */ /* 0x000fec0000000800 */
[C---:B------:R-:W-:Y:S02]  /*4cd0*/  HMMA.16816.F32.BF16 R40, R96.reuse, R42, RZ ;  /* 0x0000002a6028723c */ /* 0x040fe400000418ff */
[----:B------:R-:W-:Y:S06]  /*4ce0*/  MUFU.EX2 R148, R148 ;  /* 0x0000009400947308 */ /* 0x000fec0000000800 */
[C---:B------:R-:W-:Y:S02]  /*4cf0*/  HMMA.16816.F32.BF16 R56, R96.reuse, R58, RZ ;  /* 0x0000003a6038723c */ /* 0x040fe400000418ff */
[----:B------:R-:W2:Y:S06]  /*4d00*/  MUFU.EX2 R144, R144 ;  /* 0x0000009000907308 */ /* 0x000eac0000000800 */
        /* <DEDUP_REMOVED lines=31> */
[----:B------:R-:W1:Y:S06]  /*4f00*/  MUFU.EX2 R174, R174 ;  /* 0x000000ae00ae7308 */ /* 0x000e6c0000000800 */
[C---:B------:R-:W-:Y:S02]  /*4f10*/  HMMA.16816.F32.BF16 R80, R96.reuse, R82, RZ ;  /* 0x000000526050723c */ /* 0x040fe400000418ff */
[----:B------:R-:W1:Y:S06]  /*4f20*/  MUFU.EX2 R175, R175 ;  /* 0x000000af00af7308 */ /* 0x000e6c0000000800 */
[C---:B------:R-:W-:Y:S02]  /*4f30*/  HMMA.16816.F32.BF16 R88, R96.reuse, R90, RZ ;  /* 0x0000005a6058723c */ /* 0x040fe400000418ff */
[----:B------:R-:W1:Y:S06]  /*4f40*/  MUFU.EX2 R239, R239 ;  /* 0x000000ef00ef7308 */ /* 0x000e6c0000000800 */
[C---:B---3--:R-:W-:Y:S07]  /*4f50*/  HMMA.16816.F32.BF16 R92, R96.reuse, R4, RZ ;  /* 0x00000004605c723c */ /* 0x048fee00000418ff */
[----:B----4-:R-:W-:Y:S01]  /*4f60*/  F2FP.BF16.PACK_AB R4, R146, R150 ;  /* 0x000000969204723e */ /* 0x010fe200000010ff */
[----:B------:R-:W-:Y:S01]  /*4f70*/  HMMA.16816.F32.BF16 R96, R96, R6, RZ ;  /* 0x000000066060723c */ /* 0x000fe200000418ff */
[----:B--2---:R-:W-:Y:S01]  /*4f80*/  F2FP.BF16.PACK_AB R5, R144, R148 ;  /* 0x000000949005723e */ /* 0x004fe200000010ff */
[----:B------:R-:W-:-:S02]  /*4f90*/  FADD.FTZ R150, R150, R155 ;  /* 0x0000009b96967221 */ /* 0x000fc40000010000 */
[----:B------:R-:W-:Y:S02]  /*4fa0*/  FADD.FTZ R148, R148, R152 ;  /* 0x0000009894947221 */ /* 0x000fe40000010000 */
[----:B------:R-:W-:Y:S01]  /*4fb0*/  FADD.FTZ R150, R146, R150 ;  /* 0x0000009692967221 */ /* 0x000fe20000010000 */
[----:B------:R-:W-:Y:S01]  /*4fc0*/  F2FP.BF16.PACK_AB R6, R132, R145 ;  /* 0x000000918406723e */ /* 0x000fe200000010ff */
[----:B------:R-:W-:Y:S01]  /*4fd0*/  FADD.FTZ R148, R144, R148 ;  /* 0x0000009490947221 */ /* 0x000fe20000010000 */
[----:B-----5:R-:W-:Y:S01]  /*4fe0*/  F2FP.BF16.PACK_AB R7, R133, R147 ;  /* 0x000000938507723e */ /* 0x020fe200000010ff */
[----:B------:R-:W-:Y:S02]  /*4ff0*/  FADD.FTZ R145, R145, R150 ;  /* 0x0000009691917221 */ /* 0x000fe40000010000 */
[----:B------:R-:W-:Y:S02]  /*5000*/  FADD.FTZ R147, R147, R148 ;  /* 0x0000009493937221 */ /* 0x000fe40000010000 */
[----:B------:R-:W-:-:S02]  /*5010*/  FADD.FTZ R145, R132, R145 ;  /* 0x0000009184917221 */ /* 0x000fc40000010000 */
[----:B-1----:R-:W-:Y:S01]  /*5020*/  HMMA.16816.F32.BF16 R36, R4, R8, R36 ;  /* 0x000000080424723c */ /* 0x002fe20000041824 */
        /* <DEDUP_REMOVED lines=46> */
[C---:B-1----:R-:W-:Y:S01]  /*5310*/  HMMA.16816.F32.BF16 R128, R4.reuse, R8, R128 ;  /* 0x000000080480723c */ /* 0x042fe20000041880 */
        /* <DEDUP_REMOVED lines=9> */
[----:B--2---:R-:W-:Y:S01]  /*53b0*/  HMMA.16816.F32.BF16 R120, R4, R16, R120 ;  /* 0x000000100478723c */ /* 0x004fe20000041878 */
[----:B------:R-:W-:-:S07]  /*53c0*/  FADD.FTZ R169, R175, R169 ;  /* 0x000000a9afa97221 */ /* 0x000fce0000010000 */
        /* <DEDUP_REMOVED lines=32> */
[----:B------:R-:W-:-:S02]  /*55d0*/  F2FP.BF16.PACK_AB R4, R172, R173 ;  /* 0x000000adac04723e */ /* 0x000fc400000010ff */
[----:B------:R-:W-:Y:S02]  /*55e0*/  F2FP.BF16.PACK_AB R5, R174, R168 ;  /* 0x000000a8ae05723e */ /* 0x000fe400000010ff */
[C---:B------:R-:W-:Y:S01]  /*55f0*/  F2FP.BF16.PACK_AB R6, R242.reuse, R171 ;  /* 0x000000abf206723e */ /* 0x040fe200000010ff */
[----:B------:R-:W-:Y:S01]  /*5600*/  FADD.FTZ R242, R242, R160 ;  /* 0x000000a0f2f27221 */ /* 0x000fe20000010000 */
[C---:B------:R-:W-:Y:S01]  /*5610*/  F2FP.BF16.PACK_AB R7, R239.reuse, R175 ;  /* 0x000000afef07723e */ /* 0x040fe200000010ff */
[----:B------:R-:W-:-:S06]  /*5620*/  FADD.FTZ R239, R239, R169 ;  /* 0x000000a9efef7221 */ /* 0x000fcc0000010000 */
        /* <DEDUP_REMOVED lines=43> */
[----:B------:R-:W-:Y:S02]  /*58e0*/  ISETP.GE.AND P0, PT, R207, c[0x0][0x1d4], PT ;  /* 0x00007500cf007a0c */ /* 0x000fe40003f06270 */
[C---:B------:R-:W-:Y:S01]  /*58f0*/  LEA R6, P4, R5.reuse, R8, 0x6 ;  /* 0x0000000805067211 */ /* 0x040fe200078830ff */
[----:B------:R-:W-:Y:S01]  /*5900*/  @!PT LDS RZ, [RZ] ;  /* 0x00000000fffff984 */ /* 0x000fe20000000800 */
[----:B------:R-:W-:Y:S01]  /*5910*/  @!PT LDS RZ, [RZ] ;  /* 0x00000000fffff984 */ /* 0x000fe20000000800 */
[----:B------:R-:W-:Y:S01]  /*5920*/  @!PT LDS RZ, [RZ] ;  /* 0x00000000fffff984 */ /* 0x000fe20000000800 */
[----:B------:R1:W-:Y:S03]  /*5930*/  LDGSTS.E.BYPASS.LTC128B.128 [R212+0xc100], [R8.64], !P3 ;  /* 0x0c10000008d47fae */ /* 0x0003e6000d901d48 */
[----:B------:R-:W-:-:S03]  /*5940*/  LEA.HI.X R7, R5, R9, R4, 0x6, P4 ;  /* 0x0000000905077211 */ /* 0x000fc600020f3404 */
[----:B------:R1:W-:Y:S04]  /*5950*/  LDGSTS.E.BYPASS.LTC128B.128 [R212+0xe100], [R8.64+0x80], !P1 ;  /* 0x0e10008008d47fae */ /* 0x0003e8000c901d48 */
[----:B------:R1:W-:Y:S04]  /*5960*/  LDGSTS.E.BYPASS.LTC128B.128 [R212+0x10100], [R8.64+0x100], !P0 ;  /* 0x1010010008d47fae */ /* 0x0003e8000c101d48 */
[----:B------:R1:W-:Y:S04]  /*5970*/  LDGSTS.E.BYPASS.LTC128B.128 [R212+0xd100], [R6.64], !P3 ;  /* 0x0d10000006d47fae */ /* 0x0003e8000d901d48 */
[----:B------:R1:W-:Y:S04]  /*5980*/  LDGSTS.E.BYPASS.LTC128B.128 [R212+0xf100], [R6.64+0x80], !P1 ;  /* 0x0f10008006d47fae */ /* 0x0003e8000c901d48 */
[----:B------:R1:W-:Y:S02]  /*5990*/  LDGSTS.E.BYPASS.LTC128B.128 [R212+0x11100], [R6.64+0x100], !P0 ;  /* 0x1110010006d47fae */ /* 0x0003e4000c101d48 */
.L_x_2149:
[----:B------:R-:W-:Y:S05]  /*59a0*/  BSYNC B0 ;  /* 0x0000000000007941 */ /* 0x000fea0003800000 */
.L_x_2148:
[----:B------:R-:W-:Y:S01]  /*59b0*/  @P2 IMAD.HI.U32 R4, R197, c[0x0][0x2c8], RZ ;  /* 0x0000b200c5042a27 */ /* 0x000fe200078e00ff */
[----:B------:R-:W-:Y:S01]  /*59c0*/  IADD3 R248, R3, -0x2, RZ ;  /* 0xfffffffe03f87810 */ /* 0x000fe20007ffe0ff */
[----:B------:R-:W0:Y:S02]  /*59d0*/  LDGDEPBAR ;  /* 0x00000000000079af */ /* 0x000e240000000000 */
[----:B------:R-:W-:Y:S01]  /*59e0*/  IMAD.MOV.U32 R5, RZ, RZ, R197 ;  /* 0x000000ffff057224 */ /* 0x000fe200078e00c5 */
[----:B------:R-:W-:Y:S01]  /*59f0*/  @P2 SHF.R.U32.HI R5, RZ, c[0x0][0x2cc], R4 ;  /* 0x0000b300ff052a19 */ /* 0x000fe20000011604 */
[----:B------:R-:W-:-:S02]  /*5a00*/  IMAD.MOV.U32 R133, RZ, RZ, 0x1 ;  /* 0x00000001ff857424 */ /* 0x000fc400078e00ff */
[----:B------:R-:W-:Y:S01]  /*5a10*/  IMAD.MOV.U32 R238, RZ, RZ, RZ ;  /* 0x000000ffffee7224 */ /* 0x000fe200078e00ff */
[----:B------:R-:W-:-:S04]  /*5a20*/  IADD3 R5, R5, R244, -R243 ;  /* 0x000000f405057210 */ /* 0x000fc80007ffe8f3 */
[----:B------:R-:W-:-:S04]  /*5a30*/  SHF.R.S32.HI R4, RZ, 0x1f, R5 ;  /* 0x0000001fff047819 */ /* 0x000fc80000011405 */
[----:B------:R-:W-:-:S04]  /*5a40*/  LEA.HI R4, R4, R5, RZ, 0x6 ;  /* 0x0000000504047211 */ /* 0x000fc800078f30ff */
[----:B------:R-:W-:-:S04]  /*5a50*/  SHF.R.S32.HI R245, RZ, 0x6, R4 ;  /* 0x00000006fff57819 */ /* 0x000fc80000011404 */
[----:B------:R-:W-:-:S04]  /*5a60*/  IMNMX R245, R233, R245, !PT ;  /* 0x000000f5e9f57217 */ /* 0x000fc80007800200 */
[----:B------:R-:W-:-:S13]  /*5a70*/  ISETP.GE.AND P0, PT, R248, R245, PT ;  /* 0x000000f5f800720c */ /* 0x000fda0003f06270 */
[----:B------:R-:W-:Y:S05]  /*5a80*/  @!P0 BRA `(.L_x_2150) ;  /* 0x0000322000008947 */ /* 0x000fea0003800000 */
[----:B------:R-:W-:Y:S01]  /*5a90*/  MOV R132, R0 ;  /* 0x0000000000847202 */ /* 0x000fe20000000f00 */
[----:B------:R-:W-:Y:S01]  /*5aa0*/  IMAD.MOV.U32 R247, RZ, RZ, R248 ;  /* 0x000000fffff77224 */ /* 0x000fe200078e00f8 */
[----:B------:R-:W-:Y:S01]  /*5ab0*/  MOV R3, R2 ;  /* 0x0000000200037202 */ /* 0x000fe20000000f00 */
[----:B------:R-:W-:Y:S01]  /*5ac0*/  IMAD.MOV.U32 R133, RZ, RZ, 0x1 ;  /* 0x00000001ff857424 */ /* 0x000fe200078e00ff */
[----:B------:R-:W-:Y:S02]  /*5ad0*/  MOV R238, RZ ;  /* 0x000000ff00ee7202 */ /* 0x000fe40000000f00 */
.L_x_2151:
        /* <DEDUP_REMOVED lines=8> */
[----:B------:R-:W-:Y:S03]  /*5b60*/  IADD3 R195, R135, R194, R134 ;  /* 0x000000c287c37210 */ /* 0x000fe60007ffe086 */
        /* <DEDUP_REMOVED lines=10> */
[----:B-1----:R-:W1:Y:S02]  /*5c10*/  LDSM.16.M88.4 R8, [R194] ;  /* 0x00000000c208783b */ /* 0x002e640000000200 */
[----:B------:R-:W-:Y:S02]  /*5c20*/  @!P6 SHF.L.U64.HI R2, R20, 0x6, R0 ;  /* 0x000000061402e819 */ /* 0x000fe40000010200 */
[----:B------:R-:W-:Y:S02]  /*5c30*/  @!P6 LEA R0, P0, R156, R157, 0x5 ;  /* 0x0000009d9c00e211 */ /* 0x000fe400078028ff */
[-C--:B------:R-:W-:Y:S02]  /*5c40*/  @!P6 IADD3 R157, P5, R157, R236.reuse, RZ ;  /* 0x000000ec9d9de210 */ /* 0x080fe40007fbe0ff */
[----:B------:R-:W2:Y:S01]  /*5c50*/  LDSM.16.M88.4 R16, [R194+0x800] ;  /* 0x00080000c210783b */ /* 0x000ea20000000200 */
[----:B------:R-:W-:Y:S07]  /*5c60*/  @!P6 IADD3 R0, P4, R0, R236, RZ ;  /* 0x000000ec0000e210 */ /* 0x000fee0007f9e0ff */
        /* <DEDUP_REMOVED lines=14> */
[----:B------:R-:W-:Y:S02]  /*5d50*/  @!P6 ISETP.GE.AND P0, PT, R207, c[0x0][0x1d4], PT ;  /* 0x00007500cf00ea0c */ /* 0x000fe40003f06270 */
[-C--:B------:R-:W-:Y:S02]  /*5d60*/  @!P6 IADD3.X R2, R2, R198.reuse, RZ, P5, !PT ;  /* 0x000000c60202e210 */ /* 0x080fe40002ffe4ff */
[C---:B------:R-:W-:Y:S03]  /*5d70*/  @!P6 LEA R158, P5, R157.reuse, c[0x0][0x1f8], 0x1 ;  /* 0x00007e009d9eea11 */ /* 0x040fe600078a08ff */
[C---:B----4-:R-:W-:Y:S01]  /*5d80*/  HMMA.16816.F32.BF16 R28, R32.reuse, R136, RZ ;  /* 0x00000088201c723c */ /* 0x050fe200000418ff */
[----:B------:R-:W-:Y:S03]  /*5d90*/  @!P6 LEA.HI.X R159, R157, c[0x0][0x1fc], R2, 0x1, P5 ;  /* 0x00007f009d9fea11 */ /* 0x000fe600028f0c02 */
[----:B------:R-:W-:Y:S03]  /*5da0*/  @!P6 IMAD R2, R238, 0x6000, R211 ;  /* 0x00006000ee02e824 */ /* 0x000fe600078e02d3 */
[----:B------:R-:W-:Y:S01]  /*5db0*/  @!P6 IADD3.X R136, R156, R198, RZ, P4, !PT ;  /* 0x000000c69c88e210 */ /* 0x000fe200027fe4ff */
[----:B------:R-:W-:Y:S01]  /*5dc0*/  HMMA.16816.F32.BF16 R32, R32, R138, RZ ;  /* 0x0000008a2020723c */ /* 0x000fe200000418ff */
[C---:B------:R-:W-:Y:S04]  /*5dd0*/  @!P6 LEA R156, P4, R0.reuse, c[0x0][0x1f8], 0x1 ;  /* 0x00007e00009cea11 */ /* 0x040fe800078808ff */
[----:B------:R-:W-:Y:S02]  /*5de0*/  @!P6 LEA.HI.X R157, R0, c[0x0][0x1fc], R136, 0x1, P4 ;  /* 0x00007f00009dea11 */ /* 0x000fe400020f0c88 */
[----:B------:R-:W3:Y:S01]  /*5df0*/  LDSM.16.M88.4 R136, [R193+0x1800] ;  /* 0x00180000c188783b */ /* 0x000ee20000000200 */
[C---:B-1----:R-:W-:Y:S05]  /*5e00*/  HMMA.16816.F32.BF16 R4, R140.reuse, R144, R4 ;  /* 0x000000908c04723c */ /* 0x042fea0000041804 */
[C---:B------:R-:W-:Y:S02]  /*5e10*/  IADD3 R0, R134.reuse, R194, RZ ;  /* 0x000000c286007210 */ /* 0x040fe40007ffe0ff */
[----:B------:R-:W-:Y:S01]  /*5e20*/  @!PT LDS RZ, [RZ] ;  /* 0x00000000fffff984 */ /* 0x000fe20000000800 */
[----:B------:R-:W-:Y:S01]  /*5e30*/  @!PT LDS RZ, [RZ] ;  /* 0x00000000fffff984 */ /* 0x000fe20000000800 */
[----:B------:R-:W-:Y:S01]  /*5e40*/  @!PT LDS RZ, [RZ] ;  /* 0x00000000fffff984 */ /* 0x000fe20000000800 */
[----:B------:R1:W-:Y:S01]  /*5e50*/  @!P6 LDGSTS.E.BYPASS.LTC128B.128 [R2], [R158.64], !P3 ;  /* 0x000000009e02efae */ /* 0x0003e2000d901d48 */
[C---:B------:R-:W-:Y:S07]  /*5e60*/  HMMA.16816.F32.BF16 R8, R140.reuse, R146, R8 ;  /* 0x000000928c08723c */ /* 0x040fee0000041808 */
[----:B------:R1:W-:Y:S01]  /*5e70*/  @!P6 LDGSTS.E.BYPASS.LTC128B.128 [R2+0x2000], [R158.64+0x80], !P1 ;  /* 0x020000809e02efae */ /* 0x0003e2000c901d48 */
[C---:B-----5:R-:W-:Y:S07]  /*5e80*/  HMMA.16816.F32.BF16 R12, R140.reuse, R148, R12 ;  /* 0x000000948c0c723c */ /* 0x060fee000004180c */
[----:B------:R1:W-:Y:S01]  /*5e90*/  @!P6 LDGSTS.E.BYPASS.LTC128B.128 [R2+0x4000], [R158.64+0x100], !P0 ;  /* 0x040001009e02efae */ /* 0x0003e2000c101d48 */
[C---:B------:R-:W-:Y:S07]  /*5ea0*/  HMMA.16816.F32.BF16 R16, R140.reuse, R150, R16 ;  /* 0x000000968c10723c */ /* 0x040fee0000041810 */
[----:B------:R1:W-:Y:S01]  /*5eb0*/  @!P6 LDGSTS.E.BYPASS.LTC128B.128 [R2+0x1000], [R156.64], !P3 ;  /* 0x010000009c02efae */ /* 0x0003e2000d901d48 */
[C---:B--2---:R-:W-:Y:S07]  /*5ec0*/  HMMA.16816.F32.BF16 R20, R140.reuse, R152, R20 ;  /* 0x000000988c14723c */ /* 0x044fee0000041814 */
[----:B------:R1:W-:Y:S01]  /*5ed0*/  @!P6 LDGSTS.E.BYPASS.LTC128B.128 [R2+0x3000], [R156.64+0x80], !P1 ;  /* 0x030000809c02efae */ /* 0x0003e2000c901d48 */
[C---:B------:R-:W-:Y:S07]  /*5ee0*/  HMMA.16816.F32.BF16 R24, R140.reuse, R154, R24 ;  /* 0x0000009a8c18723c */ /* 0x040fee0000041818 */
[----:B------:R1:W-:Y:S01]  /*5ef0*/  @!P6 LDGSTS.E.BYPASS.LTC128B.128 [R2+0x5000], [R156.64+0x100], !P0 ;  /* 0x050001009c02efae */ /* 0x0003e2000c101d48 */
[C---:B---3--:R-:W-:Y:S07]  /*5f00*/  HMMA.16816.F32.BF16 R28, R140.reuse, R136, R28 ;  /* 0x000000888c1c723c */ /* 0x048fee000004181c */
[----:B------:R-:W-:Y:S01]  /*5f10*/  LDSM.16.M88.4 R160, [R0] ;  /* 0x0000000000a0783b */ /* 0x000fe20000000200 */
[----:B------:R-:W-:Y:S07]  /*5f20*/  HMMA.16816.F32.BF16 R32, R140, R138, R32 ;  /* 0x0000008a8c20723c */ /* 0x000fee0000041820 */
[----:B------:R-:W-:Y:S08]  /*5f30*/  LDSM.16.M88.4 R144, [R0+0x800] ;  /* 0x000800000090783b */ /* 0x000ff00000000200 */
[----:B------:R-:W-:Y:S01]  /*5f40*/  LDSM.16.M88.4 R148, [R0+0x1000] ;  /* 0x001000000094783b */ /* 0x000fe20000000200 */
[----:B-1----:R-:W-:Y:S07]  /*5f50*/  IADD3 R2, R134, R193, RZ ;  /* 0x000000c186027210 */ /* 0x002fee0007ffe0ff */
[----:B------:R-:W1:Y:S08]  /*5f60*/  LDSM.16.M88.4 R156, [R187] ;  /* 0x00000000bb9c783b */ /* 0x000e700000000200 */
        /* <DEDUP_REMOVED lines=106> */
[C---:B-----5:R-:W-:Y:S07]  /*6610*/  HMMA.16816.F32.BF16 R28, R164.reuse, R152, R28 ;  /* 0x00000098a41c723c */ /* 0x060fee000004181c */
[-C--:B------:R-:W-:Y:S01]  /*6620*/  IADD3 R152, R184, R192.reuse, RZ ;  /* 0x000000c0b8987210 */ /* 0x080fe20007ffe0ff */
[----:B------:R-:W-:Y:S07]  /*6630*/  HMMA.16816.F32.BF16 R32, R164, R154, R32 ;  /* 0x0000009aa420723c */ /* 0x000fee0000041820 */
[----:B------:R-:W-:Y:S01]  /*6640*/  IADD3 R154, R185, R192, RZ ;  /* 0x000000c0b99a7210 */ /* 0x000fe20007ffe0ff */
[C---:B------:R-:W-:Y:S05]  /*6650*/  HMMA.16816.F32.BF16 R4, R160.reuse, R168, R4 ;  /* 0x000000a8a004723c */ /* 0x040fea0000041804 */
[C---:B------:R-:W-:Y:S02]  /*6660*/  IADD3 R153, R189.reuse, R154, RZ ;  /* 0x0000009abd997210 */ /* 0x040fe40007ffe0ff */
[----:B------:R-:W-:Y:S01]  /*6670*/  IADD3 R155, R189, R152, RZ ;  /* 0x00000098bd9b7210 */ /* 0x000fe20007ffe0ff */
        /* <DEDUP_REMOVED lines=12> */
[----:B------:R-:W-:Y:S02]  /*6740*/  FMUL.FTZ R6, R6, c[0x0][0x320] ;  /* 0x0000c80006067a20 */ /* 0x000fe40000410000 */
[----:B------:R-:W-:Y:S02]  /*6750*/  FMUL.FTZ R7, R7, c[0x0][0x320] ;  /* 0x0000c80007077a20 */ /* 0x000fe40000410000 */
[----:B------:R-:W-:Y:S01]  /*6760*/  MUFU.TANH R140, R6 ;  /* 0x00000006008c7308 */ /* 0x000fe20000002400 */
[----:B------:R-:W-:Y:S03]  /*6770*/  FMUL.FTZ R0, R4, c[0x0][0x320] ;  /* 0x0000c80004007a20 */ /* 0x000fe60000410000 */
[----:B------:R-:W-:Y:S02]  /*6780*/  FMUL.FTZ R2, R5, c[0x0][0x320] ;  /* 0x0000c80005027a20 */ /* 0x000fe40000410000 */
[----:B------:R-:W-:Y:S02]  /*6790*/  FMUL.FTZ R8, R8, c[0x0][0x320] ;  /* 0x0000c80008087a20 */ /* 0x000fe40000410000 */
        /* <DEDUP_REMOVED lines=14> */
[----:B-1----:R-:W1:Y:S09]  /*6880*/  LDSM.16.M88.4 R4, [R195+0x5000] ;  /* 0x00500000c304783b */ /* 0x002e720000000200 */
[----:B------:R-:W-:Y:S10]  /*6890*/  MUFU.TANH R142, R10 ;  /* 0x0000000a008e7308 */ /* 0x000ff40000002400 */
[----:B------:R2:W-:Y:S10]  /*68a0*/  MUFU.TANH R143, R11 ;  /* 0x0000000b008f7308 */ /* 0x0005f40000002400 */
[----:B------:R-:W-:Y:S10]  /*68b0*/  MUFU.TANH R169, R15 ;  /* 0x0000000f00a97308 */ /* 0x000ff40000002400 */
[----:B------:R-:W3:Y:S01]  /*68c0*/  MUFU.TANH R0, R0 ;  /* 0x0000000000007308 */ /* 0x000ee20000002400 */
[C---:B-1----:R-:W-:Y:S01]  /*68d0*/  HMMA.16816.F32.BF16 R20, R172.reuse, R4, R20 ;  /* 0x00000004ac14723c */ /* 0x042fe20000041814 */
[----:B--2---:R-:W1:Y:S01]  /*68e0*/  LDSM.16.M88.4 R8, [R195+0x5800] ;  /* 0x00580000c308783b */ /* 0x004e620000000200 */
[----:B------:R-:W-:Y:S07]  /*68f0*/  DEPBAR.LE SB0, 0x2 ;  /* 0x000080800000791a */ /* 0x000fee0000000000 */
[----:B------:R2:W-:Y:S03]  /*6900*/  MUFU.TANH R168, R14 ;  /* 0x0000000e00a87308 */ /* 0x0005e60000002400 */
[----:B------:R-:W-:Y:S01]  /*6910*/  MOV R5, R246 ;  /* 0x000000f600057202 */ /* 0x000fe20000000f00 */
[C---:B------:R-:W-:Y:S01]  /*6920*/  HMMA.16816.F32.BF16 R24, R172.reuse, R6, R24 ;  /* 0x00000006ac18723c */ /* 0x040fe20000041818 */
[----:B------:R-:W-:Y:S06]  /*6930*/  BAR.SYNC.DEFER_BLOCKING 0x0 ;  /* 0x0000000000007b1d */ /* 0x000fec0000010000 */
[----:B------:R-:W-:Y:S05]  /*6940*/  @P2 IMAD.HI.U32 R6, R246, c[0x0][0x2c8], RZ ;  /* 0x0000b200f6062a27 */ /* 0x000fea00078e00ff */
[----:B------:R-:W-:Y:S01]  /*6950*/  @P2 SHF.R.U32.HI R5, RZ, c[0x0][0x2cc], R6 ;  /* 0x0000b300ff052a19 */ /* 0x000fe20000011606 */
[----:B------:R-:W-:Y:S02]  /*6960*/  FMUL.FTZ R4, R20, c[0x0][0x320] ;  /* 0x0000c80014047a20 */ /* 0x000fe40000410000 */
[----:B------:R-:W-:Y:S02]  /*6970*/  FMUL.FTZ R21, R21, c[0x0][0x320] ;  /* 0x0000c80015157a20 */ /* 0x000fe40000410000 */
[----:B------:R-:W-:Y:S07]  /*6980*/  FMUL.FTZ R6, R22, c[0x0][0x320] ;  /* 0x0000c80016067a20 */ /* 0x000fee0000410000 */
[----:B------:R-:W-:Y:S01]  /*6990*/  FMUL.FTZ R24, R24, c[0x0][0x320] ;  /* 0x0000c80018187a20 */ /* 0x000fe20000410000 */
[----:B------:R4:W-:Y:S01]  /*69a0*/  MUFU.TANH R164, R12 ;  /* 0x0000000c00a47308 */ /* 0x0009e20000002400 */
[----:B--2---:R-:W2:Y:S01]  /*69b0*/  SHFL.IDX PT, R14, R5, RZ, 0x1c1f ;  /* 0x001c1fff050e7589 */ /* 0x004ea200000e0000 */
[----:B------:R-:W-:Y:S02]  /*69c0*/  FMUL.FTZ R26, R26, c[0x0][0x320] ;  /* 0x0000c8001a1a7a20 */ /* 0x000fe40000410000 */
[----:B------:R-:W-:Y:S01]  /*69d0*/  FMUL.FTZ R27, R27, c[0x0][0x320] ;  /* 0x0000c8001b1b7a20 */ /* 0x000fe20000410000 */
[C---:B-1----:R-:W-:Y:S04]  /*69e0*/  HMMA.16816.F32.BF16 R28, R172.reuse, R8, R28 ;  /* 0x00000008ac1c723c */ /* 0x042fe8000004181c */
[----:B------:R1:W5:Y:S01]  /*69f0*/  SHFL.IDX PT, R7, R5, 0x1, 0x1c1f ;  /* 0x003c1f0005077f89 */ /* 0x00036200000e0000 */
[----:B------:R-:W1:Y:S03]  /*6a00*/  MUFU.TANH R2, R2 ;  /* 0x0000000200027308 */ /* 0x000e660000002400 */
[----:B------:R-:W-:Y:S07]  /*6a10*/  HMMA.16816.F32.BF16 R32, R172, R10, R32 ;  /* 0x0000000aac20723c */ /* 0x000fee0000041820 */
[----:B------:R3:W3:Y:S01]  /*6a20*/  MUFU.TANH R165, R13 ;  /* 0x0000000d00a57308 */ /* 0x0006e20000002400 */
[----:B----4-:R-:W-:Y:S05]  /*6a30*/  MOV R12, 0x1 ;  /* 0x00000001000c7802 */ /* 0x010fea0000000f00 */
[----:B------:R-:W-:Y:S04]  /*6a40*/  IMAD R12, R247, -0x40, R12 ;  /* 0xffffffc0f70c7824 */ /* 0x000fe800078e020c */
[----:B------:R-:W4:Y:S01]  /*6a50*/  MUFU.TANH R166, R16 ;  /* 0x0000001000a67308 */ /* 0x000f220000002400 */
[----:B------:R-:W-:Y:S01]  /*6a60*/  FMUL.FTZ R28, R28, c[0x0][0x320] ;  /* 0x0000c8001c1c7a20 */ /* 0x000fe20000410000 */
[----:B------:R-:W-:Y:S01]  /*6a70*/  IADD3 R12, R244, R12, -R213 ;  /* 0x0000000cf40c7210 */ /* 0x000fe20007ffe8d5 */
[----:B------:R-:W-:Y:S02]  /*6a80*/  FMUL.FTZ R29, R29, c[0x0][0x320] ;  /* 0x0000c8001d1d7a20 */ /* 0x000fe40000410000 */
[----:B-1----:R-:W-:Y:S01]  /*6a90*/  FMUL.FTZ R5, R23, c[0x0][0x320] ;  /* 0x0000c80017057a20 */ /* 0x002fe20000410000 */
[----:B------:R-:W-:Y:S01]  /*6aa0*/  IADD3 R12, R12, -R243, RZ ;  /* 0x800000f30c0c7210 */ /* 0x000fe20007ffe0ff */
[----:B------:R-:W-:Y:S03]  /*6ab0*/  FMUL.FTZ R30, R30, c[0x0][0x320] ;  /* 0x0000c8001e1e7a20 */ /* 0x000fe60000410000 */
[----:B------:R-:W-:Y:S01]  /*6ac0*/  MUFU.TANH R167, R17 ;  /* 0x0000001100a77308 */ /* 0x000fe20000002400 */
[----:B------:R-:W-:Y:S01]  /*6ad0*/  FMUL.FTZ R32, R32, c[0x0][0x320] ;  /* 0x0000c80020207a20 */ /* 0x000fe20000410000 */
[C---:B--2---:R-:W-:Y:S01]  /*6ae0*/  IADD3 R14, R12.reuse, R14, RZ ;  /* 0x0000000e0c0e7210 */ /* 0x044fe20007ffe0ff */
[----:B------:R-:W-:Y:S01]  /*6af0*/  FMUL.FTZ R33, R33, c[0x0][0x320] ;  /* 0x0000c80021217a20 */ /* 0x000fe20000410000 */
[----:B-----5:R-:W-:Y:S01]  /*6b00*/  IADD3 R7, R12, R7, RZ ;  /* 0x000000070c077210 */ /* 0x020fe20007ffe0ff */
[----:B---3--:R-:W-:Y:S01]  /*6b10*/  FMUL.FTZ R13, R25, c[0x0][0x320] ;  /* 0x0000c800190d7a20 */ /* 0x008fe20000410000 */
[C---:B------:R-:W-:Y:S01]  /*6b20*/  ISETP.GT.AND P3, PT, R14.reuse, RZ, PT ;  /* 0x000000ff0e00720c */ /* 0x040fe20003f64270 */
[----:B------:R-:W-:Y:S01]  /*6b30*/  FMUL.FTZ R31, R31, c[0x0][0x320] ;  /* 0x0000c8001f1f7a20 */ /* 0x000fe20000410000 */
[----:B------:R-:W-:Y:S01]  /*6b40*/  ISETP.GT.AND P1, PT, R14, 0x1, PT ;  /* 0x000000010e00780c */ /* 0x000fe20003f24270 */
[----:B------:R-:W-:Y:S01]  /*6b50*/  FMUL.FTZ R34, R34, c[0x0][0x320] ;  /* 0x0000c80022227a20 */ /* 0x000fe20000410000 */
[----:B------:R-:W-:Y:S01]  /*6b60*/  FSEL R12, R0, -INF , P3 ;  /* 0xff800000000c7808 */ /* 0x000fe20001800000 */
[----:B------:R-:W1:Y:S01]  /*6b70*/  MUFU.TANH R4, R4 ;  /* 0x0000000400047308 */ /* 0x000e620000002400 */
[----:B------:R-:W-:Y:S01]  /*6b80*/  ISETP.GT.AND P5, PT, R14, 0x8, PT ;  /* 0x000000080e00780c */ /* 0x000fe20003fa4270 */
[----:B------:R-:W-:Y:S01]  /*6b90*/  FMUL.FTZ R35, R35, c[0x0][0x320] ;  /* 0x0000c80023237a20 */ /* 0x000fe20000410000 */
[----:B------:R-:W-:Y:S02]  /*6ba0*/  FSEL R0, R2, -INF , P1 ;  /* 0xff80000002007808 */ /* 0x000fe40000800000 */
[----:B------:R-:W-:Y:S02]  /*6bb0*/  FMNMX.FTZ R2, R12, R3, !PT ;  /* 0x000000030c027209 */ /* 0x000fe40007810000 */
[C---:B------:R-:W-:Y:S02]  /*6bc0*/  ISETP.GT.AND P0, PT, R7.reuse, RZ, PT ;  /* 0x000000ff0700720c */ /* 0x040fe40003f04270 */
[----:B------:R-:W-:Y:S01]  /*6bd0*/  ISETP.GT.AND P4, PT, R14, 0x9, PT ;  /* 0x000000090e00780c */ /* 0x000fe20003f84270 */
[----:B------:R2:W3:Y:S01]  /*6be0*/  MUFU.TANH R176, R21 ;  /* 0x0000001500b07308 */ /* 0x0004e20000002400 */
[----:B------:R-:W-:Y:S02]  /*6bf0*/  FSEL R136, R136, -INF , P5 ;  /* 0xff80000088887808 */ /* 0x000fe40002800000 */
[----:B------:R-:W-:Y:S02]  /*6c00*/  FMNMX.FTZ R2, R0, R2, !PT ;  /* 0x0000000200027209 */ /* 0x000fe40007810000 */
[----:B------:R-:W-:Y:S02]  /*6c10*/  ISETP.GT.AND P6, PT, R7, 0x1, PT ;  /* 0x000000010700780c */ /* 0x000fe40003fc4270 */
[----:B------:R-:W-:Y:S02]  /*6c20*/  FSEL R9, R140, -INF , P0 ;  /* 0xff8000008c097808 */ /* 0x000fe40000000000 */
[----:B------:R-:W-:Y:S01]  /*6c30*/  ISETP.GT.AND P0, PT, R14, 0x10, PT ;  /* 0x000000100e00780c */ /* 0x000fe20003f04270 */
[----:B------:R-:W-:Y:S01]  /*6c40*/  MUFU.TANH R170, R18 ;  /* 0x0000001200aa7308 */ /* 0x000fe20000002400 */
[----:B------:R-:W-:Y:S02]  /*6c50*/  FSEL R137, R137, -INF , P4 ;  /* 0xff80000089897808 */ /* 0x000fe40002000000 */
[----:B------:R-:W-:Y:S02]  /*6c60*/  FMNMX.FTZ R2, R136, R2, !PT ;  /* 0x0000000288027209 */ /* 0x000fe40007810000 */
[----:B------:R-:W-:Y:S02]  /*6c70*/  ISETP.GT.AND P3, PT, R7, 0x8, PT ;  /* 0x000000080700780c */ /* 0x000fe40003f64270 */
[----:B------:R-:W-:Y:S02]  /*6c80*/  FSEL R8, R141, -INF , P6 ;  /* 0xff8000008d087808 */ /* 0x000fe40003000000 */
[----:B------:R-:W-:Y:S01]  /*6c90*/  ISETP.GT.AND P6, PT, R14, 0x11, PT ;  /* 0x000000110e00780c */ /* 0x000fe20003fc4270 */
[----:B------:R-:W5:Y:S01]  /*6ca0*/  MUFU.TANH R171, R19 ;  /* 0x0000001300ab7308 */ /* 0x000f620000002400 */
[----:B------:R-:W-:Y:S02]  /*6cb0*/  FMNMX.FTZ R2, R137, R2, !PT ;  /* 0x0000000289027209 */ /* 0x000fe40007810000 */
[----:B------:R-:W-:Y:S01]  /*6cc0*/  FSEL R164, R164, -INF , P0 ;  /* 0xff800000a4a47808 */ /* 0x000fe20000000000 */
[----:B--2---:R-:W-:Y:S01]  /*6cd0*/  LDSM.16.MT88.4 R20, [R153] ;  /* 0x000000009914783b */ /* 0x004fe20000004200 */
[C---:B------:R-:W-:Y:S02]  /*6ce0*/  ISETP.GT.AND P1, PT, R7.reuse, 0x9, PT ;  /* 0x000000090700780c */ /* 0x040fe40003f24270 */
[----:B------:R-:W-:Y:S02]  /*6cf0*/  ISETP.GT.AND P5, PT, R7, 0x10, PT ;  /* 0x000000100700780c */ /* 0x000fe40003fa4270 */
[----:B------:R-:W-:Y:S01]  /*6d00*/  FSEL R11, R142, -INF , P3 ;  /* 0xff8000008e0b7808 */ /* 0x000fe20001800000 */
[----:B------:R-:W2:Y:S01]  /*6d10*/  MUFU.TANH R177, R24 ;  /* 0x0000001800b17308 */ /* 0x000ea20000002400 */
[----:B------:R-:W-:Y:S02]  /*6d20*/  ISETP.GT.AND P3, PT, R14, 0x18, PT ;  /* 0x000000180e00780c */ /* 0x000fe40003f64270 */
[----:B------:R-:W-:Y:S02]  /*6d30*/  FSEL R165, R165, -INF , P6 ;  /* 0xff800000a5a57808 */ /* 0x000fe40003000000 */
[----:B------:R-:W-:Y:S02]  /*6d40*/  FMNMX.FTZ R2, R164, R2, !PT ;  /* 0x00000002a4027209 */ /* 0x000fe40007810000 */
[----:B------:R-:W-:Y:S02]  /*6d50*/  FSEL R10, R143, -INF , P1 ;  /* 0xff8000008f0a7808 */ /* 0x000fe40000800000 */
[----:B------:R-:W-:Y:S01]  /*6d60*/  ISETP.GT.AND P1, PT, R14, 0x19, PT ;  /* 0x000000190e00780c */ /* 0x000fe20003f24270 */
[----:B------:R-:W2:Y:S01]  /*6d70*/  MUFU.TANH R13, R13 ;  /* 0x0000000d000d7308 */ /* 0x000ea20000002400 */
[----:B------:R-:W-:Y:S02]  /*6d80*/  FSEL R168, R168, -INF , P5 ;  /* 0xff800000a8a87808 */ /* 0x000fe40002800000 */
[----:B------:R-:W-:Y:S02]  /*6d90*/  ISETP.GT.AND P5, PT, R14, 0x20, PT ;  /* 0x000000200e00780c */ /* 0x000fe40003fa4270 */
[----:B----4-:R-:W-:Y:S02]  /*6da0*/  FSEL R166, R166, -INF , P3 ;  /* 0xff800000a6a67808 */ /* 0x010fe40001800000 */
[----:B------:R-:W-:Y:S02]  /*6db0*/  FMNMX.FTZ R2, R165, R2, !PT ;  /* 0x00000002a5027209 */ /* 0x000fe40007810000 */
[----:B------:R-:W-:Y:S01]  /*6dc0*/  ISETP.GT.AND P4, PT, R7, 0x11, PT ;  /* 0x000000110700780c */ /* 0x000fe20003f84270 */
[----:B------:R-:W4:Y:S01]  /*6dd0*/  MUFU.TANH R149, R28 ;  /* 0x0000001c00957308 */ /* 0x000f220000002400 */
[----:B-1----:R-:W-:Y:S02]  /*6de0*/  FSEL R175, R4, -INF , P5 ;  /* 0xff80000004af7808 */ /* 0x002fe40002800000 */
[----:B------:R-:W-:Y:S02]  /*6df0*/  FMNMX.FTZ R4, R9, R132, !PT ;  /* 0x0000008409047209 */ /* 0x000fe40007810000 */
[----:B------:R-:W-:Y:S02]  /*6e00*/  FSEL R167, R167, -INF , P1 ;  /* 0xff800000a7a77808 */ /* 0x000fe40000800000 */
[----:B------:R-:W-:Y:S02]  /*6e10*/  FMNMX.FTZ R2, R166, R2, !PT ;  /* 0x00000002a6027209 */ /* 0x000fe40007810000 */
[----:B------:R-:W-:Y:S01]  /*6e20*/  FMNMX.FTZ R4, R8, R4, !PT ;  /* 0x0000000408047209 */ /* 0x000fe20007810000 */
[----:B------:R-:W1:Y:S01]  /*6e30*/  MUFU.TANH R148, R29 ;  /* 0x0000001d00947308 */ /* 0x000e620000002400 */
[----:B------:R-:W-:Y:S02]  /*6e40*/  FSEL R169, R169, -INF , P4 ;  /* 0xff800000a9a97808 */ /* 0x000fe40002000000 */
[C---:B------:R-:W-:Y:S02]  /*6e50*/  ISETP.GT.AND P4, PT, R14.reuse, 0x21, PT ;  /* 0x000000210e00780c */ /* 0x040fe40003f84270 */
[----:B------:R-:W-:Y:S02]  /*6e60*/  FMNMX.FTZ R2, R167, R2, !PT ;  /* 0x00000002a7027209 */ /* 0x000fe40007810000 */
[C---:B------:R-:W-:Y:S02]  /*6e70*/  ISETP.GT.AND P0, PT, R7.reuse, 0x18, PT ;  /* 0x000000180700780c */ /* 0x040fe40003f04270 */
[----:B------:R-:W-:Y:S01]  /*6e80*/  ISETP.GT.AND P6, PT, R7, 0x19, PT ;  /* 0x000000190700780c */ /* 0x000fe20003fc4270 */
[----:B------:R-:W1:Y:S01]  /*6e90*/  MUFU.TANH R147, R32 ;  /* 0x0000002000937308 */ /* 0x000e620000002400 */
[----:B------:R-:W-:Y:S02]  /*6ea0*/  ISETP.GT.AND P3, PT, R14, 0x28, PT ;  /* 0x000000280e00780c */ /* 0x000fe40003f64270 */
[----:B------:R-:W-:Y:S02]  /*6eb0*/  FMNMX.FTZ R4, R11, R4, !PT ;  /* 0x000000040b047209 */ /* 0x000fe40007810000 */
[----:B------:R-:W-:Y:S02]  /*6ec0*/  FMNMX.FTZ R2, R175, R2, !PT ;  /* 0x00000002af027209 */ /* 0x000fe40007810000 */
[----:B---3--:R-:W-:Y:S02]  /*6ed0*/  FSEL R176, R176, -INF , P4 ;  /* 0xff800000b0b07808 */ /* 0x008fe40002000000 */
[C---:B------:R-:W-:Y:S01]  /*6ee0*/  ISETP.GT.AND P5, PT, R14.reuse, 0x38, PT ;  /* 0x000000380e00780c */ /* 0x040fe20003fa4270 */
[----:B------:R-:W3:Y:S01]  /*6ef0*/  MUFU.TANH R6, R6 ;  /* 0x0000000600067308 */ /* 0x000ee20000002400 */
[C---:B------:R-:W-:Y:S02]  /*6f00*/  ISETP.GT.AND P1, PT, R14.reuse, 0x29, PT ;  /* 0x000000290e00780c */ /* 0x040fe40003f24270 */
[C---:B------:R-:W-:Y:S02]  /*6f10*/  ISETP.GT.AND P4, PT, R14.reuse, 0x39, PT ;  /* 0x000000390e00780c */ /* 0x040fe40003f84270 */
[----:B-----5:R-:W-:Y:S02]  /*6f20*/  FSEL R171, R171, -INF , P6 ;  /* 0xff800000abab7808 */ /* 0x020fe40003000000 */
[----:B------:R-:W-:Y:S02]  /*6f30*/  ISETP.GT.AND P6, PT, R14, 0x31, PT ;  /* 0x000000310e00780c */ /* 0x000fe40003fc4270 */
[----:B------:R-:W-:Y:S01]  /*6f40*/  FSEL R170, R170, -INF , P0 ;  /* 0xff800000aaaa7808 */ /* 0x000fe20000000000 */
[----:B------:R-:W5:Y:S01]  /*6f50*/  MUFU.TANH R146, R33 ;  /* 0x0000002100927308 */ /* 0x000f620000002400 */
[----:B------:R-:W-:Y:S02]  /*6f60*/  ISETP.GT.AND P0, PT, R14, 0x30, PT ;  /* 0x000000300e00780c */ /* 0x000fe40003f04270 */
[----:B------:R-:W-:Y:S02]  /*6f70*/  FMNMX.FTZ R14, R10, R4, !PT ;  /* 0x000000040a0e7209 */ /* 0x000fe40007810000 */
[----:B------:R-:W-:Y:S02]  /*6f80*/  FMNMX.FTZ R4, R176, R2, !PT ;  /* 0x00000002b0047209 */ /* 0x000fe40007810000 */
[----:B--2---:R-:W-:Y:S02]  /*6f90*/  FSEL R177, R177, -INF , P3 ;  /* 0xff800000b1b17808 */ /* 0x004fe40001800000 */
[----:B------:R-:W-:Y:S01]  /*6fa0*/  FSEL R174, R13, -INF , P1 ;  /* 0xff8000000dae7808 */ /* 0x000fe20000800000 */
[----:B------:R-:W2:Y:S01]  /*6fb0*/  MUFU.TANH R5, R5 ;  /* 0x0000000500057308 */ /* 0x000ea20000002400 */
[----:B------:R-:W-:Y:S02]  /*6fc0*/  FMNMX.FTZ R2, R168, R14, !PT ;  /* 0x0000000ea8027209 */ /* 0x000fe40007810000 */
[----:B------:R-:W-:Y:S02]  /*6fd0*/  FMNMX.FTZ R4, R177, R4, !PT ;  /* 0x00000004b1047209 */ /* 0x000fe40007810000 */
[----:B----4-:R-:W-:Y:S02]  /*6fe0*/  FSEL R149, R149, -INF , P0 ;  /* 0xff80000095957808 */ /* 0x010fe40000000000 */
[----:B------:R-:W-:Y:S02]  /*6ff0*/  FMNMX.FTZ R4, R174, R4, !PT ;  /* 0x00000004ae047209 */ /* 0x000fe40007810000 */
[----:B------:R-:W-:Y:S01]  /*7000*/  FMNMX.FTZ R2, R169, R2, !PT ;  /* 0x00000002a9027209 */ /* 0x000fe20007810000 */
[----:B------:R-:W4:Y:S01]  /*7010*/  MUFU.TANH R151, R26 ;  /* 0x0000001a00977308 */ /* 0x000f220000002400 */
[----:B-1----:R-:W-:Y:S02]  /*7020*/  FSEL R148, R148, -INF , P6 ;  /* 0xff80000094947808 */ /* 0x002fe40003000000 */
[----:B------:R-:W-:Y:S02]  /*7030*/  FMNMX.FTZ R4, R149, R4, !PT ;  /* 0x0000000495047209 */ /* 0x000fe40007810000 */
[----:B------:R-:W-:Y:S02]  /*7040*/  ISETP.GT.AND P3, PT, R7, 0x20, PT ;  /* 0x000000200700780c */ /* 0x000fe40003f64270 */
[----:B------:R-:W-:Y:S02]  /*7050*/  FMNMX.FTZ R2, R170, R2, !PT ;  /* 0x00000002aa027209 */ /* 0x000fe40007810000 */
[----:B------:R-:W-:Y:S01]  /*7060*/  FSEL R147, R147, -INF , P5 ;  /* 0xff80000093937808 */ /* 0x000fe20002800000 */
[----:B------:R-:W1:Y:S01]  /*7070*/  MUFU.TANH R150, R27 ;  /* 0x0000001b00967308 */ /* 0x000e620000002400 */
[----:B------:R-:W-:Y:S02]  /*7080*/  FMNMX.FTZ R4, R148, R4, !PT ;  /* 0x0000000494047209 */ /* 0x000fe40007810000 */
[----:B---3--:R-:W-:Y:S02]  /*7090*/  FSEL R173, R6, -INF , P3 ;  /* 0xff80000006ad7808 */ /* 0x008fe40001800000 */
[----:B------:R-:W-:Y:S02]  /*70a0*/  ISETP.GT.AND P1, PT, R7, 0x21, PT ;  /* 0x000000210700780c */ /* 0x000fe40003f24270 */
[----:B------:R-:W-:Y:S02]  /*70b0*/  FMNMX.FTZ R2, R171, R2, !PT ;  /* 0x00000002ab027209 */ /* 0x000fe40007810000 */
[----:B-----5:R-:W-:Y:S01]  /*70c0*/  FSEL R146, R146, -INF , P4 ;  /* 0xff80000092927808 */ /* 0x020fe20002000000 */
[----:B------:R-:W3:Y:S01]  /*70d0*/  MUFU.TANH R144, R30 ;  /* 0x0000001e00907308 */ /* 0x000ee20000002400 */
[----:B--2---:R-:W-:Y:S02]  /*70e0*/  FSEL R172, R5, -INF , P1 ;  /* 0xff80000005ac7808 */ /* 0x004fe40000800000 */
[----:B------:R-:W-:Y:S02]  /*70f0*/  FMNMX.FTZ R5, R173, R2, !PT ;  /* 0x00000002ad057209 */ /* 0x000fe40007810000 */
[----:B------:R-:W-:Y:S02]  /*7100*/  FMNMX.FTZ R2, R147, R4, !PT ;  /* 0x0000000493027209 */ /* 0x000fe40007810000 */
[----:B------:R-:W-:Y:S02]  /*7110*/  ISETP.GT.AND P0, PT, R7, 0x28, PT ;  /* 0x000000280700780c */ /* 0x000fe40003f04270 */
[----:B------:R-:W-:Y:S01]  /*7120*/  FMNMX.FTZ R2, R146, R2, !PT ;  /* 0x0000000292027209 */ /* 0x000fe20007810000 */
[----:B------:R-:W2:Y:S01]  /*7130*/  MUFU.TANH R143, R31 ;  /* 0x0000001f008f7308 */ /* 0x000ea20000002400 */
[----:B----4-:R-:W-:Y:S02]  /*7140*/  FSEL R151, R151, -INF , P0 ;  /* 0xff80000097977808 */ /* 0x010fe40000000000 */
[----:B------:R-:W-:Y:S01]  /*7150*/  ISETP.GT.AND P1, PT, R7, 0x29, PT ;  /* 0x000000290700780c */ /* 0x000fe20003f24270 */
[----:B------:R-:W4:Y:S01]  /*7160*/  SHFL.BFLY PT, R4, R2, 0x2, 0x1f ;  /* 0x0c401f0002047f89 */ /* 0x000f2200000e0000 */
[----:B------:R-:W-:Y:S02]  /*7170*/  FMNMX.FTZ R5, R172, R5, !PT ;  /* 0x00000005ac057209 */ /* 0x000fe40007810000 */
[----:B-1----:R-:W-:Y:S02]  /*7180*/  FSEL R150, R150, -INF , P1 ;  /* 0xff80000096967808 */ /* 0x002fe40000800000 */
[----:B------:R-:W-:Y:S01]  /*7190*/  FMNMX.FTZ R5, R151, R5, !PT ;  /* 0x0000000597057209 */ /* 0x000fe20007810000 */
[----:B------:R-:W1:Y:S01]  /*71a0*/  MUFU.TANH R142, R34 ;  /* 0x00000022008e7308 */ /* 0x000e620000002400 */
[C---:B------:R-:W-:Y:S02]  /*71b0*/  ISETP.GT.AND P0, PT, R7.reuse, 0x30, PT ;  /* 0x000000300700780c */ /* 0x040fe40003f04270 */
[----:B------:R-:W-:Y:S02]  /*71c0*/  FMNMX.FTZ R5, R150, R5, !PT ;  /* 0x0000000596057209 */ /* 0x000fe40007810000 */
[----:B---3--:R-:W-:Y:S02]  /*71d0*/  FSEL R144, R144, -INF , P0 ;  /* 0xff80000090907808 */ /* 0x008fe40000000000 */
[C---:B------:R-:W-:Y:S02]  /*71e0*/  ISETP.GT.AND P1, PT, R7.reuse, 0x31, PT ;  /* 0x000000310700780c */ /* 0x040fe40003f24270 */
[----:B------:R-:W-:Y:S01]  /*71f0*/  FMNMX.FTZ R5, R144, R5, !PT ;  /* 0x0000000590057209 */ /* 0x000fe20007810000 */
[----:B------:R-:W3:Y:S01]  /*7200*/  MUFU.TANH R35, R35 ;  /* 0x0000002300237308 */ /* 0x000ee20000002400 */
[----:B------:R-:W-:Y:S02]  /*7210*/  ISETP.GT.AND P0, PT, R7, 0x38, PT ;  /* 0x000000380700780c */ /* 0x000fe40003f04270 */
[----:B--2---:R-:W-:Y:S01]  /*7220*/  FSEL R143, R143, -INF , P1 ;  /* 0xff8000008f8f7808 */ /* 0x004fe20000800000 */
[----:B------:R-:W-:Y:S01]  /*7230*/  LDSM.16.MT88.4 R28, [R152] ;  /* 0x00000000981c783b */ /* 0x000fe20000004200 */
[----:B------:R-:W-:Y:S02]  /*7240*/  ISETP.GT.AND P1, PT, R7, 0x39, PT ;  /* 0x000000390700780c */ /* 0x000fe40003f24270 */
[----:B------:R-:W-:Y:S02]  /*7250*/  FMNMX.FTZ R5, R143, R5, !PT ;  /* 0x000000058f057209 */ /* 0x000fe40007810000 */
[----:B----4-:R-:W-:Y:S02]  /*7260*/  FMNMX.FTZ R4, R2, R4, !PT ;  /* 0x0000000402047209 */ /* 0x010fe40007810000 */
[----:B-1----:R-:W-:Y:S03]  /*7270*/  FSEL R142, R142, -INF , P0 ;  /* 0xff8000008e8e7808 */ /* 0x002fe60000000000 */
[----:B------:R-:W1:Y:S01]  /*7280*/  SHFL.BFLY PT, R2, R4, 0x1, 0x1f ;  /* 0x0c201f0004027f89 */ /* 0x000e6200000e0000 */
[----:B------:R-:W-:Y:S02]  /*7290*/  FMNMX.FTZ R5, R142, R5, !PT ;  /* 0x000000058e057209 */ /* 0x000fe40007810000 */
[----:B---3--:R-:W-:Y:S04]  /*72a0*/  FSEL R141, R35, -INF , P1 ;  /* 0xff800000238d7808 */ /* 0x008fe80000800000 */
[----:B------:R-:W-:Y:S05]  /*72b0*/  FMNMX.FTZ R5, R141, R5, !PT ;  /* 0x000000058d057209 */ /* 0x000fea0007810000 */
[----:B------:R-:W2:Y:S01]  /*72c0*/  SHFL.BFLY PT, R6, R5, 0x2, 0x1f ;  /* 0x0c401f0005067f89 */ /* 0x000ea200000e0000 */
[----:B-1----:R-:W-:Y:S04]  /*72d0*/  FMNMX.FTZ R2, R4, R2, !PT ;  /* 0x0000000204027209 */ /* 0x002fe80007810000 */
[C---:B------:R-:W-:Y:S01]  /*72e0*/  FSETP.NEU.FTZ.AND P1, PT, R2.reuse, -INF , PT ;  /* 0xff8000000200780b */ /* 0x040fe20003f3d000 */
[----:B------:R-:W-:Y:S05]  /*72f0*/  FMUL.FTZ R145, R2, c[0x0][0x2d0] ;  /* 0x0000b40002917a20 */ /* 0x000fea0000410000 */
[----:B------:R-:W-:Y:S05]  /*7300*/  FSEL R145, R145, RZ, P1 ;  /* 0x000000ff91917208 */ /* 0x000fea0000800000 */
[--C-:B------:R-:W-:Y:S02]  /*7310*/  FFMA.FTZ R162, R0, c[0x0][0x2d0], -R145.reuse ;  /* 0x0000b40000a27a23 */ /* 0x100fe40000010891 */
[--C-:B------:R-:W-:Y:S01]  /*7320*/  FFMA.FTZ R163, R12, c[0x0][0x2d0], -R145.reuse ;  /* 0x0000b4000ca37a23 */ /* 0x100fe20000010891 */
[----:B--2---:R-:W-:Y:S01]  /*7330*/  FMNMX.FTZ R5, R5, R6, !PT ;  /* 0x0000000605057209 */ /* 0x004fe20007810000 */
[----:B------:R-:W-:Y:S01]  /*7340*/  LDSM.16.MT88.4 R12, [R154] ;  /* 0x000000009a0c783b */ /* 0x000fe20000004200 */
[--C-:B------:R-:W-:Y:S01]  /*7350*/  FFMA.FTZ R161, R136, c[0x0][0x2d0], -R145.reuse ;  /* 0x0000b40088a17a23 */ /* 0x100fe20000010891 */
[----:B------:R-:W-:Y:S01]  /*7360*/  MUFU.EX2 R162, R162 ;  /* 0x000000a200a27308 */ /* 0x000fe20000000800 */
[--C-:B------:R-:W-:Y:S02]  /*7370*/  FFMA.FTZ R160, R137, c[0x0][0x2d0], -R145.reuse ;  /* 0x0000b40089a07a23 */ /* 0x100fe40000010891 */
[--C-:B------:R-:W-:Y:S02]  /*7380*/  FFMA.FTZ R180, R149, c[0x0][0x2d0], -R145.reuse ;  /* 0x0000b40095b47a23 */ /* 0x100fe40000010891 */
[--C-:B------:R-:W-:Y:S01]  /*7390*/  FFMA.FTZ R181, R148, c[0x0][0x2d0], -R145.reuse ;  /* 0x0000b40094b57a23 */ /* 0x100fe20000010891 */
[----:B------:R-:W1:Y:S01]  /*73a0*/  SHFL.BFLY PT, R4, R5, 0x1, 0x1f ;  /* 0x0c201f0005047f89 */ /* 0x000e6200000e0000 */
        /* <DEDUP_REMOVED lines=10> */
[--C-:B------:R-:W-:Y:S02]  /*7450*/  FFMA.FTZ R174, R174, c[0x0][0x2d0], -R145.reuse ;  /* 0x0000b400aeae7a23 */ /* 0x100fe40000010891 */
[----:B------:R-:W-:Y:S01]  /*7460*/  FFMA.FTZ R145, R146, c[0x0][0x2d0], -R145 ;  /* 0x0000b40092917a23 */ /* 0x000fe20000010891 */
[----:B-1----:R-:W-:Y:S04]  /*7470*/  FMNMX.FTZ R0, R5, R4, !PT ;  /* 0x0000000405007209 */ /* 0x002fe80007810000 */
[----:B------:R-:W1:Y:S01]  /*7480*/  MUFU.EX2 R160, R160 ;  /* 0x000000a000a07308 */ /* 0x000e620000000800 */
[----:B------:R-:W-:Y:S02]  /*7490*/  FSEL R5, R2, RZ, P1 ;  /* 0x000000ff02057208 */ /* 0x000fe40000800000 */
[C---:B------:R-:W-:Y:S01]  /*74a0*/  FSETP.NEU.FTZ.AND P0, PT, R0.reuse, -INF , PT ;  /* 0xff8000000000780b */ /* 0x040fe20003f1d000 */
[----:B------:R-:W-:Y:S01]  /*74b0*/  FMUL.FTZ R140, R0, c[0x0][0x2d0] ;  /* 0x0000b400008c7a20 */ /* 0x000fe20000410000 */
[----:B--2---:R-:W-:Y:S01]  /*74c0*/  F2FP.BF16.PACK_AB R136, R162, R163 ;  /* 0x000000a3a288723e */ /* 0x004fe200000010ff */
[----:B------:R-:W-:Y:S01]  /*74d0*/  FADD.FTZ R3, -R5, R3 ;  /* 0x0000000305037221 */ /* 0x000fe20000010100 */
[----:B------:R-:W-:Y:S02]  /*74e0*/  FSEL R4, R0, RZ, P0 ;  /* 0x000000ff00047208 */ /* 0x000fe40000000000 */
[----:B------:R-:W-:Y:S01]  /*74f0*/  FSEL R140, R140, RZ, P0 ;  /* 0x000000ff8c8c7208 */ /* 0x000fe20000000000 */
[----:B------:R-:W-:Y:S01]  /*7500*/  FMUL.FTZ R3, R3, c[0x0][0x2d0] ;  /* 0x0000b40003037a20 */ /* 0x000fe20000410000 */
[----:B------:R2:W-:Y:S01]  /*7510*/  MUFU.EX2 R183, R145 ;  /* 0x0000009100b77308 */ /* 0x0005e20000000800 */
[----:B------:R-:W-:Y:S02]  /*7520*/  FADD.FTZ R4, -R4, R132 ;  /* 0x0000008404047221 */ /* 0x000fe40000010100 */
[--C-:B------:R-:W-:Y:S02]  /*7530*/  FFMA.FTZ R159, R9, c[0x0][0x2d0], -R140.reuse ;  /* 0x0000b400099f7a23 */ /* 0x100fe4000001088c */
[--C-:B------:R-:W-:Y:S02]  /*7540*/  FFMA.FTZ R158, R8, c[0x0][0x2d0], -R140.reuse ;  /* 0x0000b400089e7a23 */ /* 0x100fe4000001088c */
[--C-:B------:R-:W-:Y:S02]  /*7550*/  FFMA.FTZ R157, R11, c[0x0][0x2d0], -R140.reuse ;  /* 0x0000b4000b9d7a23 */ /* 0x100fe4000001088c */
[--C-:B------:R-:W-:Y:S01]  /*7560*/  FFMA.FTZ R156, R10, c[0x0][0x2d0], -R140.reuse ;  /* 0x0000b4000a9c7a23 */ /* 0x100fe2000001088c */
[----:B------:R3:W4:Y:S01]  /*7570*/  MUFU.EX2 R132, R3 ;  /* 0x0000000300847308 */ /* 0x0007220000000800 */
[--C-:B------:R-:W-:Y:S01]  /*7580*/  FFMA.FTZ R178, R151, c[0x0][0x2d0], -R140.reuse ;  /* 0x0000b40097b27a23 */ /* 0x100fe2000001088c */
[----:B-1----:R-:W-:Y:S01]  /*7590*/  F2FP.BF16.PACK_AB R138, R160, R161 ;  /* 0x000000a1a08a723e */ /* 0x002fe200000010ff */
[--C-:B------:R-:W-:Y:S02]  /*75a0*/  FFMA.FTZ R179, R150, c[0x0][0x2d0], -R140.reuse ;  /* 0x0000b40096b37a23 */ /* 0x100fe4000001088c */
[----:B------:R-:W-:Y:S01]  /*75b0*/  LDSM.16.MT88.4 R148, [R153+0x3800] ;  /* 0x003800009994783b */ /* 0x000fe20000004200 */
[--C-:B------:R-:W-:Y:S02]  /*75c0*/  FFMA.FTZ R192, R144, c[0x0][0x2d0], -R140.reuse ;  /* 0x0000b40090c07a23 */ /* 0x100fe4000001088c */
[--C-:B------:R-:W-:Y:S02]  /*75d0*/  FFMA.FTZ R193, R143, c[0x0][0x2d0], -R140.reuse ;  /* 0x0000b4008fc17a23 */ /* 0x100fe4000001088c */
[----:B------:R-:W-:Y:S01]  /*75e0*/  MUFU.EX2 R159, R159 ;  /* 0x0000009f009f7308 */ /* 0x000fe20000000800 */
[--C-:B------:R-:W-:Y:S02]  /*75f0*/  FFMA.FTZ R194, R142, c[0x0][0x2d0], -R140.reuse ;  /* 0x0000b4008ec27a23 */ /* 0x100fe4000001088c */
[--C-:B------:R-:W-:Y:S01]  /*7600*/  FFMA.FTZ R168, R168, c[0x0][0x2d0], -R140.reuse ;  /* 0x0000b400a8a87a23 */ /* 0x100fe2000001088c */
[----:B--2---:R-:W-:Y:S01]  /*7610*/  LDSM.16.MT88.4 R144, [R154+0x3800] ;  /* 0x003800009a90783b */ /* 0x004fe20000004200 */
[--C-:B------:R-:W-:Y:S02]  /*7620*/  FFMA.FTZ R169, R169, c[0x0][0x2d0], -R140.reuse ;  /* 0x0000b400a9a97a23 */ /* 0x100fe4000001088c */
[--C-:B------:R-:W-:Y:S02]  /*7630*/  FFMA.FTZ R170, R170, c[0x0][0x2d0], -R140.reuse ;  /* 0x0000b400aaaa7a23 */ /* 0x100fe4000001088c */
[--C-:B------:R-:W-:Y:S01]  /*7640*/  FFMA.FTZ R171, R171, c[0x0][0x2d0], -R140.reuse ;  /* 0x0000b400abab7a23 */ /* 0x100fe2000001088c */
[----:B------:R-:W1:Y:S01]  /*7650*/  MUFU.EX2 R158, R158 ;  /* 0x0000009e009e7308 */ /* 0x000e620000000800 */
[--C-:B------:R-:W-:Y:S02]  /*7660*/  FFMA.FTZ R173, R173, c[0x0][0x2d0], -R140.reuse ;  /* 0x0000b400adad7a23 */ /* 0x100fe4000001088c */
[--C-:B------:R-:W-:Y:S02]  /*7670*/  FFMA.FTZ R172, R172, c[0x0][0x2d0], -R140.reuse ;  /* 0x0000b400acac7a23 */ /* 0x100fe4000001088c */
[----:B---3--:R-:W-:Y:S02]  /*7680*/  FMUL.FTZ R3, R4, c[0x0][0x2d0] ;  /* 0x0000b40004037a20 */ /* 0x008fe40000410000 */
[C---:B----4-:R-:W-:Y:S02]  /*7690*/  FMUL.FTZ R4, R132.reuse, R128 ;  /* 0x0000008084047220 */ /* 0x050fe40000410000 */
        /* <DEDUP_REMOVED lines=10> */
[----:B-1----:R-:W-:Y:S01]  /*7740*/  F2FP.BF16.PACK_AB R137, R158, R159 ;  /* 0x0000009f9e89723e */ /* 0x002fe200000010ff */
[C---:B------:R-:W-:Y:S02]  /*7750*/  FMUL.FTZ R33, R132.reuse, R101 ;  /* 0x0000006584217220 */ /* 0x040fe40000410000 */
[----:B------:R-:W-:Y:S02]  /*7760*/  FFMA.FTZ R140, R141, c[0x0][0x2d0], -R140 ;  /* 0x0000b4008d8c7a23 */ /* 0x000fe4000001088c */
[C---:B------:R-:W-:Y:S01]  /*7770*/  FMUL.FTZ R36, R132.reuse, R36 ;  /* 0x0000002484247220 */ /* 0x040fe20000410000 */
[----:B------:R-:W1:Y:S01]  /*7780*/  MUFU.EX2 R3, R3 ;  /* 0x0000000300037308 */ /* 0x000e620000000800 */
        /* <DEDUP_REMOVED lines=8> */
[----:B--2---:R-:W-:Y:S01]  /*7810*/  F2FP.BF16.PACK_AB R139, R156, R157 ;  /* 0x0000009d9c8b723e */ /* 0x004fe200000010ff */
[C---:B------:R-:W-:Y:S02]  /*7820*/  FMUL.FTZ R52, R132.reuse, R52 ;  /* 0x0000003484347220 */ /* 0x040fe40000410000 */
[C---:B------:R-:W-:Y:S02]  /*7830*/  FMUL.FTZ R53, R132.reuse, R53 ;  /* 0x0000003584357220 */ /* 0x040fe40000410000 */
[C---:B------:R-:W-:Y:S01]  /*7840*/  FMUL.FTZ R56, R132.reuse, R56 ;  /* 0x0000003884387220 */ /* 0x040fe20000410000 */
[----:B------:R-:W-:Y:S01]  /*7850*/  MUFU.EX2 R164, R164 ;  /* 0x000000a400a47308 */ /* 0x000fe20000000800 */
[C---:B------:R-:W-:Y:S02]  /*7860*/  FMUL.FTZ R57, R132.reuse, R57 ;  /* 0x0000003984397220 */ /* 0x040fe40000410000 */
[C---:B------:R-:W-:Y:S02]  /*7870*/  FMUL.FTZ R60, R132.reuse, R60 ;  /* 0x0000003c843c7220 */ /* 0x040fe40000410000 */
[C---:B-1----:R-:W-:Y:S02]  /*7880*/  FMUL.FTZ R6, R3.reuse, R130 ;  /* 0x0000008203067220 */ /* 0x042fe40000410000 */
[C---:B------:R-:W-:Y:S02]  /*7890*/  FMUL.FTZ R7, R3.reuse, R131 ;  /* 0x0000008303077220 */ /* 0x040fe40000410000 */
[----:B------:R-:W-:Y:S01]  /*78a0*/  LDSM.16.MT88.4 R128, [R153+0x2800] ;  /* 0x002800009980783b */ /* 0x000fe20000004200 */
[C---:B------:R-:W-:Y:S01]  /*78b0*/  FMUL.FTZ R10, R3.reuse, R126 ;  /* 0x0000007e030a7220 */ /* 0x040fe20000410000 */
[----:B------:R-:W1:Y:S01]  /*78c0*/  MUFU.EX2 R165, R165 ;  /* 0x000000a500a57308 */ /* 0x000e620000000800 */
[C---:B------:R-:W-:Y:S02]  /*78d0*/  FMUL.FTZ R11, R3.reuse, R127 ;  /* 0x0000007f030b7220 */ /* 0x040fe40000410000 */
[C---:B------:R-:W-:Y:S03]  /*78e0*/  HMMA.16816.F32.BF16 R4, R136.reuse, R12, R4 ;  /* 0x0000000c8804723c */ /* 0x040fe60000041804 */
[----:B------:R-:W-:Y:S02]  /*78f0*/  LDSM.16.MT88.4 R124, [R154+0x2800] ;  /* 0x002800009a7c783b */ /* 0x000fe40000004200 */
[C---:B------:R-:W-:Y:S02]  /*7900*/  FMUL.FTZ R18, R3.reuse, R118 ;  /* 0x0000007603127220 */ /* 0x040fe40000410000 */
[C---:B------:R-:W-:Y:S01]  /*7910*/  FMUL.FTZ R12, R132.reuse, R120 ;  /* 0x00000078840c7220 */ /* 0x040fe20000410000 */
[C---:B------:R-:W-:Y:S01]  /*7920*/  HMMA.16816.F32.BF16 R8, R136.reuse, R14, R8 ;  /* 0x0000000e8808723c */ /* 0x040fe20000041808 */
[----:B------:R-:W-:Y:S02]  /*7930*/  MUFU.EX2 R166, R166 ;  /* 0x000000a600a67308 */ /* 0x000fe40000000800 */
        /* <DEDUP_REMOVED lines=11> */
[----:B------:R-:W2:Y:S02]  /*79f0*/  LDSM.16.MT88.4 R120, [R155] ;  /* 0x000000009b78783b */ /* 0x000ea40000004200 */
        /* <DEDUP_REMOVED lines=14> */
[----:B------:R-:W4:Y:S01]  /*7ae0*/  LDSM.16.MT88.4 R112, [R154+0x2000] ;  /* 0x002000009a70783b */ /* 0x000f220000004200 */
        /* <DEDUP_REMOVED lines=41> */
[----:B------:R-:W2:Y:S03]  /*7d80*/  LDSM.16.MT88.4 R104, [R154+0x4000] ;  /* 0x004000009a68783b */ /* 0x000ea60000004200 */
[----:B------:R-:W4:Y:S01]  /*7d90*/  MUFU.EX2 R172, R172 ;  /* 0x000000ac00ac7308 */ /* 0x000f220000000800 */
        /* <DEDUP_REMOVED lines=10> */
[----:B------:R-:W1:Y:S01]  /*7e40*/  MUFU.EX2 R179, R179 ;  /* 0x000000b300b37308 */ /* 0x000e620000000800 */
[C---:B------:R-:W-:Y:S03]  /*7e50*/  HMMA.16816.F32.BF16 R60, R136.reuse, R108, R60 ;  /* 0x0000006c883c723c */ /* 0x040fe6000004183c */
[C---:B------:R-:W-:Y:S02]  /*7e60*/  FMUL.FTZ R78, R3.reuse, R78 ;  /* 0x0000004e034e7220 */ /* 0x040fe40000410000 */
[C---:B------:R-:W-:Y:S03]  /*7e70*/  FMUL.FTZ R79, R3.reuse, R79 ;  /* 0x0000004f034f7220 */ /* 0x040fe60000410000 */
[C---:B------:R-:W-:Y:S01]  /*7e80*/  HMMA.16816.F32.BF16 R64, R136.reuse, R110, R64 ;  /* 0x0000006e8840723c */ /* 0x040fe20000041840 */
[----:B------:R-:W4:Y:S01]  /*7e90*/  LDSM.16.MT88.4 R108, [R152+0x4000] ;  /* 0x00400000986c783b */ /* 0x000f220000004200 */
        /* <DEDUP_REMOVED lines=12> */
[----:B------:R-:W-:Y:S01]  /*7f60*/  FMUL.FTZ R87, R3, R87 ;  /* 0x0000005703577220 */ /* 0x000fe20000410000 */
[----:B------:R-:W-:Y:S01]  /*7f70*/  MUFU.EX2 R182, R182 ;  /* 0x000000b600b67308 */ /* 0x000fe20000000800 */
[C---:B-1----:R-:W-:Y:S04]  /*7f80*/  HMMA.16816.F32.BF16 R76, R136.reuse, R100, R76 ;  /* 0x00000064884c723c */ /* 0x042fe8000004184c */
[C---:B------:R-:W-:Y:S02]  /*7f90*/  FMUL.FTZ R88, R132.reuse, R88 ;  /* 0x0000005884587220 */ /* 0x040fe40000410000 */
[C---:B------:R-:W-:Y:S01]  /*7fa0*/  FMUL.FTZ R89, R132.reuse, R89 ;  /* 0x0000005984597220 */ /* 0x040fe20000410000 */
[----:B------:R-:W-:Y:S01]  /*7fb0*/  F2FP.BF16.PACK_AB R100, R165, R164 ;  /* 0x000000a4a564723e */ /* 0x000fe200000010ff */
[C---:B------:R-:W-:Y:S01]  /*7fc0*/  HMMA.16816.F32.BF16 R80, R136.reuse, R102, R80 ;  /* 0x000000668850723c */ /* 0x040fe20000041850 */
[----:B------:R-:W1:Y:S03]  /*7fd0*/  MUFU.EX2 R192, R192 ;  /* 0x000000c000c07308 */ /* 0x000e660000000800 */
[----:B------:R-:W-:Y:S01]  /*7fe0*/  FMUL.FTZ R90, R3, R90 ;  /* 0x0000005a035a7220 */ /* 0x000fe20000410000 */
[----:B---3--:R-:W-:Y:S01]  /*7ff0*/  F2FP.BF16.PACK_AB R101, R169, R168 ;  /* 0x000000a8a965723e */ /* 0x008fe200000010ff */
[----:B------:R-:W-:Y:S01]  /*8000*/  FMUL.FTZ R91, R3, R91 ;  /* 0x0000005b035b7220 */ /* 0x000fe20000410000 */
[----:B------:R-:W-:Y:S01]  /*8010*/  F2FP.BF16.PACK_AB R102, R167, R166 ;  /* 0x000000a6a766723e */ /* 0x000fe200000010ff */
[C---:B----4-:R-:W-:Y:S03]  /*8020*/  HMMA.16816.F32.BF16 R84, R136.reuse, R108, R84 ;  /* 0x0000006c8854723c */ /* 0x050fe60000041854 */
[----:B------:R-:W3:Y:S01]  /*8030*/  MUFU.EX2 R193, R193 ;  /* 0x000000c100c17308 */ /* 0x000ee20000000800 */
[C---:B------:R-:W-:Y:S01]  /*8040*/  FMUL.FTZ R92, R132.reuse, R92 ;  /* 0x0000005c845c7220 */ /* 0x040fe20000410000 */
[----:B-----5:R-:W-:Y:S01]  /*8050*/  F2FP.BF16.PACK_AB R103, R171, R170 ;  /* 0x000000aaab67723e */ /* 0x020fe200000010ff */
[C---:B------:R-:W-:Y:S02]  /*8060*/  FMUL.FTZ R93, R132.reuse, R93 ;  /* 0x0000005d845d7220 */ /* 0x040fe40000410000 */
[C---:B------:R-:W-:Y:S01]  /*8070*/  HMMA.16816.F32.BF16 R88, R136.reuse, R110, R88 ;  /* 0x0000006e8858723c */ /* 0x040fe20000041858 */
[----:B------:R-:W4:Y:S03]  /*8080*/  LDSM.16.MT88.4 R108, [R152+0x800] ;  /* 0x00080000986c783b */ /* 0x000f260000004200 */
[C---:B------:R-:W-:Y:S01]  /*8090*/  FMUL.FTZ R94, R3.reuse, R94 ;  /* 0x0000005e035e7220 */ /* 0x040fe20000410000 */
[----:B------:R-:W5:Y:S01]  /*80a0*/  MUFU.EX2 R194, R194 ;  /* 0x000000c200c27308 */ /* 0x000f620000000800 */
[C---:B------:R-:W-:Y:S02]  /*80b0*/  FMUL.FTZ R95, R3.reuse, R95 ;  /* 0x0000005f035f7220 */ /* 0x040fe40000410000 */
[C---:B------:R-:W-:Y:S04]  /*80c0*/  FMUL.FTZ R96, R132.reuse, R96 ;  /* 0x0000006084607220 */ /* 0x040fe80000410000 */
[C---:B------:R-:W-:Y:S01]  /*80d0*/  FMUL.FTZ R97, R132.reuse, R97 ;  /* 0x0000006184617220 */ /* 0x040fe20000410000 */
[C---:B--2---:R-:W-:Y:S03]  /*80e0*/  HMMA.16816.F32.BF16 R92, R136.reuse, R104, R92 ;  /* 0x00000068885c723c */ /* 0x044fe6000004185c */
[C---:B------:R-:W-:Y:S02]  /*80f0*/  FMUL.FTZ R98, R3.reuse, R98 ;  /* 0x0000006203627220 */ /* 0x040fe40000410000 */
[C---:B------:R-:W-:Y:S02]  /*8100*/  FMUL.FTZ R99, R3.reuse, R99 ;  /* 0x0000006303637220 */ /* 0x040fe40000410000 */
[----:B------:R-:W-:Y:S02]  /*8110*/  FFMA.FTZ R159, R3, R239, R159 ;  /* 0x000000ef039f7223 */ /* 0x000fe4000001009f */
[----:B------:R-:W-:Y:S03]  /*8120*/  FFMA.FTZ R163, R132, R242, R163 ;  /* 0x000000f284a37223 */ /* 0x000fe600000100a3 */
[----:B------:R-:W-:Y:S01]  /*8130*/  HMMA.16816.F32.BF16 R96, R136, R106, R96 ;  /* 0x0000006a8860723c */ /* 0x000fe20000041860 */
[----:B------:R-:W2:Y:S02]  /*8140*/  LDSM.16.MT88.4 R104, [R152+0x2800] ;  /* 0x002800009868783b */ /* 0x000ea40000004200 */
        /* <DEDUP_REMOVED lines=8> */
[----:B------:R-:W1:Y:S03]  /*81d0*/  LDSM.16.MT88.4 R112, [R155+0x2800] ;  /* 0x002800009b70783b */ /* 0x000e660000004200 */
        /* <DEDUP_REMOVED lines=16> */
[C---:B------:R-:W-:Y:S04]  /*82e0*/  HMMA.16816.F32.BF16 R28, R100.reuse, R120, R28 ;  /* 0x00000078641c723c */ /* 0x040fe8000004181c */
[----:B------:R-:W-:Y:S04]  /*82f0*/  FADD.FTZ R171, R173, R171 ;  /* 0x000000abadab7221 */ /* 0x000fe80000010000 */
        /* <DEDUP_REMOVED lines=8> */
[C---:B------:R-:W-:Y:S04]  /*8380*/  HMMA.16816.F32.BF16 R44, R100.reuse, R128, R44 ;  /* 0x00000080642c723c */ /* 0x040fe8000004182c */
[----:B-1----:R-:W-:Y:S04]  /*8390*/  FADD.FTZ R171, R192, R171 ;  /* 0x000000abc0ab7221 */ /* 0x002fe80000010000 */
[C---:B------:R-:W-:Y:S01]  /*83a0*/  HMMA.16816.F32.BF16 R48, R100.reuse, R130, R48 ;  /* 0x000000826430723c */ /* 0x040fe20000041830 */
[----:B------:R-:W-:Y:S03]  /*83b0*/  LDSM.16.MT88.4 R128, [R154+0x3000] ;  /* 0x003000009a80783b */ /* 0x000fe60000004200 */
[----:B---3--:R-:W-:Y:S04]  /*83c0*/  FADD.FTZ R171, R193, R171 ;  /* 0x000000abc1ab7221 */ /* 0x008fe80000010000 */
[C---:B--2---:R-:W-:Y:S04]  /*83d0*/  HMMA.16816.F32.BF16 R52, R100.reuse, R104, R52 ;  /* 0x000000686434723c */ /* 0x044fe80000041834 */
[----:B-----5:R-:W-:Y:S04]  /*83e0*/  FADD.FTZ R171, R194, R171 ;  /* 0x000000abc2ab7221 */ /* 0x020fe80000010000 */
[C---:B------:R-:W-:Y:S01]  /*83f0*/  HMMA.16816.F32.BF16 R56, R100.reuse, R106, R56 ;  /* 0x0000006a6438723c */ /* 0x040fe20000041838 */
[----:B------:R-:W1:Y:S03]  /*8400*/  LDSM.16.MT88.4 R104, [R152+0x4800] ;  /* 0x004800009868783b */ /* 0x000e660000004200 */
[----:B------:R-:W-:Y:S04]  /*8410*/  FADD.FTZ R239, R195, R171 ;  /* 0x000000abc3ef7221 */ /* 0x000fe80000010000 */
[C---:B------:R-:W-:Y:S08]  /*8420*/  HMMA.16816.F32.BF16 R60, R100.reuse, R112, R60 ;  /* 0x00000070643c723c */ /* 0x040ff0000004183c */
[C---:B------:R-:W-:Y:S01]  /*8430*/  HMMA.16816.F32.BF16 R64, R100.reuse, R114, R64 ;  /* 0x000000726440723c */ /* 0x040fe20000041840 */
[----:B------:R-:W2:Y:S07]  /*8440*/  LDSM.16.MT88.4 R112, [R155+0x4800] ;  /* 0x004800009b70783b */ /* 0x000eae0000004200 */
[C---:B----4-:R-:W-:Y:S08]  /*8450*/  HMMA.16816.F32.BF16 R68, R100.reuse, R108, R68 ;  /* 0x0000006c6444723c */ /* 0x050ff00000041844 */
        /* <DEDUP_REMOVED lines=9> */
[----:B------:R-:W-:Y:S01]  /*84f0*/  HMMA.16816.F32.BF16 R96, R100, R114, R96 ;  /* 0x000000726460723c */ /* 0x000fe20000041860 */
[----:B------:R-:W-:Y:S06]  /*8500*/  LDSM.16.MT88.4 R112, [R154+0x5000] ;  /* 0x005000009a70783b */ /* 0x000fec0000004200 */
[----:B------:R-:W-:Y:S01]  /*8510*/  F2FP.BF16.PACK_AB R100, R176, R175 ;  /* 0x000000afb064723e */ /* 0x000fe200000010ff */
[----:B------:R-:W-:Y:S01]  /*8520*/  FADD.FTZ R175, R175, R166 ;  /* 0x000000a6afaf7221 */ /* 0x000fe20000010000 */
[----:B------:R-:W-:Y:S03]  /*8530*/  F2FP.BF16.PACK_AB R102, R174, R177 ;  /* 0x000000b1ae66723e */ /* 0x000fe600000010ff */
[----:B------:R-:W-:Y:S01]  /*8540*/  F2FP.BF16.PACK_AB R101, R172, R173 ;  /* 0x000000adac65723e */ /* 0x000fe200000010ff */
[----:B------:R-:W-:Y:S01]  /*8550*/  FADD.FTZ R175, R176, R175 ;  /* 0x000000afb0af7221 */ /* 0x000fe20000010000 */
[----:B------:R-:W-:Y:S03]  /*8560*/  F2FP.BF16.PACK_AB R103, R179, R178 ;  /* 0x000000b2b367723e */ /* 0x000fe600000010ff */
[----:B------:R-:W-:Y:S04]  /*8570*/  FADD.FTZ R175, R177, R175 ;  /* 0x000000afb1af7221 */ /* 0x000fe80000010000 */
[C---:B---3--:R-:W-:Y:S03]  /*8580*/  HMMA.16816.F32.BF16 R4, R100.reuse, R108, R4 ;  /* 0x0000006c6404723c */ /* 0x048fe60000041804 */
[----:B------:R-:W-:Y:S04]  /*8590*/  FADD.FTZ R175, R174, R175 ;  /* 0x000000afaeaf7221 */ /* 0x000fe80000010000 */
[----:B------:R-:W-:Y:S01]  /*85a0*/  FADD.FTZ R175, R180, R175 ;  /* 0x000000afb4af7221 */ /* 0x000fe20000010000 */
[C---:B------:R-:W-:Y:S01]  /*85b0*/  HMMA.16816.F32.BF16 R8, R100.reuse, R110, R8 ;  /* 0x0000006e6408723c */ /* 0x040fe20000041808 */
[----:B------:R-:W2:Y:S03]  /*85c0*/  LDSM.16.MT88.4 R108, [R155+0x3000] ;  /* 0x003000009b6c783b */ /* 0x000ea60000004200 */
[----:B------:R-:W-:Y:S04]  /*85d0*/  FADD.FTZ R175, R181, R175 ;  /* 0x000000afb5af7221 */ /* 0x000fe80000010000 */
[C---:B------:R-:W-:Y:S04]  /*85e0*/  HMMA.16816.F32.BF16 R12, R100.reuse, R120, R12 ;  /* 0x00000078640c723c */ /* 0x040fe8000004180c */
[----:B------:R-:W-:Y:S04]  /*85f0*/  FADD.FTZ R175, R182, R175 ;  /* 0x000000afb6af7221 */ /* 0x000fe80000010000 */
[C---:B------:R-:W-:Y:S04]  /*8600*/  HMMA.16816.F32.BF16 R16, R100.reuse, R122, R16 ;  /* 0x0000007a6410723c */ /* 0x040fe80000041810 */
[----:B------:R-:W-:Y:S04]  /*8610*/  FADD.FTZ R242, R183, R175 ;  /* 0x000000afb7f27221 */ /* 0x000fe80000010000 */
[C---:B----4-:R-:W-:Y:S08]  /*8620*/  HMMA.16816.F32.BF16 R20, R100.reuse, R116, R20 ;  /* 0x000000746414723c */ /* 0x050ff00000041814 */
[C---:B------:R-:W-:Y:S01]  /*8630*/  HMMA.16816.F32.BF16 R24, R100.reuse, R118, R24 ;  /* 0x000000766418723c */ /* 0x040fe20000041818 */
[----:B------:R-:W3:Y:S07]  /*8640*/  LDSM.16.MT88.4 R116, [R153+0x5000] ;  /* 0x005000009974783b */ /* 0x000eee0000004200 */
[C---:B------:R-:W-:Y:S08]  /*8650*/  HMMA.16816.F32.BF16 R28, R100.reuse, R124, R28 ;  /* 0x0000007c641c723c */ /* 0x040ff0000004181c */
[C---:B------:R-:W-:Y:S01]  /*8660*/  HMMA.16816.F32.BF16 R32, R100.reuse, R126, R32 ;  /* 0x0000007e6420723c */ /* 0x040fe20000041820 */
[----:B------:R-:W-:Y:S07]  /*8670*/  LDSM.16.MT88.4 R124, [R154+0x1800] ;  /* 0x001800009a7c783b */ /* 0x000fee0000004200 */
[C---:B------:R-:W-:Y:S08]  /*8680*/  HMMA.16816.F32.BF16 R36, R100.reuse, R128, R36 ;  /* 0x000000806424723c */ /* 0x040ff00000041824 */
[C---:B------:R-:W-:Y:S08]  /*8690*/  HMMA.16816.F32.BF16 R40, R100.reuse, R130, R40 ;  /* 0x000000826428723c */ /* 0x040ff00000041828 */
[C---:B------:R-:W-:Y:S07]  /*86a0*/  HMMA.16816.F32.BF16 R44, R100.reuse, R136, R44 ;  /* 0x00000088642c723c */ /* 0x040fee000004182c */
[----:B------:R-:W-:Y:S01]  /*86b0*/  F2FP.BF16.PACK_AB R136, R181, R180 ;  /* 0x000000b4b588723e */ /* 0x000fe200000010ff */
[C---:B------:R-:W-:Y:S04]  /*86c0*/  HMMA.16816.F32.BF16 R48, R100.reuse, R138, R48 ;  /* 0x0000008a6430723c */ /* 0x040fe80000041830 */
[----:B------:R-:W-:Y:S03]  /*86d0*/  F2FP.BF16.PACK_AB R137, R193, R192 ;  /* 0x000000c0c189723e */ /* 0x000fe600000010ff */
[----:B------:R-:W-:Y:S01]  /*86e0*/  F2FP.BF16.PACK_AB R138, R183, R182 ;  /* 0x000000b6b78a723e */ /* 0x000fe200000010ff */
[C---:B-1----:R-:W-:Y:S04]  /*86f0*/  HMMA.16816.F32.BF16 R52, R100.reuse, R104, R52 ;  /* 0x000000686434723c */ /* 0x042fe80000041834 */
[----:B------:R-:W-:Y:S04]  /*8700*/  F2FP.BF16.PACK_AB R139, R195, R194 ;  /* 0x000000c2c38b723e */ /* 0x000fe800000010ff */
[C---:B------:R-:W-:Y:S01]  /*8710*/  HMMA.16816.F32.BF16 R56, R100.reuse, R106, R56 ;  /* 0x0000006a6438723c */ /* 0x040fe20000041838 */
[----:B------:R-:W1:Y:S07]  /*8720*/  LDSM.16.MT88.4 R104, [R152+0x5000] ;  /* 0x005000009868783b */ /* 0x000e6e0000004200 */
[C---:B--2---:R-:W-:Y:S08]  /*8730*/  HMMA.16816.F32.BF16 R60, R100.reuse, R108, R60 ;  /* 0x0000006c643c723c */ /* 0x044ff0000004183c */
[C---:B------:R-:W-:Y:S01]  /*8740*/  HMMA.16816.F32.BF16 R64, R100.reuse, R110, R64 ;  /* 0x0000006e6440723c */ /* 0x040fe20000041840 */
[----:B------:R-:W2:Y:S07]  /*8750*/  LDSM.16.MT88.4 R108, [R155+0x5000] ;  /* 0x005000009b6c783b */ /* 0x000eae0000004200 */
[C---:B------:R-:W-:Y:S08]  /*8760*/  HMMA.16816.F32.BF16 R68, R100.reuse, R112, R68 ;  /* 0x000000706444723c */ /* 0x040ff00000041844 */
[C---:B------:R-:W-:Y:S08]  /*8770*/  HMMA.16816.F32.BF16 R72, R100.reuse, R114, R72 ;  /* 0x000000726448723c */ /* 0x040ff00000041848 */
[C---:B---3--:R-:W-:Y:S08]  /*8780*/  HMMA.16816.F32.BF16 R76, R100.reuse, R116, R76 ;  /* 0x00000074644c723c */ /* 0x048ff0000004184c */
[C---:B------:R-:W-:Y:S01]  /*8790*/  HMMA.16816.F32.BF16 R80, R100.reuse, R118, R80 ;  /* 0x000000766450723c */ /* 0x040fe20000041850 */
[----:B------:R-:W3:Y:S07]  /*87a0*/  LDSM.16.MT88.4 R116, [R153+0x1800] ;  /* 0x001800009974783b */ /* 0x000eee0000004200 */
[C---:B-1----:R-:W-:Y:S08]  /*87b0*/  HMMA.16816.F32.BF16 R84, R100.reuse, R104, R84 ;  /* 0x000000686454723c */ /* 0x042ff00000041854 */
[C---:B------:R-:W-:Y:S01]  /*87c0*/  HMMA.16816.F32.BF16 R88, R100.reuse, R106, R88 ;  /* 0x0000006a6458723c */ /* 0x040fe20000041858 */
[----:B------:R-:W1:Y:S07]  /*87d0*/  LDSM.16.MT88.4 R104, [R152+0x1800] ;  /* 0x001800009868783b */ /* 0x000e6e0000004200 */
[C---:B--2---:R-:W-:Y:S08]  /*87e0*/  HMMA.16816.F32.BF16 R92, R100.reuse, R108, R92 ;  /* 0x0000006c645c723c */ /* 0x044ff0000004185c */
[----:B------:R-:W-:Y:S08]  /*87f0*/  HMMA.16816.F32.BF16 R96, R100, R110, R96 ;  /* 0x0000006e6460723c */ /* 0x000ff00000041860 */
[C---:B------:R-:W-:Y:S01]  /*8800*/  HMMA.16816.F32.BF16 R128, R136.reuse, R124, R4 ;  /* 0x0000007c8880723c */ /* 0x040fe20000041804 */
[----:B------:R-:W2:Y:S07]  /*8810*/  LDSM.16.MT88.4 R4, [R152+0x3800] ;  /* 0x003800009804783b */ /* 0x000eae0000004200 */
[C---:B------:R-:W-:Y:S01]  /*8820*/  HMMA.16816.F32.BF16 R124, R136.reuse, R126, R8 ;  /* 0x0000007e887c723c */ /* 0x040fe20000041808 */
[----:B------:R-:W4:Y:S07]  /*8830*/  LDSM.16.MT88.4 R8, [R155+0x3800] ;  /* 0x003800009b08783b */ /* 0x000f2e0000004200 */
[C---:B---3--:R-:W-:Y:S01]  /*8840*/  HMMA.16816.F32.BF16 R120, R136.reuse, R116, R12 ;  /* 0x000000748878723c */ /* 0x048fe2000004180c */
[----:B------:R-:W3:Y:S07]  /*8850*/  LDSM.16.MT88.4 R12, [R154+0x5800] ;  /* 0x005800009a0c783b */ /* 0x000eee0000004200 */
[C---:B------:R-:W-:Y:S01]  /*8860*/  HMMA.16816.F32.BF16 R116, R136.reuse, R118, R16 ;  /* 0x000000768874723c */ /* 0x040fe20000041810 */
[----:B------:R-:W5:Y:S07]  /*8870*/  LDSM.16.MT88.4 R16, [R153+0x5800] ;  /* 0x005800009910783b */ /* 0x000f6e0000004200 */
[C---:B-1----:R-:W-:Y:S07]  /*8880*/  HMMA.16816.F32.BF16 R112, R136.reuse, R104, R20 ;  /* 0x000000688870723c */ /* 0x042fee0000041814 */
[----:B------:R-:W-:Y:S01]  /*8890*/  IADD3 R20, R247, -0x2, RZ ;  /* 0xfffffffef7147810 */ /* 0x000fe20007ffe0ff */
        /* <DEDUP_REMOVED lines=14> */
[----:B------:R-:W-:Y:S01]  /*8980*/  @P6 SHF.R.S32.HI R8, RZ, 0x1f, R20 ;  /* 0x0000001fff086819 */ /* 0x000fe20000011414 */
[C---:B------:R-:W-:Y:S04]  /*8990*/  HMMA.16816.F32.BF16 R64, R136.reuse, R10, R64 ;  /* 0x0000000a8840723c */ /* 0x040fe80000041840 */
[----:B------:R-:W-:Y:S04]  /*89a0*/  @P6 IMAD R8, R8, c[0x0][0x1e0], RZ ;  /* 0x0000780008086a24 */ /* 0x000fe800078e02ff */
[C---:B---3--:R-:W-:Y:S04]  /*89b0*/  HMMA.16816.F32.BF16 R68, R136.reuse, R12, R68 ;  /* 0x0000000c8844723c */ /* 0x048fe80000041844 */
[C---:B------:R-:W-:Y:S02]  /*89c0*/  @P6 IMAD R8, R20.reuse, c[0x0][0x1e4], R8 ;  /* 0x0000790014086a24 */ /* 0x040fe400078e0208 */
[----:B------:R-:W-:Y:S01]  /*89d0*/  @P6 IMAD.WIDE.U32 R20, R20, c[0x0][0x1e0], RZ ;  /* 0x0000780014146a25 */ /* 0x000fe200078e00ff */
[----:B------:R-:W-:Y:S01]  /*89e0*/  @P6 MOV R13, c[0x0][0x1e0] ;  /* 0x00007800000d6a02 */ /* 0x000fe20000000f00 */
[C---:B------:R-:W-:Y:S04]  /*89f0*/  HMMA.16816.F32.BF16 R72, R136.reuse, R14, R72 ;  /* 0x0000000e8848723c */ /* 0x040fe80000041848 */
[----:B------:R-:W-:Y:S02]  /*8a00*/  @P6 IADD3 R3, R21, R8, RZ ;  /* 0x0000000815036210 */ /* 0x000fe40007ffe0ff */
[----:B------:R-:W2:Y:S01]  /*8a10*/  LDSM.16.MT88.4 R8, [R155+0x5800] ;  /* 0x005800009b08783b */ /* 0x000ea20000004200 */
[C---:B------:R-:W-:Y:S01]  /*8a20*/  @P6 SHF.L.U32 R12, R20.reuse, 0x6, RZ ;  /* 0x00000006140c6819 */ /* 0x040fe200000006ff */
[C---:B-----5:R-:W-:Y:S01]  /*8a30*/  HMMA.16816.F32.BF16 R76, R136.reuse, R16, R76 ;  /* 0x00000010884c723c */ /* 0x060fe2000004184c */
[----:B------:R-:W-:Y:S03]  /*8a40*/  @P6 MOV R15, c[0x0][0x1e4] ;  /* 0x00007900000f6a02 */ /* 0x000fe60000000f00 */
[----:B------:R-:W-:Y:S02]  /*8a50*/  @P6 SHF.L.U64.HI R3, R20, 0x6, R3 ;  /* 0x0000000614036819 */ /* 0x000fe40000010203 */
[C---:B------:R-:W-:Y:S02]  /*8a60*/  @P6 LEA R14, P0, R13.reuse, R12, 0x5 ;  /* 0x0000000c0d0e6211 */ /* 0x040fe400078028ff */
[----:B------:R-:W-:Y:S01]  /*8a70*/  @P6 IADD3 R12, P4, R12, R240, RZ ;  /* 0x000000f00c0c6210 */ /* 0x000fe20007f9e0ff */
[C---:B------:R-:W-:Y:S03]  /*8a80*/  HMMA.16816.F32.BF16 R80, R136.reuse, R18, R80 ;  /* 0x000000128850723c */ /* 0x040fe60000041850 */
[----:B------:R-:W-:Y:S02]  /*8a90*/  @P6 LEA.HI.X R15, R13, R3, R15, 0x5, P0 ;  /* 0x000000030d0f6211 */ /* 0x000fe400000f2c0f */
[C---:B------:R-:W-:Y:S02]  /*8aa0*/  ISETP.GE.AND P0, PT, R238.reuse, 0x1, PT ;  /* 0x00000001ee00780c */ /* 0x040fe40003f06270 */
[----:B------:R-:W-:Y:S01]  /*8ab0*/  IADD3 R238, R238, 0x1, RZ ;  /* 0x00000001eeee7810 */ /* 0x000fe20007ffe0ff */
[C---:B-1----:R-:W-:Y:S04]  /*8ac0*/  HMMA.16816.F32.BF16 R84, R136.reuse, R4, R84 ;  /* 0x000000048854723c */ /* 0x042fe80000041854 */
[----:B------:R-:W-:Y:S02]  /*8ad0*/  SEL R238, R238, RZ, !P0 ;  /* 0x000000ffeeee7207 */ /* 0x000fe40004000000 */
[C---:B------:R-:W-:Y:S02]  /*8ae0*/  @P6 LEA R16, P5, R12.reuse, c[0x0][0x1c8], 0x1 ;  /* 0x000072000c106a11 */ /* 0x040fe400078a08ff */
[----:B------:R-:W-:Y:S01]  /*8af0*/  @P6 IADD3.X R3, R3, R232, RZ, P4, !PT ;  /* 0x000000e803036210 */ /* 0x000fe200027fe4ff */
[C---:B------:R-:W-:Y:S03]  /*8b00*/  HMMA.16816.F32.BF16 R88, R136.reuse, R6, R88 ;  /* 0x000000068858723c */ /* 0x040fe60000041858 */
[----:B------:R-:W-:Y:S01]  /*8b10*/  @P6 LEA.HI.X R17, R12, c[0x0][0x1cc], R3, 0x1, P5 ;  /* 0x000073000c116a11 */ /* 0x000fe200028f0c03 */
[----:B------:R-:W-:Y:S01]  /*8b20*/  @P6 IMAD R3, R238, 0x6000, R210 ;  /* 0x00006000ee036824 */ /* 0x000fe200078e02d2 */
[----:B------:R-:W-:Y:S04]  /*8b30*/  @P6 IADD3 R14, P0, R14, R240, RZ ;  /* 0x000000f00e0e6210 */ /* 0x000fe80007f1e0ff */
[----:B------:R-:W-:Y:S01]  /*8b40*/  @!PT LDS RZ, [RZ] ;  /* 0x00000000fffff984 */ /* 0x000fe20000000800 */
[----:B------:R-:W-:Y:S01]  /*8b50*/  @!PT LDS RZ, [RZ] ;  /* 0x00000000fffff984 */ /* 0x000fe20000000800 */
[----:B------:R-:W-:Y:S01]  /*8b60*/  @!PT LDS RZ, [RZ] ;  /* 0x00000000fffff984 */ /* 0x000fe20000000800 */
[----:B------:R1:W-:Y:S03]  /*8b70*/  @P6 LDGSTS.E.BYPASS.LTC128B.128 [R3], [R16.64], !P3 ;  /* 0x0000000010036fae */ /* 0x0003e6000d901d48 */
[----:B------:R-:W-:Y:S01]  /*8b80*/  @P6 IADD3.X R15, R15, R232, RZ, P0, !PT ;  /* 0x000000e80f0f6210 */ /* 0x000fe200007fe4ff */
[C---:B--2---:R-:W-:Y:S03]  /*8b90*/  HMMA.16816.F32.BF16 R92, R136.reuse, R8, R92 ;  /* 0x00000008885c723c */ /* 0x044fe6000004185c */
[----:B------:R-:W-:Y:S01]  /*8ba0*/  @P6 ISETP.GE.AND P0, PT, R207, c[0x0][0x1d4], PT ;  /* 0x00007500cf006a0c */ /* 0x000fe20003f06270 */
[----:B------:R1:W-:Y:S01]  /*8bb0*/  @P6 LDGSTS.E.BYPASS.LTC128B.128 [R3+0x2000], [R16.64+0x80], !P1 ;  /* 0x0200008010036fae */ /* 0x0003e2000c901d48 */
[C---:B------:R-:W-:Y:S03]  /*8bc0*/  @P6 LEA R4, P4, R14.reuse, c[0x0][0x1c8], 0x1 ;  /* 0x000072000e046a11 */ /* 0x040fe600078808ff */
[----:B------:R-:W-:Y:S04]  /*8bd0*/  HMMA.16816.F32.BF16 R96, R136, R10, R96 ;  /* 0x0000000a8860723c */ /* 0x000fe80000041860 */
[----:B------:R-:W-:Y:S04]  /*8be0*/  @P6 LEA.HI.X R5, R14, c[0x0][0x1cc], R15, 0x1, P4 ;  /* 0x000073000e056a11 */ /* 0x000fe800020f0c0f */
[----:B------:R1:W-:Y:S08]  /*8bf0*/  @P6 LDGSTS.E.BYPASS.LTC128B.128 [R3+0x4000], [R16.64+0x100], !P0 ;  /* 0x0400010010036fae */ /* 0x0003f0000c101d48 */
[----:B------:R1:W-:Y:S08]  /*8c00*/  @P6 LDGSTS.E.BYPASS.LTC128B.128 [R3+0x1000], [R4.64], !P3 ;  /* 0x0100000004036fae */ /* 0x0003f0000d901d48 */
[----:B------:R1:W-:Y:S01]  /*8c10*/  @P6 LDGSTS.E.BYPASS.LTC128B.128 [R3+0x3000], [R4.64+0x80], !P1 ;  /* 0x0300008004036fae */ /* 0x0003e2000c901d48 */
[C---:B------:R-:W-:Y:S02]  /*8c20*/  ISETP.GE.AND P1, PT, R133.reuse, 0x1, PT ;  /* 0x000000018500780c */ /* 0x040fe40003f26270 */
[----:B------:R-:W-:Y:S04]  /*8c30*/  IADD3 R133, R133, 0x1, RZ ;  /* 0x0000000185857810 */ /* 0x000fe80007ffe0ff */
[----:B------:R-:W-:Y:S01]  /*8c40*/  SEL R133, R133, RZ, !P1 ;  /* 0x000000ff85857207 */ /* 0x000fe20004800000 */
[----:B------:R1:W-:Y:S01]  /*8c50*/  @P6 LDGSTS.E.BYPASS.LTC128B.128 [R3+0x5000], [R4.64+0x100], !P0 ;  /* 0x0500010004036fae */ /* 0x0003e2000c101d48 */
[----:B------:R-:W-:Y:S02]  /*8c60*/  ISETP.GT.AND P0, PT, R247, R245, PT ;  /* 0x000000f5f700720c */ /* 0x000fe40003f04270 */
[----:B------:R-:W-:Y:S05]  /*8c70*/  MOV R247, R248 ;  /* 0x000000f800f77202 */ /* 0x000fea0000000f00 */
[----:B------:R-:W0:Y:S01]  /*8c80*/  LDGDEPBAR ;  /* 0x00000000000079af */ /* 0x000e220000000000 */
[----:B-1----:R-:W-:Y:S05]  /*8c90*/  MOV R3, R2 ;  /* 0x0000000200037202 */ /* 0x002fea0000000f00 */
[----:B------:R-:W-:-:S05]  /*8ca0*/  @P0 BRA `(.L_x_2151) ;  /* 0xffffce3000000947 */ /* 0x000fca000383ffff */
.L_x_2150:
[----:B------:R-:W-:-:S13]  /*8cb0*/  ISETP.GE.AND P0, PT, R248, R233, PT ;  /* 0x000000e9f800720c */ /* 0x000fda0003f06270 */
[----:B------:R-:W-:Y:S05]  /*8cc0*/  @!P0 BRA `(.L_x_2152) ;  /* 0x00002ce000008947 */ /* 0x000fea0003800000 */
[----:B------:R-:W-:Y:S02]  /*8cd0*/  MOV R3, R0 ;  /* 0x0000000000037202 */ /* 0x000fe40000000f00 */
[----:B------:R-:W-:Y:S02]  /*8ce0*/  MOV R132, R2 ;  /* 0x0000000200847202 */ /* 0x000fe40000000f00 */
.L_x_2153:
        /* <DEDUP_REMOVED lines=10> */
[C---:B------:R-:W-:Y:S01]  /*8d90*/  @!P6 IMAD.WIDE.U32 R20, R243.reuse, c[0x0][0x208], RZ ;  /* 0x00008200f314ea25 */ /* 0x040fe200078e00ff */
        /* <DEDUP_REMOVED lines=10> */
[----:B-1----:R-:W1:Y:S01]  /*8e40*/  LDSM.16.M88.4 R8, [R194] ;  /* 0x00000000c208783b */ /* 0x002e620000000200 */
[----:B------:R-:W-:Y:S02]  /*8e50*/  @!P6 LEA R156, P5, R157, c[0x0][0x1f8], 0x1 ;  /* 0x00007e009d9cea11 */ /* 0x000fe400078a08ff */
[----:B------:R-:W-:Y:S02]  /*8e60*/  @!P6 IADD3 R159, P4, R159, R236, RZ ;  /* 0x000000ec9f9fe210 */ /* 0x000fe40007f9e0ff */
[----:B------:R-:W-:Y:S03]  /*8e70*/  @!P6 SHF.L.U64.HI R0, R20, 0x6, R0 ;  /* 0x000000061400e819 */ /* 0x000fe60000010200 */
        /* <DEDUP_REMOVED lines=16> */
[----:B------:R-:W-:Y:S02]  /*8f80*/  @!P6 IADD3.X R0, R0, R198, RZ, P3, !PT ;  /* 0x000000c60000e210 */ /* 0x000fe40001ffe4ff */
[----:B------:R-:W-:Y:S02]  /*8f90*/  @!P6 LEA R158, P3, R159, c[0x0][0x1f8], 0x1 ;  /* 0x00007e009f9eea11 */ /* 0x000fe400078608ff */
[----:B------:R-:W-:Y:S01]  /*8fa0*/  @!P6 LEA.HI.X R157, R157, c[0x0][0x1fc], R0, 0x1, P5 ;  /* 0x00007f009d9dea11 */ /* 0x000fe200028f0c00 */
[C---:B----4-:R-:W-:Y:S01]  /*8fb0*/  HMMA.16816.F32.BF16 R28, R32.reuse, R136, RZ ;  /* 0x00000088201c723c */ /* 0x050fe200000418ff */
[----:B------:R-:W-:Y:S06]  /*8fc0*/  IADD3 R0, R134, R194, RZ ;  /* 0x000000c286007210 */ /* 0x000fec0007ffe0ff */
[----:B------:R-:W-:Y:S01]  /*8fd0*/  @!P6 IADD3.X R136, R2, R198, RZ, P4, !PT ;  /* 0x000000c60288e210 */ /* 0x000fe200027fe4ff */
[----:B------:R-:W-:Y:S01]  /*8fe0*/  HMMA.16816.F32.BF16 R32, R32, R138, RZ ;  /* 0x0000008a2020723c */ /* 0x000fe200000418ff */
[C---:B------:R-:W-:Y:S03]  /*8ff0*/  @!P6 IMAD R2, R238.reuse, 0x6000, R211 ;  /* 0x00006000ee02e824 */ /* 0x040fe600078e02d3 */
[----:B------:R-:W-:Y:S02]  /*9000*/  @!P6 LEA.HI.X R159, R159, c[0x0][0x1fc], R136, 0x1, P3 ;  /* 0x00007f009f9fea11 */ /* 0x000fe400018f0c88 */
[----:B------:R-:W3:Y:S02]  /*9010*/  LDSM.16.M88.4 R136, [R193+0x1800] ;  /* 0x00180000c188783b */ /* 0x000ee40000000200 */
[C---:B-1----:R-:W-:Y:S06]  /*9020*/  HMMA.16816.F32.BF16 R4, R140.reuse, R144, R4 ;  /* 0x000000908c04723c */ /* 0x042fec0000041804 */
[----:B------:R-:W-:Y:S01]  /*9030*/  @!PT LDS RZ, [RZ] ;  /* 0x00000000fffff984 */ /* 0x000fe20000000800 */
[----:B------:R-:W-:Y:S01]  /*9040*/  @!PT LDS RZ, [RZ] ;  /* 0x00000000fffff984 */ /* 0x000fe20000000800 */
[----:B------:R-:W-:Y:S01]  /*9050*/  @!PT LDS RZ, [RZ] ;  /* 0x00000000fffff984 */ /* 0x000fe20000000800 */
[----:B------:R1:W-:Y:S02]  /*9060*/  @!P6 LDGSTS.E.BYPASS.LTC128B.128 [R2], [R156.64], !P2 ;  /* 0x000000009c02efae */ /* 0x0003e4000d101d48 */
[C---:B------:R-:W-:Y:S06]  /*9070*/  HMMA.16816.F32.BF16 R8, R140.reuse, R146, R8 ;  /* 0x000000928c08723c */ /* 0x040fec0000041808 */
[----:B------:R1:W-:Y:S02]  /*9080*/  @!P6 LDGSTS.E.BYPASS.LTC128B.128 [R2+0x2000], [R156.64+0x80], !P1 ;  /* 0x020000809c02efae */ /* 0x0003e4000c901d48 */
[C---:B-----5:R-:W-:Y:S06]  /*9090*/  HMMA.16816.F32.BF16 R12, R140.reuse, R148, R12 ;  /* 0x000000948c0c723c */ /* 0x060fec000004180c */
[----:B------:R1:W-:Y:S02]  /*90a0*/  @!P6 LDGSTS.E.BYPASS.LTC128B.128 [R2+0x4000], [R156.64+0x100], !P0 ;  /* 0x040001009c02efae */ /* 0x0003e4000c101d48 */
[C---:B------:R-:W-:Y:S06]  /*90b0*/  HMMA.16816.F32.BF16 R16, R140.reuse, R150, R16 ;  /* 0x000000968c10723c */ /* 0x040fec0000041810 */
[----:B------:R1:W-:Y:S02]  /*90c0*/  @!P6 LDGSTS.E.BYPASS.LTC128B.128 [R2+0x1000], [R158.64], !P2 ;  /* 0x010000009e02efae */ /* 0x0003e4000d101d48 */
[C---:B--2---:R-:W-:Y:S06]  /*90d0*/  HMMA.16816.F32.BF16 R20, R140.reuse, R152, R20 ;  /* 0x000000988c14723c */ /* 0x044fec0000041814 */
[----:B------:R1:W-:Y:S02]  /*90e0*/  @!P6 LDGSTS.E.BYPASS.LTC128B.128 [R2+0x3000], [R158.64+0x80], !P1 ;  /* 0x030000809e02efae */ /* 0x0003e4000c901d48 */
[C---:B------:R-:W-:Y:S06]  /*90f0*/  HMMA.16816.F32.BF16 R24, R140.reuse, R154, R24 ;  /* 0x0000009a8c18723c */ /* 0x040fec0000041818 */
[----:B------:R1:W-:Y:S01]  /*9100*/  @!P6 LDGSTS.E.BYPASS.LTC128B.128 [R2+0x5000], [R158.64+0x100], !P0 ;  /* 0x050001009e02efae */ /* 0x0003e2000c101d48 */
[C---:B------:R-:W-:Y:S01]  /*9110*/  ISETP.GE.AND P6, PT, R238.reuse, 0x1, PT ;  /* 0x00000001ee00780c */ /* 0x040fe20003fc6270 */
[C---:B---3--:R-:W-:Y:S04]  /*9120*/  HMMA.16816.F32.BF16 R28, R140.reuse, R136, R28 ;  /* 0x000000888c1c723c */ /* 0x048fe8000004181c */
[----:B------:R-:W-:Y:S02]  /*9130*/  IADD3 R238, R238, 0x1, RZ ;  /* 0x00000001eeee7810 */ /* 0x000fe40007ffe0ff */
[----:B------:R-:W-:Y:S02]  /*9140*/  LDSM.16.M88.4 R160, [R0] ;  /* 0x0000000000a0783b */ /* 0x000fe40000000200 */
[----:B------:R-:W-:Y:S04]  /*9150*/  HMMA.16816.F32.BF16 R32, R140, R138, R32 ;  /* 0x0000008a8c20723c */ /* 0x000fe80000041820 */
[----:B------:R-:W-:Y:S02]  /*9160*/  SEL R238, R238, RZ, !P6 ;  /* 0x000000ffeeee7207 */ /* 0x000fe40007000000 */
        /* <DEDUP_REMOVED lines=154> */
[----:B------:R2:W5:Y:S01]  /*9b10*/  MUFU.TANH R163, R11 ;  /* 0x0000000b00a37308 */ /* 0x0005620000002400 */
[----:B---3--:R-:W-:Y:S09]  /*9b20*/  FMNMX.FTZ R2, R166, R2, !PT ;  /* 0x00000002a6027209 */ /* 0x008ff20007810000 */
[----:B------:R-:W3:Y:S01]  /*9b30*/  MUFU.TANH R143, R12 ;  /* 0x0000000c008f7308 */ /* 0x000ee20000002400 */
[----:B----4-:R-:W-:Y:S09]  /*9b40*/  FMNMX.FTZ R0, R165, R0, !PT ;  /* 0x00000000a5007209 */ /* 0x010ff20007810000 */
[----:B------:R-:W4:Y:S01]  /*9b50*/  MUFU.TANH R142, R13 ;  /* 0x0000000d008e7308 */ /* 0x000f220000002400 */
[C---:B-1----:R-:W-:Y:S01]  /*9b60*/  HMMA.16816.F32.BF16 R20, R172.reuse, R4, R20 ;  /* 0x00000004ac14723c */ /* 0x042fe20000041814 */
[----:B--2---:R-:W1:Y:S01]  /*9b70*/  LDSM.16.M88.4 R8, [R195+0x5800] ;  /* 0x00580000c308783b */ /* 0x004e620000000200 */
[----:B------:R-:W-:Y:S07]  /*9b80*/  DEPBAR.LE SB0, 0x2 ;  /* 0x000080800000791a */ /* 0x000fee0000000000 */
[----:B------:R-:W2:Y:S03]  /*9b90*/  MUFU.TANH R139, R14 ;  /* 0x0000000e008b7308 */ /* 0x000ea60000002400 */
[----:B-----5:R-:W-:Y:S01]  /*9ba0*/  FMNMX.FTZ R0, R163, R0, !PT ;  /* 0x00000000a3007209 */ /* 0x020fe20007810000 */
[C---:B------:R-:W-:Y:S01]  /*9bb0*/  HMMA.16816.F32.BF16 R24, R172.reuse, R6, R24 ;  /* 0x00000006ac18723c */ /* 0x040fe20000041818 */
[----:B------:R-:W-:Y:S04]  /*9bc0*/  BAR.SYNC.DEFER_BLOCKING 0x0 ;  /* 0x0000000000007b1d */ /* 0x000fe80000010000 */
[----:B---3--:R-:W-:Y:S04]  /*9bd0*/  FMNMX.FTZ R2, R143, R2, !PT ;  /* 0x000000028f027209 */ /* 0x008fe80007810000 */
[----:B----4-:R-:W-:Y:S03]  /*9be0*/  FMNMX.FTZ R2, R142, R2, !PT ;  /* 0x000000028e027209 */ /* 0x010fe60007810000 */
[----:B------:R-:W-:Y:S02]  /*9bf0*/  FMUL.FTZ R20, R20, c[0x0][0x320] ;  /* 0x0000c80014147a20 */ /* 0x000fe40000410000 */
[----:B------:R-:W-:Y:S02]  /*9c00*/  FMUL.FTZ R21, R21, c[0x0][0x320] ;  /* 0x0000c80015157a20 */ /* 0x000fe40000410000 */
[----:B------:R-:W-:Y:S02]  /*9c10*/  FMUL.FTZ R22, R22, c[0x0][0x320] ;  /* 0x0000c80016167a20 */ /* 0x000fe40000410000 */
[----:B------:R-:W-:Y:S01]  /*9c20*/  FMUL.FTZ R23, R23, c[0x0][0x320] ;  /* 0x0000c80017177a20 */ /* 0x000fe20000410000 */
[----:B--2---:R-:W-:Y:S05]  /*9c30*/  FMNMX.FTZ R0, R139, R0, !PT ;  /* 0x000000008b007209 */ /* 0x004fea0007810000 */
[----:B------:R-:W-:Y:S01]  /*9c40*/  FMUL.FTZ R24, R24, c[0x0][0x320] ;  /* 0x0000c80018187a20 */ /* 0x000fe20000410000 */
[----:B------:R-:W2:Y:S01]  /*9c50*/  MUFU.TANH R141, R16 ;  /* 0x00000010008d7308 */ /* 0x000ea20000002400 */
[----:B------:R-:W-:Y:S02]  /*9c60*/  FMUL.FTZ R25, R25, c[0x0][0x320] ;  /* 0x0000c80019197a20 */ /* 0x000fe40000410000 */
[----:B------:R-:W-:Y:S02]  /*9c70*/  FMUL.FTZ R26, R26, c[0x0][0x320] ;  /* 0x0000c8001a1a7a20 */ /* 0x000fe40000410000 */
[----:B------:R-:W-:Y:S01]  /*9c80*/  FMUL.FTZ R27, R27, c[0x0][0x320] ;  /* 0x0000c8001b1b7a20 */ /* 0x000fe20000410000 */
[C---:B-1----:R-:W-:Y:S04]  /*9c90*/  HMMA.16816.F32.BF16 R28, R172.reuse, R8, R28 ;  /* 0x00000008ac1c723c */ /* 0x042fe8000004181c */
[----:B------:R-:W1:Y:S04]  /*9ca0*/  MUFU.TANH R137, R15 ;  /* 0x0000000f00897308 */ /* 0x000e680000002400 */
[----:B------:R-:W-:Y:S06]  /*9cb0*/  HMMA.16816.F32.BF16 R32, R172, R10, R32 ;  /* 0x0000000aac20723c */ /* 0x000fec0000041820 */
[----:B------:R-:W3:Y:S01]  /*9cc0*/  MUFU.TANH R140, R17 ;  /* 0x00000011008c7308 */ /* 0x000ee20000002400 */
[----:B--2---:R-:W-:Y:S09]  /*9cd0*/  FMNMX.FTZ R2, R141, R2, !PT ;  /* 0x000000028d027209 */ /* 0x004ff20007810000 */
[----:B------:R-:W2:Y:S01]  /*9ce0*/  MUFU.TANH R138, R18 ;  /* 0x00000012008a7308 */ /* 0x000ea20000002400 */
[----:B------:R-:W-:Y:S02]  /*9cf0*/  FMUL.FTZ R28, R28, c[0x0][0x320] ;  /* 0x0000c8001c1c7a20 */ /* 0x000fe40000410000 */
[----:B------:R-:W-:Y:S01]  /*9d00*/  FMUL.FTZ R29, R29, c[0x0][0x320] ;  /* 0x0000c8001d1d7a20 */ /* 0x000fe20000410000 */
[----:B-1----:R-:W-:Y:S01]  /*9d10*/  FMNMX.FTZ R0, R137, R0, !PT ;  /* 0x0000000089007209 */ /* 0x002fe20007810000 */
[----:B------:R-:W-:Y:S02]  /*9d20*/  FMUL.FTZ R30, R30, c[0x0][0x320] ;  /* 0x0000c8001e1e7a20 */ /* 0x000fe40000410000 */
[----:B------:R-:W-:Y:S03]  /*9d30*/  FMUL.FTZ R31, R31, c[0x0][0x320] ;  /* 0x0000c8001f1f7a20 */ /* 0x000fe60000410000 */
[----:B------:R-:W1:Y:S01]  /*9d40*/  MUFU.TANH R181, R20 ;  /* 0x0000001400b57308 */ /* 0x000e620000002400 */
[----:B------:R-:W-:Y:S02]  /*9d50*/  FMUL.FTZ R32, R32, c[0x0][0x320] ;  /* 0x0000c80020207a20 */ /* 0x000fe40000410000 */
[----:B------:R-:W-:Y:S01]  /*9d60*/  FMUL.FTZ R33, R33, c[0x0][0x320] ;  /* 0x0000c80021217a20 */ /* 0x000fe20000410000 */
[----:B---3--:R-:W-:Y:S01]  /*9d70*/  FMNMX.FTZ R2, R140, R2, !PT ;  /* 0x000000028c027209 */ /* 0x008fe20007810000 */
[----:B------:R-:W-:Y:S02]  /*9d80*/  FMUL.FTZ R34, R34, c[0x0][0x320] ;  /* 0x0000c80022227a20 */ /* 0x000fe40000410000 */
[----:B------:R-:W-:Y:S03]  /*9d90*/  FMUL.FTZ R35, R35, c[0x0][0x320] ;  /* 0x0000c80023237a20 */ /* 0x000fe60000410000 */
        /* <DEDUP_REMOVED lines=31> */
[----:B--2---:R-:W-:Y:S05]  /*9f90*/  FMNMX.FTZ R2, R149, R2, !PT ;  /* 0x0000000295027209 */ /* 0x004fea0007810000 */
[----:B------:R-:W2:Y:S01]  /*9fa0*/  SHFL.BFLY PT, R4, R2, 0x2, 0x1f ;  /* 0x0c401f0002047f89 */ /* 0x000ea200000e0000 */
[----:B-1----:R-:W-:Y:S04]  /*9fb0*/  FMNMX.FTZ R0, R146, R0, !PT ;  /* 0x0000000092007209 */ /* 0x002fe80007810000 */
[----:B---3--:R-:W-:Y:S05]  /*9fc0*/  FMNMX.FTZ R0, R144, R0, !PT ;  /* 0x0000000090007209 */ /* 0x008fea0007810000 */
[----:B------:R-:W1:Y:S01]  /*9fd0*/  SHFL.BFLY PT, R5, R0, 0x2, 0x1f ;  /* 0x0c401f0000057f89 */ /* 0x000e6200000e0000 */
[----:B--2---:R-:W-:Y:S07]  /*9fe0*/  FMNMX.FTZ R4, R2, R4, !PT ;  /* 0x0000000402047209 */ /* 0x004fee0007810000 */
[----:B------:R-:W2:Y:S01]  /*9ff0*/  SHFL.BFLY PT, R2, R4, 0x1, 0x1f ;  /* 0x0c201f0004027f89 */ /* 0x000ea200000e0000 */
[----:B-1----:R-:W-:Y:S07]  /*a000*/  FMNMX.FTZ R5, R0, R5, !PT ;  /* 0x0000000500057209 */ /* 0x002fee0007810000 */
[----:B------:R-:W1:Y:S01]  /*a010*/  SHFL.BFLY PT, R0, R5, 0x1, 0x1f ;  /* 0x0c201f0005007f89 */ /* 0x000e6200000e0000 */
[----:B--2---:R-:W-:Y:S05]  /*a020*/  FMNMX.FTZ R2, R4, R2, !PT ;  /* 0x0000000204027209 */ /* 0x004fea0007810000 */
[C---:B------:R-:W-:Y:S02]  /*a030*/  FMUL.FTZ R151, R2.reuse, c[0x0][0x2d0] ;  /* 0x0000b40002977a20 */ /* 0x040fe40000410000 */
[----:B------:R-:W-:Y:S02]  /*a040*/  FADD.FTZ R4, -R2, R132 ;  /* 0x0000008402047221 */ /* 0x000fe40000010100 */
[--C-:B------:R-:W-:Y:S01]  /*a050*/  FFMA.FTZ R171, R162, c[0x0][0x2d0], -R151.reuse ;  /* 0x0000b400a2ab7a23 */ /* 0x100fe20000010897 */
[----:B------:R-:W-:Y:S01]  /*a060*/  IADD3 R162, R185, R192, RZ ;  /* 0x000000c0b9a27210 */ /* 0x000fe20007ffe0ff */
[--C-:B------:R-:W-:Y:S02]  /*a070*/  FFMA.FTZ R170, R145, c[0x0][0x2d0], -R151.reuse ;  /* 0x0000b40091aa7a23 */ /* 0x100fe40000010897 */
[--C-:B------:R-:W-:Y:S02]  /*a080*/  FFMA.FTZ R169, R164, c[0x0][0x2d0], -R151.reuse ;  /* 0x0000b400a4a97a23 */ /* 0x100fe40000010897 */
[----:B------:R-:W2:Y:S01]  /*a090*/  LDSM.16.MT88.4 R12, [R162] ;  /* 0x00000000a20c783b */ /* 0x000ea20000004200 */
[--C-:B------:R-:W-:Y:S01]  /*a0a0*/  FFMA.FTZ R168, R166, c[0x0][0x2d0], -R151.reuse ;  /* 0x0000b400a6a87a23 */ /* 0x100fe20000010897 */
[----:B------:R-:W-:Y:S01]  /*a0b0*/  MUFU.EX2 R171, R171 ;  /* 0x000000ab00ab7308 */ /* 0x000fe20000000800 */
[----:B------:R-:W-:Y:S01]  /*a0c0*/  FMUL.FTZ R4, R4, c[0x0][0x2d0] ;  /* 0x0000b40004047a20 */ /* 0x000fe20000410000 */
[----:B-1----:R-:W-:Y:S01]  /*a0d0*/  FMNMX.FTZ R0, R5, R0, !PT ;  /* 0x0000000005007209 */ /* 0x002fe20007810000 */
[--C-:B------:R-:W-:Y:S02]  /*a0e0*/  FFMA.FTZ R172, R143, c[0x0][0x2d0], -R151.reuse ;  /* 0x0000b4008fac7a23 */ /* 0x100fe40000010897 */
[----:B------:R-:W-:Y:S02]  /*a0f0*/  FFMA.FTZ R173, R142, c[0x0][0x2d0], -R151 ;  /* 0x0000b4008ead7a23 */ /* 0x000fe40000010897 */
[C---:B------:R-:W-:Y:S02]  /*a100*/  FMUL.FTZ R145, R0.reuse, c[0x0][0x2d0] ;  /* 0x0000b40000917a20 */ /* 0x040fe40000410000 */
[----:B------:R-:W-:Y:S01]  /*a110*/  FADD.FTZ R3, -R0, R3 ;  /* 0x0000000300037221 */ /* 0x000fe20000010100 */
[----:B------:R-:W1:Y:S01]  /*a120*/  MUFU.EX2 R132, R4 ;  /* 0x0000000400847308 */ /* 0x000e620000000800 */
[--C-:B------:R-:W-:Y:S01]  /*a130*/  FFMA.FTZ R167, R161, c[0x0][0x2d0], -R145.reuse ;  /* 0x0000b400a1a77a23 */ /* 0x100fe20000010891 */
[----:B------:R-:W-:Y:S01]  /*a140*/  IADD3 R161, R189, R162, RZ ;  /* 0x000000a2bda17210 */ /* 0x000fe20007ffe0ff */
[--C-:B------:R-:W-:Y:S01]  /*a150*/  FFMA.FTZ R166, R160, c[0x0][0x2d0], -R145.reuse ;  /* 0x0000b400a0a67a23 */ /* 0x100fe20000010891 */
[----:B------:R-:W-:Y:S01]  /*a160*/  IADD3 R160, R184, R192, RZ ;  /* 0x000000c0b8a07210 */ /* 0x000fe20007ffe0ff */
[--C-:B------:R-:W-:Y:S02]  /*a170*/  FFMA.FTZ R165, R165, c[0x0][0x2d0], -R145.reuse ;  /* 0x0000b400a5a57a23 */ /* 0x100fe40000010891 */
[----:B------:R-:W-:Y:S01]  /*a180*/  FFMA.FTZ R164, R163, c[0x0][0x2d0], -R145 ;  /* 0x0000b400a3a47a23 */ /* 0x000fe20000010891 */
[----:B------:R-:W3:Y:S01]  /*a190*/  LDSM.16.MT88.4 R20, [R161] ;  /* 0x00000000a114783b */ /* 0x000ee20000004200 */
[----:B------:R-:W-:Y:S01]  /*a1a0*/  FMUL.FTZ R3, R3, c[0x0][0x2d0] ;  /* 0x0000b40003037a20 */ /* 0x000fe20000410000 */
[----:B------:R-:W4:Y:S01]  /*a1b0*/  MUFU.EX2 R170, R170 ;  /* 0x000000aa00aa7308 */ /* 0x000f220000000800 */
[----:B------:R-:W-:Y:S01]  /*a1c0*/  IADD3 R163, R189, R160, RZ ;  /* 0x000000a0bda37210 */ /* 0x000fe20007ffe0ff */
[--C-:B------:R-:W-:Y:S02]  /*a1d0*/  FFMA.FTZ R174, R141, c[0x0][0x2d0], -R151.reuse ;  /* 0x0000b4008dae7a23 */ /* 0x100fe40000010897 */
[----:B------:R-:W-:Y:S02]  /*a1e0*/  FFMA.FTZ R175, R140, c[0x0][0x2d0], -R151 ;  /* 0x0000b4008caf7a23 */ /* 0x000fe40000010897 */
[----:B------:R-:W5:Y:S01]  /*a1f0*/  LDSM.16.MT88.4 R28, [R160] ;  /* 0x00000000a01c783b */ /* 0x000f620000004200 */
[--C-:B------:R-:W-:Y:S02]  /*a200*/  FFMA.FTZ R176, R139, c[0x0][0x2d0], -R145.reuse ;  /* 0x0000b4008bb07a23 */ /* 0x100fe40000010891 */
[--C-:B------:R-:W-:Y:S01]  /*a210*/  FFMA.FTZ R177, R137, c[0x0][0x2d0], -R145.reuse ;  /* 0x0000b40089b17a23 */ /* 0x100fe20000010891 */
[----:B------:R-:W2:Y:S01]  /*a220*/  MUFU.EX2 R3, R3 ;  /* 0x0000000300037308 */ /* 0x000ea20000000800 */
[--C-:B------:R-:W-:Y:S02]  /*a230*/  FFMA.FTZ R178, R138, c[0x0][0x2d0], -R145.reuse ;  /* 0x0000b4008ab27a23 */ /* 0x100fe40000010891 */
[----:B------:R-:W-:Y:S01]  /*a240*/  FFMA.FTZ R179, R136, c[0x0][0x2d0], -R145 ;  /* 0x0000b40088b37a23 */ /* 0x000fe20000010891 */
[----:B------:R-:W-:Y:S01]  /*a250*/  LDSM.16.MT88.4 R140, [R160+0x2800] ;  /* 0x00280000a08c783b */ /* 0x000fe20000004200 */
[C---:B-1----:R-:W-:Y:S02]  /*a260*/  FMUL.FTZ R4, R132.reuse, R128 ;  /* 0x0000008084047220 */ /* 0x042fe40000410000 */
[C---:B------:R-:W-:Y:S02]  /*a270*/  FMUL.FTZ R5, R132.reuse, R129 ;  /* 0x0000008184057220 */ /* 0x040fe40000410000 */
[C---:B------:R-:W-:Y:S01]  /*a280*/  FMUL.FTZ R8, R132.reuse, R124 ;  /* 0x0000007c84087220 */ /* 0x040fe20000410000 */
[----:B------:R-:W-:Y:S01]  /*a290*/  MUFU.EX2 R169, R169 ;  /* 0x000000a900a97308 */ /* 0x000fe20000000800 */
[C---:B------:R-:W-:Y:S01]  /*a2a0*/  FMUL.FTZ R9, R132.reuse, R125 ;  /* 0x0000007d84097220 */ /* 0x040fe20000410000 */
[----:B------:R-:W-:Y:S01]  /*a2b0*/  LDSM.16.MT88.4 R136, [R161+0x2800] ;  /* 0x00280000a188783b */ /* 0x000fe20000004200 */
[----:B------:R-:W-:Y:S01]  /*a2c0*/  FMUL.FTZ R16, R132, R116 ;  /* 0x0000007484107220 */ /* 0x000fe20000410000 */
[----:B----4-:R-:W-:Y:S01]  /*a2d0*/  F2FP.BF16.PACK_AB R128, R170, R171 ;  /* 0x000000abaa80723e */ /* 0x010fe200000010ff */
[C---:B------:R-:W-:Y:S02]  /*a2e0*/  FMUL.FTZ R17, R132.reuse, R117 ;  /* 0x0000007584117220 */ /* 0x040fe40000410000 */
[C---:B------:R-:W-:Y:S02]  /*a2f0*/  FMUL.FTZ R24, R132.reuse, R108 ;  /* 0x0000006c84187220 */ /* 0x040fe40000410000 */
[C---:B------:R-:W-:Y:S01]  /*a300*/  FMUL.FTZ R25, R132.reuse, R109 ;  /* 0x0000006d84197220 */ /* 0x040fe20000410000 */
[----:B------:R-:W1:Y:S01]  /*a310*/  MUFU.EX2 R168, R168 ;  /* 0x000000a800a87308 */ /* 0x000e620000000800 */
[C---:B------:R-:W-:Y:S02]  /*a320*/  FMUL.FTZ R32, R132.reuse, R100 ;  /* 0x0000006484207220 */ /* 0x040fe40000410000 */
[----:B------:R-:W-:Y:S02]  /*a330*/  FMUL.FTZ R33, R132, R101 ;  /* 0x0000006584217220 */ /* 0x000fe40000410000 */
[C---:B--2---:R-:W-:Y:S02]  /*a340*/  FMUL.FTZ R6, R3.reuse, R130 ;  /* 0x0000008203067220 */ /* 0x044fe40000410000 */
        /* <DEDUP_REMOVED lines=16> */
[C---:B------:R-:W-:Y:S01]  /*a450*/  FMUL.FTZ R38, R3.reuse, R38 ;  /* 0x0000002603267220 */ /* 0x040fe20000410000 */
[----:B------:R-:W-:Y:S01]  /*a460*/  MUFU.EX2 R165, R165 ;  /* 0x000000a500a57308 */ /* 0x000fe20000000800 */
[----:B------:R-:W-:Y:S01]  /*a470*/  LDSM.16.MT88.4 R100, [R160+0x2000] ;  /* 0x00200000a064783b */ /* 0x000fe20000004200 */
[----:B------:R-:W-:Y:S02]  /*a480*/  FMUL.FTZ R39, R3, R39 ;  /* 0x0000002703277220 */ /* 0x000fe40000410000 */
[--C-:B------:R-:W-:Y:S02]  /*a490*/  FFMA.FTZ R182, R159, c[0x0][0x2d0], -R151.reuse ;  /* 0x0000b4009fb67a23 */ /* 0x100fe40000010897 */
[----:B------:R-:W-:Y:S02]  /*a4a0*/  FFMA.FTZ R183, R158, c[0x0][0x2d0], -R151 ;  /* 0x0000b4009eb77a23 */ /* 0x000fe40000010897 */
[--C-:B------:R-:W-:Y:S01]  /*a4b0*/  FFMA.FTZ R192, R156, c[0x0][0x2d0], -R145.reuse ;  /* 0x0000b4009cc07a23 */ /* 0x100fe20000010891 */
[----:B------:R-:W-:Y:S01]  /*a4c0*/  LDSM.16.MT88.4 R116, [R160+0x800] ;  /* 0x00080000a074783b */ /* 0x000fe20000004200 */
[----:B------:R-:W1:Y:S01]  /*a4d0*/  MUFU.EX2 R164, R164 ;  /* 0x000000a400a47308 */ /* 0x000e620000000800 */
[--C-:B------:R-:W-:Y:S02]  /*a4e0*/  FFMA.FTZ R193, R155, c[0x0][0x2d0], -R145.reuse ;  /* 0x0000b4009bc17a23 */ /* 0x100fe40000010891 */
[--C-:B------:R-:W-:Y:S01]  /*a4f0*/  FFMA.FTZ R194, R157, c[0x0][0x2d0], -R145.reuse ;  /* 0x0000b4009dc27a23 */ /* 0x100fe20000010891 */
[----:B--2---:R-:W-:Y:S01]  /*a500*/  F2FP.BF16.PACK_AB R129, R166, R167 ;  /* 0x000000a7a681723e */ /* 0x004fe200000010ff */
[----:B------:R-:W-:Y:S02]  /*a510*/  FFMA.FTZ R195, R154, c[0x0][0x2d0], -R145 ;  /* 0x0000b4009ac37a23 */ /* 0x000fe40000010891 */
[----:B------:R-:W-:Y:S01]  /*a520*/  LDSM.16.MT88.4 R156, [R163+0x3800] ;  /* 0x00380000a39c783b */ /* 0x000fe20000004200 */
[--C-:B------:R-:W-:Y:S02]  /*a530*/  FFMA.FTZ R244, R153, c[0x0][0x2d0], -R151.reuse ;  /* 0x0000b40099f47a23 */ /* 0x100fe40000010897 */
[--C-:B------:R-:W-:Y:S01]  /*a540*/  FFMA.FTZ R245, R152, c[0x0][0x2d0], -R151.reuse ;  /* 0x0000b40098f57a23 */ /* 0x100fe20000010897 */
[----:B------:R-:W-:Y:S01]  /*a550*/  MUFU.EX2 R172, R172 ;  /* 0x000000ac00ac7308 */ /* 0x000fe20000000800 */
[----:B------:R-:W-:Y:S02]  /*a560*/  FFMA.FTZ R246, R150, c[0x0][0x2d0], -R151 ;  /* 0x0000b40096f67a23 */ /* 0x000fe40000010897 */
[--C-:B------:R-:W-:Y:S01]  /*a570*/  FFMA.FTZ R249, R148, c[0x0][0x2d0], -R145.reuse ;  /* 0x0000b40094f97a23 */ /* 0x100fe20000010891 */
[----:B------:R-:W-:Y:S01]  /*a580*/  LDSM.16.MT88.4 R152, [R160+0x3800] ;  /* 0x00380000a098783b */ /* 0x000fe20000004200 */
[--C-:B------:R-:W-:Y:S02]  /*a590*/  FFMA.FTZ R250, R147, c[0x0][0x2d0], -R145.reuse ;  /* 0x0000b40093fa7a23 */ /* 0x100fe40000010891 */
[--C-:B------:R-:W-:Y:S02]  /*a5a0*/  FFMA.FTZ R251, R146, c[0x0][0x2d0], -R145.reuse ;  /* 0x0000b40092fb7a23 */ /* 0x100fe40000010891 */
[----:B------:R-:W-:Y:S01]  /*a5b0*/  FFMA.FTZ R145, R144, c[0x0][0x2d0], -R145 ;  /* 0x0000b40090917a23 */ /* 0x000fe20000010891 */
[----:B------:R-:W2:Y:S01]  /*a5c0*/  MUFU.EX2 R173, R173 ;  /* 0x000000ad00ad7308 */ /* 0x000ea20000000800 */
[----:B------:R-:W-:Y:S01]  /*a5d0*/  FMUL.FTZ R40, R132, R40 ;  /* 0x0000002884287220 */ /* 0x000fe20000410000 */
[----:B-1----:R-:W-:Y:S01]  /*a5e0*/  F2FP.BF16.PACK_AB R131, R164, R165 ;  /* 0x000000a5a483723e */ /* 0x002fe200000010ff */
[C---:B------:R-:W-:Y:S02]  /*a5f0*/  FMUL.FTZ R41, R132.reuse, R41 ;  /* 0x0000002984297220 */ /* 0x040fe40000410000 */
[C---:B------:R-:W-:Y:S02]  /*a600*/  FMUL.FTZ R42, R3.reuse, R42 ;  /* 0x0000002a032a7220 */ /* 0x040fe40000410000 */
[C---:B------:R-:W-:Y:S02]  /*a610*/  FMUL.FTZ R43, R3.reuse, R43 ;  /* 0x0000002b032b7220 */ /* 0x040fe40000410000 */
[C---:B------:R-:W-:Y:S01]  /*a620*/  HMMA.16816.F32.BF16 R4, R128.reuse, R12, R4 ;  /* 0x0000000c8004723c */ /* 0x040fe20000041804 */
[----:B------:R1:W-:Y:S04]  /*a630*/  MUFU.EX2 R252, R145 ;  /* 0x0000009100fc7308 */ /* 0x0003e80000000800 */
        /* <DEDUP_REMOVED lines=9> */
[----:B------:R-:W4:Y:S01]  /*a6d0*/  LDSM.16.MT88.4 R120, [R163] ;  /* 0x00000000a378783b */ /* 0x000f220000004200 */
[C---:B------:R-:W-:Y:S02]  /*a6e0*/  FMUL.FTZ R46, R3.reuse, R46 ;  /* 0x0000002e032e7220 */ /* 0x040fe40000410000 */
[C---:B------:R-:W-:Y:S02]  /*a6f0*/  FMUL.FTZ R47, R3.reuse, R47 ;  /* 0x0000002f032f7220 */ /* 0x040fe40000410000 */
[C---:B---3--:R-:W-:Y:S03]  /*a700*/  HMMA.16816.F32.BF16 R12, R128.reuse, R20, R12 ;  /* 0x00000014800c723c */ /* 0x048fe6000004180c */
[----:B-1----:R-:W-:Y:S01]  /*a710*/  LDSM.16.MT88.4 R144, [R162+0x3800] ;  /* 0x00380000a290783b */ /* 0x002fe20000004200 */
[C---:B------:R-:W-:Y:S01]  /*a720*/  FMUL.FTZ R48, R132.reuse, R48 ;  /* 0x0000003084307220 */ /* 0x040fe20000410000 */
[----:B------:R-:W-:Y:S01]  /*a730*/  MUFU.EX2 R176, R176 ;  /* 0x000000b000b07308 */ /* 0x000fe20000000800 */
[C---:B------:R-:W-:Y:S02]  /*a740*/  FMUL.FTZ R49, R132.reuse, R49 ;  /* 0x0000003184317220 */ /* 0x040fe40000410000 */
[C---:B------:R-:W-:Y:S04]  /*a750*/  HMMA.16816.F32.BF16 R16, R128.reuse, R22, R16 ;  /* 0x000000168010723c */ /* 0x040fe80000041810 */
[C---:B------:R-:W-:Y:S02]  /*a760*/  FMUL.FTZ R20, R132.reuse, R112 ;  /* 0x0000007084147220 */ /* 0x040fe40000410000 */
[C---:B------:R-:W-:Y:S01]  /*a770*/  FMUL.FTZ R21, R132.reuse, R113 ;  /* 0x0000007184157220 */ /* 0x040fe20000410000 */
[----:B------:R-:W1:Y:S01]  /*a780*/  MUFU.EX2 R177, R177 ;  /* 0x000000b100b17308 */ /* 0x000e620000000800 */
[C---:B------:R-:W-:Y:S04]  /*a790*/  FMUL.FTZ R22, R3.reuse, R114 ;  /* 0x0000007203167220 */ /* 0x040fe80000410000 */
[C---:B------:R-:W-:Y:S02]  /*a7a0*/  FMUL.FTZ R23, R3.reuse, R115 ;  /* 0x0000007303177220 */ /* 0x040fe40000410000 */
[----:B------:R-:W3:Y:S01]  /*a7b0*/  LDSM.16.MT88.4 R112, [R162+0x2000] ;  /* 0x00200000a270783b */ /* 0x000ee20000004200 */
[C---:B------:R-:W-:Y:S02]  /*a7c0*/  FMUL.FTZ R50, R3.reuse, R50 ;  /* 0x0000003203327220 */ /* 0x040fe40000410000 */
[C---:B------:R-:W-:Y:S01]  /*a7d0*/  FMUL.FTZ R51, R3.reuse, R51 ;  /* 0x0000003303337220 */ /* 0x040fe20000410000 */
[----:B------:R-:W-:Y:S01]  /*a7e0*/  MUFU.EX2 R178, R178 ;  /* 0x000000b200b27308 */ /* 0x000fe20000000800 */
[C---:B-----5:R-:W-:Y:S03]  /*a7f0*/  HMMA.16816.F32.BF16 R20, R128.reuse, R28, R20 ;  /* 0x0000001c8014723c */ /* 0x060fe60000041814 */
[C---:B------:R-:W-:Y:S02]  /*a800*/  FMUL.FTZ R52, R132.reuse, R52 ;  /* 0x0000003484347220 */ /* 0x040fe40000410000 */
[C---:B------:R-:W-:Y:S02]  /*a810*/  FMUL.FTZ R53, R132.reuse, R53 ;  /* 0x0000003584357220 */ /* 0x040fe40000410000 */
[C---:B------:R-:W-:Y:S01]  /*a820*/  FMUL.FTZ R28, R132.reuse, R104 ;  /* 0x00000068841c7220 */ /* 0x040fe20000410000 */
[C---:B------:R-:W-:Y:S01]  /*a830*/  HMMA.16816.F32.BF16 R24, R128.reuse, R30, R24 ;  /* 0x0000001e8018723c */ /* 0x040fe20000041818 */
[----:B------:R-:W5:Y:S03]  /*a840*/  MUFU.EX2 R179, R179 ;  /* 0x000000b300b37308 */ /* 0x000f660000000800 */
[C---:B------:R-:W-:Y:S02]  /*a850*/  FMUL.FTZ R29, R132.reuse, R105 ;  /* 0x00000069841d7220 */ /* 0x040fe40000410000 */
[C---:B------:R-:W-:Y:S02]  /*a860*/  FMUL.FTZ R54, R3.reuse, R54 ;  /* 0x0000003603367220 */ /* 0x040fe40000410000 */
[C---:B------:R-:W-:Y:S03]  /*a870*/  FMUL.FTZ R30, R3.reuse, R106 ;  /* 0x0000006a031e7220 */ /* 0x040fe60000410000 */
[----:B------:R-:W-:Y:S01]  /*a880*/  MUFU.EX2 R182, R182 ;  /* 0x000000b600b67308 */ /* 0x000fe20000000800 */
[C---:B------:R-:W-:Y:S02]  /*a890*/  FMUL.FTZ R31, R3.reuse, R107 ;  /* 0x0000006b031f7220 */ /* 0x040fe40000410000 */
[----:B------:R-:W1:Y:S01]  /*a8a0*/  LDSM.16.MT88.4 R104, [R161+0x2000] ;  /* 0x00200000a168783b */ /* 0x000e620000004200 */
[C---:B------:R-:W-:Y:S02]  /*a8b0*/  FMUL.FTZ R55, R3.reuse, R55 ;  /* 0x0000003703377220 */ /* 0x040fe40000410000 */
[C---:B------:R-:W-:Y:S02]  /*a8c0*/  FMUL.FTZ R56, R132.reuse, R56 ;  /* 0x0000003884387220 */ /* 0x040fe40000410000 */
[C---:B----4-:R-:W-:Y:S02]  /*a8d0*/  HMMA.16816.F32.BF16 R28, R128.reuse, R120, R28 ;  /* 0x00000078801c723c */ /* 0x050fe4000004181c */
        /* <DEDUP_REMOVED lines=19> */
[C---:B-1----:R-:W-:Y:S03]  /*aa10*/  HMMA.16816.F32.BF16 R44, R128.reuse, R104, R44 ;  /* 0x00000068802c723c */ /* 0x042fe6000004182c */
        /* <DEDUP_REMOVED lines=13> */
[----:B------:R-:W3:Y:S03]  /*aaf0*/  LDSM.16.MT88.4 R100, [R161+0x4000] ;  /* 0x00400000a164783b */ /* 0x000ee60000004200 */
[C---:B------:R-:W-:Y:S02]  /*ab00*/  FMUL.FTZ R74, R3.reuse, R74 ;  /* 0x0000004a034a7220 */ /* 0x040fe40000410000 */
[C---:B------:R-:W-:Y:S01]  /*ab10*/  FMUL.FTZ R75, R3.reuse, R75 ;  /* 0x0000004b034b7220 */ /* 0x040fe20000410000 */
[----:B------:R-:W-:Y:S01]  /*ab20*/  MUFU.EX2 R245, R245 ;  /* 0x000000f500f57308 */ /* 0x000fe20000000800 */
[C---:B------:R-:W-:Y:S04]  /*ab30*/  HMMA.16816.F32.BF16 R60, R128.reuse, R108, R60 ;  /* 0x0000006c803c723c */ /* 0x040fe8000004183c */
[C---:B------:R-:W-:Y:S02]  /*ab40*/  FMUL.FTZ R84, R132.reuse, R84 ;  /* 0x0000005484547220 */ /* 0x040fe40000410000 */
[C---:B------:R-:W-:Y:S02]  /*ab50*/  FMUL.FTZ R85, R132.reuse, R85 ;  /* 0x0000005584557220 */ /* 0x040fe40000410000 */
[C---:B------:R-:W-:Y:S01]  /*ab60*/  HMMA.16816.F32.BF16 R64, R128.reuse, R110, R64 ;  /* 0x0000006e8040723c */ /* 0x040fe20000041840 */
[----:B------:R-:W4:Y:S01]  /*ab70*/  LDSM.16.MT88.4 R108, [R160+0x4000] ;  /* 0x00400000a06c783b */ /* 0x000f220000004200 */
[----:B------:R-:W-:Y:S02]  /*ab80*/  MUFU.EX2 R246, R246 ;  /* 0x000000f600f67308 */ /* 0x000fe40000000800 */
[C---:B------:R-:W-:Y:S02]  /*ab90*/  FMUL.FTZ R86, R3.reuse, R86 ;  /* 0x0000005603567220 */ /* 0x040fe40000410000 */
[C---:B------:R-:W-:Y:S02]  /*aba0*/  FMUL.FTZ R87, R3.reuse, R87 ;  /* 0x0000005703577220 */ /* 0x040fe40000410000 */
[C---:B------:R-:W-:Y:S01]  /*abb0*/  FMUL.FTZ R88, R132.reuse, R88 ;  /* 0x0000005884587220 */ /* 0x040fe20000410000 */
[C---:B-1----:R-:W-:Y:S03]  /*abc0*/  HMMA.16816.F32.BF16 R68, R128.reuse, R104, R68 ;  /* 0x000000688044723c */ /* 0x042fe60000041844 */
[C---:B------:R-:W-:Y:S01]  /*abd0*/  FMUL.FTZ R89, R132.reuse, R89 ;  /* 0x0000005984597220 */ /* 0x040fe20000410000 */
[----:B------:R-:W-:Y:S01]  /*abe0*/  MUFU.EX2 R249, R249 ;  /* 0x000000f900f97308 */ /* 0x000fe20000000800 */
[C---:B------:R-:W-:Y:S02]  /*abf0*/  FMUL.FTZ R90, R3.reuse, R90 ;  /* 0x0000005a035a7220 */ /* 0x040fe40000410000 */
[C---:B------:R-:W-:Y:S01]  /*ac00*/  FMUL.FTZ R91, R3.reuse, R91 ;  /* 0x0000005b035b7220 */ /* 0x040fe20000410000 */
[C---:B------:R-:W-:Y:S01]  /*ac10*/  HMMA.16816.F32.BF16 R72, R128.reuse, R106, R72 ;  /* 0x0000006a8048723c */ /* 0x040fe20000041848 */
[----:B------:R-:W1:Y:S03]  /*ac20*/  LDSM.16.MT88.4 R104, [R163+0x4000] ;  /* 0x00400000a368783b */ /* 0x000e660000004200 */
[C---:B------:R-:W-:Y:S02]  /*ac30*/  FMUL.FTZ R76, R132.reuse, R76 ;  /* 0x0000004c844c7220 */ /* 0x040fe40000410000 */
[C---:B------:R-:W-:Y:S01]  /*ac40*/  FMUL.FTZ R77, R132.reuse, R77 ;  /* 0x0000004d844d7220 */ /* 0x040fe20000410000 */
[----:B------:R-:W-:Y:S01]  /*ac50*/  MUFU.EX2 R250, R250 ;  /* 0x000000fa00fa7308 */ /* 0x000fe20000000800 */
[C---:B------:R-:W-:Y:S04]  /*ac60*/  FMUL.FTZ R78, R3.reuse, R78 ;  /* 0x0000004e034e7220 */ /* 0x040fe80000410000 */
[C---:B------:R-:W-:Y:S02]  /*ac70*/  FMUL.FTZ R79, R3.reuse, R79 ;  /* 0x0000004f034f7220 */ /* 0x040fe40000410000 */
[C---:B------:R-:W-:Y:S02]  /*ac80*/  FMUL.FTZ R92, R132.reuse, R92 ;  /* 0x0000005c845c7220 */ /* 0x040fe40000410000 */
[C---:B------:R-:W-:Y:S01]  /*ac90*/  FMUL.FTZ R93, R132.reuse, R93 ;  /* 0x0000005d845d7220 */ /* 0x040fe20000410000 */
[----:B------:R-:W-:Y:S01]  /*aca0*/  MUFU.EX2 R251, R251 ;  /* 0x000000fb00fb7308 */ /* 0x000fe20000000800 */
[C---:B------:R-:W-:Y:S01]  /*acb0*/  FMUL.FTZ R94, R3.reuse, R94 ;  /* 0x0000005e035e7220 */ /* 0x040fe20000410000 */
[C---:B---3--:R-:W-:Y:S03]  /*acc0*/  HMMA.16816.F32.BF16 R76, R128.reuse, R100, R76 ;  /* 0x00000064804c723c */ /* 0x048fe6000004184c */
[C---:B------:R-:W-:Y:S02]  /*acd0*/  FMUL.FTZ R80, R132.reuse, R80 ;  /* 0x0000005084507220 */ /* 0x040fe40000410000 */
[C---:B------:R-:W-:Y:S02]  /*ace0*/  FMUL.FTZ R81, R132.reuse, R81 ;  /* 0x0000005184517220 */ /* 0x040fe40000410000 */
[----:B------:R-:W-:Y:S01]  /*acf0*/  FMUL.FTZ R82, R3, R82 ;  /* 0x0000005203527220 */ /* 0x000fe20000410000 */
[----:B--2---:R-:W-:Y:S01]  /*ad00*/  F2FP.BF16.PACK_AB R100, R173, R172 ;  /* 0x000000acad64723e */ /* 0x004fe200000010ff */
[C---:B------:R-:W-:Y:S03]  /*ad10*/  FMUL.FTZ R83, R3.reuse, R83 ;  /* 0x0000005303537220 */ /* 0x040fe60000410000 */
[----:B------:R-:W-:Y:S01]  /*ad20*/  FMUL.FTZ R95, R3, R95 ;  /* 0x0000005f035f7220 */ /* 0x000fe20000410000 */
[----:B------:R-:W-:Y:S01]  /*ad30*/  F2FP.BF16.PACK_AB R101, R177, R176 ;  /* 0x000000b0b165723e */ /* 0x000fe200000010ff */
[C---:B------:R-:W-:Y:S02]  /*ad40*/  FMUL.FTZ R96, R132.reuse, R96 ;  /* 0x0000006084607220 */ /* 0x040fe40000410000 */
[C---:B------:R-:W-:Y:S03]  /*ad50*/  HMMA.16816.F32.BF16 R80, R128.reuse, R102, R80 ;  /* 0x000000668050723c */ /* 0x040fe60000041850 */
[----:B------:R-:W-:Y:S02]  /*ad60*/  FMUL.FTZ R97, R132, R97 ;  /* 0x0000006184617220 */ /* 0x000fe40000410000 */
[C---:B------:R-:W-:Y:S02]  /*ad70*/  FMUL.FTZ R98, R3.reuse, R98 ;  /* 0x0000006203627220 */ /* 0x040fe40000410000 */
[----:B------:R-:W-:Y:S01]  /*ad80*/  FMUL.FTZ R99, R3, R99 ;  /* 0x0000006303637220 */ /* 0x000fe20000410000 */
[C---:B----4-:R-:W-:Y:S04]  /*ad90*/  HMMA.16816.F32.BF16 R84, R128.reuse, R108, R84 ;  /* 0x0000006c8054723c */ /* 0x050fe80000041854 */
[----:B------:R-:W-:Y:S01]  /*ada0*/  F2FP.BF16.PACK_AB R102, R175, R174 ;  /* 0x000000aeaf66723e */ /* 0x000fe200000010ff */
[--C-:B------:R-:W-:Y:S01]  /*adb0*/  FFMA.FTZ R181, R181, c[0x0][0x2d0], -R151.reuse ;  /* 0x0000b400b5b57a23 */ /* 0x100fe20000010897 */
[----:B-----5:R-:W-:Y:S01]  /*adc0*/  F2FP.BF16.PACK_AB R103, R179, R178 ;  /* 0x000000b2b367723e */ /* 0x020fe200000010ff */
[--C-:B------:R-:W-:Y:S01]  /*add0*/  FFMA.FTZ R180, R180, c[0x0][0x2d0], -R151.reuse ;  /* 0x0000b400b4b47a23 */ /* 0x100fe20000010897 */
[C---:B------:R-:W-:Y:S01]  /*ade0*/  HMMA.16816.F32.BF16 R88, R128.reuse, R110, R88 ;  /* 0x0000006e8058723c */ /* 0x040fe20000041858 */
[----:B------:R-:W2:Y:S02]  /*adf0*/  LDSM.16.MT88.4 R108, [R161+0x800] ;  /* 0x00080000a16c783b */ /* 0x000ea40000004200 */
[----:B------:R-:W3:Y:S01]  /*ae00*/  MUFU.EX2 R181, R181 ;  /* 0x000000b500b57308 */ /* 0x000ee20000000800 */
[----:B------:R-:W-:Y:S02]  /*ae10*/  FFMA.FTZ R151, R149, c[0x0][0x2d0], -R151 ;  /* 0x0000b40095977a23 */ /* 0x000fe40000010897 */
[----:B------:R-:W-:Y:S02]  /*ae20*/  FFMA.FTZ R167, R3, R239, R167 ;  /* 0x000000ef03a77223 */ /* 0x000fe400000100a7 */
[C---:B-1----:R-:W-:Y:S04]  /*ae30*/  HMMA.16816.F32.BF16 R92, R128.reuse, R104, R92 ;  /* 0x00000068805c723c */ /* 0x042fe8000004185c */
[----:B------:R-:W-:Y:S01]  /*ae40*/  FFMA.FTZ R171, R132, R242, R171 ;  /* 0x000000f284ab7223 */ /* 0x000fe200000100ab */
[----:B------:R1:W-:Y:S01]  /*ae50*/  MUFU.EX2 R247, R151 ;  /* 0x0000009700f77308 */ /* 0x0003e20000000800 */
[----:B------:R-:W-:Y:S01]  /*ae60*/  MOV R132, R2 ;  /* 0x0000000200847202 */ /* 0x000fe20000000f00 */
[----:B------:R-:W-:Y:S01]  /*ae70*/  FADD.FTZ R167, R166, R167 ;  /* 0x000000a7a6a77221 */ /* 0x000fe20000010000 */
[----:B------:R-:W-:Y:S01]  /*ae80*/  HMMA.16816.F32.BF16 R96, R128, R106, R96 ;  /* 0x0000006a8060723c */ /* 0x000fe20000041860 */
[----:B------:R-:W4:Y:S03]  /*ae90*/  LDSM.16.MT88.4 R104, [R163+0x2800] ;  /* 0x00280000a368783b */ /* 0x000f260000004200 */
[----:B------:R-:W-:Y:S02]  /*aea0*/  FADD.FTZ R171, R170, R171 ;  /* 0x000000abaaab7221 */ /* 0x000fe40000010000 */
[----:B------:R-:W-:Y:S01]  /*aeb0*/  FADD.FTZ R165, R165, R167 ;  /* 0x000000a7a5a57221 */ /* 0x000fe20000010000 */
[----:B------:R-:W5:Y:S01]  /*aec0*/  MUFU.EX2 R180, R180 ;  /* 0x000000b400b47308 */ /* 0x000f620000000800 */
[C---:B------:R-:W-:Y:S05]  /*aed0*/  HMMA.16816.F32.BF16 R4, R100.reuse, R112, R4 ;  /* 0x000000706404723c */ /* 0x040fea0000041804 */
[----:B------:R-:W-:Y:S02]  /*aee0*/  FADD.FTZ R171, R169, R171 ;  /* 0x000000aba9ab7221 */ /* 0x000fe40000010000 */
[----:B------:R-:W-:Y:S01]  /*aef0*/  FADD.FTZ R165, R164, R165 ;  /* 0x000000a5a4a57221 */ /* 0x000fe20000010000 */
[C---:B------:R-:W-:Y:S01]  /*af00*/  HMMA.16816.F32.BF16 R8, R100.reuse, R114, R8 ;  /* 0x000000726408723c */ /* 0x040fe20000041808 */
[----:B------:R-:W-:Y:S03]  /*af10*/  LDSM.16.MT88.4 R112, [R161+0x4800] ;  /* 0x00480000a170783b */ /* 0x000fe60000004200 */
[----:B------:R-:W-:Y:S02]  /*af20*/  FADD.FTZ R171, R168, R171 ;  /* 0x000000aba8ab7221 */ /* 0x000fe40000010000 */
[----:B------:R-:W-:Y:S02]  /*af30*/  FADD.FTZ R176, R176, R165 ;  /* 0x000000a5b0b07221 */ /* 0x000fe40000010000 */
[----:B------:R-:W-:Y:S01]  /*af40*/  FADD.FTZ R172, R172, R171 ;  /* 0x000000abacac7221 */ /* 0x000fe20000010000 */
[C---:B--2---:R-:W-:Y:S01]  /*af50*/  HMMA.16816.F32.BF16 R12, R100.reuse, R108, R12 ;  /* 0x0000006c640c723c */ /* 0x044fe2000004180c */
[----:B-1----:R-:W-:Y:S02]  /*af60*/  LDSM.16.MT88.4 R148, [R161+0x3800] ;  /* 0x00380000a194783b */ /* 0x002fe40000004200 */
[----:B------:R-:W-:Y:S02]  /*af70*/  FADD.FTZ R172, R173, R172 ;  /* 0x000000acadac7221 */ /* 0x000fe40000010000 */
        /* <DEDUP_REMOVED lines=8> */
[----:B---3--:R-:W-:Y:S02]  /*b000*/  FADD.FTZ R172, R181, R172 ;  /* 0x000000acb5ac7221 */ /* 0x008fe40000010000 */
[C---:B------:R-:W-:Y:S01]  /*b010*/  HMMA.16816.F32.BF16 R24, R100.reuse, R118, R24 ;  /* 0x000000766418723c */ /* 0x040fe20000041818 */
[----:B------:R-:W2:Y:S03]  /*b020*/  LDSM.16.MT88.4 R116, [R160+0x4800] ;  /* 0x00480000a074783b */ /* 0x000ea60000004200 */
[----:B------:R-:W-:Y:S02]  /*b030*/  FADD.FTZ R176, R192, R176 ;  /* 0x000000b0c0b07221 */ /* 0x000fe40000010000 */
[----:B------:R-:W-:Y:S02]  /*b040*/  FADD.FTZ R172, R182, R172 ;  /* 0x000000acb6ac7221 */ /* 0x000fe40000010000 */
[C---:B------:R-:W-:Y:S04]  /*b050*/  HMMA.16816.F32.BF16 R28, R100.reuse, R120, R28 ;  /* 0x00000078641c723c */ /* 0x040fe8000004181c */
[----:B------:R-:W-:Y:S02]  /*b060*/  FADD.FTZ R176, R193, R176 ;  /* 0x000000b0c1b07221 */ /* 0x000fe40000010000 */
[----:B-----5:R-:W-:Y:S02]  /*b070*/  FADD.FTZ R172, R180, R172 ;  /* 0x000000acb4ac7221 */ /* 0x020fe40000010000 */
[C---:B------:R-:W-:Y:S01]  /*b080*/  HMMA.16816.F32.BF16 R32, R100.reuse, R122, R32 ;  /* 0x0000007a6420723c */ /* 0x040fe20000041820 */
[----:B------:R-:W-:Y:S03]  /*b090*/  LDSM.16.MT88.4 R120, [R163+0x1000] ;  /* 0x00100000a378783b */ /* 0x000fe60000004200 */
        /* <DEDUP_REMOVED lines=8> */
[C---:B------:R-:W-:Y:S02]  /*b120*/  FADD.FTZ R172, R245.reuse, R172 ;  /* 0x000000acf5ac7221 */ /* 0x040fe40000010000 */
[C---:B------:R-:W-:Y:S04]  /*b130*/  HMMA.16816.F32.BF16 R44, R100.reuse, R136, R44 ;  /* 0x00000088642c723c */ /* 0x040fe8000004182c */
[----:B------:R-:W-:Y:S02]  /*b140*/  FADD.FTZ R176, R250, R176 ;  /* 0x000000b0fab07221 */ /* 0x000fe40000010000 */
[----:B------:R-:W-:Y:S01]  /*b150*/  FADD.FTZ R172, R246, R172 ;  /* 0x000000acf6ac7221 */ /* 0x000fe20000010000 */
[----:B------:R-:W-:Y:S01]  /*b160*/  F2FP.BF16.PACK_AB R136, R245, R244 ;  /* 0x000000f4f588723e */ /* 0x000fe200000010ff */
[C---:B------:R-:W-:Y:S04]  /*b170*/  HMMA.16816.F32.BF16 R48, R100.reuse, R138, R48 ;  /* 0x0000008a6430723c */ /* 0x040fe80000041830 */
[----:B------:R-:W-:Y:S01]  /*b180*/  F2FP.BF16.PACK_AB R137, R250, R249 ;  /* 0x000000f9fa89723e */ /* 0x000fe200000010ff */
[----:B------:R-:W-:Y:S02]  /*b190*/  FADD.FTZ R176, R251, R176 ;  /* 0x000000b0fbb07221 */ /* 0x000fe40000010000 */
[C---:B------:R-:W-:Y:S01]  /*b1a0*/  F2FP.BF16.PACK_AB R138, R247.reuse, R246 ;  /* 0x000000f6f78a723e */ /* 0x040fe200000010ff */
[C---:B------:R-:W-:Y:S04]  /*b1b0*/  HMMA.16816.F32.BF16 R52, R100.reuse, R140, R52 ;  /* 0x0000008c6434723c */ /* 0x040fe80000041834 */
[C---:B------:R-:W-:Y:S01]  /*b1c0*/  F2FP.BF16.PACK_AB R139, R252.reuse, R251 ;  /* 0x000000fbfc8b723e */ /* 0x040fe200000010ff */
[----:B------:R-:W-:Y:S02]  /*b1d0*/  FADD.FTZ R242, R247, R172 ;  /* 0x000000acf7f27221 */ /* 0x000fe40000010000 */
[----:B------:R-:W-:Y:S01]  /*b1e0*/  FADD.FTZ R239, R252, R176 ;  /* 0x000000b0fcef7221 */ /* 0x000fe20000010000 */
[C---:B------:R-:W-:Y:S01]  /*b1f0*/  HMMA.16816.F32.BF16 R56, R100.reuse, R142, R56 ;  /* 0x0000008e6438723c */ /* 0x040fe20000041838 */
[----:B------:R-:W-:Y:S07]  /*b200*/  LDSM.16.MT88.4 R140, [R163+0x1800] ;  /* 0x00180000a38c783b */ /* 0x000fee0000004200 */
[C---:B----4-:R-:W-:Y:S08]  /*b210*/  HMMA.16816.F32.BF16 R60, R100.reuse, R104, R60 ;  /* 0x00000068643c723c */ /* 0x050ff0000004183c */
        /* <DEDUP_REMOVED lines=48> */
[C---:B------:R-:W-:Y:S08]  /*b520*/  HMMA.16816.F32.BF16 R88, R100.reuse, R110, R88 ;  /* 0x0000006e6458723c */ /* 0x040ff00000041858 */
[C---:B----4-:R-:W-:Y:S08]  /*b530*/  HMMA.16816.F32.BF16 R92, R100.reuse, R112, R92 ;  /* 0x00000070645c723c */ /* 0x050ff0000004185c */
[----:B------:R-:W-:Y:S08]  /*b540*/  HMMA.16816.F32.BF16 R96, R100, R114, R96 ;  /* 0x000000726460723c */ /* 0x000ff00000041860 */
[C---:B------:R-:W-:Y:S01]  /*b550*/  HMMA.16816.F32.BF16 R128, R136.reuse, R124, R4 ;  /* 0x0000007c8880723c */ /* 0x040fe20000041804 */
[----:B------:R-:W1:Y:S07]  /*b560*/  LDSM.16.MT88.4 R4, [R162+0x5800] ;  /* 0x00580000a204783b */ /* 0x000e6e0000004200 */
[C---:B------:R-:W-:Y:S01]  /*b570*/  HMMA.16816.F32.BF16 R124, R136.reuse, R126, R8 ;  /* 0x0000007e887c723c */ /* 0x040fe20000041808 */
[----:B------:R-:W4:Y:S07]  /*b580*/  LDSM.16.MT88.4 R8, [R161+0x5800] ;  /* 0x00580000a108783b */ /* 0x000f2e0000004200 */
[C---:B--2---:R-:W-:Y:S01]  /*b590*/  HMMA.16816.F32.BF16 R120, R136.reuse, R116, R12 ;  /* 0x000000748878723c */ /* 0x044fe2000004180c */
[----:B------:R-:W2:Y:S07]  /*b5a0*/  LDSM.16.MT88.4 R12, [R160+0x5800] ;  /* 0x00580000a00c783b */ /* 0x000eae0000004200 */
[C---:B------:R-:W-:Y:S07]  /*b5b0*/  HMMA.16816.F32.BF16 R116, R136.reuse, R118, R16 ;  /* 0x000000768874723c */ /* 0x040fee0000041810 */
[----:B------:R-:W-:Y:S01]  /*b5c0*/  IADD3 R16, R248, -0x2, RZ ;  /* 0xfffffffef8107810 */ /* 0x000fe20007ffe0ff */
[C---:B---3--:R-:W-:Y:S03]  /*b5d0*/  HMMA.16816.F32.BF16 R112, R136.reuse, R104, R20 ;  /* 0x000000688870723c */ /* 0x048fe60000041814 */
[----:B------:R-:W-:Y:S05]  /*b5e0*/  ISETP.GE.AND P5, PT, R16, R233, PT ;  /* 0x000000e91000720c */ /* 0x000fea0003fa6270 */
[C---:B------:R-:W-:Y:S08]  /*b5f0*/  HMMA.16816.F32.BF16 R108, R136.reuse, R106, R24 ;  /* 0x0000006a886c723c */ /* 0x040ff00000041818 */
[C---:B------:R-:W-:Y:S03]  /*b600*/  HMMA.16816.F32.BF16 R104, R136.reuse, R140, R28 ;  /* 0x0000008c8868723c */ /* 0x040fe6000004181c */
[----:B------:R-:W-:Y:S02]  /*b610*/  @P5 ISETP.GE.AND P2, PT, R222, c[0x0][0x1d4], PT ;  /* 0x00007500de005a0c */ /* 0x000fe40003f46270 */
[----:B------:R-:W-:Y:S02]  /*b620*/  @P5 ISETP.GE.AND P1, PT, R208, c[0x0][0x1d4], PT ;  /* 0x00007500d0005a0c */ /* 0x000fe40003f26270 */
[----:B------:R-:W-:Y:S01]  /*b630*/  @P5 SHF.R.S32.HI R3, RZ, 0x1f, R16 ;  /* 0x0000001fff035819 */ /* 0x000fe20000011410 */
[C---:B------:R-:W-:Y:S04]  /*b640*/  HMMA.16816.F32.BF16 R100, R136.reuse, R142, R32 ;  /* 0x0000008e8864723c */ /* 0x040fe80000041820 */
[----:B------:R-:W-:Y:S04]  /*b650*/  @P5 IMAD R3, R3, c[0x0][0x1e0], RZ ;  /* 0x0000780003035a24 */ /* 0x000fe800078e02ff */
[C---:B------:R-:W-:Y:S04]  /*b660*/  HMMA.16816.F32.BF16 R36, R136.reuse, R144, R36 ;  /* 0x000000908824723c */ /* 0x040fe80000041824 */
[C---:B------:R-:W-:Y:S02]  /*b670*/  @P5 IMAD R3, R16.reuse, c[0x0][0x1e4], R3 ;  /* 0x0000790010035a24 */ /* 0x040fe400078e0203 */
[----:B------:R-:W-:Y:S02]  /*b680*/  @P5 IMAD.WIDE.U32 R16, R16, c[0x0][0x1e0], RZ ;  /* 0x0000780010105a25 */ /* 0x000fe400078e00ff */
        /* <DEDUP_REMOVED lines=11> */
[----:B------:R-:W-:Y:S01]  /*b740*/  @P5 IADD3 R8, R17, R3, RZ ;  /* 0x0000000311085210 */ /* 0x000fe20007ffe0ff */
[C---:B------:R-:W-:Y:S04]  /*b750*/  HMMA.16816.F32.BF16 R80, R136.reuse, R10, R80 ;  /* 0x0000000a8850723c */ /* 0x040fe80000041850 */
[C---:B------:R-:W-:Y:S02]  /*b760*/  @P5 SHF.L.U32 R3, R16.reuse, 0x6, RZ ;  /* 0x0000000610035819 */ /* 0x040fe400000006ff */
[----:B------:R-:W-:Y:S02]  /*b770*/  @P5 SHF.L.U64.HI R16, R16, 0x6, R8 ;  /* 0x0000000610105819 */ /* 0x000fe40000010208 */
[----:B------:R-:W-:Y:S01]  /*b780*/  @P5 MOV R8, c[0x0][0x1e0] ;  /* 0x0000780000085a02 */ /* 0x000fe20000000f00 */
[C---:B--2---:R-:W-:Y:S03]  /*b790*/  HMMA.16816.F32.BF16 R84, R136.reuse, R12, R84 ;  /* 0x0000000c8854723c */ /* 0x044fe60000041854 */
[C---:B------:R-:W-:Y:S02]  /*b7a0*/  @P5 LEA R9, P0, R8.reuse, R3, 0x5 ;  /* 0x0000000308095211 */ /* 0x040fe400078028ff */
[----:B------:R-:W-:Y:S02]  /*b7b0*/  @P5 IADD3 R3, P3, R3, R240, RZ ;  /* 0x000000f003035210 */ /* 0x000fe40007f7e0ff */
[----:B------:R-:W-:Y:S01]  /*b7c0*/  @P5 MOV R10, c[0x0][0x1e4] ;  /* 0x00007900000a5a02 */ /* 0x000fe20000000f00 */
[C---:B------:R-:W-:Y:S04]  /*b7d0*/  HMMA.16816.F32.BF16 R88, R136.reuse, R14, R88 ;  /* 0x0000000e8858723c */ /* 0x040fe80000041858 */
[C---:B------:R-:W-:Y:S02]  /*b7e0*/  @P5 LEA R12, P4, R3.reuse, c[0x0][0x1c8], 0x1 ;  /* 0x00007200030c5a11 */ /* 0x040fe400078808ff */
[----:B------:R-:W-:Y:S02]  /*b7f0*/  @P5 LEA.HI.X R10, R8, R16, R10, 0x5, P0 ;  /* 0x00000010080a5211 */ /* 0x000fe400000f2c0a */
[----:B------:R-:W-:Y:S01]  /*b800*/  @P5 IADD3.X R16, R16, R232, RZ, P3, !PT ;  /* 0x000000e810105210 */ /* 0x000fe20001ffe4ff */
[C---:B-1----:R-:W-:Y:S03]  /*b810*/  HMMA.16816.F32.BF16 R92, R136.reuse, R4, R92 ;  /* 0x00000004885c723c */ /* 0x042fe6000004185c */
[----:B------:R-:W-:Y:S01]  /*b820*/  @P5 LEA.HI.X R13, R3, c[0x0][0x1cc], R16, 0x1, P4 ;  /* 0x00007300030d5a11 */ /* 0x000fe200020f0c10 */
[----:B------:R-:W-:Y:S01]  /*b830*/  @P5 IMAD R3, R238, 0x6000, R210 ;  /* 0x00006000ee035824 */ /* 0x000fe200078e02d2 */
[----:B------:R-:W-:Y:S03]  /*b840*/  @P5 IADD3 R9, P0, R9, R240, RZ ;  /* 0x000000f009095210 */ /* 0x000fe60007f1e0ff */
[----:B------:R-:W-:Y:S01]  /*b850*/  HMMA.16816.F32.BF16 R96, R136, R6, R96 ;  /* 0x000000068860723c */ /* 0x000fe20000041860 */
[----:B------:R-:W-:Y:S01]  /*b860*/  @!PT LDS RZ, [RZ] ;  /* 0x00000000fffff984 */ /* 0x000fe20000000800 */
[----:B------:R-:W-:Y:S01]  /*b870*/  @!PT LDS RZ, [RZ] ;  /* 0x00000000fffff984 */ /* 0x000fe20000000800 */
[----:B------:R-:W-:Y:S01]  /*b880*/  @!PT LDS RZ, [RZ] ;  /* 0x00000000fffff984 */ /* 0x000fe20000000800 */
[----:B------:R1:W-:Y:S03]  /*b890*/  @P5 LDGSTS.E.BYPASS.LTC128B.128 [R3], [R12.64], !P2 ;  /* 0x000000000c035fae */ /* 0x0003e6000d101d48 */
[----:B------:R-:W-:Y:S02]  /*b8a0*/  @P5 IADD3.X R10, R10, R232, RZ, P0, !PT ;  /* 0x000000e80a0a5210 */ /* 0x000fe400007fe4ff */
[----:B------:R-:W-:Y:S02]  /*b8b0*/  @P5 ISETP.GE.AND P0, PT, R207, c[0x0][0x1d4], PT ;  /* 0x00007500cf005a0c */ /* 0x000fe40003f06270 */
[C---:B------:R-:W-:Y:S01]  /*b8c0*/  @P5 LEA R8, P3, R9.reuse, c[0x0][0x1c8], 0x1 ;  /* 0x0000720009085a11 */ /* 0x040fe200078608ff */
[----:B------:R1:W-:Y:S03]  /*b8d0*/  @P5 LDGSTS.E.BYPASS.LTC128B.128 [R3+0x2000], [R12.64+0x80], !P1 ;  /* 0x020000800c035fae */ /* 0x0003e6000c901d48 */
[----:B------:R-:W-:Y:S07]  /*b8e0*/  @P5 LEA.HI.X R9, R9, c[0x0][0x1cc], R10, 0x1, P3 ;  /* 0x0000730009095a11 */ /* 0x000fee00018f0c0a */
[----:B------:R1:W-:Y:S08]  /*b8f0*/  @P5 LDGSTS.E.BYPASS.LTC128B.128 [R3+0x4000], [R12.64+0x100], !P0 ;  /* 0x040001000c035fae */ /* 0x0003f0000c101d48 */
[----:B------:R1:W-:Y:S08]  /*b900*/  @P5 LDGSTS.E.BYPASS.LTC128B.128 [R3+0x1000], [R8.64], !P2 ;  /* 0x0100000008035fae */ /* 0x0003f0000d101d48 */
[----:B------:R1:W-:Y:S01]  /*b910*/  @P5 LDGSTS.E.BYPASS.LTC128B.128 [R3+0x3000], [R8.64+0x80], !P1 ;  /* 0x0300008008035fae */ /* 0x0003e2000c901d48 */
[C---:B------:R-:W-:Y:S02]  /*b920*/  ISETP.GE.AND P1, PT, R133.reuse, 0x1, PT ;  /* 0x000000018500780c */ /* 0x040fe40003f26270 */
[----:B------:R-:W-:Y:S04]  /*b930*/  IADD3 R133, R133, 0x1, RZ ;  /* 0x0000000185857810 */ /* 0x000fe80007ffe0ff */
[----:B------:R-:W-:Y:S01]  /*b940*/  SEL R133, R133, RZ, !P1 ;  /* 0x000000ff85857207 */ /* 0x000fe20004800000 */
[----:B------:R1:W-:Y:S01]  /*b950*/  @P5 LDGSTS.E.BYPASS.LTC128B.128 [R3+0x5000], [R8.64+0x100], !P0 ;  /* 0x0500010008035fae */ /* 0x0003e2000c101d48 */
[----:B------:R-:W-:Y:S02]  /*b960*/  ISETP.GE.AND P0, PT, R233, R248, PT ;  /* 0x000000f8e900720c */ /* 0x000fe40003f06270 */
[----:B------:R-:W-:Y:S05]  /*b970*/  MOV R248, R243 ;  /* 0x000000f300f87202 */ /* 0x000fea0000000f00 */
[----:B------:R-:W0:Y:S01]  /*b980*/  LDGDEPBAR ;  /* 0x00000000000079af */ /* 0x000e220000000000 */
[----:B-1----:R-:W-:Y:S05]  /*b990*/  MOV R3, R0 ;  /* 0x0000000000037202 */ /* 0x002fea0000000f00 */
[----:B------:R-:W-:-:S05]  /*b9a0*/  @!P0 BRA `(.L_x_2153) ;  /* 0xffffd34000008947 */ /* 0x000fca000383ffff */
.L_x_2152:
[----:B------:R-:W-:Y:S02]  /*b9b0*/  MOV R5, 0x1f ;  /* 0x0000001f00057802 */ /* 0x000fe40000000f00 */
[----:B------:R-:W-:Y:S01]  /*b9c0*/  MOV R4, 0xffffffff ;  /* 0xffffffff00047802 */ /* 0x000fe20000000f00 */
[----:B------:R-:W-:Y:S05]  /*b9d0*/  BRA.DIV ~URZ, `(.L_x_2154) ;  /* 0x00004ff27f007947 */ /* 0x000fea000b800000 */
[----:B------:R2:W3:Y:S02]  /*b9e0*/  SHFL.BFLY PT, R3, R242, 0x2, 0x1f ;  /* 0x0c401f00f2037f89 */ /* 0x0004e400000e0000 */
.L_x_2227:
[----:B---3--:R-:W-:Y:S01]  /*b9f0*/  FADD.FTZ R3, R3, R242 ;  /* 0x000000f203037221 */ /* 0x008fe20000010000 */
[----:B------:R-:W-:Y:S05]  /*ba00*/  BRA.DIV ~URZ, `(.L_x_2155) ;  /* 0x000050227f007947 */ /* 0x000fea000b800000 */
[----:B------:R-:W3:Y:S04]  /*ba10*/  SHFL.BFLY PT, R5, R239, 0x2, 0x1f ;  /* 0x0c401f00ef057f89 */ /* 0x000ee800000e0000 */
[----:B------:R-:W4:Y:S01]  /*ba20*/  SHFL.BFLY PT, R4, R3, 0x1, 0x1f ;  /* 0x0c201f0003047f89 */ /* 0x000f2200000e0000 */
[----:B---3--:R-:W-:-:S02]  /*ba30*/  FADD.FTZ R239, R5, R239 ;  /* 0x000000ef05ef7221 */ /* 0x008fc40000010000 */
[----:B----4-:R-:W-:-:S03]  /*ba40*/  FADD.FTZ R3, R3, R4 ;  /* 0x0000000403037221 */ /* 0x010fc60000010000 */
[----:B------:R3:W4:Y:S04]  /*ba50*/  SHFL.BFLY PT, R5, R239, 0x1, 0x1f ;  /* 0x0c201f00ef057f89 */ /* 0x00072800000e0000 */
.L_x_2228:
[----:B------:R-:W-:Y:S01]  /*ba60*/  FSETP.NE.FTZ.AND P1, PT, R3, RZ, PT ;  /* 0x000000ff0300720b */ /* 0x000fe20003f35000 */
[----:B----4-:R-:W-:Y:S01]  /*ba70*/  FADD.FTZ R5, R5, R239 ;  /* 0x000000ef05057221 */ /* 0x010fe20000010000 */
[----:B-1----:R-:W-:Y:S02]  /*ba80*/  MOV R6, RZ ;  /* 0x000000ff00067202 */ /* 0x002fe40000000f00 */
[----:B------:R-:W-:Y:S02]  /*ba90*/  MOV R4, 0xff800000 ;  /* 0xff80000000047802 */ /* 0x000fe40000000f00 */
[----:B------:R-:W-:-:S07]  /*baa0*/  FSETP.NE.FTZ.AND P0, PT, R5, RZ, PT ;  /* 0x000000ff0500720b */ /* 0x000fce0003f15000 */
[----:B------:R-:W1:Y:S01]  /*bab0*/  @P1 MUFU.LG2 R7, R3 ;  /* 0x0000000300071308 */ /* 0x000e620000000c00 */
[----:B------:R-:W-:-:S05]  /*bac0*/  @P1 MOV R8, 0x3f317218 ;  /* 0x3f31721800081802 */ /* 0x000fca0000000f00 */
[----:B------:R-:W-:Y:S02]  /*bad0*/  @P1 FMUL.FTZ R8, R8, c[0x0][0x2d0] ;  /* 0x0000b40008081a20 */ /* 0x000fe40000410000 */
[----:B------:R-:W4:Y:S01]  /*bae0*/  @P1 MUFU.RCP R6, R3 ;  /* 0x0000000300061308 */ /* 0x000f220000001000 */
[----:B-1----:R-:W-:-:S04]  /*baf0*/  @P1 FMUL.FTZ R7, R7, 0.69314718246459960938 ;  /* 0x3f31721807071820 */ /* 0x002fc80000410000 */
[----:B------:R-:W-:Y:S01]  /*bb00*/  @P1 FFMA.FTZ R4, R8, R2, R7 ;  /* 0x0000000208041223 */ /* 0x000fe20000010007 */
[----:B------:R-:W-:Y:S02]  /*bb10*/  @P0 MOV R7, 0x3f317218 ;  /* 0x3f31721800070802 */ /* 0x000fe40000000f00 */
[----:B------:R-:W-:Y:S01]  /*bb20*/  MOV R2, 0xff800000 ;  /* 0xff80000000027802 */ /* 0x000fe20000000f00 */
[C---:B----4-:R-:W-:Y:S01]  /*bb30*/  FMUL.FTZ R128, R6.reuse, R128 ;  /* 0x0000008006807220 */ /* 0x050fe20000410000 */
[----:B------:R-:W-:Y:S01]  /*bb40*/  MOV R3, RZ ;  /* 0x000000ff00037202 */ /* 0x000fe20000000f00 */
[C---:B------:R-:W-:Y:S01]  /*bb50*/  FMUL.FTZ R129, R6.reuse, R129 ;  /* 0x0000008106817220 */ /* 0x040fe20000410000 */
[----:B------:R-:W-:Y:S01]  /*bb60*/  MOV R8, 0x1 ;  /* 0x0000000100087802 */ /* 0x000fe20000000f00 */
[C---:B------:R-:W-:Y:S02]  /*bb70*/  FMUL.FTZ R124, R6.reuse, R124 ;  /* 0x0000007c067c7220 */ /* 0x040fe40000410000 */
[C---:B------:R-:W-:Y:S01]  /*bb80*/  FMUL.FTZ R125, R6.reuse, R125 ;  /* 0x0000007d067d7220 */ /* 0x040fe20000410000 */
[----:B------:R-:W-:Y:S01]  /*bb90*/  @P0 MUFU.RCP R3, R5 ;  /* 0x0000000500030308 */ /* 0x000fe20000001000 */
[----:B------:R-:W-:-:S02]  /*bba0*/  FMUL.FTZ R120, R6, R120 ;  /* 0x0000007806787220 */ /* 0x000fc40000410000 */
        /* <DEDUP_REMOVED lines=44> */
[----:B-1----:R-:W-:Y:S02]  /*be70*/  @P0 FMUL.FTZ R6, R5, 0.69314718246459960938 ;  /* 0x3f31721805060820 */ /* 0x002fe40000410000 */
[----:B------:R-:W-:Y:S02]  /*be80*/  @P0 FMUL.FTZ R5, R7, c[0x0][0x2d0] ;  /* 0x0000b40007050a20 */ /* 0x000fe40000410000 */
        /* <DEDUP_REMOVED lines=47> */
[----:B------:R-:W-:Y:S02]  /*c180*/  FMUL.FTZ R99, R3, R99 ;  /* 0x0000006303637220 */ /* 0x000fe40000410000 */
[----:B------:R-:W-:Y:S02]  /*c190*/  @P0 FFMA.FTZ R2, R5, R0, R6 ;  /* 0x0000000005020223 */ /* 0x000fe40000010006 */
.L_x_2131:
[----:B------:R-:W-:Y:S01]  /*c1a0*/  LOP3.LUT P0, RZ, R206, 0xff, RZ, 0xc0, !PT ;  /* 0x000000ffceff7812 */ /* 0x000fe2000780c0ff */
[----:B------:R-:W-:-:S12]  /*c1b0*/  BSSY B0, `(.L_x_2156) ;  /* 0x000000f000007945 */ /* 0x000fd80003800000 */
[----:B------:R-:W-:Y:S05]  /*c1c0*/  @P0 BRA `(.L_x_2157) ;  /* 0x000000d000000947 */ /* 0x000fea0003800000 */
[----:B------:R-:W4:Y:S01]  /*c1d0*/  S2R R0, SR_LANEID ;  /* 0x0000000000007919 */ /* 0x000f220000000000 */
[----:B------:R-:W-:Y:S01]  /*c1e0*/  VOTEU.ANY UR4, UPT, PT ;  /* 0x0000000000047886 */ /* 0x000fe200038e0100 */
[----:B------:R-:W-:Y:S01]  /*c1f0*/  IMAD.MOV.U32 R6, RZ, RZ, c[0x0][0x560] ;  /* 0x00015800ff067624 */ /* 0x000fe200078e00ff */
[----:B------:R-:W4:Y:S01]  /*c200*/  FLO.U32 R5, UR4 ;  /* 0x0000000400057d00 */ /* 0x000f2200080e0000 */
[----:B------:R-:W-:-:S07]  /*c210*/  IMAD.MOV.U32 R7, RZ, RZ, c[0x0][0x564] ;  /* 0x00015900ff077624 */ /* 0x000fce00078e00ff */
[----:B------:R-:W5:Y:S01]  /*c220*/  POPC R3, UR4 ;  /* 0x0000000400037d09 */ /* 0x000f620008000000 */
[----:B----4-:R-:W-:-:S13]  /*c230*/  ISETP.EQ.U32.AND P0, PT, R5, R0, PT ;  /* 0x000000000500720c */ /* 0x010fda0003f02070 */
[----:B-----5:R-:W4:Y:S04]  /*c240*/  @P0 ATOMG.E.ADD.STRONG.GPU PT, R3, [R6.64], R3 ;  /* 0x00000003060309a8 */ /* 0x020f2800081ee1c8 */
[----:B------:R-:W5:Y:S02]  /*c250*/  S2R R0, SR_LTMASK ;  /* 0x0000000000007919 */ /* 0x000f640000003900 */
[----:B-----5:R-:W-:-:S04]  /*c260*/  LOP3.LUT R0, R0, UR4, RZ, 0xc0, !PT ;  /* 0x0000000400007c12 */ /* 0x020fc8000f8ec0ff */
[----:B------:R-:W5:Y:S01]  /*c270*/  POPC R196, R0 ;  /* 0x0000000000c47309 */ /* 0x000f620000000000 */
[----:B----4-:R-:W5:Y:S02]  /*c280*/  SHFL.IDX PT, R3, R3, R5, 0x1f ;  /* 0x00001f0503037589 */ /* 0x010f6400000e0000 */
[----:B-----5:R-:W-:-:S05]  /*c290*/  IADD3 R196, R3, c[0x0][0xc], R196 ;  /* 0x0000030003c47a10 */ /* 0x020fca0007ffe0c4 */
.L_x_2157:
[----:B------:R-:W-:Y:S05]  /*c2a0*/  BSYNC B0 ;  /* 0x0000000000007941 */ /* 0x000fea0003800000 */
.L_x_2156:
[----:B------:R-:W-:Y:S01]  /*c2b0*/  PRMT R8, R8, 0x9910, RZ ;  /* 0x0000991008087816 */ /* 0x000fe200000000ff */
[----:B------:R-:W-:Y:S01]  /*c2c0*/  BSSY B1, `(.L_x_2158) ;  /* 0x000030e000017945 */ /* 0x000fe20003800000 */
[----:B------:R-:W-:Y:S01]  /*c2d0*/  IMAD.MOV.U32 R3, RZ, RZ, R196 ;  /* 0x000000ffff037224 */ /* 0x000fe200078e00c4 */
[----:B------:R-:W-:Y:S02]  /*c2e0*/  SHF.R.S32.HI R7, RZ, 0x1f, R230 ;  /* 0x0000001fff077819 */ /* 0x000fe400000114e6 */
[----:B------:R-:W-:-:S13]  /*c2f0*/  ISETP.NE.AND P0, PT, R8, RZ, PT ;  /* 0x000000ff0800720c */ /* 0x000fda0003f05270 */
[----:B------:R-:W-:Y:S05]  /*c300*/  @!P0 BRA `(.L_x_2159) ;  /* 0x000024d000008947 */ /* 0x000fea0003800000 */
[----:B------:R-:W-:Y:S01]  /*c310*/  WARPSYNC 0xffffffff ;  /* 0xffffffff00007948 */ /* 0x000fe20003800000 */
[----:B------:R-:W-:Y:S01]  /*c320*/  BAR.SYNC.DEFER_BLOCKING 0x1, 0x100 ;  /* 0x0044000000007b1d */ /* 0x000fe20000010000 */
[----:B------:R-:W-:Y:S02]  /*c330*/  F2FP.BF16.PACK_AB R5, R129, R128 ;  /* 0x000000808105723e */ /* 0x000fe400000010ff */
[----:B------:R-:W-:Y:S02]  /*c340*/  F2FP.BF16.PACK_AB R6, R131, R130 ;  /* 0x000000828306723e */ /* 0x000fe400000010ff */
[----:B------:R-:W-:Y:S02]  /*c350*/  F2FP.BF16.PACK_AB R0, R125, R124 ;  /* 0x0000007c7d00723e */ /* 0x000fe400000010ff */
[----:B------:R-:W-:Y:S02]  /*c360*/  F2FP.BF16.PACK_AB R8, R99, R98 ;  /* 0x000000626308723e */ /* 0x000fe400000010ff */
[----:B------:R-:W-:-:S02]  /*c370*/  ISETP.NE.U32.AND P2, PT, RZ, c[0x0][0x508], PT ;  /* 0x00014200ff007a0c */ /* 0x000fc40003f45070 */
[----:B------:R-:W-:Y:S02]  /*c380*/  ISETP.NE.U32.AND P1, PT, RZ, c[0x0][0x500], PT ;  /* 0x00014000ff007a0c */ /* 0x000fe40003f25070 */
[----:B------:R-:W-:Y:S02]  /*c390*/  ISETP.NE.AND.EX P2, PT, RZ, c[0x0][0x50c], PT, P2 ;  /* 0x00014300ff007a0c */ /* 0x000fe40003f45320 */
[----:B------:R-:W-:Y:S01]  /*c3a0*/  ISETP.NE.AND.EX P1, PT, RZ, c[0x0][0x504], PT, P1 ;  /* 0x00014100ff007a0c */ /* 0x000fe20003f25310 */
[----:B------:R4:W-:Y:S10]  /*c3b0*/  STS [R217], R5 ;  /* 0x00000005d9007388 */ /* 0x0009f40000000800 */
[C---:B------:R-:W-:Y:S01]  /*c3c0*/  @P2 LEA R10, P0, R230.reuse, c[0x0][0x508], 0x2 ;  /* 0x00014200e60a2a11 */ /* 0x040fe200078010ff */
[----:B------:R1:W-:Y:S03]  /*c3d0*/  STS [R217+0x400], R6 ;  /* 0x00040006d9007388 */ /* 0x0003e60000000800 */
[----:B------:R-:W-:Y:S01]  /*c3e0*/  @P2 LEA.HI.X R11, R230, c[0x0][0x50c], R7, 0x2, P0 ;  /* 0x00014300e60b2a11 */ /* 0x000fe200000f1407 */
[----:B------:R2:W-:Y:S01]  /*c3f0*/  STS [R209], R0 ;  /* 0x00000000d1007388 */ /* 0x0005e20000000800 */
[----:B----4-:R-:W-:-:S02]  /*c400*/  F2FP.BF16.PACK_AB R5, R127, R126 ;  /* 0x0000007e7f05723e */ /* 0x010fc400000010ff */
[----:B-1----:R-:W-:-:S03]  /*c410*/  F2FP.BF16.PACK_AB R6, R121, R120 ;  /* 0x000000787906723e */ /* 0x002fc600000010ff */
[----:B------:R1:W-:Y:S01]  /*c420*/  STS [R209+0x400], R5 ;  /* 0x00040005d1007388 */ /* 0x0003e20000000800 */
[----:B--2---:R-:W-:-:S03]  /*c430*/  F2FP.BF16.PACK_AB R0, R123, R122 ;  /* 0x0000007a7b00723e */ /* 0x004fc600000010ff */
[----:B------:R2:W-:Y:S04]  /*c440*/  STS [R226], R6 ;  /* 0x00000006e2007388 */ /* 0x0005e80000000800 */
[----:B------:R4:W-:Y:S01]  /*c450*/  STS [R226+0x400], R0 ;  /* 0x00040000e2007388 */ /* 0x0009e20000000800 */
[----:B-1----:R-:W-:Y:S02]  /*c460*/  F2FP.BF16.PACK_AB R5, R117, R116 ;  /* 0x000000747505723e */ /* 0x002fe400000010ff */
[----:B--2---:R-:W-:-:S03]  /*c470*/  F2FP.BF16.PACK_AB R6, R119, R118 ;  /* 0x000000767706723e */ /* 0x004fc600000010ff */
[----:B------:R1:W-:Y:S01]  /*c480*/  STS [R221], R5 ;  /* 0x00000005dd007388 */ /* 0x0003e20000000800 */
[----:B----4-:R-:W-:-:S03]  /*c490*/  F2FP.BF16.PACK_AB R0, R113, R112 ;  /* 0x000000707100723e */ /* 0x010fc600000010ff */
[----:B------:R2:W-:Y:S04]  /*c4a0*/  STS [R221+0x400], R6 ;  /* 0x00040006dd007388 */ /* 0x0005e80000000800 */
[----:B------:R4:W-:Y:S01]  /*c4b0*/  STS [R225], R0 ;  /* 0x00000000e1007388 */ /* 0x0009e20000000800 */
[----:B-1----:R-:W-:Y:S02]  /*c4c0*/  F2FP.BF16.PACK_AB R5, R115, R114 ;  /* 0x000000727305723e */ /* 0x002fe400000010ff */
[----:B--2---:R-:W-:-:S03]  /*c4d0*/  F2FP.BF16.PACK_AB R6, R109, R108 ;  /* 0x0000006c6d06723e */ /* 0x004fc600000010ff */
[----:B------:R1:W-:Y:S01]  /*c4e0*/  STS [R225+0x400], R5 ;  /* 0x00040005e1007388 */ /* 0x0003e20000000800 */
[----:B----4-:R-:W-:-:S03]  /*c4f0*/  F2FP.BF16.PACK_AB R0, R111, R110 ;  /* 0x0000006e6f00723e */ /* 0x010fc600000010ff */
        /* <DEDUP_REMOVED lines=12> */
[----:B------:R2:W-:Y:S04]  /*c5c0*/  STS [R217+0x4000], R6 ;  /* 0x00400006d9007388 */ /* 0x0005e80000000800 */
[----:B------:R4:W-:Y:S01]  /*c5d0*/  STS [R217+0x4400], R0 ;  /* 0x00440000d9007388 */ /* 0x0009e20000000800 */
        /* <DEDUP_REMOVED lines=51> */
[----:B----4-:R-:W-:-:S05]  /*c910*/  F2FP.BF16.PACK_AB R0, R91, R90 ;  /* 0x0000005a5b00723e */ /* 0x010fca00000010ff */
[----:B------:R2:W-:Y:S04]  /*c920*/  STS [R228+0x8400], R0 ;  /* 0x00840000e4007388 */ /* 0x0005e80000000800 */
[----:B------:R4:W-:Y:S01]  /*c930*/  STS [R224+0x8000], R6 ;  /* 0x00800006e0007388 */ /* 0x0009e20000000800 */
[----:B-1----:R-:W-:-:S05]  /*c940*/  F2FP.BF16.PACK_AB R5, R95, R94 ;  /* 0x0000005e5f05723e */ /* 0x002fca00000010ff */
[----:B------:R1:W-:Y:S01]  /*c950*/  STS [R224+0x8400], R5 ;  /* 0x00840005e0007388 */ /* 0x0003e20000000800 */
[----:B--2---:R-:W-:-:S03]  /*c960*/  F2FP.BF16.PACK_AB R0, R97, R96 ;  /* 0x000000606100723e */ /* 0x004fc600000010ff */
[----:B------:R-:W-:Y:S01]  /*c970*/  STS [R227+0x8400], R8 ;  /* 0x00840008e3007388 */ /* 0x000fe20000000800 */
[----:B----4-:R-:W-:-:S03]  /*c980*/  IMAD.MOV.U32 R6, RZ, RZ, c[0x0][0x388] ;  /* 0x0000e200ff067624 */ /* 0x010fc600078e00ff */
[----:B------:R2:W-:Y:S04]  /*c990*/  STS [R227+0x8000], R0 ;  /* 0x00800000e3007388 */ /* 0x0005e80000000800 */
[----:B------:R-:W-:Y:S01]  /*c9a0*/  BAR.SYNC.DEFER_BLOCKING 0x1, 0x100 ;  /* 0x0044000000007b1d */ /* 0x000fe20000010000 */
[----:B-1----:R-:W-:-:S04]  /*c9b0*/  IMAD.MOV.U32 R5, RZ, RZ, 0x4 ;  /* 0x00000004ff057424 */ /* 0x002fc800078e00ff */
[----:B------:R-:W-:-:S04]  /*c9c0*/  IMAD.WIDE R12, R230, R5, c[0x0][0x500] ;  /* 0x00014000e60c7625 */ /* 0x000fc800078e0205 */
[----:B--2---:R-:W-:Y:S01]  /*c9d0*/  IMAD.MOV.U32 R0, RZ, RZ, RZ ;  /* 0x000000ffff007224 */ /* 0x004fe200078e00ff */
[----:B------:R1:W5:Y:S05]  /*c9e0*/  @P2 LDG.E R6, [R10.64] ;  /* 0x000000080a062981 */ /* 0x00036a000c1e1900 */
[----:B------:R1:W5:Y:S01]  /*c9f0*/  @P1 LDG.E R0, [R12.64] ;  /* 0x000000080c001981 */ /* 0x000362000c1e1900 */
[----:B------:R-:W-:-:S04]  /*ca00*/  ISETP.NE.AND P0, PT, R234, RZ, PT ;  /* 0x000000ffea00720c */ /* 0x000fc80003f05270 */
[----:B------:R-:W-:Y:S01]  /*ca10*/  SEL R234, R234, c[0x0][0x3d4], P0 ;  /* 0x0000f500eaea7a07 */ /* 0x000fe20000000000 */
[----:B------:R-:W-:Y:S05]  /*ca20*/  @P2 BRA `(.L_x_2160) ;  /* 0x0000004000002947 */ /* 0x000fea0003800000 */
[----:B------:R-:W-:Y:S05]  /*ca30*/  @!P1 BRA `(.L_x_2160) ;  /* 0x0000003000009947 */ /* 0x000fea0003800000 */
[----:B-----5:R2:W4:Y:S04]  /*ca40*/  LDG.E R6, [R12.64] ;  /* 0x000000080c067981 */ /* 0x020528000c1e1900 */
[----:B-12---:R-:W4:Y:S02]  /*ca50*/  LDG.E R12, [R12.64+0x4] ;  /* 0x000004080c0c7981 */ /* 0x006f24000c1e1900 */
[----:B----4-:R-:W-:Y:S02]  /*ca60*/  IADD3 R6, -R6, R12, RZ ;  /* 0x0000000c06067210 */ /* 0x010fe40007ffe1ff */
.L_x_2160:
[----:B------:R-:W-:Y:S01]  /*ca70*/  IMAD.MOV.U32 R22, RZ, RZ, 0x368 ;  /* 0x00000368ff167424 */ /* 0x000fe200078e00ff */
[----:B------:R-:W-:Y:S01]  /*ca80*/  ISETP.GT.AND P3, PT, R234, 0x1, PT ;  /* 0x00000001ea00780c */ /* 0x000fe20003f64270 */
[----:B------:R-:W-:Y:S01]  /*ca90*/  IMAD.MOV.U32 R5, RZ, RZ, c[0x0][0x4e8] ;  /* 0x00013a00ff057624 */ /* 0x000fe200078e00ff */
[----:B------:R-:W-:Y:S01]  /*caa0*/  ISETP.NE.U32.AND P0, PT, RZ, c[0x0][0x500], PT ;  /* 0x00014000ff007a0c */ /* 0x000fe20003f05070 */
[----:B-----5:R-:W-:Y:S01]  /*cab0*/  IMAD R6, R6, c[0x0][0x4e8], RZ ;  /* 0x00013a0006067a24 */ /* 0x020fe200078e02ff */
[----:B------:R-:W-:-:S02]  /*cac0*/  SEL R22, R22, 0x328, P3 ;  /* 0x0000032816167807 */ /* 0x000fc40001800000 */
[----:B------:R-:W-:Y:S02]  /*cad0*/  ISETP.NE.AND.EX P0, PT, RZ, c[0x0][0x504], PT, P0 ;  /* 0x00014100ff007a0c */ /* 0x000fe40003f05300 */
[----:B------:R-:W2:Y:S01]  /*cae0*/  LDC.64 R20, c[0x0][R22+0x170] ;  /* 0x00005c0016147b82 */ /* 0x000ea20000000a00 */
[----:B------:R-:W-:Y:S01]  /*caf0*/  ISETP.NE.AND P2, PT, R5, 0x1, PT ;  /* 0x000000010500780c */ /* 0x000fe20003f45270 */
[----:B------:R-:W-:Y:S01]  /*cb00*/  IMAD.IADD R5, R214, 0x1, R197 ;  /* 0x00000001d6057824 */ /* 0x000fe200078e02c5 */
[----:B------:R-:W-:Y:S02]  /*cb10*/  SEL R230, R230, RZ, !P0 ;  /* 0x000000ffe6e67207 */ /* 0x000fe40004000000 */
[----:B------:R-:W-:Y:S01]  /*cb20*/  SEL R7, R7, RZ, !P0 ;  /* 0x000000ff07077207 */ /* 0x000fe20004000000 */
[----:B-1----:R-:W-:Y:S02]  /*cb30*/  IMAD.MOV.U32 R13, RZ, RZ, R5 ;  /* 0x000000ffff0d7224 */ /* 0x002fe400078e0005 */
[----:B------:R-:W1:Y:S08]  /*cb40*/  LDC.64 R16, c[0x0][R22+0x168] ;  /* 0x00005a0016107b82 */ /* 0x000e700000000a00 */
[----:B------:R-:W4:Y:S08]  /*cb50*/  LDC.64 R18, c[0x0][R22+0x178] ;  /* 0x00005e0016127b82 */ /* 0x000f300000000a00 */
[----:B------:R-:W3:Y:S01]  /*cb60*/  LDC.64 R14, c[0x0][R22+0x160] ;  /* 0x00005800160e7b82 */ /* 0x000ee20000000a00 */
[----:B--2---:R-:W-:-:S04]  /*cb70*/  IMAD R8, R21, R230, RZ ;  /* 0x000000e615087224 */ /* 0x004fc800078e02ff */
[----:B------:R-:W-:Y:S02]  /*cb80*/  IMAD R8, R20, R7, R8 ;  /* 0x0000000714087224 */ /* 0x000fe400078e0208 */
[----:B------:R-:W-:-:S04]  /*cb90*/  @P2 IMAD.HI.U32 R7, R5, c[0x0][0x4ec], RZ ;  /* 0x00013b0005072a27 */ /* 0x000fc800078e00ff */
[-C--:B-1----:R-:W-:Y:S01]  /*cba0*/  IMAD.WIDE.U32 R10, R16, R231.reuse, RZ ;  /* 0x000000e7100a7225 */ /* 0x082fe200078e00ff */
[----:B------:R-:W-:Y:S02]  /*cbb0*/  SEL R16, R235, RZ, P3 ;  /* 0x000000ffeb107207 */ /* 0x000fe40001800000 */
[----:B------:R-:W-:Y:S01]  /*cbc0*/  @P2 SHF.R.U32.HI R13, RZ, c[0x0][0x4f0], R7 ;  /* 0x00013c00ff0d2a19 */ /* 0x000fe20000011607 */
[----:B------:R-:W-:Y:S01]  /*cbd0*/  IMAD R9, R17, R231, RZ ;  /* 0x000000e711097224 */ /* 0x000fe200078e02ff */
[----:B------:R-:W-:Y:S01]  /*cbe0*/  SHF.R.S32.HI R7, RZ, 0x1f, R0 ;  /* 0x0000001fff077819 */ /* 0x000fe20000011400 */
[----:B------:R-:W-:-:S04]  /*cbf0*/  IMAD.WIDE.U32 R20, R20, R230, RZ ;  /* 0x000000e614147225 */ /* 0x000fc800078e00ff */
[----:B------:R-:W-:Y:S01]  /*cc00*/  IMAD.IADD R9, R11, 0x1, R9 ;  /* 0x000000010b097824 */ /* 0x000fe200078e0209 */
[----:B------:R-:W-:Y:S01]  /*cc10*/  IADD3 R12, P1, P0, R20, R10, R0 ;  /* 0x0000000a140c7210 */ /* 0x000fe2000783e000 */
[----:B------:R-:W-:Y:S02]  /*cc20*/  IMAD.IADD R8, R21, 0x1, R8 ;  /* 0x0000000115087824 */ /* 0x000fe400078e0208 */
[-C--:B----4-:R-:W-:Y:S02]  /*cc30*/  IMAD R11, R19, R16.reuse, RZ ;  /* 0x00000010130b7224 */ /* 0x090fe400078e02ff */
        /* <DEDUP_REMOVED lines=8> */
[-C--:B---3--:R-:W-:Y:S01]  /*ccc0*/  IMAD R9, R15, R10.reuse, RZ ;  /* 0x0000000a0f097224 */ /* 0x088fe200078e02ff */
[----:B------:R-:W-:Y:S01]  /*ccd0*/  SHF.R.S32.HI R13, RZ, 0x1f, R10 ;  /* 0x0000001fff0d7819 */ /* 0x000fe2000001140a */
[----:B------:R-:W-:Y:S02]  /*cce0*/  IMAD.MOV.U32 R8, RZ, RZ, c[0x0][0x4a8] ;  /* 0x00012a00ff087624 */ /* 0x000fe400078e00ff */
[----:B------:R-:W-:-:S03]  /*ccf0*/  IMAD.WIDE.U32 R16, R14, R10, R16 ;  /* 0x0000000a0e107225 */ /* 0x000fc600078e0010 */
[----:B------:R-:W-:Y:S01]  /*cd00*/  SEL R8, R8, c[0x0][0x450], P3 ;  /* 0x0001140008087a07 */ /* 0x000fe20001800000 */
[----:B------:R-:W-:Y:S02]  /*cd10*/  IMAD R9, R14, R13, R9 ;  /* 0x0000000d0e097224 */ /* 0x000fe400078e0209 */
[----:B------:R-:W-:Y:S01]  /*cd20*/  IMAD.MOV.U32 R10, RZ, RZ, c[0x0][0x4ac] ;  /* 0x00012b00ff0a7624 */ /* 0x000fe200078e00ff */
[----:B------:R-:W-:Y:S01]  /*cd30*/  LEA R8, P0, R16, R8, 0x2 ;  /* 0x0000000810087211 */ /* 0x000fe200078010ff */
[----:B------:R-:W-:-:S03]  /*cd40*/  IMAD.IADD R9, R17, 0x1, R9 ;  /* 0x0000000111097824 */ /* 0x000fc600078e0209 */
[----:B------:R-:W-:Y:S01]  /*cd50*/  SEL R10, R10, c[0x0][0x454], P3 ;  /* 0x000115000a0a7a07 */ /* 0x000fe20001800000 */
[----:B------:R-:W-:Y:S03]  /*cd60*/  SHFL.IDX PT, R12, R8, 0x1, 0x1c1f ;  /* 0x003c1f00080c7f89 */ /* 0x000fe600000e0000 */
[----:B------:R-:W-:Y:S02]  /*cd70*/  LEA.HI.X R9, R16, R10, R9, 0x2, P0 ;  /* 0x0000000a10097211 */ /* 0x000fe400000f1409 */
[----:B------:R1:W-:Y:S01]  /*cd80*/  SHFL.IDX PT, R10, R8, RZ, 0x1c1f ;  /* 0x001c1fff080a7589 */ /* 0x0003e200000e0000 */
[----:B------:R-:W-:-:S03]  /*cd90*/  LOP3.LUT P0, RZ, R216, 0x3, RZ, 0xc0, !PT ;  /* 0x00000003d8ff7812 */ /* 0x000fc6000780c0ff */
[----:B------:R-:W2:Y:S04]  /*cda0*/  SHFL.IDX PT, R11, R9, RZ, 0x1c1f ;  /* 0x001c1fff090b7589 */ /* 0x000ea800000e0000 */
[----:B------:R3:W4:Y:S01]  /*cdb0*/  SHFL.IDX PT, R13, R9, 0x1, 0x1c1f ;  /* 0x003c1f00090d7f89 */ /* 0x00072200000e0000 */
[----:B-1----:R-:W-:-:S05]  /*cdc0*/  IMAD.IADD R8, R215, 0x1, R197 ;  /* 0x00000001d7087824 */ /* 0x002fca00078e02c5 */
[C---:B------:R-:W-:Y:S02]  /*cdd0*/  ISETP.GE.OR P1, PT, R8.reuse, R6, P0 ;  /* 0x000000060800720c */ /* 0x040fe40000726670 */
[----:B---3--:R-:W-:-:S04]  /*cde0*/  IADD3 R9, R8, 0x8, RZ ;  /* 0x0000000808097810 */ /* 0x008fc80007ffe0ff */
[----:B------:R-:W-:-:S07]  /*cdf0*/  ISETP.GE.OR P0, PT, R9, R6, P0 ;  /* 0x000000060900720c */ /* 0x000fce0000706670 */
[----:B--2---:R1:W-:Y:S01]  /*ce00*/  @!P1 ST.E [R10.64], R4 ;  /* 0x000000040a009985 */ /* 0x0043e2000c101908 */
[----:B------:R-:W-:-:S05]  /*ce10*/  ISETP.GE.AND P1, PT, R8, R6, PT ;  /* 0x000000060800720c */ /* 0x000fca0003f26270 */
[----:B----4-:R1:W-:Y:S01]  /*ce20*/  @!P0 ST.E [R12.64], R2 ;  /* 0x000000020c008985 */ /* 0x0103e2000c101908 */
[----:B------:R-:W-:Y:S01]  /*ce30*/  ISETP.GE.AND P0, PT, R9, R6, PT ;  /* 0x000000060900720c */ /* 0x000fe20003f06270 */
[----:B------:R-:W-:Y:S05]  /*ce40*/  @P3 BRA `(.L_x_2161) ;  /* 0x000007c000003947 */ /* 0x000fea0003800000 */
[----:B-1----:R-:W-:Y:S01]  /*ce50*/  IMAD R2, R7, c[0x0][0x3a0], RZ ;  /* 0x0000e80007027a24 */ /* 0x002fe200078e02ff */
[----:B------:R-:W-:Y:S01]  /*ce60*/  SHF.R.S32.HI R4, RZ, 0x1f, R230 ;  /* 0x0000001fff047819 */ /* 0x000fe200000114e6 */
[C---:B------:R-:W-:Y:S01]  /*ce70*/  IMAD.WIDE.U32 R8, R0.reuse, c[0x0][0x3a0], RZ ;  /* 0x0000e80000087a25 */ /* 0x040fe200078e00ff */
[----:B------:R1:W2:Y:S03]  /*ce80*/  LDS.128 R52, [R212+0x80] ;  /* 0x00008000d4347984 */ /* 0x0002a60000000c00 */
[----:B------:R-:W-:Y:S01]  /*ce90*/  IMAD R2, R0, c[0x0][0x3a4], R2 ;  /* 0x0000e90000027a24 */ /* 0x000fe200078e0202 */
[----:B------:R-:W-:Y:S01]  /*cea0*/  LEA R0, R218, R219, 0x5 ;  /* 0x000000dbda007211 */ /* 0x000fe200078e28ff */
[----:B------:R1:W3:Y:S01]  /*ceb0*/  LDS.128 R48, [R212+0x1080] ;  /* 0x00108000d4307984 */ /* 0x0002e20000000c00 */
[----:B------:R-:W-:-:S02]  /*cec0*/  IMAD R4, R4, c[0x0][0x3f0], RZ ;  /* 0x0000fc0004047a24 */ /* 0x000fc400078e02ff */
[----:B------:R-:W-:Y:S01]  /*ced0*/  IADD3 R9, R9, R2, RZ ;  /* 0x0000000209097210 */ /* 0x000fe20007ffe0ff */
[----:B------:R1:W4:Y:S01]  /*cee0*/  LDS.128 R44, [R212+0x2080] ;  /* 0x00208000d42c7984 */ /* 0x0003220000000c00 */
[----:B------:R-:W-:Y:S01]  /*cef0*/  IADD3 R0, R197, R0, RZ ;  /* 0x00000000c5007210 */ /* 0x000fe20007ffe0ff */
[----:B------:R-:W-:Y:S01]  /*cf00*/  IMAD R4, R230, c[0x0][0x3f4], R4 ;  /* 0x0000fd00e6047a24 */ /* 0x000fe200078e0204 */
[----:B------:R-:W-:Y:S01]  /*cf10*/  IADD3 R197, R219, R197, RZ ;  /* 0x000000c5dbc57210 */ /* 0x000fe20007ffe0ff */
[C---:B------:R-:W-:Y:S01]  /*cf20*/  IMAD.WIDE.U32 R8, R231.reuse, c[0x0][0x3e8], R8 ;  /* 0x0000fa00e7087a25 */ /* 0x040fe200078e0008 */
[----:B------:R1:W1:Y:S01]  /*cf30*/  LDS.128 R40, [R212+0x3080] ;  /* 0x00308000d4287984 */ /* 0x0002620000000c00 */
[----:B------:R-:W-:Y:S02]  /*cf40*/  MOV R2, R0 ;  /* 0x0000000000027202 */ /* 0x000fe40000000f00 */
[----:B------:R-:W-:Y:S01]  /*cf50*/  IMAD R9, R231, c[0x0][0x3ec], R9 ;  /* 0x0000fb00e7097a24 */ /* 0x000fe200078e0209 */
[----:B------:R1:W1:Y:S01]  /*cf60*/  LDS.128 R36, [R212+0x4080] ;  /* 0x00408000d4247984 */ /* 0x0002620000000c00 */
[----:B------:R-:W-:-:S03]  /*cf70*/  @P2 IMAD.HI.U32 R5, R0, c[0x0][0x4ec], RZ ;  /* 0x00013b0000052a27 */ /* 0x000fc600078e00ff */
[----:B------:R1:W1:Y:S01]  /*cf80*/  LDS.128 R32, [R212+0x5080] ;  /* 0x00508000d4207984 */ /* 0x0002620000000c00 */
[----:B------:R-:W-:Y:S01]  /*cf90*/  IMAD.WIDE.U32 R56, R230, c[0x0][0x3f0], R8 ;  /* 0x0000fc00e6387a25 */ /* 0x000fe200078e0008 */
[----:B------:R-:W-:Y:S02]  /*cfa0*/  @P2 SHF.R.U32.HI R2, RZ, c[0x0][0x4f0], R5 ;  /* 0x00013c00ff022a19 */ /* 0x000fe40000011605 */
[----:B------:R1:W1:Y:S02]  /*cfb0*/  LDS.128 R28, [R212+0x6080] ;  /* 0x00608000d41c7984 */ /* 0x0002640000000c00 */
[----:B------:R-:W-:Y:S02]  /*cfc0*/  SHF.R.S32.HI R7, RZ, 0x1f, R2 ;  /* 0x0000001fff077819 */ /* 0x000fe40000011402 */
[----:B------:R1:W1:Y:S01]  /*cfd0*/  LDS.128 R24, [R212+0x7080] ;  /* 0x00708000d4187984 */ /* 0x0002620000000c00 */
[----:B------:R-:W-:Y:S02]  /*cfe0*/  IADD3 R5, -R2, RZ, RZ ;  /* 0x000000ff02057210 */ /* 0x000fe40007ffe1ff */
[----:B------:R-:W-:Y:S01]  /*cff0*/  IADD3 R57, R57, R4, RZ ;  /* 0x0000000439397210 */ /* 0x000fe20007ffe0ff */
[----:B------:R1:W1:Y:S01]  /*d000*/  LDS.128 R20, [R212+0x8080] ;  /* 0x00808000d4147984 */ /* 0x0002620000000c00 */
[----:B------:R-:W-:-:S02]  /*d010*/  IMAD R7, R7, c[0x0][0x3e0], RZ ;  /* 0x0000f80007077a24 */ /* 0x000fc400078e02ff */
        /* <DEDUP_REMOVED lines=15> */
[----:B--234-:R2:W3:Y:S02]  /*d110*/  SHFL.IDX PT, R57, R7, RZ, 0x181f ;  /* 0x00181fff07397589 */ /* 0x01c4e400000e0000 */
.L_x_2229:
[----:B------:R-:W-:Y:S05]  /*d120*/  BRA.DIV ~URZ, `(.L_x_2163) ;  /* 0x00003a727f007947 */ /* 0x000fea000b800000 */
[----:B------:R4:W2:Y:S02]  /*d130*/  SHFL.IDX PT, R0, R56, RZ, 0x181f ;  /* 0x00181fff38007589 */ /* 0x0008a400000e0000 */
.L_x_2230:
[----:B------:R-:W-:Y:S01]  /*d140*/  ISETP.GE.AND P0, PT, R197, R6, PT ;  /* 0x00000006c500720c */ /* 0x000fe20003f06270 */
[----:B------:R-:W-:-:S12]  /*d150*/  BSSY B0, `(.L_x_2164) ;  /* 0x000000e000007945 */ /* 0x000fd80003800000 */
[----:B------:R-:W-:Y:S05]  /*d160*/  @P0 BRA `(.L_x_2165) ;  /* 0x000000c000000947 */ /* 0x000fea0003800000 */
[----:B------:R-:W-:Y:S02]  /*d170*/  ISETP.GE.AND P5, PT, R222, c[0x0][0x3c8], PT ;  /* 0x0000f200de007a0c */ /* 0x000fe40003fa6270 */
[----:B------:R-:W-:Y:S02]  /*d180*/  ISETP.GE.AND P4, PT, R208, c[0x0][0x3c8], PT ;  /* 0x0000f200d0007a0c */ /* 0x000fe40003f86270 */
[----:B------:R-:W-:-:S09]  /*d190*/  ISETP.GE.AND P3, PT, R207, c[0x0][0x3c8], PT ;  /* 0x0000f200cf007a0c */ /* 0x000fd20003f66270 */
[-C--:B--2---:R-:W-:Y:S02]  /*d1a0*/  @!P5 LEA R58, P2, R222, R0.reuse, 0x1 ;  /* 0x00000000de3ad211 */ /* 0x084fe400078408ff */
[-C--:B------:R-:W-:Y:S02]  /*d1b0*/  @!P4 LEA R4, P1, R208, R0.reuse, 0x1 ;  /* 0x00000000d004c211 */ /* 0x080fe400078208ff */
[C---:B------:R-:W-:Y:S02]  /*d1c0*/  @!P3 LEA R60, P0, R207.reuse, R0, 0x1 ;  /* 0x00000000cf3cb211 */ /* 0x040fe400078008ff */
[-C--:B---3--:R-:W-:Y:S02]  /*d1d0*/  @!P5 LEA.HI.X R59, R222, R57.reuse, R223, 0x1, P2 ;  /* 0x00000039de3bd211 */ /* 0x088fe400010f0cdf */
[-C--:B------:R-:W-:Y:S02]  /*d1e0*/  @!P4 LEA.HI.X R5, R208, R57.reuse, R203, 0x1, P1 ;  /* 0x00000039d005c211 */ /* 0x080fe400008f0ccb */
[----:B------:R-:W-:Y:S01]  /*d1f0*/  @!P3 LEA.HI.X R61, R207, R57, R202, 0x1, P0 ;  /* 0x00000039cf3db211 */ /* 0x000fe200000f0cca */
[----:B------:R2:W-:Y:S04]  /*d200*/  @!P5 ST.E.128 [R58.64], R52 ;  /* 0x000000343a00d985 */ /* 0x0005e8000c101d08 */
[----:B-1----:R2:W-:Y:S04]  /*d210*/  @!P4 ST.E.128 [R4.64], R36 ;  /* 0x000000240400c985 */ /* 0x0025e8000c101d08 */
[----:B------:R2:W-:Y:S02]  /*d220*/  @!P3 ST.E.128 [R60.64], R20 ;  /* 0x000000143c00b985 */ /* 0x0005e4000c101d08 */
.L_x_2165:
[----:B------:R-:W-:Y:S05]  /*d230*/  BSYNC B0 ;  /* 0x0000000000007941 */ /* 0x000fea0003800000 */
.L_x_2164:
[----:B------:R-:W-:Y:S05]  /*d240*/  BRA.DIV ~URZ, `(.L_x_2166) ;  /* 0x000039c27f007947 */ /* 0x000fea000b800000 */
[----:B-12---:R1:W2:Y:S04]  /*d250*/  SHFL.IDX PT, R20, R7, 0x1, 0x181f ;  /* 0x00381f0007147f89 */ /* 0x0062a800000e0000 */
[----:B------:R1:W4:Y:S02]  /*d260*/  SHFL.IDX PT, R2, R56, 0x1, 0x181f ;  /* 0x00381f0038027f89 */ /* 0x00032400000e0000 */
.L_x_2231:
        /* <DEDUP_REMOVED lines=13> */
[----:B------:R2:W-:Y:S04]  /*d340*/  @!P2 ST.E.128 [R22.64], R48 ;  /* 0x000000301600a985 */ /* 0x0005e8000c101d08 */
[----:B------:R2:W-:Y:S04]  /*d350*/  @!P1 ST.E.128 [R4.64], R32 ;  /* 0x0000002004009985 */ /* 0x0005e8000c101d08 */
[----:B------:R2:W-:Y:S02]  /*d360*/  @!P0 ST.E.128 [R36.64], R16 ;  /* 0x0000001024008985 */ /* 0x0005e4000c101d08 */
.L_x_2168:
[----:B------:R-:W-:Y:S05]  /*d370*/  BSYNC B0 ;  /* 0x0000000000007941 */ /* 0x000fea0003800000 */
.L_x_2167:
[----:B------:R-:W-:Y:S05]  /*d380*/  BRA.DIV ~URZ, `(.L_x_2169) ;  /* 0x000039427f007947 */ /* 0x000fea000b800000 */
[----:B--2---:R2:W1:Y:S02]  /*d390*/  SHFL.IDX PT, R16, R7, 0x2, 0x181f ;  /* 0x00581f0007107f89 */ /* 0x00446400000e0000 */
.L_x_2232:
[----:B------:R-:W-:Y:S05]  /*d3a0*/  BRA.DIV ~URZ, `(.L_x_2170) ;  /* 0x000039927f007947 */ /* 0x000fea000b800000 */
[----:B----4-:R4:W2:Y:S02]  /*d3b0*/  SHFL.IDX PT, R2, R56, 0x2, 0x181f ;  /* 0x00581f0038027f89 */ /* 0x0108a400000e0000 */
.L_x_2233:
        /* <DEDUP_REMOVED lines=9> */
[C---:B------:R-:W-:Y:S02]  /*d450*/  @!P0 LEA R20, P3, R207.reuse, R2, 0x1 ;  /* 0x00000002cf148211 */ /* 0x040fe400078608ff */
[-C--:B-1----:R-:W-:Y:S02]  /*d460*/  @!P2 LEA.HI.X R19, R222, R16.reuse, R223, 0x1, P5 ;  /* 0x00000010de13a211 */ /* 0x082fe400028f0cdf */
[-C--:B------:R-:W-:Y:S02]  /*d470*/  @!P1 LEA.HI.X R5, R208, R16.reuse, R203, 0x1, P4 ;  /* 0x00000010d0059211 */ /* 0x080fe400020f0ccb */
[----:B------:R-:W-:Y:S01]  /*d480*/  @!P0 LEA.HI.X R21, R207, R16, R202, 0x1, P3 ;  /* 0x00000010cf158211 */ /* 0x000fe200018f0cca */
[----:B------:R1:W-:Y:S04]  /*d490*/  @!P2 ST.E.128 [R18.64], R44 ;  /* 0x0000002c1200a985 */ /* 0x0003e8000c101d08 */
[----:B------:R1:W-:Y:S04]  /*d4a0*/  @!P1 ST.E.128 [R4.64], R28 ;  /* 0x0000001c04009985 */ /* 0x0003e8000c101d08 */
[----:B------:R1:W-:Y:S02]  /*d4b0*/  @!P0 ST.E.128 [R20.64], R12 ;  /* 0x0000000c14008985 */ /* 0x0003e4000c101d08 */
.L_x_2172:
[----:B------:R-:W-:Y:S05]  /*d4c0*/  BSYNC B0 ;  /* 0x0000000000007941 */ /* 0x000fea0003800000 */
.L_x_2171:
[----:B------:R-:W-:Y:S05]  /*d4d0*/  BRA.DIV ~URZ, `(.L_x_2173) ;  /* 0x000038c27f007947 */ /* 0x000fea000b800000 */
[----:B-12---:R-:W1:Y:S04]  /*d4e0*/  SHFL.IDX PT, R7, R7, 0x3, 0x181f ;  /* 0x00781f0007077f89 */ /* 0x006e6800000e0000 */
[----:B----4-:R-:W2:Y:S02]  /*d4f0*/  SHFL.IDX PT, R56, R56, 0x3, 0x181f ;  /* 0x00781f0038387f89 */ /* 0x010ea400000e0000 */
.L_x_2234:
[----:B------:R-:W-:-:S04]  /*d500*/  IADD3 R197, R197, 0x60, RZ ;  /* 0x00000060c5c57810 */ /* 0x000fc80007ffe0ff */
[----:B------:R-:W-:-:S13]  /*d510*/  ISETP.GE.AND P0, PT, R197, R6, PT ;  /* 0x00000006c500720c */ /* 0x000fda0003f06270 */
[----:B------:R-:W-:Y:S05]  /*d520*/  @P0 BRA `(.L_x_2174) ;  /* 0x00001e7000000947 */ /* 0x000fea0003800000 */
[----:B------:R-:W-:Y:S02]  /*d530*/  ISETP.GE.AND P1, PT, R222, c[0x0][0x3c8], PT ;  /* 0x0000f200de007a0c */ /* 0x000fe40003f26270 */
[----:B------:R-:W-:-:S11]  /*d540*/  ISETP.GE.AND P0, PT, R208, c[0x0][0x3c8], PT ;  /* 0x0000f200d0007a0c */ /* 0x000fd60003f06270 */
[-C--:B--2---:R-:W-:Y:S02]  /*d550*/  @!P1 LEA R12, P3, R222, R56.reuse, 0x1 ;  /* 0x00000038de0c9211 */ /* 0x084fe400078608ff */
[----:B------:R-:W-:Y:S02]  /*d560*/  @!P0 LEA R4, P2, R208, R56, 0x1 ;  /* 0x00000038d0048211 */ /* 0x000fe400078408ff */
[-C--:B-1----:R-:W-:Y:S02]  /*d570*/  @!P1 LEA.HI.X R13, R222, R7.reuse, R223, 0x1, P3 ;  /* 0x00000007de0d9211 */ /* 0x082fe400018f0cdf */
[----:B------:R-:W-:-:S03]  /*d580*/  @!P0 LEA.HI.X R5, R208, R7, R203, 0x1, P2 ;  /* 0x00000007d0058211 */ /* 0x000fc600010f0ccb */
[----:B------:R1:W-:Y:S04]  /*d590*/  @!P1 ST.E.128 [R12.64], R40 ;  /* 0x000000280c009985 */ /* 0x0003e8000c101d08 */
[----:B------:R1:W-:Y:S01]  /*d5a0*/  @!P0 ST.E.128 [R4.64], R24 ;  /* 0x0000001804008985 */ /* 0x0003e2000c101d08 */
[----:B------:R-:W-:-:S13]  /*d5b0*/  ISETP.GE.AND P0, PT, R207, c[0x0][0x3c8], PT ;  /* 0x0000f200cf007a0c */ /* 0x000fda0003f06270 */
[----:B------:R-:W-:Y:S05]  /*d5c0*/  @P0 BRA `(.L_x_2174) ;  /* 0x00001dd000000947 */ /* 0x000fea0003800000 */
[----:B------:R-:W-:-:S04]  /*d5d0*/  LEA R56, P0, R207, R56, 0x1 ;  /* 0x00000038cf387211 */ /* 0x000fc800078008ff */
[----:B---3--:R-:W-:-:S05]  /*d5e0*/  LEA.HI.X R57, R207, R7, R202, 0x1, P0 ;  /* 0x00000007cf397211 */ /* 0x008fca00000f0cca */
[----:B------:R2:W-:Y:S01]  /*d5f0*/  ST.E.128 [R56.64], R8 ;  /* 0x0000000838007985 */ /* 0x0005e2000c101d08 */
[----:B------:R-:W-:Y:S05]  /*d600*/  BRA `(.L_x_2174) ;  /* 0x00001d9000007947 */ /* 0x000fea0003800000 */
.L_x_2161:
[----:B------:R-:W-:Y:S01]  /*d610*/  IMAD R7, R7, c[0x0][0x408], RZ ;  /* 0x0001020007077a24 */ /* 0x000fe200078e02ff */
[----:B-1----:R-:W-:Y:S01]  /*d620*/  MOV R4, R5 ;  /* 0x0000000500047202 */ /* 0x002fe20000000f00 */
[----:B------:R-:W-:-:S04]  /*d630*/  IMAD.WIDE.U32 R8, R0, c[0x0][0x408], RZ ;  /* 0x0001020000087a25 */ /* 0x000fc800078e00ff */
[----:B------:R-:W-:Y:S01]  /*d640*/  IMAD R7, R0, c[0x0][0x40c], R7 ;  /* 0x0001030000077a24 */ /* 0x000fe200078e0207 */
[----:B------:R-:W-:Y:S01]  /*d650*/  MOV R6, R8 ;  /* 0x0000000800067202 */ /* 0x000fe20000000f00 */
[----:B------:R-:W-:Y:S01]  /*d660*/  @P2 IMAD.HI.U32 R2, R5, c[0x0][0x4ec], RZ ;  /* 0x00013b0005022a27 */ /* 0x000fe200078e00ff */
[----:B------:R-:W-:Y:S02]  /*d670*/  SHF.R.S32.HI R0, RZ, 0x1f, R230 ;  /* 0x0000001fff007819 */ /* 0x000fe400000114e6 */
[----:B------:R-:W-:Y:S02]  /*d680*/  IADD3 R7, R9, R7, RZ ;  /* 0x0000000709077210 */ /* 0x000fe40007ffe0ff */
[----:B------:R-:W-:Y:S01]  /*d690*/  @P2 SHF.R.U32.HI R4, RZ, c[0x0][0x4f0], R2 ;  /* 0x00013c00ff042a19 */ /* 0x000fe20000011602 */
[----:B------:R-:W-:Y:S02]  /*d6a0*/  IMAD R0, R0, c[0x0][0x440], RZ ;  /* 0x0001100000007a24 */ /* 0x000fe400078e02ff */
[----:B------:R-:W-:Y:S01]  /*d6b0*/  IMAD.WIDE.U32 R6, R231, c[0x0][0x438], R6 ;  /* 0x00010e00e7067a25 */ /* 0x000fe200078e0006 */
[----:B------:R-:W-:-:S03]  /*d6c0*/  SHF.R.S32.HI R2, RZ, 0x1f, R4 ;  /* 0x0000001fff027819 */ /* 0x000fc60000011404 */
        /* <DEDUP_REMOVED lines=13> */
[----:B------:R-:W-:Y:S01]  /*d7a0*/  IMAD R2, R4, c[0x0][0x428], RZ ;  /* 0x00010a0004027a24 */ /* 0x000fe200078e02ff */
[----:B------:R-:W-:-:S05]  /*d7b0*/  MOV R4, R6 ;  /* 0x0000000600047202 */ /* 0x000fca0000000f00 */
[----:B------:R-:W-:-:S04]  /*d7c0*/  IMAD.WIDE.U32 R4, R0, c[0x0][0x428], R4 ;  /* 0x00010a0000047a25 */ /* 0x000fc800078e0004 */
[----:B------:R-:W-:Y:S01]  /*d7d0*/  IMAD R0, R0, c[0x0][0x42c], R2 ;  /* 0x00010b0000007a24 */ /* 0x000fe200078e0202 */
[----:B------:R-:W-:-:S04]  /*d7e0*/  LEA R149, P2, R4, c[0x0][0x400], 0x2 ;  /* 0x0001000004957a11 */ /* 0x000fc800078410ff */
[----:B------:R-:W-:-:S04]  /*d7f0*/  IADD3 R0, R5, R0, RZ ;  /* 0x0000000005007210 */ /* 0x000fc80007ffe0ff */
[----:B------:R-:W-:Y:S01]  /*d800*/  LEA.HI.X R148, R4, c[0x0][0x404], R0, 0x2, P2 ;  /* 0x0001010004947a11 */ /* 0x000fe200010f1400 */
[----:B------:R-:W-:Y:S05]  /*d810*/  BRA.DIV ~URZ, `(.L_x_2175) ;  /* 0x000036527f007947 */ /* 0x000fea000b800000 */
[----:B------:R1:W2:Y:S02]  /*d820*/  SHFL.IDX PT, R150, R148, RZ, 0x1c1f ;  /* 0x001c1fff94967589 */ /* 0x0002a400000e0000 */
.L_x_2235:
[----:B------:R-:W-:Y:S05]  /*d830*/  BRA.DIV ~URZ, `(.L_x_2176) ;  /* 0x000036a27f007947 */ /* 0x000fea000b800000 */
[----:B------:R3:W4:Y:S02]  /*d840*/  SHFL.IDX PT, R0, R149, RZ, 0x1c1f ;  /* 0x001c1fff95007589 */ /* 0x00072400000e0000 */
.L_x_2236:
        /* <DEDUP_REMOVED lines=57> */
[----:B------:R-:W-:-:S04]  /*dbe0*/  @!P2 LEA.HI.X R5, R147, R150, R6, 0x2, P3 ;  /* 0x000000969305a211 */ /* 0x000fc800018f1406 */
[----:B------:R2:W-:Y:S04]  /*dbf0*/  @!P4 ST.E.64 [R152.64], R128 ;  /* 0x000000809800c985 */ /* 0x0005e8000c101b08 */
[----:B------:R4:W-:Y:S01]  /*dc00*/  @!P2 ST.E.64 [R4.64], R124 ;  /* 0x0000007c0400a985 */ /* 0x0009e2000c101b08 */
[----:B------:R-:W-:Y:S02]  /*dc10*/  ISETP.GE.AND P2, PT, R140, c[0x0][0x3c8], PT ;  /* 0x0000f2008c007a0c */ /* 0x000fe40003f46270 */
[-C--:B--2---:R-:W-:Y:S02]  /*dc20*/  @!P5 LEA R128, P4, R146, R0.reuse, 0x2 ;  /* 0x000000009280d211 */ /* 0x084fe400078810ff */
[----:B----4-:R-:W-:Y:S02]  /*dc30*/  @!P1 LEA R4, P3, R144, R0, 0x2 ;  /* 0x0000000090049211 */ /* 0x010fe400078610ff */
[----:B------:R-:W-:-:S02]  /*dc40*/  @!P5 LEA.HI.X R129, R146, R150, R145, 0x2, P4 ;  /* 0x000000969281d211 */ /* 0x000fc400020f1491 */
        /* <DEDUP_REMOVED lines=40> */
[----:B------:R-:W-:Y:S02]  /*ded0*/  @!P2 LEA.HI.X R5, R28, R150, R27, 0x2, P3 ;  /* 0x000000961c05a211 */ /* 0x000fe400018f141b */
[----:B------:R-:W-:Y:S01]  /*dee0*/  ISETP.GE.AND P4, PT, R20, c[0x0][0x3c8], PT ;  /* 0x0000f20014007a0c */ /* 0x000fe20003f86270 */
[----:B------:R2:W-:Y:S01]  /*def0*/  @!P6 ST.E.64 [R36.64], R52 ;  /* 0x000000342400e985 */ /* 0x0005e2000c101b08 */
[----:B------:R-:W-:-:S03]  /*df00*/  ISETP.GE.AND P6, PT, R22, c[0x0][0x3c8], PT ;  /* 0x0000f20016007a0c */ /* 0x000fc60003fc6270 */
[----:B------:R4:W-:Y:S01]  /*df10*/  @!P2 ST.E.64 [R4.64], R56 ;  /* 0x000000380400a985 */ /* 0x0009e2000c101b08 */
[-C--:B--2---:R-:W-:Y:S02]  /*df20*/  @!P5 LEA R36, P3, R26, R0.reuse, 0x2 ;  /* 0x000000001a24d211 */ /* 0x084fe400078610ff */
[----:B----4-:R-:W-:Y:S02]  /*df30*/  @!P1 LEA R4, P2, R24, R0, 0x2 ;  /* 0x0000000018049211 */ /* 0x010fe400078410ff */
[-C--:B------:R-:W-:Y:S02]  /*df40*/  @!P5 LEA.HI.X R37, R26, R150.reuse, R25, 0x2, P3 ;  /* 0x000000961a25d211 */ /* 0x080fe400018f1419 */
[----:B------:R-:W-:Y:S02]  /*df50*/  ISETP.GE.AND P3, PT, R18, c[0x0][0x3c8], PT ;  /* 0x0000f20012007a0c */ /* 0x000fe40003f66270 */
[----:B------:R-:W-:Y:S01]  /*df60*/  @!P1 LEA.HI.X R5, R24, R150, R23, 0x2, P2 ;  /* 0x0000009618059211 */ /* 0x000fe200010f1417 */
[----:B------:R2:W-:Y:S01]  /*df70*/  @!P5 ST.E.64 [R36.64], R60 ;  /* 0x0000003c2400d985 */ /* 0x0005e2000c101b08 */
[----:B------:R-:W-:-:S03]  /*df80*/  @!P4 LEA R40, P5, R20, R0, 0x2 ;  /* 0x000000001428c211 */ /* 0x000fc600078a10ff */
[----:B------:R4:W-:Y:S01]  /*df90*/  @!P1 ST.E.64 [R4.64], R64 ;  /* 0x0000004004009985 */ /* 0x0009e2000c101b08 */
[----:B------:R-:W-:Y:S02]  /*dfa0*/  ISETP.GE.AND P1, PT, R16, c[0x0][0x3c8], PT ;  /* 0x0000f20010007a0c */ /* 0x000fe40003f26270 */
[----:B------:R-:W-:Y:S02]  /*dfb0*/  @!P4 LEA.HI.X R41, R20, R150, R19, 0x2, P5 ;  /* 0x000000961429c211 */ /* 0x000fe400028f1413 */
[----:B------:R-:W-:Y:S02]  /*dfc0*/  ISETP.GE.AND P5, PT, R12, c[0x0][0x3c8], PT ;  /* 0x0000f2000c007a0c */ /* 0x000fe40003fa6270 */
[----:B--2---:R-:W-:-:S04]  /*dfd0*/  @!P6 LEA R36, P2, R22, R0, 0x2 ;  /* 0x000000001624e211 */ /* 0x004fc800078410ff */
[----:B------:R-:W-:Y:S02]  /*dfe0*/  @!P6 LEA.HI.X R37, R22, R150, R21, 0x2, P2 ;  /* 0x000000961625e211 */ /* 0x000fe400010f1415 */
[----:B----4-:R-:W-:-:S03]  /*dff0*/  @!P3 LEA R4, P2, R18, R0, 0x2 ;  /* 0x000000001204b211 */ /* 0x010fc600078410ff */
[----:B------:R2:W-:Y:S01]  /*e000*/  @!P6 ST.E.64 [R36.64], R68 ;  /* 0x000000442400e985 */ /* 0x0005e2000c101b08 */
[----:B------:R-:W-:Y:S02]  /*e010*/  ISETP.GE.AND P6, PT, R14, c[0x0][0x3c8], PT ;  /* 0x0000f2000e007a0c */ /* 0x000fe40003fc6270 */
[----:B------:R-:W-:Y:S01]  /*e020*/  @!P3 LEA.HI.X R5, R18, R150, R17, 0x2, P2 ;  /* 0x000000961205b211 */ /* 0x000fe200010f1411 */
[----:B------:R-:W-:Y:S01]  /*e030*/  @!P4 ST.E.64 [R40.64], R72 ;  /* 0x000000482800c985 */ /* 0x000fe2000c101b08 */
[----:B------:R-:W-:-:S03]  /*e040*/  ISETP.GE.AND P4, PT, R10, c[0x0][0x3c8], PT ;  /* 0x0000f2000a007a0c */ /* 0x000fc60003f86270 */
[----:B------:R4:W-:Y:S01]  /*e050*/  @!P3 ST.E.64 [R4.64], R76 ;  /* 0x0000004c0400b985 */ /* 0x0009e2000c101b08 */
[----:B------:R-:W-:Y:S02]  /*e060*/  ISETP.GE.AND P3, PT, R8, c[0x0][0x3c8], PT ;  /* 0x0000f20008007a0c */ /* 0x000fe40003f66270 */
[----:B--2---:R-:W-:-:S04]  /*e070*/  @!P1 LEA R36, P2, R16, R0, 0x2 ;  /* 0x0000000010249211 */ /* 0x004fc800078410ff */
[----:B------:R-:W-:Y:S02]  /*e080*/  @!P1 LEA.HI.X R37, R16, R150, R15, 0x2, P2 ;  /* 0x0000009610259211 */ /* 0x000fe400010f140f */
[----:B----4-:R-:W-:-:S03]  /*e090*/  @!P6 LEA R4, P2, R14, R0, 0x2 ;  /* 0x000000000e04e211 */ /* 0x010fc600078410ff */
[----:B------:R2:W-:Y:S01]  /*e0a0*/  @!P1 ST.E.64 [R36.64], R80 ;  /* 0x0000005024009985 */ /* 0x0005e2000c101b08 */
[----:B------:R-:W-:Y:S02]  /*e0b0*/  @!P5 LEA R40, P1, R12, R0, 0x2 ;  /* 0x000000000c28d211 */ /* 0x000fe400078210ff */
[-C--:B------:R-:W-:Y:S02]  /*e0c0*/  @!P6 LEA.HI.X R5, R14, R150.reuse, R13, 0x2, P2 ;  /* 0x000000960e05e211 */ /* 0x080fe400010f140d */
[----:B------:R-:W-:Y:S02]  /*e0d0*/  @!P5 LEA.HI.X R41, R12, R150, R11, 0x2, P1 ;  /* 0x000000960c29d211 */ /* 0x000fe400008f140b */
[C---:B------:R-:W-:Y:S01]  /*e0e0*/  @!P3 LEA R44, P1, R8.reuse, R0, 0x2 ;  /* 0x00000000082cb211 */ /* 0x040fe200078210ff */
[----:B------:R4:W-:Y:S03]  /*e0f0*/  @!P6 ST.E.64 [R4.64], R84 ;  /* 0x000000540400e985 */ /* 0x0009e6000c101b08 */
[----:B------:R-:W-:Y:S01]  /*e100*/  @!P3 LEA.HI.X R45, R8, R150, R7, 0x2, P1 ;  /* 0x00000096082db211 */ /* 0x000fe200008f1407 */
[----:B------:R4:W-:Y:S01]  /*e110*/  @!P5 ST.E.64 [R40.64], R88 ;  /* 0x000000582800d985 */ /* 0x0009e2000c101b08 */
[----:B--2---:R-:W-:-:S04]  /*e120*/  @!P4 LEA R36, P2, R10, R0, 0x2 ;  /* 0x000000000a24c211 */ /* 0x004fc800078410ff */
[----:B------:R-:W-:-:S05]  /*e130*/  @!P4 LEA.HI.X R37, R10, R150, R9, 0x2, P2 ;  /* 0x000000960a25c211 */ /* 0x000fca00010f1409 */
[----:B------:R4:W-:Y:S04]  /*e140*/  @!P4 ST.E.64 [R36.64], R92 ;  /* 0x0000005c2400c985 */ /* 0x0009e8000c101b08 */
[----:B------:R4:W-:Y:S02]  /*e150*/  @!P3 ST.E.64 [R44.64], R96 ;  /* 0x000000602c00b985 */ /* 0x0009e4000c101b08 */
.L_x_2178:
[----:B------:R-:W-:Y:S05]  /*e160*/  BSYNC B0 ;  /* 0x0000000000007941 */ /* 0x000fea0003800000 */
.L_x_2177:
[----:B------:R-:W-:Y:S05]  /*e170*/  BRA.DIV ~URZ, `(.L_x_2179) ;  /* 0x00002dd27f007947 */ /* 0x000fea000b800000 */
[----:B-1----:R-:W1:Y:S04]  /*e180*/  SHFL.IDX PT, R148, R148, 0x1, 0x1c1f ;  /* 0x003c1f0094947f89 */ /* 0x002e6800000e0000 */
[----:B---3--:R-:W3:Y:S02]  /*e190*/  SHFL.IDX PT, R149, R149, 0x1, 0x1c1f ;  /* 0x003c1f0095957f89 */ /* 0x008ee400000e0000 */
.L_x_2237:
[----:B------:R-:W-:Y:S05]  /*e1a0*/  @P0 BRA `(.L_x_2174) ;  /* 0x000011f000000947 */ /* 0x000fea0003800000 */
[----:B------:R-:W-:Y:S02]  /*e1b0*/  ISETP.GE.AND P2, PT, R146, c[0x0][0x3c8], PT ;  /* 0x0000f20092007a0c */ /* 0x000fe40003f46270 */
[----:B------:R-:W-:-:S02]  /*e1c0*/  ISETP.GE.AND P4, PT, R213, c[0x0][0x3c8], PT ;  /* 0x0000f200d5007a0c */ /* 0x000fc40003f86270 */
[----:B------:R-:W-:Y:S02]  /*e1d0*/  ISETP.GE.AND P3, PT, R147, c[0x0][0x3c8], PT ;  /* 0x0000f20093007a0c */ /* 0x000fe40003f66270 */
[----:B------:R-:W-:Y:S02]  /*e1e0*/  ISETP.GE.AND P0, PT, R142, c[0x0][0x3c8], PT ;  /* 0x0000f2008e007a0c */ /* 0x000fe40003f06270 */
[----:B------:R-:W-:-:S05]  /*e1f0*/  ISETP.GE.AND P1, PT, R144, c[0x0][0x3c8], PT ;  /* 0x0000f20090007a0c */ /* 0x000fca0003f26270 */
[CC--:B---34-:R-:W-:Y:S02]  /*e200*/  @!P2 LEA R4, P5, R146.reuse, R149.reuse, 0x2 ;  /* 0x000000959204a211 */ /* 0x0d8fe400078a10ff */
[----:B------:R-:W-:Y:S02]  /*e210*/  @!P4 IMAD.MOV.U32 R48, RZ, RZ, R149 ;  /* 0x000000ffff30c224 */ /* 0x000fe400078e0095 */
[----:B-1----:R-:W-:Y:S01]  /*e220*/  @!P4 IMAD.MOV.U32 R49, RZ, RZ, R148 ;  /* 0x000000ffff31c224 */ /* 0x002fe200078e0094 */
[-C--:B------:R-:W-:Y:S02]  /*e230*/  @!P2 LEA.HI.X R5, R146, R148.reuse, R145, 0x2, P5 ;  /* 0x000000949205a211 */ /* 0x080fe400028f1491 */
[-C--:B------:R-:W-:Y:S01]  /*e240*/  @!P3 LEA R36, P6, R147, R149.reuse, 0x2 ;  /* 0x000000959324b211 */ /* 0x080fe200078c10ff */
[----:B------:R-:W-:Y:S01]  /*e250*/  @!P4 IMAD.WIDE R48, R213, 0x4, R48 ;  /* 0x00000004d530c825 */ /* 0x000fe200078e0230 */
[----:B------:R-:W-:Y:S02]  /*e260*/  @!P0 LEA R40, P5, R142, R149, 0x2 ;  /* 0x000000958e288211 */ /* 0x000fe400078a10ff */
[----:B------:R-:W-:-:S02]  /*e270*/  @!P3 LEA.HI.X R37, R147, R148, R6, 0x2, P6 ;  /* 0x000000949325b211 */ /* 0x000fc400030f1406 */
[-C--:B------:R-:W-:Y:S01]  /*e280*/  @!P0 LEA.HI.X R41, R142, R148.reuse, R141, 0x2, P5 ;  /* 0x000000948e298211 */ /* 0x080fe200028f148d */
[----:B------:R-:W-:Y:S01]  /*e290*/  @!P4 ST.E.64 [R48.64], R130 ;  /* 0x000000823000c985 */ /* 0x000fe2000c101b08 */
[----:B------:R-:W-:Y:S02]  /*e2a0*/  ISETP.GE.AND P5, PT, R140, c[0x0][0x3c8], PT ;  /* 0x0000f2008c007a0c */ /* 0x000fe40003fa6270 */
[----:B------:R-:W-:Y:S01]  /*e2b0*/  ISETP.GE.AND P4, PT, R138, c[0x0][0x3c8], PT ;  /* 0x0000f2008a007a0c */ /* 0x000fe20003f86270 */
[----:B------:R1:W-:Y:S01]  /*e2c0*/  @!P3 ST.E.64 [R36.64], R126 ;  /* 0x0000007e2400b985 */ /* 0x0003e2000c101b08 */
[----:B------:R-:W-:Y:S02]  /*e2d0*/  @!P1 LEA R44, P6, R144, R149, 0x2 ;  /* 0x00000095902c9211 */ /* 0x000fe400078c10ff */
[----:B------:R-:W-:Y:S01]  /*e2e0*/  ISETP.GE.AND P3, PT, R136, c[0x0][0x3c8], PT ;  /* 0x0000f20088007a0c */ /* 0x000fe20003f66270 */
[----:B------:R3:W-:Y:S01]  /*e2f0*/  @!P2 ST.E.64 [R4.64], R122 ;  /* 0x0000007a0400a985 */ /* 0x0007e2000c101b08 */
[----:B------:R-:W-:-:S02]  /*e300*/  @!P1 LEA.HI.X R45, R144, R148, R143, 0x2, P6 ;  /* 0x00000094902d9211 */ /* 0x000fc400030f148f */
[----:B------:R-:W-:-:S03]  /*e310*/  ISETP.GE.AND P2, PT, R134, c[0x0][0x3c8], PT ;  /* 0x0000f20086007a0c */ /* 0x000fc60003f46270 */
[----:B------:R-:W-:Y:S01]  /*e320*/  @!P1 ST.E.64 [R44.64], R118 ;  /* 0x000000762c009985 */ /* 0x000fe2000c101b08 */
[----:B------:R-:W-:-:S03]  /*e330*/  ISETP.GE.AND P1, PT, R132, c[0x0][0x3c8], PT ;  /* 0x0000f20084007a0c */ /* 0x000fc60003f26270 */
[----:B------:R4:W-:Y:S01]  /*e340*/  @!P0 ST.E.64 [R40.64], R114 ;  /* 0x0000007228008985 */ /* 0x0009e2000c101b08 */
[-C--:B-1----:R-:W-:Y:S02]  /*e350*/  @!P5 LEA R36, P6, R140, R149.reuse, 0x2 ;  /* 0x000000958c24d211 */ /* 0x082fe400078c10ff */
[----:B---3--:R-:W-:Y:S02]  /*e360*/  @!P4 LEA R4, P0, R138, R149, 0x2 ;  /* 0x000000958a04c211 */ /* 0x008fe400078010ff */
[-C--:B------:R-:W-:Y:S02]  /*e370*/  @!P5 LEA.HI.X R37, R140, R148.reuse, R139, 0x2, P6 ;  /* 0x000000948c25d211 */ /* 0x080fe400030f148b */
[----:B------:R-:W-:Y:S02]  /*e380*/  @!P4 LEA.HI.X R5, R138, R148, R137, 0x2, P0 ;  /* 0x000000948a05c211 */ /* 0x000fe400000f1489 */
[----:B------:R-:W-:Y:S01]  /*e390*/  ISETP.GE.AND P0, PT, R34, c[0x0][0x3c8], PT ;  /* 0x0000f20022007a0c */ /* 0x000fe20003f06270 */
[----:B------:R-:W-:Y:S01]  /*e3a0*/  @!P5 ST.E.64 [R36.64], R110 ;  /* 0x0000006e2400d985 */ /* 0x000fe2000c101b08 */
[----:B------:R-:W-:-:S02]  /*e3b0*/  ISETP.GE.AND P5, PT, R32, c[0x0][0x3c8], PT ;  /* 0x0000f20020007a0c */ /* 0x000fc40003fa6270 */
[-C--:B----4-:R-:W-:Y:S01]  /*e3c0*/  @!P3 LEA R40, P6, R136, R149.reuse, 0x2 ;  /* 0x000000958828b211 */ /* 0x090fe200078c10ff */
[----:B------:R1:W-:Y:S01]  /*e3d0*/  @!P4 ST.E.64 [R4.64], R106 ;  /* 0x0000006a0400c985 */ /* 0x0003e2000c101b08 */
[----:B------:R-:W-:Y:S02]  /*e3e0*/  ISETP.GE.AND P4, PT, R30, c[0x0][0x3c8], PT ;  /* 0x0000f2001e007a0c */ /* 0x000fe40003f86270 */
[----:B------:R-:W-:Y:S02]  /*e3f0*/  @!P3 LEA.HI.X R41, R136, R148, R135, 0x2, P6 ;  /* 0x000000948829b211 */ /* 0x000fe400030f1487 */
[----:B------:R-:W-:-:S03]  /*e400*/  @!P2 LEA R44, P6, R134, R149, 0x2 ;  /* 0x00000095862ca211 */ /* 0x000fc600078c10ff */
[----:B------:R-:W-:Y:S01]  /*e410*/  @!P3 ST.E.64 [R40.64], R102 ;  /* 0x000000662800b985 */ /* 0x000fe2000c101b08 */
[-C--:B------:R-:W-:Y:S02]  /*e420*/  @!P2 LEA.HI.X R45, R134, R148.reuse, R133, 0x2, P6 ;  /* 0x00000094862da211 */ /* 0x080fe400030f1485 */
[-C--:B------:R-:W-:Y:S02]  /*e430*/  @!P1 LEA R48, P6, R132, R149.reuse, 0x2 ;  /* 0x0000009584309211 */ /* 0x080fe400078c10ff */
[----:B------:R-:W-:Y:S01]  /*e440*/  ISETP.GE.AND P3, PT, R28, c[0x0][0x3c8], PT ;  /* 0x0000f2001c007a0c */ /* 0x000fe20003f66270 */
[----:B------:R-:W-:Y:S01]  /*e450*/  @!P2 ST.E.64 [R44.64], R38 ;  /* 0x000000262c00a985 */ /* 0x000fe2000c101b08 */
[-C--:B------:R-:W-:Y:S02]  /*e460*/  @!P1 LEA.HI.X R49, R132, R148.reuse, R35, 0x2, P6 ;  /* 0x0000009484319211 */ /* 0x080fe400030f1423 */
[----:B------:R-:W-:Y:S02]  /*e470*/  @!P0 LEA R52, P6, R34, R149, 0x2 ;  /* 0x0000009522348211 */ /* 0x000fe400078c10ff */
[----:B------:R-:W-:Y:S01]  /*e480*/  ISETP.GE.AND P2, PT, R26, c[0x0][0x3c8], PT ;  /* 0x0000f2001a007a0c */ /* 0x000fe20003f46270 */
[----:B------:R-:W-:Y:S01]  /*e490*/  @!P1 ST.E.64 [R48.64], R42 ;  /* 0x0000002a30009985 */ /* 0x000fe2000c101b08 */
[----:B------:R-:W-:-:S02]  /*e4a0*/  @!P0 LEA.HI.X R53, R34, R148, R33, 0x2, P6 ;  /* 0x0000009422358211 */ /* 0x000fc400030f1421 */
[-C--:B------:R-:W-:Y:S02]  /*e4b0*/  @!P5 LEA R34, P6, R32, R149.reuse, 0x2 ;  /* 0x000000952022d211 */ /* 0x080fe400078c10ff */
[----:B------:R-:W-:Y:S01]  /*e4c0*/  ISETP.GE.AND P1, PT, R24, c[0x0][0x3c8], PT ;  /* 0x0000f20018007a0c */ /* 0x000fe20003f26270 */
[----:B------:R-:W-:Y:S01]  /*e4d0*/  @!P0 ST.E.64 [R52.64], R46 ;  /* 0x0000002e34008985 */ /* 0x000fe2000c101b08 */
[-C--:B------:R-:W-:Y:S02]  /*e4e0*/  @!P5 LEA.HI.X R35, R32, R148.reuse, R31, 0x2, P6 ;  /* 0x000000942023d211 */ /* 0x080fe400030f141f */
[-C--:B-1----:R-:W-:Y:S02]  /*e4f0*/  @!P4 LEA R4, P0, R30, R149.reuse, 0x2 ;  /* 0x000000951e04c211 */ /* 0x082fe400078010ff */
[----:B------:R-:W-:Y:S01]  /*e500*/  @!P3 LEA R32, P6, R28, R149, 0x2 ;  /* 0x000000951c20b211 */ /* 0x000fe200078c10ff */
[----:B------:R-:W-:Y:S01]  /*e510*/  @!P5 ST.E.64 [R34.64], R50 ;  /* 0x000000322200d985 */ /* 0x000fe2000c101b08 */
[----:B------:R-:W-:-:S02]  /*e520*/  @!P4 LEA.HI.X R5, R30, R148, R29, 0x2, P0 ;  /* 0x000000941e05c211 */ /* 0x000fc400000f141d */
[----:B------:R-:W-:Y:S02]  /*e530*/  ISETP.GE.AND P0, PT, R22, c[0x0][0x3c8], PT ;  /* 0x0000f20016007a0c */ /* 0x000fe40003f06270 */
[-C--:B------:R-:W-:Y:S01]  /*e540*/  @!P3 LEA.HI.X R33, R28, R148.reuse, R27, 0x2, P6 ;  /* 0x000000941c21b211 */ /* 0x080fe200030f141b */
[----:B------:R1:W-:Y:S01]  /*e550*/  @!P4 ST.E.64 [R4.64], R54 ;  /* 0x000000360400c985 */ /* 0x0003e2000c101b08 */
[-C--:B------:R-:W-:Y:S02]  /*e560*/  @!P2 LEA R28, P6, R26, R149.reuse, 0x2 ;  /* 0x000000951a1ca211 */ /* 0x080fe400078c10ff */
[----:B------:R-:W-:Y:S01]  /*e570*/  ISETP.GE.AND P5, PT, R20, c[0x0][0x3c8], PT ;  /* 0x0000f20014007a0c */ /* 0x000fe20003fa6270 */
[----:B------:R3:W-:Y:S01]  /*e580*/  @!P3 ST.E.64 [R32.64], R58 ;  /* 0x0000003a2000b985 */ /* 0x0007e2000c101b08 */
[----:B------:R-:W-:Y:S02]  /*e590*/  @!P2 LEA.HI.X R29, R26, R148, R25, 0x2, P6 ;  /* 0x000000941a1da211 */ /* 0x000fe400030f1419 */
[----:B------:R-:W-:-:S02]  /*e5a0*/  @!P1 LEA R26, P6, R24, R149, 0x2 ;  /* 0x00000095181a9211 */ /* 0x000fc400078c10ff */
[----:B------:R-:W-:Y:S01]  /*e5b0*/  ISETP.GE.AND P4, PT, R18, c[0x0][0x3c8], PT ;  /* 0x0000f20012007a0c */ /* 0x000fe20003f86270 */
[----:B------:R3:W-:Y:S01]  /*e5c0*/  @!P2 ST.E.64 [R28.64], R62 ;  /* 0x0000003e1c00a985 */ /* 0x0007e2000c101b08 */
[-C--:B------:R-:W-:Y:S02]  /*e5d0*/  @!P1 LEA.HI.X R27, R24, R148.reuse, R23, 0x2, P6 ;  /* 0x00000094181b9211 */ /* 0x080fe400030f1417 */
[----:B------:R-:W-:Y:S02]  /*e5e0*/  @!P0 LEA R24, P6, R22, R149, 0x2 ;  /* 0x0000009516188211 */ /* 0x000fe400078c10ff */
[----:B------:R-:W-:Y:S01]  /*e5f0*/  ISETP.GE.AND P3, PT, R16, c[0x0][0x3c8], PT ;  /* 0x0000f20010007a0c */ /* 0x000fe20003f66270 */
[----:B------:R3:W-:Y:S01]  /*e600*/  @!P1 ST.E.64 [R26.64], R66 ;  /* 0x000000421a009985 */ /* 0x0007e2000c101b08 */
[----:B------:R-:W-:Y:S02]  /*e610*/  @!P0 LEA.HI.X R25, R22, R148, R21, 0x2, P6 ;  /* 0x0000009416198211 */ /* 0x000fe400030f1415 */
[----:B------:R-:W-:-:S02]  /*e620*/  ISETP.GE.AND P2, PT, R14, c[0x0][0x3c8], PT ;  /* 0x0000f2000e007a0c */ /* 0x000fc40003f46270 */
[----:B------:R-:W-:Y:S01]  /*e630*/  @!P5 LEA R22, P6, R20, R149, 0x2 ;  /* 0x000000951416d211 */ /* 0x000fe200078c10ff */
[----:B------:R3:W-:Y:S01]  /*e640*/  @!P0 ST.E.64 [R24.64], R70 ;  /* 0x0000004618008985 */ /* 0x0007e2000c101b08 */
[----:B------:R-:W-:Y:S02]  /*e650*/  ISETP.GE.AND P1, PT, R12, c[0x0][0x3c8], PT ;  /* 0x0000f2000c007a0c */ /* 0x000fe40003f26270 */
[----:B------:R-:W-:-:S03]  /*e660*/  @!P5 LEA.HI.X R23, R20, R148, R19, 0x2, P6 ;  /* 0x000000941417d211 */ /* 0x000fc600030f1413 */
[-C--:B------:R-:W-:Y:S02]  /*e670*/  @!P3 LEA R20, P6, R16, R149.reuse, 0x2 ;  /* 0x000000951014b211 */ /* 0x080fe400078c10ff */
[-C--:B-1----:R-:W-:Y:S01]  /*e680*/  @!P4 LEA R4, P0, R18, R149.reuse, 0x2 ;  /* 0x000000951204c211 */ /* 0x082fe200078010ff */
[----:B------:R3:W-:Y:S01]  /*e690*/  @!P5 ST.E.64 [R22.64], R74 ;  /* 0x0000004a1600d985 */ /* 0x0007e2000c101b08 */
[-C--:B------:R-:W-:Y:S02]  /*e6a0*/  @!P3 LEA.HI.X R21, R16, R148.reuse, R15, 0x2, P6 ;  /* 0x000000941015b211 */ /* 0x080fe400030f140f */
[-C--:B------:R-:W-:Y:S02]  /*e6b0*/  @!P4 LEA.HI.X R5, R18, R148.reuse, R17, 0x2, P0 ;  /* 0x000000941205c211 */ /* 0x080fe400000f1411 */
[----:B------:R-:W-:Y:S02]  /*e6c0*/  ISETP.GE.AND P0, PT, R10, c[0x0][0x3c8], PT ;  /* 0x0000f2000a007a0c */ /* 0x000fe40003f06270 */
[CC--:B------:R-:W-:Y:S01]  /*e6d0*/  @!P2 LEA R16, P6, R14.reuse, R149.reuse, 0x2 ;  /* 0x000000950e10a211 */ /* 0x0c0fe200078c10ff */
[----:B------:R3:W-:Y:S03]  /*e6e0*/  @!P4 ST.E.64 [R4.64], R78 ;  /* 0x0000004e0400c985 */ /* 0x0007e6000c101b08 */
[----:B------:R-:W-:Y:S01]  /*e6f0*/  @!P2 LEA.HI.X R17, R14, R148, R13, 0x2, P6 ;  /* 0x000000940e11a211 */ /* 0x000fe200030f140d */
[----:B------:R3:W-:Y:S01]  /*e700*/  @!P3 ST.E.64 [R20.64], R82 ;  /* 0x000000521400b985 */ /* 0x0007e2000c101b08 */
        /* <DEDUP_REMOVED lines=9> */
[----:B---3--:R-:W-:-:S04]  /*e7a0*/  LEA R4, P0, R8, R149, 0x2 ;  /* 0x0000009508047211 */ /* 0x008fc800078010ff */
[----:B------:R-:W-:-:S05]  /*e7b0*/  LEA.HI.X R5, R8, R148, R7, 0x2, P0 ;  /* 0x0000009408057211 */ /* 0x000fca00000f1407 */
[----:B------:R1:W-:Y:S01]  /*e7c0*/  ST.E.64 [R4.64], R98 ;  /* 0x0000006204007985 */ /* 0x0003e2000c101b08 */
[----:B------:R-:W-:Y:S05]  /*e7d0*/  BRA `(.L_x_2174) ;  /* 0x00000bc000007947 */ /* 0x000fea0003800000 */
.L_x_2159:
        /* <DEDUP_REMOVED lines=16> */
[----:B--2--5:R1:W2:Y:S04]  /*e8e0*/  LDG.E R6, [R4.64] ;  /* 0x0000000804067981 */ /* 0x0242a8000c1e1900 */
[----:B-1--4-:R-:W2:Y:S02]  /*e8f0*/  LDG.E R4, [R4.64+0x4] ;  /* 0x0000040804047981 */ /* 0x012ea4000c1e1900 */
[----:B--2---:R-:W-:Y:S02]  /*e900*/  IADD3 R6, -R6, R4, RZ ;  /* 0x0000000406067210 */ /* 0x004fe40007ffe1ff */
.L_x_2180:
[----:B------:R-:W-:Y:S01]  /*e910*/  ISETP.GT.AND P0, PT, R206, 0x7f, PT ;  /* 0x0000007fce00780c */ /* 0x000fe20003f04270 */
[----:B------:R-:W-:Y:S01]  /*e920*/  BSSY B0, `(.L_x_2181) ;  /* 0x0000034000007945 */ /* 0x000fe20003800000 */
[----:B------:R-:W-:Y:S02]  /*e930*/  SEL R230, R230, RZ, !P2 ;  /* 0x000000ffe6e67207 */ /* 0x000fe40005000000 */
[----:B------:R-:W-:-:S02]  /*e940*/  SEL R7, R7, RZ, !P2 ;  /* 0x000000ff07077207 */ /* 0x000fc40005000000 */
[----:B----45:R-:W-:-:S07]  /*e950*/  SHF.R.S32.HI R4, RZ, 0x1f, R0 ;  /* 0x0000001fff047819 */ /* 0x030fce0000011400 */
[----:B------:R-:W-:Y:S05]  /*e960*/  @P0 BRA `(.L_x_2182) ;  /* 0x000002f000000947 */ /* 0x000fea0003800000 */
[----:B------:R-:W-:Y:S01]  /*e970*/  IMAD R5, R6, c[0x0][0x4e8], RZ ;  /* 0x00013a0006057a24 */ /* 0x000fe200078e02ff */
[----:B------:R-:W-:-:S04]  /*e980*/  IADD3 R2, R197, R206, RZ ;  /* 0x000000cec5027210 */ /* 0x000fc80007ffe0ff */
[----:B------:R-:W-:-:S13]  /*e990*/  ISETP.GE.AND P0, PT, R2, R5, PT ;  /* 0x000000050200720c */ /* 0x000fda0003f06270 */
[----:B------:R-:W-:Y:S05]  /*e9a0*/  @P0 BRA `(.L_x_2182) ;  /* 0x000002b000000947 */ /* 0x000fea0003800000 */
[----:B------:R-:W-:Y:S01]  /*e9b0*/  IMAD.MOV.U32 R22, RZ, RZ, 0x368 ;  /* 0x00000368ff167424 */ /* 0x000fe200078e00ff */
[----:B------:R-:W-:Y:S01]  /*e9c0*/  ISETP.GT.AND P2, PT, R234, 0x1, PT ;  /* 0x00000001ea00780c */ /* 0x000fe20003f44270 */
[----:B------:R-:W-:Y:S01]  /*e9d0*/  IMAD.MOV.U32 R5, RZ, RZ, c[0x0][0x4e8] ;  /* 0x00013a00ff057624 */ /* 0x000fe200078e00ff */
[----:B------:R-:W-:Y:S02]  /*e9e0*/  MOV R10, R2 ;  /* 0x00000002000a7202 */ /* 0x000fe40000000f00 */
[----:B------:R-:W-:Y:S02]  /*e9f0*/  SEL R22, R22, 0x328, P2 ;  /* 0x0000032816167807 */ /* 0x000fe40001000000 */
[----:B------:R-:W-:Y:S02]  /*ea00*/  ISETP.NE.AND P0, PT, R5, 0x1, PT ;  /* 0x000000010500780c */ /* 0x000fe40003f05270 */
[----:B------:R-:W4:Y:S01]  /*ea10*/  LDC.64 R20, c[0x0][R22+0x170] ;  /* 0x00005c0016147b82 */ /* 0x000f220000000a00 */
[----:B------:R-:W-:-:S07]  /*ea20*/  SEL R235, R235, RZ, P2 ;  /* 0x000000ffebeb7207 */ /* 0x000fce0001000000 */
[----:B------:R-:W5:Y:S03]  /*ea30*/  LDC.64 R14, c[0x0][R22+0x168] ;  /* 0x00005a00160e7b82 */ /* 0x000f660000000a00 */
[----:B------:R-:W-:-:S05]  /*ea40*/  @P0 IMAD.HI.U32 R9, R2, c[0x0][0x4ec], RZ ;  /* 0x00013b0002090a27 */ /* 0x000fca00078e00ff */
[----:B------:R-:W1:Y:S01]  /*ea50*/  LDC.64 R18, c[0x0][R22+0x178] ;  /* 0x00005e0016127b82 */ /* 0x000e620000000a00 */
[----:B------:R-:W-:-:S05]  /*ea60*/  @P0 SHF.R.U32.HI R10, RZ, c[0x0][0x4f0], R9 ;  /* 0x00013c00ff0a0a19 */ /* 0x000fca0000011609 */
[----:B------:R-:W-:Y:S02]  /*ea70*/  IMAD.MOV R9, RZ, RZ, -R10 ;  /* 0x000000ffff097224 */ /* 0x000fe400078e0a0a */
[----:B------:R-:W2:Y:S02]  /*ea80*/  LDC.64 R16, c[0x0][R22+0x160] ;  /* 0x0000580016107b82 */ /* 0x000ea40000000a00 */
[----:B------:R-:W-:Y:S02]  /*ea90*/  IMAD R9, R9, c[0x0][0x4e8], R2 ;  /* 0x00013a0009097a24 */ /* 0x000fe400078e0202 */
[-C--:B----4-:R-:W-:Y:S02]  /*eaa0*/  IMAD R5, R21, R230.reuse, RZ ;  /* 0x000000e615057224 */ /* 0x090fe400078e02ff */
[----:B------:R-:W-:-:S04]  /*eab0*/  IMAD.WIDE.U32 R12, R20, R230, RZ ;  /* 0x000000e6140c7225 */ /* 0x000fc800078e00ff */
[----:B------:R-:W-:Y:S02]  /*eac0*/  IMAD R5, R20, R7, R5 ;  /* 0x0000000714057224 */ /* 0x000fe400078e0205 */
[-C--:B-----5:R-:W-:Y:S02]  /*ead0*/  IMAD R8, R15, R231.reuse, RZ ;  /* 0x000000e70f087224 */ /* 0x0a0fe400078e02ff */
[----:B------:R-:W-:Y:S01]  /*eae0*/  IMAD.WIDE.U32 R14, R14, R231, RZ ;  /* 0x000000e70e0e7225 */ /* 0x000fe200078e00ff */
[----:B------:R-:W-:-:S03]  /*eaf0*/  IADD3 R5, R13, R5, RZ ;  /* 0x000000050d057210 */ /* 0x000fc60007ffe0ff */
[----:B------:R-:W-:Y:S01]  /*eb00*/  IMAD.IADD R8, R15, 0x1, R8 ;  /* 0x000000010f087824 */ /* 0x000fe200078e0208 */
[----:B------:R-:W-:Y:S01]  /*eb10*/  IADD3 R14, P1, P0, R12, R14, R0 ;  /* 0x0000000e0c0e7210 */ /* 0x000fe2000783e000 */
[-C--:B-1----:R-:W-:Y:S02]  /*eb20*/  IMAD R11, R19, R235.reuse, RZ ;  /* 0x000000eb130b7224 */ /* 0x082fe400078e02ff */
[----:B------:R-:W-:Y:S01]  /*eb30*/  IMAD.WIDE.U32 R18, R18, R235, RZ ;  /* 0x000000eb12127225 */ /* 0x000fe200078e00ff */
[----:B------:R-:W-:Y:S02]  /*eb40*/  IADD3.X R5, R5, R8, R4, P1, P0 ;  /* 0x0000000805057210 */ /* 0x000fe40000fe0404 */
[----:B------:R-:W-:Y:S02]  /*eb50*/  SHF.R.S32.HI R8, RZ, 0x1f, R9 ;  /* 0x0000001fff087819 */ /* 0x000fe40000011409 */
[----:B------:R-:W-:Y:S01]  /*eb60*/  IADD3 R14, P1, P0, R10, R14, R18 ;  /* 0x0000000e0a0e7210 */ /* 0x000fe2000783e012 */
[----:B--2---:R-:W-:Y:S01]  /*eb70*/  IMAD R2, R17, R9, RZ ;  /* 0x0000000911027224 */ /* 0x004fe200078e02ff */
[----:B------:R-:W-:-:S02]  /*eb80*/  IADD3 R11, R19, R11, RZ ;  /* 0x0000000b130b7210 */ /* 0x000fc40007ffe0ff */
[----:B------:R-:W-:Y:S01]  /*eb90*/  SHF.R.S32.HI R10, RZ, 0x1f, R10 ;  /* 0x0000001fff0a7819 */ /* 0x000fe2000001140a */
[----:B------:R-:W-:Y:S01]  /*eba0*/  IMAD R2, R16, R8, R2 ;  /* 0x0000000810027224 */ /* 0x000fe200078e0202 */
[----:B------:R-:W-:Y:S02]  /*ebb0*/  MOV R8, c[0x0][0x4ac] ;  /* 0x00012b0000087a02 */ /* 0x000fe40000000f00 */
[----:B------:R-:W-:Y:S01]  /*ebc0*/  IADD3.X R15, R10, R5, R11, P1, P0 ;  /* 0x000000050a0f7210 */ /* 0x000fe20000fe040b */
[----:B------:R-:W-:Y:S01]  /*ebd0*/  IMAD.MOV.U32 R5, RZ, RZ, c[0x0][0x4a8] ;  /* 0x00012a00ff057624 */ /* 0x000fe200078e00ff */
[----:B------:R-:W-:-:S03]  /*ebe0*/  SEL R8, R8, c[0x0][0x454], P2 ;  /* 0x0001150008087a07 */ /* 0x000fc60001000000 */
[----:B------:R-:W-:Y:S01]  /*ebf0*/  IMAD.WIDE.U32 R14, R16, R9, R14 ;  /* 0x00000009100e7225 */ /* 0x000fe200078e000e */
[----:B------:R-:W-:-:S03]  /*ec00*/  SEL R5, R5, c[0x0][0x450], P2 ;  /* 0x0001140005057a07 */ /* 0x000fc60001000000 */
[----:B------:R-:W-:Y:S01]  /*ec10*/  IMAD.IADD R2, R15, 0x1, R2 ;  /* 0x000000010f027824 */ /* 0x000fe200078e0202 */
[----:B------:R-:W-:-:S04]  /*ec20*/  LEA R10, P0, R14, R5, 0x2 ;  /* 0x000000050e0a7211 */ /* 0x000fc800078010ff */
[----:B------:R-:W-:Y:S02]  /*ec30*/  LEA.HI.X R11, R14, R8, R2, 0x2, P0 ;  /* 0x000000080e0b7211 */ /* 0x000fe400000f1402 */
[----:B------:R-:W-:-:S05]  /*ec40*/  MOV R2, 0xff800000 ;  /* 0xff80000000027802 */ /* 0x000fca0000000f00 */
[----:B------:R1:W-:Y:S02]  /*ec50*/  STG.E [R10.64], R2 ;  /* 0x000000020a007986 */ /* 0x0003e4000c101908 */
.L_x_2182:
[----:B------:R-:W-:Y:S05]  /*ec60*/  BSYNC B0 ;  /* 0x0000000000007941 */ /* 0x000fea0003800000 */
.L_x_2181:
[----:B------:R-:W-:-:S13]  /*ec70*/  ISETP.GT.AND P0, PT, R234, 0x1, PT ;  /* 0x00000001ea00780c */ /* 0x000fda0003f04270 */
[----:B------:R-:W-:Y:S05]  /*ec80*/  @P0 BRA `(.L_x_2174) ;  /* 0x0000071000000947 */ /* 0x000fea0003800000 */
[----:B-1----:R-:W-:Y:S01]  /*ec90*/  MOV R2, c[0x0][0x4e8] ;  /* 0x00013a0000027a02 */ /* 0x002fe20000000f00 */
[----:B------:R-:W-:Y:S02]  /*eca0*/  IMAD R4, R4, c[0x0][0x3a0], RZ ;  /* 0x0000e80004047a24 */ /* 0x000fe400078e02ff */
[----:B------:R-:W-:Y:S01]  /*ecb0*/  IMAD.WIDE.U32 R8, R0, c[0x0][0x3a0], RZ ;  /* 0x0000e80000087a25 */ /* 0x000fe200078e00ff */
[----:B------:R-:W-:-:S03]  /*ecc0*/  ISETP.NE.AND P0, PT, R2, 0x1, PT ;  /* 0x000000010200780c */ /* 0x000fc60003f05270 */
[----:B------:R-:W-:Y:S01]  /*ecd0*/  IMAD R4, R0, c[0x0][0x3a4], R4 ;  /* 0x0000e90000047a24 */ /* 0x000fe200078e0204 */
[----:B------:R-:W-:Y:S01]  /*ece0*/  LEA R0, R218, R219, 0x5 ;  /* 0x000000dbda007211 */ /* 0x000fe200078e28ff */
[----:B------:R-:W-:-:S03]  /*ecf0*/  IMAD R7, R7, c[0x0][0x3f0], RZ ;  /* 0x0000fc0007077a24 */ /* 0x000fc600078e02ff */
[----:B------:R-:W-:Y:S01]  /*ed00*/  IADD3 R0, R197, R0, RZ ;  /* 0x00000000c5007210 */ /* 0x000fe20007ffe0ff */
[----:B------:R-:W-:Y:S01]  /*ed10*/  IMAD R7, R230, c[0x0][0x3f4], R7 ;  /* 0x0000fd00e6077a24 */ /* 0x000fe200078e0207 */
[----:B------:R-:W-:Y:S02]  /*ed20*/  IADD3 R9, R9, R4, RZ ;  /* 0x0000000409097210 */ /* 0x000fe40007ffe0ff */
[----:B------:R-:W-:Y:S01]  /*ed30*/  MOV R4, R0 ;  /* 0x0000000000047202 */ /* 0x000fe20000000f00 */
[----:B------:R-:W-:Y:S01]  /*ed40*/  @P0 IMAD.HI.U32 R2, R0, c[0x0][0x4ec], RZ ;  /* 0x00013b0000020a27 */ /* 0x000fe200078e00ff */
[----:B------:R-:W-:-:S03]  /*ed50*/  IADD3 R197, R219, R197, RZ ;  /* 0x000000c5dbc57210 */ /* 0x000fc60007ffe0ff */
        /* <DEDUP_REMOVED lines=13> */
[----:B------:R-:W-:Y:S01]  /*ee30*/  IMAD R8, R8, c[0x0][0x3d8], RZ ;  /* 0x0000f60008087a24 */ /* 0x000fe200078e02ff */
[----:B------:R-:W-:-:S03]  /*ee40*/  MOV R10, R230 ;  /* 0x000000e6000a7202 */ /* 0x000fc60000000f00 */
[C---:B------:R-:W-:Y:S02]  /*ee50*/  IMAD R8, R5.reuse, c[0x0][0x3dc], R8 ;  /* 0x0000f70005087a24 */ /* 0x040fe400078e0208 */
[----:B------:R-:W-:-:S05]  /*ee60*/  IMAD.WIDE.U32 R10, R5, c[0x0][0x3d8], R10 ;  /* 0x0000f600050a7a25 */ /* 0x000fca00078e000a */
[----:B------:R-:W-:Y:S02]  /*ee70*/  LEA R7, P0, R10, c[0x0][0x380], 0x1 ;  /* 0x0000e0000a077a11 */ /* 0x000fe400078008ff */
[----:B------:R-:W-:-:S04]  /*ee80*/  IADD3 R8, R11, R8, RZ ;  /* 0x000000080b087210 */ /* 0x000fc80007ffe0ff */
[----:B------:R-:W-:Y:S01]  /*ee90*/  LEA.HI.X R8, R10, c[0x0][0x384], R8, 0x1, P0 ;  /* 0x0000e1000a087a11 */ /* 0x000fe200000f0c08 */
[----:B------:R-:W-:Y:S05]  /*eea0*/  BRA.DIV ~URZ, `(.L_x_2183) ;  /* 0x000021727f007947 */ /* 0x000fea000b800000 */
[----:B------:R1:W4:Y:S02]  /*eeb0*/  SHFL.IDX PT, R9, R8, RZ, 0x181f ;  /* 0x00181fff08097589 */ /* 0x00032400000e0000 */
.L_x_2238:
[----:B------:R-:W-:Y:S05]  /*eec0*/  BRA.DIV ~URZ, `(.L_x_2184) ;  /* 0x000021c27f007947 */ /* 0x000fea000b800000 */
[----:B------:R1:W2:Y:S02]  /*eed0*/  SHFL.IDX PT, R0, R7, RZ, 0x181f ;  /* 0x00181fff07007589 */ /* 0x0002a400000e0000 */
.L_x_2239:
        /* <DEDUP_REMOVED lines=10> */
[-C--:B----4-:R-:W-:Y:S02]  /*ef80*/  @!P2 LEA.HI.X R11, R222, R9.reuse, R223, 0x1, P5 ;  /* 0x00000009de0ba211 */ /* 0x090fe400028f0cdf */
[-C--:B------:R-:W-:Y:S02]  /*ef90*/  @!P1 LEA.HI.X R5, R208, R9.reuse, R203, 0x1, P4 ;  /* 0x00000009d0059211 */ /* 0x080fe400020f0ccb */
[----:B------:R-:W-:Y:S01]  /*efa0*/  @!P0 LEA.HI.X R13, R207, R9, R202, 0x1, P3 ;  /* 0x00000009cf0d8211 */ /* 0x000fe200018f0cca */
[----:B------:R2:W-:Y:S04]  /*efb0*/  @!P2 ST.E.128 [R10.64], RZ ;  /* 0x000000ff0a00a985 */ /* 0x0005e8000c101d08 */
[----:B------:R2:W-:Y:S04]  /*efc0*/  @!P1 ST.E.128 [R4.64], RZ ;  /* 0x000000ff04009985 */ /* 0x0005e8000c101d08 */
[----:B------:R2:W-:Y:S02]  /*efd0*/  @!P0 ST.E.128 [R12.64], RZ ;  /* 0x000000ff0c008985 */ /* 0x0005e4000c101d08 */
.L_x_2186:
[----:B------:R-:W-:Y:S05]  /*efe0*/  BSYNC B0 ;  /* 0x0000000000007941 */ /* 0x000fea0003800000 */
.L_x_2185:
[----:B------:R-:W-:Y:S05]  /*eff0*/  BRA.DIV ~URZ, `(.L_x_2187) ;  /* 0x000021027f007947 */ /* 0x000fea000b800000 */
[----:B----4-:R4:W1:Y:S04]  /*f000*/  SHFL.IDX PT, R9, R8, 0x1, 0x181f ;  /* 0x00381f0008097f89 */ /* 0x01086800000e0000 */
[----:B--2---:R4:W2:Y:S02]  /*f010*/  SHFL.IDX PT, R0, R7, 0x1, 0x181f ;  /* 0x00381f0007007f89 */ /* 0x0048a400000e0000 */
.L_x_2240:
        /* <DEDUP_REMOVED lines=16> */
.L_x_2189:
[----:B------:R-:W-:Y:S05]  /*f120*/  BSYNC B0 ;  /* 0x0000000000007941 */ /* 0x000fea0003800000 */
.L_x_2188:
[----:B------:R-:W-:Y:S05]  /*f130*/  BRA.DIV ~URZ, `(.L_x_2190) ;  /* 0x000020927f007947 */ /* 0x000fea000b800000 */
[----:B-1----:R1:W3:Y:S02]  /*f140*/  SHFL.IDX PT, R9, R8, 0x2, 0x181f ;  /* 0x00581f0008097f89 */ /* 0x0022e400000e0000 */
.L_x_2241:
[----:B------:R-:W-:Y:S05]  /*f150*/  BRA.DIV ~URZ, `(.L_x_2191) ;  /* 0x000020e27f007947 */ /* 0x000fea000b800000 */
[----:B--2---:R2:W1:Y:S02]  /*f160*/  SHFL.IDX PT, R0, R7, 0x2, 0x181f ;  /* 0x00581f0007007f89 */ /* 0x00446400000e0000 */
.L_x_2242:
        /* <DEDUP_REMOVED lines=10> */
[-C--:B---3--:R-:W-:Y:S02]  /*f210*/  @!P2 LEA.HI.X R11, R222, R9.reuse, R223, 0x1, P5 ;  /* 0x00000009de0ba211 */ /* 0x088fe400028f0cdf */
[-C--:B------:R-:W-:Y:S02]  /*f220*/  @!P1 LEA.HI.X R5, R208, R9.reuse, R203, 0x1, P4 ;  /* 0x00000009d0059211 */ /* 0x080fe400020f0ccb */
[----:B------:R-:W-:Y:S01]  /*f230*/  @!P0 LEA.HI.X R13, R207, R9, R202, 0x1, P3 ;  /* 0x00000009cf0d8211 */ /* 0x000fe200018f0cca */
[----:B------:R1:W-:Y:S04]  /*f240*/  @!P2 ST.E.128 [R10.64], RZ ;  /* 0x000000ff0a00a985 */ /* 0x0003e8000c101d08 */
[----:B------:R1:W-:Y:S04]  /*f250*/  @!P1 ST.E.128 [R4.64], RZ ;  /* 0x000000ff04009985 */ /* 0x0003e8000c101d08 */
[----:B------:R1:W-:Y:S02]  /*f260*/  @!P0 ST.E.128 [R12.64], RZ ;  /* 0x000000ff0c008985 */ /* 0x0003e4000c101d08 */
.L_x_2193:
[----:B------:R-:W-:Y:S05]  /*f270*/  BSYNC B0 ;  /* 0x0000000000007941 */ /* 0x000fea0003800000 */
.L_x_2192:
[----:B------:R-:W-:Y:S05]  /*f280*/  BRA.DIV ~URZ, `(.L_x_2194) ;  /* 0x000020227f007947 */ /* 0x000fea000b800000 */
[----:B-1--4-:R-:W1:Y:S04]  /*f290*/  SHFL.IDX PT, R8, R8, 0x3, 0x181f ;  /* 0x00781f0008087f89 */ /* 0x012e6800000e0000 */
[----:B--2---:R-:W2:Y:S02]  /*f2a0*/  SHFL.IDX PT, R7, R7, 0x3, 0x181f ;  /* 0x00781f0007077f89 */ /* 0x004ea400000e0000 */
.L_x_2243:
        /* <DEDUP_REMOVED lines=15> */
.L_x_2174:
[----:B------:R-:W-:Y:S05]  /*f3a0*/  BSYNC B1 ;  /* 0x0000000000017941 */ /* 0x000fea0003800000 */
.L_x_2158:
[----:B------:R-:W-:-:S13]  /*f3b0*/  ISETP.NE.AND P0, PT, R220, RZ, PT ;  /* 0x000000ffdc00720c */ /* 0x000fda0003f05270 */
[----:B------:R-:W-:Y:S01]  /*f3c0*/  @P0 WARPSYNC 0xffffffff ;  /* 0xffffffff00000948 */ /* 0x000fe20003800000 */
[----:B------:R-:W-:Y:S06]  /*f3d0*/  @P0 BAR.SYNC.DEFER_BLOCKING 0x5, 0x100 ;  /* 0x0144000000000b1d */ /* 0x000fec0000010000 */
[----:B------:R-:W4:Y:S04]  /*f3e0*/  @P0 LDS.128 R196, [0x24100] ;  /* 0x02410000ffc40984 */ /* 0x000f280000000c00 */
[----:B------:R-:W-:Y:S06]  /*f3f0*/  @P0 BAR.ARV 0x4, 0x100 ;  /* 0x0104000000000b1d */ /* 0x000fec0000002000 */
[----:B------:R-:W-:Y:S05]  /*f400*/  @P0 BRA `(.L_x_2195) ;  /* 0x00000ea000000947 */ /* 0x000fea0003800000 */
[----:B-1----:R-:W-:Y:S01]  /*f410*/  LOP3.LUT R6, R206, 0x1f, RZ, 0xc0, !PT ;  /* 0x0000001fce067812 */ /* 0x002fe200078ec0ff */
[----:B--2---:R-:W-:-:S03]  /*f420*/  IMAD.MOV.U32 R11, RZ, RZ, RZ ;  /* 0x000000ffff0b7224 */ /* 0x004fc600078e00ff */
[----:B------:R-:W-:Y:S01]  /*f430*/  ISETP.NE.AND P5, PT, R6, 0x1f, PT ;  /* 0x0000001f0600780c */ /* 0x000fe20003fa5270 */
[----:B------:R-:W-:Y:S10]  /*f440*/  BRA.DIV ~URZ, `(.L_x_2196) ;  /* 0x00001f327f007947 */ /* 0x000ff4000b800000 */
[----:B------:R1:W2:Y:S02]  /*f450*/  SHFL.IDX PT, R7, R3, RZ, 0x1f ;  /* 0x00001fff03077589 */ /* 0x0002a400000e0000 */
.L_x_2244:
[----:B------:R-:W-:Y:S05]  /*f460*/  BRA.DIV ~URZ, `(.L_x_2197) ;  /* 0x00001f827f007947 */ /* 0x000fea000b800000 */
[----:B-1----:R-:W1:Y:S02]  /*f470*/  SHFL.IDX PT, R3, R3, 0x1, 0x1f ;  /* 0x00201f0003037f89 */ /* 0x002e6400000e0000 */
.L_x_2245:
[----:B---34-:R-:W-:Y:S02]  /*f480*/  IMAD.IADD R4, R199, 0x1, R6 ;  /* 0x00000001c7047824 */ /* 0x018fe400078e0206 */
        /* <DEDUP_REMOVED lines=17> */
.L_x_2246:
        /* <DEDUP_REMOVED lines=16> */
.L_x_2247:
[----:B----4-:R-:W-:Y:S01]  /*f6a0*/  IMAD R0, R0, c[0x0][0x538], RZ ;  /* 0x00014e0000007a24 */ /* 0x010fe200078e02ff */
[----:B------:R-:W-:Y:S04]  /*f6b0*/  BSSY B1, `(.L_x_2200) ;  /* 0x00000ba000017945 */ /* 0x000fe80003800000 */
[----:B-1----:R-:W-:-:S04]  /*f6c0*/  IADD3 R196, R0, R3, RZ ;  /* 0x0000000300c47210 */ /* 0x002fc80007ffe0ff */
[----:B--2---:R-:W-:-:S13]  /*f6d0*/  ISETP.GT.AND P6, PT, R196, R7, PT ;  /* 0x00000007c400720c */ /* 0x004fda0003fc4270 */
[----:B------:R-:W-:Y:S05]  /*f6e0*/  @P6 BRA `(.L_x_2201) ;  /* 0x0000024000006947 */ /* 0x000fea0003800000 */
.L_x_2205:
        /* <DEDUP_REMOVED lines=16> */
.L_x_2248:
        /* <DEDUP_REMOVED lines=16> */
.L_x_2249:
[----:B--2---:R-:W-:-:S05]  /*f8f0*/  IMAD R0, R0, c[0x0][0x538], RZ ;  /* 0x00014e0000007a24 */ /* 0x004fca00078e02ff */
[----:B------:R-:W-:-:S04]  /*f900*/  IADD3 R196, R0, R196, RZ ;  /* 0x000000c400c47210 */ /* 0x000fc80007ffe0ff */
[----:B------:R-:W-:-:S13]  /*f910*/  ISETP.GT.AND P6, PT, R196, R7, PT ;  /* 0x00000007c400720c */ /* 0x000fda0003fc4270 */
[----:B-1----:R-:W-:Y:S05]  /*f920*/  @!P6 BRA `(.L_x_2205) ;  /* 0xfffffdc00000e947 */ /* 0x002fea000383ffff */
.L_x_2201:
[----:B------:R-:W-:-:S05]  /*f930*/  IADD3 R196, -R0, R196, RZ ;  /* 0x000000c400c47210 */ /* 0x000fca0007ffe1ff */
[----:B------:R-:W-:-:S05]  /*f940*/  IMAD R0, R9, c[0x0][0x538], R196 ;  /* 0x00014e0009007a24 */ /* 0x000fca00078e02c4 */
[----:B------:R-:W-:Y:S01]  /*f950*/  ISETP.GT.AND P0, PT, R0, R7, PT ;  /* 0x000000070000720c */ /* 0x000fe20003f04270 */
[----:B------:R-:W-:-:S12]  /*f960*/  BRA.DIV ~URZ, `(.L_x_2206) ;  /* 0x00001f127f007947 */ /* 0x000fd8000b800000 */
[----:B------:R-:W-:-:S04]  /*f970*/  VOTE.ANY R8, PT, !P0 ;  /* 0x0000000000087806 */ /* 0x000fc800040e0100 */
.L_x_2250:
[----:B------:R-:W1:Y:S02]  /*f980*/  POPC R12, R8 ;  /* 0x00000008000c7309 */ /* 0x000e640000000000 */
[----:B-1----:R-:W-:Y:S01]  /*f990*/  IADD3 R199, R12, R199, RZ ;  /* 0x000000c70cc77210 */ /* 0x002fe20007ffe0ff */
[----:B------:R-:W-:Y:S05]  /*f9a0*/  BRA.DIV ~URZ, `(.L_x_2207) ;  /* 0x00001f127f007947 */ /* 0x000fea000b800000 */
[----:B------:R1:W2:Y:S04]  /*f9b0*/  SHFL.IDX PT, R197, R197, R12, 0x1f ;  /* 0x00001f0cc5c57589 */ /* 0x0002a800000e0000 */
[----:B------:R1:W4:Y:S02]  /*f9c0*/  SHFL.IDX PT, R3, R11, R12, 0x1f ;  /* 0x00001f0c0b037589 */ /* 0x00032400000e0000 */
.L_x_2251:
[----:B------:R-:W-:Y:S01]  /*f9d0*/  ISETP.NE.AND P0, PT, R8, RZ, PT ;  /* 0x000000ff0800720c */ /* 0x000fe20003f05270 */
[----:B------:R-:W-:-:S12]  /*f9e0*/  BSSY B0, `(.L_x_2208) ;  /* 0x0000005000007945 */ /* 0x000fd80003800000 */
[----:B------:R-:W-:Y:S05]  /*f9f0*/  @!P0 BRA `(.L_x_2209) ;  /* 0x0000003000008947 */ /* 0x000fea0003800000 */
[----:B------:R-:W-:Y:S01]  /*fa00*/  IADD3 R4, R12, -0x1, RZ ;  /* 0xffffffff0c047810 */ /* 0x000fe20007ffe0ff */
[----:B------:R-:W-:Y:S05]  /*fa10*/  BRA.DIV ~URZ, `(.L_x_2210) ;  /* 0x00001f727f007947 */ /* 0x000fea000b800000 */
[----:B------:R1:W3:Y:S02]  /*fa20*/  SHFL.IDX PT, R10, R9, R4, 0x1f ;  /* 0x00001f04090a7589 */ /* 0x0002e400000e0000 */
.L_x_2209:
[----:B------:R-:W-:Y:S05]  /*fa30*/  BSYNC B0 ;  /* 0x0000000000007941 */ /* 0x000fea0003800000 */
.L_x_2208:
[----:B----4-:R-:W-:Y:S01]  /*fa40*/  ISETP.NE.AND P0, PT, R3, 0x1, PT ;  /* 0x000000010300780c */ /* 0x010fe20003f05270 */
[----:B---3--:R-:W-:Y:S01]  /*fa50*/  IMAD R196, R10, c[0x0][0x538], R196 ;  /* 0x00014e000ac47a24 */ /* 0x008fe200078e02c4 */
[----:B------:R-:W-:Y:S04]  /*fa60*/  BSSY B0, `(.L_x_2211) ;  /* 0x0000077000007945 */ /* 0x000fe80003800000 */
[----:B------:R-:W-:-:S07]  /*fa70*/  IADD3 R5, -R196, R7, RZ ;  /* 0x00000007c4057210 */ /* 0x000fce0007ffe1ff */
        /* <DEDUP_REMOVED lines=56> */
.L_x_2212:
[----:B------:R-:W-:-:S04]  /*fe00*/  IMAD.MOV.U32 R0, RZ, RZ, 0x4 ;  /* 0x00000004ff007424 */ /* 0x000fc800078e00ff */
[----:B------:R-:W-:-:S06]  /*fe10*/  IMAD.WIDE R2, R199, R0, c[0x0][0x590] ;  /* 0x00016400c7027625 */ /* 0x000fcc00078e0200 */
[----:B------:R-:W3:Y:S01]  /*fe20*/  LDG.E R3, [R2.64] ;  /* 0x0000000802037981 */ /* 0x000ee2000c1e1900 */
        /* <DEDUP_REMOVED lines=31> */
[----:B------:R-:W-:Y:S01]  /*10020*/  IABS R8, R3 ;  /* 0x0000000300087213 */ /* 0x000fe20000000000 */
[----:B------:R-:W-:Y:S01]  /*10030*/  IMAD.MOV R198, RZ, RZ, -R3 ;  /* 0x000000ffffc67224 */ /* 0x000fe200078e0a03 */
[----:B------:R-:W-:Y:S02]  /*10040*/  IADD3 R4, R4, 0x1000000, R5 ;  /* 0x0100000004047810 */ /* 0x000fe40007ffe005 */
[----:B------:R-:W1:Y:S08]  /*10050*/  I2F.RP R10, R8 ;  /* 0x00000008000a7306 */ /* 0x000e700000209400 */
[----:B-1----:R-:W1:Y:S02]  /*10060*/  MUFU.RCP R10, R10 ;  /* 0x0000000a000a7308 */ /* 0x002e640000001000 */
[----:B-1----:R-:W-:-:S06]  /*10070*/  IADD3 R10, R10, 0xffffffe, RZ ;  /* 0x0ffffffe0a0a7810 */ /* 0x002fcc0007ffe0ff */
[----:B------:R-:W1:Y:S02]  /*10080*/  F2I.FTZ.U32.TRUNC.NTZ R11, R10 ;  /* 0x0000000a000b7305 */ /* 0x000e64000021f000 */
[----:B-1----:R-:W-:Y:S02]  /*10090*/  IMAD.MOV R0, RZ, RZ, -R11 ;  /* 0x000000ffff007224 */ /* 0x002fe400078e0a0b */
[----:B------:R-:W-:Y:S02]  /*100a0*/  IMAD.MOV.U32 R10, RZ, RZ, RZ ;  /* 0x000000ffff0a7224 */ /* 0x000fe400078e00ff */
        /* <DEDUP_REMOVED lines=16> */
[----:B------:R-:W-:Y:S02]  /*101b0*/  IMAD R198, R7, R198, R4 ;  /* 0x000000c607c67224 */ /* 0x000fe400078e0204 */
[----:B------:R-:W-:Y:S02]  /*101c0*/  IMAD.MOV.U32 R2, RZ, RZ, R7 ;  /* 0x000000ffff027224 */ /* 0x000fe400078e0007 */
.L_x_2213:
[----:B------:R-:W-:Y:S05]  /*101d0*/  BSYNC B0 ;  /* 0x0000000000007941 */ /* 0x000fea0003800000 */
.L_x_2211:
[----:B------:R-:W-:-:S04]  /*101e0*/  LOP3.LUT R2, RZ, R2, RZ, 0x33, !PT ;  /* 0x00000002ff027212 */ /* 0x000fc800078e33ff */
[----:B------:R-:W-:Y:S01]  /*101f0*/  IADD3 R197, R2, R197, RZ ;  /* 0x000000c502c57210 */ /* 0x000fe20007ffe0ff */
[----:B------:R-:W-:Y:S05]  /*10200*/  BRA `(.L_x_2214) ;  /* 0x0000004000007947 */ /* 0x000fea0003800000 */
.L_x_2202:
[----:B------:R-:W-:Y:S01]  /*10210*/  IMAD.MOV.U32 R196, RZ, RZ, R7 ;  /* 0x000000ffffc47224 */ /* 0x000fe200078e0007 */
[----:B------:R-:W-:Y:S01]  /*10220*/  MOV R198, RZ ;  /* 0x000000ff00c67202 */ /* 0x000fe20000000f00 */
[----:B------:R-:W-:Y:S01]  /*10230*/  IMAD.MOV.U32 R197, RZ, RZ, RZ ;  /* 0x000000ffffc57224 */ /* 0x000fe200078e00ff */
[----:B------:R-:W-:Y:S02]  /*10240*/  MOV R199, c[0x0][0x53c] ;  /* 0x00014f0000c77a02 */ /* 0x000fe40000000f00 */
.L_x_2214:
[----:B------:R-:W-:Y:S05]  /*10250*/  BSYNC B1 ;  /* 0x0000000000017941 */ /* 0x000fea0003800000 */
.L_x_2200:
[----:B------:R-:W-:Y:S01]  /*10260*/  WARPSYNC 0xffffffff ;  /* 0xffffffff00007948 */ /* 0x000fe20003800000 */
[----:B------:R-:W-:Y:S01]  /*10270*/  BAR.SYNC.DEFER_BLOCKING 0x4, 0x100 ;  /* 0x0104000000007b1d */ /* 0x000fe20000010000 */
[----:B------:R-:W-:-:S13]  /*10280*/  ISETP.NE.AND P0, PT, R6, RZ, PT ;  /* 0x000000ff0600720c */ /* 0x000fda0003f05270 */
[----:B------:R1:W-:Y:S04]  /*10290*/  @!P0 STS.128 [0x24100], R196 ;  /* 0x024100c4ff008388 */ /* 0x0003e80000000c00 */
[----:B------:R-:W-:Y:S06]  /*102a0*/  BAR.ARV 0x5, 0x100 ;  /* 0x0144000000007b1d */ /* 0x000fec0000002000 */
.L_x_2195:
[----:B----4-:R-:W-:-:S13]  /*102b0*/  ISETP.GE.AND P0, PT, R199, c[0x0][0x53c], PT ;  /* 0x00014f00c7007a0c */ /* 0x010fda0003f06270 */
[----:B-123--:R-:W-:Y:S01]  /*102c0*/  @P0 CALL.REL.NOINC `(.L_x_2215) ;  /* 0x0000001000000944 */ /* 0x00efe20003c00000 */
[----:B------:R-:W-:Y:S05]  /*102d0*/  BRA `(.L_x_2216) ;  /* 0xffff136000007947 */ /* 0x000fea000383ffff */
.L_x_2215:
[----:B------:R-:W-:Y:S05]  /*102e0*/  EXIT ;  /* 0x000000000000794d */ /* 0x000fea0003800000 */
.L_x_2114:
[----:B------:R-:W-:Y:S01]  /*102f0*/  IMAD.MOV.U32 R9, RZ, RZ, R8 ;  /* 0x000000ffff097224 */ /* 0x000fe200078e0008 */
[----:B------:R-:W-:Y:S02]  /*10300*/  MOV R2, 0x1 ;  /* 0x0000000100027802 */ /* 0x000fe40000000f00 */
[----:B------:R-:W-:Y:S02]  /*10310*/  MOV R0, 0x10330 ;  /* 0x0001033000007802 */ /* 0x000fe40000000f00 */
[----:B------:R-:W-:Y:S05]  /*10320*/  CALL.REL.NOINC `($__internal_46_$__cuda_sm70_shflsync_up_p) ;  /* 0x0000176000007944 */ /* 0x000fea0003c00000 */
[----:B--2---:R-:W-:Y:S01]  /*10330*/  MOV R0, R2 ;  /* 0x0000000200007202 */ /* 0x004fe20000000f00 */
[----:B-1----:R-:W-:Y:S05]  /*10340*/  BRA `(.L_x_2217) ;  /* 0xffff012000007947 */ /* 0x002fea000383ffff */
.L_x_2115:
[----:B------:R-:W-:Y:S01]  /*10350*/  IMAD.MOV.U32 R9, RZ, RZ, R8 ;  /* 0x000000ffff097224 */ /* 0x000fe200078e0008 */
[----:B------:R-:W-:Y:S02]  /*10360*/  MOV R2, 0x2 ;  /* 0x0000000200027802 */ /* 0x000fe40000000f00 */
[----:B------:R-:W-:Y:S02]  /*10370*/  MOV R0, 0x10390 ;  /* 0x0001039000007802 */ /* 0x000fe40000000f00 */
[----:B------:R-:W-:Y:S05]  /*10380*/  CALL.REL.NOINC `($__internal_46_$__cuda_sm70_shflsync_up_p) ;  /* 0x0000170000007944 */ /* 0x000fea0003c00000 */
[----:B-12---:R-:W-:Y:S01]  /*10390*/  SEL R9, R2, RZ, P4 ;  /* 0x000000ff02097207 */ /* 0x006fe20002000000 */
[----:B------:R-:W-:Y:S01]  /*103a0*/  IMAD.MOV.U32 R2, RZ, RZ, 0x4 ;  /* 0x00000004ff027424 */ /* 0x000fe200078e00ff */
[----:B------:R-:W-:-:S03]  /*103b0*/  MOV R0, 0x103e0 ;  /* 0x000103e000007802 */ /* 0x000fc60000000f00 */
[----:B------:R-:W-:Y:S02]  /*103c0*/  IMAD.IADD R9, R8, 0x1, R9 ;  /* 0x0000000108097824 */ /* 0x000fe400078e0209 */
[----:B------:R-:W-:Y:S05]  /*103d0*/  CALL.REL.NOINC `($__internal_46_$__cuda_sm70_shflsync_up_p) ;  /* 0x000016b000007944 */ /* 0x000fea0003c00000 */
[----:B--2---:R-:W-:Y:S02]  /*103e0*/  SEL R2, R2, RZ, P3 ;  /* 0x000000ff02027207 */ /* 0x004fe40001800000 */
[----:B------:R-:W-:-:S03]  /*103f0*/  MOV R0, 0x10430 ;  /* 0x0001043000007802 */ /* 0x000fc60000000f00 */
[----:B-1----:R-:W-:Y:S02]  /*10400*/  IMAD.IADD R9, R9, 0x1, R2 ;  /* 0x0000000109097824 */ /* 0x002fe400078e0202 */
[----:B------:R-:W-:Y:S02]  /*10410*/  IMAD.MOV.U32 R2, RZ, RZ, 0x8 ;  /* 0x00000008ff027424 */ /* 0x000fe400078e00ff */
[----:B------:R-:W-:Y:S05]  /*10420*/  CALL.REL.NOINC `($__internal_46_$__cuda_sm70_shflsync_up_p) ;  /* 0x0000166000007944 */ /* 0x000fea0003c00000 */
[----:B--2---:R-:W-:Y:S02]  /*10430*/  SEL R2, R2, RZ, P2 ;  /* 0x000000ff02027207 */ /* 0x004fe40001000000 */
[----:B------:R-:W-:-:S03]  /*10440*/  MOV R0, 0x10480 ;  /* 0x0001048000007802 */ /* 0x000fc60000000f00 */
[----:B-1----:R-:W-:Y:S02]  /*10450*/  IMAD.IADD R9, R9, 0x1, R2 ;  /* 0x0000000109097824 */ /* 0x002fe400078e0202 */
[----:B------:R-:W-:Y:S02]  /*10460*/  IMAD.MOV.U32 R2, RZ, RZ, 0x10 ;  /* 0x00000010ff027424 */ /* 0x000fe400078e00ff */
[----:B------:R-:W-:Y:S05]  /*10470*/  CALL.REL.NOINC `($__internal_46_$__cuda_sm70_shflsync_up_p) ;  /* 0x0000161000007944 */ /* 0x000fea0003c00000 */
[----:B--2---:R-:W-:Y:S01]  /*10480*/  SEL R2, R2, RZ, P1 ;  /* 0x000000ff02027207 */ /* 0x004fe20000800000 */
[----:B------:R-:W-:Y:S01]  /*10490*/  IMAD.MOV.U32 R4, RZ, RZ, 0x1f ;  /* 0x0000001fff047424 */ /* 0x000fe200078e00ff */
[----:B------:R-:W-:-:S03]  /*104a0*/  MOV R0, 0x104f0 ;  /* 0x000104f000007802 */ /* 0x000fc60000000f00 */
[----:B-1----:R-:W-:Y:S01]  /*104b0*/  IMAD.IADD R9, R9, 0x1, R2 ;  /* 0x0000000109097824 */ /* 0x002fe200078e0202 */
[----:B------:R-:W-:-:S03]  /*104c0*/  MOV R2, 0x1f ;  /* 0x0000001f00027802 */ /* 0x000fc60000000f00 */
[----:B------:R-:W-:Y:S02]  /*104d0*/  IMAD.MOV.U32 R5, RZ, RZ, R9 ;  /* 0x000000ffff057224 */ /* 0x000fe400078e0009 */
[----:B------:R-:W-:Y:S05]  /*104e0*/  CALL.REL.NOINC `($__internal_45_$__cuda_sm70_shflsync_idx_p) ;  /* 0x0000155000007944 */ /* 0x000fea0003c00000 */
[----:B------:R-:W-:Y:S05]  /*104f0*/  BRA `(.L_x_2218) ;  /* 0xffff007000007947 */ /* 0x000fea000383ffff */
.L_x_2117:
[----:B------:R-:W-:Y:S02]  /*10500*/  SEL R2, RZ, 0x1, P0 ;  /* 0x00000001ff027807 */ /* 0x000fe40000000000 */
[----:B------:R-:W-:Y:S02]  /*10510*/  MOV R0, 0x10530 ;  /* 0x0001053000007802 */ /* 0x000fe40000000f00 */
[----:B------:R-:W-:Y:S05]  /*10520*/  CALL.REL.NOINC `($__internal_47_$__cuda_sm70_votesync_ballot) ;  /* 0x000015b000007944 */ /* 0x000fea0003c00000 */
[----:B------:R-:W-:Y:S05]  /*10530*/  BRA `(.L_x_2219) ;  /* 0xffff00c000007947 */ /* 0x000fea000383ffff */
.L_x_2118:
[----:B------:R-:W-:Y:S01]  /*10540*/  IMAD.MOV.U32 R5, RZ, RZ, R10 ;  /* 0x000000ffff057224 */ /* 0x000fe200078e000a */
[----:B------:R-:W-:Y:S01]  /*10550*/  MOV R4, R3 ;  /* 0x0000000300047202 */ /* 0x000fe20000000f00 */
[----:B------:R-:W-:Y:S01]  /*10560*/  IMAD.MOV.U32 R2, RZ, RZ, 0x1f ;  /* 0x0000001fff027424 */ /* 0x000fe200078e00ff */
[----:B------:R-:W-:Y:S02]  /*10570*/  MOV R0, 0x10590 ;  /* 0x0001059000007802 */ /* 0x000fe40000000f00 */
[----:B------:R-:W-:Y:S05]  /*10580*/  CALL.REL.NOINC `($__internal_45_$__cuda_sm70_shflsync_idx_p) ;  /* 0x000014b000007944 */ /* 0x000fea0003c00000 */
[----:B------:R-:W-:Y:S01]  /*10590*/  IMAD.MOV.U32 R10, RZ, RZ, R2 ;  /* 0x000000ffff0a7224 */ /* 0x000fe200078e0002 */
[----:B------:R-:W-:Y:S01]  /*105a0*/  MOV R5, R7 ;  /* 0x0000000700057202 */ /* 0x000fe20000000f00 */
[----:B------:R-:W-:Y:S01]  /*105b0*/  IMAD.MOV.U32 R11, RZ, RZ, RZ ;  /* 0x000000ffff0b7224 */ /* 0x000fe200078e00ff */
[----:B------:R-:W-:Y:S01]  /*105c0*/  MOV R4, R3 ;  /* 0x0000000300047202 */ /* 0x000fe20000000f00 */
[----:B------:R-:W-:Y:S01]  /*105d0*/  IMAD.MOV.U32 R2, RZ, RZ, 0x1f ;  /* 0x0000001fff027424 */ /* 0x000fe200078e00ff */
[----:B------:R-:W-:-:S02]  /*105e0*/  MOV R0, 0x10600 ;  /* 0x0001060000007802 */ /* 0x000fc40000000f00 */
[----:B------:R-:W-:Y:S05]  /*105f0*/  CALL.REL.NOINC `($__internal_45_$__cuda_sm70_shflsync_idx_p) ;  /* 0x0000144000007944 */ /* 0x000fea0003c00000 */
[----:B------:R-:W-:Y:S01]  /*10600*/  MOV R7, R2 ;  /* 0x0000000200077202 */ /* 0x000fe20000000f00 */
[----:B------:R-:W-:Y:S05]  /*10610*/  BRA `(.L_x_2220) ;  /* 0xffff004000007947 */ /* 0x000fea000383ffff */
.L_x_2121:
[----:B------:R-:W-:Y:S01]  /*10620*/  IMAD.MOV.U32 R5, RZ, RZ, R9 ;  /* 0x000000ffff057224 */ /* 0x000fe200078e0009 */
[----:B------:R-:W-:Y:S01]  /*10630*/  MOV R4, R3 ;  /* 0x0000000300047202 */ /* 0x000fe20000000f00 */
[----:B------:R-:W-:Y:S01]  /*10640*/  IMAD.MOV.U32 R2, RZ, RZ, 0x1f ;  /* 0x0000001fff027424 */ /* 0x000fe200078e00ff */
[----:B------:R-:W-:-:S02]  /*10650*/  MOV R0, 0x10670 ;  /* 0x0001067000007802 */ /* 0x000fc40000000f00 */
[----:B--23--:R-:W-:Y:S05]  /*10660*/  CALL.REL.NOINC `($__internal_45_$__cuda_sm70_shflsync_idx_p) ;  /* 0x000013d000007944 */ /* 0x00cfea0003c00000 */
[----:B------:R-:W-:Y:S01]  /*10670*/  MOV R11, R2 ;  /* 0x00000002000b7202 */ /* 0x000fe20000000f00 */
[----:B------:R-:W-:Y:S05]  /*10680*/  BRA `(.L_x_2120) ;  /* 0xffff003000007947 */ /* 0x000fea000383ffff */
.L_x_2132:
[----:B------:R-:W-:Y:S01]  /*10690*/  IMAD.MOV.U32 R5, RZ, RZ, R8 ;  /* 0x000000ffff057224 */ /* 0x000fe200078e0008 */
[----:B------:R-:W-:Y:S01]  /*106a0*/  MOV R4, RZ ;  /* 0x000000ff00047202 */ /* 0x000fe20000000f00 */
[----:B------:R-:W-:Y:S01]  /*106b0*/  IMAD.MOV.U32 R2, RZ, RZ, 0x181f ;  /* 0x0000181fff027424 */ /* 0x000fe200078e00ff */
[----:B------:R-:W-:-:S02]  /*106c0*/  MOV R0, 0x106e0 ;  /* 0x000106e000007802 */ /* 0x000fc40000000f00 */
[----:B-1----:R-:W-:Y:S05]  /*106d0*/  CALL.REL.NOINC `($__internal_45_$__cuda_sm70_shflsync_idx_p) ;  /* 0x0000136000007944 */ /* 0x002fea0003c00000 */
[----:B------:R-:W-:Y:S01]  /*106e0*/  MOV R10, R2 ;  /* 0x00000002000a7202 */ /* 0x000fe20000000f00 */
[----:B------:R-:W-:Y:S05]  /*106f0*/  BRA `(.L_x_2221) ;  /* 0xffff1de000007947 */ /* 0x000fea000383ffff */
.L_x_2133:
[----:B------:R-:W-:Y:S01]  /*10700*/  IMAD.MOV.U32 R5, RZ, RZ, R9 ;  /* 0x000000ffff057224 */ /* 0x000fe200078e0009 */
[----:B------:R-:W-:Y:S01]  /*10710*/  MOV R4, RZ ;  /* 0x000000ff00047202 */ /* 0x000fe20000000f00 */
[----:B------:R-:W-:Y:S01]  /*10720*/  IMAD.MOV.U32 R2, RZ, RZ, 0x181f ;  /* 0x0000181fff027424 */ /* 0x000fe200078e00ff */
[----:B------:R-:W-:-:S02]  /*10730*/  MOV R0, 0x10750 ;  /* 0x0001075000007802 */ /* 0x000fc40000000f00 */
[----:B-123--:R-:W-:Y:S05]  /*10740*/  CALL.REL.NOINC `($__internal_45_$__cuda_sm70_shflsync_idx_p) ;  /* 0x000012f000007944 */ /* 0x00efea0003c00000 */
[----:B------:R-:W-:Y:S01]  /*10750*/  MOV R0, R2 ;  /* 0x0000000200007202 */ /* 0x000fe20000000f00 */
[----:B------:R-:W-:Y:S05]  /*10760*/  BRA `(.L_x_2222) ;  /* 0xffff1d9000007947 */ /* 0x000fea000383ffff */
.L_x_2136:
[----:B-1----:R-:W-:Y:S01]  /*10770*/  IMAD.MOV.U32 R5, RZ, RZ, R8 ;  /* 0x000000ffff057224 */ /* 0x002fe200078e0008 */
[----:B------:R-:W-:Y:S01]  /*10780*/  MOV R4, 0x1 ;  /* 0x0000000100047802 */ /* 0x000fe20000000f00 */
[----:B------:R-:W-:Y:S01]  /*10790*/  IMAD.MOV.U32 R2, RZ, RZ, 0x181f ;  /* 0x0000181fff027424 */ /* 0x000fe200078e00ff */
[----:B------:R-:W-:-:S02]  /*107a0*/  MOV R0, 0x107c0 ;  /* 0x000107c000007802 */ /* 0x000fc40000000f00 */
[----:B--234-:R-:W-:Y:S05]  /*107b0*/  CALL.REL.NOINC `($__internal_45_$__cuda_sm70_shflsync_idx_p) ;  /* 0x0000128000007944 */ /* 0x01cfea0003c00000 */
[----:B------:R-:W-:Y:S01]  /*107c0*/  IMAD.MOV.U32 R10, RZ, RZ, R2 ;  /* 0x000000ffff0a7224 */ /* 0x000fe200078e0002 */
[----:B------:R-:W-:Y:S01]  /*107d0*/  MOV R4, 0x1 ;  /* 0x0000000100047802 */ /* 0x000fe20000000f00 */
[----:B------:R-:W-:Y:S01]  /*107e0*/  IMAD.MOV.U32 R5, RZ, RZ, R9 ;  /* 0x000000ffff057224 */ /* 0x000fe200078e0009 */
[----:B------:R-:W-:-:S02]  /*107f0*/  MOV R2, 0x181f ;  /* 0x0000181f00027802 */ /* 0x000fc40000000f00 */
[----:B------:R-:W-:Y:S02]  /*10800*/  MOV R0, 0x10820 ;  /* 0x0001082000007802 */ /* 0x000fe40000000f00 */
[----:B------:R-:W-:Y:S05]  /*10810*/  CALL.REL.NOINC `($__internal_45_$__cuda_sm70_shflsync_idx_p) ;  /* 0x0000122000007944 */ /* 0x000fea0003c00000 */
[----:B------:R-:W-:Y:S05]  /*10820*/  BRA `(.L_x_2223) ;  /* 0xffff1e1000007947 */ /* 0x000fea000383ffff */
.L_x_2139:
[----:B-1----:R-:W-:Y:S01]  /*10830*/  IMAD.MOV.U32 R5, RZ, RZ, R8 ;  /* 0x000000ffff057224 */ /* 0x002fe200078e0008 */
[----:B------:R-:W-:Y:S01]  /*10840*/  MOV R4, 0x2 ;  /* 0x0000000200047802 */ /* 0x000fe20000000f00 */
[----:B----4-:R-:W-:Y:S01]  /*10850*/  IMAD.MOV.U32 R2, RZ, RZ, 0x181f ;  /* 0x0000181fff027424 */ /* 0x010fe200078e00ff */
[----:B------:R-:W-:Y:S02]  /*10860*/  MOV R0, 0x10880 ;  /* 0x0001088000007802 */ /* 0x000fe40000000f00 */
[----:B--23--:R-:W-:Y:S05]  /*10870*/  CALL.REL.NOINC `($__internal_45_$__cuda_sm70_shflsync_idx_p) ;  /* 0x000011c000007944 */ /* 0x00cfea0003c00000 */
[----:B------:R-:W-:Y:S01]  /*10880*/  MOV R10, R2 ;  /* 0x00000002000a7202 */ /* 0x000fe20000000f00 */
[----:B------:R-:W-:Y:S05]  /*10890*/  BRA `(.L_x_2224) ;  /* 0xffff1ed000007947 */ /* 0x000fea000383ffff */
.L_x_2140:
[----:B-1----:R-:W-:Y:S01]  /*108a0*/  IMAD.MOV.U32 R5, RZ, RZ, R9 ;  /* 0x000000ffff057224 */ /* 0x002fe200078e0009 */
[----:B------:R-:W-:Y:S01]  /*108b0*/  MOV R4, 0x2 ;  /* 0x0000000200047802 */ /* 0x000fe20000000f00 */
[----:B----4-:R-:W-:Y:S01]  /*108c0*/  IMAD.MOV.U32 R2, RZ, RZ, 0x181f ;  /* 0x0000181fff027424 */ /* 0x010fe200078e00ff */
[----:B------:R-:W-:Y:S02]  /*108d0*/  MOV R0, 0x108f0 ;  /* 0x000108f000007802 */ /* 0x000fe40000000f00 */
[----:B--23--:R-:W-:Y:S05]  /*108e0*/  CALL.REL.NOINC `($__internal_45_$__cuda_sm70_shflsync_idx_p) ;  /* 0x0000115000007944 */ /* 0x00cfea0003c00000 */
[----:B------:R-:W-:Y:S05]  /*108f0*/  BRA `(.L_x_2225) ;  /* 0xffff1e9000007947 */ /* 0x000fea000383ffff */
.L_x_2143:
[----:B-1----:R-:W-:Y:S01]  /*10900*/  IMAD.MOV.U32 R5, RZ, RZ, R8 ;  /* 0x000000ffff057224 */ /* 0x002fe200078e0008 */
[----:B------:R-:W-:Y:S01]  /*10910*/  MOV R4, 0x3 ;  /* 0x0000000300047802 */ /* 0x000fe20000000f00 */
[----:B--2---:R-:W-:Y:S01]  /*10920*/  IMAD.MOV.U32 R2, RZ, RZ, 0x181f ;  /* 0x0000181fff027424 */ /* 0x004fe200078e00ff */
[----:B------:R-:W-:-:S02]  /*10930*/  MOV R0, 0x10950 ;  /* 0x0001095000007802 */ /* 0x000fc40000000f00 */
[----:B---34-:R-:W-:Y:S05]  /*10940*/  CALL.REL.NOINC `($__internal_45_$__cuda_sm70_shflsync_idx_p) ;  /* 0x000010f000007944 */ /* 0x018fea0003c00000 */
[----:B------:R-:W-:Y:S01]  /*10950*/  IMAD.MOV.U32 R8, RZ, RZ, R2 ;  /* 0x000000ffff087224 */ /* 0x000fe200078e0002 */
[----:B------:R-:W-:Y:S01]  /*10960*/  MOV R4, 0x3 ;  /* 0x0000000300047802 */ /* 0x000fe20000000f00 */
[----:B------:R-:W-:Y:S01]  /*10970*/  IMAD.MOV.U32 R5, RZ, RZ, R9 ;  /* 0x000000ffff057224 */ /* 0x000fe200078e0009 */
[----:B------:R-:W-:-:S02]  /*10980*/  MOV R2, 0x181f ;  /* 0x0000181f00027802 */ /* 0x000fc40000000f00 */
[----:B------:R-:W-:Y:S02]  /*10990*/  MOV R0, 0x109b0 ;  /* 0x000109b000007802 */ /* 0x000fe40000000f00 */
[----:B------:R-:W-:Y:S05]  /*109a0*/  CALL.REL.NOINC `($__internal_45_$__cuda_sm70_shflsync_idx_p) ;  /* 0x0000109000007944 */ /* 0x000fea0003c00000 */
[----:B------:R-:W-:Y:S01]  /*109b0*/  MOV R9, R2 ;  /* 0x0000000200097202 */ /* 0x000fe20000000f00 */
[----:B------:R-:W-:Y:S05]  /*109c0*/  BRA `(.L_x_2226) ;  /* 0xffff1f0000007947 */ /* 0x000fea000383ffff */
.L_x_2154:
[----:B-1----:R-:W-:Y:S01]  /*109d0*/  IMAD.MOV.U32 R8, RZ, RZ, R242 ;  /* 0x000000ffff087224 */ /* 0x002fe200078e00f2 */
[----:B------:R-:W-:Y:S02]  /*109e0*/  MOV R7, 0x2 ;  /* 0x0000000200077802 */ /* 0x000fe40000000f00 */
[----:B------:R-:W-:Y:S02]  /*109f0*/  MOV R6, 0x10a10 ;  /* 0x00010a1000067802 */ /* 0x000fe40000000f00 */
[----:B------:R-:W-:Y:S05]  /*10a00*/  CALL.REL.NOINC `($__internal_44_$__cuda_sm70_shflsync_bfly_p) ;  /* 0x00000fe000007944 */ /* 0x000fea0003c00000 */
[----:B------:R-:W-:Y:S01]  /*10a10*/  MOV R3, R7 ;  /* 0x0000000700037202 */ /* 0x000fe20000000f00 */
[----:B------:R-:W-:Y:S05]  /*10a20*/  BRA `(.L_x_2227) ;  /* 0xffffafc000007947 */ /* 0x000fea000383ffff */
.L_x_2155:
[----:B-1----:R-:W-:Y:S01]  /*10a30*/  IMAD.MOV.U32 R8, RZ, RZ, R3 ;  /* 0x000000ffff087224 */ /* 0x002fe200078e0003 */
[----:B------:R-:W-:Y:S02]  /*10a40*/  MOV R7, 0x1 ;  /* 0x0000000100077802 */ /* 0x000fe40000000f00 */
[----:B------:R-:W-:Y:S02]  /*10a50*/  MOV R6, 0x10a70 ;  /* 0x00010a7000067802 */ /* 0x000fe40000000f00 */
[----:B--2---:R-:W-:Y:S05]  /*10a60*/  CALL.REL.NOINC `($__internal_44_$__cuda_sm70_shflsync_bfly_p) ;  /* 0x00000f8000007944 */ /* 0x004fea0003c00000 */
[----:B------:R-:W-:Y:S01]  /*10a70*/  FADD.FTZ R3, R3, R7 ;  /* 0x0000000703037221 */ /* 0x000fe20000010000 */
[----:B------:R-:W-:Y:S02]  /*10a80*/  MOV R8, R239 ;  /* 0x000000ef00087202 */ /* 0x000fe40000000f00 */
[----:B------:R-:W-:-:S02]  /*10a90*/  MOV R7, 0x2 ;  /* 0x0000000200077802 */ /* 0x000fc40000000f00 */
[----:B------:R-:W-:Y:S02]  /*10aa0*/  MOV R6, 0x10ac0 ;  /* 0x00010ac000067802 */ /* 0x000fe40000000f00 */
[----:B------:R-:W-:Y:S05]  /*10ab0*/  CALL.REL.NOINC `($__internal_44_$__cuda_sm70_shflsync_bfly_p) ;  /* 0x00000f3000007944 */ /* 0x000fea0003c00000 */
[----:B------:R-:W-:Y:S01]  /*10ac0*/  FADD.FTZ R239, R239, R7 ;  /* 0x00000007efef7221 */ /* 0x000fe20000010000 */
[----:B------:R-:W-:Y:S02]  /*10ad0*/  MOV R7, 0x1 ;  /* 0x0000000100077802 */ /* 0x000fe40000000f00 */
[----:B------:R-:W-:Y:S02]  /*10ae0*/  MOV R6, 0x10b10 ;  /* 0x00010b1000067802 */ /* 0x000fe40000000f00 */
[----:B------:R-:W-:Y:S02]  /*10af0*/  MOV R8, R239 ;  /* 0x000000ef00087202 */ /* 0x000fe40000000f00 */
[----:B------:R-:W-:Y:S05]  /*10b00*/  CALL.REL.NOINC `($__internal_44_$__cuda_sm70_shflsync_bfly_p) ;  /* 0x00000ee000007944 */ /* 0x000fea0003c00000 */
[----:B------:R-:W-:Y:S01]  /*10b10*/  MOV R5, R7 ;  /* 0x0000000700057202 */ /* 0x000fe20000000f00 */
[----:B------:R-:W-:Y:S05]  /*10b20*/  BRA `(.L_x_2228) ;  /* 0xffffaf3000007947 */ /* 0x000fea000383ffff */
.L_x_2162:
[----:B--234-:R-:W-:Y:S01]  /*10b30*/  IMAD.MOV.U32 R5, RZ, RZ, R7 ;  /* 0x000000ffff057224 */ /* 0x01cfe200078e0007 */
[----:B------:R-:W-:Y:S01]  /*10b40*/  MOV R4, RZ ;  /* 0x000000ff00047202 */ /* 0x000fe20000000f00 */
[----:B------:R-:W-:Y:S01]  /*10b50*/  IMAD.MOV.U32 R2, RZ, RZ, 0x181f ;  /* 0x0000181fff027424 */ /* 0x000fe200078e00ff */
[----:B------:R-:W-:Y:S02]  /*10b60*/  MOV R0, 0x10b80 ;  /* 0x00010b8000007802 */ /* 0x000fe40000000f00 */
[----:B-1----:R-:W-:Y:S05]  /*10b70*/  CALL.REL.NOINC `($__internal_45_$__cuda_sm70_shflsync_idx_p) ;  /* 0x00000ec000007944 */ /* 0x002fea0003c00000 */
[----:B------:R-:W-:Y:S01]  /*10b80*/  MOV R57, R2 ;  /* 0x0000000200397202 */ /* 0x000fe20000000f00 */
[----:B------:R-:W-:Y:S05]  /*10b90*/  BRA `(.L_x_2229) ;  /* 0xffffc58000007947 */ /* 0x000fea000383ffff */
.L_x_2163:
[----:B------:R-:W-:Y:S01]  /*10ba0*/  IMAD.MOV.U32 R5, RZ, RZ, R56 ;  /* 0x000000ffff057224 */ /* 0x000fe200078e0038 */
[----:B------:R-:W-:Y:S01]  /*10bb0*/  MOV R4, RZ ;  /* 0x000000ff00047202 */ /* 0x000fe20000000f00 */
[----:B------:R-:W-:Y:S01]  /*10bc0*/  IMAD.MOV.U32 R2, RZ, RZ, 0x181f ;  /* 0x0000181fff027424 */ /* 0x000fe200078e00ff */
[----:B------:R-:W-:-:S02]  /*10bd0*/  MOV R0, 0x10bf0 ;  /* 0x00010bf000007802 */ /* 0x000fc40000000f00 */
[----:B-123--:R-:W-:Y:S05]  /*10be0*/  CALL.REL.NOINC `($__internal_45_$__cuda_sm70_shflsync_idx_p) ;  /* 0x00000e5000007944 */ /* 0x00efea0003c00000 */
[----:B------:R-:W-:Y:S01]  /*10bf0*/  MOV R0, R2 ;  /* 0x0000000200007202 */ /* 0x000fe20000000f00 */
[----:B------:R-:W-:Y:S05]  /*10c00*/  BRA `(.L_x_2230) ;  /* 0xffffc53000007947 */ /* 0x000fea000383ffff */
.L_x_2166:
[----:B--2---:R-:W-:Y:S01]  /*10c10*/  IMAD.MOV.U32 R5, RZ, RZ, R7 ;  /* 0x000000ffff057224 */ /* 0x004fe200078e0007 */
[----:B------:R-:W-:Y:S01]  /*10c20*/  MOV R4, 0x1 ;  /* 0x0000000100047802 */ /* 0x000fe20000000f00 */
[----:B------:R-:W-:Y:S01]  /*10c30*/  IMAD.MOV.U32 R2, RZ, RZ, 0x181f ;  /* 0x0000181fff027424 */ /* 0x000fe200078e00ff */
[----:B------:R-:W-:-:S02]  /*10c40*/  MOV R0, 0x10c60 ;  /* 0x00010c6000007802 */ /* 0x000fc40000000f00 */
[----:B-1-34-:R-:W-:Y:S05]  /*10c50*/  CALL.REL.NOINC `($__internal_45_$__cuda_sm70_shflsync_idx_p) ;  /* 0x00000de000007944 */ /* 0x01afea0003c00000 */
[----:B------:R-:W-:Y:S01]  /*10c60*/  IMAD.MOV.U32 R20, RZ, RZ, R2 ;  /* 0x000000ffff147224 */ /* 0x000fe200078e0002 */
[----:B------:R-:W-:Y:S01]  /*10c70*/  MOV R4, 0x1 ;  /* 0x0000000100047802 */ /* 0x000fe20000000f00 */
[----:B------:R-:W-:Y:S01]  /*10c80*/  IMAD.MOV.U32 R5, RZ, RZ, R56 ;  /* 0x000000ffff057224 */ /* 0x000fe200078e0038 */
[----:B------:R-:W-:-:S02]  /*10c90*/  MOV R2, 0x181f ;  /* 0x0000181f00027802 */ /* 0x000fc40000000f00 */
[----:B------:R-:W-:Y:S02]  /*10ca0*/  MOV R0, 0x10cc0 ;  /* 0x00010cc000007802 */ /* 0x000fe40000000f00 */
[----:B------:R-:W-:Y:S05]  /*10cb0*/  CALL.REL.NOINC `($__internal_45_$__cuda_sm70_shflsync_idx_p) ;  /* 0x00000d8000007944 */ /* 0x000fea0003c00000 */
[----:B------:R-:W-:Y:S05]  /*10cc0*/  BRA `(.L_x_2231) ;  /* 0xffffc5a000007947 */ /* 0x000fea000383ffff */
.L_x_2169:
[----:B--2---:R-:W-:Y:S01]  /*10cd0*/  IMAD.MOV.U32 R5, RZ, RZ, R7 ;  /* 0x000000ffff057224 */ /* 0x004fe200078e0007 */
[----:B------:R-:W-:Y:S01]  /*10ce0*/  MOV R4, 0x2 ;  /* 0x0000000200047802 */ /* 0x000fe20000000f00 */
[----:B----4-:R-:W-:Y:S01]  /*10cf0*/  IMAD.MOV.U32 R2, RZ, RZ, 0x181f ;  /* 0x0000181fff027424 */ /* 0x010fe200078e00ff */
[----:B------:R-:W-:Y:S02]  /*10d00*/  MOV R0, 0x10d20 ;  /* 0x00010d2000007802 */ /* 0x000fe40000000f00 */
[----:B-1-3--:R-:W-:Y:S05]  /*10d10*/  CALL.REL.NOINC `($__internal_45_$__cuda_sm70_shflsync_idx_p) ;  /* 0x00000d2000007944 */ /* 0x00afea0003c00000 */
[----:B------:R-:W-:Y:S01]  /*10d20*/  MOV R16, R2 ;  /* 0x0000000200107202 */ /* 0x000fe20000000f00 */
[----:B------:R-:W-:Y:S05]  /*10d30*/  BRA `(.L_x_2232) ;  /* 0xffffc66000007947 */ /* 0x000fea000383ffff */
.L_x_2170:
[----:B------:R-:W-:Y:S01]  /*10d40*/  IMAD.MOV.U32 R5, RZ, RZ, R56 ;  /* 0x000000ffff057224 */ /* 0x000fe200078e0038 */
[----:B------:R-:W-:Y:S01]  /*10d50*/  MOV R4, 0x2 ;  /* 0x0000000200047802 */ /* 0x000fe20000000f00 */
[----:B----4-:R-:W-:Y:S01]  /*10d60*/  IMAD.MOV.U32 R2, RZ, RZ, 0x181f ;  /* 0x0000181fff027424 */ /* 0x010fe200078e00ff */
[----:B------:R-:W-:Y:S02]  /*10d70*/  MOV R0, 0x10d90 ;  /* 0x00010d9000007802 */ /* 0x000fe40000000f00 */
[----:B-123--:R-:W-:Y:S05]  /*10d80*/  CALL.REL.NOINC `($__internal_45_$__cuda_sm70_shflsync_idx_p) ;  /* 0x00000cb000007944 */ /* 0x00efea0003c00000 */
[----:B------:R-:W-:Y:S05]  /*10d90*/  BRA `(.L_x_2233) ;  /* 0xffffc62000007947 */ /* 0x000fea000383ffff */
.L_x_2173:
        /* <DEDUP_REMOVED lines=13> */
.L_x_2175:
[----:B------:R-:W-:Y:S01]  /*10e70*/  IMAD.MOV.U32 R5, RZ, RZ, R148 ;  /* 0x000000ffff057224 */ /* 0x000fe200078e0094 */
[----:B------:R-:W-:Y:S01]  /*10e80*/  MOV R4, RZ ;  /* 0x000000ff00047202 */ /* 0x000fe20000000f00 */
[----:B------:R-:W-:Y:S01]  /*10e90*/  IMAD.MOV.U32 R2, RZ, RZ, 0x1c1f ;  /* 0x00001c1fff027424 */ /* 0x000fe200078e00ff */
[----:B------:R-:W-:Y:S02]  /*10ea0*/  MOV R0, 0x10ec0 ;  /* 0x00010ec000007802 */ /* 0x000fe40000000f00 */
[----:B------:R-:W-:Y:S05]  /*10eb0*/  CALL.REL.NOINC `($__internal_45_$__cuda_sm70_shflsync_idx_p) ;  /* 0x00000b8000007944 */ /* 0x000fea0003c00000 */
[----:B------:R-:W-:Y:S01]  /*10ec0*/  MOV R150, R2 ;  /* 0x0000000200967202 */ /* 0x000fe20000000f00 */
[----:B------:R-:W-:Y:S05]  /*10ed0*/  BRA `(.L_x_2235) ;  /* 0xffffc95000007947 */ /* 0x000fea000383ffff */
.L_x_2176:
[----:B------:R-:W-:Y:S01]  /*10ee0*/  IMAD.MOV.U32 R5, RZ, RZ, R149 ;  /* 0x000000ffff057224 */ /* 0x000fe200078e0095 */
[----:B------:R-:W-:Y:S01]  /*10ef0*/  MOV R4, RZ ;  /* 0x000000ff00047202 */ /* 0x000fe20000000f00 */
[----:B------:R-:W-:Y:S01]  /*10f00*/  IMAD.MOV.U32 R2, RZ, RZ, 0x1c1f ;  /* 0x00001c1fff027424 */ /* 0x000fe200078e00ff */
[----:B------:R-:W-:Y:S02]  /*10f10*/  MOV R0, 0x10f30 ;  /* 0x00010f3000007802 */ /* 0x000fe40000000f00 */
[----:B-12---:R-:W-:Y:S05]  /*10f20*/  CALL.REL.NOINC `($__internal_45_$__cuda_sm70_shflsync_idx_p) ;  /* 0x00000b1000007944 */ /* 0x006fea0003c00000 */
[----:B------:R-:W-:Y:S01]  /*10f30*/  MOV R0, R2 ;  /* 0x0000000200007202 */ /* 0x000fe20000000f00 */
[----:B------:R-:W-:Y:S05]  /*10f40*/  BRA `(.L_x_2236) ;  /* 0xffffc90000007947 */ /* 0x000fea000383ffff */
.L_x_2179:
[----:B----4-:R-:W-:Y:S01]  /*10f50*/  IMAD.MOV.U32 R5, RZ, RZ, R148 ;  /* 0x000000ffff057224 */ /* 0x010fe200078e0094 */
[----:B------:R-:W-:Y:S01]  /*10f60*/  MOV R4, 0x1 ;  /* 0x0000000100047802 */ /* 0x000fe20000000f00 */
[----:B------:R-:W-:Y:S01]  /*10f70*/  IMAD.MOV.U32 R2, RZ, RZ, 0x1c1f ;  /* 0x00001c1fff027424 */ /* 0x000fe200078e00ff */
[----:B------:R-:W-:-:S02]  /*10f80*/  MOV R0, 0x10fa0 ;  /* 0x00010fa000007802 */ /* 0x000fc40000000f00 */
[----:B-123--:R-:W-:Y:S05]  /*10f90*/  CALL.REL.NOINC `($__internal_45_$__cuda_sm70_shflsync_idx_p) ;  /* 0x00000aa000007944 */ /* 0x00efea0003c00000 */
        /* <DEDUP_REMOVED lines=8> */
.L_x_2183:
[----:B------:R-:W-:Y:S01]  /*11020*/  IMAD.MOV.U32 R5, RZ, RZ, R8 ;  /* 0x000000ffff057224 */ /* 0x000fe200078e0008 */
[----:B------:R-:W-:Y:S01]  /*11030*/  MOV R4, RZ ;  /* 0x000000ff00047202 */ /* 0x000fe20000000f00 */
[----:B------:R-:W-:Y:S01]  /*11040*/  IMAD.MOV.U32 R2, RZ, RZ, 0x181f ;  /* 0x0000181fff027424 */ /* 0x000fe200078e00ff */
[----:B------:R-:W-:Y:S02]  /*11050*/  MOV R0, 0x11070 ;  /* 0x0001107000007802 */ /* 0x000fe40000000f00 */
[----:B--23--:R-:W-:Y:S05]  /*11060*/  CALL.REL.NOINC `($__internal_45_$__cuda_sm70_shflsync_idx_p) ;  /* 0x000009d000007944 */ /* 0x00cfea0003c00000 */
[----:B------:R-:W-:Y:S01]  /*11070*/  MOV R9, R2 ;  /* 0x0000000200097202 */ /* 0x000fe20000000f00 */
[----:B------:R-:W-:Y:S05]  /*11080*/  BRA `(.L_x_2238) ;  /* 0xffffde3000007947 */ /* 0x000fea000383ffff */
.L_x_2184:
[----:B------:R-:W-:Y:S01]  /*11090*/  IMAD.MOV.U32 R5, RZ, RZ, R7 ;  /* 0x000000ffff057224 */ /* 0x000fe200078e0007 */
[----:B------:R-:W-:Y:S01]  /*110a0*/  MOV R4, RZ ;  /* 0x000000ff00047202 */ /* 0x000fe20000000f00 */
[----:B------:R-:W-:Y:S01]  /*110b0*/  IMAD.MOV.U32 R2, RZ, RZ, 0x181f ;  /* 0x0000181fff027424 */ /* 0x000fe200078e00ff */
[----:B------:R-:W-:Y:S02]  /*110c0*/  MOV R0, 0x110e0 ;  /* 0x000110e000007802 */ /* 0x000fe40000000f00 */
[----:B-1234-:R-:W-:Y:S05]  /*110d0*/  CALL.REL.NOINC `($__internal_45_$__cuda_sm70_shflsync_idx_p) ;  /* 0x0000096000007944 */ /* 0x01efea0003c00000 */
[----:B------:R-:W-:Y:S01]  /*110e0*/  MOV R0, R2 ;  /* 0x0000000200007202 */ /* 0x000fe20000000f00 */
[----:B------:R-:W-:Y:S05]  /*110f0*/  BRA `(.L_x_2239) ;  /* 0xffffdde000007947 */ /* 0x000fea000383ffff */
.L_x_2187:
        /* <DEDUP_REMOVED lines=13> */
.L_x_2190:
[----:B-1----:R-:W-:Y:S01]  /*111d0*/  IMAD.MOV.U32 R5, RZ, RZ, R8 ;  /* 0x000000ffff057224 */ /* 0x002fe200078e0008 */
[----:B------:R-:W-:Y:S01]  /*111e0*/  MOV R4, 0x2 ;  /* 0x0000000200047802 */ /* 0x000fe20000000f00 */
[----:B------:R-:W-:Y:S01]  /*111f0*/  IMAD.MOV.U32 R2, RZ, RZ, 0x181f ;  /* 0x0000181fff027424 */ /* 0x000fe200078e00ff */
[----:B--2---:R-:W-:Y:S02]  /*11200*/  MOV R0, 0x11220 ;  /* 0x0001122000007802 */ /* 0x004fe40000000f00 */
[----:B---34-:R-:W-:Y:S05]  /*11210*/  CALL.REL.NOINC `($__internal_45_$__cuda_sm70_shflsync_idx_p) ;  /* 0x0000082000007944 */ /* 0x018fea0003c00000 */
[----:B------:R-:W-:Y:S01]  /*11220*/  MOV R9, R2 ;  /* 0x0000000200097202 */ /* 0x000fe20000000f00 */
[----:B------:R-:W-:Y:S05]  /*11230*/  BRA `(.L_x_2241) ;  /* 0xffffdf1000007947 */ /* 0x000fea000383ffff */
.L_x_2191:
[----:B------:R-:W-:Y:S01]  /*11240*/  IMAD.MOV.U32 R5, RZ, RZ, R7 ;  /* 0x000000ffff057224 */ /* 0x000fe200078e0007 */
[----:B------:R-:W-:Y:S01]  /*11250*/  MOV R4, 0x2 ;  /* 0x0000000200047802 */ /* 0x000fe20000000f00 */
[----:B------:R-:W-:Y:S01]  /*11260*/  IMAD.MOV.U32 R2, RZ, RZ, 0x181f ;  /* 0x0000181fff027424 */ /* 0x000fe200078e00ff */
[----:B--2---:R-:W-:Y:S02]  /*11270*/  MOV R0, 0x11290 ;  /* 0x0001129000007802 */ /* 0x004fe40000000f00 */
[----:B-1-34-:R-:W-:Y:S05]  /*11280*/  CALL.REL.NOINC `($__internal_45_$__cuda_sm70_shflsync_idx_p) ;  /* 0x000007b000007944 */ /* 0x01afea0003c00000 */
[----:B------:R-:W-:Y:S01]  /*11290*/  MOV R0, R2 ;  /* 0x0000000200007202 */ /* 0x000fe20000000f00 */
[----:B------:R-:W-:Y:S05]  /*112a0*/  BRA `(.L_x_2242) ;  /* 0xffffdec000007947 */ /* 0x000fea000383ffff */
.L_x_2194:
        /* <DEDUP_REMOVED lines=13> */
.L_x_2196:
[----:B---34-:R-:W-:Y:S01]  /*11380*/  IMAD.MOV.U32 R5, RZ, RZ, R3 ;  /* 0x000000ffff057224 */ /* 0x018fe200078e0003 */
[----:B------:R-:W-:Y:S01]  /*11390*/  MOV R4, RZ ;  /* 0x000000ff00047202 */ /* 0x000fe20000000f00 */
[----:B------:R-:W-:Y:S01]  /*113a0*/  IMAD.MOV.U32 R2, RZ, RZ, 0x1f ;  /* 0x0000001fff027424 */ /* 0x000fe200078e00ff */
[----:B------:R-:W-:Y:S02]  /*113b0*/  MOV R0, 0x113d0 ;  /* 0x000113d000007802 */ /* 0x000fe40000000f00 */
[----:B------:R-:W-:Y:S05]  /*113c0*/  CALL.REL.NOINC `($__internal_45_$__cuda_sm70_shflsync_idx_p) ;  /* 0x0000067000007944 */ /* 0x000fea0003c00000 */
[----:B------:R-:W-:Y:S01]  /*113d0*/  MOV R7, R2 ;  /* 0x0000000200077202 */ /* 0x000fe20000000f00 */
[----:B------:R-:W-:Y:S05]  /*113e0*/  BRA `(.L_x_2244) ;  /* 0xffffe07000007947 */ /* 0x000fea000383ffff */
.L_x_2197:
[----:B---34-:R-:W-:Y:S01]  /*113f0*/  IMAD.MOV.U32 R5, RZ, RZ, R3 ;  /* 0x000000ffff057224 */ /* 0x018fe200078e0003 */
[----:B------:R-:W-:Y:S01]  /*11400*/  MOV R4, 0x1 ;  /* 0x0000000100047802 */ /* 0x000fe20000000f00 */
[----:B------:R-:W-:Y:S01]  /*11410*/  IMAD.MOV.U32 R2, RZ, RZ, 0x1f ;  /* 0x0000001fff027424 */ /* 0x000fe200078e00ff */
[----:B------:R-:W-:Y:S02]  /*11420*/  MOV R0, 0x11440 ;  /* 0x0001144000007802 */ /* 0x000fe40000000f00 */
[----:B-12---:R-:W-:Y:S05]  /*11430*/  CALL.REL.NOINC `($__internal_45_$__cuda_sm70_shflsync_idx_p) ;  /* 0x0000060000007944 */ /* 0x006fea0003c00000 */
[----:B------:R-:W-:Y:S01]  /*11440*/  MOV R3, R2 ;  /* 0x0000000200037202 */ /* 0x000fe20000000f00 */
[----:B------:R-:W-:Y:S05]  /*11450*/  BRA `(.L_x_2245) ;  /* 0xffffe02000007947 */ /* 0x000fea000383ffff */
.L_x_2198:
[----:B------:R-:W-:Y:S02]  /*11460*/  MOV R2, 0x1 ;  /* 0x0000000100027802 */ /* 0x000fe40000000f00 */
[----:B------:R-:W-:-:S02]  /*11470*/  MOV R0, 0x11490 ;  /* 0x0001149000007802 */ /* 0x000fc40000000f00 */
[----:B-12---:R-:W-:Y:S05]  /*11480*/  CALL.REL.NOINC `($__internal_46_$__cuda_sm70_shflsync_up_p) ;  /* 0x0000060000007944 */ /* 0x006fea0003c00000 */
[----:B--2---:R-:W-:Y:S01]  /*11490*/  MOV R0, R2 ;  /* 0x0000000200007202 */ /* 0x004fe20000000f00 */
[----:B-1----:R-:W-:Y:S05]  /*114a0*/  BRA `(.L_x_2246) ;  /* 0xffffe0f000007947 */ /* 0x002fea000383ffff */
.L_x_2199:
[----:B------:R-:W-:Y:S02]  /*114b0*/  MOV R2, 0x2 ;  /* 0x0000000200027802 */ /* 0x000fe40000000f00 */
[----:B------:R-:W-:-:S02]  /*114c0*/  MOV R0, 0x114e0 ;  /* 0x000114e000007802 */ /* 0x000fc40000000f00 */
[----:B-12---:R-:W-:Y:S05]  /*114d0*/  CALL.REL.NOINC `($__internal_46_$__cuda_sm70_shflsync_up_p) ;  /* 0x000005b000007944 */ /* 0x006fea0003c00000 */
        /* <DEDUP_REMOVED lines=22> */
[----:B------:R-:W-:Y:S01]  /*11640*/  MOV R0, R2 ;  /* 0x0000000200007202 */ /* 0x000fe20000000f00 */
[----:B------:R-:W-:Y:S05]  /*11650*/  BRA `(.L_x_2247) ;  /* 0xffffe04000007947 */ /* 0x000fea000383ffff */
.L_x_2203:
[----:B---3--:R-:W-:Y:S01]  /*11660*/  IMAD.MOV.U32 R9, RZ, RZ, R3 ;  /* 0x000000ffff097224 */ /* 0x008fe200078e0003 */
[----:B------:R-:W-:Y:S02]  /*11670*/  MOV R2, 0x1 ;  /* 0x0000000100027802 */ /* 0x000fe40000000f00 */
[----:B------:R-:W-:Y:S02]  /*11680*/  MOV R0, 0x116a0 ;  /* 0x000116a000007802 */ /* 0x000fe40000000f00 */
[----:B------:R-:W-:Y:S05]  /*11690*/  CALL.REL.NOINC `($__internal_46_$__cuda_sm70_shflsync_up_p) ;  /* 0x000003f000007944 */ /* 0x000fea0003c00000 */
[----:B--2---:R-:W-:Y:S01]  /*116a0*/  MOV R0, R2 ;  /* 0x0000000200007202 */ /* 0x004fe20000000f00 */
[----:B-1----:R-:W-:Y:S05]  /*116b0*/  BRA `(.L_x_2248) ;  /* 0xffffe13000007947 */ /* 0x002fea000383ffff */
.L_x_2204:
[----:B---3--:R-:W-:Y:S01]  /*116c0*/  IMAD.MOV.U32 R9, RZ, RZ, R3 ;  /* 0x000000ffff097224 */ /* 0x008fe200078e0003 */
        /* <DEDUP_REMOVED lines=27> */
.L_x_2206:
[----:B------:R-:W-:Y:S02]  /*11880*/  SEL R2, RZ, 0x1, P0 ;  /* 0x00000001ff027807 */ /* 0x000fe40000000000 */
[----:B------:R-:W-:Y:S02]  /*11890*/  MOV R0, 0x118b0 ;  /* 0x000118b000007802 */ /* 0x000fe40000000f00 */
[----:B---3--:R-:W-:Y:S05]  /*118a0*/  CALL.REL.NOINC `($__internal_47_$__cuda_sm70_votesync_ballot) ;  /* 0x0000023000007944 */ /* 0x008fea0003c00000 */
[----:B------:R-:W-:Y:S05]  /*118b0*/  BRA `(.L_x_2250) ;  /* 0xffffe0c000007947 */ /* 0x000fea000383ffff */
.L_x_2207:
[----:B------:R-:W-:Y:S01]  /*118c0*/  IMAD.MOV.U32 R5, RZ, RZ, R197 ;  /* 0x000000ffff057224 */ /* 0x000fe200078e00c5 */
[----:B------:R-:W-:Y:S01]  /*118d0*/  MOV R4, R12 ;  /* 0x0000000c00047202 */ /* 0x000fe20000000f00 */
[----:B------:R-:W-:Y:S01]  /*118e0*/  IMAD.MOV.U32 R2, RZ, RZ, 0x1f ;  /* 0x0000001fff027424 */ /* 0x000fe200078e00ff */
[----:B------:R-:W-:Y:S02]  /*118f0*/  MOV R0, 0x11910 ;  /* 0x0001191000007802 */ /* 0x000fe40000000f00 */
[----:B---3--:R-:W-:Y:S05]  /*11900*/  CALL.REL.NOINC `($__internal_45_$__cuda_sm70_shflsync_idx_p) ;  /* 0x0000013000007944 */ /* 0x008fea0003c00000 */
[----:B------:R-:W-:Y:S01]  /*11910*/  IMAD.MOV.U32 R197, RZ, RZ, R2 ;  /* 0x000000ffffc57224 */ /* 0x000fe200078e0002 */
[----:B------:R-:W-:Y:S01]  /*11920*/  MOV R4, R12 ;  /* 0x0000000c00047202 */ /* 0x000fe20000000f00 */
[----:B------:R-:W-:Y:S01]  /*11930*/  IMAD.MOV.U32 R5, RZ, RZ, R11 ;  /* 0x000000ffff057224 */ /* 0x000fe200078e000b */
[----:B------:R-:W-:Y:S02]  /*11940*/  MOV R2, 0x1f ;  /* 0x0000001f00027802 */ /* 0x000fe40000000f00 */
[----:B------:R-:W-:-:S02]  /*11950*/  MOV R0, 0x11970 ;  /* 0x0001197000007802 */ /* 0x000fc40000000f00 */
[----:B------:R-:W-:Y:S05]  /*11960*/  CALL.REL.NOINC `($__internal_45_$__cuda_sm70_shflsync_idx_p) ;  /* 0x000000d000007944 */ /* 0x000fea0003c00000 */
[----:B------:R-:W-:Y:S01]  /*11970*/  MOV R3, R2 ;  /* 0x0000000200037202 */ /* 0x000fe20000000f00 */
[----:B------:R-:W-:Y:S05]  /*11980*/  BRA `(.L_x_2251) ;  /* 0xffffe04000007947 */ /* 0x000fea000383ffff */
.L_x_2210:
[----:B------:R-:W-:Y:S01]  /*11990*/  IMAD.MOV.U32 R5, RZ, RZ, R9 ;  /* 0x000000ffff057224 */ /* 0x000fe200078e0009 */
[----:B------:R-:W-:-:S02]  /*119a0*/  MOV R2, 0x1f ;  /* 0x0000001f00027802 */ /* 0x000fc40000000f00 */
[----:B------:R-:W-:Y:S02]  /*119b0*/  MOV R0, 0x119d0 ;  /* 0x000119d000007802 */ /* 0x000fe40000000f00 */
[----:B-1234-:R-:W-:Y:S05]  /*119c0*/  CALL.REL.NOINC `($__internal_45_$__cuda_sm70_shflsync_idx_p) ;  /* 0x0000007000007944 */ /* 0x01efea0003c00000 */
[----:B------:R-:W-:Y:S01]  /*119d0*/  MOV R10, R2 ;  /* 0x00000002000a7202 */ /* 0x000fe20000000f00 */
[----:B------:R-:W-:Y:S05]  /*119e0*/  BRA `(.L_x_2209) ;  /* 0xffffe04000007947 */ /* 0x000fea000383ffff */
        .weak           $__internal_44_$__cuda_sm70_shflsync_bfly_p
        .type           $__internal_44_$__cuda_sm70_shflsync_bfly_p,@function
        .size           $__internal_44_$__cuda_sm70_shflsync_bfly_p,($__internal_45_$__cuda_sm70_shflsync_idx_p - $__internal_44_$__cuda_sm70_shflsync_bfly_p)
$__internal_44_$__cuda_sm70_shflsync_bfly_p:
[----:B------:R-:W-:Y:S04]  /*119f0*/  WARPSYNC R4 ;  /* 0x0000000400007348 */ /* 0x000fe80003800000 */
[----:B------:R1:W2:Y:S01]  /*11a00*/  SHFL.BFLY PT, R7, R8, R7, R5 ;  /* 0x0c00000708077389 */ /* 0x0002a200000e0005 */
[----:B------:R-:W-:Y:S02]  /*11a10*/  MOV R9, 0x0 ;  /* 0x0000000000097802 */ /* 0x000fe40000000f00 */
[----:B-1----:R-:W-:-:S04]  /*11a20*/  MOV R8, R6 ;  /* 0x0000000600087202 */ /* 0x002fc80000000f00 */
[----:B--2---:R-:W-:Y:S05]  /*11a30*/  RET.REL.NODEC R8 `(_ZN7cutlass13device_kernelIN5flash19enable_sm80_to_sm89INS1_16FlashAttnFwdSm80INS1_25CollectiveMainloopFwdSm80ILi8ELi2ELb0EN4cute5tupleIJNS5_1CILi128EEENS7_ILi64EEENS7_ILi192EEEEEELi192ENS_10bfloat16_tEfNS_4arch4Sm80ELb1ELb0ELb1ELb1ELb0ELb0ELb1ELb1EEENS1_21CollectiveEpilogueFwdINS6_IJS8_SA_S9_EEENS6_IJNS7_ILi1EEESI_SI_EEESC_SE_Li256ELb1ELb1ELb1ELb0EEENS1_36VarlenDynamicPersistentTileSchedulerILi128ELi64ELi256ELi256ELb1ELb1ELb0ELb1ELb1ELb1EEEEEEEEEvNT_6ParamsE) ;  /* 0xfffee5c008007950 */ /* 0x004fea0003c3ffff */
        .weak           $__internal_45_$__cuda_sm70_shflsync_idx_p
        .type           $__internal_45_$__cuda_sm70_shflsync_idx_p,@function
        .size           $__internal_45_$__cuda_sm70_shflsync_idx_p,($__internal_46_$__cuda_sm70_shflsync_up_p - $__internal_45_$__cuda_sm70_shflsync_idx_p)
$__internal_45_$__cuda_sm70_shflsync_idx_p:
[----:B------:R-:W-:Y:S04]  /*11a40*/  WARPSYNC R201 ;  /* 0x000000c900007348 */ /* 0x000fe80003800000 */
[----:B------:R1:W2:Y:S02]  /*11a50*/  SHFL.IDX PT, R2, R5, R4, R2 ;  /* 0x0000000405027389 */ /* 0x0002a400000e0002 */
[----:B-1----:R-:W-:Y:S02]  /*11a60*/  MOV R4, R0 ;  /* 0x0000000000047202 */ /* 0x002fe40000000f00 */
[----:B------:R-:W-:-:S04]  /*11a70*/  MOV R5, 0x0 ;  /* 0x0000000000057802 */ /* 0x000fc80000000f00 */
[----:B--2---:R-:W-:Y:S05]  /*11a80*/  RET.REL.NODEC R4 `(_ZN7cutlass13device_kernelIN5flash19enable_sm80_to_sm89INS1_16FlashAttnFwdSm80INS1_25CollectiveMainloopFwdSm80ILi8ELi2ELb0EN4cute5tupleIJNS5_1CILi128EEENS7_ILi64EEENS7_ILi192EEEEEELi192ENS_10bfloat16_tEfNS_4arch4Sm80ELb1ELb0ELb1ELb1ELb0ELb0ELb1ELb1EEENS1_21CollectiveEpilogueFwdINS6_IJS8_SA_S9_EEENS6_IJNS7_ILi1EEESI_SI_EEESC_SE_Li256ELb1ELb1ELb1ELb0EEENS1_36VarlenDynamicPersistentTileSchedulerILi128ELi64ELi256ELi256ELb1ELb1ELb0ELb1ELb1ELb1EEEEEEEEEvNT_6ParamsE) ;  /* 0xfffee57004007950 */ /* 0x004fea0003c3ffff */
        .weak           $__internal_46_$__cuda_sm70_shflsync_up_p
        .type           $__internal_46_$__cuda_sm70_shflsync_up_p,@function
        .size           $__internal_46_$__cuda_sm70_shflsync_up_p,($__internal_47_$__cuda_sm70_votesync_ballot - $__internal_46_$__cuda_sm70_shflsync_up_p)
$__internal_46_$__cuda_sm70_shflsync_up_p:
[----:B------:R-:W-:Y:S01]  /*11a90*/  MOV R4, R0 ;  /* 0x0000000000047202 */ /* 0x000fe20000000f00 */
[----:B------:R-:W-:Y:S04]  /*11aa0*/  WARPSYNC R204 ;  /* 0x000000cc00007348 */ /* 0x000fe80003800000 */
[----:B------:R-:W-:Y:S01]  /*11ab0*/  MOV R5, 0x0 ;  /* 0x0000000000057802 */ /* 0x000fe20000000f00 */
[----:B------:R1:W2:Y:S03]  /*11ac0*/  SHFL.UP PT, R2, R9, R2, R205 ;  /* 0x0400000209027389 */ /* 0x0002a600000e00cd */
[----:B------:R-:W-:Y:S05]  /*11ad0*/  RET.REL.NODEC R4 `(_ZN7cutlass13device_kernelIN5flash19enable_sm80_to_sm89INS1_16FlashAttnFwdSm80INS1_25CollectiveMainloopFwdSm80ILi8ELi2ELb0EN4cute5tupleIJNS5_1CILi128EEENS7_ILi64EEENS7_ILi192EEEEEELi192ENS_10bfloat16_tEfNS_4arch4Sm80ELb1ELb0ELb1ELb1ELb0ELb0ELb1ELb1EEENS1_21CollectiveEpilogueFwdINS6_IJS8_SA_S9_EEENS6_IJNS7_ILi1EEESI_SI_EEESC_SE_Li256ELb1ELb1ELb1ELb0EEENS1_36VarlenDynamicPersistentTileSchedulerILi128ELi64ELi256ELi256ELb1ELb1ELb0ELb1ELb1ELb1EEEEEEEEEvNT_6ParamsE) ;  /* 0xfffee52004007950 */ /* 0x000fea0003c3ffff */
        .weak           $__internal_47_$__cuda_sm70_votesync_ballot
        .type           $__internal_47_$__cuda_sm70_votesync_ballot,@function
        .size           $__internal_47_$__cuda_sm70_votesync_ballot,(.L_x_4980 - $__internal_47_$__cuda_sm70_votesync_ballot)
$__internal_47_$__cuda_sm70_votesync_ballot:
[----:B------:R-:W-:Y:S01]  /*11ae0*/  ISETP.NE.U32.AND P0, PT, R2, 0x1, PT ;  /* 0x000000010200780c */ /* 0x000fe20003f05070 */
[----:B------:R-:W-:Y:S01]  /*11af0*/  IMAD.MOV.U32 R2, RZ, RZ, R0 ;  /* 0x000000ffff027224 */ /* 0x000fe200078e0000 */
[----:B------:R-:W-:Y:S04]  /*11b00*/  WARPSYNC R200 ;  /* 0x000000c800007348 */ /* 0x000fe80003800000 */
[----:B------:R-:W-:-:S07]  /*11b10*/  IMAD.MOV.U32 R3, RZ, RZ, 0x0 ;  /* 0x00000000ff037424 */ /* 0x000fce00078e00ff */
[----:B------:R-:W-:-:S04]  /*11b20*/  VOTE.ANY R8, PT, !P0 ;  /* 0x0000000000087806 */ /* 0x000fc800040e0100 */
[----:B------:R-:W-:Y:S01]  /*11b30*/  LOP3.LUT R8, R8, R200, RZ, 0xc0, !PT ;  /* 0x000000c808087212 */ /* 0x000fe200078ec0ff */
[----:B------:R-:W-:Y:S06]  /*11b40*/  RET.REL.NODEC R2 `(_ZN7cutlass13device_kernelIN5flash19enable_sm80_to_sm89INS1_16FlashAttnFwdSm80INS1_25CollectiveMainloopFwdSm80ILi8ELi2ELb0EN4cute5tupleIJNS5_1CILi128EEENS7_ILi64EEENS7_ILi192EEEEEELi192ENS_10bfloat16_tEfNS_4arch4Sm80ELb1ELb0ELb1ELb1ELb0ELb0ELb1ELb1EEENS1_21CollectiveEpilogueFwdINS6_IJS8_SA_S9_EEENS6_IJNS7_ILi1EEESI_SI_EEESC_SE_Li256ELb1ELb1ELb1ELb0EEENS1_36VarlenDynamicPersistentTileSchedulerILi128ELi64ELi256ELi256ELb1ELb1ELb0ELb1ELb1ELb1EEEEEEEEEvNT_6ParamsE) ;  /* 0xfffee4b002007950 */ /* 0x000fec0003c3ffff */
.L_x_2252:
        /* <DEDUP_REMOVED lines=11> */
.L_x_4980:


//--------------------- .text._ZN7cutlass13device_kernelIN5flash19enable_sm80_to_sm89INS1_16FlashAttnFwdSm80INS1_25CollectiveMainloopFwdSm80ILi8ELi2ELb0EN4cute5tupleIJNS5_1CILi128EEENS7_ILi64EEENS7_ILi192EEEEEELi192ENS_10bfloat16_tEfNS_4arch4Sm80ELb1ELb0ELb1ELb1ELb0ELb1ELb1ELb1EEENS1_21CollectiveEpilogueFwdINS6_IJS8_SA_S9_EEENS6_IJNS7_ILi1EEESI_SI_EEESC_SE_Li256ELb1ELb1ELb1ELb0EEENS1_36VarlenDynamicPersistentTileSchedulerILi128ELi64ELi256ELi256ELb1ELb1ELb0ELb1ELb1ELb1EEEEEEEEEvNT_6ParamsE --------------------------
	.section	.text._ZN7cutlass13device_kernelIN5flash19enable_sm80_to_sm89INS1_16FlashAttnFwdSm80INS1_25CollectiveMainloopFwdSm80ILi8ELi2ELb0EN4cute5tupleIJNS5_1CILi128EEENS7_ILi64EEENS7_ILi192EEEEEELi192ENS_10bfloat16_tEfNS_4arch4Sm80ELb1ELb0ELb1ELb1ELb0ELb1ELb1ELb1EEENS1_21CollectiveEpilogueFwdINS6_IJS8_SA_S9_EEENS6_IJNS7_ILi1EEESI_SI_EEESC_SE_Li256ELb1ELb1ELb1ELb0EEENS1_36VarlenDynamicPersistentTileSchedulerILi128ELi64ELi256ELi256ELb1ELb1ELb0ELb1ELb1ELb1EEEEEEEEEvNT_6ParamsE,"ax",@progbits
	.sectioninfo	@"SHI_REGISTERS=255"
	.align	128
.text._ZN7cutlass13device_kernelIN5flash19enable_sm80_to_sm89INS1_16FlashAttnFwdSm80INS1_25CollectiveMainloopFwdSm80ILi8ELi2ELb0EN4cute5tupleIJNS5_1CILi128EEENS7_ILi64EEENS7_ILi192EEEEEELi192ENS_10bfloat16_tEfNS_4arch4Sm80ELb1ELb0ELb1ELb1ELb0ELb1ELb1ELb1EEENS1_21CollectiveEpilogueFwdINS6_IJS8_SA_S9_EEENS6_IJNS7_ILi1EEESI_SI_EEESC_SE_Li256ELb1ELb1ELb1ELb0EEENS1_36VarlenDynamicPersistentTileSchedulerILi128ELi64ELi256ELi256ELb1ELb1ELb0ELb1ELb1ELb1EEEEEEEEEvNT_6ParamsE:
        .type           _ZN7cutlass13device_kernelIN5flash19enable_sm80_to_sm89INS1_16FlashAttnFwdSm80INS1_25CollectiveMainloopFwdSm80ILi8ELi2ELb0EN4cute5tupleIJNS5_1CILi128EEENS7_ILi64EEENS7_ILi192EEEEEELi192ENS_10bfloat16_tEfNS_4arch4Sm80ELb1ELb0ELb1ELb1ELb0ELb1ELb1ELb1EEENS1_21CollectiveEpilogueFwdINS6_IJS8_SA_S9_EEENS6_IJNS7_ILi1EEESI_SI_EEESC_SE_Li256ELb1ELb1ELb1ELb0EEENS1_36VarlenDynamicPersistentTileSchedulerILi128ELi64ELi256ELi256ELb1ELb1ELb0ELb1ELb1ELb1EEEEEEEEEvNT_6ParamsE,@function
        .size           _ZN7cutlass13device_kernelIN5flash19enable_sm80_to_sm89INS1_16FlashAttnFwdSm80INS1_25CollectiveMainloopFwdSm80ILi8ELi2ELb0EN4cute5tupleIJNS5_1CILi128EEENS7_ILi64EEENS7_ILi192EEEEEELi192ENS_10bfloat16_tEfNS_4arch4Sm80ELb1ELb0ELb1ELb1ELb0ELb1ELb1ELb1EEENS1_21CollectiveEpilogueFwdINS6_IJS8_SA_S9_EEENS6_IJNS7_ILi1EEESI_SI_EEESC_SE_Li256ELb1ELb1ELb1ELb0EEENS1_36VarlenDynamicPersistentTileSchedulerILi128ELi64ELi256ELi256ELb1ELb1ELb0ELb1ELb1ELb1EEEEEEEEEvNT_6ParamsE,(.L_x_4985 - _ZN7cutlass13device_kernelIN5flash19enable_sm80_to_sm89INS1_16FlashAttnFwdSm80INS1_25CollectiveMainloopFwdSm80ILi8ELi2ELb0EN4cute5tupleIJNS5_1CILi128EEENS7_ILi64EEENS7_ILi192EEEEEELi192ENS_10bfloat16_tEfNS_4arch4Sm80ELb1ELb0ELb1ELb1ELb0ELb1ELb1ELb1EEENS1_21CollectiveEpilogueFwdINS6_IJS8_SA_S9_EEENS6_IJNS7_ILi1EEESI_SI_EEESC_SE_Li256ELb1ELb1ELb1ELb0EEENS1_36VarlenDynamicPersistentTileSchedulerILi128ELi64ELi256ELi256ELb1ELb1ELb0ELb1ELb1ELb1EEEEEEEEEvNT_6ParamsE)
        .other          _ZN7cutlass13device_kernelIN5flash19enable_sm80_to_sm89INS1_16FlashAttnFwdSm80INS1_25CollectiveMainloopFwdSm80ILi8ELi2ELb0EN4cute5tupleIJNS5_1CILi128EEENS7_ILi64EEENS7_ILi192EEEEEELi192ENS_10bfloat16_tEfNS_4arch4Sm80ELb1ELb0ELb1ELb1ELb0ELb1ELb1ELb1EEENS1_21CollectiveEpilogueFwdINS6_IJS8_SA_S9_EEENS6_IJNS7_ILi1EEESI_SI_EEESC_SE_Li256ELb1ELb1ELb1ELb0EEENS1_36VarlenDynamicPersistentTileSchedulerILi128ELi64ELi256ELi256ELb1ELb1ELb0ELb1ELb1ELb1EEEEEEEEEvNT_6ParamsE,@"STO_CUDA_ENTRY STV_DEFAULT"
_ZN7cutlass13device_kernelIN5flash19enable_sm80_to_sm89INS1_16FlashAttnFwdSm80INS1_25CollectiveMainloopFwdSm80ILi8ELi2ELb0EN4cute5tupleIJNS5_1CILi128EEENS7_ILi64EEENS7_ILi192EEEEEELi192ENS_10bfloat16_tEfNS_4arch4Sm80ELb1ELb0ELb1ELb1ELb0ELb1ELb1ELb1EEENS1_21CollectiveEpilogueFwdINS6_IJS8_SA_S9_EEENS6_IJNS7_ILi1EEESI_SI_EEESC_SE_Li256ELb1ELb1ELb1ELb0EEENS1_36VarlenDynamicPersistentTileSchedulerILi128ELi64ELi256ELi256ELb1ELb1ELb0ELb1ELb1ELb1EEEEEEEEEvNT_6ParamsE:
        /* <DEDUP_REMOVED lines=55> */
.L_x_2258:
        /* <DEDUP_REMOVED lines=16> */
.L_x_2431:
        /* <DEDUP_REMOVED lines=16> */
.L_x_2432:
[----:B--2---:R-:W-:-:S05]  /*0570*/  IMAD R2, R2, c[0x0][0x538], RZ ;  /* 0x00014e0002027a24 */ /* 0x004fca00078e02ff */
[----:B------:R-:W-:-:S04]  /*0580*/  IADD3 R3, R2, R3, RZ ;  /* 0x0000000302037210 */ /* 0x000fc80007ffe0ff */
[----:B------:R-:W-:-:S13]  /*0590*/  ISETP.GT.AND P0, PT, R3, UR4, PT ;  /* 0x0000000403007c0c */ /* 0x000fda000bf04270 */
[----:B-1----:R-:W-:Y:S05]  /*05a0*/  @!P0 BRA `(.L_x_2258) ;  /* 0xfffffdc000008947 */ /* 0x002fea000383ffff */
.L_x_2254:
[----:B------:R-:W-:-:S05]  /*05b0*/  IADD3 R208, -R2, R3, RZ ;  /* 0x0000000302d07210 */ /* 0x000fca0007ffe1ff */
[----:B------:R-:W-:-:S05]  /*05c0*/  IMAD R0, R7, c[0x0][0x538], R208 ;  /* 0x00014e0007007a24 */ /* 0x000fca00078e02d0 */
[----:B------:R-:W-:Y:S01]  /*05d0*/  ISETP.GT.AND P0, PT, R0, UR4, PT ;  /* 0x0000000400007c0c */ /* 0x000fe2000bf04270 */
[----:B------:R-:W-:-:S12]  /*05e0*/  BRA.DIV ~URZ, `(.L_x_2259) ;  /* 0x0001cc227f007947 */ /* 0x000fd8000b800000 */
[----:B------:R-:W-:-:S04]  /*05f0*/  VOTE.ANY R6, PT, !P0 ;  /* 0x0000000000067806 */ /* 0x000fc800040e0100 */
.L_x_2433:
[----:B------:R-:W1:Y:S02]  /*0600*/  POPC R10, R6 ;  /* 0x00000006000a7309 */ /* 0x000e640000000000 */
[----:B-1----:R-:W-:Y:S01]  /*0610*/  IADD3 R211, R10, R211, RZ ;  /* 0x000000d30ad37210 */ /* 0x002fe20007ffe0ff */
[----:B------:R-:W-:Y:S05]  /*0620*/  BRA.DIV ~URZ, `(.L_x_2260) ;  /* 0x0001cc227f007947 */ /* 0x000fea000b800000 */
[----:B------:R1:W2:Y:S01]  /*0630*/  SHFL.IDX PT, R8, R8, R10, 0x1f ;  /* 0x00001f0a08087589 */ /* 0x0002a200000e0000 */
[----:B------:R-:W-:-:S03]  /*0640*/  MOV R3, RZ ;  /* 0x000000ff00037202 */ /* 0x000fc60000000f00 */
[----:B------:R1:W3:Y:S04]  /*0650*/  SHFL.IDX PT, R5, R5, R10, 0x1f ;  /* 0x00001f0a05057589 */ /* 0x0002e800000e0000 */
.L_x_2434:
[----:B------:R-:W-:Y:S01]  /*0660*/  ISETP.NE.AND P0, PT, R6, RZ, PT ;  /* 0x000000ff0600720c */ /* 0x000fe20003f05270 */
[----:B------:R-:W-:-:S12]  /*0670*/  BSSY B0, `(.L_x_2261) ;  /* 0x0000005000007945 */ /* 0x000fd80003800000 */
[----:B------:R-:W-:Y:S05]  /*0680*/  @!P0 BRA `(.L_x_2262) ;  /* 0x0000003000008947 */ /* 0x000fea0003800000 */
[----:B------:R-:W-:Y:S01]  /*0690*/  IADD3 R2, R10, -0x1, RZ ;  /* 0xffffffff0a027810 */ /* 0x000fe20007ffe0ff */
[----:B------:R-:W-:Y:S05]  /*06a0*/  BRA.DIV ~URZ, `(.L_x_2263) ;  /* 0x0001cc827f007947 */ /* 0x000fea000b800000 */
[----:B------:R4:W1:Y:S02]  /*06b0*/  SHFL.IDX PT, R3, R7, R2, 0x1f ;  /* 0x00001f0207037589 */ /* 0x00086400000e0000 */
.L_x_2262:
[----:B------:R-:W-:Y:S05]  /*06c0*/  BSYNC B0 ;  /* 0x0000000000007941 */ /* 0x000fea0003800000 */
.L_x_2261:
[----:B---3--:R-:W-:Y:S01]  /*06d0*/  ISETP.NE.AND P0, PT, R5, 0x1, PT ;  /* 0x000000010500780c */ /* 0x008fe20003f05270 */
[----:B-1----:R-:W-:Y:S01]  /*06e0*/  IMAD R208, R3, c[0x0][0x538], R208 ;  /* 0x00014e0003d07a24 */ /* 0x002fe200078e02d0 */
[----:B------:R-:W-:Y:S04]  /*06f0*/  BSSY B0, `(.L_x_2264) ;  /* 0x0000077000007945 */ /* 0x000fe80003800000 */
[----:B------:R-:W-:-:S07]  /*0700*/  IADD3 R3, -R208, UR4, RZ ;  /* 0x00000004d0037c10 */ /* 0x000fce000fffe1ff */
[----:B------:R-:W-:Y:S05]  /*0710*/  @!P0 BRA `(.L_x_2265) ;  /* 0x0000037000008947 */ /* 0x000fea0003800000 */
[-C--:B--2-4-:R-:W-:Y:S02]  /*0720*/  IABS R7, R8.reuse ;  /* 0x0000000800077213 */ /* 0x094fe40000000000 */
[----:B------:R-:W-:Y:S02]  /*0730*/  IABS R9, R5 ;  /* 0x0000000500097213 */ /* 0x000fe40000000000 */
[----:B------:R-:W1:Y:S01]  /*0740*/  I2F.RP R13, R7 ;  /* 0x00000007000d7306 */ /* 0x000e620000209400 */
[----:B------:R-:W-:Y:S02]  /*0750*/  IABS R2, R3 ;  /* 0x0000000300027213 */ /* 0x000fe40000000000 */
[----:B------:R-:W-:-:S05]  /*0760*/  IABS R0, R8 ;  /* 0x0000000800007213 */ /* 0x000fca0000000000 */
[----:B------:R-:W-:Y:S08]  /*0770*/  I2F.RP R12, R9 ;  /* 0x00000009000c7306 */ /* 0x000ff00000209400 */
[----:B-1----:R-:W1:Y:S02]  /*0780*/  MUFU.RCP R10, R13 ;  /* 0x0000000d000a7308 */ /* 0x002e640000001000 */
[----:B-1----:R-:W-:Y:S01]  /*0790*/  IADD3 R10, R10, 0xffffffe, RZ ;  /* 0x0ffffffe0a0a7810 */ /* 0x002fe20007ffe0ff */
[----:B------:R-:W-:Y:S01]  /*07a0*/  IMAD.MOV R13, RZ, RZ, -R0 ;  /* 0x000000ffff0d7224 */ /* 0x000fe200078e0a00 */
[----:B------:R-:W-:-:S04]  /*07b0*/  LOP3.LUT R0, R3, R8, RZ, 0x3c, !PT ;  /* 0x0000000803007212 */ /* 0x000fc800078e3cff */
[----:B------:R-:W1:Y:S01]  /*07c0*/  F2I.FTZ.U32.TRUNC.NTZ R11, R10 ;  /* 0x0000000a000b7305 */ /* 0x000e62000021f000 */
[----:B------:R-:W-:Y:S02]  /*07d0*/  ISETP.GE.AND P1, PT, R0, RZ, PT ;  /* 0x000000ff0000720c */ /* 0x000fe40003f26270 */
[----:B------:R-:W-:-:S05]  /*07e0*/  IABS R0, R5 ;  /* 0x0000000500007213 */ /* 0x000fca0000000000 */
[----:B------:R-:W-:Y:S02]  /*07f0*/  IMAD.MOV R0, RZ, RZ, -R0 ;  /* 0x000000ffff007224 */ /* 0x000fe400078e0a00 */
        /* <DEDUP_REMOVED lines=13> */
[----:B------:R-:W-:Y:S01]  /*08d0*/  ISETP.GE.U32.AND P2, PT, R2, R7, PT ;  /* 0x000000070200720c */ /* 0x000fe20003f46070 */
[----:B-1----:R-:W-:Y:S02]  /*08e0*/  IMAD.MOV R2, RZ, RZ, -R11 ;  /* 0x000000ffff027224 */ /* 0x002fe400078e0a0b */
[----:B------:R-:W-:Y:S02]  /*08f0*/  IMAD.MOV.U32 R10, RZ, RZ, RZ ;  /* 0x000000ffff0a7224 */ /* 0x000fe400078e00ff */
[----:B------:R-:W-:-:S08]  /*0900*/  IMAD R7, R2, R9, RZ ;  /* 0x0000000902077224 */ /* 0x000fd000078e02ff */
[----:B------:R-:W-:Y:S01]  /*0910*/  @P2 IADD3 R6, R6, 0x1, RZ ;  /* 0x0000000106062810 */ /* 0x000fe20007ffe0ff */
[----:B------:R-:W-:-:S04]  /*0920*/  IMAD.HI.U32 R7, R11, R7, R10 ;  /* 0x000000070b077227 */ /* 0x000fc800078e000a */
[----:B------:R-:W-:Y:S01]  /*0930*/  @!P1 IMAD.MOV R6, RZ, RZ, -R6 ;  /* 0x000000ffff069224 */ /* 0x000fe200078e0a06 */
[----:B------:R-:W-:-:S04]  /*0940*/  @!P0 LOP3.LUT R6, RZ, R8, RZ, 0x33, !PT ;  /* 0x00000008ff068212 */ /* 0x000fc800078e33ff */
[----:B------:R-:W-:-:S05]  /*0950*/  IABS R2, R6 ;  /* 0x0000000600027213 */ /* 0x000fca0000000000 */
[----:B------:R-:W-:-:S04]  /*0960*/  IMAD.HI.U32 R7, R7, R2, RZ ;  /* 0x0000000207077227 */ /* 0x000fc800078e00ff */
[----:B------:R-:W-:Y:S02]  /*0970*/  IMAD R0, R7, R0, R2 ;  /* 0x0000000007007224 */ /* 0x000fe400078e0202 */
[----:B------:R-:W-:-:S03]  /*0980*/  IMAD.MOV R2, RZ, RZ, -R6 ;  /* 0x000000ffff027224 */ /* 0x000fc600078e0a06 */
[----:B------:R-:W-:-:S13]  /*0990*/  ISETP.GT.U32.AND P0, PT, R9, R0, PT ;  /* 0x000000000900720c */ /* 0x000fda0003f04070 */
[----:B------:R-:W-:Y:S01]  /*09a0*/  @!P0 IMAD.IADD R0, R0, 0x1, -R9 ;  /* 0x0000000100008824 */ /* 0x000fe200078e0a09 */
[----:B------:R-:W-:Y:S02]  /*09b0*/  @!P0 IADD3 R7, R7, 0x1, RZ ;  /* 0x0000000107078810 */ /* 0x000fe40007ffe0ff */
[----:B------:R-:W-:Y:S02]  /*09c0*/  ISETP.NE.AND P0, PT, R5, RZ, PT ;  /* 0x000000ff0500720c */ /* 0x000fe40003f05270 */
[----:B------:R-:W-:Y:S01]  /*09d0*/  ISETP.GE.U32.AND P2, PT, R0, R9, PT ;  /* 0x000000090000720c */ /* 0x000fe20003f46070 */
[----:B------:R-:W-:Y:S01]  /*09e0*/  IMAD R9, R8, R2, R3 ;  /* 0x0000000208097224 */ /* 0x000fe200078e0203 */
        /* <DEDUP_REMOVED lines=10> */
.L_x_2265:
[----:B------:R-:W-:-:S04]  /*0a90*/  IMAD.MOV.U32 R0, RZ, RZ, 0x4 ;  /* 0x00000004ff007424 */ /* 0x000fc800078e00ff */
[----:B------:R-:W-:-:S05]  /*0aa0*/  IMAD.WIDE R14, R211, R0, c[0x0][0x590] ;  /* 0x00016400d30e7625 */ /* 0x000fca00078e0200 */
[----:B------:R-:W3:Y:S01]  /*0ab0*/  LDG.E R5, [R14.64] ;  /* 0x000000080e057981 */ /* 0x000ee2000c1e1900 */
[----:B----4-:R-:W-:Y:S01]  /*0ac0*/  IABS R2, R3 ;  /* 0x0000000300027213 */ /* 0x010fe20000000000 */
[----:B--23--:R-:W-:-:S05]  /*0ad0*/  IMAD R6, R5, R8, RZ ;  /* 0x0000000805067224 */ /* 0x00cfca00078e02ff */
[----:B------:R-:W-:-:S04]  /*0ae0*/  IABS R9, R6 ;  /* 0x0000000600097213 */ /* 0x000fc80000000000 */
        /* <DEDUP_REMOVED lines=55> */
.L_x_2266:
[----:B------:R-:W-:Y:S05]  /*0e60*/  BSYNC B0 ;  /* 0x0000000000007941 */ /* 0x000fea0003800000 */
.L_x_2264:
[----:B------:R-:W-:-:S04]  /*0e70*/  LOP3.LUT R9, RZ, R9, RZ, 0x33, !PT ;  /* 0x00000009ff097212 */ /* 0x000fc800078e33ff */
[----:B------:R-:W-:Y:S01]  /*0e80*/  IADD3 R209, R9, R8, RZ ;  /* 0x0000000809d17210 */ /* 0x000fe20007ffe0ff */
[----:B------:R-:W-:Y:S05]  /*0e90*/  BRA `(.L_x_2267) ;  /* 0x0000004000007947 */ /* 0x000fea0003800000 */
.L_x_2255:
[----:B------:R-:W-:Y:S01]  /*0ea0*/  IMAD.MOV.U32 R209, RZ, RZ, RZ ;  /* 0x000000ffffd17224 */ /* 0x000fe200078e00ff */
[----:B------:R-:W-:Y:S01]  /*0eb0*/  MOV R210, RZ ;  /* 0x000000ff00d27202 */ /* 0x000fe20000000f00 */
[----:B------:R-:W-:Y:S01]  /*0ec0*/  IMAD.U32 R208, RZ, RZ, UR4 ;  /* 0x00000004ffd07e24 */ /* 0x000fe2000f8e00ff */
[----:B------:R-:W-:Y:S02]  /*0ed0*/  MOV R211, c[0x0][0x53c] ;  /* 0x00014f0000d37a02 */ /* 0x000fe40000000f00 */
.L_x_2267:
[----:B------:R-:W-:Y:S01]  /*0ee0*/  ISETP.NE.AND P0, PT, R4, RZ, PT ;  /* 0x000000ff0400720c */ /* 0x000fe20003f05270 */
[----:B------:R-:W-:-:S12]  /*0ef0*/  WARPSYNC 0xffffffff ;  /* 0xffffffff00007948 */ /* 0x000fd80003800000 */
[----:B------:R1:W-:Y:S04]  /*0f00*/  @!P0 STS.128 [0x24100], R208 ;  /* 0x024100d0ff008388 */ /* 0x0003e80000000c00 */
[----:B------:R-:W-:Y:S06]  /*0f10*/  BAR.ARV 0x5, 0x100 ;  /* 0x0144000000007b1d */ /* 0x000fec0000002000 */
.L_x_2253:
[----:B-1----:R-:W-:-:S13]  /*0f20*/  ISETP.GE.AND P0, PT, R211, c[0x0][0x53c], PT ;  /* 0x00014f00d3007a0c */ /* 0x002fda0003f06270 */
[----:B------:R-:W-:Y:S05]  /*0f30*/  @P0 EXIT ;  /* 0x000000000000094d */ /* 0x000fea0003800000 */
[----:B------:R-:W-:-:S04]  /*0f40*/  SHF.R.S32.HI R10, RZ, 0x1f, R213 ;  /* 0x0000001fff0a7819 */ /* 0x000fc800000114d5 */
[CC--:B------:R-:W-:Y:S02]  /*0f50*/  LEA.HI R11, R10.reuse, R213.reuse, RZ, 0x3 ;  /* 0x000000d50a0b7211 */ /* 0x0c0fe400078f18ff */
[CC--:B------:R-:W-:Y:S02]  /*0f60*/  LEA.HI R5, R10.reuse, R213.reuse, RZ, 0x4 ;  /* 0x000000d50a057211 */ /* 0x0c0fe400078f20ff */
[----:B------:R-:W-:Y:S02]  /*0f70*/  SHF.R.S32.HI R9, RZ, 0x3, R11 ;  /* 0x00000003ff097819 */ /* 0x000fe4000001140b */
[----:B------:R-:W-:Y:S02]  /*0f80*/  LOP3.LUT R0, R11, 0xfffffff8, RZ, 0xc0, !PT ;  /* 0xfffffff80b007812 */ /* 0x000fe400078ec0ff */
[-C--:B------:R-:W-:Y:S01]  /*0f90*/  LEA.HI R3, R10, R213.reuse, RZ, 0x6 ;  /* 0x000000d50a037211 */ /* 0x080fe200078f30ff */
[----:B------:R-:W-:Y:S01]  /*0fa0*/  IMAD.SHL.U32 R9, R9, 0x40, RZ ;  /* 0x0000004009097824 */ /* 0x000fe200078e00ff */
[----:B------:R-:W-:Y:S01]  /*0fb0*/  LOP3.LUT R2, R5, 0xfffffff0, RZ, 0xc0, !PT ;  /* 0xfffffff005027812 */ /* 0x000fe200078ec0ff */
[----:B------:R-:W-:Y:S01]  /*0fc0*/  IMAD.IADD R0, R213, 0x1, -R0 ;  /* 0x00000001d5007824 */ /* 0x000fe200078e0a00 */
[----:B------:R-:W-:Y:S01]  /*0fd0*/  SHF.R.S32.HI R8, RZ, 0x4, R5 ;  /* 0x00000004ff087819 */ /* 0x000fe20000011405 */
[----:B------:R-:W-:Y:S01]  /*0fe0*/  IMAD.SHL.U32 R3, R3, 0x8, RZ ;  /* 0x0000000803037824 */ /* 0x000fe200078e00ff */
[----:B------:R-:W-:Y:S01]  /*0ff0*/  LOP3.LUT R9, R9, 0x1c0, RZ, 0xc0, !PT ;  /* 0x000001c009097812 */ /* 0x000fe200078ec0ff */
[----:B------:R-:W-:Y:S01]  /*1000*/  IMAD.SHL.U32 R228, R0, 0x8, RZ ;  /* 0x0000000800e47824 */ /* 0x000fe200078e00ff */
[----:B------:R-:W-:Y:S01]  /*1010*/  LEA.HI R4, R10, R213, RZ, 0x5 ;  /* 0x000000d50a047211 */ /* 0x000fe200078f28ff */
[----:B------:R-:W-:Y:S01]  /*1020*/  IMAD.IADD R7, R213, 0x1, -R2 ;  /* 0x00000001d5077824 */ /* 0x000fe200078e0a02 */
[----:B------:R-:W-:Y:S01]  /*1030*/  LOP3.LUT R3, R3, 0x7ffffe00, RZ, 0xc0, !PT ;  /* 0x7ffffe0003037812 */ /* 0x000fe200078ec0ff */
[----:B------:R-:W-:Y:S01]  /*1040*/  IMAD.SHL.U32 R0, R0, 0x40, RZ ;  /* 0x0000004000007824 */ /* 0x000fe200078e00ff */
[----:B------:R-:W-:-:S02]  /*1050*/  SHF.R.U32.HI R138, RZ, 0x3, R9 ;  /* 0x00000003ff8a7819 */ /* 0x000fc40000011609 */
[----:B------:R-:W-:Y:S02]  /*1060*/  LOP3.LUT R2, R9, 0x38, R228, 0xf8, !PT ;  /* 0x0000003809027812 */ /* 0x000fe400078ef8e4 */
[----:B------:R-:W-:Y:S02]  /*1070*/  SHF.R.S32.HI R6, RZ, 0x1f, R7 ;  /* 0x0000001fff067819 */ /* 0x000fe40000011407 */
[----:B------:R-:W-:Y:S02]  /*1080*/  LOP3.LUT R138, R3, R2, R138, 0xf6, !PT ;  /* 0x00000002038a7212 */ /* 0x000fe400078ef68a */
[----:B------:R-:W-:Y:S02]  /*1090*/  LEA.HI R3, R6, R7, RZ, 0x3 ;  /* 0x0000000706037211 */ /* 0x000fe400078f18ff */
[----:B------:R-:W-:Y:S01]  /*10a0*/  LEA.HI R5, R5, R8, RZ, 0x1 ;  /* 0x0000000805057211 */ /* 0x000fe200078f08ff */
[----:B------:R-:W-:Y:S01]  /*10b0*/  IMAD.SHL.U32 R138, R138, 0x2, RZ ;  /* 0x000000028a8a7824 */ /* 0x000fe200078e00ff */
[C---:B------:R-:W-:Y:S01]  /*10c0*/  LOP3.LUT R6, R3.reuse, 0xfffffff8, RZ, 0xc0, !PT ;  /* 0xfffffff803067812 */ /* 0x040fe200078ec0ff */
[----:B------:R-:W-:Y:S01]  /*10d0*/  IMAD.SHL.U32 R3, R3, 0x40, RZ ;  /* 0x0000004003037824 */ /* 0x000fe200078e00ff */
[----:B------:R-:W-:-:S02]  /*10e0*/  SHF.R.S32.HI R2, RZ, 0x5, R4 ;  /* 0x00000005ff027819 */ /* 0x000fc40000011404 */
[----:B------:R-:W-:Y:S01]  /*10f0*/  SHF.R.S32.HI R9, RZ, 0x1f, R4 ;  /* 0x0000001fff097819 */ /* 0x000fe20000011404 */
[----:B------:R-:W-:Y:S01]  /*1100*/  IMAD.IADD R6, R7, 0x1, -R6 ;  /* 0x0000000107067824 */ /* 0x000fe200078e0a06 */
[----:B------:R-:W-:Y:S02]  /*1110*/  LOP3.LUT R4, R4, 0xffffffe0, RZ, 0xc0, !PT ;  /* 0xffffffe004047812 */ /* 0x000fe400078ec0ff */
[----:B------:R-:W-:Y:S02]  /*1120*/  LOP3.LUT R5, R5, 0xfffffffe, RZ, 0xc0, !PT ;  /* 0xfffffffe05057812 */ /* 0x000fe400078ec0ff */
[----:B------:R-:W-:Y:S01]  /*1130*/  LEA.HI R9, R9, R2, RZ, 0x3 ;  /* 0x0000000209097211 */ /* 0x000fe200078f18ff */
[----:B------:R-:W-:Y:S01]  /*1140*/  IMAD.IADD R217, R213, 0x1, -R4 ;  /* 0x00000001d5d97824 */ /* 0x000fe200078e0a04 */
[----:B------:R-:W-:Y:S01]  /*1150*/  LEA.HI R219, R10, R213, RZ, 0x2 ;  /* 0x000000d50adb7211 */ /* 0x000fe200078f10ff */
[----:B------:R-:W-:Y:S01]  /*1160*/  IMAD.IADD R5, R8, 0x1, -R5 ;  /* 0x0000000108057824 */ /* 0x000fe200078e0a05 */
[----:B------:R-:W-:Y:S01]  /*1170*/  LOP3.LUT R9, R9, 0xffffff8, RZ, 0xc0, !PT ;  /* 0x0ffffff809097812 */ /* 0x000fe200078ec0ff */
[----:B------:R-:W-:Y:S01]  /*1180*/  IMAD.SHL.U32 R4, R6, 0x40, RZ ;  /* 0x0000004006047824 */ /* 0x000fe200078e00ff */
[----:B------:R-:W-:Y:S01]  /*1190*/  SHF.R.S32.HI R8, RZ, 0x1f, R217 ;  /* 0x0000001fff087819 */ /* 0x000fe200000114d9 */
[----:B------:R-:W-:Y:S01]  /*11a0*/  IMAD.SHL.U32 R7, R5, 0x8, RZ ;  /* 0x0000000805077824 */ /* 0x000fe200078e00ff */
[----:B------:R-:W-:Y:S01]  /*11b0*/  LOP3.LUT R218, R219, 0xfffffffc, RZ, 0xc0, !PT ;  /* 0xfffffffcdbda7812 */ /* 0x000fe200078ec0ff */
[----:B------:R-:W-:Y:S01]  /*11c0*/  IMAD.IADD R9, R2, 0x1, -R9 ;  /* 0x0000000102097824 */ /* 0x000fe200078e0a09 */
[----:B------:R-:W-:Y:S01]  /*11d0*/  LOP3.LUT R4, R4, 0x1c0, RZ, 0xc0, !PT ;  /* 0x000001c004047812 */ /* 0x000fe200078ec0ff */
[----:B------:R-:W-:Y:S01]  /*11e0*/  IMAD.SHL.U32 R2, R2, 0x400, RZ ;  /* 0x0000040002027824 */ /* 0x000fe200078e00ff */
[----:B------:R-:W-:Y:S01]  /*11f0*/  LOP3.LUT R0, R0, 0x1c0, RZ, 0xc0, !PT ;  /* 0x000001c000007812 */ /* 0x000fe200078ec0ff */
[----:B------:R-:W-:Y:S01]  /*1200*/  IMAD.IADD R218, R213, 0x1, -R218 ;  /* 0x00000001d5da7824 */ /* 0x000fe200078e0ada */
[----:B------:R-:W-:-:S02]  /*1210*/  LEA.HI R8, R8, R217, RZ, 0x2 ;  /* 0x000000d908087211 */ /* 0x000fc400078f10ff */
[----:B------:R-:W-:Y:S01]  /*1220*/  LOP3.LUT R7, R4, 0x8, R7, 0xf8, !PT ;  /* 0x0000000804077812 */ /* 0x000fe200078ef807 */
[C---:B------:R-:W-:Y:S01]  /*1230*/  IMAD.SHL.U32 R140, R218.reuse, 0x4, RZ ;  /* 0x00000004da8c7824 */ /* 0x040fe200078e00ff */
[----:B------:R-:W-:Y:S01]  /*1240*/  SHF.R.U32.HI R4, RZ, 0x3, R4 ;  /* 0x00000003ff047819 */ /* 0x000fe20000011604 */
[----:B------:R-:W-:Y:S01]  /*1250*/  IMAD.SHL.U32 R142, R218, 0x8, RZ ;  /* 0x00000008da8e7824 */ /* 0x000fe200078e00ff */
[----:B------:R-:W-:Y:S02]  /*1260*/  LOP3.LUT R11, R0, 0x8, R11, 0xf8, !PT ;  /* 0x00000008000b7812 */ /* 0x000fe400078ef80b */
[----:B------:R-:W-:Y:S02]  /*1270*/  SHF.R.U32.HI R0, RZ, 0x3, R0 ;  /* 0x00000003ff007819 */ /* 0x000fe40000011600 */
[----:B------:R-:W-:Y:S02]  /*1280*/  SHF.R.S32.HI R216, RZ, 0x2, R8 ;  /* 0x00000002ffd87819 */ /* 0x000fe40000011408 */
[----:B------:R-:W-:Y:S01]  /*1290*/  LOP3.LUT R4, R7, R4, RZ, 0x3c, !PT ;  /* 0x0000000407047212 */ /* 0x000fe200078e3cff */
[----:B------:R-:W-:Y:S01]  /*12a0*/  IMAD.MOV.U32 R7, RZ, RZ, 0x40 ;  /* 0x00000040ff077424 */ /* 0x000fe200078e00ff */
[----:B------:R-:W-:Y:S01]  /*12b0*/  LOP3.LUT R3, R3, 0xfffffe00, RZ, 0xc0, !PT ;  /* 0xfffffe0003037812 */ /* 0x000fe200078ec0ff */
[----:B------:R-:W-:Y:S01]  /*12c0*/  IMAD R216, R9, 0x10, R216 ;  /* 0x0000001009d87824 */ /* 0x000fe200078e02d8 */
[----:B------:R-:W-:-:S02]  /*12d0*/  LOP3.LUT R0, R11, R0, RZ, 0x3c, !PT ;  /* 0x000000000b007212 */ /* 0x000fc400078e3cff */
[----:B------:R-:W-:Y:S01]  /*12e0*/  R2P PR, R6, 0x6 ;  /* 0x0000000606007804 */ /* 0x000fe20000000000 */
[----:B------:R-:W-:Y:S01]  /*12f0*/  IMAD.MOV.U32 R6, RZ, RZ, 0x20 ;  /* 0x00000020ff067424 */ /* 0x000fe200078e00ff */
[CC--:B------:R-:W-:Y:S01]  /*1300*/  IADD3 R2, R4.reuse, R3.reuse, R2 ;  /* 0x0000000304027210 */ /* 0x0c0fe20007ffe002 */
[----:B------:R-:W-:Y:S01]  /*1310*/  IMAD R0, R5, 0x200, R0 ;  /* 0x0000020005007824 */ /* 0x000fe200078e0200 */
[----:B------:R-:W-:Y:S02]  /*1320*/  LOP3.LUT R4, R4, R3, RZ, 0xfc, !PT ;  /* 0x0000000304047212 */ /* 0x000fe400078efcff */
[----:B------:R-:W-:Y:S02]  /*1330*/  LEA.HI R9, R218, R218, RZ, 0x1 ;  /* 0x000000dada097211 */ /* 0x000fe400078f08ff */
[----:B------:R-:W-:Y:S02]  /*1340*/  IADD3 R3, R140, 0x40, RZ ;  /* 0x000000408c037810 */ /* 0x000fe40007ffe0ff */
[----:B------:R-:W-:-:S02]  /*1350*/  LOP3.LUT R9, R9, 0x1ffffffe, RZ, 0xc0, !PT ;  /* 0x1ffffffe09097812 */ /* 0x000fc400078ec0ff */
[----:B------:R-:W-:Y:S01]  /*1360*/  LOP3.LUT R8, R8, 0x7ffffffc, RZ, 0xc0, !PT ;  /* 0x7ffffffc08087812 */ /* 0x000fe200078ec0ff */
[----:B------:R-:W-:Y:S01]  /*1370*/  IMAD.IADD R136, R140, 0x1, R3 ;  /* 0x000000018c887824 */ /* 0x000fe200078e0203 */
[----:B------:R-:W-:Y:S01]  /*1380*/  SEL R197, R6, 0xffffffe0, !P1 ;  /* 0xffffffe006c57807 */ /* 0x000fe20004800000 */
[----:B------:R-:W-:Y:S01]  /*1390*/  IMAD.IADD R9, R218, 0x1, -R9 ;  /* 0x00000001da097824 */ /* 0x000fe200078e0a09 */
[----:B------:R-:W-:Y:S01]  /*13a0*/  LEA R192, R4, 0x100, 0x1 ;  /* 0x0000010004c07811 */ /* 0x000fe200078e08ff */
[----:B------:R-:W-:Y:S01]  /*13b0*/  IMAD.IADD R221, R217, 0x1, -R8 ;  /* 0x00000001d9dd7824 */ /* 0x000fe200078e0a08 */
[----:B------:R-:W-:Y:S01]  /*13c0*/  LEA R198, R2, 0x18100, 0x1 ;  /* 0x0001810002c67811 */ /* 0x000fe200078e08ff */
[----:B------:R-:W-:Y:S01]  /*13d0*/  IMAD R222, R9, 0x8, R216 ;  /* 0x0000000809de7824 */ /* 0x000fe200078e02d8 */
[----:B------:R-:W-:Y:S01]  /*13e0*/  IADD3 R5, R140, 0x20, RZ ;  /* 0x000000208c057810 */ /* 0x000fe20007ffe0ff */
[----:B------:R-:W-:Y:S01]  /*13f0*/  IMAD.SHL.U32 R221, R221, 0x2, RZ ;  /* 0x00000002dddd7824 */ /* 0x000fe200078e00ff */
[----:B------:R-:W-:Y:S01]  /*1400*/  SEL R3, R7, 0xffffffc0, !P2 ;  /* 0xffffffc007037807 */ /* 0x000fe20005000000 */
[----:B------:R-:W-:Y:S01]  /*1410*/  IMAD.IADD R195, R198, 0x1, R197 ;  /* 0x00000001c6c37824 */ /* 0x000fe200078e02c5 */
[----:B------:R-:W-:Y:S01]  /*1420*/  LEA R196, R0, 0xc100, 0x1 ;  /* 0x0000c10000c47811 */ /* 0x000fe200078e08ff */
[--C-:B------:R-:W-:Y:S01]  /*1430*/  IMAD.IADD R0, R197, 0x1, R192.reuse ;  /* 0x00000001c5007824 */ /* 0x100fe200078e02c0 */
[----:B------:R-:W-:Y:S01]  /*1440*/  SHF.R.S32.HI R219, RZ, 0x2, R219 ;  /* 0x00000002ffdb7819 */ /* 0x000fe200000114db */
[----:B------:R-:W-:Y:S01]  /*1450*/  IMAD.IADD R137, R140, 0x1, R5 ;  /* 0x000000018c897824 */ /* 0x000fe200078e0205 */
[----:B------:R-:W-:Y:S01]  /*1460*/  IADD3 R215, R228, 0x40, RZ ;  /* 0x00000040e4d77810 */ /* 0x000fe20007ffe0ff */
[--C-:B------:R-:W-:Y:S01]  /*1470*/  IMAD.IADD R194, R198, 0x1, R3.reuse ;  /* 0x00000001c6c27824 */ /* 0x100fe200078e0203 */
[----:B------:R-:W-:Y:S01]  /*1480*/  IADD3 R214, R228, 0x80, RZ ;  /* 0x00000080e4d67810 */ /* 0x000fe20007ffe0ff */
[C---:B------:R-:W-:Y:S01]  /*1490*/  IMAD.IADD R139, R3.reuse, 0x1, R192 ;  /* 0x00000001038b7824 */ /* 0x040fe200078e02c0 */
[C---:B------:R-:W-:Y:S01]  /*14a0*/  IADD3 R10, R138.reuse, 0x100, RZ ;  /* 0x000001008a0a7810 */ /* 0x040fe20007ffe0ff */
[----:B------:R-:W-:Y:S01]  /*14b0*/  IMAD.IADD R223, R3, 0x1, R0 ;  /* 0x0000000103df7824 */ /* 0x000fe200078e0200 */
[----:B------:R-:W-:Y:S01]  /*14c0*/  IADD3 R11, R138, 0xc100, RZ ;  /* 0x0000c1008a0b7810 */ /* 0x000fe20007ffe0ff */
[----:B------:R-:W-:-:S02]  /*14d0*/  IMAD.IADD R193, R195, 0x1, R3 ;  /* 0x00000001c3c17824 */ /* 0x000fc400078e0203 */
.L_x_2430:
[----:B------:R-:W-:-:S04]  /*14e0*/  IMAD.MOV.U32 R6, RZ, RZ, 0x4 ;  /* 0x00000004ff067424 */ /* 0x000fc800078e00ff */
[----:B------:R-:W-:-:S06]  /*14f0*/  IMAD.WIDE R224, R211, R6, c[0x0][0x588] ;  /* 0x00016200d3e07625 */ /* 0x000fcc00078e0206 */
        /* <DEDUP_REMOVED lines=10> */
[----:B------:R-:W-:Y:S01]  /*15a0*/  IMAD.MOV.U32 R84, RZ, RZ, RZ ;  /* 0x000000ffff547224 */ /* 0x000fe200078e00ff */
[----:B--2---:R-:W-:Y:S02]  /*15b0*/  SHF.R.S32.HI R85, RZ, 0x1f, R224 ;  /* 0x0000001fff557819 */ /* 0x004fe400000114e0 */
[C---:B------:R-:W-:Y:S02]  /*15c0*/  @P4 LEA R2, P0, R224.reuse, c[0x0][0x360], 0x2 ;  /* 0x0000d800e0024a11 */ /* 0x040fe400078010ff */
[C---:B------:R-:W-:Y:S02]  /*15d0*/  @P2 LEA R4, P1, R224.reuse, c[0x0][0x370], 0x2 ;  /* 0x0000dc00e0042a11 */ /* 0x040fe400078210ff */
[----:B------:R-:W-:-:S02]  /*15e0*/  @P4 LEA.HI.X R3, R224, c[0x0][0x364], R85, 0x2, P0 ;  /* 0x0000d900e0034a11 */ /* 0x000fc400000f1455 */
[----:B------:R-:W-:Y:S02]  /*15f0*/  ISETP.NE.U32.AND P0, PT, RZ, c[0x0][0x350], PT ;  /* 0x0000d400ff007a0c */ /* 0x000fe40003f05070 */
[C---:B------:R-:W-:Y:S01]  /*1600*/  @P2 LEA.HI.X R5, R224.reuse, c[0x0][0x374], R85, 0x2, P1 ;  /* 0x0000dd00e0052a11 */ /* 0x040fe200008f1455 */
[----:B------:R-:W-:Y:S01]  /*1610*/  YIELD ;  /* 0x0000000000007946 */ /* 0x000fe20003800000 */
[----:B------:R-:W-:Y:S01]  /*1620*/  ISETP.NE.AND.EX P6, PT, RZ, c[0x0][0x354], PT, P0 ;  /* 0x0000d500ff007a0c */ /* 0x000fe20003fc5300 */
[----:B------:R1:W5:Y:S01]  /*1630*/  @P4 LDG.E R241, [R2.64] ;  /* 0x0000000802f14981 */ /* 0x000362000c1e1900 */
[C---:B------:R-:W-:Y:S02]  /*1640*/  LEA R8, P1, R224.reuse, c[0x0][0x350], 0x2 ;  /* 0x0000d400e0087a11 */ /* 0x040fe400078210ff */
[C---:B------:R-:W-:Y:S01]  /*1650*/  LEA R12, P0, R224.reuse, c[0x0][0x358], 0x2 ;  /* 0x0000d600e00c7a11 */ /* 0x040fe200078010ff */
[----:B------:R2:W5:Y:S01]  /*1660*/  @P2 LDG.E R87, [R4.64] ;  /* 0x0000000804572981 */ /* 0x000562000c1e1900 */
[----:B------:R-:W-:-:S02]  /*1670*/  LEA R14, P2, R224, c[0x0][0x348], 0x2 ;  /* 0x0000d200e00e7a11 */ /* 0x000fc400078410ff */
[C-C-:B------:R-:W-:Y:S02]  /*1680*/  LEA.HI.X R9, R224.reuse, c[0x0][0x354], R85.reuse, 0x2, P1 ;  /* 0x0000d500e0097a11 */ /* 0x140fe400008f1455 */
[C-C-:B------:R-:W-:Y:S02]  /*1690*/  LEA.HI.X R15, R224.reuse, c[0x0][0x34c], R85.reuse, 0x2, P2 ;  /* 0x0000d300e00f7a11 */ /* 0x140fe400010f1455 */
[----:B------:R-:W-:Y:S01]  /*16a0*/  LEA.HI.X R13, R224, c[0x0][0x35c], R85, 0x2, P0 ;  /* 0x0000d700e00d7a11 */ /* 0x000fe200000f1455 */
[----:B------:R3:W5:Y:S04]  /*16b0*/  @P6 LDG.E R86, [R8.64] ;  /* 0x0000000808566981 */ /* 0x000768000c1e1900 */
[----:B------:R3:W5:Y:S01]  /*16c0*/  @P3 LDG.E R84, [R14.64] ;  /* 0x000000080e543981 */ /* 0x000762000c1e1900 */
[----:B--2---:R-:W-:-:S06]  /*16d0*/  IMAD.MOV.U32 R4, RZ, RZ, RZ ;  /* 0x000000ffff047224 */ /* 0x004fcc00078e00ff */
[----:B------:R3:W5:Y:S01]  /*16e0*/  @P5 LDG.E R4, [R12.64] ;  /* 0x000000080c045981 */ /* 0x000762000c1e1900 */
[----:B-1----:R-:W-:Y:S02]  /*16f0*/  P2R R2, PR, RZ, 0x40 ;  /* 0x00000040ff027803 */ /* 0x002fe40000000000 */
[----:B------:R-:W-:Y:S01]  /*1700*/  LOP3.LUT R225, R210, 0xffff, RZ, 0xc0, !PT ;  /* 0x0000ffffd2e17812 */ /* 0x000fe200078ec0ff */
[----:B------:R-:W-:Y:S05]  /*1710*/  @P4 BRA `(.L_x_2268) ;  /* 0x0000005000004947 */ /* 0x000fea0003800000 */
[----:B-----5:R-:W-:Y:S01]  /*1720*/  MOV R241, c[0x0][0x168] ;  /* 0x00005a0000f17a02 */ /* 0x020fe20000000f00 */
[----:B------:R-:W-:Y:S05]  /*1730*/  @!P3 BRA `(.L_x_2268) ;  /* 0x000000300000b947 */ /* 0x000fea0003800000 */
[----:B------:R-:W2:Y:S04]  /*1740*/  LDG.E R241, [R14.64] ;  /* 0x000000080ef17981 */ /* 0x000ea8000c1e1900 */
[----:B------:R-:W2:Y:S02]  /*1750*/  LDG.E R0, [R14.64+0x4] ;  /* 0x000004080e007981 */ /* 0x000ea4000c1e1900 */
[----:B--2---:R-:W-:-:S02]  /*1760*/  IADD3 R241, -R241, R0, RZ ;  /* 0x00000000f1f17210 */ /* 0x004fc40007ffe1ff */
.L_x_2268:
[----:B------:R-:W-:-:S04]  /*1770*/  ISETP.NE.U32.AND P0, PT, RZ, c[0x0][0x368], PT ;  /* 0x0000da00ff007a0c */ /* 0x000fc80003f05070 */
[----:B------:R-:W-:-:S13]  /*1780*/  ISETP.NE.AND.EX P0, PT, RZ, c[0x0][0x36c], PT, P0 ;  /* 0x0000db00ff007a0c */ /* 0x000fda0003f05300 */
[----:B------:R-:W-:Y:S05]  /*1790*/  @!P0 BRA `(.L_x_2269) ;  /* 0x0000004000008947 */ /* 0x000fea0003800000 */
[----:B---3--:R-:W-:-:S04]  /*17a0*/  LEA R8, P0, R224, c[0x0][0x368], 0x2 ;  /* 0x0000da00e0087a11 */ /* 0x008fc800078010ff */
[----:B------:R-:W-:-:S05]  /*17b0*/  LEA.HI.X R9, R224, c[0x0][0x36c], R85, 0x2, P0 ;  /* 0x0000db00e0097a11 */ /* 0x000fca00000f1455 */
[----:B------:R1:W5:Y:S01]  /*17c0*/  LDG.E R3, [R8.64] ;  /* 0x0000000808037981 */ /* 0x000362000c1e1900 */
[----:B------:R-:W-:Y:S05]  /*17d0*/  BRA `(.L_x_2270) ;  /* 0x0000005000007947 */ /* 0x000fea0003800000 */
.L_x_2269:
[----:B------:R-:W-:Y:S01]  /*17e0*/  MOV R3, c[0x0][0x1d0] ;  /* 0x0000740000037a02 */ /* 0x000fe20000000f00 */
[----:B------:R-:W-:Y:S05]  /*17f0*/  @!P6 BRA `(.L_x_2270) ;  /* 0x000000300000e947 */ /* 0x000fea0003800000 */
[----:B------:R-:W2:Y:S04]  /*1800*/  LDG.E R3, [R8.64] ;  /* 0x0000000808037981 */ /* 0x000ea8000c1e1900 */
[----:B------:R-:W2:Y:S02]  /*1810*/  LDG.E R0, [R8.64+0x4] ;  /* 0x0000040808007981 */ /* 0x000ea4000c1e1900 */
[----:B--2---:R-:W-:Y:S02]  /*1820*/  IADD3 R3, -R3, R0, RZ ;  /* 0x0000000003037210 */ /* 0x004fe40007ffe1ff */
.L_x_2270:
[----:B------:R-:W2:Y:S04]  /*1830*/  @P5 LDG.E R5, [R12.64] ;  /* 0x000000080c055981 */ /* 0x000ea8000c1e1900 */
[----:B-1-3--:R-:W2:Y:S01]  /*1840*/  @P5 LDG.E R8, [R12.64+0x4] ;  /* 0x000004080c085981 */ /* 0x00aea2000c1e1900 */
[----:B------:R-:W-:Y:S01]  /*1850*/  ISETP.NE.U32.AND P0, PT, RZ, c[0x0][0x378], PT ;  /* 0x0000de00ff007a0c */ /* 0x000fe20003f05070 */
[----:B-----5:R-:W-:-:S03]  /*1860*/  IMAD.MOV.U32 R81, RZ, RZ, R3 ;  /* 0x000000ffff517224 */ /* 0x020fc600078e0003 */
[----:B------:R-:W-:Y:S01]  /*1870*/  ISETP.NE.AND.EX P1, PT, RZ, c[0x0][0x37c], PT, P0 ;  /* 0x0000df00ff007a0c */ /* 0x000fe20003f25300 */
[----:B------:R-:W-:Y:S02]  /*1880*/  IMAD.MOV.U32 R240, RZ, RZ, c[0x0][0x2c4] ;  /* 0x0000b100fff07624 */ /* 0x000fe400078e00ff */
[----:B------:R-:W-:-:S10]  /*1890*/  IMAD.SHL.U32 R209, R209, 0x80, RZ ;  /* 0x00000080d1d17824 */ /* 0x000fd400078e00ff */
[----:B------:R-:W-:-:S04]  /*18a0*/  @P1 LEA R14, P0, R224, c[0x0][0x378], 0x2 ;  /* 0x0000de00e00e1a11 */ /* 0x000fc800078010ff */
[----:B------:R-:W-:Y:S02]  /*18b0*/  @P1 LEA.HI.X R15, R224, c[0x0][0x37c], R85, 0x2, P0 ;  /* 0x0000df00e00f1a11 */ /* 0x000fe400000f1455 */
[----:B------:R-:W-:Y:S01]  /*18c0*/  ISETP.NE.AND P0, PT, R240, 0x1, PT ;  /* 0x00000001f000780c */ /* 0x000fe20003f05270 */
[----:B------:R-:W-:Y:S01]  /*18d0*/  IMAD.MOV.U32 R90, RZ, RZ, c[0x0][0x228] ;  /* 0x00008a00ff5a7624 */ /* 0x000fe200078e00ff */
[----:B------:R-:W-:Y:S01]  /*18e0*/  IADD3 R0, R209, 0x7f, RZ ;  /* 0x0000007fd1007810 */ /* 0x000fe20007ffe0ff */
[----:B------:R1:W5:Y:S01]  /*18f0*/  @P1 LDG.E R81, [R14.64] ;  /* 0x000000080e511981 */ /* 0x000362000c1e1900 */
[----:B------:R-:W-:Y:S09]  /*1900*/  BSSY B0, `(.L_x_2271) ;  /* 0x0000035000007945 */ /* 0x000ff20003800000 */
[----:B------:R-:W-:-:S05]  /*1910*/  @P0 IMAD.HI.U32 R7, R0, c[0x0][0x2c8], RZ ;  /* 0x0000b20000070a27 */ /* 0x000fca00078e00ff */
[----:B------:R-:W-:Y:S01]  /*1920*/  @P0 SHF.R.U32.HI R0, RZ, c[0x0][0x2cc], R7 ;  /* 0x0000b300ff000a19 */ /* 0x000fe20000011607 */
[----:B--2---:R-:W-:Y:S01]  /*1930*/  @P5 IMAD.IADD R90, R8, 0x1, -R5 ;  /* 0x00000001085a5824 */ /* 0x004fe200078e0a05 */
[C---:B------:R-:W-:Y:S01]  /*1940*/  LOP3.LUT R8, R210.reuse, 0xff000000, RZ, 0xc0, !PT ;  /* 0xff000000d2087812 */ /* 0x040fe200078ec0ff */
[----:B------:R-:W-:Y:S01]  /*1950*/  IMAD.IADD R5, R3, 0x1, -R87 ;  /* 0x0000000103057824 */ /* 0x000fe200078e0a57 */
[----:B------:R-:W-:Y:S02]  /*1960*/  LOP3.LUT R210, R210, 0xff0000, RZ, 0xc0, !PT ;  /* 0x00ff0000d2d27812 */ /* 0x000fe400078ec0ff */
[----:B------:R-:W-:Y:S01]  /*1970*/  SHF.R.U32.HI R13, RZ, 0x8, R8 ;  /* 0x00000008ff0d7819 */ /* 0x000fe20000011608 */
[----:B------:R-:W-:-:S03]  /*1980*/  IMAD.IADD R242, R5, 0x1, R90 ;  /* 0x0000000105f27824 */ /* 0x000fc600078e025a */
[----:B------:R-:W-:Y:S02]  /*1990*/  LEA.HI R13, R210, R13, RZ, 0x10 ;  /* 0x0000000dd20d7211 */ /* 0x000fe400078f80ff */
[C---:B------:R-:W-:Y:S02]  /*19a0*/  IADD3 R89, R242.reuse, 0x40, -R241 ;  /* 0x00000040f2597810 */ /* 0x040fe40007ffe8f1 */
[----:B------:R-:W-:Y:S02]  /*19b0*/  IADD3 R12, R242, 0x3f, RZ ;  /* 0x0000003ff20c7810 */ /* 0x000fe40007ffe0ff */
[----:B------:R-:W-:Y:S01]  /*19c0*/  SHF.R.U32.HI R210, RZ, 0x10, R13 ;  /* 0x00000010ffd27819 */ /* 0x000fe2000001160d */
[----:B------:R-:W-:Y:S01]  /*19d0*/  IMAD.IADD R7, R89, 0x1, R0 ;  /* 0x0000000159077824 */ /* 0x000fe200078e0200 */
[----:B------:R-:W-:Y:S02]  /*19e0*/  SHF.R.S32.HI R9, RZ, 0x1f, R12 ;  /* 0x0000001fff097819 */ /* 0x000fe4000001140c */
[----:B------:R-:W-:-:S02]  /*19f0*/  ISETP.NE.AND P1, PT, R210, RZ, PT ;  /* 0x000000ffd200720c */ /* 0x000fc40003f25270 */
        /* <DEDUP_REMOVED lines=8> */
[----:B------:R-:W-:Y:S02]  /*1a80*/  SEL R91, R210, c[0x0][0x338], P1 ;  /* 0x0000ce00d25b7a07 */ /* 0x000fe40000800000 */
[----:B------:R-:W-:-:S13]  /*1a90*/  ISETP.GE.AND P0, PT, R8, 0x1, PT ;  /* 0x000000010800780c */ /* 0x000fda0003f06270 */
        /* <DEDUP_REMOVED lines=27> */
.L_x_2272:
[----:B-1----:R-:W-:Y:S05]  /*1c50*/  BSYNC B0 ;  /* 0x0000000000007941 */ /* 0x002fea0003800000 */
.L_x_2271:
[----:B------:R-:W-:Y:S01]  /*1c60*/  IMAD R0, R227, R7, RZ ;  /* 0x00000007e3007224 */ /* 0x000fe200078e02ff */
[----:B------:R-:W-:-:S03]  /*1c70*/  SHF.R.S32.HI R88, RZ, 0x1f, R213 ;  /* 0x0000001fff587819 */ /* 0x000fc600000114d5 */
[----:B------:R-:W-:Y:S01]  /*1c80*/  IMAD.IADD R7, R0, 0x1, R7 ;  /* 0x0000000100077824 */ /* 0x000fe200078e0207 */
[-C--:B------:R-:W-:Y:S01]  /*1c90*/  LEA.HI R82, R88, R213.reuse, RZ, 0x2 ;  /* 0x000000d558527211 */ /* 0x080fe200078f10ff */
[--C-:B------:R-:W-:Y:S01]  /*1ca0*/  IMAD R0, R0, 0x40, -R5.reuse ;  /* 0x0000004000007824 */ /* 0x100fe200078e0a05 */
[----:B------:R-:W-:Y:S02]  /*1cb0*/  LEA.HI R12, R88, R213, RZ, 0x5 ;  /* 0x000000d5580c7211 */ /* 0x000fe400078f28ff */
[----:B------:R-:W-:Y:S02]  /*1cc0*/  IMNMX R8, R8, R7, PT ;  /* 0x0000000708087217 */ /* 0x000fe40003800200 */
[----:B------:R-:W-:Y:S02]  /*1cd0*/  IMNMX R0, RZ, R0, !PT ;  /* 0x00000000ff007217 */ /* 0x000fe40007800200 */
[----:B------:R-:W-:Y:S01]  /*1ce0*/  SHF.R.S32.HI R82, RZ, 0x1f, R82 ;  /* 0x0000001fff527819 */ /* 0x000fe20000011452 */
[----:B------:R-:W-:Y:S01]  /*1cf0*/  IMAD R7, R8, 0x40, -R5 ;  /* 0x0000004008077824 */ /* 0x000fe200078e0a05 */
[----:B------:R-:W-:-:S02]  /*1d00*/  SHF.R.U32.HI R14, RZ, 0x6, R0 ;  /* 0x00000006ff0e7819 */ /* 0x000fc40000011600 */
[----:B------:R-:W-:Y:S02]  /*1d10*/  LEA.HI R82, R82, R219, RZ, 0x3 ;  /* 0x000000db52527211 */ /* 0x000fe400078f18ff */
[----:B------:R-:W-:Y:S01]  /*1d20*/  IMNMX R7, R7, R90, PT ;  /* 0x0000005a07077217 */ /* 0x000fe20003800200 */
[----:B------:R-:W-:Y:S01]  /*1d30*/  IMAD.MOV.U32 R5, RZ, RZ, R14 ;  /* 0x000000ffff057224 */ /* 0x000fe200078e000e */
[----:B------:R-:W-:Y:S02]  /*1d40*/  LOP3.LUT R82, R82, 0xfffffff8, RZ, 0xc0, !PT ;  /* 0xfffffff852527812 */ /* 0x000fe400078ec0ff */
[----:B------:R-:W-:Y:S02]  /*1d50*/  ISETP.GT.AND P0, PT, R7, R0, PT ;  /* 0x000000000700720c */ /* 0x000fe40003f04270 */
[----:B------:R-:W-:Y:S01]  /*1d60*/  SHF.R.S32.HI R12, RZ, 0x5, R12 ;  /* 0x00000005ff0c7819 */ /* 0x000fe2000001140c */
[----:B------:R-:W-:-:S04]  /*1d70*/  IMAD.IADD R82, R219, 0x1, -R82 ;  /* 0x00000001db527824 */ /* 0x000fc800078e0a52 */
[----:B------:R-:W-:Y:S02]  /*1d80*/  IMAD.SHL.U32 R83, R82, 0x40, RZ ;  /* 0x0000004052537824 */ /* 0x000fe400078e00ff */
[----:B------:R-:W-:-:S03]  /*1d90*/  IMAD.SHL.U32 R12, R12, 0x200, RZ ;  /* 0x000002000c0c7824 */ /* 0x000fc600078e00ff */
[----:B------:R-:W-:Y:S02]  /*1da0*/  LOP3.LUT R83, R83, 0x1c0, RZ, 0xc0, !PT ;  /* 0x000001c053537812 */ /* 0x000fe400078ec0ff */
[----:B------:R-:W-:Y:S02]  /*1db0*/  @P0 IADD3 R7, R7, 0x3f, RZ ;  /* 0x0000003f07070810 */ /* 0x000fe40007ffe0ff */
[----:B------:R-:W-:Y:S02]  /*1dc0*/  SHF.R.U32.HI R13, RZ, 0x3, R83 ;  /* 0x00000003ff0d7819 */ /* 0x000fe40000011653 */
        /* <DEDUP_REMOVED lines=9> */
[----:B------:R-:W-:Y:S01]  /*1e60*/  LEA.HI R7, R88, R213, RZ, 0x3 ;  /* 0x000000d558077211 */ /* 0x000fe200078f18ff */
[----:B------:R-:W-:Y:S01]  /*1e70*/  IMAD.MOV.U32 R107, RZ, RZ, 0x5 ;  /* 0x00000005ff6b7424 */ /* 0x000fe200078e00ff */
[----:B------:R-:W-:Y:S01]  /*1e80*/  SHF.R.S32.HI R8, RZ, 0x1f, R4 ;  /* 0x0000001fff087819 */ /* 0x000fe20000011404 */
[----:B------:R-:W-:Y:S01]  /*1e90*/  IMAD.MOV.U32 R100, RZ, RZ, c[0x0][0x1e0] ;  /* 0x00007800ff647624 */ /* 0x000fe200078e00ff */
[----:B------:R-:W-:Y:S01]  /*1ea0*/  SHF.R.S32.HI R7, RZ, 0x3, R7 ;  /* 0x00000003ff077819 */ /* 0x000fe20000011407 */
[----:B------:R-:W-:Y:S01]  /*1eb0*/  IMAD.WIDE.U32 R160, R219, c[0x0][0x1e0], RZ ;  /* 0x00007800dba07a25 */ /* 0x000fe200078e00ff */
[----:B------:R-:W-:Y:S02]  /*1ec0*/  SHF.R.S32.HI R229, RZ, 0x1f, R228 ;  /* 0x0000001fffe57819 */ /* 0x000fe400000114e4 */
[----:B------:R-:W-:Y:S02]  /*1ed0*/  IADD3 R17, P0, R7, R4, RZ ;  /* 0x0000000407117210 */ /* 0x000fe40007f1e0ff */
[----:B------:R-:W-:-:S02]  /*1ee0*/  SEL R6, R85, RZ, !P5 ;  /* 0x000000ff55067207 */ /* 0x000fc40006800000 */
[----:B------:R-:W-:Y:S01]  /*1ef0*/  LEA.HI.X.SX32 R8, R7, R8, 0x1, P0 ;  /* 0x0000000807087211 */ /* 0x000fe200000f0eff */
[----:B------:R-:W-:Y:S01]  /*1f00*/  IMAD.WIDE.U32 R18, R17, c[0x0][0x238], R228 ;  /* 0x00008e0011127a25 */ /* 0x000fe200078e00e4 */
[----:B------:R-:W-:Y:S02]  /*1f10*/  IADD3 R15, R5, -0x1, RZ ;  /* 0xffffffff050f7810 */ /* 0x000fe40007ffe0ff */
[----:B------:R-:W-:Y:S01]  /*1f20*/  IADD3 R156, R3, R86, RZ ;  /* 0x00000056039c7210 */ /* 0x000fe20007ffe0ff */
[----:B------:R-:W-:Y:S01]  /*1f30*/  IMAD R0, R8, c[0x0][0x238], RZ ;  /* 0x00008e0008007a24 */ /* 0x000fe200078e02ff */
[----:B------:R-:W-:Y:S01]  /*1f40*/  SEL R152, R224, RZ, !P5 ;  /* 0x000000ffe0987207 */ /* 0x000fe20006800000 */
[----:B------:R-:W-:Y:S01]  /*1f50*/  IMAD.MOV.U32 R3, RZ, RZ, 0x6 ;  /* 0x00000006ff037424 */ /* 0x000fe200078e00ff */
[----:B------:R-:W-:Y:S01]  /*1f60*/  MOV R16, c[0x0][0x238] ;  /* 0x00008e0000107a02 */ /* 0x000fe20000000f00 */
[----:B------:R-:W-:Y:S01]  /*1f70*/  IMAD R0, R17, c[0x0][0x23c], R0 ;  /* 0x00008f0011007a24 */ /* 0x000fe200078e0200 */
[----:B------:R-:W-:Y:S01]  /*1f80*/  SHF.R.S32.HI R4, RZ, 0x1f, R15 ;  /* 0x0000001fff047819 */ /* 0x000fe2000001140f */
[----:B------:R-:W-:Y:S01]  /*1f90*/  IMAD R159, R6, c[0x0][0x248], RZ ;  /* 0x00009200069f7a24 */ /* 0x000fe200078e02ff */
[C---:B------:R-:W-:Y:S01]  /*1fa0*/  SHF.L.U64.HI R102, R16.reuse, R3, c[0x0][0x23c] ;  /* 0x00008f0010667619 */ /* 0x040fe20000010203 */
[----:B------:R-:W-:Y:S01]  /*1fb0*/  IMAD.IADD R19, R19, 0x1, R0 ;  /* 0x0000000113137824 */ /* 0x000fe200078e0200 */
[----:B------:R-:W-:Y:S01]  /*1fc0*/  SHF.L.U32 R104, R16, 0x6, RZ ;  /* 0x0000000610687819 */ /* 0x000fe200000006ff */
[----:B------:R-:W-:Y:S01]  /*1fd0*/  IMAD.IADD R0, R90, 0x1, -R7 ;  /* 0x000000015a007824 */ /* 0x000fe200078e0a07 */
[----:B------:R-:W-:Y:S01]  /*1fe0*/  SHF.L.U64.HI R105, R16, R107, c[0x0][0x23c] ;  /* 0x00008f0010697619 */ /* 0x000fe2000001026b */
[----:B------:R-:W-:Y:S01]  /*1ff0*/  IMAD.WIDE.U32 R150, R225, c[0x0][0x240], R18 ;  /* 0x00009000e1967a25 */ /* 0x000fe200078e0012 */
[----:B------:R-:W-:-:S02]  /*2000*/  ISETP.GE.AND P5, PT, R228, c[0x0][0x1d4], PT ;  /* 0x00007500e4007a0c */ /* 0x000fc40003fa6270 */
[----:B------:R-:W-:Y:S01]  /*2010*/  ISETP.GE.AND P4, PT, R215, c[0x0][0x1d4], PT ;  /* 0x00007500d7007a0c */ /* 0x000fe20003f86270 */
[----:B------:R-:W-:Y:S01]  /*2020*/  IMAD R151, R225, c[0x0][0x244], R151 ;  /* 0x00009100e1977a24 */ /* 0x000fe200078e0297 */
[----:B------:R-:W-:Y:S01]  /*2030*/  MOV R108, c[0x0][0x258] ;  /* 0x00009600006c7a02 */ /* 0x000fe20000000f00 */
[----:B------:R-:W-:Y:S01]  /*2040*/  IMAD R0, R15, -0x40, R0 ;  /* 0xffffffc00f007824 */ /* 0x000fe200078e0200 */
[----:B------:R-:W-:Y:S01]  /*2050*/  SHF.L.U64.HI R98, R100, R3, c[0x0][0x1e4] ;  /* 0x0000790064627619 */ /* 0x000fe20000010203 */
[----:B------:R-:W-:Y:S01]  /*2060*/  IMAD R159, R152, c[0x0][0x24c], R159 ;  /* 0x00009300989f7a24 */ /* 0x000fe200078e029f */
[----:B------:R-:W-:Y:S01]  /*2070*/  SHF.L.U64.HI R107, R108, R107, c[0x0][0x25c] ;  /* 0x000097006c6b7619 */ /* 0x000fe2000001026b */
[----:B------:R-:W-:Y:S01]  /*2080*/  IMAD.WIDE.U32 R150, R152, c[0x0][0x248], R150 ;  /* 0x0000920098967a25 */ /* 0x000fe200078e0096 */
[C---:B------:R-:W-:Y:S02]  /*2090*/  ISETP.GE.AND P1, PT, R0.reuse, 0x21, PT ;  /* 0x000000210000780c */ /* 0x040fe40003f26270 */
[----:B------:R-:W-:Y:S01]  /*20a0*/  ISETP.GE.AND P2, PT, R0, 0x1, PT ;  /* 0x000000010000780c */ /* 0x000fe20003f46270 */
[----:B------:R-:W-:Y:S01]  /*20b0*/  IMAD R7, R102, R15, RZ ;  /* 0x0000000f66077224 */ /* 0x000fe200078e02ff */
[----:B------:R-:W-:Y:S01]  /*20c0*/  IADD3 R159, R151, R159, RZ ;  /* 0x0000009f979f7210 */ /* 0x000fe20007ffe0ff */
[----:B------:R-:W-:Y:S01]  /*20d0*/  IMAD.MOV.U32 R158, RZ, RZ, R150 ;  /* 0x000000ffff9e7224 */ /* 0x000fe200078e0096 */
[----:B------:R-:W-:Y:S01]  /*20e0*/  SHF.R.S32.HI R0, RZ, 0x1f, R156 ;  /* 0x0000001fff007819 */ /* 0x000fe2000001149c */
[-C--:B------:R-:W-:Y:S01]  /*20f0*/  IMAD R7, R4, R104.reuse, R7 ;  /* 0x0000006804077224 */ /* 0x080fe200078e0207 */
[C---:B------:R-:W-:Y:S01]  /*2100*/  SHF.L.U64.HI R99, R108.reuse, R3, c[0x0][0x25c] ;  /* 0x000097006c637619 */ /* 0x040fe20000010203 */
[----:B------:R-:W-:Y:S01]  /*2110*/  IMAD.WIDE.U32 R18, R15, R104, R158 ;  /* 0x000000680f127225 */ /* 0x000fe200078e009e */
[----:B------:R-:W-:-:S02]  /*2120*/  SHF.L.U32 R101, R108, 0x6, RZ ;  /* 0x000000066c657819 */ /* 0x000fc400000006ff */
[----:B------:R-:W-:Y:S01]  /*2130*/  SHF.R.S32.HI R143, RZ, 0x1f, R142 ;  /* 0x0000001fff8f7819 */ /* 0x000fe2000001148e */
[----:B------:R-:W-:Y:S01]  /*2140*/  IMAD.SHL.U32 R106, R16, 0x20, RZ ;  /* 0x00000020106a7824 */ /* 0x000fe200078e00ff */
[----:B------:R-:W-:Y:S01]  /*2150*/  IADD3 R16, R19, R7, RZ ;  /* 0x0000000713107210 */ /* 0x000fe20007ffe0ff */
[----:B------:R-:W-:Y:S01]  /*2160*/  IMAD R8, R8, c[0x0][0x258], RZ ;  /* 0x0000960008087a24 */ /* 0x000fe200078e02ff */
[----:B------:R-:W-:Y:S01]  /*2170*/  @P2 LEA R26, P3, R18, c[0x0][0x220], 0x1 ;  /* 0x00008800121a2a11 */ /* 0x000fe200078608ff */
[C---:B------:R-:W-:Y:S01]  /*2180*/  IMAD.WIDE.U32 R20, R17.reuse, c[0x0][0x258], R228 ;  /* 0x0000960011147a25 */ /* 0x040fe200078e00e4 */
[----:B------:R-:W-:Y:S02]  /*2190*/  @P1 IADD3 R7, P0, R106, R18, RZ ;  /* 0x000000126a071210 */ /* 0x000fe40007f1e0ff */
[----:B------:R-:W-:Y:S01]  /*21a0*/  @P2 LEA.HI.X R27, R18, c[0x0][0x224], R16, 0x1, P3 ;  /* 0x00008900121b2a11 */ /* 0x000fe200018f0c10 */
[----:B------:R-:W-:Y:S01]  /*21b0*/  IMAD R8, R17, c[0x0][0x25c], R8 ;  /* 0x0000970011087a24 */ /* 0x000fe200078e0208 */
[----:B------:R-:W-:Y:S01]  /*21c0*/  ISETP.GE.AND P3, PT, R214, c[0x0][0x1d4], PT ;  /* 0x00007500d6007a0c */ /* 0x000fe20003f66270 */
[----:B------:R-:W-:Y:S01]  /*21d0*/  IMAD R9, R0, c[0x0][0x1e0], RZ ;  /* 0x0000780000097a24 */ /* 0x000fe200078e02ff */
[----:B------:R-:W-:Y:S01]  /*21e0*/  SHF.R.S32.HI R141, RZ, 0x1f, R140 ;  /* 0x0000001fff8d7819 */ /* 0x000fe2000001148c */
[----:B------:R-:W-:Y:S01]  /*21f0*/  IMAD.WIDE.U32 R22, R156, c[0x0][0x1e0], RZ ;  /* 0x000078009c167a25 */ /* 0x000fe200078e00ff */
[----:B------:R-:W-:Y:S01]  /*2200*/  IADD3 R21, R21, R8, RZ ;  /* 0x0000000815157210 */ /* 0x000fe20007ffe0ff */
[----:B------:R-:W-:Y:S01]  /*2210*/  @!PT LDS RZ, [RZ] ;  /* 0x00000000fffff984 */ /* 0x000fe20000000800 */
[----:B------:R-:W-:Y:S01]  /*2220*/  @!PT LDS RZ, [RZ] ;  /* 0x00000000fffff984 */ /* 0x000fe20000000800 */
[----:B------:R-:W-:Y:S01]  /*2230*/  @!PT LDS RZ, [RZ] ;  /* 0x00000000fffff984 */ /* 0x000fe20000000800 */
[----:B------:R1:W-:Y:S02]  /*2240*/  @P2 LDGSTS.E.BYPASS.LTC128B.128 [R138+0xc100], [R26.64], !P5 ;  /* 0x0c1000001a8a2fae */ /* 0x0003e4000e901d48 */
[----:B------:R-:W-:Y:S01]  /*2250*/  @P1 IMAD.X R8, R16, 0x1, R105, P0 ;  /* 0x0000000110081824 */ /* 0x000fe200000e0669 */
[----:B------:R-:W-:Y:S01]  /*2260*/  @P1 LEA R24, P0, R7, c[0x0][0x220], 0x1 ;  /* 0x0000880007181a11 */ /* 0x000fe200078008ff */
[----:B------:R-:W-:Y:S01]  /*2270*/  IMAD R9, R156, c[0x0][0x1e4], R9 ;  /* 0x000079009c097a24 */ /* 0x000fe200078e0209 */
[----:B------:R1:W-:Y:S01]  /*2280*/  @P2 LDGSTS.E.BYPASS.LTC128B.128 [R138+0xe100], [R26.64+0x80], !P4 ;  /* 0x0e1000801a8a2fae */ /* 0x0003e2000e101d48 */
[----:B------:R-:W-:Y:S01]  /*2290*/  IMAD.WIDE.U32 R20, R225, c[0x0][0x260], R20 ;  /* 0x00009800e1147a25 */ /* 0x000fe200078e0014 */
[----:B------:R-:W-:-:S02]  /*22a0*/  @P1 LEA.HI.X R25, R7, c[0x0][0x224], R8, 0x1, P0 ;  /* 0x0000890007191a11 */ /* 0x000fc400000f0c08 */
[----:B------:R-:W-:Y:S01]  /*22b0*/  ISETP.NE.AND P0, PT, R2, RZ, PT ;  /* 0x000000ff0200720c */ /* 0x000fe20003f05270 */
[----:B------:R-:W-:Y:S01]  /*22c0*/  IMAD.IADD R23, R23, 0x1, R9 ;  /* 0x0000000117177824 */ /* 0x000fe200078e0209 */
[----:B------:R-:W-:Y:S01]  /*22d0*/  SHF.R.S32.HI R9, RZ, 0x1f, R219 ;  /* 0x0000001fff097819 */ /* 0x000fe200000114db */
[----:B------:R-:W-:Y:S01]  /*22e0*/  IMAD R95, R6, c[0x0][0x268], RZ ;  /* 0x00009a00065f7a24 */ /* 0x000fe200078e02ff */
[----:B------:R-:W-:Y:S01]  /*22f0*/  MOV R6, R20 ;  /* 0x0000001400067202 */ /* 0x000fe20000000f00 */
[C---:B------:R-:W-:Y:S01]  /*2300*/  IMAD.WIDE.U32 R154, R225.reuse, c[0x0][0x1e8], R22 ;  /* 0x00007a00e19a7a25 */ /* 0x040fe200078e0016 */
[----:B------:R1:W-:Y:S03]  /*2310*/  @P2 LDGSTS.E.BYPASS.LTC128B.128 [R138+0x10100], [R26.64+0x100], !P3 ;  /* 0x101001001a8a2fae */ /* 0x0003e6000d901d48 */
[----:B------:R-:W-:Y:S01]  /*2320*/  IMAD R7, R225, c[0x0][0x264], R21 ;  /* 0x00009900e1077a24 */ /* 0x000fe200078e0215 */
[----:B------:R1:W-:Y:S01]  /*2330*/  @P1 LDGSTS.E.BYPASS.LTC128B.128 [R138+0xd100], [R24.64], !P5 ;  /* 0x0d100000188a1fae */ /* 0x0003e2000e901d48 */
[----:B------:R-:W-:-:S02]  /*2340*/  IMAD R2, R9, c[0x0][0x1e0], RZ ;  /* 0x0000780009027a24 */ /* 0x000fc400078e02ff */
[----:B------:R-:W-:Y:S01]  /*2350*/  IMAD R155, R225, c[0x0][0x1ec], R155 ;  /* 0x00007b00e19b7a24 */ /* 0x000fe200078e029b */
[----:B------:R1:W-:Y:S01]  /*2360*/  @P1 LDGSTS.E.BYPASS.LTC128B.128 [R138+0xf100], [R24.64+0x80], !P4 ;  /* 0x0f100080188a1fae */ /* 0x0003e2000e101d48 */
[C---:B------:R-:W-:Y:S02]  /*2370*/  IMAD R95, R152.reuse, c[0x0][0x26c], R95 ;  /* 0x00009b00985f7a24 */ /* 0x040fe400078e025f */
[----:B------:R-:W-:Y:S01]  /*2380*/  IMAD.WIDE.U32 R152, R152, c[0x0][0x268], R6 ;  /* 0x00009a0098987a25 */ /* 0x000fe200078e0006 */
[----:B------:R1:W-:Y:S03]  /*2390*/  @P1 LDGSTS.E.BYPASS.LTC128B.128 [R138+0x11100], [R24.64+0x100], !P3 ;  /* 0x11100100188a1fae */ /* 0x0003e6000d901d48 */
[----:B------:R-:W-:Y:S01]  /*23a0*/  IMAD R103, R219, c[0x0][0x1e4], R2 ;  /* 0x00007900db677a24 */ /* 0x000fe200078e0202 */
[----:B------:R-:W0:Y:S01]  /*23b0*/  LDGDEPBAR ;  /* 0x00000000000079af */ /* 0x000e220000000000 */
[----:B------:R-:W-:Y:S01]  /*23c0*/  WARPSYNC 0xffffffff ;  /* 0xffffffff00007948 */ /* 0x000fe20003800000 */
[----:B------:R-:W-:Y:S01]  /*23d0*/  IMAD.SHL.U32 R100, R100, 0x40, RZ ;  /* 0x0000004064647824 */ /* 0x000fe200078e00ff */
[----:B------:R-:W-:Y:S01]  /*23e0*/  IADD3 R95, R153, R95, RZ ;  /* 0x0000005f995f7210 */ /* 0x000fe20007ffe0ff */
[----:B------:R-:W-:Y:S01]  /*23f0*/  IMAD.SHL.U32 R108, R108, 0x20, RZ ;  /* 0x000000206c6c7824 */ /* 0x000fe200078e00ff */
[----:B------:R-:W-:-:S02]  /*2400*/  IADD3 R103, R161, R103, RZ ;  /* 0x00000067a1677210 */ /* 0x000fc40007ffe0ff */
        /* <DEDUP_REMOVED lines=11> */
[----:B------:R-:W-:Y:S02]  /*24c0*/  IMAD R2, R99, R15, RZ ;  /* 0x0000000f63027224 */ /* 0x000fe400078e02ff */
[----:B------:R-:W-:Y:S02]  /*24d0*/  IMAD.MOV.U32 R94, RZ, RZ, R152 ;  /* 0x000000ffff5e7224 */ /* 0x000fe400078e0098 */
[-C--:B------:R-:W-:Y:S01]  /*24e0*/  IMAD R4, R4, R101.reuse, R2 ;  /* 0x0000006504047224 */ /* 0x080fe200078e0202 */
[----:B------:R-:W-:Y:S01]  /*24f0*/  ULDC.U8 UR4, c[0x0][0x298] ;  /* 0x0000a60000047ab9 */ /* 0x000fe20000000000 */
[----:B------:R-:W-:-:S04]  /*2500*/  IMAD.WIDE.U32 R6, R15, R101, R94 ;  /* 0x000000650f067225 */ /* 0x000fc800078e005e */
[----:B------:R-:W-:Y:S01]  /*2510*/  IMAD.IADD R4, R7, 0x1, R4 ;  /* 0x0000000107047824 */ /* 0x000fe200078e0204 */
[----:B------:R-:W-:Y:S01]  /*2520*/  @P0 IADD3 R17, R5, -0x2, RZ ;  /* 0xfffffffe05110810 */ /* 0x000fe20007ffe0ff */
[----:B------:R-:W-:Y:S01]  /*2530*/  IMAD.MOV.U32 R96, RZ, RZ, 0x1 ;  /* 0x00000001ff607424 */ /* 0x000fe200078e00ff */
[----:B------:R-:W-:Y:S01]  /*2540*/  @P2 LEA R18, P6, R6, c[0x0][0x250], 0x1 ;  /* 0x0000940006122a11 */ /* 0x000fe200078c08ff */
[----:B------:R-:W-:Y:S01]  /*2550*/  IMAD R162, R9, c[0x0][0x280], RZ ;  /* 0x0000a00009a27a24 */ /* 0x000fe200078e02ff */
[----:B------:R-:W-:Y:S01]  /*2560*/  @P0 SHF.R.S32.HI R2, RZ, 0x1f, R17 ;  /* 0x0000001fff020819 */ /* 0x000fe20000011411 */
[----:B------:R-:W-:Y:S01]  /*2570*/  @P0 IMAD R7, R102, R17, RZ ;  /* 0x0000001166070224 */ /* 0x000fe200078e02ff */
[----:B------:R-:W-:Y:S01]  /*2580*/  @P2 LEA.HI.X R19, R6, c[0x0][0x254], R4, 0x1, P6 ;  /* 0x0000950006132a11 */ /* 0x000fe200030f0c04 */
[----:B------:R-:W-:Y:S01]  /*2590*/  @P0 IMAD.WIDE.U32 R16, R17, R104, R158 ;  /* 0x0000006811100225 */ /* 0x000fe200078e009e */
[----:B------:R-:W-:-:S03]  /*25a0*/  @P1 IADD3 R5, P6, R108, R6, RZ ;  /* 0x000000066c051210 */ /* 0x000fc60007fde0ff */
[----:B------:R-:W-:Y:S01]  /*25b0*/  @P0 IMAD R2, R2, R104, R7 ;  /* 0x0000006802020224 */ /* 0x000fe200078e0207 */
[----:B------:R-:W-:Y:S01]  /*25c0*/  @!PT LDS RZ, [RZ] ;  /* 0x00000000fffff984 */ /* 0x000fe20000000800 */
[----:B------:R-:W-:Y:S01]  /*25d0*/  @!PT LDS RZ, [RZ] ;  /* 0x00000000fffff984 */ /* 0x000fe20000000800 */
[----:B------:R-:W-:Y:S01]  /*25e0*/  @!PT LDS RZ, [RZ] ;  /* 0x00000000fffff984 */ /* 0x000fe20000000800 */
[----:B------:R1:W-:Y:S01]  /*25f0*/  @P2 LDGSTS.E.BYPASS.LTC128B.128 [R138+0x100], [R18.64], !P5 ;  /* 0x00100000128a2fae */ /* 0x0003e2000e901d48 */
[----:B------:R-:W-:Y:S02]  /*2600*/  IMAD.MOV.U32 R7, RZ, RZ, c[0x0][0x27c] ;  /* 0x00009f00ff077624 */ /* 0x000fe400078e00ff */
[----:B------:R-:W-:Y:S01]  /*2610*/  @P1 IMAD.X R4, R4, 0x1, R107, P6 ;  /* 0x0000000104041824 */ /* 0x000fe200030e066b */
[----:B------:R1:W-:Y:S01]  /*2620*/  @P2 LDGSTS.E.BYPASS.LTC128B.128 [R138+0x2100], [R18.64+0x80], !P4 ;  /* 0x02100080128a2fae */ /* 0x0003e2000e101d48 */
[----:B------:R-:W-:Y:S01]  /*2630*/  IMAD.SHL.U32 R7, R7, 0x2, RZ ;  /* 0x0000000207077824 */ /* 0x000fe200078e00ff */
[----:B------:R-:W-:Y:S01]  /*2640*/  @P0 LEA R20, P6, R16, c[0x0][0x220], 0x1 ;  /* 0x0000880010140a11 */ /* 0x000fe200078c08ff */
[----:B------:R-:W-:Y:S01]  /*2650*/  @P0 IMAD.IADD R2, R17, 0x1, R2 ;  /* 0x0000000111020824 */ /* 0x000fe200078e0202 */
[----:B------:R1:W-:Y:S01]  /*2660*/  @P2 LDGSTS.E.BYPASS.LTC128B.128 [R138+0x4100], [R18.64+0x100], !P3 ;  /* 0x04100100128a2fae */ /* 0x0003e2000d901d48 */
[----:B------:R-:W-:Y:S01]  /*2670*/  @P1 LEA R24, P2, R5, c[0x0][0x250], 0x1 ;  /* 0x0000940005181a11 */ /* 0x000fe200078408ff */
[----:B------:R-:W-:Y:S01]  /*2680*/  IMAD.WIDE.U32 R22, R225, c[0x0][0x210], R142 ;  /* 0x00008400e1167a25 */ /* 0x000fe200078e008e */
[----:B------:R-:W-:-:S02]  /*2690*/  IADD3 R8, -R7, c[0x0][0x1d4], RZ ;  /* 0x0000750007087a10 */ /* 0x000fc40007ffe1ff */
[----:B------:R-:W-:Y:S01]  /*26a0*/  @P1 LEA.HI.X R25, R5, c[0x0][0x254], R4, 0x1, P2 ;  /* 0x0000950005191a11 */ /* 0x000fe200010f0c04 */
[----:B------:R-:W-:Y:S01]  /*26b0*/  IMAD R162, R219, c[0x0][0x284], R162 ;  /* 0x0000a100dba27a24 */ /* 0x000fe200078e02a2 */
[----:B------:R-:W-:Y:S01]  /*26c0*/  ISETP.GE.AND P2, PT, R142, c[0x0][0x27c], PT ;  /* 0x00009f008e007a0c */ /* 0x000fe20003f46270 */
[----:B------:R-:W-:Y:S01]  /*26d0*/  IMAD R127, R127, c[0x0][0x218], RZ ;  /* 0x000086007f7f7a24 */ /* 0x000fe200078e02ff */
[----:B------:R-:W-:Y:S01]  /*26e0*/  @P0 LEA.HI.X R21, R16, c[0x0][0x224], R2, 0x1, P6 ;  /* 0x0000890010150a11 */ /* 0x000fe200030f0c02 */
[----:B------:R-:W-:Y:S01]  /*26f0*/  IMAD.WIDE.U32 R16, R219, c[0x0][0x280], R140 ;  /* 0x0000a000db107a25 */ /* 0x000fe200078e008c */
[----:B------:R-:W-:Y:S01]  /*2700*/  ISETP.GE.AND P6, PT, R137, c[0x0][0x27c], PT ;  /* 0x00009f0089007a0c */ /* 0x000fe20003fc6270 */
[----:B------:R2:W-:Y:S01]  /*2710*/  @P1 LDGSTS.E.BYPASS.LTC128B.128 [R138+0x1100], [R24.64], !P5 ;  /* 0x01100000188a1fae */ /* 0x0005e2000e901d48 */
[----:B------:R-:W-:Y:S01]  /*2720*/  SEL R5, RZ, c[0x0][0x27c], !P2 ;  /* 0x00009f00ff057a07 */ /* 0x000fe20005000000 */
[----:B------:R-:W-:Y:S01]  /*2730*/  IMAD.WIDE.U32 R166, R219, c[0x0][0x280], R142 ;  /* 0x0000a000dba67a25 */ /* 0x000fe200078e008e */
[----:B------:R-:W-:Y:S01]  /*2740*/  SEL R2, RZ, c[0x0][0x27c], !P6 ;  /* 0x00009f00ff027a07 */ /* 0x000fe20007000000 */
[----:B------:R2:W-:Y:S02]  /*2750*/  @P1 LDGSTS.E.BYPASS.LTC128B.128 [R138+0x3100], [R24.64+0x80], !P4 ;  /* 0x03100080188a1fae */ /* 0x0005e4000e101d48 */
[----:B------:R-:W-:-:S02]  /*2760*/  IMAD R23, R225, c[0x0][0x214], R23 ;  /* 0x00008500e1177a24 */ /* 0x000fc400078e0217 */
[----:B------:R-:W-:Y:S01]  /*2770*/  IMAD.IADD R163, R162, 0x1, R17 ;  /* 0x00000001a2a37824 */ /* 0x000fe200078e0211 */
[----:B------:R2:W-:Y:S01]  /*2780*/  @P1 LDGSTS.E.BYPASS.LTC128B.128 [R138+0x5100], [R24.64+0x100], !P3 ;  /* 0x05100100188a1fae */ /* 0x0005e2000d901d48 */
[C---:B------:R-:W-:Y:S02]  /*2790*/  IMAD R127, R148.reuse, c[0x0][0x21c], R127 ;  /* 0x00008700947f7a24 */ /* 0x040fe400078e027f */
[----:B------:R-:W-:Y:S01]  /*27a0*/  IMAD.IADD R167, R167, 0x1, R162 ;  /* 0x00000001a7a77824 */ /* 0x000fe200078e02a2 */
[----:B------:R-:W0:Y:S01]  /*27b0*/  LDGDEPBAR ;  /* 0x00000000000079af */ /* 0x000e220000000000 */
[----:B------:R-:W-:Y:S01]  /*27c0*/  IMAD.WIDE.U32 R148, R148, c[0x0][0x218], R22 ;  /* 0x0000860094947a25 */ /* 0x000fe200078e0016 */
[CC--:B-1----:R-:W-:Y:S02]  /*27d0*/  SEL R18, R7.reuse, R8.reuse, !P2 ;  /* 0x0000000807127207 */ /* 0x0c2fe40005000000 */
[----:B------:R-:W-:Y:S01]  /*27e0*/  ISETP.GE.AND P2, PT, R136, c[0x0][0x27c], PT ;  /* 0x00009f0088007a0c */ /* 0x000fe20003f46270 */
[----:B------:R-:W-:Y:S01]  /*27f0*/  IMAD.MOV.U32 R162, RZ, RZ, R16 ;  /* 0x000000ffffa27224 */ /* 0x000fe200078e0010 */
[-C--:B------:R-:W-:Y:S01]  /*2800*/  SEL R19, R7, R8.reuse, !P6 ;  /* 0x0000000807137207 */ /* 0x080fe20007000000 */
[----:B------:R-:W-:Y:S01]  /*2810*/  IMAD R164, R9, c[0x0][0x290], RZ ;  /* 0x0000a40009a47a24 */ /* 0x000fe200078e02ff */
[----:B------:R-:W-:Y:S01]  /*2820*/  SEL R8, R7, R8, !P2 ;  /* 0x0000000807087207 */ /* 0x000fe20005000000 */
[C---:B------:R-:W-:Y:S01]  /*2830*/  IMAD.WIDE.U32 R168, R219.reuse, c[0x0][0x290], R142 ;  /* 0x0000a400dba87a25 */ /* 0x040fe200078e008e */
[C---:B------:R-:W-:Y:S01]  /*2840*/  IADD3 R156, P6, R219.reuse, R156, RZ ;  /* 0x0000009cdb9c7210 */ /* 0x040fe20007fde0ff */
[----:B------:R2:W-:Y:S01]  /*2850*/  @P0 LDGSTS.E.BYPASS.LTC128B.128 [R138+0x12100], [R20.64], !P5 ;  /* 0x12100000148a0fae */ /* 0x0005e2000e901d48 */
[----:B------:R-:W-:Y:S01]  /*2860*/  SEL R7, RZ, c[0x0][0x27c], !P2 ;  /* 0x00009f00ff077a07 */ /* 0x000fe20005000000 */
[----:B------:R-:W-:Y:S01]  /*2870*/  IMAD R164, R219, c[0x0][0x294], R164 ;  /* 0x0000a500dba47a24 */ /* 0x000fe200078e02a4 */
[----:B------:R-:W-:Y:S01]  /*2880*/  ISETP.LE.AND P2, PT, R96, c[0x0][0x27c], PT ;  /* 0x00009f0060007a0c */ /* 0x000fe20003f43270 */
[----:B------:R-:W-:Y:S01]  /*2890*/  IMAD.X R157, R0, 0x1, R9, P6 ;  /* 0x00000001009d7824 */ /* 0x000fe200030e0609 */
[----:B------:R2:W-:Y:S01]  /*28a0*/  @P0 LDGSTS.E.BYPASS.LTC128B.128 [R138+0x14100], [R20.64+0x80], !P4 ;  /* 0x14100080148a0fae */ /* 0x0005e2000e101d48 */
[----:B------:R-:W-:Y:S01]  /*28b0*/  IMAD.IADD R22, R136, 0x1, R7 ;  /* 0x0000000188167824 */ /* 0x000fe200078e0207 */
[----:B------:R-:W-:Y:S01]  /*28c0*/  P2R R0, PR, RZ, 0x4 ;  /* 0x00000004ff007803 */ /* 0x000fe20000000000 */
[----:B------:R-:W-:Y:S01]  /*28d0*/  IMAD.IADD R0, R142, 0x1, R5 ;  /* 0x000000018e007824 */ /* 0x000fe200078e0205 */
[----:B------:R-:W-:Y:S01]  /*28e0*/  SHF.R.S32.HI R7, RZ, 0x1f, R8 ;  /* 0x0000001fff077819 */ /* 0x000fe20000011408 */
[----:B------:R-:W-:Y:S01]  /*28f0*/  IMAD.IADD R5, R137, 0x1, R2 ;  /* 0x0000000189057824 */ /* 0x000fe200078e0202 */
[----:B------:R-:W-:Y:S01]  /*2900*/  SHF.R.S32.HI R9, RZ, 0x1f, R22 ;  /* 0x0000001fff097819 */ /* 0x000fe20000011416 */
[----:B------:R-:W-:Y:S01]  /*2910*/  IMAD.WIDE.U32 R26, R219, c[0x0][0x290], R140 ;  /* 0x0000a400db1a7a25 */ /* 0x000fe200078e008c */
[----:B------:R-:W-:Y:S01]  /*2920*/  SHF.R.S32.HI R17, RZ, 0x1f, R0 ;  /* 0x0000001fff117819 */ /* 0x000fe20000011400 */
[----:B------:R2:W-:Y:S01]  /*2930*/  @P0 LDGSTS.E.BYPASS.LTC128B.128 [R138+0x16100], [R20.64+0x100], !P3 ;  /* 0x16100100148a0fae */ /* 0x0005e2000d901d48 */
[----:B------:R-:W-:Y:S01]  /*2940*/  SHF.R.S32.HI R16, RZ, 0x1f, R5 ;  /* 0x0000001fff107819 */ /* 0x000fe20000011405 */
[----:B------:R-:W-:Y:S01]  /*2950*/  IMAD.IADD R169, R169, 0x1, R164 ;  /* 0x00000001a9a97824 */ /* 0x000fe200078e02a4 */
[CC--:B------:R-:W-:Y:S01]  /*2960*/  LEA.HI R6, R17.reuse, R0.reuse, RZ, 0x3 ;  /* 0x0000000011067211 */ /* 0x0c0fe200078f18ff */
[----:B------:R-:W-:Y:S01]  /*2970*/  IMAD.IADD R165, R164, 0x1, R27 ;  /* 0x00000001a4a57824 */ /* 0x000fe200078e021b */
[----:B------:R-:W-:Y:S01]  /*2980*/  LEA.HI R17, R17, R0, RZ, 0x6 ;  /* 0x0000000011117211 */ /* 0x000fe200078f30ff */
[----:B------:R-:W-:Y:S01]  /*2990*/  IMAD.MOV.U32 R164, RZ, RZ, R26 ;  /* 0x000000ffffa47224 */ /* 0x000fe200078e001a */
[CC--:B------:R-:W-:Y:S01]  /*29a0*/  LEA.HI R4, R16.reuse, R5.reuse, RZ, 0x3 ;  /* 0x0000000510047211 */ /* 0x0c0fe200078f18ff */
[----:B------:R-:W-:Y:S01]  /*29b0*/  IMAD.MOV.U32 R112, RZ, RZ, c[0x0][0x290] ;  /* 0x0000a400ff707624 */ /* 0x000fe200078e00ff */
[----:B------:R-:W-:Y:S01]  /*29c0*/  SHF.R.S32.HI R0, RZ, 0x1f, R19 ;  /* 0x0000001fff007819 */ /* 0x000fe20000011413 */
[----:B------:R-:W-:Y:S01]  /*29d0*/  IMAD.MOV.U32 R116, RZ, RZ, c[0x0][0x280] ;  /* 0x0000a000ff747624 */ /* 0x000fe200078e00ff */
[----:B------:R-:W-:Y:S01]  /*29e0*/  LEA.HI R16, R16, R5, RZ, 0x6 ;  /* 0x0000000510107211 */ /* 0x000fe200078f30ff */
[----:B-----5:R-:W-:Y:S01]  /*29f0*/  IMAD.WIDE.U32 R168, R81, c[0x0][0x290], R168 ;  /* 0x0000a40051a87a25 */ /* 0x020fe200078e00a8 */
[----:B------:R-:W-:-:S02]  /*2a00*/  LEA.HI R2, R9, R22, RZ, 0x3 ;  /* 0x0000001609027211 */ /* 0x000fc400078f18ff */
[----:B------:R-:W-:Y:S01]  /*2a10*/  LEA.HI R0, R0, R19, RZ, 0x4 ;  /* 0x0000001300007211 */ /* 0x000fe200078f20ff */
[----:B------:R-:W-:Y:S01]  /*2a20*/  IMAD.SHL.U32 R19, R17, 0x40, RZ ;  /* 0x0000004011137824 */ /* 0x000fe200078e00ff */
[----:B------:R-:W-:Y:S01]  /*2a30*/  LEA.HI R9, R9, R22, RZ, 0x6 ;  /* 0x0000001609097211 */ /* 0x000fe200078f30ff */
[----:B------:R-:W-:Y:S01]  /*2a40*/  IMAD.SHL.U32 R17, R16, 0x40, RZ ;  /* 0x0000004010117824 */ /* 0x000fe200078e00ff */
[----:B------:R-:W-:Y:S01]  /*2a50*/  LOP3.LUT R22, R83, 0x38, R4, 0xf8, !PT ;  /* 0x0000003853167812 */ /* 0x000fe200078ef804 */
[----:B------:R-:W-:Y:S01]  /*2a60*/  IMAD.WIDE.U32 R166, R81, c[0x0][0x280], R166 ;  /* 0x0000a00051a67a25 */ /* 0x000fe200078e00a6 */
[----:B------:R-:W-:Y:S02]  /*2a70*/  LEA.HI R7, R7, R8, RZ, 0x4 ;  /* 0x0000000807077211 */ /* 0x000fe400078f20ff */
[----:B------:R-:W-:Y:S01]  /*2a80*/  SHF.R.S32.HI R5, RZ, 0x1f, R18 ;  /* 0x0000001fff057819 */ /* 0x000fe20000011412 */
[----:B------:R-:W-:Y:S01]  /*2a90*/  IMAD.SHL.U32 R8, R9, 0x40, RZ ;  /* 0x0000004009087824 */ /* 0x000fe200078e00ff */
[----:B------:R-:W-:Y:S01]  /*2aa0*/  LOP3.LUT R9, R17, 0xfffff000, RZ, 0xc0, !PT ;  /* 0xfffff00011097812 */ /* 0x000fe200078ec0ff */
[----:B------:R-:W-:Y:S01]  /*2ab0*/  IMAD.WIDE.U32 R164, R81, c[0x0][0x290], R164 ;  /* 0x0000a40051a47a25 */ /* 0x000fe200078e00a4 */
[----:B------:R-:W-:-:S02]  /*2ac0*/  LOP3.LUT R117, R22, R13, RZ, 0x3c, !PT ;  /* 0x0000000d16757212 */ /* 0x000fc400078e3cff */
[----:B------:R-:W-:Y:S01]  /*2ad0*/  LEA.HI R5, R5, R18, RZ, 0x4 ;  /* 0x0000001205057211 */ /* 0x000fe200078f20ff */
[----:B------:R-:W-:Y:S01]  /*2ae0*/  IMAD.WIDE.U32 R162, R81, c[0x0][0x280], R162 ;  /* 0x0000a00051a27a25 */ /* 0x000fe200078e00a2 */
[----:B------:R-:W-:Y:S02]  /*2af0*/  IADD3 R117, R117, R9, R12 ;  /* 0x0000000975757210 */ /* 0x000fe40007ffe00c */
[----:B------:R-:W-:Y:S01]  /*2b00*/  SHF.R.S32.HI R9, RZ, 0x4, R0 ;  /* 0x00000004ff097819 */ /* 0x000fe20000011400 */
[----:B------:R-:W-:Y:S01]  /*2b10*/  IMAD.MOV.U32 R59, RZ, RZ, 0x1 ;  /* 0x00000001ff3b7424 */ /* 0x000fe200078e00ff */
[----:B------:R-:W-:Y:S01]  /*2b20*/  SHF.R.S32.HI R5, RZ, 0x4, R5 ;  /* 0x00000004ff057819 */ /* 0x000fe20000011405 */
[----:B------:R-:W-:Y:S01]  /*2b30*/  IMAD.MOV.U32 R47, RZ, RZ, RZ ;  /* 0x000000ffff2f7224 */ /* 0x000fe200078e00ff */
[----:B------:R-:W-:Y:S01]  /*2b40*/  LEA.HI.SX32 R120, R4, R9, 0x1d ;  /* 0x0000000904787211 */ /* 0x000fe200078feaff */
[----:B------:R-:W-:Y:S01]  /*2b50*/  IMAD.IADD R127, R149, 0x1, R127 ;  /* 0x00000001957f7824 */ /* 0x000fe200078e027f */
[----:B------:R-:W-:-:S02]  /*2b60*/  LEA.HI.SX32 R122, R6, R5, 0x1d ;  /* 0x00000005067a7211 */ /* 0x000fc400078feaff */
[----:B------:R-:W-:Y:S02]  /*2b70*/  SHF.R.S32.HI R5, RZ, 0x1f, R120 ;  /* 0x0000001fff057819 */ /* 0x000fe40000011478 */
[----:B------:R-:W-:Y:S02]  /*2b80*/  LOP3.LUT R26, R83, 0x38, R6, 0xf8, !PT ;  /* 0x00000038531a7812 */ /* 0x000fe400078ef806 */
[----:B------:R-:W-:Y:S01]  /*2b90*/  LEA.HI R5, R5, R120, RZ, 0x3 ;  /* 0x0000007805057211 */ /* 0x000fe200078f18ff */
[----:B------:R-:W-:Y:S01]  /*2ba0*/  IMAD.SHL.U32 R120, R120, 0x8, RZ ;  /* 0x0000000878787824 */ /* 0x000fe200078e00ff */
[----:B------:R-:W-:Y:S02]  /*2bb0*/  LOP3.LUT R16, R19, 0xfffff000, RZ, 0xc0, !PT ;  /* 0xfffff00013107812 */ /* 0x000fe400078ec0ff */
[----:B------:R-:W-:Y:S01]  /*2bc0*/  LOP3.LUT R119, R26, R13, RZ, 0x3c, !PT ;  /* 0x0000000d1a777212 */ /* 0x000fe200078e3cff */
[----:B------:R-:W-:Y:S01]  /*2bd0*/  IMAD.SHL.U32 R5, R5, 0x200, RZ ;  /* 0x0000020005057824 */ /* 0x000fe200078e00ff */
[----:B------:R-:W-:-:S02]  /*2be0*/  SHF.R.S32.HI R7, RZ, 0x4, R7 ;  /* 0x00000004ff077819 */ /* 0x000fc40000011407 */
[----:B------:R-:W-:Y:S02]  /*2bf0*/  IADD3 R119, R119, R16, R12 ;  /* 0x0000001077777210 */ /* 0x000fe40007ffe00c */
[----:B------:R-:W-:Y:S02]  /*2c00*/  LOP3.LUT R16, R83, 0x38, R120, 0xf8, !PT ;  /* 0x0000003853107812 */ /* 0x000fe400078ef878 */
[----:B------:R-:W-:Y:S02]  /*2c10*/  LEA.HI.SX32 R118, R2, R7, 0x1d ;  /* 0x0000000702767211 */ /* 0x000fe400078feaff */
[----:B------:R-:W-:Y:S02]  /*2c20*/  LOP3.LUT R111, R16, R13, RZ, 0x3c, !PT ;  /* 0x0000000d106f7212 */ /* 0x000fe400078e3cff */
[----:B------:R-:W-:Y:S02]  /*2c30*/  @P0 LEA R16, P1, R106, R20, 0x1 ;  /* 0x000000146a100211 */ /* 0x000fe400078208ff */
[----:B------:R-:W-:-:S02]  /*2c40*/  SHF.R.S32.HI R9, RZ, 0x1f, R118 ;  /* 0x0000001fff097819 */ /* 0x000fc40000011476 */
[----:B------:R-:W-:Y:S02]  /*2c50*/  LOP3.LUT R18, R83, 0x38, R2, 0xf8, !PT ;  /* 0x0000003853127812 */ /* 0x000fe400078ef802 */
[----:B------:R-:W-:Y:S02]  /*2c60*/  @P0 LEA.HI.X R17, R106, R21, R105, 0x1, P1 ;  /* 0x000000156a110211 */ /* 0x000fe400008f0c69 */
[----:B------:R-:W-:Y:S01]  /*2c70*/  LEA.HI R0, R9, R118, RZ, 0x3 ;  /* 0x0000007609007211 */ /* 0x000fe200078f18ff */
[----:B------:R-:W-:Y:S01]  /*2c80*/  IMAD.SHL.U32 R118, R118, 0x8, RZ ;  /* 0x0000000876767824 */ /* 0x000fe200078e00ff */
[----:B------:R-:W-:Y:S01]  /*2c90*/  LOP3.LUT R8, R8, 0xfffff000, RZ, 0xc0, !PT ;  /* 0xfffff00008087812 */ /* 0x000fe200078ec0ff */
[----:B------:R1:W-:Y:S01]  /*2ca0*/  @P0 LDGSTS.E.BYPASS.LTC128B.128 [R138+0x13100], [R16.64], !P5 ;  /* 0x13100000108a0fae */ /* 0x0003e2000e901d48 */
[----:B------:R-:W-:Y:S01]  /*2cb0*/  LOP3.LUT R115, R18, R13, RZ, 0x3c, !PT ;  /* 0x0000000d12737212 */ /* 0x000fe200078e3cff */
[----:B------:R-:W-:Y:S01]  /*2cc0*/  IMAD.SHL.U32 R0, R0, 0x200, RZ ;  /* 0x0000020000007824 */ /* 0x000fe200078e00ff */
[----:B------:R-:W-:Y:S01]  /*2cd0*/  SHF.R.S32.HI R7, RZ, 0x1f, R122 ;  /* 0x0000001fff077819 */ /* 0x000fe2000001147a */
[----:B------:R1:W-:Y:S01]  /*2ce0*/  @P0 LDGSTS.E.BYPASS.LTC128B.128 [R138+0x15100], [R16.64+0x80], !P4 ;  /* 0x15100080108a0fae */ /* 0x0003e2000e101d48 */
[----:B------:R-:W-:-:S02]  /*2cf0*/  IADD3 R115, R115, R8, R12 ;  /* 0x0000000873737210 */ /* 0x000fc40007ffe00c */
[----:B------:R-:W-:Y:S01]  /*2d00*/  LOP3.LUT R8, R83, 0x38, R118, 0xf8, !PT ;  /* 0x0000003853087812 */ /* 0x000fe200078ef876 */
[----:B------:R1:W-:Y:S01]  /*2d10*/  @P0 LDGSTS.E.BYPASS.LTC128B.128 [R138+0x17100], [R16.64+0x100], !P3 ;  /* 0x17100100108a0fae */ /* 0x0003e2000d901d48 */
[----:B------:R-:W-:Y:S01]  /*2d20*/  LEA.HI R7, R7, R122, RZ, 0x3 ;  /* 0x0000007a07077211 */ /* 0x000fe200078f18ff */
[----:B------:R-:W-:Y:S01]  /*2d30*/  IMAD.SHL.U32 R122, R122, 0x8, RZ ;  /* 0x000000087a7a7824 */ /* 0x000fe200078e00ff */
[----:B------:R-:W-:Y:S01]  /*2d40*/  LOP3.LUT R109, R8, R13, RZ, 0x3c, !PT ;  /* 0x0000000d086d7212 */ /* 0x000fe200078e3cff */
[----:B------:R-:W0:Y:S01]  /*2d50*/  LDGDEPBAR ;  /* 0x00000000000079af */ /* 0x000e220000000000 */
[----:B------:R-:W-:Y:S01]  /*2d60*/  SHF.R.S32.HI R8, RZ, 0x1f, R81 ;  /* 0x0000001fff087819 */ /* 0x000fe20000011451 */
[----:B------:R-:W-:Y:S01]  /*2d70*/  IMAD.SHL.U32 R7, R7, 0x200, RZ ;  /* 0x0000020007077824 */ /* 0x000fe200078e00ff */
[----:B------:R-:W-:Y:S02]  /*2d80*/  LOP3.LUT R0, R0, 0xfffff000, RZ, 0xc0, !PT ;  /* 0xfffff00000007812 */ /* 0x000fe400078ec0ff */
[----:B------:R-:W-:-:S02]  /*2d90*/  IADD3 R94, P1, P0, R154, R160, R142 ;  /* 0x000000a09a5e7210 */ /* 0x000fc4000783e08e */
[----:B------:R-:W-:Y:S02]  /*2da0*/  LOP3.LUT R18, R83, 0x38, R122, 0xf8, !PT ;  /* 0x0000003853127812 */ /* 0x000fe400078ef87a */
[----:B------:R-:W-:Y:S02]  /*2db0*/  IADD3 R109, R109, R0, R12 ;  /* 0x000000006d6d7210 */ /* 0x000fe40007ffe00c */
[----:B------:R-:W-:Y:S02]  /*2dc0*/  IADD3.X R93, R97, R103, R143, P1, P0 ;  /* 0x00000067615d7210 */ /* 0x000fe40000fe048f */
[----:B------:R-:W-:Y:S02]  /*2dd0*/  LOP3.LUT R113, R18, R13, RZ, 0x3c, !PT ;  /* 0x0000000d12717212 */ /* 0x000fe400078e3cff */
[----:B------:R-:W-:Y:S02]  /*2de0*/  LOP3.LUT R7, R7, 0xfffff000, RZ, 0xc0, !PT ;  /* 0xfffff00007077812 */ /* 0x000fe400078ec0ff */
[----:B------:R-:W-:-:S02]  /*2df0*/  LOP3.LUT R5, R5, 0xfffff000, RZ, 0xc0, !PT ;  /* 0xfffff00005057812 */ /* 0x000fc400078ec0ff */
[----:B------:R-:W-:Y:S02]  /*2e00*/  LOP3.LUT R0, R83, 0x18, R142, 0xf8, !PT ;  /* 0x0000001853007812 */ /* 0x000fe400078ef88e */
[----:B------:R-:W-:Y:S01]  /*2e10*/  ISETP.NE.AND P0, PT, RZ, UR4, PT ;  /* 0x00000004ff007c0c */ /* 0x000fe2000bf05270 */
[----:B-1----:R-:W-:Y:S01]  /*2e20*/  IMAD R16, R8, c[0x0][0x290], RZ ;  /* 0x0000a40008107a24 */ /* 0x002fe200078e02ff */
[----:B------:R-:W-:Y:S01]  /*2e30*/  LOP3.LUT R133, R6, 0xfffffff8, RZ, 0xc0, !PT ;  /* 0xfffffff806857812 */ /* 0x000fe200078ec0ff */
[----:B------:R-:W-:Y:S01]  /*2e40*/  IMAD R8, R8, c[0x0][0x280], RZ ;  /* 0x0000a00008087a24 */ /* 0x000fe200078e02ff */
[----:B------:R-:W-:Y:S01]  /*2e50*/  LOP3.LUT R131, R4, 0xfffffff8, RZ, 0xc0, !PT ;  /* 0xfffffff804837812 */ /* 0x000fe200078ec0ff */
[C---:B------:R-:W-:Y:S01]  /*2e60*/  IMAD R123, R81.reuse, c[0x0][0x294], R16 ;  /* 0x0000a500517b7a24 */ /* 0x040fe200078e0210 */
[----:B------:R-:W-:Y:S01]  /*2e70*/  LOP3.LUT R129, R2, 0xfffffff8, RZ, 0xc0, !PT ;  /* 0xfffffff802817812 */ /* 0x000fe200078ec0ff */
[----:B------:R-:W-:Y:S01]  /*2e80*/  IMAD R121, R81, c[0x0][0x284], R8 ;  /* 0x0000a10051797a24 */ /* 0x000fe200078e0208 */
[-C--:B------:R-:W-:Y:S01]  /*2e90*/  SHF.L.U64.HI R110, R112, R3.reuse, c[0x0][0x294] ;  /* 0x0000a500706e7619 */ /* 0x080fe20000010203 */
[----:B------:R-:W-:Y:S01]  /*2ea0*/  IMAD.IADD R125, R169, 0x1, R123 ;  /* 0x00000001a97d7824 */ /* 0x000fe200078e027b */
[----:B------:R-:W-:Y:S01]  /*2eb0*/  SHF.L.U64.HI R114, R116, R3, c[0x0][0x284] ;  /* 0x0000a10074727619 */ /* 0x000fe20000010203 */
[----:B------:R-:W-:Y:S01]  /*2ec0*/  IMAD.IADD R124, R167, 0x1, R121 ;  /* 0x00000001a77c7824 */ /* 0x000fe200078e0279 */
[--C-:B------:R-:W-:Y:S01]  /*2ed0*/  IADD3 R113, R113, R7, R12.reuse ;  /* 0x0000000771717210 */ /* 0x100fe20007ffe00c */
[----:B------:R-:W-:Y:S01]  /*2ee0*/  IMAD.SHL.U32 R112, R112, 0x40, RZ ;  /* 0x0000004070707824 */ /* 0x000fe200078e00ff */
[----:B------:R-:W-:Y:S01]  /*2ef0*/  IADD3 R111, R111, R5, R12 ;  /* 0x000000056f6f7210 */ /* 0x000fe20007ffe00c */
[----:B------:R-:W-:Y:S01]  /*2f00*/  IMAD.SHL.U32 R116, R116, 0x40, RZ ;  /* 0x0000004074747824 */ /* 0x000fe200078e00ff */
[----:B------:R-:W-:Y:S01]  /*2f10*/  LOP3.LUT P6, RZ, R82, 0x4, RZ, 0xc0, !PT ;  /* 0x0000000452ff7812 */ /* 0x000fe200078cc0ff */
[----:B------:R-:W-:Y:S01]  /*2f20*/  IMAD.IADD R123, R123, 0x1, R165 ;  /* 0x000000017b7b7824 */ /* 0x000fe200078e02a5 */
[----:B------:R-:W-:Y:S01]  /*2f30*/  LOP3.LUT R0, R12, R0, R13, 0xf6, !PT ;  /* 0x000000000c007212 */ /* 0x000fe200078ef60d */
[----:B------:R-:W-:Y:S01]  /*2f40*/  IMAD.IADD R121, R121, 0x1, R163 ;  /* 0x0000000179797824 */ /* 0x000fe200078e02a3 */
[----:B------:R-:W-:-:S02]  /*2f50*/  P2R R135, PR, RZ, 0x1 ;  /* 0x00000001ff877803 */ /* 0x000fc40000000000 */
[----:B------:R-:W-:Y:S02]  /*2f60*/  SHF.R.S32.HI R146, RZ, 0x1f, R133 ;  /* 0x0000001fff927819 */ /* 0x000fe40000011485 */
[----:B------:R-:W-:Y:S02]  /*2f70*/  SHF.R.S32.HI R144, RZ, 0x1f, R131 ;  /* 0x0000001fff907819 */ /* 0x000fe40000011483 */
[----:B------:R-:W-:Y:S02]  /*2f80*/  SHF.R.S32.HI R134, RZ, 0x1f, R129 ;  /* 0x0000001fff867819 */ /* 0x000fe40000011481 */
[----:B------:R-:W-:Y:S02]  /*2f90*/  SHF.R.S32.HI R132, RZ, 0x1f, R122 ;  /* 0x0000001fff847819 */ /* 0x000fe4000001147a */
[----:B------:R-:W-:Y:S02]  /*2fa0*/  SHF.R.S32.HI R130, RZ, 0x1f, R120 ;  /* 0x0000001fff827819 */ /* 0x000fe40000011478 */
[----:B--2---:R-:W-:-:S02]  /*2fb0*/  SHF.R.S32.HI R128, RZ, 0x1f, R118 ;  /* 0x0000001fff807819 */ /* 0x004fc40000011476 */
.L_x_2298:
        /* <DEDUP_REMOVED lines=36> */
[C---:B------:R-:W-:Y:S01]  /*3200*/  IADD3 R31, R140.reuse, 0x20, RZ ;  /* 0x000000208c1f7810 */ /* 0x040fe20007ffe0ff */
[----:B------:R-:W-:Y:S01]  /*3210*/  CS2R R28, SRZ ;  /* 0x00000000001c7805 */ /* 0x000fe2000001ff00 */
[C---:B------:R-:W-:Y:S01]  /*3220*/  IADD3 R21, R140.reuse, 0x40, RZ ;  /* 0x000000408c157810 */ /* 0x040fe20007ffe0ff */
[----:B------:R-:W-:Y:S01]  /*3230*/  CS2R R32, SRZ ;  /* 0x0000000000207805 */ /* 0x000fe2000001ff00 */
        /* <DEDUP_REMOVED lines=50> */
.L_x_2278:
[----:B------:R-:W-:Y:S05]  /*3560*/  BSYNC B0 ;  /* 0x0000000000007941 */ /* 0x000fea0003800000 */
.L_x_2277:
        /* <DEDUP_REMOVED lines=99> */
.L_x_2281:
[----:B------:R-:W-:Y:S05]  /*3ba0*/  BSYNC B0 ;  /* 0x0000000000007941 */ /* 0x000fea0003800000 */
.L_x_2280:
        /* <DEDUP_REMOVED lines=54> */
.L_x_2283:
[----:B------:R-:W-:Y:S05]  /*3f10*/  BSYNC B0 ;  /* 0x0000000000007941 */ /* 0x000fea0003800000 */
.L_x_2282:
        /* <DEDUP_REMOVED lines=14> */
[----:B------:R-:W-:Y:S01]  /*4000*/  @!P0 LOP3.LUT R40, R67, 0xffff0000, RZ, 0xc0, !PT ;  /* 0xffff000043288812 */ /* 0x000fe200078ec0ff */
[C---:B------:R-:W-:Y:S01]  /*4010*/  @!P0 IMAD.U32 R31, R30.reuse, 0x10000, RZ ;  /* 0x000100001e1f8824 */ /* 0x040fe200078e00ff */
        /* <DEDUP_REMOVED lines=38> */
.L_x_2285:
[----:B------:R-:W-:Y:S05]  /*4280*/  BSYNC B0 ;  /* 0x0000000000007941 */ /* 0x000fea0003800000 */
.L_x_2284:
        /* <DEDUP_REMOVED lines=55> */
.L_x_2287:
[----:B------:R-:W-:Y:S05]  /*4600*/  BSYNC B0 ;  /* 0x0000000000007941 */ /* 0x000fea0003800000 */
.L_x_2286:
        /* <DEDUP_REMOVED lines=10> */
[----:B------:R-:W-:Y:S02]  /*46b0*/  @!P0 PRMT R20, R20, 0x5410, R21 ;  /* 0x0000541014148816 */ /* 0x000fe40000000015 */
[----:B------:R-:W-:Y:S01]  /*46c0*/  @!P0 SHF.R.U32.HI R24, RZ, 0x10, R61 ;  /* 0x00000010ff188819 */ /* 0x000fe2000001163d */
[----:B------:R-:W-:Y:S01]  /*46d0*/  @!P0 IMAD.U32 R25, R58, 0x10000, RZ ;  /* 0x000100003a198824 */ /* 0x000fe200078e00ff */
[----:B------:R-:W-:Y:S01]  /*46e0*/  @!P0 PRMT R9, R9, 0x5410, R22 ;  /* 0x0000541009098816 */ /* 0x000fe20000000016 */
[----:B------:R-:W-:Y:S01]  /*46f0*/  @!P0 IMAD.U32 R21, R20, 0x10000, RZ ;  /* 0x0001000014158824 */ /* 0x000fe200078e00ff */
[----:B------:R-:W-:Y:S02]  /*4700*/  @!P0 LOP3.LUT R30, R58, 0xffff0000, RZ, 0xc0, !PT ;  /* 0xffff00003a1e8812 */ /* 0x000fe400078ec0ff */
[----:B------:R-:W-:Y:S02]  /*4710*/  @!P0 PRMT R55, R55, 0x5410, R24 ;  /* 0x0000541037378816 */ /* 0x000fe40000000018 */
        /* <DEDUP_REMOVED lines=38> */
.L_x_2289:
[----:B------:R-:W-:Y:S05]  /*4980*/  BSYNC B0 ;  /* 0x0000000000007941 */ /* 0x000fea0003800000 */
.L_x_2288:
        /* <DEDUP_REMOVED lines=55> */
.L_x_2276:
        /* <DEDUP_REMOVED lines=44> */
.L_x_2291:
[----:B------:R-:W-:Y:S05]  /*4fc0*/  BSYNC B0 ;  /* 0x0000000000007941 */ /* 0x000fea0003800000 */
.L_x_2290:
        /* <DEDUP_REMOVED lines=45> */
[CC--:B------:R-:W-:Y:S01]  /*52a0*/  IADD3.X R174, R97.reuse, R170.reuse, R146, P1, P0 ;  /* 0x000000aa61ae7210 */ /* 0x0c0fe20000fe0492 */
        /* <DEDUP_REMOVED lines=115> */
.L_x_2293:
[----:B------:R-:W-:Y:S05]  /*59e0*/  BSYNC B0 ;  /* 0x0000000000007941 */ /* 0x000fea0003800000 */
.L_x_2292:
[----:B------:R-:W-:Y:S01]  /*59f0*/  ISETP.GE.AND P0, PT, R137, c[0x0][0x1d4], PT ;  /* 0x0000750089007a0c */ /* 0x000fe20003f06270 */
[----:B------:R-:W-:-:S12]  /*5a00*/  BSSY B0, `(.L_x_2294) ;  /* 0x0000074000007945 */ /* 0x000fd80003800000 */
[----:B------:R-:W-:-:S05]  /*5a10*/  @P0 BRA `(.L_x_2295) ;  /* 0x0000072000000947 */ /* 0x000fca0003800000 */
[----:B------:R-:W-:Y:S01]  /*5a20*/  ISETP.GE.AND P2, PT, R120, c[0x0][0x1d4], PT ;  /* 0x0000750078007a0c */ /* 0x000fe20003f46270 */
[----:B------:R-:W-:Y:S01]  /*5a30*/  IMAD.IADD R60, R111, 0x1, R172 ;  /* 0x000000016f3c7824 */ /* 0x000fe200078e02ac */
[-C--:B------:R-:W-:Y:S03]  /*5a40*/  IADD3 R57, P1, P0, R154, R171.reuse, R131 ;  /* 0x000000ab9a397210 */ /* 0x080fe6000783e083 */
[----:B------:R-:W-:Y:S01]  /*5a50*/  IMAD.SHL.U32 R58, R60, 0x2, RZ ;  /* 0x000000023c3a7824 */ /* 0x000fe200078e00ff */
[CC--:B------:R-:W-:Y:S04]  /*5a60*/  IADD3.X R50, R97.reuse, R170.reuse, R144, P1, P0 ;  /* 0x000000aa61327210 */ /* 0x0c0fe80000fe0490 */
[----:B-1----:R-:W1:Y:S03]  /*5a70*/  LDS.128 R20, [R58+0xc100] ;  /* 0x00c100003a147984 */ /* 0x002e660000000c00 */
        /* <DEDUP_REMOVED lines=11> */
[----:B------:R-:W-:Y:S02]  /*5b30*/  @!P0 SHF.R.U32.HI R32, RZ, 0x10, R69 ;  /* 0x00000010ff208819 */ /* 0x000fe40000011645 */
[----:B------:R-:W-:Y:S01]  /*5b40*/  @!P0 PRMT R39, R39, 0x5410, R26 ;  /* 0x0000541027278816 */ /* 0x000fe2000000001a */
[C---:B-1----:R-:W-:Y:S01]  /*5b50*/  @!P0 IMAD.U32 R26, R20.reuse, 0x10000, RZ ;  /* 0x00010000141a8824 */ /* 0x042fe200078e00ff */
[----:B------:R-:W-:Y:S02]  /*5b60*/  @!P0 SHF.R.U32.HI R41, RZ, 0x10, R71 ;  /* 0x00000010ff298819 */ /* 0x000fe40000011647 */
[----:B------:R-:W-:Y:S02]  /*5b70*/  @!P0 SHF.R.U32.HI R33, RZ, 0x10, R27 ;  /* 0x00000010ff218819 */ /* 0x000fe4000001161b */
[----:B------:R-:W-:Y:S02]  /*5b80*/  @!P0 LOP3.LUT R27, R20, 0xffff0000, RZ, 0xc0, !PT ;  /* 0xffff0000141b8812 */ /* 0x000fe400078ec0ff */
[----:B------:R-:W-:Y:S02]  /*5b90*/  @!P0 PRMT R79, R79, 0x5410, R32 ;  /* 0x000054104f4f8816 */ /* 0x000fe40000000020 */
[----:B------:R-:W-:Y:S02]  /*5ba0*/  @!P0 PRMT R78, R78, 0x5410, R41 ;  /* 0x000054104e4e8816 */ /* 0x000fe40000000029 */
[----:B------:R-:W-:Y:S02]  /*5bb0*/  @!P0 LOP3.LUT R40, R79, 0xffff0000, RZ, 0xc0, !PT ;  /* 0xffff00004f288812 */ /* 0x000fe400078ec0ff */
[C---:B------:R-:W-:Y:S01]  /*5bc0*/  @!P0 LOP3.LUT R48, R78.reuse, 0xffff0000, RZ, 0xc0, !PT ;  /* 0xffff00004e308812 */ /* 0x040fe200078ec0ff */
[----:B------:R-:W-:Y:S01]  /*5bd0*/  @!P0 IMAD.U32 R51, R78, 0x10000, RZ ;  /* 0x000100004e338824 */ /* 0x000fe200078e00ff */
[----:B------:R-:W-:Y:S02]  /*5be0*/  @!P0 SHF.R.U64 R24, R24, 0x10, R25 ;  /* 0x0000001018188819 */ /* 0x000fe40000001219 */
[----:B------:R-:W-:Y:S02]  /*5bf0*/  @!P0 SHF.R.U64 R35, R68, 0x10, R69 ;  /* 0x0000001044238819 */ /* 0x000fe40000001245 */
[----:B------:R-:W-:Y:S02]  /*5c00*/  @!P0 PRMT R37, R37, 0x5410, R24 ;  /* 0x0000541025258816 */ /* 0x000fe40000000018 */
[----:B------:R-:W-:Y:S02]  /*5c10*/  @!P0 SHF.R.U32.HI R25, RZ, 0x10, R25 ;  /* 0x00000010ff198819 */ /* 0x000fe40000011619 */
[----:B------:R-:W-:Y:S02]  /*5c20*/  @!P0 LOP3.LUT R24, R37, 0xffff0000, RZ, 0xc0, !PT ;  /* 0xffff000025188812 */ /* 0x000fe400078ec0ff */
[----:B------:R-:W-:Y:S02]  /*5c30*/  @!P0 SHF.R.U64 R34, R70, 0x10, R71 ;  /* 0x0000001046228819 */ /* 0x000fe40000001247 */
[----:B------:R-:W-:Y:S01]  /*5c40*/  @!P0 PRMT R80, R80, 0x5410, R35 ;  /* 0x0000541050508816 */ /* 0x000fe20000000023 */
[----:B------:R-:W-:Y:S01]  /*5c50*/  @!P0 FMUL.FTZ R3, R27, R24 ;  /* 0x000000181b038220 */ /* 0x000fe20000410000 */
[C---:B--2---:R-:W-:Y:S01]  /*5c60*/  @!P0 LOP3.LUT R41, R72.reuse, 0xffff0000, RZ, 0xc0, !PT ;  /* 0xffff000048298812 */ /* 0x044fe200078ec0ff */
[----:B------:R-:W-:Y:S01]  /*5c70*/  @!P0 IMAD.U32 R32, R72, 0x10000, RZ ;  /* 0x0001000048208824 */ /* 0x000fe200078e00ff */
[----:B------:R-:W-:Y:S01]  /*5c80*/  @!P0 LOP3.LUT R43, R73, 0xffff0000, RZ, 0xc0, !PT ;  /* 0xffff0000492b8812 */ /* 0x000fe200078ec0ff */
[C---:B------:R-:W-:Y:S01]  /*5c90*/  @!P0 IMAD.U32 R46, R75.reuse, 0x10000, RZ ;  /* 0x000100004b2e8824 */ /* 0x040fe200078e00ff */
[----:B------:R-:W-:Y:S01]  /*5ca0*/  @!P0 LOP3.LUT R53, R75, 0xffff0000, RZ, 0xc0, !PT ;  /* 0xffff00004b358812 */ /* 0x000fe200078ec0ff */
[C---:B------:R-:W-:Y:S01]  /*5cb0*/  @!P0 IMAD.U32 R42, R74.reuse, 0x10000, RZ ;  /* 0x000100004a2a8824 */ /* 0x040fe200078e00ff */
[----:B------:R-:W-:Y:S02]  /*5cc0*/  @!P0 LOP3.LUT R49, R74, 0xffff0000, RZ, 0xc0, !PT ;  /* 0xffff00004a318812 */ /* 0x000fe400078ec0ff */
[----:B------:R-:W-:Y:S02]  /*5cd0*/  @!P0 SHF.L.U32 R35, R80, 0x10, RZ ;  /* 0x0000001050238819 */ /* 0x000fe400000006ff */
[----:B------:R-:W-:Y:S01]  /*5ce0*/  @!P0 PRMT R36, R36, 0x5410, R25 ;  /* 0x0000541024248816 */ /* 0x000fe20000000019 */
[----:B------:R-:W-:Y:S01]  /*5cf0*/  @!P0 IMAD.U32 R25, R37, 0x10000, RZ ;  /* 0x0001000025198824 */ /* 0x000fe200078e00ff */
[----:B------:R-:W-:Y:S01]  /*5d00*/  @!P0 PRMT R77, R77, 0x5410, R34 ;  /* 0x000054104d4d8816 */ /* 0x000fe20000000022 */
[----:B------:R-:W-:Y:S01]  /*5d10*/  @!P0 FMUL.FTZ R50, R26, R35 ;  /* 0x000000231a328220 */ /* 0x000fe20000410000 */
[----:B------:R-:W-:Y:S01]  /*5d20*/  @!P0 LOP3.LUT R34, R80, 0xffff0000, RZ, 0xc0, !PT ;  /* 0xffff000050228812 */ /* 0x000fe200078ec0ff */
[-C--:B------:R-:W-:Y:S01]  /*5d30*/  @!P0 FMUL.FTZ R2, R26, R25.reuse ;  /* 0x000000191a028220 */ /* 0x080fe20000410000 */
[----:B------:R-:W-:Y:S01]  /*5d40*/  @!P0 SHF.L.U32 R26, R21, 0x10, RZ ;  /* 0x00000010151a8819 */ /* 0x000fe200000006ff */
[----:B------:R-:W-:Y:S01]  /*5d50*/  @!P0 FFMA.FTZ R50, R32, R25, -R50 ;  /* 0x0000001920328223 */ /* 0x000fe20000010832 */
[----:B------:R-:W-:Y:S01]  /*5d60*/  @!P0 LOP3.LUT R44, R77, 0xffff0000, RZ, 0xc0, !PT ;  /* 0xffff00004d2c8812 */ /* 0x000fe200078ec0ff */
[----:B------:R-:W-:Y:S01]  /*5d70*/  @!P0 FMUL.FTZ R173, R27, R34 ;  /* 0x000000221bad8220 */ /* 0x000fe20000410000 */
[----:B------:R-:W-:Y:S01]  /*5d80*/  @!P0 LOP3.LUT R27, R21, 0xffff0000, RZ, 0xc0, !PT ;  /* 0xffff0000151b8812 */ /* 0x000fe200078ec0ff */
[----:B------:R-:W-:Y:S01]  /*5d90*/  @!P0 FFMA.FTZ R2, R35, R32, R2 ;  /* 0x0000002023028223 */ /* 0x000fe20000010002 */
[----:B------:R-:W-:Y:S01]  /*5da0*/  @!P0 PRMT R38, R38, 0x5410, R33 ;  /* 0x0000541026268816 */ /* 0x000fe20000000021 */
[----:B------:R-:W-:Y:S02]  /*5db0*/  @!P0 IMAD.U32 R35, R79, 0x10000, RZ ;  /* 0x000100004f238824 */ /* 0x000fe400078e00ff */
[----:B------:R-:W-:Y:S01]  /*5dc0*/  @!P0 FFMA.FTZ R173, R41, R24, -R173 ;  /* 0x0000001829ad8223 */ /* 0x000fe200000108ad */
[C---:B------:R-:W-:Y:S01]  /*5dd0*/  @!P0 LOP3.LUT R24, R36.reuse, 0xffff0000, RZ, 0xc0, !PT ;  /* 0xffff000024188812 */ /* 0x040fe200078ec0ff */
[----:B------:R-:W-:Y:S02]  /*5de0*/  @!P0 IMAD.U32 R25, R36, 0x10000, RZ ;  /* 0x0001000024198824 */ /* 0x000fe400078e00ff */
[----:B------:R-:W-:Y:S01]  /*5df0*/  @!P0 FMUL.FTZ R175, R27, R40 ;  /* 0x000000281baf8220 */ /* 0x000fe20000410000 */
[----:B------:R-:W-:Y:S01]  /*5e00*/  @!P0 F2FP.BF16.PACK_AB R50, R173, R50 ;  /* 0x00000032ad32823e */ /* 0x000fe200000010ff */
[----:B------:R-:W-:Y:S02]  /*5e10*/  @!P0 IMAD.U32 R32, R73, 0x10000, RZ ;  /* 0x0001000049208824 */ /* 0x000fe400078e00ff */
[C---:B------:R-:W-:Y:S02]  /*5e20*/  @!P0 FMUL.FTZ R52, R26.reuse, R35 ;  /* 0x000000231a348220 */ /* 0x040fe40000410000 */
[-C--:B------:R-:W-:Y:S01]  /*5e30*/  @!P0 FMUL.FTZ R4, R26, R25.reuse ;  /* 0x000000191a048220 */ /* 0x080fe20000410000 */
[----:B------:R-:W-:Y:S01]  /*5e40*/  @!P0 SHF.L.U32 R26, R23, 0x10, RZ ;  /* 0x00000010171a8819 */ /* 0x000fe200000006ff */
[-C--:B------:R-:W-:Y:S01]  /*5e50*/  @!P0 FMUL.FTZ R5, R27, R24.reuse ;  /* 0x000000181b058220 */ /* 0x080fe20000410000 */
[----:B------:R-:W-:Y:S01]  /*5e60*/  @!P0 LOP3.LUT R27, R23, 0xffff0000, RZ, 0xc0, !PT ;  /* 0xffff0000171b8812 */ /* 0x000fe200078ec0ff */
[----:B------:R-:W-:Y:S01]  /*5e70*/  @!P0 FFMA.FTZ R175, R43, R24, -R175 ;  /* 0x000000182baf8223 */ /* 0x000fe200000108af */
[----:B------:R-:W-:Y:S01]  /*5e80*/  @!P0 LOP3.LUT R24, R38, 0xffff0000, RZ, 0xc0, !PT ;  /* 0xffff000026188812 */ /* 0x000fe200078ec0ff */
[----:B------:R-:W-:Y:S02]  /*5e90*/  @!P0 FFMA.FTZ R52, R32, R25, -R52 ;  /* 0x0000001920348223 */ /* 0x000fe40000010834 */
[----:B------:R-:W-:Y:S02]  /*5ea0*/  @!P0 IMAD.U32 R25, R38, 0x10000, RZ ;  /* 0x0001000026198824 */ /* 0x000fe400078e00ff */
[C---:B------:R-:W-:Y:S01]  /*5eb0*/  @!P0 FMUL.FTZ R58, R26.reuse, R51 ;  /* 0x000000331a3a8220 */ /* 0x040fe20000410000 */
[----:B------:R-:W-:Y:S01]  /*5ec0*/  @!P0 F2FP.BF16.PACK_AB R175, R175, R52 ;  /* 0x00000034afaf823e */ /* 0x000fe200000010ff */
[C---:B------:R-:W-:Y:S02]  /*5ed0*/  @!P0 FMUL.FTZ R177, R27.reuse, R48 ;  /* 0x000000301bb18220 */ /* 0x040fe40000410000 */
[----:B------:R-:W-:Y:S01]  /*5ee0*/  @!P0 FMUL.FTZ R8, R26, R25 ;  /* 0x000000191a088220 */ /* 0x000fe20000410000 */
[----:B------:R-:W-:Y:S01]  /*5ef0*/  @!P0 MOV R73, R175 ;  /* 0x000000af00498202 */ /* 0x000fe20000000f00 */
[-C--:B------:R-:W-:Y:S01]  /*5f00*/  @!P0 FMUL.FTZ R9, R27, R24.reuse ;  /* 0x000000181b098220 */ /* 0x080fe20000410000 */
[C---:B------:R-:W-:Y:S01]  /*5f10*/  @!P0 SHF.L.U32 R26, R22.reuse, 0x10, RZ ;  /* 0x00000010161a8819 */ /* 0x040fe200000006ff */
[----:B------:R-:W-:Y:S01]  /*5f20*/  @!P0 IMAD.U32 R45, R77, 0x10000, RZ ;  /* 0x000100004d2d8824 */ /* 0x000fe200078e00ff */
[----:B------:R-:W-:Y:S01]  /*5f30*/  @!P0 LOP3.LUT R27, R22, 0xffff0000, RZ, 0xc0, !PT ;  /* 0xffff0000161b8812 */ /* 0x000fe200078ec0ff */
[----:B------:R-:W-:Y:S02]  /*5f40*/  @!P0 FFMA.FTZ R58, R46, R25, -R58 ;  /* 0x000000192e3a8223 */ /* 0x000fe4000001083a */
[----:B------:R-:W-:Y:S02]  /*5f50*/  @!P0 IMAD.U32 R25, R39, 0x10000, RZ ;  /* 0x0001000027198824 */ /* 0x000fe400078e00ff */
[----:B------:R-:W-:Y:S01]  /*5f60*/  @!P0 FFMA.FTZ R177, R53, R24, -R177 ;  /* 0x0000001835b18223 */ /* 0x000fe200000108b1 */
[----:B------:R-:W-:Y:S01]  /*5f70*/  @!P0 LOP3.LUT R24, R39, 0xffff0000, RZ, 0xc0, !PT ;  /* 0xffff000027188812 */ /* 0x000fe200078ec0ff */
[----:B------:R-:W-:Y:S02]  /*5f80*/  @!P0 FMUL.FTZ R60, R26, R45 ;  /* 0x0000002d1a3c8220 */ /* 0x000fe40000410000 */
[----:B------:R-:W-:Y:S01]  /*5f90*/  @!P0 FMUL.FTZ R179, R27, R44 ;  /* 0x0000002c1bb38220 */ /* 0x000fe20000410000 */
[----:B------:R-:W-:Y:S01]  /*5fa0*/  @!P0 F2FP.BF16.PACK_AB R58, R177, R58 ;  /* 0x0000003ab13a823e */ /* 0x000fe200000010ff */
        /* <DEDUP_REMOVED lines=25> */
.L_x_2295:
[----:B------:R-:W-:Y:S05]  /*6140*/  BSYNC B0 ;  /* 0x0000000000007941 */ /* 0x000fea0003800000 */
.L_x_2294:
        /* <DEDUP_REMOVED lines=13> */
[--C-:B------:R-:W-:Y:S02]  /*6220*/  @!P0 SHF.R.U32.HI R26, RZ, 0x10, R65.reuse ;  /* 0x00000010ff1a8819 */ /* 0x100fe40000011641 */
[----:B------:R-:W-:Y:S02]  /*6230*/  @!P0 SHF.R.U64 R27, R64, 0x10, R65 ;  /* 0x00000010401b8819 */ /* 0x000fe40000001241 */
[----:B------:R-:W-:Y:S02]  /*6240*/  @!P0 PRMT R63, R63, 0x5410, R26 ;  /* 0x000054103f3f8816 */ /* 0x000fe4000000001a */
[--C-:B------:R-:W-:Y:S02]  /*6250*/  @!P0 SHF.R.U64 R16, R16, 0x10, R17.reuse ;  /* 0x0000001010108819 */ /* 0x100fe40000001211 */
[----:B------:R-:W-:Y:S02]  /*6260*/  @!P0 SHF.R.U32.HI R17, RZ, 0x10, R17 ;  /* 0x00000010ff118819 */ /* 0x000fe40000011611 */
[----:B------:R-:W-:Y:S02]  /*6270*/  @!P0 PRMT R29, R29, 0x5410, R16 ;  /* 0x000054101d1d8816 */ /* 0x000fe40000000010 */
[----:B------:R-:W-:Y:S02]  /*6280*/  @!P0 PRMT R28, R28, 0x5410, R17 ;  /* 0x000054101c1c8816 */ /* 0x000fe40000000011 */
[----:B------:R-:W-:Y:S01]  /*6290*/  @!P0 LOP3.LUT R36, R63, 0xffff0000, RZ, 0xc0, !PT ;  /* 0xffff00003f248812 */ /* 0x000fe200078ec0ff */
[----:B------:R-:W-:Y:S01]  /*62a0*/  @!P0 IMAD.U32 R17, R29, 0x10000, RZ ;  /* 0x000100001d118824 */ /* 0x000fe200078e00ff */
[----:B------:R-:W-:Y:S02]  /*62b0*/  @!P0 PRMT R76, R76, 0x5410, R27 ;  /* 0x000054104c4c8816 */ /* 0x000fe4000000001b */
[----:B------:R-:W-:Y:S02]  /*62c0*/  @!P0 SHF.R.U64 R33, R66, 0x10, R67 ;  /* 0x0000001042218819 */ /* 0x000fe40000001243 */
[--C-:B------:R-:W-:Y:S01]  /*62d0*/  @!P0 SHF.R.U64 R18, R18, 0x10, R19.reuse ;  /* 0x0000001012128819 */ /* 0x100fe20000001213 */
[----:B------:R-:W-:Y:S01]  /*62e0*/  @!P0 IMAD.U32 R27, R76, 0x10000, RZ ;  /* 0x000100004c1b8824 */ /* 0x000fe200078e00ff */
[----:B------:R-:W-:Y:S02]  /*62f0*/  @!P0 SHF.R.U32.HI R19, RZ, 0x10, R19 ;  /* 0x00000010ff138819 */ /* 0x000fe40000011613 */
[----:B------:R-:W-:Y:S01]  /*6300*/  @!P0 PRMT R31, R31, 0x5410, R18 ;  /* 0x000054101f1f8816 */ /* 0x000fe20000000012 */
[----:B-1----:R-:W-:Y:S01]  /*6310*/  @!P0 IMAD.U32 R16, R20, 0x10000, RZ ;  /* 0x0001000014108824 */ /* 0x002fe200078e00ff */
[----:B------:R-:W-:Y:S01]  /*6320*/  @!P0 PRMT R30, R30, 0x5410, R19 ;  /* 0x000054101e1e8816 */ /* 0x000fe20000000013 */
[----:B------:R-:W-:Y:S01]  /*6330*/  @!P0 IMAD.U32 R19, R21, 0x10000, RZ ;  /* 0x0001000015138824 */ /* 0x000fe200078e00ff */
[----:B------:R-:W-:Y:S01]  /*6340*/  @!P0 LOP3.LUT R18, R20, 0xffff0000, RZ, 0xc0, !PT ;  /* 0xffff000014128812 */ /* 0x000fe200078ec0ff */
[----:B------:R-:W-:Y:S01]  /*6350*/  @!P0 FMUL.FTZ R46, R16, R27 ;  /* 0x0000001b102e8220 */ /* 0x000fe20000410000 */
[----:B------:R-:W-:Y:S01]  /*6360*/  @!P0 LOP3.LUT R25, R22, 0xffff0000, RZ, 0xc0, !PT ;  /* 0xffff000016198812 */ /* 0x000fe200078ec0ff */
        /* <DEDUP_REMOVED lines=10> */
[----:B------:R-:W-:Y:S01]  /*6410*/  @!P0 IMAD.U32 R24, R23, 0x10000, RZ ;  /* 0x0001000017188824 */ /* 0x000fe200078e00ff */
[----:B------:R-:W-:Y:S01]  /*6420*/  @!P0 LOP3.LUT R41, R50, 0xffff0000, RZ, 0xc0, !PT ;  /* 0xffff000032298812 */ /* 0x000fe200078ec0ff */
[----:B------:R-:W-:Y:S01]  /*6430*/  @!P0 FFMA.FTZ R2, R27, R26, R2 ;  /* 0x0000001a1b028223 */ /* 0x000fe20000010002 */
[C---:B------:R-:W-:Y:S01]  /*6440*/  @!P0 LOP3.LUT R45, R51.reuse, 0xffff0000, RZ, 0xc0, !PT ;  /* 0xffff0000332d8812 */ /* 0x040fe200078ec0ff */
[----:B------:R-:W-:Y:S01]  /*6450*/  @!P0 IMAD.U32 R42, R51, 0x10000, RZ ;  /* 0x00010000332a8824 */ /* 0x000fe200078e00ff */
[----:B------:R-:W-:Y:S02]  /*6460*/  @!P0 LOP3.LUT R17, R29, 0xffff0000, RZ, 0xc0, !PT ;  /* 0xffff00001d118812 */ /* 0x000fe400078ec0ff */
[----:B------:R-:W-:Y:S01]  /*6470*/  @!P0 PRMT R62, R62, 0x5410, R33 ;  /* 0x000054103e3e8816 */ /* 0x000fe20000000021 */
[----:B------:R-:W-:Y:S01]  /*6480*/  @!P0 IMAD.U32 R33, R63, 0x10000, RZ ;  /* 0x000100003f218824 */ /* 0x000fe200078e00ff */
[----:B------:R-:W-:Y:S01]  /*6490*/  @!P0 PRMT R61, R61, 0x5410, R32 ;  /* 0x000054103d3d8816 */ /* 0x000fe20000000020 */
[----:B------:R-:W-:Y:S01]  /*64a0*/  @!P0 FMUL.FTZ R3, R18, R17 ;  /* 0x0000001112038220 */ /* 0x000fe20000410000 */
[----:B------:R-:W-:Y:S01]  /*64b0*/  @!P0 LOP3.LUT R32, R76, 0xffff0000, RZ, 0xc0, !PT ;  /* 0xffff00004c208812 */ /* 0x000fe200078ec0ff */
[----:B------:R-:W-:Y:S01]  /*64c0*/  @!P0 FMUL.FTZ R54, R19, R33 ;  /* 0x0000002113368220 */ /* 0x000fe20000410000 */
[C---:B------:R-:W-:Y:S01]  /*64d0*/  @!P0 LOP3.LUT R40, R62.reuse, 0xffff0000, RZ, 0xc0, !PT ;  /* 0xffff00003e288812 */ /* 0x040fe200078ec0ff */
[----:B------:R-:W-:Y:S01]  /*64e0*/  @!P0 IMAD.U32 R37, R62, 0x10000, RZ ;  /* 0x000100003e258824 */ /* 0x000fe200078e00ff */
[----:B------:R-:W-:Y:S01]  /*64f0*/  @!P0 LOP3.LUT R44, R61, 0xffff0000, RZ, 0xc0, !PT ;  /* 0xffff00003d2c8812 */ /* 0x000fe200078ec0ff */
[----:B------:R-:W-:Y:S01]  /*6500*/  @!P0 FMUL.FTZ R55, R18, R32 ;  /* 0x0000002012378220 */ /* 0x000fe20000410000 */
[----:B------:R-:W-:Y:S01]  /*6510*/  @!P0 LOP3.LUT R18, R21, 0xffff0000, RZ, 0xc0, !PT ;  /* 0xffff000015128812 */ /* 0x000fe200078ec0ff */
[----:B------:R-:W-:Y:S01]  /*6520*/  @!P0 FFMA.FTZ R54, R35, R16, -R54 ;  /* 0x0000001023368223 */ /* 0x000fe20000010836 */
[----:B------:R-:W-:Y:S01]  /*6530*/  @!P0 SHF.L.U32 R16, R31, 0x10, RZ ;  /* 0x000000101f108819 */ /* 0x000fe200000006ff */
[----:B------:R-:W-:Y:S02]  /*6540*/  @!P0 IMAD.U32 R19, R22, 0x10000, RZ ;  /* 0x0001000016138824 */ /* 0x000fe400078e00ff */
[----:B------:R-:W-:Y:S01]  /*6550*/  @!P0 FFMA.FTZ R55, R34, R17, -R55 ;  /* 0x0000001122378223 */ /* 0x000fe20000010837 */
[----:B------:R-:W-:Y:S01]  /*6560*/  @!P0 LOP3.LUT R17, R28, 0xffff0000, RZ, 0xc0, !PT ;  /* 0xffff00001c118812 */ /* 0x000fe200078ec0ff */
[C---:B------:R-:W-:Y:S02]  /*6570*/  @!P0 FMUL.FTZ R57, R18.reuse, R36 ;  /* 0x0000002412398220 */ /* 0x040fe40000410000 */
        /* <DEDUP_REMOVED lines=51> */
.L_x_2275:
        /* <DEDUP_REMOVED lines=25> */
.L_x_2279:
[----:B------:R-:W-:Y:S05]  /*6a40*/  BSYNC B1 ;  /* 0x0000000000017941 */ /* 0x000fea0003800000 */
.L_x_2274:
[----:B------:R-:W-:Y:S01]  /*6a50*/  ISETP.GT.AND P0, PT, R15, R14, PT ;  /* 0x0000000e0f00720c */ /* 0x000fe20003f04270 */
[----:B------:R-:W-:-:S12]  /*6a60*/  BSSY B0, `(.L_x_2296) ;  /* 0x000003d000007945 */ /* 0x000fd80003800000 */
[----:B-1----:R-:W-:Y:S01]  /*6a70*/  @P0 IADD3 R6, R15, -0x1, RZ ;  /* 0xffffffff0f060810 */ /* 0x002fe20007ffe0ff */
[----:B------:R-:W-:Y:S02]  /*6a80*/  @P0 IMAD.MOV.U32 R8, RZ, RZ, R152 ;  /* 0x000000ffff080224 */ /* 0x000fe400078e0098 */
[----:B------:R-:W-:Y:S01]  /*6a90*/  @P0 IMAD.MOV.U32 R9, RZ, RZ, R95 ;  /* 0x000000ffff090224 */ /* 0x000fe200078e005f */
[----:B--2---:R-:W-:Y:S01]  /*6aa0*/  @P0 SHF.R.S32.HI R3, RZ, 0x1f, R6 ;  /* 0x0000001fff030819 */ /* 0x004fe20000011406 */
[----:B------:R-:W-:Y:S02]  /*6ab0*/  @P0 IMAD R4, R99, R6, RZ ;  /* 0x0000000663040224 */ /* 0x000fe400078e02ff */
        /* <DEDUP_REMOVED lines=26> */
[----:B------:R-:W-:Y:S03]  /*6c60*/  IMAD.MOV.U32 R126, RZ, RZ, R148 ;  /* 0x000000ffff7e7224 */ /* 0x000fe600078e0094 */
[----:B------:R-:W-:Y:S01]  /*6c70*/  LEA.HI.X.SX32 R7, R15, R157, 0x6, P0 ;  /* 0x0000009d0f077211 */ /* 0x000fe200000f36ff */
        /* <DEDUP_REMOVED lines=27> */
.L_x_2297:
[----:B-1----:R-:W-:Y:S05]  /*6e30*/  BSYNC B0 ;  /* 0x0000000000007941 */ /* 0x002fea0003800000 */
.L_x_2296:
        /* <DEDUP_REMOVED lines=32> */
.L_x_2273:
[----:B------:R-:W-:Y:S01]  /*7040*/  ISETP.NE.AND P3, PT, R240, 0x1, PT ;  /* 0x00000001f000780c */ /* 0x000fe20003f65270 */
[----:B------:R-:W-:Y:S01]  /*7050*/  BSSY B0, `(.L_x_2299) ;  /* 0x0000029000007945 */ /* 0x000fe20003800000 */
[----:B-1----:R-:W-:-:S02]  /*7060*/  IADD3 R2, R209, 0x7f, RZ ;  /* 0x0000007fd1027810 */ /* 0x002fc40007ffe0ff */
[----:B------:R-:W-:-:S09]  /*7070*/  LOP3.LUT R226, R226, 0xfffffffd, RZ, 0xc0, !PT ;  /* 0xfffffffde2e27812 */ /* 0x000fd200078ec0ff */
[----:B------:R-:W-:Y:S01]  /*7080*/  @P3 IMAD.HI.U32 R0, R2, c[0x0][0x2c8], RZ ;  /* 0x0000b20002003a27 */ /* 0x000fe200078e00ff */
[----:B------:R-:W-:-:S04]  /*7090*/  @P3 LOP3.LUT R226, R226, 0x2, RZ, 0xfc, !PT ;  /* 0x00000002e2e23812 */ /* 0x000fc800078efcff */
[----:B------:R-:W-:-:S05]  /*70a0*/  @P3 SHF.R.U32.HI R2, RZ, c[0x0][0x2cc], R0 ;  /* 0x0000b300ff023a19 */ /* 0x000fca0000011600 */
[----:B------:R-:W-:-:S05]  /*70b0*/  IMAD.IADD R89, R89, 0x1, R2 ;  /* 0x0000000159597824 */ /* 0x000fca00078e0202 */
[----:B------:R-:W-:-:S04]  /*70c0*/  SHF.R.S32.HI R0, RZ, 0x1f, R89 ;  /* 0x0000001fff007819 */ /* 0x000fc80000011459 */
[----:B------:R-:W-:-:S04]  /*70d0*/  LEA.HI R0, R0, R89, RZ, 0x6 ;  /* 0x0000005900007211 */ /* 0x000fc800078f30ff */
[----:B------:R-:W-:Y:S01]  /*70e0*/  SHF.R.S32.HI R3, RZ, 0x6, R0 ;  /* 0x00000006ff037819 */ /* 0x000fe20000011400 */
[----:B------:R-:W-:-:S03]  /*70f0*/  IMAD.IADD R0, R86, 0x1, R87 ;  /* 0x0000000156007824 */ /* 0x000fc600078e0257 */
[----:B------:R-:W-:Y:S01]  /*7100*/  IMNMX R92, R92, R3, PT ;  /* 0x000000035c5c7217 */ /* 0x000fe20003800200 */
[----:B------:R-:W-:-:S03]  /*7110*/  IMAD.MOV.U32 R3, RZ, RZ, RZ ;  /* 0x000000ffff037224 */ /* 0x000fc600078e00ff */
[----:B------:R-:W-:-:S13]  /*7120*/  ISETP.GE.AND P0, PT, R92, 0x1, PT ;  /* 0x000000015c00780c */ /* 0x000fda0003f06270 */
        /* <DEDUP_REMOVED lines=27> */
.L_x_2300:
[----:B------:R-:W-:Y:S05]  /*72e0*/  BSYNC B0 ;  /* 0x0000000000007941 */ /* 0x000fea0003800000 */
.L_x_2299:
        /* <DEDUP_REMOVED lines=58> */
[----:B------:R-:W-:-:S05]  /*7690*/  @P1 MOV R5, 0x4 ;  /* 0x0000000400051802 */ /* 0x000fca0000000f00 */
[----:B------:R-:W-:-:S06]  /*76a0*/  @P1 IMAD.WIDE R234, R224, R5, c[0x0][0x340] ;  /* 0x0000d000e0ea1625 */ /* 0x000fcc00078e0205 */
[----:B------:R-:W2:Y:S01]  /*76b0*/  @P1 LDG.E R234, [R234.64] ;  /* 0x00000008eaea1981 */ /* 0x000ea2000c1e1900 */
[----:B------:R-:W-:Y:S01]  /*76c0*/  SHF.R.S32.HI R5, RZ, 0x1f, R84 ;  /* 0x0000001fff057819 */ /* 0x000fe20000011454 */
[----:B------:R-:W-:Y:S01]  /*76d0*/  IMAD.WIDE.U32 R6, R84, c[0x0][0x178], RZ ;  /* 0x00005e0054067a25 */ /* 0x000fe200078e00ff */
[----:B------:R-:W-:Y:S02]  /*76e0*/  LEA.HI R8, R88, R213, RZ, 0x3 ;  /* 0x000000d558087211 */ /* 0x000fe400078f18ff */
[----:B------:R-:W-:Y:S01]  /*76f0*/  SHF.R.S32.HI R2, RZ, 0x1f, R0 ;  /* 0x0000001fff027819 */ /* 0x000fe20000011400 */
[----:B------:R-:W-:Y:S01]  /*7700*/  IMAD R5, R5, c[0x0][0x178], RZ ;  /* 0x00005e0005057a24 */ /* 0x000fe200078e02ff */
[----:B------:R-:W-:Y:S02]  /*7710*/  ISETP.NE.U32.AND P2, PT, RZ, c[0x0][0x348], PT ;  /* 0x0000d200ff007a0c */ /* 0x000fe40003f45070 */
[----:B------:R-:W-:Y:S01]  /*7720*/  SHF.R.S32.HI R25, RZ, 0x1f, R228 ;  /* 0x0000001fff197819 */ /* 0x000fe200000114e4 */
[----:B------:R-:W-:Y:S01]  /*7730*/  IMAD R14, R84, c[0x0][0x17c], R5 ;  /* 0x00005f00540e7a24 */ /* 0x000fe200078e0205 */
[----:B------:R-:W-:-:S02]  /*7740*/  SHF.R.S32.HI R5, RZ, 0x3, R8 ;  /* 0x00000003ff057819 */ /* 0x000fc40000011408 */
[----:B------:R-:W-:Y:S01]  /*7750*/  LOP3.LUT R8, R8, 0xfffffff8, RZ, 0xc0, !PT ;  /* 0xfffffff808087812 */ /* 0x000fe200078ec0ff */
[----:B------:R-:W-:Y:S01]  /*7760*/  IMAD.IADD R15, R7, 0x1, R14 ;  /* 0x00000001070f7824 */ /* 0x000fe200078e020e */
[----:B------:R-:W-:Y:S02]  /*7770*/  IADD3 R9, P0, R5, R0, RZ ;  /* 0x0000000005097210 */ /* 0x000fe40007f1e0ff */
[----:B------:R-:W-:Y:S01]  /*7780*/  MOV R24, R228 ;  /* 0x000000e400187202 */ /* 0x000fe20000000f00 */
[----:B------:R-:W-:Y:S01]  /*7790*/  IMAD.IADD R8, R213, 0x1, -R8 ;  /* 0x00000001d5087824 */ /* 0x000fe200078e0a08 */
[----:B------:R-:W-:Y:S02]  /*77a0*/  LEA.HI.X.SX32 R7, R5, R2, 0x1, P0 ;  /* 0x0000000205077211 */ /* 0x000fe400000f0eff */
[----:B------:R-:W-:Y:S01]  /*77b0*/  ISETP.NE.AND.EX P0, PT, RZ, c[0x0][0x34c], PT, P2 ;  /* 0x0000d300ff007a0c */ /* 0x000fe20003f05320 */
[----:B------:R-:W-:Y:S01]  /*77c0*/  IMAD R4, R8, 0x20, R5 ;  /* 0x0000002008047824 */ /* 0x000fe200078e0205 */
[----:B------:R-:W-:Y:S01]  /*77d0*/  MOV R14, R6 ;  /* 0x00000006000e7202 */ /* 0x000fe20000000f00 */
[----:B------:R-:W-:Y:S01]  /*77e0*/  IMAD R0, R7, c[0x0][0x1e0], RZ ;  /* 0x0000780007007a24 */ /* 0x000fe200078e02ff */
[----:B------:R-:W-:Y:S01]  /*77f0*/  SEL R6, R85, RZ, !P0 ;  /* 0x000000ff55067207 */ /* 0x000fe20004000000 */
[----:B------:R-:W-:Y:S01]  /*7800*/  IMAD R7, R7, c[0x0][0x208], RZ ;  /* 0x0000820007077a24 */ /* 0x000fe200078e02ff */
[----:B------:R-:W-:Y:S01]  /*7810*/  IADD3 R4, R209, R4, RZ ;  /* 0x00000004d1047210 */ /* 0x000fe20007ffe0ff */
[----:B------:R-:W-:Y:S01]  /*7820*/  IMAD.WIDE.U32 R20, R9, c[0x0][0x1e0], R24 ;  /* 0x0000780009147a25 */ /* 0x000fe200078e0018 */
[----:B------:R-:W-:-:S02]  /*7830*/  ISETP.GE.AND P5, PT, R228, c[0x0][0x198], PT ;  /* 0x00006600e4007a0c */ /* 0x000fc40003fa6270 */
[----:B------:R-:W-:Y:S01]  /*7840*/  MOV R2, R4 ;  /* 0x0000000400027202 */ /* 0x000fe20000000f00 */
[----:B------:R-:W-:Y:S01]  /*7850*/  IMAD R0, R9, c[0x0][0x1e4], R0 ;  /* 0x0000790009007a24 */ /* 0x000fe200078e0200 */
[----:B------:R-:W-:Y:S01]  /*7860*/  ISETP.GE.AND P4, PT, R215, c[0x0][0x198], PT ;  /* 0x00006600d7007a0c */ /* 0x000fe20003f86270 */
[----:B------:R-:W-:-:S04]  /*7870*/  IMAD.WIDE.U32 R16, R9, c[0x0][0x208], R24 ;  /* 0x0000820009107a25 */ /* 0x000fc800078e0018 */
[----:B------:R-:W-:Y:S02]  /*7880*/  IMAD R7, R9, c[0x0][0x20c], R7 ;  /* 0x0000830009077a24 */ /* 0x000fe400078e0207 */
[----:B------:R-:W-:-:S04]  /*7890*/  @P3 IMAD.HI.U32 R9, R4, c[0x0][0x2c8], RZ ;  /* 0x0000b20004093a27 */ /* 0x000fc800078e00ff */
[----:B------:R-:W-:Y:S01]  /*78a0*/  IMAD.WIDE.U32 R18, R225, c[0x0][0x1b8], R14 ;  /* 0x00006e00e1127a25 */ /* 0x000fe200078e000e */
[----:B------:R-:W-:Y:S02]  /*78b0*/  @P3 SHF.R.U32.HI R2, RZ, c[0x0][0x2cc], R9 ;  /* 0x0000b300ff023a19 */ /* 0x000fe40000011609 */
[----:B------:R-:W-:Y:S01]  /*78c0*/  MOV R14, R16 ;  /* 0x00000010000e7202 */ /* 0x000fe20000000f00 */
[----:B------:R-:W-:Y:S01]  /*78d0*/  IMAD.IADD R21, R21, 0x1, R0 ;  /* 0x0000000115157824 */ /* 0x000fe200078e0200 */
[----:B------:R-:W-:Y:S01]  /*78e0*/  SEL R0, R224, RZ, !P0 ;  /* 0x000000ffe0007207 */ /* 0x000fe20004000000 */
[----:B------:R-:W-:Y:S01]  /*78f0*/  IMAD R15, R6, c[0x0][0x1c0], RZ ;  /* 0x00007000060f7a24 */ /* 0x000fe200078e02ff */
[----:B------:R-:W-:Y:S01]  /*7900*/  ISETP.NE.U32.AND P0, PT, RZ, c[0x0][0x350], PT ;  /* 0x0000d400ff007a0c */ /* 0x000fe20003f05070 */
[----:B------:R-:W-:Y:S01]  /*7910*/  IMAD R19, R225, c[0x0][0x1bc], R19 ;  /* 0x00006f00e1137a24 */ /* 0x000fe200078e0213 */
[----:B------:R-:W-:Y:S01]  /*7920*/  ISETP.GE.AND P3, PT, R214, c[0x0][0x198], PT ;  /* 0x00006600d6007a0c */ /* 0x000fe20003f66270 */
[C---:B------:R-:W-:Y:S01]  /*7930*/  IMAD R6, R0.reuse, c[0x0][0x1c4], R15 ;  /* 0x0000710000067a24 */ /* 0x040fe200078e020f */
[----:B------:R-:W-:Y:S01]  /*7940*/  IADD3 R15, R17, R7, RZ ;  /* 0x00000007110f7210 */ /* 0x000fe20007ffe0ff */
[----:B------:R-:W-:Y:S01]  /*7950*/  IMAD.WIDE.U32 R18, R0, c[0x0][0x1c0], R18 ;  /* 0x0000700000127a25 */ /* 0x000fe200078e0012 */
[----:B------:R-:W-:-:S02]  /*7960*/  IADD3 R7, -R2, RZ, RZ ;  /* 0x000000ff02077210 */ /* 0x000fc40007ffe1ff */
[----:B------:R-:W-:Y:S01]  /*7970*/  SHF.R.S32.HI R0, RZ, 0x1f, R2 ;  /* 0x0000001fff007819 */ /* 0x000fe20000011402 */
[----:B------:R-:W-:Y:S01]  /*7980*/  IMAD.IADD R19, R19, 0x1, R6 ;  /* 0x0000000113137824 */ /* 0x000fe200078e0206 */
[----:B------:R-:W-:Y:S01]  /*7990*/  ISETP.NE.AND.EX P0, PT, RZ, c[0x0][0x354], PT, P0 ;  /* 0x0000d500ff007a0c */ /* 0x000fe20003f05300 */
[----:B------:R-:W-:Y:S02]  /*79a0*/  IMAD R16, R7, c[0x0][0x2c4], R4 ;  /* 0x0000b10007107a24 */ /* 0x000fe400078e0204 */
[----:B------:R-:W-:Y:S02]  /*79b0*/  IMAD R7, R0, c[0x0][0x1b0], RZ ;  /* 0x00006c0000077a24 */ /* 0x000fe400078e02ff */
[----:B------:R-:W-:-:S04]  /*79c0*/  IMAD.WIDE.U32 R18, R2, c[0x0][0x1b0], R18 ;  /* 0x00006c0002127a25 */ /* 0x000fc800078e0012 */
[----:B------:R-:W-:Y:S01]  /*79d0*/  IMAD R0, R2, c[0x0][0x1b4], R7 ;  /* 0x00006d0002007a24 */ /* 0x000fe200078e0207 */
[----:B------:R-:W-:Y:S01]  /*79e0*/  SHF.R.S32.HI R2, RZ, 0x1f, R16 ;  /* 0x0000001fff027819 */ /* 0x000fe20000011410 */
[----:B------:R-:W-:-:S03]  /*79f0*/  IMAD.WIDE.U32 R236, R225, c[0x0][0x1e8], R20 ;  /* 0x00007a00e1ec7a25 */ /* 0x000fc600078e0014 */
[----:B------:R-:W-:Y:S01]  /*7a00*/  IADD3 R19, R19, R0, RZ ;  /* 0x0000000013137210 */ /* 0x000fe20007ffe0ff */
[----:B------:R-:W-:Y:S02]  /*7a10*/  IMAD R9, R2, c[0x0][0x1a8], RZ ;  /* 0x00006a0002097a24 */ /* 0x000fe400078e02ff */
[----:B------:R-:W-:-:S04]  /*7a20*/  IMAD.WIDE.U32 R20, R225, c[0x0][0x210], R14 ;  /* 0x00008400e1147a25 */ /* 0x000fc800078e000e */
[----:B------:R-:W-:Y:S02]  /*7a30*/  IMAD R237, R225, c[0x0][0x1ec], R237 ;  /* 0x00007b00e1ed7a24 */ /* 0x000fe400078e02ed */
[C---:B------:R-:W-:Y:S01]  /*7a40*/  IMAD R14, R16.reuse, c[0x0][0x1ac], R9 ;  /* 0x00006b00100e7a24 */ /* 0x040fe200078e0209 */
[----:B------:R-:W-:Y:S01]  /*7a50*/  IADD3 R9, R3, -0x1, RZ ;  /* 0xffffffff03097810 */ /* 0x000fe20007ffe0ff */
[----:B------:R-:W-:Y:S02]  /*7a60*/  IMAD R21, R225, c[0x0][0x214], R21 ;  /* 0x00008500e1157a24 */ /* 0x000fe400078e0215 */
[----:B------:R-:W-:-:S04]  /*7a70*/  IMAD.WIDE.U32 R16, R16, c[0x0][0x1a8], R18 ;  /* 0x00006a0010107a25 */ /* 0x000fc800078e0012 */
[----:B------:R-:W-:Y:S01]  /*7a80*/  IMAD.IADD R15, R5, 0x1, R209 ;  /* 0x00000001050f7824 */ /* 0x000fe200078e02d1 */
[----:B------:R-:W-:Y:S02]  /*7a90*/  IADD3 R14, R17, R14, RZ ;  /* 0x0000000e110e7210 */ /* 0x000fe40007ffe0ff */
[----:B--2---:R-:W-:Y:S01]  /*7aa0*/  @P1 SHF.R.S32.HI R7, RZ, 0x1f, R234 ;  /* 0x0000001fff071819 */ /* 0x004fe200000114ea */
[----:B------:R-:W-:Y:S01]  /*7ab0*/  @!P1 IMAD.MOV.U32 R7, RZ, RZ, R85 ;  /* 0x000000ffff079224 */ /* 0x000fe200078e0055 */
[----:B------:R-:W-:-:S04]  /*7ac0*/  @!P1 MOV R234, R224 ;  /* 0x000000e000ea9202 */ /* 0x000fc80000000f00 */
[----:B------:R-:W-:Y:S02]  /*7ad0*/  SEL R7, R7, RZ, !P0 ;  /* 0x000000ff07077207 */ /* 0x000fe40004000000 */
[----:B------:R-:W-:Y:S02]  /*7ae0*/  SEL R234, R234, RZ, !P0 ;  /* 0x000000ffeaea7207 */ /* 0x000fe40004000000 */
[C---:B------:R-:W-:Y:S01]  /*7af0*/  LEA R18, P0, R16.reuse, c[0x0][0x160], 0x1 ;  /* 0x0000580010127a11 */ /* 0x040fe200078008ff */
[C---:B------:R-:W-:Y:S02]  /*7b00*/  IMAD R231, R7.reuse, c[0x0][0x1f0], RZ ;  /* 0x00007c0007e77a24 */ /* 0x040fe400078e02ff */
[----:B------:R-:W-:Y:S01]  /*7b10*/  IMAD R7, R7, c[0x0][0x218], RZ ;  /* 0x0000860007077a24 */ /* 0x000fe200078e02ff */
[----:B------:R-:W-:Y:S01]  /*7b20*/  LEA.HI.X R14, R16, c[0x0][0x164], R14, 0x1, P0 ;  /* 0x00005900100e7a11 */ /* 0x000fe200000f0c0e */
[C---:B------:R-:W-:Y:S02]  /*7b30*/  IMAD R231, R234.reuse, c[0x0][0x1f4], R231 ;  /* 0x00007d00eae77a24 */ /* 0x040fe400078e02e7 */
[----:B------:R-:W-:-:S02]  /*7b40*/  IMAD R7, R234, c[0x0][0x21c], R7 ;  /* 0x00008700ea077a24 */ /* 0x000fc400078e0207 */
[----:B------:R-:W-:-:S04]  /*7b50*/  IMAD.WIDE.U32 R236, R234, c[0x0][0x1f0], R236 ;  /* 0x00007c00eaec7a25 */ /* 0x000fc800078e00ec */
[----:B------:R-:W-:Y:S01]  /*7b60*/  IMAD.WIDE.U32 R234, R234, c[0x0][0x218], R20 ;  /* 0x00008600eaea7a25 */ /* 0x000fe200078e0014 */
[----:B------:R-:W-:-:S04]  /*7b70*/  IADD3 R231, R237, R231, RZ ;  /* 0x000000e7ede77210 */ /* 0x000fc80007ffe0ff */
[----:B------:R-:W-:Y:S01]  /*7b80*/  IADD3 R230, R235, R7, RZ ;  /* 0x00000007ebe67210 */ /* 0x000fe20007ffe0ff */
[----:B------:R-:W-:Y:S05]  /*7b90*/  BRA.DIV ~URZ, `(.L_x_2302) ;  /* 0x000157f27f007947 */ /* 0x000fea000b800000 */
[----:B------:R1:W2:Y:S02]  /*7ba0*/  SHFL.IDX PT, R23, R14, RZ, 0x181f ;  /* 0x00181fff0e177589 */ /* 0x0002a400000e0000 */
.L_x_2435:
[----:B------:R-:W-:Y:S05]  /*7bb0*/  BRA.DIV ~URZ, `(.L_x_2303) ;  /* 0x000158427f007947 */ /* 0x000fea000b800000 */
[----:B------:R3:W4:Y:S02]  /*7bc0*/  SHFL.IDX PT, R2, R18, RZ, 0x181f ;  /* 0x00181fff12027589 */ /* 0x00072400000e0000 */
.L_x_2436:
[----:B------:R-:W-:Y:S01]  /*7bd0*/  IMAD R4, R241, c[0x0][0x2c4], RZ ;  /* 0x0000b100f1047a24 */ /* 0x000fe200078e02ff */
[----:B------:R-:W-:Y:S01]  /*7be0*/  BSSY B0, `(.L_x_2304) ;  /* 0x0000011000007945 */ /* 0x000fe20003800000 */
[----:B------:R-:W-:Y:S02]  /*7bf0*/  SHF.R.S32.HI R6, RZ, 0x1f, R215 ;  /* 0x0000001fff067819 */ /* 0x000fe400000114d7 */
[----:B------:R-:W-:Y:S02]  /*7c00*/  SHF.R.S32.HI R7, RZ, 0x1f, R214 ;  /* 0x0000001fff077819 */ /* 0x000fe400000114d6 */
[----:B------:R-:W-:-:S13]  /*7c10*/  ISETP.GE.AND P0, PT, R15, R4, PT ;  /* 0x000000040f00720c */ /* 0x000fda0003f06270 */
[----:B------:R-:W-:Y:S05]  /*7c20*/  @P0 BRA `(.L_x_2305) ;  /* 0x000000c000000947 */ /* 0x000fea0003800000 */
[-C--:B----4-:R-:W-:Y:S02]  /*7c30*/  LEA R20, P2, R228, R2.reuse, 0x1 ;  /* 0x00000002e4147211 */ /* 0x090fe400078408ff */
[CC--:B------:R-:W-:Y:S02]  /*7c40*/  LEA R16, P1, R215.reuse, R2.reuse, 0x1 ;  /* 0x00000002d7107211 */ /* 0x0c0fe400078208ff */
        /* <DEDUP_REMOVED lines=10> */
.L_x_2305:
[----:B------:R-:W-:Y:S05]  /*7cf0*/  BSYNC B0 ;  /* 0x0000000000007941 */ /* 0x000fea0003800000 */
.L_x_2304:
[----:B------:R-:W-:Y:S05]  /*7d00*/  BRA.DIV ~URZ, `(.L_x_2306) ;  /* 0x000157527f007947 */ /* 0x000fea000b800000 */
[----:B--2---:R2:W1:Y:S04]  /*7d10*/  SHFL.IDX PT, R23, R14, 0x1, 0x181f ;  /* 0x00381f000e177f89 */ /* 0x00446800000e0000 */
[----:B----4-:R2:W4:Y:S02]  /*7d20*/  SHFL.IDX PT, R2, R18, 0x1, 0x181f ;  /* 0x00381f0012027f89 */ /* 0x01052400000e0000 */
.L_x_2437:
[----:B------:R-:W-:Y:S01]  /*7d30*/  IADD3 R17, R15, 0x20, RZ ;  /* 0x000000200f117810 */ /* 0x000fe20007ffe0ff */
[----:B------:R-:W-:Y:S03]  /*7d40*/  BSSY B0, `(.L_x_2307) ;  /* 0x000000f000007945 */ /* 0x000fe60003800000 */
[----:B------:R-:W-:-:S13]  /*7d50*/  ISETP.GE.AND P0, PT, R17, R4, PT ;  /* 0x000000041100720c */ /* 0x000fda0003f06270 */
[----:B------:R-:W-:Y:S05]  /*7d60*/  @P0 BRA `(.L_x_2308) ;  /* 0x000000c000000947 */ /* 0x000fea0003800000 */
[-C--:B----4-:R-:W-:Y:S02]  /*7d70*/  LEA R20, P2, R228, R2.reuse, 0x1 ;  /* 0x00000002e4147211 */ /* 0x090fe400078408ff */
[CC--:B------:R-:W-:Y:S02]  /*7d80*/  LEA R16, P1, R215.reuse, R2.reuse, 0x1 ;  /* 0x00000002d7107211 */ /* 0x0c0fe400078208ff */
        /* <DEDUP_REMOVED lines=10> */
.L_x_2308:
[----:B------:R-:W-:Y:S05]  /*7e30*/  BSYNC B0 ;  /* 0x0000000000007941 */ /* 0x000fea0003800000 */
.L_x_2307:
[----:B------:R-:W-:Y:S05]  /*7e40*/  BRA.DIV ~URZ, `(.L_x_2309) ;  /* 0x000156d27f007947 */ /* 0x000fea000b800000 */
[----:B-1----:R1:W2:Y:S02]  /*7e50*/  SHFL.IDX PT, R23, R14, 0x2, 0x181f ;  /* 0x00581f000e177f89 */ /* 0x0022a400000e0000 */
.L_x_2438:
[----:B------:R-:W-:Y:S05]  /*7e60*/  BRA.DIV ~URZ, `(.L_x_2310) ;  /* 0x000157227f007947 */ /* 0x000fea000b800000 */
[----:B----4-:R4:W1:Y:S02]  /*7e70*/  SHFL.IDX PT, R2, R18, 0x2, 0x181f ;  /* 0x00581f0012027f89 */ /* 0x01086400000e0000 */
.L_x_2439:
[----:B------:R-:W-:Y:S01]  /*7e80*/  IADD3 R17, R15, 0x40, RZ ;  /* 0x000000400f117810 */ /* 0x000fe20007ffe0ff */
[----:B------:R-:W-:Y:S03]  /*7e90*/  BSSY B0, `(.L_x_2311) ;  /* 0x000000f000007945 */ /* 0x000fe60003800000 */
[----:B------:R-:W-:-:S13]  /*7ea0*/  ISETP.GE.AND P0, PT, R17, R4, PT ;  /* 0x000000041100720c */ /* 0x000fda0003f06270 */
[----:B------:R-:W-:Y:S05]  /*7eb0*/  @P0 BRA `(.L_x_2312) ;  /* 0x000000c000000947 */ /* 0x000fea0003800000 */
[-C--:B-1----:R-:W-:Y:S02]  /*7ec0*/  LEA R20, P2, R228, R2.reuse, 0x1 ;  /* 0x00000002e4147211 */ /* 0x082fe400078408ff */
        /* <DEDUP_REMOVED lines=11> */
.L_x_2312:
[----:B------:R-:W-:Y:S05]  /*7f80*/  BSYNC B0 ;  /* 0x0000000000007941 */ /* 0x000fea0003800000 */
.L_x_2311:
[----:B------:R-:W-:Y:S05]  /*7f90*/  BRA.DIV ~URZ, `(.L_x_2313) ;  /* 0x000156527f007947 */ /* 0x000fea000b800000 */
[----:B-12---:R1:W2:Y:S04]  /*7fa0*/  SHFL.IDX PT, R23, R14, 0x3, 0x181f ;  /* 0x00781f000e177f89 */ /* 0x0062a800000e0000 */
[----:B------:R1:W3:Y:S02]  /*7fb0*/  SHFL.IDX PT, R2, R18, 0x3, 0x181f ;  /* 0x00781f0012027f89 */ /* 0x0002e400000e0000 */
.L_x_2440:
[----:B------:R-:W-:-:S04]  /*7fc0*/  IADD3 R15, R15, 0x60, RZ ;  /* 0x000000600f0f7810 */ /* 0x000fc80007ffe0ff */
[----:B------:R-:W-:-:S13]  /*7fd0*/  ISETP.GE.AND P0, PT, R15, R4, PT ;  /* 0x000000040f00720c */ /* 0x000fda0003f06270 */
[CC--:B---3--:R-:W-:Y:S02]  /*7fe0*/  @!P0 LEA R16, P1, R228.reuse, R2.reuse, 0x1 ;  /* 0x00000002e4108211 */ /* 0x0c8fe400078208ff */
[CC--:B-1----:R-:W-:Y:S02]  /*7ff0*/  @!P0 LEA R14, P2, R215.reuse, R2.reuse, 0x1 ;  /* 0x00000002d70e8211 */ /* 0x0c2fe400078408ff */
[-C--:B--2---:R-:W-:Y:S02]  /*8000*/  @!P0 LEA.HI.X R17, R228, R23.reuse, R25, 0x1, P1 ;  /* 0x00000017e4118211 */ /* 0x084fe400008f0c19 */
[C---:B----4-:R-:W-:Y:S02]  /*8010*/  @!P0 LEA R18, P1, R214.reuse, R2, 0x1 ;  /* 0x00000002d6128211 */ /* 0x050fe400078208ff */
        /* <DEDUP_REMOVED lines=10> */
[----:B------:R-:W-:Y:S01]  /*80c0*/  IMAD.IADD R6, R242, 0x1, -R5 ;  /* 0x00000001f2067824 */ /* 0x000fe200078e0a05 */
[----:B-1----:R-:W-:Y:S01]  /*80d0*/  SHF.R.S32.HI R16, RZ, 0x1f, R9 ;  /* 0x0000001fff107819 */ /* 0x002fe20000011409 */
[C---:B------:R-:W-:Y:S01]  /*80e0*/  IMAD.WIDE.U32 R14, R9.reuse, c[0x0][0x1e0], RZ ;  /* 0x00007800090e7a25 */ /* 0x040fe200078e00ff */
[----:B------:R-:W-:Y:S03]  /*80f0*/  BAR.SYNC.DEFER_BLOCKING 0x0 ;  /* 0x0000000000007b1d */ /* 0x000fe60000010000 */
        /* <DEDUP_REMOVED lines=8> */
[C---:B------:R-:W-:Y:S01]  /*8180*/  IMAD.WIDE.U32 R18, R2.reuse, c[0x0][0x1e0], RZ ;  /* 0x0000780002127a25 */ /* 0x040fe200078e00ff */
        /* <DEDUP_REMOVED lines=10> */
[----:B------:R-:W-:Y:S02]  /*8230*/  @P1 LEA R18, P3, R5, c[0x0][0x1c8], 0x1 ;  /* 0x0000720005121a11 */ /* 0x000fe400078608ff */
[----:B------:R-:W-:Y:S01]  /*8240*/  @P0 IADD3.X R14, R0, R19, R7, P2, !PT ;  /* 0x00000013000e0210 */ /* 0x000fe200017fe407 */
[----:B------:R-:W-:Y:S01]  /*8250*/  IMAD R7, R9, c[0x0][0x20c], R16 ;  /* 0x0000830009077a24 */ /* 0x000fe200078e0210 */
[----:B------:R-:W-:Y:S02]  /*8260*/  @P1 ISETP.GE.AND P5, PT, R228, c[0x0][0x1d4], PT ;  /* 0x00007500e4001a0c */ /* 0x000fe40003fa6270 */
[----:B------:R-:W-:Y:S01]  /*8270*/  @P1 LEA.HI.X R19, R5, c[0x0][0x1cc], R0, 0x1, P3 ;  /* 0x0000730005131a11 */ /* 0x000fe200018f0c00 */
[----:B------:R-:W-:Y:S01]  /*8280*/  IMAD.IADD R7, R21, 0x1, R7 ;  /* 0x0000000115077824 */ /* 0x000fe200078e0207 */
[----:B------:R-:W-:-:S02]  /*8290*/  LEA R0, P3, R20, R234, 0x6 ;  /* 0x000000ea14007211 */ /* 0x000fc400078630ff */
[----:B------:R-:W-:Y:S02]  /*82a0*/  @P1 ISETP.GE.AND P2, PT, R215, c[0x0][0x1d4], PT ;  /* 0x00007500d7001a0c */ /* 0x000fe40003f46270 */
[----:B------:R-:W-:Y:S02]  /*82b0*/  LEA.HI.X R7, R20, R230, R7, 0x6, P3 ;  /* 0x000000e614077211 */ /* 0x000fe400018f3407 */
[----:B------:R-:W-:Y:S02]  /*82c0*/  @P1 ISETP.GE.AND P3, PT, R214, c[0x0][0x1d4], PT ;  /* 0x00007500d6001a0c */ /* 0x000fe40003f66270 */
[----:B------:R-:W-:Y:S01]  /*82d0*/  @P0 ISETP.GE.AND P6, PT, R228, c[0x0][0x1d4], PT ;  /* 0x00007500e4000a0c */ /* 0x000fe20003fc6270 */
[----:B------:R-:W-:Y:S01]  /*82e0*/  @!PT LDS RZ, [RZ] ;  /* 0x00000000fffff984 */ /* 0x000fe20000000800 */
[----:B------:R-:W-:Y:S01]  /*82f0*/  @!PT LDS RZ, [RZ] ;  /* 0x00000000fffff984 */ /* 0x000fe20000000800 */
[----:B------:R-:W-:Y:S01]  /*8300*/  @!PT LDS RZ, [RZ] ;  /* 0x00000000fffff984 */ /* 0x000fe20000000800 */
[----:B------:R1:W-:Y:S01]  /*8310*/  @P1 LDGSTS.E.BYPASS.LTC128B.128 [R138+0xc100], [R18.64], !P5 ;  /* 0x0c100000128a1fae */ /* 0x0003e2000e901d48 */
[----:B------:R-:W-:Y:S02]  /*8320*/  @P0 LEA R16, P4, R15, c[0x0][0x1c8], 0x1 ;  /* 0x000072000f100a11 */ /* 0x000fe400078808ff */
[----:B------:R-:W-:-:S02]  /*8330*/  @P0 ISETP.GE.AND P5, PT, R215, c[0x0][0x1d4], PT ;  /* 0x00007500d7000a0c */ /* 0x000fc40003fa6270 */
[----:B------:R-:W-:Y:S01]  /*8340*/  @P0 LEA.HI.X R17, R15, c[0x0][0x1cc], R14, 0x1, P4 ;  /* 0x000073000f110a11 */ /* 0x000fe200020f0c0e */
[----:B------:R1:W-:Y:S01]  /*8350*/  @P1 LDGSTS.E.BYPASS.LTC128B.128 [R138+0xe100], [R18.64+0x80], !P2 ;  /* 0x0e100080128a1fae */ /* 0x0003e2000d101d48 */
[----:B------:R-:W-:Y:S02]  /*8360*/  LEA R14, P2, R0, c[0x0][0x1f8], 0x1 ;  /* 0x00007e00000e7a11 */ /* 0x000fe400078408ff */
[----:B------:R-:W-:Y:S01]  /*8370*/  @P0 ISETP.GE.AND P4, PT, R214, c[0x0][0x1d4], PT ;  /* 0x00007500d6000a0c */ /* 0x000fe20003f86270 */
[----:B------:R1:W-:Y:S01]  /*8380*/  @P1 LDGSTS.E.BYPASS.LTC128B.128 [R138+0x10100], [R18.64+0x100], !P3 ;  /* 0x10100100128a1fae */ /* 0x0003e2000d901d48 */
[----:B------:R-:W-:Y:S01]  /*8390*/  LEA.HI.X R15, R0, c[0x0][0x1fc], R7, 0x1, P2 ;  /* 0x00007f00000f7a11 */ /* 0x000fe200010f0c07 */
[----:B------:R-:W-:Y:S01]  /*83a0*/  IMAD.MOV.U32 R0, RZ, RZ, 0x40 ;  /* 0x00000040ff007424 */ /* 0x000fe200078e00ff */
[----:B------:R-:W-:Y:S01]  /*83b0*/  ISETP.GE.AND P3, PT, R228, c[0x0][0x1d4], PT ;  /* 0x00007500e4007a0c */ /* 0x000fe20003f66270 */
[----:B------:R1:W-:Y:S01]  /*83c0*/  @P0 LDGSTS.E.BYPASS.LTC128B.128 [R138+0xd100], [R16.64], !P6 ;  /* 0x0d100000108a0fae */ /* 0x0003e2000f101d48 */
[----:B------:R-:W-:-:S02]  /*83d0*/  ISETP.GE.AND P2, PT, R215, c[0x0][0x1d4], PT ;  /* 0x00007500d7007a0c */ /* 0x000fc40003f46270 */
[C---:B------:R-:W-:Y:S01]  /*83e0*/  ISETP.LT.OR P6, PT, R6.reuse, 0x1, P3 ;  /* 0x000000010600780c */ /* 0x040fe20001fc1670 */
[----:B------:R1:W-:Y:S01]  /*83f0*/  @P0 LDGSTS.E.BYPASS.LTC128B.128 [R138+0xf100], [R16.64+0x80], !P5 ;  /* 0x0f100080108a0fae */ /* 0x0003e2000e901d48 */
[----:B------:R-:W-:Y:S02]  /*8400*/  ISETP.LT.OR P5, PT, R6, 0x1, P2 ;  /* 0x000000010600780c */ /* 0x000fe400017a1670 */
[----:B------:R-:W-:Y:S01]  /*8410*/  ISETP.GE.AND P1, PT, R214, c[0x0][0x1d4], PT ;  /* 0x00007500d6007a0c */ /* 0x000fe20003f26270 */
[----:B------:R1:W-:Y:S01]  /*8420*/  @P0 LDGSTS.E.BYPASS.LTC128B.128 [R138+0x11100], [R16.64+0x100], !P4 ;  /* 0x11100100108a0fae */ /* 0x0003e2000e101d48 */
[C---:B------:R-:W-:Y:S02]  /*8430*/  ISETP.LT.OR P3, PT, R6.reuse, 0x21, P3 ;  /* 0x000000210600780c */ /* 0x040fe40001f61670 */
[C---:B------:R-:W-:Y:S01]  /*8440*/  ISETP.LT.OR P4, PT, R6.reuse, 0x1, P1 ;  /* 0x000000010600780c */ /* 0x040fe20000f81670 */
[----:B------:R-:W0:Y:S01]  /*8450*/  LDGDEPBAR ;  /* 0x00000000000079af */ /* 0x000e220000000000 */
[----:B------:R-:W-:-:S02]  /*8460*/  ISETP.LT.OR P2, PT, R6, 0x21, P2 ;  /* 0x000000210600780c */ /* 0x000fc40001741670 */
[----:B------:R-:W-:Y:S01]  /*8470*/  ISETP.LT.OR P1, PT, R6, 0x21, P1 ;  /* 0x000000210600780c */ /* 0x000fe20000f21670 */
[----:B------:R1:W-:Y:S01]  /*8480*/  LDGSTS.E.BYPASS.LTC128B.128 [R138+0x100], [R14.64], !P6 ;  /* 0x001000000e8a7fae */ /* 0x0003e2000f101d48 */
[----:B------:R-:W-:-:S03]  /*8490*/  IADD3 R6, P0, R14, UR7, RZ ;  /* 0x000000070e067c10 */ /* 0x000fc6000ff1e0ff */
[----:B------:R1:W-:Y:S01]  /*84a0*/  LDGSTS.E.BYPASS.LTC128B.128 [R138+0x2100], [R14.64+0x80], !P5 ;  /* 0x021000800e8a7fae */ /* 0x0003e2000e901d48 */
[----:B------:R-:W-:Y:S02]  /*84b0*/  ISETP.GT.AND P5, PT, R9, R232, PT ;  /* 0x000000e80900720c */ /* 0x000fe40003fa4270 */
[----:B------:R-:W-:Y:S01]  /*84c0*/  IADD3.X R7, R15, UR5, RZ, P0, !PT ;  /* 0x000000050f077c10 */ /* 0x000fe200087fe4ff */
[----:B------:R1:W-:Y:S04]  /*84d0*/  LDGSTS.E.BYPASS.LTC128B.128 [R138+0x4100], [R14.64+0x100], !P4 ;  /* 0x041001000e8a7fae */ /* 0x0003e8000e101d48 */
[----:B------:R1:W-:Y:S04]  /*84e0*/  LDGSTS.E.BYPASS.LTC128B.128 [R138+0x1100], [R6.64], !P3 ;  /* 0x01100000068a7fae */ /* 0x0003e8000d901d48 */
[----:B------:R1:W-:Y:S04]  /*84f0*/  LDGSTS.E.BYPASS.LTC128B.128 [R138+0x3100], [R6.64+0x80], !P2 ;  /* 0x03100080068a7fae */ /* 0x0003e8000d101d48 */
[----:B------:R1:W-:Y:S04]  /*8500*/  LDGSTS.E.BYPASS.LTC128B.128 [R138+0x5100], [R6.64+0x100], !P1 ;  /* 0x05100100068a7fae */ /* 0x0003e8000c901d48 */
[----:B------:R-:W0:Y:S01]  /*8510*/  LDGDEPBAR ;  /* 0x00000000000079af */ /* 0x000e220000000000 */
        /* <DEDUP_REMOVED lines=18> */
[----:B------:R-:W-:-:S07]  /*8640*/  IADD3.X R7, R19, R15, R5, P3, !PT ;  /* 0x0000000f13077210 */ /* 0x000fce0001ffe405 */
[----:B------:R1:W-:Y:S04]  /*8650*/  LDGSTS.E.BYPASS.LTC128B.128 [R138+0x14100], [R18.64+0x80], !P1 ;  /* 0x14100080128a7fae */ /* 0x0003e8000c901d48 */
[----:B------:R1:W-:Y:S04]  /*8660*/  LDGSTS.E.BYPASS.LTC128B.128 [R138+0x16100], [R18.64+0x100], !P0 ;  /* 0x16100100128a7fae */ /* 0x0003e8000c101d48 */
[----:B------:R1:W-:Y:S04]  /*8670*/  LDGSTS.E.BYPASS.LTC128B.128 [R138+0x13100], [R6.64], !P2 ;  /* 0x13100000068a7fae */ /* 0x0003e8000d101d48 */
[----:B------:R1:W-:Y:S04]  /*8680*/  LDGSTS.E.BYPASS.LTC128B.128 [R138+0x15100], [R6.64+0x80], !P1 ;  /* 0x15100080068a7fae */ /* 0x0003e8000c901d48 */
[----:B------:R1:W-:Y:S02]  /*8690*/  LDGSTS.E.BYPASS.LTC128B.128 [R138+0x17100], [R6.64+0x100], !P0 ;  /* 0x17100100068a7fae */ /* 0x0003e4000c101d48 */
.L_x_2315:
[----:B------:R-:W-:Y:S05]  /*86a0*/  BSYNC B0 ;  /* 0x0000000000007941 */ /* 0x000fea0003800000 */
.L_x_2314:
[----:B------:R-:W-:Y:S01]  /*86b0*/  ISETP.LT.AND P0, PT, RZ, c[0x0][0x27c], PT ;  /* 0x00009f00ff007a0c */ /* 0x000fe20003f01270 */
[----:B------:R-:W0:Y:S01]  /*86c0*/  LDGDEPBAR ;  /* 0x00000000000079af */ /* 0x000e220000000000 */
[----:B------:R-:W-:-:S11]  /*86d0*/  ISETP.NE.AND P6, PT, R240, 0x1, PT ;  /* 0x00000001f000780c */ /* 0x000fd60003fc5270 */
[----:B------:R-:W-:Y:S05]  /*86e0*/  @P0 BRA `(.L_x_2316) ;  /* 0x0000002000000947 */ /* 0x000fea0003800000 */
[----:B------:R-:W-:-:S04]  /*86f0*/  DEPBAR.LE SB0, 0x3 ;  /* 0x000080c00000791a */ /* 0x000fc80000000000 */
[----:B------:R-:W-:Y:S05]  /*8700*/  BRA `(.L_x_2317) ;  /* 0x000072e000007947 */ /* 0x000fea0003800000 */
.L_x_2316:
[----:B------:R-:W-:Y:S01]  /*8710*/  ULDC.U8 UR4, c[0x0][0x298] ;  /* 0x0000a60000047ab9 */ /* 0x000fe20000000000 */
[----:B-1---5:R-:W-:Y:S01]  /*8720*/  SHF.R.S32.HI R14, RZ, 0x1f, R81 ;  /* 0x0000001fff0e7819 */ /* 0x022fe20000011451 */
[----:B------:R-:W-:Y:S01]  /*8730*/  IMAD.WIDE.U32 R18, R81, c[0x0][0x280], RZ ;  /* 0x0000a00051127a25 */ /* 0x000fe200078e00ff */
[----:B------:R-:W-:Y:S01]  /*8740*/  ISETP.NE.AND P0, PT, RZ, UR4, PT ;  /* 0x00000004ff007c0c */ /* 0x000fe2000bf05270 */
[----:B------:R-:W-:Y:S01]  /*8750*/  BSSY B2, `(.L_x_2317) ;  /* 0x0000729000027945 */ /* 0x000fe20003800000 */
[C---:B------:R-:W-:Y:S01]  /*8760*/  IADD3 R15, R219.reuse, R209, RZ ;  /* 0x000000d1db0f7210 */ /* 0x040fe20007ffe0ff */
[C---:B------:R-:W-:Y:S01]  /*8770*/  IMAD R6, R14.reuse, c[0x0][0x280], RZ ;  /* 0x0000a0000e067a24 */ /* 0x040fe200078e02ff */
[----:B------:R-:W-:Y:S01]  /*8780*/  IADD3 R68, R219, 0x40, RZ ;  /* 0x00000040db447810 */ /* 0x000fe20007ffe0ff */
[----:B------:R-:W-:Y:S01]  /*8790*/  IMAD R14, R14, c[0x0][0x290], RZ ;  /* 0x0000a4000e0e7a24 */ /* 0x000fe200078e02ff */
[----:B------:R-:W-:Y:S01]  /*87a0*/  LEA R7, R218, R15, 0x6 ;  /* 0x0000000fda077211 */ /* 0x000fe200078e30ff */
[----:B------:R-:W-:-:S02]  /*87b0*/  IMAD R6, R81, c[0x0][0x284], R6 ;  /* 0x0000a10051067a24 */ /* 0x000fc400078e0206 */
[C---:B------:R-:W-:Y:S02]  /*87c0*/  IMAD R5, R81.reuse, c[0x0][0x294], R14 ;  /* 0x0000a50051057a24 */ /* 0x040fe400078e020e */
[----:B------:R-:W-:Y:S01]  /*87d0*/  IMAD.WIDE.U32 R20, R81, c[0x0][0x290], RZ ;  /* 0x0000a40051147a25 */ /* 0x000fe200078e00ff */
[----:B------:R-:W-:-:S04]  /*87e0*/  IADD3 R17, R6, R19, RZ ;  /* 0x0000001306117210 */ /* 0x000fc80007ffe0ff */
[----:B------:R-:W-:Y:S01]  /*87f0*/  IADD3 R5, R5, R21, RZ ;  /* 0x0000001505057210 */ /* 0x000fe20007ffe0ff */
[----:B------:R-:W-:Y:S05]  /*8800*/  @!P0 BRA `(.L_x_2318) ;  /* 0x0000387000008947 */ /* 0x000fea0003800000 */
[----:B------:R-:W-:Y:S01]  /*8810*/  @P6 IMAD.HI.U32 R6, R7, c[0x0][0x2c8], RZ ;  /* 0x0000b20007066a27 */ /* 0x000fe200078e00ff */
[C---:B------:R-:W-:Y:S01]  /*8820*/  IADD3 R29, R140.reuse, 0x20, RZ ;  /* 0x000000208c1d7810 */ /* 0x040fe20007ffe0ff */
[----:B------:R-:W-:Y:S01]  /*8830*/  BSSY B0, `(.L_x_2319) ;  /* 0x000006c000007945 */ /* 0x000fe20003800000 */
[C---:B------:R-:W-:Y:S01]  /*8840*/  IADD3 R36, R140.reuse, 0x10, RZ ;  /* 0x000000108c247810 */ /* 0x040fe20007ffe0ff */
[----:B------:R-:W-:Y:S01]  /*8850*/  IMAD.MOV.U32 R19, RZ, RZ, R17 ;  /* 0x000000ffff137224 */ /* 0x000fe200078e0011 */
[----:B------:R-:W-:Y:S01]  /*8860*/  @P6 SHF.R.U32.HI R7, RZ, c[0x0][0x2cc], R6 ;  /* 0x0000b300ff076a19 */ /* 0x000fe20000011606 */
[----:B------:R-:W-:Y:S01]  /*8870*/  IMAD.MOV.U32 R16, RZ, RZ, R20 ;  /* 0x000000ffff107224 */ /* 0x000fe200078e0014 */
[----:B------:R-:W-:Y:S01]  /*8880*/  IADD3 R24, R140, 0x30, RZ ;  /* 0x000000308c187810 */ /* 0x000fe20007ffe0ff */
[----:B------:R-:W-:Y:S01]  /*8890*/  IMAD.MOV.U32 R17, RZ, RZ, R5 ;  /* 0x000000ffff117224 */ /* 0x000fe200078e0005 */
[----:B------:R-:W-:Y:S01]  /*88a0*/  SHF.R.S32.HI R6, RZ, 0x1f, R7 ;  /* 0x0000001fff067819 */ /* 0x000fe20000011407 */
[C---:B------:R-:W-:Y:S01]  /*88b0*/  IMAD.WIDE.U32 R18, R7.reuse, c[0x0][0x280], R18 ;  /* 0x0000a00007127a25 */ /* 0x040fe200078e0012 */
[----:B------:R-:W-:Y:S01]  /*88c0*/  CS2R R42, SRZ ;  /* 0x00000000002a7805 */ /* 0x000fe2000001ff00 */
[----:B------:R-:W-:Y:S01]  /*88d0*/  CS2R R90, SRZ ;  /* 0x00000000005a7805 */ /* 0x000fe2000001ff00 */
[----:B------:R-:W-:Y:S01]  /*88e0*/  CS2R R98, SRZ ;  /* 0x0000000000627805 */ /* 0x000fe2000001ff00 */
[----:B------:R-:W-:Y:S01]  /*88f0*/  IMAD R14, R6, c[0x0][0x280], RZ ;  /* 0x0000a000060e7a24 */ /* 0x000fe200078e02ff */
        /* <DEDUP_REMOVED lines=12> */
[----:B------:R-:W-:Y:S01]  /*89c0*/  IADD3 R14, R140, 0x50, RZ ;  /* 0x000000508c0e7810 */ /* 0x000fe20007ffe0ff */
[----:B------:R-:W-:Y:S01]  /*89d0*/  CS2R R88, SRZ ;  /* 0x0000000000587805 */ /* 0x000fe2000001ff00 */
[----:B------:R-:W-:Y:S01]  /*89e0*/  LEA.HI.X R28, R18, c[0x0][0x274], R28, 0x1, P0 ;  /* 0x00009d00121c7a11 */ /* 0x000fe200000f0c1c */
[----:B------:R-:W-:Y:S01]  /*89f0*/  IMAD.IADD R25, R17, 0x1, R25 ;  /* 0x0000000111197824 */ /* 0x000fe200078e0219 */
[----:B------:R-:W-:Y:S01]  /*8a00*/  ISETP.GE.AND P0, PT, R15, R4, PT ;  /* 0x000000040f00720c */ /* 0x000fe20003f06270 */
[----:B------:R1:W3:Y:S01]  /*8a10*/  SHFL.IDX PT, R32, R22, RZ, 0x1c1f ;  /* 0x001c1fff16207589 */ /* 0x0002e200000e0000 */
[----:B------:R-:W-:Y:S01]  /*8a20*/  IADD3 R18, R140, 0x40, RZ ;  /* 0x000000408c127810 */ /* 0x000fe20007ffe0ff */
[----:B------:R-:W-:Y:S01]  /*8a30*/  CS2R R96, SRZ ;  /* 0x0000000000607805 */ /* 0x000fe2000001ff00 */
[----:B------:R-:W-:Y:S01]  /*8a40*/  LEA.HI.X R25, R16, c[0x0][0x28c], R25, 0x1, P1 ;  /* 0x0000a30010197a11 */ /* 0x000fe200008f0c19 */
[----:B------:R1:W4:Y:S01]  /*8a50*/  SHFL.IDX PT, R35, R28, RZ, 0x1c1f ;  /* 0x001c1fff1c237589 */ /* 0x00032200000e0000 */
[----:B------:R-:W-:Y:S01]  /*8a60*/  CS2R R104, SRZ ;  /* 0x0000000000687805 */ /* 0x000fe2000001ff00 */
[----:B------:R-:W-:Y:S01]  /*8a70*/  CS2R R114, SRZ ;  /* 0x0000000000727805 */ /* 0x000fe2000001ff00 */
[----:B------:R-:W-:Y:S01]  /*8a80*/  CS2R R118, SRZ ;  /* 0x0000000000767805 */ /* 0x000fe2000001ff00 */
[----:B------:R1:W1:Y:S01]  /*8a90*/  SHFL.IDX PT, R33, R25, RZ, 0x1c1f ;  /* 0x001c1fff19217589 */ /* 0x00026200000e0000 */
[----:B------:R-:W-:Y:S01]  /*8aa0*/  CS2R R106, SRZ ;  /* 0x00000000006a7805 */ /* 0x000fe2000001ff00 */
[----:B------:R-:W-:-:S02]  /*8ab0*/  SHF.R.S32.HI R6, RZ, 0x1f, R29 ;  /* 0x0000001fff067819 */ /* 0x000fc4000001141d */
[----:B------:R-:W-:Y:S02]  /*8ac0*/  SHF.R.S32.HI R19, RZ, 0x1f, R36 ;  /* 0x0000001fff137819 */ /* 0x000fe40000011424 */
[----:B------:R-:W-:Y:S02]  /*8ad0*/  SHF.R.S32.HI R17, RZ, 0x1f, R14 ;  /* 0x0000001fff117819 */ /* 0x000fe4000001140e */
[----:B------:R-:W-:Y:S02]  /*8ae0*/  SHF.R.S32.HI R7, RZ, 0x1f, R18 ;  /* 0x0000001fff077819 */ /* 0x000fe40000011412 */
[----:B------:R-:W-:Y:S01]  /*8af0*/  SHF.R.S32.HI R5, RZ, 0x1f, R24 ;  /* 0x0000001fff057819 */ /* 0x000fe20000011418 */
[----:B------:R-:W-:Y:S05]  /*8b00*/  @P0 BRA `(.L_x_2320) ;  /* 0x000003e000000947 */ /* 0x000fea0003800000 */
[----:B--2---:R-:W-:Y:S01]  /*8b10*/  ISETP.GE.AND P0, PT, R36, c[0x0][0x27c], PT ;  /* 0x00009f0024007a0c */ /* 0x004fe20003f06270 */
[----:B------:R-:W-:Y:S01]  /*8b20*/  CS2R R120, SRZ ;  /* 0x0000000000787805 */ /* 0x000fe2000001ff00 */
[----:B------:R-:W-:Y:S01]  /*8b30*/  ISETP.GE.AND P3, PT, R29, c[0x0][0x27c], PT ;  /* 0x00009f001d007a0c */ /* 0x000fe20003f66270 */
[----:B------:R-:W-:Y:S01]  /*8b40*/  CS2R R118, SRZ ;  /* 0x0000000000767805 */ /* 0x000fe2000001ff00 */
[----:B------:R-:W-:-:S09]  /*8b50*/  ISETP.GE.AND P2, PT, R24, c[0x0][0x27c], PT ;  /* 0x00009f0018007a0c */ /* 0x000fd20003f46270 */
[C---:B------:R-:W-:Y:S01]  /*8b60*/  @!P0 IMAD.SHL.U32 R23, R36.reuse, 0x2, RZ ;  /* 0x0000000224178824 */ /* 0x040fe200078e00ff */
[----:B------:R-:W-:-:S04]  /*8b70*/  @!P0 SHF.L.U64.HI R21, R36, 0x1, R19 ;  /* 0x0000000124158819 */ /* 0x000fc80000010213 */
[-C--:B------:R-:W-:Y:S02]  /*8b80*/  @!P0 IADD3 R30, P1, R34, R23.reuse, RZ ;  /* 0x00000017221e8210 */ /* 0x080fe40007f3e0ff */
[----:B---3--:R-:W-:Y:S01]  /*8b90*/  @!P0 IADD3 R38, P4, R32, R23, RZ ;  /* 0x0000001720268210 */ /* 0x008fe20007f9e0ff */
[----:B------:R-:W-:Y:S02]  /*8ba0*/  @!P3 IMAD.SHL.U32 R47, R29, 0x2, RZ ;  /* 0x000000021d2fb824 */ /* 0x000fe400078e00ff */
[--C-:B----4-:R-:W-:Y:S01]  /*8bb0*/  @!P0 IMAD.X R31, R35, 0x1, R21.reuse, P1 ;  /* 0x00000001231f8824 */ /* 0x110fe200008e0615 */
[----:B------:R-:W-:Y:S01]  /*8bc0*/  ISETP.GE.AND P1, PT, R18, c[0x0][0x27c], PT ;  /* 0x00009f0012007a0c */ /* 0x000fe20003f26270 */
[----:B-1----:R-:W-:Y:S01]  /*8bd0*/  @!P0 IMAD.X R39, R33, 0x1, R21, P4 ;  /* 0x0000000121278824 */ /* 0x002fe200020e0615 */
[----:B------:R-:W-:Y:S02]  /*8be0*/  @!P3 SHF.L.U64.HI R27, R29, 0x1, R6 ;  /* 0x000000011d1bb819 */ /* 0x000fe40000010206 */
[----:B------:R1:W5:Y:S01]  /*8bf0*/  @!P0 LD.E.64 R120, [R30.64] ;  /* 0x000000081e788980 */ /* 0x000362000c101b00 */
[----:B------:R-:W-:-:S03]  /*8c00*/  @!P2 IMAD.SHL.U32 R37, R24, 0x2, RZ ;  /* 0x000000021825a824 */ /* 0x000fc600078e00ff */
[----:B------:R2:W5:Y:S01]  /*8c10*/  @!P0 LD.E.64 R118, [R38.64] ;  /* 0x0000000826768980 */ /* 0x000562000c101b00 */
[-C--:B------:R-:W-:Y:S01]  /*8c20*/  @!P3 IADD3 R48, P0, R34, R47.reuse, RZ ;  /* 0x0000002f2230b210 */ /* 0x080fe20007f1e0ff */
[----:B------:R-:W-:Y:S01]  /*8c30*/  CS2R R102, SRZ ;  /* 0x0000000000667805 */ /* 0x000fe2000001ff00 */
[----:B------:R-:W-:Y:S01]  /*8c40*/  @!P2 SHF.L.U64.HI R23, R24, 0x1, R5 ;  /* 0x000000011817a819 */ /* 0x000fe20000010205 */
[----:B------:R-:W-:Y:S01]  /*8c50*/  CS2R R106, SRZ ;  /* 0x00000000006a7805 */ /* 0x000fe2000001ff00 */
[----:B------:R-:W-:Y:S01]  /*8c60*/  @!P3 IADD3 R46, P4, R32, R47, RZ ;  /* 0x0000002f202eb210 */ /* 0x000fe20007f9e0ff */
[----:B------:R-:W-:Y:S01]  /*8c70*/  @!P3 IMAD.X R49, R35, 0x1, R27, P0 ;  /* 0x000000012331b824 */ /* 0x000fe200000e061b */
[-C--:B------:R-:W-:Y:S02]  /*8c80*/  @!P2 IADD3 R40, P0, R34, R37.reuse, RZ ;  /* 0x000000252228a210 */ /* 0x080fe40007f1e0ff */
[----:B------:R-:W-:Y:S01]  /*8c90*/  @!P1 SHF.L.U64.HI R21, R18, 0x1, R7 ;  /* 0x0000000112159819 */ /* 0x000fe20000010207 */
[----:B------:R-:W-:Y:S01]  /*8ca0*/  @!P3 IMAD.X R47, R33, 0x1, R27, P4 ;  /* 0x00000001212fb824 */ /* 0x000fe200020e061b */
[----:B------:R-:W-:Y:S01]  /*8cb0*/  @!P2 IADD3 R44, P4, R32, R37, RZ ;  /* 0x00000025202ca210 */ /* 0x000fe20007f9e0ff */
[----:B------:R-:W-:-:S04]  /*8cc0*/  @!P2 IMAD.X R41, R35, 0x1, R23, P0 ;  /* 0x000000012329a824 */ /* 0x000fc800000e0617 */
[----:B------:R-:W-:Y:S01]  /*8cd0*/  @!P2 IMAD.X R45, R33, 0x1, R23, P4 ;  /* 0x00000001212da824 */ /* 0x000fe200020e0617 */
[----:B------:R-:W-:Y:S01]  /*8ce0*/  ISETP.GE.AND P4, PT, R140, c[0x0][0x27c], PT ;  /* 0x00009f008c007a0c */ /* 0x000fe20003f86270 */
[----:B-1----:R-:W-:-:S05]  /*8cf0*/  @!P1 IMAD.SHL.U32 R31, R18, 0x2, RZ ;  /* 0x00000002121f9824 */ /* 0x002fca00078e00ff */
[----:B--2---:R-:W-:-:S07]  /*8d00*/  @!P1 IADD3 R38, P0, R34, R31, RZ ;  /* 0x0000001f22269210 */ /* 0x004fce0007f1e0ff */
[----:B------:R-:W-:-:S04]  /*8d10*/  @!P4 IMAD.WIDE R52, R140, 0x2, R34 ;  /* 0x000000028c34c825 */ /* 0x000fc800078e0222 */
[----:B------:R-:W-:Y:S01]  /*8d20*/  @!P1 IMAD.X R39, R35, 0x1, R21, P0 ;  /* 0x0000000123279824 */ /* 0x000fe200000e0615 */
[----:B------:R-:W-:Y:S01]  /*8d30*/  @!P1 IADD3 R30, P0, R32, R31, RZ ;  /* 0x0000001f201e9210 */ /* 0x000fe20007f1e0ff */
[----:B------:R-:W-:Y:S01]  /*8d40*/  @!P4 IMAD.WIDE R50, R140, 0x2, R32 ;  /* 0x000000028c32c825 */ /* 0x000fe200078e0220 */
[----:B------:R1:W5:Y:S03]  /*8d50*/  @!P4 LD.E.64 R102, [R52.64] ;  /* 0x000000083466c980 */ /* 0x000366000c101b00 */
[----:B------:R-:W-:Y:S01]  /*8d60*/  @!P1 IMAD.X R31, R33, 0x1, R21, P0 ;  /* 0x00000001211f9824 */ /* 0x000fe200000e0615 */
[----:B------:R-:W-:Y:S01]  /*8d70*/  ISETP.GE.AND P0, PT, R14, c[0x0][0x27c], PT ;  /* 0x00009f000e007a0c */ /* 0x000fe20003f06270 */
[----:B------:R1:W5:-:S12]  /*8d80*/  @!P4 LD.E.64 R106, [R50.64] ;  /* 0x00000008326ac980 */ /* 0x000358000c101b00 */
[C---:B------:R-:W-:Y:S01]  /*8d90*/  @!P0 IMAD.SHL.U32 R20, R14.reuse, 0x2, RZ ;  /* 0x000000020e148824 */ /* 0x040fe200078e00ff */
[----:B------:R-:W-:-:S04]  /*8da0*/  @!P0 SHF.L.U64.HI R16, R14, 0x1, R17 ;  /* 0x000000010e108819 */ /* 0x000fc80000010211 */
[----:B------:R-:W-:-:S05]  /*8db0*/  @!P0 IADD3 R34, P4, R34, R20, RZ ;  /* 0x0000001422228210 */ /* 0x000fca0007f9e0ff */
[--C-:B------:R-:W-:Y:S01]  /*8dc0*/  @!P0 IMAD.X R35, R35, 0x1, R16.reuse, P4 ;  /* 0x0000000123238824 */ /* 0x100fe200020e0610 */
[----:B------:R-:W-:Y:S01]  /*8dd0*/  @!P0 IADD3 R20, P4, R32, R20, RZ ;  /* 0x0000001420148210 */ /* 0x000fe20007f9e0ff */
        /* <DEDUP_REMOVED lines=8> */
[----:B------:R-:W-:Y:S01]  /*8e60*/  @!P0 IMAD.X R21, R33, 0x1, R16, P4 ;  /* 0x0000000121158824 */ /* 0x000fe200020e0610 */
[----:B------:R1:W5:Y:S04]  /*8e70*/  @!P3 LD.E.64 R116, [R48.64] ;  /* 0x000000083074b980 */ /* 0x000368000c101b00 */
[----:B------:R1:W5:Y:S04]  /*8e80*/  @!P3 LD.E.64 R114, [R46.64] ;  /* 0x000000082e72b980 */ /* 0x000368000c101b00 */
[----:B------:R1:W5:Y:S04]  /*8e90*/  @!P2 LD.E.64 R110, [R40.64] ;  /* 0x00000008286ea980 */ /* 0x000368000c101b00 */
[----:B------:R1:W5:Y:S04]  /*8ea0*/  @!P2 LD.E.64 R104, [R44.64] ;  /* 0x000000082c68a980 */ /* 0x000368000c101b00 */
[----:B------:R1:W5:Y:S04]  /*8eb0*/  @!P1 LD.E.64 R98, [R38.64] ;  /* 0x0000000826629980 */ /* 0x000368000c101b00 */
[----:B------:R1:W5:Y:S04]  /*8ec0*/  @!P1 LD.E.64 R96, [R30.64] ;  /* 0x000000081e609980 */ /* 0x000368000c101b00 */
[----:B------:R1:W5:Y:S04]  /*8ed0*/  @!P0 LD.E.64 R90, [R34.64] ;  /* 0x00000008225a8980 */ /* 0x000368000c101b00 */
[----:B------:R1:W5:Y:S02]  /*8ee0*/  @!P0 LD.E.64 R88, [R20.64] ;  /* 0x0000000814588980 */ /* 0x000364000c101b00 */
.L_x_2320:
[----:B--2---:R-:W-:Y:S05]  /*8ef0*/  BSYNC B0 ;  /* 0x0000000000007941 */ /* 0x004fea0003800000 */
.L_x_2319:
[----:B------:R-:W-:Y:S01]  /*8f00*/  IADD3 R15, R15, 0x40, RZ ;  /* 0x000000400f0f7810 */ /* 0x000fe20007ffe0ff */
[----:B-1---5:R-:W-:Y:S01]  /*8f10*/  IMAD.MOV.U32 R21, RZ, RZ, R90 ;  /* 0x000000ffff157224 */ /* 0x022fe200078e005a */
[----:B------:R1:W2:Y:S01]  /*8f20*/  SHFL.IDX PT, R27, R28, 0x1, 0x1c1f ;  /* 0x003c1f001c1b7f89 */ /* 0x0002a200000e0000 */
[----:B------:R-:W-:Y:S01]  /*8f30*/  IMAD.MOV.U32 R20, RZ, RZ, R91 ;  /* 0x000000ffff147224 */ /* 0x000fe200078e005b */
[----:B------:R-:W-:Y:S01]  /*8f40*/  ISETP.GE.AND P0, PT, R15, R4, PT ;  /* 0x000000040f00720c */ /* 0x000fe20003f06270 */
        /* <DEDUP_REMOVED lines=41> */
[----:B------:R-:W4:Y:S01]  /*91e0*/  SHFL.IDX PT, R26, R26, 0x1, 0x1c1f ;  /* 0x003c1f001a1a7f89 */ /* 0x000f2200000e0000 */
[----:B------:R-:W-:Y:S01]  /*91f0*/  IMAD.MOV.U32 R15, RZ, RZ, R107 ;  /* 0x000000ffff0f7224 */ /* 0x000fe200078e006b */
[----:B------:R-:W-:Y:S01]  /*9200*/  BSSY B0, `(.L_x_2321) ;  /* 0x0000051000007945 */ /* 0x000fe20003800000 */
[----:B------:R-:W-:Y:S01]  /*9210*/  PRMT R92, R21, 0x7610, R92 ;  /* 0x00007610155c7816 */ /* 0x000fe2000000005c */
[----:B------:R1:W3:Y:S01]  /*9220*/  SHFL.IDX PT, R23, R25, 0x1, 0x1c1f ;  /* 0x003c1f0019177f89 */ /* 0x0002e200000e0000 */
[----:B------:R-:W-:Y:S01]  /*9230*/  PRMT R87, R20, 0x7610, R87 ;  /* 0x0000761014577816 */ /* 0x000fe20000000057 */
[----:B------:R-:W-:Y:S01]  /*9240*/  CS2R R50, SRZ ;  /* 0x0000000000327805 */ /* 0x000fe2000001ff00 */
[----:B------:R-:W-:Y:S01]  /*9250*/  PRMT R16, R16, 0x5410, R16 ;  /* 0x0000541010107816 */ /* 0x000fe20000000010 */
[----:B------:R-:W1:Y:S01]  /*9260*/  SHFL.IDX PT, R22, R22, 0x1, 0x1c1f ;  /* 0x003c1f0016167f89 */ /* 0x000e6200000e0000 */
[----:B------:R-:W-:Y:S01]  /*9270*/  PRMT R15, R15, 0x5410, R15 ;  /* 0x000054100f0f7816 */ /* 0x000fe2000000000f */
        /* <DEDUP_REMOVED lines=18> */
[-C--:B----4-:R-:W-:Y:S02]  /*93a0*/  @!P0 IADD3 R38, P1, R26, R21.reuse, RZ ;  /* 0x000000151a268210 */ /* 0x090fe40007f3e0ff */
[----:B-1----:R-:W-:-:S03]  /*93b0*/  @!P0 IADD3 R30, P4, R22, R21, RZ ;  /* 0x00000015161e8210 */ /* 0x002fc60007f9e0ff */
[--C-:B------:R-:W-:Y:S01]  /*93c0*/  @!P0 IMAD.X R39, R27, 0x1, R19.reuse, P1 ;  /* 0x000000011b278824 */ /* 0x100fe200008e0613 */
[----:B------:R-:W-:Y:S01]  /*93d0*/  ISETP.GE.AND P1, PT, R18, c[0x0][0x27c], PT ;  /* 0x00009f0012007a0c */ /* 0x000fe20003f26270 */
[----:B---3--:R-:W-:Y:S02]  /*93e0*/  @!P0 IMAD.X R31, R23, 0x1, R19, P4 ;  /* 0x00000001171f8824 */ /* 0x008fe400020e0613 */
[C---:B------:R-:W-:Y:S01]  /*93f0*/  @!P3 IMAD.SHL.U32 R19, R29.reuse, 0x2, RZ ;  /* 0x000000021d13b824 */ /* 0x040fe200078e00ff */
[----:B------:R1:W5:Y:S01]  /*9400*/  @!P0 LD.E.64 R72, [R38.64] ;  /* 0x0000000826488980 */ /* 0x000362000c101b00 */
[----:B------:R-:W-:Y:S02]  /*9410*/  @!P3 SHF.L.U64.HI R6, R29, 0x1, R6 ;  /* 0x000000011d06b819 */ /* 0x000fe40000010206 */
[----:B------:R-:W-:Y:S01]  /*9420*/  @!P2 SHF.L.U64.HI R20, R24, 0x1, R5 ;  /* 0x000000011814a819 */ /* 0x000fe20000010205 */
[----:B------:R2:W5:Y:S01]  /*9430*/  @!P0 LD.E.64 R70, [R30.64] ;  /* 0x000000081e468980 */ /* 0x000562000c101b00 */
[-C--:B------:R-:W-:Y:S01]  /*9440*/  @!P3 IADD3 R34, P0, R26, R19.reuse, RZ ;  /* 0x000000131a22b210 */ /* 0x080fe20007f1e0ff */
[----:B------:R-:W-:Y:S01]  /*9450*/  @!P2 IMAD.SHL.U32 R5, R24, 0x2, RZ ;  /* 0x000000021805a824 */ /* 0x000fe200078e00ff */
[----:B------:R-:W-:Y:S01]  /*9460*/  @!P3 IADD3 R44, P4, R22, R19, RZ ;  /* 0x00000013162cb210 */ /* 0x000fe20007f9e0ff */
[----:B------:R-:W-:Y:S01]  /*9470*/  CS2R R80, SRZ ;  /* 0x0000000000507805 */ /* 0x000fe2000001ff00 */
[C---:B------:R-:W-:Y:S01]  /*9480*/  @!P1 IMAD.SHL.U32 R19, R18.reuse, 0x2, RZ ;  /* 0x0000000212139824 */ /* 0x040fe200078e00ff */
[----:B------:R-:W-:Y:S01]  /*9490*/  @!P1 SHF.L.U64.HI R7, R18, 0x1, R7 ;  /* 0x0000000112079819 */ /* 0x000fe20000010207 */
[--C-:B------:R-:W-:Y:S01]  /*94a0*/  @!P3 IMAD.X R35, R27, 0x1, R6.reuse, P0 ;  /* 0x000000011b23b824 */ /* 0x100fe200000e0606 */
[----:B------:R-:W-:Y:S01]  /*94b0*/  @!P2 IADD3 R32, P0, R26, R5, RZ ;  /* 0x000000051a20a210 */ /* 0x000fe20007f1e0ff */
[----:B------:R-:W-:Y:S01]  /*94c0*/  @!P3 IMAD.X R45, R23, 0x1, R6, P4 ;  /* 0x00000001172db824 */ /* 0x000fe200020e0606 */
[----:B------:R-:W-:-:S03]  /*94d0*/  CS2R R78, SRZ ;  /* 0x00000000004e7805 */ /* 0x000fc6000001ff00 */
[----:B------:R-:W-:Y:S01]  /*94e0*/  @!P2 IMAD.X R33, R27, 0x1, R20, P0 ;  /* 0x000000011b21a824 */ /* 0x000fe200000e0614 */
[----:B-1----:R-:W-:Y:S02]  /*94f0*/  @!P2 IADD3 R38, P4, R22, R5, RZ ;  /* 0x000000051626a210 */ /* 0x002fe40007f9e0ff */
[----:B--2---:R-:W-:-:S03]  /*9500*/  @!P1 IADD3 R30, P0, R26, R19, RZ ;  /* 0x000000131a1e9210 */ /* 0x004fc60007f1e0ff */
[----:B------:R-:W-:Y:S01]  /*9510*/  @!P2 IMAD.X R39, R23, 0x1, R20, P4 ;  /* 0x000000011727a824 */ /* 0x000fe200020e0614 */
[----:B------:R-:W-:Y:S01]  /*9520*/  ISETP.GE.AND P4, PT, R140, c[0x0][0x27c], PT ;  /* 0x00009f008c007a0c */ /* 0x000fe20003f86270 */
[----:B------:R-:W-:Y:S01]  /*9530*/  @!P1 IMAD.X R31, R27, 0x1, R7, P0 ;  /* 0x000000011b1f9824 */ /* 0x000fe200000e0607 */
[----:B------:R-:W-:-:S05]  /*9540*/  @!P1 IADD3 R6, P0, R22, R19, RZ ;  /* 0x0000001316069210 */ /* 0x000fca0007f1e0ff */
[----:B------:R-:W-:Y:S01]  /*9550*/  @!P1 IMAD.X R7, R23, 0x1, R7, P0 ;  /* 0x0000000117079824 */ /* 0x000fe200000e0607 */
[----:B------:R-:W-:-:S05]  /*9560*/  ISETP.GE.AND P0, PT, R14, c[0x0][0x27c], PT ;  /* 0x00009f000e007a0c */ /* 0x000fca0003f06270 */
[----:B------:R-:W-:-:S04]  /*9570*/  @!P4 IMAD.WIDE R42, R140, 0x2, R26 ;  /* 0x000000028c2ac825 */ /* 0x000fc800078e021a */
[----:B------:R-:W-:Y:S01]  /*9580*/  @!P4 IMAD.WIDE R40, R140, 0x2, R22 ;  /* 0x000000028c28c825 */ /* 0x000fe200078e0216 */
[----:B------:R1:W5:Y:S04]  /*9590*/  @!P4 LD.E.64 R80, [R42.64] ;  /* 0x000000082a50c980 */ /* 0x000368000c101b00 */
[----:B------:R2:W5:Y:S01]  /*95a0*/  @!P4 LD.E.64 R78, [R40.64] ;  /* 0x00000008284ec980 */ /* 0x000562000c101b00 */
        /* <DEDUP_REMOVED lines=11> */
[----:B------:R-:W-:Y:S01]  /*9660*/  @!P0 IMAD.X R23, R23, 0x1, R17, P4 ;  /* 0x0000000117178824 */ /* 0x000fe200020e0611 */
[----:B------:R3:W5:Y:S01]  /*9670*/  @!P3 LD.E.64 R66, [R34.64] ;  /* 0x000000082242b980 */ /* 0x000762000c101b00 */
[----:B-1----:R-:W-:-:S03]  /*9680*/  CS2R R42, SRZ ;  /* 0x00000000002a7805 */ /* 0x002fc6000001ff00 */
[----:B------:R3:W5:Y:S01]  /*9690*/  @!P3 LD.E.64 R64, [R44.64] ;  /* 0x000000082c40b980 */ /* 0x000762000c101b00 */
[----:B--2---:R-:W-:-:S03]  /*96a0*/  CS2R R40, SRZ ;  /* 0x0000000000287805 */ /* 0x004fc6000001ff00 */
[----:B------:R3:W5:Y:S04]  /*96b0*/  @!P2 LD.E.64 R58, [R32.64] ;  /* 0x00000008203aa980 */ /* 0x000768000c101b00 */
[----:B------:R3:W5:Y:S04]  /*96c0*/  @!P2 LD.E.64 R56, [R38.64] ;  /* 0x000000082638a980 */ /* 0x000768000c101b00 */
[----:B------:R3:W5:Y:S04]  /*96d0*/  @!P1 LD.E.64 R50, [R30.64] ;  /* 0x000000081e329980 */ /* 0x000768000c101b00 */
[----:B------:R3:W5:Y:S04]  /*96e0*/  @!P1 LD.E.64 R46, [R6.64] ;  /* 0x00000008062e9980 */ /* 0x000768000c101b00 */
[----:B------:R3:W5:Y:S04]  /*96f0*/  @!P0 LD.E.64 R42, [R20.64] ;  /* 0x00000008142a8980 */ /* 0x000768000c101b00 */
[----:B------:R3:W5:Y:S02]  /*9700*/  @!P0 LD.E.64 R40, [R22.64] ;  /* 0x0000000816288980 */ /* 0x000764000c101b00 */
.L_x_2322:
[----:B--2---:R-:W-:Y:S05]  /*9710*/  BSYNC B0 ;  /* 0x0000000000007941 */ /* 0x004fea0003800000 */
.L_x_2321:
[----:B---3-5:R-:W-:Y:S01]  /*9720*/  IMAD.MOV.U32 R6, RZ, RZ, R42 ;  /* 0x000000ffff067224 */ /* 0x028fe200078e002a */
[----:B------:R-:W-:Y:S01]  /*9730*/  LOP3.LUT R19, R83, 0x18, R142, 0xf8, !PT ;  /* 0x0000001853137812 */ /* 0x000fe200078ef88e */
[----:B------:R-:W-:Y:S01]  /*9740*/  IMAD.MOV.U32 R5, RZ, RZ, R43 ;  /* 0x000000ffff057224 */ /* 0x000fe200078e002b */
[----:B------:R-:W-:Y:S01]  /*9750*/  LOP3.LUT P0, RZ, R82, 0x4, RZ, 0xc0, !PT ;  /* 0x0000000452ff7812 */ /* 0x000fe2000780c0ff */
[----:B------:R-:W-:Y:S01]  /*9760*/  IMAD.MOV.U32 R7, RZ, RZ, R51 ;  /* 0x000000ffff077224 */ /* 0x000fe200078e0033 */
[----:B------:R-:W-:Y:S01]  /*9770*/  PRMT R17, R6, 0x7610, R17 ;  /* 0x0000761006117816 */ /* 0x000fe20000000011 */
[----:B------:R-:W-:Y:S01]  /*9780*/  IMAD.MOV.U32 R6, RZ, RZ, R58 ;  /* 0x000000ffff067224 */ /* 0x000fe200078e003a */
[----:B------:R-:W-:Y:S01]  /*9790*/  PRMT R16, R5, 0x7610, R16 ;  /* 0x0000761005107816 */ /* 0x000fe20000000010 */
[----:B------:R-:W-:Y:S01]  /*97a0*/  IMAD.MOV.U32 R5, RZ, RZ, R59 ;  /* 0x000000ffff057224 */ /* 0x000fe200078e003b */
[----:B-1----:R-:W-:Y:S01]  /*97b0*/  PRMT R22, R7, 0x7610, R22 ;  /* 0x0000761007167816 */ /* 0x002fe20000000016 */
[----:B------:R-:W-:Y:S01]  /*97c0*/  IMAD.MOV.U32 R7, RZ, RZ, R67 ;  /* 0x000000ffff077224 */ /* 0x000fe200078e0043 */
[----:B------:R-:W-:Y:S01]  /*97d0*/  PRMT R28, R6, 0x7610, R28 ;  /* 0x00007610061c7816 */ /* 0x000fe2000000001c */
[----:B------:R-:W-:Y:S01]  /*97e0*/  IMAD.MOV.U32 R6, RZ, RZ, R72 ;  /* 0x000000ffff067224 */ /* 0x000fe200078e0048 */
[----:B------:R-:W-:Y:S01]  /*97f0*/  PRMT R27, R5, 0x7610, R27 ;  /* 0x00007610051b7816 */ /* 0x000fe2000000001b */
[----:B------:R-:W-:Y:S01]  /*9800*/  IMAD.MOV.U32 R5, RZ, RZ, R73 ;  /* 0x000000ffff057224 */ /* 0x000fe200078e0049 */
[----:B------:R-:W-:Y:S01]  /*9810*/  LOP3.LUT R19, R12, R19, R13, 0xf6, !PT ;  /* 0x000000130c137212 */ /* 0x000fe200078ef60d */
[----:B------:R-:W-:Y:S01]  /*9820*/  IMAD.MOV.U32 R12, RZ, RZ, R50 ;  /* 0x000000ffff0c7224 */ /* 0x000fe200078e0032 */
[----:B------:R-:W-:Y:S01]  /*9830*/  PRMT R31, R7, 0x7610, R31 ;  /* 0x00007610071f7816 */ /* 0x000fe2000000001f */
[----:B------:R-:W-:Y:S01]  /*9840*/  IMAD.IADD R55, R4, 0x1, -R209 ;  /* 0x0000000104377824 */ /* 0x000fe200078e0ad1 */
[----:B----4-:R-:W-:Y:S01]  /*9850*/  PRMT R35, R6, 0x7610, R35 ;  /* 0x0000761006237816 */ /* 0x010fe20000000023 */
[----:B------:R-:W-:Y:S01]  /*9860*/  IMAD.MOV.U32 R7, RZ, RZ, R81 ;  /* 0x000000ffff077224 */ /* 0x000fe200078e0051 */
[----:B------:R-:W-:Y:S01]  /*9870*/  PRMT R34, R5, 0x7610, R34 ;  /* 0x0000761005227816 */ /* 0x000fe20000000022 */
[----:B------:R-:W-:Y:S01]  /*9880*/  IMAD.MOV.U32 R6, RZ, RZ, R40 ;  /* 0x000000ffff067224 */ /* 0x000fe200078e0028 */
[----:B------:R-:W-:Y:S01]  /*9890*/  PRMT R23, R12, 0x7610, R23 ;  /* 0x000076100c177816 */ /* 0x000fe20000000017 */
[----:B------:R-:W-:Y:S01]  /*98a0*/  IMAD.MOV.U32 R5, RZ, RZ, R41 ;  /* 0x000000ffff057224 */ /* 0x000fe200078e0029 */
[----:B------:R-:W-:Y:S01]  /*98b0*/  IMNMX R55, R55, 0x80, PT ;  /* 0x0000008037377817 */ /* 0x000fe20003800200 */
[----:B------:R-:W-:Y:S01]  /*98c0*/  IMAD.MOV.U32 R12, RZ, RZ, R66 ;  /* 0x000000ffff0c7224 */ /* 0x000fe200078e0042 */
[----:B------:R-:W-:Y:S01]  /*98d0*/  PRMT R39, R7, 0x7610, R39 ;  /* 0x0000761007277816 */ /* 0x000fe20000000027 */
[----:B------:R-:W-:Y:S01]  /*98e0*/  IMAD.MOV.U32 R7, RZ, RZ, R47 ;  /* 0x000000ffff077224 */ /* 0x000fe200078e002f */
[----:B------:R-:W-:Y:S01]  /*98f0*/  PRMT R15, R6, 0x7610, R15 ;  /* 0x00007610060f7816 */ /* 0x000fe2000000000f */
[----:B------:R-:W-:Y:S01]  /*9900*/  IMAD.MOV.U32 R6, RZ, RZ, R56 ;  /* 0x000000ffff067224 */ /* 0x000fe200078e0038 */
[----:B------:R-:W-:Y:S01]  /*9910*/  PRMT R13, R5, 0x7610, R13 ;  /* 0x00007610050d7816 */ /* 0x000fe2000000000d */
[----:B------:R-:W-:Y:S01]  /*9920*/  IMAD.MOV.U32 R5, RZ, RZ, R57 ;  /* 0x000000ffff057224 */ /* 0x000fe200078e0039 */
[----:B------:R-:W-:Y:S01]  /*9930*/  ISETP.GE.AND P1, PT, R219, R55, PT ;  /* 0x00000037db00720c */ /* 0x000fe20003f26270 */
[----:B------:R-:W-:Y:S01]  /*9940*/  IMAD.SHL.U32 R19, R19, 0x2, RZ ;  /* 0x0000000213137824 */ /* 0x000fe200078e00ff */
        /* <DEDUP_REMOVED lines=16> */
[----:B------:R-:W-:-:S04]  /*9a50*/  DEPBAR.LE SB0, 0x3 ;  /* 0x000080c00000791a */ /* 0x000fc80000000000 */
[C---:B------:R-:W-:Y:S01]  /*9a60*/  IADD3 R4, R19.reuse, 0x18100, RZ ;  /* 0x0001810013047810 */ /* 0x040fe20007ffe0ff */
[----:B------:R-:W-:Y:S01]  /*9a70*/  BSSY B1, `(.L_x_2323) ;  /* 0x0000133000017945 */ /* 0x000fe20003800000 */
[----:B------:R-:W-:Y:S02]  /*9a80*/  PRMT R21, R12, 0x7610, R21 ;  /* 0x000076100c157816 */ /* 0x000fe40000000015 */
[----:B------:R-:W-:Y:S02]  /*9a90*/  IADD3 R12, R19, 0x18140, RZ ;  /* 0x00018140130c7810 */ /* 0x000fe40007ffe0ff */
[----:B------:R-:W-:Y:S02]  /*9aa0*/  PRMT R37, R7, 0x7610, R37 ;  /* 0x0000761007257816 */ /* 0x000fe40000000025 */
[----:B------:R-:W-:Y:S02]  /*9ab0*/  PRMT R48, R6, 0x7610, R48 ;  /* 0x0000761006307816 */ /* 0x000fe40000000030 */
[----:B------:R-:W-:-:S02]  /*9ac0*/  PRMT R45, R5, 0x7610, R45 ;  /* 0x00007610052d7816 */ /* 0x000fc4000000002d */
[----:B------:R-:W-:Y:S01]  /*9ad0*/  @P0 IADD3 R12, R4, -0x40, RZ ;  /* 0xffffffc0040c0810 */ /* 0x000fe20007ffe0ff */
[----:B------:R-:W-:Y:S06]  /*9ae0*/  BAR.SYNC.DEFER_BLOCKING 0x0 ;  /* 0x0000000000007b1d */ /* 0x000fec0000010000 */
[----:B------:R-:W-:Y:S05]  /*9af0*/  @P1 BRA `(.L_x_2324) ;  /* 0x000012a000001947 */ /* 0x000fea0003800000 */
[----:B------:R-:W-:Y:S01]  /*9b00*/  ISETP.GE.AND P0, PT, R140, c[0x0][0x27c], PT ;  /* 0x00009f008c007a0c */ /* 0x000fe20003f06270 */
[----:B------:R-:W-:-:S12]  /*9b10*/  BSSY B0, `(.L_x_2325) ;  /* 0x0000030000007945 */ /* 0x000fd80003800000 */
[----:B------:R-:W-:Y:S05]  /*9b20*/  @P0 BRA `(.L_x_2326) ;  /* 0x000002e000000947 */ /* 0x000fea0003800000 */
[----:B------:R-:W1:Y:S01]  /*9b30*/  LDS.128 R4, [R19+0x18100] ;  /* 0x0181000013047984 */ /* 0x000e620000000c00 */
[----:B------:R-:W-:Y:S02]  /*9b40*/  SHF.R.U32.HI R82, RZ, 0x10, R107 ;  /* 0x00000010ff527819 */ /* 0x000fe4000001166b */
[--C-:B------:R-:W-:Y:S02]  /*9b50*/  SHF.R.U64 R101, R102, 0x10, R103.reuse ;  /* 0x0000001066657819 */ /* 0x100fe40000001267 */
[----:B------:R-:W-:Y:S02]  /*9b60*/  SHF.R.U32.HI R102, RZ, 0x10, R103 ;  /* 0x00000010ff667819 */ /* 0x000fe40000011667 */
[----:B------:R-:W-:Y:S02]  /*9b70*/  PRMT R82, R15, 0x5432, R82 ;  /* 0x000054320f527816 */ /* 0x000fe40000000052 */
[----:B------:R-:W-:Y:S02]  /*9b80*/  PRMT R95, R95, 0x5410, R102 ;  /* 0x000054105f5f7816 */ /* 0x000fe40000000066 */
[----:B------:R-:W-:-:S02]  /*9b90*/  SHF.R.U64 R83, R106, 0x10, R107 ;  /* 0x000000106a537819 */ /* 0x000fc4000000126b */
[----:B------:R-:W-:Y:S02]  /*9ba0*/  PRMT R100, R100, 0x5410, R101 ;  /* 0x0000541064647816 */ /* 0x000fe40000000065 */
[----:B------:R-:W-:Y:S02]  /*9bb0*/  LOP3.LUT R109, R95, 0xffff0000, RZ, 0xc0, !PT ;  /* 0xffff00005f6d7812 */ /* 0x000fe400078ec0ff */
[----:B------:R-:W-:Y:S02]  /*9bc0*/  PRMT R83, R16, 0x5432, R83 ;  /* 0x0000543210537816 */ /* 0x000fe40000000053 */
[C---:B-1----:R-:W-:Y:S01]  /*9bd0*/  LOP3.LUT R101, R6.reuse, 0xffff0000, RZ, 0xc0, !PT ;  /* 0xffff000006657812 */ /* 0x042fe200078ec0ff */
[----:B------:R-:W-:Y:S01]  /*9be0*/  IMAD.U32 R102, R6, 0x10000, RZ ;  /* 0x0001000006667824 */ /* 0x000fe200078e00ff */
[C---:B------:R-:W-:Y:S01]  /*9bf0*/  SHF.L.U32 R108, R4.reuse, 0x10, RZ ;  /* 0x00000010046c7819 */ /* 0x040fe200000006ff */
[C---:B------:R-:W-:Y:S01]  /*9c00*/  IMAD.U32 R6, R7.reuse, 0x10000, RZ ;  /* 0x0001000007067824 */ /* 0x040fe200078e00ff */
[----:B------:R-:W-:Y:S01]  /*9c10*/  LOP3.LUT R107, R4, 0xffff0000, RZ, 0xc0, !PT ;  /* 0xffff0000046b7812 */ /* 0x000fe200078ec0ff */
[C---:B------:R-:W-:Y:S01]  /*9c20*/  IMAD.U32 R4, R82.reuse, 0x10000, RZ ;  /* 0x0001000052047824 */ /* 0x040fe200078e00ff */
[----:B------:R-:W-:Y:S01]  /*9c30*/  LOP3.LUT R103, R7, 0xffff0000, RZ, 0xc0, !PT ;  /* 0xffff000007677812 */ /* 0x000fe200078ec0ff */
[----:B------:R-:W-:Y:S01]  /*9c40*/  IMAD.U32 R7, R95, 0x10000, RZ ;  /* 0x000100005f077824 */ /* 0x000fe200078e00ff */
[----:B------:R-:W-:Y:S01]  /*9c50*/  LOP3.LUT R82, R82, 0xffff0000, RZ, 0xc0, !PT ;  /* 0xffff000052527812 */ /* 0x000fe200078ec0ff */
[----:B------:R-:W-:Y:S01]  /*9c60*/  FMUL.FTZ R95, R101, R4 ;  /* 0x00000004655f7220 */ /* 0x000fe20000410000 */
[----:B------:R-:W-:Y:S01]  /*9c70*/  SHF.L.U32 R106, R5, 0x10, RZ ;  /* 0x00000010056a7819 */ /* 0x000fe200000006ff */
[----:B------:R-:W-:Y:S01]  /*9c80*/  FMUL.FTZ R101, R101, R7 ;  /* 0x0000000765657220 */ /* 0x000fe20000410000 */
[----:B------:R-:W-:Y:S01]  /*9c90*/  LOP3.LUT R112, R5, 0xffff0000, RZ, 0xc0, !PT ;  /* 0xffff000005707812 */ /* 0x000fe200078ec0ff */
[----:B------:R-:W-:-:S02]  /*9ca0*/  FMUL.FTZ R5, R103, R82 ;  /* 0x0000005267057220 */ /* 0x000fc40000410000 */
[C---:B------:R-:W-:Y:S02]  /*9cb0*/  FFMA.FTZ R95, R102.reuse, R7, -R95 ;  /* 0x00000007665f7223 */ /* 0x040fe4000001085f */
[C---:B------:R-:W-:Y:S01]  /*9cc0*/  IMAD.U32 R7, R83.reuse, 0x10000, RZ ;  /* 0x0001000053077824 */ /* 0x040fe200078e00ff */
[----:B------:R-:W-:Y:S01]  /*9cd0*/  LOP3.LUT R83, R83, 0xffff0000, RZ, 0xc0, !PT ;  /* 0xffff000053537812 */ /* 0x000fe200078ec0ff */
[----:B------:R-:W-:Y:S01]  /*9ce0*/  FFMA.FTZ R4, R102, R4, R101 ;  /* 0x0000000466047223 */ /* 0x000fe20000010065 */
[----:B------:R-:W-:Y:S01]  /*9cf0*/  SHF.L.U32 R101, R100, 0x10, RZ ;  /* 0x0000001064657819 */ /* 0x000fe200000006ff */
[-C--:B------:R-:W-:Y:S02]  /*9d00*/  FMUL.FTZ R103, R103, R109.reuse ;  /* 0x0000006d67677220 */ /* 0x080fe40000410000 */
[----:B------:R-:W-:Y:S01]  /*9d10*/  FFMA.FTZ R5, R6, R109, -R5 ;  /* 0x0000006d06057223 */ /* 0x000fe20000010805 */
[----:B------:R-:W-:Y:S01]  /*9d20*/  LOP3.LUT R109, R100, 0xffff0000, RZ, 0xc0, !PT ;  /* 0xffff0000646d7812 */ /* 0x000fe200078ec0ff */
[----:B------:R-:W-:-:S02]  /*9d30*/  FFMA.FTZ R82, R6, R82, R103 ;  /* 0x0000005206527223 */ /* 0x000fc40000010067 */
[C---:B------:R-:W-:Y:S02]  /*9d40*/  FMUL.FTZ R6, R107.reuse, R7 ;  /* 0x000000076b067220 */ /* 0x040fe40000410000 */
[C---:B------:R-:W-:Y:S02]  /*9d50*/  FMUL.FTZ R100, R112.reuse, R83 ;  /* 0x0000005370647220 */ /* 0x040fe40000410000 */
[----:B------:R-:W-:Y:S02]  /*9d60*/  FMUL.FTZ R107, R107, R101 ;  /* 0x000000656b6b7220 */ /* 0x000fe40000410000 */
        /* <DEDUP_REMOVED lines=10> */
.L_x_2326:
[----:B------:R-:W-:Y:S05]  /*9e10*/  BSYNC B0 ;  /* 0x0000000000007941 */ /* 0x000fea0003800000 */
.L_x_2325:
[----:B------:R-:W-:Y:S01]  /*9e20*/  ISETP.GE.AND P0, PT, R36, c[0x0][0x27c], PT ;  /* 0x00009f0024007a0c */ /* 0x000fe20003f06270 */
[----:B------:R-:W-:-:S12]  /*9e30*/  BSSY B0, `(.L_x_2327) ;  /* 0x0000030000007945 */ /* 0x000fd80003800000 */
[----:B------:R-:W-:Y:S05]  /*9e40*/  @P0 BRA `(.L_x_2328) ;  /* 0x000002e000000947 */ /* 0x000fea0003800000 */
[----:B-1----:R-:W1:Y:S01]  /*9e50*/  LDS.128 R4, [R12] ;  /* 0x000000000c047984 */ /* 0x002e620000000c00 */
[----:B------:R-:W-:Y:S02]  /*9e60*/  SHF.R.U64 R95, R118, 0x10, R119 ;  /* 0x00000010765f7819 */ /* 0x000fe40000001277 */
[----:B------:R-:W-:Y:S02]  /*9e70*/  SHF.R.U64 R83, R120, 0x10, R121 ;  /* 0x0000001078537819 */ /* 0x000fe40000001279 */
[----:B------:R-:W-:Y:S02]  /*9e80*/  SHF.R.U32.HI R118, RZ, 0x10, R119 ;  /* 0x00000010ff767819 */ /* 0x000fe40000011677 */
[----:B------:R-:W-:Y:S02]  /*9e90*/  SHF.R.U32.HI R120, RZ, 0x10, R121 ;  /* 0x00000010ff787819 */ /* 0x000fe40000011679 */
[----:B------:R-:W-:Y:S02]  /*9ea0*/  PRMT R87, R87, 0x5410, R118 ;  /* 0x0000541057577816 */ /* 0x000fe40000000076 */
[----:B------:R-:W-:-:S02]  /*9eb0*/  PRMT R93, R93, 0x5410, R120 ;  /* 0x000054105d5d7816 */ /* 0x000fc40000000078 */
[----:B------:R-:W-:Y:S02]  /*9ec0*/  PRMT R94, R94, 0x5410, R83 ;  /* 0x000054105e5e7816 */ /* 0x000fe40000000053 */
[----:B------:R-:W-:Y:S01]  /*9ed0*/  PRMT R92, R92, 0x5410, R95 ;  /* 0x000054105c5c7816 */ /* 0x000fe2000000005f */
[C---:B-1----:R-:W-:Y:S01]  /*9ee0*/  IMAD.U32 R83, R6.reuse, 0x10000, RZ ;  /* 0x0001000006537824 */ /* 0x042fe200078e00ff */
[----:B------:R-:W-:Y:S01]  /*9ef0*/  LOP3.LUT R82, R6, 0xffff0000, RZ, 0xc0, !PT ;  /* 0xffff000006527812 */ /* 0x000fe200078ec0ff */
[----:B------:R-:W-:Y:S01]  /*9f00*/  IMAD.U32 R6, R7, 0x10000, RZ ;  /* 0x0001000007067824 */ /* 0x000fe200078e00ff */
[C---:B------:R-:W-:Y:S02]  /*9f10*/  SHF.L.U32 R102, R4.reuse, 0x10, RZ ;  /* 0x0000001004667819 */ /* 0x040fe400000006ff */
[----:B------:R-:W-:Y:S01]  /*9f20*/  LOP3.LUT R101, R4, 0xffff0000, RZ, 0xc0, !PT ;  /* 0xffff000004657812 */ /* 0x000fe200078ec0ff */
[----:B------:R-:W-:Y:S01]  /*9f30*/  IMAD.U32 R4, R87, 0x10000, RZ ;  /* 0x0001000057047824 */ /* 0x000fe200078e00ff */
[----:B------:R-:W-:Y:S01]  /*9f40*/  LOP3.LUT R95, R7, 0xffff0000, RZ, 0xc0, !PT ;  /* 0xffff0000075f7812 */ /* 0x000fe200078ec0ff */
[----:B------:R-:W-:Y:S01]  /*9f50*/  IMAD.U32 R7, R93, 0x10000, RZ ;  /* 0x000100005d077824 */ /* 0x000fe200078e00ff */
[----:B------:R-:W-:Y:S01]  /*9f60*/  LOP3.LUT R87, R87, 0xffff0000, RZ, 0xc0, !PT ;  /* 0xffff000057577812 */ /* 0x000fe200078ec0ff */
[CC--:B------:R-:W-:Y:S01]  /*9f70*/  FMUL.FTZ R106, R82.reuse, R4.reuse ;  /* 0x00000004526a7220 */ /* 0x0c0fe20000410000 */
[----:B------:R-:W-:Y:S01]  /*9f80*/  LOP3.LUT R93, R93, 0xffff0000, RZ, 0xc0, !PT ;  /* 0xffff00005d5d7812 */ /* 0x000fe200078ec0ff */
[-C--:B------:R-:W-:Y:S01]  /*9f90*/  FMUL.FTZ R82, R82, R7.reuse ;  /* 0x0000000752527220 */ /* 0x080fe20000410000 */
[----:B------:R-:W-:Y:S01]  /*9fa0*/  SHF.L.U32 R100, R5, 0x10, RZ ;  /* 0x0000001005647819 */ /* 0x000fe200000006ff */
[----:B------:R-:W-:Y:S01]  /*9fb0*/  FFMA.FTZ R106, R83, R7, -R106 ;  /* 0x00000007536a7223 */ /* 0x000fe2000001086a */
[----:B------:R-:W-:Y:S01]  /*9fc0*/  LOP3.LUT R103, R5, 0xffff0000, RZ, 0xc0, !PT ;  /* 0xffff000005677812 */ /* 0x000fe200078ec0ff */
[----:B------:R-:W-:Y:S01]  /*9fd0*/  FFMA.FTZ R83, R83, R4, R82 ;  /* 0x0000000453537223 */ /* 0x000fe20000010052 */
[C---:B------:R-:W-:Y:S01]  /*9fe0*/  SHF.L.U32 R7, R94.reuse, 0x10, RZ ;  /* 0x000000105e077819 */ /* 0x040fe200000006ff */
[C---:B------:R-:W-:Y:S01]  /*9ff0*/  FMUL.FTZ R5, R95.reuse, R87 ;  /* 0x000000575f057220 */ /* 0x040fe20000410000 */
[----:B------:R-:W-:Y:S01]  /*a000*/  LOP3.LUT R94, R94, 0xffff0000, RZ, 0xc0, !PT ;  /* 0xffff00005e5e7812 */ /* 0x000fe200078ec0ff */
[C---:B------:R-:W-:Y:S01]  /*a010*/  IMAD.U32 R4, R92.reuse, 0x10000, RZ ;  /* 0x000100005c047824 */ /* 0x040fe200078e00ff */
[----:B------:R-:W-:Y:S01]  /*a020*/  LOP3.LUT R92, R92, 0xffff0000, RZ, 0xc0, !PT ;  /* 0xffff00005c5c7812 */ /* 0x000fe200078ec0ff */
[----:B------:R-:W-:-:S02]  /*a030*/  FMUL.FTZ R95, R95, R93 ;  /* 0x0000005d5f5f7220 */ /* 0x000fc40000410000 */
[C---:B------:R-:W-:Y:S02]  /*a040*/  FFMA.FTZ R5, R6.reuse, R93, -R5 ;  /* 0x0000005d06057223 */ /* 0x040fe40000010805 */
[----:B------:R-:W-:Y:S02]  /*a050*/  FFMA.FTZ R82, R6, R87, R95 ;  /* 0x0000005706527223 */ /* 0x000fe4000001005f */
[----:B------:R-:W-:Y:S02]  /*a060*/  FMUL.FTZ R6, R101, R4 ;  /* 0x0000000465067220 */ /* 0x000fe40000410000 */
[----:B------:R-:W-:Y:S02]  /*a070*/  FMUL.FTZ R87, R103, R92 ;  /* 0x0000005c67577220 */ /* 0x000fe40000410000 */
[----:B------:R-:W-:Y:S02]  /*a080*/  FMUL.FTZ R101, R101, R7 ;  /* 0x0000000765657220 */ /* 0x000fe40000410000 */
[----:B------:R-:W-:-:S02]  /*a090*/  FMUL.FTZ R103, R103, R94 ;  /* 0x0000005e67677220 */ /* 0x000fc40000410000 */
[----:B------:R-:W-:Y:S01]  /*a0a0*/  FFMA.FTZ R93, R102, R7, -R6 ;  /* 0x00000007665d7223 */ /* 0x000fe20000010806 */
[----:B------:R-:W-:Y:S01]  /*a0b0*/  F2FP.BF16.PACK_AB R7, R82, R5 ;  /* 0x000000055207723e */ /* 0x000fe200000010ff */
[----:B------:R-:W-:Y:S01]  /*a0c0*/  FFMA.FTZ R4, R102, R4, R101 ;  /* 0x0000000466047223 */ /* 0x000fe20000010065 */
[----:B------:R-:W-:Y:S01]  /*a0d0*/  F2FP.BF16.PACK_AB R6, R83, R106 ;  /* 0x0000006a5306723e */ /* 0x000fe200000010ff */
[C---:B------:R-:W-:Y:S02]  /*a0e0*/  FFMA.FTZ R87, R100.reuse, R94, -R87 ;  /* 0x0000005e64577223 */ /* 0x040fe40000010857 */
[----:B------:R-:W-:Y:S01]  /*a0f0*/  FFMA.FTZ R92, R100, R92, R103 ;  /* 0x0000005c645c7223 */ /* 0x000fe20000010067 */
[----:B------:R-:W-:-:S04]  /*a100*/  F2FP.BF16.PACK_AB R4, R4, R93 ;  /* 0x0000005d0404723e */ /* 0x000fc800000010ff */
[----:B------:R-:W-:-:S05]  /*a110*/  F2FP.BF16.PACK_AB R5, R92, R87 ;  /* 0x000000575c05723e */ /* 0x000fca00000010ff */
[----:B------:R1:W-:Y:S02]  /*a120*/  STS.128 [R12], R4 ;  /* 0x000000040c007388 */ /* 0x0003e40000000c00 */
.L_x_2328:
[----:B------:R-:W-:Y:S05]  /*a130*/  BSYNC B0 ;  /* 0x0000000000007941 */ /* 0x000fea0003800000 */
.L_x_2327:
[----:B------:R-:W-:Y:S01]  /*a140*/  ISETP.GE.AND P0, PT, R29, c[0x0][0x27c], PT ;  /* 0x00009f001d007a0c */ /* 0x000fe20003f06270 */
[----:B------:R-:W-:-:S12]  /*a150*/  BSSY B0, `(.L_x_2329) ;  /* 0x0000030000007945 */ /* 0x000fd80003800000 */
[----:B------:R-:W-:Y:S05]  /*a160*/  @P0 BRA `(.L_x_2330) ;  /* 0x000002e000000947 */ /* 0x000fea0003800000 */
[----:B-1----:R-:W1:Y:S01]  /*a170*/  LDS.128 R4, [R19+0x1c100] ;  /* 0x01c1000013047984 */ /* 0x002e620000000c00 */
        /* <DEDUP_REMOVED lines=44> */
[----:B------:R1:W-:Y:S02]  /*a440*/  STS.128 [R19+0x1c100], R4 ;  /* 0x01c1000413007388 */ /* 0x0003e40000000c00 */
.L_x_2330:
[----:B------:R-:W-:Y:S05]  /*a450*/  BSYNC B0 ;  /* 0x0000000000007941 */ /* 0x000fea0003800000 */
.L_x_2329:
[----:B------:R-:W-:Y:S01]  /*a460*/  ISETP.GE.AND P0, PT, R24, c[0x0][0x27c], PT ;  /* 0x00009f0018007a0c */ /* 0x000fe20003f06270 */
[----:B------:R-:W-:-:S12]  /*a470*/  BSSY B0, `(.L_x_2331) ;  /* 0x0000030000007945 */ /* 0x000fd80003800000 */
[----:B------:R-:W-:Y:S05]  /*a480*/  @P0 BRA `(.L_x_2332) ;  /* 0x000002e000000947 */ /* 0x000fea0003800000 */
[----:B-1----:R-:W1:Y:S01]  /*a490*/  LDS.128 R4, [R12+0x4000] ;  /* 0x004000000c047984 */ /* 0x002e620000000c00 */
[--C-:B------:R-:W-:Y:S02]  /*a4a0*/  SHF.R.U64 R83, R104, 0x10, R105.reuse ;  /* 0x0000001068537819 */ /* 0x100fe40000001269 */
[----:B------:R-:W-:Y:S02]  /*a4b0*/  SHF.R.U32.HI R104, RZ, 0x10, R105 ;  /* 0x00000010ff687819 */ /* 0x000fe40000011669 */
[--C-:B------:R-:W-:Y:S02]  /*a4c0*/  SHF.R.U64 R77, R110, 0x10, R111.reuse ;  /* 0x000000106e4d7819 */ /* 0x100fe4000000126f */
[----:B------:R-:W-:Y:S02]  /*a4d0*/  SHF.R.U32.HI R110, RZ, 0x10, R111 ;  /* 0x00000010ff6e7819 */ /* 0x000fe4000001166f */
[----:B------:R-:W-:Y:S02]  /*a4e0*/  PRMT R69, R69, 0x5410, R104 ;  /* 0x0000541045457816 */ /* 0x000fe40000000068 */
[----:B------:R-:W-:-:S02]  /*a4f0*/  PRMT R75, R75, 0x5410, R110 ;  /* 0x000054104b4b7816 */ /* 0x000fc4000000006e */
[----:B------:R-:W-:Y:S02]  /*a500*/  PRMT R76, R76, 0x5410, R77 ;  /* 0x000054104c4c7816 */ /* 0x000fe4000000004d */
[----:B------:R-:W-:Y:S02]  /*a510*/  PRMT R74, R74, 0x5410, R83 ;  /* 0x000054104a4a7816 */ /* 0x000fe40000000053 */
[----:B------:R-:W-:Y:S02]  /*a520*/  LOP3.LUT R87, R75, 0xffff0000, RZ, 0xc0, !PT ;  /* 0xffff00004b577812 */ /* 0x000fe400078ec0ff */
[----:B------:R-:W-:Y:S02]  /*a530*/  LOP3.LUT R93, R76, 0xffff0000, RZ, 0xc0, !PT ;  /* 0xffff00004c5d7812 */ /* 0x000fe400078ec0ff */
[----:B-1----:R-:W-:Y:S01]  /*a540*/  SHF.L.U32 R86, R4, 0x10, RZ ;  /* 0x0000001004567819 */ /* 0x002fe200000006ff */
[----:B------:R-:W-:Y:S01]  /*a550*/  IMAD.U32 R82, R6, 0x10000, RZ ;  /* 0x0001000006527824 */ /* 0x000fe200078e00ff */
[----:B------:R-:W-:Y:S01]  /*a560*/  LOP3.LUT R85, R4, 0xffff0000, RZ, 0xc0, !PT ;  /* 0xffff000004557812 */ /* 0x000fe200078ec0ff */
[----:B------:R-:W-:Y:S01]  /*a570*/  IMAD.U32 R4, R69, 0x10000, RZ ;  /* 0x0001000045047824 */ /* 0x000fe200078e00ff */
        /* <DEDUP_REMOVED lines=10> */
[-C--:B------:R-:W-:Y:S02]  /*a620*/  FMUL.FTZ R83, R83, R87.reuse ;  /* 0x0000005753537220 */ /* 0x080fe40000410000 */
[----:B------:R-:W-:Y:S01]  /*a630*/  FFMA.FTZ R5, R6, R87, -R5 ;  /* 0x0000005706057223 */ /* 0x000fe20000010805 */
[----:B------:R-:W-:Y:S01]  /*a640*/  LOP3.LUT R87, R74, 0xffff0000, RZ, 0xc0, !PT ;  /* 0xffff00004a577812 */ /* 0x000fe200078ec0ff */
[C---:B------:R-:W-:Y:S02]  /*a650*/  FFMA.FTZ R75, R82.reuse, R7, -R75 ;  /* 0x00000007524b7223 */ /* 0x040fe4000001084b */
[----:B------:R-:W-:Y:S01]  /*a660*/  FFMA.FTZ R4, R82, R4, R77 ;  /* 0x0000000452047223 */ /* 0x000fe2000001004d */
[----:B------:R-:W-:Y:S01]  /*a670*/  SHF.L.U32 R77, R76, 0x10, RZ ;  /* 0x000000104c4d7819 */ /* 0x000fe200000006ff */
[----:B------:R-:W-:Y:S02]  /*a680*/  IMAD.U32 R7, R74, 0x10000, RZ ;  /* 0x000100004a077824 */ /* 0x000fe400078e00ff */
        /* <DEDUP_REMOVED lines=14> */
.L_x_2332:
[----:B------:R-:W-:Y:S05]  /*a770*/  BSYNC B0 ;  /* 0x0000000000007941 */ /* 0x000fea0003800000 */
.L_x_2331:
        /* <DEDUP_REMOVED lines=11> */
[----:B------:R-:W-:Y:S02]  /*a830*/  LOP3.LUT R83, R62, 0xffff0000, RZ, 0xc0, !PT ;  /* 0xffff00003e537812 */ /* 0x000fe400078ec0ff */
[----:B------:R-:W-:Y:S01]  /*a840*/  PRMT R61, R61, 0x5410, R76 ;  /* 0x000054103d3d7816 */ /* 0x000fe2000000004c */
[C---:B-1----:R-:W-:Y:S01]  /*a850*/  IMAD.U32 R74, R6.reuse, 0x10000, RZ ;  /* 0x00010000064a7824 */ /* 0x042fe200078e00ff */
[----:B------:R-:W-:Y:S01]  /*a860*/  LOP3.LUT R69, R6, 0xffff0000, RZ, 0xc0, !PT ;  /* 0xffff000006457812 */ /* 0x000fe200078ec0ff */
[C---:B------:R-:W-:Y:S01]  /*a870*/  IMAD.U32 R6, R7.reuse, 0x10000, RZ ;  /* 0x0001000007067824 */ /* 0x040fe200078e00ff */
[C---:B------:R-:W-:Y:S02]  /*a880*/  SHF.L.U32 R82, R4.reuse, 0x10, RZ ;  /* 0x0000001004527819 */ /* 0x040fe400000006ff */
[----:B------:R-:W-:Y:S01]  /*a890*/  LOP3.LUT R77, R4, 0xffff0000, RZ, 0xc0, !PT ;  /* 0xffff0000044d7812 */ /* 0x000fe200078ec0ff */
[----:B------:R-:W-:Y:S01]  /*a8a0*/  IMAD.U32 R4, R60, 0x10000, RZ ;  /* 0x000100003c047824 */ /* 0x000fe200078e00ff */
        /* <DEDUP_REMOVED lines=8> */
[C---:B------:R-:W-:Y:S02]  /*a930*/  FFMA.FTZ R69, R74.reuse, R4, R69 ;  /* 0x000000044a457223 */ /* 0x040fe40000010045 */
[----:B------:R-:W-:Y:S01]  /*a940*/  FFMA.FTZ R62, R74, R7, -R62 ;  /* 0x000000074a3e7223 */ /* 0x000fe2000001083e */
[----:B------:R-:W-:Y:S01]  /*a950*/  SHF.L.U32 R7, R63, 0x10, RZ ;  /* 0x000000103f077819 */ /* 0x000fe200000006ff */
[C---:B------:R-:W-:Y:S01]  /*a960*/  IMAD.U32 R4, R61.reuse, 0x10000, RZ ;  /* 0x000100003d047824 */ /* 0x040fe200078e00ff */
[----:B------:R-:W-:Y:S01]  /*a970*/  LOP3.LUT R61, R61, 0xffff0000, RZ, 0xc0, !PT ;  /* 0xffff00003d3d7812 */ /* 0x000fe200078ec0ff */
[-C--:B------:R-:W-:Y:S01]  /*a980*/  FMUL.FTZ R75, R75, R83.reuse ;  /* 0x000000534b4b7220 */ /* 0x080fe20000410000 */
[----:B------:R-:W-:Y:S01]  /*a990*/  LOP3.LUT R63, R63, 0xffff0000, RZ, 0xc0, !PT ;  /* 0xffff00003f3f7812 */ /* 0x000fe200078ec0ff */
[C---:B------:R-:W-:Y:S02]  /*a9a0*/  FFMA.FTZ R5, R6.reuse, R83, -R5 ;  /* 0x0000005306057223 */ /* 0x040fe40000010805 */
[----:B------:R-:W-:-:S02]  /*a9b0*/  FFMA.FTZ R60, R6, R60, R75 ;  /* 0x0000003c063c7223 */ /* 0x000fc4000001004b */
[CC--:B------:R-:W-:Y:S02]  /*a9c0*/  FMUL.FTZ R6, R77.reuse, R4.reuse ;  /* 0x000000044d067220 */ /* 0x0c0fe40000410000 */
        /* <DEDUP_REMOVED lines=12> */
.L_x_2334:
[----:B------:R-:W-:Y:S05]  /*aa90*/  BSYNC B0 ;  /* 0x0000000000007941 */ /* 0x000fea0003800000 */
.L_x_2333:
[----:B------:R-:W-:-:S13]  /*aaa0*/  ISETP.GE.AND P0, PT, R14, c[0x0][0x27c], PT ;  /* 0x00009f000e007a0c */ /* 0x000fda0003f06270 */
        /* <DEDUP_REMOVED lines=47> */
.L_x_2324:
[----:B------:R-:W-:Y:S05]  /*ada0*/  BSYNC B1 ;  /* 0x0000000000017941 */ /* 0x000fea0003800000 */
.L_x_2323:
        /* <DEDUP_REMOVED lines=51> */
.L_x_2337:
[----:B------:R-:W-:Y:S05]  /*b0e0*/  BSYNC B0 ;  /* 0x0000000000007941 */ /* 0x000fea0003800000 */
.L_x_2336:
        /* <DEDUP_REMOVED lines=11> */
[----:B------:R-:W-:Y:S02]  /*b1a0*/  PRMT R38, R38, 0x5410, R39 ;  /* 0x0000541026267816 */ /* 0x000fe40000000027 */
[----:B------:R-:W-:Y:S01]  /*b1b0*/  LOP3.LUT R53, R34, 0xffff0000, RZ, 0xc0, !PT ;  /* 0xffff000022357812 */ /* 0x000fe200078ec0ff */
        /* <DEDUP_REMOVED lines=10> */
[C---:B------:R-:W-:Y:S01]  /*b260*/  SHF.L.U32 R45, R5.reuse, 0x10, RZ ;  /* 0x00000010052d7819 */ /* 0x040fe200000006ff */
[-C--:B------:R-:W-:Y:S01]  /*b270*/  FMUL.FTZ R36, R36, R7.reuse ;  /* 0x0000000724247220 */ /* 0x080fe20000410000 */
[----:B------:R-:W-:Y:S01]  /*b280*/  LOP3.LUT R52, R5, 0xffff0000, RZ, 0xc0, !PT ;  /* 0xffff000005347812 */ /* 0x000fe200078ec0ff */
[----:B------:R-:W-:Y:S01]  /*b290*/  FFMA.FTZ R34, R39, R7, -R34 ;  /* 0x0000000727227223 */ /* 0x000fe20000010822 */
[----:B------:R-:W-:Y:S01]  /*b2a0*/  SHF.L.U32 R7, R35, 0x10, RZ ;  /* 0x0000001023077819 */ /* 0x000fe200000006ff */
[----:B------:R-:W-:Y:S01]  /*b2b0*/  FFMA.FTZ R39, R39, R4, R36 ;  /* 0x0000000427277223 */ /* 0x000fe20000010024 */
[----:B------:R-:W-:Y:S01]  /*b2c0*/  LOP3.LUT R35, R35, 0xffff0000, RZ, 0xc0, !PT ;  /* 0xffff000023237812 */ /* 0x000fe200078ec0ff */
[----:B------:R-:W-:-:S02]  /*b2d0*/  FMUL.FTZ R5, R44, R37 ;  /* 0x000000252c057220 */ /* 0x000fc40000410000 */
[C---:B------:R-:W-:Y:S01]  /*b2e0*/  IMAD.U32 R4, R38.reuse, 0x10000, RZ ;  /* 0x0001000026047824 */ /* 0x040fe200078e00ff */
[----:B------:R-:W-:Y:S01]  /*b2f0*/  LOP3.LUT R38, R38, 0xffff0000, RZ, 0xc0, !PT ;  /* 0xffff000026267812 */ /* 0x000fe200078ec0ff */
[-C--:B------:R-:W-:Y:S02]  /*b300*/  FMUL.FTZ R44, R44, R53.reuse ;  /* 0x000000352c2c7220 */ /* 0x080fe40000410000 */
[C---:B------:R-:W-:Y:S02]  /*b310*/  FFMA.FTZ R5, R6.reuse, R53, -R5 ;  /* 0x0000003506057223 */ /* 0x040fe40000010805 */
[----:B------:R-:W-:Y:S02]  /*b320*/  FFMA.FTZ R44, R6, R37, R44 ;  /* 0x00000025062c7223 */ /* 0x000fe4000001002c */
[----:B------:R-:W-:Y:S02]  /*b330*/  FMUL.FTZ R6, R48, R4 ;  /* 0x0000000430067220 */ /* 0x000fe40000410000 */
[----:B------:R-:W-:-:S02]  /*b340*/  FMUL.FTZ R36, R52, R38 ;  /* 0x0000002634247220 */ /* 0x000fc40000410000 */
[----:B------:R-:W-:Y:S02]  /*b350*/  FMUL.FTZ R48, R48, R7 ;  /* 0x0000000730307220 */ /* 0x000fe40000410000 */
[-C--:B------:R-:W-:Y:S02]  /*b360*/  FMUL.FTZ R52, R52, R35.reuse ;  /* 0x0000002334347220 */ /* 0x080fe40000410000 */
[----:B------:R-:W-:Y:S02]  /*b370*/  FFMA.FTZ R36, R45, R35, -R36 ;  /* 0x000000232d247223 */ /* 0x000fe40000010824 */
[C---:B------:R-:W-:Y:S01]  /*b380*/  FFMA.FTZ R37, R49.reuse, R7, -R6 ;  /* 0x0000000731257223 */ /* 0x040fe20000010806 */
[----:B------:R-:W-:Y:S01]  /*b390*/  F2FP.BF16.PACK_AB R7, R44, R5 ;  /* 0x000000052c07723e */ /* 0x000fe200000010ff */
[----:B------:R-:W-:Y:S01]  /*b3a0*/  FFMA.FTZ R4, R49, R4, R48 ;  /* 0x0000000431047223 */ /* 0x000fe20000010030 */
[----:B------:R-:W-:Y:S01]  /*b3b0*/  F2FP.BF16.PACK_AB R6, R39, R34 ;  /* 0x000000222706723e */ /* 0x000fe200000010ff */
[----:B------:R-:W-:-:S03]  /*b3c0*/  FFMA.FTZ R45, R45, R38, R52 ;  /* 0x000000262d2d7223 */ /* 0x000fc60000010034 */
[----:B------:R-:W-:Y:S02]  /*b3d0*/  F2FP.BF16.PACK_AB R4, R4, R37 ;  /* 0x000000250404723e */ /* 0x000fe400000010ff */
[----:B------:R-:W-:-:S05]  /*b3e0*/  F2FP.BF16.PACK_AB R5, R45, R36 ;  /* 0x000000242d05723e */ /* 0x000fca00000010ff */
[----:B------:R1:W-:Y:S02]  /*b3f0*/  STS.128 [R12+0x2000], R4 ;  /* 0x002000040c007388 */ /* 0x0003e40000000c00 */
.L_x_2339:
[----:B------:R-:W-:Y:S05]  /*b400*/  BSYNC B0 ;  /* 0x0000000000007941 */ /* 0x000fea0003800000 */
.L_x_2338:
        /* <DEDUP_REMOVED lines=49> */
.L_x_2341:
[----:B------:R-:W-:Y:S05]  /*b720*/  BSYNC B0 ;  /* 0x0000000000007941 */ /* 0x000fea0003800000 */
.L_x_2340:
        /* <DEDUP_REMOVED lines=36> */
[C---:B------:R-:W-:Y:S02]  /*b970*/  FMUL.FTZ R6, R32.reuse, R4 ;  /* 0x0000000420067220 */ /* 0x040fe40000410000 */
[C---:B------:R-:W-:Y:S02]  /*b980*/  FMUL.FTZ R24, R35.reuse, R26 ;  /* 0x0000001a23187220 */ /* 0x040fe40000410000 */
[----:B------:R-:W-:Y:S02]  /*b990*/  FMUL.FTZ R32, R32, R7 ;  /* 0x0000000720207220 */ /* 0x000fe40000410000 */
[----:B------:R-:W-:-:S02]  /*b9a0*/  FMUL.FTZ R35, R35, R28 ;  /* 0x0000001c23237220 */ /* 0x000fc40000410000 */
[C---:B------:R-:W-:Y:S01]  /*b9b0*/  FFMA.FTZ R25, R33.reuse, R7, -R6 ;  /* 0x0000000721197223 */ /* 0x040fe20000010806 */
        /* <DEDUP_REMOVED lines=8> */
.L_x_2343:
[----:B------:R-:W-:Y:S05]  /*ba40*/  BSYNC B0 ;  /* 0x0000000000007941 */ /* 0x000fea0003800000 */
.L_x_2342:
        /* <DEDUP_REMOVED lines=12> */
[----:B------:R-:W-:Y:S01]  /*bb10*/  IMAD.U32 R25, R22, 0x10000, RZ ;  /* 0x0001000016197824 */ /* 0x000fe200078e00ff */
[----:B------:R-:W-:Y:S02]  /*bb20*/  LOP3.LUT R29, R20, 0xffff0000, RZ, 0xc0, !PT ;  /* 0xffff0000141d7812 */ /* 0x000fe400078ec0ff */
[----:B------:R-:W-:Y:S01]  /*bb30*/  LOP3.LUT R31, R22, 0xffff0000, RZ, 0xc0, !PT ;  /* 0xffff0000161f7812 */ /* 0x000fe200078ec0ff */
[C---:B-1----:R-:W-:Y:S01]  /*bb40*/  IMAD.U32 R24, R6.reuse, 0x10000, RZ ;  /* 0x0001000006187824 */ /* 0x042fe200078e00ff */
[----:B------:R-:W-:Y:S01]  /*bb50*/  LOP3.LUT R18, R6, 0xffff0000, RZ, 0xc0, !PT ;  /* 0xffff000006127812 */ /* 0x000fe200078ec0ff */
[C---:B------:R-:W-:Y:S01]  /*bb60*/  IMAD.U32 R6, R7.reuse, 0x10000, RZ ;  /* 0x0001000007067824 */ /* 0x040fe200078e00ff */
[----:B------:R-:W-:Y:S01]  /*bb70*/  LOP3.LUT R26, R7, 0xffff0000, RZ, 0xc0, !PT ;  /* 0xffff0000071a7812 */ /* 0x000fe200078ec0ff */
[----:B------:R-:W-:Y:S01]  /*bb80*/  IMAD.U32 R7, R20, 0x10000, RZ ;  /* 0x0001000014077824 */ /* 0x000fe200078e00ff */
[----:B------:R-:W-:-:S02]  /*bb90*/  SHF.L.U32 R28, R4, 0x10, RZ ;  /* 0x00000010041c7819 */ /* 0x000fc400000006ff */
[----:B------:R-:W-:Y:S01]  /*bba0*/  LOP3.LUT R27, R4, 0xffff0000, RZ, 0xc0, !PT ;  /* 0xffff0000041b7812 */ /* 0x000fe200078ec0ff */
[C---:B------:R-:W-:Y:S01]  /*bbb0*/  FMUL.FTZ R20, R18.reuse, R7 ;  /* 0x0000000712147220 */ /* 0x040fe20000410000 */
[C---:B------:R-:W-:Y:S01]  /*bbc0*/  SHF.L.U32 R4, R5.reuse, 0x10, RZ ;  /* 0x0000001005047819 */ /* 0x040fe200000006ff */
[----:B------:R-:W-:Y:S01]  /*bbd0*/  FMUL.FTZ R18, R18, R25 ;  /* 0x0000001912127220 */ /* 0x000fe20000410000 */
[----:B------:R-:W-:Y:S01]  /*bbe0*/  LOP3.LUT R22, R5, 0xffff0000, RZ, 0xc0, !PT ;  /* 0xffff000005167812 */ /* 0x000fe200078ec0ff */
[----:B------:R-:W-:Y:S02]  /*bbf0*/  FMUL.FTZ R5, R26, R29 ;  /* 0x0000001d1a057220 */ /* 0x000fe40000410000 */
[C---:B------:R-:W-:Y:S02]  /*bc00*/  FFMA.FTZ R7, R24.reuse, R7, R18 ;  /* 0x0000000718077223 */ /* 0x040fe40000010012 */
[----:B------:R-:W-:Y:S01]  /*bc10*/  FFMA.FTZ R20, R24, R25, -R20 ;  /* 0x0000001918147223 */ /* 0x000fe20000010814 */
[----:B------:R-:W-:Y:S01]  /*bc20*/  SHF.L.U32 R24, R23, 0x10, RZ ;  /* 0x0000001017187819 */ /* 0x000fe200000006ff */
[C---:B------:R-:W-:Y:S01]  /*bc30*/  IMAD.U32 R18, R21.reuse, 0x10000, RZ ;  /* 0x0001000015127824 */ /* 0x040fe200078e00ff */
[----:B------:R-:W-:Y:S01]  /*bc40*/  LOP3.LUT R21, R21, 0xffff0000, RZ, 0xc0, !PT ;  /* 0xffff000015157812 */ /* 0x000fe200078ec0ff */
[-C--:B------:R-:W-:Y:S01]  /*bc50*/  FMUL.FTZ R26, R26, R31.reuse ;  /* 0x0000001f1a1a7220 */ /* 0x080fe20000410000 */
[----:B------:R-:W-:Y:S01]  /*bc60*/  LOP3.LUT R23, R23, 0xffff0000, RZ, 0xc0, !PT ;  /* 0xffff000017177812 */ /* 0x000fe200078ec0ff */
[----:B------:R-:W-:-:S02]  /*bc70*/  FFMA.FTZ R5, R6, R31, -R5 ;  /* 0x0000001f06057223 */ /* 0x000fc40000010805 */
[----:B------:R-:W-:Y:S02]  /*bc80*/  FFMA.FTZ R26, R6, R29, R26 ;  /* 0x0000001d061a7223 */ /* 0x000fe4000001001a */
[C---:B------:R-:W-:Y:S02]  /*bc90*/  FMUL.FTZ R25, R27.reuse, R18 ;  /* 0x000000121b197220 */ /* 0x040fe40000410000 */
[C---:B------:R-:W-:Y:S02]  /*bca0*/  FMUL.FTZ R6, R22.reuse, R21 ;  /* 0x0000001516067220 */ /* 0x040fe40000410000 */
[-C--:B------:R-:W-:Y:S02]  /*bcb0*/  FMUL.FTZ R27, R27, R24.reuse ;  /* 0x000000181b1b7220 */ /* 0x080fe40000410000 */
[----:B------:R-:W-:Y:S02]  /*bcc0*/  FMUL.FTZ R22, R22, R23 ;  /* 0x0000001716167220 */ /* 0x000fe40000410000 */
[----:B------:R-:W-:-:S02]  /*bcd0*/  FFMA.FTZ R25, R28, R24, -R25 ;  /* 0x000000181c197223 */ /* 0x000fc40000010819 */
[----:B------:R-:W-:Y:S02]  /*bce0*/  FFMA.FTZ R18, R28, R18, R27 ;  /* 0x000000121c127223 */ /* 0x000fe4000001001b */
[C---:B------:R-:W-:Y:S01]  /*bcf0*/  FFMA.FTZ R23, R4.reuse, R23, -R6 ;  /* 0x0000001704177223 */ /* 0x040fe20000010806 */
[----:B------:R-:W-:Y:S01]  /*bd00*/  F2FP.BF16.PACK_AB R6, R7, R20 ;  /* 0x000000140706723e */ /* 0x000fe200000010ff */
[----:B------:R-:W-:Y:S01]  /*bd10*/  FFMA.FTZ R22, R4, R21, R22 ;  /* 0x0000001504167223 */ /* 0x000fe20000010016 */
[----:B------:R-:W-:Y:S02]  /*bd20*/  F2FP.BF16.PACK_AB R7, R26, R5 ;  /* 0x000000051a07723e */ /* 0x000fe400000010ff */
[----:B------:R-:W-:Y:S02]  /*bd30*/  F2FP.BF16.PACK_AB R4, R18, R25 ;  /* 0x000000191204723e */ /* 0x000fe400000010ff */
[----:B------:R-:W-:-:S05]  /*bd40*/  F2FP.BF16.PACK_AB R5, R22, R23 ;  /* 0x000000171605723e */ /* 0x000fca00000010ff */
[----:B------:R1:W-:Y:S02]  /*bd50*/  STS.128 [R19+0x22100], R4 ;  /* 0x0221000413007388 */ /* 0x0003e40000000c00 */
.L_x_2345:
[----:B------:R-:W-:Y:S05]  /*bd60*/  BSYNC B0 ;  /* 0x0000000000007941 */ /* 0x000fea0003800000 */
.L_x_2344:
        /* <DEDUP_REMOVED lines=11> */
[C---:B------:R-:W-:Y:S01]  /*be20*/  IMAD.U32 R19, R16.reuse, 0x10000, RZ ;  /* 0x0001000010137824 */ /* 0x040fe200078e00ff */
[----:B------:R-:W-:Y:S01]  /*be30*/  LOP3.LUT R23, R16, 0xffff0000, RZ, 0xc0, !PT ;  /* 0xffff000010177812 */ /* 0x000fe200078ec0ff */
[C---:B-1----:R-:W-:Y:S01]  /*be40*/  IMAD.U32 R18, R6.reuse, 0x10000, RZ ;  /* 0x0001000006127824 */ /* 0x042fe200078e00ff */
[----:B------:R-:W-:Y:S01]  /*be50*/  LOP3.LUT R14, R6, 0xffff0000, RZ, 0xc0, !PT ;  /* 0xffff0000060e7812 */ /* 0x000fe200078ec0ff */
[C---:B------:R-:W-:Y:S01]  /*be60*/  IMAD.U32 R6, R7.reuse, 0x10000, RZ ;  /* 0x0001000007067824 */ /* 0x040fe200078e00ff */
[----:B------:R-:W-:Y:S01]  /*be70*/  LOP3.LUT R20, R7, 0xffff0000, RZ, 0xc0, !PT ;  /* 0xffff000007147812 */ /* 0x000fe200078ec0ff */
[C---:B------:R-:W-:Y:S01]  /*be80*/  IMAD.U32 R7, R13.reuse, 0x10000, RZ ;  /* 0x000100000d077824 */ /* 0x040fe200078e00ff */
[----:B------:R-:W-:-:S02]  /*be90*/  LOP3.LUT R13, R13, 0xffff0000, RZ, 0xc0, !PT ;  /* 0xffff00000d0d7812 */ /* 0x000fc400078ec0ff */
[----:B------:R-:W-:Y:S01]  /*bea0*/  SHF.L.U32 R22, R4, 0x10, RZ ;  /* 0x0000001004167819 */ /* 0x000fe200000006ff */
[----:B------:R-:W-:Y:S01]  /*beb0*/  FMUL.FTZ R16, R14, R7 ;  /* 0x000000070e107220 */ /* 0x000fe20000410000 */
[----:B------:R-:W-:Y:S01]  /*bec0*/  LOP3.LUT R21, R4, 0xffff0000, RZ, 0xc0, !PT ;  /* 0xffff000004157812 */ /* 0x000fe200078ec0ff */
[-C--:B------:R-:W-:Y:S01]  /*bed0*/  FMUL.FTZ R14, R14, R19.reuse ;  /* 0x000000130e0e7220 */ /* 0x080fe20000410000 */
[C---:B------:R-:W-:Y:S01]  /*bee0*/  SHF.L.U32 R4, R5.reuse, 0x10, RZ ;  /* 0x0000001005047819 */ /* 0x040fe200000006ff */
[C---:B------:R-:W-:Y:S01]  /*bef0*/  FFMA.FTZ R16, R18.reuse, R19, -R16 ;  /* 0x0000001312107223 */ /* 0x040fe20000010810 */
        /* <DEDUP_REMOVED lines=14> */
[C---:B------:R-:W-:Y:S02]  /*bfe0*/  FFMA.FTZ R13, R22.reuse, R18, -R13 ;  /* 0x00000012160d7223 */ /* 0x040fe4000001080d */
[----:B------:R-:W-:Y:S02]  /*bff0*/  FFMA.FTZ R14, R22, R14, R21 ;  /* 0x0000000e160e7223 */ /* 0x000fe40000010015 */
[C---:B------:R-:W-:Y:S01]  /*c000*/  FFMA.FTZ R17, R4.reuse, R17, -R6 ;  /* 0x0000001104117223 */ /* 0x040fe20000010806 */
[----:B------:R-:W-:Y:S01]  /*c010*/  F2FP.BF16.PACK_AB R6, R7, R16 ;  /* 0x000000100706723e */ /* 0x000fe200000010ff */
[----:B------:R-:W-:Y:S01]  /*c020*/  FFMA.FTZ R24, R4, R15, R24 ;  /* 0x0000000f04187223 */ /* 0x000fe20000010018 */
[----:B------:R-:W-:Y:S02]  /*c030*/  F2FP.BF16.PACK_AB R7, R20, R5 ;  /* 0x000000051407723e */ /* 0x000fe400000010ff */
[----:B------:R-:W-:Y:S02]  /*c040*/  F2FP.BF16.PACK_AB R4, R14, R13 ;  /* 0x0000000d0e04723e */ /* 0x000fe400000010ff */
[----:B------:R-:W-:-:S05]  /*c050*/  F2FP.BF16.PACK_AB R5, R24, R17 ;  /* 0x000000111805723e */ /* 0x000fca00000010ff */
[----:B------:R1:W-:Y:S01]  /*c060*/  STS.128 [R12+0xa000], R4 ;  /* 0x00a000040c007388 */ /* 0x0003e20000000c00 */
[----:B------:R-:W-:Y:S05]  /*c070*/  BRA `(.L_x_2335) ;  /* 0x0000396000007947 */ /* 0x000fea0003800000 */
.L_x_2318:
        /* <DEDUP_REMOVED lines=10> */
[C---:B------:R-:W-:Y:S01]  /*c120*/  IMAD.WIDE.U32 R24, R7.reuse, c[0x0][0x280], R24 ;  /* 0x0000a00007187a25 */ /* 0x040fe200078e0018 */
[----:B------:R-:W-:Y:S01]  /*c130*/  LEA.HI R90, R92, R137, RZ, 0x3 ;  /* 0x000000895c5a7211 */ /* 0x000fe200078f18ff */
[----:B------:R-:W-:Y:S01]  /*c140*/  CS2R R26, SRZ ;  /* 0x00000000001a7805 */ /* 0x000fe2000001ff00 */
[----:B------:R-:W-:Y:S01]  /*c150*/  CS2R R50, SRZ ;  /* 0x0000000000327805 */ /* 0x000fe2000001ff00 */
[----:B------:R-:W-:Y:S01]  /*c160*/  IMAD R14, R6, c[0x0][0x280], RZ ;  /* 0x0000a000060e7a24 */ /* 0x000fe200078e02ff */
[----:B------:R-:W-:Y:S01]  /*c170*/  LEA R21, P0, R24, c[0x0][0x270], 0x1 ;  /* 0x00009c0018157a11 */ /* 0x000fe200078008ff */
[----:B------:R-:W-:Y:S01]  /*c180*/  IMAD.MOV.U32 R17, RZ, RZ, R5 ;  /* 0x000000ffff117224 */ /* 0x000fe200078e0005 */
[----:B------:R-:W-:Y:S01]  /*c190*/  SHF.R.S32.HI R5, RZ, 0x1f, R142 ;  /* 0x0000001fff057819 */ /* 0x000fe2000001148e */
[----:B------:R-:W-:Y:S01]  /*c1a0*/  IMAD R14, R7, c[0x0][0x284], R14 ;  /* 0x0000a100070e7a24 */ /* 0x000fe200078e020e */
[----:B------:R-:W-:Y:S01]  /*c1b0*/  CS2R R48, SRZ ;  /* 0x0000000000307805 */ /* 0x000fe2000001ff00 */
[----:B------:R-:W-:Y:S01]  /*c1c0*/  IMAD R20, R6, c[0x0][0x290], RZ ;  /* 0x0000a40006147a24 */ /* 0x000fe200078e02ff */
[----:B------:R-:W-:Y:S01]  /*c1d0*/  CS2R R58, SRZ ;  /* 0x00000000003a7805 */ /* 0x000fe2000001ff00 */
[----:B------:R-:W-:Y:S01]  /*c1e0*/  IMAD.IADD R22, R25, 0x1, R14 ;  /* 0x0000000119167824 */ /* 0x000fe200078e020e */
[----:B------:R-:W-:Y:S01]  /*c1f0*/  CS2R R56, SRZ ;  /* 0x0000000000387805 */ /* 0x000fe2000001ff00 */
[C---:B------:R-:W-:Y:S01]  /*c200*/  IMAD.WIDE.U32 R16, R7.reuse, c[0x0][0x290], R16 ;  /* 0x0000a40007107a25 */ /* 0x040fe200078e0010 */
[----:B------:R-:W-:Y:S01]  /*c210*/  CS2R R66, SRZ ;  /* 0x0000000000427805 */ /* 0x000fe2000001ff00 */
[----:B------:R-:W-:Y:S01]  /*c220*/  CS2R R64, SRZ ;  /* 0x0000000000407805 */ /* 0x000fe2000001ff00 */
[----:B------:R-:W-:Y:S01]  /*c230*/  LEA.HI.X R22, R24, c[0x0][0x274], R22, 0x1, P0 ;  /* 0x00009d0018167a11 */ /* 0x000fe200000f0c16 */
[----:B------:R-:W-:Y:S01]  /*c240*/  IMAD R20, R7, c[0x0][0x294], R20 ;  /* 0x0000a50007147a24 */ /* 0x000fe200078e0214 */
[----:B------:R-:W-:Y:S01]  /*c250*/  ISETP.GE.AND P0, PT, R15, R4, PT ;  /* 0x000000040f00720c */ /* 0x000fe20003f06270 */
[----:B------:R-:W-:Y:S01]  /*c260*/  CS2R R46, SRZ ;  /* 0x00000000002e7805 */ /* 0x000fe2000001ff00 */
[C---:B------:R-:W-:Y:S01]  /*c270*/  LEA R18, P1, R16.reuse, c[0x0][0x288], 0x1 ;  /* 0x0000a20010127a11 */ /* 0x040fe200078208ff */
[----:B------:R-:W-:Y:S01]  /*c280*/  IMAD.IADD R20, R17, 0x1, R20 ;  /* 0x0000000111147824 */ /* 0x000fe200078e0214 */
[----:B------:R-:W-:Y:S01]  /*c290*/  CS2R R44, SRZ ;  /* 0x00000000002c7805 */ /* 0x000fe2000001ff00 */
[----:B------:R1:W2:Y:S01]  /*c2a0*/  SHFL.IDX PT, R17, R22, RZ, 0x1c1f ;  /* 0x001c1fff16117589 */ /* 0x0002a200000e0000 */
[----:B------:R-:W-:Y:S01]  /*c2b0*/  CS2R R54, SRZ ;  /* 0x0000000000367805 */ /* 0x000fe2000001ff00 */
[----:B------:R-:W-:Y:S01]  /*c2c0*/  CS2R R52, SRZ ;  /* 0x0000000000347805 */ /* 0x000fe2000001ff00 */
[----:B------:R-:W-:Y:S01]  /*c2d0*/  LEA.HI.X R20, R16, c[0x0][0x28c], R20, 0x1, P1 ;  /* 0x0000a30010147a11 */ /* 0x000fe200008f0c14 */
[----:B------:R1:W3:Y:S01]  /*c2e0*/  SHFL.IDX PT, R6, R18, RZ, 0x1c1f ;  /* 0x001c1fff12067589 */ /* 0x0002e200000e0000 */
[----:B------:R-:W-:Y:S01]  /*c2f0*/  CS2R R62, SRZ ;  /* 0x00000000003e7805 */ /* 0x000fe2000001ff00 */
[----:B------:R-:W-:Y:S01]  /*c300*/  CS2R R60, SRZ ;  /* 0x00000000003c7805 */ /* 0x000fe2000001ff00 */
[----:B------:R-:W-:Y:S01]  /*c310*/  SHF.R.S32.HI R77, RZ, 0x3, R78 ;  /* 0x00000003ff4d7819 */ /* 0x000fe2000001144e */
[----:B------:R1:W4:Y:S01]  /*c320*/  SHFL.IDX PT, R16, R21, RZ, 0x1c1f ;  /* 0x001c1fff15107589 */ /* 0x00032200000e0000 */
[----:B------:R-:W-:-:S03]  /*c330*/  SHF.R.S32.HI R89, RZ, 0x3, R90 ;  /* 0x00000003ff597819 */ /* 0x000fc6000001145a */
[----:B------:R1:W1:Y:S01]  /*c340*/  SHFL.IDX PT, R7, R20, RZ, 0x1c1f ;  /* 0x001c1fff14077589 */ /* 0x00026200000e0000 */
[----:B------:R-:W-:Y:S05]  /*c350*/  @P0 BRA `(.L_x_2347) ;  /* 0x0000021000000947 */ /* 0x000fea0003800000 */
[----:B------:R-:W-:Y:S01]  /*c360*/  ISETP.GE.AND P0, PT, R142, c[0x0][0x27c], PT ;  /* 0x00009f008e007a0c */ /* 0x000fe20003f06270 */
[----:B------:R-:W-:Y:S01]  /*c370*/  CS2R R58, SRZ ;  /* 0x00000000003a7805 */ /* 0x000fe2000001ff00 */
[----:B------:R-:W-:Y:S01]  /*c380*/  ISETP.GE.AND P2, PT, R137, c[0x0][0x27c], PT ;  /* 0x00009f0089007a0c */ /* 0x000fe20003f46270 */
[----:B------:R-:W-:Y:S01]  /*c390*/  CS2R R56, SRZ ;  /* 0x0000000000387805 */ /* 0x000fe2000001ff00 */
[----:B------:R-:W-:Y:S01]  /*c3a0*/  ISETP.GE.AND P1, PT, R136, c[0x0][0x27c], PT ;  /* 0x00009f0088007a0c */ /* 0x000fe20003f26270 */
[----:B------:R-:W-:Y:S01]  /*c3b0*/  CS2R R54, SRZ ;  /* 0x0000000000367805 */ /* 0x000fe2000001ff00 */
[----:B------:R-:W-:Y:S01]  /*c3c0*/  CS2R R52, SRZ ;  /* 0x0000000000347805 */ /* 0x000fe2000001ff00 */
[----:B------:R-:W-:Y:S01]  /*c3d0*/  CS2R R50, SRZ ;  /* 0x0000000000327805 */ /* 0x000fe2000001ff00 */
[----:B------:R-:W-:-:S05]  /*c3e0*/  CS2R R48, SRZ ;  /* 0x0000000000307805 */ /* 0x000fca000001ff00 */
[----:B------:R-:W-:Y:S02]  /*c3f0*/  @!P0 IMAD.SHL.U32 R25, R142, 0x2, RZ ;  /* 0x000000028e198824 */ /* 0x000fe400078e00ff */
[----:B------:R-:W-:Y:S02]  /*c400*/  @!P2 SHF.L.U32 R19, R89, 0x3, RZ ;  /* 0x000000035913a819 */ /* 0x000fe400000006ff */
[----:B------:R-:W-:Y:S01]  /*c410*/  @!P1 IMAD.SHL.U32 R31, R77, 0x8, RZ ;  /* 0x000000084d1f9824 */ /* 0x000fe200078e00ff */
[-C--:B---3--:R-:W-:Y:S02]  /*c420*/  @!P0 IADD3 R24, P3, R6, R25.reuse, RZ ;  /* 0x0000001906188210 */ /* 0x088fe40007f7e0ff */
[----:B-1----:R-:W-:Y:S01]  /*c430*/  @!P2 IMAD.WIDE R36, R19, 0x2, R6 ;  /* 0x000000021324a825 */ /* 0x002fe200078e0206 */
[----:B----4-:R-:W-:-:S03]  /*c440*/  @!P0 IADD3 R28, P4, R16, R25, RZ ;  /* 0x00000019101c8210 */ /* 0x010fc60007f9e0ff */
[C---:B--2---:R-:W-:Y:S01]  /*c450*/  @!P1 IMAD.WIDE R32, R31.reuse, 0x2, R16 ;  /* 0x000000021f209825 */ /* 0x044fe200078e0210 */
[----:B------:R-:W-:Y:S01]  /*c460*/  CS2R R46, SRZ ;  /* 0x00000000002e7805 */ /* 0x000fe2000001ff00 */
[----:B------:R-:W-:Y:S01]  /*c470*/  CS2R R44, SRZ ;  /* 0x00000000002c7805 */ /* 0x000fe2000001ff00 */
[----:B------:R-:W-:Y:S01]  /*c480*/  CS2R R66, SRZ ;  /* 0x0000000000427805 */ /* 0x000fe2000001ff00 */
[----:B------:R-:W-:Y:S01]  /*c490*/  @!P1 IMAD.WIDE R30, R31, 0x2, R6 ;  /* 0x000000021f1e9825 */ /* 0x000fe200078e0206 */
[----:B------:R-:W-:Y:S01]  /*c4a0*/  @!P0 SHF.L.U64.HI R6, R142, 0x1, R5 ;  /* 0x000000018e068819 */ /* 0x000fe20000010205 */
[----:B------:R-:W-:Y:S01]  /*c4b0*/  CS2R R64, SRZ ;  /* 0x0000000000407805 */ /* 0x000fe2000001ff00 */
[----:B------:R-:W-:Y:S01]  /*c4c0*/  CS2R R62, SRZ ;  /* 0x00000000003e7805 */ /* 0x000fe2000001ff00 */
[----:B------:R-:W-:Y:S01]  /*c4d0*/  CS2R R60, SRZ ;  /* 0x00000000003c7805 */ /* 0x000fe2000001ff00 */
[----:B------:R-:W-:Y:S01]  /*c4e0*/  @!P2 IMAD.WIDE R34, R19, 0x2, R16 ;  /* 0x000000021322a825 */ /* 0x000fe200078e0210 */
[----:B------:R-:W-:Y:S01]  /*c4f0*/  @!P0 IADD3.X R29, R17, R6, RZ, P4, !PT ;  /* 0x00000006111d8210 */ /* 0x000fe200027fe4ff */
[----:B------:R1:W5:Y:S02]  /*c500*/  @!P2 LD.E.128 R52, [R36.64] ;  /* 0x000000082434a980 */ /* 0x000364000c101d00 */
[----:B------:R-:W-:-:S02]  /*c510*/  @!P0 IMAD.X R25, R7, 0x1, R6, P3 ;  /* 0x0000000107198824 */ /* 0x000fc400018e0606 */
[----:B------:R1:W5:Y:S04]  /*c520*/  @!P2 LD.E.128 R56, [R34.64] ;  /* 0x000000082238a980 */ /* 0x000368000c101d00 */
[----:B------:R1:W5:Y:S04]  /*c530*/  @!P1 LD.E.128 R48, [R32.64] ;  /* 0x0000000820309980 */ /* 0x000368000c101d00 */
[----:B------:R1:W5:Y:S04]  /*c540*/  @!P1 LD.E.128 R44, [R30.64] ;  /* 0x000000081e2c9980 */ /* 0x000368000c101d00 */
[----:B------:R1:W5:Y:S04]  /*c550*/  @!P0 LD.E.128 R64, [R28.64] ;  /* 0x000000081c408980 */ /* 0x000368000c101d00 */
[----:B------:R1:W5:Y:S02]  /*c560*/  @!P0 LD.E.128 R60, [R24.64] ;  /* 0x00000008183c8980 */ /* 0x000364000c101d00 */
.L_x_2347:
[----:B------:R-:W-:Y:S05]  /*c570*/  BSYNC B0 ;  /* 0x0000000000007941 */ /* 0x000fea0003800000 */
.L_x_2346:
[----:B-1----:R-:W-:Y:S01]  /*c580*/  IADD3 R7, R15, 0x40, RZ ;  /* 0x000000400f077810 */ /* 0x002fe20007ffe0ff */
[----:B-----5:R-:W-:Y:S01]  /*c590*/  IMAD.MOV.U32 R15, RZ, RZ, R50 ;  /* 0x000000ffff0f7224 */ /* 0x020fe200078e0032 */
[----:B------:R1:W4:Y:S01]  /*c5a0*/  SHFL.IDX PT, R71, R22, 0x1, 0x1c1f ;  /* 0x003c1f0016477f89 */ /* 0x00032200000e0000 */
[----:B------:R-:W-:Y:S01]  /*c5b0*/  IMAD.MOV.U32 R14, RZ, RZ, R51 ;  /* 0x000000ffff0e7224 */ /* 0x000fe200078e0033 */
[----:B------:R-:W-:Y:S01]  /*c5c0*/  ISETP.GE.AND P0, PT, R7, R4, PT ;  /* 0x000000040700720c */ /* 0x000fe20003f06270 */
[----:B------:R-:W-:Y:S01]  /*c5d0*/  IMAD.MOV.U32 R7, RZ, RZ, R48 ;  /* 0x000000ffff077224 */ /* 0x000fe200078e0030 */
[----:B------:R-:W-:Y:S01]  /*c5e0*/  PRMT R108, R15, 0x7610, R108 ;  /* 0x000076100f6c7816 */ /* 0x000fe2000000006c */
[----:B---3--:R-:W-:Y:S01]  /*c5f0*/  IMAD.MOV.U32 R6, RZ, RZ, R49 ;  /* 0x000000ffff067224 */ /* 0x008fe200078e0031 */
        /* <DEDUP_REMOVED lines=33> */
[----:B--2---:R-:W-:Y:S01]  /*c810*/  IMAD.MOV.U32 R17, RZ, RZ, R62 ;  /* 0x000000ffff117224 */ /* 0x004fe200078e003e */
[----:B------:R-:W-:Y:S01]  /*c820*/  PRMT R15, R7, 0x7610, R15 ;  /* 0x00007610070f7816 */ /* 0x000fe2000000000f */
[----:B----4-:R-:W-:Y:S01]  /*c830*/  IMAD.MOV.U32 R16, RZ, RZ, R63 ;  /* 0x000000ffff107224 */ /* 0x010fe200078e003f */
[----:B------:R-:W-:Y:S01]  /*c840*/  PRMT R14, R6, 0x7610, R14 ;  /* 0x00007610060e7816 */ /* 0x000fe2000000000e */
[----:B------:R-:W-:Y:S01]  /*c850*/  IMAD.MOV.U32 R7, RZ, RZ, R60 ;  /* 0x000000ffff077224 */ /* 0x000fe200078e003c */
[----:B------:R-:W2:Y:S01]  /*c860*/  SHFL.IDX PT, R70, R21, 0x1, 0x1c1f ;  /* 0x003c1f0015467f89 */ /* 0x000ea200000e0000 */
[----:B------:R-:W-:Y:S01]  /*c870*/  IMAD.MOV.U32 R6, RZ, RZ, R61 ;  /* 0x000000ffff067224 */ /* 0x000fe200078e003d */
[----:B------:R-:W-:Y:S01]  /*c880*/  BSSY B0, `(.L_x_2348) ;  /* 0x0000034000007945 */ /* 0x000fe20003800000 */
[----:B------:R-:W-:Y:S01]  /*c890*/  PRMT R120, R17, 0x7610, R120 ;  /* 0x0000761011787816 */ /* 0x000fe20000000078 */
[----:B------:R3:W4:Y:S01]  /*c8a0*/  SHFL.IDX PT, R19, R20, 0x1, 0x1c1f ;  /* 0x003c1f0014137f89 */ /* 0x00072200000e0000 */
[----:B------:R-:W-:Y:S01]  /*c8b0*/  PRMT R119, R16, 0x7610, R119 ;  /* 0x0000761010777816 */ /* 0x000fe20000000077 */
[----:B------:R-:W-:Y:S01]  /*c8c0*/  CS2R R24, SRZ ;  /* 0x0000000000187805 */ /* 0x000fe2000001ff00 */
[----:B------:R-:W-:Y:S01]  /*c8d0*/  PRMT R118, R7, 0x7610, R118 ;  /* 0x0000761007767816 */ /* 0x000fe20000000076 */
[----:B------:R-:W2:Y:S01]  /*c8e0*/  SHFL.IDX PT, R18, R18, 0x1, 0x1c1f ;  /* 0x003c1f0012127f89 */ /* 0x000ea200000e0000 */
[----:B------:R-:W-:Y:S01]  /*c8f0*/  PRMT R117, R6, 0x7610, R117 ;  /* 0x0000761006757816 */ /* 0x000fe20000000075 */
[----:B------:R-:W-:Y:S01]  /*c900*/  CS2R R34, SRZ ;  /* 0x0000000000227805 */ /* 0x000fe2000001ff00 */
[----:B------:R-:W-:Y:S01]  /*c910*/  CS2R R32, SRZ ;  /* 0x0000000000207805 */ /* 0x000fe2000001ff00 */
[----:B------:R-:W-:Y:S01]  /*c920*/  CS2R R42, SRZ ;  /* 0x00000000002a7805 */ /* 0x000fe2000001ff00 */
[----:B------:R-:W-:Y:S01]  /*c930*/  CS2R R40, SRZ ;  /* 0x0000000000287805 */ /* 0x000fe2000001ff00 */
[----:B-1----:R-:W-:Y:S01]  /*c940*/  CS2R R22, SRZ ;  /* 0x0000000000167805 */ /* 0x002fe2000001ff00 */
[----:B------:R-:W-:Y:S01]  /*c950*/  CS2R R30, SRZ ;  /* 0x00000000001e7805 */ /* 0x000fe2000001ff00 */
[----:B------:R-:W-:Y:S01]  /*c960*/  CS2R R28, SRZ ;  /* 0x00000000001c7805 */ /* 0x000fe2000001ff00 */
[----:B------:R-:W-:Y:S01]  /*c970*/  CS2R R38, SRZ ;  /* 0x0000000000267805 */ /* 0x000fe2000001ff00 */
[----:B------:R-:W-:Y:S01]  /*c980*/  CS2R R36, SRZ ;  /* 0x0000000000247805 */ /* 0x000fe2000001ff00 */
[----:B---3--:R-:W-:Y:S01]  /*c990*/  CS2R R20, SRZ ;  /* 0x0000000000147805 */ /* 0x008fe2000001ff00 */
[----:B------:R-:W-:Y:S05]  /*c9a0*/  @P0 BRA `(.L_x_2349) ;  /* 0x0000021000000947 */ /* 0x000fea0003800000 */
[----:B----4-:R-:W-:Y:S01]  /*c9b0*/  ISETP.GE.AND P0, PT, R142, c[0x0][0x27c], PT ;  /* 0x00009f008e007a0c */ /* 0x010fe20003f06270 */
        /* <DEDUP_REMOVED lines=8> */
[C---:B------:R-:W-:Y:S01]  /*ca40*/  @!P0 IMAD.SHL.U32 R16, R142.reuse, 0x2, RZ ;  /* 0x000000028e108824 */ /* 0x040fe200078e00ff */
[----:B------:R-:W-:Y:S02]  /*ca50*/  @!P0 SHF.L.U64.HI R5, R142, 0x1, R5 ;  /* 0x000000018e058819 */ /* 0x000fe40000010205 */
[----:B------:R-:W-:Y:S01]  /*ca60*/  @!P2 SHF.L.U32 R7, R89, 0x3, RZ ;  /* 0x000000035907a819 */ /* 0x000fe200000006ff */
[----:B------:R-:W-:Y:S01]  /*ca70*/  @!P1 IMAD.SHL.U32 R6, R77, 0x8, RZ ;  /* 0x000000084d069824 */ /* 0x000fe200078e00ff */
[-C--:B--2---:R-:W-:Y:S02]  /*ca80*/  @!P0 IADD3 R72, P4, R70, R16.reuse, RZ ;  /* 0x0000001046488210 */ /* 0x084fe40007f9e0ff */
[----:B------:R-:W-:Y:S01]  /*ca90*/  @!P0 IADD3 R16, P3, R18, R16, RZ ;  /* 0x0000001012108210 */ /* 0x000fe20007f7e0ff */
[C-C-:B------:R-:W-:Y:S01]  /*caa0*/  @!P2 IMAD.WIDE R80, R7.reuse, 0x2, R70.reuse ;  /* 0x000000020750a825 */ /* 0x140fe200078e0246 */
[----:B------:R-:W-:Y:S01]  /*cab0*/  CS2R R22, SRZ ;  /* 0x0000000000167805 */ /* 0x000fe2000001ff00 */
[----:B------:R-:W-:Y:S01]  /*cac0*/  CS2R R20, SRZ ;  /* 0x0000000000147805 */ /* 0x000fe2000001ff00 */
[----:B------:R-:W-:Y:S01]  /*cad0*/  CS2R R42, SRZ ;  /* 0x00000000002a7805 */ /* 0x000fe2000001ff00 */
[C---:B------:R-:W-:Y:S01]  /*cae0*/  @!P1 IMAD.WIDE R74, R6.reuse, 0x2, R70 ;  /* 0x00000002064a9825 */ /* 0x040fe200078e0246 */
[----:B------:R-:W-:Y:S01]  /*caf0*/  CS2R R40, SRZ ;  /* 0x0000000000287805 */ /* 0x000fe2000001ff00 */
[----:B------:R-:W-:Y:S01]  /*cb00*/  CS2R R38, SRZ ;  /* 0x0000000000267805 */ /* 0x000fe2000001ff00 */
[----:B------:R-:W-:Y:S01]  /*cb10*/  CS2R R36, SRZ ;  /* 0x0000000000247805 */ /* 0x000fe2000001ff00 */
[--C-:B------:R-:W-:Y:S01]  /*cb20*/  @!P2 IMAD.WIDE R84, R7, 0x2, R18.reuse ;  /* 0x000000020754a825 */ /* 0x100fe200078e0212 */
[----:B------:R-:W-:Y:S01]  /*cb30*/  @!P0 IADD3.X R73, R71, R5, RZ, P4, !PT ;  /* 0x0000000547498210 */ /* 0x000fe200027fe4ff */
[----:B------:R1:W5:Y:S02]  /*cb40*/  @!P2 LD.E.128 R32, [R80.64] ;  /* 0x000000085020a980 */ /* 0x000364000c101d00 */
[----:B------:R-:W-:-:S02]  /*cb50*/  @!P1 IMAD.WIDE R6, R6, 0x2, R18 ;  /* 0x0000000206069825 */ /* 0x000fc400078e0212 */
[----:B------:R1:W5:Y:S02]  /*cb60*/  @!P2 LD.E.128 R28, [R84.64] ;  /* 0x00000008541ca980 */ /* 0x000364000c101d00 */
[----:B------:R-:W-:Y:S02]  /*cb70*/  @!P0 IMAD.X R17, R19, 0x1, R5, P3 ;  /* 0x0000000113118824 */ /* 0x000fe400018e0605 */
[----:B------:R1:W5:Y:S04]  /*cb80*/  @!P1 LD.E.128 R24, [R74.64] ;  /* 0x000000084a189980 */ /* 0x000368000c101d00 */
[----:B------:R1:W5:Y:S04]  /*cb90*/  @!P1 LD.E.128 R20, [R6.64] ;  /* 0x0000000806149980 */ /* 0x000368000c101d00 */
[----:B------:R1:W5:Y:S04]  /*cba0*/  @!P0 LD.E.128 R40, [R72.64] ;  /* 0x0000000848288980 */ /* 0x000368000c101d00 */
[----:B------:R1:W5:Y:S02]  /*cbb0*/  @!P0 LD.E.128 R36, [R16.64] ;  /* 0x0000000810248980 */ /* 0x000364000c101d00 */
.L_x_2349:
[----:B----4-:R-:W-:Y:S05]  /*cbc0*/  BSYNC B0 ;  /* 0x0000000000007941 */ /* 0x010fea0003800000 */
.L_x_2348:
[----:B-----5:R-:W-:Y:S01]  /*cbd0*/  IMAD.MOV.U32 R5, RZ, RZ, R26 ;  /* 0x000000ffff057224 */ /* 0x020fe200078e001a */
[----:B------:R-:W-:-:S04]  /*cbe0*/  DEPBAR.LE SB0, 0x3 ;  /* 0x000080c00000791a */ /* 0x000fc80000000000 */
[----:B------:R-:W-:Y:S01]  /*cbf0*/  PRMT R76, R5, 0x7610, R76 ;  /* 0x00007610054c7816 */ /* 0x000fe2000000004c */
[----:B-1----:R-:W-:Y:S01]  /*cc00*/  IMAD.MOV.U32 R6, RZ, RZ, R25 ;  /* 0x000000ffff067224 */ /* 0x002fe200078e0019 */
        /* <DEDUP_REMOVED lines=8> */
[----:B------:R-:W-:Y:S01]  /*cc90*/  IMAD.IADD R100, R4, 0x1, -R209 ;  /* 0x0000000104647824 */ /* 0x000fe200078e0ad1 */
        /* <DEDUP_REMOVED lines=14> */
[----:B------:R-:W-:Y:S01]  /*cd80*/  BAR.SYNC.DEFER_BLOCKING 0x0 ;  /* 0x0000000000007b1d */ /* 0x000fe20000010000 */
        /* <DEDUP_REMOVED lines=13> */
[----:B--2---:R-:W-:Y:S01]  /*ce60*/  PRMT R70, R7, 0x7610, R70 ;  /* 0x0000761007467816 */ /* 0x004fe20000000046 */
[----:B------:R-:W-:Y:S01]  /*ce70*/  IMAD.MOV.U32 R7, RZ, RZ, R38 ;  /* 0x000000ffff077224 */ /* 0x000fe200078e0026 */
[----:B------:R-:W-:Y:S01]  /*ce80*/  PRMT R82, R6, 0x7610, R82 ;  /* 0x0000761006527816 */ /* 0x000fe20000000052 */
[----:B------:R-:W-:Y:S01]  /*ce90*/  IMAD.MOV.U32 R6, RZ, RZ, R39 ;  /* 0x000000ffff067224 */ /* 0x000fe200078e0027 */
[----:B------:R-:W-:Y:S01]  /*cea0*/  PRMT R81, R5, 0x7610, R81 ;  /* 0x0000761005517816 */ /* 0x000fe20000000051 */
[----:B------:R-:W-:Y:S01]  /*ceb0*/  IMAD.MOV.U32 R5, RZ, RZ, R36 ;  /* 0x000000ffff057224 */ /* 0x000fe200078e0024 */
[----:B------:R-:W-:Y:S01]  /*cec0*/  PRMT R80, R4, 0x7610, R80 ;  /* 0x0000761004507816 */ /* 0x000fe20000000050 */
[----:B------:R-:W-:Y:S01]  /*ced0*/  IMAD.MOV.U32 R4, RZ, RZ, R37 ;  /* 0x000000ffff047224 */ /* 0x000fe200078e0025 */
[----:B------:R-:W-:-:S02]  /*cee0*/  PRMT R71, R16, 0x7610, R71 ;  /* 0x0000761010477816 */ /* 0x000fc40000000047 */
[----:B------:R-:W-:Y:S02]  /*cef0*/  PRMT R95, R7, 0x7610, R95 ;  /* 0x00007610075f7816 */ /* 0x000fe4000000005f */
[----:B------:R-:W-:Y:S02]  /*cf00*/  PRMT R94, R6, 0x7610, R94 ;  /* 0x00007610065e7816 */ /* 0x000fe4000000005e */
[----:B------:R-:W-:Y:S02]  /*cf10*/  PRMT R93, R5, 0x7610, R93 ;  /* 0x00007610055d7816 */ /* 0x000fe4000000005d */
[----:B------:R-:W-:Y:S01]  /*cf20*/  PRMT R91, R4, 0x7610, R91 ;  /* 0x00007610045b7816 */ /* 0x000fe2000000005b */
[----:B------:R-:W-:Y:S05]  /*cf30*/  @P0 BRA `(.L_x_2351) ;  /* 0x0000150000000947 */ /* 0x000fea0003800000 */
[----:B------:R-:W-:Y:S01]  /*cf40*/  ISETP.GE.AND P0, PT, R142, c[0x0][0x27c], PT ;  /* 0x00009f008e007a0c */ /* 0x000fe20003f06270 */
[----:B------:R-:W-:-:S12]  /*cf50*/  BSSY B0, `(.L_x_2352) ;  /* 0x000006c000007945 */ /* 0x000fd80003800000 */
        /* <DEDUP_REMOVED lines=8> */
[----:B------:R-:W-:Y:S01]  /*cfe0*/  SHF.R.U32.HI R64, RZ, 0x10, R65 ;  /* 0x00000010ff407819 */ /* 0x000fe20000011641 */
[----:B------:R-:W-:Y:S01]  /*cff0*/  IMAD.SHL.U32 R116, R116, 0x2, RZ ;  /* 0x0000000274747824 */ /* 0x000fe200078e00ff */
[----:B------:R-:W-:-:S02]  /*d000*/  LEA.HI R4, R4, R5, RZ, 0x3 ;  /* 0x0000000504047211 */ /* 0x000fc400078f18ff */
[----:B------:R-:W-:Y:S02]  /*d010*/  LOP3.LUT R6, R83, 0x38, R6, 0xf8, !PT ;  /* 0x0000003853067812 */ /* 0x000fe400078ef806 */
[----:B------:R-:W1:Y:S01]  /*d020*/  LDS.128 R16, [R116+0x18100] ;  /* 0x0181000074107984 */ /* 0x000e620000000c00 */
[----:B------:R-:W-:Y:S01]  /*d030*/  IMAD.SHL.U32 R4, R4, 0x400, RZ ;  /* 0x0000040004047824 */ /* 0x000fe200078e00ff */
[----:B------:R-:W-:Y:S02]  /*d040*/  LOP3.LUT R115, R6, R13, RZ, 0x3c, !PT ;  /* 0x0000000d06737212 */ /* 0x000fe400078e3cff */
[--C-:B------:R-:W-:Y:S02]  /*d050*/  SHF.R.U64 R65, R66, 0x10, R67.reuse ;  /* 0x0000001042417819 */ /* 0x100fe40000001243 */
[----:B------:R-:W-:Y:S02]  /*d060*/  LOP3.LUT R4, R4, 0x7fffe000, RZ, 0xc0, !PT ;  /* 0x7fffe00004047812 */ /* 0x000fe400078ec0ff */
[----:B------:R-:W-:-:S02]  /*d070*/  SHF.R.U32.HI R66, RZ, 0x10, R67 ;  /* 0x00000010ff427819 */ /* 0x000fc40000011643 */
[----:B------:R-:W-:Y:S02]  /*d080*/  IADD3 R115, R115, R4, R12 ;  /* 0x0000000473737210 */ /* 0x000fe40007ffe00c */
[--C-:B------:R-:W-:Y:S02]  /*d090*/  SHF.R.U64 R67, R60, 0x10, R61.reuse ;  /* 0x000000103c437819 */ /* 0x100fe4000000123d */
[----:B------:R-:W-:Y:S01]  /*d0a0*/  SHF.R.U32.HI R60, RZ, 0x10, R61 ;  /* 0x00000010ff3c7819 */ /* 0x000fe2000001163d */
[----:B------:R-:W-:Y:S01]  /*d0b0*/  IMAD.SHL.U32 R115, R115, 0x2, RZ ;  /* 0x0000000273737824 */ /* 0x000fe200078e00ff */
[----:B------:R-:W-:Y:S02]  /*d0c0*/  PRMT R118, R118, 0x5410, R67 ;  /* 0x0000541076767816 */ /* 0x000fe40000000043 */
[----:B------:R-:W-:Y:S02]  /*d0d0*/  PRMT R122, R122, 0x5410, R125 ;  /* 0x000054107a7a7816 */ /* 0x000fe4000000007d */
[----:B------:R-:W2:Y:S01]  /*d0e0*/  LDS.128 R4, [R115+0x18100] ;  /* 0x0181000073047984 */ /* 0x000ea20000000c00 */
[--C-:B------:R-:W-:Y:S01]  /*d0f0*/  SHF.R.U64 R61, R62, 0x10, R63.reuse ;  /* 0x000000103e3d7819 */ /* 0x100fe2000000123f */
[----:B------:R-:W-:Y:S01]  /*d100*/  IMAD.U32 R128, R118, 0x10000, RZ ;  /* 0x0001000076807824 */ /* 0x000fe200078e00ff */
[----:B------:R-:W-:-:S02]  /*d110*/  SHF.R.U32.HI R62, RZ, 0x10, R63 ;  /* 0x00000010ff3e7819 */ /* 0x000fc4000001163f */
[----:B------:R-:W-:Y:S02]  /*d120*/  PRMT R117, R117, 0x5410, R60 ;  /* 0x0000541075757816 */ /* 0x000fe4000000003c */
[----:B------:R-:W-:Y:S02]  /*d130*/  PRMT R121, R121, 0x5410, R64 ;  /* 0x0000541079797816 */ /* 0x000fe40000000040 */
[----:B------:R-:W-:Y:S01]  /*d140*/  PRMT R123, R123, 0x5410, R66 ;  /* 0x000054107b7b7816 */ /* 0x000fe20000000042 */
[----:B------:R-:W-:Y:S01]  /*d150*/  IMAD.U32 R127, R117, 0x10000, RZ ;  /* 0x00010000757f7824 */ /* 0x000fe200078e00ff */
[----:B------:R-:W-:Y:S02]  /*d160*/  SHF.L.U32 R126, R122, 0x10, RZ ;  /* 0x000000107a7e7819 */ /* 0x000fe400000006ff */
[----:B------:R-:W-:Y:S02]  /*d170*/  PRMT R124, R124, 0x5410, R65 ;  /* 0x000054107c7c7816 */ /* 0x000fe40000000041 */
[----:B------:R-:W-:-:S02]  /*d180*/  PRMT R120, R120, 0x5410, R61 ;  /* 0x0000541078787816 */ /* 0x000fc4000000003d */
[----:B------:R-:W-:Y:S02]  /*d190*/  PRMT R119, R119, 0x5410, R62 ;  /* 0x0000541077777816 */ /* 0x000fe4000000003e */
[----:B------:R-:W-:Y:S01]  /*d1a0*/  LOP3.LUT R117, R117, 0xffff0000, RZ, 0xc0, !PT ;  /* 0xffff000075757812 */ /* 0x000fe200078ec0ff */
[C---:B-1----:R-:W-:Y:S01]  /*d1b0*/  IMAD.U32 R60, R17.reuse, 0x10000, RZ ;  /* 0x00010000113c7824 */ /* 0x042fe200078e00ff */
[----:B------:R-:W-:Y:S01]  /*d1c0*/  LOP3.LUT R63, R17, 0xffff0000, RZ, 0xc0, !PT ;  /* 0xffff0000113f7812 */ /* 0x000fe200078ec0ff */
[----:B------:R-:W-:Y:S01]  /*d1d0*/  IMAD.U32 R61, R16, 0x10000, RZ ;  /* 0x00010000103d7824 */ /* 0x000fe200078e00ff */
[C---:B------:R-:W-:Y:S01]  /*d1e0*/  SHF.L.U32 R17, R19.reuse, 0x10, RZ ;  /* 0x0000001013117819 */ /* 0x040fe200000006ff */
[----:B------:R-:W-:Y:S01]  /*d1f0*/  IMAD.U32 R62, R18, 0x10000, RZ ;  /* 0x00010000123e7824 */ /* 0x000fe200078e00ff */
[----:B------:R-:W-:Y:S02]  /*d200*/  LOP3.LUT R64, R19, 0xffff0000, RZ, 0xc0, !PT ;  /* 0xffff000013407812 */ /* 0x000fe400078ec0ff */
[----:B------:R-:W-:-:S02]  /*d210*/  LOP3.LUT R16, R16, 0xffff0000, RZ, 0xc0, !PT ;  /* 0xffff000010107812 */ /* 0x000fc400078ec0ff */
[----:B------:R-:W-:Y:S01]  /*d220*/  LOP3.LUT R18, R18, 0xffff0000, RZ, 0xc0, !PT ;  /* 0xffff000012127812 */ /* 0x000fe200078ec0ff */
[----:B--2---:R-:W-:Y:S01]  /*d230*/  IMAD.U32 R129, R4, 0x10000, RZ ;  /* 0x0001000004817824 */ /* 0x004fe200078e00ff */
[C---:B------:R-:W-:Y:S01]  /*d240*/  LOP3.LUT R66, R5.reuse, 0xffff0000, RZ, 0xc0, !PT ;  /* 0xffff000005427812 */ /* 0x040fe200078ec0ff */
[----:B------:R-:W-:Y:S01]  /*d250*/  IMAD.U32 R19, R5, 0x10000, RZ ;  /* 0x0001000005137824 */ /* 0x000fe200078e00ff */
[C---:B------:R-:W-:Y:S01]  /*d260*/  LOP3.LUT R5, R6.reuse, 0xffff0000, RZ, 0xc0, !PT ;  /* 0xffff000006057812 */ /* 0x040fe200078ec0ff */
[----:B------:R-:W-:Y:S01]  /*d270*/  IMAD.U32 R65, R6, 0x10000, RZ ;  /* 0x0001000006417824 */ /* 0x000fe200078e00ff */
[----:B------:R-:W-:Y:S01]  /*d280*/  LOP3.LUT R125, R7, 0xffff0000, RZ, 0xc0, !PT ;  /* 0xffff0000077d7812 */ /* 0x000fe200078ec0ff */
[C---:B------:R-:W-:Y:S01]  /*d290*/  FMUL.FTZ R6, R129.reuse, R128 ;  /* 0x0000008081067220 */ /* 0x040fe20000410000 */
[----:B------:R-:W-:Y:S01]  /*d2a0*/  LOP3.LUT R4, R4, 0xffff0000, RZ, 0xc0, !PT ;  /* 0xffff000004047812 */ /* 0x000fe200078ec0ff */
[----:B------:R-:W-:Y:S02]  /*d2b0*/  FMUL.FTZ R130, R129, R126 ;  /* 0x0000007e81827220 */ /* 0x000fe40000410000 */
[----:B------:R-:W-:-:S02]  /*d2c0*/  IMAD.U32 R67, R7, 0x10000, RZ ;  /* 0x0001000007437824 */ /* 0x000fc400078e00ff */
[----:B------:R-:W-:Y:S01]  /*d2d0*/  FFMA.FTZ R7, R61, R126, -R6 ;  /* 0x0000007e3d077223 */ /* 0x000fe20000010806 */
[----:B------:R-:W-:Y:S01]  /*d2e0*/  SHF.L.U32 R126, R119, 0x10, RZ ;  /* 0x00000010777e7819 */ /* 0x000fe200000006ff */
[----:B------:R-:W-:Y:S01]  /*d2f0*/  IMAD.U32 R6, R121, 0x10000, RZ ;  /* 0x0001000079067824 */ /* 0x000fe200078e00ff */
[----:B------:R-:W-:Y:S01]  /*d300*/  LOP3.LUT R119, R119, 0xffff0000, RZ, 0xc0, !PT ;  /* 0xffff000077777812 */ /* 0x000fe200078ec0ff */
[----:B------:R-:W-:Y:S01]  /*d310*/  FMUL.FTZ R129, R19, R127 ;  /* 0x0000007f13817220 */ /* 0x000fe20000410000 */
[----:B------:R-:W-:Y:S01]  /*d320*/  LOP3.LUT R121, R121, 0xffff0000, RZ, 0xc0, !PT ;  /* 0xffff000079797812 */ /* 0x000fe200078ec0ff */
[----:B------:R-:W-:Y:S02]  /*d330*/  FFMA.FTZ R61, R61, R128, R130 ;  /* 0x000000803d3d7223 */ /* 0x000fe40000010082 */
[C---:B------:R-:W-:Y:S01]  /*d340*/  IMAD.U32 R128, R123.reuse, 0x10000, RZ ;  /* 0x000100007b807824 */ /* 0x040fe200078e00ff */
[----:B------:R-:W-:Y:S01]  /*d350*/  LOP3.LUT R123, R123, 0xffff0000, RZ, 0xc0, !PT ;  /* 0xffff00007b7b7812 */ /* 0x000fe200078ec0ff */
[----:B------:R-:W-:-:S02]  /*d360*/  FMUL.FTZ R130, R19, R6 ;  /* 0x0000000613827220 */ /* 0x000fc40000410000 */
[----:B------:R-:W-:Y:S01]  /*d370*/  FFMA.FTZ R6, R60, R6, -R129 ;  /* 0x000000063c067223 */ /* 0x000fe20000010881 */
[----:B------:R-:W-:Y:S01]  /*d380*/  LOP3.LUT R129, R118, 0xffff0000, RZ, 0xc0, !PT ;  /* 0xffff000076817812 */ /* 0x000fe200078ec0ff */
[C---:B------:R-:W-:Y:S02]  /*d390*/  FMUL.FTZ R19, R67.reuse, R126 ;  /* 0x0000007e43137220 */ /* 0x040fe40000410000 */
[-C--:B------:R-:W-:Y:S02]  /*d3a0*/  FMUL.FTZ R67, R67, R128.reuse ;  /* 0x0000008043437220 */ /* 0x080fe40000410000 */
[----:B------:R-:W-:Y:S01]  /*d3b0*/  FFMA.FTZ R60, R60, R127, R130 ;  /* 0x0000007f3c3c7223 */ /* 0x000fe20000010082 */
[----:B------:R-:W-:Y:S01]  /*d3c0*/  LOP3.LUT R127, R122, 0xffff0000, RZ, 0xc0, !PT ;  /* 0xffff00007a7f7812 */ /* 0x000fe200078ec0ff */
[C---:B------:R-:W-:Y:S02]  /*d3d0*/  FFMA.FTZ R19, R17.reuse, R128, -R19 ;  /* 0x0000008011137223 */ /* 0x040fe40000010813 */
[----:B------:R-:W-:-:S02]  /*d3e0*/  FFMA.FTZ R67, R17, R126, R67 ;  /* 0x0000007e11437223 */ /* 0x000fc40000010043 */
[----:B------:R-:W-:Y:S02]  /*d3f0*/  FMUL.FTZ R17, R4, R129 ;  /* 0x0000008104117220 */ /* 0x000fe40000410000 */
[C---:B------:R-:W-:Y:S01]  /*d400*/  IMAD.U32 R126, R124.reuse, 0x10000, RZ ;  /* 0x000100007c7e7824 */ /* 0x040fe200078e00ff */
[----:B------:R-:W-:Y:S01]  /*d410*/  LOP3.LUT R124, R124, 0xffff0000, RZ, 0xc0, !PT ;  /* 0xffff00007c7c7812 */ /* 0x000fe200078ec0ff */
[-C--:B------:R-:W-:Y:S02]  /*d420*/  FFMA.FTZ R122, R16, R127.reuse, -R17 ;  /* 0x0000007f107a7223 */ /* 0x080fe40000010811 */
[C---:B------:R-:W-:Y:S01]  /*d430*/  IMAD.U32 R17, R120.reuse, 0x10000, RZ ;  /* 0x0001000078117824 */ /* 0x040fe200078e00ff */
[----:B------:R-:W-:Y:S01]  /*d440*/  LOP3.LUT R120, R120, 0xffff0000, RZ, 0xc0, !PT ;  /* 0xffff000078787812 */ /* 0x000fe200078ec0ff */
[----:B------:R-:W-:Y:S02]  /*d450*/  FMUL.FTZ R4, R4, R127 ;  /* 0x0000007f04047220 */ /* 0x000fe40000410000 */
[----:B------:R-:W-:-:S02]  /*d460*/  FMUL.FTZ R127, R65, R17 ;  /* 0x00000011417f7220 */ /* 0x000fc40000410000 */
[-C--:B------:R-:W-:Y:S02]  /*d470*/  FMUL.FTZ R65, R65, R126.reuse ;  /* 0x0000007e41417220 */ /* 0x080fe40000410000 */
[C---:B------:R-:W-:Y:S02]  /*d480*/  FFMA.FTZ R127, R62.reuse, R126, -R127 ;  /* 0x0000007e3e7f7223 */ /* 0x040fe4000001087f */
[----:B------:R-:W-:Y:S02]  /*d490*/  FFMA.FTZ R65, R62, R17, R65 ;  /* 0x000000113e417223 */ /* 0x000fe40000010041 */
[----:B------:R-:W-:Y:S02]  /*d4a0*/  FMUL.FTZ R118, R66, R117 ;  /* 0x0000007542767220 */ /* 0x000fe40000410000 */
[----:B------:R-:W-:Y:S02]  /*d4b0*/  FMUL.FTZ R17, R5, R120 ;  /* 0x0000007805117220 */ /* 0x000fe40000410000 */
[----:B------:R-:W-:-:S02]  /*d4c0*/  FMUL.FTZ R62, R125, R119 ;  /* 0x000000777d3e7220 */ /* 0x000fc40000410000 */
[----:B------:R-:W-:Y:S02]  /*d4d0*/  FMUL.FTZ R66, R66, R121 ;  /* 0x0000007942427220 */ /* 0x000fe40000410000 */
[-C--:B------:R-:W-:Y:S02]  /*d4e0*/  FMUL.FTZ R5, R5, R124.reuse ;  /* 0x0000007c05057220 */ /* 0x080fe40000410000 */
[----:B------:R-:W-:Y:S02]  /*d4f0*/  FMUL.FTZ R125, R125, R123 ;  /* 0x0000007b7d7d7220 */ /* 0x000fe40000410000 */
        /* <DEDUP_REMOVED lines=9> */
[----:B------:R-:W-:Y:S01]  /*d590*/  F2FP.BF16.PACK_AB R18, R124, R127 ;  /* 0x0000007f7c12723e */ /* 0x000fe200000010ff */
[----:B------:R-:W-:Y:S01]  /*d5a0*/  FFMA.FTZ R64, R64, R119, R125 ;  /* 0x0000007740407223 */ /* 0x000fe2000001007d */
[----:B------:R-:W-:-:S02]  /*d5b0*/  F2FP.BF16.PACK_AB R4, R4, R61 ;  /* 0x0000003d0404723e */ /* 0x000fc400000010ff */
[----:B------:R-:W-:Y:S01]  /*d5c0*/  F2FP.BF16.PACK_AB R5, R63, R60 ;  /* 0x0000003c3f05723e */ /* 0x000fe200000010ff */
[----:B------:R1:W-:Y:S01]  /*d5d0*/  STS.128 [R116+0x18100], R16 ;  /* 0x0181001074007388 */ /* 0x0003e20000000c00 */
[----:B------:R-:W-:Y:S02]  /*d5e0*/  F2FP.BF16.PACK_AB R6, R120, R65 ;  /* 0x000000417806723e */ /* 0x000fe400000010ff */
[----:B------:R-:W-:-:S05]  /*d5f0*/  F2FP.BF16.PACK_AB R7, R64, R67 ;  /* 0x000000434007723e */ /* 0x000fca00000010ff */
[----:B------:R1:W-:Y:S02]  /*d600*/  STS.128 [R115+0x18100], R4 ;  /* 0x0181000473007388 */ /* 0x0003e40000000c00 */
.L_x_2353:
[----:B------:R-:W-:Y:S05]  /*d610*/  BSYNC B0 ;  /* 0x0000000000007941 */ /* 0x000fea0003800000 */
.L_x_2352:
[----:B------:R-:W-:Y:S01]  /*d620*/  ISETP.GE.AND P0, PT, R137, c[0x0][0x27c], PT ;  /* 0x00009f0089007a0c */ /* 0x000fe20003f06270 */
[----:B------:R-:W-:-:S12]  /*d630*/  BSSY B0, `(.L_x_2354) ;  /* 0x0000070000007945 */ /* 0x000fd80003800000 */
[----:B------:R-:W-:Y:S05]  /*d640*/  @P0 BRA `(.L_x_2355) ;  /* 0x000006e000000947 */ /* 0x000fea0003800000 */
[----:B-1----:R-:W-:Y:S01]  /*d650*/  IMAD.MOV.U32 R6, RZ, RZ, c[0x0][0x27c] ;  /* 0x00009f00ff067624 */ /* 0x002fe200078e00ff */
[----:B------:R-:W-:Y:S02]  /*d660*/  LOP3.LUT R16, R83, 0x38, R90, 0xf8, !PT ;  /* 0x0000003853107812 */ /* 0x000fe400078ef85a */
[----:B------:R-:W-:Y:S02]  /*d670*/  LEA.HI R4, R92, R137, RZ, 0x6 ;  /* 0x000000895c047211 */ /* 0x000fe400078f30ff */
[----:B------:R-:W-:Y:S02]  /*d680*/  LEA.HI R7, R6, R89, RZ, 0x1d ;  /* 0x0000005906077211 */ /* 0x000fe400078fe8ff */
[----:B------:R-:W-:Y:S01]  /*d690*/  LOP3.LUT R5, R16, R13, RZ, 0x3c, !PT ;  /* 0x0000000d10057212 */ /* 0x000fe200078e3cff */
[----:B------:R-:W-:Y:S01]  /*d6a0*/  IMAD.SHL.U32 R4, R4, 0x80, RZ ;  /* 0x0000008004047824 */ /* 0x000fe200078e00ff */
[----:B------:R-:W-:Y:S01]  /*d6b0*/  SHF.R.S32.HI R6, RZ, 0x1f, R7 ;  /* 0x0000001fff067819 */ /* 0x000fe20000011407 */
[----:B------:R-:W-:Y:S01]  /*d6c0*/  IMAD.SHL.U32 R16, R7, 0x8, RZ ;  /* 0x0000000807107824 */ /* 0x000fe200078e00ff */
[----:B------:R-:W-:-:S02]  /*d6d0*/  SHF.R.U64 R52, R52, 0x10, R53 ;  /* 0x0000001034347819 */ /* 0x000fc40000001235 */
        /* <DEDUP_REMOVED lines=9> */
[--C-:B------:R-:W-:Y:S01]  /*d770*/  SHF.R.U64 R63, R56, 0x10, R57.reuse ;  /* 0x00000010383f7819 */ /* 0x100fe20000001239 */
[----:B------:R-:W1:Y:S01]  /*d780*/  LDS.128 R16, [R60] ;  /* 0x000000003c107984 */ /* 0x000e620000000c00 */
[----:B------:R-:W-:Y:S01]  /*d790*/  SHF.R.U32.HI R56, RZ, 0x10, R57 ;  /* 0x00000010ff387819 */ /* 0x000fe20000011639 */
[----:B------:R-:W-:Y:S01]  /*d7a0*/  IMAD.SHL.U32 R61, R61, 0x2, RZ ;  /* 0x000000023d3d7824 */ /* 0x000fe200078e00ff */
[----:B------:R-:W-:Y:S02]  /*d7b0*/  PRMT R15, R15, 0x5410, R52 ;  /* 0x000054100f0f7816 */ /* 0x000fe40000000034 */
[----:B------:R-:W-:-:S02]  /*d7c0*/  SHF.R.U64 R57, R58, 0x10, R59 ;  /* 0x000000103a397819 */ /* 0x000fc4000000123b */
[----:B------:R-:W2:Y:S01]  /*d7d0*/  LDS.128 R4, [R61+0x18100] ;  /* 0x018100003d047984 */ /* 0x000ea20000000c00 */
[----:B------:R-:W-:Y:S01]  /*d7e0*/  SHF.R.U32.HI R58, RZ, 0x10, R59 ;  /* 0x00000010ff3a7819 */ /* 0x000fe2000001163b */
[----:B------:R-:W-:Y:S01]  /*d7f0*/  IMAD.U32 R66, R15, 0x10000, RZ ;  /* 0x000100000f427824 */ /* 0x000fe200078e00ff */
[----:B------:R-:W-:Y:S02]  /*d800*/  PRMT R112, R112, 0x5410, R63 ;  /* 0x0000541070707816 */ /* 0x000fe4000000003f */
[----:B------:R-:W-:Y:S02]  /*d810*/  SHF.R.U64 R59, R54, 0x10, R55 ;  /* 0x00000010363b7819 */ /* 0x000fe40000001237 */
[----:B------:R-:W-:Y:S01]  /*d820*/  SHF.R.U32.HI R53, RZ, 0x10, R53 ;  /* 0x00000010ff357819 */ /* 0x000fe20000011635 */
[----:B------:R-:W-:Y:S01]  /*d830*/  IMAD.U32 R62, R112, 0x10000, RZ ;  /* 0x00010000703e7824 */ /* 0x000fe200078e00ff */
[----:B------:R-:W-:Y:S02]  /*d840*/  SHF.R.U32.HI R54, RZ, 0x10, R55 ;  /* 0x00000010ff367819 */ /* 0x000fe40000011637 */
[----:B------:R-:W-:-:S02]  /*d850*/  PRMT R111, R111, 0x5410, R56 ;  /* 0x000054106f6f7816 */ /* 0x000fc40000000038 */
[----:B------:R-:W-:Y:S02]  /*d860*/  PRMT R113, R113, 0x5410, R58 ;  /* 0x0000541071717816 */ /* 0x000fe4000000003a */
[----:B------:R-:W-:Y:S02]  /*d870*/  PRMT R114, R114, 0x5410, R57 ;  /* 0x0000541072727816 */ /* 0x000fe40000000039 */
[----:B------:R-:W-:Y:S02]  /*d880*/  PRMT R14, R14, 0x5410, R53 ;  /* 0x000054100e0e7816 */ /* 0x000fe40000000035 */
[----:B------:R-:W-:Y:S02]  /*d890*/  PRMT R109, R109, 0x5410, R54 ;  /* 0x000054106d6d7816 */ /* 0x000fe40000000036 */
[----:B------:R-:W-:Y:S01]  /*d8a0*/  PRMT R110, R110, 0x5410, R59 ;  /* 0x000054106e6e7816 */ /* 0x000fe2000000003b */
[----:B------:R-:W-:Y:S01]  /*d8b0*/  IMAD.U32 R64, R14, 0x10000, RZ ;  /* 0x000100000e407824 */ /* 0x000fe200078e00ff */
[----:B------:R-:W-:-:S02]  /*d8c0*/  LOP3.LUT R15, R15, 0xffff0000, RZ, 0xc0, !PT ;  /* 0xffff00000f0f7812 */ /* 0x000fc400078ec0ff */
[----:B------:R-:W-:Y:S01]  /*d8d0*/  LOP3.LUT R14, R14, 0xffff0000, RZ, 0xc0, !PT ;  /* 0xffff00000e0e7812 */ /* 0x000fe200078ec0ff */
[C---:B-1----:R-:W-:Y:S01]  /*d8e0*/  IMAD.U32 R52, R17.reuse, 0x10000, RZ ;  /* 0x0001000011347824 */ /* 0x042fe200078e00ff */
[----:B------:R-:W-:Y:S01]  /*d8f0*/  LOP3.LUT R55, R17, 0xffff0000, RZ, 0xc0, !PT ;  /* 0xffff000011377812 */ /* 0x000fe200078ec0ff */
[C---:B------:R-:W-:Y:S01]  /*d900*/  IMAD.U32 R17, R19.reuse, 0x10000, RZ ;  /* 0x0001000013117824 */ /* 0x040fe200078e00ff */
[----:B------:R-:W-:Y:S01]  /*d910*/  LOP3.LUT R56, R19, 0xffff0000, RZ, 0xc0, !PT ;  /* 0xffff000013387812 */ /* 0x000fe200078ec0ff */
[C---:B------:R-:W-:Y:S01]  /*d920*/  IMAD.U32 R53, R16.reuse, 0x10000, RZ ;  /* 0x0001000010357824 */ /* 0x040fe200078e00ff */
[----:B------:R-:W-:Y:S01]  /*d930*/  LOP3.LUT R16, R16, 0xffff0000, RZ, 0xc0, !PT ;  /* 0xffff000010107812 */ /* 0x000fe200078ec0ff */
[----:B------:R-:W-:Y:S01]  /*d940*/  IMAD.U32 R54, R18, 0x10000, RZ ;  /* 0x0001000012367824 */ /* 0x000fe200078e00ff */
[----:B--2---:R-:W-:Y:S01]  /*d950*/  LOP3.LUT R58, R5, 0xffff0000, RZ, 0xc0, !PT ;  /* 0xffff0000053a7812 */ /* 0x004fe200078ec0ff */
[----:B------:R-:W-:Y:S01]  /*d960*/  IMAD.U32 R65, R4, 0x10000, RZ ;  /* 0x0001000004417824 */ /* 0x000fe200078e00ff */
[----:B------:R-:W-:Y:S01]  /*d970*/  LOP3.LUT R63, R7, 0xffff0000, RZ, 0xc0, !PT ;  /* 0xffff0000073f7812 */ /* 0x000fe200078ec0ff */
[----:B------:R-:W-:Y:S01]  /*d980*/  IMAD.U32 R19, R5, 0x10000, RZ ;  /* 0x0001000005137824 */ /* 0x000fe200078e00ff */
[C---:B------:R-:W-:Y:S01]  /*d990*/  LOP3.LUT R5, R6.reuse, 0xffff0000, RZ, 0xc0, !PT ;  /* 0xffff000006057812 */ /* 0x040fe200078ec0ff */
[----:B------:R-:W-:Y:S01]  /*d9a0*/  IMAD.U32 R57, R6, 0x10000, RZ ;  /* 0x0001000006397824 */ /* 0x000fe200078e00ff */
[----:B------:R-:W-:Y:S01]  /*d9b0*/  LOP3.LUT R4, R4, 0xffff0000, RZ, 0xc0, !PT ;  /* 0xffff000004047812 */ /* 0x000fe200078ec0ff */
[C---:B------:R-:W-:Y:S01]  /*d9c0*/  FMUL.FTZ R6, R65.reuse, R66 ;  /* 0x0000004241067220 */ /* 0x040fe20000410000 */
[----:B------:R-:W-:Y:S01]  /*d9d0*/  LOP3.LUT R18, R18, 0xffff0000, RZ, 0xc0, !PT ;  /* 0xffff000012127812 */ /* 0x000fe200078ec0ff */
[----:B------:R-:W-:-:S02]  /*d9e0*/  FMUL.FTZ R65, R65, R62 ;  /* 0x0000003e41417220 */ /* 0x000fc40000410000 */
[----:B------:R-:W-:Y:S02]  /*d9f0*/  IMAD.U32 R59, R7, 0x10000, RZ ;  /* 0x00010000073b7824 */ /* 0x000fe400078e00ff */
[----:B------:R-:W-:Y:S02]  /*da00*/  FFMA.FTZ R7, R53, R62, -R6 ;  /* 0x0000003e35077223 */ /* 0x000fe40000010806 */
[C---:B------:R-:W-:Y:S01]  /*da10*/  IMAD.U32 R6, R111.reuse, 0x10000, RZ ;  /* 0x000100006f067824 */ /* 0x040fe200078e00ff */
[----:B------:R-:W-:Y:S01]  /*da20*/  LOP3.LUT R111, R111, 0xffff0000, RZ, 0xc0, !PT ;  /* 0xffff00006f6f7812 */ /* 0x000fe200078ec0ff */
[C---:B------:R-:W-:Y:S01]  /*da30*/  IMAD.U32 R62, R109.reuse, 0x10000, RZ ;  /* 0x000100006d3e7824 */ /* 0x040fe200078e00ff */
[----:B------:R-:W-:Y:S01]  /*da40*/  LOP3.LUT R109, R109, 0xffff0000, RZ, 0xc0, !PT ;  /* 0xffff00006d6d7812 */ /* 0x000fe200078ec0ff */
[----:B------:R-:W-:Y:S02]  /*da50*/  FFMA.FTZ R53, R53, R66, R65 ;  /* 0x0000004235357223 */ /* 0x000fe40000010041 */
[C---:B------:R-:W-:Y:S01]  /*da60*/  IMAD.U32 R66, R113.reuse, 0x10000, RZ ;  /* 0x0001000071427824 */ /* 0x040fe200078e00ff */
[----:B------:R-:W-:Y:S01]  /*da70*/  LOP3.LUT R113, R113, 0xffff0000, RZ, 0xc0, !PT ;  /* 0xffff000071717812 */ /* 0x000fe200078ec0ff */
[----:B------:R-:W-:-:S02]  /*da80*/  FMUL.FTZ R67, R19, R64 ;  /* 0x0000004013437220 */ /* 0x000fc40000410000 */
[----:B------:R-:W-:Y:S02]  /*da90*/  FMUL.FTZ R65, R19, R6 ;  /* 0x0000000613417220 */ /* 0x000fe40000410000 */
[C---:B------:R-:W-:Y:S02]  /*daa0*/  FMUL.FTZ R19, R59.reuse, R62 ;  /* 0x0000003e3b137220 */ /* 0x040fe40000410000 */
[----:B------:R-:W-:Y:S02]  /*dab0*/  FMUL.FTZ R59, R59, R66 ;  /* 0x000000423b3b7220 */ /* 0x000fe40000410000 */
[C---:B------:R-:W-:Y:S02]  /*dac0*/  FFMA.FTZ R6, R52.reuse, R6, -R67 ;  /* 0x0000000634067223 */ /* 0x040fe40000010843 */
[----:B------:R-:W-:Y:S01]  /*dad0*/  FFMA.FTZ R52, R52, R64, R65 ;  /* 0x0000004034347223 */ /* 0x000fe20000010041 */
[----:B------:R-:W-:Y:S01]  /*dae0*/  LOP3.LUT R65, R112, 0xffff0000, RZ, 0xc0, !PT ;  /* 0xffff000070417812 */ /* 0x000fe200078ec0ff */
[----:B------:R-:W-:-:S02]  /*daf0*/  FFMA.FTZ R19, R17, R66, -R19 ;  /* 0x0000004211137223 */ /* 0x000fc40000010813 */
[----:B------:R-:W-:Y:S02]  /*db00*/  FFMA.FTZ R59, R17, R62, R59 ;  /* 0x0000003e113b7223 */ /* 0x000fe4000001003b */
[C---:B------:R-:W-:Y:S02]  /*db10*/  FMUL.FTZ R17, R4.reuse, R15 ;  /* 0x0000000f04117220 */ /* 0x040fe40000410000 */
[-C--:B------:R-:W-:Y:S02]  /*db20*/  FMUL.FTZ R4, R4, R65.reuse ;  /* 0x0000004104047220 */ /* 0x080fe40000410000 */
[----:B------:R-:W-:Y:S02]  /*db30*/  FFMA.FTZ R64, R16, R65, -R17 ;  /* 0x0000004110407223 */ /* 0x000fe40000010811 */
[C---:B------:R-:W-:Y:S01]  /*db40*/  IMAD.U32 R17, R110.reuse, 0x10000, RZ ;  /* 0x000100006e117824 */ /* 0x040fe200078e00ff */
[----:B------:R-:W-:Y:S01]  /*db50*/  LOP3.LUT R110, R110, 0xffff0000, RZ, 0xc0, !PT ;  /* 0xffff00006e6e7812 */ /* 0x000fe200078ec0ff */
[C---:B------:R-:W-:Y:S01]  /*db60*/  IMAD.U32 R65, R114.reuse, 0x10000, RZ ;  /* 0x0001000072417824 */ /* 0x040fe200078e00ff */
[----:B------:R-:W-:Y:S01]  /*db70*/  LOP3.LUT R114, R114, 0xffff0000, RZ, 0xc0, !PT ;  /* 0xffff000072727812 */ /* 0x000fe200078ec0ff */
[----:B------:R-:W-:Y:S01]  /*db80*/  FFMA.FTZ R4, R16, R15, R4 ;  /* 0x0000000f10047223 */ /* 0x000fe20000010004 */
[----:B------:R-:W-:Y:S01]  /*db90*/  F2FP.BF16.PACK_AB R16, R64, R7 ;  /* 0x000000074010723e */ /* 0x000fe200000010ff */
[----:B------:R-:W-:-:S02]  /*dba0*/  FMUL.FTZ R62, R58, R14 ;  /* 0x0000000e3a3e7220 */ /* 0x000fc40000410000 */
[C---:B------:R-:W-:Y:S01]  /*dbb0*/  FMUL.FTZ R15, R57.reuse, R17 ;  /* 0x00000011390f7220 */ /* 0x040fe20000410000 */
[----:B------:R-:W-:Y:S01]  /*dbc0*/  F2FP.BF16.PACK_AB R4, R4, R53 ;  /* 0x000000350404723e */ /* 0x000fe200000010ff */
[----:B------:R-:W-:Y:S02]  /*dbd0*/  FMUL.FTZ R58, R58, R111 ;  /* 0x0000006f3a3a7220 */ /* 0x000fe40000410000 */
[----:B------:R-:W-:Y:S02]  /*dbe0*/  FMUL.FTZ R57, R57, R65 ;  /* 0x0000004139397220 */ /* 0x000fe40000410000 */
[C---:B------:R-:W-:Y:S02]  /*dbf0*/  FFMA.FTZ R111, R55.reuse, R111, -R62 ;  /* 0x0000006f376f7223 */ /* 0x040fe4000001083e */
[----:B------:R-:W-:Y:S02]  /*dc00*/  FFMA.FTZ R55, R55, R14, R58 ;  /* 0x0000000e37377223 */ /* 0x000fe4000001003a */
[----:B------:R-:W-:-:S02]  /*dc10*/  FFMA.FTZ R57, R54, R17, R57 ;  /* 0x0000001136397223 */ /* 0x000fc40000010039 */
[----:B------:R-:W-:Y:S02]  /*dc20*/  FMUL.FTZ R17, R5, R110 ;  /* 0x0000006e05117220 */ /* 0x000fe40000410000 */
[----:B------:R-:W-:Y:S02]  /*dc30*/  FMUL.FTZ R14, R63, R109 ;  /* 0x0000006d3f0e7220 */ /* 0x000fe40000410000 */
[-C--:B------:R-:W-:Y:S02]  /*dc40*/  FMUL.FTZ R5, R5, R114.reuse ;  /* 0x0000007205057220 */ /* 0x080fe40000410000 */
[----:B------:R-:W-:Y:S02]  /*dc50*/  FMUL.FTZ R63, R63, R113 ;  /* 0x000000713f3f7220 */ /* 0x000fe40000410000 */
[----:B------:R-:W-:Y:S02]  /*dc60*/  FFMA.FTZ R15, R54, R65, -R15 ;  /* 0x00000041360f7223 */ /* 0x000fe4000001080f */
[----:B------:R-:W-:Y:S01]  /*dc70*/  FFMA.FTZ R114, R18, R114, -R17 ;  /* 0x0000007212727223 */ /* 0x000fe20000010811 */
[----:B------:R-:W-:Y:S01]  /*dc80*/  F2FP.BF16.PACK_AB R17, R111, R6 ;  /* 0x000000066f11723e */ /* 0x000fe200000010ff */
[----:B------:R-:W-:-:S02]  /*dc90*/  FFMA.FTZ R14, R56, R113, -R14 ;  /* 0x00000071380e7223 */ /* 0x000fc4000001080e */
[----:B------:R-:W-:Y:S01]  /*dca0*/  FFMA.FTZ R110, R18, R110, R5 ;  /* 0x0000006e126e7223 */ /* 0x000fe20000010005 */
[----:B------:R-:W-:Y:S01]  /*dcb0*/  F2FP.BF16.PACK_AB R18, R114, R15 ;  /* 0x0000000f7212723e */ /* 0x000fe200000010ff */
[----:B------:R-:W-:Y:S01]  /*dcc0*/  FFMA.FTZ R56, R56, R109, R63 ;  /* 0x0000006d38387223 */ /* 0x000fe2000001003f */
[----:B------:R-:W-:Y:S02]  /*dcd0*/  F2FP.BF16.PACK_AB R19, R14, R19 ;  /* 0x000000130e13723e */ /* 0x000fe400000010ff */
[----:B------:R-:W-:Y:S02]  /*dce0*/  F2FP.BF16.PACK_AB R5, R55, R52 ;  /* 0x000000343705723e */ /* 0x000fe400000010ff */
[----:B------:R-:W-:Y:S01]  /*dcf0*/  F2FP.BF16.PACK_AB R6, R110, R57 ;  /* 0x000000396e06723e */ /* 0x000fe200000010ff */
[----:B------:R1:W-:Y:S01]  /*dd00*/  STS.128 [R60], R16 ;  /* 0x000000103c007388 */ /* 0x0003e20000000c00 */
[----:B------:R-:W-:-:S05]  /*dd10*/  F2FP.BF16.PACK_AB R7, R56, R59 ;  /* 0x0000003b3807723e */ /* 0x000fca00000010ff */
[----:B------:R1:W-:Y:S02]  /*dd20*/  STS.128 [R61+0x18100], R4 ;  /* 0x018100043d007388 */ /* 0x0003e40000000c00 */
.L_x_2355:
[----:B------:R-:W-:Y:S05]  /*dd30*/  BSYNC B0 ;  /* 0x0000000000007941 */ /* 0x000fea0003800000 */
.L_x_2354:
[----:B------:R-:W-:-:S13]  /*dd40*/  ISETP.GE.AND P0, PT, R136, c[0x0][0x27c], PT ;  /* 0x00009f0088007a0c */ /* 0x000fda0003f06270 */
        /* <DEDUP_REMOVED lines=19> */
[----:B------:R-:W-:Y:S01]  /*de80*/  SHF.R.U32.HI R48, RZ, 0x10, R49 ;  /* 0x00000010ff307819 */ /* 0x000fe20000011631 */
[----:B------:R-:W1:Y:S01]  /*de90*/  LDS.128 R12, [R16] ;  /* 0x00000000100c7984 */ /* 0x000e620000000c00 */
[--C-:B------:R-:W-:Y:S01]  /*dea0*/  SHF.R.U64 R49, R50, 0x10, R51.reuse ;  /* 0x0000001032317819 */ /* 0x100fe20000001233 */
[----:B------:R-:W-:Y:S01]  /*deb0*/  IMAD.SHL.U32 R17, R17, 0x2, RZ ;  /* 0x0000000211117824 */ /* 0x000fe200078e00ff */
[----:B------:R-:W-:Y:S02]  /*dec0*/  SHF.R.U32.HI R50, RZ, 0x10, R51 ;  /* 0x00000010ff327819 */ /* 0x000fe40000011633 */
[----:B------:R-:W-:-:S02]  /*ded0*/  SHF.R.U64 R51, R44, 0x10, R45 ;  /* 0x000000102c337819 */ /* 0x000fc4000000122d */
[----:B------:R-:W2:Y:S01]  /*dee0*/  LDS.128 R4, [R17+0x18100] ;  /* 0x0181000011047984 */ /* 0x000ea20000000c00 */
[----:B------:R-:W-:Y:S02]  /*def0*/  SHF.R.U32.HI R44, RZ, 0x10, R45 ;  /* 0x00000010ff2c7819 */ /* 0x000fe4000001162d */
[--C-:B------:R-:W-:Y:S02]  /*df00*/  SHF.R.U64 R45, R46, 0x10, R47.reuse ;  /* 0x000000102e2d7819 */ /* 0x100fe4000000122f */
[----:B------:R-:W-:Y:S02]  /*df10*/  SHF.R.U32.HI R46, RZ, 0x10, R47 ;  /* 0x00000010ff2e7819 */ /* 0x000fe4000001162f */
[----:B------:R-:W-:Y:S02]  /*df20*/  PRMT R106, R106, 0x5410, R19 ;  /* 0x000054106a6a7816 */ /* 0x000fe40000000013 */
[----:B------:R-:W-:Y:S02]  /*df30*/  PRMT R102, R102, 0x5410, R51 ;  /* 0x0000541066667816 */ /* 0x000fe40000000033 */
[----:B------:R-:W-:-:S02]  /*df40*/  PRMT R104, R104, 0x5410, R45 ;  /* 0x0000541068687816 */ /* 0x000fc4000000002d */
[----:B------:R-:W-:Y:S02]  /*df50*/  PRMT R103, R103, 0x5410, R46 ;  /* 0x0000541067677816 */ /* 0x000fe4000000002e */
[----:B------:R-:W-:Y:S01]  /*df60*/  PRMT R108, R108, 0x5410, R49 ;  /* 0x000054106c6c7816 */ /* 0x000fe20000000031 */
[C---:B------:R-:W-:Y:S01]  /*df70*/  IMAD.U32 R49, R106.reuse, 0x10000, RZ ;  /* 0x000100006a317824 */ /* 0x040fe200078e00ff */
[----:B------:R-:W-:Y:S01]  /*df80*/  PRMT R107, R107, 0x5410, R50 ;  /* 0x000054106b6b7816 */ /* 0x000fe20000000032 */
[----:B------:R-:W-:Y:S01]  /*df90*/  IMAD.U32 R54, R103, 0x10000, RZ ;  /* 0x0001000067367824 */ /* 0x000fe200078e00ff */
[----:B------:R-:W-:Y:S02]  /*dfa0*/  PRMT R101, R101, 0x5410, R44 ;  /* 0x0000541065657816 */ /* 0x000fe4000000002c */
[----:B------:R-:W-:Y:S02]  /*dfb0*/  PRMT R105, R105, 0x5410, R48 ;  /* 0x0000541069697816 */ /* 0x000fe40000000030 */
[----:B------:R-:W-:Y:S01]  /*dfc0*/  LOP3.LUT R106, R106, 0xffff0000, RZ, 0xc0, !PT ;  /* 0xffff00006a6a7812 */ /* 0x000fe200078ec0ff */
[C---:B------:R-:W-:Y:S01]  /*dfd0*/  IMAD.U32 R53, R101.reuse, 0x10000, RZ ;  /* 0x0001000065357824 */ /* 0x040fe200078e00ff */
        /* <DEDUP_REMOVED lines=9> */
[C---:B--2---:R-:W-:Y:S01]  /*e070*/  LOP3.LUT R15, R4.reuse, 0xffff0000, RZ, 0xc0, !PT ;  /* 0xffff0000040f7812 */ /* 0x044fe200078ec0ff */
[----:B------:R-:W-:Y:S01]  /*e080*/  IMAD.U32 R46, R4, 0x10000, RZ ;  /* 0x00010000042e7824 */ /* 0x000fe200078e00ff */
[C---:B------:R-:W-:Y:S01]  /*e090*/  LOP3.LUT R52, R5.reuse, 0xffff0000, RZ, 0xc0, !PT ;  /* 0xffff000005347812 */ /* 0x040fe200078ec0ff */
[----:B------:R-:W-:Y:S01]  /*e0a0*/  IMAD.U32 R4, R5, 0x10000, RZ ;  /* 0x0001000005047824 */ /* 0x000fe200078e00ff */
[----:B------:R-:W-:Y:S01]  /*e0b0*/  LOP3.LUT R50, R6, 0xffff0000, RZ, 0xc0, !PT ;  /* 0xffff000006327812 */ /* 0x000fe200078ec0ff */
[C---:B------:R-:W-:Y:S01]  /*e0c0*/  IMAD.U32 R5, R102.reuse, 0x10000, RZ ;  /* 0x0001000066057824 */ /* 0x040fe200078e00ff */
[----:B------:R-:W-:Y:S01]  /*e0d0*/  LOP3.LUT R102, R102, 0xffff0000, RZ, 0xc0, !PT ;  /* 0xffff000066667812 */ /* 0x000fe200078ec0ff */
[----:B------:R-:W-:Y:S01]  /*e0e0*/  IMAD.U32 R51, R6, 0x10000, RZ ;  /* 0x0001000006337824 */ /* 0x000fe200078e00ff */
[----:B------:R-:W-:Y:S01]  /*e0f0*/  LOP3.LUT R14, R14, 0xffff0000, RZ, 0xc0, !PT ;  /* 0xffff00000e0e7812 */ /* 0x000fe200078ec0ff */
[----:B------:R-:W-:-:S02]  /*e100*/  FMUL.FTZ R6, R46, R5 ;  /* 0x000000052e067220 */ /* 0x000fc40000410000 */
[-C--:B------:R-:W-:Y:S02]  /*e110*/  FMUL.FTZ R46, R46, R49.reuse ;  /* 0x000000312e2e7220 */ /* 0x080fe40000410000 */
[C---:B------:R-:W-:Y:S02]  /*e120*/  FFMA.FTZ R6, R19.reuse, R49, -R6 ;  /* 0x0000003113067223 */ /* 0x040fe40000010806 */
[----:B------:R-:W-:Y:S02]  /*e130*/  FFMA.FTZ R46, R19, R5, R46 ;  /* 0x00000005132e7223 */ /* 0x000fe4000001002e */
[----:B------:R-:W-:Y:S02]  /*e140*/  FMUL.FTZ R49, R15, R102 ;  /* 0x000000660f317220 */ /* 0x000fe40000410000 */
[C---:B------:R-:W-:Y:S01]  /*e150*/  IMAD.U32 R5, R105.reuse, 0x10000, RZ ;  /* 0x0001000069057824 */ /* 0x040fe200078e00ff */
[----:B------:R-:W-:Y:S01]  /*e160*/  LOP3.LUT R105, R105, 0xffff0000, RZ, 0xc0, !PT ;  /* 0xffff000069697812 */ /* 0x000fe200078ec0ff */
[----:B------:R-:W-:-:S02]  /*e170*/  FMUL.FTZ R15, R15, R106 ;  /* 0x0000006a0f0f7220 */ /* 0x000fc40000410000 */
[C---:B------:R-:W-:Y:S02]  /*e180*/  FMUL.FTZ R19, R4.reuse, R53 ;  /* 0x0000003504137220 */ /* 0x040fe40000410000 */
[----:B------:R-:W-:Y:S02]  /*e190*/  FMUL.FTZ R4, R4, R5 ;  /* 0x0000000504047220 */ /* 0x000fe40000410000 */
[C---:B------:R-:W-:Y:S01]  /*e1a0*/  IMAD.U32 R48, R7.reuse, 0x10000, RZ ;  /* 0x0001000007307824 */ /* 0x040fe200078e00ff */
[----:B------:R-:W-:Y:S01]  /*e1b0*/  LOP3.LUT R7, R7, 0xffff0000, RZ, 0xc0, !PT ;  /* 0xffff000007077812 */ /* 0x000fe200078ec0ff */
[C---:B------:R-:W-:Y:S02]  /*e1c0*/  FFMA.FTZ R49, R18.reuse, R106, -R49 ;  /* 0x0000006a12317223 */ /* 0x040fe40000010831 */
[----:B------:R-:W-:Y:S02]  /*e1d0*/  FFMA.FTZ R15, R18, R102, R15 ;  /* 0x00000066120f7223 */ /* 0x000fe4000001000f */
[----:B------:R-:W-:-:S02]  /*e1e0*/  IMAD.U32 R18, R107, 0x10000, RZ ;  /* 0x000100006b127824 */ /* 0x000fc400078e00ff */
[C---:B------:R-:W-:Y:S02]  /*e1f0*/  FFMA.FTZ R19, R12.reuse, R5, -R19 ;  /* 0x000000050c137223 */ /* 0x040fe40000010813 */
[----:B------:R-:W-:Y:S02]  /*e200*/  FFMA.FTZ R5, R12, R53, R4 ;  /* 0x000000350c057223 */ /* 0x000fe40000010004 */
[C---:B------:R-:W-:Y:S02]  /*e210*/  FMUL.FTZ R4, R48.reuse, R54 ;  /* 0x0000003630047220 */ /* 0x040fe40000410000 */
[-C--:B------:R-:W-:Y:S02]  /*e220*/  FMUL.FTZ R48, R48, R18.reuse ;  /* 0x0000001230307220 */ /* 0x080fe40000410000 */
[----:B------:R-:W-:Y:S02]  /*e230*/  IMAD.U32 R12, R104, 0x10000, RZ ;  /* 0x00010000680c7824 */ /* 0x000fe400078e00ff */
[----:B------:R-:W-:-:S02]  /*e240*/  FFMA.FTZ R18, R13, R18, -R4 ;  /* 0x000000120d127223 */ /* 0x000fc40000010804 */
[----:B------:R-:W-:Y:S02]  /*e250*/  IMAD.U32 R53, R108, 0x10000, RZ ;  /* 0x000100006c357824 */ /* 0x000fe400078e00ff */
[----:B------:R-:W-:Y:S02]  /*e260*/  FFMA.FTZ R54, R13, R54, R48 ;  /* 0x000000360d367223 */ /* 0x000fe40000010030 */
[C---:B------:R-:W-:Y:S02]  /*e270*/  FMUL.FTZ R4, R52.reuse, R101 ;  /* 0x0000006534047220 */ /* 0x040fe40000410000 */
[C---:B------:R-:W-:Y:S02]  /*e280*/  FMUL.FTZ R13, R51.reuse, R12 ;  /* 0x0000000c330d7220 */ /* 0x040fe40000410000 */
[----:B------:R-:W-:Y:S02]  /*e290*/  FMUL.FTZ R52, R52, R105 ;  /* 0x0000006934347220 */ /* 0x000fe40000410000 */
[----:B------:R-:W-:-:S02]  /*e2a0*/  FMUL.FTZ R51, R51, R53 ;  /* 0x0000003533337220 */ /* 0x000fc40000410000 */
[----:B------:R-:W-:Y:S01]  /*e2b0*/  FFMA.FTZ R48, R45, R105, -R4 ;  /* 0x000000692d307223 */ /* 0x000fe20000010804 */
[----:B------:R-:W-:Y:S01]  /*e2c0*/  LOP3.LUT R4, R103, 0xffff0000, RZ, 0xc0, !PT ;  /* 0xffff000067047812 */ /* 0x000fe200078ec0ff */
[----:B------:R-:W-:Y:S01]  /*e2d0*/  FFMA.FTZ R53, R44, R53, -R13 ;  /* 0x000000352c357223 */ /* 0x000fe2000001080d */
[----:B------:R-:W-:Y:S01]  /*e2e0*/  LOP3.LUT R13, R104, 0xffff0000, RZ, 0xc0, !PT ;  /* 0xffff0000680d7812 */ /* 0x000fe200078ec0ff */
[----:B------:R-:W-:Y:S01]  /*e2f0*/  FFMA.FTZ R52, R45, R101, R52 ;  /* 0x000000652d347223 */ /* 0x000fe20000010034 */
[----:B------:R-:W-:Y:S01]  /*e300*/  LOP3.LUT R45, R108, 0xffff0000, RZ, 0xc0, !PT ;  /* 0xffff00006c2d7812 */ /* 0x000fe200078ec0ff */
[----:B------:R-:W-:Y:S02]  /*e310*/  FFMA.FTZ R51, R44, R12, R51 ;  /* 0x0000000c2c337223 */ /* 0x000fe40000010033 */
[----:B------:R-:W-:Y:S01]  /*e320*/  FMUL.FTZ R44, R50, R13 ;  /* 0x0000000d322c7220 */ /* 0x000fe20000410000 */
[----:B------:R-:W-:Y:S01]  /*e330*/  F2FP.BF16.PACK_AB R5, R52, R5 ;  /* 0x000000053405723e */ /* 0x000fe200000010ff */
[----:B------:R-:W-:-:S02]  /*e340*/  FMUL.FTZ R55, R7, R4 ;  /* 0x0000000407377220 */ /* 0x000fc40000410000 */
[-C--:B------:R-:W-:Y:S02]  /*e350*/  FMUL.FTZ R50, R50, R45.reuse ;  /* 0x0000002d32327220 */ /* 0x080fe40000410000 */
[-C--:B------:R-:W-:Y:S02]  /*e360*/  FMUL.FTZ R12, R7, R56.reuse ;  /* 0x00000038070c7220 */ /* 0x080fe40000410000 */
[C---:B------:R-:W-:Y:S02]  /*e370*/  FFMA.FTZ R44, R14.reuse, R45, -R44 ;  /* 0x0000002d0e2c7223 */ /* 0x040fe4000001082c */
[C---:B------:R-:W-:Y:S02]  /*e380*/  FFMA.FTZ R7, R47.reuse, R56, -R55 ;  /* 0x000000382f077223 */ /* 0x040fe40000010837 */
[----:B------:R-:W-:Y:S01]  /*e390*/  FFMA.FTZ R50, R14, R13, R50 ;  /* 0x0000000d0e327223 */ /* 0x000fe20000010032 */
        /* <DEDUP_REMOVED lines=8> */
[----:B------:R1:W-:Y:S04]  /*e420*/  STS.128 [R16], R12 ;  /* 0x0000000c10007388 */ /* 0x0003e80000000c00 */
[----:B------:R1:W-:Y:S02]  /*e430*/  STS.128 [R17+0x18100], R4 ;  /* 0x0181000411007388 */ /* 0x0003e40000000c00 */
.L_x_2351:
[----:B------:R-:W-:Y:S05]  /*e440*/  BSYNC B1 ;  /* 0x0000000000017941 */ /* 0x000fea0003800000 */
.L_x_2350:
        /* <DEDUP_REMOVED lines=22> */
[----:B------:R-:W1:Y:S01]  /*e5b0*/  LDS.128 R12, [R18] ;  /* 0x00000000120c7984 */ /* 0x000e620000000c00 */
[----:B------:R-:W-:Y:S01]  /*e5c0*/  SHF.R.U64 R40, R40, 0x10, R41 ;  /* 0x0000001028287819 */ /* 0x000fe20000001229 */
[----:B------:R-:W-:Y:S01]  /*e5d0*/  IMAD.SHL.U32 R4, R4, 0x400, RZ ;  /* 0x0000040004047824 */ /* 0x000fe200078e00ff */
[----:B------:R-:W-:Y:S02]  /*e5e0*/  LOP3.LUT R5, R6, R17, RZ, 0x3c, !PT ;  /* 0x0000001106057212 */ /* 0x000fe400078e3cff */
[----:B------:R-:W-:Y:S02]  /*e5f0*/  SHF.R.U64 R38, R38, 0x10, R39 ;  /* 0x0000001026267819 */ /* 0x000fe40000001227 */
[----:B------:R-:W-:-:S02]  /*e600*/  LOP3.LUT R4, R4, 0x7fffe000, RZ, 0xc0, !PT ;  /* 0x7fffe00004047812 */ /* 0x000fc400078ec0ff */
[----:B------:R-:W-:Y:S02]  /*e610*/  SHF.R.U32.HI R39, RZ, 0x10, R39 ;  /* 0x00000010ff277819 */ /* 0x000fe40000011627 */
[----:B------:R-:W-:Y:S02]  /*e620*/  IADD3 R44, R5, R4, R16 ;  /* 0x00000004052c7210 */ /* 0x000fe40007ffe010 */
[----:B------:R-:W-:Y:S02]  /*e630*/  PRMT R93, R93, 0x5410, R36 ;  /* 0x000054105d5d7816 */ /* 0x000fe40000000024 */
[----:B------:R-:W-:Y:S01]  /*e640*/  SHF.R.U64 R42, R42, 0x10, R43 ;  /* 0x000000102a2a7819 */ /* 0x000fe2000000122b */
[----:B------:R-:W-:Y:S01]  /*e650*/  IMAD.SHL.U32 R44, R44, 0x2, RZ ;  /* 0x000000022c2c7824 */ /* 0x000fe200078e00ff */
[----:B------:R-:W-:Y:S02]  /*e660*/  SHF.R.U32.HI R46, RZ, 0x10, R37 ;  /* 0x00000010ff2e7819 */ /* 0x000fe40000011625 */
[----:B------:R-:W-:-:S02]  /*e670*/  PRMT R97, R97, 0x5410, R40 ;  /* 0x0000541061617816 */ /* 0x000fc40000000028 */
[----:B------:R-:W2:Y:S01]  /*e680*/  LDS.128 R4, [R44+0x18100] ;  /* 0x018100002c047984 */ /* 0x000ea20000000c00 */
[----:B------:R-:W-:Y:S02]  /*e690*/  SHF.R.U32.HI R41, RZ, 0x10, R41 ;  /* 0x00000010ff297819 */ /* 0x000fe40000011629 */
[----:B------:R-:W-:Y:S02]  /*e6a0*/  PRMT R94, R94, 0x5410, R39 ;  /* 0x000054105e5e7816 */ /* 0x000fe40000000027 */
[----:B------:R-:W-:Y:S02]  /*e6b0*/  SHF.L.U32 R48, R93, 0x10, RZ ;  /* 0x000000105d307819 */ /* 0x000fe400000006ff */
[----:B------:R-:W-:Y:S02]  /*e6c0*/  PRMT R99, R99, 0x5410, R42 ;  /* 0x0000541063637816 */ /* 0x000fe4000000002a */
[----:B------:R-:W-:Y:S01]  /*e6d0*/  PRMT R91, R91, 0x5410, R46 ;  /* 0x000054105b5b7816 */ /* 0x000fe2000000002e */
[----:B------:R-:W-:Y:S01]  /*e6e0*/  IMAD.U32 R46, R97, 0x10000, RZ ;  /* 0x00010000612e7824 */ /* 0x000fe200078e00ff */
[----:B------:R-:W-:-:S02]  /*e6f0*/  SHF.R.U32.HI R43, RZ, 0x10, R43 ;  /* 0x00000010ff2b7819 */ /* 0x000fc4000001162b */
[----:B------:R-:W-:Y:S01]  /*e700*/  PRMT R96, R96, 0x5410, R41 ;  /* 0x0000541060607816 */ /* 0x000fe20000000029 */
[----:B------:R-:W-:Y:S01]  /*e710*/  IMAD.U32 R47, R91, 0x10000, RZ ;  /* 0x000100005b2f7824 */ /* 0x000fe200078e00ff */
[----:B------:R-:W-:Y:S02]  /*e720*/  PRMT R98, R98, 0x5410, R43 ;  /* 0x0000541062627816 */ /* 0x000fe4000000002b */
[----:B------:R-:W-:Y:S01]  /*e730*/  LOP3.LUT R93, R93, 0xffff0000, RZ, 0xc0, !PT ;  /* 0xffff00005d5d7812 */ /* 0x000fe200078ec0ff */
[C---:B-1----:R-:W-:Y:S01]  /*e740*/  IMAD.U32 R36, R13.reuse, 0x10000, RZ ;  /* 0x000100000d247824 */ /* 0x042fe200078e00ff */
[----:B------:R-:W-:Y:S01]  /*e750*/  LOP3.LUT R39, R13, 0xffff0000, RZ, 0xc0, !PT ;  /* 0xffff00000d277812 */ /* 0x000fe200078ec0ff */
[C---:B------:R-:W-:Y:S01]  /*e760*/  IMAD.U32 R13, R15.reuse, 0x10000, RZ ;  /* 0x000100000f0d7824 */ /* 0x040fe200078e00ff */
[----:B------:R-:W-:Y:S01]  /*e770*/  LOP3.LUT R40, R15, 0xffff0000, RZ, 0xc0, !PT ;  /* 0xffff00000f287812 */ /* 0x000fe200078ec0ff */
[----:B------:R-:W-:Y:S01]  /*e780*/  IMAD.U32 R37, R12, 0x10000, RZ ;  /* 0x000100000c257824 */ /* 0x000fe200078e00ff */
[----:B------:R-:W-:Y:S01]  /*e790*/  PRMT R95, R95, 0x5410, R38 ;  /* 0x000054105f5f7816 */ /* 0x000fe20000000026 */
[----:B------:R-:W-:Y:S01]  /*e7a0*/  IMAD.U32 R38, R14, 0x10000, RZ ;  /* 0x000100000e267824 */ /* 0x000fe200078e00ff */
[----:B------:R-:W-:-:S02]  /*e7b0*/  LOP3.LUT R12, R12, 0xffff0000, RZ, 0xc0, !PT ;  /* 0xffff00000c0c7812 */ /* 0x000fc400078ec0ff */
[----:B------:R-:W-:Y:S02]  /*e7c0*/  LOP3.LUT R97, R97, 0xffff0000, RZ, 0xc0, !PT ;  /* 0xffff000061617812 */ /* 0x000fe400078ec0ff */
[----:B------:R-:W-:Y:S02]  /*e7d0*/  LOP3.LUT R91, R91, 0xffff0000, RZ, 0xc0, !PT ;  /* 0xffff00005b5b7812 */ /* 0x000fe400078ec0ff */
        /* <DEDUP_REMOVED lines=11> */
[C---:B------:R-:W-:Y:S01]  /*e890*/  FFMA.FTZ R7, R37.reuse, R46, -R6 ;  /* 0x0000002e25077223 */ /* 0x040fe20000010806 */
[----:B------:R-:W-:Y:S01]  /*e8a0*/  SHF.L.U32 R46, R94, 0x10, RZ ;  /* 0x000000105e2e7819 */ /* 0x000fe200000006ff */
[C---:B------:R-:W-:Y:S01]  /*e8b0*/  IMAD.U32 R6, R96.reuse, 0x10000, RZ ;  /* 0x0001000060067824 */ /* 0x040fe200078e00ff */
[----:B------:R-:W-:Y:S01]  /*e8c0*/  LOP3.LUT R96, R96, 0xffff0000, RZ, 0xc0, !PT ;  /* 0xffff000060607812 */ /* 0x000fe200078ec0ff */
[----:B------:R-:W-:Y:S01]  /*e8d0*/  FFMA.FTZ R37, R37, R48, R49 ;  /* 0x0000003025257223 */ /* 0x000fe20000010031 */
[----:B------:R-:W-:Y:S01]  /*e8e0*/  LOP3.LUT R94, R94, 0xffff0000, RZ, 0xc0, !PT ;  /* 0xffff00005e5e7812 */ /* 0x000fe200078ec0ff */
[C---:B------:R-:W-:Y:S01]  /*e8f0*/  IMAD.U32 R48, R98.reuse, 0x10000, RZ ;  /* 0x0001000062307824 */ /* 0x040fe200078e00ff */
[----:B------:R-:W-:Y:S01]  /*e900*/  LOP3.LUT R98, R98, 0xffff0000, RZ, 0xc0, !PT ;  /* 0xffff000062627812 */ /* 0x000fe200078ec0ff */
[----:B------:R-:W-:-:S02]  /*e910*/  FMUL.FTZ R51, R15, R47 ;  /* 0x0000002f0f337220 */ /* 0x000fc40000410000 */
[----:B------:R-:W-:Y:S02]  /*e920*/  FMUL.FTZ R49, R15, R6 ;  /* 0x000000060f317220 */ /* 0x000fe40000410000 */
[C---:B------:R-:W-:Y:S02]  /*e930*/  FMUL.FTZ R15, R43.reuse, R46 ;  /* 0x0000002e2b0f7220 */ /* 0x040fe40000410000 */
[----:B------:R-:W-:Y:S02]  /*e940*/  FMUL.FTZ R43, R43, R48 ;  /* 0x000000302b2b7220 */ /* 0x000fe40000410000 */
[----:B------:R-:W-:Y:S02]  /*e950*/  FFMA.FTZ R6, R36, R6, -R51 ;  /* 0x0000000624067223 */ /* 0x000fe40000010833 */
[C---:B------:R-:W-:Y:S02]  /*e960*/  FFMA.FTZ R15, R13.reuse, R48, -R15 ;  /* 0x000000300d0f7223 */ /* 0x040fe4000001080f */
[----:B------:R-:W-:-:S02]  /*e970*/  FFMA.FTZ R43, R13, R46, R43 ;  /* 0x0000002e0d2b7223 */ /* 0x000fc4000001002b */
[----:B------:R-:W-:Y:S02]  /*e980*/  FFMA.FTZ R36, R36, R47, R49 ;  /* 0x0000002f24247223 */ /* 0x000fe40000010031 */
[----:B------:R-:W-:Y:S02]  /*e990*/  FMUL.FTZ R13, R4, R93 ;  /* 0x0000005d040d7220 */ /* 0x000fe40000410000 */
[C---:B------:R-:W-:Y:S01]  /*e9a0*/  IMAD.U32 R47, R95.reuse, 0x10000, RZ ;  /* 0x000100005f2f7824 */ /* 0x040fe200078e00ff */
[----:B------:R-:W-:Y:S01]  /*e9b0*/  LOP3.LUT R95, R95, 0xffff0000, RZ, 0xc0, !PT ;  /* 0xffff00005f5f7812 */ /* 0x000fe200078ec0ff */
[C---:B------:R-:W-:Y:S01]  /*e9c0*/  IMAD.U32 R48, R99.reuse, 0x10000, RZ ;  /* 0x0001000063307824 */ /* 0x040fe200078e00ff */
[----:B------:R-:W-:Y:S01]  /*e9d0*/  LOP3.LUT R99, R99, 0xffff0000, RZ, 0xc0, !PT ;  /* 0xffff000063637812 */ /* 0x000fe200078ec0ff */
[----:B------:R-:W-:Y:S02]  /*e9e0*/  FFMA.FTZ R46, R12, R97, -R13 ;  /* 0x000000610c2e7223 */ /* 0x000fe4000001080d */
[----:B------:R-:W-:-:S02]  /*e9f0*/  FMUL.FTZ R13, R42, R91 ;  /* 0x0000005b2a0d7220 */ /* 0x000fc40000410000 */
[C---:B------:R-:W-:Y:S02]  /*ea00*/  FMUL.FTZ R49, R41.reuse, R47 ;  /* 0x0000002f29317220 */ /* 0x040fe40000410000 */
[----:B------:R-:W-:Y:S02]  /*ea10*/  FMUL.FTZ R42, R42, R96 ;  /* 0x000000602a2a7220 */ /* 0x000fe40000410000 */
[----:B------:R-:W-:Y:S02]  /*ea20*/  FMUL.FTZ R41, R41, R48 ;  /* 0x0000003029297220 */ /* 0x000fe40000410000 */
[C---:B------:R-:W-:Y:S02]  /*ea30*/  FFMA.FTZ R13, R39.reuse, R96, -R13 ;  /* 0x00000060270d7223 */ /* 0x040fe4000001080d */
[----:B------:R-:W-:Y:S02]  /*ea40*/  FFMA.FTZ R39, R39, R91, R42 ;  /* 0x0000005b27277223 */ /* 0x000fe4000001002a */
[C---:B------:R-:W-:Y:S01]  /*ea50*/  FFMA.FTZ R49, R38.reuse, R48, -R49 ;  /* 0x0000003026317223 */ /* 0x040fe20000010831 */
[----:B------:R-:W-:Y:S01]  /*ea60*/  F2FP.BF16.PACK_AB R13, R13, R6 ;  /* 0x000000060d0d723e */ /* 0x000fe200000010ff */
[----:B------:R-:W-:-:S02]  /*ea70*/  FFMA.FTZ R41, R38, R47, R41 ;  /* 0x0000002f26297223 */ /* 0x000fc40000010029 */
[C---:B------:R-:W-:Y:S02]  /*ea80*/  FMUL.FTZ R38, R5.reuse, R95 ;  /* 0x0000005f05267220 */ /* 0x040fe40000410000 */
[----:B------:R-:W-:Y:S02]  /*ea90*/  FMUL.FTZ R42, R5, R99 ;  /* 0x00000063052a7220 */ /* 0x000fe40000410000 */
[C---:B------:R-:W-:Y:S02]  /*eaa0*/  FMUL.FTZ R5, R45.reuse, R94 ;  /* 0x0000005e2d057220 */ /* 0x040fe40000410000 */
[----:B------:R-:W-:Y:S02]  /*eab0*/  FMUL.FTZ R4, R4, R97 ;  /* 0x0000006104047220 */ /* 0x000fe40000410000 */
[----:B------:R-:W-:Y:S02]  /*eac0*/  FMUL.FTZ R45, R45, R98 ;  /* 0x000000622d2d7220 */ /* 0x000fe40000410000 */
[----:B------:R-:W-:-:S02]  /*ead0*/  FFMA.FTZ R38, R14, R99, -R38 ;  /* 0x000000630e267223 */ /* 0x000fc40000010826 */
[----:B------:R-:W-:Y:S01]  /*eae0*/  FFMA.FTZ R98, R40, R98, -R5 ;  /* 0x0000006228627223 */ /* 0x000fe20000010805 */
[----:B------:R-:W-:Y:S01]  /*eaf0*/  F2FP.BF16.PACK_AB R5, R39, R36 ;  /* 0x000000242705723e */ /* 0x000fe200000010ff */
[----:B------:R-:W-:Y:S01]  /*eb00*/  FFMA.FTZ R4, R12, R93, R4 ;  /* 0x0000005d0c047223 */ /* 0x000fe20000010004 */
[----:B------:R-:W-:Y:S01]  /*eb10*/  F2FP.BF16.PACK_AB R12, R46, R7 ;  /* 0x000000072e0c723e */ /* 0x000fe200000010ff */
        /* <DEDUP_REMOVED lines=9> */
.L_x_2357:
[----:B------:R-:W-:Y:S05]  /*ebb0*/  BSYNC B0 ;  /* 0x0000000000007941 */ /* 0x000fea0003800000 */
.L_x_2356:
[----:B------:R-:W-:Y:S01]  /*ebc0*/  ISETP.GE.AND P0, PT, R137, c[0x0][0x27c], PT ;  /* 0x00009f0089007a0c */ /* 0x000fe20003f06270 */
[----:B------:R-:W-:-:S12]  /*ebd0*/  BSSY B0, `(.L_x_2358) ;  /* 0x0000070000007945 */ /* 0x000fd80003800000 */
[----:B------:R-:W-:Y:S05]  /*ebe0*/  @P0 BRA `(.L_x_2359) ;  /* 0x000006e000000947 */ /* 0x000fea0003800000 */
[----:B-1----:R-:W-:Y:S01]  /*ebf0*/  IMAD.MOV.U32 R4, RZ, RZ, c[0x0][0x27c] ;  /* 0x00009f00ff047624 */ /* 0x002fe200078e00ff */
[----:B------:R-:W-:Y:S02]  /*ec00*/  LEA.HI R92, R92, R137, RZ, 0x6 ;  /* 0x000000895c5c7211 */ /* 0x000fe400078f30ff */
        /* <DEDUP_REMOVED lines=14> */
[----:B------:R-:W1:Y:S01]  /*ecf0*/  LDS.128 R12, [R18] ;  /* 0x00000000120c7984 */ /* 0x000e620000000c00 */
[----:B------:R-:W-:-:S02]  /*ed00*/  SHF.R.U64 R37, R32, 0x10, R33 ;  /* 0x0000001020257819 */ /* 0x000fc40000001221 */
[----:B------:R-:W-:Y:S02]  /*ed10*/  IADD3 R36, R5, R4, R16 ;  /* 0x0000000405247210 */ /* 0x000fe40007ffe010 */
[----:B------:R-:W-:Y:S02]  /*ed20*/  SHF.R.U32.HI R32, RZ, 0x10, R33 ;  /* 0x00000010ff207819 */ /* 0x000fe40000011621 */
[----:B------:R-:W-:Y:S01]  /*ed30*/  SHF.R.U64 R28, R28, 0x10, R29 ;  /* 0x000000101c1c7819 */ /* 0x000fe2000000121d */
[----:B------:R-:W-:Y:S01]  /*ed40*/  IMAD.SHL.U32 R36, R36, 0x2, RZ ;  /* 0x0000000224247824 */ /* 0x000fe200078e00ff */
[--C-:B------:R-:W-:Y:S02]  /*ed50*/  SHF.R.U64 R33, R34, 0x10, R35.reuse ;  /* 0x0000001022217819 */ /* 0x100fe40000001223 */
[----:B------:R-:W-:Y:S02]  /*ed60*/  SHF.R.U32.HI R34, RZ, 0x10, R35 ;  /* 0x00000010ff227819 */ /* 0x000fe40000011623 */
[----:B------:R-:W2:Y:S01]  /*ed70*/  LDS.128 R4, [R36+0x18100] ;  /* 0x0181000024047984 */ /* 0x000ea20000000c00 */
[----:B------:R-:W-:-:S02]  /*ed80*/  SHF.R.U64 R35, R30, 0x10, R31 ;  /* 0x000000101e237819 */ /* 0x000fc4000000121f */
[----:B------:R-:W-:Y:S02]  /*ed90*/  SHF.R.U32.HI R31, RZ, 0x10, R31 ;  /* 0x00000010ff1f7819 */ /* 0x000fe4000001161f */
[----:B------:R-:W-:Y:S02]  /*eda0*/  PRMT R81, R81, 0x5410, R28 ;  /* 0x0000541051517816 */ /* 0x000fe4000000001c */
[----:B------:R-:W-:Y:S02]  /*edb0*/  PRMT R86, R86, 0x5410, R37 ;  /* 0x0000541056567816 */ /* 0x000fe40000000025 */
[----:B------:R-:W-:Y:S01]  /*edc0*/  SHF.R.U32.HI R29, RZ, 0x10, R29 ;  /* 0x00000010ff1d7819 */ /* 0x000fe2000001161d */
[----:B------:R-:W-:Y:S01]  /*edd0*/  IMAD.U32 R40, R81, 0x10000, RZ ;  /* 0x0001000051287824 */ /* 0x000fe200078e00ff */
[----:B------:R-:W-:Y:S01]  /*ede0*/  PRMT R82, R82, 0x5410, R31 ;  /* 0x0000541052527816 */ /* 0x000fe2000000001f */
[----:B------:R-:W-:Y:S01]  /*edf0*/  IMAD.U32 R38, R86, 0x10000, RZ ;  /* 0x0001000056267824 */ /* 0x000fe200078e00ff */
[----:B------:R-:W-:-:S02]  /*ee00*/  PRMT R85, R85, 0x5410, R32 ;  /* 0x0000541055557816 */ /* 0x000fc40000000020 */
[----:B------:R-:W-:Y:S02]  /*ee10*/  PRMT R87, R87, 0x5410, R34 ;  /* 0x0000541057577816 */ /* 0x000fe40000000022 */
[----:B------:R-:W-:Y:S02]  /*ee20*/  PRMT R88, R88, 0x5410, R33 ;  /* 0x0000541058587816 */ /* 0x000fe40000000021 */
[----:B------:R-:W-:Y:S02]  /*ee30*/  PRMT R80, R80, 0x5410, R29 ;  /* 0x0000541050507816 */ /* 0x000fe4000000001d */
[----:B------:R-:W-:Y:S02]  /*ee40*/  PRMT R84, R84, 0x5410, R35 ;  /* 0x0000541054547816 */ /* 0x000fe40000000023 */
[----:B------:R-:W-:Y:S01]  /*ee50*/  LOP3.LUT R81, R81, 0xffff0000, RZ, 0xc0, !PT ;  /* 0xffff000051517812 */ /* 0x000fe200078ec0ff */
[C---:B------:R-:W-:Y:S01]  /*ee60*/  IMAD.U32 R39, R80.reuse, 0x10000, RZ ;  /* 0x0001000050277824 */ /* 0x040fe200078e00ff */
[----:B------:R-:W-:Y:S01]  /*ee70*/  LOP3.LUT R80, R80, 0xffff0000, RZ, 0xc0, !PT ;  /* 0xffff000050507812 */ /* 0x000fe200078ec0ff */
[C---:B-1----:R-:W-:Y:S01]  /*ee80*/  IMAD.U32 R28, R13.reuse, 0x10000, RZ ;  /* 0x000100000d1c7824 */ /* 0x042fe200078e00ff */
[----:B------:R-:W-:Y:S01]  /*ee90*/  LOP3.LUT R31, R13, 0xffff0000, RZ, 0xc0, !PT ;  /* 0xffff00000d1f7812 */ /* 0x000fe200078ec0ff */
[C---:B------:R-:W-:Y:S01]  /*eea0*/  IMAD.U32 R13, R15.reuse, 0x10000, RZ ;  /* 0x000100000f0d7824 */ /* 0x040fe200078e00ff */
[----:B------:R-:W-:Y:S01]  /*eeb0*/  LOP3.LUT R32, R15, 0xffff0000, RZ, 0xc0, !PT ;  /* 0xffff00000f207812 */ /* 0x000fe200078ec0ff */
[C---:B------:R-:W-:Y:S01]  /*eec0*/  IMAD.U32 R29, R12.reuse, 0x10000, RZ ;  /* 0x000100000c1d7824 */ /* 0x040fe200078e00ff */
[----:B------:R-:W-:Y:S01]  /*eed0*/  LOP3.LUT R12, R12, 0xffff0000, RZ, 0xc0, !PT ;  /* 0xffff00000c0c7812 */ /* 0x000fe200078ec0ff */
[C---:B------:R-:W-:Y:S01]  /*eee0*/  IMAD.U32 R30, R14.reuse, 0x10000, RZ ;  /* 0x000100000e1e7824 */ /* 0x040fe200078e00ff */
        /* <DEDUP_REMOVED lines=37> */
[----:B------:R-:W-:Y:S01]  /*f140*/  FMUL.FTZ R33, R33, R39 ;  /* 0x0000002721217220 */ /* 0x000fe20000410000 */
[----:B------:R-:W-:Y:S01]  /*f150*/  F2FP.BF16.PACK_AB R4, R4, R29 ;  /* 0x0000001d0404723e */ /* 0x000fe200000010ff */
[----:B------:R-:W-:Y:S01]  /*f160*/  FFMA.FTZ R39, R30, R39, -R12 ;  /* 0x000000271e277223 */ /* 0x000fe2000001080c */
[----:B------:R-:W-:Y:S01]  /*f170*/  F2FP.BF16.PACK_AB R12, R40, R7 ;  /* 0x00000007280c723e */ /* 0x000fe200000010ff */
[----:B------:R-:W-:Y:S02]  /*f180*/  FFMA.FTZ R33, R30, R13, R33 ;  /* 0x0000000d1e217223 */ /* 0x000fe40000010021 */
[----:B------:R-:W-:Y:S02]  /*f190*/  FMUL.FTZ R38, R34, R80 ;  /* 0x0000005022267220 */ /* 0x000fe40000410000 */
[----:B------:R-:W-:-:S02]  /*f1a0*/  FMUL.FTZ R13, R5, R84 ;  /* 0x00000054050d7220 */ /* 0x000fc40000410000 */
[----:B------:R-:W-:Y:S02]  /*f1b0*/  FMUL.FTZ R30, R37, R82 ;  /* 0x00000052251e7220 */ /* 0x000fe40000410000 */
[----:B------:R-:W-:Y:S02]  /*f1c0*/  FMUL.FTZ R34, R34, R85 ;  /* 0x0000005522227220 */ /* 0x000fe40000410000 */
[-C--:B------:R-:W-:Y:S02]  /*f1d0*/  FMUL.FTZ R5, R5, R88.reuse ;  /* 0x0000005805057220 */ /* 0x080fe40000410000 */
[----:B------:R-:W-:Y:S02]  /*f1e0*/  FMUL.FTZ R37, R37, R87 ;  /* 0x0000005725257220 */ /* 0x000fe40000410000 */
[----:B------:R-:W-:Y:S02]  /*f1f0*/  FFMA.FTZ R85, R31, R85, -R38 ;  /* 0x000000551f557223 */ /* 0x000fe40000010826 */
[----:B------:R-:W-:-:S02]  /*f200*/  FFMA.FTZ R88, R14, R88, -R13 ;  /* 0x000000580e587223 */ /* 0x000fc4000001080d */
[----:B------:R-:W-:Y:S01]  /*f210*/  FFMA.FTZ R30, R32, R87, -R30 ;  /* 0x00000057201e7223 */ /* 0x000fe2000001081e */
[----:B------:R-:W-:Y:S01]  /*f220*/  F2FP.BF16.PACK_AB R13, R85, R6 ;  /* 0x00000006550d723e */ /* 0x000fe200000010ff */
[----:B------:R-:W-:Y:S02]  /*f230*/  FFMA.FTZ R31, R31, R80, R34 ;  /* 0x000000501f1f7223 */ /* 0x000fe40000010022 */
        /* <DEDUP_REMOVED lines=9> */
.L_x_2359:
[----:B------:R-:W-:Y:S05]  /*f2d0*/  BSYNC B0 ;  /* 0x0000000000007941 */ /* 0x000fea0003800000 */
.L_x_2358:
[----:B------:R-:W-:-:S13]  /*f2e0*/  ISETP.GE.AND P0, PT, R136, c[0x0][0x27c], PT ;  /* 0x00009f0088007a0c */ /* 0x000fda0003f06270 */
        /* <DEDUP_REMOVED lines=17> */
[--C-:B------:R-:W-:Y:S01]  /*f400*/  SHF.R.U64 R19, R24, 0x10, R25.reuse ;  /* 0x0000001018137819 */ /* 0x100fe20000001219 */
[----:B------:R-:W1:Y:S01]  /*f410*/  LDS.128 R12, [R17] ;  /* 0x00000000110c7984 */ /* 0x000e620000000c00 */
[----:B------:R-:W-:Y:S02]  /*f420*/  IADD3 R16, R5, R6, R16 ;  /* 0x0000000605107210 */ /* 0x000fe40007ffe010 */
[----:B------:R-:W-:Y:S02]  /*f430*/  SHF.R.U32.HI R24, RZ, 0x10, R25 ;  /* 0x00000010ff187819 */ /* 0x000fe40000011619 */
[--C-:B------:R-:W-:Y:S01]  /*f440*/  SHF.R.U64 R25, R26, 0x10, R27.reuse ;  /* 0x000000101a197819 */ /* 0x100fe2000000121b */
[----:B------:R-:W-:Y:S01]  /*f450*/  IMAD.SHL.U32 R16, R16, 0x2, RZ ;  /* 0x0000000210107824 */ /* 0x000fe200078e00ff */
[----:B------:R-:W-:Y:S02]  /*f460*/  SHF.R.U32.HI R26, RZ, 0x10, R27 ;  /* 0x00000010ff1a7819 */ /* 0x000fe4000001161b */
[----:B------:R-:W-:-:S02]  /*f470*/  SHF.R.U64 R27, R20, 0x10, R21 ;  /* 0x00000010141b7819 */ /* 0x000fc40000001215 */
[----:B------:R-:W2:Y:S01]  /*f480*/  LDS.128 R4, [R16+0x18100] ;  /* 0x0181000010047984 */ /* 0x000ea20000000c00 */
[----:B------:R-:W-:Y:S02]  /*f490*/  SHF.R.U32.HI R20, RZ, 0x10, R21 ;  /* 0x00000010ff147819 */ /* 0x000fe40000011615 */
[----:B------:R-:W-:Y:S02]  /*f4a0*/  SHF.R.U64 R21, R22, 0x10, R23 ;  /* 0x0000001016157819 */ /* 0x000fe40000001217 */
[----:B------:R-:W-:Y:S02]  /*f4b0*/  PRMT R70, R70, 0x5410, R27 ;  /* 0x0000541046467816 */ /* 0x000fe4000000001b */
[----:B------:R-:W-:Y:S02]  /*f4c0*/  SHF.R.U32.HI R22, RZ, 0x10, R23 ;  /* 0x00000010ff167819 */ /* 0x000fe40000011617 */
[----:B------:R-:W-:Y:S01]  /*f4d0*/  PRMT R74, R74, 0x5410, R19 ;  /* 0x000054104a4a7816 */ /* 0x000fe20000000013 */
[----:B------:R-:W-:Y:S01]  /*f4e0*/  IMAD.U32 R30, R70, 0x10000, RZ ;  /* 0x00010000461e7824 */ /* 0x000fe200078e00ff */
[----:B------:R-:W-:-:S02]  /*f4f0*/  PRMT R72, R72, 0x5410, R21 ;  /* 0x0000541048487816 */ /* 0x000fc40000000015 */
[----:B------:R-:W-:Y:S02]  /*f500*/  PRMT R71, R71, 0x5410, R22 ;  /* 0x0000541047477816 */ /* 0x000fe40000000016 */
[----:B------:R-:W-:Y:S02]  /*f510*/  PRMT R73, R73, 0x5410, R24 ;  /* 0x0000541049497816 */ /* 0x000fe40000000018 */
[----:B------:R-:W-:Y:S01]  /*f520*/  PRMT R75, R75, 0x5410, R26 ;  /* 0x000054104b4b7816 */ /* 0x000fe2000000001a */
[----:B------:R-:W-:Y:S01]  /*f530*/  IMAD.U32 R26, R74, 0x10000, RZ ;  /* 0x000100004a1a7824 */ /* 0x000fe200078e00ff */
[----:B------:R-:W-:Y:S02]  /*f540*/  PRMT R69, R69, 0x5410, R20 ;  /* 0x0000541045457816 */ /* 0x000fe40000000014 */
[----:B------:R-:W-:-:S03]  /*f550*/  PRMT R76, R76, 0x5410, R25 ;  /* 0x000054104c4c7816 */ /* 0x000fc60000000019 */
        /* <DEDUP_REMOVED lines=25> */
[----:B------:R-:W-:Y:S02]  /*f6f0*/  FMUL.FTZ R29, R15, R28 ;  /* 0x0000001c0f1d7220 */ /* 0x000fe40000410000 */
[----:B------:R-:W-:-:S02]  /*f700*/  FFMA.FTZ R19, R19, R30, R31 ;  /* 0x0000001e13137223 */ /* 0x000fc4000001001f */
[C---:B------:R-:W-:Y:S01]  /*f710*/  IMAD.U32 R30, R75.reuse, 0x10000, RZ ;  /* 0x000100004b1e7824 */ /* 0x040fe200078e00ff */
[----:B------:R-:W-:Y:S01]  /*f720*/  LOP3.LUT R75, R75, 0xffff0000, RZ, 0xc0, !PT ;  /* 0xffff00004b4b7812 */ /* 0x000fe200078ec0ff */
[-C--:B------:R-:W-:Y:S02]  /*f730*/  FMUL.FTZ R31, R15, R6.reuse ;  /* 0x000000060f1f7220 */ /* 0x080fe40000410000 */
[----:B------:R-:W-:Y:S01]  /*f740*/  FFMA.FTZ R6, R18, R6, -R29 ;  /* 0x0000000612067223 */ /* 0x000fe2000001081d */
[----:B------:R-:W-:Y:S01]  /*f750*/  LOP3.LUT R29, R70, 0xffff0000, RZ, 0xc0, !PT ;  /* 0xffff0000461d7812 */ /* 0x000fe200078ec0ff */
[C---:B------:R-:W-:Y:S02]  /*f760*/  FMUL.FTZ R15, R25.reuse, R26 ;  /* 0x0000001a190f7220 */ /* 0x040fe40000410000 */
[----:B------:R-:W-:Y:S02]  /*f770*/  FMUL.FTZ R25, R25, R30 ;  /* 0x0000001e19197220 */ /* 0x000fe40000410000 */
        /* <DEDUP_REMOVED lines=14> */
[-C--:B------:R-:W-:Y:S01]  /*f860*/  FMUL.FTZ R23, R23, R30.reuse ;  /* 0x0000001e17177220 */ /* 0x080fe20000410000 */
[----:B------:R-:W-:Y:S01]  /*f870*/  F2FP.BF16.PACK_AB R4, R4, R19 ;  /* 0x000000130404723e */ /* 0x000fe200000010ff */
        /* <DEDUP_REMOVED lines=12> */
[----:B------:R-:W-:-:S02]  /*f940*/  FFMA.FTZ R21, R21, R69, R24 ;  /* 0x0000004515157223 */ /* 0x000fc40000010018 */
        /* <DEDUP_REMOVED lines=9> */
.L_x_2335:
[----:B------:R-:W-:Y:S05]  /*f9e0*/  BSYNC B2 ;  /* 0x0000000000027941 */ /* 0x000fea0003800000 */
.L_x_2317:
[----:B------:R-:W-:-:S04]  /*f9f0*/  DEPBAR.LE SB0, 0x2 ;  /* 0x000080800000791a */ /* 0x000fc80000000000 */
[----:B------:R-:W-:Y:S01]  /*fa00*/  BAR.SYNC.DEFER_BLOCKING 0x0 ;  /* 0x0000000000007b1d */ /* 0x000fe20000010000 */
[----:B------:R-:W-:-:S04]  /*fa10*/  LOP3.LUT P0, RZ, R8, 0x2, RZ, 0xc0, !PT ;  /* 0x0000000208ff7812 */ /* 0x000fc8000780c0ff */
[----:B------:R-:W-:Y:S01]  /*fa20*/  SEL R200, R2, 0xffffffe0, !P0 ;  /* 0xffffffe002c87807 */ /* 0x000fe20004000000 */
[----:B------:R-:W-:Y:S04]  /*fa30*/  BSSY B0, `(.L_x_2360) ;  /* 0x0000025000007945 */ /* 0x000fe80003800000 */
[----:B------:R-:W-:Y:S01]  /*fa40*/  IMAD.IADD R2, R196, 0x1, R200 ;  /* 0x00000001c4027824 */ /* 0x000fe200078e02c8 */
[----:B------:R2:W3:Y:S04]  /*fa50*/  LDSM.16.M88.4 R28, [R198] ;  /* 0x00000000c61c783b */ /* 0x0004e80000000200 */
[----:B-1----:R2:W1:Y:S04]  /*fa60*/  LDSM.16.M88.4 R16, [R196] ;  /* 0x00000000c410783b */ /* 0x0024680000000200 */
[----:B------:R2:W4:Y:S04]  /*fa70*/  LDSM.16.M88.4 R60, [R196+0x800] ;  /* 0x00080000c43c783b */ /* 0x0005280000000200 */
[----:B------:R2:W1:Y:S04]  /*fa80*/  LDSM.16.M88.4 R52, [R196+0x1000] ;  /* 0x00100000c434783b */ /* 0x0004680000000200 */
[----:B------:R2:W1:Y:S04]  /*fa90*/  LDSM.16.M88.4 R24, [R196+0x1800] ;  /* 0x00180000c418783b */ /* 0x0004680000000200 */
[----:B------:R2:W1:Y:S04]  /*faa0*/  LDSM.16.M88.4 R44, [R195] ;  /* 0x00000000c32c783b */ /* 0x0004680000000200 */
[----:B------:R2:W1:Y:S04]  /*fab0*/  LDSM.16.M88.4 R12, [R2] ;  /* 0x00000000020c783b */ /* 0x0004680000000200 */
[----:B-----5:R2:W1:Y:S04]  /*fac0*/  LDSM.16.M88.4 R80, [R2+0x800] ;  /* 0x000800000250783b */ /* 0x0204680000000200 */
        /* <DEDUP_REMOVED lines=27> */
.L_x_2361:
[----:B------:R-:W-:Y:S05]  /*fc80*/  BSYNC B0 ;  /* 0x0000000000007941 */ /* 0x000fea0003800000 */
.L_x_2360:
[----:B------:R-:W-:Y:S01]  /*fc90*/  LOP3.LUT P0, RZ, R8, 0x4, RZ, 0xc0, !PT ;  /* 0x0000000408ff7812 */ /* 0x000fe2000780c0ff */
[C---:B-123--:R-:W-:Y:S01]  /*fca0*/  HMMA.16816.F32.BF16 R20, R28.reuse, R16, RZ ;  /* 0x000000101c14723c */ /* 0x04efe200000418ff */
[----:B------:R-:W-:Y:S01]  /*fcb0*/  LDSM.16.M88.4 R36, [R194] ;  /* 0x00000000c224783b */ /* 0x000fe20000000200 */
[C---:B------:R-:W-:Y:S01]  /*fcc0*/  IMAD.IADD R173, R197.reuse, 0x1, R192 ;  /* 0x00000001c5ad7824 */ /* 0x040fe200078e02c0 */
[----:B------:R-:W-:Y:S01]  /*fcd0*/  SEL R201, R0, 0xffffffc0, !P0 ;  /* 0xffffffc000c97807 */ /* 0x000fe20004000000 */
[----:B------:R-:W-:Y:S01]  /*fce0*/  IMAD.IADD R166, R197, 0x1, R139 ;  /* 0x00000001c5a67824 */ /* 0x000fe200078e028b */
[----:B------:R-:W0:Y:S01]  /*fcf0*/  LDGDEPBAR ;  /* 0x00000000000079af */ /* 0x000e220000000000 */
[----:B------:R-:W-:Y:S01]  /*fd00*/  BSSY B0, `(.L_x_2362) ;  /* 0x000026a000007945 */ /* 0x000fe20003800000 */
[----:B------:R-:W-:Y:S01]  /*fd10*/  IADD3 R0, R201, R196, R200 ;  /* 0x000000c4c9007210 */ /* 0x000fe20007ffe0c8 */
[----:B------:R-:W-:Y:S01]  /*fd20*/  HMMA.16816.F32.BF16 R16, R28, R18, RZ ;  /* 0x000000121c10723c */ /* 0x000fe200000418ff */
[----:B------:R-:W-:-:S05]  /*fd30*/  IMAD.IADD R8, R196, 0x1, R201 ;  /* 0x00000001c4087824 */ /* 0x000fca00078e02c9 */
[----:B------:R-:W1:Y:S02]  /*fd40*/  LDSM.16.M88.4 R4, [R8] ;  /* 0x000000000804783b */ /* 0x000e640000000200 */
[C---:B------:R-:W-:Y:S02]  /*fd50*/  HMMA.16816.F32.BF16 R56, R28.reuse, R52, RZ ;  /* 0x000000341c38723c */ /* 0x040fe400000418ff */
[----:B------:R-:W2:Y:S04]  /*fd60*/  LDSM.16.M88.4 R72, [R8+0x1000] ;  /* 0x001000000848783b */ /* 0x000ea80000000200 */
[----:B------:R-:W3:Y:S02]  /*fd70*/  LDSM.16.M88.4 R68, [R8+0x1800] ;  /* 0x001800000844783b */ /* 0x000ee40000000200 */
[C---:B------:R-:W-:Y:S02]  /*fd80*/  HMMA.16816.F32.BF16 R52, R28.reuse, R54, RZ ;  /* 0x000000361c34723c */ /* 0x040fe400000418ff */
[----:B------:R-:W5:Y:S06]  /*fd90*/  LDSM.16.M88.4 R76, [R8+0x800] ;  /* 0x00080000084c783b */ /* 0x000f6c0000000200 */
[C---:B----4-:R-:W-:Y:S08]  /*fda0*/  HMMA.16816.F32.BF16 R64, R28.reuse, R60, RZ ;  /* 0x0000003c1c40723c */ /* 0x050ff000000418ff */
[C---:B------:R-:W-:Y:S08]  /*fdb0*/  HMMA.16816.F32.BF16 R60, R28.reuse, R62, RZ ;  /* 0x0000003e1c3c723c */ /* 0x040ff000000418ff */
[C---:B------:R-:W-:Y:S08]  /*fdc0*/  HMMA.16816.F32.BF16 R48, R28.reuse, R24, RZ ;  /* 0x000000181c30723c */ /* 0x040ff000000418ff */
[----:B------:R-:W-:Y:S01]  /*fdd0*/  HMMA.16816.F32.BF16 R28, R28, R26, RZ ;  /* 0x0000001a1c1c723c */ /* 0x000fe200000418ff */
[----:B------:R-:W-:Y:S07]  /*fde0*/  LDSM.16.M88.4 R24, [R193] ;  /* 0x00000000c118783b */ /* 0x000fee0000000200 */
[C---:B------:R-:W-:Y:S08]  /*fdf0*/  HMMA.16816.F32.BF16 R20, R44.reuse, R12, R20 ;  /* 0x0000000c2c14723c */ /* 0x040ff00000041814 */
[C---:B------:R-:W-:Y:S01]  /*fe00*/  HMMA.16816.F32.BF16 R16, R44.reuse, R14, R16 ;  /* 0x0000000e2c10723c */ /* 0x040fe20000041810 */
[----:B------:R-:W4:Y:S07]  /*fe10*/  LDSM.16.M88.4 R12, [R0] ;  /* 0x00000000000c783b */ /* 0x000f2e0000000200 */
        /* <DEDUP_REMOVED lines=8> */
[----:B------:R-:W4:Y:S04]  /*fea0*/  LDSM.16.M88.4 R32, [R0+0x1000] ;  /* 0x001000000020783b */ /* 0x000f280000000200 */
[----:B------:R-:W4:Y:S03]  /*feb0*/  LDSM.16.M88.4 R28, [R0+0x1800] ;  /* 0x00180000001c783b */ /* 0x000f260000000200 */
[C---:B-1----:R-:W-:Y:S08]  /*fec0*/  HMMA.16816.F32.BF16 R20, R36.reuse, R4, R20 ;  /* 0x000000042414723c */ /* 0x042ff00000041814 */
[C---:B------:R-:W-:Y:S01]  /*fed0*/  HMMA.16816.F32.BF16 R16, R36.reuse, R6, R16 ;  /* 0x000000062410723c */ /* 0x040fe20000041810 */
[----:B------:R-:W1:Y:S07]  /*fee0*/  LDSM.16.M88.4 R4, [R196+0x2000] ;  /* 0x00200000c404783b */ /* 0x000e6e0000000200 */
        /* <DEDUP_REMOVED lines=16> */
[C---:B------:R-:W-:Y:S08]  /*fff0*/  HMMA.16816.F32.BF16 R48, R24.reuse, R28, R48 ;  /* 0x0000001c1830723c */ /* 0x040ff00000041830 */
[C---:B------:R-:W-:Y:S01]  /*10000*/  HMMA.16816.F32.BF16 R44, R24.reuse, R30, R44 ;  /* 0x0000001e182c723c */ /* 0x040fe2000004182c */
[----:B------:R-:W5:Y:S07]  /*10010*/  LDSM.16.M88.4 R28, [R2+0x3000] ;  /* 0x00300000021c783b */ /* 0x000f6e0000000200 */
[C---:B------:R-:W-:Y:S08]  /*10020*/  HMMA.16816.F32.BF16 R64, R24.reuse, R80, R64 ;  /* 0x000000501840723c */ /* 0x040ff00000041840 */
[----:B------:R-:W-:Y:S01]  /*10030*/  HMMA.16816.F32.BF16 R60, R24, R82, R60 ;  /* 0x00000052183c723c */ /* 0x000fe2000004183c */
[----:B------:R-:W-:Y:S04]  /*10040*/  LDSM.16.M88.4 R80, [R194+0x4000] ;  /* 0x00400000c250783b */ /* 0x000fe80000000200 */
[----:B------:R-:W-:Y:S03]  /*10050*/  LDSM.16.M88.4 R24, [R2+0x3800] ;  /* 0x003800000218783b */ /* 0x000fe60000000200 */
        /* <DEDUP_REMOVED lines=10> */
[----:B------:R-:W-:Y:S01]  /*10100*/  HMMA.16816.F32.BF16 R16, R12, R38, R16 ;  /* 0x000000260c10723c */ /* 0x000fe20000041810 */
[----:B------:R-:W-:Y:S07]  /*10110*/  LDSM.16.M88.4 R36, [R0+0x2000] ;  /* 0x002000000024783b */ /* 0x000fee0000000200 */
[C---:B------:R-:W-:Y:S08]  /*10120*/  HMMA.16816.F32.BF16 R48, R40.reuse, R68, R48 ;  /* 0x000000442830723c */ /* 0x040ff00000041830 */
[----:B------:R-:W-:Y:S01]  /*10130*/  HMMA.16816.F32.BF16 R44, R40, R70, R44 ;  /* 0x00000046282c723c */ /* 0x000fe2000004182c */
[----:B------:R-:W4:Y:S04]  /*10140*/  LDSM.16.M88.4 R40, [R193+0x4000] ;  /* 0x00400000c128783b */ /* 0x000f280000000200 */
[----:B------:R-:W2:Y:S03]  /*10150*/  LDSM.16.M88.4 R68, [R8+0x3800] ;  /* 0x003800000844783b */ /* 0x000ea60000000200 */
[C---:B-----5:R-:W-:Y:S08]  /*10160*/  HMMA.16816.F32.BF16 R56, R12.reuse, R28, R56 ;  /* 0x0000001c0c38723c */ /* 0x060ff00000041838 */
[C---:B------:R-:W-:Y:S01]  /*10170*/  HMMA.16816.F32.BF16 R52, R12.reuse, R30, R52 ;  /* 0x0000001e0c34723c */ /* 0x040fe20000041834 */
[----:B------:R-:W5:Y:S07]  /*10180*/  LDSM.16.M88.4 R28, [R0+0x3000] ;  /* 0x00300000001c783b */ /* 0x000f6e0000000200 */
[C---:B------:R-:W-:Y:S08]  /*10190*/  HMMA.16816.F32.BF16 R64, R12.reuse, R32, R64 ;  /* 0x000000200c40723c */ /* 0x040ff00000041840 */
[----:B------:R-:W-:Y:S01]  /*101a0*/  HMMA.16816.F32.BF16 R60, R12, R34, R60 ;  /* 0x000000220c3c723c */ /* 0x000fe2000004183c */
[----:B------:R-:W3:Y:S07]  /*101b0*/  LDSM.16.M88.4 R32, [R0+0x2800] ;  /* 0x002800000020783b */ /* 0x000eee0000000200 */
[C---:B-1----:R-:W-:Y:S08]  /*101c0*/  HMMA.16816.F32.BF16 R20, R80.reuse, R4, R20 ;  /* 0x000000045014723c */ /* 0x042ff00000041814 */
[----:B------:R-:W-:Y:S01]  /*101d0*/  HMMA.16816.F32.BF16 R16, R80, R6, R16 ;  /* 0x000000065010723c */ /* 0x000fe20000041810 */
[----:B------:R-:W-:Y:S07]  /*101e0*/  LDSM.16.M88.4 R4, [R196+0x4000] ;  /* 0x00400000c404783b */ /* 0x000fee0000000200 */
[C---:B------:R-:W-:Y:S08]  /*101f0*/  HMMA.16816.F32.BF16 R48, R12.reuse, R24, R48 ;  /* 0x000000180c30723c */ /* 0x040ff00000041830 */
[----:B------:R-:W-:Y:S01]  /*10200*/  HMMA.16816.F32.BF16 R44, R12, R26, R44 ;  /* 0x0000001a0c2c723c */ /* 0x000fe2000004182c */
[----:B------:R-:W1:Y:S04]  /*10210*/  LDSM.16.M88.4 R12, [R198+0x8000] ;  /* 0x00800000c60c783b */ /* 0x000e680000000200 */
[----:B------:R-:W1:Y:S03]  /*10220*/  LDSM.16.M88.4 R24, [R0+0x3800] ;  /* 0x003800000018783b */ /* 0x000e660000000200 */
[C---:B--2---:R-:W-:Y:S08]  /*10230*/  HMMA.16816.F32.BF16 R56, R80.reuse, R72, R56 ;  /* 0x000000485038723c */ /* 0x044ff00000041838 */
[C---:B------:R-:W-:Y:S08]  /*10240*/  HMMA.16816.F32.BF16 R52, R80.reuse, R74, R52 ;  /* 0x0000004a5034723c */ /* 0x040ff00000041834 */
[C---:B---3--:R-:W-:Y:S08]  /*10250*/  HMMA.16816.F32.BF16 R64, R80.reuse, R76, R64 ;  /* 0x0000004c5040723c */ /* 0x048ff00000041840 */
[----:B------:R-:W-:Y:S08]  /*10260*/  HMMA.16816.F32.BF16 R60, R80, R78, R60 ;  /* 0x0000004e503c723c */ /* 0x000ff0000004183c */
[C---:B----4-:R-:W-:Y:S08]  /*10270*/  HMMA.16816.F32.BF16 R20, R40.reuse, R36, R20 ;  /* 0x000000242814723c */ /* 0x050ff00000041814 */
[----:B------:R-:W-:Y:S01]  /*10280*/  HMMA.16816.F32.BF16 R72, R40, R38, R16 ;  /* 0x000000262848723c */ /* 0x000fe20000041810 */
[----:B------:R-:W-:Y:S04]  /*10290*/  LDSM.16.M88.4 R36, [R195+0x8000] ;  /* 0x00800000c324783b */ /* 0x000fe80000000200 */
[----:B------:R-:W-:Y:S03]  /*102a0*/  LDSM.16.M88.4 R16, [R2+0x4000] ;  /* 0x004000000210783b */ /* 0x000fe60000000200 */
[C---:B------:R-:W-:Y:S08]  /*102b0*/  HMMA.16816.F32.BF16 R48, R80.reuse, R68, R48 ;  /* 0x000000445030723c */ /* 0x040ff00000041830 */
[----:B------:R-:W-:Y:S01]  /*102c0*/  HMMA.16816.F32.BF16 R44, R80, R70, R44 ;  /* 0x00000046502c723c */ /* 0x000fe2000004182c */
[----:B------:R-:W2:Y:S04]  /*102d0*/  LDSM.16.M88.4 R68, [R196+0x4800] ;  /* 0x00480000c444783b */ /* 0x000ea80000000200 */
[----:B------:R-:W-:Y:S03]  /*102e0*/  LDSM.16.M88.4 R80, [R2+0x5000] ;  /* 0x005000000250783b */ /* 0x000fe60000000200 */
[C---:B-----5:R-:W-:Y:S08]  /*102f0*/  HMMA.16816.F32.BF16 R56, R40.reuse, R28, R56 ;  /* 0x0000001c2838723c */ /* 0x060ff00000041838 */
[C---:B------:R-:W-:Y:S01]  /*10300*/  HMMA.16816.F32.BF16 R52, R40.reuse, R30, R52 ;  /* 0x0000001e2834723c */ /* 0x040fe20000041834 */
[----:B------:R-:W3:Y:S07]  /*10310*/  LDSM.16.M88.4 R28, [R196+0x5000] ;  /* 0x00500000c41c783b */ /* 0x000eee0000000200 */
[C---:B------:R-:W-:Y:S08]  /*10320*/  HMMA.16816.F32.BF16 R64, R40.reuse, R32, R64 ;  /* 0x000000202840723c */ /* 0x040ff00000041840 */
[----:B------:R-:W-:Y:S01]  /*10330*/  HMMA.16816.F32.BF16 R60, R40, R34, R60 ;  /* 0x00000022283c723c */ /* 0x000fe2000004183c */
[----:B------:R-:W4:Y:S07]  /*10340*/  LDSM.16.M88.4 R32, [R2+0x4800] ;  /* 0x004800000220783b */ /* 0x000f2e0000000200 */
[C---:B-1----:R-:W-:Y:S08]  /*10350*/  HMMA.16816.F32.BF16 R20, R12.reuse, R4, R20 ;  /* 0x000000040c14723c */ /* 0x042ff00000041814 */
[----:B------:R-:W-:Y:S01]  /*10360*/  HMMA.16816.F32.BF16 R72, R12, R6, R72 ;  /* 0x000000060c48723c */ /* 0x000fe20000041848 */
[----:B------:R-:W-:Y:S07]  /*10370*/  LDSM.16.M88.4 R4, [R8+0x4000] ;  /* 0x004000000804783b */ /* 0x000fee0000000200 */
[C---:B------:R-:W-:Y:S08]  /*10380*/  HMMA.16816.F32.BF16 R48, R40.reuse, R24, R48 ;  /* 0x000000182830723c */ /* 0x040ff00000041830 */
[----:B------:R-:W-:Y:S01]  /*10390*/  HMMA.16816.F32.BF16 R44, R40, R26, R44 ;  /* 0x0000001a282c723c */ /* 0x000fe2000004182c */
[----:B------:R-:W1:Y:S04]  /*103a0*/  LDSM.16.M88.4 R24, [R194+0x8000] ;  /* 0x00800000c218783b */ /* 0x000e680000000200 */
[----:B------:R-:W-:Y:S03]  /*103b0*/  LDSM.16.M88.4 R40, [R0+0x4000] ;  /* 0x004000000028783b */ /* 0x000fe60000000200 */
[----:B--2---:R-:W-:Y:S08]  /*103c0*/  HMMA.16816.F32.BF16 R64, R12, R68, R64 ;  /* 0x000000440c40723c */ /* 0x004ff00000041840 */
[----:B------:R-:W-:Y:S08]  /*103d0*/  HMMA.16816.F32.BF16 R20, R36, R16, R20 ;  /* 0x000000102414723c */ /* 0x000ff00000041814 */
[----:B------:R-:W-:Y:S01]  /*103e0*/  HMMA.16816.F32.BF16 R68, R12, R70, R60 ;  /* 0x000000460c44723c */ /* 0x000fe2000004183c */
[----:B------:R-:W-:Y:S07]  /*103f0*/  LDSM.16.M88.4 R60, [R193+0x8000] ;  /* 0x00800000c13c783b */ /* 0x000fee0000000200 */
[----:B------:R-:W-:Y:S01]  /*10400*/  HMMA.16816.F32.BF16 R72, R36, R18, R72 ;  /* 0x000000122448723c */ /* 0x000fe20000041848 */
[----:B------:R-:W2:Y:S07]  /*10410*/  LDSM.16.M88.4 R16, [R196+0x5800] ;  /* 0x00580000c410783b */ /* 0x000eae0000000200 */
[----:B---3--:R-:W-:Y:S01]  /*10420*/  HMMA.16816.F32.BF16 R76, R12, R28, R56 ;  /* 0x0000001c0c4c723c */ /* 0x008fe20000041838 */
[----:B------:R-:W3:Y:S07]  /*10430*/  LDSM.16.M88.4 R56, [R8+0x4800] ;  /* 0x004800000838783b */ /* 0x000eee0000000200 */
[----:B----4-:R-:W-:Y:S08]  /*10440*/  HMMA.16816.F32.BF16 R64, R36, R32, R64 ;  /* 0x000000202440723c */ /* 0x010ff00000041840 */
[----:B------:R-:W-:Y:S01]  /*10450*/  HMMA.16816.F32.BF16 R52, R12, R30, R52 ;  /* 0x0000001e0c34723c */ /* 0x000fe20000041834 */
[----:B------:R-:W4:Y:S07]  /*10460*/  LDSM.16.M88.4 R28, [R8+0x5000] ;  /* 0x00500000081c783b */ /* 0x000f2e0000000200 */
[----:B------:R-:W-:Y:S01]  /*10470*/  HMMA.16816.F32.BF16 R68, R36, R34, R68 ;  /* 0x000000222444723c */ /* 0x000fe20000041844 */
[----:B------:R-:W5:Y:S07]  /*10480*/  LDSM.16.M88.4 R32, [R2+0x5800] ;  /* 0x005800000220783b */ /* 0x000f6e0000000200 */
[C---:B-1----:R-:W-:Y:S08]  /*10490*/  HMMA.16816.F32.BF16 R20, R24.reuse, R4, R20 ;  /* 0x000000041814723c */ /* 0x042ff00000041814 */
[----:B------:R-:W-:Y:S01]  /*104a0*/  HMMA.16816.F32.BF16 R72, R24, R6, R72 ;  /* 0x000000061848723c */ /* 0x000fe20000041848 */
[----:B------:R-:W1:Y:S07]  /*104b0*/  LDSM.16.M88.4 R4, [R0+0x4800] ;  /* 0x004800000004783b */ /* 0x000e6e0000000200 */
[----:B--2---:R-:W-:Y:S08]  /*104c0*/  HMMA.16816.F32.BF16 R48, R12, R16, R48 ;  /* 0x000000100c30723c */ /* 0x004ff00000041830 */
[----:B------:R-:W-:Y:S08]  /*104d0*/  HMMA.16816.F32.BF16 R76, R36, R80, R76 ;  /* 0x00000050244c723c */ /* 0x000ff0000004184c */
[----:B------:R-:W-:Y:S01]  /*104e0*/  HMMA.16816.F32.BF16 R44, R12, R18, R44 ;  /* 0x000000120c2c723c */ /* 0x000fe2000004182c */
[----:B------:R-:W2:Y:S04]  /*104f0*/  LDSM.16.M88.4 R12, [R0+0x5000] ;  /* 0x00500000000c783b */ /* 0x000ea80000000200 */
[----:B------:R1:W2:Y:S03]  /*10500*/  LDSM.16.M88.4 R16, [R8+0x5800] ;  /* 0x005800000810783b */ /* 0x0002a60000000200 */
[C---:B---3--:R-:W-:Y:S08]  /*10510*/  HMMA.16816.F32.BF16 R64, R24.reuse, R56, R64 ;  /* 0x000000381840723c */ /* 0x048ff00000041840 */
[----:B------:R-:W-:Y:S08]  /*10520*/  HMMA.16816.F32.BF16 R68, R24, R58, R68 ;  /* 0x0000003a1844723c */ /* 0x000ff00000041844 */
[----:B------:R-:W-:Y:S01]  /*10530*/  HMMA.16816.F32.BF16 R52, R36, R82, R52 ;  /* 0x000000522434723c */ /* 0x000fe20000041834 */
[----:B-1----:R-:W-:-:S07]  /*10540*/  IMAD.IADD R8, R222, 0x1, R209 ;  /* 0x00000001de087824 */ /* 0x002fce00078e02d1 */
[----:B----4-:R-:W-:Y:S08]  /*10550*/  HMMA.16816.F32.BF16 R76, R24, R28, R76 ;  /* 0x0000001c184c723c */ /* 0x010ff0000004184c */
[C---:B-----5:R-:W-:Y:S08]  /*10560*/  HMMA.16816.F32.BF16 R48, R36.reuse, R32, R48 ;  /* 0x000000202430723c */ /* 0x060ff00000041830 */
[----:B------:R-:W-:Y:S07]  /*10570*/  HMMA.16816.F32.BF16 R44, R36, R34, R44 ;  /* 0x00000022242c723c */ /* 0x000fee000004182c */
[----:B------:R-:W-:Y:S01]  /*10580*/  IMAD.MOV.U32 R34, RZ, RZ, -0x40 ;  /* 0xffffffc0ff227424 */ /* 0x000fe200078e00ff */
[C---:B------:R-:W-:Y:S08]  /*10590*/  HMMA.16816.F32.BF16 R64, R60.reuse, R4, R64 ;  /* 0x000000043c40723c */ /* 0x040ff00000041840 */
[----:B------:R-:W-:Y:S01]  /*105a0*/  HMMA.16816.F32.BF16 R68, R60, R6, R68 ;  /* 0x000000063c44723c */ /* 0x000fe20000041844 */
[----:B------:R-:W1:Y:S01]  /*105b0*/  LDSM.16.M88.4 R4, [R0+0x5800] ;  /* 0x005800000004783b */ /* 0x000e620000000200 */
[----:B------:R-:W-:-:S04]  /*105c0*/  DEPBAR.LE SB0, 0x2 ;  /* 0x000080800000791a */ /* 0x000fc80000000000 */
[----:B------:R-:W-:Y:S02]  /*105d0*/  BAR.SYNC.DEFER_BLOCKING 0x0 ;  /* 0x0000000000007b1d */ /* 0x000fe40000010000 */
[----:B------:R-:W-:Y:S08]  /*105e0*/  HMMA.16816.F32.BF16 R52, R24, R30, R52 ;  /* 0x0000001e1834723c */ /* 0x000ff00000041834 */
[----:B--2---:R-:W-:Y:S01]  /*105f0*/  HMMA.16816.F32.BF16 R76, R60, R12, R76 ;  /* 0x0000000c3c4c723c */ /* 0x004fe2000004184c */
[----:B------:R-:W-:-:S02]  /*10600*/  FMUL.FTZ R32, R65, c[0x0][0x320] ;  /* 0x0000c80041207a20 */ /* 0x000fc40000410000 */
[----:B------:R-:W-:Y:S02]  /*10610*/  FMUL.FTZ R29, R64, c[0x0][0x320] ;  /* 0x0000c800401d7a20 */ /* 0x000fe40000410000 */
[----:B------:R-:W-:Y:S02]  /*10620*/  FMUL.FTZ R33, R66, c[0x0][0x320] ;  /* 0x0000c80042217a20 */ /* 0x000fe40000410000 */
[----:B------:R-:W-:Y:S01]  /*10630*/  @P6 IMAD.HI.U32 R13, R8, c[0x0][0x2c8], RZ ;  /* 0x0000b200080d6a27 */ /* 0x000fe200078e00ff */
[----:B------:R-:W-:Y:S01]  /*10640*/  HMMA.16816.F32.BF16 R48, R24, R16, R48 ;  /* 0x000000101830723c */ /* 0x000fe20000041830 */
[----:B------:R-:W-:Y:S02]  /*10650*/  MUFU.TANH R32, R32 ;  /* 0x0000002000207308 */ /* 0x000fe40000002400 */
[----:B------:R-:W-:Y:S01]  /*10660*/  FMUL.FTZ R69, R69, c[0x0][0x320] ;  /* 0x0000c80045457a20 */ /* 0x000fe20000410000 */
[----:B------:R-:W-:Y:S01]  /*10670*/  @P6 SHF.R.U32.HI R8, RZ, c[0x0][0x2cc], R13 ;  /* 0x0000b300ff086a19 */ /* 0x000fe2000001160d */
[----:B------:R-:W-:Y:S01]  /*10680*/  FMUL.FTZ R68, R68, c[0x0][0x320] ;  /* 0x0000c80044447a20 */ /* 0x000fe20000410000 */
[----:B------:R-:W-:Y:S01]  /*10690*/  LDSM.16.MT88.4 R128, [R192] ;  /* 0x00000000c080783b */ /* 0x000fe20000004200 */
[----:B------:R-:W-:Y:S01]  /*106a0*/  FMUL.FTZ R30, R67, c[0x0][0x320] ;  /* 0x0000c800431e7a20 */ /* 0x000fe20000410000 */
[----:B------:R-:W-:Y:S01]  /*106b0*/  HMMA.16816.F32.BF16 R20, R60, R40, R20 ;  /* 0x000000283c14723c */ /* 0x000fe20000041814 */
[----:B------:R-:W-:Y:S01]  /*106c0*/  MUFU.TANH R29, R29 ;  /* 0x0000001d001d7308 */ /* 0x000fe20000002400 */
[----:B------:R-:W-:Y:S01]  /*106d0*/  FMUL.FTZ R70, R70, c[0x0][0x320] ;  /* 0x0000c80046467a20 */ /* 0x000fe20000410000 */
[----:B------:R-:W-:Y:S01]  /*106e0*/  LDSM.16.MT88.4 R120, [R173] ;  /* 0x00000000ad78783b */ /* 0x000fe20000004200 */
[----:B------:R-:W-:-:S03]  /*106f0*/  FMUL.FTZ R13, R71, c[0x0][0x320] ;  /* 0x0000c800470d7a20 */ /* 0x000fc60000410000 */
[----:B------:R-:W-:Y:S01]  /*10700*/  LDSM.16.MT88.4 R112, [R139] ;  /* 0x000000008b70783b */ /* 0x000fe20000004200 */
[----:B------:R-:W-:Y:S01]  /*10710*/  HMMA.16816.F32.BF16 R44, R24, R18, R44 ;  /* 0x00000012182c723c */ /* 0x000fe2000004182c */
[----:B------:R-:W-:Y:S01]  /*10720*/  FMUL.FTZ R76, R76, c[0x0][0x320] ;  /* 0x0000c8004c4c7a20 */ /* 0x000fe20000410000 */
[----:B------:R-:W-:Y:S01]  /*10730*/  MUFU.TANH R16, R69 ;  /* 0x0000004500107308 */ /* 0x000fe20000002400 */
[----:B------:R-:W-:Y:S01]  /*10740*/  FMUL.FTZ R77, R77, c[0x0][0x320] ;  /* 0x0000c8004d4d7a20 */ /* 0x000fe20000410000 */
[----:B------:R-:W-:Y:S01]  /*10750*/  LDSM.16.MT88.4 R104, [R223] ;  /* 0x00000000df68783b */ /* 0x000fe20000004200 */
[----:B------:R-:W-:Y:S02]  /*10760*/  FMUL.FTZ R78, R78, c[0x0][0x320] ;  /* 0x0000c8004e4e7a20 */ /* 0x000fe40000410000 */
[C---:B------:R-:W-:Y:S01]  /*10770*/  IMAD R18, R9.reuse, R34, 0x1 ;  /* 0x0000000109127424 */ /* 0x040fe200078e0222 */
[C---:B------:R-:W-:Y:S01]  /*10780*/  HMMA.16816.F32.BF16 R72, R60.reuse, R42, R72 ;  /* 0x0000002a3c48723c */ /* 0x040fe20000041848 */
[--C-:B------:R-:W-:Y:S01]  /*10790*/  IMAD R24, R9, -0x40, R242.reuse ;  /* 0xffffffc009187824 */ /* 0x100fe200078e02f2 */
[----:B------:R-:W-:Y:S01]  /*107a0*/  MUFU.TANH R204, R76 ;  /* 0x0000004c00cc7308 */ /* 0x000fe20000002400 */
[----:B------:R-:W-:Y:S01]  /*107b0*/  FMUL.FTZ R79, R79, c[0x0][0x320] ;  /* 0x0000c8004f4f7a20 */ /* 0x000fe20000410000 */
[----:B------:R-:W-:Y:S01]  /*107c0*/  IADD3 R18, -R221, R18, R242 ;  /* 0x00000012dd127210 */ /* 0x000fe20007ffe1f2 */
[----:B------:R-:W-:Y:S01]  /*107d0*/  IMAD.IADD R24, R24, 0x1, -R221 ;  /* 0x0000000118187824 */ /* 0x000fe200078e0add */
[----:B------:R-:W-:Y:S02]  /*107e0*/  LDSM.16.MT88.4 R84, [R173+0x4000] ;  /* 0x00400000ad54783b */ /* 0x000fe40000004200 */
[C---:B------:R-:W-:Y:S01]  /*107f0*/  HMMA.16816.F32.BF16 R52, R60.reuse, R14, R52 ;  /* 0x0000000e3c34723c */ /* 0x040fe20000041834 */
[----:B------:R-:W-:Y:S01]  /*10800*/  FMUL.FTZ R20, R20, c[0x0][0x320] ;  /* 0x0000c80014147a20 */ /* 0x000fe20000410000 */
[----:B------:R-:W2:Y:S01]  /*10810*/  SHFL.IDX PT, R14, R8, RZ, 0x1c1f ;  /* 0x001c1fff080e7589 */ /* 0x000ea200000e0000 */
[----:B------:R-:W-:Y:S01]  /*10820*/  FMUL.FTZ R40, R21, c[0x0][0x320] ;  /* 0x0000c80015287a20 */ /* 0x000fe20000410000 */
[----:B------:R-:W-:Y:S01]  /*10830*/  MUFU.TANH R12, R68 ;  /* 0x00000044000c7308 */ /* 0x000fe20000002400 */
[----:B------:R-:W-:Y:S01]  /*10840*/  FMUL.FTZ R21, R22, c[0x0][0x320] ;  /* 0x0000c80016157a20 */ /* 0x000fe20000410000 */
[----:B------:R-:W3:Y:S01]  /*10850*/  SHFL.IDX PT, R8, R8, 0x1, 0x1c1f ;  /* 0x003c1f0008087f89 */ /* 0x000ee200000e0000 */
[----:B------:R-:W-:Y:S01]  /*10860*/  FMUL.FTZ R22, R23, c[0x0][0x320] ;  /* 0x0000c80017167a20 */ /* 0x000fe20000410000 */
[C---:B-1----:R-:W-:Y:S02]  /*10870*/  HMMA.16816.F32.BF16 R48, R60.reuse, R4, R48 ;  /* 0x000000043c30723c */ /* 0x042fe40000041830 */
[----:B------:R-:W-:Y:S02]  /*10880*/  LDSM.16.MT88.4 R92, [R139+0x4000] ;  /* 0x004000008b5c783b */ /* 0x000fe40000004200 */
[----:B------:R-:W1:Y:S02]  /*10890*/  MUFU.TANH R20, R20 ;  /* 0x0000001400147308 */ /* 0x000e640000002400 */
[----:B------:R-:W-:Y:S01]  /*108a0*/  LDSM.16.MT88.4 R144, [R173+0x800] ;  /* 0x00080000ad90783b */ /* 0x000fe20000004200 */
[----:B------:R-:W-:Y:S01]  /*108b0*/  IMAD.IADD R5, R18, 0x1, -R241 ;  /* 0x0000000112057824 */ /* 0x000fe200078e0af1 */
[----:B------:R-:W-:Y:S01]  /*108c0*/  HMMA.16816.F32.BF16 R44, R60, R6, R44 ;  /* 0x000000063c2c723c */ /* 0x000fe2000004182c */
[----:B------:R-:W-:Y:S01]  /*108d0*/  FMUL.FTZ R23, R72, c[0x0][0x320] ;  /* 0x0000c80048177a20 */ /* 0x000fe20000410000 */
[----:B------:R-:W-:Y:S01]  /*108e0*/  LDSM.16.MT88.4 R60, [R139+0x2000] ;  /* 0x002000008b3c783b */ /* 0x000fe20000004200 */
[----:B------:R-:W-:Y:S01]  /*108f0*/  FMUL.FTZ R41, R73, c[0x0][0x320] ;  /* 0x0000c80049297a20 */ /* 0x000fe20000410000 */
[----:B------:R-:W4:Y:S01]  /*10900*/  MUFU.TANH R40, R40 ;  /* 0x0000002800287308 */ /* 0x000f220000002400 */
[----:B------:R-:W-:Y:S01]  /*10910*/  FMUL.FTZ R2, R74, c[0x0][0x320] ;  /* 0x0000c8004a027a20 */ /* 0x000fe20000410000 */
[----:B------:R-:W-:Y:S01]  /*10920*/  LDSM.16.MT88.4 R36, [R139+0x800] ;  /* 0x000800008b24783b */ /* 0x000fe20000004200 */
[----:B------:R-:W-:-:S02]  /*10930*/  FMUL.FTZ R28, R75, c[0x0][0x320] ;  /* 0x0000c8004b1c7a20 */ /* 0x000fc40000410000 */
[----:B------:R-:W-:Y:S02]  /*10940*/  FMUL.FTZ R52, R52, c[0x0][0x320] ;  /* 0x0000c80034347a20 */ /* 0x000fe40000410000 */
[----:B--2---:R-:W-:Y:S01]  /*10950*/  IMAD.IADD R9, R5, 0x1, R14 ;  /* 0x0000000105097824 */ /* 0x004fe200078e020e */
[----:B------:R-:W2:Y:S01]  /*10960*/  MUFU.TANH R23, R23 ;  /* 0x0000001700177308 */ /* 0x000ea20000002400 */
[----:B------:R-:W-:Y:S02]  /*10970*/  FMUL.FTZ R53, R53, c[0x0][0x320] ;  /* 0x0000c80035357a20 */ /* 0x000fe40000410000 */
[----:B---3--:R-:W-:Y:S01]  /*10980*/  IMAD.IADD R5, R5, 0x1, R8 ;  /* 0x0000000105057824 */ /* 0x008fe200078e0208 */
[----:B------:R-:W-:Y:S01]  /*10990*/  IMNMX R9, R24, R9, PT ;  /* 0x0000000918097217 */ /* 0x000fe20003800200 */
[----:B------:R-:W-:Y:S02]  /*109a0*/  FMUL.FTZ R49, R49, c[0x0][0x320] ;  /* 0x0000c80031317a20 */ /* 0x000fe40000410000 */
[----:B------:R-:W-:Y:S01]  /*109b0*/  FMUL.FTZ R48, R48, c[0x0][0x320] ;  /* 0x0000c80030307a20 */ /* 0x000fe20000410000 */
[----:B------:R-:W3:Y:S01]  /*109c0*/  MUFU.TANH R41, R41 ;  /* 0x0000002900297308 */ /* 0x000ee20000002400 */
[C---:B------:R-:W-:Y:S01]  /*109d0*/  ISETP.GT.AND P2, PT, R9.reuse, RZ, PT ;  /* 0x000000ff0900720c */ /* 0x040fe20003f44270 */
[----:B------:R-:W-:Y:S01]  /*109e0*/  FMUL.FTZ R54, R54, c[0x0][0x320] ;  /* 0x0000c80036367a20 */ /* 0x000fe20000410000 */
[C---:B------:R-:W-:Y:S01]  /*109f0*/  ISETP.GT.AND P1, PT, R9.reuse, 0x1, PT ;  /* 0x000000010900780c */ /* 0x040fe20003f24270 */
[----:B------:R-:W-:Y:S01]  /*10a00*/  FMUL.FTZ R44, R44, c[0x0][0x320] ;  /* 0x0000c8002c2c7a20 */ /* 0x000fe20000410000 */
[----:B------:R-:W-:Y:S01]  /*10a10*/  ISETP.GT.AND P0, PT, R9, 0x8, PT ;  /* 0x000000080900780c */ /* 0x000fe20003f04270 */
[----:B------:R-:W-:Y:S01]  /*10a20*/  FMUL.FTZ R45, R45, c[0x0][0x320] ;  /* 0x0000c8002d2d7a20 */ /* 0x000fe20000410000 */
[----:B-1----:R-:W-:Y:S01]  /*10a30*/  FSEL R7, R20, -INF , P2 ;  /* 0xff80000014077808 */ /* 0x002fe20001000000 */
[----:B------:R-:W1:Y:S01]  /*10a40*/  MUFU.TANH R168, R52 ;  /* 0x0000003400a87308 */ /* 0x000e620000002400 */
[----:B----4-:R-:W-:Y:S01]  /*10a50*/  FSEL R40, R40, -INF , P1 ;  /* 0xff80000028287808 */ /* 0x010fe20000800000 */
[----:B------:R-:W-:Y:S01]  /*10a60*/  FMUL.FTZ R55, R55, c[0x0][0x320] ;  /* 0x0000c80037377a20 */ /* 0x000fe20000410000 */
[----:B------:R-:W-:Y:S01]  /*10a70*/  ISETP.GT.AND P3, PT, R9, 0x9, PT ;  /* 0x000000090900780c */ /* 0x000fe20003f64270 */
[----:B------:R-:W-:Y:S01]  /*10a80*/  FMUL.FTZ R50, R50, c[0x0][0x320] ;  /* 0x0000c80032327a20 */ /* 0x000fe20000410000 */
[----:B--2---:R-:W-:Y:S01]  /*10a90*/  FSEL R26, R23, -INF , P0 ;  /* 0xff800000171a7808 */ /* 0x004fe20000000000 */
[----:B------:R-:W-:Y:S01]  /*10aa0*/  FMUL.FTZ R51, R51, c[0x0][0x320] ;  /* 0x0000c80033337a20 */ /* 0x000fe20000410000 */
[----:B------:R-:W-:Y:S01]  /*10ab0*/  FMNMX.FTZ R15, R7, R40, !PT ;  /* 0x00000028070f7209 */ /* 0x000fe20007810000 */
[----:B------:R-:W2:Y:S01]  /*10ac0*/  MUFU.TANH R202, R53 ;  /* 0x0000003500ca7308 */ /* 0x000ea20000002400 */
[----:B------:R-:W-:Y:S01]  /*10ad0*/  IMNMX R5, R24, R5, PT ;  /* 0x0000000518057217 */ /* 0x000fe20003800200 */
[----:B------:R-:W-:Y:S01]  /*10ae0*/  FMUL.FTZ R46, R46, c[0x0][0x320] ;  /* 0x0000c8002e2e7a20 */ /* 0x000fe20000410000 */
[----:B---3--:R-:W-:Y:S01]  /*10af0*/  FSEL R24, R41, -INF , P3 ;  /* 0xff80000029187808 */ /* 0x008fe20001800000 */
[----:B------:R-:W-:Y:S01]  /*10b00*/  FMUL.FTZ R47, R47, c[0x0][0x320] ;  /* 0x0000c8002f2f7a20 */ /* 0x000fe20000410000 */
[----:B------:R-:W-:-:S02]  /*10b10*/  ISETP.GT.AND P3, PT, R9, 0x11, PT ;  /* 0x000000110900780c */ /* 0x000fc40003f64270 */
[C---:B------:R-:W-:Y:S01]  /*10b20*/  ISETP.GT.AND P5, PT, R9.reuse, 0x10, PT ;  /* 0x000000100900780c */ /* 0x040fe20003fa4270 */
[----:B------:R-:W3:Y:S01]  /*10b30*/  MUFU.TANH R21, R21 ;  /* 0x0000001500157308 */ /* 0x000ee20000002400 */
[C---:B------:R-:W-:Y:S02]  /*10b40*/  ISETP.GT.AND P2, PT, R9.reuse, 0x20, PT ;  /* 0x000000200900780c */ /* 0x040fe40003f44270 */
[----:B------:R-:W-:Y:S02]  /*10b50*/  ISETP.GT.AND P0, PT, R9, 0x28, PT ;  /* 0x000000280900780c */ /* 0x000fe40003f04270 */
[----:B------:R-:W-:Y:S02]  /*10b60*/  FMNMX.FTZ R15, R26, R15, !PT ;  /* 0x0000000f1a0f7209 */ /* 0x000fe40007810000 */
[----:B------:R-:W-:Y:S01]  /*10b70*/  FSEL R8, R32, -INF , P3 ;  /* 0xff80000020087808 */ /* 0x000fe20001800000 */
[----:B------:R-:W4:Y:S01]  /*10b80*/  MUFU.TANH R22, R22 ;  /* 0x0000001600167308 */ /* 0x000f220000002400 */
[----:B------:R-:W-:-:S02]  /*10b90*/  FSEL R20, R29, -INF , P5 ;  /* 0xff8000001d147808 */ /* 0x000fc40002800000 */
[----:B------:R-:W-:Y:S02]  /*10ba0*/  ISETP.GT.AND P3, PT, R9, 0x29, PT ;  /* 0x000000290900780c */ /* 0x000fe40003f64270 */
[----:B------:R-:W-:Y:S02]  /*10bb0*/  FSEL R204, R204, -INF , P2 ;  /* 0xff800000cccc7808 */ /* 0x000fe40001000000 */
[----:B-1----:R-:W-:Y:S01]  /*10bc0*/  FSEL R168, R168, -INF , P0 ;  /* 0xff800000a8a87808 */ /* 0x002fe20000000000 */
[----:B------:R-:W1:Y:S01]  /*10bd0*/  MUFU.TANH R184, R49 ;  /* 0x0000003100b87308 */ /* 0x000e620000002400 */
[----:B------:R-:W-:Y:S02]  /*10be0*/  FMNMX.FTZ R15, R24, R15, !PT ;  /* 0x0000000f180f7209 */ /* 0x000fe40007810000 */
[C---:B------:R-:W-:Y:S02]  /*10bf0*/  ISETP.GT.AND P0, PT, R5.reuse, RZ, PT ;  /* 0x000000ff0500720c */ /* 0x040fe40003f04270 */
[----:B------:R-:W-:-:S02]  /*10c00*/  ISETP.GT.AND P2, PT, R5, 0x1, PT ;  /* 0x000000010500780c */ /* 0x000fc40003f44270 */
[C---:B------:R-:W-:Y:S01]  /*10c10*/  ISETP.GT.AND P4, PT, R9.reuse, 0x19, PT ;  /* 0x000000190900780c */ /* 0x040fe20003f84270 */
[----:B------:R-:W5:Y:S01]  /*10c20*/  MUFU.TANH R2, R2 ;  /* 0x0000000200027308 */ /* 0x000f620000002400 */
[C---:B------:R-:W-:Y:S02]  /*10c30*/  ISETP.GT.AND P6, PT, R9.reuse, 0x18, PT ;  /* 0x000000180900780c */ /* 0x040fe40003fc4270 */
[----:B------:R-:W-:Y:S02]  /*10c40*/  ISETP.GT.AND P5, PT, R9, 0x31, PT ;  /* 0x000000310900780c */ /* 0x000fe40003fa4270 */
[----:B--2---:R-:W-:Y:S02]  /*10c50*/  FSEL R202, R202, -INF , P3 ;  /* 0xff800000caca7808 */ /* 0x004fe40001800000 */
[----:B------:R-:W-:Y:S01]  /*10c60*/  FMNMX.FTZ R15, R20, R15, !PT ;  /* 0x0000000f140f7209 */ /* 0x000fe20007810000 */
[----:B------:R-:W2:Y:S01]  /*10c70*/  MUFU.TANH R182, R44 ;  /* 0x0000002c00b67308 */ /* 0x000ea20000002400 */
[----:B------:R-:W-:-:S02]  /*10c80*/  ISETP.GT.AND P3, PT, R5, 0x8, PT ;  /* 0x000000080500780c */ /* 0x000fc40003f64270 */
[----:B---3--:R-:W-:Y:S02]  /*10c90*/  FSEL R21, R21, -INF , P0 ;  /* 0xff80000015157808 */ /* 0x008fe40000000000 */
[----:B----4-:R-:W-:Y:S02]  /*10ca0*/  FSEL R32, R22, -INF , P2 ;  /* 0xff80000016207808 */ /* 0x010fe40001000000 */
[----:B------:R-:W-:Y:S01]  /*10cb0*/  FSEL R4, R16, -INF , P4 ;  /* 0xff80000010047808 */ /* 0x000fe20002000000 */
[----:B------:R-:W3:Y:S01]  /*10cc0*/  MUFU.TANH R28, R28 ;  /* 0x0000001c001c7308 */ /* 0x000ee20000002400 */
[----:B------:R-:W-:Y:S02]  /*10cd0*/  FSEL R6, R12, -INF , P6 ;  /* 0xff8000000c067808 */ /* 0x000fe40003000000 */
[----:B------:R-:W-:Y:S02]  /*10ce0*/  ISETP.GT.AND P4, PT, R9, 0x38, PT ;  /* 0x000000380900780c */ /* 0x000fe40003f84270 */
[----:B-1----:R-:W-:-:S02]  /*10cf0*/  FSEL R184, R184, -INF , P5 ;  /* 0xff800000b8b87808 */ /* 0x002fc40002800000 */
[----:B------:R-:W-:Y:S01]  /*10d00*/  FMNMX.FTZ R15, R8, R15, !PT ;  /* 0x0000000f080f7209 */ /* 0x000fe20007810000 */
[----:B------:R-:W1:Y:S01]  /*10d10*/  MUFU.TANH R170, R77 ;  /* 0x0000004d00aa7308 */ /* 0x000e620000002400 */
[----:B------:R-:W-:Y:S02]  /*10d20*/  ISETP.GT.AND P5, PT, R5, 0x9, PT ;  /* 0x000000090500780c */ /* 0x000fe40003fa4270 */
[----:B-----5:R-:W-:Y:S02]  /*10d30*/  FSEL R22, R2, -INF , P3 ;  /* 0xff80000002167808 */ /* 0x020fe40001800000 */
[----:B------:R-:W-:Y:S02]  /*10d40*/  FMNMX.FTZ R17, R21, R32, !PT ;  /* 0x0000002015117209 */ /* 0x000fe40007810000 */
[----:B------:R-:W-:Y:S01]  /*10d50*/  ISETP.GT.AND P1, PT, R9, 0x21, PT ;  /* 0x000000210900780c */ /* 0x000fe20003f24270 */
[----:B------:R-:W4:Y:S01]  /*10d60*/  MUFU.TANH R33, R33 ;  /* 0x0000002100217308 */ /* 0x000f220000002400 */
[----:B--2---:R-:W-:-:S02]  /*10d70*/  FSEL R182, R182, -INF , P4 ;  /* 0xff800000b6b67808 */ /* 0x004fc40002000000 */
[----:B------:R-:W-:Y:S02]  /*10d80*/  FMNMX.FTZ R15, R6, R15, !PT ;  /* 0x0000000f060f7209 */ /* 0x000fe40007810000 */
[----:B------:R-:W-:Y:S02]  /*10d90*/  ISETP.GT.AND P4, PT, R5, 0x10, PT ;  /* 0x000000100500780c */ /* 0x000fe40003f84270 */
[----:B---3--:R-:W-:Y:S01]  /*10da0*/  FSEL R28, R28, -INF , P5 ;  /* 0xff8000001c1c7808 */ /* 0x008fe20002800000 */
[----:B------:R-:W2:Y:S01]  /*10db0*/  MUFU.TANH R30, R30 ;  /* 0x0000001e001e7308 */ /* 0x000ea20000002400 */
[----:B------:R-:W-:Y:S02]  /*10dc0*/  FMNMX.FTZ R17, R22, R17, !PT ;  /* 0x0000001116117209 */ /* 0x000fe40007810000 */
[----:B-1----:R-:W-:Y:S02]  /*10dd0*/  FSEL R170, R170, -INF , P1 ;  /* 0xff800000aaaa7808 */ /* 0x002fe40000800000 */
[----:B------:R-:W-:-:S02]  /*10de0*/  FMNMX.FTZ R15, R4, R15, !PT ;  /* 0x0000000f040f7209 */ /* 0x000fc40007810000 */
[----:B------:R-:W-:Y:S01]  /*10df0*/  ISETP.GT.AND P1, PT, R5, 0x11, PT ;  /* 0x000000110500780c */ /* 0x000fe20003f24270 */
[----:B------:R-:W1:Y:S01]  /*10e00*/  MUFU.TANH R0, R70 ;  /* 0x0000004600007308 */ /* 0x000e620000002400 */
[----:B----4-:R-:W-:Y:S02]  /*10e10*/  FSEL R18, R33, -INF , P4 ;  /* 0xff80000021127808 */ /* 0x010fe40002000000 */
[----:B------:R-:W-:Y:S02]  /*10e20*/  FMNMX.FTZ R17, R28, R17, !PT ;  /* 0x000000111c117209 */ /* 0x000fe40007810000 */
[----:B------:R-:W-:Y:S02]  /*10e30*/  FMNMX.FTZ R15, R204, R15, !PT ;  /* 0x0000000fcc0f7209 */ /* 0x000fe40007810000 */
[----:B------:R-:W-:Y:S01]  /*10e40*/  ISETP.GT.AND P0, PT, R5, 0x18, PT ;  /* 0x000000180500780c */ /* 0x000fe20003f04270 */
[----:B------:R-:W3:Y:S01]  /*10e50*/  MUFU.TANH R13, R13 ;  /* 0x0000000d000d7308 */ /* 0x000ee20000002400 */
[----:B--2---:R-:W-:-:S02]  /*10e60*/  FSEL R16, R30, -INF , P1 ;  /* 0xff8000001e107808 */ /* 0x004fc40000800000 */
[----:B------:R-:W-:Y:S02]  /*10e70*/  FMNMX.FTZ R17, R18, R17, !PT ;  /* 0x0000001112117209 */ /* 0x000fe40007810000 */
[----:B------:R-:W-:Y:S02]  /*10e80*/  FMNMX.FTZ R15, R170, R15, !PT ;  /* 0x0000000faa0f7209 */ /* 0x000fe40007810000 */
[----:B------:R-:W-:Y:S01]  /*10e90*/  ISETP.GT.AND P3, PT, R5, 0x19, PT ;  /* 0x000000190500780c */ /* 0x000fe20003f64270 */
[----:B------:R-:W2:Y:S01]  /*10ea0*/  MUFU.TANH R186, R48 ;  /* 0x0000003000ba7308 */ /* 0x000ea20000002400 */
[----:B-1----:R-:W-:Y:S01]  /*10eb0*/  FSEL R14, R0, -INF , P0 ;  /* 0xff800000000e7808 */ /* 0x002fe20000000000 */
[----:B------:R-:W-:Y:S01]  /*10ec0*/  LDSM.16.MT88.4 R68, [R166+0x2000] ;  /* 0x00200000a644783b */ /* 0x000fe20000004200 */
[----:B------:R-:W-:Y:S02]  /*10ed0*/  FMNMX.FTZ R17, R16, R17, !PT ;  /* 0x0000001110117209 */ /* 0x000fe40007810000 */
[----:B------:R-:W-:-:S02]  /*10ee0*/  ISETP.GT.AND P6, PT, R9, 0x30, PT ;  /* 0x000000300900780c */ /* 0x000fc40003fc4270 */
[----:B------:R-:W-:Y:S01]  /*10ef0*/  FMNMX.FTZ R15, R168, R15, !PT ;  /* 0x0000000fa80f7209 */ /* 0x000fe20007810000 */
[----:B------:R-:W1:Y:S01]  /*10f00*/  MUFU.TANH R174, R78 ;  /* 0x0000004e00ae7308 */ /* 0x000e620000002400 */
[----:B------:R-:W-:Y:S02]  /*10f10*/  ISETP.GT.AND P5, PT, R5, 0x20, PT ;  /* 0x000000200500780c */ /* 0x000fe40003fa4270 */
[----:B---3--:R-:W-:Y:S02]  /*10f20*/  FSEL R12, R13, -INF , P3 ;  /* 0xff8000000d0c7808 */ /* 0x008fe40001800000 */
[----:B------:R-:W-:Y:S02]  /*10f30*/  FMNMX.FTZ R17, R14, R17, !PT ;  /* 0x000000110e117209 */ /* 0x000fe40007810000 */
[----:B------:R-:W-:Y:S01]  /*10f40*/  FMNMX.FTZ R13, R202, R15, !PT ;  /* 0x0000000fca0d7209 */ /* 0x000fe20007810000 */
[----:B------:R-:W3:Y:S01]  /*10f50*/  MUFU.TANH R190, R79 ;  /* 0x0000004f00be7308 */ /* 0x000ee20000002400 */
[----:B--2---:R-:W-:-:S02]  /*10f60*/  FSEL R186, R186, -INF , P6 ;  /* 0xff800000baba7808 */ /* 0x004fc40003000000 */
[C---:B------:R-:W-:Y:S02]  /*10f70*/  ISETP.GT.AND P4, PT, R5.reuse, 0x21, PT ;  /* 0x000000210500780c */ /* 0x040fe40003f84270 */
[----:B------:R-:W-:Y:S02]  /*10f80*/  FMNMX.FTZ R15, R12, R17, !PT ;  /* 0x000000110c0f7209 */ /* 0x000fe40007810000 */
[----:B------:R-:W-:Y:S01]  /*10f90*/  FMNMX.FTZ R13, R186, R13, !PT ;  /* 0x0000000dba0d7209 */ /* 0x000fe20007810000 */
[----:B------:R-:W2:Y:S01]  /*10fa0*/  MUFU.TANH R188, R54 ;  /* 0x0000003600bc7308 */ /* 0x000ea20000002400 */
[----:B-1----:R-:W-:Y:S02]  /*10fb0*/  FSEL R174, R174, -INF , P5 ;  /* 0xff800000aeae7808 */ /* 0x002fe40002800000 */
[----:B------:R-:W-:Y:S02]  /*10fc0*/  ISETP.GT.AND P2, PT, R5, 0x28, PT ;  /* 0x000000280500780c */ /* 0x000fe40003f44270 */
[----:B------:R-:W-:-:S02]  /*10fd0*/  FMNMX.FTZ R15, R174, R15, !PT ;  /* 0x0000000fae0f7209 */ /* 0x000fc40007810000 */
[----:B------:R-:W-:Y:S01]  /*10fe0*/  ISETP.GT.AND P6, PT, R9, 0x39, PT ;  /* 0x000000390900780c */ /* 0x000fe20003fc4270 */
[----:B------:R-:W1:Y:S01]  /*10ff0*/  MUFU.TANH R45, R45 ;  /* 0x0000002d002d7308 */ /* 0x000e620000002400 */
[----:B---3--:R-:W-:Y:S01]  /*11000*/  FSEL R190, R190, -INF , P4 ;  /* 0xff800000bebe7808 */ /* 0x008fe20002000000 */
[----:B------:R-:W-:Y:S01]  /*11010*/  LDSM.16.MT88.4 R76, [R192+0x4000] ;  /* 0x00400000c04c783b */ /* 0x000fe20000004200 */
[----:B------:R-:W-:Y:S02]  /*11020*/  FMNMX.FTZ R13, R184, R13, !PT ;  /* 0x0000000db80d7209 */ /* 0x000fe40007810000 */
[----:B------:R-:W-:Y:S02]  /*11030*/  ISETP.GT.AND P0, PT, R5, 0x29, PT ;  /* 0x000000290500780c */ /* 0x000fe40003f04270 */
[----:B------:R-:W-:Y:S01]  /*11040*/  FMNMX.FTZ R15, R190, R15, !PT ;  /* 0x0000000fbe0f7209 */ /* 0x000fe20007810000 */
[----:B------:R-:W3:Y:S01]  /*11050*/  MUFU.TANH R180, R55 ;  /* 0x0000003700b47308 */ /* 0x000ee20000002400 */
[----:B--2---:R-:W-:-:S02]  /*11060*/  FSEL R188, R188, -INF , P2 ;  /* 0xff800000bcbc7808 */ /* 0x004fc40001000000 */
[----:B------:R-:W-:Y:S02]  /*11070*/  FMNMX.FTZ R13, R182, R13, !PT ;  /* 0x0000000db60d7209 */ /* 0x000fe40007810000 */
[----:B------:R-:W-:Y:S02]  /*11080*/  ISETP.GT.AND P1, PT, R5, 0x30, PT ;  /* 0x000000300500780c */ /* 0x000fe40003f24270 */
[----:B------:R-:W-:Y:S01]  /*11090*/  FMNMX.FTZ R15, R188, R15, !PT ;  /* 0x0000000fbc0f7209 */ /* 0x000fe20007810000 */
[----:B------:R-:W2:Y:S01]  /*110a0*/  MUFU.TANH R50, R50 ;  /* 0x0000003200327308 */ /* 0x000ea20000002400 */
[----:B-1----:R-:W-:-:S04]  /*110b0*/  FSEL R178, R45, -INF , P6 ;  /* 0xff8000002db27808 */ /* 0x002fc80003000000 */
[----:B------:R-:W-:-:S03]  /*110c0*/  FMNMX.FTZ R0, R178, R13, !PT ;  /* 0x0000000db2007209 */ /* 0x000fc60007810000 */
[----:B------:R-:W1:Y:S01]  /*110d0*/  MUFU.TANH R51, R51 ;  /* 0x0000003300337308 */ /* 0x000e620000002400 */
[----:B---3--:R-:W-:Y:S01]  /*110e0*/  FSEL R180, R180, -INF , P0 ;  /* 0xff800000b4b47808 */ /* 0x008fe20000000000 */
[----:B------:R-:W3:Y:S01]  /*110f0*/  SHFL.BFLY PT, R9, R0, 0x2, 0x1f ;  /* 0x0c401f0000097f89 */ /* 0x000ee200000e0000 */
[C---:B------:R-:W-:Y:S02]  /*11100*/  ISETP.GT.AND P0, PT, R5.reuse, 0x31, PT ;  /* 0x000000310500780c */ /* 0x040fe40003f04270 */
[----:B------:R-:W-:Y:S01]  /*11110*/  FMNMX.FTZ R13, R180, R15, !PT ;  /* 0x0000000fb40d7209 */ /* 0x000fe20007810000 */
[----:B------:R-:W-:Y:S02]  /*11120*/  LDSM.16.MT88.4 R52, [R173+0x2000] ;  /* 0x00200000ad34783b */ /* 0x000fe40000004200 */
[----:B------:R-:W4:Y:S01]  /*11130*/  MUFU.TANH R46, R46 ;  /* 0x0000002e002e7308 */ /* 0x000f220000002400 */
[----:B--2---:R-:W-:Y:S02]  /*11140*/  FSEL R176, R50, -INF , P1 ;  /* 0xff80000032b07808 */ /* 0x004fe40000800000 */
[----:B------:R-:W-:-:S02]  /*11150*/  ISETP.GT.AND P1, PT, R5, 0x38, PT ;  /* 0x000000380500780c */ /* 0x000fc40003f24270 */
[----:B------:R-:W-:-:S03]  /*11160*/  FMNMX.FTZ R13, R176, R13, !PT ;  /* 0x0000000db00d7209 */ /* 0x000fc60007810000 */
[----:B------:R-:W2:Y:S01]  /*11170*/  MUFU.TANH R47, R47 ;  /* 0x0000002f002f7308 */ /* 0x000ea20000002400 */
[----:B-1----:R-:W-:Y:S02]  /*11180*/  FSEL R150, R51, -INF , P0 ;  /* 0xff80000033967808 */ /* 0x002fe40000000000 */
[----:B------:R-:W-:Y:S02]  /*11190*/  ISETP.GT.AND P0, PT, R5, 0x39, PT ;  /* 0x000000390500780c */ /* 0x000fe40003f04270 */
[----:B------:R-:W-:Y:S02]  /*111a0*/  FMNMX.FTZ R13, R150, R13, !PT ;  /* 0x0000000d960d7209 */ /* 0x000fe40007810000 */
[----:B----4-:R-:W-:Y:S02]  /*111b0*/  FSEL R148, R46, -INF , P1 ;  /* 0xff8000002e947808 */ /* 0x010fe40000800000 */
[----:B---3--:R-:W-:Y:S02]  /*111c0*/  FMNMX.FTZ R9, R0, R9, !PT ;  /* 0x0000000900097209 */ /* 0x008fe40007810000 */
[----:B------:R-:W-:-:S03]  /*111d0*/  FMNMX.FTZ R13, R148, R13, !PT ;  /* 0x0000000d940d7209 */ /* 0x000fc60007810000 */
[----:B------:R-:W1:Y:S01]  /*111e0*/  SHFL.BFLY PT, R2, R9, 0x1, 0x1f ;  /* 0x0c201f0009027f89 */ /* 0x000e6200000e0000 */
[----:B--2---:R-:W-:-:S03]  /*111f0*/  FSEL R172, R47, -INF , P0 ;  /* 0xff8000002fac7808 */ /* 0x004fc60000000000 */
[----:B------:R-:W-:Y:S01]  /*11200*/  LDSM.16.MT88.4 R44, [R192+0x2000] ;  /* 0x00200000c02c783b */ /* 0x000fe20000004200 */
[----:B------:R-:W-:-:S05]  /*11210*/  FMNMX.FTZ R30, R172, R13, !PT ;  /* 0x0000000dac1e7209 */ /* 0x000fca0007810000 */
[----:B------:R-:W2:Y:S01]  /*11220*/  SHFL.BFLY PT, R5, R30, 0x2, 0x1f ;  /* 0x0c401f001e057f89 */ /* 0x000ea200000e0000 */
[----:B-1----:R-:W-:-:S04]  /*11230*/  FMNMX.FTZ R2, R9, R2, !PT ;  /* 0x0000000209027209 */ /* 0x002fc80007810000 */
[C---:B------:R-:W-:Y:S01]  /*11240*/  FSETP.NEU.FTZ.AND P0, PT, R2.reuse, -INF , PT ;  /* 0xff8000000200780b */ /* 0x040fe20003f1d000 */
[----:B------:R-:W-:Y:S01]  /*11250*/  FMUL.FTZ R149, R2, c[0x0][0x2d0] ;  /* 0x0000b40002957a20 */ /* 0x000fe20000410000 */
[----:B--2---:R-:W-:-:S04]  /*11260*/  FMNMX.FTZ R5, R30, R5, !PT ;  /* 0x000000051e057209 */ /* 0x004fc80007810000 */
[----:B------:R-:W-:Y:S01]  /*11270*/  FSEL R149, R149, RZ, P0 ;  /* 0x000000ff95957208 */ /* 0x000fe20000000000 */
[----:B------:R-:W1:Y:S04]  /*11280*/  SHFL.BFLY PT, R0, R5, 0x1, 0x1f ;  /* 0x0c201f0005007f89 */ /* 0x000e6800000e0000 */
[--C-:B------:R-:W-:Y:S02]  /*11290*/  FFMA.FTZ R165, R7, c[0x0][0x2d0], -R149.reuse ;  /* 0x0000b40007a57a23 */ /* 0x100fe40000010895 */
[--C-:B------:R-:W-:Y:S02]  /*112a0*/  FFMA.FTZ R164, R40, c[0x0][0x2d0], -R149.reuse ;  /* 0x0000b40028a47a23 */ /* 0x100fe40000010895 */
[--C-:B------:R-:W-:Y:S02]  /*112b0*/  FFMA.FTZ R163, R26, c[0x0][0x2d0], -R149.reuse ;  /* 0x0000b4001aa37a23 */ /* 0x100fe40000010895 */
[--C-:B------:R-:W-:Y:S01]  /*112c0*/  FFMA.FTZ R158, R24, c[0x0][0x2d0], -R149.reuse ;  /* 0x0000b400189e7a23 */ /* 0x100fe20000010895 */
[----:B------:R-:W-:Y:S01]  /*112d0*/  MUFU.EX2 R165, R165 ;  /* 0x000000a500a57308 */ /* 0x000fe20000000800 */
[--C-:B------:R-:W-:Y:S01]  /*112e0*/  FFMA.FTZ R154, R8, c[0x0][0x2d0], -R149.reuse ;  /* 0x0000b400089a7a23 */ /* 0x100fe20000010895 */
[----:B------:R-:W-:Y:S01]  /*112f0*/  LDSM.16.MT88.4 R24, [R192+0x800] ;  /* 0x00080000c018783b */ /* 0x000fe20000004200 */
[----:B------:R-:W-:-:S02]  /*11300*/  FFMA.FTZ R153, R6, c[0x0][0x2d0], -R149 ;  /* 0x0000b40006997a23 */ /* 0x000fc40000010895 */
[--C-:B------:R-:W-:Y:S02]  /*11310*/  FFMA.FTZ R8, R4, c[0x0][0x2d0], -R149.reuse ;  /* 0x0000b40004087a23 */ /* 0x100fe40000010895 */
[--C-:B------:R-:W-:Y:S01]  /*11320*/  FFMA.FTZ R159, R20, c[0x0][0x2d0], -R149.reuse ;  /* 0x0000b400149f7a23 */ /* 0x100fe20000010895 */
[----:B------:R-:W2:Y:S01]  /*11330*/  MUFU.EX2 R164, R164 ;  /* 0x000000a400a47308 */ /* 0x000ea20000000800 */
[--C-:B------:R-:W-:Y:S02]  /*11340*/  FFMA.FTZ R167, R204, c[0x0][0x2d0], -R149.reuse ;  /* 0x0000b400cca77a23 */ /* 0x100fe40000010895 */
[--C-:B------:R-:W-:Y:S02]  /*11350*/  FFMA.FTZ R170, R170, c[0x0][0x2d0], -R149.reuse ;  /* 0x0000b400aaaa7a23 */ /* 0x100fe40000010895 */
[--C-:B------:R-:W-:Y:S01]  /*11360*/  FFMA.FTZ R168, R168, c[0x0][0x2d0], -R149.reuse ;  /* 0x0000b400a8a87a23 */ /* 0x100fe20000010895 */
[----:B-1----:R-:W-:Y:S02]  /*11370*/  FMNMX.FTZ R0, R5, R0, !PT ;  /* 0x0000000005007209 */ /* 0x002fe40007810000 */
[----:B------:R-:W-:Y:S01]  /*11380*/  MUFU.EX2 R163, R163 ;  /* 0x000000a300a37308 */ /* 0x000fe20000000800 */
[----:B------:R-:W1:Y:S01]  /*11390*/  LDSM.16.MT88.4 R4, [R223+0x4000] ;  /* 0x00400000df04783b */ /* 0x000e620000004200 */
[----:B------:R-:W-:Y:S01]  /*113a0*/  FFMA.FTZ R169, R202, c[0x0][0x2d0], -R149 ;  /* 0x0000b400caa97a23 */ /* 0x000fe20000010895 */
[C---:B------:R-:W-:Y:S01]  /*113b0*/  FSETP.NEU.FTZ.AND P0, PT, R0.reuse, -INF , PT ;  /* 0xff8000000000780b */ /* 0x040fe20003f1d000 */
[----:B------:R-:W-:-:S02]  /*113c0*/  FMUL.FTZ R171, R0, c[0x0][0x2d0] ;  /* 0x0000b40000ab7a20 */ /* 0x000fc40000410000 */
[--C-:B------:R-:W-:Y:S02]  /*113d0*/  FFMA.FTZ R181, R182, c[0x0][0x2d0], -R149.reuse ;  /* 0x0000b400b6b57a23 */ /* 0x100fe40000010895 */
[----:B------:R-:W3:Y:S01]  /*113e0*/  MUFU.EX2 R158, R158 ;  /* 0x0000009e009e7308 */ /* 0x000ee20000000800 */
[----:B------:R-:W-:Y:S01]  /*113f0*/  FSEL R171, R171, RZ, P0 ;  /* 0x000000ffabab7208 */ /* 0x000fe20000000000 */
[--C-:B------:R-:W-:Y:S01]  /*11400*/  FFMA.FTZ R179, R186, c[0x0][0x2d0], -R149.reuse ;  /* 0x0000b400bab37a23 */ /* 0x100fe20000010895 */
[----:B--2---:R-:W-:Y:S01]  /*11410*/  F2FP.BF16.PACK_AB R100, R164, R165 ;  /* 0x000000a5a464723e */ /* 0x004fe200000010ff */
[----:B------:R-:W-:Y:S02]  /*11420*/  FFMA.FTZ R184, R184, c[0x0][0x2d0], -R149 ;  /* 0x0000b400b8b87a23 */ /* 0x000fe40000010895 */
[--C-:B------:R-:W-:Y:S02]  /*11430*/  FFMA.FTZ R162, R21, c[0x0][0x2d0], -R171.reuse ;  /* 0x0000b40015a27a23 */ /* 0x100fe400000108ab */
[--C-:B------:R-:W-:Y:S01]  /*11440*/  FFMA.FTZ R161, R32, c[0x0][0x2d0], -R171.reuse ;  /* 0x0000b40020a17a23 */ /* 0x100fe200000108ab */
[----:B------:R-:W-:Y:S01]  /*11450*/  MUFU.EX2 R159, R159 ;  /* 0x0000009f009f7308 */ /* 0x000fe20000000800 */
[--C-:B------:R-:W-:Y:S01]  /*11460*/  FFMA.FTZ R160, R22, c[0x0][0x2d0], -R171.reuse ;  /* 0x0000b40016a07a23 */ /* 0x100fe200000108ab */
[----:B------:R-:W-:Y:S01]  /*11470*/  LDSM.16.MT88.4 R32, [R166+0x800] ;  /* 0x00080000a620783b */ /* 0x000fe20000004200 */
[----:B------:R-:W-:-:S02]  /*11480*/  FFMA.FTZ R157, R28, c[0x0][0x2d0], -R171 ;  /* 0x0000b4001c9d7a23 */ /* 0x000fc400000108ab */
[--C-:B------:R-:W-:Y:S01]  /*11490*/  FFMA.FTZ R156, R14, c[0x0][0x2d0], -R171.reuse ;  /* 0x0000b4000e9c7a23 */ /* 0x100fe200000108ab */
[----:B------:R-:W-:Y:S01]  /*114a0*/  LDSM.16.MT88.4 R20, [R139+0x2800] ;  /* 0x002800008b14783b */ /* 0x000fe20000004200 */
[--C-:B------:R-:W-:Y:S01]  /*114b0*/  FFMA.FTZ R9, R12, c[0x0][0x2d0], -R171.reuse ;  /* 0x0000b4000c097a23 */ /* 0x100fe200000108ab */
[----:B------:R-:W-:Y:S01]  /*114c0*/  MUFU.EX2 R162, R162 ;  /* 0x000000a200a27308 */ /* 0x000fe20000000800 */
[----:B---3--:R-:W-:Y:S01]  /*114d0*/  F2FP.BF16.PACK_AB R102, R158, R163 ;  /* 0x000000a39e66723e */ /* 0x008fe200000010ff */
[----:B------:R-:W2:Y:S01]  /*114e0*/  LDSM.16.MT88.4 R12, [R192+0x2800] ;  /* 0x00280000c00c783b */ /* 0x000ea20000004200 */
[--C-:B------:R-:W-:Y:S02]  /*114f0*/  FFMA.FTZ R155, R18, c[0x0][0x2d0], -R171.reuse ;  /* 0x0000b400129b7a23 */ /* 0x100fe400000108ab */
[--C-:B------:R-:W-:Y:S01]  /*11500*/  FFMA.FTZ R152, R16, c[0x0][0x2d0], -R171.reuse ;  /* 0x0000b40010987a23 */ /* 0x100fe200000108ab */
[----:B------:R-:W-:Y:S01]  /*11510*/  LDSM.16.MT88.4 R28, [R173+0x2800] ;  /* 0x00280000ad1c783b */ /* 0x000fe20000004200 */
[--C-:B------:R-:W-:Y:S01]  /*11520*/  FFMA.FTZ R174, R174, c[0x0][0x2d0], -R171.reuse ;  /* 0x0000b400aeae7a23 */ /* 0x100fe200000108ab */
[----:B------:R-:W3:Y:S01]  /*11530*/  MUFU.EX2 R161, R161 ;  /* 0x000000a100a17308 */ /* 0x000ee20000000800 */
[--C-:B------:R-:W-:Y:S01]  /*11540*/  FFMA.FTZ R175, R190, c[0x0][0x2d0], -R171.reuse ;  /* 0x0000b400beaf7a23 */ /* 0x100fe200000108ab */
[----:B------:R-:W4:Y:S01]  /*11550*/  LDSM.16.MT88.4 R16, [R166+0x2800] ;  /* 0x00280000a610783b */ /* 0x000f220000004200 */
[----:B------:R-:W-:-:S02]  /*11560*/  FFMA.FTZ R177, R188, c[0x0][0x2d0], -R171 ;  /* 0x0000b400bcb17a23 */ /* 0x000fc400000108ab */
[--C-:B------:R-:W-:Y:S02]  /*11570*/  FFMA.FTZ R180, R180, c[0x0][0x2d0], -R171.reuse ;  /* 0x0000b400b4b47a23 */ /* 0x100fe400000108ab */
[--C-:B------:R-:W-:Y:S01]  /*11580*/  FFMA.FTZ R176, R176, c[0x0][0x2d0], -R171.reuse ;  /* 0x0000b400b0b07a23 */ /* 0x100fe200000108ab */
[----:B------:R-:W-:Y:S01]  /*11590*/  MUFU.EX2 R160, R160 ;  /* 0x000000a000a07308 */ /* 0x000fe20000000800 */
[--C-:B------:R-:W-:Y:S02]  /*115a0*/  FFMA.FTZ R183, R150, c[0x0][0x2d0], -R171.reuse ;  /* 0x0000b40096b77a23 */ /* 0x100fe400000108ab */
[----:B------:R-:W-:Y:S02]  /*115b0*/  FFMA.FTZ R182, R148, c[0x0][0x2d0], -R171 ;  /* 0x0000b40094b67a23 */ /* 0x000fe400000108ab */
[----:B------:R-:W-:Y:S02]  /*115c0*/  FFMA.FTZ R178, R178, c[0x0][0x2d0], -R149 ;  /* 0x0000b400b2b27a23 */ /* 0x000fe40000010895 */
[----:B------:R-:W-:Y:S01]  /*115d0*/  FFMA.FTZ R171, R172, c[0x0][0x2d0], -R171 ;  /* 0x0000b400acab7a23 */ /* 0x000fe200000108ab */
[----:B------:R-:W5:Y:S01]  /*115e0*/  MUFU.EX2 R157, R157 ;  /* 0x0000009d009d7308 */ /* 0x000f620000000800 */
[----:B---3--:R-:W-:Y:S01]  /*115f0*/  F2FP.BF16.PACK_AB R101, R161, R162 ;  /* 0x000000a2a165723e */ /* 0x008fe200000010ff */
[----:B------:R-:W-:Y:S01]  /*11600*/  LDSM.16.MT88.4 R148, [R173+0x3800] ;  /* 0x00380000ad94783b */ /* 0x000fe20000004200 */
[----:B------:R-:W-:-:S02]  /*11610*/  FADD.FTZ R164, R165, R164 ;  /* 0x000000a4a5a47221 */ /* 0x000fc40000010000 */
[----:B------:R-:W-:Y:S02]  /*11620*/  FADD.FTZ R161, R162, R161 ;  /* 0x000000a1a2a17221 */ /* 0x000fe40000010000 */
[----:B------:R-:W-:Y:S01]  /*11630*/  FADD.FTZ R163, R163, R164 ;  /* 0x000000a4a3a37221 */ /* 0x000fe20000010000 */
[----:B------:R-:W3:Y:S03]  /*11640*/  MUFU.EX2 R154, R154 ;  /* 0x0000009a009a7308 */ /* 0x000ee60000000800 */
[----:B------:R-:W-:Y:S01]  /*11650*/  FADD.FTZ R158, R158, R163 ;  /* 0x000000a39e9e7221 */ /* 0x000fe20000010000 */
[----:B-----5:R-:W-:-:S04]  /*11660*/  F2FP.BF16.PACK_AB R103, R157, R160 ;  /* 0x000000a09d67723e */ /* 0x020fc800000010ff */
[----:B------:R-:W-:Y:S01]  /*11670*/  MUFU.EX2 R153, R153 ;  /* 0x0000009900997308 */ /* 0x000fe20000000800 */
[----:B------:R-:W-:-:S04]  /*11680*/  FADD.FTZ R160, R160, R161 ;  /* 0x000000a1a0a07221 */ /* 0x000fc80000010000 */
[----:B------:R-:W-:Y:S01]  /*11690*/  FADD.FTZ R160, R157, R160 ;  /* 0x000000a09da07221 */ /* 0x000fe20000010000 */
        /* <DEDUP_REMOVED lines=42> */
[C---:B------:R-:W-:Y:S08]  /*11940*/  HMMA.16816.F32.BF16 R92, R100.reuse, R94, RZ ;  /* 0x0000005e645c723c */ /* 0x040ff000000418ff */
[C---:B-1----:R-:W-:Y:S07]  /*11950*/  HMMA.16816.F32.BF16 R96, R100.reuse, R4, RZ ;  /* 0x000000046460723c */ /* 0x042fee00000418ff */
        /* <DEDUP_REMOVED lines=12> */
[----:B--2---:R-:W-:Y:S01]  /*11a20*/  HMMA.16816.F32.BF16 R40, R4, R12, R40 ;  /* 0x0000000c0428723c */ /* 0x004fe20000041828 */
        /* <DEDUP_REMOVED lines=129> */
[----:B------:R-:W-:Y:S01]  /*12240*/  IMAD R4, R4, c[0x0][0x1e0], RZ ;  /* 0x0000780004047a24 */ /* 0x000fe200078e02ff */
[----:B------:R-:W-:-:S03]  /*12250*/  LEA R6, P0, R8, R236, 0x6 ;  /* 0x000000ec08067211 */ /* 0x000fc600078030ff */
[----:B------:R-:W-:Y:S01]  /*12260*/  IMAD R5, R5, c[0x0][0x1e4], R4 ;  /* 0x0000790005057a24 */ /* 0x000fe200078e0204 */
[----:B------:R-:W-:-:S03]  /*12270*/  LEA R12, P1, R6, c[0x0][0x1c8], 0x1 ;  /* 0x00007200060c7a11 */ /* 0x000fc600078208ff */
[----:B------:R-:W-:-:S05]  /*12280*/  IMAD.IADD R4, R9, 0x1, R5 ;  /* 0x0000000109047824 */ /* 0x000fca00078e0205 */
        /* <DEDUP_REMOVED lines=11> */
[----:B------:R-:W-:-:S07]  /*12340*/  LEA.HI.X R7, R4, R13, R5, 0x6, P3 ;  /* 0x0000000d04077211 */ /* 0x000fce00018f3405 */
[----:B------:R1:W-:Y:S04]  /*12350*/  LDGSTS.E.BYPASS.LTC128B.128 [R138+0xe100], [R12.64+0x80], !P1 ;  /* 0x0e1000800c8a7fae */ /* 0x0003e8000c901d48 */
[----:B------:R1:W-:Y:S04]  /*12360*/  LDGSTS.E.BYPASS.LTC128B.128 [R138+0x10100], [R12.64+0x100], !P0 ;  /* 0x101001000c8a7fae */ /* 0x0003e8000c101d48 */
[----:B------:R1:W-:Y:S04]  /*12370*/  LDGSTS.E.BYPASS.LTC128B.128 [R138+0xd100], [R6.64], !P2 ;  /* 0x0d100000068a7fae */ /* 0x0003e8000d101d48 */
[----:B------:R1:W-:Y:S04]  /*12380*/  LDGSTS.E.BYPASS.LTC128B.128 [R138+0xf100], [R6.64+0x80], !P1 ;  /* 0x0f100080068a7fae */ /* 0x0003e8000c901d48 */
[----:B------:R1:W-:Y:S02]  /*12390*/  LDGSTS.E.BYPASS.LTC128B.128 [R138+0x11100], [R6.64+0x100], !P0 ;  /* 0x11100100068a7fae */ /* 0x0003e4000c101d48 */
.L_x_2363:
[----:B------:R-:W-:Y:S05]  /*123a0*/  BSYNC B0 ;  /* 0x0000000000007941 */ /* 0x000fea0003800000 */
.L_x_2362:
[----:B------:R-:W-:Y:S01]  /*123b0*/  ISETP.NE.AND P0, PT, R240, 0x1, PT ;  /* 0x00000001f000780c */ /* 0x000fe20003f05270 */
[----:B------:R-:W-:Y:S01]  /*123c0*/  IMAD.MOV.U32 R5, RZ, RZ, R209 ;  /* 0x000000ffff057224 */ /* 0x000fe200078e00d1 */
[----:B------:R-:W-:Y:S01]  /*123d0*/  IADD3 R243, R3, -0x2, RZ ;  /* 0xfffffffe03f37810 */ /* 0x000fe20007ffe0ff */
[----:B------:R-:W0:Y:S01]  /*123e0*/  LDGDEPBAR ;  /* 0x00000000000079af */ /* 0x000e220000000000 */
[----:B------:R-:W-:-:S02]  /*123f0*/  IMAD.MOV.U32 R199, RZ, RZ, 0x1 ;  /* 0x00000001ffc77424 */ /* 0x000fc400078e00ff */
[----:B------:R-:W-:-:S07]  /*12400*/  IMAD.MOV.U32 R233, RZ, RZ, RZ ;  /* 0x000000ffffe97224 */ /* 0x000fce00078e00ff */
[----:B------:R-:W-:-:S05]  /*12410*/  @P0 IMAD.HI.U32 R4, R209, c[0x0][0x2c8], RZ ;  /* 0x0000b200d1040a27 */ /* 0x000fca00078e00ff */
[----:B------:R-:W-:-:S04]  /*12420*/  @P0 SHF.R.U32.HI R5, RZ, c[0x0][0x2cc], R4 ;  /* 0x0000b300ff050a19 */ /* 0x000fc80000011604 */
        /* <DEDUP_REMOVED lines=12> */
.L_x_2365:
[----:B------:R-:W-:Y:S04]  /*124f0*/  DEPBAR.LE SB0, 0x2 ;  /* 0x000080800000791a */ /* 0x000fe80000000000 */
[----:B------:R-:W-:Y:S01]  /*12500*/  WARPSYNC 0xffffffff ;  /* 0xffffffff00007948 */ /* 0x000fe20003800000 */
[----:B------:R-:W-:Y:S01]  /*12510*/  BAR.SYNC.DEFER_BLOCKING 0x0 ;  /* 0x0000000000007b1d */ /* 0x000fe20000010000 */
[----:B------:R-:W-:Y:S01]  /*12520*/  IMAD R203, R199, 0x6000, RZ ;  /* 0x00006000c7cb7824 */ /* 0x000fe200078e02ff */
[----:B------:R-:W-:Y:S02]  /*12530*/  ISETP.GE.AND P0, PT, R232, R245, PT ;  /* 0x000000f5e800720c */ /* 0x000fe40003f06270 */
[----:B------:R-:W-:Y:S02]  /*12540*/  IADD3 R243, R245, -0x1, RZ ;  /* 0xfffffffff5f37810 */ /* 0x000fe40007ffe0ff */
[----:B------:R-:W-:Y:S02]  /*12550*/  IADD3 R204, R196, R203, RZ ;  /* 0x000000cbc4cc7210 */ /* 0x000fe40007ffe0ff */
[----:B------:R-:W-:Y:S02]  /*12560*/  ISETP.NE.AND P6, PT, R240, 0x1, PT ;  /* 0x00000001f000780c */ /* 0x000fe40003fc5270 */
[----:B------:R-:W-:Y:S05]  /*12570*/  IADD3 R202, R200, R204, RZ ;  /* 0x000000ccc8ca7210 */ /* 0x000fea0007ffe0ff */
[----:B------:R-:W-:Y:S01]  /*12580*/  @!P0 SHF.R.S32.HI R0, RZ, 0x1f, R243 ;  /* 0x0000001fff008819 */ /* 0x000fe200000114f3 */
[----:B------:R-:W-:Y:S01]  /*12590*/  @!P0 IMAD.WIDE.U32 R24, R243, c[0x0][0x208], RZ ;  /* 0x00008200f3188a25 */ /* 0x000fe200078e00ff */
[----:B------:R-:W-:Y:S02]  /*125a0*/  @!P0 MOV R165, c[0x0][0x20c] ;  /* 0x0000830000a58a02 */ /* 0x000fe40000000f00 */
[----:B------:R-:W-:Y:S01]  /*125b0*/  @!P0 ISETP.GE.AND P3, PT, R228, c[0x0][0x1d4], PT ;  /* 0x00007500e4008a0c */ /* 0x000fe20003f66270 */
[----:B------:R-:W-:Y:S01]  /*125c0*/  @!P0 IMAD R0, R0, c[0x0][0x208], RZ ;  /* 0x0000820000008a24 */ /* 0x000fe200078e02ff */
[C---:B------:R-:W-:Y:S02]  /*125d0*/  @!P0 SHF.L.U32 R35, R24.reuse, 0x6, RZ ;  /* 0x0000000618238819 */ /* 0x040fe400000006ff */
[----:B------:R-:W-:Y:S01]  /*125e0*/  @!P0 ISETP.GE.AND P2, PT, R215, c[0x0][0x1d4], PT ;  /* 0x00007500d7008a0c */ /* 0x000fe20003f46270 */
[----:B------:R-:W-:Y:S01]  /*125f0*/  LDSM.16.M88.4 R144, [R198] ;  /* 0x00000000c690783b */ /* 0x000fe20000000200 */
[----:B------:R-:W-:Y:S01]  /*12600*/  @!P0 IMAD R0, R243, c[0x0][0x20c], R0 ;  /* 0x00008300f3008a24 */ /* 0x000fe200078e0200 */
[----:B------:R-:W-:Y:S04]  /*12610*/  @!P0 IADD3 R2, P5, R35, R234, RZ ;  /* 0x000000ea23028210 */ /* 0x000fe80007fbe0ff */
[----:B------:R-:W-:Y:S02]  /*12620*/  @!P0 IADD3 R0, R25, R0, RZ ;  /* 0x0000000019008210 */ /* 0x000fe40007ffe0ff */
[----:B------:R-:W2:Y:S02]  /*12630*/  LDSM.16.M88.4 R148, [R204] ;  /* 0x00000000cc94783b */ /* 0x000ea40000000200 */
[----:B------:R-:W-:Y:S02]  /*12640*/  @!P0 SHF.L.U64.HI R9, R24, 0x6, R0 ;  /* 0x0000000618098819 */ /* 0x000fe40000010200 */
[----:B------:R-:W-:Y:S04]  /*12650*/  @!P0 MOV R0, c[0x0][0x208] ;  /* 0x0000820000008a02 */ /* 0x000fe80000000f00 */
[----:B------:R-:W3:Y:S01]  /*12660*/  LDSM.16.M88.4 R152, [R204+0x800] ;  /* 0x00080000cc98783b */ /* 0x000ee20000000200 */
[C---:B------:R-:W-:Y:S04]  /*12670*/  @!P0 LEA R33, P1, R0.reuse, R35, 0x5 ;  /* 0x0000002300218211 */ /* 0x040fe800078228ff */
[----:B------:R-:W-:Y:S02]  /*12680*/  @!P0 LEA.HI.X R165, R0, R9, R165, 0x5, P1 ;  /* 0x0000000900a58211 */ /* 0x000fe400008f2ca5 */
[----:B------:R-:W-:Y:S01]  /*12690*/  @!P0 ISETP.GE.AND P1, PT, R214, c[0x0][0x1d4], PT ;  /* 0x00007500d6008a0c */ /* 0x000fe20003f26270 */
[----:B------:R-:W4:Y:S01]  /*126a0*/  LDSM.16.M88.4 R156, [R204+0x1000] ;  /* 0x00100000cc9c783b */ /* 0x000f220000000200 */
[----:B------:R-:W-:Y:S02]  /*126b0*/  @!P0 IADD3 R0, P4, R33, R234, RZ ;  /* 0x000000ea21008210 */ /* 0x000fe40007f9e0ff */
[-C--:B------:R-:W-:Y:S02]  /*126c0*/  @!P0 IADD3.X R9, R9, R230.reuse, RZ, P5, !PT ;  /* 0x000000e609098210 */ /* 0x080fe40002ffe4ff */
[----:B------:R-:W-:Y:S02]  /*126d0*/  @!P0 IADD3.X R165, R165, R230, RZ, P4, !PT ;  /* 0x000000e6a5a58210 */ /* 0x000fe400027fe4ff */
[----:B------:R-:W-:Y:S01]  /*126e0*/  @!P0 LEA R174, P5, R2, c[0x0][0x1f8], 0x1 ;  /* 0x00007e0002ae8a11 */ /* 0x000fe200078a08ff */
[----:B------:R-:W5:Y:S01]  /*126f0*/  LDSM.16.M88.4 R36, [R204+0x1800] ;  /* 0x00180000cc24783b */ /* 0x000f620000000200 */
[----:B------:R-:W-:Y:S02]  /*12700*/  @!P0 LEA R172, P4, R0, c[0x0][0x1f8], 0x1 ;  /* 0x00007e0000ac8a11 */ /* 0x000fe400078808ff */
[----:B------:R-:W-:Y:S01]  /*12710*/  @!P0 LEA.HI.X R175, R2, c[0x0][0x1fc], R9, 0x1, P5 ;  /* 0x00007f0002af8a11 */ /* 0x000fe200028f0c09 */
[----:B------:R-:W-:Y:S01]  /*12720*/  @!P0 IMAD R2, R233, 0x6000, R10 ;  /* 0x00006000e9028824 */ /* 0x000fe200078e020a */
[-C--:B------:R-:W-:Y:S02]  /*12730*/  IADD3 R9, R200, R204.reuse, R201 ;  /* 0x000000ccc8097210 */ /* 0x080fe40007ffe0c9 */
[----:B------:R-:W-:Y:S01]  /*12740*/  @!P0 LEA.HI.X R173, R0, c[0x0][0x1fc], R165, 0x1, P4 ;  /* 0x00007f0000ad8a11 */ /* 0x000fe200020f0ca5 */
[----:B------:R-:W-:Y:S01]  /*12750*/  LDSM.16.M88.4 R160, [R202+0x800] ;  /* 0x00080000caa0783b */ /* 0x000fe20000000200 */
[C---:B------:R-:W-:Y:S01]  /*12760*/  IADD3 R0, R201.reuse, R204, RZ ;  /* 0x000000ccc9007210 */ /* 0x040fe20007ffe0ff */
        /* <DEDUP_REMOVED lines=9> */
[C---:B-----5:R-:W-:Y:S08]  /*12800*/  HMMA.16816.F32.BF16 R32, R144.reuse, R36, RZ ;  /* 0x000000249020723c */ /* 0x060ff000000418ff */
[----:B------:R-:W-:Y:S01]  /*12810*/  HMMA.16816.F32.BF16 R36, R144, R38, RZ ;  /* 0x000000269024723c */ /* 0x000fe200000418ff */
[----:B------:R-:W3:Y:S07]  /*12820*/  LDSM.16.M88.4 R144, [R202+0x1800] ;  /* 0x00180000ca90783b */ /* 0x000eee0000000200 */
        /* <DEDUP_REMOVED lines=139> */
[----:B------:R-:W-:Y:S07]  /*130e0*/  HMMA.16816.F32.BF16 R36, R168, R166, R36 ;  /* 0x000000a6a824723c */ /* 0x000fee0000041824 */
[----:B------:R-:W-:Y:S01]  /*130f0*/  IADD3 R166, R192, R203, RZ ;  /* 0x000000cbc0a67210 */ /* 0x000fe20007ffe0ff */
[C---:B-----5:R-:W-:Y:S08]  /*13100*/  HMMA.16816.F32.BF16 R4, R180.reuse, R188, R4 ;  /* 0x000000bcb404723c */ /* 0x060ff00000041804 */
[C---:B------:R-:W-:Y:S08]  /*13110*/  HMMA.16816.F32.BF16 R12, R180.reuse, R190, R12 ;  /* 0x000000beb40c723c */ /* 0x040ff0000004180c */
[C---:B-1----:R-:W-:Y:S08]  /*13120*/  HMMA.16816.F32.BF16 R16, R180.reuse, R144, R16 ;  /* 0x00000090b410723c */ /* 0x042ff00000041810 */
[C---:B------:R-:W-:Y:S04]  /*13130*/  HMMA.16816.F32.BF16 R20, R180.reuse, R146, R20 ;  /* 0x00000092b414723c */ /* 0x040fe80000041814 */
[----:B------:R-:W-:Y:S02]  /*13140*/  FMUL.FTZ R161, R7, c[0x0][0x320] ;  /* 0x0000c80007a17a20 */ /* 0x000fe40000410000 */
[----:B------:R-:W-:Y:S02]  /*13150*/  FMUL.FTZ R2, R5, c[0x0][0x320] ;  /* 0x0000c80005027a20 */ /* 0x000fe40000410000 */
[C---:B------:R-:W-:Y:S02]  /*13160*/  HMMA.16816.F32.BF16 R24, R180.reuse, R148, R24 ;  /* 0x00000094b418723c */ /* 0x040fe40000041818 */
[----:B------:R-:W-:Y:S02]  /*13170*/  MUFU.TANH R161, R161 ;  /* 0x000000a100a17308 */ /* 0x000fe40000002400 */
        /* <DEDUP_REMOVED lines=21> */
[----:B------:R1:W-:Y:S01]  /*132d0*/  MUFU.TANH R165, R15 ;  /* 0x0000000f00a57308 */ /* 0x0003e20000002400 */
[----:B------:R-:W-:Y:S02]  /*132e0*/  FMUL.FTZ R29, R29, c[0x0][0x320] ;  /* 0x0000c8001d1d7a20 */ /* 0x000fe40000410000 */
[----:B------:R-:W-:Y:S02]  /*132f0*/  FMUL.FTZ R26, R26, c[0x0][0x320] ;  /* 0x0000c8001a1a7a20 */ /* 0x000fe40000410000 */
[----:B------:R-:W-:Y:S02]  /*13300*/  FMUL.FTZ R30, R30, c[0x0][0x320] ;  /* 0x0000c8001e1e7a20 */ /* 0x000fe40000410000 */
[----:B------:R-:W-:Y:S03]  /*13310*/  FMUL.FTZ R31, R31, c[0x0][0x320] ;  /* 0x0000c8001f1f7a20 */ /* 0x000fe60000410000 */
[----:B------:R2:W-:Y:S10]  /*13320*/  MUFU.TANH R178, R18 ;  /* 0x0000001200b27308 */ /* 0x0005f40000002400 */
[----:B------:R3:W-:Y:S01]  /*13330*/  MUFU.TANH R189, R19 ;  /* 0x0000001300bd7308 */ /* 0x0007e20000002400 */
[----:B-1----:R-:W1:Y:S01]  /*13340*/  LDSM.16.M88.4 R12, [R9+0x5800] ;  /* 0x00580000090c783b */ /* 0x002e620000000200 */
[----:B------:R-:W-:Y:S08]  /*13350*/  DEPBAR.LE SB0, 0x2 ;  /* 0x000080800000791a */ /* 0x000ff00000000000 */
[----:B------:R4:W-:Y:S01]  /*13360*/  MUFU.TANH R191, R20 ;  /* 0x0000001400bf7308 */ /* 0x0009e20000002400 */
[----:B------:R-:W-:Y:S01]  /*13370*/  BAR.SYNC.DEFER_BLOCKING 0x0 ;  /* 0x0000000000007b1d */ /* 0x000fe20000010000 */
[----:B--2---:R-:W-:Y:S04]  /*13380*/  IADD3 R18, R222, R209, RZ ;  /* 0x000000d1de127210 */ /* 0x004fe80007ffe0ff */
[----:B------:R-:W-:Y:S01]  /*13390*/  MOV R21, R18 ;  /* 0x0000001200157202 */ /* 0x000fe20000000f00 */
[----:B---3--:R-:W-:Y:S05]  /*133a0*/  @P6 IMAD.HI.U32 R19, R18, c[0x0][0x2c8], RZ ;  /* 0x0000b20012136a27 */ /* 0x008fea00078e00ff */
[----:B------:R-:W-:Y:S02]  /*133b0*/  @P6 SHF.R.U32.HI R21, RZ, c[0x0][0x2cc], R19 ;  /* 0x0000b300ff156a19 */ /* 0x000fe40000011613 */
[----:B----4-:R-:W-:Y:S05]  /*133c0*/  MOV R20, 0x1 ;  /* 0x0000000100147802 */ /* 0x010fea0000000f00 */
[----:B------:R-:W-:Y:S01]  /*133d0*/  IMAD R20, R245, -0x40, R20 ;  /* 0xffffffc0f5147824 */ /* 0x000fe200078e0214 */
[----:B------:R-:W2:Y:S01]  /*133e0*/  SHFL.IDX PT, R18, R21, RZ, 0x1c1f ;  /* 0x001c1fff15127589 */ /* 0x000ea200000e0000 */
[----:B------:R-:W3:Y:S01]  /*133f0*/  MUFU.TANH R0, R0 ;  /* 0x0000000000007308 */ /* 0x000ee20000002400 */
[C---:B-1----:R-:W-:Y:S06]  /*13400*/  HMMA.16816.F32.BF16 R32, R180.reuse, R12, R32 ;  /* 0x0000000cb420723c */ /* 0x042fec0000041820 */
[----:B------:R-:W1:Y:S01]  /*13410*/  SHFL.IDX PT, R9, R21, 0x1, 0x1c1f ;  /* 0x003c1f0015097f89 */ /* 0x000e6200000e0000 */
[----:B------:R-:W-:Y:S02]  /*13420*/  IADD3 R20, R242, R20, -R221 ;  /* 0x00000014f2147210 */ /* 0x000fe40007ffe8dd */
[----:B------:R-:W4:Y:S01]  /*13430*/  MUFU.TANH R2, R2 ;  /* 0x0000000200027308 */ /* 0x000f220000002400 */
[----:B------:R-:W-:Y:S03]  /*13440*/  HMMA.16816.F32.BF16 R36, R180, R14, R36 ;  /* 0x0000000eb424723c */ /* 0x000fe60000041824 */
[----:B------:R-:W-:Y:S01]  /*13450*/  IADD3 R20, R20, -R241, RZ ;  /* 0x800000f114147210 */ /* 0x000fe20007ffe0ff */
[----:B------:R-:W-:Y:S05]  /*13460*/  LDSM.16.MT88.4 R152, [R166+0x3800] ;  /* 0x00380000a698783b */ /* 0x000fea0000004200 */
[----:B------:R5:W-:Y:S03]  /*13470*/  MUFU.TANH R247, R23 ;  /* 0x0000001700f77308 */ /* 0x000be60000002400 */
[----:B--2---:R-:W-:Y:S04]  /*13480*/  IADD3 R12, R20, R18, RZ ;  /* 0x00000012140c7210 */ /* 0x004fe80007ffe0ff */
[----:B------:R-:W-:Y:S01]  /*13490*/  ISETP.GT.AND P1, PT, R12, RZ, PT ;  /* 0x000000ff0c00720c */ /* 0x000fe20003f24270 */
[----:B------:R-:W-:Y:S01]  /*134a0*/  FMUL.FTZ R32, R32, c[0x0][0x320] ;  /* 0x0000c80020207a20 */ /* 0x000fe20000410000 */
[----:B------:R-:W-:Y:S01]  /*134b0*/  ISETP.GT.AND P0, PT, R12, 0x1, PT ;  /* 0x000000010c00780c */ /* 0x000fe20003f04270 */
[----:B------:R2:W-:Y:S01]  /*134c0*/  MUFU.TANH R202, R25 ;  /* 0x0000001900ca7308 */ /* 0x0005e20000002400 */
[----:B---3--:R-:W-:Y:S01]  /*134d0*/  FSEL R0, R0, -INF , P1 ;  /* 0xff80000000007808 */ /* 0x008fe20000800000 */
[----:B------:R-:W-:Y:S01]  /*134e0*/  FMUL.FTZ R33, R33, c[0x0][0x320] ;  /* 0x0000c80021217a20 */ /* 0x000fe20000410000 */
[----:B-1----:R-:W-:Y:S01]  /*134f0*/  IADD3 R9, R20, R9, RZ ;  /* 0x0000000914097210 */ /* 0x002fe20007ffe0ff */
[----:B------:R-:W-:Y:S01]  /*13500*/  FMUL.FTZ R34, R34, c[0x0][0x320] ;  /* 0x0000c80022227a20 */ /* 0x000fe20000410000 */
[----:B----4-:R-:W-:Y:S01]  /*13510*/  FSEL R21, R2, -INF , P0 ;  /* 0xff80000002157808 */ /* 0x010fe20000000000 */
[----:B------:R-:W-:Y:S01]  /*13520*/  FMUL.FTZ R36, R36, c[0x0][0x320] ;  /* 0x0000c80024247a20 */ /* 0x000fe20000410000 */
[----:B------:R-:W-:Y:S01]  /*13530*/  ISETP.GT.AND P4, PT, R12, 0x8, PT ;  /* 0x000000080c00780c */ /* 0x000fe20003f84270 */
[----:B------:R-:W-:Y:S01]  /*13540*/  FMUL.FTZ R37, R37, c[0x0][0x320] ;  /* 0x0000c80025257a20 */ /* 0x000fe20000410000 */
[----:B------:R-:W-:Y:S01]  /*13550*/  FMNMX.FTZ R2, R0, R3, !PT ;  /* 0x0000000300027209 */ /* 0x000fe20007810000 */
[----:B------:R-:W1:Y:S01]  /*13560*/  MUFU.TANH R160, R160 ;  /* 0x000000a000a07308 */ /* 0x000e620000002400 */
[----:B------:R-:W-:Y:S01]  /*13570*/  ISETP.GT.AND P5, PT, R12, 0x9, PT ;  /* 0x000000090c00780c */ /* 0x000fe20003fa4270 */
[----:B------:R-:W-:Y:S01]  /*13580*/  FMUL.FTZ R35, R35, c[0x0][0x320] ;  /* 0x0000c80023237a20 */ /* 0x000fe20000410000 */
[----:B------:R-:W-:Y:S01]  /*13590*/  ISETP.GT.AND P6, PT, R9, 0x8, PT ;  /* 0x000000080900780c */ /* 0x000fe20003fc4270 */
[----:B------:R-:W-:Y:S01]  /*135a0*/  FMUL.FTZ R38, R38, c[0x0][0x320] ;  /* 0x0000c80026267a20 */ /* 0x000fe20000410000 */
[----:B-----5:R-:W-:Y:S01]  /*135b0*/  FSEL R23, R162, -INF , P4 ;  /* 0xff800000a2177808 */ /* 0x020fe20002000000 */
[----:B------:R-:W-:Y:S01]  /*135c0*/  FMUL.FTZ R39, R39, c[0x0][0x320] ;  /* 0x0000c80027277a20 */ /* 0x000fe20000410000 */
[----:B------:R-:W-:Y:S02]  /*135d0*/  FMNMX.FTZ R2, R21, R2, !PT ;  /* 0x0000000215027209 */ /* 0x000fe40007810000 */
[----:B------:R-:W-:Y:S01]  /*135e0*/  ISETP.GT.AND P2, PT, R9, RZ, PT ;  /* 0x000000ff0900720c */ /* 0x000fe20003f44270 */
[----:B------:R3:W4:Y:S01]  /*135f0*/  MUFU.TANH R176, R16 ;  /* 0x0000001000b07308 */ /* 0x0007220000002400 */
[----:B------:R-:W-:Y:S02]  /*13600*/  FSEL R19, R164, -INF , P6 ;  /* 0xff800000a4137808 */ /* 0x000fe40003000000 */
[----:B------:R-:W-:Y:S02]  /*13610*/  FMNMX.FTZ R2, R23, R2, !PT ;  /* 0x0000000217027209 */ /* 0x000fe40007810000 */
[----:B--2---:R-:W-:Y:S02]  /*13620*/  FSEL R25, R163, -INF , P5 ;  /* 0xff800000a3197808 */ /* 0x004fe40002800000 */
[C---:B------:R-:W-:Y:S02]  /*13630*/  ISETP.GT.AND P6, PT, R12.reuse, 0x19, PT ;  /* 0x000000190c00780c */ /* 0x040fe40003fc4270 */
[C---:B------:R-:W-:Y:S01]  /*13640*/  ISETP.GT.AND P4, PT, R9.reuse, 0x10, PT ;  /* 0x000000100900780c */ /* 0x040fe20003f84270 */
[----:B------:R-:W2:Y:S01]  /*13650*/  MUFU.TANH R17, R17 ;  /* 0x0000001100117308 */ /* 0x000ea20000002400 */
[----:B------:R-:W-:Y:S02]  /*13660*/  ISETP.GT.AND P1, PT, R12, 0x11, PT ;  /* 0x000000110c00780c */ /* 0x000fe40003f24270 */
[----:B------:R-:W-:Y:S02]  /*13670*/  ISETP.GT.AND P3, PT, R9, 0x1, PT ;  /* 0x000000010900780c */ /* 0x000fe40003f64270 */
[----:B-1----:R-:W-:Y:S02]  /*13680*/  FSEL R15, R160, -INF , P2 ;  /* 0xff800000a00f7808 */ /* 0x002fe40001000000 */
[----:B------:R-:W-:Y:S02]  /*13690*/  ISETP.GT.AND P2, PT, R12, 0x10, PT ;  /* 0x000000100c00780c */ /* 0x000fe40003f44270 */
[----:B------:R-:W-:Y:S01]  /*136a0*/  FSEL R178, R178, -INF , P4 ;  /* 0xff800000b2b27808 */ /* 0x000fe20002000000 */
[----:B------:R-:W1:Y:S01]  /*136b0*/  MUFU.TANH R185, R185 ;  /* 0x000000b900b97308 */ /* 0x000e620000002400 */
[----:B------:R-:W-:Y:S02]  /*136c0*/  ISETP.GT.AND P4, PT, R12, 0x18, PT ;  /* 0x000000180c00780c */ /* 0x000fe40003f84270 */
[----:B------:R-:W-:Y:S01]  /*136d0*/  FSEL R13, R161, -INF , P3 ;  /* 0xff800000a10d7808 */ /* 0x000fe20001800000 */
[----:B---3--:R-:W-:Y:S01]  /*136e0*/  FMUL.FTZ R16, R22, c[0x0][0x320] ;  /* 0x0000c80016107a20 */ /* 0x008fe20000410000 */
[----:B----4-:R-:W-:Y:S02]  /*136f0*/  FSEL R176, R176, -INF , P2 ;  /* 0xff800000b0b07808 */ /* 0x010fe40001000000 */
[----:B------:R-:W-:Y:S02]  /*13700*/  FSEL R191, R191, -INF , P4 ;  /* 0xff800000bfbf7808 */ /* 0x000fe40002000000 */
[----:B------:R-:W-:Y:S01]  /*13710*/  ISETP.GT.AND P0, PT, R9, 0x9, PT ;  /* 0x000000090900780c */ /* 0x000fe20003f04270 */
[----:B------:R-:W3:Y:S01]  /*13720*/  MUFU.TANH R190, R24 ;  /* 0x0000001800be7308 */ /* 0x000ee20000002400 */
[----:B------:R-:W-:Y:S02]  /*13730*/  ISETP.GT.AND P2, PT, R12, 0x20, PT ;  /* 0x000000200c00780c */ /* 0x000fe40003f44270 */
[----:B------:R-:W-:Y:S02]  /*13740*/  FSEL R165, R165, -INF , P0 ;  /* 0xff800000a5a57808 */ /* 0x000fe40000000000 */
[----:B--2---:R-:W-:Y:S02]  /*13750*/  FSEL R180, R17, -INF , P6 ;  /* 0xff80000011b47808 */ /* 0x004fe40003000000 */
[----:B------:R-:W-:Y:S02]  /*13760*/  FMNMX.FTZ R17, R25, R2, !PT ;  /* 0x0000000219117209 */ /* 0x000fe40007810000 */
[----:B------:R-:W-:Y:S01]  /*13770*/  FMNMX.FTZ R2, R15, R8, !PT ;  /* 0x000000080f027209 */ /* 0x000fe20007810000 */
[----:B------:R2:W-:Y:S01]  /*13780*/  MUFU.TANH R188, R27 ;  /* 0x0000001b00bc7308 */ /* 0x0005e20000002400 */
[----:B------:R-:W-:Y:S02]  /*13790*/  FMNMX.FTZ R14, R176, R17, !PT ;  /* 0x00000011b00e7209 */ /* 0x000fe40007810000 */
[----:B------:R-:W-:Y:S02]  /*137a0*/  FMNMX.FTZ R2, R13, R2, !PT ;  /* 0x000000020d027209 */ /* 0x000fe40007810000 */
[----:B-1----:R-:W-:Y:S02]  /*137b0*/  FSEL R185, R185, -INF , P1 ;  /* 0xff800000b9b97808 */ /* 0x002fe40000800000 */
[----:B------:R-:W-:Y:S02]  /*137c0*/  FMNMX.FTZ R2, R19, R2, !PT ;  /* 0x0000000213027209 */ /* 0x000fe40007810000 */
[----:B------:R-:W-:Y:S01]  /*137d0*/  FMNMX.FTZ R14, R185, R14, !PT ;  /* 0x0000000eb90e7209 */ /* 0x000fe20007810000 */
[----:B------:R-:W1:Y:S01]  /*137e0*/  MUFU.TANH R186, R28 ;  /* 0x0000001c00ba7308 */ /* 0x000e620000002400 */
[----:B------:R-:W-:Y:S02]  /*137f0*/  ISETP.GT.AND P0, PT, R9, 0x19, PT ;  /* 0x000000190900780c */ /* 0x000fe40003f04270 */
[----:B------:R-:W-:Y:S02]  /*13800*/  FMNMX.FTZ R17, R191, R14, !PT ;  /* 0x0000000ebf117209 */ /* 0x000fe40007810000 */
[----:B---3--:R-:W-:Y:S02]  /*13810*/  FSEL R190, R190, -INF , P2 ;  /* 0xff800000bebe7808 */ /* 0x008fe40001000000 */
[----:B------:R-:W-:Y:S02]  /*13820*/  FMNMX.FTZ R17, R180, R17, !PT ;  /* 0x00000011b4117209 */ /* 0x000fe40007810000 */
[----:B------:R-:W-:Y:S01]  /*13830*/  ISETP.GT.AND P1, PT, R12, 0x21, PT ;  /* 0x000000210c00780c */ /* 0x000fe20003f24270 */
[----:B------:R-:W3:Y:S01]  /*13840*/  MUFU.TANH R16, R16 ;  /* 0x0000001000107308 */ /* 0x000ee20000002400 */
[----:B------:R-:W-:Y:S02]  /*13850*/  ISETP.GT.AND P5, PT, R9, 0x11, PT ;  /* 0x000000110900780c */ /* 0x000fe40003fa4270 */
[----:B------:R-:W-:Y:S02]  /*13860*/  FSEL R247, R247, -INF , P0 ;  /* 0xff800000f7f77808 */ /* 0x000fe40000000000 */
[----:B--2---:R-:W-:Y:S02]  /*13870*/  FMNMX.FTZ R27, R165, R2, !PT ;  /* 0x00000002a51b7209 */ /* 0x004fe40007810000 */
[----:B------:R-:W-:Y:S02]  /*13880*/  FSEL R202, R202, -INF , P1 ;  /* 0xff800000caca7808 */ /* 0x000fe40000800000 */
[----:B------:R-:W-:Y:S01]  /*13890*/  ISETP.GT.AND P0, PT, R12, 0x28, PT ;  /* 0x000000280c00780c */ /* 0x000fe20003f04270 */
[----:B------:R-:W2:Y:S01]  /*138a0*/  MUFU.TANH R184, R29 ;  /* 0x0000001d00b87308 */ /* 0x000ea20000002400 */
[----:B------:R-:W-:Y:S02]  /*138b0*/  FMNMX.FTZ R17, R190, R17, !PT ;  /* 0x00000011be117209 */ /* 0x000fe40007810000 */
[----:B------:R-:W-:Y:S02]  /*138c0*/  FMNMX.FTZ R2, R178, R27, !PT ;  /* 0x0000001bb2027209 */ /* 0x000fe40007810000 */
[----:B-1----:R-:W-:Y:S02]  /*138d0*/  FSEL R186, R186, -INF , P0 ;  /* 0xff800000baba7808 */ /* 0x002fe40000000000 */
[----:B------:R-:W-:Y:S02]  /*138e0*/  FMNMX.FTZ R17, R202, R17, !PT ;  /* 0x00000011ca117209 */ /* 0x000fe40007810000 */
[----:B------:R-:W-:Y:S01]  /*138f0*/  ISETP.GT.AND P3, PT, R9, 0x18, PT ;  /* 0x000000180900780c */ /* 0x000fe20003f64270 */
[----:B------:R-:W1:Y:S01]  /*13900*/  MUFU.TANH R246, R26 ;  /* 0x0000001a00f67308 */ /* 0x000e620000002400 */
[----:B------:R-:W-:Y:S02]  /*13910*/  FSEL R189, R189, -INF , P5 ;  /* 0xff800000bdbd7808 */ /* 0x000fe40002800000 */
[----:B------:R-:W-:Y:S02]  /*13920*/  FMNMX.FTZ R27, R186, R17, !PT ;  /* 0x00000011ba1b7209 */ /* 0x000fe40007810000 */
[----:B------:R-:W-:Y:S02]  /*13930*/  FMNMX.FTZ R17, R189, R2, !PT ;  /* 0x00000002bd117209 */ /* 0x000fe40007810000 */
[----:B---3--:R-:W-:Y:S02]  /*13940*/  FSEL R182, R16, -INF , P3 ;  /* 0xff80000010b67808 */ /* 0x008fe40001800000 */
[C---:B------:R-:W-:Y:S01]  /*13950*/  ISETP.GT.AND P6, PT, R12.reuse, 0x29, PT ;  /* 0x000000290c00780c */ /* 0x040fe20003fc4270 */
[----:B------:R-:W3:Y:S01]  /*13960*/  MUFU.TANH R187, R32 ;  /* 0x0000002000bb7308 */ /* 0x000ee20000002400 */
[C---:B------:R-:W-:Y:S02]  /*13970*/  ISETP.GT.AND P4, PT, R12.reuse, 0x38, PT ;  /* 0x000000380c00780c */ /* 0x040fe40003f84270 */
[C---:B------:R-:W-:Y:S02]  /*13980*/  ISETP.GT.AND P2, PT, R12.reuse, 0x39, PT ;  /* 0x000000390c00780c */ /* 0x040fe40003f44270 */
[C---:B------:R-:W-:Y:S02]  /*13990*/  ISETP.GT.AND P1, PT, R9.reuse, 0x20, PT ;  /* 0x000000200900780c */ /* 0x040fe40003f24270 */
[C---:B------:R-:W-:Y:S02]  /*139a0*/  ISETP.GT.AND P3, PT, R12.reuse, 0x30, PT ;  /* 0x000000300c00780c */ /* 0x040fe40003f64270 */
[----:B------:R-:W-:Y:S01]  /*139b0*/  ISETP.GT.AND P5, PT, R12, 0x31, PT ;  /* 0x000000310c00780c */ /* 0x000fe20003fa4270 */
[----:B------:R-:W4:Y:S01]  /*139c0*/  MUFU.TANH R183, R33 ;  /* 0x0000002100b77308 */ /* 0x000f220000002400 */
[----:B------:R-:W-:Y:S02]  /*139d0*/  FMNMX.FTZ R12, R182, R17, !PT ;  /* 0x00000011b60c7209 */ /* 0x000fe40007810000 */
[----:B--2---:R-:W-:Y:S02]  /*139e0*/  FSEL R184, R184, -INF , P6 ;  /* 0xff800000b8b87808 */ /* 0x004fe40003000000 */
[----:B------:R-:W-:Y:S02]  /*139f0*/  ISETP.GT.AND P0, PT, R9, 0x21, PT ;  /* 0x000000210900780c */ /* 0x000fe40003f04270 */
[----:B-1----:R-:W-:Y:S02]  /*13a00*/  FSEL R246, R246, -INF , P1 ;  /* 0xff800000f6f67808 */ /* 0x002fe40000800000 */
[----:B------:R-:W-:Y:S01]  /*13a10*/  FMNMX.FTZ R17, R247, R12, !PT ;  /* 0x0000000cf7117209 */ /* 0x000fe20007810000 */
[----:B------:R-:W1:Y:S01]  /*13a20*/  MUFU.TANH R251, R30 ;  /* 0x0000001e00fb7308 */ /* 0x000e620000002400 */
[----:B------:R-:W-:Y:S02]  /*13a30*/  FMNMX.FTZ R2, R184, R27, !PT ;  /* 0x0000001bb8027209 */ /* 0x000fe40007810000 */
[----:B------:R-:W-:Y:S02]  /*13a40*/  FSEL R188, R188, -INF , P0 ;  /* 0xff800000bcbc7808 */ /* 0x000fe40000000000 */
[----:B---3--:R-:W-:Y:S02]  /*13a50*/  FSEL R187, R187, -INF , P3 ;  /* 0xff800000bbbb7808 */ /* 0x008fe40001800000 */
[----:B------:R-:W-:Y:S02]  /*13a60*/  ISETP.GT.AND P3, PT, R9, 0x28, PT ;  /* 0x000000280900780c */ /* 0x000fe40003f64270 */
[----:B------:R-:W-:Y:S01]  /*13a70*/  FMNMX.FTZ R17, R246, R17, !PT ;  /* 0x00000011f6117209 */ /* 0x000fe20007810000 */
[----:B------:R-:W2:Y:S01]  /*13a80*/  MUFU.TANH R177, R36 ;  /* 0x0000002400b17308 */ /* 0x000ea20000002400 */
[----:B------:R-:W-:Y:S02]  /*13a90*/  FMNMX.FTZ R2, R187, R2, !PT ;  /* 0x00000002bb027209 */ /* 0x000fe40007810000 */
[----:B------:R-:W-:Y:S02]  /*13aa0*/  ISETP.GT.AND P0, PT, R9, 0x29, PT ;  /* 0x000000290900780c */ /* 0x000fe40003f04270 */
[----:B----4-:R-:W-:Y:S02]  /*13ab0*/  FSEL R183, R183, -INF , P5 ;  /* 0xff800000b7b77808 */ /* 0x010fe40002800000 */
[----:B------:R-:W-:Y:S02]  /*13ac0*/  FMNMX.FTZ R12, R188, R17, !PT ;  /* 0x00000011bc0c7209 */ /* 0x000fe40007810000 */
[----:B------:R-:W-:Y:S01]  /*13ad0*/  FMNMX.FTZ R2, R183, R2, !PT ;  /* 0x00000002b7027209 */ /* 0x000fe20007810000 */
[----:B------:R-:W3:Y:S01]  /*13ae0*/  MUFU.TANH R249, R31 ;  /* 0x0000001f00f97308 */ /* 0x000ee20000002400 */
[----:B------:R-:W-:Y:S02]  /*13af0*/  ISETP.GT.AND P1, PT, R9, 0x30, PT ;  /* 0x000000300900780c */ /* 0x000fe40003f24270 */
[----:B------:R-:W-:Y:S02]  /*13b00*/  IADD3 R164, R139, R203, RZ ;  /* 0x000000cb8ba47210 */ /* 0x000fe40007ffe0ff */
[----:B-1----:R-:W-:Y:S04]  /*13b10*/  FSEL R251, R251, -INF , P3 ;  /* 0xff800000fbfb7808 */ /* 0x002fe80001800000 */
[----:B------:R-:W-:Y:S01]  /*13b20*/  FMNMX.FTZ R12, R251, R12, !PT ;  /* 0x0000000cfb0c7209 */ /* 0x000fe20007810000 */
[----:B------:R-:W1:Y:S01]  /*13b30*/  MUFU.TANH R175, R37 ;  /* 0x0000002500af7308 */ /* 0x000e620000002400 */
[----:B--2---:R-:W-:Y:S04]  /*13b40*/  FSEL R177, R177, -INF , P4 ;  /* 0xff800000b1b17808 */ /* 0x004fe80002000000 */
[----:B------:R-:W-:Y:S05]  /*13b50*/  FMNMX.FTZ R14, R177, R2, !PT ;  /* 0x00000002b10e7209 */ /* 0x000fea0007810000 */
[----:B------:R-:W2:Y:S01]  /*13b60*/  MUFU.TANH R181, R34 ;  /* 0x0000002200b57308 */ /* 0x000ea20000002400 */
[----:B---3--:R-:W-:Y:S02]  /*13b70*/  FSEL R249, R249, -INF , P0 ;  /* 0xff800000f9f97808 */ /* 0x008fe40000000000 */
[----:B------:R-:W-:Y:S02]  /*13b80*/  ISETP.GT.AND P0, PT, R9, 0x31, PT ;  /* 0x000000310900780c */ /* 0x000fe40003f04270 */
[----:B------:R-:W-:Y:S05]  /*13b90*/  FMNMX.FTZ R12, R249, R12, !PT ;  /* 0x0000000cf90c7209 */ /* 0x000fea0007810000 */
[----:B------:R-:W3:Y:S01]  /*13ba0*/  MUFU.TANH R179, R35 ;  /* 0x0000002300b37308 */ /* 0x000ee20000002400 */
[----:B-1----:R-:W-:Y:S04]  /*13bb0*/  FSEL R175, R175, -INF , P2 ;  /* 0xff800000afaf7808 */ /* 0x002fe80001000000 */
[----:B------:R-:W-:Y:S05]  /*13bc0*/  FMNMX.FTZ R2, R175, R14, !PT ;  /* 0x0000000eaf027209 */ /* 0x000fea0007810000 */
[----:B------:R-:W1:Y:S01]  /*13bd0*/  MUFU.TANH R163, R38 ;  /* 0x0000002600a37308 */ /* 0x000e620000002400 */
[----:B------:R-:W4:Y:S01]  /*13be0*/  SHFL.BFLY PT, R17, R2, 0x2, 0x1f ;  /* 0x0c401f0002117f89 */ /* 0x000f2200000e0000 */
[----:B--2---:R-:W-:Y:S02]  /*13bf0*/  FSEL R181, R181, -INF , P1 ;  /* 0xff800000b5b57808 */ /* 0x004fe40000800000 */
[----:B------:R-:W-:Y:S02]  /*13c00*/  ISETP.GT.AND P1, PT, R9, 0x38, PT ;  /* 0x000000380900780c */ /* 0x000fe40003f24270 */
[----:B------:R-:W-:Y:S04]  /*13c10*/  FMNMX.FTZ R12, R181, R12, !PT ;  /* 0x0000000cb50c7209 */ /* 0x000fe80007810000 */
[----:B------:R-:W2:Y:S01]  /*13c20*/  MUFU.TANH R39, R39 ;  /* 0x0000002700277308 */ /* 0x000ea20000002400 */
[----:B---3--:R-:W-:Y:S01]  /*13c30*/  FSEL R179, R179, -INF , P0 ;  /* 0xff800000b3b37808 */ /* 0x008fe20000000000 */
[----:B------:R-:W-:Y:S01]  /*13c40*/  LDSM.16.MT88.4 R32, [R164] ;  /* 0x00000000a420783b */ /* 0x000fe20000004200 */
[----:B------:R-:W-:Y:S02]  /*13c50*/  ISETP.GT.AND P0, PT, R9, 0x39, PT ;  /* 0x000000390900780c */ /* 0x000fe40003f04270 */
[----:B------:R-:W-:Y:S02]  /*13c60*/  FMNMX.FTZ R16, R179, R12, !PT ;  /* 0x0000000cb3107209 */ /* 0x000fe40007810000 */
[----:B-1----:R-:W-:Y:S02]  /*13c70*/  FSEL R163, R163, -INF , P1 ;  /* 0xff800000a3a37808 */ /* 0x002fe40000800000 */
[----:B----4-:R-:W-:Y:S02]  /*13c80*/  FMNMX.FTZ R17, R2, R17, !PT ;  /* 0x0000001102117209 */ /* 0x010fe40007810000 */
[----:B------:R-:W-:Y:S03]  /*13c90*/  FMNMX.FTZ R16, R163, R16, !PT ;  /* 0x00000010a3107209 */ /* 0x000fe60007810000 */
[----:B------:R-:W1:Y:S01]  /*13ca0*/  SHFL.BFLY PT, R2, R17, 0x1, 0x1f ;  /* 0x0c201f0011027f89 */ /* 0x000e6200000e0000 */
[----:B--2---:R-:W-:Y:S04]  /*13cb0*/  FSEL R161, R39, -INF , P0 ;  /* 0xff80000027a17808 */ /* 0x004fe80000000000 */
[----:B------:R-:W-:Y:S05]  /*13cc0*/  FMNMX.FTZ R14, R161, R16, !PT ;  /* 0x00000010a10e7209 */ /* 0x000fea0007810000 */
[----:B------:R-:W2:Y:S01]  /*13cd0*/  SHFL.BFLY PT, R9, R14, 0x2, 0x1f ;  /* 0x0c401f000e097f89 */ /* 0x000ea200000e0000 */
[----:B-1----:R-:W-:Y:S04]  /*13ce0*/  FMNMX.FTZ R2, R17, R2, !PT ;  /* 0x0000000211027209 */ /* 0x002fe80007810000 */
[C---:B------:R-:W-:Y:S01]  /*13cf0*/  FSETP.NEU.FTZ.AND P1, PT, R2.reuse, -INF , PT ;  /* 0xff8000000200780b */ /* 0x040fe20003f3d000 */
[C---:B------:R-:W-:Y:S03]  /*13d00*/  FMUL.FTZ R162, R2.reuse, c[0x0][0x2d0] ;  /* 0x0000b40002a27a20 */ /* 0x040fe60000410000 */
[----:B------:R-:W-:Y:S02]  /*13d10*/  FSEL R4, R2, RZ, P1 ;  /* 0x000000ff02047208 */ /* 0x000fe40000800000 */
[----:B------:R-:W-:Y:S02]  /*13d20*/  FSEL R162, R162, RZ, P1 ;  /* 0x000000ffa2a27208 */ /* 0x000fe40000800000 */
[----:B--2---:R-:W-:Y:S01]  /*13d30*/  FMNMX.FTZ R12, R14, R9, !PT ;  /* 0x000000090e0c7209 */ /* 0x004fe20007810000 */
[----:B------:R-:W-:Y:S02]  /*13d40*/  FADD.FTZ R3, -R4, R3 ;  /* 0x0000000304037221 */ /* 0x000fe40000010100 */
[--C-:B------:R-:W-:Y:S02]  /*13d50*/  FFMA.FTZ R174, R0, c[0x0][0x2d0], -R162.reuse ;  /* 0x0000b40000ae7a23 */ /* 0x100fe400000108a2 */
[----:B------:R-:W1:Y:S01]  /*13d60*/  SHFL.BFLY PT, R9, R12, 0x1, 0x1f ;  /* 0x0c201f000c097f89 */ /* 0x000e6200000e0000 */
[--C-:B------:R-:W-:Y:S02]  /*13d70*/  FFMA.FTZ R171, R25, c[0x0][0x2d0], -R162.reuse ;  /* 0x0000b40019ab7a23 */ /* 0x100fe400000108a2 */
[--C-:B------:R-:W-:Y:S01]  /*13d80*/  FFMA.FTZ R173, R21, c[0x0][0x2d0], -R162.reuse ;  /* 0x0000b40015ad7a23 */ /* 0x100fe200000108a2 */
[----:B------:R-:W-:Y:S01]  /*13d90*/  MUFU.EX2 R174, R174 ;  /* 0x000000ae00ae7308 */ /* 0x000fe20000000800 */
[--C-:B------:R-:W-:Y:S02]  /*13da0*/  FFMA.FTZ R172, R23, c[0x0][0x2d0], -R162.reuse ;  /* 0x0000b40017ac7a23 */ /* 0x100fe400000108a2 */
[----:B------:R-:W-:Y:S02]  /*13db0*/  FMUL.FTZ R6, R3, c[0x0][0x2d0] ;  /* 0x0000b40003067a20 */ /* 0x000fe40000410000 */
        /* <DEDUP_REMOVED lines=13> */
[C---:B------:R-:W-:Y:S02]  /*13e90*/  FMUL.FTZ R160, R0.reuse, c[0x0][0x2d0] ;  /* 0x0000b40000a07a20 */ /* 0x040fe40000410000 */
[--C-:B------:R-:W-:Y:S01]  /*13ea0*/  FFMA.FTZ R250, R183, c[0x0][0x2d0], -R162.reuse ;  /* 0x0000b400b7fa7a23 */ /* 0x100fe200000108a2 */
[----:B------:R-:W-:Y:S01]  /*13eb0*/  FSEL R5, R0, RZ, P0 ;  /* 0x000000ff00057208 */ /* 0x000fe20000000000 */
[--C-:B------:R-:W-:Y:S01]  /*13ec0*/  FFMA.FTZ R177, R177, c[0x0][0x2d0], -R162.reuse ;  /* 0x0000b400b1b17a23 */ /* 0x100fe200000108a2 */
[----:B------:R-:W-:Y:S01]  /*13ed0*/  FSEL R160, R160, RZ, P0 ;  /* 0x000000ffa0a07208 */ /* 0x000fe20000000000 */
[----:B------:R-:W1:Y:S01]  /*13ee0*/  MUFU.EX2 R171, R171 ;  /* 0x000000ab00ab7308 */ /* 0x000e620000000800 */
[----:B------:R-:W-:Y:S02]  /*13ef0*/  FFMA.FTZ R162, R175, c[0x0][0x2d0], -R162 ;  /* 0x0000b400afa27a23 */ /* 0x000fe400000108a2 */
[----:B------:R-:W-:Y:S01]  /*13f00*/  FADD.FTZ R5, -R5, R8 ;  /* 0x0000000805057221 */ /* 0x000fe20000010100 */
[----:B--2---:R-:W-:Y:S01]  /*13f10*/  F2FP.BF16.PACK_AB R144, R173, R174 ;  /* 0x000000aead90723e */ /* 0x004fe200000010ff */
[--C-:B------:R-:W-:Y:S02]  /*13f20*/  FFMA.FTZ R168, R19, c[0x0][0x2d0], -R160.reuse ;  /* 0x0000b40013a87a23 */ /* 0x100fe400000108a0 */
[----:B------:R-:W2:Y:S01]  /*13f30*/  LDSM.16.MT88.4 R16, [R166] ;  /* 0x00000000a610783b */ /* 0x000ea20000004200 */
[--C-:B------:R-:W-:Y:S02]  /*13f40*/  FFMA.FTZ R170, R15, c[0x0][0x2d0], -R160.reuse ;  /* 0x0000b4000faa7a23 */ /* 0x100fe400000108a0 */
[--C-:B------:R-:W-:Y:S01]  /*13f50*/  FFMA.FTZ R169, R13, c[0x0][0x2d0], -R160.reuse ;  /* 0x0000b4000da97a23 */ /* 0x100fe200000108a0 */
[----:B------:R-:W-:Y:S01]  /*13f60*/  MUFU.EX2 R168, R168 ;  /* 0x000000a800a87308 */ /* 0x000fe20000000800 */
[--C-:B------:R-:W-:Y:S01]  /*13f70*/  FFMA.FTZ R167, R165, c[0x0][0x2d0], -R160.reuse ;  /* 0x0000b400a5a77a23 */ /* 0x100fe200000108a0 */
[----:B------:R-:W-:Y:S01]  /*13f80*/  IADD3 R165, R197, R166, RZ ;  /* 0x000000a6c5a57210 */ /* 0x000fe20007ffe0ff */
[----:B------:R-:W-:Y:S02]  /*13f90*/  FMUL.FTZ R9, R5, c[0x0][0x2d0] ;  /* 0x0000b40005097a20 */ /* 0x000fe40000410000 */
[--C-:B------:R-:W-:Y:S02]  /*13fa0*/  FFMA.FTZ R178, R178, c[0x0][0x2d0], -R160.reuse ;  /* 0x0000b400b2b27a23 */ /* 0x100fe400000108a0 */
[----:B------:R-:W3:Y:S01]  /*13fb0*/  LDSM.16.MT88.4 R24, [R165] ;  /* 0x00000000a518783b */ /* 0x000ee20000004200 */
[--C-:B------:R-:W-:Y:S02]  /*13fc0*/  FFMA.FTZ R189, R189, c[0x0][0x2d0], -R160.reuse ;  /* 0x0000b400bdbd7a23 */ /* 0x100fe400000108a0 */
[----:B------:R-:W-:Y:S01]  /*13fd0*/  MUFU.EX2 R170, R170 ;  /* 0x000000aa00aa7308 */ /* 0x000fe20000000800 */
[--C-:B------:R-:W-:Y:S01]  /*13fe0*/  FFMA.FTZ R182, R182, c[0x0][0x2d0], -R160.reuse ;  /* 0x0000b400b6b67a23 */ /* 0x100fe200000108a0 */
[----:B-1----:R-:W-:Y:S01]  /*13ff0*/  F2FP.BF16.PACK_AB R146, R171, R172 ;  /* 0x000000acab92723e */ /* 0x002fe200000010ff */
[--C-:B------:R-:W-:Y:S02]  /*14000*/  FFMA.FTZ R247, R247, c[0x0][0x2d0], -R160.reuse ;  /* 0x0000b400f7f77a23 */ /* 0x100fe400000108a0 */
[----:B------:R-:W-:Y:S01]  /*14010*/  LDSM.16.MT88.4 R156, [R165+0x3800] ;  /* 0x00380000a59c783b */ /* 0x000fe20000004200 */
[--C-:B------:R-:W-:Y:S02]  /*14020*/  FFMA.FTZ R246, R246, c[0x0][0x2d0], -R160.reuse ;  /* 0x0000b400f6f67a23 */ /* 0x100fe400000108a0 */
[--C-:B------:R-:W-:Y:S02]  /*14030*/  FFMA.FTZ R188, R188, c[0x0][0x2d0], -R160.reuse ;  /* 0x0000b400bcbc7a23 */ /* 0x100fe400000108a0 */
[----:B------:R-:W1:Y:S01]  /*14040*/  MUFU.EX2 R169, R169 ;  /* 0x000000a900a97308 */ /* 0x000e620000000800 */
[--C-:B------:R-:W-:Y:S02]  /*14050*/  FFMA.FTZ R248, R251, c[0x0][0x2d0], -R160.reuse ;  /* 0x0000b400fbf87a23 */ /* 0x100fe400000108a0 */
[--C-:B------:R-:W-:Y:S02]  /*14060*/  FFMA.FTZ R249, R249, c[0x0][0x2d0], -R160.reuse ;  /* 0x0000b400f9f97a23 */ /* 0x100fe400000108a0 */
[--C-:B------:R-:W-:Y:S02]  /*14070*/  FFMA.FTZ R181, R181, c[0x0][0x2d0], -R160.reuse ;  /* 0x0000b400b5b57a23 */ /* 0x100fe400000108a0 */
[--C-:B------:R-:W-:Y:S02]  /*14080*/  FFMA.FTZ R252, R179, c[0x0][0x2d0], -R160.reuse ;  /* 0x0000b400b3fc7a23 */ /* 0x100fe400000108a0 */
[--C-:B------:R-:W-:Y:S01]  /*14090*/  FFMA.FTZ R179, R163, c[0x0][0x2d0], -R160.reuse ;  /* 0x0000b400a3b37a23 */ /* 0x100fe200000108a0 */
[----:B------:R-:W4:Y:S01]  /*140a0*/  MUFU.EX2 R167, R167 ;  /* 0x000000a700a77308 */ /* 0x000f220000000800 */
[----:B------:R-:W-:Y:S09]  /*140b0*/  FFMA.FTZ R160, R161, c[0x0][0x2d0], -R160 ;  /* 0x0000b400a1a07a23 */ /* 0x000ff200000108a0 */
[----:B------:R-:W5:Y:S01]  /*140c0*/  MUFU.EX2 R8, R6 ;  /* 0x0000000600087308 */ /* 0x000f620000000800 */
[----:B-1----:R-:W-:Y:S09]  /*140d0*/  F2FP.BF16.PACK_AB R145, R169, R170 ;  /* 0x000000aaa991723e */ /* 0x002ff200000010ff */
[----:B------:R-:W1:Y:S01]  /*140e0*/  MUFU.EX2 R3, R9 ;  /* 0x0000000900037308 */ /* 0x000e620000000800 */
[----:B----4-:R-:W-:Y:S09]  /*140f0*/  F2FP.BF16.PACK_AB R147, R167, R168 ;  /* 0x000000a8a793723e */ /* 0x010ff200000010ff */
[----:B------:R-:W-:Y:S01]  /*14100*/  MUFU.EX2 R175, R162 ;  /* 0x000000a200af7308 */ /* 0x000fe20000000800 */
[C---:B-----5:R-:W-:Y:S02]  /*14110*/  FMUL.FTZ R4, R8.reuse, R132 ;  /* 0x0000008408047220 */ /* 0x060fe40000410000 */
[C---:B------:R-:W-:Y:S02]  /*14120*/  FMUL.FTZ R5, R8.reuse, R133 ;  /* 0x0000008508057220 */ /* 0x040fe40000410000 */
[C---:B------:R-:W-:Y:S02]  /*14130*/  FMUL.FTZ R12, R8.reuse, R128 ;  /* 0x00000080080c7220 */ /* 0x040fe40000410000 */
[C---:B------:R-:W-:Y:S03]  /*14140*/  FMUL.FTZ R13, R8.reuse, R129 ;  /* 0x00000081080d7220 */ /* 0x040fe60000410000 */
[----:B------:R4:W-:Y:S01]  /*14150*/  MUFU.EX2 R183, R160 ;  /* 0x000000a000b77308 */ /* 0x0009e20000000800 */
[C---:B------:R-:W-:Y:S02]  /*14160*/  FMUL.FTZ R20, R8.reuse, R120 ;  /* 0x0000007808147220 */ /* 0x040fe40000410000 */
[----:B-1----:R-:W-:Y:S01]  /*14170*/  FMUL.FTZ R6, R3, R134 ;  /* 0x0000008603067220 */ /* 0x002fe20000410000 */
[----:B------:R-:W-:Y:S01]  /*14180*/  IADD3 R9, R197, R164, RZ ;  /* 0x000000a4c5097210 */ /* 0x000fe20007ffe0ff */
[C---:B------:R-:W-:Y:S02]  /*14190*/  FMUL.FTZ R7, R3.reuse, R135 ;  /* 0x0000008703077220 */ /* 0x040fe40000410000 */
[----:B------:R-:W-:Y:S01]  /*141a0*/  LDSM.16.MT88.4 R132, [R165+0x2800] ;  /* 0x00280000a584783b */ /* 0x000fe20000004200 */
[C---:B------:R-:W-:Y:S02]  /*141b0*/  FMUL.FTZ R14, R3.reuse, R130 ;  /* 0x00000082030e7220 */ /* 0x040fe40000410000 */
[C---:B------:R-:W-:Y:S01]  /*141c0*/  FMUL.FTZ R15, R3.reuse, R131 ;  /* 0x00000083030f7220 */ /* 0x040fe20000410000 */
[----:B------:R-:W-:Y:S01]  /*141d0*/  MUFU.EX2 R176, R176 ;  /* 0x000000b000b07308 */ /* 0x000fe20000000800 */
[C---:B--2---:R-:W-:Y:S03]  /*141e0*/  HMMA.16816.F32.BF16 R4, R144.reuse, R16, R4 ;  /* 0x000000109004723c */ /* 0x044fe60000041804 */
[----:B------:R-:W-:Y:S02]  /*141f0*/  LDSM.16.MT88.4 R128, [R166+0x2800] ;  /* 0x00280000a680783b */ /* 0x000fe40000004200 */
[C---:B------:R-:W-:Y:S02]  /*14200*/  FMUL.FTZ R21, R8.reuse, R121 ;  /* 0x0000007908157220 */ /* 0x040fe40000410000 */
[C---:B------:R-:W-:Y:S01]  /*14210*/  FMUL.FTZ R16, R8.reuse, R124 ;  /* 0x0000007c08107220 */ /* 0x040fe20000410000 */
[C---:B------:R-:W-:Y:S01]  /*14220*/  HMMA.16816.F32.BF16 R12, R144.reuse, R18, R12 ;  /* 0x00000012900c723c */ /* 0x040fe2000004180c */
[----:B------:R-:W1:Y:S02]  /*14230*/  MUFU.EX2 R185, R185 ;  /* 0x000000b900b97308 */ /* 0x000e640000000800 */
[----:B------:R-:W-:Y:S01]  /*14240*/  LDSM.16.MT88.4 R148, [R9+0x1800] ;  /* 0x001800000994783b */ /* 0x000fe20000004200 */
[C---:B------:R-:W-:Y:S02]  /*14250*/  FMUL.FTZ R17, R8.reuse, R125 ;  /* 0x0000007d08117220 */ /* 0x040fe40000410000 */
[C---:B------:R-:W-:Y:S02]  /*14260*/  FMUL.FTZ R22, R3.reuse, R122 ;  /* 0x0000007a03167220 */ /* 0x040fe40000410000 */
[C---:B------:R-:W-:Y:S03]  /*14270*/  FMUL.FTZ R18, R3.reuse, R126 ;  /* 0x0000007e03127220 */ /* 0x040fe60000410000 */
[----:B----4-:R-:W-:Y:S01]  /*14280*/  LDSM.16.MT88.4 R160, [R164+0x3800] ;  /* 0x00380000a4a0783b */ /* 0x010fe20000004200 */
[C---:B------:R-:W-:Y:S01]  /*14290*/  FMUL.FTZ R19, R3.reuse, R127 ;  /* 0x0000007f03137220 */ /* 0x040fe20000410000 */
[----:B------:R-:W-:Y:S01]  /*142a0*/  MUFU.EX2 R178, R178 ;  /* 0x000000b200b27308 */ /* 0x000fe20000000800 */
[C---:B------:R-:W-:Y:S02]  /*142b0*/  FMUL.FTZ R23, R3.reuse, R123 ;  /* 0x0000007b03177220 */ /* 0x040fe40000410000 */
[C---:B------:R-:W-:Y:S02]  /*142c0*/  FMUL.FTZ R28, R8.reuse, R112 ;  /* 0x00000070081c7220 */ /* 0x040fe40000410000 */
[C---:B------:R-:W-:Y:S01]  /*142d0*/  FMUL.FTZ R29, R8.reuse, R113 ;  /* 0x00000071081d7220 */ /* 0x040fe20000410000 */
[C---:B---3--:R-:W-:Y:S01]  /*142e0*/  HMMA.16816.F32.BF16 R16, R144.reuse, R24, R16 ;  /* 0x000000189010723c */ /* 0x048fe20000041810 */
[----:B------:R-:W2:Y:S02]  /*142f0*/  LDSM.16.MT88.4 R124, [R9] ;  /* 0x00000000097c783b */ /* 0x000ea40000004200 */
[C---:B------:R-:W-:Y:S01]  /*14300*/  FMUL.FTZ R30, R3.reuse, R114 ;  /* 0x00000072031e7220 */ /* 0x040fe20000410000 */
[----:B------:R-:W3:Y:S01]  /*14310*/  MUFU.EX2 R189, R189 ;  /* 0x000000bd00bd7308 */ /* 0x000ee20000000800 */
        /* <DEDUP_REMOVED lines=15> */
[----:B------:R-:W5:Y:S02]  /*14410*/  MUFU.EX2 R180, R180 ;  /* 0x000000b400b47308 */ /* 0x000f640000000800 */
        /* <DEDUP_REMOVED lines=10> */
[----:B------:R-:W1:Y:S01]  /*144c0*/  MUFU.EX2 R247, R247 ;  /* 0x000000f700f77308 */ /* 0x000e620000000800 */
        /* <DEDUP_REMOVED lines=18> */
[----:B------:R-:W2:Y:S02]  /*145f0*/  MUFU.EX2 R246, R246 ;  /* 0x000000f600f67308 */ /* 0x000ea40000000800 */
[C---:B------:R-:W-:Y:S02]  /*14600*/  FMUL.FTZ R52, R8.reuse, R52 ;  /* 0x0000003408347220 */ /* 0x040fe40000410000 */
[C---:B------:R-:W-:Y:S02]  /*14610*/  FMUL.FTZ R53, R8.reuse, R53 ;  /* 0x0000003508357220 */ /* 0x040fe40000410000 */
[C---:B------:R-:W-:Y:S01]  /*14620*/  FMUL.FTZ R54, R3.reuse, R54 ;  /* 0x0000003603367220 */ /* 0x040fe20000410000 */
[C---:B-1----:R-:W-:Y:S03]  /*14630*/  HMMA.16816.F32.BF16 R48, R144.reuse, R108, R48 ;  /* 0x0000006c9030723c */ /* 0x042fe60000041830 */
[----:B------:R-:W1:Y:S01]  /*14640*/  MUFU.EX2 R188, R188 ;  /* 0x000000bc00bc7308 */ /* 0x000e620000000800 */
[C---:B------:R-:W-:Y:S02]  /*14650*/  FMUL.FTZ R55, R3.reuse, R55 ;  /* 0x0000003703377220 */ /* 0x040fe40000410000 */
[C---:B------:R-:W-:Y:S02]  /*14660*/  FMUL.FTZ R56, R8.reuse, R56 ;  /* 0x0000003808387220 */ /* 0x040fe40000410000 */
[C---:B------:R-:W-:Y:S04]  /*14670*/  FMUL.FTZ R57, R8.reuse, R57 ;  /* 0x0000003908397220 */ /* 0x040fe80000410000 */
[C---:B------:R-:W-:Y:S01]  /*14680*/  FMUL.FTZ R58, R3.reuse, R58 ;  /* 0x0000003a033a7220 */ /* 0x040fe20000410000 */
[C---:B------:R-:W-:Y:S01]  /*14690*/  HMMA.16816.F32.BF16 R52, R144.reuse, R110, R52 ;  /* 0x0000006e9034723c */ /* 0x040fe20000041834 */
[----:B------:R-:W4:Y:S01]  /*146a0*/  LDSM.16.MT88.4 R108, [R166+0x4000] ;  /* 0x00400000a66c783b */ /* 0x000f220000004200 */
[----:B------:R-:W-:Y:S01]  /*146b0*/  MUFU.EX2 R186, R186 ;  /* 0x000000ba00ba7308 */ /* 0x000fe20000000800 */
[C---:B------:R-:W-:Y:S02]  /*146c0*/  FMUL.FTZ R59, R3.reuse, R59 ;  /* 0x0000003b033b7220 */ /* 0x040fe40000410000 */
[C---:B------:R-:W-:Y:S02]  /*146d0*/  FMUL.FTZ R60, R8.reuse, R60 ;  /* 0x0000003c083c7220 */ /* 0x040fe40000410000 */
[C---:B------:R-:W-:Y:S02]  /*146e0*/  FMUL.FTZ R61, R8.reuse, R61 ;  /* 0x0000003d083d7220 */ /* 0x040fe40000410000 */
[C---:B------:R-:W-:Y:S01]  /*146f0*/  FMUL.FTZ R62, R3.reuse, R62 ;  /* 0x0000003e033e7220 */ /* 0x040fe20000410000 */
[C---:B------:R-:W-:Y:S02]  /*14700*/  HMMA.16816.F32.BF16 R56, R144.reuse, R104, R56 ;  /* 0x000000689038723c */ /* 0x040fe40000041838 */
[----:B------:R-:W1:Y:S01]  /*14710*/  MUFU.EX2 R184, R184 ;  /* 0x000000b800b87308 */ /* 0x000e620000000800 */
[C---:B------:R-:W-:Y:S02]  /*14720*/  FMUL.FTZ R63, R3.reuse, R63 ;  /* 0x0000003f033f7220 */ /* 0x040fe40000410000 */
[C---:B------:R-:W-:Y:S02]  /*14730*/  FMUL.FTZ R64, R8.reuse, R64 ;  /* 0x0000004008407220 */ /* 0x040fe40000410000 */
[C---:B------:R-:W-:Y:S02]  /*14740*/  FMUL.FTZ R65, R8.reuse, R65 ;  /* 0x0000004108417220 */ /* 0x040fe40000410000 */
[C---:B------:R-:W-:Y:S01]  /*14750*/  FMUL.FTZ R66, R3.reuse, R66 ;  /* 0x0000004203427220 */ /* 0x040fe20000410000 */
[C---:B------:R-:W-:Y:S01]  /*14760*/  HMMA.16816.F32.BF16 R60, R144.reuse, R106, R60 ;  /* 0x0000006a903c723c */ /* 0x040fe2000004183c */
[----:B------:R-:W1:Y:S01]  /*14770*/  LDSM.16.MT88.4 R104, [R165+0x4000] ;  /* 0x00400000a568783b */ /* 0x000e620000004200 */
        /* <DEDUP_REMOVED lines=12> */
[----:B------:R-:W2:Y:S01]  /*14840*/  LDSM.16.MT88.4 R112, [R164+0x4000] ;  /* 0x00400000a470783b */ /* 0x000ea20000004200 */
[----:B------:R-:W-:Y:S01]  /*14850*/  MUFU.EX2 R187, R187 ;  /* 0x000000bb00bb7308 */ /* 0x000fe20000000800 */
[C---:B------:R-:W-:Y:S02]  /*14860*/  FMUL.FTZ R75, R3.reuse, R75 ;  /* 0x0000004b034b7220 */ /* 0x040fe40000410000 */
[C---:B------:R-:W-:Y:S02]  /*14870*/  FMUL.FTZ R76, R8.reuse, R76 ;  /* 0x0000004c084c7220 */ /* 0x040fe40000410000 */
[C---:B------:R-:W-:Y:S02]  /*14880*/  FMUL.FTZ R77, R8.reuse, R77 ;  /* 0x0000004d084d7220 */ /* 0x040fe40000410000 */
[C---:B------:R-:W-:Y:S01]  /*14890*/  FMUL.FTZ R78, R3.reuse, R78 ;  /* 0x0000004e034e7220 */ /* 0x040fe20000410000 */
[C---:B----4-:R-:W-:Y:S02]  /*148a0*/  HMMA.16816.F32.BF16 R72, R144.reuse, R108, R72 ;  /* 0x0000006c9048723c */ /* 0x050fe40000041848 */
[----:B------:R-:W4:Y:S01]  /*148b0*/  MUFU.EX2 R250, R250 ;  /* 0x000000fa00fa7308 */ /* 0x000f220000000800 */
[C---:B------:R-:W-:Y:S02]  /*148c0*/  FMUL.FTZ R79, R3.reuse, R79 ;  /* 0x0000004f034f7220 */ /* 0x040fe40000410000 */
[C---:B------:R-:W-:Y:S02]  /*148d0*/  FMUL.FTZ R80, R8.reuse, R80 ;  /* 0x0000005008507220 */ /* 0x040fe40000410000 */
[C---:B------:R-:W-:Y:S02]  /*148e0*/  FMUL.FTZ R81, R8.reuse, R81 ;  /* 0x0000005108517220 */ /* 0x040fe40000410000 */
        /* <DEDUP_REMOVED lines=8> */
[C---:B-1----:R-:W-:Y:S02]  /*14970*/  HMMA.16816.F32.BF16 R80, R144.reuse, R104, R80 ;  /* 0x000000689050723c */ /* 0x042fe40000041850 */
[----:B------:R-:W1:Y:S01]  /*14980*/  MUFU.EX2 R252, R252 ;  /* 0x000000fc00fc7308 */ /* 0x000e620000000800 */
[----:B------:R-:W-:Y:S02]  /*14990*/  FMUL.FTZ R87, R3, R87 ;  /* 0x0000005703577220 */ /* 0x000fe40000410000 */
[C---:B------:R-:W-:Y:S02]  /*149a0*/  FMUL.FTZ R88, R8.reuse, R88 ;  /* 0x0000005808587220 */ /* 0x040fe40000410000 */
[C---:B------:R-:W-:Y:S01]  /*149b0*/  FMUL.FTZ R89, R8.reuse, R89 ;  /* 0x0000005908597220 */ /* 0x040fe20000410000 */
[----:B------:R-:W-:Y:S01]  /*149c0*/  F2FP.BF16.PACK_AB R104, R185, R176 ;  /* 0x000000b0b968723e */ /* 0x000fe200000010ff */
[C---:B------:R-:W-:Y:S01]  /*149d0*/  FMUL.FTZ R90, R3.reuse, R90 ;  /* 0x0000005a035a7220 */ /* 0x040fe20000410000 */
[C---:B------:R-:W-:Y:S02]  /*149e0*/  HMMA.16816.F32.BF16 R84, R144.reuse, R106, R84 ;  /* 0x0000006a9054723c */ /* 0x040fe40000041854 */
[----:B------:R-:W1:Y:S01]  /*149f0*/  MUFU.EX2 R177, R177 ;  /* 0x000000b100b17308 */ /* 0x000e620000000800 */
[----:B------:R-:W-:Y:S01]  /*14a00*/  FMUL.FTZ R91, R3, R91 ;  /* 0x0000005b035b7220 */ /* 0x000fe20000410000 */
[----:B---3--:R-:W-:Y:S01]  /*14a10*/  F2FP.BF16.PACK_AB R105, R189, R178 ;  /* 0x000000b2bd69723e */ /* 0x008fe200000010ff */
[C---:B------:R-:W-:Y:S02]  /*14a20*/  FMUL.FTZ R92, R8.reuse, R92 ;  /* 0x0000005c085c7220 */ /* 0x040fe40000410000 */
[----:B------:R-:W-:Y:S01]  /*14a30*/  FMUL.FTZ R93, R8, R93 ;  /* 0x0000005d085d7220 */ /* 0x000fe20000410000 */
[----:B-----5:R-:W-:Y:S01]  /*14a40*/  F2FP.BF16.PACK_AB R106, R180, R191 ;  /* 0x000000bfb46a723e */ /* 0x020fe200000010ff */
[C---:B------:R-:W-:Y:S01]  /*14a50*/  FMUL.FTZ R94, R3.reuse, R94 ;  /* 0x0000005e035e7220 */ /* 0x040fe20000410000 */
[C---:B--2---:R-:W-:Y:S02]  /*14a60*/  HMMA.16816.F32.BF16 R88, R144.reuse, R112, R88 ;  /* 0x000000709058723c */ /* 0x044fe40000041858 */
[----:B------:R-:W2:Y:S01]  /*14a70*/  MUFU.EX2 R179, R179 ;  /* 0x000000b300b37308 */ /* 0x000ea20000000800 */
[----:B------:R-:W-:Y:S01]  /*14a80*/  FMUL.FTZ R95, R3, R95 ;  /* 0x0000005f035f7220 */ /* 0x000fe20000410000 */
[----:B------:R-:W-:Y:S01]  /*14a90*/  F2FP.BF16.PACK_AB R107, R247, R182 ;  /* 0x000000b6f76b723e */ /* 0x000fe200000010ff */
[C---:B------:R-:W-:Y:S02]  /*14aa0*/  FMUL.FTZ R96, R8.reuse, R96 ;  /* 0x0000006008607220 */ /* 0x040fe40000410000 */
[C---:B------:R-:W-:Y:S02]  /*14ab0*/  FMUL.FTZ R97, R8.reuse, R97 ;  /* 0x0000006108617220 */ /* 0x040fe40000410000 */
[C---:B------:R-:W-:Y:S01]  /*14ac0*/  FMUL.FTZ R98, R3.reuse, R98 ;  /* 0x0000006203627220 */ /* 0x040fe20000410000 */
[C---:B------:R-:W-:Y:S01]  /*14ad0*/  HMMA.16816.F32.BF16 R92, R144.reuse, R114, R92 ;  /* 0x00000072905c723c */ /* 0x040fe2000004185c */
[----:B------:R-:W3:Y:S02]  /*14ae0*/  LDSM.16.MT88.4 R112, [R164+0x800] ;  /* 0x00080000a470783b */ /* 0x000ee40000004200 */
[C---:B------:R-:W-:Y:S02]  /*14af0*/  FMUL.FTZ R99, R3.reuse, R99 ;  /* 0x0000006303637220 */ /* 0x040fe40000410000 */
[C---:B------:R-:W-:Y:S02]  /*14b00*/  FMUL.FTZ R100, R8.reuse, R100 ;  /* 0x0000006408647220 */ /* 0x040fe40000410000 */
[C---:B------:R-:W-:Y:S02]  /*14b10*/  FMUL.FTZ R101, R8.reuse, R101 ;  /* 0x0000006508657220 */ /* 0x040fe40000410000 */
[C---:B------:R-:W-:Y:S01]  /*14b20*/  FMUL.FTZ R102, R3.reuse, R102 ;  /* 0x0000006603667220 */ /* 0x040fe20000410000 */
[C---:B----4-:R-:W-:Y:S03]  /*14b30*/  HMMA.16816.F32.BF16 R96, R144.reuse, R108, R96 ;  /* 0x0000006c9060723c */ /* 0x050fe60000041860 */
[C---:B------:R-:W-:Y:S02]  /*14b40*/  FMUL.FTZ R103, R3.reuse, R103 ;  /* 0x0000006703677220 */ /* 0x040fe40000410000 */
[----:B------:R-:W-:Y:S02]  /*14b50*/  FFMA.FTZ R170, R3, R238, R170 ;  /* 0x000000ee03aa7223 */ /* 0x000fe400000100aa */
[----:B------:R-:W-:Y:S02]  /*14b60*/  FFMA.FTZ R174, R8, R239, R174 ;  /* 0x000000ef08ae7223 */ /* 0x000fe400000100ae */
[----:B------:R-:W-:Y:S01]  /*14b70*/  FADD.FTZ R169, R169, R170 ;  /* 0x000000aaa9a97221 */ /* 0x000fe20000010000 */
[----:B------:R-:W-:Y:S01]  /*14b80*/  HMMA.16816.F32.BF16 R100, R144, R110, R100 ;  /* 0x0000006e9064723c */ /* 0x000fe20000041864 */
[----:B------:R-:W4:Y:S02]  /*14b90*/  LDSM.16.MT88.4 R108, [R164+0x2800] ;  /* 0x00280000a46c783b */ /* 0x000f240000004200 */
[----:B------:R-:W-:Y:S02]  /*14ba0*/  FADD.FTZ R173, R173, R174 ;  /* 0x000000aeadad7221 */ /* 0x000fe40000010000 */
[----:B------:R-:W-:Y:S02]  /*14bb0*/  FADD.FTZ R168, R168, R169 ;  /* 0x000000a9a8a87221 */ /* 0x000fe40000010000 */
[----:B------:R-:W-:Y:S01]  /*14bc0*/  FADD.FTZ R172, R172, R173 ;  /* 0x000000adacac7221 */ /* 0x000fe20000010000 */
        /* <DEDUP_REMOVED lines=15> */
[C---:B---3--:R-:W-:Y:S04]  /*14cc0*/  HMMA.16816.F32.BF16 R24, R104.reuse, R112, R24 ;  /* 0x000000706818723c */ /* 0x048fe80000041818 */
[----:B------:R-:W-:Y:S02]  /*14cd0*/  FADD.FTZ R191, R180, R191 ;  /* 0x000000bfb4bf7221 */ /* 0x000fe40000010000 */
[----:B------:R-:W-:Y:S02]  /*14ce0*/  FADD.FTZ R247, R247, R182 ;  /* 0x000000b6f7f77221 */ /* 0x000fe40000010000 */
[C---:B------:R-:W-:Y:S01]  /*14cf0*/  HMMA.16816.F32.BF16 R28, R104.reuse, R114, R28 ;  /* 0x00000072681c723c */ /* 0x040fe2000004181c */
[----:B------:R-:W3:Y:S03]  /*14d00*/  LDSM.16.MT88.4 R112, [R166+0x4800] ;  /* 0x00480000a670783b */ /* 0x000ee60000004200 */
[----:B------:R-:W-:Y:S04]  /*14d10*/  FADD.FTZ R247, R246, R247 ;  /* 0x000000f7f6f77221 */ /* 0x000fe80000010000 */
[C---:B------:R-:W-:Y:S04]  /*14d20*/  HMMA.16816.F32.BF16 R32, R104.reuse, R124, R32 ;  /* 0x0000007c6820723c */ /* 0x040fe80000041820 */
[----:B------:R-:W-:Y:S04]  /*14d30*/  FADD.FTZ R247, R188, R247 ;  /* 0x000000f7bcf77221 */ /* 0x000fe80000010000 */
        /* <DEDUP_REMOVED lines=8> */
[C---:B----4-:R-:W-:Y:S08]  /*14dc0*/  HMMA.16816.F32.BF16 R56, R104.reuse, R108, R56 ;  /* 0x0000006c6838723c */ /* 0x050ff00000041838 */
[C---:B------:R-:W-:Y:S01]  /*14dd0*/  HMMA.16816.F32.BF16 R60, R104.reuse, R110, R60 ;  /* 0x0000006e683c723c */ /* 0x040fe2000004183c */
[----:B------:R-:W4:Y:S07]  /*14de0*/  LDSM.16.MT88.4 R108, [R164+0x4800] ;  /* 0x00480000a46c783b */ /* 0x000f2e0000004200 */
[C---:B-----5:R-:W-:Y:S08]  /*14df0*/  HMMA.16816.F32.BF16 R64, R104.reuse, R116, R64 ;  /* 0x000000746840723c */ /* 0x060ff00000041840 */
[C---:B------:R-:W-:Y:S01]  /*14e00*/  HMMA.16816.F32.BF16 R68, R104.reuse, R118, R68 ;  /* 0x000000766844723c */ /* 0x040fe20000041844 */
[----:B------:R-:W5:Y:S07]  /*14e10*/  LDSM.16.MT88.4 R116, [R9+0x4800] ;  /* 0x004800000974783b */ /* 0x000f6e0000004200 */
[C---:B---3--:R-:W-:Y:S08]  /*14e20*/  HMMA.16816.F32.BF16 R72, R104.reuse, R112, R72 ;  /* 0x000000706848723c */ /* 0x048ff00000041848 */
[C---:B------:R-:W-:Y:S01]  /*14e30*/  HMMA.16816.F32.BF16 R76, R104.reuse, R114, R76 ;  /* 0x00000072684c723c */ /* 0x040fe2000004184c */
[----:B------:R-:W3:Y:S07]  /*14e40*/  LDSM.16.MT88.4 R112, [R166+0x1000] ;  /* 0x00100000a670783b */ /* 0x000eee0000004200 */
[C---:B------:R-:W-:Y:S08]  /*14e50*/  HMMA.16816.F32.BF16 R80, R104.reuse, R120, R80 ;  /* 0x000000786850723c */ /* 0x040ff00000041850 */
[C---:B------:R-:W-:Y:S01]  /*14e60*/  HMMA.16816.F32.BF16 R84, R104.reuse, R122, R84 ;  /* 0x0000007a6854723c */ /* 0x040fe20000041854 */
[----:B------:R-:W1:Y:S07]  /*14e70*/  LDSM.16.MT88.4 R120, [R164+0x1000] ;  /* 0x00100000a478783b */ /* 0x000e6e0000004200 */
[C---:B----4-:R-:W-:Y:S08]  /*14e80*/  HMMA.16816.F32.BF16 R88, R104.reuse, R108, R88 ;  /* 0x0000006c6858723c */ /* 0x050ff00000041858 */
[C---:B------:R-:W-:Y:S01]  /*14e90*/  HMMA.16816.F32.BF16 R92, R104.reuse, R110, R92 ;  /* 0x0000006e685c723c */ /* 0x040fe2000004185c */
[----:B------:R-:W4:Y:S07]  /*14ea0*/  LDSM.16.MT88.4 R108, [R164+0x3000] ;  /* 0x00300000a46c783b */ /* 0x000f2e0000004200 */
[C---:B-----5:R-:W-:Y:S08]  /*14eb0*/  HMMA.16816.F32.BF16 R96, R104.reuse, R116, R96 ;  /* 0x000000746860723c */ /* 0x060ff00000041860 */
[----:B------:R-:W-:Y:S01]  /*14ec0*/  HMMA.16816.F32.BF16 R100, R104, R118, R100 ;  /* 0x000000766864723c */ /* 0x000fe20000041864 */
[----:B------:R-:W-:Y:S06]  /*14ed0*/  LDSM.16.MT88.4 R116, [R166+0x5000] ;  /* 0x00500000a674783b */ /* 0x000fec0000004200 */
[----:B------:R-:W-:Y:S02]  /*14ee0*/  F2FP.BF16.PACK_AB R104, R202, R190 ;  /* 0x000000beca68723e */ /* 0x000fe400000010ff */
[----:B------:R-:W-:Y:S03]  /*14ef0*/  F2FP.BF16.PACK_AB R105, R188, R246 ;  /* 0x000000f6bc69723e */ /* 0x000fe600000010ff */
[----:B------:R-:W-:Y:S02]  /*14f00*/  F2FP.BF16.PACK_AB R106, R184, R186 ;  /* 0x000000bab86a723e */ /* 0x000fe400000010ff */
[C---:B------:R-:W-:Y:S01]  /*14f10*/  F2FP.BF16.PACK_AB R107, R249.reuse, R248 ;  /* 0x000000f8f96b723e */ /* 0x040fe200000010ff */
[----:B------:R-:W-:Y:S04]  /*14f20*/  FADD.FTZ R248, R248, R247 ;  /* 0x000000f7f8f87221 */ /* 0x000fe80000010000 */
[----:B------:R-:W-:Y:S02]  /*14f30*/  FADD.FTZ R248, R249, R248 ;  /* 0x000000f8f9f87221 */ /* 0x000fe40000010000 */
[C---:B---3--:R-:W-:Y:S08]  /*14f40*/  HMMA.16816.F32.BF16 R4, R104.reuse, R112, R4 ;  /* 0x000000706804723c */ /* 0x048ff00000041804 */
        /* <DEDUP_REMOVED lines=15> */
[C---:B------:R-:W-:Y:S01]  /*15040*/  F2FP.BF16.PACK_AB R145, R252.reuse, R181 ;  /* 0x000000b5fc91723e */ /* 0x040fe200000010ff */
[----:B------:R-:W-:Y:S02]  /*15050*/  FADD.FTZ R181, R181, R248 ;  /* 0x000000f8b5b57221 */ /* 0x000fe40000010000 */
[----:B------:R-:W-:Y:S01]  /*15060*/  F2FP.BF16.PACK_AB R146, R175, R177 ;  /* 0x000000b1af92723e */ /* 0x000fe200000010ff */
[C---:B----4-:R-:W-:Y:S04]  /*15070*/  HMMA.16816.F32.BF16 R56, R104.reuse, R108, R56 ;  /* 0x0000006c6838723c */ /* 0x050fe80000041838 */
[----:B--2---:R-:W-:Y:S01]  /*15080*/  F2FP.BF16.PACK_AB R147, R183, R179 ;  /* 0x000000b3b793723e */ /* 0x004fe200000010ff */
[----:B------:R-:W-:Y:S03]  /*15090*/  FADD.FTZ R252, R252, R181 ;  /* 0x000000b5fcfc7221 */ /* 0x000fe60000010000 */
[C---:B------:R-:W-:Y:S01]  /*150a0*/  HMMA.16816.F32.BF16 R60, R104.reuse, R110, R60 ;  /* 0x0000006e683c723c */ /* 0x040fe2000004183c */
[----:B------:R-:W2:Y:S03]  /*150b0*/  LDSM.16.MT88.4 R108, [R164+0x5000] ;  /* 0x00500000a46c783b */ /* 0x000ea60000004200 */
[----:B------:R-:W-:Y:S04]  /*150c0*/  FADD.FTZ R252, R179, R252 ;  /* 0x000000fcb3fc7221 */ /* 0x000fe80000010000 */
[C---:B---3--:R-:W-:Y:S04]  /*150d0*/  HMMA.16816.F32.BF16 R64, R104.reuse, R112, R64 ;  /* 0x000000706840723c */ /* 0x048fe80000041840 */
[----:B------:R-:W-:Y:S04]  /*150e0*/  FADD.FTZ R238, R183, R252 ;  /* 0x000000fcb7ee7221 */ /* 0x000fe80000010000 */
[C---:B------:R-:W-:Y:S01]  /*150f0*/  HMMA.16816.F32.BF16 R68, R104.reuse, R114, R68 ;  /* 0x000000726844723c */ /* 0x040fe20000041844 */
[----:B------:R-:W3:Y:S07]  /*15100*/  LDSM.16.MT88.4 R112, [R9+0x5000] ;  /* 0x005000000970783b */ /* 0x000eee0000004200 */
[C---:B------:R-:W-:Y:S08]  /*15110*/  HMMA.16816.F32.BF16 R72, R104.reuse, R116, R72 ;  /* 0x000000746848723c */ /* 0x040ff00000041848 */
        /* <DEDUP_REMOVED lines=8> */
[----:B------:R-:W-:Y:S08]  /*151a0*/  HMMA.16816.F32.BF16 R100, R104, R114, R100 ;  /* 0x000000726864723c */ /* 0x000ff00000041864 */
[C---:B------:R-:W-:Y:S08]  /*151b0*/  HMMA.16816.F32.BF16 R132, R144.reuse, R128, R4 ;  /* 0x000000809084723c */ /* 0x040ff00000041804 */
[C---:B------:R-:W-:Y:S01]  /*151c0*/  HMMA.16816.F32.BF16 R128, R144.reuse, R130, R12 ;  /* 0x000000829080723c */ /* 0x040fe2000004180c */
[----:B------:R-:W3:Y:S07]  /*151d0*/  LDSM.16.MT88.4 R12, [R9+0x3800] ;  /* 0x00380000090c783b */ /* 0x000eee0000004200 */
[C---:B-1----:R-:W-:Y:S01]  /*151e0*/  HMMA.16816.F32.BF16 R124, R144.reuse, R120, R16 ;  /* 0x00000078907c723c */ /* 0x042fe20000041810 */
[----:B------:R-:W1:Y:S07]  /*151f0*/  LDSM.16.MT88.4 R16, [R166+0x5800] ;  /* 0x00580000a610783b */ /* 0x000e6e0000004200 */
[C---:B------:R-:W-:Y:S01]  /*15200*/  HMMA.16816.F32.BF16 R120, R144.reuse, R122, R20 ;  /* 0x0000007a9078723c */ /* 0x040fe20000041814 */
[----:B------:R-:W4:Y:S07]  /*15210*/  LDSM.16.MT88.4 R20, [R165+0x5800] ;  /* 0x00580000a514783b */ /* 0x000f2e0000004200 */
[C---:B--2---:R-:W-:Y:S07]  /*15220*/  HMMA.16816.F32.BF16 R116, R144.reuse, R108, R24 ;  /* 0x0000006c9074723c */ /* 0x044fee0000041818 */
[----:B------:R-:W-:Y:S01]  /*15230*/  IADD3 R25, R245, -0x2, RZ ;  /* 0xfffffffef5197810 */ /* 0x000fe20007ffe0ff */
[C---:B------:R-:W-:Y:S03]  /*15240*/  HMMA.16816.F32.BF16 R112, R144.reuse, R110, R28 ;  /* 0x0000006e9070723c */ /* 0x040fe6000004181c */
        /* <DEDUP_REMOVED lines=9> */
[C---:B------:R-:W-:Y:S04]  /*152e0*/  @P0 IMAD R8, R25.reuse, c[0x0][0x1e4], R8 ;  /* 0x0000790019080a24 */ /* 0x040fe800078e0208 */
[C---:B------:R-:W-:Y:S08]  /*152f0*/  HMMA.16816.F32.BF16 R48, R144.reuse, R156, R48 ;  /* 0x0000009c9030723c */ /* 0x040ff00000041830 */
[C---:B------:R-:W-:Y:S08]  /*15300*/  HMMA.16816.F32.BF16 R52, R144.reuse, R158, R52 ;  /* 0x0000009e9034723c */ /* 0x040ff00000041834 */
[C---:B------:R-:W-:Y:S08]  /*15310*/  HMMA.16816.F32.BF16 R56, R144.reuse, R160, R56 ;  /* 0x000000a09038723c */ /* 0x040ff00000041838 */
[C---:B------:R-:W-:Y:S08]  /*15320*/  HMMA.16816.F32.BF16 R60, R144.reuse, R162, R60 ;  /* 0x000000a2903c723c */ /* 0x040ff0000004183c */
[C---:B---3--:R-:W-:Y:S08]  /*15330*/  HMMA.16816.F32.BF16 R64, R144.reuse, R12, R64 ;  /* 0x0000000c9040723c */ /* 0x048ff00000041840 */
[C---:B------:R-:W-:Y:S01]  /*15340*/  HMMA.16816.F32.BF16 R68, R144.reuse, R14, R68 ;  /* 0x0000000e9044723c */ /* 0x040fe20000041844 */
[----:B------:R-:W2:Y:S07]  /*15350*/  LDSM.16.MT88.4 R12, [R164+0x5800] ;  /* 0x00580000a40c783b */ /* 0x000eae0000004200 */
[C---:B-1----:R-:W-:Y:S07]  /*15360*/  HMMA.16816.F32.BF16 R72, R144.reuse, R16, R72 ;  /* 0x000000109048723c */ /* 0x042fee0000041848 */
[----:B------:R-:W-:Y:S01]  /*15370*/  @P0 IMAD.WIDE.U32 R16, R25, c[0x0][0x1e0], RZ ;  /* 0x0000780019100a25 */ /* 0x000fe200078e00ff */
[C---:B------:R-:W-:Y:S01]  /*15380*/  HMMA.16816.F32.BF16 R76, R144.reuse, R18, R76 ;  /* 0x00000012904c723c */ /* 0x040fe2000004184c */
[----:B------:R-:W-:Y:S03]  /*15390*/  @P0 MOV R25, c[0x0][0x1e4] ;  /* 0x0000790000190a02 */ /* 0x000fe60000000f00 */
[----:B------:R-:W-:Y:S02]  /*153a0*/  @P0 IADD3 R17, R17, R8, RZ ;  /* 0x0000000811110210 */ /* 0x000fe40007ffe0ff */
[C---:B------:R-:W-:Y:S02]  /*153b0*/  @P0 SHF.L.U32 R3, R16.reuse, 0x6, RZ ;  /* 0x0000000610030819 */ /* 0x040fe400000006ff */
[C---:B----4-:R-:W-:Y:S04]  /*153c0*/  HMMA.16816.F32.BF16 R80, R144.reuse, R20, R80 ;  /* 0x000000149050723c */ /* 0x050fe80000041850 */
[----:B------:R-:W-:Y:S02]  /*153d0*/  @P0 SHF.L.U64.HI R8, R16, 0x6, R17 ;  /* 0x0000000610080819 */ /* 0x000fe40000010211 */
[----:B------:R1:W3:Y:S01]  /*153e0*/  LDSM.16.MT88.4 R16, [R9+0x5800] ;  /* 0x005800000910783b */ /* 0x0002e20000004200 */
[----:B------:R-:W-:Y:S01]  /*153f0*/  @P0 MOV R20, c[0x0][0x1e0] ;  /* 0x0000780000140a02 */ /* 0x000fe20000000f00 */
[C---:B------:R-:W-:Y:S04]  /*15400*/  HMMA.16816.F32.BF16 R84, R144.reuse, R22, R84 ;  /* 0x000000169054723c */ /* 0x040fe80000041854 */
[C---:B------:R-:W-:Y:S04]  /*15410*/  @P0 LEA R21, P1, R20.reuse, R3, 0x5 ;  /* 0x0000000314150211 */ /* 0x040fe800078228ff */
[----:B------:R-:W-:Y:S01]  /*15420*/  @P0 LEA.HI.X R20, R20, R8, R25, 0x5, P1 ;  /* 0x0000000814140211 */ /* 0x000fe200008f2c19 */
[C---:B--2---:R-:W-:Y:S03]  /*15430*/  HMMA.16816.F32.BF16 R88, R144.reuse, R12, R88 ;  /* 0x0000000c9058723c */ /* 0x044fe60000041858 */
[C---:B------:R-:W-:Y:S02]  /*15440*/  ISETP.GE.AND P1, PT, R233.reuse, 0x1, PT ;  /* 0x00000001e900780c */ /* 0x040fe40003f26270 */
[----:B------:R-:W-:Y:S02]  /*15450*/  IADD3 R233, R233, 0x1, RZ ;  /* 0x00000001e9e97810 */ /* 0x000fe40007ffe0ff */
[-C--:B------:R-:W-:Y:S01]  /*15460*/  @P0 IADD3 R21, P5, R21, R236.reuse, RZ ;  /* 0x000000ec15150210 */ /* 0x080fe20007fbe0ff */
[C---:B------:R-:W-:Y:S04]  /*15470*/  HMMA.16816.F32.BF16 R92, R144.reuse, R14, R92 ;  /* 0x0000000e905c723c */ /* 0x040fe8000004185c */
[----:B------:R-:W-:Y:S01]  /*15480*/  SEL R233, R233, RZ, !P1 ;  /* 0x000000ffe9e97207 */ /* 0x000fe20004800000 */
[----:B-1----:R-:W-:Y:S01]  /*15490*/  FADD.FTZ R9, R190, R191 ;  /* 0x000000bfbe097221 */ /* 0x002fe20000010000 */
[----:B------:R-:W-:Y:S02]  /*154a0*/  @P0 IADD3 R3, P1, R3, R236, RZ ;  /* 0x000000ec03030210 */ /* 0x000fe40007f3e0ff */
[----:B------:R-:W-:Y:S01]  /*154b0*/  @P0 LEA R12, P4, R21, c[0x0][0x1c8], 0x1 ;  /* 0x00007200150c0a11 */ /* 0x000fe200078808ff */
[----:B------:R-:W-:Y:S03]  /*154c0*/  FADD.FTZ R9, R202, R9 ;  /* 0x00000009ca097221 */ /* 0x000fe60000010000 */
[C---:B------:R-:W-:Y:S01]  /*154d0*/  @P0 LEA R22, P6, R3.reuse, c[0x0][0x1c8], 0x1 ;  /* 0x0000720003160a11 */ /* 0x040fe200078c08ff */
[----:B------:R-:W-:Y:S01]  /*154e0*/  FADD.FTZ R9, R186, R9 ;  /* 0x00000009ba097221 */ /* 0x000fe20000010000 */
[-C--:B------:R-:W-:Y:S02]  /*154f0*/  @P0 IADD3.X R8, R8, R231.reuse, RZ, P1, !PT ;  /* 0x000000e708080210 */ /* 0x080fe40000ffe4ff */
[----:B------:R-:W-:Y:S01]  /*15500*/  @P0 ISETP.GE.AND P1, PT, R214, c[0x0][0x1d4], PT ;  /* 0x00007500d6000a0c */ /* 0x000fe20003f26270 */
[----:B------:R-:W-:Y:S01]  /*15510*/  FADD.FTZ R184, R184, R9 ;  /* 0x00000009b8b87221 */ /* 0x000fe20000010000 */
[----:B------:R-:W-:Y:S01]  /*15520*/  @P0 LEA.HI.X R23, R3, c[0x0][0x1cc], R8, 0x1, P6 ;  /* 0x0000730003170a11 */ /* 0x000fe200030f0c08 */
[----:B------:R-:W-:Y:S01]  /*15530*/  @P0 IMAD R3, R233, 0x6000, R11 ;  /* 0x00006000e9030824 */ /* 0x000fe200078e020b */
[----:B------:R-:W-:Y:S01]  /*15540*/  @P0 IADD3.X R20, R20, R231, RZ, P5, !PT ;  /* 0x000000e714140210 */ /* 0x000fe20002ffe4ff */
[C---:B---3--:R-:W-:Y:S03]  /*15550*/  HMMA.16816.F32.BF16 R96, R144.reuse, R16, R96 ;  /* 0x000000109060723c */ /* 0x048fe60000041860 */
[----:B------:R-:W-:Y:S01]  /*15560*/  @!PT LDS RZ, [RZ] ;  /* 0x00000000fffff984 */ /* 0x000fe20000000800 */
[----:B------:R-:W-:Y:S01]  /*15570*/  @!PT LDS RZ, [RZ] ;  /* 0x00000000fffff984 */ /* 0x000fe20000000800 */
[----:B------:R-:W-:Y:S01]  /*15580*/  @!PT LDS RZ, [RZ] ;  /* 0x00000000fffff984 */ /* 0x000fe20000000800 */
[----:B------:R1:W-:Y:S01]  /*15590*/  @P0 LDGSTS.E.BYPASS.LTC128B.128 [R3], [R22.64], !P3 ;  /* 0x0000000016030fae */ /* 0x0003e2000d901d48 */
[----:B------:R-:W-:Y:S01]  /*155a0*/  @P0 LEA.HI.X R13, R21, c[0x0][0x1cc], R20, 0x1, P4 ;  /* 0x00007300150d0a11 */ /* 0x000fe200020f0c14 */
[----:B------:R-:W-:Y:S01]  /*155b0*/  FADD.FTZ R187, R187, R184 ;  /* 0x000000b8bbbb7221 */ /* 0x000fe20000010000 */
[----:B------:R-:W-:Y:S02]  /*155c0*/  IADD3 R8, R199, 0x1, RZ ;  /* 0x00000001c7087810 */ /* 0x000fe40007ffe0ff */
[----:B------:R-:W-:Y:S03]  /*155d0*/  HMMA.16816.F32.BF16 R100, R144, R18, R100 ;  /* 0x000000129064723c */ /* 0x000fe60000041864 */
[----:B------:R1:W-:Y:S01]  /*155e0*/  @P0 LDGSTS.E.BYPASS.LTC128B.128 [R3+0x2000], [R22.64+0x80], !P2 ;  /* 0x0200008016030fae */ /* 0x0003e2000d101d48 */
[----:B------:R-:W-:Y:S04]  /*155f0*/  FADD.FTZ R250, R250, R187 ;  /* 0x000000bbfafa7221 */ /* 0x000fe80000010000 */
[----:B------:R-:W-:Y:S03]  /*15600*/  FADD.FTZ R250, R177, R250 ;  /* 0x000000fab1fa7221 */ /* 0x000fe60000010000 */
[----:B------:R1:W-:Y:S01]  /*15610*/  @P0 LDGSTS.E.BYPASS.LTC128B.128 [R3+0x4000], [R22.64+0x100], !P1 ;  /* 0x0400010016030fae */ /* 0x0003e2000c901d48 */
[----:B------:R-:W-:Y:S07]  /*15620*/  FADD.FTZ R239, R175, R250 ;  /* 0x000000faafef7221 */ /* 0x000fee0000010000 */
[----:B------:R1:W-:Y:S08]  /*15630*/  @P0 LDGSTS.E.BYPASS.LTC128B.128 [R3+0x1000], [R12.64], !P3 ;  /* 0x010000000c030fae */ /* 0x0003f0000d901d48 */
[----:B------:R1:W-:Y:S08]  /*15640*/  @P0 LDGSTS.E.BYPASS.LTC128B.128 [R3+0x3000], [R12.64+0x80], !P2 ;  /* 0x030000800c030fae */ /* 0x0003f0000d101d48 */
[----:B------:R1:W-:Y:S01]  /*15650*/  @P0 LDGSTS.E.BYPASS.LTC128B.128 [R3+0x5000], [R12.64+0x100], !P1 ;  /* 0x050001000c030fae */ /* 0x0003e2000c901d48 */
[----:B------:R-:W-:Y:S02]  /*15660*/  ISETP.GT.AND P0, PT, R245, R244, PT ;  /* 0x000000f4f500720c */ /* 0x000fe40003f04270 */
[----:B------:R-:W-:Y:S02]  /*15670*/  ISETP.GE.AND P1, PT, R199, 0x1, PT ;  /* 0x00000001c700780c */ /* 0x000fe40003f26270 */
[----:B------:R-:W-:Y:S02]  /*15680*/  MOV R245, R243 ;  /* 0x000000f300f57202 */ /* 0x000fe40000000f00 */
[----:B------:R-:W-:Y:S01]  /*15690*/  SEL R199, R8, RZ, !P1 ;  /* 0x000000ff08c77207 */ /* 0x000fe20004800000 */
[----:B------:R-:W0:Y:S01]  /*156a0*/  LDGDEPBAR ;  /* 0x00000000000079af */ /* 0x000e220000000000 */
[----:B------:R-:W-:Y:S02]  /*156b0*/  MOV R8, R0 ;  /* 0x0000000000087202 */ /* 0x000fe40000000f00 */
[----:B-1----:R-:W-:Y:S03]  /*156c0*/  MOV R3, R2 ;  /* 0x0000000200037202 */ /* 0x002fe60000000f00 */
[----:B------:R-:W-:-:S05]  /*156d0*/  @P0 BRA `(.L_x_2365) ;  /* 0xffffce1000000947 */ /* 0x000fca000383ffff */
.L_x_2364:
[----:B------:R-:W-:-:S13]  /*156e0*/  ISETP.GE.AND P0, PT, R243, R232, PT ;  /* 0x000000e8f300720c */ /* 0x000fda0003f06270 */
[----:B------:R-:W-:Y:S05]  /*156f0*/  @!P0 BRA `(.L_x_2366) ;  /* 0x00002d1000008947 */ /* 0x000fea0003800000 */
[----:B------:R-:W-:Y:S02]  /*15700*/  MOV R3, R0 ;  /* 0x0000000000037202 */ /* 0x000fe40000000f00 */
[----:B------:R-:W-:Y:S02]  /*15710*/  MOV R9, R2 ;  /* 0x0000000200097202 */ /* 0x000fe40000000f00 */
.L_x_2367:
        /* <DEDUP_REMOVED lines=18> */
[----:B------:R-:W-:Y:S04]  /*15840*/  @!P0 IADD3 R2, P4, R35, R234, RZ ;  /* 0x000000ea23028210 */ /* 0x000fe80007f9e0ff */
[----:B------:R-:W-:Y:S02]  /*15850*/  @!P0 IADD3 R0, R25, R0, RZ ;  /* 0x0000000019008210 */ /* 0x000fe40007ffe0ff */
[----:B-1----:R-:W1:Y:S01]  /*15860*/  LDSM.16.M88.4 R12, [R202] ;  /* 0x00000000ca0c783b */ /* 0x002e620000000200 */
[----:B------:R-:W-:Y:S02]  /*15870*/  @!P0 LEA R172, P6, R2, c[0x0][0x1f8], 0x1 ;  /* 0x00007e0002ac8a11 */ /* 0x000fe400078c08ff */
[----:B------:R-:W-:Y:S02]  /*15880*/  @!P0 SHF.L.U64.HI R165, R24, 0x6, R0 ;  /* 0x0000000618a58819 */ /* 0x000fe40000010200 */
[----:B------:R-:W-:Y:S03]  /*15890*/  @!P0 MOV R0, c[0x0][0x208] ;  /* 0x0000820000008a02 */ /* 0x000fe60000000f00 */
[----:B------:R-:W2:Y:S01]  /*158a0*/  LDSM.16.M88.4 R20, [R202+0x800] ;  /* 0x00080000ca14783b */ /* 0x000ea20000000200 */
[C---:B------:R-:W-:Y:S04]  /*158b0*/  @!P0 LEA R33, P1, R0.reuse, R35, 0x5 ;  /* 0x0000002300218211 */ /* 0x040fe800078228ff */
[----:B------:R-:W-:Y:S02]  /*158c0*/  @!P0 LEA.HI.X R167, R0, R165, R167, 0x5, P1 ;  /* 0x000000a500a78211 */ /* 0x000fe400008f2ca7 */
[----:B------:R-:W-:Y:S01]  /*158d0*/  @!P0 IADD3.X R165, R165, R230, RZ, P4, !PT ;  /* 0x000000e6a5a58210 */ /* 0x000fe200027fe4ff */
[----:B------:R-:W3:Y:S01]  /*158e0*/  LDSM.16.M88.4 R28, [R202+0x1000] ;  /* 0x00100000ca1c783b */ /* 0x000ee20000000200 */
[----:B------:R-:W-:Y:S02]  /*158f0*/  @!P0 ISETP.GE.AND P1, PT, R214, c[0x0][0x1d4], PT ;  /* 0x00007500d6008a0c */ /* 0x000fe40003f26270 */
[----:B------:R-:W-:Y:S01]  /*15900*/  @!P0 LEA.HI.X R173, R2, c[0x0][0x1fc], R165, 0x1, P6 ;  /* 0x00007f0002ad8a11 */ /* 0x000fe200030f0ca5 */
[----:B------:R-:W-:Y:S01]  /*15910*/  @!P0 IMAD R2, R233, 0x6000, R10 ;  /* 0x00006000e9028824 */ /* 0x000fe200078e020a */
[----:B------:R-:W-:Y:S03]  /*15920*/  @!P0 IADD3 R0, P5, R33, R234, RZ ;  /* 0x000000ea21008210 */ /* 0x000fe60007fbe0ff */
[----:B------:R-:W4:Y:S01]  /*15930*/  LDSM.16.M88.4 R144, [R202+0x1800] ;  /* 0x00180000ca90783b */ /* 0x000f220000000200 */
[----:B------:R-:W-:Y:S02]  /*15940*/  @!P0 IADD3.X R167, R167, R230, RZ, P5, !PT ;  /* 0x000000e6a7a78210 */ /* 0x000fe40002ffe4ff */
[C---:B------:R-:W-:Y:S04]  /*15950*/  @!P0 LEA R174, P4, R0.reuse, c[0x0][0x1f8], 0x1 ;  /* 0x00007e0000ae8a11 */ /* 0x040fe800078808ff */
[----:B------:R-:W-:Y:S01]  /*15960*/  @!P0 LEA.HI.X R175, R0, c[0x0][0x1fc], R167, 0x1, P4 ;  /* 0x00007f0000af8a11 */ /* 0x000fe200020f0ca7 */
[----:B------:R-:W-:Y:S01]  /*15970*/  LDSM.16.M88.4 R148, [R195] ;  /* 0x00000000c394783b */ /* 0x000fe20000000200 */
[----:B------:R-:W-:Y:S01]  /*15980*/  IADD3 R0, R201, R202, RZ ;  /* 0x000000cac9007210 */ /* 0x000fe20007ffe0ff */
[C---:B-1----:R-:W-:Y:S06]  /*15990*/  HMMA.16816.F32.BF16 R4, R36.reuse, R12, RZ ;  /* 0x0000000c2404723c */ /* 0x042fec00000418ff */
[----:B------:R-:W1:Y:S02]  /*159a0*/  LDSM.16.M88.4 R152, [R8] ;  /* 0x000000000898783b */ /* 0x000e640000000200 */
[C---:B------:R-:W-:Y:S06]  /*159b0*/  HMMA.16816.F32.BF16 R12, R36.reuse, R14, RZ ;  /* 0x0000000e240c723c */ /* 0x040fec00000418ff */
[----:B------:R-:W5:Y:S02]  /*159c0*/  LDSM.16.M88.4 R156, [R8+0x800] ;  /* 0x00080000089c783b */ /* 0x000f640000000200 */
[C---:B--2---:R-:W-:Y:S06]  /*159d0*/  HMMA.16816.F32.BF16 R16, R36.reuse, R20, RZ ;  /* 0x000000142410723c */ /* 0x044fec00000418ff */
[----:B------:R-:W2:Y:S02]  /*159e0*/  LDSM.16.M88.4 R160, [R8+0x1000] ;  /* 0x0010000008a0783b */ /* 0x000ea40000000200 */
[C---:B------:R-:W-:Y:S08]  /*159f0*/  HMMA.16816.F32.BF16 R20, R36.reuse, R22, RZ ;  /* 0x000000162414723c */ /* 0x040ff000000418ff */
[C---:B---3--:R-:W-:Y:S08]  /*15a00*/  HMMA.16816.F32.BF16 R24, R36.reuse, R28, RZ ;  /* 0x0000001c2418723c */ /* 0x048ff000000418ff */
[C---:B------:R-:W-:Y:S08]  /*15a10*/  HMMA.16816.F32.BF16 R28, R36.reuse, R30, RZ ;  /* 0x0000001e241c723c */ /* 0x040ff000000418ff */
[C---:B----4-:R-:W-:Y:S08]  /*15a20*/  HMMA.16816.F32.BF16 R32, R36.reuse, R144, RZ ;  /* 0x000000902420723c */ /* 0x050ff000000418ff */
        /* <DEDUP_REMOVED lines=9> */
[C---:B-----5:R-:W-:Y:S01]  /*15ac0*/  HMMA.16816.F32.BF16 R16, R148.reuse, R156, R16 ;  /* 0x0000009c9410723c */ /* 0x060fe20000041810 */
[----:B------:R1:W-:Y:S07]  /*15ad0*/  @!P0 LDGSTS.E.BYPASS.LTC128B.128 [R2+0x4000], [R172.64+0x100], !P1 ;  /* 0x04000100ac028fae */ /* 0x0003ee000c901d48 */
[C---:B------:R-:W-:Y:S01]  /*15ae0*/  HMMA.16816.F32.BF16 R20, R148.reuse, R158, R20 ;  /* 0x0000009e9414723c */ /* 0x040fe20000041814 */
[----:B------:R1:W-:Y:S07]  /*15af0*/  @!P0 LDGSTS.E.BYPASS.LTC128B.128 [R2+0x1000], [R174.64], !P3 ;  /* 0x01000000ae028fae */ /* 0x0003ee000d901d48 */
[C---:B--2---:R-:W-:Y:S01]  /*15b00*/  HMMA.16816.F32.BF16 R24, R148.reuse, R160, R24 ;  /* 0x000000a09418723c */ /* 0x044fe20000041818 */
[----:B------:R1:W-:Y:S02]  /*15b10*/  @!P0 LDGSTS.E.BYPASS.LTC128B.128 [R2+0x3000], [R174.64+0x80], !P2 ;  /* 0x03000080ae028fae */ /* 0x0003e4000d101d48 */
[C---:B------:R-:W-:Y:S02]  /*15b20*/  ISETP.GE.AND P2, PT, R233.reuse, 0x1, PT ;  /* 0x00000001e900780c */ /* 0x040fe40003f46270 */
[----:B------:R-:W-:Y:S03]  /*15b30*/  IADD3 R233, R233, 0x1, RZ ;  /* 0x00000001e9e97810 */ /* 0x000fe60007ffe0ff */
        /* <DEDUP_REMOVED lines=157> */
[----:B------:R-:W-:Y:S01]  /*16510*/  HMMA.16816.F32.BF16 R28, R180, R6, R28 ;  /* 0x00000006b41c723c */ /* 0x000fe2000004181c */
[----:B------:R-:W2:Y:S01]  /*16520*/  MUFU.TANH R170, R170 ;  /* 0x000000aa00aa7308 */ /* 0x000ea20000002400 */
[----:B------:R-:W-:-:S14]  /*16530*/  BAR.SYNC.DEFER_BLOCKING 0x0 ;  /* 0x0000000000007b1d */ /* 0x000fdc0000010000 */
        /* <DEDUP_REMOVED lines=11> */
[----:B------:R-:W1:Y:S01]  /*165f0*/  MUFU.TANH R168, R168 ;  /* 0x000000a800a87308 */ /* 0x000e620000002400 */
[----:B------:R-:W-:Y:S01]  /*16600*/  IMAD R12, R199, 0x6000, RZ ;  /* 0x00006000c70c7824 */ /* 0x000fe200078e02ff */
        /* <DEDUP_REMOVED lines=15> */
[----:B------:R-:W-:Y:S01]  /*16700*/  FMUL.FTZ R38, R38, c[0x0][0x320] ;  /* 0x0000c80026267a20 */ /* 0x000fe20000410000 */
[----:B------:R-:W-:Y:S01]  /*16710*/  FMNMX.FTZ R5, R150, R5, !PT ;  /* 0x0000000596057209 */ /* 0x000fe20007810000 */
[----:B------:R-:W-:Y:S01]  /*16720*/  FMUL.FTZ R39, R39, c[0x0][0x320] ;  /* 0x0000c80027277a20 */ /* 0x000fe20000410000 */
[----:B------:R-:W-:Y:S02]  /*16730*/  FMNMX.FTZ R0, R173, R0, !PT ;  /* 0x00000000ad007209 */ /* 0x000fe40007810000 */
[----:B------:R-:W3:Y:S02]  /*16740*/  MUFU.TANH R149, R20 ;  /* 0x0000001400957308 */ /* 0x000ee40000002400 */
[----:B--2---:R-:W-:Y:S04]  /*16750*/  FMNMX.FTZ R0, R179, R0, !PT ;  /* 0x00000000b3007209 */ /* 0x004fe80007810000 */
[----:B------:R-:W-:Y:S04]  /*16760*/  FMNMX.FTZ R0, R151, R0, !PT ;  /* 0x0000000097007209 */ /* 0x000fe80007810000 */
        /* <DEDUP_REMOVED lines=50> */
[----:B------:R-:W-:Y:S02]  /*16a90*/  FMUL.FTZ R5, R4, c[0x0][0x2d0] ;  /* 0x0000b40004057a20 */ /* 0x000fe40000410000 */
[--C-:B------:R-:W-:Y:S02]  /*16aa0*/  FFMA.FTZ R178, R169, c[0x0][0x2d0], -R160.reuse ;  /* 0x0000b400a9b27a23 */ /* 0x100fe400000108a0 */
[--C-:B------:R-:W-:Y:S01]  /*16ab0*/  FFMA.FTZ R176, R171, c[0x0][0x2d0], -R160.reuse ;  /* 0x0000b400abb07a23 */ /* 0x100fe200000108a0 */
[----:B------:R-:W1:Y:S01]  /*16ac0*/  MUFU.EX2 R8, R5 ;  /* 0x0000000500087308 */ /* 0x000e620000000800 */
[--C-:B------:R-:W-:Y:S02]  /*16ad0*/  FFMA.FTZ R175, R173, c[0x0][0x2d0], -R160.reuse ;  /* 0x0000b400adaf7a23 */ /* 0x100fe400000108a0 */
[--C-:B------:R-:W-:Y:S01]  /*16ae0*/  FFMA.FTZ R180, R151, c[0x0][0x2d0], -R160.reuse ;  /* 0x0000b40097b47a23 */ /* 0x100fe200000108a0 */
[----:B--2---:R-:W-:Y:S01]  /*16af0*/  FMNMX.FTZ R0, R7, R0, !PT ;  /* 0x0000000007007209 */ /* 0x004fe20007810000 */
[--C-:B------:R-:W-:Y:S02]  /*16b00*/  FFMA.FTZ R181, R149, c[0x0][0x2d0], -R160.reuse ;  /* 0x0000b40095b57a23 */ /* 0x100fe400000108a0 */
[--C-:B------:R-:W-:Y:S02]  /*16b10*/  FFMA.FTZ R182, R147, c[0x0][0x2d0], -R160.reuse ;  /* 0x0000b40093b67a23 */ /* 0x100fe400000108a0 */
[C---:B------:R-:W-:Y:S01]  /*16b20*/  FMUL.FTZ R153, R0.reuse, c[0x0][0x2d0] ;  /* 0x0000b40000997a20 */ /* 0x040fe20000410000 */
[----:B------:R-:W-:Y:S01]  /*16b30*/  MUFU.EX2 R178, R178 ;  /* 0x000000b200b27308 */ /* 0x000fe20000000800 */
[----:B------:R-:W-:Y:S02]  /*16b40*/  FADD.FTZ R4, -R0, R3 ;  /* 0x0000000300047221 */ /* 0x000fe40000010100 */
[--C-:B------:R-:W-:Y:S01]  /*16b50*/  FFMA.FTZ R174, R170, c[0x0][0x2d0], -R153.reuse ;  /* 0x0000b400aaae7a23 */ /* 0x100fe20000010899 */
[-C--:B------:R-:W-:Y:S01]  /*16b60*/  IADD3 R170, R192, R12.reuse, RZ ;  /* 0x0000000cc0aa7210 */ /* 0x080fe20007ffe0ff */
[--C-:B------:R-:W-:Y:S01]  /*16b70*/  FFMA.FTZ R173, R168, c[0x0][0x2d0], -R153.reuse ;  /* 0x0000b400a8ad7a23 */ /* 0x100fe20000010899 */
[----:B------:R-:W-:Y:S01]  /*16b80*/  IADD3 R168, R139, R12, RZ ;  /* 0x0000000c8ba87210 */ /* 0x000fe20007ffe0ff */
[--C-:B------:R-:W-:Y:S01]  /*16b90*/  FFMA.FTZ R172, R172, c[0x0][0x2d0], -R153.reuse ;  /* 0x0000b400acac7a23 */ /* 0x100fe20000010899 */
[C---:B------:R-:W-:Y:S01]  /*16ba0*/  IADD3 R9, R197.reuse, R170, RZ ;  /* 0x000000aac5097210 */ /* 0x040fe20007ffe0ff */
[----:B------:R-:W2:Y:S01]  /*16bb0*/  LDSM.16.MT88.4 R16, [R170] ;  /* 0x00000000aa10783b */ /* 0x000ea20000004200 */
[--C-:B------:R-:W-:Y:S01]  /*16bc0*/  FFMA.FTZ R171, R184, c[0x0][0x2d0], -R153.reuse ;  /* 0x0000b400b8ab7a23 */ /* 0x100fe20000010899 */
[----:B------:R-:W3:Y:S01]  /*16bd0*/  MUFU.EX2 R177, R177 ;  /* 0x000000b100b17308 */ /* 0x000ee20000000800 */
[----:B------:R-:W-:Y:S01]  /*16be0*/  FMUL.FTZ R3, R4, c[0x0][0x2d0] ;  /* 0x0000b40004037a20 */ /* 0x000fe20000410000 */
[----:B------:R-:W-:Y:S01]  /*16bf0*/  IADD3 R169, R197, R168, RZ ;  /* 0x000000a8c5a97210 */ /* 0x000fe20007ffe0ff */
[C---:B-1----:R-:W-:Y:S02]  /*16c00*/  FMUL.FTZ R4, R8.reuse, R132 ;  /* 0x0000008408047220 */ /* 0x042fe40000410000 */
[C---:B------:R-:W-:Y:S01]  /*16c10*/  FMUL.FTZ R5, R8.reuse, R133 ;  /* 0x0000008508057220 */ /* 0x040fe20000410000 */
[----:B------:R-:W1:Y:S01]  /*16c20*/  LDSM.16.MT88.4 R24, [R9] ;  /* 0x000000000918783b */ /* 0x000e620000004200 */
[C---:B------:R-:W-:Y:S02]  /*16c30*/  FMUL.FTZ R12, R8.reuse, R128 ;  /* 0x00000080080c7220 */ /* 0x040fe40000410000 */
[C---:B------:R-:W-:Y:S01]  /*16c40*/  FMUL.FTZ R13, R8.reuse, R129 ;  /* 0x00000081080d7220 */ /* 0x040fe20000410000 */
[----:B------:R-:W4:Y:S01]  /*16c50*/  MUFU.EX2 R3, R3 ;  /* 0x0000000300037308 */ /* 0x000f220000000800 */
[C---:B------:R-:W-:Y:S02]  /*16c60*/  FMUL.FTZ R20, R8.reuse, R120 ;  /* 0x0000007808147220 */ /* 0x040fe40000410000 */
[C---:B------:R-:W-:Y:S01]  /*16c70*/  FMUL.FTZ R21, R8.reuse, R121 ;  /* 0x0000007908157220 */ /* 0x040fe20000410000 */
[----:B------:R-:W5:Y:S01]  /*16c80*/  LDSM.16.MT88.4 R32, [R168] ;  /* 0x00000000a820783b */ /* 0x000f620000004200 */
[C---:B------:R-:W-:Y:S02]  /*16c90*/  FMUL.FTZ R28, R8.reuse, R112 ;  /* 0x00000070081c7220 */ /* 0x040fe40000410000 */
        /* <DEDUP_REMOVED lines=8> */
[----:B------:R-:W-:Y:S01]  /*16d20*/  FMUL.FTZ R45, R8, R45 ;  /* 0x0000002d082d7220 */ /* 0x000fe20000410000 */
[----:B------:R-:W3:Y:S01]  /*16d30*/  MUFU.EX2 R175, R175 ;  /* 0x000000af00af7308 */ /* 0x000ee20000000800 */
[--C-:B------:R-:W-:Y:S02]  /*16d40*/  FFMA.FTZ R183, R150, c[0x0][0x2d0], -R153.reuse ;  /* 0x0000b40096b77a23 */ /* 0x100fe40000010899 */
[--C-:B------:R-:W-:Y:S02]  /*16d50*/  FFMA.FTZ R184, R146, c[0x0][0x2d0], -R153.reuse ;  /* 0x0000b40092b87a23 */ /* 0x100fe40000010899 */
[C---:B----4-:R-:W-:Y:S02]  /*16d60*/  FMUL.FTZ R6, R3.reuse, R134 ;  /* 0x0000008603067220 */ /* 0x050fe40000410000 */
        /* <DEDUP_REMOVED lines=9> */
[----:B------:R-:W4:Y:S01]  /*16e00*/  MUFU.EX2 R173, R173 ;  /* 0x000000ad00ad7308 */ /* 0x000f220000000800 */
[C---:B------:R-:W-:Y:S01]  /*16e10*/  FMUL.FTZ R38, R3.reuse, R106 ;  /* 0x0000006a03267220 */ /* 0x040fe20000410000 */
[----:B------:R-:W-:Y:S01]  /*16e20*/  LDSM.16.MT88.4 R112, [R169+0x2000] ;  /* 0x00200000a970783b */ /* 0x000fe20000004200 */
[----:B------:R-:W-:Y:S01]  /*16e30*/  FMUL.FTZ R39, R3, R107 ;  /* 0x0000006b03277220 */ /* 0x000fe20000410000 */
[----:B---3--:R-:W-:Y:S01]  /*16e40*/  F2FP.BF16.PACK_AB R134, R175, R176 ;  /* 0x000000b0af86723e */ /* 0x008fe200000010ff */
[C---:B------:R-:W-:Y:S02]  /*16e50*/  FMUL.FTZ R42, R3.reuse, R42 ;  /* 0x0000002a032a7220 */ /* 0x040fe40000410000 */
[C---:B------:R-:W-:Y:S02]  /*16e60*/  FMUL.FTZ R43, R3.reuse, R43 ;  /* 0x0000002b032b7220 */ /* 0x040fe40000410000 */
[C---:B------:R-:W-:Y:S01]  /*16e70*/  FMUL.FTZ R46, R3.reuse, R46 ;  /* 0x0000002e032e7220 */ /* 0x040fe20000410000 */
[----:B------:R-:W-:Y:S01]  /*16e80*/  MUFU.EX2 R172, R172 ;  /* 0x000000ac00ac7308 */ /* 0x000fe20000000800 */
[----:B------:R-:W-:Y:S01]  /*16e90*/  LDSM.16.MT88.4 R104, [R168+0x2000] ;  /* 0x00200000a868783b */ /* 0x000fe20000004200 */
[----:B------:R-:W-:Y:S02]  /*16ea0*/  FMUL.FTZ R47, R3, R47 ;  /* 0x0000002f032f7220 */ /* 0x000fe40000410000 */
[--C-:B------:R-:W-:Y:S02]  /*16eb0*/  FFMA.FTZ R185, R148, c[0x0][0x2d0], -R153.reuse ;  /* 0x0000b40094b97a23 */ /* 0x100fe40000010899 */
[--C-:B------:R-:W-:Y:S02]  /*16ec0*/  FFMA.FTZ R186, R144, c[0x0][0x2d0], -R153.reuse ;  /* 0x0000b40090ba7a23 */ /* 0x100fe40000010899 */
[--C-:B------:R-:W-:Y:S01]  /*16ed0*/  FFMA.FTZ R190, R165, c[0x0][0x2d0], -R160.reuse ;  /* 0x0000b400a5be7a23 */ /* 0x100fe200000108a0 */
[----:B------:R-:W-:Y:S01]  /*16ee0*/  LDSM.16.MT88.4 R120, [R168+0x800] ;  /* 0x00080000a878783b */ /* 0x000fe20000004200 */
[----:B------:R-:W3:Y:S01]  /*16ef0*/  MUFU.EX2 R171, R171 ;  /* 0x000000ab00ab7308 */ /* 0x000ee20000000800 */
[--C-:B------:R-:W-:Y:S02]  /*16f00*/  FFMA.FTZ R189, R167, c[0x0][0x2d0], -R160.reuse ;  /* 0x0000b400a7bd7a23 */ /* 0x100fe400000108a0 */
[--C-:B------:R-:W-:Y:S01]  /*16f10*/  FFMA.FTZ R202, R163, c[0x0][0x2d0], -R160.reuse ;  /* 0x0000b400a3ca7a23 */ /* 0x100fe200000108a0 */
[----:B----4-:R-:W-:Y:S01]  /*16f20*/  F2FP.BF16.PACK_AB R133, R173, R174 ;  /* 0x000000aead85723e */ /* 0x010fe200000010ff */
[--C-:B------:R-:W-:Y:S02]  /*16f30*/  FFMA.FTZ R191, R166, c[0x0][0x2d0], -R153.reuse ;  /* 0x0000b400a6bf7a23 */ /* 0x100fe40000010899 */
[----:B------:R-:W-:Y:S01]  /*16f40*/  LDSM.16.MT88.4 R144, [R9+0x2800] ;  /* 0x002800000990783b */ /* 0x000fe20000004200 */
[--C-:B------:R-:W-:Y:S02]  /*16f50*/  FFMA.FTZ R240, R164, c[0x0][0x2d0], -R153.reuse ;  /* 0x0000b400a4f07a23 */ /* 0x100fe40000010899 */
[--C-:B------:R-:W-:Y:S01]  /*16f60*/  FFMA.FTZ R203, R162, c[0x0][0x2d0], -R153.reuse ;  /* 0x0000b400a2cb7a23 */ /* 0x100fe20000010899 */
[----:B------:R-:W-:Y:S01]  /*16f70*/  MUFU.EX2 R180, R180 ;  /* 0x000000b400b47308 */ /* 0x000fe20000000800 */
[--C-:B------:R-:W-:Y:S02]  /*16f80*/  FFMA.FTZ R241, R161, c[0x0][0x2d0], -R160.reuse ;  /* 0x0000b400a1f17a23 */ /* 0x100fe400000108a0 */
[--C-:B------:R-:W-:Y:S01]  /*16f90*/  FFMA.FTZ R242, R159, c[0x0][0x2d0], -R160.reuse ;  /* 0x0000b4009ff27a23 */ /* 0x100fe200000108a0 */
[----:B------:R-:W-:Y:S01]  /*16fa0*/  LDSM.16.MT88.4 R148, [R168+0x2800] ;  /* 0x00280000a894783b */ /* 0x000fe20000004200 */
[--C-:B------:R-:W-:Y:S02]  /*16fb0*/  FFMA.FTZ R244, R157, c[0x0][0x2d0], -R160.reuse ;  /* 0x0000b4009df47a23 */ /* 0x100fe400000108a0 */
[--C-:B------:R-:W-:Y:S02]  /*16fc0*/  FFMA.FTZ R246, R158, c[0x0][0x2d0], -R153.reuse ;  /* 0x0000b4009ef67a23 */ /* 0x100fe40000010899 */
[--C-:B------:R-:W-:Y:S01]  /*16fd0*/  FFMA.FTZ R247, R156, c[0x0][0x2d0], -R153.reuse ;  /* 0x0000b4009cf77a23 */ /* 0x100fe20000010899 */
[----:B------:R-:W-:Y:S01]  /*16fe0*/  MUFU.EX2 R181, R181 ;  /* 0x000000b500b57308 */ /* 0x000fe20000000800 */
[--C-:B------:R-:W-:Y:S01]  /*16ff0*/  FFMA.FTZ R248, R154, c[0x0][0x2d0], -R153.reuse ;  /* 0x0000b4009af87a23 */ /* 0x100fe20000010899 */
[----:B------:R-:W-:Y:S01]  /*17000*/  LDSM.16.MT88.4 R156, [R9+0x3800] ;  /* 0x00380000099c783b */ /* 0x000fe20000004200 */
[----:B---3--:R-:W-:Y:S01]  /*17010*/  F2FP.BF16.PACK_AB R135, R171, R172 ;  /* 0x000000acab87723e */ /* 0x008fe200000010ff */
[C---:B------:R-:W-:Y:S02]  /*17020*/  FMUL.FTZ R48, R8.reuse, R48 ;  /* 0x0000003008307220 */ /* 0x040fe40000410000 */
[C---:B------:R-:W-:Y:S02]  /*17030*/  FMUL.FTZ R49, R8.reuse, R49 ;  /* 0x0000003108317220 */ /* 0x040fe40000410000 */
[C---:B------:R-:W-:Y:S02]  /*17040*/  FMUL.FTZ R50, R3.reuse, R50 ;  /* 0x0000003203327220 */ /* 0x040fe40000410000 */
[C---:B--2---:R-:W-:Y:S01]  /*17050*/  HMMA.16816.F32.BF16 R4, R132.reuse, R16, R4 ;  /* 0x000000108404723c */ /* 0x044fe20000041804 */
[----:B------:R-:W-:Y:S01]  /*17060*/  LDSM.16.MT88.4 R164, [R169+0x3800] ;  /* 0x00380000a9a4783b */ /* 0x000fe20000004200 */
[----:B------:R-:W-:Y:S03]  /*17070*/  MUFU.EX2 R182, R182 ;  /* 0x000000b600b67308 */ /* 0x000fe60000000800 */
[C---:B------:R-:W-:Y:S02]  /*17080*/  FMUL.FTZ R51, R3.reuse, R51 ;  /* 0x0000003303337220 */ /* 0x040fe40000410000 */
[C---:B------:R-:W-:Y:S01]  /*17090*/  FMUL.FTZ R16, R8.reuse, R124 ;  /* 0x0000007c08107220 */ /* 0x040fe20000410000 */
[C---:B------:R-:W-:Y:S04]  /*170a0*/  HMMA.16816.F32.BF16 R12, R132.reuse, R18, R12 ;  /* 0x00000012840c723c */ /* 0x040fe8000004180c */
[C---:B------:R-:W-:Y:S01]  /*170b0*/  FMUL.FTZ R17, R8.reuse, R125 ;  /* 0x0000007d08117220 */ /* 0x040fe20000410000 */
[----:B------:R-:W-:Y:S01]  /*170c0*/  MUFU.EX2 R183, R183 ;  /* 0x000000b700b77308 */ /* 0x000fe20000000800 */
[C---:B------:R-:W-:Y:S02]  /*170d0*/  FMUL.FTZ R52, R8.reuse, R52 ;  /* 0x0000003408347220 */ /* 0x040fe40000410000 */
[C---:B------:R-:W-:Y:S04]  /*170e0*/  FMUL.FTZ R18, R3.reuse, R126 ;  /* 0x0000007e03127220 */ /* 0x040fe80000410000 */
[C---:B------:R-:W-:Y:S02]  /*170f0*/  FMUL.FTZ R19, R3.reuse, R127 ;  /* 0x0000007f03137220 */ /* 0x040fe40000410000 */
[----:B------:R-:W2:Y:S01]  /*17100*/  LDSM.16.MT88.4 R124, [R169] ;  /* 0x00000000a97c783b */ /* 0x000ea20000004200 */
[C---:B------:R-:W-:Y:S01]  /*17110*/  FMUL.FTZ R53, R8.reuse, R53 ;  /* 0x0000003508357220 */ /* 0x040fe20000410000 */
[----:B------:R-:W-:Y:S01]  /*17120*/  MUFU.EX2 R184, R184 ;  /* 0x000000b800b87308 */ /* 0x000fe20000000800 */
[C---:B------:R-:W-:Y:S02]  /*17130*/  FMUL.FTZ R54, R3.reuse, R54 ;  /* 0x0000003603367220 */ /* 0x040fe40000410000 */
[C---:B-1----:R-:W-:Y:S03]  /*17140*/  HMMA.16816.F32.BF16 R16, R132.reuse, R24, R16 ;  /* 0x000000188410723c */ /* 0x042fe60000041810 */
        /* <DEDUP_REMOVED lines=13> */
[C---:B-----5:R-:W-:Y:S02]  /*17220*/  HMMA.16816.F32.BF16 R24, R132.reuse, R32, R24 ;  /* 0x000000208418723c */ /* 0x060fe40000041818 */
[----:B------:R-:W-:Y:S01]  /*17230*/  MUFU.EX2 R190, R190 ;  /* 0x000000be00be7308 */ /* 0x000fe20000000800 */
[C---:B------:R-:W-:Y:S02]  /*17240*/  FMUL.FTZ R60, R8.reuse, R60 ;  /* 0x0000003c083c7220 */ /* 0x040fe40000410000 */
        /* <DEDUP_REMOVED lines=8> */
[----:B------:R-:W3:Y:S01]  /*172d0*/  LDSM.16.MT88.4 R108, [R9+0x2000] ;  /* 0x00200000096c783b */ /* 0x000ee20000004200 */
[C---:B------:R-:W-:Y:S01]  /*172e0*/  FMUL.FTZ R63, R3.reuse, R63 ;  /* 0x0000003f033f7220 */ /* 0x040fe20000410000 */
[----:B------:R-:W-:Y:S01]  /*172f0*/  MUFU.EX2 R202, R202 ;  /* 0x000000ca00ca7308 */ /* 0x000fe20000000800 */
[C---:B------:R-:W-:Y:S02]  /*17300*/  FMUL.FTZ R64, R8.reuse, R64 ;  /* 0x0000004008407220 */ /* 0x040fe40000410000 */
[C---:B--2---:R-:W-:Y:S03]  /*17310*/  HMMA.16816.F32.BF16 R32, R132.reuse, R124, R32 ;  /* 0x0000007c8420723c */ /* 0x044fe60000041820 */
[C---:B------:R-:W-:Y:S02]  /*17320*/  FMUL.FTZ R65, R8.reuse, R65 ;  /* 0x0000004108417220 */ /* 0x040fe40000410000 */
[C---:B------:R-:W-:Y:S02]  /*17330*/  FMUL.FTZ R66, R3.reuse, R66 ;  /* 0x0000004203427220 */ /* 0x040fe40000410000 */
[C---:B------:R-:W-:Y:S01]  /*17340*/  FMUL.FTZ R67, R3.reuse, R67 ;  /* 0x0000004303437220 */ /* 0x040fe20000410000 */
[C---:B------:R-:W-:Y:S01]  /*17350*/  HMMA.16816.F32.BF16 R36, R132.reuse, R126, R36 ;  /* 0x0000007e8424723c */ /* 0x040fe20000041824 */
[----:B------:R-:W-:Y:S01]  /*17360*/  LDSM.16.MT88.4 R124, [R169+0x800] ;  /* 0x00080000a97c783b */ /* 0x000fe20000004200 */
[----:B------:R-:W-:Y:S02]  /*17370*/  MUFU.EX2 R191, R191 ;  /* 0x000000bf00bf7308 */ /* 0x000fe40000000800 */
[C---:B------:R-:W-:Y:S02]  /*17380*/  FMUL.FTZ R68, R8.reuse, R68 ;  /* 0x0000004408447220 */ /* 0x040fe40000410000 */
[C---:B------:R-:W-:Y:S02]  /*17390*/  FMUL.FTZ R69, R8.reuse, R69 ;  /* 0x0000004508457220 */ /* 0x040fe40000410000 */
[C---:B-1----:R-:W-:Y:S04]  /*173a0*/  HMMA.16816.F32.BF16 R40, R132.reuse, R116, R40 ;  /* 0x000000748428723c */ /* 0x042fe80000041828 */
[C---:B------:R-:W-:Y:S01]  /*173b0*/  FMUL.FTZ R70, R3.reuse, R70 ;  /* 0x0000004603467220 */ /* 0x040fe20000410000 */
[----:B------:R-:W-:Y:S01]  /*173c0*/  MUFU.EX2 R240, R240 ;  /* 0x000000f000f07308 */ /* 0x000fe20000000800 */
[C---:B------:R-:W-:Y:S02]  /*173d0*/  FMUL.FTZ R71, R3.reuse, R71 ;  /* 0x0000004703477220 */ /* 0x040fe40000410000 */
[C---:B------:R-:W-:Y:S01]  /*173e0*/  HMMA.16816.F32.BF16 R44, R132.reuse, R118, R44 ;  /* 0x00000076842c723c */ /* 0x040fe2000004182c */
[----:B------:R-:W-:Y:S03]  /*173f0*/  LDSM.16.MT88.4 R116, [R170+0x800] ;  /* 0x00080000aa74783b */ /* 0x000fe60000004200 */
[C---:B------:R-:W-:Y:S02]  /*17400*/  FMUL.FTZ R72, R8.reuse, R72 ;  /* 0x0000004808487220 */ /* 0x040fe40000410000 */
[C---:B------:R-:W-:Y:S01]  /*17410*/  FMUL.FTZ R73, R8.reuse, R73 ;  /* 0x0000004908497220 */ /* 0x040fe20000410000 */
[----:B------:R-:W-:Y:S01]  /*17420*/  MUFU.EX2 R203, R203 ;  /* 0x000000cb00cb7308 */ /* 0x000fe20000000800 */
[C---:B------:R-:W-:Y:S01]  /*17430*/  FMUL.FTZ R74, R3.reuse, R74 ;  /* 0x0000004a034a7220 */ /* 0x040fe20000410000 */
[C---:B---3--:R-:W-:Y:S03]  /*17440*/  HMMA.16816.F32.BF16 R48, R132.reuse, R108, R48 ;  /* 0x0000006c8430723c */ /* 0x048fe60000041830 */
[C---:B------:R-:W-:Y:S02]  /*17450*/  FMUL.FTZ R75, R3.reuse, R75 ;  /* 0x0000004b034b7220 */ /* 0x040fe40000410000 */
[C---:B------:R-:W-:Y:S03]  /*17460*/  FMUL.FTZ R76, R8.reuse, R76 ;  /* 0x0000004c084c7220 */ /* 0x040fe60000410000 */
[----:B------:R-:W-:Y:S01]  /*17470*/  MUFU.EX2 R241, R241 ;  /* 0x000000f100f17308 */ /* 0x000fe20000000800 */
[C---:B------:R-:W-:Y:S01]  /*17480*/  FMUL.FTZ R77, R8.reuse, R77 ;  /* 0x0000004d084d7220 */ /* 0x040fe20000410000 */
[C---:B------:R-:W-:Y:S01]  /*17490*/  HMMA.16816.F32.BF16 R52, R132.reuse, R110, R52 ;  /* 0x0000006e8434723c */ /* 0x040fe20000041834 */
[----:B------:R-:W1:Y:S02]  /*174a0*/  LDSM.16.MT88.4 R108, [R170+0x4000] ;  /* 0x00400000aa6c783b */ /* 0x000e640000004200 */
[C---:B------:R-:W-:Y:S02]  /*174b0*/  FMUL.FTZ R78, R3.reuse, R78 ;  /* 0x0000004e034e7220 */ /* 0x040fe40000410000 */
[C---:B------:R-:W-:Y:S03]  /*174c0*/  FMUL.FTZ R79, R3.reuse, R79 ;  /* 0x0000004f034f7220 */ /* 0x040fe60000410000 */
[C---:B------:R-:W-:Y:S01]  /*174d0*/  HMMA.16816.F32.BF16 R56, R132.reuse, R104, R56 ;  /* 0x000000688438723c */ /* 0x040fe20000041838 */
[----:B------:R-:W-:Y:S03]  /*174e0*/  MUFU.EX2 R242, R242 ;  /* 0x000000f200f27308 */ /* 0x000fe60000000800 */
[C---:B------:R-:W-:Y:S02]  /*174f0*/  FMUL.FTZ R88, R8.reuse, R88 ;  /* 0x0000005808587220 */ /* 0x040fe40000410000 */
[C---:B------:R-:W-:Y:S02]  /*17500*/  FMUL.FTZ R89, R8.reuse, R89 ;  /* 0x0000005908597220 */ /* 0x040fe40000410000 */
[C---:B------:R-:W-:Y:S01]  /*17510*/  HMMA.16816.F32.BF16 R60, R132.reuse, R106, R60 ;  /* 0x0000006a843c723c */ /* 0x040fe2000004183c */
[----:B------:R-:W2:Y:S02]  /*17520*/  LDSM.16.MT88.4 R104, [R9+0x4000] ;  /* 0x004000000968783b */ /* 0x000ea40000004200 */
[----:B------:R-:W-:Y:S01]  /*17530*/  MUFU.EX2 R244, R244 ;  /* 0x000000f400f47308 */ /* 0x000fe20000000800 */
[C---:B------:R-:W-:Y:S02]  /*17540*/  FMUL.FTZ R90, R3.reuse, R90 ;  /* 0x0000005a035a7220 */ /* 0x040fe40000410000 */
[----:B------:R-:W-:Y:S02]  /*17550*/  FMUL.FTZ R91, R3, R91 ;  /* 0x0000005b035b7220 */ /* 0x000fe40000410000 */
[C---:B------:R-:W-:Y:S04]  /*17560*/  HMMA.16816.F32.BF16 R64, R132.reuse, R112, R64 ;  /* 0x000000708440723c */ /* 0x040fe80000041840 */
[--C-:B------:R-:W-:Y:S01]  /*17570*/  FFMA.FTZ R179, R179, c[0x0][0x2d0], -R160.reuse ;  /* 0x0000b400b3b37a23 */ /* 0x100fe200000108a0 */
[----:B------:R-:W-:Y:S01]  /*17580*/  MUFU.EX2 R246, R246 ;  /* 0x000000f600f67308 */ /* 0x000fe20000000800 */
[C---:B------:R-:W-:Y:S02]  /*17590*/  FMUL.FTZ R92, R8.reuse, R92 ;  /* 0x0000005c085c7220 */ /* 0x040fe40000410000 */
[C---:B------:R-:W-:Y:S01]  /*175a0*/  HMMA.16816.F32.BF16 R68, R132.reuse, R114, R68 ;  /* 0x000000728444723c */ /* 0x040fe20000041844 */
[----:B------:R-:W3:Y:S03]  /*175b0*/  LDSM.16.MT88.4 R112, [R168+0x4000] ;  /* 0x00400000a870783b */ /* 0x000ee60000004200 */
[C---:B------:R-:W-:Y:S02]  /*175c0*/  FMUL.FTZ R93, R8.reuse, R93 ;  /* 0x0000005d085d7220 */ /* 0x040fe40000410000 */
[C---:B------:R-:W-:Y:S01]  /*175d0*/  FMUL.FTZ R94, R3.reuse, R94 ;  /* 0x0000005e035e7220 */ /* 0x040fe20000410000 */
[----:B------:R-:W4:Y:S01]  /*175e0*/  MUFU.EX2 R179, R179 ;  /* 0x000000b300b37308 */ /* 0x000f220000000800 */
[C---:B------:R-:W-:Y:S01]  /*175f0*/  FMUL.FTZ R95, R3.reuse, R95 ;  /* 0x0000005f035f7220 */ /* 0x040fe20000410000 */
[C---:B-1----:R-:W-:Y:S03]  /*17600*/  HMMA.16816.F32.BF16 R72, R132.reuse, R108, R72 ;  /* 0x0000006c8448723c */ /* 0x042fe60000041848 */
[C---:B------:R-:W-:Y:S02]  /*17610*/  FMUL.FTZ R96, R8.reuse, R96 ;  /* 0x0000006008607220 */ /* 0x040fe40000410000 */
[C---:B------:R-:W-:Y:S02]  /*17620*/  FMUL.FTZ R97, R8.reuse, R97 ;  /* 0x0000006108617220 */ /* 0x040fe40000410000 */
[C---:B------:R-:W-:Y:S01]  /*17630*/  FMUL.FTZ R98, R3.reuse, R98 ;  /* 0x0000006203627220 */ /* 0x040fe20000410000 */
[C---:B------:R-:W-:Y:S01]  /*17640*/  HMMA.16816.F32.BF16 R76, R132.reuse, R110, R76 ;  /* 0x0000006e844c723c */ /* 0x040fe2000004184c */
[----:B------:R-:W1:Y:S01]  /*17650*/  LDSM.16.MT88.4 R108, [R169+0x4000] ;  /* 0x00400000a96c783b */ /* 0x000e620000004200 */
[----:B------:R-:W5:Y:S02]  /*17660*/  MUFU.EX2 R247, R247 ;  /* 0x000000f700f77308 */ /* 0x000f640000000800 */
[C---:B------:R-:W-:Y:S02]  /*17670*/  FMUL.FTZ R80, R8.reuse, R80 ;  /* 0x0000005008507220 */ /* 0x040fe40000410000 */
[C---:B------:R-:W-:Y:S02]  /*17680*/  FMUL.FTZ R81, R8.reuse, R81 ;  /* 0x0000005108517220 */ /* 0x040fe40000410000 */
[C---:B------:R-:W-:Y:S04]  /*17690*/  FMUL.FTZ R82, R3.reuse, R82 ;  /* 0x0000005203527220 */ /* 0x040fe80000410000 */
[C---:B------:R-:W-:Y:S01]  /*176a0*/  FMUL.FTZ R83, R3.reuse, R83 ;  /* 0x0000005303537220 */ /* 0x040fe20000410000 */
[----:B------:R-:W-:Y:S01]  /*176b0*/  MUFU.EX2 R248, R248 ;  /* 0x000000f800f87308 */ /* 0x000fe20000000800 */
[C---:B------:R-:W-:Y:S02]  /*176c0*/  FMUL.FTZ R99, R3.reuse, R99 ;  /* 0x0000006303637220 */ /* 0x040fe40000410000 */
[C---:B------:R-:W-:Y:S02]  /*176d0*/  FMUL.FTZ R100, R8.reuse, R100 ;  /* 0x0000006408647220 */ /* 0x040fe40000410000 */
[C---:B------:R-:W-:Y:S01]  /*176e0*/  FMUL.FTZ R101, R8.reuse, R101 ;  /* 0x0000006508657220 */ /* 0x040fe20000410000 */
[C---:B--2---:R-:W-:Y:S03]  /*176f0*/  HMMA.16816.F32.BF16 R80, R132.reuse, R104, R80 ;  /* 0x000000688450723c */ /* 0x044fe60000041850 */
[C---:B------:R-:W-:Y:S02]  /*17700*/  FMUL.FTZ R84, R8.reuse, R84 ;  /* 0x0000005408547220 */ /* 0x040fe40000410000 */
[----:B------:R-:W-:Y:S02]  /*17710*/  FMUL.FTZ R85, R8, R85 ;  /* 0x0000005508557220 */ /* 0x000fe40000410000 */
[C---:B------:R-:W-:Y:S01]  /*17720*/  FMUL.FTZ R86, R3.reuse, R86 ;  /* 0x0000005603567220 */ /* 0x040fe20000410000 */
[----:B----4-:R-:W-:Y:S01]  /*17730*/  F2FP.BF16.PACK_AB R104, R180, R179 ;  /* 0x000000b3b468723e */ /* 0x010fe200000010ff */
[C---:B------:R-:W-:Y:S03]  /*17740*/  FMUL.FTZ R87, R3.reuse, R87 ;  /* 0x0000005703577220 */ /* 0x040fe60000410000 */
[C---:B------:R-:W-:Y:S01]  /*17750*/  FMUL.FTZ R102, R3.reuse, R102 ;  /* 0x0000006603667220 */ /* 0x040fe20000410000 */
[----:B------:R-:W-:Y:S01]  /*17760*/  F2FP.BF16.PACK_AB R105, R184, R183 ;  /* 0x000000b7b869723e */ /* 0x000fe200000010ff */
[----:B------:R-:W-:Y:S02]  /*17770*/  FMUL.FTZ R103, R3, R103 ;  /* 0x0000006703677220 */ /* 0x000fe40000410000 */
[C---:B------:R-:W-:Y:S03]  /*17780*/  HMMA.16816.F32.BF16 R84, R132.reuse, R106, R84 ;  /* 0x0000006a8454723c */ /* 0x040fe60000041854 */
[--C-:B------:R-:W-:Y:S02]  /*17790*/  FFMA.FTZ R187, R187, c[0x0][0x2d0], -R160.reuse ;  /* 0x0000b400bbbb7a23 */ /* 0x100fe400000108a0 */
[----:B------:R-:W-:Y:S02]  /*177a0*/  FFMA.FTZ R160, R155, c[0x0][0x2d0], -R160 ;  /* 0x0000b4009ba07a23 */ /* 0x000fe400000108a0 */
[----:B------:R-:W-:Y:S01]  /*177b0*/  F2FP.BF16.PACK_AB R106, R182, R181 ;  /* 0x000000b5b66a723e */ /* 0x000fe200000010ff */
[C---:B---3--:R-:W-:Y:S01]  /*177c0*/  HMMA.16816.F32.BF16 R88, R132.reuse, R112, R88 ;  /* 0x000000708458723c */ /* 0x048fe20000041858 */
[----:B------:R2:W3:Y:S03]  /*177d0*/  MUFU.EX2 R245, R160 ;  /* 0x000000a000f57308 */ /* 0x0004e60000000800 */
[----:B------:R-:W-:Y:S01]  /*177e0*/  F2FP.BF16.PACK_AB R107, R186, R185 ;  /* 0x000000b9ba6b723e */ /* 0x000fe200000010ff */
[--C-:B------:R-:W-:Y:S02]  /*177f0*/  FFMA.FTZ R188, R188, c[0x0][0x2d0], -R153.reuse ;  /* 0x0000b400bcbc7a23 */ /* 0x100fe40000010899 */
[----:B------:R-:W-:Y:S01]  /*17800*/  FFMA.FTZ R153, R152, c[0x0][0x2d0], -R153 ;  /* 0x0000b40098997a23 */ /* 0x000fe20000010899 */
[C---:B------:R-:W-:Y:S01]  /*17810*/  HMMA.16816.F32.BF16 R92, R132.reuse, R114, R92 ;  /* 0x00000072845c723c */ /* 0x040fe2000004185c */
[----:B------:R-:W4:Y:S02]  /*17820*/  LDSM.16.MT88.4 R112, [R9+0x800] ;  /* 0x000800000970783b */ /* 0x000f240000004200 */
[----:B------:R3:W3:Y:S01]  /*17830*/  MUFU.EX2 R249, R153 ;  /* 0x0000009900f97308 */ /* 0x0006e20000000800 */
[----:B------:R-:W-:Y:S02]  /*17840*/  FFMA.FTZ R178, R8, R239, R178 ;  /* 0x000000ef08b27223 */ /* 0x000fe400000100b2 */
[----:B------:R-:W-:Y:S02]  /*17850*/  FFMA.FTZ R174, R3, R238, R174 ;  /* 0x000000ee03ae7223 */ /* 0x000fe400000100ae */
[C---:B-1----:R-:W-:Y:S04]  /*17860*/  HMMA.16816.F32.BF16 R96, R132.reuse, R108, R96 ;  /* 0x0000006c8460723c */ /* 0x042fe80000041860 */
[----:B------:R-:W-:Y:S01]  /*17870*/  FADD.FTZ R177, R177, R178 ;  /* 0x000000b2b1b17221 */ /* 0x000fe20000010000 */
[----:B------:R-:W1:Y:S01]  /*17880*/  MUFU.EX2 R187, R187 ;  /* 0x000000bb00bb7308 */ /* 0x000e620000000800 */
[----:B------:R-:W-:Y:S02]  /*17890*/  FADD.FTZ R173, R173, R174 ;  /* 0x000000aeadad7221 */ /* 0x000fe40000010000 */
[----:B------:R-:W-:Y:S01]  /*178a0*/  HMMA.16816.F32.BF16 R100, R132, R110, R100 ;  /* 0x0000006e8464723c */ /* 0x000fe20000041864 */
[----:B------:R-:W1:Y:S03]  /*178b0*/  LDSM.16.MT88.4 R108, [R169+0x2800] ;  /* 0x00280000a96c783b */ /* 0x000e660000004200 */
[----:B------:R-:W-:Y:S02]  /*178c0*/  FADD.FTZ R176, R176, R177 ;  /* 0x000000b1b0b07221 */ /* 0x000fe40000010000 */
[----:B------:R-:W-:Y:S01]  /*178d0*/  FADD.FTZ R172, R172, R173 ;  /* 0x000000adacac7221 */ /* 0x000fe20000010000 */
[----:B------:R-:W1:Y:S01]  /*178e0*/  MUFU.EX2 R188, R188 ;  /* 0x000000bc00bc7308 */ /* 0x000e620000000800 */
[C---:B------:R-:W-:Y:S01]  /*178f0*/  HMMA.16816.F32.BF16 R4, R104.reuse, R116, R4 ;  /* 0x000000746804723c */ /* 0x040fe20000041804 */
[----:B--2---:R-:W-:Y:S04]  /*17900*/  LDSM.16.MT88.4 R160, [R168+0x3800] ;  /* 0x00380000a8a0783b */ /* 0x004fe80000004200 */
[----:B------:R-:W-:Y:S02]  /*17910*/  FADD.FTZ R176, R175, R176 ;  /* 0x000000b0afb07221 */ /* 0x000fe40000010000 */
[----:B------:R-:W-:Y:S01]  /*17920*/  FADD.FTZ R172, R171, R172 ;  /* 0x000000acabac7221 */ /* 0x000fe20000010000 */
[C---:B------:R-:W-:Y:S01]  /*17930*/  HMMA.16816.F32.BF16 R12, R104.reuse, R118, R12 ;  /* 0x00000076680c723c */ /* 0x040fe2000004180c */
[----:B------:R-:W-:Y:S03]  /*17940*/  LDSM.16.MT88.4 R116, [R9+0x4800] ;  /* 0x004800000974783b */ /* 0x000fe60000004200 */
[----:B------:R-:W-:Y:S02]  /*17950*/  FADD.FTZ R179, R179, R176 ;  /* 0x000000b0b3b37221 */ /* 0x000fe40000010000 */
[----:B------:R-:W-:Y:S02]  /*17960*/  FADD.FTZ R183, R183, R172 ;  /* 0x000000acb7b77221 */ /* 0x000fe40000010000 */
[----:B------:R-:W-:Y:S01]  /*17970*/  FADD.FTZ R180, R180, R179 ;  /* 0x000000b3b4b47221 */ /* 0x000fe20000010000 */
[C---:B----4-:R-:W-:Y:S01]  /*17980*/  HMMA.16816.F32.BF16 R16, R104.reuse, R112, R16 ;  /* 0x000000706810723c */ /* 0x050fe20000041810 */
[----:B---3--:R-:W-:Y:S02]  /*17990*/  LDSM.16.MT88.4 R152, [R170+0x3800] ;  /* 0x00380000aa98783b */ /* 0x008fe40000004200 */
[----:B------:R-:W-:Y:S02]  /*179a0*/  FADD.FTZ R184, R184, R183 ;  /* 0x000000b7b8b87221 */ /* 0x000fe40000010000 */
[----:B------:R-:W-:Y:S02]  /*179b0*/  FADD.FTZ R181, R181, R180 ;  /* 0x000000b4b5b57221 */ /* 0x000fe40000010000 */
[----:B------:R-:W-:Y:S01]  /*179c0*/  FADD.FTZ R185, R185, R184 ;  /* 0x000000b8b9b97221 */ /* 0x000fe20000010000 */
[C---:B------:R-:W-:Y:S01]  /*179d0*/  HMMA.16816.F32.BF16 R20, R104.reuse, R114, R20 ;  /* 0x000000726814723c */ /* 0x040fe20000041814 */
[----:B------:R-:W2:Y:S03]  /*179e0*/  LDSM.16.MT88.4 R112, [R170+0x4800] ;  /* 0x00480000aa70783b */ /* 0x000ea60000004200 */
[----:B------:R-:W-:Y:S02]  /*179f0*/  FADD.FTZ R182, R182, R181 ;  /* 0x000000b5b6b67221 */ /* 0x000fe40000010000 */
[----:B------:R-:W-:Y:S02]  /*17a00*/  FADD.FTZ R186, R186, R185 ;  /* 0x000000b9baba7221 */ /* 0x000fe40000010000 */
[C---:B------:R-:W-:Y:S08]  /*17a10*/  HMMA.16816.F32.BF16 R24, R104.reuse, R120, R24 ;  /* 0x000000786818723c */ /* 0x040ff00000041818 */
[C---:B------:R-:W-:Y:S01]  /*17a20*/  HMMA.16816.F32.BF16 R28, R104.reuse, R122, R28 ;  /* 0x0000007a681c723c */ /* 0x040fe2000004181c */
[----:B------:R-:W3:Y:S07]  /*17a30*/  LDSM.16.MT88.4 R120, [R168+0x4800] ;  /* 0x00480000a878783b */ /* 0x000eee0000004200 */
[C---:B------:R-:W-:Y:S08]  /*17a40*/  HMMA.16816.F32.BF16 R32, R104.reuse, R124, R32 ;  /* 0x0000007c6820723c */ /* 0x040ff00000041820 */
[C---:B------:R-:W-:Y:S01]  /*17a50*/  HMMA.16816.F32.BF16 R36, R104.reuse, R126, R36 ;  /* 0x0000007e6824723c */ /* 0x040fe20000041824 */
[----:B------:R-:W-:Y:S07]  /*17a60*/  LDSM.16.MT88.4 R124, [R169+0x1000] ;  /* 0x00100000a97c783b */ /* 0x000fee0000004200 */
[C---:B------:R-:W-:Y:S08]  /*17a70*/  HMMA.16816.F32.BF16 R40, R104.reuse, R128, R40 ;  /* 0x000000806828723c */ /* 0x040ff00000041828 */
[C---:B------:R-:W-:Y:S01]  /*17a80*/  HMMA.16816.F32.BF16 R44, R104.reuse, R130, R44 ;  /* 0x00000082682c723c */ /* 0x040fe2000004182c */
[----:B------:R-:W-:Y:S07]  /*17a90*/  LDSM.16.MT88.4 R128, [R9+0x3000] ;  /* 0x003000000980783b */ /* 0x000fee0000004200 */
[C---:B------:R-:W-:Y:S07]  /*17aa0*/  HMMA.16816.F32.BF16 R48, R104.reuse, R144, R48 ;  /* 0x000000906830723c */ /* 0x040fee0000041830 */
[----:B------:R-:W-:Y:S01]  /*17ab0*/  F2FP.BF16.PACK_AB R144, R242, R241 ;  /* 0x000000f1f290723e */ /* 0x000fe200000010ff */
[C---:B------:R-:W-:Y:S04]  /*17ac0*/  HMMA.16816.F32.BF16 R52, R104.reuse, R146, R52 ;  /* 0x000000926834723c */ /* 0x040fe80000041834 */
[----:B-----5:R-:W-:Y:S03]  /*17ad0*/  F2FP.BF16.PACK_AB R145, R247, R246 ;  /* 0x000000f6f791723e */ /* 0x020fe600000010ff */
[----:B------:R-:W-:Y:S01]  /*17ae0*/  F2FP.BF16.PACK_AB R146, R245, R244 ;  /* 0x000000f4f592723e */ /* 0x000fe200000010ff */
        /* <DEDUP_REMOVED lines=72> */
[C---:B------:R-:W-:Y:S01]  /*17f70*/  HMMA.16816.F32.BF16 R132, R144.reuse, R128, R4 ;  /* 0x000000809084723c */ /* 0x040fe20000041804 */
[----:B------:R-:W2:Y:S07]  /*17f80*/  LDSM.16.MT88.4 R4, [R170+0x5800] ;  /* 0x00580000aa04783b */ /* 0x000eae0000004200 */
[C---:B------:R-:W-:Y:S01]  /*17f90*/  HMMA.16816.F32.BF16 R128, R144.reuse, R130, R12 ;  /* 0x000000829080723c */ /* 0x040fe2000004180c */
[----:B------:R4:W5:Y:S07]  /*17fa0*/  LDSM.16.MT88.4 R12, [R9+0x5800] ;  /* 0x00580000090c783b */ /* 0x00096e0000004200 */
[C---:B---3--:R-:W-:Y:S01]  /*17fb0*/  HMMA.16816.F32.BF16 R124, R144.reuse, R120, R16 ;  /* 0x00000078907c723c */ /* 0x048fe20000041810 */
[----:B------:R-:W3:Y:S07]  /*17fc0*/  LDSM.16.MT88.4 R16, [R168+0x5800] ;  /* 0x00580000a810783b */ /* 0x000eee0000004200 */
[C---:B------:R-:W-:Y:S07]  /*17fd0*/  HMMA.16816.F32.BF16 R120, R144.reuse, R122, R20 ;  /* 0x0000007a9078723c */ /* 0x040fee0000041814 */
[----:B------:R-:W-:Y:S01]  /*17fe0*/  IADD3 R21, R243, -0x2, RZ ;  /* 0xfffffffef3157810 */ /* 0x000fe20007ffe0ff */
[C---:B-1----:R-:W-:Y:S03]  /*17ff0*/  HMMA.16816.F32.BF16 R116, R144.reuse, R108, R24 ;  /* 0x0000006c9074723c */ /* 0x042fe60000041818 */
[C---:B------:R-:W-:Y:S05]  /*18000*/  ISETP.GE.AND P0, PT, R21.reuse, R232, PT ;  /* 0x000000e81500720c */ /* 0x040fea0003f06270 */
[C---:B------:R-:W-:Y:S08]  /*18010*/  HMMA.16816.F32.BF16 R112, R144.reuse, R110, R28 ;  /* 0x0000006e9070723c */ /* 0x040ff0000004181c */
[C---:B------:R-:W-:Y:S03]  /*18020*/  HMMA.16816.F32.BF16 R108, R144.reuse, R148, R32 ;  /* 0x00000094906c723c */ /* 0x040fe60000041820 */
[----:B------:R-:W-:Y:S01]  /*18030*/  @P0 ISETP.GE.AND P3, PT, R228, c[0x0][0x1d4], PT ;  /* 0x00007500e4000a0c */ /* 0x000fe20003f66270 */
[C---:B----4-:R-:W-:Y:S04]  /*18040*/  @P0 IMAD.WIDE.U32 R8, R21.reuse, c[0x0][0x1e0], RZ ;  /* 0x0000780015080a25 */ /* 0x050fe800078e00ff */
[C---:B------:R-:W-:Y:S04]  /*18050*/  HMMA.16816.F32.BF16 R104, R144.reuse, R150, R36 ;  /* 0x000000969068723c */ /* 0x040fe80000041824 */
[----:B------:R-:W-:Y:S04]  /*18060*/  @P0 SHF.L.U32 R3, R8, 0x6, RZ ;  /* 0x0000000608030819 */ /* 0x000fe800000006ff */
        /* <DEDUP_REMOVED lines=12> */
[----:B------:R-:W-:Y:S01]  /*18130*/  @P0 IMAD R4, R21, c[0x0][0x1e4], R4 ;  /* 0x0000790015040a24 */ /* 0x000fe200078e0204 */
[C---:B-----5:R-:W-:Y:S04]  /*18140*/  HMMA.16816.F32.BF16 R80, R144.reuse, R12, R80 ;  /* 0x0000000c9050723c */ /* 0x060fe80000041850 */
[----:B------:R-:W-:Y:S02]  /*18150*/  @P0 IADD3 R9, R9, R4, RZ ;  /* 0x0000000409090210 */ /* 0x000fe40007ffe0ff */
[----:B------:R-:W1:Y:S01]  /*18160*/  LDSM.16.MT88.4 R4, [R169+0x5800] ;  /* 0x00580000a904783b */ /* 0x000e620000004200 */
[----:B------:R-:W-:Y:S01]  /*18170*/  @P0 MOV R12, c[0x0][0x1e4] ;  /* 0x00007900000c0a02 */ /* 0x000fe20000000f00 */
[C---:B------:R-:W-:Y:S04]  /*18180*/  HMMA.16816.F32.BF16 R84, R144.reuse, R14, R84 ;  /* 0x0000000e9054723c */ /* 0x040fe80000041854 */
[----:B------:R-:W-:Y:S02]  /*18190*/  @P0 SHF.L.U64.HI R8, R8, 0x6, R9 ;  /* 0x0000000608080819 */ /* 0x000fe40000010209 */
[----:B------:R-:W-:Y:S02]  /*181a0*/  @P0 MOV R9, c[0x0][0x1e0] ;  /* 0x0000780000090a02 */ /* 0x000fe40000000f00 */
[C---:B---3--:R-:W-:Y:S04]  /*181b0*/  HMMA.16816.F32.BF16 R88, R144.reuse, R16, R88 ;  /* 0x000000109058723c */ /* 0x048fe80000041858 */
[C---:B------:R-:W-:Y:S04]  /*181c0*/  @P0 LEA R13, P1, R9.reuse, R3, 0x5 ;  /* 0x00000003090d0211 */ /* 0x040fe800078228ff */
[----:B------:R-:W-:Y:S01]  /*181d0*/  @P0 LEA.HI.X R12, R9, R8, R12, 0x5, P1 ;  /* 0x00000008090c0211 */ /* 0x000fe200008f2c0c */
[C---:B------:R-:W-:Y:S03]  /*181e0*/  HMMA.16816.F32.BF16 R92, R144.reuse, R18, R92 ;  /* 0x00000012905c723c */ /* 0x040fe6000004185c */
[----:B------:R-:W-:Y:S02]  /*181f0*/  P2R R9, PR, RZ, 0x4 ;  /* 0x00000004ff097803 */ /* 0x000fe40000000000 */
[-C--:B------:R-:W-:Y:S02]  /*18200*/  @P0 IADD3 R13, P5, R13, R236.reuse, RZ ;  /* 0x000000ec0d0d0210 */ /* 0x080fe40007fbe0ff */
[----:B------:R-:W-:Y:S02]  /*18210*/  @P0 IADD3 R3, P1, R3, R236, RZ ;  /* 0x000000ec03030210 */ /* 0x000fe40007f3e0ff */
[-C--:B------:R-:W-:Y:S02]  /*18220*/  @P0 IADD3.X R12, R12, R231.reuse, RZ, P5, !PT ;  /* 0x000000e70c0c0210 */ /* 0x080fe40002ffe4ff */
[----:B------:R-:W-:Y:S02]  /*18230*/  ISETP.NE.AND P5, PT, R9, RZ, PT ;  /* 0x000000ff0900720c */ /* 0x000fe40003fa5270 */
[----:B------:R-:W-:Y:S02]  /*18240*/  @P0 LEA R16, P6, R3, c[0x0][0x1c8], 0x1 ;  /* 0x0000720003100a11 */ /* 0x000fe400078c08ff */
[----:B------:R-:W-:Y:S02]  /*18250*/  SEL R233, R233, RZ, !P5 ;  /* 0x000000ffe9e97207 */ /* 0x000fe40006800000 */
[----:B------:R-:W-:Y:S02]  /*18260*/  @P0 IADD3.X R14, R8, R231, RZ, P1, !PT ;  /* 0x000000e7080e0210 */ /* 0x000fe40000ffe4ff */
[----:B------:R-:W-:Y:S02]  /*18270*/  @P0 ISETP.GE.AND P2, PT, R215, c[0x0][0x1d4], PT ;  /* 0x00007500d7000a0c */ /* 0x000fe40003f46270 */
[----:B------:R-:W-:Y:S01]  /*18280*/  @P0 LEA.HI.X R17, R3, c[0x0][0x1cc], R14, 0x1, P6 ;  /* 0x0000730003110a11 */ /* 0x000fe200030f0c0e */
[----:B------:R-:W-:Y:S01]  /*18290*/  @P0 IMAD R3, R233, 0x6000, R11 ;  /* 0x00006000e9030824 */ /* 0x000fe200078e020b */
[----:B------:R-:W-:Y:S01]  /*182a0*/  @P0 ISETP.GE.AND P1, PT, R214, c[0x0][0x1d4], PT ;  /* 0x00007500d6000a0c */ /* 0x000fe20003f26270 */
[C---:B-1----:R-:W-:Y:S03]  /*182b0*/  HMMA.16816.F32.BF16 R96, R144.reuse, R4, R96 ;  /* 0x000000049060723c */ /* 0x042fe60000041860 */
[----:B------:R-:W-:Y:S01]  /*182c0*/  @!PT LDS RZ, [RZ] ;  /* 0x00000000fffff984 */ /* 0x000fe20000000800 */
[----:B------:R-:W-:Y:S01]  /*182d0*/  @!PT LDS RZ, [RZ] ;  /* 0x00000000fffff984 */ /* 0x000fe20000000800 */
[----:B------:R-:W-:Y:S01]  /*182e0*/  @!PT LDS RZ, [RZ] ;  /* 0x00000000fffff984 */ /* 0x000fe20000000800 */
[----:B------:R1:W-:Y:S01]  /*182f0*/  @P0 LDGSTS.E.BYPASS.LTC128B.128 [R3], [R16.64], !P3 ;  /* 0x0000000010030fae */ /* 0x0003e2000d901d48 */
[C---:B------:R-:W-:Y:S04]  /*18300*/  @P0 LEA R8, P4, R13.reuse, c[0x0][0x1c8], 0x1 ;  /* 0x000072000d080a11 */ /* 0x040fe800078808ff */
[----:B------:R-:W-:Y:S01]  /*18310*/  @P0 LEA.HI.X R9, R13, c[0x0][0x1cc], R12, 0x1, P4 ;  /* 0x000073000d090a11 */ /* 0x000fe200020f0c0c */
[----:B------:R-:W-:Y:S02]  /*18320*/  HMMA.16816.F32.BF16 R100, R144, R6, R100 ;  /* 0x000000069064723c */ /* 0x000fe40000041864 */
[----:B------:R1:W-:Y:S08]  /*18330*/  @P0 LDGSTS.E.BYPASS.LTC128B.128 [R3+0x2000], [R16.64+0x80], !P2 ;  /* 0x0200008010030fae */ /* 0x0003f0000d101d48 */
[----:B------:R1:W-:Y:S08]  /*18340*/  @P0 LDGSTS.E.BYPASS.LTC128B.128 [R3+0x4000], [R16.64+0x100], !P1 ;  /* 0x0400010010030fae */ /* 0x0003f0000c901d48 */
[----:B------:R1:W-:Y:S08]  /*18350*/  @P0 LDGSTS.E.BYPASS.LTC128B.128 [R3+0x1000], [R8.64], !P3 ;  /* 0x0100000008030fae */ /* 0x0003f0000d901d48 */
[----:B------:R1:W-:Y:S08]  /*18360*/  @P0 LDGSTS.E.BYPASS.LTC128B.128 [R3+0x3000], [R8.64+0x80], !P2 ;  /* 0x0300008008030fae */ /* 0x0003f0000d101d48 */
[----:B------:R1:W-:Y:S01]  /*18370*/  @P0 LDGSTS.E.BYPASS.LTC128B.128 [R3+0x5000], [R8.64+0x100], !P1 ;  /* 0x0500010008030fae */ /* 0x0003e2000c901d48 */
[----:B------:R-:W-:Y:S02]  /*18380*/  ISETP.GE.AND P0, PT, R232, R243, PT ;  /* 0x000000f3e800720c */ /* 0x000fe40003f06270 */
[C---:B------:R-:W-:Y:S02]  /*18390*/  ISETP.GE.AND P1, PT, R199.reuse, 0x1, PT ;  /* 0x00000001c700780c */ /* 0x040fe40003f26270 */
[----:B------:R-:W-:Y:S03]  /*183a0*/  MOV R243, R204 ;  /* 0x000000cc00f37202 */ /* 0x000fe60000000f00 */
[----:B------:R-:W0:Y:S01]  /*183b0*/  LDGDEPBAR ;  /* 0x00000000000079af */ /* 0x000e220000000000 */
[----:B-1----:R-:W-:Y:S02]  /*183c0*/  IADD3 R3, R199, 0x1, RZ ;  /* 0x00000001c7037810 */ /* 0x002fe40007ffe0ff */
[----:B------:R-:W-:Y:S02]  /*183d0*/  MOV R9, R2 ;  /* 0x0000000200097202 */ /* 0x000fe40000000f00 */
[----:B------:R-:W-:Y:S02]  /*183e0*/  SEL R199, R3, RZ, !P1 ;  /* 0x000000ff03c77207 */ /* 0x000fe40004800000 */
[----:B------:R-:W-:Y:S01]  /*183f0*/  MOV R3, R0 ;  /* 0x0000000000037202 */ /* 0x000fe20000000f00 */
[----:B------:R-:W-:-:S05]  /*18400*/  @!P0 BRA `(.L_x_2367) ;  /* 0xffffd31000008947 */ /* 0x000fca000383ffff */
.L_x_2366:
[----:B-1----:R-:W-:Y:S02]  /*18410*/  MOV R6, 0x1f ;  /* 0x0000001f00067802 */ /* 0x002fe40000000f00 */
[----:B------:R-:W-:Y:S01]  /*18420*/  MOV R3, 0xffffffff ;  /* 0xffffffff00037802 */ /* 0x000fe20000000f00 */
[----:B------:R-:W-:Y:S05]  /*18430*/  BRA.DIV ~URZ, `(.L_x_2368) ;  /* 0x000052727f007947 */ /* 0x000fea000b800000 */
[----:B------:R1:W2:Y:S02]  /*18440*/  SHFL.BFLY PT, R5, R239, 0x2, 0x1f ;  /* 0x0c401f00ef057f89 */ /* 0x0002a400000e0000 */
.L_x_2441:
[----:B--2---:R-:W-:Y:S01]  /*18450*/  FADD.FTZ R14, R5, R239 ;  /* 0x000000ef050e7221 */ /* 0x004fe20000010000 */
[----:B------:R-:W-:Y:S05]  /*18460*/  BRA.DIV ~URZ, `(.L_x_2369) ;  /* 0x000052927f007947 */ /* 0x000fea000b800000 */
[----:B------:R-:W2:Y:S04]  /*18470*/  SHFL.BFLY PT, R3, R238, 0x2, 0x1f ;  /* 0x0c401f00ee037f89 */ /* 0x000ea800000e0000 */
[----:B------:R-:W3:Y:S01]  /*18480*/  SHFL.BFLY PT, R5, R14, 0x1, 0x1f ;  /* 0x0c201f000e057f89 */ /* 0x000ee200000e0000 */
[----:B--2---:R-:W-:-:S02]  /*18490*/  FADD.FTZ R12, R3, R238 ;  /* 0x000000ee030c7221 */ /* 0x004fc40000010000 */
[----:B---3--:R-:W-:-:S03]  /*184a0*/  FADD.FTZ R4, R14, R5 ;  /* 0x000000050e047221 */ /* 0x008fc60000010000 */
[----:B------:R2:W3:Y:S04]  /*184b0*/  SHFL.BFLY PT, R3, R12, 0x1, 0x1f ;  /* 0x0c201f000c037f89 */ /* 0x0004e800000e0000 */
.L_x_2442:
[----:B------:R-:W-:Y:S01]  /*184c0*/  FSETP.NE.FTZ.AND P1, PT, R4, RZ, PT ;  /* 0x000000ff0400720b */ /* 0x000fe20003f35000 */
[----:B--23--:R-:W-:Y:S01]  /*184d0*/  FADD.FTZ R12, R3, R12 ;  /* 0x0000000c030c7221 */ /* 0x00cfe20000010000 */
[----:B------:R-:W-:Y:S02]  /*184e0*/  MOV R13, RZ ;  /* 0x000000ff000d7202 */ /* 0x000fe40000000f00 */
[----:B------:R-:W-:Y:S02]  /*184f0*/  MOV R3, RZ ;  /* 0x000000ff00037202 */ /* 0x000fe40000000f00 */
[----:B------:R-:W-:Y:S02]  /*18500*/  FSETP.NE.FTZ.AND P0, PT, R12, RZ, PT ;  /* 0x000000ff0c00720b */ /* 0x000fe40003f15000 */
[----:B------:R-:W-:Y:S02]  /*18510*/  MOV R16, 0xff800000 ;  /* 0xff80000000107802 */ /* 0x000fe40000000f00 */
[----:B------:R-:W-:-:S03]  /*18520*/  MOV R17, 0x1 ;  /* 0x0000000100117802 */ /* 0x000fc60000000f00 */
[----:B------:R-:W2:Y:S01]  /*18530*/  @P1 MUFU.LG2 R5, R4 ;  /* 0x0000000400051308 */ /* 0x000ea20000000c00 */
[----:B------:R-:W-:-:S05]  /*18540*/  @P1 MOV R6, 0x3f317218 ;  /* 0x3f31721800061802 */ /* 0x000fca0000000f00 */
[----:B------:R-:W-:Y:S02]  /*18550*/  @P1 FMUL.FTZ R6, R6, c[0x0][0x2d0] ;  /* 0x0000b40006061a20 */ /* 0x000fe40000410000 */
[----:B------:R-:W3:Y:S08]  /*18560*/  @P1 MUFU.RCP R13, R4 ;  /* 0x00000004000d1308 */ /* 0x000ef00000001000 */
[----:B------:R-:W-:Y:S01]  /*18570*/  @P0 MUFU.RCP R3, R12 ;  /* 0x0000000c00030308 */ /* 0x000fe20000001000 */
[----:B--2---:R-:W-:-:S04]  /*18580*/  @P1 FMUL.FTZ R5, R5, 0.69314718246459960938 ;  /* 0x3f31721805051820 */ /* 0x004fc80000410000 */
[----:B------:R-:W-:Y:S01]  /*18590*/  @P1 FFMA.FTZ R16, R6, R2, R5 ;  /* 0x0000000206101223 */ /* 0x000fe20000010005 */
[----:B------:R-:W-:Y:S02]  /*185a0*/  MOV R2, 0xff800000 ;  /* 0xff80000000027802 */ /* 0x000fe40000000f00 */
[----:B------:R-:W2:Y:S01]  /*185b0*/  @P0 MUFU.LG2 R12, R12 ;  /* 0x0000000c000c0308 */ /* 0x000ea20000000c00 */
[C---:B---3--:R-:W-:Y:S02]  /*185c0*/  FMUL.FTZ R132, R13.reuse, R132 ;  /* 0x000000840d847220 */ /* 0x048fe40000410000 */
        /* <DEDUP_REMOVED lines=47> */
[----:B------:R-:W-:Y:S01]  /*188c0*/  @P0 MOV R13, 0x3f317218 ;  /* 0x3f317218000d0802 */ /* 0x000fe20000000f00 */
[----:B--2---:R-:W-:Y:S02]  /*188d0*/  @P0 FMUL.FTZ R12, R12, 0.69314718246459960938 ;  /* 0x3f3172180c0c0820 */ /* 0x004fe40000410000 */
[----:B------:R-:W-:Y:S02]  /*188e0*/  FMUL.FTZ R134, R3, R134 ;  /* 0x0000008603867220 */ /* 0x000fe40000410000 */
        /* <DEDUP_REMOVED lines=48> */
[----:B------:R-:W-:Y:S02]  /*18bf0*/  @P0 FFMA.FTZ R2, R13, R0, R12 ;  /* 0x000000000d020223 */ /* 0x000fe4000001000c */
.L_x_2301:
[----:B------:R-:W-:Y:S01]  /*18c00*/  LOP3.LUT P0, RZ, R213, 0xff, RZ, 0xc0, !PT ;  /* 0x000000ffd5ff7812 */ /* 0x000fe2000780c0ff */
[----:B------:R-:W-:-:S12]  /*18c10*/  BSSY B0, `(.L_x_2370) ;  /* 0x000000f000007945 */ /* 0x000fd80003800000 */
[----:B------:R-:W-:Y:S05]  /*18c20*/  @P0 BRA `(.L_x_2371) ;  /* 0x000000d000000947 */ /* 0x000fea0003800000 */
[----:B------:R-:W2:Y:S01]  /*18c30*/  S2R R3, SR_LANEID ;  /* 0x0000000000037919 */ /* 0x000ea20000000000 */
[----:B------:R-:W-:Y:S01]  /*18c40*/  VOTEU.ANY UR4, UPT, PT ;  /* 0x0000000000047886 */ /* 0x000fe200038e0100 */
[----:B------:R-:W-:Y:S01]  /*18c50*/  IMAD.MOV.U32 R18, RZ, RZ, c[0x0][0x560] ;  /* 0x00015800ff127624 */ /* 0x000fe200078e00ff */
[----:B------:R-:W2:Y:S01]  /*18c60*/  FLO.U32 R12, UR4 ;  /* 0x00000004000c7d00 */ /* 0x000ea200080e0000 */
[----:B------:R-:W-:-:S07]  /*18c70*/  IMAD.MOV.U32 R19, RZ, RZ, c[0x0][0x564] ;  /* 0x00015900ff137624 */ /* 0x000fce00078e00ff */
[----:B------:R-:W3:Y:S01]  /*18c80*/  POPC R13, UR4 ;  /* 0x00000004000d7d09 */ /* 0x000ee20008000000 */
[----:B--2---:R-:W-:-:S13]  /*18c90*/  ISETP.EQ.U32.AND P0, PT, R12, R3, PT ;  /* 0x000000030c00720c */ /* 0x004fda0003f02070 */
[----:B---3--:R-:W2:Y:S04]  /*18ca0*/  @P0 ATOMG.E.ADD.STRONG.GPU PT, R3, [R18.64], R13 ;  /* 0x0000000d120309a8 */ /* 0x008ea800081ee1c8 */
[----:B------:R-:W3:Y:S02]  /*18cb0*/  S2R R0, SR_LTMASK ;  /* 0x0000000000007919 */ /* 0x000ee40000003900 */
[----:B---3--:R-:W-:-:S04]  /*18cc0*/  LOP3.LUT R0, R0, UR4, RZ, 0xc0, !PT ;  /* 0x0000000400007c12 */ /* 0x008fc8000f8ec0ff */
[----:B------:R-:W3:Y:S01]  /*18cd0*/  POPC R208, R0 ;  /* 0x0000000000d07309 */ /* 0x000ee20000000000 */
[----:B--2---:R-:W3:Y:S02]  /*18ce0*/  SHFL.IDX PT, R3, R3, R12, 0x1f ;  /* 0x00001f0c03037589 */ /* 0x004ee400000e0000 */
[----:B---3--:R-:W-:-:S05]  /*18cf0*/  IADD3 R208, R3, c[0x0][0xc], R208 ;  /* 0x0000030003d07a10 */ /* 0x008fca0007ffe0d0 */
.L_x_2371:
[----:B------:R-:W-:Y:S05]  /*18d00*/  BSYNC B0 ;  /* 0x0000000000007941 */ /* 0x000fea0003800000 */
.L_x_2370:
[----:B------:R-:W-:Y:S01]  /*18d10*/  PRMT R17, R17, 0x9910, RZ ;  /* 0x0000991011117816 */ /* 0x000fe200000000ff */
[----:B------:R-:W-:Y:S01]  /*18d20*/  BSSY B1, `(.L_x_2372) ;  /* 0x000033c000017945 */ /* 0x000fe20003800000 */
[----:B------:R-:W-:Y:S02]  /*18d30*/  IMAD.MOV.U32 R3, RZ, RZ, R208 ;  /* 0x000000ffff037224 */ /* 0x000fe400078e00d0 */
[----:B------:R-:W-:-:S13]  /*18d40*/  ISETP.NE.AND P0, PT, R17, RZ, PT ;  /* 0x000000ff1100720c */ /* 0x000fda0003f05270 */
[----:B------:R-:W-:Y:S05]  /*18d50*/  @!P0 BRA `(.L_x_2373) ;  /* 0x0000274000008947 */ /* 0x000fea0003800000 */
[----:B------:R-:W-:Y:S01]  /*18d60*/  SHF.R.S32.HI R0, RZ, 0x1f, R213 ;  /* 0x0000001fff007819 */ /* 0x000fe200000114d5 */
[----:B------:R-:W-:Y:S01]  /*18d70*/  WARPSYNC 0xffffffff ;  /* 0xffffffff00007948 */ /* 0x000fe20003800000 */
[----:B------:R-:W-:Y:S01]  /*18d80*/  BAR.SYNC.DEFER_BLOCKING 0x1, 0x100 ;  /* 0x0044000000007b1d */ /* 0x000fe20000010000 */
[----:B------:R-:W-:Y:S02]  /*18d90*/  F2FP.BF16.PACK_AB R23, R133, R132 ;  /* 0x000000848517723e */ /* 0x000fe400000010ff */
[CC--:B------:R-:W-:Y:S02]  /*18da0*/  LEA.HI R12, R0.reuse, R213.reuse, RZ, 0x2 ;  /* 0x000000d5000c7211 */ /* 0x0c0fe400078f10ff */
[----:B------:R-:W-:Y:S02]  /*18db0*/  LEA.HI R19, R0, R213, RZ, 0x5 ;  /* 0x000000d500137211 */ /* 0x000fe400078f28ff */
[----:B------:R-:W-:Y:S02]  /*18dc0*/  SHF.R.S32.HI R12, RZ, 0x1f, R12 ;  /* 0x0000001fff0c7819 */ /* 0x000fe4000001140c */
[----:B------:R-:W-:-:S02]  /*18dd0*/  SHF.R.S32.HI R19, RZ, 0x5, R19 ;  /* 0x00000005ff137819 */ /* 0x000fc40000011413 */
[----:B------:R-:W-:Y:S02]  /*18de0*/  LEA.HI R12, R12, R219, RZ, 0x3 ;  /* 0x000000db0c0c7211 */ /* 0x000fe400078f18ff */
[----:B------:R-:W-:Y:S01]  /*18df0*/  F2FP.BF16.PACK_AB R24, R129, R128 ;  /* 0x000000808118723e */ /* 0x000fe200000010ff */
[----:B------:R-:W-:Y:S01]  /*18e00*/  IMAD.SHL.U32 R19, R19, 0x400, RZ ;  /* 0x0000040013137824 */ /* 0x000fe200078e00ff */
[----:B------:R-:W-:Y:S02]  /*18e10*/  LOP3.LUT R12, R12, 0xfffffff8, RZ, 0xc0, !PT ;  /* 0xfffffff80c0c7812 */ /* 0x000fe400078ec0ff */
[----:B------:R-:W-:Y:S01]  /*18e20*/  F2FP.BF16.PACK_AB R20, R131, R130 ;  /* 0x000000828314723e */ /* 0x000fe200000010ff */
[----:B------:R-:W-:Y:S01]  /*18e30*/  IMAD R19, R218, 0x2, R19 ;  /* 0x00000002da137824 */ /* 0x000fe200078e0213 */
[----:B------:R-:W-:Y:S01]  /*18e40*/  F2FP.BF16.PACK_AB R32, R125, R124 ;  /* 0x0000007c7d20723e */ /* 0x000fe200000010ff */
[----:B------:R-:W-:Y:S01]  /*18e50*/  IMAD.IADD R12, R219, 0x1, -R12 ;  /* 0x00000001db0c7824 */ /* 0x000fe200078e0a0c */
[----:B------:R-:W-:-:S02]  /*18e60*/  F2FP.BF16.PACK_AB R30, R127, R126 ;  /* 0x0000007e7f1e723e */ /* 0x000fc400000010ff */
[----:B------:R-:W-:Y:S01]  /*18e70*/  F2FP.BF16.PACK_AB R28, R123, R122 ;  /* 0x0000007a7b1c723e */ /* 0x000fe200000010ff */
[C---:B------:R-:W-:Y:S01]  /*18e80*/  IMAD.SHL.U32 R18, R12.reuse, 0x40, RZ ;  /* 0x000000400c127824 */ /* 0x040fe200078e00ff */
[----:B------:R-:W-:Y:S02]  /*18e90*/  LOP3.LUT R17, R12, 0x1, RZ, 0xc0, !PT ;  /* 0x000000010c117812 */ /* 0x000fe400078ec0ff */
[----:B------:R-:W-:Y:S02]  /*18ea0*/  F2FP.BF16.PACK_AB R26, R117, R116 ;  /* 0x00000074751a723e */ /* 0x000fe400000010ff */
[----:B------:R-:W-:Y:S02]  /*18eb0*/  LOP3.LUT R18, R18, 0x1c0, RZ, 0xc0, !PT ;  /* 0x000001c012127812 */ /* 0x000fe400078ec0ff */
[----:B------:R-:W-:Y:S02]  /*18ec0*/  ISETP.NE.U32.AND P0, PT, R17, 0x1, PT ;  /* 0x000000011100780c */ /* 0x000fe40003f05070 */
[----:B------:R-:W-:-:S02]  /*18ed0*/  SHF.R.U32.HI R13, RZ, 0x3, R18 ;  /* 0x00000003ff0d7819 */ /* 0x000fc40000011612 */
[----:B------:R-:W-:Y:S01]  /*18ee0*/  R2P PR, R12, 0x6 ;  /* 0x000000060c007804 */ /* 0x000fe20000000000 */
[----:B------:R-:W-:Y:S01]  /*18ef0*/  IMAD.MOV.U32 R12, RZ, RZ, 0x40 ;  /* 0x00000040ff0c7424 */ /* 0x000fe200078e00ff */
[----:B------:R-:W-:Y:S02]  /*18f00*/  LOP3.LUT R18, R13, R18, RZ, 0xfc, !PT ;  /* 0x000000120d127212 */ /* 0x000fe400078efcff */
[----:B------:R-:W-:Y:S02]  /*18f10*/  F2FP.BF16.PACK_AB R33, R113, R112 ;  /* 0x000000707121723e */ /* 0x000fe400000010ff */
[----:B------:R-:W-:Y:S01]  /*18f20*/  SEL R12, R12, 0xffffffc0, !P2 ;  /* 0xffffffc00c0c7807 */ /* 0x000fe20005000000 */
[----:B------:R-:W-:Y:S01]  /*18f30*/  IMAD.IADD R18, R19, 0x1, R18 ;  /* 0x0000000113127824 */ /* 0x000fe200078e0212 */
[----:B------:R-:W-:Y:S01]  /*18f40*/  F2FP.BF16.PACK_AB R35, R115, R114 ;  /* 0x000000727323723e */ /* 0x000fe200000010ff */
[----:B------:R-:W-:Y:S01]  /*18f50*/  IMAD.MOV.U32 R19, RZ, RZ, 0x20 ;  /* 0x00000020ff137424 */ /* 0x000fe200078e00ff */
[----:B------:R-:W-:Y:S01]  /*18f60*/  F2FP.BF16.PACK_AB R27, R109, R108 ;  /* 0x0000006c6d1b723e */ /* 0x000fe200000010ff */
[----:B------:R-:W-:Y:S01]  /*18f70*/  IMAD.SHL.U32 R22, R18, 0x2, RZ ;  /* 0x0000000212167824 */ /* 0x000fe200078e00ff */
[----:B------:R-:W-:-:S02]  /*18f80*/  F2FP.BF16.PACK_AB R18, R121, R120 ;  /* 0x000000787912723e */ /* 0x000fc400000010ff */
[----:B------:R-:W-:Y:S02]  /*18f90*/  SEL R19, R19, 0xffffffe0, !P1 ;  /* 0xffffffe013137807 */ /* 0x000fe40004800000 */
[C---:B------:R-:W-:Y:S01]  /*18fa0*/  IADD3 R13, R22.reuse, 0x80, RZ ;  /* 0x00000080160d7810 */ /* 0x040fe20007ffe0ff */
[----:B------:R2:W-:Y:S01]  /*18fb0*/  STS [R22+0x80], R23 ;  /* 0x0000801716007388 */ /* 0x0005e20000000800 */
[C---:B------:R-:W-:Y:S01]  /*18fc0*/  IADD3 R21, R22.reuse, 0x70, RZ ;  /* 0x0000007016157810 */ /* 0x040fe20007ffe0ff */
[----:B------:R-:W-:Y:S01]  /*18fd0*/  IMAD.IADD R17, R22, 0x1, R19 ;  /* 0x0000000116117824 */ /* 0x000fe200078e0213 */
[----:B------:R-:W-:Y:S02]  /*18fe0*/  @P0 IADD3 R21, R13, 0x10, RZ ;  /* 0x000000100d150810 */ /* 0x000fe40007ffe0ff */
[----:B------:R-:W-:Y:S02]  /*18ff0*/  F2FP.BF16.PACK_AB R13, R135, R134 ;  /* 0x00000086870d723e */ /* 0x000fe400000010ff */
[----:B------:R-:W-:Y:S01]  /*19000*/  F2FP.BF16.PACK_AB R25, R111, R110 ;  /* 0x0000006e6f19723e */ /* 0x000fe200000010ff */
[----:B------:R-:W-:Y:S01]  /*19010*/  IMAD.IADD R19, R19, 0x1, R21 ;  /* 0x0000000113137824 */ /* 0x000fe200078e0215 */
[----:B------:R-:W-:Y:S01]  /*19020*/  F2FP.BF16.PACK_AB R29, R107, R106 ;  /* 0x0000006a6b1d723e */ /* 0x000fe200000010ff */
[----:B------:R3:W-:Y:S01]  /*19030*/  STS [R22+0x480], R13 ;  /* 0x0004800d16007388 */ /* 0x0007e20000000800 */
[----:B------:R-:W-:-:S02]  /*19040*/  F2FP.BF16.PACK_AB R31, R41, R40 ;  /* 0x00000028291f723e */ /* 0x000fc400000010ff */
[----:B------:R-:W-:Y:S01]  /*19050*/  F2FP.BF16.PACK_AB R34, R55, R54 ;  /* 0x000000363722723e */ /* 0x000fe200000010ff */
[----:B------:R4:W-:Y:S01]  /*19060*/  STS [R21], R24 ;  /* 0x0000001815007388 */ /* 0x0009e20000000800 */
[----:B------:R-:W-:Y:S02]  /*19070*/  F2FP.BF16.PACK_AB R36, R57, R56 ;  /* 0x000000383924723e */ /* 0x000fe400000010ff */
[----:B------:R-:W-:Y:S01]  /*19080*/  F2FP.BF16.PACK_AB R38, R59, R58 ;  /* 0x0000003a3b26723e */ /* 0x000fe200000010ff */
[----:B------:R1:W-:Y:S01]  /*19090*/  STS [R21+0x400], R20 ;  /* 0x0004001415007388 */ /* 0x0003e20000000800 */
[----:B------:R-:W-:Y:S02]  /*190a0*/  F2FP.BF16.PACK_AB R37, R75, R74 ;  /* 0x0000004a4b25723e */ /* 0x000fe400000010ff */
[----:B------:R-:W-:Y:S01]  /*190b0*/  ISETP.NE.U32.AND P0, PT, RZ, c[0x0][0x508], PT ;  /* 0x00014200ff007a0c */ /* 0x000fe20003f05070 */
[----:B------:R1:W-:Y:S01]  /*190c0*/  STS [R17+0x80], R32 ;  /* 0x0000802011007388 */ /* 0x0003e20000000800 */
[----:B------:R-:W-:-:S02]  /*190d0*/  ISETP.NE.U32.AND P2, PT, RZ, c[0x0][0x500], PT ;  /* 0x00014000ff007a0c */ /* 0x000fc40003f45070 */
[----:B--2---:R-:W-:Y:S01]  /*190e0*/  F2FP.BF16.PACK_AB R23, R105, R104 ;  /* 0x000000686917723e */ /* 0x004fe200000010ff */
[----:B------:R2:W-:Y:S01]  /*190f0*/  STS [R17+0x480], R30 ;  /* 0x0004801e11007388 */ /* 0x0005e20000000800 */
[----:B------:R-:W-:Y:S02]  /*19100*/  ISETP.NE.AND.EX P1, PT, RZ, c[0x0][0x50c], PT, P0 ;  /* 0x00014300ff007a0c */ /* 0x000fe40003f25300 */
[----:B------:R-:W-:Y:S01]  /*19110*/  ISETP.NE.AND.EX P2, PT, RZ, c[0x0][0x504], PT, P2 ;  /* 0x00014100ff007a0c */ /* 0x000fe20003f45320 */
[----:B------:R2:W-:Y:S04]  /*19120*/  STS [R19], R18 ;  /* 0x0000001213007388 */ /* 0x0005e80000000800 */
[----:B------:R2:W-:Y:S01]  /*19130*/  STS [R19+0x400], R28 ;  /* 0x0004001c13007388 */ /* 0x0005e20000000800 */
[----:B---3--:R-:W-:Y:S01]  /*19140*/  IMAD.IADD R13, R22, 0x1, R12 ;  /* 0x00000001160d7824 */ /* 0x008fe200078e020c */
[----:B----4-:R-:W-:-:S04]  /*19150*/  F2FP.BF16.PACK_AB R24, R119, R118 ;  /* 0x000000767718723e */ /* 0x010fc800000010ff */
[----:B------:R3:W-:Y:S01]  /*19160*/  STS [R13+0x80], R26 ;  /* 0x0000801a0d007388 */ /* 0x0007e20000000800 */
[----:B-1----:R-:W-:-:S03]  /*19170*/  IMAD.IADD R20, R12, 0x1, R21 ;  /* 0x000000010c147824 */ /* 0x002fc600078e0215 */
[----:B------:R1:W-:Y:S01]  /*19180*/  STS [R13+0x480], R24 ;  /* 0x000480180d007388 */ /* 0x0003e20000000800 */
[----:B------:R-:W-:-:S03]  /*19190*/  F2FP.BF16.PACK_AB R32, R53, R52 ;  /* 0x000000343520723e */ /* 0x000fc600000010ff */
[----:B------:R4:W-:Y:S01]  /*191a0*/  STS [R20], R33 ;  /* 0x0000002114007388 */ /* 0x0009e20000000800 */
[----:B--2---:R-:W-:-:S03]  /*191b0*/  F2FP.BF16.PACK_AB R30, R51, R50 ;  /* 0x00000032331e723e */ /* 0x004fc600000010ff */
[----:B------:R2:W-:Y:S01]  /*191c0*/  STS [R20+0x400], R35 ;  /* 0x0004002314007388 */ /* 0x0005e20000000800 */
[----:B------:R-:W-:Y:S02]  /*191d0*/  IMAD.IADD R18, R12, 0x1, R17 ;  /* 0x000000010c127824 */ /* 0x000fe400078e0211 */
[----:B------:R-:W-:Y:S01]  /*191e0*/  IMAD.IADD R12, R19, 0x1, R12 ;  /* 0x00000001130c7824 */ /* 0x000fe200078e020c */
[----:B------:R-:W-:Y:S02]  /*191f0*/  F2FP.BF16.PACK_AB R28, R49, R48 ;  /* 0x00000030311c723e */ /* 0x000fe400000010ff */
[----:B------:R2:W-:Y:S04]  /*19200*/  STS [R18+0x80], R27 ;  /* 0x0000801b12007388 */ /* 0x0005e80000000800 */
[----:B------:R2:W-:Y:S01]  /*19210*/  STS [R18+0x480], R25 ;  /* 0x0004801912007388 */ /* 0x0005e20000000800 */
[----:B---3--:R-:W-:-:S03]  /*19220*/  F2FP.BF16.PACK_AB R26, R47, R46 ;  /* 0x0000002e2f1a723e */ /* 0x008fc600000010ff */
[----:B------:R3:W-:Y:S01]  /*19230*/  STS [R12], R23 ;  /* 0x000000170c007388 */ /* 0x0007e20000000800 */
[----:B-1----:R-:W-:-:S03]  /*19240*/  F2FP.BF16.PACK_AB R24, R45, R44 ;  /* 0x0000002c2d18723e */ /* 0x002fc600000010ff */
[----:B------:R1:W-:Y:S01]  /*19250*/  STS [R12+0x400], R29 ;  /* 0x0004001d0c007388 */ /* 0x0003e20000000800 */
[----:B----4-:R-:W-:-:S03]  /*19260*/  F2FP.BF16.PACK_AB R33, R43, R42 ;  /* 0x0000002a2b21723e */ /* 0x010fc600000010ff */
[----:B------:R4:W-:Y:S01]  /*19270*/  STS [R22+0x4080], R31 ;  /* 0x0040801f16007388 */ /* 0x0009e20000000800 */
[----:B--2---:R-:W-:-:S03]  /*19280*/  F2FP.BF16.PACK_AB R35, R73, R72 ;  /* 0x000000484923723e */ /* 0x004fc600000010ff */
[----:B------:R2:W-:Y:S04]  /*19290*/  STS [R22+0x4480], R33 ;  /* 0x0044802116007388 */ /* 0x0005e80000000800 */
[----:B------:R2:W-:Y:S01]  /*192a0*/  STS [R21+0x4000], R24 ;  /* 0x0040001815007388 */ /* 0x0005e20000000800 */
[----:B------:R-:W-:-:S03]  /*192b0*/  F2FP.BF16.PACK_AB R27, R65, R64 ;  /* 0x00000040411b723e */ /* 0x000fc600000010ff */
[----:B------:R2:W-:Y:S01]  /*192c0*/  STS [R21+0x4400], R26 ;  /* 0x0044001a15007388 */ /* 0x0005e20000000800 */
[----:B------:R-:W-:-:S03]  /*192d0*/  F2FP.BF16.PACK_AB R25, R63, R62 ;  /* 0x0000003e3f19723e */ /* 0x000fc600000010ff */
[----:B------:R2:W-:Y:S01]  /*192e0*/  STS [R17+0x4080], R28 ;  /* 0x0040801c11007388 */ /* 0x0005e20000000800 */
[----:B---3--:R-:W-:-:S03]  /*192f0*/  F2FP.BF16.PACK_AB R23, R61, R60 ;  /* 0x0000003c3d17723e */ /* 0x008fc600000010ff */
[----:B------:R3:W-:Y:S01]  /*19300*/  STS [R17+0x4480], R30 ;  /* 0x0044801e11007388 */ /* 0x0007e20000000800 */
[----:B-1----:R-:W-:-:S03]  /*19310*/  F2FP.BF16.PACK_AB R29, R67, R66 ;  /* 0x00000042431d723e */ /* 0x002fc600000010ff */
[----:B------:R1:W-:Y:S01]  /*19320*/  STS [R19+0x4000], R32 ;  /* 0x0040002013007388 */ /* 0x0003e20000000800 */
[----:B----4-:R-:W-:-:S03]  /*19330*/  F2FP.BF16.PACK_AB R31, R69, R68 ;  /* 0x00000044451f723e */ /* 0x010fc600000010ff */
[----:B------:R4:W-:Y:S01]  /*19340*/  STS [R19+0x4400], R34 ;  /* 0x0044002213007388 */ /* 0x0009e20000000800 */
[----:B--2---:R-:W-:-:S03]  /*19350*/  F2FP.BF16.PACK_AB R33, R71, R70 ;  /* 0x000000464721723e */ /* 0x004fc600000010ff */
[----:B------:R2:W-:Y:S01]  /*19360*/  STS [R13+0x4080], R36 ;  /* 0x004080240d007388 */ /* 0x0005e20000000800 */
[----:B------:R-:W-:-:S03]  /*19370*/  F2FP.BF16.PACK_AB R24, R77, R76 ;  /* 0x0000004c4d18723e */ /* 0x000fc600000010ff */
[----:B------:R-:W-:Y:S01]  /*19380*/  STS [R13+0x4480], R38 ;  /* 0x004480260d007388 */ /* 0x000fe20000000800 */
        /* <DEDUP_REMOVED lines=11> */
[----:B------:R-:W-:Y:S04]  /*19440*/  STS [R12+0x4400], R33 ;  /* 0x004400210c007388 */ /* 0x000fe80000000800 */
[----:B------:R-:W-:Y:S01]  /*19450*/  STS [R22+0x8080], R35 ;  /* 0x0080802316007388 */ /* 0x000fe20000000800 */
[----:B------:R-:W-:-:S03]  /*19460*/  F2FP.BF16.PACK_AB R23, R95, R94 ;  /* 0x0000005e5f17723e */ /* 0x000fc600000010ff */
[----:B------:R2:W-:Y:S01]  /*19470*/  STS [R22+0x8480], R37 ;  /* 0x0084802516007388 */ /* 0x0005e20000000800 */
[----:B------:R-:W-:-:S03]  /*19480*/  F2FP.BF16.PACK_AB R25, R93, R92 ;  /* 0x0000005c5d19723e */ /* 0x000fc600000010ff */
[----:B------:R-:W-:Y:S01]  /*19490*/  STS [R21+0x8000], R24 ;  /* 0x0080001815007388 */ /* 0x000fe20000000800 */
[----:B---3--:R-:W-:-:S03]  /*194a0*/  F2FP.BF16.PACK_AB R27, R103, R102 ;  /* 0x00000066671b723e */ /* 0x008fc600000010ff */
[----:B------:R3:W-:Y:S01]  /*194b0*/  STS [R21+0x8400], R26 ;  /* 0x0084001a15007388 */ /* 0x0007e20000000800 */
[----:B-1----:R-:W-:-:S03]  /*194c0*/  F2FP.BF16.PACK_AB R29, R99, R98 ;  /* 0x00000062631d723e */ /* 0x002fc600000010ff */
[----:B------:R-:W-:Y:S01]  /*194d0*/  STS [R17+0x8080], R28 ;  /* 0x0080801c11007388 */ /* 0x000fe20000000800 */
[----:B----4-:R-:W-:-:S03]  /*194e0*/  F2FP.BF16.PACK_AB R31, R101, R100 ;  /* 0x00000064651f723e */ /* 0x010fc600000010ff */
[----:B------:R1:W-:Y:S04]  /*194f0*/  STS [R17+0x8480], R30 ;  /* 0x0084801e11007388 */ /* 0x0003e80000000800 */
[----:B------:R-:W-:Y:S04]  /*19500*/  STS [R19+0x8000], R34 ;  /* 0x0080002213007388 */ /* 0x000fe80000000800 */
[----:B------:R4:W-:Y:S01]  /*19510*/  STS [R19+0x8400], R32 ;  /* 0x0084002013007388 */ /* 0x0009e20000000800 */
[----:B--2---:R-:W-:-:S03]  /*19520*/  F2FP.BF16.PACK_AB R22, R91, R90 ;  /* 0x0000005a5b16723e */ /* 0x004fc600000010ff */
[----:B------:R-:W-:Y:S04]  /*19530*/  STS [R13+0x8080], R36 ;  /* 0x008080240d007388 */ /* 0x000fe80000000800 */
[----:B------:R2:W-:Y:S01]  /*19540*/  STS [R13+0x8480], R22 ;  /* 0x008480160d007388 */ /* 0x0005e20000000800 */
[----:B---3--:R-:W-:-:S03]  /*19550*/  F2FP.BF16.PACK_AB R21, R97, R96 ;  /* 0x000000606115723e */ /* 0x008fc600000010ff */
[----:B------:R3:W-:Y:S04]  /*19560*/  STS [R20+0x8000], R25 ;  /* 0x0080001914007388 */ /* 0x0007e80000000800 */
[----:B------:R-:W-:Y:S01]  /*19570*/  STS [R20+0x8400], R23 ;  /* 0x0084001714007388 */ /* 0x000fe20000000800 */
[----:B-1----:R-:W-:-:S03]  /*19580*/  IMAD.MOV.U32 R17, RZ, RZ, RZ ;  /* 0x000000ffff117224 */ /* 0x002fc600078e00ff */
[----:B------:R1:W-:Y:S04]  /*19590*/  STS [R18+0x8080], R21 ;  /* 0x0080801512007388 */ /* 0x0003e80000000800 */
[----:B------:R1:W-:Y:S01]  /*195a0*/  STS [R18+0x8480], R29 ;  /* 0x0084801d12007388 */ /* 0x0003e20000000800 */
[----:B----4-:R-:W-:Y:S02]  /*195b0*/  SHF.R.S32.HI R19, RZ, 0x1f, R224 ;  /* 0x0000001fff137819 */ /* 0x010fe400000114e0 */
[C---:B------:R-:W-:Y:S01]  /*195c0*/  @P1 LEA R32, P0, R224.reuse, c[0x0][0x508], 0x2 ;  /* 0x00014200e0201a11 */ /* 0x040fe200078010ff */
[----:B------:R4:W-:Y:S03]  /*195d0*/  STS [R12+0x8000], R31 ;  /* 0x0080001f0c007388 */ /* 0x0009e60000000800 */
[----:B------:R-:W-:Y:S01]  /*195e0*/  @P1 LEA.HI.X R33, R224, c[0x0][0x50c], R19, 0x2, P0 ;  /* 0x00014300e0211a11 */ /* 0x000fe200000f1413 */
[----:B------:R4:W-:Y:S01]  /*195f0*/  STS [R12+0x8400], R27 ;  /* 0x0084001b0c007388 */ /* 0x0009e20000000800 */
[----:B--2---:R-:W-:-:S03]  /*19600*/  IMAD.MOV.U32 R13, RZ, RZ, c[0x0][0x388] ;  /* 0x0000e200ff0d7624 */ /* 0x004fc600078e00ff */
[----:B------:R-:W-:Y:S01]  /*19610*/  BAR.SYNC.DEFER_BLOCKING 0x1, 0x100 ;  /* 0x0044000000007b1d */ /* 0x000fe20000010000 */
[----:B---3--:R-:W-:-:S04]  /*19620*/  IMAD.MOV.U32 R25, RZ, RZ, 0x4 ;  /* 0x00000004ff197424 */ /* 0x008fc800078e00ff */
[----:B-1----:R-:W-:Y:S01]  /*19630*/  IMAD.WIDE R20, R224, R25, c[0x0][0x500] ;  /* 0x00014000e0147625 */ /* 0x002fe200078e0219 */
[----:B------:R4:W5:Y:S04]  /*19640*/  @P1 LDG.E R13, [R32.64] ;  /* 0x00000008200d1981 */ /* 0x000968000c1e1900 */
[----:B------:R4:W5:Y:S01]  /*19650*/  @P2 LDG.E R17, [R20.64] ;  /* 0x0000000814112981 */ /* 0x000962000c1e1900 */
[----:B------:R-:W-:-:S04]  /*19660*/  ISETP.NE.AND P0, PT, R210, RZ, PT ;  /* 0x000000ffd200720c */ /* 0x000fc80003f05270 */
[----:B------:R-:W-:Y:S01]  /*19670*/  SEL R210, R210, c[0x0][0x3d4], P0 ;  /* 0x0000f500d2d27a07 */ /* 0x000fe20000000000 */
[----:B------:R-:W-:Y:S05]  /*19680*/  @P1 BRA `(.L_x_2374) ;  /* 0x0000004000001947 */ /* 0x000fea0003800000 */
[----:B------:R-:W-:Y:S05]  /*19690*/  @!P2 BRA `(.L_x_2374) ;  /* 0x000000300000a947 */ /* 0x000fea0003800000 */
[----:B-----5:R-:W2:Y:S04]  /*196a0*/  LDG.E R13, [R20.64] ;  /* 0x00000008140d7981 */ /* 0x020ea8000c1e1900 */
[----:B----4-:R-:W2:Y:S02]  /*196b0*/  LDG.E R12, [R20.64+0x4] ;  /* 0x00000408140c7981 */ /* 0x010ea4000c1e1900 */
[----:B--2---:R-:W-:Y:S02]  /*196c0*/  IADD3 R13, -R13, R12, RZ ;  /* 0x0000000c0d0d7210 */ /* 0x004fe40007ffe1ff */
.L_x_2374:
[----:B------:R-:W-:Y:S01]  /*196d0*/  IMAD.MOV.U32 R34, RZ, RZ, 0x368 ;  /* 0x00000368ff227424 */ /* 0x000fe200078e00ff */
[----:B------:R-:W-:Y:S01]  /*196e0*/  ISETP.GT.AND P2, PT, R210, 0x1, PT ;  /* 0x00000001d200780c */ /* 0x000fe20003f44270 */
[----:B----4-:R-:W-:Y:S01]  /*196f0*/  IMAD.MOV.U32 R12, RZ, RZ, c[0x0][0x4e8] ;  /* 0x00013a00ff0c7624 */ /* 0x010fe200078e00ff */
[----:B------:R-:W-:Y:S01]  /*19700*/  ISETP.NE.U32.AND P0, PT, RZ, c[0x0][0x500], PT ;  /* 0x00014000ff007a0c */ /* 0x000fe20003f05070 */
[----:B------:R-:W-:Y:S01]  /*19710*/  IMAD.IADD R18, R222, 0x1, R209 ;  /* 0x00000001de127824 */ /* 0x000fe200078e02d1 */
[----:B------:R-:W-:Y:S01]  /*19720*/  SEL R34, R34, 0x328, P2 ;  /* 0x0000032822227807 */ /* 0x000fe20001000000 */
[----:B-----5:R-:W-:Y:S01]  /*19730*/  IMAD R13, R13, c[0x0][0x4e8], RZ ;  /* 0x00013a000d0d7a24 */ /* 0x020fe200078e02ff */
[----:B------:R-:W-:Y:S01]  /*19740*/  ISETP.NE.AND.EX P0, PT, RZ, c[0x0][0x504], PT, P0 ;  /* 0x00014100ff007a0c */ /* 0x000fe20003f05300 */
[----:B------:R-:W-:Y:S01]  /*19750*/  IMAD.MOV.U32 R24, RZ, RZ, R18 ;  /* 0x000000ffff187224 */ /* 0x000fe200078e0012 */
[----:B------:R-:W1:Y:S01]  /*19760*/  LDC.64 R20, c[0x0][R34+0x170] ;  /* 0x00005c0022147b82 */ /* 0x000e620000000a00 */
[----:B------:R-:W-:-:S02]  /*19770*/  ISETP.NE.AND P3, PT, R12, 0x1, PT ;  /* 0x000000010c00780c */ /* 0x000fc40003f65270 */
[----:B------:R-:W-:Y:S02]  /*19780*/  SEL R224, R224, RZ, !P0 ;  /* 0x000000ffe0e07207 */ /* 0x000fe40004000000 */
[----:B------:R-:W-:Y:S02]  /*19790*/  SEL R19, R19, RZ, !P0 ;  /* 0x000000ff13137207 */ /* 0x000fe40004000000 */
[----:B------:R-:W-:Y:S01]  /*197a0*/  SEL R25, R227, RZ, P2 ;  /* 0x000000ffe3197207 */ /* 0x000fe20001000000 */
[----:B------:R-:W2:Y:S08]  /*197b0*/  LDC.64 R22, c[0x0][R34+0x168] ;  /* 0x00005a0022167b82 */ /* 0x000eb00000000a00 */
[----:B------:R-:W3:Y:S08]  /*197c0*/  LDC.64 R28, c[0x0][R34+0x178] ;  /* 0x00005e00221c7b82 */ /* 0x000ef00000000a00 */
[----:B------:R-:W4:Y:S01]  /*197d0*/  LDC.64 R26, c[0x0][R34+0x160] ;  /* 0x00005800221a7b82 */ /* 0x000f220000000a00 */
[----:B-1----:R-:W-:-:S02]  /*197e0*/  IMAD R12, R21, R224, RZ ;  /* 0x000000e0150c7224 */ /* 0x002fc400078e02ff */
[----:B------:R-:W-:-:S04]  /*197f0*/  IMAD.WIDE.U32 R32, R20, R224, RZ ;  /* 0x000000e014207225 */ /* 0x000fc800078e00ff */
[----:B------:R-:W-:Y:S02]  /*19800*/  IMAD R12, R20, R19, R12 ;  /* 0x00000013140c7224 */ /* 0x000fe400078e020c */
[----:B------:R-:W-:-:S04]  /*19810*/  @P3 IMAD.HI.U32 R19, R18, c[0x0][0x4ec], RZ ;  /* 0x00013b0012133a27 */ /* 0x000fc800078e00ff */
[-C--:B--2---:R-:W-:Y:S01]  /*19820*/  IMAD.WIDE.U32 R30, R22, R225.reuse, RZ ;  /* 0x000000e1161e7225 */ /* 0x084fe200078e00ff */
[----:B------:R-:W-:Y:S02]  /*19830*/  @P3 SHF.R.U32.HI R24, RZ, c[0x0][0x4f0], R19 ;  /* 0x00013c00ff183a19 */ /* 0x000fe40000011613 */
[--C-:B------:R-:W-:Y:S01]  /*19840*/  SHF.R.S32.HI R19, RZ, 0x1f, R17.reuse ;  /* 0x0000001fff137819 */ /* 0x100fe20000011411 */
[----:B------:R-:W-:Y:S01]  /*19850*/  IMAD R20, R23, R225, RZ ;  /* 0x000000e117147224 */ /* 0x000fe200078e02ff */
[----:B------:R-:W-:Y:S01]  /*19860*/  IADD3 R23, P1, P0, R32, R30, R17 ;  /* 0x0000001e20177210 */ /* 0x000fe2000783e011 */
[----:B------:R-:W-:Y:S02]  /*19870*/  IMAD.IADD R12, R33, 0x1, R12 ;  /* 0x00000001210c7824 */ /* 0x000fe400078e020c */
[----:B------:R-:W-:Y:S02]  /*19880*/  IMAD.IADD R20, R31, 0x1, R20 ;  /* 0x000000011f147824 */ /* 0x000fe400078e0214 */
[----:B---3--:R-:W-:-:S02]  /*19890*/  IMAD R22, R29, R25, RZ ;  /* 0x000000191d167224 */ /* 0x008fc400078e02ff */
[--C-:B------:R-:W-:Y:S01]  /*198a0*/  IMAD.MOV R21, RZ, RZ, -R24.reuse ;  /* 0x000000ffff157224 */ /* 0x100fe200078e0a18 */
[----:B------:R-:W-:Y:S01]  /*198b0*/  IADD3.X R12, R12, R20, R19, P1, P0 ;  /* 0x000000140c0c7210 */ /* 0x000fe20000fe0413 */
[----:B------:R-:W-:Y:S01]  /*198c0*/  IMAD.WIDE.U32 R28, R28, R25, RZ ;  /* 0x000000191c1c7225 */ /* 0x000fe200078e00ff */
[----:B------:R-:W-:-:S03]  /*198d0*/  SHF.R.S32.HI R20, RZ, 0x1f, R24 ;  /* 0x0000001fff147819 */ /* 0x000fc60000011418 */
[----:B------:R-:W-:Y:S01]  /*198e0*/  IMAD R21, R21, c[0x0][0x4e8], R18 ;  /* 0x00013a0015157a24 */ /* 0x000fe200078e0212 */
[----:B------:R-:W-:Y:S01]  /*198f0*/  IADD3 R28, P1, P0, R24, R23, R28 ;  /* 0x00000017181c7210 */ /* 0x000fe2000783e01c */
[----:B------:R-:W-:Y:S02]  /*19900*/  IMAD.IADD R25, R29, 0x1, R22 ;  /* 0x000000011d197824 */ /* 0x000fe400078e0216 */
[----:B----4-:R-:W-:Y:S01]  /*19910*/  IMAD R23, R27, R21, RZ ;  /* 0x000000151b177224 */ /* 0x010fe200078e02ff */
        /* <DEDUP_REMOVED lines=9> */
[----:B------:R-:W-:Y:S01]  /*199b0*/  SEL R20, R20, c[0x0][0x454], P2 ;  /* 0x0001150014147a07 */ /* 0x000fe20001000000 */
[----:B------:R-:W-:Y:S03]  /*199c0*/  SHFL.IDX PT, R24, R12, RZ, 0x1c1f ;  /* 0x001c1fff0c187589 */ /* 0x000fe600000e0000 */
[----:B------:R-:W-:Y:S01]  /*199d0*/  LEA.HI.X R21, R28, R20, R21, 0x2, P0 ;  /* 0x000000141c157211 */ /* 0x000fe200000f1415 */
[----:B------:R-:W-:Y:S01]  /*199e0*/  SHFL.IDX PT, R26, R12, 0x1, 0x1c1f ;  /* 0x003c1f000c1a7f89 */ /* 0x000fe200000e0000 */
[----:B------:R-:W-:Y:S01]  /*199f0*/  IMAD.IADD R20, R216, 0x1, R209 ;  /* 0x00000001d8147824 */ /* 0x000fe200078e02d1 */
[----:B------:R-:W-:Y:S02]  /*19a00*/  LOP3.LUT P0, RZ, R217, 0x3, RZ, 0xc0, !PT ;  /* 0x00000003d9ff7812 */ /* 0x000fe4000780c0ff */
[----:B------:R-:W1:Y:S02]  /*19a10*/  SHFL.IDX PT, R25, R21, RZ, 0x1c1f ;  /* 0x001c1fff15197589 */ /* 0x000e6400000e0000 */
[----:B------:R-:W-:-:S02]  /*19a20*/  IADD3 R22, R20, 0x8, RZ ;  /* 0x0000000814167810 */ /* 0x000fc40007ffe0ff */
[----:B------:R-:W2:Y:S01]  /*19a30*/  SHFL.IDX PT, R27, R21, 0x1, 0x1c1f ;  /* 0x003c1f00151b7f89 */ /* 0x000ea200000e0000 */
[-C--:B------:R-:W-:Y:S02]  /*19a40*/  ISETP.GE.OR P1, PT, R20, R13.reuse, P0 ;  /* 0x0000000d1400720c */ /* 0x080fe40000726670 */
[----:B------:R-:W-:-:S11]  /*19a50*/  ISETP.GE.OR P0, PT, R22, R13, P0 ;  /* 0x0000000d1600720c */ /* 0x000fd60000706670 */
[----:B-1----:R1:W-:Y:S01]  /*19a60*/  @!P1 ST.E [R24.64], R16 ;  /* 0x0000001018009985 */ /* 0x0023e2000c101908 */
[----:B------:R-:W-:-:S03]  /*19a70*/  ISETP.GE.AND P1, PT, R22, R13, PT ;  /* 0x0000000d1600720c */ /* 0x000fc60003f26270 */
[----:B--2---:R1:W-:Y:S01]  /*19a80*/  @!P0 ST.E [R26.64], R2 ;  /* 0x000000021a008985 */ /* 0x0043e2000c101908 */
[----:B------:R-:W-:Y:S02]  /*19a90*/  ISETP.GE.AND P0, PT, R20, R13, PT ;  /* 0x0000000d1400720c */ /* 0x000fe40003f06270 */
[----:B------:R-:W-:Y:S01]  /*19aa0*/  P2R R12, PR, RZ, 0x2 ;  /* 0x00000002ff0c7803 */ /* 0x000fe20000000000 */
[----:B------:R-:W-:Y:S05]  /*19ab0*/  @P2 BRA `(.L_x_2375) ;  /* 0x0000083000002947 */ /* 0x000fea0003800000 */
[-C--:B------:R-:W-:Y:S01]  /*19ac0*/  LEA.HI R14, R0, R213.reuse, RZ, 0x3 ;  /* 0x000000d5000e7211 */ /* 0x080fe200078f18ff */
[----:B-1----:R-:W-:Y:S01]  /*19ad0*/  IMAD R2, R19, c[0x0][0x3a0], RZ ;  /* 0x0000e80013027a24 */ /* 0x002fe200078e02ff */
[----:B------:R1:W2:Y:S01]  /*19ae0*/  LDS.128 R64, [R138+0x80] ;  /* 0x000080008a407984 */ /* 0x0002a20000000c00 */
[C---:B------:R-:W-:Y:S01]  /*19af0*/  IMAD.WIDE.U32 R6, R17.reuse, c[0x0][0x3a0], RZ ;  /* 0x0000e80011067a25 */ /* 0x040fe200078e00ff */
[----:B------:R-:W-:Y:S02]  /*19b00*/  LOP3.LUT R0, R14, 0xfffffff8, RZ, 0xc0, !PT ;  /* 0xfffffff80e007812 */ /* 0x000fe400078ec0ff */
[----:B------:R-:W-:Y:S01]  /*19b10*/  SHF.R.S32.HI R14, RZ, 0x3, R14 ;  /* 0x00000003ff0e7819 */ /* 0x000fe2000001140e */
[----:B------:R-:W-:Y:S01]  /*19b20*/  IMAD R17, R17, c[0x0][0x3a4], R2 ;  /* 0x0000e90011117a24 */ /* 0x000fe200078e0202 */
[----:B------:R-:W-:Y:S01]  /*19b30*/  IADD3 R5, -R0, R213, RZ ;  /* 0x000000d500057210 */ /* 0x000fe20007ffe1ff */
[----:B------:R1:W3:Y:S01]  /*19b40*/  LDS.128 R60, [R138+0x1080] ;  /* 0x001080008a3c7984 */ /* 0x0002e20000000c00 */
[----:B------:R-:W-:-:S02]  /*19b50*/  SHF.R.S32.HI R2, RZ, 0x1f, R224 ;  /* 0x0000001fff027819 */ /* 0x000fc400000114e0 */
[----:B------:R-:W-:Y:S01]  /*19b60*/  IADD3 R7, R7, R17, RZ ;  /* 0x0000001107077210 */ /* 0x000fe20007ffe0ff */
[----:B------:R1:W4:Y:S01]  /*19b70*/  LDS.128 R56, [R138+0x2080] ;  /* 0x002080008a387984 */ /* 0x0003220000000c00 */
[----:B------:R-:W-:Y:S01]  /*19b80*/  LEA R0, R5, R14, 0x5 ;  /* 0x0000000e05007211 */ /* 0x000fe200078e28ff */
[----:B------:R-:W-:Y:S01]  /*19b90*/  IMAD R5, R2, c[0x0][0x3f0], RZ ;  /* 0x0000fc0002057a24 */ /* 0x000fe200078e02ff */
[----:B------:R-:W-:Y:S01]  /*19ba0*/  IADD3 R14, R14, R209, RZ ;  /* 0x000000d10e0e7210 */ /* 0x000fe20007ffe0ff */
[----:B------:R-:W-:Y:S01]  /*19bb0*/  IMAD.WIDE.U32 R6, R225, c[0x0][0x3e8], R6 ;  /* 0x0000fa00e1067a25 */ /* 0x000fe200078e0006 */
[----:B------:R-:W-:Y:S01]  /*19bc0*/  IADD3 R0, R209, R0, RZ ;  /* 0x00000000d1007210 */ /* 0x000fe20007ffe0ff */
[----:B------:R1:W1:Y:S02]  /*19bd0*/  LDS.128 R52, [R138+0x3080] ;  /* 0x003080008a347984 */ /* 0x0002640000000c00 */
[----:B------:R-:W-:Y:S01]  /*19be0*/  IMAD R7, R225, c[0x0][0x3ec], R7 ;  /* 0x0000fb00e1077a24 */ /* 0x000fe200078e0207 */
[----:B------:R-:W-:Y:S01]  /*19bf0*/  MOV R8, R0 ;  /* 0x0000000000087202 */ /* 0x000fe20000000f00 */
[----:B------:R-:W-:Y:S01]  /*19c00*/  @P3 IMAD.HI.U32 R4, R0, c[0x0][0x4ec], RZ ;  /* 0x00013b0000043a27 */ /* 0x000fe200078e00ff */
[----:B------:R1:W1:Y:S03]  /*19c10*/  LDS.128 R48, [R138+0x4080] ;  /* 0x004080008a307984 */ /* 0x0002660000000c00 */
[C---:B------:R-:W-:Y:S01]  /*19c20*/  IMAD R2, R224.reuse, c[0x0][0x3f4], R5 ;  /* 0x0000fd00e0027a24 */ /* 0x040fe200078e0205 */
[----:B------:R-:W-:Y:S01]  /*19c30*/  @P3 SHF.R.U32.HI R8, RZ, c[0x0][0x4f0], R4 ;  /* 0x00013c00ff083a19 */ /* 0x000fe20000011604 */
[----:B------:R-:W-:Y:S01]  /*19c40*/  IMAD.WIDE.U32 R16, R224, c[0x0][0x3f0], R6 ;  /* 0x0000fc00e0107a25 */ /* 0x000fe200078e0006 */
[----:B------:R1:W1:Y:S02]  /*19c50*/  LDS.128 R44, [R138+0x5080] ;  /* 0x005080008a2c7984 */ /* 0x0002640000000c00 */
        /* <DEDUP_REMOVED lines=22> */
[----:B--234-:R2:W3:Y:S02]  /*19dc0*/  SHFL.IDX PT, R22, R18, RZ, 0x181f ;  /* 0x00181fff12167589 */ /* 0x01c4e400000e0000 */
.L_x_2443:
[----:B------:R-:W-:Y:S05]  /*19dd0*/  BRA.DIV ~URZ, `(.L_x_2377) ;  /* 0x00003a827f007947 */ /* 0x000fea000b800000 */
[----:B------:R4:W2:Y:S02]  /*19de0*/  SHFL.IDX PT, R2, R8, RZ, 0x181f ;  /* 0x00181fff08027589 */ /* 0x0008a400000e0000 */
.L_x_2444:
        /* <DEDUP_REMOVED lines=18> */
.L_x_2379:
[----:B------:R-:W-:Y:S05]  /*19f10*/  BSYNC B0 ;  /* 0x0000000000007941 */ /* 0x000fea0003800000 */
.L_x_2378:
[----:B------:R-:W-:Y:S05]  /*19f20*/  BRA.DIV ~URZ, `(.L_x_2380) ;  /* 0x000039927f007947 */ /* 0x000fea000b800000 */
[----:B---3--:R3:W4:Y:S04]  /*19f30*/  SHFL.IDX PT, R22, R18, 0x1, 0x181f ;  /* 0x00381f0012167f89 */ /* 0x00872800000e0000 */
[----:B--2---:R3:W2:Y:S02]  /*19f40*/  SHFL.IDX PT, R2, R8, 0x1, 0x181f ;  /* 0x00381f0008027f89 */ /* 0x0046a400000e0000 */
.L_x_2445:
        /* <DEDUP_REMOVED lines=9> */
[----:B-1----:R-:W-:Y:S02]  /*19fe0*/  @!P0 LEA R32, P3, R214, R2, 0x1 ;  /* 0x00000002d6208211 */ /* 0x002fe400078608ff */
[-C--:B----4-:R-:W-:Y:S02]  /*19ff0*/  @!P2 LEA.HI.X R21, R228, R22.reuse, R15, 0x1, P5 ;  /* 0x00000016e415a211 */ /* 0x090fe400028f0c0f */
[-C--:B------:R-:W-:Y:S02]  /*1a000*/  @!P1 LEA.HI.X R17, R215, R22.reuse, R12, 0x1, P4 ;  /* 0x00000016d7119211 */ /* 0x080fe400020f0c0c */
[----:B------:R-:W-:Y:S01]  /*1a010*/  @!P0 LEA.HI.X R33, R214, R22, R9, 0x1, P3 ;  /* 0x00000016d6218211 */ /* 0x000fe200018f0c09 */
[----:B------:R1:W-:Y:S04]  /*1a020*/  @!P2 ST.E.128 [R20.64], R60 ;  /* 0x0000003c1400a985 */ /* 0x0003e8000c101d08 */
[----:B------:R1:W-:Y:S04]  /*1a030*/  @!P1 ST.E.128 [R16.64], R44 ;  /* 0x0000002c10009985 */ /* 0x0003e8000c101d08 */
[----:B------:R1:W-:Y:S02]  /*1a040*/  @!P0 ST.E.128 [R32.64], R28 ;  /* 0x0000001c20008985 */ /* 0x0003e4000c101d08 */
.L_x_2382:
[----:B------:R-:W-:Y:S05]  /*1a050*/  BSYNC B0 ;  /* 0x0000000000007941 */ /* 0x000fea0003800000 */
.L_x_2381:
[----:B------:R-:W-:Y:S05]  /*1a060*/  BRA.DIV ~URZ, `(.L_x_2383) ;  /* 0x000039127f007947 */ /* 0x000fea000b800000 */
[----:B----4-:R4:W3:Y:S02]  /*1a070*/  SHFL.IDX PT, R22, R18, 0x2, 0x181f ;  /* 0x00581f0012167f89 */ /* 0x0108e400000e0000 */
.L_x_2446:
[----:B------:R-:W-:Y:S05]  /*1a080*/  BRA.DIV ~URZ, `(.L_x_2384) ;  /* 0x000039627f007947 */ /* 0x000fea000b800000 */
[----:B--2---:R2:W4:Y:S02]  /*1a090*/  SHFL.IDX PT, R2, R8, 0x2, 0x181f ;  /* 0x00581f0008027f89 */ /* 0x00452400000e0000 */
.L_x_2447:
[----:B------:R-:W-:Y:S01]  /*1a0a0*/  IADD3 R0, R14, 0x40, RZ ;  /* 0x000000400e007810 */ /* 0x000fe20007ffe0ff */
[----:B------:R-:W-:Y:S03]  /*1a0b0*/  BSSY B0, `(.L_x_2385) ;  /* 0x000000f000007945 */ /* 0x000fe60003800000 */
[----:B------:R-:W-:-:S13]  /*1a0c0*/  ISETP.GE.AND P0, PT, R0, R13, PT ;  /* 0x0000000d0000720c */ /* 0x000fda0003f06270 */
[----:B------:R-:W-:Y:S05]  /*1a0d0*/  @P0 BRA `(.L_x_2386) ;  /* 0x000000c000000947 */ /* 0x000fea0003800000 */
[----:B------:R-:W-:Y:S02]  /*1a0e0*/  ISETP.GE.AND P2, PT, R228, c[0x0][0x3c8], PT ;  /* 0x0000f200e4007a0c */ /* 0x000fe40003f46270 */
[----:B------:R-:W-:Y:S02]  /*1a0f0*/  ISETP.GE.AND P1, PT, R215, c[0x0][0x3c8], PT ;  /* 0x0000f200d7007a0c */ /* 0x000fe40003f26270 */
[----:B------:R-:W-:-:S09]  /*1a100*/  ISETP.GE.AND P0, PT, R214, c[0x0][0x3c8], PT ;  /* 0x0000f200d6007a0c */ /* 0x000fd20003f06270 */
[-C--:B-1--4-:R-:W-:Y:S02]  /*1a110*/  @!P2 LEA R20, P5, R228, R2.reuse, 0x1 ;  /* 0x00000002e414a211 */ /* 0x092fe400078a08ff */
[CC--:B------:R-:W-:Y:S02]  /*1a120*/  @!P1 LEA R16, P4, R215.reuse, R2.reuse, 0x1 ;  /* 0x00000002d7109211 */ /* 0x0c0fe400078808ff */
[----:B------:R-:W-:Y:S02]  /*1a130*/  @!P0 LEA R28, P3, R214, R2, 0x1 ;  /* 0x00000002d61c8211 */ /* 0x000fe400078608ff */
[-C--:B---3--:R-:W-:Y:S02]  /*1a140*/  @!P2 LEA.HI.X R21, R228, R22.reuse, R15, 0x1, P5 ;  /* 0x00000016e415a211 */ /* 0x088fe400028f0c0f */
[-C--:B------:R-:W-:Y:S02]  /*1a150*/  @!P1 LEA.HI.X R17, R215, R22.reuse, R12, 0x1, P4 ;  /* 0x00000016d7119211 */ /* 0x080fe400020f0c0c */
[----:B------:R-:W-:Y:S01]  /*1a160*/  @!P0 LEA.HI.X R29, R214, R22, R9, 0x1, P3 ;  /* 0x00000016d61d8211 */ /* 0x000fe200018f0c09 */
[----:B------:R1:W-:Y:S04]  /*1a170*/  @!P2 ST.E.128 [R20.64], R56 ;  /* 0x000000381400a985 */ /* 0x0003e8000c101d08 */
[----:B------:R1:W-:Y:S04]  /*1a180*/  @!P1 ST.E.128 [R16.64], R40 ;  /* 0x0000002810009985 */ /* 0x0003e8000c101d08 */
[----:B------:R1:W-:Y:S02]  /*1a190*/  @!P0 ST.E.128 [R28.64], R24 ;  /* 0x000000181c008985 */ /* 0x0003e4000c101d08 */
.L_x_2386:
[----:B------:R-:W-:Y:S05]  /*1a1a0*/  BSYNC B0 ;  /* 0x0000000000007941 */ /* 0x000fea0003800000 */
.L_x_2385:
[----:B------:R-:W-:Y:S05]  /*1a1b0*/  BRA.DIV ~URZ, `(.L_x_2387) ;  /* 0x000038927f007947 */ /* 0x000fea000b800000 */
[----:B---34-:R-:W3:Y:S04]  /*1a1c0*/  SHFL.IDX PT, R18, R18, 0x3, 0x181f ;  /* 0x00781f0012127f89 */ /* 0x018ee800000e0000 */
[----:B------:R4:W2:Y:S02]  /*1a1d0*/  SHFL.IDX PT, R2, R8, 0x3, 0x181f ;  /* 0x00781f0008027f89 */ /* 0x0008a400000e0000 */
.L_x_2448:
[----:B------:R-:W-:-:S04]  /*1a1e0*/  IADD3 R14, R14, 0x60, RZ ;  /* 0x000000600e0e7810 */ /* 0x000fc80007ffe0ff */
[----:B------:R-:W-:-:S13]  /*1a1f0*/  ISETP.GE.AND P0, PT, R14, R13, PT ;  /* 0x0000000d0e00720c */ /* 0x000fda0003f06270 */
[----:B------:R-:W-:Y:S05]  /*1a200*/  @P0 BRA `(.L_x_2388) ;  /* 0x00001ed000000947 */ /* 0x000fea0003800000 */
[----:B------:R-:W-:Y:S02]  /*1a210*/  ISETP.GE.AND P1, PT, R228, c[0x0][0x3c8], PT ;  /* 0x0000f200e4007a0c */ /* 0x000fe40003f26270 */
[----:B------:R-:W-:-:S11]  /*1a220*/  ISETP.GE.AND P0, PT, R215, c[0x0][0x3c8], PT ;  /* 0x0000f200d7007a0c */ /* 0x000fd60003f06270 */
[CC--:B-12---:R-:W-:Y:S02]  /*1a230*/  @!P1 LEA R16, P3, R228.reuse, R2.reuse, 0x1 ;  /* 0x00000002e4109211 */ /* 0x0c6fe400078608ff */
[C---:B------:R-:W-:Y:S02]  /*1a240*/  @!P0 LEA R14, P2, R215.reuse, R2, 0x1 ;  /* 0x00000002d70e8211 */ /* 0x040fe400078408ff */
[-C--:B---3--:R-:W-:Y:S02]  /*1a250*/  @!P1 LEA.HI.X R17, R228, R18.reuse, R15, 0x1, P3 ;  /* 0x00000012e4119211 */ /* 0x088fe400018f0c0f */
[----:B------:R-:W-:-:S03]  /*1a260*/  @!P0 LEA.HI.X R15, R215, R18, R12, 0x1, P2 ;  /* 0x00000012d70f8211 */ /* 0x000fc600010f0c0c */
[----:B------:R1:W-:Y:S04]  /*1a270*/  @!P1 ST.E.128 [R16.64], R52 ;  /* 0x0000003410009985 */ /* 0x0003e8000c101d08 */
[----:B------:R1:W-:Y:S01]  /*1a280*/  @!P0 ST.E.128 [R14.64], R36 ;  /* 0x000000240e008985 */ /* 0x0003e2000c101d08 */
[----:B------:R-:W-:-:S13]  /*1a290*/  ISETP.GE.AND P0, PT, R214, c[0x0][0x3c8], PT ;  /* 0x0000f200d6007a0c */ /* 0x000fda0003f06270 */
[----:B------:R-:W-:Y:S05]  /*1a2a0*/  @P0 BRA `(.L_x_2388) ;  /* 0x00001e3000000947 */ /* 0x000fea0003800000 */
[----:B----4-:R-:W-:-:S04]  /*1a2b0*/  LEA R8, P0, R214, R2, 0x1 ;  /* 0x00000002d6087211 */ /* 0x010fc800078008ff */
[----:B------:R-:W-:-:S05]  /*1a2c0*/  LEA.HI.X R9, R214, R18, R9, 0x1, P0 ;  /* 0x00000012d6097211 */ /* 0x000fca00000f0c09 */
[----:B------:R2:W-:Y:S01]  /*1a2d0*/  ST.E.128 [R8.64], R4 ;  /* 0x0000000408007985 */ /* 0x0005e2000c101d08 */
[----:B------:R-:W-:Y:S05]  /*1a2e0*/  BRA `(.L_x_2388) ;  /* 0x00001df000007947 */ /* 0x000fea0003800000 */
.L_x_2375:
[----:B------:R-:W-:Y:S01]  /*1a2f0*/  IMAD R0, R19, c[0x0][0x408], RZ ;  /* 0x0001020013007a24 */ /* 0x000fe200078e02ff */
[----:B-1----:R-:W-:Y:S01]  /*1a300*/  MOV R2, R18 ;  /* 0x0000001200027202 */ /* 0x002fe20000000f00 */
[----:B------:R-:W-:-:S04]  /*1a310*/  IMAD.WIDE.U32 R20, R17, c[0x0][0x408], RZ ;  /* 0x0001020011147a25 */ /* 0x000fc800078e00ff */
[----:B------:R-:W-:-:S05]  /*1a320*/  IMAD R0, R17, c[0x0][0x40c], R0 ;  /* 0x0001030011007a24 */ /* 0x000fca00078e0200 */
[----:B------:R-:W-:Y:S02]  /*1a330*/  IADD3 R21, R21, R0, RZ ;  /* 0x0000000015157210 */ /* 0x000fe40007ffe0ff */
[----:B------:R-:W-:-:S03]  /*1a340*/  SHF.R.S32.HI R0, RZ, 0x1f, R224 ;  /* 0x0000001fff007819 */ /* 0x000fc600000114e0 */
[----:B------:R-:W-:-:S04]  /*1a350*/  IMAD.WIDE.U32 R16, R225, c[0x0][0x438], R20 ;  /* 0x00010e00e1107a25 */ /* 0x000fc800078e0014 */
[----:B------:R-:W-:Y:S02]  /*1a360*/  IMAD R13, R0, c[0x0][0x440], RZ ;  /* 0x00011000000d7a24 */ /* 0x000fe400078e02ff */
[----:B------:R-:W-:Y:S02]  /*1a370*/  IMAD R17, R225, c[0x0][0x43c], R17 ;  /* 0x00010f00e1117a24 */ /* 0x000fe400078e0211 */
[----:B------:R-:W-:-:S04]  /*1a380*/  @P3 IMAD.HI.U32 R0, R18, c[0x0][0x4ec], RZ ;  /* 0x00013b0012003a27 */ /* 0x000fc800078e00ff */
[C---:B------:R-:W-:Y:S01]  /*1a390*/  IMAD R13, R224.reuse, c[0x0][0x444], R13 ;  /* 0x00011100e00d7a24 */ /* 0x040fe200078e020d */
[----:B------:R-:W-:Y:S01]  /*1a3a0*/  @P3 SHF.R.U32.HI R2, RZ, c[0x0][0x4f0], R0 ;  /* 0x00013c00ff023a19 */ /* 0x000fe20000011600 */
[----:B------:R-:W-:-:S05]  /*1a3b0*/  IMAD.WIDE.U32 R16, R224, c[0x0][0x440], R16 ;  /* 0x00011000e0107a25 */ /* 0x000fca00078e0010 */
[----:B------:R-:W-:Y:S02]  /*1a3c0*/  IADD3 R21, R17, R13, RZ ;  /* 0x0000000d11157210 */ /* 0x000fe40007ffe0ff */
[----:B------:R-:W-:Y:S02]  /*1a3d0*/  MOV R20, R16 ;  /* 0x0000001000147202 */ /* 0x000fe40000000f00 */
        /* <DEDUP_REMOVED lines=18> */
.L_x_2449:
[----:B------:R-:W-:Y:S05]  /*1a500*/  BRA.DIV ~URZ, `(.L_x_2390) ;  /* 0x000036727f007947 */ /* 0x000fea000b800000 */
[----:B------:R3:W4:Y:S02]  /*1a510*/  SHFL.IDX PT, R2, R163, RZ, 0x1c1f ;  /* 0x001c1fffa3027589 */ /* 0x00072400000e0000 */
.L_x_2450:
        /* <DEDUP_REMOVED lines=54> */
[-C--:B------:R-:W-:Y:S02]  /*1a880*/  @!P0 LEA R16, P2, R159, R2.reuse, 0x2 ;  /* 0x000000029f108211 */ /* 0x080fe400078410ff */
[----:B--2---:R-:W-:Y:S01]  /*1a890*/  @!P1 IMAD.WIDE R20, R221, 0x4, R164 ;  /* 0x00000004dd149825 */ /* 0x004fe200078e02a4 */
[----:B------:R-:W-:Y:S02]  /*1a8a0*/  @!P3 LEA R166, P5, R161, R2, 0x2 ;  /* 0x00000002a1a6b211 */ /* 0x000fe400078a10ff */
[----:B------:R-:W-:Y:S02]  /*1a8b0*/  @!P0 LEA.HI.X R17, R159, R165, R156, 0x2, P2 ;  /* 0x000000a59f118211 */ /* 0x000fe400010f149c */
[----:B------:R-:W-:Y:S01]  /*1a8c0*/  ISETP.GE.AND P2, PT, R146, c[0x0][0x3c8], PT ;  /* 0x0000f20092007a0c */ /* 0x000fe20003f46270 */
[----:B------:R2:W-:Y:S01]  /*1a8d0*/  @!P1 ST.E.64 [R20.64], R132 ;  /* 0x0000008414009985 */ /* 0x0005e2000c101b08 */
[----:B------:R-:W-:-:S02]  /*1a8e0*/  ISETP.GE.AND P1, PT, R144, c[0x0][0x3c8], PT ;  /* 0x0000f20090007a0c */ /* 0x000fc40003f26270 */
[----:B------:R-:W-:Y:S01]  /*1a8f0*/  @!P3 LEA.HI.X R167, R161, R165, R158, 0x2, P5 ;  /* 0x000000a5a1a7b211 */ /* 0x000fe200028f149e */
[----:B------:R4:W-:Y:S01]  /*1a900*/  @!P0 ST.E.64 [R16.64], R128 ;  /* 0x0000008010008985 */ /* 0x0009e2000c101b08 */
[----:B------:R-:W-:-:S03]  /*1a910*/  @!P4 LEA R168, P0, R155, R2, 0x2 ;  /* 0x000000029ba8c211 */ /* 0x000fc600078010ff */
[----:B------:R5:W-:Y:S01]  /*1a920*/  @!P3 ST.E.64 [R166.64], R124 ;  /* 0x0000007ca600b985 */ /* 0x000be2000c101b08 */
[-C--:B------:R-:W-:Y:S02]  /*1a930*/  @!P4 LEA.HI.X R169, R155, R165.reuse, R154, 0x2, P0 ;  /* 0x000000a59ba9c211 */ /* 0x080fe400000f149a */
[----:B------:R-:W-:Y:S02]  /*1a940*/  ISETP.GE.AND P3, PT, R88, c[0x0][0x3c8], PT ;  /* 0x0000f20058007a0c */ /* 0x000fe40003f66270 */
[----:B------:R-:W-:Y:S01]  /*1a950*/  @!P2 LEA R170, P5, R146, R2, 0x2 ;  /* 0x0000000292aaa211 */ /* 0x000fe200078a10ff */
[----:B------:R1:W-:Y:S01]  /*1a960*/  @!P4 ST.E.64 [R168.64], R120 ;  /* 0x00000078a800c985 */ /* 0x0003e2000c101b08 */
[----:B------:R-:W-:Y:S02]  /*1a970*/  ISETP.GE.AND P4, PT, R38, c[0x0][0x3c8], PT ;  /* 0x0000f20026007a0c */ /* 0x000fe40003f86270 */
[----:B------:R-:W-:-:S05]  /*1a980*/  @!P2 LEA.HI.X R171, R146, R165, R145, 0x2, P5 ;  /* 0x000000a592aba211 */ /* 0x000fca00028f1491 */
        /* <DEDUP_REMOVED lines=10> */
[CC--:B-1----:R-:W-:Y:S01]  /*1aa30*/  @!P2 LEA R120, P5, R36.reuse, R2.reuse, 0x2 ;  /* 0x000000022478a211 */ /* 0x0c2fe200078a10ff */
        /* <DEDUP_REMOVED lines=25> */
[----:B-----5:R-:W-:Y:S01]  /*1abd0*/  @!P3 LEA R44, P5, R18, R2, 0x2 ;  /* 0x00000002122cb211 */ /* 0x020fe200078a10ff */
[----:B------:R3:W-:Y:S01]  /*1abe0*/  @!P1 ST.E.64 [R40.64], R60 ;  /* 0x0000003c28009985 */ /* 0x0007e2000c101b08 */
[----:B------:R-:W-:Y:S02]  /*1abf0*/  ISETP.GE.AND P1, PT, R152, c[0x0][0x3c8], PT ;  /* 0x0000f20098007a0c */ /* 0x000fe40003f26270 */
[----:B------:R-:W-:Y:S02]  /*1ac00*/  @!P3 LEA.HI.X R45, R18, R165, R13, 0x2, P5 ;  /* 0x000000a5122db211 */ /* 0x000fe400028f140d */
[----:B------:R-:W-:-:S03]  /*1ac10*/  ISETP.GE.AND P5, PT, R84, c[0x0][0x3c8], PT ;  /* 0x0000f20054007a0c */ /* 0x000fc60003fa6270 */
[----:B------:R4:W-:Y:S01]  /*1ac20*/  @!P3 ST.E.64 [R44.64], R64 ;  /* 0x000000402c00b985 */ /* 0x0009e2000c101b08 */
[----:B-1----:R-:W-:-:S05]  /*1ac30*/  @!P4 LEA R20, P0, R150, R2, 0x2 ;  /* 0x000000029614c211 */ /* 0x002fca00078010ff */
[-C--:B------:R-:W-:Y:S02]  /*1ac40*/  @!P1 LEA R48, P3, R152, R2.reuse, 0x2 ;  /* 0x0000000298309211 */ /* 0x080fe400078610ff */
[-C--:B------:R-:W-:Y:S02]  /*1ac50*/  @!P4 LEA.HI.X R21, R150, R165.reuse, R149, 0x2, P0 ;  /* 0x000000a59615c211 */ /* 0x080fe400000f1495 */
[-C--:B------:R-:W-:Y:S02]  /*1ac60*/  @!P1 LEA.HI.X R49, R152, R165.reuse, R151, 0x2, P3 ;  /* 0x000000a598319211 */ /* 0x080fe400018f1497 */
[----:B--2---:R-:W-:Y:S01]  /*1ac70*/  @!P2 LEA R16, P0, R160, R2, 0x2 ;  /* 0x00000002a010a211 */ /* 0x004fe200078010ff */
        /* <DEDUP_REMOVED lines=26> */
.L_x_2392:
[----:B------:R-:W-:Y:S05]  /*1ae20*/  BSYNC B0 ;  /* 0x0000000000007941 */ /* 0x000fea0003800000 */
.L_x_2391:
[----:B------:R-:W-:Y:S05]  /*1ae30*/  BRA.DIV ~URZ, `(.L_x_2393) ;  /* 0x00002da27f007947 */ /* 0x000fea000b800000 */
[----:B------:R1:W3:Y:S04]  /*1ae40*/  SHFL.IDX PT, R5, R162, 0x1, 0x1c1f ;  /* 0x003c1f00a2057f89 */ /* 0x0002e800000e0000 */
[----:B----4-:R1:W4:Y:S02]  /*1ae50*/  SHFL.IDX PT, R2, R163, 0x1, 0x1c1f ;  /* 0x003c1f00a3027f89 */ /* 0x01032400000e0000 */
.L_x_2451:
[----:B------:R-:W-:-:S13]  /*1ae60*/  ISETP.NE.AND P0, PT, R12, RZ, PT ;  /* 0x000000ff0c00720c */ /* 0x000fda0003f05270 */
[----:B------:R-:W-:Y:S05]  /*1ae70*/  @P0 BRA `(.L_x_2388) ;  /* 0x0000126000000947 */ /* 0x000fea0003800000 */
[----:B------:R-:W-:Y:S02]  /*1ae80*/  ISETP.GE.AND P3, PT, R159, c[0x0][0x3c8], PT ;  /* 0x0000f2009f007a0c */ /* 0x000fe40003f66270 */
[----:B------:R-:W-:Y:S02]  /*1ae90*/  ISETP.GE.AND P2, PT, R161, c[0x0][0x3c8], PT ;  /* 0x0000f200a1007a0c */ /* 0x000fe40003f46270 */
[----:B------:R-:W-:Y:S02]  /*1aea0*/  ISETP.GE.AND P1, PT, R155, c[0x0][0x3c8], PT ;  /* 0x0000f2009b007a0c */ /* 0x000fe40003f26270 */
[----:B------:R-:W-:Y:S02]  /*1aeb0*/  ISETP.GE.AND P4, PT, R221, c[0x0][0x3c8], PT ;  /* 0x0000f200dd007a0c */ /* 0x000fe40003f86270 */
[----:B------:R-:W-:-:S05]  /*1aec0*/  ISETP.GE.AND P0, PT, R146, c[0x0][0x3c8], PT ;  /* 0x0000f20092007a0c */ /* 0x000fca0003f06270 */
[-C--:B-1--4-:R-:W-:Y:S02]  /*1aed0*/  @!P3 LEA R8, P6, R159, R2.reuse, 0x2 ;  /* 0x000000029f08b211 */ /* 0x092fe400078c10ff */
[-C--:B------:R-:W-:Y:S02]  /*1aee0*/  @!P2 LEA R6, P5, R161, R2.reuse, 0x2 ;  /* 0x00000002a106a211 */ /* 0x080fe400078a10ff */
[-C--:B---3--:R-:W-:Y:S02]  /*1aef0*/  @!P3 LEA.HI.X R9, R159, R5.reuse, R156, 0x2, P6 ;  /* 0x000000059f09b211 */ /* 0x088fe400030f149c */
[-C--:B------:R-:W-:Y:S01]  /*1af00*/  @!P1 LEA R20, P6, R155, R2.reuse, 0x2 ;  /* 0x000000029b149211 */ /* 0x080fe200078c10ff */
[----:B------:R-:W-:Y:S01]  /*1af10*/  @!P4 IMAD.MOV.U32 R4, RZ, RZ, R2 ;  /* 0x000000ffff04c224 */ /* 0x000fe200078e0002 */
[-C--:B------:R-:W-:Y:S02]  /*1af20*/  @!P2 LEA.HI.X R7, R161, R5.reuse, R158, 0x2, P5 ;  /* 0x00000005a107a211 */ /* 0x080fe400028f149e */
[----:B------:R-:W-:Y:S01]  /*1af30*/  @!P0 LEA R16, P5, R146, R2, 0x2 ;  /* 0x0000000292108211 */ /* 0x000fe200078a10ff */
[----:B------:R-:W-:Y:S01]  /*1af40*/  @!P4 IMAD.WIDE R40, R221, 0x4, R4 ;  /* 0x00000004dd28c825 */ /* 0x000fe200078e0204 */
[----:B------:R-:W-:-:S02]  /*1af50*/  @!P1 LEA.HI.X R21, R155, R5, R154, 0x2, P6 ;  /* 0x000000059b159211 */ /* 0x000fc400030f149a */
[----:B------:R-:W-:Y:S02]  /*1af60*/  ISETP.GE.AND P6, PT, R144, c[0x0][0x3c8], PT ;  /* 0x0000f20090007a0c */ /* 0x000fe40003fc6270 */
[----:B------:R-:W-:Y:S01]  /*1af70*/  @!P0 LEA.HI.X R17, R146, R5, R145, 0x2, P5 ;  /* 0x0000000592118211 */ /* 0x000fe200028f1491 */
[----:B------:R1:W-:Y:S01]  /*1af80*/  @!P4 ST.E.64 [R40.64], R134 ;  /* 0x000000862800c985 */ /* 0x0003e2000c101b08 */
[----:B------:R-:W-:Y:S02]  /*1af90*/  ISETP.GE.AND P5, PT, R88, c[0x0][0x3c8], PT ;  /* 0x0000f20058007a0c */ /* 0x000fe40003fa6270 */
[----:B------:R-:W-:Y:S01]  /*1afa0*/  ISETP.GE.AND P4, PT, R38, c[0x0][0x3c8], PT ;  /* 0x0000f20026007a0c */ /* 0x000fe20003f86270 */
[----:B------:R-:W-:Y:S01]  /*1afb0*/  @!P3 ST.E.64 [R8.64], R130 ;  /* 0x000000820800b985 */ /* 0x000fe2000c101b08 */
[----:B------:R-:W-:-:S03]  /*1afc0*/  ISETP.GE.AND P3, PT, R36, c[0x0][0x3c8], PT ;  /* 0x0000f20024007a0c */ /* 0x000fc60003f66270 */
[----:B------:R3:W-:Y:S01]  /*1afd0*/  @!P2 ST.E.64 [R6.64], R126 ;  /* 0x0000007e0600a985 */ /* 0x0007e2000c101b08 */
[----:B------:R-:W-:-:S03]  /*1afe0*/  ISETP.GE.AND P2, PT, R31, c[0x0][0x3c8], PT ;  /* 0x0000f2001f007a0c */ /* 0x000fc60003f46270 */
[----:B------:R-:W-:Y:S02]  /*1aff0*/  @!P1 ST.E.64 [R20.64], R122 ;  /* 0x0000007a14009985 */ /* 0x000fe4000c101b08 */
[-C--:B------:R-:W-:Y:S02]  /*1b000*/  @!P5 LEA R44, P1, R88, R2.reuse, 0x2 ;  /* 0x00000002582cd211 */ /* 0x080fe400078210ff */
[----:B------:R4:W-:Y:S01]  /*1b010*/  @!P0 ST.E.64 [R16.64], R118 ;  /* 0x0000007610008985 */ /* 0x0009e2000c101b08 */
[----:B------:R-:W-:Y:S02]  /*1b020*/  @!P6 LEA R48, P0, R144, R2, 0x2 ;  /* 0x000000029030e211 */ /* 0x000fe400078010ff */
[-C--:B------:R-:W-:Y:S02]  /*1b030*/  @!P5 LEA.HI.X R45, R88, R5.reuse, R85, 0x2, P1 ;  /* 0x00000005582dd211 */ /* 0x080fe400008f1455 */
[----:B------:R-:W-:Y:S02]  /*1b040*/  @!P6 LEA.HI.X R49, R144, R5, R89, 0x2, P0 ;  /* 0x000000059031e211 */ /* 0x000fe400000f1459 */
[----:B------:R-:W-:-:S03]  /*1b050*/  ISETP.GE.AND P1, PT, R29, c[0x0][0x3c8], PT ;  /* 0x0000f2001d007a0c */ /* 0x000fc60003f26270 */
[----:B------:R-:W-:Y:S01]  /*1b060*/  @!P6 ST.E.64 [R48.64], R114 ;  /* 0x000000723000e985 */ /* 0x000fe2000c101b08 */
[----:B------:R-:W-:Y:S02]  /*1b070*/  ISETP.GE.AND P6, PT, R27, c[0x0][0x3c8], PT ;  /* 0x0000f2001b007a0c */ /* 0x000fe40003fc6270 */
[CC--:B-1----:R-:W-:Y:S01]  /*1b080*/  @!P4 LEA R40, P0, R38.reuse, R2.reuse, 0x2 ;  /* 0x000000022628c211 */ /* 0x0c2fe200078010ff */
        /* <DEDUP_REMOVED lines=10> */
[CC--:B----4-:R-:W-:Y:S02]  /*1b130*/  @!P1 LEA R16, P0, R29.reuse, R2.reuse, 0x2 ;  /* 0x000000021d109211 */ /* 0x0d0fe400078010ff */
        /* <DEDUP_REMOVED lines=17> */
[-C--:B-1----:R-:W-:Y:S02]  /*1b250*/  @!P3 LEA R6, P0, R18, R2.reuse, 0x2 ;  /* 0x000000021206b211 */ /* 0x082fe400078010ff */
[----:B------:R-:W-:Y:S02]  /*1b260*/  ISETP.GE.AND P4, PT, R84, c[0x0][0x3c8], PT ;  /* 0x0000f20054007a0c */ /* 0x000fe40003f86270 */
[----:B------:R-:W-:Y:S02]  /*1b270*/  @!P3 LEA.HI.X R7, R18, R5, R13, 0x2, P0 ;  /* 0x000000051207b211 */ /* 0x000fe400000f140d */
[----:B---3--:R-:W-:-:S03]  /*1b280*/  @!P2 LEA R8, P0, R150, R2, 0x2 ;  /* 0x000000029608a211 */ /* 0x008fc600078010ff */
[----:B------:R1:W-:Y:S01]  /*1b290*/  @!P3 ST.E.64 [R6.64], R66 ;  /* 0x000000420600b985 */ /* 0x0003e2000c101b08 */
[-C--:B------:R-:W-:Y:S02]  /*1b2a0*/  @!P2 LEA.HI.X R9, R150, R5.reuse, R149, 0x2, P0 ;  /* 0x000000059609a211 */ /* 0x080fe400000f1495 */
[-C--:B------:R-:W-:Y:S02]  /*1b2b0*/  @!P1 LEA R12, P0, R160, R2.reuse, 0x2 ;  /* 0x00000002a00c9211 */ /* 0x080fe400078010ff */
[----:B------:R-:W-:Y:S01]  /*1b2c0*/  ISETP.GE.AND P3, PT, R82, c[0x0][0x3c8], PT ;  /* 0x0000f20052007a0c */ /* 0x000fe20003f66270 */
[----:B------:R3:W-:Y:S01]  /*1b2d0*/  @!P2 ST.E.64 [R8.64], R70 ;  /* 0x000000460800a985 */ /* 0x0007e2000c101b08 */
[----:B------:R-:W-:Y:S02]  /*1b2e0*/  @!P1 LEA.HI.X R13, R160, R5, R153, 0x2, P0 ;  /* 0x00000005a00d9211 */ /* 0x000fe400000f1499 */
[-C--:B------:R-:W-:Y:S02]  /*1b2f0*/  @!P6 LEA R18, P0, R152, R2.reuse, 0x2 ;  /* 0x000000029812e211 */ /* 0x080fe400078010ff */
[----:B------:R-:W-:Y:S01]  /*1b300*/  ISETP.GE.AND P2, PT, R80, c[0x0][0x3c8], PT ;  /* 0x0000f20050007a0c */ /* 0x000fe20003f46270 */
[----:B------:R2:W-:Y:S01]  /*1b310*/  @!P1 ST.E.64 [R12.64], R74 ;  /* 0x0000004a0c009985 */ /* 0x0005e2000c101b08 */
[----:B----4-:R-:W-:-:S02]  /*1b320*/  @!P5 LEA R16, P1, R148, R2, 0x2 ;  /* 0x000000029410d211 */ /* 0x010fc400078210ff */
[-C--:B------:R-:W-:Y:S02]  /*1b330*/  @!P6 LEA.HI.X R19, R152, R5.reuse, R151, 0x2, P0 ;  /* 0x000000059813e211 */ /* 0x080fe400000f1497 */
[-C--:B-----5:R-:W-:Y:S02]  /*1b340*/  @!P4 LEA R20, P0, R84, R2.reuse, 0x2 ;  /* 0x000000025414c211 */ /* 0x0a0fe400078010ff */
        /* <DEDUP_REMOVED lines=11> */
[----:B--2---:R-:W-:-:S03]  /*1b400*/  @!P1 LEA R12, P0, R33, R2, 0x2 ;  /* 0x00000002210c9211 */ /* 0x004fc600078010ff */
[----:B------:R4:W-:Y:S01]  /*1b410*/  @!P2 ST.E.64 [R8.64], R94 ;  /* 0x0000005e0800a985 */ /* 0x0009e2000c101b08 */
[----:B------:R-:W-:Y:S02]  /*1b420*/  @!P1 LEA.HI.X R13, R33, R5, R32, 0x2, P0 ;  /* 0x00000005210d9211 */ /* 0x000fe400000f1420 */
[----:B------:R-:W-:-:S03]  /*1b430*/  ISETP.GE.AND P0, PT, R157, c[0x0][0x3c8], PT ;  /* 0x0000f2009d007a0c */ /* 0x000fc60003f06270 */
[----:B------:R4:W-:Y:S10]  /*1b440*/  @!P1 ST.E.64 [R12.64], R98 ;  /* 0x000000620c009985 */ /* 0x0009f4000c101b08 */
[----:B------:R-:W-:Y:S05]  /*1b450*/  @P0 BRA `(.L_x_2388) ;  /* 0x00000c8000000947 */ /* 0x000fea0003800000 */
[----:B------:R-:W-:-:S04]  /*1b460*/  LEA R4, P0, R157, R2, 0x2 ;  /* 0x000000029d047211 */ /* 0x000fc800078010ff */
[----:B------:R-:W-:-:S05]  /*1b470*/  LEA.HI.X R5, R157, R5, R34, 0x2, P0 ;  /* 0x000000059d057211 */ /* 0x000fca00000f1422 */
[----:B------:R1:W-:Y:S01]  /*1b480*/  ST.E.64 [R4.64], R102 ;  /* 0x0000006604007985 */ /* 0x0003e2000c101b08 */
[----:B------:R-:W-:Y:S05]  /*1b490*/  BRA `(.L_x_2388) ;  /* 0x00000c4000007947 */ /* 0x000fea0003800000 */
.L_x_2373:
        /* <DEDUP_REMOVED lines=17> */
[----:B-----5:R-:W3:Y:S04]  /*1b5b0*/  LDG.E R4, [R8.64] ;  /* 0x0000000808047981 */ /* 0x020ee8000c1e1900 */
[----:B--2---:R-:W3:Y:S02]  /*1b5c0*/  LDG.E R7, [R8.64+0x4] ;  /* 0x0000040808077981 */ /* 0x004ee4000c1e1900 */
[----:B---3--:R-:W-:Y:S02]  /*1b5d0*/  IADD3 R4, -R4, R7, RZ ;  /* 0x0000000704047210 */ /* 0x008fe40007ffe1ff */
.L_x_2394:
[----:B------:R-:W-:Y:S01]  /*1b5e0*/  ISETP.GT.AND P0, PT, R213, 0x7f, PT ;  /* 0x0000007fd500780c */ /* 0x000fe20003f04270 */
[----:B------:R-:W-:Y:S01]  /*1b5f0*/  BSSY B0, `(.L_x_2395) ;  /* 0x0000034000007945 */ /* 0x000fe20003800000 */
[----:B------:R-:W-:Y:S02]  /*1b600*/  SEL R224, R224, RZ, !P2 ;  /* 0x000000ffe0e07207 */ /* 0x000fe40005000000 */
[----:B------:R-:W-:-:S02]  /*1b610*/  SEL R5, R5, RZ, !P2 ;  /* 0x000000ff05057207 */ /* 0x000fc40005000000 */
[----:B--2--5:R-:W-:-:S07]  /*1b620*/  SHF.R.S32.HI R6, RZ, 0x1f, R0 ;  /* 0x0000001fff067819 */ /* 0x024fce0000011400 */
[----:B------:R-:W-:Y:S05]  /*1b630*/  @P0 BRA `(.L_x_2396) ;  /* 0x000002f000000947 */ /* 0x000fea0003800000 */
[----:B------:R-:W-:Y:S01]  /*1b640*/  IMAD R7, R4, c[0x0][0x4e8], RZ ;  /* 0x00013a0004077a24 */ /* 0x000fe200078e02ff */
[----:B------:R-:W-:-:S04]  /*1b650*/  IADD3 R2, R209, R213, RZ ;  /* 0x000000d5d1027210 */ /* 0x000fc80007ffe0ff */
[----:B------:R-:W-:-:S13]  /*1b660*/  ISETP.GE.AND P0, PT, R2, R7, PT ;  /* 0x000000070200720c */ /* 0x000fda0003f06270 */
[----:B------:R-:W-:Y:S05]  /*1b670*/  @P0 BRA `(.L_x_2396) ;  /* 0x000002b000000947 */ /* 0x000fea0003800000 */
[----:B------:R-:W-:Y:S01]  /*1b680*/  IMAD.MOV.U32 R15, RZ, RZ, 0x368 ;  /* 0x00000368ff0f7424 */ /* 0x000fe200078e00ff */
[----:B------:R-:W-:Y:S01]  /*1b690*/  ISETP.GT.AND P2, PT, R210, 0x1, PT ;  /* 0x00000001d200780c */ /* 0x000fe20003f44270 */
[----:B------:R-:W-:-:S03]  /*1b6a0*/  IMAD.MOV.U32 R7, RZ, RZ, c[0x0][0x4e8] ;  /* 0x00013a00ff077624 */ /* 0x000fc600078e00ff */
[----:B------:R-:W-:Y:S02]  /*1b6b0*/  SEL R15, R15, 0x328, P2 ;  /* 0x000003280f0f7807 */ /* 0x000fe40001000000 */
[----:B------:R-:W-:Y:S02]  /*1b6c0*/  ISETP.NE.AND P0, PT, R7, 0x1, PT ;  /* 0x000000010700780c */ /* 0x000fe40003f05270 */
[----:B------:R-:W2:Y:S01]  /*1b6d0*/  LDC.64 R24, c[0x0][R15+0x170] ;  /* 0x00005c000f187b82 */ /* 0x000ea20000000a00 */
[----:B------:R-:W-:Y:S02]  /*1b6e0*/  MOV R7, R2 ;  /* 0x0000000200077202 */ /* 0x000fe40000000f00 */
[----:B------:R-:W-:-:S05]  /*1b6f0*/  SEL R227, R227, RZ, P2 ;  /* 0x000000ffe3e37207 */ /* 0x000fca0001000000 */
[----:B------:R-:W3:Y:S03]  /*1b700*/  LDC.64 R22, c[0x0][R15+0x168] ;  /* 0x00005a000f167b82 */ /* 0x000ee60000000a00 */
[----:B------:R-:W-:-:S05]  /*1b710*/  @P0 IMAD.HI.U32 R12, R2, c[0x0][0x4ec], RZ ;  /* 0x00013b00020c0a27 */ /* 0x000fca00078e00ff */
[----:B------:R-:W4:Y:S01]  /*1b720*/  LDC.64 R18, c[0x0][R15+0x178] ;  /* 0x00005e000f127b82 */ /* 0x000f220000000a00 */
[----:B------:R-:W-:-:S05]  /*1b730*/  @P0 SHF.R.U32.HI R7, RZ, c[0x0][0x4f0], R12 ;  /* 0x00013c00ff070a19 */ /* 0x000fca000001160c */
[--C-:B------:R-:W-:Y:S02]  /*1b740*/  IMAD.MOV R13, RZ, RZ, -R7.reuse ;  /* 0x000000ffff0d7224 */ /* 0x100fe400078e0a07 */
[----:B------:R-:W5:Y:S02]  /*1b750*/  LDC.64 R16, c[0x0][R15+0x160] ;  /* 0x000058000f107b82 */ /* 0x000f640000000a00 */
[----:B------:R-:W-:Y:S01]  /*1b760*/  IMAD R13, R13, c[0x0][0x4e8], R2 ;  /* 0x00013a000d0d7a24 */ /* 0x000fe200078e0202 */
[----:B------:R-:W-:Y:S01]  /*1b770*/  SHF.R.S32.HI R2, RZ, 0x1f, R7 ;  /* 0x0000001fff027819 */ /* 0x000fe20000011407 */
[-C--:B--2---:R-:W-:Y:S02]  /*1b780*/  IMAD R14, R25, R224.reuse, RZ ;  /* 0x000000e0190e7224 */ /* 0x084fe400078e02ff */
[----:B------:R-:W-:-:S04]  /*1b790*/  IMAD.WIDE.U32 R20, R24, R224, RZ ;  /* 0x000000e018147225 */ /* 0x000fc800078e00ff */
[----:B------:R-:W-:Y:S02]  /*1b7a0*/  IMAD R9, R24, R5, R14 ;  /* 0x0000000518097224 */ /* 0x000fe400078e020e */
[-C--:B---3--:R-:W-:Y:S02]  /*1b7b0*/  IMAD R8, R23, R225.reuse, RZ ;  /* 0x000000e117087224 */ /* 0x088fe400078e02ff */
[----:B------:R-:W-:Y:S01]  /*1b7c0*/  IMAD.WIDE.U32 R22, R22, R225, RZ ;  /* 0x000000e116167225 */ /* 0x000fe200078e00ff */
[----:B------:R-:W-:-:S03]  /*1b7d0*/  IADD3 R9, R21, R9, RZ ;  /* 0x0000000915097210 */ /* 0x000fc60007ffe0ff */
[----:B------:R-:W-:Y:S01]  /*1b7e0*/  IMAD.IADD R8, R23, 0x1, R8 ;  /* 0x0000000117087824 */ /* 0x000fe200078e0208 */
[----:B------:R-:W-:Y:S01]  /*1b7f0*/  IADD3 R14, P1, P0, R20, R22, R0 ;  /* 0x00000016140e7210 */ /* 0x000fe2000783e000 */
[-C--:B----4-:R-:W-:Y:S02]  /*1b800*/  IMAD R12, R19, R227.reuse, RZ ;  /* 0x000000e3130c7224 */ /* 0x090fe400078e02ff */
[----:B------:R-:W-:Y:S01]  /*1b810*/  IMAD.WIDE.U32 R18, R18, R227, RZ ;  /* 0x000000e312127225 */ /* 0x000fe200078e00ff */
[----:B------:R-:W-:-:S04]  /*1b820*/  IADD3.X R8, R9, R8, R6, P1, P0 ;  /* 0x0000000809087210 */ /* 0x000fc80000fe0406 */
[----:B------:R-:W-:Y:S02]  /*1b830*/  IADD3 R9, R19, R12, RZ ;  /* 0x0000000c13097210 */ /* 0x000fe40007ffe0ff */
[----:B------:R-:W-:Y:S01]  /*1b840*/  IADD3 R14, P1, P0, R7, R14, R18 ;  /* 0x0000000e070e7210 */ /* 0x000fe2000783e012 */
[-C--:B-----5:R-:W-:Y:S01]  /*1b850*/  IMAD R7, R17, R13.reuse, RZ ;  /* 0x0000000d11077224 */ /* 0x0a0fe200078e02ff */
        /* <DEDUP_REMOVED lines=13> */
.L_x_2396:
[----:B------:R-:W-:Y:S05]  /*1b930*/  BSYNC B0 ;  /* 0x0000000000007941 */ /* 0x000fea0003800000 */
.L_x_2395:
[----:B------:R-:W-:-:S13]  /*1b940*/  ISETP.GT.AND P0, PT, R210, 0x1, PT ;  /* 0x00000001d200780c */ /* 0x000fda0003f04270 */
[----:B------:R-:W-:Y:S05]  /*1b950*/  @P0 BRA `(.L_x_2388) ;  /* 0x0000078000000947 */ /* 0x000fea0003800000 */
[----:B--2---:R-:W-:Y:S01]  /*1b960*/  SHF.R.S32.HI R2, RZ, 0x1f, R213 ;  /* 0x0000001fff027819 */ /* 0x004fe200000114d5 */
[----:B------:R-:W-:Y:S01]  /*1b970*/  IMAD R7, R6, c[0x0][0x3a0], RZ ;  /* 0x0000e80006077a24 */ /* 0x000fe200078e02ff */
[----:B------:R-:W-:Y:S01]  /*1b980*/  MOV R6, c[0x0][0x4e8] ;  /* 0x00013a0000067a02 */ /* 0x000fe20000000f00 */
[----:B------:R-:W-:Y:S01]  /*1b990*/  IMAD.WIDE.U32 R8, R0, c[0x0][0x3a0], RZ ;  /* 0x0000e80000087a25 */ /* 0x000fe200078e00ff */
[----:B------:R-:W-:Y:S02]  /*1b9a0*/  LEA.HI R2, R2, R213, RZ, 0x3 ;  /* 0x000000d502027211 */ /* 0x000fe400078f18ff */
[----:B------:R-:W-:Y:S01]  /*1b9b0*/  ISETP.NE.AND P0, PT, R6, 0x1, PT ;  /* 0x000000010600780c */ /* 0x000fe20003f05270 */
[----:B------:R-:W-:Y:S01]  /*1b9c0*/  IMAD R7, R0, c[0x0][0x3a4], R7 ;  /* 0x0000e90000077a24 */ /* 0x000fe200078e0207 */
[----:B------:R-:W-:Y:S01]  /*1b9d0*/  LOP3.LUT R0, R2, 0xfffffff8, RZ, 0xc0, !PT ;  /* 0xfffffff802007812 */ /* 0x000fe200078ec0ff */
[----:B------:R-:W-:Y:S01]  /*1b9e0*/  IMAD R5, R5, c[0x0][0x3f0], RZ ;  /* 0x0000fc0005057a24 */ /* 0x000fe200078e02ff */
[----:B------:R-:W-:-:S02]  /*1b9f0*/  SHF.R.S32.HI R2, RZ, 0x3, R2 ;  /* 0x00000003ff027819 */ /* 0x000fc40000011402 */
[----:B------:R-:W-:Y:S01]  /*1ba00*/  IADD3 R9, R9, R7, RZ ;  /* 0x0000000709097210 */ /* 0x000fe20007ffe0ff */
[----:B------:R-:W-:Y:S01]  /*1ba10*/  IMAD R5, R224, c[0x0][0x3f4], R5 ;  /* 0x0000fd00e0057a24 */ /* 0x000fe200078e0205 */
[----:B------:R-:W-:-:S03]  /*1ba20*/  IADD3 R7, -R0, R213, RZ ;  /* 0x000000d500077210 */ /* 0x000fc60007ffe1ff */
[----:B------:R-:W-:Y:S01]  /*1ba30*/  IMAD.WIDE.U32 R8, R225, c[0x0][0x3e8], R8 ;  /* 0x0000fa00e1087a25 */ /* 0x000fe200078e0008 */
[----:B------:R-:W-:-:S03]  /*1ba40*/  LEA R0, R7, R2, 0x5 ;  /* 0x0000000207007211 */ /* 0x000fc600078e28ff */
[----:B------:R-:W-:Y:S02]  /*1ba50*/  IMAD R9, R225, c[0x0][0x3ec], R9 ;  /* 0x0000fb00e1097a24 */ /* 0x000fe400078e0209 */
[----:B------:R-:W-:Y:S01]  /*1ba60*/  IMAD.IADD R0, R209, 0x1, R0 ;  /* 0x00000001d1007824 */ /* 0x000fe200078e0200 */
[----:B------:R-:W-:Y:S01]  /*1ba70*/  IADD3 R209, R2, R209, RZ ;  /* 0x000000d102d17210 */ /* 0x000fe20007ffe0ff */
[----:B------:R-:W-:-:S03]  /*1ba80*/  IMAD.WIDE.U32 R8, R224, c[0x0][0x3f0], R8 ;  /* 0x0000fc00e0087a25 */ /* 0x000fc600078e0008 */
[----:B------:R-:W-:Y:S01]  /*1ba90*/  MOV R7, R0 ;  /* 0x0000000000077202 */ /* 0x000fe20000000f00 */
[----:B------:R-:W-:Y:S01]  /*1baa0*/  @P0 IMAD.HI.U32 R6, R0, c[0x0][0x4ec], RZ ;  /* 0x00013b0000060a27 */ /* 0x000fe200078e00ff */
[----:B------:R-:W-:-:S04]  /*1bab0*/  IADD3 R9, R9, R5, RZ ;  /* 0x0000000509097210 */ /* 0x000fc80007ffe0ff */
[----:B------:R-:W-:-:S04]  /*1bac0*/  @P0 SHF.R.U32.HI R7, RZ, c[0x0][0x4f0], R6 ;  /* 0x00013c00ff070a19 */ /* 0x000fc80000011606 */
[--C-:B------:R-:W-:Y:S01]  /*1bad0*/  SHF.R.S32.HI R6, RZ, 0x1f, R7.reuse ;  /* 0x0000001fff067819 */ /* 0x100fe20000011407 */
[----:B------:R-:W-:Y:S02]  /*1bae0*/  IMAD.MOV R5, RZ, RZ, -R7 ;  /* 0x000000ffff057224 */ /* 0x000fe400078e0a07 */
[----:B------:R-:W-:-:S04]  /*1baf0*/  IMAD.WIDE.U32 R8, R7, c[0x0][0x3e0], R8 ;  /* 0x0000f80007087a25 */ /* 0x000fc800078e0008 */
        /* <DEDUP_REMOVED lines=12> */
[----:B------:R2:W3:Y:S02]  /*1bbc0*/  SHFL.IDX PT, R7, R6, RZ, 0x181f ;  /* 0x00181fff06077589 */ /* 0x0004e400000e0000 */
.L_x_2452:
[----:B------:R-:W-:Y:S05]  /*1bbd0*/  BRA.DIV ~URZ, `(.L_x_2398) ;  /* 0x000021327f007947 */ /* 0x000fea000b800000 */
[----:B------:R4:W1:Y:S02]  /*1bbe0*/  SHFL.IDX PT, R2, R5, RZ, 0x181f ;  /* 0x00181fff05027589 */ /* 0x00086400000e0000 */
.L_x_2453:
        /* <DEDUP_REMOVED lines=19> */
.L_x_2400:
[----:B------:R-:W-:Y:S05]  /*1bd20*/  BSYNC B0 ;  /* 0x0000000000007941 */ /* 0x000fea0003800000 */
.L_x_2399:
[----:B------:R-:W-:Y:S05]  /*1bd30*/  BRA.DIV ~URZ, `(.L_x_2401) ;  /* 0x000020327f007947 */ /* 0x000fea000b800000 */
[----:B---3--:R3:W2:Y:S04]  /*1bd40*/  SHFL.IDX PT, R7, R6, 0x1, 0x181f ;  /* 0x00381f0006077f89 */ /* 0x0086a800000e0000 */
[----:B-1----:R3:W1:Y:S02]  /*1bd50*/  SHFL.IDX PT, R2, R5, 0x1, 0x181f ;  /* 0x00381f0005027f89 */ /* 0x00266400000e0000 */
.L_x_2454:
        /* <DEDUP_REMOVED lines=16> */
.L_x_2403:
[----:B------:R-:W-:Y:S05]  /*1be60*/  BSYNC B0 ;  /* 0x0000000000007941 */ /* 0x000fea0003800000 */
.L_x_2402:
[----:B------:R-:W-:Y:S05]  /*1be70*/  BRA.DIV ~URZ, `(.L_x_2404) ;  /* 0x00001fb27f007947 */ /* 0x000fea000b800000 */
[----:B--2---:R2:W3:Y:S02]  /*1be80*/  SHFL.IDX PT, R7, R6, 0x2, 0x181f ;  /* 0x00581f0006077f89 */ /* 0x0044e400000e0000 */
.L_x_2455:
[----:B------:R-:W-:Y:S05]  /*1be90*/  BRA.DIV ~URZ, `(.L_x_2405) ;  /* 0x000020027f007947 */ /* 0x000fea000b800000 */
[----:B-1----:R1:W2:Y:S02]  /*1bea0*/  SHFL.IDX PT, R2, R5, 0x2, 0x181f ;  /* 0x00581f0005027f89 */ /* 0x0022a400000e0000 */
.L_x_2456:
        /* <DEDUP_REMOVED lines=16> */
.L_x_2407:
[----:B------:R-:W-:Y:S05]  /*1bfb0*/  BSYNC B0 ;  /* 0x0000000000007941 */ /* 0x000fea0003800000 */
.L_x_2406:
[----:B------:R-:W-:Y:S05]  /*1bfc0*/  BRA.DIV ~URZ, `(.L_x_2408) ;  /* 0x00001f327f007947 */ /* 0x000fea000b800000 */
[----:B--23--:R-:W2:Y:S04]  /*1bfd0*/  SHFL.IDX PT, R6, R6, 0x3, 0x181f ;  /* 0x00781f0006067f89 */ /* 0x00cea800000e0000 */
[----:B------:R3:W1:Y:S02]  /*1bfe0*/  SHFL.IDX PT, R2, R5, 0x3, 0x181f ;  /* 0x00781f0005027f89 */ /* 0x00066400000e0000 */
.L_x_2457:
        /* <DEDUP_REMOVED lines=15> */
.L_x_2388:
[----:B------:R-:W-:Y:S05]  /*1c0e0*/  BSYNC B1 ;  /* 0x0000000000017941 */ /* 0x000fea0003800000 */
.L_x_2372:
[----:B------:R-:W-:-:S13]  /*1c0f0*/  ISETP.NE.AND P0, PT, R220, RZ, PT ;  /* 0x000000ffdc00720c */ /* 0x000fda0003f05270 */
[----:B------:R-:W-:Y:S01]  /*1c100*/  @P0 WARPSYNC 0xffffffff ;  /* 0xffffffff00000948 */ /* 0x000fe20003800000 */
[----:B------:R-:W-:Y:S06]  /*1c110*/  @P0 BAR.SYNC.DEFER_BLOCKING 0x5, 0x100 ;  /* 0x0144000000000b1d */ /* 0x000fec0000010000 */
[----:B------:R-:W4:Y:S04]  /*1c120*/  @P0 LDS.128 R208, [0x24100] ;  /* 0x02410000ffd00984 */ /* 0x000f280000000c00 */
[----:B------:R-:W-:Y:S06]  /*1c130*/  @P0 BAR.ARV 0x4, 0x100 ;  /* 0x0104000000000b1d */ /* 0x000fec0000002000 */
[----:B------:R-:W-:Y:S05]  /*1c140*/  @P0 BRA `(.L_x_2409) ;  /* 0x00000ea000000947 */ /* 0x000fea0003800000 */
[----:B-12---:R-:W-:Y:S01]  /*1c150*/  LOP3.LUT R4, R213, 0x1f, RZ, 0xc0, !PT ;  /* 0x0000001fd5047812 */ /* 0x006fe200078ec0ff */
[----:B----4-:R-:W-:-:S03]  /*1c160*/  IMAD.MOV.U32 R8, RZ, RZ, RZ ;  /* 0x000000ffff087224 */ /* 0x010fc600078e00ff */
[----:B------:R-:W-:Y:S01]  /*1c170*/  ISETP.NE.AND P6, PT, R4, 0x1f, PT ;  /* 0x0000001f0400780c */ /* 0x000fe20003fc5270 */
[----:B------:R-:W-:Y:S10]  /*1c180*/  BRA.DIV ~URZ, `(.L_x_2410) ;  /* 0x00001e327f007947 */ /* 0x000ff4000b800000 */
[----:B---3--:R1:W2:Y:S02]  /*1c190*/  SHFL.IDX PT, R5, R3, RZ, 0x1f ;  /* 0x00001fff03057589 */ /* 0x0082a400000e0000 */
.L_x_2458:
[----:B------:R-:W-:Y:S05]  /*1c1a0*/  BRA.DIV ~URZ, `(.L_x_2411) ;  /* 0x00001e827f007947 */ /* 0x000fea000b800000 */
[----:B-1----:R-:W1:Y:S02]  /*1c1b0*/  SHFL.IDX PT, R3, R3, 0x1, 0x1f ;  /* 0x00201f0003037f89 */ /* 0x002e6400000e0000 */
.L_x_2459:
[----:B------:R-:W-:Y:S02]  /*1c1c0*/  IMAD.IADD R7, R211, 0x1, R4 ;  /* 0x00000001d3077824 */ /* 0x000fe400078e0204 */
[----:B------:R-:W-:-:S03]  /*1c1d0*/  IMAD.MOV.U32 R209, RZ, RZ, RZ ;  /* 0x000000ffffd17224 */ /* 0x000fc600078e00ff */
[----:B------:R-:W-:-:S13]  /*1c1e0*/  ISETP.GE.OR P0, PT, R7, c[0x0][0x53c], !P6 ;  /* 0x00014f0007007a0c */ /* 0x000fda0007706670 */
[----:B------:R-:W-:Y:S01]  /*1c1f0*/  @!P0 MOV R0, 0x4 ;  /* 0x0000000400008802 */ /* 0x000fe20000000f00 */
[----:B------:R-:W-:-:S04]  /*1c200*/  @!P0 IMAD.MOV.U32 R2, RZ, RZ, 0x4 ;  /* 0x00000004ff028424 */ /* 0x000fc800078e00ff */
        /* <DEDUP_REMOVED lines=13> */
.L_x_2460:
        /* <DEDUP_REMOVED lines=16> */
.L_x_2461:
[----:B----4-:R-:W-:Y:S01]  /*1c3e0*/  IMAD R13, R2, c[0x0][0x538], RZ ;  /* 0x00014e00020d7a24 */ /* 0x010fe200078e02ff */
[----:B------:R-:W-:Y:S04]  /*1c3f0*/  BSSY B1, `(.L_x_2414) ;  /* 0x00000ba000017945 */ /* 0x000fe80003800000 */
[----:B-1----:R-:W-:-:S04]  /*1c400*/  IADD3 R208, R13, R3, RZ ;  /* 0x000000030dd07210 */ /* 0x002fc80007ffe0ff */
[----:B--2---:R-:W-:-:S13]  /*1c410*/  ISETP.GT.AND P0, PT, R208, R5, PT ;  /* 0x00000005d000720c */ /* 0x004fda0003f04270 */
[----:B------:R-:W-:Y:S05]  /*1c420*/  @P0 BRA `(.L_x_2415) ;  /* 0x0000024000000947 */ /* 0x000fea0003800000 */
.L_x_2419:
        /* <DEDUP_REMOVED lines=9> */
[----:B---3--:R-:W-:-:S04]  /*1c4c0*/  @!P0 IMAD.WIDE R6, R3, R2, c[0x0][0x580] ;  /* 0x0001600003068625 */ /* 0x008fc800078e0202 */
[----:B------:R-:W-:Y:S01]  /*1c4d0*/  @!P0 IMAD.WIDE R12, R3, R0, c[0x0][0x578] ;  /* 0x00015e00030c8625 */ /* 0x000fe200078e0200 */
[----:B------:R-:W2:Y:S04]  /*1c4e0*/  @!P0 LDG.E R209, [R6.64] ;  /* 0x0000000806d18981 */ /* 0x000ea8000c1e1900 */
[----:B------:R-:W2:Y:S02]  /*1c4f0*/  @!P0 LDG.E R8, [R12.64] ;  /* 0x000000080c088981 */ /* 0x000ea4000c1e1900 */
[----:B--2---:R-:W-:Y:S01]  /*1c500*/  IMAD R3, R8, R209, RZ ;  /* 0x000000d108037224 */ /* 0x004fe200078e02ff */
[----:B------:R-:W-:Y:S05]  /*1c510*/  BRA.DIV ~URZ, `(.L_x_2417) ;  /* 0x00001d627f007947 */ /* 0x000fea000b800000 */
[----:B------:R1:W2:Y:S02]  /*1c520*/  SHFL.UP PT, R2, R3, 0x1, RZ ;  /* 0x0420000003027989 */ /* 0x0002a400000e00ff */
.L_x_2462:
        /* <DEDUP_REMOVED lines=16> */
.L_x_2463:
[----:B--2---:R-:W-:-:S05]  /*1c630*/  IMAD R13, R2, c[0x0][0x538], RZ ;  /* 0x00014e00020d7a24 */ /* 0x004fca00078e02ff */
[----:B------:R-:W-:-:S04]  /*1c640*/  IADD3 R208, R13, R208, RZ ;  /* 0x000000d00dd07210 */ /* 0x000fc80007ffe0ff */
[----:B------:R-:W-:-:S13]  /*1c650*/  ISETP.GT.AND P0, PT, R208, R5, PT ;  /* 0x00000005d000720c */ /* 0x000fda0003f04270 */
[----:B-1----:R-:W-:Y:S05]  /*1c660*/  @!P0 BRA `(.L_x_2419) ;  /* 0xfffffdc000008947 */ /* 0x002fea000383ffff */
.L_x_2415:
[----:B------:R-:W-:-:S05]  /*1c670*/  IADD3 R208, -R13, R208, RZ ;  /* 0x000000d00dd07210 */ /* 0x000fca0007ffe1ff */
[----:B------:R-:W-:-:S05]  /*1c680*/  IMAD R0, R7, c[0x0][0x538], R208 ;  /* 0x00014e0007007a24 */ /* 0x000fca00078e02d0 */
[----:B------:R-:W-:Y:S01]  /*1c690*/  ISETP.GT.AND P0, PT, R0, R5, PT ;  /* 0x000000050000720c */ /* 0x000fe20003f04270 */
[----:B------:R-:W-:-:S12]  /*1c6a0*/  BRA.DIV ~URZ, `(.L_x_2420) ;  /* 0x00001dd27f007947 */ /* 0x000fd8000b800000 */
[----:B------:R-:W-:-:S04]  /*1c6b0*/  VOTE.ANY R6, PT, !P0 ;  /* 0x0000000000067806 */ /* 0x000fc800040e0100 */
.L_x_2464:
[----:B------:R-:W1:Y:S02]  /*1c6c0*/  POPC R12, R6 ;  /* 0x00000006000c7309 */ /* 0x000e640000000000 */
[----:B-1----:R-:W-:Y:S01]  /*1c6d0*/  IADD3 R211, R12, R211, RZ ;  /* 0x000000d30cd37210 */ /* 0x002fe20007ffe0ff */
[----:B------:R-:W-:Y:S05]  /*1c6e0*/  BRA.DIV ~URZ, `(.L_x_2421) ;  /* 0x00001dd27f007947 */ /* 0x000fea000b800000 */
[----:B------:R1:W2:Y:S04]  /*1c6f0*/  SHFL.IDX PT, R209, R209, R12, 0x1f ;  /* 0x00001f0cd1d17589 */ /* 0x0002a800000e0000 */
[----:B------:R1:W4:Y:S02]  /*1c700*/  SHFL.IDX PT, R3, R8, R12, 0x1f ;  /* 0x00001f0c08037589 */ /* 0x00032400000e0000 */
.L_x_2465:
[----:B------:R-:W-:Y:S01]  /*1c710*/  ISETP.NE.AND P0, PT, R6, RZ, PT ;  /* 0x000000ff0600720c */ /* 0x000fe20003f05270 */
[----:B------:R-:W-:-:S12]  /*1c720*/  BSSY B0, `(.L_x_2422) ;  /* 0x0000005000007945 */ /* 0x000fd80003800000 */
[----:B------:R-:W-:Y:S05]  /*1c730*/  @!P0 BRA `(.L_x_2423) ;  /* 0x0000003000008947 */ /* 0x000fea0003800000 */
[----:B------:R-:W-:Y:S01]  /*1c740*/  IADD3 R2, R12, -0x1, RZ ;  /* 0xffffffff0c027810 */ /* 0x000fe20007ffe0ff */
[----:B------:R-:W-:Y:S05]  /*1c750*/  BRA.DIV ~URZ, `(.L_x_2424) ;  /* 0x00001e327f007947 */ /* 0x000fea000b800000 */
[----:B------:R1:W3:Y:S02]  /*1c760*/  SHFL.IDX PT, R9, R7, R2, 0x1f ;  /* 0x00001f0207097589 */ /* 0x0002e400000e0000 */
.L_x_2423:
[----:B------:R-:W-:Y:S05]  /*1c770*/  BSYNC B0 ;  /* 0x0000000000007941 */ /* 0x000fea0003800000 */
.L_x_2422:
[----:B----4-:R-:W-:Y:S01]  /*1c780*/  ISETP.NE.AND P0, PT, R3, 0x1, PT ;  /* 0x000000010300780c */ /* 0x010fe20003f05270 */
[----:B---3--:R-:W-:Y:S01]  /*1c790*/  IMAD R208, R9, c[0x0][0x538], R208 ;  /* 0x00014e0009d07a24 */ /* 0x008fe200078e02d0 */
[----:B------:R-:W-:Y:S04]  /*1c7a0*/  BSSY B0, `(.L_x_2425) ;  /* 0x0000077000007945 */ /* 0x000fe80003800000 */
[----:B------:R-:W-:-:S07]  /*1c7b0*/  IADD3 R6, -R208, R5, RZ ;  /* 0x00000005d0067210 */ /* 0x000fce0007ffe1ff */
[----:B------:R-:W-:Y:S05]  /*1c7c0*/  @!P0 BRA `(.L_x_2426) ;  /* 0x0000037000008947 */ /* 0x000fea0003800000 */
[----:B-12---:R-:W-:Y:S02]  /*1c7d0*/  IABS R7, R209 ;  /* 0x000000d100077213 */ /* 0x006fe40000000000 */
[----:B------:R-:W-:Y:S02]  /*1c7e0*/  IABS R2, R3 ;  /* 0x0000000300027213 */ /* 0x000fe40000000000 */
[----:B------:R-:W1:Y:S01]  /*1c7f0*/  I2F.RP R9, R7 ;  /* 0x0000000700097306 */ /* 0x000e620000209400 */
[----:B------:R-:W-:Y:S02]  /*1c800*/  IABS R5, R6 ;  /* 0x0000000600057213 */ /* 0x000fe40000000000 */
[----:B------:R-:W-:-:S05]  /*1c810*/  IABS R0, R209 ;  /* 0x000000d100007213 */ /* 0x000fca0000000000 */
[----:B------:R-:W2:Y:S01]  /*1c820*/  I2F.RP R8, R2 ;  /* 0x0000000200087306 */ /* 0x000ea20000209400 */
[----:B------:R-:W-:-:S07]  /*1c830*/  IMAD.MOV R0, RZ, RZ, -R0 ;  /* 0x000000ffff007224 */ /* 0x000fce00078e0a00 */
[----:B-1----:R-:W1:Y:S08]  /*1c840*/  MUFU.RCP R14, R9 ;  /* 0x00000009000e7308 */ /* 0x002e700000001000 */
[----:B--2---:R-:W-:Y:S01]  /*1c850*/  MUFU.RCP R8, R8 ;  /* 0x0000000800087308 */ /* 0x004fe20000001000 */
[----:B-1----:R-:W-:-:S07]  /*1c860*/  IADD3 R14, R14, 0xffffffe, RZ ;  /* 0x0ffffffe0e0e7810 */ /* 0x002fce0007ffe0ff */
        /* <DEDUP_REMOVED lines=27> */
[----:B------:R-:W-:Y:S01]  /*1ca20*/  IMAD R5, R7, R0, R5 ;  /* 0x0000000007057224 */ /* 0x000fe200078e0205 */
[----:B------:R-:W-:-:S04]  /*1ca30*/  LOP3.LUT R0, R12, R3, RZ, 0x3c, !PT ;  /* 0x000000030c007212 */ /* 0x000fc800078e3cff */
[----:B------:R-:W-:Y:S02]  /*1ca40*/  ISETP.GT.U32.AND P0, PT, R2, R5, PT ;  /* 0x000000050200720c */ /* 0x000fe40003f04070 */
[----:B------:R-:W-:-:S11]  /*1ca50*/  ISETP.GE.AND P1, PT, R0, RZ, PT ;  /* 0x000000ff0000720c */ /* 0x000fd60003f26270 */
[----:B------:R-:W-:Y:S01]  /*1ca60*/  @!P0 IMAD.IADD R5, R5, 0x1, -R2 ;  /* 0x0000000105058824 */ /* 0x000fe200078e0a02 */
[----:B------:R-:W-:Y:S02]  /*1ca70*/  @!P0 IADD3 R7, R7, 0x1, RZ ;  /* 0x0000000107078810 */ /* 0x000fe40007ffe0ff */
[----:B------:R-:W-:Y:S02]  /*1ca80*/  ISETP.NE.AND P0, PT, R3, RZ, PT ;  /* 0x000000ff0300720c */ /* 0x000fe40003f05270 */
[----:B------:R-:W-:Y:S01]  /*1ca90*/  ISETP.GE.U32.AND P2, PT, R5, R2, PT ;  /* 0x000000020500720c */ /* 0x000fe20003f46070 */
[----:B------:R-:W-:-:S12]  /*1caa0*/  IMAD.MOV R2, RZ, RZ, -R12 ;  /* 0x000000ffff027224 */ /* 0x000fd800078e0a0c */
[----:B------:R-:W-:-:S05]  /*1cab0*/  @P2 IADD3 R7, R7, 0x1, RZ ;  /* 0x0000000107072810 */ /* 0x000fca0007ffe0ff */
        /* <DEDUP_REMOVED lines=8> */
.L_x_2426:
[----:B------:R-:W-:-:S04]  /*1cb40*/  IMAD.MOV.U32 R0, RZ, RZ, 0x4 ;  /* 0x00000004ff007424 */ /* 0x000fc800078e00ff */
[----:B------:R-:W-:-:S05]  /*1cb50*/  IMAD.WIDE R14, R211, R0, c[0x0][0x590] ;  /* 0x00016400d30e7625 */ /* 0x000fca00078e0200 */
[----:B------:R-:W3:Y:S01]  /*1cb60*/  LDG.E R3, [R14.64] ;  /* 0x000000080e037981 */ /* 0x000ee2000c1e1900 */
[----:B-1----:R-:W-:Y:S01]  /*1cb70*/  IABS R2, R6 ;  /* 0x0000000600027213 */ /* 0x002fe20000000000 */
        /* <DEDUP_REMOVED lines=52> */
[----:B------:R-:W-:-:S13]  /*1cec0*/  ISETP.GE.U32.AND P2, PT, R9, R8, PT ;  /* 0x000000080900720c */ /* 0x000fda0003f46070 */
[----:B------:R-:W-:-:S05]  /*1ced0*/  @P2 IADD3 R7, R7, 0x1, RZ ;  /* 0x0000000107072810 */ /* 0x000fca0007ffe0ff */
[----:B------:R-:W-:Y:S01]  /*1cee0*/  @!P1 IMAD.MOV R7, RZ, RZ, -R7 ;  /* 0x000000ffff079224 */ /* 0x000fe200078e0a07 */
[----:B------:R-:W-:-:S05]  /*1cef0*/  @!P0 LOP3.LUT R7, RZ, R3, RZ, 0x33, !PT ;  /* 0x00000003ff078212 */ /* 0x000fca00078e33ff */
[----:B------:R-:W-:Y:S02]  /*1cf00*/  IMAD R210, R7, R210, R5 ;  /* 0x000000d207d27224 */ /* 0x000fe400078e0205 */
.L_x_2427:
[----:B------:R-:W-:Y:S05]  /*1cf10*/  BSYNC B0 ;  /* 0x0000000000007941 */ /* 0x000fea0003800000 */
.L_x_2425:
[----:B------:R-:W-:-:S04]  /*1cf20*/  LOP3.LUT R0, RZ, R7, RZ, 0x33, !PT ;  /* 0x00000007ff007212 */ /* 0x000fc800078e33ff */
[----:B------:R-:W-:Y:S01]  /*1cf30*/  IADD3 R209, R0, R209, RZ ;  /* 0x000000d100d17210 */ /* 0x000fe20007ffe0ff */
[----:B------:R-:W-:Y:S05]  /*1cf40*/  BRA `(.L_x_2428) ;  /* 0x0000004000007947 */ /* 0x000fea0003800000 */
.L_x_2416:
[----:B------:R-:W-:Y:S01]  /*1cf50*/  IMAD.MOV.U32 R208, RZ, RZ, R5 ;  /* 0x000000ffffd07224 */ /* 0x000fe200078e0005 */
[----:B------:R-:W-:Y:S01]  /*1cf60*/  MOV R210, RZ ;  /* 0x000000ff00d27202 */ /* 0x000fe20000000f00 */
[----:B------:R-:W-:Y:S01]  /*1cf70*/  IMAD.MOV.U32 R209, RZ, RZ, RZ ;  /* 0x000000ffffd17224 */ /* 0x000fe200078e00ff */
[----:B------:R-:W-:Y:S02]  /*1cf80*/  MOV R211, c[0x0][0x53c] ;  /* 0x00014f0000d37a02 */ /* 0x000fe40000000f00 */
.L_x_2428:
[----:B------:R-:W-:Y:S05]  /*1cf90*/  BSYNC B1 ;  /* 0x0000000000017941 */ /* 0x000fea0003800000 */
.L_x_2414:
[----:B------:R-:W-:Y:S01]  /*1cfa0*/  WARPSYNC 0xffffffff ;  /* 0xffffffff00007948 */ /* 0x000fe20003800000 */
[----:B------:R-:W-:Y:S01]  /*1cfb0*/  BAR.SYNC.DEFER_BLOCKING 0x4, 0x100 ;  /* 0x0104000000007b1d */ /* 0x000fe20000010000 */
[----:B------:R-:W-:-:S13]  /*1cfc0*/  ISETP.NE.AND P0, PT, R4, RZ, PT ;  /* 0x000000ff0400720c */ /* 0x000fda0003f05270 */
[----:B------:R1:W-:Y:S04]  /*1cfd0*/  @!P0 STS.128 [0x24100], R208 ;  /* 0x024100d0ff008388 */ /* 0x0003e80000000c00 */
[----:B------:R-:W-:Y:S06]  /*1cfe0*/  BAR.ARV 0x5, 0x100 ;  /* 0x0144000000007b1d */ /* 0x000fec0000002000 */
.L_x_2409:
[----:B----4-:R-:W-:-:S13]  /*1cff0*/  ISETP.GE.AND P0, PT, R211, c[0x0][0x53c], PT ;  /* 0x00014f00d3007a0c */ /* 0x010fda0003f06270 */
[----:B-123--:R-:W-:Y:S01]  /*1d000*/  @P0 CALL.REL.NOINC `(.L_x_2429) ;  /* 0x0000001000000944 */ /* 0x00efe20003c00000 */
[----:B------:R-:W-:Y:S05]  /*1d010*/  BRA `(.L_x_2430) ;  /* 0xfffe44c000007947 */ /* 0x000fea000383ffff */
.L_x_2429:
[----:B------:R-:W-:Y:S05]  /*1d020*/  EXIT ;  /* 0x000000000000794d */ /* 0x000fea0003800000 */
.L_x_2256:
[----:B------:R-:W-:Y:S02]  /*1d030*/  MOV R2, 0x1 ;  /* 0x0000000100027802 */ /* 0x000fe40000000f00 */
[----:B------:R-:W-:Y:S02]  /*1d040*/  MOV R0, 0x1d060 ;  /* 0x0001d06000007802 */ /* 0x000fe40000000f00 */
[----:B------:R-:W-:Y:S05]  /*1d050*/  CALL.REL.NOINC `($__internal_50_$__cuda_sm70_shflsync_up_p) ;  /* 0x0000162000007944 */ /* 0x000fea0003c00000 */
[----:B-12---:R-:W-:Y:S05]  /*1d060*/  BRA `(.L_x_2431) ;  /* 0xfffe340000007947 */ /* 0x006fea000383ffff */
.L_x_2257:
[----:B------:R-:W-:Y:S02]  /*1d070*/  MOV R2, 0x2 ;  /* 0x0000000200027802 */ /* 0x000fe40000000f00 */
[----:B------:R-:W-:Y:S02]  /*1d080*/  MOV R0, 0x1d0a0 ;  /* 0x0001d0a000007802 */ /* 0x000fe40000000f00 */
[----:B------:R-:W-:Y:S05]  /*1d090*/  CALL.REL.NOINC `($__internal_50_$__cuda_sm70_shflsync_up_p) ;  /* 0x000015e000007944 */ /* 0x000fea0003c00000 */
[----:B--2---:R-:W-:Y:S02]  /*1d0a0*/  SEL R2, R2, RZ, P4 ;  /* 0x000000ff02027207 */ /* 0x004fe40002000000 */
[----:B------:R-:W-:-:S03]  /*1d0b0*/  MOV R0, 0x1d0f0 ;  /* 0x0001d0f000007802 */ /* 0x000fc60000000f00 */
[----:B-1----:R-:W-:Y:S02]  /*1d0c0*/  IMAD.IADD R7, R7, 0x1, R2 ;  /* 0x0000000107077824 */ /* 0x002fe400078e0202 */
[----:B------:R-:W-:Y:S02]  /*1d0d0*/  IMAD.MOV.U32 R2, RZ, RZ, 0x4 ;  /* 0x00000004ff027424 */ /* 0x000fe400078e00ff */
        /* <DEDUP_REMOVED lines=12> */
[----:B------:R-:W-:Y:S02]  /*1d1a0*/  MOV R17, 0x1f ;  /* 0x0000001f00117802 */ /* 0x000fe40000000f00 */
[----:B------:R-:W-:Y:S01]  /*1d1b0*/  MOV R0, 0x1d200 ;  /* 0x0001d20000007802 */ /* 0x000fe20000000f00 */
[----:B-1----:R-:W-:Y:S02]  /*1d1c0*/  IMAD.IADD R7, R7, 0x1, R2 ;  /* 0x0000000107077824 */ /* 0x002fe400078e0202 */
[----:B------:R-:W-:Y:S02]  /*1d1d0*/  IMAD.MOV.U32 R2, RZ, RZ, 0x1f ;  /* 0x0000001fff027424 */ /* 0x000fe400078e00ff */
[----:B------:R-:W-:-:S02]  /*1d1e0*/  IMAD.MOV.U32 R19, RZ, RZ, R7 ;  /* 0x000000ffff137224 */ /* 0x000fc400078e0007 */
[----:B------:R-:W-:Y:S05]  /*1d1f0*/  CALL.REL.NOINC `($__internal_49_$__cuda_sm70_shflsync_idx_p) ;  /* 0x0000143000007944 */ /* 0x000fea0003c00000 */
[----:B-12---:R-:W-:Y:S05]  /*1d200*/  BRA `(.L_x_2432) ;  /* 0xfffe336000007947 */ /* 0x006fea000383ffff */
.L_x_2259:
[----:B------:R-:W-:Y:S02]  /*1d210*/  SEL R2, RZ, 0x1, P0 ;  /* 0x00000001ff027807 */ /* 0x000fe40000000000 */
[----:B------:R-:W-:-:S02]  /*1d220*/  MOV R0, 0x1d240 ;  /* 0x0001d24000007802 */ /* 0x000fc40000000f00 */
[----:B------:R-:W-:Y:S05]  /*1d230*/  CALL.REL.NOINC `($__internal_51_$__cuda_sm70_votesync_ballot) ;  /* 0x0000149000007944 */ /* 0x000fea0003c00000 */
[----:B------:R-:W-:Y:S05]  /*1d240*/  BRA `(.L_x_2433) ;  /* 0xfffe33b000007947 */ /* 0x000fea000383ffff */
.L_x_2260:
[----:B------:R-:W-:Y:S01]  /*1d250*/  IMAD.MOV.U32 R19, RZ, RZ, R8 ;  /* 0x000000ffff137224 */ /* 0x000fe200078e0008 */
[----:B------:R-:W-:Y:S01]  /*1d260*/  MOV R2, R10 ;  /* 0x0000000a00027202 */ /* 0x000fe20000000f00 */
[----:B------:R-:W-:Y:S01]  /*1d270*/  IMAD.MOV.U32 R17, RZ, RZ, 0x1f ;  /* 0x0000001fff117424 */ /* 0x000fe200078e00ff */
[----:B------:R-:W-:-:S02]  /*1d280*/  MOV R0, 0x1d2a0 ;  /* 0x0001d2a000007802 */ /* 0x000fc40000000f00 */
[----:B------:R-:W-:Y:S05]  /*1d290*/  CALL.REL.NOINC `($__internal_49_$__cuda_sm70_shflsync_idx_p) ;  /* 0x0000139000007944 */ /* 0x000fea0003c00000 */
[----:B--2---:R-:W-:Y:S01]  /*1d2a0*/  IMAD.MOV.U32 R8, RZ, RZ, R2 ;  /* 0x000000ffff087224 */ /* 0x004fe200078e0002 */
[----:B-1----:R-:W-:Y:S01]  /*1d2b0*/  MOV R19, R5 ;  /* 0x0000000500137202 */ /* 0x002fe20000000f00 */
[----:B------:R-:W-:Y:S01]  /*1d2c0*/  IMAD.MOV.U32 R3, RZ, RZ, RZ ;  /* 0x000000ffff037224 */ /* 0x000fe200078e00ff */
[----:B------:R-:W-:Y:S01]  /*1d2d0*/  MOV R2, R10 ;  /* 0x0000000a00027202 */ /* 0x000fe20000000f00 */
[----:B------:R-:W-:Y:S01]  /*1d2e0*/  IMAD.MOV.U32 R17, RZ, RZ, 0x1f ;  /* 0x0000001fff117424 */ /* 0x000fe200078e00ff */
[----:B------:R-:W-:-:S02]  /*1d2f0*/  MOV R0, 0x1d310 ;  /* 0x0001d31000007802 */ /* 0x000fc40000000f00 */
[----:B------:R-:W-:Y:S05]  /*1d300*/  CALL.REL.NOINC `($__internal_49_$__cuda_sm70_shflsync_idx_p) ;  /* 0x0000132000007944 */ /* 0x000fea0003c00000 */
[----:B--2---:R-:W-:Y:S01]  /*1d310*/  MOV R5, R2 ;  /* 0x0000000200057202 */ /* 0x004fe20000000f00 */
[----:B-1----:R-:W-:Y:S05]  /*1d320*/  BRA `(.L_x_2434) ;  /* 0xfffe333000007947 */ /* 0x002fea000383ffff */
.L_x_2263:
[----:B------:R-:W-:Y:S01]  /*1d330*/  IMAD.MOV.U32 R19, RZ, RZ, R7 ;  /* 0x000000ffff137224 */ /* 0x000fe200078e0007 */
[----:B------:R-:W-:-:S02]  /*1d340*/  MOV R17, 0x1f ;  /* 0x0000001f00117802 */ /* 0x000fc40000000f00 */
[----:B------:R-:W-:Y:S02]  /*1d350*/  MOV R0, 0x1d370 ;  /* 0x0001d37000007802 */ /* 0x000fe40000000f00 */
[----:B-123--:R-:W-:Y:S05]  /*1d360*/  CALL.REL.NOINC `($__internal_49_$__cuda_sm70_shflsync_idx_p) ;  /* 0x000012c000007944 */ /* 0x00efea0003c00000 */
[----:B--2---:R-:W-:Y:S01]  /*1d370*/  MOV R3, R2 ;  /* 0x0000000200037202 */ /* 0x004fe20000000f00 */
[----:B-1----:R-:W-:Y:S05]  /*1d380*/  BRA `(.L_x_2262) ;  /* 0xfffe333000007947 */ /* 0x002fea000383ffff */
.L_x_2302:
[----:B------:R-:W-:Y:S01]  /*1d390*/  IMAD.MOV.U32 R19, RZ, RZ, R14 ;  /* 0x000000ffff137224 */ /* 0x000fe200078e000e */
[----:B------:R-:W-:Y:S01]  /*1d3a0*/  MOV R2, RZ ;  /* 0x000000ff00027202 */ /* 0x000fe20000000f00 */
[----:B------:R-:W-:Y:S01]  /*1d3b0*/  IMAD.MOV.U32 R17, RZ, RZ, 0x181f ;  /* 0x0000181fff117424 */ /* 0x000fe200078e00ff */
[----:B------:R-:W-:Y:S02]  /*1d3c0*/  MOV R0, 0x1d3e0 ;  /* 0x0001d3e000007802 */ /* 0x000fe40000000f00 */
[----:B-----5:R-:W-:Y:S05]  /*1d3d0*/  CALL.REL.NOINC `($__internal_49_$__cuda_sm70_shflsync_idx_p) ;  /* 0x0000125000007944 */ /* 0x020fea0003c00000 */
[----:B--2---:R-:W-:Y:S01]  /*1d3e0*/  MOV R23, R2 ;  /* 0x0000000200177202 */ /* 0x004fe20000000f00 */
[----:B-1----:R-:W-:Y:S05]  /*1d3f0*/  BRA `(.L_x_2435) ;  /* 0xfffea7b000007947 */ /* 0x002fea000383ffff */
.L_x_2303:
[----:B------:R-:W-:Y:S01]  /*1d400*/  IMAD.MOV.U32 R19, RZ, RZ, R18 ;  /* 0x000000ffff137224 */ /* 0x000fe200078e0012 */
[----:B------:R-:W-:Y:S01]  /*1d410*/  MOV R2, RZ ;  /* 0x000000ff00027202 */ /* 0x000fe20000000f00 */
[----:B------:R-:W-:Y:S01]  /*1d420*/  IMAD.MOV.U32 R17, RZ, RZ, 0x181f ;  /* 0x0000181fff117424 */ /* 0x000fe200078e00ff */
[----:B------:R-:W-:Y:S02]  /*1d430*/  MOV R0, 0x1d450 ;  /* 0x0001d45000007802 */ /* 0x000fe40000000f00 */
[----:B-12--5:R-:W-:Y:S05]  /*1d440*/  CALL.REL.NOINC `($__internal_49_$__cuda_sm70_shflsync_idx_p) ;  /* 0x000011e000007944 */ /* 0x026fea0003c00000 */
[----:B-12---:R-:W-:Y:S05]  /*1d450*/  BRA `(.L_x_2436) ;  /* 0xfffea77000007947 */ /* 0x006fea000383ffff */
.L_x_2306:
[----:B------:R-:W-:Y:S01]  /*1d460*/  IMAD.MOV.U32 R19, RZ, RZ, R14 ;  /* 0x000000ffff137224 */ /* 0x000fe200078e000e */
[----:B----4-:R-:W-:Y:S01]  /*1d470*/  MOV R2, 0x1 ;  /* 0x0000000100027802 */ /* 0x010fe20000000f00 */
[----:B--2---:R-:W-:Y:S01]  /*1d480*/  IMAD.MOV.U32 R17, RZ, RZ, 0x181f ;  /* 0x0000181fff117424 */ /* 0x004fe200078e00ff */
[----:B------:R-:W-:-:S02]  /*1d490*/  MOV R0, 0x1d4b0 ;  /* 0x0001d4b000007802 */ /* 0x000fc40000000f00 */
[----:B-1-3-5:R-:W-:Y:S05]  /*1d4a0*/  CALL.REL.NOINC `($__internal_49_$__cuda_sm70_shflsync_idx_p) ;  /* 0x0000118000007944 */ /* 0x02afea0003c00000 */
[----:B--2---:R-:W-:Y:S01]  /*1d4b0*/  IMAD.MOV.U32 R23, RZ, RZ, R2 ;  /* 0x000000ffff177224 */ /* 0x004fe200078e0002 */
[----:B------:R-:W-:Y:S01]  /*1d4c0*/  MOV R2, 0x1 ;  /* 0x0000000100027802 */ /* 0x000fe20000000f00 */
[----:B-1----:R-:W-:Y:S01]  /*1d4d0*/  IMAD.MOV.U32 R19, RZ, RZ, R18 ;  /* 0x000000ffff137224 */ /* 0x002fe200078e0012 */
[----:B------:R-:W-:-:S02]  /*1d4e0*/  MOV R17, 0x181f ;  /* 0x0000181f00117802 */ /* 0x000fc40000000f00 */
[----:B------:R-:W-:Y:S02]  /*1d4f0*/  MOV R0, 0x1d510 ;  /* 0x0001d51000007802 */ /* 0x000fe40000000f00 */
[----:B------:R-:W-:Y:S05]  /*1d500*/  CALL.REL.NOINC `($__internal_49_$__cuda_sm70_shflsync_idx_p) ;  /* 0x0000112000007944 */ /* 0x000fea0003c00000 */
[----:B-12---:R-:W-:Y:S05]  /*1d510*/  BRA `(.L_x_2437) ;  /* 0xfffea81000007947 */ /* 0x006fea000383ffff */
.L_x_2309:
[----:B------:R-:W-:Y:S01]  /*1d520*/  IMAD.MOV.U32 R19, RZ, RZ, R14 ;  /* 0x000000ffff137224 */ /* 0x000fe200078e000e */
[----:B----4-:R-:W-:Y:S01]  /*1d530*/  MOV R2, 0x2 ;  /* 0x0000000200027802 */ /* 0x010fe20000000f00 */
[----:B-1----:R-:W-:Y:S01]  /*1d540*/  IMAD.MOV.U32 R17, RZ, RZ, 0x181f ;  /* 0x0000181fff117424 */ /* 0x002fe200078e00ff */
[----:B------:R-:W-:Y:S02]  /*1d550*/  MOV R0, 0x1d570 ;  /* 0x0001d57000007802 */ /* 0x000fe40000000f00 */
[----:B--23-5:R-:W-:Y:S05]  /*1d560*/  CALL.REL.NOINC `($__internal_49_$__cuda_sm70_shflsync_idx_p) ;  /* 0x000010c000007944 */ /* 0x02cfea0003c00000 */
[----:B--2---:R-:W-:Y:S01]  /*1d570*/  MOV R23, R2 ;  /* 0x0000000200177202 */ /* 0x004fe20000000f00 */
[----:B-1----:R-:W-:Y:S05]  /*1d580*/  BRA `(.L_x_2438) ;  /* 0xfffea8d000007947 */ /* 0x002fea000383ffff */
.L_x_2310:
[----:B------:R-:W-:Y:S01]  /*1d590*/  IMAD.MOV.U32 R19, RZ, RZ, R18 ;  /* 0x000000ffff137224 */ /* 0x000fe200078e0012 */
[----:B----4-:R-:W-:Y:S01]  /*1d5a0*/  MOV R2, 0x2 ;  /* 0x0000000200027802 */ /* 0x010fe20000000f00 */
[----:B------:R-:W-:Y:S01]  /*1d5b0*/  IMAD.MOV.U32 R17, RZ, RZ, 0x181f ;  /* 0x0000181fff117424 */ /* 0x000fe200078e00ff */
[----:B------:R-:W-:Y:S02]  /*1d5c0*/  MOV R0, 0x1d5e0 ;  /* 0x0001d5e000007802 */ /* 0x000fe40000000f00 */
[----:B-123-5:R-:W-:Y:S05]  /*1d5d0*/  CALL.REL.NOINC `($__internal_49_$__cuda_sm70_shflsync_idx_p) ;  /* 0x0000105000007944 */ /* 0x02efea0003c00000 */
[----:B-12---:R-:W-:Y:S05]  /*1d5e0*/  BRA `(.L_x_2439) ;  /* 0xfffea89000007947 */ /* 0x006fea000383ffff */
.L_x_2313:
[----:B------:R-:W-:Y:S01]  /*1d5f0*/  IMAD.MOV.U32 R19, RZ, RZ, R14 ;  /* 0x000000ffff137224 */ /* 0x000fe200078e000e */
[----:B-1----:R-:W-:Y:S01]  /*1d600*/  MOV R2, 0x3 ;  /* 0x0000000300027802 */ /* 0x002fe20000000f00 */
[----:B------:R-:W-:Y:S01]  /*1d610*/  IMAD.MOV.U32 R17, RZ, RZ, 0x181f ;  /* 0x0000181fff117424 */ /* 0x000fe200078e00ff */
[----:B------:R-:W-:-:S02]  /*1d620*/  MOV R0, 0x1d640 ;  /* 0x0001d64000007802 */ /* 0x000fc40000000f00 */
[----:B--2345:R-:W-:Y:S05]  /*1d630*/  CALL.REL.NOINC `($__internal_49_$__cuda_sm70_shflsync_idx_p) ;  /* 0x00000ff000007944 */ /* 0x03cfea0003c00000 */
[----:B--2---:R-:W-:Y:S01]  /*1d640*/  IMAD.MOV.U32 R23, RZ, RZ, R2 ;  /* 0x000000ffff177224 */ /* 0x004fe200078e0002 */
[----:B------:R-:W-:Y:S01]  /*1d650*/  MOV R2, 0x3 ;  /* 0x0000000300027802 */ /* 0x000fe20000000f00 */
[----:B-1----:R-:W-:Y:S01]  /*1d660*/  IMAD.MOV.U32 R19, RZ, RZ, R18 ;  /* 0x000000ffff137224 */ /* 0x002fe200078e0012 */
[----:B------:R-:W-:-:S02]  /*1d670*/  MOV R17, 0x181f ;  /* 0x0000181f00117802 */ /* 0x000fc40000000f00 */
[----:B------:R-:W-:Y:S02]  /*1d680*/  MOV R0, 0x1d6a0 ;  /* 0x0001d6a000007802 */ /* 0x000fe40000000f00 */
[----:B------:R-:W-:Y:S05]  /*1d690*/  CALL.REL.NOINC `($__internal_49_$__cuda_sm70_shflsync_idx_p) ;  /* 0x00000f9000007944 */ /* 0x000fea0003c00000 */
[----:B-12---:R-:W-:Y:S05]  /*1d6a0*/  BRA `(.L_x_2440) ;  /* 0xfffea91000007947 */ /* 0x006fea000383ffff */
.L_x_2368:
[----:B------:R-:W-:Y:S01]  /*1d6b0*/  IMAD.MOV.U32 R12, RZ, RZ, R239 ;  /* 0x000000ffff0c7224 */ /* 0x000fe200078e00ef */
[----:B------:R-:W-:Y:S02]  /*1d6c0*/  MOV R5, 0x2 ;  /* 0x0000000200057802 */ /* 0x000fe40000000f00 */
[----:B------:R-:W-:Y:S02]  /*1d6d0*/  MOV R8, 0x1d6f0 ;  /* 0x0001d6f000087802 */ /* 0x000fe40000000f00 */
[----:B------:R-:W-:Y:S05]  /*1d6e0*/  CALL.REL.NOINC `($__internal_48_$__cuda_sm70_shflsync_bfly_p) ;  /* 0x00000f0000007944 */ /* 0x000fea0003c00000 */
[----:B-12---:R-:W-:Y:S05]  /*1d6f0*/  BRA `(.L_x_2441) ;  /* 0xffffad5000007947 */ /* 0x006fea000383ffff */
.L_x_2369:
[----:B------:R-:W-:Y:S01]  /*1d700*/  IMAD.MOV.U32 R12, RZ, RZ, R14 ;  /* 0x000000ffff0c7224 */ /* 0x000fe200078e000e */
[----:B------:R-:W-:Y:S02]  /*1d710*/  MOV R5, 0x1 ;  /* 0x0000000100057802 */ /* 0x000fe40000000f00 */
[----:B------:R-:W-:Y:S02]  /*1d720*/  MOV R8, 0x1d740 ;  /* 0x0001d74000087802 */ /* 0x000fe40000000f00 */
[----:B-1----:R-:W-:Y:S05]  /*1d730*/  CALL.REL.NOINC `($__internal_48_$__cuda_sm70_shflsync_bfly_p) ;  /* 0x00000eb000007944 */ /* 0x002fea0003c00000 */
[----:B--2---:R-:W-:Y:S01]  /*1d740*/  FADD.FTZ R4, R14, R5 ;  /* 0x000000050e047221 */ /* 0x004fe20000010000 */
[----:B-1----:R-:W-:Y:S02]  /*1d750*/  MOV R12, R238 ;  /* 0x000000ee000c7202 */ /* 0x002fe40000000f00 */
[----:B------:R-:W-:Y:S02]  /*1d760*/  MOV R5, 0x2 ;  /* 0x0000000200057802 */ /* 0x000fe40000000f00 */
[----:B------:R-:W-:-:S02]  /*1d770*/  MOV R8, 0x1d790 ;  /* 0x0001d79000087802 */ /* 0x000fc40000000f00 */
[----:B------:R-:W-:Y:S05]  /*1d780*/  CALL.REL.NOINC `($__internal_48_$__cuda_sm70_shflsync_bfly_p) ;  /* 0x00000e6000007944 */ /* 0x000fea0003c00000 */
[----:B-12---:R-:W-:Y:S01]  /*1d790*/  FADD.FTZ R12, R238, R5 ;  /* 0x00000005ee0c7221 */ /* 0x006fe20000010000 */
[----:B------:R-:W-:-:S02]  /*1d7a0*/  MOV R5, 0x1 ;  /* 0x0000000100057802 */ /* 0x000fc40000000f00 */
[----:B------:R-:W-:Y:S02]  /*1d7b0*/  MOV R8, 0x1d7d0 ;  /* 0x0001d7d000087802 */ /* 0x000fe40000000f00 */
[----:B------:R-:W-:Y:S05]  /*1d7c0*/  CALL.REL.NOINC `($__internal_48_$__cuda_sm70_shflsync_bfly_p) ;  /* 0x00000e2000007944 */ /* 0x000fea0003c00000 */
[----:B-12---:R-:W-:Y:S01]  /*1d7d0*/  MOV R3, R5 ;  /* 0x0000000500037202 */ /* 0x006fe20000000f00 */
[----:B------:R-:W-:Y:S05]  /*1d7e0*/  BRA `(.L_x_2442) ;  /* 0xffffacd000007947 */ /* 0x000fea000383ffff */
.L_x_2376:
[----:B--234-:R-:W-:Y:S01]  /*1d7f0*/  IMAD.MOV.U32 R19, RZ, RZ, R18 ;  /* 0x000000ffff137224 */ /* 0x01cfe200078e0012 */
[----:B------:R-:W-:Y:S01]  /*1d800*/  MOV R2, RZ ;  /* 0x000000ff00027202 */ /* 0x000fe20000000f00 */
[----:B------:R-:W-:Y:S01]  /*1d810*/  IMAD.MOV.U32 R17, RZ, RZ, 0x181f ;  /* 0x0000181fff117424 */ /* 0x000fe200078e00ff */
[----:B------:R-:W-:Y:S02]  /*1d820*/  MOV R0, 0x1d840 ;  /* 0x0001d84000007802 */ /* 0x000fe40000000f00 */
[----:B-1----:R-:W-:Y:S05]  /*1d830*/  CALL.REL.NOINC `($__internal_49_$__cuda_sm70_shflsync_idx_p) ;  /* 0x00000df000007944 */ /* 0x002fea0003c00000 */
[----:B--2---:R-:W-:Y:S01]  /*1d840*/  MOV R22, R2 ;  /* 0x0000000200167202 */ /* 0x004fe20000000f00 */
[----:B-1----:R-:W-:Y:S05]  /*1d850*/  BRA `(.L_x_2443) ;  /* 0xffffc57000007947 */ /* 0x002fea000383ffff */
.L_x_2377:
[----:B------:R-:W-:Y:S01]  /*1d860*/  IMAD.MOV.U32 R19, RZ, RZ, R8 ;  /* 0x000000ffff137224 */ /* 0x000fe200078e0008 */
[----:B------:R-:W-:Y:S01]  /*1d870*/  MOV R2, RZ ;  /* 0x000000ff00027202 */ /* 0x000fe20000000f00 */
[----:B------:R-:W-:Y:S01]  /*1d880*/  IMAD.MOV.U32 R17, RZ, RZ, 0x181f ;  /* 0x0000181fff117424 */ /* 0x000fe200078e00ff */
[----:B------:R-:W-:Y:S02]  /*1d890*/  MOV R0, 0x1d8b0 ;  /* 0x0001d8b000007802 */ /* 0x000fe40000000f00 */
[----:B-123--:R-:W-:Y:S05]  /*1d8a0*/  CALL.REL.NOINC `($__internal_49_$__cuda_sm70_shflsync_idx_p) ;  /* 0x00000d8000007944 */ /* 0x00efea0003c00000 */
[----:B-12---:R-:W-:Y:S05]  /*1d8b0*/  BRA `(.L_x_2444) ;  /* 0xffffc53000007947 */ /* 0x006fea000383ffff */
.L_x_2380:
[----:B------:R-:W-:Y:S01]  /*1d8c0*/  IMAD.MOV.U32 R19, RZ, RZ, R18 ;  /* 0x000000ffff137224 */ /* 0x000fe200078e0012 */
[----:B--2---:R-:W-:Y:S01]  /*1d8d0*/  MOV R2, 0x1 ;  /* 0x0000000100027802 */ /* 0x004fe20000000f00 */
[----:B------:R-:W-:Y:S01]  /*1d8e0*/  IMAD.MOV.U32 R17, RZ, RZ, 0x181f ;  /* 0x0000181fff117424 */ /* 0x000fe200078e00ff */
[----:B------:R-:W-:-:S02]  /*1d8f0*/  MOV R0, 0x1d910 ;  /* 0x0001d91000007802 */ /* 0x000fc40000000f00 */
[----:B-1-34-:R-:W-:Y:S05]  /*1d900*/  CALL.REL.NOINC `($__internal_49_$__cuda_sm70_shflsync_idx_p) ;  /* 0x00000d2000007944 */ /* 0x01afea0003c00000 */
[----:B--2---:R-:W-:Y:S01]  /*1d910*/  IMAD.MOV.U32 R22, RZ, RZ, R2 ;  /* 0x000000ffff167224 */ /* 0x004fe200078e0002 */
[----:B------:R-:W-:Y:S01]  /*1d920*/  MOV R2, 0x1 ;  /* 0x0000000100027802 */ /* 0x000fe20000000f00 */
[----:B-1----:R-:W-:Y:S01]  /*1d930*/  IMAD.MOV.U32 R19, RZ, RZ, R8 ;  /* 0x000000ffff137224 */ /* 0x002fe200078e0008 */
[----:B------:R-:W-:-:S02]  /*1d940*/  MOV R17, 0x181f ;  /* 0x0000181f00117802 */ /* 0x000fc40000000f00 */
[----:B------:R-:W-:Y:S02]  /*1d950*/  MOV R0, 0x1d970 ;  /* 0x0001d97000007802 */ /* 0x000fe40000000f00 */
[----:B------:R-:W-:Y:S05]  /*1d960*/  CALL.REL.NOINC `($__internal_49_$__cuda_sm70_shflsync_idx_p) ;  /* 0x00000cc000007944 */ /* 0x000fea0003c00000 */
[----:B-12---:R-:W-:Y:S05]  /*1d970*/  BRA `(.L_x_2445) ;  /* 0xffffc5d000007947 */ /* 0x006fea000383ffff */
.L_x_2383:
[----:B------:R-:W-:Y:S01]  /*1d980*/  IMAD.MOV.U32 R19, RZ, RZ, R18 ;  /* 0x000000ffff137224 */ /* 0x000fe200078e0012 */
[----:B--2---:R-:W-:Y:S01]  /*1d990*/  MOV R2, 0x2 ;  /* 0x0000000200027802 */ /* 0x004fe20000000f00 */
[----:B-1----:R-:W-:Y:S01]  /*1d9a0*/  IMAD.MOV.U32 R17, RZ, RZ, 0x181f ;  /* 0x0000181fff117424 */ /* 0x002fe200078e00ff */
[----:B------:R-:W-:Y:S02]  /*1d9b0*/  MOV R0, 0x1d9d0 ;  /* 0x0001d9d000007802 */ /* 0x000fe40000000f00 */
[----:B---34-:R-:W-:Y:S05]  /*1d9c0*/  CALL.REL.NOINC `($__internal_49_$__cuda_sm70_shflsync_idx_p) ;  /* 0x00000c6000007944 */ /* 0x018fea0003c00000 */
[----:B--2---:R-:W-:Y:S01]  /*1d9d0*/  MOV R22, R2 ;  /* 0x0000000200167202 */ /* 0x004fe20000000f00 */
[----:B-1----:R-:W-:Y:S05]  /*1d9e0*/  BRA `(.L_x_2446) ;  /* 0xffffc69000007947 */ /* 0x002fea000383ffff */
.L_x_2384:
[----:B------:R-:W-:Y:S01]  /*1d9f0*/  IMAD.MOV.U32 R19, RZ, RZ, R8 ;  /* 0x000000ffff137224 */ /* 0x000fe200078e0008 */
[----:B--2---:R-:W-:Y:S01]  /*1da00*/  MOV R2, 0x2 ;  /* 0x0000000200027802 */ /* 0x004fe20000000f00 */
[----:B-1----:R-:W-:Y:S01]  /*1da10*/  IMAD.MOV.U32 R17, RZ, RZ, 0x181f ;  /* 0x0000181fff117424 */ /* 0x002fe200078e00ff */
[----:B------:R-:W-:Y:S02]  /*1da20*/  MOV R0, 0x1da40 ;  /* 0x0001da4000007802 */ /* 0x000fe40000000f00 */
[----:B---34-:R-:W-:Y:S05]  /*1da30*/  CALL.REL.NOINC `($__internal_49_$__cuda_sm70_shflsync_idx_p) ;  /* 0x00000bf000007944 */ /* 0x018fea0003c00000 */
[----:B-12---:R-:W-:Y:S05]  /*1da40*/  BRA `(.L_x_2447) ;  /* 0xffffc65000007947 */ /* 0x006fea000383ffff */
.L_x_2387:
[----:B------:R-:W-:Y:S01]  /*1da50*/  IMAD.MOV.U32 R19, RZ, RZ, R18 ;  /* 0x000000ffff137224 */ /* 0x000fe200078e0012 */
[----:B----4-:R-:W-:Y:S01]  /*1da60*/  MOV R2, 0x3 ;  /* 0x0000000300027802 */ /* 0x010fe20000000f00 */
[----:B-1----:R-:W-:Y:S01]  /*1da70*/  IMAD.MOV.U32 R17, RZ, RZ, 0x181f ;  /* 0x0000181fff117424 */ /* 0x002fe200078e00ff */
[----:B------:R-:W-:-:S02]  /*1da80*/  MOV R0, 0x1daa0 ;  /* 0x0001daa000007802 */ /* 0x000fc40000000f00 */
[----:B--23--:R-:W-:Y:S05]  /*1da90*/  CALL.REL.NOINC `($__internal_49_$__cuda_sm70_shflsync_idx_p) ;  /* 0x00000b9000007944 */ /* 0x00cfea0003c00000 */
[----:B--2---:R-:W-:Y:S01]  /*1daa0*/  IMAD.MOV.U32 R18, RZ, RZ, R2 ;  /* 0x000000ffff127224 */ /* 0x004fe200078e0002 */
[----:B------:R-:W-:Y:S01]  /*1dab0*/  MOV R2, 0x3 ;  /* 0x0000000300027802 */ /* 0x000fe20000000f00 */
[----:B-1----:R-:W-:Y:S01]  /*1dac0*/  IMAD.MOV.U32 R19, RZ, RZ, R8 ;  /* 0x000000ffff137224 */ /* 0x002fe200078e0008 */
[----:B------:R-:W-:-:S02]  /*1dad0*/  MOV R17, 0x181f ;  /* 0x0000181f00117802 */ /* 0x000fc40000000f00 */
[----:B------:R-:W-:Y:S02]  /*1dae0*/  MOV R0, 0x1db00 ;  /* 0x0001db0000007802 */ /* 0x000fe40000000f00 */
[----:B------:R-:W-:Y:S05]  /*1daf0*/  CALL.REL.NOINC `($__internal_49_$__cuda_sm70_shflsync_idx_p) ;  /* 0x00000b3000007944 */ /* 0x000fea0003c00000 */
[----:B-12---:R-:W-:Y:S05]  /*1db00*/  BRA `(.L_x_2448) ;  /* 0xffffc6d000007947 */ /* 0x006fea000383ffff */
.L_x_2389:
[----:B------:R-:W-:Y:S01]  /*1db10*/  IMAD.MOV.U32 R19, RZ, RZ, R162 ;  /* 0x000000ffff137224 */ /* 0x000fe200078e00a2 */
[----:B------:R-:W-:Y:S01]  /*1db20*/  MOV R2, RZ ;  /* 0x000000ff00027202 */ /* 0x000fe20000000f00 */
[----:B------:R-:W-:Y:S01]  /*1db30*/  IMAD.MOV.U32 R17, RZ, RZ, 0x1c1f ;  /* 0x00001c1fff117424 */ /* 0x000fe200078e00ff */
[----:B------:R-:W-:Y:S02]  /*1db40*/  MOV R0, 0x1db60 ;  /* 0x0001db6000007802 */ /* 0x000fe40000000f00 */
[----:B------:R-:W-:Y:S05]  /*1db50*/  CALL.REL.NOINC `($__internal_49_$__cuda_sm70_shflsync_idx_p) ;  /* 0x00000ad000007944 */ /* 0x000fea0003c00000 */
[----:B--2---:R-:W-:Y:S01]  /*1db60*/  MOV R165, R2 ;  /* 0x0000000200a57202 */ /* 0x004fe20000000f00 */
[----:B-1----:R-:W-:Y:S05]  /*1db70*/  BRA `(.L_x_2449) ;  /* 0xffffc98000007947 */ /* 0x002fea000383ffff */
.L_x_2390:
[----:B------:R-:W-:Y:S01]  /*1db80*/  IMAD.MOV.U32 R19, RZ, RZ, R163 ;  /* 0x000000ffff137224 */ /* 0x000fe200078e00a3 */
[----:B------:R-:W-:Y:S01]  /*1db90*/  MOV R2, RZ ;  /* 0x000000ff00027202 */ /* 0x000fe20000000f00 */
[----:B------:R-:W-:Y:S01]  /*1dba0*/  IMAD.MOV.U32 R17, RZ, RZ, 0x1c1f ;  /* 0x00001c1fff117424 */ /* 0x000fe200078e00ff */
[----:B------:R-:W-:Y:S02]  /*1dbb0*/  MOV R0, 0x1dbd0 ;  /* 0x0001dbd000007802 */ /* 0x000fe40000000f00 */
[----:B-12---:R-:W-:Y:S05]  /*1dbc0*/  CALL.REL.NOINC `($__internal_49_$__cuda_sm70_shflsync_idx_p) ;  /* 0x00000a6000007944 */ /* 0x006fea0003c00000 */
[----:B-12---:R-:W-:Y:S05]  /*1dbd0*/  BRA `(.L_x_2450) ;  /* 0xffffc94000007947 */ /* 0x006fea000383ffff */
.L_x_2393:
        /* <DEDUP_REMOVED lines=12> */
.L_x_2397:
[----:B------:R-:W-:Y:S01]  /*1dca0*/  IMAD.MOV.U32 R19, RZ, RZ, R6 ;  /* 0x000000ffff137224 */ /* 0x000fe200078e0006 */
[----:B------:R-:W-:Y:S01]  /*1dcb0*/  MOV R2, RZ ;  /* 0x000000ff00027202 */ /* 0x000fe20000000f00 */
[----:B------:R-:W-:Y:S01]  /*1dcc0*/  IMAD.MOV.U32 R17, RZ, RZ, 0x181f ;  /* 0x0000181fff117424 */ /* 0x000fe200078e00ff */
[----:B------:R-:W-:Y:S02]  /*1dcd0*/  MOV R0, 0x1dcf0 ;  /* 0x0001dcf000007802 */ /* 0x000fe40000000f00 */
[----:B-1----:R-:W-:Y:S05]  /*1dce0*/  CALL.REL.NOINC `($__internal_49_$__cuda_sm70_shflsync_idx_p) ;  /* 0x0000094000007944 */ /* 0x002fea0003c00000 */
[----:B--2---:R-:W-:Y:S01]  /*1dcf0*/  MOV R7, R2 ;  /* 0x0000000200077202 */ /* 0x004fe20000000f00 */
[----:B-1----:R-:W-:Y:S05]  /*1dd00*/  BRA `(.L_x_2452) ;  /* 0xffffdec000007947 */ /* 0x002fea000383ffff */
.L_x_2398:
[----:B------:R-:W-:Y:S01]  /*1dd10*/  IMAD.MOV.U32 R19, RZ, RZ, R5 ;  /* 0x000000ffff137224 */ /* 0x000fe200078e0005 */
[----:B------:R-:W-:Y:S01]  /*1dd20*/  MOV R2, RZ ;  /* 0x000000ff00027202 */ /* 0x000fe20000000f00 */
[----:B------:R-:W-:Y:S01]  /*1dd30*/  IMAD.MOV.U32 R17, RZ, RZ, 0x181f ;  /* 0x0000181fff117424 */ /* 0x000fe200078e00ff */
[----:B------:R-:W-:Y:S02]  /*1dd40*/  MOV R0, 0x1dd60 ;  /* 0x0001dd6000007802 */ /* 0x000fe40000000f00 */
[----:B-123--:R-:W-:Y:S05]  /*1dd50*/  CALL.REL.NOINC `($__internal_49_$__cuda_sm70_shflsync_idx_p) ;  /* 0x000008d000007944 */ /* 0x00efea0003c00000 */
[----:B-12---:R-:W-:Y:S05]  /*1dd60*/  BRA `(.L_x_2453) ;  /* 0xffffde8000007947 */ /* 0x006fea000383ffff */
.L_x_2401:
[----:B-1----:R-:W-:Y:S01]  /*1dd70*/  IMAD.MOV.U32 R19, RZ, RZ, R6 ;  /* 0x000000ffff137224 */ /* 0x002fe200078e0006 */
[----:B------:R-:W-:Y:S01]  /*1dd80*/  MOV R2, 0x1 ;  /* 0x0000000100027802 */ /* 0x000fe20000000f00 */
[----:B------:R-:W-:Y:S01]  /*1dd90*/  IMAD.MOV.U32 R17, RZ, RZ, 0x181f ;  /* 0x0000181fff117424 */ /* 0x000fe200078e00ff */
[----:B------:R-:W-:-:S02]  /*1dda0*/  MOV R0, 0x1ddc0 ;  /* 0x0001ddc000007802 */ /* 0x000fc40000000f00 */
[----:B--234-:R-:W-:Y:S05]  /*1ddb0*/  CALL.REL.NOINC `($__internal_49_$__cuda_sm70_shflsync_idx_p) ;  /* 0x0000087000007944 */ /* 0x01cfea0003c00000 */
[----:B--2---:R-:W-:Y:S01]  /*1ddc0*/  IMAD.MOV.U32 R7, RZ, RZ, R2 ;  /* 0x000000ffff077224 */ /* 0x004fe200078e0002 */
[----:B------:R-:W-:Y:S01]  /*1ddd0*/  MOV R2, 0x1 ;  /* 0x0000000100027802 */ /* 0x000fe20000000f00 */
[----:B-1----:R-:W-:Y:S01]  /*1dde0*/  IMAD.MOV.U32 R19, RZ, RZ, R5 ;  /* 0x000000ffff137224 */ /* 0x002fe200078e0005 */
[----:B------:R-:W-:-:S02]  /*1ddf0*/  MOV R17, 0x181f ;  /* 0x0000181f00117802 */ /* 0x000fc40000000f00 */
[----:B------:R-:W-:Y:S02]  /*1de00*/  MOV R0, 0x1de20 ;  /* 0x0001de2000007802 */ /* 0x000fe40000000f00 */
[----:B------:R-:W-:Y:S05]  /*1de10*/  CALL.REL.NOINC `($__internal_49_$__cuda_sm70_shflsync_idx_p) ;  /* 0x0000081000007944 */ /* 0x000fea0003c00000 */
[----:B-12---:R-:W-:Y:S05]  /*1de20*/  BRA `(.L_x_2454) ;  /* 0xffffdf3000007947 */ /* 0x006fea000383ffff */
.L_x_2404:
[----:B-1----:R-:W-:Y:S01]  /*1de30*/  IMAD.MOV.U32 R19, RZ, RZ, R6 ;  /* 0x000000ffff137224 */ /* 0x002fe200078e0006 */
[----:B------:R-:W-:Y:S01]  /*1de40*/  MOV R2, 0x2 ;  /* 0x0000000200027802 */ /* 0x000fe20000000f00 */
[----:B------:R-:W-:Y:S01]  /*1de50*/  IMAD.MOV.U32 R17, RZ, RZ, 0x181f ;  /* 0x0000181fff117424 */ /* 0x000fe200078e00ff */
[----:B------:R-:W-:Y:S02]  /*1de60*/  MOV R0, 0x1de80 ;  /* 0x0001de8000007802 */ /* 0x000fe40000000f00 */
[----:B--234-:R-:W-:Y:S05]  /*1de70*/  CALL.REL.NOINC `($__internal_49_$__cuda_sm70_shflsync_idx_p) ;  /* 0x000007b000007944 */ /* 0x01cfea0003c00000 */
[----:B--2---:R-:W-:Y:S01]  /*1de80*/  MOV R7, R2 ;  /* 0x0000000200077202 */ /* 0x004fe20000000f00 */
[----:B-1----:R-:W-:Y:S05]  /*1de90*/  BRA `(.L_x_2455) ;  /* 0xffffdff000007947 */ /* 0x002fea000383ffff */
.L_x_2405:
[----:B-1----:R-:W-:Y:S01]  /*1dea0*/  IMAD.MOV.U32 R19, RZ, RZ, R5 ;  /* 0x000000ffff137224 */ /* 0x002fe200078e0005 */
[----:B------:R-:W-:Y:S01]  /*1deb0*/  MOV R2, 0x2 ;  /* 0x0000000200027802 */ /* 0x000fe20000000f00 */
[----:B------:R-:W-:Y:S01]  /*1dec0*/  IMAD.MOV.U32 R17, RZ, RZ, 0x181f ;  /* 0x0000181fff117424 */ /* 0x000fe200078e00ff */
[----:B------:R-:W-:Y:S02]  /*1ded0*/  MOV R0, 0x1def0 ;  /* 0x0001def000007802 */ /* 0x000fe40000000f00 */
[----:B--234-:R-:W-:Y:S05]  /*1dee0*/  CALL.REL.NOINC `($__internal_49_$__cuda_sm70_shflsync_idx_p) ;  /* 0x0000074000007944 */ /* 0x01cfea0003c00000 */
[----:B-12---:R-:W-:Y:S05]  /*1def0*/  BRA `(.L_x_2456) ;  /* 0xffffdfb000007947 */ /* 0x006fea000383ffff */
.L_x_2408:
[----:B--2---:R-:W-:Y:S01]  /*1df00*/  IMAD.MOV.U32 R19, RZ, RZ, R6 ;  /* 0x000000ffff137224 */ /* 0x004fe200078e0006 */
[----:B------:R-:W-:Y:S01]  /*1df10*/  MOV R2, 0x3 ;  /* 0x0000000300027802 */ /* 0x000fe20000000f00 */
        /* <DEDUP_REMOVED lines=10> */
.L_x_2410:
[----:B------:R-:W-:Y:S01]  /*1dfc0*/  IMAD.MOV.U32 R19, RZ, RZ, R3 ;  /* 0x000000ffff137224 */ /* 0x000fe200078e0003 */
[----:B------:R-:W-:Y:S01]  /*1dfd0*/  MOV R2, RZ ;  /* 0x000000ff00027202 */ /* 0x000fe20000000f00 */
[----:B------:R-:W-:Y:S01]  /*1dfe0*/  IMAD.MOV.U32 R17, RZ, RZ, 0x1f ;  /* 0x0000001fff117424 */ /* 0x000fe200078e00ff */
[----:B------:R-:W-:Y:S02]  /*1dff0*/  MOV R0, 0x1e010 ;  /* 0x0001e01000007802 */ /* 0x000fe40000000f00 */
[----:B---3--:R-:W-:Y:S05]  /*1e000*/  CALL.REL.NOINC `($__internal_49_$__cuda_sm70_shflsync_idx_p) ;  /* 0x0000062000007944 */ /* 0x008fea0003c00000 */
[----:B--2---:R-:W-:Y:S01]  /*1e010*/  MOV R5, R2 ;  /* 0x0000000200057202 */ /* 0x004fe20000000f00 */
[----:B-1----:R-:W-:Y:S05]  /*1e020*/  BRA `(.L_x_2458) ;  /* 0xffffe17000007947 */ /* 0x002fea000383ffff */
.L_x_2411:
[----:B------:R-:W-:Y:S01]  /*1e030*/  IMAD.MOV.U32 R19, RZ, RZ, R3 ;  /* 0x000000ffff137224 */ /* 0x000fe200078e0003 */
[----:B------:R-:W-:Y:S01]  /*1e040*/  MOV R2, 0x1 ;  /* 0x0000000100027802 */ /* 0x000fe20000000f00 */
[----:B------:R-:W-:Y:S01]  /*1e050*/  IMAD.MOV.U32 R17, RZ, RZ, 0x1f ;  /* 0x0000001fff117424 */ /* 0x000fe200078e00ff */
[----:B------:R-:W-:Y:S02]  /*1e060*/  MOV R0, 0x1e080 ;  /* 0x0001e08000007802 */ /* 0x000fe40000000f00 */
[----:B-12---:R-:W-:Y:S05]  /*1e070*/  CALL.REL.NOINC `($__internal_49_$__cuda_sm70_shflsync_idx_p) ;  /* 0x000005b000007944 */ /* 0x006fea0003c00000 */
[----:B--2---:R-:W-:Y:S01]  /*1e080*/  MOV R3, R2 ;  /* 0x0000000200037202 */ /* 0x004fe20000000f00 */
[----:B-1----:R-:W-:Y:S05]  /*1e090*/  BRA `(.L_x_2459) ;  /* 0xffffe12000007947 */ /* 0x002fea000383ffff */
.L_x_2412:
[----:B------:R-:W-:Y:S02]  /*1e0a0*/  MOV R2, 0x1 ;  /* 0x0000000100027802 */ /* 0x000fe40000000f00 */
[----:B------:R-:W-:-:S02]  /*1e0b0*/  MOV R0, 0x1e0d0 ;  /* 0x0001e0d000007802 */ /* 0x000fc40000000f00 */
[----:B-12---:R-:W-:Y:S05]  /*1e0c0*/  CALL.REL.NOINC `($__internal_50_$__cuda_sm70_shflsync_up_p) ;  /* 0x000005b000007944 */ /* 0x006fea0003c00000 */
[----:B-12---:R-:W-:Y:S05]  /*1e0d0*/  BRA `(.L_x_2460) ;  /* 0xffffe20000007947 */ /* 0x006fea000383ffff */
.L_x_2413:
[----:B------:R-:W-:Y:S02]  /*1e0e0*/  MOV R2, 0x2 ;  /* 0x0000000200027802 */ /* 0x000fe40000000f00 */
[----:B------:R-:W-:-:S02]  /*1e0f0*/  MOV R0, 0x1e110 ;  /* 0x0001e11000007802 */ /* 0x000fc40000000f00 */
[----:B-12---:R-:W-:Y:S05]  /*1e100*/  CALL.REL.NOINC `($__internal_50_$__cuda_sm70_shflsync_up_p) ;  /* 0x0000057000007944 */ /* 0x006fea0003c00000 */
        /* <DEDUP_REMOVED lines=23> */
.L_x_2417:
[----:B------:R-:W-:Y:S01]  /*1e280*/  IMAD.MOV.U32 R7, RZ, RZ, R3 ;  /* 0x000000ffff077224 */ /* 0x000fe200078e0003 */
[----:B------:R-:W-:-:S02]  /*1e290*/  MOV R2, 0x1 ;  /* 0x0000000100027802 */ /* 0x000fc40000000f00 */
[----:B------:R-:W-:Y:S02]  /*1e2a0*/  MOV R0, 0x1e2c0 ;  /* 0x0001e2c000007802 */ /* 0x000fe40000000f00 */
[----:B------:R-:W-:Y:S05]  /*1e2b0*/  CALL.REL.NOINC `($__internal_50_$__cuda_sm70_shflsync_up_p) ;  /* 0x000003c000007944 */ /* 0x000fea0003c00000 */
[----:B-12---:R-:W-:Y:S05]  /*1e2c0*/  BRA `(.L_x_2462) ;  /* 0xffffe26000007947 */ /* 0x006fea000383ffff */
.L_x_2418:
[----:B------:R-:W-:Y:S01]  /*1e2d0*/  IMAD.MOV.U32 R7, RZ, RZ, R3 ;  /* 0x000000ffff077224 */ /* 0x000fe200078e0003 */
        /* <DEDUP_REMOVED lines=26> */
.L_x_2420:
[----:B------:R-:W-:Y:S02]  /*1e480*/  SEL R2, RZ, 0x1, P0 ;  /* 0x00000001ff027807 */ /* 0x000fe40000000000 */
[----:B------:R-:W-:-:S02]  /*1e490*/  MOV R0, 0x1e4b0 ;  /* 0x0001e4b000007802 */ /* 0x000fc40000000f00 */
[----:B---3--:R-:W-:Y:S05]  /*1e4a0*/  CALL.REL.NOINC `($__internal_51_$__cuda_sm70_votesync_ballot) ;  /* 0x0000022000007944 */ /* 0x008fea0003c00000 */
[----:B------:R-:W-:Y:S05]  /*1e4b0*/  BRA `(.L_x_2464) ;  /* 0xffffe20000007947 */ /* 0x000fea000383ffff */
.L_x_2421:
[----:B------:R-:W-:Y:S01]  /*1e4c0*/  IMAD.MOV.U32 R19, RZ, RZ, R209 ;  /* 0x000000ffff137224 */ /* 0x000fe200078e00d1 */
[----:B------:R-:W-:Y:S01]  /*1e4d0*/  MOV R2, R12 ;  /* 0x0000000c00027202 */ /* 0x000fe20000000f00 */
[----:B------:R-:W-:Y:S01]  /*1e4e0*/  IMAD.MOV.U32 R17, RZ, RZ, 0x1f ;  /* 0x0000001fff117424 */ /* 0x000fe200078e00ff */
[----:B------:R-:W-:-:S02]  /*1e4f0*/  MOV R0, 0x1e510 ;  /* 0x0001e51000007802 */ /* 0x000fc40000000f00 */
[----:B---3--:R-:W-:Y:S05]  /*1e500*/  CALL.REL.NOINC `($__internal_49_$__cuda_sm70_shflsync_idx_p) ;  /* 0x0000012000007944 */ /* 0x008fea0003c00000 */
[----:B--2---:R-:W-:Y:S01]  /*1e510*/  IMAD.MOV.U32 R209, RZ, RZ, R2 ;  /* 0x000000ffffd17224 */ /* 0x004fe200078e0002 */
[----:B------:R-:W-:Y:S01]  /*1e520*/  MOV R2, R12 ;  /* 0x0000000c00027202 */ /* 0x000fe20000000f00 */
[----:B-1----:R-:W-:Y:S01]  /*1e530*/  IMAD.MOV.U32 R19, RZ, RZ, R8 ;  /* 0x000000ffff137224 */ /* 0x002fe200078e0008 */
[----:B------:R-:W-:-:S02]  /*1e540*/  MOV R17, 0x1f ;  /* 0x0000001f00117802 */ /* 0x000fc40000000f00 */
[----:B------:R-:W-:Y:S02]  /*1e550*/  MOV R0, 0x1e570 ;  /* 0x0001e57000007802 */ /* 0x000fe40000000f00 */
[----:B------:R-:W-:Y:S05]  /*1e560*/  CALL.REL.NOINC `($__internal_49_$__cuda_sm70_shflsync_idx_p) ;  /* 0x000000c000007944 */ /* 0x000fea0003c00000 */
[----:B--2---:R-:W-:Y:S01]  /*1e570*/  MOV R3, R2 ;  /* 0x0000000200037202 */ /* 0x004fe20000000f00 */
[----:B-1----:R-:W-:Y:S05]  /*1e580*/  BRA `(.L_x_2465) ;  /* 0xffffe18000007947 */ /* 0x002fea000383ffff */
.L_x_2424:
[----:B------:R-:W-:Y:S01]  /*1e590*/  IMAD.MOV.U32 R19, RZ, RZ, R7 ;  /* 0x000000ffff137224 */ /* 0x000fe200078e0007 */
[----:B------:R-:W-:Y:S02]  /*1e5a0*/  MOV R17, 0x1f ;  /* 0x0000001f00117802 */ /* 0x000fe40000000f00 */
[----:B------:R-:W-:Y:S02]  /*1e5b0*/  MOV R0, 0x1e5d0 ;  /* 0x0001e5d000007802 */ /* 0x000fe40000000f00 */
[----:B-1234-:R-:W-:Y:S05]  /*1e5c0*/  CALL.REL.NOINC `($__internal_49_$__cuda_sm70_shflsync_idx_p) ;  /* 0x0000006000007944 */ /* 0x01efea0003c00000 */
[----:B--2---:R-:W-:Y:S01]  /*1e5d0*/  MOV R9, R2 ;  /* 0x0000000200097202 */ /* 0x004fe20000000f00 */
[----:B-1----:R-:W-:Y:S05]  /*1e5e0*/  BRA `(.L_x_2423) ;  /* 0xffffe18000007947 */ /* 0x002fea000383ffff */
        .weak           $__internal_48_$__cuda_sm70_shflsync_bfly_p
        .type           $__internal_48_$__cuda_sm70_shflsync_bfly_p,@function
        .size           $__internal_48_$__cuda_sm70_shflsync_bfly_p,($__internal_49_$__cuda_sm70_shflsync_idx_p - $__internal_48_$__cuda_sm70_shflsync_bfly_p)
$__internal_48_$__cuda_sm70_shflsync_bfly_p:
[----:B------:R-:W-:Y:S01]  /*1e5f0*/  MOV R9, 0x0 ;  /* 0x0000000000097802 */ /* 0x000fe20000000f00 */
[----:B------:R-:W-:Y:S04]  /*1e600*/  WARPSYNC R3 ;  /* 0x0000000300007348 */ /* 0x000fe80003800000 */
[----:B------:R1:W2:Y:S01]  /*1e610*/  SHFL.BFLY PT, R5, R12, R5, R6 ;  /* 0x0c0000050c057389 */ /* 0x0002a200000e0006 */
[----:B------:R-:W-:Y:S05]  /*1e620*/  RET.REL.NODEC R8 `(_ZN7cutlass13device_kernelIN5flash19enable_sm80_to_sm89INS1_16FlashAttnFwdSm80INS1_25CollectiveMainloopFwdSm80ILi8ELi2ELb0EN4cute5tupleIJNS5_1CILi128EEENS7_ILi64EEENS7_ILi192EEEEEELi192ENS_10bfloat16_tEfNS_4arch4Sm80ELb1ELb0ELb1ELb1ELb0ELb1ELb1ELb1EEENS1_21CollectiveEpilogueFwdINS6_IJS8_SA_S9_EEENS6_IJNS7_ILi1EEESI_SI_EEESC_SE_Li256ELb1ELb1ELb1ELb0EEENS1_36VarlenDynamicPersistentTileSchedulerILi128ELi64ELi256ELi256ELb1ELb1ELb0ELb1ELb1ELb1EEEEEEEEEvNT_6ParamsE) ;  /* 0xfffe19d008007950 */ /* 0x000fea0003c3ffff */
        .weak           $__internal_49_$__cuda_sm70_shflsync_idx_p
        .type           $__internal_49_$__cuda_sm70_shflsync_idx_p,@function
        .size           $__internal_49_$__cuda_sm70_shflsync_idx_p,($__internal_50_$__cuda_sm70_shflsync_up_p - $__internal_49_$__cuda_sm70_shflsync_idx_p)
$__internal_49_$__cuda_sm70_shflsync_idx_p:
[----:B------:R-:W-:Y:S01]  /*1e630*/  MOV R20, R0 ;  /* 0x0000000000147202 */ /* 0x000fe20000000f00 */
[----:B------:R-:W-:Y:S04]  /*1e640*/  WARPSYNC R206 ;  /* 0x000000ce00007348 */ /* 0x000fe80003800000 */
[----:B------:R-:W-:Y:S01]  /*1e650*/  MOV R21, 0x0 ;  /* 0x0000000000157802 */ /* 0x000fe20000000f00 */
[----:B------:R1:W2:Y:S03]  /*1e660*/  SHFL.IDX PT, R2, R19, R2, R17 ;  /* 0x0000000213027389 */ /* 0x0002a600000e0011 */
[----:B------:R-:W-:Y:S05]  /*1e670*/  RET.REL.NODEC R20 `(_ZN7cutlass13device_kernelIN5flash19enable_sm80_to_sm89INS1_16FlashAttnFwdSm80INS1_25CollectiveMainloopFwdSm80ILi8ELi2ELb0EN4cute5tupleIJNS5_1CILi128EEENS7_ILi64EEENS7_ILi192EEEEEELi192ENS_10bfloat16_tEfNS_4arch4Sm80ELb1ELb0ELb1ELb1ELb0ELb1ELb1ELb1EEENS1_21CollectiveEpilogueFwdINS6_IJS8_SA_S9_EEENS6_IJNS7_ILi1EEESI_SI_EEESC_SE_Li256ELb1ELb1ELb1ELb0EEENS1_36VarlenDynamicPersistentTileSchedulerILi128ELi64ELi256ELi256ELb1ELb1ELb0ELb1ELb1ELb1EEEEEEEEEvNT_6ParamsE) ;  /* 0xfffe198014007950 */ /* 0x000fea0003c3ffff */
        .weak           $__internal_50_$__cuda_sm70_shflsync_up_p
        .type           $__internal_50_$__cuda_sm70_shflsync_up_p,@function
        .size           $__internal_50_$__cuda_sm70_shflsync_up_p,($__internal_51_$__cuda_sm70_votesync_ballot - $__internal_50_$__cuda_sm70_shflsync_up_p)
$__internal_50_$__cuda_sm70_shflsync_up_p:
[----:B------:R-:W-:Y:S01]  /*1e680*/  MOV R12, R0 ;  /* 0x00000000000c7202 */ /* 0x000fe20000000f00 */
[----:B------:R-:W-:Y:S04]  /*1e690*/  WARPSYNC R207 ;  /* 0x000000cf00007348 */ /* 0x000fe80003800000 */
[----:B------:R-:W-:Y:S01]  /*1e6a0*/  MOV R13, 0x0 ;  /* 0x00000000000d7802 */ /* 0x000fe20000000f00 */
[----:B------:R1:W2:Y:S03]  /*1e6b0*/  SHFL.UP PT, R2, R7, R2, R212 ;  /* 0x0400000207027389 */ /* 0x0002a600000e00d4 */
[----:B------:R-:W-:Y:S05]  /*1e6c0*/  RET.REL.NODEC R12 `(_ZN7cutlass13device_kernelIN5flash19enable_sm80_to_sm89INS1_16FlashAttnFwdSm80INS1_25CollectiveMainloopFwdSm80ILi8ELi2ELb0EN4cute5tupleIJNS5_1CILi128EEENS7_ILi64EEENS7_ILi192EEEEEELi192ENS_10bfloat16_tEfNS_4arch4Sm80ELb1ELb0ELb1ELb1ELb0ELb1ELb1ELb1EEENS1_21CollectiveEpilogueFwdINS6_IJS8_SA_S9_EEENS6_IJNS7_ILi1EEESI_SI_EEESC_SE_Li256ELb1ELb1ELb1ELb0EEENS1_36VarlenDynamicPersistentTileSchedulerILi128ELi64ELi256ELi256ELb1ELb1ELb0ELb1ELb1ELb1EEEEEEEEEvNT_6ParamsE) ;  /* 0xfffe19300c007950 */ /* 0x000fea0003c3ffff */
        .weak           $__internal_51_$__cuda_sm70_votesync_ballot
        .type           $__internal_51_$__cuda_sm70_votesync_ballot,@function
        .size           $__internal_51_$__cuda_sm70_votesync_ballot,(.L_x_4985 - $__internal_51_$__cuda_sm70_votesync_ballot)
$__internal_51_$__cuda_sm70_votesync_ballot:
[----:B------:R-:W-:Y:S01]  /*1e6d0*/  ISETP.NE.U32.AND P0, PT, R2, 0x1, PT ;  /* 0x000000010200780c */ /* 0x000fe20003f05070 */
[----:B------:R-:W-:Y:S01]  /*1e6e0*/  IMAD.MOV.U32 R2, RZ, RZ, R0 ;  /* 0x000000ffff027224 */ /* 0x000fe200078e0000 */
[----:B------:R-:W-:Y:S04]  /*1e6f0*/  WARPSYNC R205 ;  /* 0x000000cd00007348 */ /* 0x000fe80003800000 */
[----:B------:R-:W-:-:S07]  /*1e700*/  IMAD.MOV.U32 R3, RZ, RZ, 0x0 ;  /* 0x00000000ff037424 */ /* 0x000fce00078e00ff */
[----:B------:R-:W-:-:S04]  /*1e710*/  VOTE.ANY R6, PT, !P0 ;  /* 0x0000000000067806 */ /* 0x000fc800040e0100 */
[----:B------:R-:W-:Y:S01]  /*1e720*/  LOP3.LUT R6, R6, R205, RZ, 0xc0, !PT ;  /* 0x000000cd06067212 */ /* 0x000fe200078ec0ff */
[----:B------:R-:W-:Y:S06]  /*1e730*/  RET.REL.NODEC R2 `(_ZN7cutlass13device_kernelIN5flash19enable_sm80_to_sm89INS1_16FlashAttnFwdSm80INS1_25CollectiveMainloopFwdSm80ILi8ELi2ELb0EN4cute5tupleIJNS5_1CILi128EEENS7_ILi64EEENS7_ILi192EEEEEELi192ENS_10bfloat16_tEfNS_4arch4Sm80ELb1ELb0ELb1ELb1ELb0ELb1ELb1ELb1EEENS1_21CollectiveEpilogueFwdINS6_IJS8_SA_S9_EEENS6_IJNS7_ILi1EEESI_SI_EEESC_SE_Li256ELb1ELb1ELb1ELb0EEENS1_36VarlenDynamicPersistentTileSchedulerILi128ELi64ELi256ELi256ELb1ELb1ELb0ELb1ELb1ELb1EEEEEEEEEvNT_6ParamsE) ;  /* 0xfffe18c002007950 */ /* 0x000fec0003c3ffff */
.L_x_2466:
        /* <DEDUP_REMOVED lines=12> */
.L_x_4985:


//--------------------- .text._ZN7cutlass13device_kernelIN5flash19enable_sm80_to_sm89INS1_16FlashAttnFwdSm80INS1_25CollectiveMainloopFwdSm80ILi8ELi1ELb1EN4cute5tupleIJNS5_1CILi128EEENS7_ILi96EEENS7_ILi192EEEEEELi192ENS_10bfloat16_tEfNS_4arch4Sm80ELb0ELb0ELb0ELb0ELb0ELb0ELb1ELb1EEENS1_21CollectiveEpilogueFwdINS6_IJS8_SA_S9_EEENS6_IJNS7_ILi1EEESI_SI_EEESC_SE_Li256ELb0ELb1ELb1ELb0EEENS1_19SingleTileSchedulerILb0ELb1ELb1ELi128EEEEEEEEEvNT_6ParamsE --------------------------
	.section	.text._ZN7cutlass13device_kernelIN5flash19enable_sm80_to_sm89INS1_16FlashAttnFwdSm80INS1_25CollectiveMainloopFwdSm80ILi8ELi1ELb1EN4cute5tupleIJNS5_1CILi128EEENS7_ILi96EEENS7_ILi192EEEEEELi192ENS_10bfloat16_tEfNS_4arch4Sm80ELb0ELb0ELb0ELb0ELb0ELb0ELb1ELb1EEENS1_21CollectiveEpilogueFwdINS6_IJS8_SA_S9_EEENS6_IJNS7_ILi1EEESI_SI_EEESC_SE_Li256ELb0ELb1ELb1ELb0EEENS1_19SingleTileSchedulerILb0ELb1ELb1ELi128EEEEEEEEEvNT_6ParamsE,"ax",@progbits
	.sectioninfo	@"SHI_REGISTERS=255"
	.align	128
.text._ZN7cutlass13device_kernelIN5flash19enable_sm80_to_sm89INS1_16FlashAttnFwdSm80INS1_25CollectiveMainloopFwdSm80ILi8ELi1ELb1EN4cute5tupleIJNS5_1CILi128EEENS7_ILi96EEENS7_ILi192EEEEEELi192ENS_10bfloat16_tEfNS_4arch4Sm80ELb0ELb0ELb0ELb0ELb0ELb0ELb1ELb1EEENS1_21CollectiveEpilogueFwdINS6_IJS8_SA_S9_EEENS6_IJNS7_ILi1EEESI_SI_EEESC_SE_Li256ELb0ELb1ELb1ELb0EEENS1_19SingleTileSchedulerILb0ELb1ELb1ELi128EEEEEEEEEvNT_6ParamsE:
        .type           _ZN7cutlass13device_kernelIN5flash19enable_sm80_to_sm89INS1_16FlashAttnFwdSm80INS1_25CollectiveMainloopFwdSm80ILi8ELi1ELb1EN4cute5tupleIJNS5_1CILi128EEENS7_ILi96EEENS7_ILi192EEEEEELi192ENS_10bfloat16_tEfNS_4arch4Sm80ELb0ELb0ELb0ELb0ELb0ELb0ELb1ELb1EEENS1_21CollectiveEpilogueFwdINS6_IJS8_SA_S9_EEENS6_IJNS7_ILi1EEESI_SI_EEESC_SE_Li256ELb0ELb1ELb1ELb0EEENS1_19SingleTileSchedulerILb0ELb1ELb1ELi128EEEEEEEEEvNT_6ParamsE,@function
        .size           _ZN7cutlass13device_kernelIN5flash19enable_sm80_to_sm89INS1_16FlashAttnFwdSm80INS1_25CollectiveMainloopFwdSm80ILi8ELi1ELb1EN4cute5tupleIJNS5_1CILi128EEENS7_ILi96EEENS7_ILi192EEEEEELi192ENS_10bfloat16_tEfNS_4arch4Sm80ELb0ELb0ELb0ELb0ELb0ELb0ELb1ELb1EEENS1_21CollectiveEpilogueFwdINS6_IJS8_SA_S9_EEENS6_IJNS7_ILi1EEESI_SI_EEESC_SE_Li256ELb0ELb1ELb1ELb0EEENS1_19SingleTileSchedulerILb0ELb1ELb1ELi128EEEEEEEEEvNT_6ParamsE,(.L_x_4990 - _ZN7cutlass13device_kernelIN5flash19enable_sm80_to_sm89INS1_16FlashAttnFwdSm80INS1_25CollectiveMainloopFwdSm80ILi8ELi1ELb1EN4cute5tupleIJNS5_1CILi128EEENS7_ILi96EEENS7_ILi192EEEEEELi192ENS_10bfloat16_tEfNS_4arch4Sm80ELb0ELb0ELb0ELb0ELb0ELb0ELb1ELb1EEENS1_21CollectiveEpilogueFwdINS6_IJS8_SA_S9_EEENS6_IJNS7_ILi1EEESI_SI_EEESC_SE_Li256ELb0ELb1ELb1ELb0EEENS1_19SingleTileSchedulerILb0ELb1ELb1ELi128EEEEEEEEEvNT_6ParamsE)
        .other          _ZN7cutlass13device_kernelIN5flash19enable_sm80_to_sm89INS1_16FlashAttnFwdSm80INS1_25CollectiveMainloopFwdSm80ILi8ELi1ELb1EN4cute5tupleIJNS5_1CILi128EEENS7_ILi96EEENS7_ILi192EEEEEELi192ENS_10bfloat16_tEfNS_4arch4Sm80ELb0ELb0ELb0ELb0ELb0ELb0ELb1ELb1EEENS1_21CollectiveEpilogueFwdINS6_IJS8_SA_S9_EEENS6_IJNS7_ILi1EEESI_SI_EEESC_SE_Li256ELb0ELb1ELb1ELb0EEENS1_19SingleTileSchedulerILb0ELb1ELb1ELi128EEEEEEEEEvNT_6ParamsE,@"STO_CUDA_ENTRY STV_DEFAULT"
_ZN7cutlass13device_kernelIN5flash19enable_sm80_to_sm89INS1_16FlashAttnFwdSm80INS1_25CollectiveMainloopFwdSm80ILi8ELi1ELb1EN4cute5tupleIJNS5_1CILi128EEENS7_ILi96EEENS7_ILi192EEEEEELi192ENS_10bfloat16_tEfNS_4arch4Sm80ELb0ELb0ELb0ELb0ELb0ELb0ELb1ELb1EEENS1_21CollectiveEpilogueFwdINS6_IJS8_SA_S9_EEENS6_IJNS7_ILi1EEESI_SI_EEESC_SE_Li256ELb0ELb1ELb1ELb0EEENS1_19SingleTileSchedulerILb0ELb1ELb1ELi128EEEEEEEEEvNT_6ParamsE:
        /* <DEDUP_REMOVED lines=18> */
.L_x_2467:
[----:B---3--:R-:W-:Y:S02]  /*0120*/  ULDC.64 UR4, c[0x0][0x550] ;  /* 0x0001540000047ab9 */ /* 0x008fe40000000a00 */
[----:B------:R-:W-:Y:S02]  /*0130*/  UISETP.NE.AND UP0, UPT, UR4, 0x1, UPT ;  /* 0x000000010400788c */ /* 0x000fe4000bf05270 */
[----:B------:R-:W-:-:S02]  /*0140*/  UIMAD.WIDE.U32 UR10, UR6, UR5, URZ ;  /* 0x00000005060a72a5 */ /* 0x000fc4000f8e003f */
[----:B------:R-:W-:Y:S02]  /*0150*/  ULDC UR4, c[0x0][0x558] ;  /* 0x0001560000047ab9 */ /* 0x000fe40000000800 */
[----:B------:R-:W-:-:S05]  /*0160*/  UMOV UR9, UR6 ;  /* 0x0000000600097c82 */ /* 0x000fca0008000000 */
[----:B------:R-:W-:-:S03]  /*0170*/  @UP0 USHF.R.U32.HI UR9, URZ, UR4, UR11 ;  /* 0x000000043f090299 */ /* 0x000fc6000801160b */
.L_x_2468:
        /* <DEDUP_REMOVED lines=49> */
.L_x_2469:
        /* <DEDUP_REMOVED lines=131> */
[----:B------:R-:W-:Y:S02]  /*0cc0*/  IADD3 R6, R7, 0x20, RZ ;  /* 0x0000002007067810 */ /* 0x000fe40007ffe0ff */
        /* <DEDUP_REMOVED lines=74> */
[----:B------:R-:W-:Y:S02]  /*1170*/  STL.64 [R1+0x18], R32 ;  /* 0x0000182001007387 */ /* 0x000fe40000100a00 */
[----:B------:R-:W-:Y:S01]  /*1180*/  UIMAD UR4, UR17, UR14, UR4 ;  /* 0x0000000e110472a4 */ /* 0x000fe2000f8e0204 */
[----:B-----5:R-:W-:Y:S02]  /*1190*/  @!P2 LEA R8, P6, R16, R4, 0x1 ;  /* 0x000000041008a211 */ /* 0x020fe400078c08ff */
[----:B--2---:R-:W-:Y:S02]  /*11a0*/  @!P2 SHF.R.S32.HI R11, RZ, 0x1f, R23 ;  /* 0x0000001fff0ba819 */ /* 0x004fe40000011417 */
        /* <DEDUP_REMOVED lines=36> */
[----:B---3--:R-:W-:Y:S02]  /*13f0*/  IMAD.SHL.U32 R11, R24, 0x8, RZ ;  /* 0x00000008180b7824 */ /* 0x008fe400078e00ff */
[----:B-----5:R-:W-:-:S05]  /*1400*/  IMAD.IADD R4, R132, 0x1, -R2 ;  /* 0x0000000184047824 */ /* 0x020fca00078e0a02 */
[----:B------:R-:W-:-:S04]  /*1410*/  SHF.R.S32.HI R2, RZ, 0x1f, R4 ;  /* 0x0000001fff027819 */ /* 0x000fc80000011404 */
[----:B------:R-:W-:Y:S01]  /*1420*/  LEA.HI R12, R2, R4, RZ, 0x3 ;  /* 0x00000004020c7211 */ /* 0x000fe200078f18ff */
[----:B------:R-:W-:-:S03]  /*1430*/  IMAD.WIDE.U32 R2, R116, UR7, R120 ;  /* 0x0000000774027c25 */ /* 0x000fc6000f8e0078 */
[----:B------:R-:W-:Y:S02]  /*1440*/  LOP3.LUT R0, R12, 0xfffffff8, RZ, 0xc0, !PT ;  /* 0xfffffff80c007812 */ /* 0x000fe400078ec0ff */
[----:B------:R-:W-:Y:S01]  /*1450*/  IADD3 R3, R3, UR4, RZ ;  /* 0x0000000403037c10 */ /* 0x000fe2000fffe0ff */
[----:B------:R-:W-:Y:S01]  /*1460*/  ULDC.64 UR4, c[0x0][0x210] ;  /* 0x0000840000047ab9 */ /* 0x000fe20000000a00 */
[----:B----4-:R-:W-:Y:S01]  /*1470*/  @P3 LEA R6, P4, R2, c[0x0][0x1c8], 0x1 ;  /* 0x0000720002063a11 */ /* 0x010fe200078808ff */
        /* <DEDUP_REMOVED lines=25> */
[----:B------:R2:W-:Y:S04]  /*1610*/  @P2 LDGSTS.E.BYPASS.LTC128B.128 [R248+0x10100], [R4.64+0x80], !P5 ;  /* 0x1010008004f82fae */ /* 0x0005e8000e901d4a */
        /* <DEDUP_REMOVED lines=24> */
[----:B------:R-:W-:Y:S02]  /*17a0*/  LOP3.LUT R0, R3, R0, RZ, 0x3c, !PT ;  /* 0x0000000003007212 */ /* 0x000fe400078e3cff */
[----:B------:R-:W-:Y:S01]  /*17b0*/  IMAD R216, R2, 0x2, R216 ;  /* 0x0000000202d87824 */ /* 0x000fe200078e02d8 */
[----:B------:R-:W-:Y:S01]  /*17c0*/  LOP3.LUT P0, RZ, R28, 0x2, RZ, 0xc0, !PT ;  /* 0x000000021cff7812 */ /* 0x000fe2000780c0ff */
[----:B------:R-:W-:Y:S02]  /*17d0*/  IMAD R220, R2, 0x2, R212 ;  /* 0x0000000202dc7824 */ /* 0x000fe400078e02d4 */
[----:B------:R-:W-:-:S04]  /*17e0*/  IMAD R0, R24, 0x200, R0 ;  /* 0x0000020018007824 */ /* 0x000fc800078e0200 */
[----:B------:R-:W-:Y:S02]  /*17f0*/  IMAD.SHL.U32 R135, R0, 0x2, RZ ;  /* 0x0000000200877824 */ /* 0x000fe400078e00ff */
[----:B------:R-:W-:-:S03]  /*1800*/  IMAD R0, R29, c[0x0][0x208], RZ ;  /* 0x000082001d007a24 */ /* 0x000fc600078e02ff */
[C---:B------:R-:W-:Y:S01]  /*1810*/  IADD3 R3, R135.reuse, 0xc100, RZ ;  /* 0x0000c10087037810 */ /* 0x040fe20007ffe0ff */
[----:B------:R-:W-:Y:S01]  /*1820*/  IMAD R0, R22, c[0x0][0x20c], R0 ;  /* 0x0000830016007a24 */ /* 0x000fe200078e0200 */
[----:B------:R-:W-:Y:S02]  /*1830*/  IADD3 R230, R135, 0xc120, RZ ;  /* 0x0000c12087e67810 */ /* 0x000fe40007ffe0ff */
[----:B------:R-:W-:Y:S01]  /*1840*/  @P0 IADD3 R230, R3, -0x20, RZ ;  /* 0xffffffe003e60810 */ /* 0x000fe20007ffe0ff */
[----:B------:R-:W-:Y:S01]  /*1850*/  LDSM.16.M88.4 R152, [R208+0x100] ;  /* 0x00010000d098783b */ /* 0x000fe20000000200 */
[----:B------:R-:W-:Y:S01]  /*1860*/  IMAD.IADD R7, R7, 0x1, R0 ;  /* 0x0000000107077824 */ /* 0x000fe200078e0200 */
[----:B------:R-:W-:Y:S01]  /*1870*/  SEL R3, RZ, 0x2, P5 ;  /* 0x00000002ff037807 */ /* 0x000fe20002800000 */
[----:B------:R-:W-:Y:S01]  /*1880*/  IMAD.U32 R0, RZ, RZ, UR9 ;  /* 0x00000009ff007e24 */ /* 0x000fe2000f8e00ff */
[----:B------:R-:W-:Y:S01]  /*1890*/  LDSM.16.M88.4 R188, [R208+0x4100] ;  /* 0x00410000d0bc783b */ /* 0x000fe20000000200 */
[----:B------:R-:W-:-:S02]  /*18a0*/  IADD3 R247, R230, 0x800, RZ ;  /* 0x00000800e6f77810 */ /* 0x000fc40007ffe0ff */
[----:B------:R-:W-:Y:S01]  /*18b0*/  IMAD.WIDE.U32 R6, R0, c[0x0][0x210], R6 ;  /* 0x0000840000067a25 */ /* 0x000fe200078e0006 */
[----:B------:R-:W-:Y:S01]  /*18c0*/  LDSM.16.M88.4 R156, [R212] ;  /* 0x00000000d49c783b */ /* 0x000fe20000000200 */
[----:B------:R-:W-:Y:S02]  /*18d0*/  IADD3 R246, R230, 0x1000, RZ ;  /* 0x00001000e6f67810 */ /* 0x000fe40007ffe0ff */
[----:B------:R-:W-:Y:S01]  /*18e0*/  IMAD R0, R21, c[0x0][0x218], RZ ;  /* 0x0000860015007a24 */ /* 0x000fe200078e02ff */
[----:B------:R-:W-:Y:S01]  /*18f0*/  LDSM.16.M88.4 R192, [R212+0x4000] ;  /* 0x00400000d4c0783b */ /* 0x000fe20000000200 */
[----:B------:R-:W-:Y:S01]  /*1900*/  IADD3 R7, R7, UR4, RZ ;  /* 0x0000000407077c10 */ /* 0x000fe2000fffe0ff */
[----:B------:R-:W-:Y:S01]  /*1910*/  ULDC.64 UR4, c[0x0][0x208] ;  /* 0x0000820000047ab9 */ /* 0x000fe20000000a00 */
[C---:B------:R-:W-:Y:S01]  /*1920*/  IMAD R0, R20.reuse, c[0x0][0x21c], R0 ;  /* 0x0000870014007a24 */ /* 0x040fe200078e0200 */
[----:B------:R-:W-:Y:S01]  /*1930*/  LDSM.16.M88.4 R176, [R216] ;  /* 0x00000000d8b0783b */ /* 0x000fe20000000200 */
[----:B------:R-:W-:Y:S01]  /*1940*/  UIMAD UR13, UR17, UR4, URZ ;  /* 0x00000004110d72a4 */ /* 0x000fe2000f8e023f */
[----:B------:R-:W-:Y:S01]  /*1950*/  IMAD.WIDE.U32 R36, R20, c[0x0][0x218], R6 ;  /* 0x0000860014247a25 */ /* 0x000fe200078e0006 */
[----:B------:R-:W-:Y:S01]  /*1960*/  UIMAD.WIDE.U32 UR18, UR7, UR4, URZ ;  /* 0x00000004071272a5 */ /* 0x000fe2000f8e003f */
[----:B------:R-:W-:Y:S01]  /*1970*/  LDSM.16.M88.4 R200, [R216+0x4000] ;  /* 0x00400000d8c8783b */ /* 0x000fe20000000200 */
[----:B------:R-:W-:Y:S01]  /*1980*/  UIMAD UR13, UR7, UR5, UR13 ;  /* 0x00000005070d72a4 */ /* 0x000fe2000f8e020d */
[----:B------:R-:W-:Y:S01]  /*1990*/  IMAD.IADD R31, R37, 0x1, R0 ;  /* 0x00000001251f7824 */ /* 0x000fe200078e0200 */
[----:B------:R-:W-:Y:S01]  /*19a0*/  SEL R0, RZ, 0x4, P4 ;  /* 0x00000004ff007807 */ /* 0x000fe20002000000 */
[----:B------:R-:W-:Y:S01]  /*19b0*/  LDSM.16.M88.4 R184, [R220] ;  /* 0x00000000dcb8783b */ /* 0x000fe20000000200 */
[----:B------:R-:W-:Y:S01]  /*19c0*/  UIADD3 UR13, UR19, UR13, URZ ;  /* 0x0000000d130d7290 */ /* 0x000fe2000fffe03f */
[----:B------:R-:W-:Y:S01]  /*19d0*/  IMAD.U32 R6, RZ, RZ, UR18 ;  /* 0x00000012ff067e24 */ /* 0x000fe2000f8e00ff */
[----:B------:R-:W-:Y:S01]  /*19e0*/  IADD3 R245, R230, 0x1800, RZ ;  /* 0x00001800e6f57810 */ /* 0x000fe20007ffe0ff */
[----:B------:R-:W-:Y:S01]  /*19f0*/  LDSM.16.M88.4 R204, [R220+0x4000] ;  /* 0x00400000dccc783b */ /* 0x000fe20000000200 */
[----:B------:R-:W-:Y:S01]  /*1a00*/  IMAD.MOV.U32 R30, RZ, RZ, R36 ;  /* 0x000000ffff1e7224 */ /* 0x000fe200078e0024 */
[----:B------:R-:W-:Y:S01]  /*1a10*/  UIMAD UR17, UR13, 0x60, URZ ;  /* 0x000000600d1178a4 */ /* 0x000fe2000f8e023f */
[----:B------:R-:W-:Y:S01]  /*1a20*/  IMAD.U32 R7, RZ, RZ, UR19 ;  /* 0x00000013ff077e24 */ /* 0x000fe2000f8e00ff */
[----:B------:R-:W-:Y:S01]  /*1a30*/  LDSM.16.M88.4 R208, [R208+0x8100] ;  /* 0x00810000d0d0783b */ /* 0x000fe20000000200 */
[----:B------:R-:W-:Y:S01]  /*1a40*/  IMAD.WIDE.U32 R10, R6, 0x60, R30 ;  /* 0x00000060060a7825 */ /* 0x000fe200078e001e */
[----:B------:R-:W-:Y:S01]  /*1a50*/  USHF.L.U32 UR13, UR4, 0x6, URZ ;  /* 0x00000006040d7899 */ /* 0x000fe2000800063f */
[----:B------:R-:W-:Y:S01]  /*1a60*/  SEL R6, RZ, 0x1, P6 ;  /* 0x00000001ff067807 */ /* 0x000fe20003000000 */
[----:B------:R-:W-:Y:S01]  /*1a70*/  LDSM.16.M88.4 R212, [R212+0x8000] ;  /* 0x00800000d4d4783b */ /* 0x000fe20000000200 */
[----:B------:R-:W-:-:S02]  /*1a80*/  IADD3 R244, R230, 0x2000, RZ ;  /* 0x00002000e6f47810 */ /* 0x000fc40007ffe0ff */
[----:B------:R-:W-:Y:S01]  /*1a90*/  IADD3 R0, R0, R3, R6 ;  /* 0x0000000300007210 */ /* 0x000fe20007ffe006 */
[----:B------:R-:W-:Y:S01]  /*1aa0*/  LDSM.16.M88.4 R216, [R216+0x8000] ;  /* 0x00800000d8d8783b */ /* 0x000fe20000000200 */
[----:B------:R-:W-:Y:S01]  /*1ab0*/  IADD3 R3, R11, UR17, RZ ;  /* 0x000000110b037c10 */ /* 0x000fe2000fffe0ff */
[----:B------:R-:W-:Y:S01]  /*1ac0*/  IMAD.U32 R8, RZ, RZ, UR13 ;  /* 0x0000000dff087e24 */ /* 0x000fe2000f8e00ff */
[----:B------:R-:W-:Y:S01]  /*1ad0*/  LEA R6, P0, R10, c[0x0][0x1f8], 0x1 ;  /* 0x00007e000a067a11 */ /* 0x000fe200078008ff */
[----:B------:R-:W-:Y:S01]  /*1ae0*/  LDSM.16.M88.4 R220, [R220+0x8000] ;  /* 0x00800000dcdc783b */ /* 0x000fe20000000200 */
[----:B------:R-:W-:Y:S01]  /*1af0*/  UMOV UR17, 0x6 ;  /* 0x0000000600117882 */ /* 0x000fe20000000000 */
[----:B------:R-:W-:Y:S01]  /*1b00*/  LOP3.LUT P3, RZ, R0, 0x2, RZ, 0xc0, !PT ;  /* 0x0000000200ff7812 */ /* 0x000fe2000786c0ff */
[----:B------:R-:W-:Y:S01]  /*1b10*/  USHF.L.U64.HI UR17, UR4, UR17, UR5 ;  /* 0x0000001104117299 */ /* 0x000fe20008010205 */
[----:B------:R-:W-:Y:S01]  /*1b20*/  BAR.SYNC.DEFER_BLOCKING 0x0 ;  /* 0x0000000000007b1d */ /* 0x000fe20000010000 */
[----:B------:R-:W-:Y:S01]  /*1b30*/  LEA.HI.X R7, R10, c[0x0][0x1fc], R3, 0x1, P0 ;  /* 0x00007f000a077a11 */ /* 0x000fe200000f0c03 */
[----:B------:R-:W-:Y:S01]  /*1b40*/  IMAD.U32 R3, RZ, RZ, UR13 ;  /* 0x0000000dff037e24 */ /* 0x000fe2000f8e00ff */
[----:B------:R-:W-:-:S02]  /*1b50*/  IADD3 R16, P1, P0, R8, 0x80, R6 ;  /* 0x0000008008107810 */ /* 0x000fc4000783e006 */
[----:B------:R-:W-:Y:S01]  /*1b60*/  IADD3 R10, P2, R6, UR13, RZ ;  /* 0x0000000d060a7c10 */ /* 0x000fe2000ff5e0ff */
[----:B------:R-:W-:Y:S01]  /*1b70*/  STL.64 [R1+0x28], R36 ;  /* 0x0000282401007387 */ /* 0x000fe20000100a00 */
[----:B------:R-:W-:Y:S02]  /*1b80*/  IADD3.X R17, RZ, UR17, R7, P1, P0 ;  /* 0x00000011ff117c10 */ /* 0x000fe40008fe0407 */
[----:B------:R-:W-:Y:S01]  /*1b90*/  IADD3.X R11, R7, UR17, RZ, P2, !PT ;  /* 0x00000011070b7c10 */ /* 0x000fe200097fe4ff */
[----:B------:R-:W-:Y:S01]  /*1ba0*/  STL.64 [R1+0x20], R30 ;  /* 0x0000201e01007387 */ /* 0x000fe20000100a00 */
[----:B------:R-:W-:Y:S02]  /*1bb0*/  ISETP.LT.OR P2, PT, R9, 0x1, P6 ;  /* 0x000000010900780c */ /* 0x000fe40003741670 */
[C---:B------:R-:W-:Y:S02]  /*1bc0*/  IADD3 R243, R230.reuse, 0x2800, RZ ;  /* 0x00002800e6f37810 */ /* 0x040fe40007ffe0ff */
[----:B------:R-:W-:-:S02]  /*1bd0*/  IADD3 R242, R230, 0x3000, RZ ;  /* 0x00003000e6f27810 */ /* 0x000fc40007ffe0ff */
        /* <DEDUP_REMOVED lines=23> */
[C---:B-1----:R-:W-:Y:S08]  /*1d50*/  HMMA.16816.F32.BF16 R12, R152.reuse, R24, RZ ;  /* 0x00000018980c723c */ /* 0x042ff000000418ff */
[C---:B------:R-:W-:Y:S08]  /*1d60*/  HMMA.16816.F32.BF16 R40, R152.reuse, R26, RZ ;  /* 0x0000001a9828723c */ /* 0x040ff000000418ff */
[----:B--2---:R-:W-:Y:S08]  /*1d70*/  HMMA.16816.F32.BF16 R24, R152, R32, RZ ;  /* 0x000000209818723c */ /* 0x004ff000000418ff */
[C---:B------:R-:W-:Y:S07]  /*1d80*/  HMMA.16816.F32.BF16 R100, R156.reuse, R48, R12 ;  /* 0x000000309c64723c */ /* 0x040fee000004180c */
[----:B------:R-:W-:Y:S01]  /*1d90*/  IADD3 R14, P1, P0, R3, 0x100, R6 ;  /* 0x00000100030e7810 */ /* 0x000fe2000783e006 */
[----:B------:R-:W-:Y:S01]  /*1da0*/  HMMA.16816.F32.BF16 R88, R156, R50, R40 ;  /* 0x000000329c58723c */ /* 0x000fe20000041828 */
[----:B------:R-:W1:Y:S02]  /*1db0*/  LDSM.16.M88.4 R40, [R135+0xe100] ;  /* 0x00e100008728783b */ /* 0x000e640000000200 */
[----:B------:R-:W-:-:S02]  /*1dc0*/  IADD3.X R15, RZ, UR17, R7, P1, P0 ;  /* 0x00000011ff0f7c10 */ /* 0x000fc40008fe0407 */
[----:B------:R-:W-:Y:S02]  /*1dd0*/  ISETP.LT.OR P1, PT, R9, 0x1, !P3 ;  /* 0x000000010900780c */ /* 0x000fe40005f21670 */
[----:B------:R-:W-:Y:S01]  /*1de0*/  IADD3 R12, P0, R10, UR13, RZ ;  /* 0x0000000d0a0c7c10 */ /* 0x000fe2000ff1e0ff */
[----:B------:R-:W-:Y:S01]  /*1df0*/  HMMA.16816.F32.BF16 R20, R152, R34, RZ ;  /* 0x000000229814723c */ /* 0x000fe200000418ff */
[----:B------:R-:W2:Y:S02]  /*1e00*/  LDSM.16.M88.4 R32, [R135+0xd900] ;  /* 0x00d900008720783b */ /* 0x000ea40000000200 */
[----:B------:R-:W-:Y:S02]  /*1e10*/  IADD3.X R13, R11, UR17, RZ, P0, !PT ;  /* 0x000000110b0d7c10 */ /* 0x000fe400087fe4ff */
[----:B------:R-:W-:Y:S01]  /*1e20*/  LOP3.LUT P0, RZ, R0, 0x4, RZ, 0xc0, !PT ;  /* 0x0000000400ff7812 */ /* 0x000fe2000780c0ff */
[----:B------:R-:W-:Y:S01]  /*1e30*/  @!PT LDS RZ, [RZ] ;  /* 0x00000000fffff984 */ /* 0x000fe20000000800 */
[----:B------:R-:W-:Y:S01]  /*1e40*/  @!PT LDS RZ, [RZ] ;  /* 0x00000000fffff984 */ /* 0x000fe20000000800 */
[----:B------:R-:W-:Y:S01]  /*1e50*/  @!PT LDS RZ, [RZ] ;  /* 0x00000000fffff984 */ /* 0x000fe20000000800 */
[----:B------:R1:W-:Y:S01]  /*1e60*/  LDGSTS.E.BYPASS.LTC128B.128 [R248+0x100], [R6.64], !P2 ;  /* 0x0010000006f87fae */ /* 0x0003e2000d101d4a */
[----:B------:R-:W-:Y:S01]  /*1e70*/  IMAD.MOV.U32 R0, RZ, RZ, 0x40 ;  /* 0x00000040ff007424 */ /* 0x000fe200078e00ff */
[----:B---3--:R-:W-:Y:S01]  /*1e80*/  HMMA.16816.F32.BF16 R96, R156, R44, R24 ;  /* 0x0000002c9c60723c */ /* 0x008fe20000041818 */
[C---:B------:R-:W-:Y:S01]  /*1e90*/  ISETP.LT.OR P2, PT, R9.reuse, 0x1, !P0 ;  /* 0x000000010900780c */ /* 0x040fe20004741670 */
[----:B------:R3:W-:Y:S01]  /*1ea0*/  LDGSTS.E.BYPASS.LTC128B.128 [R248+0x3100], [R6.64+0x80], !P1 ;  /* 0x0310008006f87fae */ /* 0x0007e2000c901d4a */
[----:B------:R-:W-:-:S05]  /*1eb0*/  ISETP.LT.OR P1, PT, R9, 0x21, P6 ;  /* 0x000000210900780c */ /* 0x000fca0003721670 */
[----:B----4-:R-:W-:Y:S06]  /*1ec0*/  HMMA.16816.F32.BF16 R48, R152, R36, RZ ;  /* 0x000000249830723c */ /* 0x010fec00000418ff */
[----:B------:R3:W-:Y:S01]  /*1ed0*/  LDGSTS.E.BYPASS.LTC128B.128 [R248+0x6100], [R6.64+0x100], !P2 ;  /* 0x0610010006f87fae */ /* 0x0007e2000d101d4a */
[C---:B------:R-:W-:Y:S01]  /*1ee0*/  ISETP.LT.OR P2, PT, R9.reuse, 0x21, !P3 ;  /* 0x000000210900780c */ /* 0x040fe20005f41670 */
[----:B------:R-:W-:Y:S01]  /*1ef0*/  HMMA.16816.F32.BF16 R92, R156, R46, R20 ;  /* 0x0000002e9c5c723c */ /* 0x000fe20000041814 */
[C---:B------:R-:W-:Y:S01]  /*1f00*/  ISETP.LT.OR P3, PT, R9.reuse, 0x41, !P3 ;  /* 0x000000410900780c */ /* 0x040fe20005f61670 */
[----:B------:R4:W-:Y:S01]  /*1f10*/  LDGSTS.E.BYPASS.LTC128B.128 [R248+0x1100], [R10.64], !P1 ;  /* 0x011000000af87fae */ /* 0x0009e2000c901d4a */
[----:B------:R-:W-:-:S02]  /*1f20*/  ISETP.LT.OR P1, PT, R9, 0x21, !P0 ;  /* 0x000000210900780c */ /* 0x000fc40004721670 */
[----:B------:R-:W-:-:S03]  /*1f30*/  ISETP.LT.OR P0, PT, R9, 0x41, !P0 ;  /* 0x000000410900780c */ /* 0x000fc60004701670 */
[----:B------:R-:W-:Y:S04]  /*1f40*/  HMMA.16816.F32.BF16 R44, R152, R38, RZ ;  /* 0x00000026982c723c */ /* 0x000fe800000418ff */
[----:B------:R5:W-:Y:S01]  /*1f50*/  LDGSTS.E.BYPASS.LTC128B.128 [R248+0x4100], [R16.64], !P2 ;  /* 0x0410000010f87fae */ /* 0x000be2000d101d4a */
[----:B------:R-:W-:-:S03]  /*1f60*/  LOP3.LUT P2, RZ, R28, 0x4, RZ, 0xc0, !PT ;  /* 0x000000041cff7812 */ /* 0x000fc6000784c0ff */
[----:B------:R3:W-:Y:S01]  /*1f70*/  LDGSTS.E.BYPASS.LTC128B.128 [R248+0x7100], [R14.64], !P1 ;  /* 0x071000000ef87fae */ /* 0x0007e2000c901d4a */
[----:B-1----:R-:W-:Y:S01]  /*1f80*/  HMMA.16816.F32.BF16 R24, R152, R40, RZ ;  /* 0x000000289818723c */ /* 0x002fe200000418ff */
[----:B------:R-:W-:Y:S02]  /*1f90*/  ISETP.LT.OR P1, PT, R9, 0x41, P6 ;  /* 0x000000410900780c */ /* 0x000fe40003721670 */
[----:B------:R-:W-:-:S05]  /*1fa0*/  SEL R0, R0, 0xffffffc0, !P2 ;  /* 0xffffffc000007807 */ /* 0x000fca0005000000 */
[----:B--2---:R-:W-:Y:S01]  /*1fb0*/  HMMA.16816.F32.BF16 R36, R152, R32, RZ ;  /* 0x000000209824723c */ /* 0x004fe200000418ff */
[----:B------:R-:W-:Y:S02]  /*1fc0*/  IMAD.IADD R229, R135, 0x1, R0 ;  /* 0x0000000187e57824 */ /* 0x000fe400078e0200 */
[----:B------:R-:W-:-:S03]  /*1fd0*/  IMAD.IADD R226, R0, 0x1, R230 ;  /* 0x0000000100e27824 */ /* 0x000fc600078e02e6 */
[----:B------:R3:W-:Y:S02]  /*1fe0*/  LDGSTS.E.BYPASS.LTC128B.128 [R248+0x2100], [R12.64], !P1 ;  /* 0x021000000cf87fae */ /* 0x0007e4000c901d4a */
[C---:B------:R-:W-:Y:S02]  /*1ff0*/  HMMA.16816.F32.BF16 R32, R152.reuse, R34, RZ ;  /* 0x000000229820723c */ /* 0x040fe400000418ff */
[----:B------:R3:W-:Y:S04]  /*2000*/  LDGSTS.E.BYPASS.LTC128B.128 [R248+0x5100], [R12.64+0x80], !P3 ;  /* 0x051000800cf87fae */ /* 0x0007e8000d901d4a */
[----:B------:R3:W-:Y:S01]  /*2010*/  LDGSTS.E.BYPASS.LTC128B.128 [R248+0x8100], [R12.64+0x100], !P0 ;  /* 0x081001000cf87fae */ /* 0x0007e2000c101d4a */
[----:B------:R-:W-:Y:S01]  /*2020*/  PLOP3.LUT P0, PT, PT, PT, UP0, 0x80, 0x0 ;  /* 0x000000000000781c */ /* 0x000fe20003f0f008 */
[----:B-----5:R-:W-:Y:S02]  /*2030*/  HMMA.16816.F32.BF16 R16, R152, R52, RZ ;  /* 0x000000349810723c */ /* 0x020fe400000418ff */
[----:B----4-:R-:W1:Y:S04]  /*2040*/  LDSM.16.M88.4 R8, [R229+0xc100] ;  /* 0x00c10000e508783b */ /* 0x010e680000000200 */
[----:B------:R-:W2:Y:S02]  /*2050*/  LDSM.16.M88.4 R76, [R229+0xc900] ;  /* 0x00c90000e54c783b */ /* 0x000ea40000000200 */
[----:B------:R-:W-:Y:S02]  /*2060*/  HMMA.16816.F32.BF16 R80, R156, R56, R48 ;  /* 0x000000389c50723c */ /* 0x000fe40000041830 */
[----:B------:R-:W4:Y:S04]  /*2070*/  LDSM.16.M88.4 R48, [R229+0xd100] ;  /* 0x00d10000e530783b */ /* 0x000f280000000200 */
[----:B------:R-:W-:Y:S02]  /*2080*/  LDSM.16.M88.4 R28, [R229+0xe100] ;  /* 0x00e10000e51c783b */ /* 0x000fe40000000200 */
[----:B------:R-:W-:Y:S02]  /*2090*/  HMMA.16816.F32.BF16 R20, R152, R42, RZ ;  /* 0x0000002a9814723c */ /* 0x000fe400000418ff */
[----:B------:R-:W5:Y:S04]  /*20a0*/  LDSM.16.M88.4 R40, [R229+0xd900] ;  /* 0x00d90000e528783b */ /* 0x000f680000000200 */
[----:B------:R-:W0:Y:S02]  /*20b0*/  LDGDEPBAR ;  /* 0x00000000000079af */ /* 0x000e240000000000 */
[----:B------:R-:W-:Y:S08]  /*20c0*/  HMMA.16816.F32.BF16 R68, R156, R58, R44 ;  /* 0x0000003a9c44723c */ /* 0x000ff0000004182c */
[----:B---3--:R-:W-:Y:S08]  /*20d0*/  HMMA.16816.F32.BF16 R12, R152, R54, RZ ;  /* 0x00000036980c723c */ /* 0x008ff000000418ff */
[C---:B------:R-:W-:Y:S01]  /*20e0*/  HMMA.16816.F32.BF16 R56, R156.reuse, R72, R24 ;  /* 0x000000489c38723c */ /* 0x040fe20000041818 */
[----:B------:R-:W3:Y:S07]  /*20f0*/  LDSM.16.M88.4 R24, [R229+0xe900] ;  /* 0x00e90000e518783b */ /* 0x000eee0000000200 */
[C---:B------:R-:W-:Y:S08]  /*2100*/  HMMA.16816.F32.BF16 R64, R156.reuse, R60, R36 ;  /* 0x0000003c9c40723c */ /* 0x040ff00000041824 */
[C---:B------:R-:W-:Y:S08]  /*2110*/  HMMA.16816.F32.BF16 R60, R156.reuse, R62, R32 ;  /* 0x0000003e9c3c723c */ /* 0x040ff00000041820 */
[C---:B------:R-:W-:Y:S08]  /*2120*/  HMMA.16816.F32.BF16 R44, R156.reuse, R84, R16 ;  /* 0x000000549c2c723c */ /* 0x040ff00000041810 */
[C---:B------:R-:W-:Y:S01]  /*2130*/  HMMA.16816.F32.BF16 R36, R156.reuse, R86, R12 ;  /* 0x000000569c24723c */ /* 0x040fe2000004180c */
[----:B------:R-:W3:Y:S07]  /*2140*/  LDSM.16.M88.4 R12, [R226] ;  /* 0x00000000e20c783b */ /* 0x000eee0000000200 */
[----:B------:R-:W-:Y:S08]  /*2150*/  HMMA.16816.F32.BF16 R52, R156, R74, R20 ;  /* 0x0000004a9c34723c */ /* 0x000ff00000041814 */
[C---:B-1----:R-:W-:Y:S08]  /*2160*/  HMMA.16816.F32.BF16 R20, R176.reuse, R10, R88 ;  /* 0x0000000ab014723c */ /* 0x042ff00000041858 */
[C---:B--2---:R-:W-:Y:S08]  /*2170*/  HMMA.16816.F32.BF16 R16, R176.reuse, R76, R96 ;  /* 0x0000004cb010723c */ /* 0x044ff00000041860 */
[C---:B------:R-:W-:Y:S08]  /*2180*/  HMMA.16816.F32.BF16 R88, R176.reuse, R78, R92 ;  /* 0x0000004eb058723c */ /* 0x040ff0000004185c */
[C---:B----4-:R-:W-:Y:S08]  /*2190*/  HMMA.16816.F32.BF16 R76, R176.reuse, R50, R68 ;  /* 0x00000032b04c723c */ /* 0x050ff00000041844 */
[C---:B------:R-:W-:Y:S08]  /*21a0*/  HMMA.16816.F32.BF16 R72, R176.reuse, R48, R80 ;  /* 0x00000030b048723c */ /* 0x040ff00000041850 */
[C---:B-----5:R-:W-:Y:S08]  /*21b0*/  HMMA.16816.F32.BF16 R96, R176.reuse, R40, R64 ;  /* 0x00000028b060723c */ /* 0x060ff00000041840 */
[C---:B------:R-:W-:Y:S01]  /*21c0*/  HMMA.16816.F32.BF16 R68, R176.reuse, R42, R60 ;  /* 0x0000002ab044723c */ /* 0x040fe2000004183c */
[----:B------:R-:W1:Y:S07]  /*21d0*/  LDSM.16.M88.4 R60, [R226+0x1000] ;  /* 0x00100000e23c783b */ /* 0x000e6e0000000200 */
[C---:B------:R-:W-:Y:S01]  /*21e0*/  HMMA.16816.F32.BF16 R32, R176.reuse, R8, R100 ;  /* 0x00000008b020723c */ /* 0x040fe20000041864 */
[----:B------:R-:W2:Y:S07]  /*21f0*/  LDSM.16.M88.4 R8, [R226+0x800] ;  /* 0x00080000e208783b */ /* 0x000eae0000000200 */
[C---:B---3--:R-:W-:Y:S01]  /*2200*/  HMMA.16816.F32.BF16 R80, R176.reuse, R24, R44 ;  /* 0x00000018b050723c */ /* 0x048fe2000004182c */
[----:B------:R-:W-:Y:S07]  /*2210*/  LDSM.16.M88.4 R44, [R226+0x2800] ;  /* 0x00280000e22c783b */ /* 0x000fee0000000200 */
[C---:B------:R-:W-:Y:S01]  /*2220*/  HMMA.16816.F32.BF16 R64, R176.reuse, R26, R36 ;  /* 0x0000001ab040723c */ /* 0x040fe20000041824 */
[----:B------:R-:W3:Y:S04]  /*2230*/  LDSM.16.M88.4 R24, [R226+0x2000] ;  /* 0x00200000e218783b */ /* 0x000ee80000000200 */
[----:B------:R-:W-:Y:S03]  /*2240*/  LDSM.16.M88.4 R36, [R135+0xf100] ;  /* 0x00f100008724783b */ /* 0x000fe60000000200 */
[C---:B------:R-:W-:Y:S01]  /*2250*/  HMMA.16816.F32.BF16 R92, R176.reuse, R28, R56 ;  /* 0x0000001cb05c723c */ /* 0x040fe20000041838 */
[----:B------:R-:W4:Y:S07]  /*2260*/  LDSM.16.M88.4 R56, [R226+0x1800] ;  /* 0x00180000e238783b */ /* 0x000f2e0000000200 */
[----:B------:R-:W-:Y:S01]  /*2270*/  HMMA.16816.F32.BF16 R84, R176, R30, R52 ;  /* 0x0000001eb054723c */ /* 0x000fe20000041834 */
[----:B------:R-:W-:Y:S07]  /*2280*/  LDSM.16.M88.4 R28, [R135+0x10100] ;  /* 0x01010000871c783b */ /* 0x000fee0000000200 */
[C---:B------:R-:W-:Y:S01]  /*2290*/  HMMA.16816.F32.BF16 R52, R184.reuse, R12, R32 ;  /* 0x0000000cb834723c */ /* 0x040fe20000041820 */
[----:B------:R-:W5:Y:S07]  /*22a0*/  LDSM.16.M88.4 R32, [R135+0xf900] ;  /* 0x00f900008720783b */ /* 0x000f6e0000000200 */
[C---:B------:R-:W-:Y:S08]  /*22b0*/  HMMA.16816.F32.BF16 R48, R184.reuse, R14, R20 ;  /* 0x0000000eb830723c */ /* 0x040ff00000041814 */
[C---:B-1----:R-:W-:Y:S08]  /*22c0*/  HMMA.16816.F32.BF16 R12, R184.reuse, R62, R76 ;  /* 0x0000003eb80c723c */ /* 0x042ff0000004184c */
[C---:B--2---:R-:W-:Y:S08]  /*22d0*/  HMMA.16816.F32.BF16 R40, R184.reuse, R8, R16 ;  /* 0x00000008b828723c */ /* 0x044ff00000041810 */
[C---:B---3--:R-:W-:Y:S08]  /*22e0*/  HMMA.16816.F32.BF16 R76, R184.reuse, R24, R92 ;  /* 0x00000018b84c723c */ /* 0x048ff0000004185c */
[C---:B------:R-:W-:Y:S01]  /*22f0*/  HMMA.16816.F32.BF16 R84, R184.reuse, R26, R84 ;  /* 0x0000001ab854723c */ /* 0x040fe20000041854 */
[----:B------:R-:W1:Y:S07]  /*2300*/  LDSM.16.M88.4 R24, [R135+0x10900] ;  /* 0x010900008718783b */ /* 0x000e6e0000000200 */
[C---:B------:R-:W-:Y:S08]  /*2310*/  HMMA.16816.F32.BF16 R20, R184.reuse, R10, R88 ;  /* 0x0000000ab814723c */ /* 0x040ff00000041858 */
[C---:B------:R-:W-:Y:S01]  /*2320*/  HMMA.16816.F32.BF16 R16, R184.reuse, R60, R72 ;  /* 0x0000003cb810723c */ /* 0x040fe20000041848 */
[----:B------:R-:W-:Y:S07]  /*2330*/  LDSM.16.M88.4 R60, [R135+0x11900] ;  /* 0x01190000873c783b */ /* 0x000fee0000000200 */
[C---:B----4-:R-:W-:Y:S08]  /*2340*/  HMMA.16816.F32.BF16 R8, R184.reuse, R56, R96 ;  /* 0x00000038b808723c */ /* 0x050ff00000041860 */
[C---:B------:R-:W-:Y:S08]  /*2350*/  HMMA.16816.F32.BF16 R56, R184.reuse, R58, R68 ;  /* 0x0000003ab838723c */ /* 0x040ff00000041844 */
[----:B------:R-:W-:Y:S01]  /*2360*/  HMMA.16816.F32.BF16 R92, R184, R46, R64 ;  /* 0x0000002eb85c723c */ /* 0x000fe20000041840 */
[----:B------:R-:W2:Y:S07]  /*2370*/  LDSM.16.M88.4 R64, [R135+0x11100] ;  /* 0x011100008740783b */ /* 0x000eae0000000200 */
[C---:B------:R-:W-:Y:S01]  /*2380*/  HMMA.16816.F32.BF16 R100, R188.reuse, R36, R52 ;  /* 0x00000024bc64723c */ /* 0x040fe20000041834 */
[----:B------:R-:W3:Y:S07]  /*2390*/  LDSM.16.M88.4 R52, [R230+0x3000] ;  /* 0x00300000e634783b */ /* 0x000eee0000000200 */
[C---:B------:R-:W-:Y:S01]  /*23a0*/  HMMA.16816.F32.BF16 R88, R188.reuse, R38, R48 ;  /* 0x00000026bc58723c */ /* 0x040fe20000041830 */
[----:B------:R-:W-:Y:S04]  /*23b0*/  LDSM.16.M88.4 R36, [R230+0x4800] ;  /* 0x00480000e624783b */ /* 0x000fe80000000200 */
[----:B------:R-:W-:Y:S03]  /*23c0*/  LDSM.16.M88.4 R48, [R230+0x3800] ;  /* 0x00380000e630783b */ /* 0x000fe60000000200 */
[----:B-----5:R-:W-:Y:S01]  /*23d0*/  HMMA.16816.F32.BF16 R96, R188, R32, R40 ;  /* 0x00000020bc60723c */ /* 0x020fe20000041828 */
[----:B------:R-:W4:Y:S07]  /*23e0*/  LDSM.16.M88.4 R40, [R230+0x4000] ;  /* 0x00400000e628783b */ /* 0x000f2e0000000200 */
[----:B------:R-:W-:Y:S08]  /*23f0*/  HMMA.16816.F32.BF16 R104, R184, R44, R80 ;  /* 0x0000002cb868723c */ /* 0x000ff00000041850 */
[C---:B------:R-:W-:Y:S08]  /*2400*/  HMMA.16816.F32.BF16 R72, R188.reuse, R28, R16 ;  /* 0x0000001cbc48723c */ /* 0x040ff00000041810 */
[C---:B-1----:R-:W-:Y:S08]  /*2410*/  HMMA.16816.F32.BF16 R44, R188.reuse, R24, R8 ;  /* 0x00000018bc2c723c */ /* 0x042ff00000041808 */
[C---:B------:R-:W-:Y:S08]  /*2420*/  HMMA.16816.F32.BF16 R24, R188.reuse, R26, R56 ;  /* 0x0000001abc18723c */ /* 0x040ff00000041838 */
[C---:B------:R-:W-:Y:S01]  /*2430*/  HMMA.16816.F32.BF16 R80, R188.reuse, R34, R20 ;  /* 0x00000022bc50723c */ /* 0x040fe20000041814 */
[----:B------:R-:W1:Y:S07]  /*2440*/  LDSM.16.M88.4 R32, [R230+0x5000] ;  /* 0x00500000e620783b */ /* 0x000e6e0000000200 */
[C---:B------:R-:W-:Y:S01]  /*2450*/  HMMA.16816.F32.BF16 R68, R188.reuse, R30, R12 ;  /* 0x0000001ebc44723c */ /* 0x040fe2000004180c */
[----:B------:R-:W5:Y:S07]  /*2460*/  LDSM.16.M88.4 R28, [R230+0x5800] ;  /* 0x00580000e61c783b */ /* 0x000f6e0000000200 */
[C---:B--2---:R-:W-:Y:S08]  /*2470*/  HMMA.16816.F32.BF16 R20, R188.reuse, R64, R76 ;  /* 0x00000040bc14723c */ /* 0x044ff0000004184c */
[C---:B------:R-:W-:Y:S08]  /*2480*/  HMMA.16816.F32.BF16 R12, R188.reuse, R60, R104 ;  /* 0x0000003cbc0c723c */ /* 0x040ff00000041868 */
[----:B------:R-:W-:Y:S08]  /*2490*/  HMMA.16816.F32.BF16 R8, R188, R62, R92 ;  /* 0x0000003ebc08723c */ /* 0x000ff0000004185c */
[C---:B---3--:R-:W-:Y:S08]  /*24a0*/  HMMA.16816.F32.BF16 R76, R192.reuse, R54, R88 ;  /* 0x00000036c04c723c */ /* 0x048ff00000041858 */
[C---:B------:R-:W-:Y:S01]  /*24b0*/  HMMA.16816.F32.BF16 R60, R192.reuse, R52, R100 ;  /* 0x00000034c03c723c */ /* 0x040fe20000041864 */
[----:B------:R-:W2:Y:S07]  /*24c0*/  LDSM.16.M88.4 R52, [R229+0xf100] ;  /* 0x00f10000e534783b */ /* 0x000eae0000000200 */
[C---:B----4-:R-:W-:Y:S08]  /*24d0*/  HMMA.16816.F32.BF16 R92, R192.reuse, R40, R72 ;  /* 0x00000028c05c723c */ /* 0x050ff00000041848 */
[C---:B------:R-:W-:Y:S01]  /*24e0*/  HMMA.16816.F32.BF16 R88, R192.reuse, R36, R44 ;  /* 0x00000024c058723c */ /* 0x040fe2000004182c */
[----:B------:R-:W3:Y:S07]  /*24f0*/  LDSM.16.M88.4 R44, [R229+0xf900] ;  /* 0x00f90000e52c783b */ /* 0x000eee0000000200 */
[----:B------:R-:W-:Y:S01]  /*2500*/  HMMA.16816.F32.BF16 R72, R192, R38, R24 ;  /* 0x00000026c048723c */ /* 0x000fe20000041818 */
[----:B------:R-:W4:Y:S04]  /*2510*/  LDSM.16.M88.4 R24, [R229+0x10100] ;  /* 0x01010000e518783b */ /* 0x000f280000000200 */
[----:B------:R-:W-:Y:S03]  /*2520*/  LDSM.16.M88.4 R36, [R229+0x11900] ;  /* 0x01190000e524783b */ /* 0x000fe60000000200 */
[----:B------:R-:W-:Y:S08]  /*2530*/  HMMA.16816.F32.BF16 R16, R188, R66, R84 ;  /* 0x00000042bc10723c */ /* 0x000ff00000041854 */
[C---:B------:R-:W-:Y:S08]  /*2540*/  HMMA.16816.F32.BF16 R96, R192.reuse, R48, R96 ;  /* 0x00000030c060723c */ /* 0x040ff00000041860 */
[C---:B------:R-:W-:Y:S01]  /*2550*/  HMMA.16816.F32.BF16 R84, R192.reuse, R50, R80 ;  /* 0x00000032c054723c */ /* 0x040fe20000041850 */
[----:B------:R-:W2:Y:S07]  /*2560*/  LDSM.16.M88.4 R48, [R229+0x10900] ;  /* 0x01090000e530783b */ /* 0x000eae0000000200 */
[C---:B------:R-:W-:Y:S01]  /*2570*/  HMMA.16816.F32.BF16 R80, R192.reuse, R42, R68 ;  /* 0x0000002ac050723c */ /* 0x040fe20000041844 */
[----:B------:R-:W3:Y:S07]  /*2580*/  LDSM.16.M88.4 R40, [R229+0x11100] ;  /* 0x01110000e528783b */ /* 0x000eee0000000200 */
[C---:B-1----:R-:W-:Y:S08]  /*2590*/  HMMA.16816.F32.BF16 R68, R192.reuse, R32, R20 ;  /* 0x00000020c044723c */ /* 0x042ff00000041814 */
[C---:B------:R-:W-:Y:S08]  /*25a0*/  HMMA.16816.F32.BF16 R64, R192.reuse, R34, R16 ;  /* 0x00000022c040723c */ /* 0x040ff00000041810 */
[C---:B-----5:R-:W-:Y:S08]  /*25b0*/  HMMA.16816.F32.BF16 R56, R192.reuse, R28, R12 ;  /* 0x0000001cc038723c */ /* 0x060ff0000004180c */
[----:B------:R-:W-:Y:S01]  /*25c0*/  HMMA.16816.F32.BF16 R32, R192, R30, R8 ;  /* 0x0000001ec020723c */ /* 0x000fe20000041808 */
[----:B------:R-:W1:Y:S07]  /*25d0*/  LDSM.16.M88.4 R28, [R226+0x3000] ;  /* 0x00300000e21c783b */ /* 0x000e6e0000000200 */
[C---:B--2---:R-:W-:Y:S08]  /*25e0*/  HMMA.16816.F32.BF16 R16, R200.reuse, R54, R76 ;  /* 0x00000036c810723c */ /* 0x044ff0000004184c */
[C---:B---3--:R-:W-:Y:S08]  /*25f0*/  HMMA.16816.F32.BF16 R12, R200.reuse, R44, R96 ;  /* 0x0000002cc80c723c */ /* 0x048ff00000041860 */
[C---:B------:R-:W-:Y:S08]  /*2600*/  HMMA.16816.F32.BF16 R8, R200.reuse, R46, R84 ;  /* 0x0000002ec808723c */ /* 0x040ff00000041854 */
[C---:B----4-:R-:W-:Y:S08]  /*2610*/  HMMA.16816.F32.BF16 R44, R200.reuse, R24, R92 ;  /* 0x00000018c82c723c */ /* 0x050ff0000004185c */
[C---:B------:R-:W-:Y:S01]  /*2620*/  HMMA.16816.F32.BF16 R76, R200.reuse, R26, R80 ;  /* 0x0000001ac84c723c */ /* 0x040fe20000041850 */
[----:B------:R-:W2:Y:S07]  /*2630*/  LDSM.16.M88.4 R24, [R226+0x3800] ;  /* 0x00380000e218783b */ /* 0x000eae0000000200 */
[C---:B------:R-:W-:Y:S01]  /*2640*/  HMMA.16816.F32.BF16 R20, R200.reuse, R52, R60 ;  /* 0x00000034c814723c */ /* 0x040fe2000004183c */
[----:B------:R-:W-:Y:S07]  /*2650*/  LDSM.16.M88.4 R52, [R226+0x5800] ;  /* 0x00580000e234783b */ /* 0x000fee0000000200 */
[C---:B------:R-:W-:Y:S08]  /*2660*/  HMMA.16816.F32.BF16 R92, R200.reuse, R48, R88 ;  /* 0x00000030c85c723c */ /* 0x040ff00000041858 */
[C---:B------:R-:W-:Y:S01]  /*2670*/  HMMA.16816.F32.BF16 R80, R200.reuse, R50, R72 ;  /* 0x00000032c850723c */ /* 0x040fe20000041848 */
[----:B------:R-:W3:Y:S07]  /*2680*/  LDSM.16.M88.4 R48, [R226+0x4000] ;  /* 0x00400000e230783b */ /* 0x000eee0000000200 */
[C---:B------:R-:W-:Y:S08]  /*2690*/  HMMA.16816.F32.BF16 R84, R200.reuse, R40, R68 ;  /* 0x00000028c854723c */ /* 0x040ff00000041844 */
[C---:B------:R-:W-:Y:S08]  /*26a0*/  HMMA.16816.F32.BF16 R88, R200.reuse, R36, R56 ;  /* 0x00000024c858723c */ /* 0x040ff00000041838 */
[C---:B------:R-:W-:Y:S01]  /*26b0*/  HMMA.16816.F32.BF16 R68, R200.reuse, R38, R32 ;  /* 0x00000026c844723c */ /* 0x040fe20000041820 */
[----:B------:R-:W4:Y:S04]  /*26c0*/  LDSM.16.M88.4 R36, [R226+0x5000] ;  /* 0x00500000e224783b */ /* 0x000f280000000200 */
[----:B------:R-:W-:Y:S03]  /*26d0*/  LDSM.16.M88.4 R32, [R135+0x12100] ;  /* 0x012100008720783b */ /* 0x000fe60000000200 */
[----:B------:R-:W-:Y:S01]  /*26e0*/  HMMA.16816.F32.BF16 R72, R200, R42, R64 ;  /* 0x0000002ac848723c */ /* 0x000fe20000041840 */
[----:B------:R-:W-:Y:S07]  /*26f0*/  LDSM.16.M88.4 R40, [R226+0x4800] ;  /* 0x00480000e228783b */ /* 0x000fee0000000200 */
[C---:B-1----:R-:W-:Y:S08]  /*2700*/  HMMA.16816.F32.BF16 R64, R204.reuse, R28, R20 ;  /* 0x0000001ccc40723c */ /* 0x042ff00000041814 */
[C---:B--2---:R-:W-:Y:S08]  /*2710*/  HMMA.16816.F32.BF16 R56, R204.reuse, R24, R12 ;  /* 0x00000018cc38723c */ /* 0x044ff0000004180c */
[C---:B------:R-:W-:Y:S01]  /*2720*/  HMMA.16816.F32.BF16 R20, R204.reuse, R26, R8 ;  /* 0x0000001acc14723c */ /* 0x040fe20000041808 */
[----:B------:R-:W1:Y:S07]  /*2730*/  LDSM.16.M88.4 R24, [R135+0x13100] ;  /* 0x013100008718783b */ /* 0x000e6e0000000200 */
        /* <DEDUP_REMOVED lines=8> */
[----:B------:R-:W-:Y:S08]  /*27c0*/  HMMA.16816.F32.BF16 R96, R204, R54, R68 ;  /* 0x00000036cc60723c */ /* 0x000ff00000041844 */
[----:B-1----:R-:W-:Y:S01]  /*27d0*/  HMMA.16816.F32.BF16 R68, R208, R24, R16 ;  /* 0x00000018d044723c */ /* 0x002fe20000041810 */
[----:B------:R-:W1:Y:S07]  /*27e0*/  LDSM.16.M88.4 R16, [R230+0x7000] ;  /* 0x00700000e610783b */ /* 0x000e6e0000000200 */
[C---:B------:R-:W-:Y:S08]  /*27f0*/  HMMA.16816.F32.BF16 R8, R204.reuse, R40, R92 ;  /* 0x00000028cc08723c */ /* 0x040ff0000004185c */
[----:B------:R-:W-:Y:S08]  /*2800*/  HMMA.16816.F32.BF16 R40, R204, R42, R80 ;  /* 0x0000002acc28723c */ /* 0x000ff00000041850 */
[C---:B--2---:R-:W-:Y:S01]  /*2810*/  HMMA.16816.F32.BF16 R80, R208.reuse, R28, R56 ;  /* 0x0000001cd050723c */ /* 0x044fe20000041838 */
[----:B------:R-:W2:Y:S07]  /*2820*/  LDSM.16.M88.4 R56, [R135+0x14900] ;  /* 0x014900008738783b */ /* 0x000eae0000000200 */
[C---:B------:R-:W-:Y:S01]  /*2830*/  HMMA.16816.F32.BF16 R92, R208.reuse, R34, R60 ;  /* 0x00000022d05c723c */ /* 0x040fe2000004183c */
[----:B------:R-:W4:Y:S07]  /*2840*/  LDSM.16.M88.4 R60, [R230+0x6000] ;  /* 0x00600000e63c783b */ /* 0x000f2e0000000200 */
[C---:B------:R-:W-:Y:S08]  /*2850*/  HMMA.16816.F32.BF16 R84, R208.reuse, R32, R64 ;  /* 0x00000020d054723c */ /* 0x040ff00000041840 */
[C---:B------:R-:W-:Y:S01]  /*2860*/  HMMA.16816.F32.BF16 R72, R208.reuse, R30, R20 ;  /* 0x0000001ed048723c */ /* 0x040fe20000041814 */
[----:B------:R-:W5:Y:S04]  /*2870*/  LDSM.16.M88.4 R20, [R230+0x6800] ;  /* 0x00680000e614783b */ /* 0x000f680000000200 */
[----:B------:R-:W-:Y:S03]  /*2880*/  LDSM.16.M88.4 R28, [R230+0x8000] ;  /* 0x00800000e61c783b */ /* 0x000fe60000000200 */
[----:B------:R-:W-:Y:S01]  /*2890*/  HMMA.16816.F32.BF16 R64, R208, R26, R12 ;  /* 0x0000001ad040723c */ /* 0x000fe2000004180c */
[----:B------:R-:W1:Y:S07]  /*28a0*/  LDSM.16.M88.4 R12, [R230+0x7800] ;  /* 0x00780000e60c783b */ /* 0x000e6e0000000200 */
[----:B------:R-:W-:Y:S08]  /*28b0*/  HMMA.16816.F32.BF16 R88, R204, R52, R88 ;  /* 0x00000034cc58723c */ /* 0x000ff00000041858 */
[C---:B---3--:R-:W-:Y:S08]  /*28c0*/  HMMA.16816.F32.BF16 R52, R208.reuse, R36, R8 ;  /* 0x00000024d034723c */ /* 0x048ff00000041808 */
[C---:B------:R-:W-:Y:S01]  /*28d0*/  HMMA.16816.F32.BF16 R8, R208.reuse, R38, R40 ;  /* 0x00000026d008723c */ /* 0x040fe20000041828 */
[----:B------:R-:W3:Y:S07]  /*28e0*/  LDSM.16.M88.4 R40, [R230+0x8800] ;  /* 0x00880000e628783b */ /* 0x000eee0000000200 */
[C---:B------:R-:W-:Y:S08]  /*28f0*/  HMMA.16816.F32.BF16 R24, R208.reuse, R48, R44 ;  /* 0x00000030d018723c */ /* 0x040ff0000004182c */
[----:B------:R-:W-:Y:S01]  /*2900*/  HMMA.16816.F32.BF16 R36, R208, R50, R76 ;  /* 0x00000032d024723c */ /* 0x000fe2000004184c */
[----:B------:R-:W3:Y:S04]  /*2910*/  LDSM.16.M88.4 R48, [R229+0x12100] ;  /* 0x01210000e530783b */ /* 0x000ee80000000200 */
[----:B------:R-:W-:Y:S03]  /*2920*/  LDSM.16.M88.4 R76, [R229+0x14900] ;  /* 0x01490000e54c783b */ /* 0x000fe60000000200 */
[C---:B-1----:R-:W-:Y:S01]  /*2930*/  HMMA.16816.F32.BF16 R112, R212.reuse, R16, R68 ;  /* 0x00000010d470723c */ /* 0x042fe20000041844 */
[----:B------:R-:W-:Y:S07]  /*2940*/  LDSM.16.M88.4 R68, [R226+0x6800] ;  /* 0x00680000e244783b */ /* 0x000fee0000000200 */
[----:B------:R-:W-:Y:S01]  /*2950*/  HMMA.16816.F32.BF16 R108, R212, R18, R64 ;  /* 0x00000012d46c723c */ /* 0x000fe20000041840 */
[----:B------:R-:W1:Y:S07]  /*2960*/  LDSM.16.M88.4 R16, [R229+0x12900] ;  /* 0x01290000e510783b */ /* 0x000e6e0000000200 */
[C---:B--2---:R-:W-:Y:S08]  /*2970*/  HMMA.16816.F32.BF16 R32, R208.reuse, R56, R88 ;  /* 0x00000038d020723c */ /* 0x044ff00000041858 */
[----:B------:R-:W-:Y:S08]  /*2980*/  HMMA.16816.F32.BF16 R44, R208, R58, R96 ;  /* 0x0000003ad02c723c */ /* 0x000ff00000041860 */
[C---:B----4-:R-:W-:Y:S08]  /*2990*/  HMMA.16816.F32.BF16 R56, R212.reuse, R60, R84 ;  /* 0x0000003cd438723c */ /* 0x050ff00000041854 */
[C---:B------:R-:W-:Y:S08]  /*29a0*/  HMMA.16816.F32.BF16 R60, R212.reuse, R62, R92 ;  /* 0x0000003ed43c723c */ /* 0x040ff0000004185c */
[C---:B-----5:R-:W-:Y:S08]  /*29b0*/  HMMA.16816.F32.BF16 R104, R212.reuse, R20, R80 ;  /* 0x00000014d468723c */ /* 0x060ff00000041850 */
[C---:B------:R-:W-:Y:S01]  /*29c0*/  HMMA.16816.F32.BF16 R92, R212.reuse, R22, R72 ;  /* 0x00000016d45c723c */ /* 0x040fe20000041848 */
[----:B------:R-:W-:Y:S07]  /*29d0*/  LDSM.16.M88.4 R72, [R226+0x6000] ;  /* 0x00600000e248783b */ /* 0x000fee0000000200 */
[C---:B------:R-:W-:Y:S08]  /*29e0*/  HMMA.16816.F32.BF16 R100, R212.reuse, R12, R52 ;  /* 0x0000000cd464723c */ /* 0x040ff00000041834 */
[C---:B------:R-:W-:Y:S01]  /*29f0*/  HMMA.16816.F32.BF16 R96, R212.reuse, R14, R8 ;  /* 0x0000000ed460723c */ /* 0x040fe20000041808 */
[----:B------:R-:W2:Y:S04]  /*2a00*/  LDSM.16.M88.4 R12, [R229+0x13100] ;  /* 0x01310000e50c783b */ /* 0x000ea80000000200 */
[----:B------:R-:W4:Y:S03]  /*2a10*/  LDSM.16.M88.4 R8, [R229+0x13900] ;  /* 0x01390000e508783b */ /* 0x000f260000000200 */
[C---:B------:R-:W-:Y:S01]  /*2a20*/  HMMA.16816.F32.BF16 R20, R212.reuse, R28, R24 ;  /* 0x0000001cd414723c */ /* 0x040fe20000041818 */
[----:B------:R-:W5:Y:S07]  /*2a30*/  LDSM.16.M88.4 R24, [R229+0x14100] ;  /* 0x01410000e518783b */ /* 0x000f6e0000000200 */
[C---:B------:R-:W-:Y:S08]  /*2a40*/  HMMA.16816.F32.BF16 R88, R212.reuse, R30, R36 ;  /* 0x0000001ed458723c */ /* 0x040ff00000041824 */
[C---:B---3--:R-:W-:Y:S08]  /*2a50*/  HMMA.16816.F32.BF16 R84, R212.reuse, R40, R32 ;  /* 0x00000028d454723c */ /* 0x048ff00000041820 */
[----:B------:R-:W-:Y:S08]  /*2a60*/  HMMA.16816.F32.BF16 R80, R212, R42, R44 ;  /* 0x0000002ad450723c */ /* 0x000ff0000004182c */
[C---:B------:R-:W-:Y:S08]  /*2a70*/  HMMA.16816.F32.BF16 R64, R216.reuse, R48, R56 ;  /* 0x00000030d840723c */ /* 0x040ff00000041838 */
[C---:B------:R-:W-:Y:S01]  /*2a80*/  HMMA.16816.F32.BF16 R56, R216.reuse, R50, R60 ;  /* 0x00000032d838723c */ /* 0x040fe2000004183c */
[----:B------:R-:W3:Y:S04]  /*2a90*/  LDSM.16.M88.4 R60, [R226+0x7000] ;  /* 0x00700000e23c783b */ /* 0x000ee80000000200 */
[----:B------:R-:W3:Y:S03]  /*2aa0*/  LDSM.16.M88.4 R48, [R226+0x7800] ;  /* 0x00780000e230783b */ /* 0x000ee60000000200 */
[C---:B-1----:R-:W-:Y:S01]  /*2ab0*/  HMMA.16816.F32.BF16 R52, R216.reuse, R16, R104 ;  /* 0x00000010d834723c */ /* 0x042fe20000041868 */
[----:B------:R-:W-:Y:S07]  /*2ac0*/  LDSM.16.M88.4 R104, [R226+0x8800] ;  /* 0x00880000e268783b */ /* 0x000fee0000000200 */
[----:B------:R-:W-:Y:S01]  /*2ad0*/  HMMA.16816.F32.BF16 R44, R216, R18, R92 ;  /* 0x00000012d82c723c */ /* 0x000fe2000004185c */
[----:B------:R-:W1:Y:S01]  /*2ae0*/  LDSM.16.M88.4 R92, [R226+0x8000] ;  /* 0x00800000e25c783b */ /* 0x000e620000000200 */
[----:B------:R-:W-:-:S06]  /*2af0*/  DEPBAR.LE SB0, 0x0 ;  /* 0x000080000000791a */ /* 0x000fcc0000000000 */
[C---:B--2---:R-:W-:Y:S08]  /*2b00*/  HMMA.16816.F32.BF16 R40, R216.reuse, R12, R112 ;  /* 0x0000000cd828723c */ /* 0x044ff00000041870 */
[C---:B------:R-:W-:Y:S08]  /*2b10*/  HMMA.16816.F32.BF16 R36, R216.reuse, R14, R108 ;  /* 0x0000000ed824723c */ /* 0x040ff0000004186c */
[C---:B----4-:R-:W-:Y:S08]  /*2b20*/  HMMA.16816.F32.BF16 R32, R216.reuse, R8, R100 ;  /* 0x00000008d820723c */ /* 0x050ff00000041864 */
[C---:B------:R-:W-:Y:S08]  /*2b30*/  HMMA.16816.F32.BF16 R28, R216.reuse, R10, R96 ;  /* 0x0000000ad81c723c */ /* 0x040ff00000041860 */
[C---:B-----5:R-:W-:Y:S08]  /*2b40*/  HMMA.16816.F32.BF16 R20, R216.reuse, R24, R20 ;  /* 0x00000018d814723c */ /* 0x060ff00000041814 */
[C---:B------:R-:W-:Y:S08]  /*2b50*/  HMMA.16816.F32.BF16 R16, R216.reuse, R26, R88 ;  /* 0x0000001ad810723c */ /* 0x040ff00000041858 */
[C---:B------:R-:W-:Y:S08]  /*2b60*/  HMMA.16816.F32.BF16 R12, R216.reuse, R76, R84 ;  /* 0x0000004cd80c723c */ /* 0x040ff00000041854 */
[----:B------:R-:W-:Y:S08]  /*2b70*/  HMMA.16816.F32.BF16 R8, R216, R78, R80 ;  /* 0x0000004ed808723c */ /* 0x000ff00000041850 */
[C---:B------:R-:W-:Y:S08]  /*2b80*/  HMMA.16816.F32.BF16 R76, R220.reuse, R72, R64 ;  /* 0x00000048dc4c723c */ /* 0x040ff00000041840 */
[C---:B------:R-:W-:Y:S08]  /*2b90*/  HMMA.16816.F32.BF16 R72, R220.reuse, R74, R56 ;  /* 0x0000004adc48723c */ /* 0x040ff00000041838 */
[C---:B------:R-:W-:Y:S08]  /*2ba0*/  HMMA.16816.F32.BF16 R64, R220.reuse, R68, R52 ;  /* 0x00000044dc40723c */ /* 0x040ff00000041834 */
[C---:B---3--:R-:W-:Y:S08]  /*2bb0*/  HMMA.16816.F32.BF16 R56, R220.reuse, R60, R40 ;  /* 0x0000003cdc38723c */ /* 0x048ff00000041828 */
        /* <DEDUP_REMOVED lines=8> */
[----:B------:R-:W-:Y:S06]  /*2c40*/  BAR.SYNC.DEFER_BLOCKING 0x0 ;  /* 0x0000000000007b1d */ /* 0x000fec0000010000 */
[----:B------:R-:W-:Y:S05]  /*2c50*/  @!P0 BRA `(.L_x_2471) ;  /* 0x000001e000008947 */ /* 0x000fea0003800000 */
[----:B------:R-:W-:Y:S01]  /*2c60*/  UIADD3 UR5, UR12, -0x2, URZ ;  /* 0xfffffffe0c057890 */ /* 0x000fe2000fffe03f */
[C---:B------:R-:W-:Y:S01]  /*2c70*/  IMAD.SHL.U32 R10, R118.reuse, 0x40, RZ ;  /* 0x00000040760a7824 */ /* 0x040fe200078e00ff */
        /* <DEDUP_REMOVED lines=28> */
.L_x_2471:
[----:B------:R-:W-:Y:S01]  /*2e40*/  LOP3.LUT R0, R117, 0xffffffe0, RZ, 0xc0, !PT ;  /* 0xffffffe075007812 */ /* 0x000fe200078ec0ff */
        /* <DEDUP_REMOVED lines=21> */
[C---:B------:R-:W-:Y:S01]  /*2fa0*/  ISETP.GT.AND P1, PT, R0.reuse, RZ, PT ;  /* 0x000000ff0000720c */ /* 0x040fe20003f24270 */
[----:B------:R-:W-:Y:S01]  /*2fb0*/  LDSM.16.MT88.4 R80, [R227+0x3900] ;  /* 0x00390000e350783b */ /* 0x000fe20000004200 */
[----:B------:R-:W-:-:S02]  /*2fc0*/  ISETP.GT.AND P0, PT, R0, 0x1, PT ;  /* 0x000000010000780c */ /* 0x000fc40003f04270 */
[----:B------:R-:W-:Y:S02]  /*2fd0*/  FSEL R7, R76, -INF , P1 ;  /* 0xff8000004c077808 */ /* 0x000fe40000800000 */
[----:B------:R-:W-:Y:S02]  /*2fe0*/  FSEL R8, R77, -INF , P0 ;  /* 0xff8000004d087808 */ /* 0x000fe40000000000 */
[C---:B------:R-:W-:Y:S02]  /*2ff0*/  ISETP.GT.AND P3, PT, R0.reuse, 0x8, PT ;  /* 0x000000080000780c */ /* 0x040fe40003f64270 */
[----:B------:R-:W-:Y:S02]  /*3000*/  ISETP.GT.AND P2, PT, R0, 0x9, PT ;  /* 0x000000090000780c */ /* 0x000fe40003f44270 */
[----:B------:R-:W-:Y:S02]  /*3010*/  FSEL R9, R72, -INF , P3 ;  /* 0xff80000048097808 */ /* 0x000fe40001800000 */
[----:B------:R-:W-:-:S02]  /*3020*/  FMNMX.FTZ R3, R7, R8, !PT ;  /* 0x0000000807037209 */ /* 0x000fc40007810000 */
[----:B------:R-:W-:Y:S02]  /*3030*/  FSEL R14, R78, -INF , P1 ;  /* 0xff8000004e0e7808 */ /* 0x000fe40000800000 */
[C---:B------:R-:W-:Y:S02]  /*3040*/  ISETP.GT.AND P1, PT, R0.reuse, 0x10, PT ;  /* 0x000000100000780c */ /* 0x040fe40003f24270 */
        /* <DEDUP_REMOVED lines=8> */
[----:B------:R-:W-:Y:S02]  /*30d0*/  FSEL R13, R65, -INF , P0 ;  /* 0xff800000410d7808 */ /* 0x000fe40000000000 */
[----:B------:R-:W-:Y:S02]  /*30e0*/  ISETP.GT.AND P2, PT, R0, 0x18, PT ;  /* 0x000000180000780c */ /* 0x000fe40003f44270 */
        /* <DEDUP_REMOVED lines=14> */
[----:B------:R-:W-:-:S02]  /*31d0*/  FSEL R44, R70, -INF , P2 ;  /* 0xff800000462c7808 */ /* 0x000fc40001000000 */
[----:B------:R-:W-:Y:S02]  /*31e0*/  FSEL R106, R57, -INF , P1 ;  /* 0xff800000396a7808 */ /* 0x000fe40000800000 */
[----:B------:R-:W-:Y:S02]  /*31f0*/  ISETP.GT.AND P2, PT, R0, 0x28, PT ;  /* 0x000000280000780c */ /* 0x000fe40003f44270 */
[----:B------:R-:W-:Y:S02]  /*3200*/  FMNMX.FTZ R3, R107, R3, !PT ;  /* 0x000000036b037209 */ /* 0x000fe40007810000 */
[----:B------:R-:W-:Y:S02]  /*3210*/  FSEL R20, R74, -INF , P3 ;  /* 0xff8000004a147808 */ /* 0x000fe40001800000 */
[----:B------:R-:W-:Y:S01]  /*3220*/  FMNMX.FTZ R6, R14, R15, !PT ;  /* 0x0000000f0e067209 */ /* 0x000fe20007810000 */
[----:B------:R-:W-:Y:S01]  /*3230*/  LDSM.16.MT88.4 R72, [R225+0x6100] ;  /* 0x00610000e148783b */ /* 0x000fe20000004200 */
        /* <DEDUP_REMOVED lines=10> */
[----:B------:R-:W-:Y:S02]  /*32e0*/  FSEL R111, R39, -INF , P1 ;  /* 0xff800000276f7808 */ /* 0x000fe40000800000 */
[----:B------:R-:W-:Y:S02]  /*32f0*/  FMNMX.FTZ R6, R21, R6, !PT ;  /* 0x0000000615067209 */ /* 0x000fe40007810000 */
[----:B------:R-:W-:Y:S02]  /*3300*/  ISETP.GT.AND P1, PT, R0, 0x31, PT ;  /* 0x000000310000780c */ /* 0x000fe40003f24270 */
[----:B------:R-:W-:Y:S02]  /*3310*/  FSEL R161, R32, -INF , P0 ;  /* 0xff80000020a17808 */ /* 0x000fe40000000000 */
[----:B------:R-:W-:-:S02]  /*3320*/  FMNMX.FTZ R3, R104, R3, !PT ;  /* 0x0000000368037209 */ /* 0x000fc40007810000 */
[----:B------:R-:W-:Y:S02]  /*3330*/  FMNMX.FTZ R6, R28, R6, !PT ;  /* 0x000000061c067209 */ /* 0x000fe40007810000 */
[----:B------:R-:W-:Y:S02]  /*3340*/  FSEL R162, R35, -INF , P1 ;  /* 0xff80000023a27808 */ /* 0x000fe40000800000 */
[----:B------:R-:W-:Y:S02]  /*3350*/  FSEL R160, R33, -INF , P1 ;  /* 0xff80000021a07808 */ /* 0x000fe40000800000 */
[----:B------:R-:W-:Y:S02]  /*3360*/  ISETP.GT.AND P1, PT, R0, 0x38, PT ;  /* 0x000000380000780c */ /* 0x000fe40003f24270 */
[----:B------:R-:W-:Y:S02]  /*3370*/  FMNMX.FTZ R3, R161, R3, !PT ;  /* 0x00000003a1037209 */ /* 0x000fe40007810000 */
[----:B------:R-:W-:-:S02]  /*3380*/  FMNMX.FTZ R6, R29, R6, !PT ;  /* 0x000000061d067209 */ /* 0x000fc40007810000 */
[----:B------:R-:W-:Y:S02]  /*3390*/  FSEL R164, R34, -INF , P0 ;  /* 0xff80000022a47808 */ /* 0x000fe40000000000 */
[----:B------:R-:W-:Y:S01]  /*33a0*/  ISETP.GT.AND P0, PT, R0, 0x39, PT ;  /* 0x000000390000780c */ /* 0x000fe20003f04270 */
[----:B------:R-:W-:Y:S01]  /*33b0*/  LDSM.16.MT88.4 R32, [R225+0x900] ;  /* 0x00090000e120783b */ /* 0x000fe20000004200 */
[----:B------:R-:W-:Y:S02]  /*33c0*/  FSEL R134, R48, -INF , P1 ;  /* 0xff80000030867808 */ /* 0x000fe40000800000 */
[----:B------:R-:W-:Y:S02]  /*33d0*/  FMNMX.FTZ R3, R160, R3, !PT ;  /* 0x00000003a0037209 */ /* 0x000fe40007810000 */
[----:B------:R-:W-:Y:S02]  /*33e0*/  FMNMX.FTZ R6, R44, R6, !PT ;  /* 0x000000062c067209 */ /* 0x000fe40007810000 */
[----:B------:R-:W-:-:S02]  /*33f0*/  FSEL R163, R50, -INF , P1 ;  /* 0xff80000032a37808 */ /* 0x000fc40000800000 */
[----:B------:R-:W-:Y:S02]  /*3400*/  FSEL R133, R49, -INF , P0 ;  /* 0xff80000031857808 */ /* 0x000fe40000000000 */
[----:B------:R-:W-:Y:S02]  /*3410*/  ISETP.GT.AND P1, PT, R0, 0x40, PT ;  /* 0x000000400000780c */ /* 0x000fe40003f24270 */
        /* <DEDUP_REMOVED lines=9> */
[----:B------:R-:W-:Y:S02]  /*34b0*/  FSEL R174, R25, -INF , P0 ;  /* 0xff80000019ae7808 */ /* 0x000fe40000000000 */
[----:B------:R-:W-:Y:S02]  /*34c0*/  ISETP.GT.AND P1, PT, R0, 0x48, PT ;  /* 0x000000480000780c */ /* 0x000fe40003f24270 */
[----:B------:R-:W-:-:S02]  /*34d0*/  FMNMX.FTZ R3, R175, R3, !PT ;  /* 0x00000003af037209 */ /* 0x000fc40007810000 */
[----:B------:R-:W-:Y:S02]  /*34e0*/  FSEL R109, R38, -INF , P2 ;  /* 0xff800000266d7808 */ /* 0x000fe40001000000 */
[----:B------:R-:W-:Y:S01]  /*34f0*/  FMNMX.FTZ R6, R108, R6, !PT ;  /* 0x000000066c067209 */ /* 0x000fe20007810000 */
[----:B------:R-:W-:Y:S01]  /*3500*/  LDSM.16.MT88.4 R36, [R224+0x900] ;  /* 0x00090000e024783b */ /* 0x000fe20000004200 */
[----:B------:R-:W-:Y:S02]  /*3510*/  FSEL R196, R27, -INF , P0 ;  /* 0xff8000001bc47808 */ /* 0x000fe40000000000 */
[----:B------:R-:W-:Y:S01]  /*3520*/  ISETP.GT.AND P0, PT, R0, 0x49, PT ;  /* 0x000000490000780c */ /* 0x000fe20003f04270 */
[----:B------:R-:W-:Y:S01]  /*3530*/  LDSM.16.MT88.4 R24, [R225+0x100] ;  /* 0x00010000e118783b */ /* 0x000fe20000004200 */
[----:B------:R-:W-:Y:S02]  /*3540*/  FSEL R173, R16, -INF , P1 ;  /* 0xff80000010ad7808 */ /* 0x000fe40000800000 */
[----:B------:R-:W-:-:S02]  /*3550*/  FMNMX.FTZ R3, R174, R3, !PT ;  /* 0x00000003ae037209 */ /* 0x000fc40007810000 */
[----:B------:R-:W-:Y:S02]  /*3560*/  FMNMX.FTZ R6, R109, R6, !PT ;  /* 0x000000066d067209 */ /* 0x000fe40007810000 */
[----:B------:R-:W-:Y:S02]  /*3570*/  FSEL R172, R17, -INF , P0 ;  /* 0xff80000011ac7808 */ /* 0x000fe40000000000 */
[C---:B------:R-:W-:Y:S02]  /*3580*/  ISETP.GT.AND P3, PT, R0.reuse, 0x50, PT ;  /* 0x000000500000780c */ /* 0x040fe40003f64270 */
[----:B------:R-:W-:Y:S02]  /*3590*/  FMNMX.FTZ R3, R173, R3, !PT ;  /* 0x00000003ad037209 */ /* 0x000fe40007810000 */
[----:B------:R-:W-:Y:S02]  /*35a0*/  FMNMX.FTZ R6, R111, R6, !PT ;  /* 0x000000066f067209 */ /* 0x000fe40007810000 */
[----:B------:R-:W-:-:S02]  /*35b0*/  ISETP.GT.AND P2, PT, R0, 0x51, PT ;  /* 0x000000510000780c */ /* 0x000fc40003f44270 */
[----:B------:R-:W-:Y:S02]  /*35c0*/  FSEL R250, R52, -INF , P3 ;  /* 0xff80000034fa7808 */ /* 0x000fe40001800000 */
[----:B------:R-:W-:Y:S02]  /*35d0*/  FMNMX.FTZ R3, R172, R3, !PT ;  /* 0x00000003ac037209 */ /* 0x000fe40007810000 */
[----:B------:R-:W-:Y:S02]  /*35e0*/  FMNMX.FTZ R6, R164, R6, !PT ;  /* 0x00000006a4067209 */ /* 0x000fe40007810000 */
[----:B------:R-:W-:Y:S02]  /*35f0*/  FSEL R183, R18, -INF , P1 ;  /* 0xff80000012b77808 */ /* 0x000fe40000800000 */
[----:B------:R-:W-:Y:S02]  /*3600*/  FSEL R198, R19, -INF , P0 ;  /* 0xff80000013c67808 */ /* 0x000fe40000000000 */
[----:B------:R-:W-:Y:S01]  /*3610*/  ISETP.GT.AND P1, PT, R0, 0x58, PT ;  /* 0x000000580000780c */ /* 0x000fe20003f24270 */
[----:B------:R-:W-:Y:S01]  /*3620*/  LDSM.16.MT88.4 R16, [R224+0x100] ;  /* 0x00010000e010783b */ /* 0x000fe20000004200 */
[----:B------:R-:W-:-:S02]  /*3630*/  FSEL R169, R53, -INF , P2 ;  /* 0xff80000035a97808 */ /* 0x000fc40001000000 */
[----:B------:R-:W-:Y:S02]  /*3640*/  FMNMX.FTZ R3, R250, R3, !PT ;  /* 0x00000003fa037209 */ /* 0x000fe40007810000 */
[----:B------:R-:W-:Y:S02]  /*3650*/  ISETP.GT.AND P0, PT, R0, 0x59, PT ;  /* 0x000000590000780c */ /* 0x000fe40003f04270 */
[----:B------:R-:W-:Y:S02]  /*3660*/  FMNMX.FTZ R0, R162, R6, !PT ;  /* 0x00000006a2007209 */ /* 0x000fe40007810000 */
[----:B------:R-:W-:Y:S02]  /*3670*/  FSEL R251, R40, -INF , P1 ;  /* 0xff80000028fb7808 */ /* 0x000fe40000800000 */
[----:B------:R-:W-:Y:S02]  /*3680*/  FMNMX.FTZ R132, R169, R3, !PT ;  /* 0x00000003a9847209 */ /* 0x000fe40007810000 */
[----:B------:R-:W-:-:S02]  /*3690*/  FMNMX.FTZ R0, R163, R0, !PT ;  /* 0x00000000a3007209 */ /* 0x000fc40007810000 */
[----:B------:R-:W-:Y:S02]  /*36a0*/  FSEL R170, R41, -INF , P0 ;  /* 0xff80000029aa7808 */ /* 0x000fe40000000000 */
[----:B------:R-:W-:Y:S02]  /*36b0*/  FMNMX.FTZ R132, R251, R132, !PT ;  /* 0x00000084fb847209 */ /* 0x000fe40007810000 */
[----:B------:R-:W-:Y:S02]  /*36c0*/  FMNMX.FTZ R0, R165, R0, !PT ;  /* 0x00000000a5007209 */ /* 0x000fe40007810000 */
[----:B------:R-:W-:Y:S02]  /*36d0*/  FMNMX.FTZ R132, R170, R132, !PT ;  /* 0x00000084aa847209 */ /* 0x000fe40007810000 */
[----:B------:R-:W-:Y:S02]  /*36e0*/  FMNMX.FTZ R0, R197, R0, !PT ;  /* 0x00000000c5007209 */ /* 0x000fe40007810000 */
[----:B------:R-:W-:Y:S01]  /*36f0*/  FSEL R168, R54, -INF , P3 ;  /* 0xff80000036a87808 */ /* 0x000fe20001800000 */
[----:B------:R-:W1:Y:S01]  /*3700*/  SHFL.BFLY PT, R3, R132, 0x2, 0x1f ;  /* 0x0c401f0084037f89 */ /* 0x000e6200000e0000 */
[----:B------:R-:W-:-:S02]  /*3710*/  FMNMX.FTZ R0, R196, R0, !PT ;  /* 0x00000000c4007209 */ /* 0x000fc40007810000 */
[----:B------:R-:W-:Y:S02]  /*3720*/  FSEL R249, R55, -INF , P2 ;  /* 0xff80000037f97808 */ /* 0x000fe40001000000 */
[----:B------:R-:W-:Y:S01]  /*3730*/  FMNMX.FTZ R0, R183, R0, !PT ;  /* 0x00000000b7007209 */ /* 0x000fe20007810000 */
[----:B------:R-:W-:Y:S01]  /*3740*/  LDSM.16.MT88.4 R52, [R228+0x100] ;  /* 0x00010000e434783b */ /* 0x000fe20000004200 */
[----:B------:R-:W-:Y:S02]  /*3750*/  FSEL R46, R42, -INF , P1 ;  /* 0xff8000002a2e7808 */ /* 0x000fe40000800000 */
[----:B------:R-:W-:Y:S02]  /*3760*/  FMNMX.FTZ R0, R198, R0, !PT ;  /* 0x00000000c6007209 */ /* 0x000fe40007810000 */
[----:B------:R-:W-:Y:S02]  /*3770*/  FSEL R47, R43, -INF , P0 ;  /* 0xff8000002b2f7808 */ /* 0x000fe40000000000 */
[----:B------:R-:W-:-:S04]  /*3780*/  FMNMX.FTZ R0, R168, R0, !PT ;  /* 0x00000000a8007209 */ /* 0x000fc80007810000 */
        /* <DEDUP_REMOVED lines=24> */
[----:B------:R1:W2:Y:S02]  /*3910*/  MUFU.EX2 R30, R0 ;  /* 0x00000000001e7308 */ /* 0x0002a40000000800 */
[----:B-1----:R-:W-:Y:S01]  /*3920*/  FFMA.FTZ R0, R10, c[0x0][0x2d0], -R12 ;  /* 0x0000b4000a007a23 */ /* 0x002fe2000001080c */
[----:B--2---:R-:W-:-:S05]  /*3930*/  MOV R13, R30 ;  /* 0x0000001e000d7202 */ /* 0x004fca0000000f00 */
[----:B------:R1:W2:Y:S02]  /*3940*/  MUFU.EX2 R199, R0 ;  /* 0x0000000000c77308 */ /* 0x0002a40000000800 */
[----:B-1----:R-:W-:Y:S01]  /*3950*/  FMUL.FTZ R0, R3, c[0x0][0x2d0] ;  /* 0x0000b40003007a20 */ /* 0x002fe20000410000 */
[----:B--2---:R-:W-:-:S04]  /*3960*/  F2FP.BF16.PACK_AB R10, R199, R13 ;  /* 0x0000000dc70a723e */ /* 0x004fc800000010ff */
[----:B------:R-:W-:Y:S02]  /*3970*/  FSEL R0, R0, RZ, P0 ;  /* 0x000000ff00007208 */ /* 0x000fe40000000000 */
[----:B------:R-:W-:-:S03]  /*3980*/  PLOP3.LUT P0, PT, PT, PT, UP0, 0x80, 0x0 ;  /* 0x000000000000781c */ /* 0x000fc60003f0f008 */
[----:B------:R-:W-:Y:S02]  /*3990*/  FFMA.FTZ R4, R14, c[0x0][0x2d0], -R0 ;  /* 0x0000b4000e047a23 */ /* 0x000fe40000010800 */
[----:B------:R-:W-:Y:S02]  /*39a0*/  IMAD.MOV.U32 R14, RZ, RZ, R46 ;  /* 0x000000ffff0e7224 */ /* 0x000fe400078e002e */
[----:B------:R1:W-:Y:S02]  /*39b0*/  MUFU.EX2 R121, R4 ;  /* 0x0000000400797308 */ /* 0x0003e40000000800 */
[----:B-1----:R-:W-:Y:S01]  /*39c0*/  FFMA.FTZ R4, R15, c[0x0][0x2d0], -R0 ;  /* 0x0000b4000f047a23 */ /* 0x002fe20000010800 */
[----:B------:R-:W-:-:S05]  /*39d0*/  MOV R15, R47 ;  /* 0x0000002f000f7202 */ /* 0x000fca0000000f00 */
[----:B------:R1:W2:Y:S02]  /*39e0*/  MUFU.EX2 R101, R4 ;  /* 0x0000000400657308 */ /* 0x0002a40000000800 */
[----:B-1----:R-:W-:Y:S01]  /*39f0*/  FFMA.FTZ R4, R20, c[0x0][0x2d0], -R0 ;  /* 0x0000b40014047a23 */ /* 0x002fe20000010800 */
[----:B--2---:R-:W-:-:S05]  /*3a00*/  F2FP.BF16.PACK_AB R9, R101, R121 ;  /* 0x000000796509723e */ /* 0x004fca00000010ff */
[----:B------:R1:W-:Y:S02]  /*3a10*/  MUFU.EX2 R180, R4 ;  /* 0x0000000400b47308 */ /* 0x0003e40000000800 */
[----:B-1----:R-:W-:-:S06]  /*3a20*/  FFMA.FTZ R4, R21, c[0x0][0x2d0], -R0 ;  /* 0x0000b40015047a23 */ /* 0x002fcc0000010800 */
[----:B------:R1:W2:Y:S02]  /*3a30*/  MUFU.EX2 R102, R4 ;  /* 0x0000000400667308 */ /* 0x0002a40000000800 */
[----:B-1----:R-:W-:Y:S01]  /*3a40*/  FFMA.FTZ R4, R23, c[0x0][0x2d0], -R12 ;  /* 0x0000b40017047a23 */ /* 0x002fe2000001080c */
[----:B--2---:R-:W-:-:S05]  /*3a50*/  F2FP.BF16.PACK_AB R11, R102, R180 ;  /* 0x000000b4660b723e */ /* 0x004fca00000010ff */
[----:B------:R1:W-:Y:S02]  /*3a60*/  MUFU.EX2 R182, R4 ;  /* 0x0000000400b67308 */ /* 0x0003e40000000800 */
[C---:B------:R-:W-:Y:S08]  /*3a70*/  HMMA.16816.F32.BF16 R40, R8.reuse, R16, RZ ;  /* 0x000000100828723c */ /* 0x040ff000000418ff */
[----:B------:R-:W-:Y:S01]  /*3a80*/  HMMA.16816.F32.BF16 R68, R8, R64, RZ ;  /* 0x000000400844723c */ /* 0x000fe200000418ff */
[----:B-1----:R-:W-:-:S04]  /*3a90*/  FFMA.FTZ R4, R22, c[0x0][0x2d0], -R12 ;  /* 0x0000b40016047a23 */ /* 0x002fc8000001080c */
[----:B------:R1:W2:Y:S03]  /*3aa0*/  MUFU.EX2 R7, R4 ;  /* 0x0000000400077308 */ /* 0x0002a60000000800 */
[C---:B------:R-:W-:Y:S08]  /*3ab0*/  HMMA.16816.F32.BF16 R20, R8.reuse, R24, RZ ;  /* 0x000000180814723c */ /* 0x040ff000000418ff */
[----:B------:R-:W-:Y:S01]  /*3ac0*/  HMMA.16816.F32.BF16 R64, R8, R66, RZ ;  /* 0x000000420840723c */ /* 0x000fe200000418ff */
[----:B-1----:R-:W-:-:S02]  /*3ad0*/  FFMA.FTZ R4, R28, c[0x0][0x2d0], -R0 ;  /* 0x0000b4001c047a23 */ /* 0x002fc40000010800 */
[----:B--2---:R-:W-:Y:S02]  /*3ae0*/  IMAD.MOV.U32 R2, RZ, RZ, R7 ;  /* 0x000000ffff027224 */ /* 0x004fe400078e0007 */
[----:B------:R1:W-:Y:S03]  /*3af0*/  MUFU.EX2 R181, R4 ;  /* 0x0000000400b57308 */ /* 0x0003e60000000800 */
[----:B------:R-:W-:Y:S01]  /*3b00*/  F2FP.BF16.PACK_AB R6, R2, R182 ;  /* 0x000000b60206723e */ /* 0x000fe200000010ff */
[--C-:B-1----:R-:W-:Y:S02]  /*3b10*/  FFMA.FTZ R4, R29, c[0x0][0x2d0], -R0.reuse ;  /* 0x0000b4001d047a23 */ /* 0x102fe40000010800 */
[C---:B------:R-:W-:Y:S02]  /*3b20*/  HMMA.16816.F32.BF16 R28, R8.reuse, R18, RZ ;  /* 0x00000012081c723c */ /* 0x040fe400000418ff */
[----:B------:R1:W2:Y:S06]  /*3b30*/  MUFU.EX2 R120, R4 ;  /* 0x0000000400787308 */ /* 0x0002ac0000000800 */
[C---:B------:R-:W-:Y:S08]  /*3b40*/  HMMA.16816.F32.BF16 R16, R8.reuse, R26, RZ ;  /* 0x0000001a0810723c */ /* 0x040ff000000418ff */
[----:B------:R-:W-:Y:S01]  /*3b50*/  HMMA.16816.F32.BF16 R24, R8, R54, RZ ;  /* 0x000000360818723c */ /* 0x000fe200000418ff */
[----:B-1----:R-:W-:Y:S01]  /*3b60*/  FFMA.FTZ R4, R44, c[0x0][0x2d0], -R0 ;  /* 0x0000b4002c047a23 */ /* 0x002fe20000010800 */
[----:B--2---:R-:W-:-:S03]  /*3b70*/  F2FP.BF16.PACK_AB R5, R120, R181 ;  /* 0x000000b57805723e */ /* 0x004fc600000010ff */
[----:B------:R1:W-:Y:S02]  /*3b80*/  MUFU.EX2 R100, R4 ;  /* 0x0000000400647308 */ /* 0x0003e40000000800 */
[----:B-1----:R-:W-:Y:S02]  /*3b90*/  FFMA.FTZ R4, R45, c[0x0][0x2d0], -R0 ;  /* 0x0000b4002d047a23 */ /* 0x002fe40000010800 */
[----:B------:R-:W1:Y:S04]  /*3ba0*/  LDSM.16.MT88.4 R44, [R227+0x100] ;  /* 0x00010000e32c783b */ /* 0x000e680000004200 */
[----:B------:R2:W3:Y:S02]  /*3bb0*/  MUFU.EX2 R252, R4 ;  /* 0x0000000400fc7308 */ /* 0x0004e40000000800 */
[----:B--2---:R-:W-:-:S02]  /*3bc0*/  F2FP.BF16.PACK_AB R4, R166, R167 ;  /* 0x000000a7a604723e */ /* 0x004fc400000010ff */
[----:B---3--:R-:W-:-:S07]  /*3bd0*/  F2FP.BF16.PACK_AB R7, R252, R100 ;  /* 0x00000064fc07723e */ /* 0x008fce00000010ff */
[C---:B------:R-:W-:Y:S08]  /*3be0*/  HMMA.16816.F32.BF16 R136, R4.reuse, R36, R40 ;  /* 0x000000240488723c */ /* 0x040ff00000041828 */
[C---:B------:R-:W-:Y:S01]  /*3bf0*/  HMMA.16816.F32.BF16 R148, R4.reuse, R38, R28 ;  /* 0x000000260494723c */ /* 0x040fe2000004181c */
[----:B------:R-:W2:Y:S07]  /*3c00*/  LDSM.16.MT88.4 R36, [R224+0x3100] ;  /* 0x00310000e024783b */ /* 0x000eae0000004200 */
[C---:B------:R-:W-:Y:S08]  /*3c10*/  HMMA.16816.F32.BF16 R144, R4.reuse, R32, R20 ;  /* 0x000000200490723c */ /* 0x040ff00000041814 */
[----:B------:R-:W-:Y:S01]  /*3c20*/  HMMA.16816.F32.BF16 R140, R4, R34, R16 ;  /* 0x00000022048c723c */ /* 0x000fe20000041810 */
[----:B------:R-:W3:Y:S07]  /*3c30*/  LDSM.16.MT88.4 R32, [R227+0x900] ;  /* 0x00090000e320783b */ /* 0x000eee0000004200 */
[C---:B-1----:R-:W-:Y:S08]  /*3c40*/  HMMA.16816.F32.BF16 R20, R8.reuse, R44, RZ ;  /* 0x0000002c0814723c */ /* 0x042ff000000418ff */
[C---:B------:R-:W-:Y:S08]  /*3c50*/  HMMA.16816.F32.BF16 R16, R8.reuse, R46, RZ ;  /* 0x0000002e0810723c */ /* 0x040ff000000418ff */
[C---:B------:R-:W-:Y:S01]  /*3c60*/  HMMA.16816.F32.BF16 R28, R8.reuse, R52, RZ ;  /* 0x00000034081c723c */ /* 0x040fe200000418ff */
[----:B------:R-:W1:Y:S07]  /*3c70*/  LDSM.16.MT88.4 R52, [R227+0x3100] ;  /* 0x00310000e334783b */ /* 0x000e6e0000004200 */
[C---:B--2---:R-:W-:Y:S08]  /*3c80*/  HMMA.16816.F32.BF16 R44, R8.reuse, R36, RZ ;  /* 0x00000024082c723c */ /* 0x044ff000000418ff */
[----:B------:R-:W-:Y:S08]  /*3c90*/  HMMA.16816.F32.BF16 R40, R8, R38, RZ ;  /* 0x000000260828723c */ /* 0x000ff000000418ff */
[C---:B---3--:R-:W-:Y:S08]  /*3ca0*/  HMMA.16816.F32.BF16 R116, R4.reuse, R32, R20 ;  /* 0x000000200474723c */ /* 0x048ff00000041814 */
[----:B------:R-:W-:Y:S08]  /*3cb0*/  HMMA.16816.F32.BF16 R124, R4, R34, R16 ;  /* 0x00000022047c723c */ /* 0x000ff00000041810 */
[C---:B------:R-:W-:Y:S08]  /*3cc0*/  HMMA.16816.F32.BF16 R36, R8.reuse, R48, RZ ;  /* 0x000000300824723c */ /* 0x040ff000000418ff */
[----:B------:R-:W-:Y:S08]  /*3cd0*/  HMMA.16816.F32.BF16 R32, R8, R50, RZ ;  /* 0x000000320820723c */ /* 0x000ff000000418ff */
[----:B------:R-:W-:Y:S08]  /*3ce0*/  HMMA.16816.F32.BF16 R128, R4, R60, R28 ;  /* 0x0000003c0480723c */ /* 0x000ff0000004181c */
[----:B------:R-:W-:Y:S08]  /*3cf0*/  HMMA.16816.F32.BF16 R28, R8, R56, RZ ;  /* 0x00000038081c723c */ /* 0x000ff000000418ff */
[----:B------:R-:W-:Y:S08]  /*3d00*/  HMMA.16816.F32.BF16 R112, R4, R62, R24 ;  /* 0x0000003e0470723c */ /* 0x000ff00000041818 */
[C---:B------:R-:W-:Y:S08]  /*3d10*/  HMMA.16816.F32.BF16 R24, R8.reuse, R58, RZ ;  /* 0x0000003a0818723c */ /* 0x040ff000000418ff */
[C---:B-1----:R-:W-:Y:S08]  /*3d20*/  HMMA.16816.F32.BF16 R20, R8.reuse, R52, RZ ;  /* 0x000000340814723c */ /* 0x042ff000000418ff */
[C---:B------:R-:W-:Y:S08]  /*3d30*/  HMMA.16816.F32.BF16 R16, R8.reuse, R54, RZ ;  /* 0x000000360810723c */ /* 0x040ff000000418ff */
[C---:B------:R-:W-:Y:S08]  /*3d40*/  HMMA.16816.F32.BF16 R60, R8.reuse, R72, RZ ;  /* 0x00000048083c723c */ /* 0x040ff000000418ff */
[C---:B------:R-:W-:Y:S08]  /*3d50*/  HMMA.16816.F32.BF16 R56, R8.reuse, R74, RZ ;  /* 0x0000004a0838723c */ /* 0x040ff000000418ff */
[C---:B------:R-:W-:Y:S08]  /*3d60*/  HMMA.16816.F32.BF16 R52, R8.reuse, R76, RZ ;  /* 0x0000004c0834723c */ /* 0x040ff000000418ff */
[C---:B------:R-:W-:Y:S08]  /*3d70*/  HMMA.16816.F32.BF16 R48, R8.reuse, R78, RZ ;  /* 0x0000004e0830723c */ /* 0x040ff000000418ff */
[C---:B------:R-:W-:Y:S07]  /*3d80*/  HMMA.16816.F32.BF16 R72, R8.reuse, R84, RZ ;  /* 0x000000540848723c */ /* 0x040fee00000418ff */
[----:B------:R-:W-:Y:S01]  /*3d90*/  MOV R85, R120 ;  /* 0x0000007800557202 */ /* 0x000fe20000000f00 */
[----:B------:R-:W-:Y:S01]  /*3da0*/  HMMA.16816.F32.BF16 R76, R8, R86, RZ ;  /* 0x00000056084c723c */ /* 0x000fe200000418ff */
[----:B------:R-:W-:-:S06]  /*3db0*/  IMAD.MOV.U32 R84, RZ, RZ, R121 ;  /* 0x000000ffff547224 */ /* 0x000fcc00078e0079 */
[----:B------:R-:W-:Y:S01]  /*3dc0*/  IMAD.MOV.U32 R87, RZ, RZ, R102 ;  /* 0x000000ffff577224 */ /* 0x000fe200078e0066 */
[----:B------:R-:W-:Y:S01]  /*3dd0*/  MOV R10, R101 ;  /* 0x00000065000a7202 */ /* 0x000fe20000000f00 */
[----:B------:R-:W-:Y:S01]  /*3de0*/  IMAD.MOV.U32 R86, RZ, RZ, R103 ;  /* 0x000000ffff567224 */ /* 0x000fe200078e0067 */
[----:B------:R-:W-:Y:S01]  /*3df0*/  HMMA.16816.F32.BF16 R120, R4, R96, R44 ;  /* 0x000000600478723c */ /* 0x000fe2000004182c */
[----:B------:R-:W-:-:S07]  /*3e00*/  IMAD.MOV.U32 R11, RZ, RZ, R100 ;  /* 0x000000ffff0b7224 */ /* 0x000fce00078e0064 */
[C---:B------:R-:W-:Y:S08]  /*3e10*/  HMMA.16816.F32.BF16 R100, R4.reuse, R98, R40 ;  /* 0x000000620464723c */ /* 0x040ff00000041828 */
[C---:B------:R-:W-:Y:S08]  /*3e20*/  HMMA.16816.F32.BF16 R96, R4.reuse, R92, R36 ;  /* 0x0000005c0460723c */ /* 0x040ff00000041824 */
[C---:B------:R-:W-:Y:S07]  /*3e30*/  HMMA.16816.F32.BF16 R92, R4.reuse, R94, R32 ;  /* 0x0000005e045c723c */ /* 0x040fee0000041820 */
[----:B------:R-:W-:Y:S01]  /*3e40*/  IMAD.MOV.U32 R32, RZ, RZ, R86 ;  /* 0x000000ffff207224 */ /* 0x000fe200078e0056 */
[----:B------:R-:W-:Y:S01]  /*3e50*/  MOV R33, R87 ;  /* 0x0000005700217202 */ /* 0x000fe20000000f00 */
[----:B------:R-:W-:Y:S01]  /*3e60*/  IMAD.MOV.U32 R34, RZ, RZ, R84 ;  /* 0x000000ffff227224 */ /* 0x000fe200078e0054 */
[C---:B------:R-:W-:Y:S01]  /*3e70*/  HMMA.16816.F32.BF16 R40, R4.reuse, R80, R20 ;  /* 0x000000500428723c */ /* 0x040fe20000041814 */
[----:B------:R-:W-:Y:S01]  /*3e80*/  IMAD.MOV.U32 R35, RZ, RZ, R85 ;  /* 0x000000ffff237224 */ /* 0x000fe200078e0055 */
[----:B------:R-:W1:Y:S05]  /*3e90*/  LDSM.16.MT88.4 R20, [R224+0x6900] ;  /* 0x00690000e014783b */ /* 0x000e6a0000004200 */
[----:B------:R-:W-:Y:S01]  /*3ea0*/  IMAD.MOV.U32 R81, RZ, RZ, R33 ;  /* 0x000000ffff517224 */ /* 0x000fe200078e0021 */
[----:B------:R-:W-:Y:S01]  /*3eb0*/  HMMA.16816.F32.BF16 R84, R4, R88, R28 ;  /* 0x000000580454723c */ /* 0x000fe2000004181c */
[----:B------:R-:W-:-:S06]  /*3ec0*/  MOV R80, R34 ;  /* 0x0000002200507202 */ /* 0x000fcc0000000f00 */
[----:B------:R-:W-:Y:S01]  /*3ed0*/  MOV R30, R10 ;  /* 0x0000000a001e7202 */ /* 0x000fe20000000f00 */
[----:B------:R-:W-:Y:S01]  /*3ee0*/  IMAD.MOV.U32 R31, RZ, RZ, R11 ;  /* 0x000000ffff1f7224 */ /* 0x000fe200078e000b */
[C---:B------:R-:W-:Y:S01]  /*3ef0*/  HMMA.16816.F32.BF16 R88, R4.reuse, R90, R24 ;  /* 0x0000005a0458723c */ /* 0x040fe20000041818 */
[----:B------:R-:W2:Y:S04]  /*3f00*/  LDSM.16.MT88.4 R8, [R228+0x6900] ;  /* 0x00690000e408783b */ /* 0x000ea80000004200 */
[----:B------:R-:W3:Y:S03]  /*3f10*/  LDSM.16.MT88.4 R24, [R227+0x6900] ;  /* 0x00690000e318783b */ /* 0x000ee60000004200 */
[C---:B------:R-:W-:Y:S01]  /*3f20*/  HMMA.16816.F32.BF16 R36, R4.reuse, R82, R16 ;  /* 0x000000520424723c */ /* 0x040fe20000041810 */
[----:B------:R-:W4:Y:S06]  /*3f30*/  LDSM.16.MT88.4 R16, [R225+0x6900] ;  /* 0x00690000e110783b */ /* 0x000f2c0000004200 */
[----:B------:R-:W-:Y:S01]  /*3f40*/  IMAD.MOV.U32 R83, RZ, RZ, R35 ;  /* 0x000000ffff537224 */ /* 0x000fe200078e0023 */
[C---:B-1----:R-:W-:Y:S08]  /*3f50*/  HMMA.16816.F32.BF16 R68, R4.reuse, R20, R68 ;  /* 0x000000140444723c */ /* 0x042ff00000041844 */
[C---:B------:R-:W-:Y:S01]  /*3f60*/  HMMA.16816.F32.BF16 R64, R4.reuse, R22, R64 ;  /* 0x000000160440723c */ /* 0x040fe20000041840 */
[----:B------:R-:W-:Y:S07]  /*3f70*/  LDSM.16.MT88.4 R20, [R225+0x1100] ;  /* 0x00110000e114783b */ /* 0x000fee0000004200 */
[C---:B--2---:R-:W-:Y:S07]  /*3f80*/  HMMA.16816.F32.BF16 R44, R4.reuse, R8, R52 ;  /* 0x00000008042c723c */ /* 0x044fee0000041834 */
[----:B------:R-:W-:Y:S01]  /*3f90*/  IMAD.MOV.U32 R53, RZ, RZ, R32 ;  /* 0x000000ffff357224 */ /* 0x000fe200078e0020 */
[----:B------:R-:W-:Y:S01]  /*3fa0*/  MOV R54, R31 ;  /* 0x0000001f00367202 */ /* 0x000fe20000000f00 */
[----:B---3--:R-:W-:Y:S01]  /*3fb0*/  HMMA.16816.F32.BF16 R32, R4, R24, R72 ;  /* 0x000000180420723c */ /* 0x008fe20000041848 */
[----:B------:R-:W-:-:S06]  /*3fc0*/  IMAD.MOV.U32 R55, RZ, RZ, R30 ;  /* 0x000000ffff377224 */ /* 0x000fcc00078e001e */
[----:B------:R-:W-:Y:S01]  /*3fd0*/  IMAD.MOV.U32 R73, RZ, RZ, R2 ;  /* 0x000000ffff497224 */ /* 0x000fe200078e0002 */
[----:B------:R-:W-:Y:S01]  /*3fe0*/  MOV R74, R252 ;  /* 0x000000fc004a7202 */ /* 0x000fe20000000f00 */
[--C-:B------:R-:W-:Y:S01]  /*3ff0*/  FFMA.FTZ R2, R107, c[0x0][0x2d0], -R12.reuse ;  /* 0x0000b4006b027a23 */ /* 0x100fe2000001080c */
[C---:B------:R-:W-:Y:S01]  /*4000*/  HMMA.16816.F32.BF16 R28, R4.reuse, R26, R76 ;  /* 0x0000001a041c723c */ /* 0x040fe2000004184c */
[----:B------:R-:W1:Y:S02]  /*4010*/  LDSM.16.MT88.4 R24, [R224+0x1100] ;  /* 0x00110000e018783b */ /* 0x000e640000004200 */
[----:B------:R2:W-:Y:S05]  /*4020*/  MUFU.EX2 R252, R2 ;  /* 0x0000000200fc7308 */ /* 0x0005ea0000000800 */
[C---:B----4-:R-:W-:Y:S08]  /*4030*/  HMMA.16816.F32.BF16 R60, R4.reuse, R16, R60 ;  /* 0x00000010043c723c */ /* 0x050ff0000004183c */
[----:B------:R-:W-:Y:S01]  /*4040*/  HMMA.16816.F32.BF16 R56, R4, R18, R56 ;  /* 0x000000120438723c */ /* 0x000fe20000041838 */
[----:B------:R-:W3:Y:S01]  /*4050*/  LDSM.16.MT88.4 R16, [R228+0x1100] ;  /* 0x00110000e410783b */ /* 0x000ee20000004200 */
[----:B--2---:R-:W-:-:S04]  /*4060*/  FFMA.FTZ R2, R106, c[0x0][0x2d0], -R12 ;  /* 0x0000b4006a027a23 */ /* 0x004fc8000001080c */
[----:B------:R2:W-:Y:S02]  /*4070*/  MUFU.EX2 R75, R2 ;  /* 0x00000002004b7308 */ /* 0x0005e40000000800 */
[----:B------:R-:W-:Y:S01]  /*4080*/  HMMA.16816.F32.BF16 R48, R4, R10, R48 ;  /* 0x0000000a0430723c */ /* 0x000fe20000041830 */
[----:B------:R-:W4:Y:S06]  /*4090*/  LDSM.16.MT88.4 R8, [R227+0x1100] ;  /* 0x00110000e308783b */ /* 0x000f2c0000004200 */
[----:B------:R-:W-:Y:S01]  /*40a0*/  FFMA.FTZ R4, R109, c[0x0][0x2d0], -R0 ;  /* 0x0000b4006d047a23 */ /* 0x000fe20000010800 */
[----:B------:R-:W-:Y:S01]  /*40b0*/  MOV R109, R249 ;  /* 0x000000f9006d7202 */ /* 0x000fe20000000f00 */
[----:B--2---:R-:W-:-:S04]  /*40c0*/  FFMA.FTZ R2, R105, c[0x0][0x2d0], -R12 ;  /* 0x0000b40069027a23 */ /* 0x004fc8000001080c */
[----:B------:R2:W-:Y:S02]  /*40d0*/  MUFU.EX2 R82, R2 ;  /* 0x0000000200527308 */ /* 0x0005e40000000800 */
[----:B--2---:R-:W-:-:S06]  /*40e0*/  FFMA.FTZ R2, R104, c[0x0][0x2d0], -R12 ;  /* 0x0000b40068027a23 */ /* 0x004fcc000001080c */
[----:B------:R2:W5:Y:S02]  /*40f0*/  MUFU.EX2 R52, R2 ;  /* 0x0000000200347308 */ /* 0x0005640000000800 */
[----:B--2---:R-:W-:Y:S01]  /*4100*/  FFMA.FTZ R2, R110, c[0x0][0x2d0], -R0 ;  /* 0x0000b4006e027a23 */ /* 0x004fe20000010800 */
[----:B-----5:R-:W-:Y:S01]  /*4110*/  F2FP.BF16.PACK_AB R6, R52, R82 ;  /* 0x000000523406723e */ /* 0x020fe200000010ff */
[----:B------:R-:W-:-:S04]  /*4120*/  IMAD.MOV.U32 R110, RZ, RZ, R250 ;  /* 0x000000ffff6e7224 */ /* 0x000fc800078e00fa */
[----:B------:R2:W-:Y:S02]  /*4130*/  MUFU.EX2 R250, R2 ;  /* 0x0000000200fa7308 */ /* 0x0005e40000000800 */
[----:B--2---:R-:W-:Y:S02]  /*4140*/  FFMA.FTZ R2, R108, c[0x0][0x2d0], -R0 ;  /* 0x0000b4006c027a23 */ /* 0x004fe40000010800 */
[----:B------:R-:W-:-:S04]  /*4150*/  IMAD.MOV.U32 R108, RZ, RZ, R251 ;  /* 0x000000ffff6c7224 */ /* 0x000fc800078e00fb */
[----:B------:R2:W5:Y:S02]  /*4160*/  MUFU.EX2 R251, R2 ;  /* 0x0000000200fb7308 */ /* 0x0005640000000800 */
[----:B--2---:R-:W-:Y:S01]  /*4170*/  FFMA.FTZ R2, R111, c[0x0][0x2d0], -R0 ;  /* 0x0000b4006f027a23 */ /* 0x004fe20000010800 */
[----:B-----5:R-:W-:Y:S01]  /*4180*/  F2FP.BF16.PACK_AB R5, R251, R250 ;  /* 0x000000fafb05723e */ /* 0x020fe200000010ff */
[----:B------:R-:W-:-:S04]  /*4190*/  IMAD.MOV.U32 R111, RZ, RZ, R199 ;  /* 0x000000ffff6f7224 */ /* 0x000fc800078e00c7 */
[----:B------:R2:W-:Y:S08]  /*41a0*/  MUFU.EX2 R199, R4 ;  /* 0x0000000400c77308 */ /* 0x0005f00000000800 */
[----:B------:R-:W5:Y:S01]  /*41b0*/  MUFU.EX2 R249, R2 ;  /* 0x0000000200f97308 */ /* 0x000f620000000800 */
[----:B--2---:R-:W-:Y:S02]  /*41c0*/  F2FP.BF16.PACK_AB R4, R75, R252 ;  /* 0x000000fc4b04723e */ /* 0x004fe400000010ff */
[----:B-----5:R-:W-:Y:S01]  /*41d0*/  F2FP.BF16.PACK_AB R7, R249, R199 ;  /* 0x000000c7f907723e */ /* 0x020fe200000010ff */
[----:B------:R-:W-:-:S06]  /*41e0*/  IMAD.MOV.U32 R2, RZ, RZ, R73 ;  /* 0x000000ffff027224 */ /* 0x000fcc00078e0049 */
[C---:B-1----:R-:W-:Y:S07]  /*41f0*/  HMMA.16816.F32.BF16 R136, R4.reuse, R24, R136 ;  /* 0x000000180488723c */ /* 0x042fee0000041888 */
[----:B------:R-:W-:Y:S01]  /*4200*/  MOV R24, R74 ;  /* 0x0000004a00187202 */ /* 0x000fe20000000f00 */
[----:B------:R-:W-:Y:S01]  /*4210*/  IMAD.MOV.U32 R25, RZ, RZ, R75 ;  /* 0x000000ffff197224 */ /* 0x000fe200078e004b */
[C---:B------:R-:W-:Y:S07]  /*4220*/  HMMA.16816.F32.BF16 R76, R4.reuse, R20, R144 ;  /* 0x00000014044c723c */ /* 0x040fee0000041890 */
[----:B------:R-:W-:Y:S01]  /*4230*/  IMAD.MOV.U32 R145, RZ, RZ, R24 ;  /* 0x000000ffff917224 */ /* 0x000fe200078e0018 */
[----:B------:R-:W-:Y:S01]  /*4240*/  HMMA.16816.F32.BF16 R72, R4, R26, R148 ;  /* 0x0000001a0448723c */ /* 0x000fe20000041894 */
[----:B------:R-:W-:-:S02]  /*4250*/  IMAD.MOV.U32 R144, RZ, RZ, R25 ;  /* 0x000000ffff907224 */ /* 0x000fc400078e0019 */
[----:B------:R-:W1:Y:S04]  /*4260*/  LDSM.16.MT88.4 R24, [R224+0x4100] ;  /* 0x00410000e018783b */ /* 0x000e680000004200 */
[----:B------:R-:W-:Y:S01]  /*4270*/  IMAD.MOV.U32 R148, RZ, RZ, R82 ;  /* 0x000000ffff947224 */ /* 0x000fe200078e0052 */
[----:B------:R-:W-:Y:S01]  /*4280*/  MOV R149, R83 ;  /* 0x0000005300957202 */ /* 0x000fe20000000f00 */
[----:B------:R-:W-:Y:S01]  /*4290*/  IMAD.MOV.U32 R150, RZ, RZ, R80 ;  /* 0x000000ffff967224 */ /* 0x000fe200078e0050 */
[----:B---3--:R-:W-:Y:S01]  /*42a0*/  HMMA.16816.F32.BF16 R104, R4, R16, R128 ;  /* 0x000000100468723c */ /* 0x008fe20000041880 */
[----:B------:R-:W-:Y:S02]  /*42b0*/  IMAD.MOV.U32 R151, RZ, RZ, R81 ;  /* 0x000000ffff977224 */ /* 0x000fe400078e0051 */
[----:B------:R-:W-:-:S02]  /*42c0*/  IMAD.MOV.U32 R147, RZ, RZ, R150 ;  /* 0x000000ffff937224 */ /* 0x000fc400078e0096 */
[----:B------:R-:W-:Y:S01]  /*42d0*/  IMAD.MOV.U32 R150, RZ, RZ, R110 ;  /* 0x000000ffff967224 */ /* 0x000fe200078e006e */
[----:B------:R-:W-:Y:S01]  /*42e0*/  MOV R146, R151 ;  /* 0x0000009700927202 */ /* 0x000fe20000000f00 */
[----:B------:R-:W-:Y:S01]  /*42f0*/  IMAD.MOV.U32 R128, RZ, RZ, R111 ;  /* 0x000000ffff807224 */ /* 0x000fe200078e006f */
[C---:B------:R-:W-:Y:S01]  /*4300*/  HMMA.16816.F32.BF16 R80, R4.reuse, R22, R140 ;  /* 0x000000160450723c */ /* 0x040fe2000004188c */
[----:B------:R-:W2:Y:S01]  /*4310*/  LDSM.16.MT88.4 R20, [R225+0x4100] ;  /* 0x00410000e114783b */ /* 0x000ea20000004200 */
[----:B------:R-:W-:Y:S01]  /*4320*/  MOV R131, R148 ;  /* 0x0000009400837202 */ /* 0x000fe20000000f00 */
[----:B------:R-:W-:Y:S01]  /*4330*/  IMAD.MOV.U32 R148, RZ, RZ, R109 ;  /* 0x000000ffff947224 */ /* 0x000fe200078e006d */
[----:B------:R-:W-:Y:S01]  /*4340*/  MOV R129, R2 ;  /* 0x0000000200817202 */ /* 0x000fe20000000f00 */
[----:B------:R-:W-:Y:S02]  /*4350*/  FFMA.FTZ R2, R161, c[0x0][0x2d0], -R12 ;  /* 0x0000b400a1027a23 */ /* 0x000fe4000001080c */
[----:B------:R-:W-:Y:S01]  /*4360*/  MOV R141, R108 ;  /* 0x0000006c008d7202 */ /* 0x000fe20000000f00 */
[----:B------:R-:W-:Y:S01]  /*4370*/  HMMA.16816.F32.BF16 R112, R4, R18, R112 ;  /* 0x000000120470723c */ /* 0x000fe20000041870 */
[----:B------:R-:W3:Y:S01]  /*4380*/  LDSM.16.MT88.4 R16, [R228+0x4100] ;  /* 0x00410000e410783b */ /* 0x000ee20000004200 */
[----:B------:R-:W-:Y:S01]  /*4390*/  IMAD.MOV.U32 R130, RZ, RZ, R149 ;  /* 0x000000ffff827224 */ /* 0x000fe200078e0095 */
[----:B------:R-:W-:Y:S01]  /*43a0*/  MOV R140, R53 ;  /* 0x00000035008c7202 */ /* 0x000fe20000000f00 */
[----:B------:R-:W-:-:S02]  /*43b0*/  IMAD.MOV.U32 R149, RZ, RZ, R52 ;  /* 0x000000ffff957224 */ /* 0x000fc400078e0034 */
[----:B------:R-:W-:Y:S02]  /*43c0*/  IMAD.MOV.U32 R143, RZ, RZ, R54 ;  /* 0x000000ffff8f7224 */ /* 0x000fe400078e0036 */
[----:B----4-:R-:W-:Y:S01]  /*43d0*/  HMMA.16816.F32.BF16 R116, R4, R8, R116 ;  /* 0x000000080474723c */ /* 0x010fe20000041874 */
[----:B------:R-:W-:-:S07]  /*43e0*/  IMAD.MOV.U32 R142, RZ, RZ, R55 ;  /* 0x000000ffff8e7224 */ /* 0x000fce00078e0037 */
        /* <DEDUP_REMOVED lines=12> */
[C---:B------:R-:W-:Y:S01]  /*44b0*/  HMMA.16816.F32.BF16 R36, R4.reuse, R10, R36 ;  /* 0x0000000a0424723c */ /* 0x040fe20000041824 */
[----:B------:R-:W4:Y:S07]  /*44c0*/  LDSM.16.MT88.4 R8, [R228+0x7100] ;  /* 0x00710000e408783b */ /* 0x000f2e0000004200 */
[C---:B-1----:R-:W-:Y:S08]  /*44d0*/  HMMA.16816.F32.BF16 R32, R4.reuse, R24, R32 ;  /* 0x000000180420723c */ /* 0x042ff00000041820 */
[C---:B--2---:R-:W-:Y:S07]  /*44e0*/  HMMA.16816.F32.BF16 R84, R4.reuse, R20, R68 ;  /* 0x000000140454723c */ /* 0x044fee0000041844 */
[----:B------:R-:W-:Y:S01]  /*44f0*/  MOV R71, R167 ;  /* 0x000000a700477202 */ /* 0x000fe20000000f00 */
[----:B------:R-:W-:Y:S01]  /*4500*/  IMAD.MOV.U32 R69, RZ, RZ, R181 ;  /* 0x000000ffff457224 */ /* 0x000fe200078e00b5 */
[----:B------:R1:W-:Y:S01]  /*4510*/  MUFU.EX2 R167, R2 ;  /* 0x0000000200a77308 */ /* 0x0003e20000000800 */
[----:B------:R-:W-:Y:S01]  /*4520*/  IMAD.MOV.U32 R70, RZ, RZ, R180 ;  /* 0x000000ffff467224 */ /* 0x000fe200078e00b4 */
[----:B------:R-:W-:Y:S01]  /*4530*/  HMMA.16816.F32.BF16 R28, R4, R26, R28 ;  /* 0x0000001a041c723c */ /* 0x000fe2000004181c */
[----:B------:R-:W2:Y:S01]  /*4540*/  LDSM.16.MT88.4 R24, [R224+0x1900] ;  /* 0x00190000e018783b */ /* 0x000ea20000004200 */
[----:B------:R-:W-:Y:S01]  /*4550*/  MOV R68, R182 ;  /* 0x000000b600447202 */ /* 0x000fe20000000f00 */
[----:B------:R-:W-:-:S05]  /*4560*/  IMAD.MOV.U32 R161, RZ, RZ, R69 ;  /* 0x000000ffffa17224 */ /* 0x000fca00078e0045 */
[----:B------:R-:W-:Y:S01]  /*4570*/  HMMA.16816.F32.BF16 R64, R4, R22, R64 ;  /* 0x000000160440723c */ /* 0x000fe20000041840 */
[----:B------:R-:W5:Y:S01]  /*4580*/  LDSM.16.MT88.4 R20, [R225+0x1900] ;  /* 0x00190000e114783b */ /* 0x000f620000004200 */
[----:B-1----:R-:W-:-:S06]  /*4590*/  FFMA.FTZ R2, R160, c[0x0][0x2d0], -R12 ;  /* 0x0000b400a0027a23 */ /* 0x002fcc000001080c */
[C---:B---3--:R-:W-:Y:S01]  /*45a0*/  HMMA.16816.F32.BF16 R52, R4.reuse, R16, R60 ;  /* 0x000000100434723c */ /* 0x048fe2000004183c */
[----:B------:R-:W-:Y:S01]  /*45b0*/  IMAD.MOV.U32 R160, RZ, RZ, R71 ;  /* 0x000000ffffa07224 */ /* 0x000fe200078e0047 */
[----:B------:R1:W-:Y:S06]  /*45c0*/  MUFU.EX2 R181, R2 ;  /* 0x0000000200b57308 */ /* 0x0003ec0000000800 */
[C---:B------:R-:W-:Y:S01]  /*45d0*/  HMMA.16816.F32.BF16 R56, R4.reuse, R18, R56 ;  /* 0x000000120438723c */ /* 0x040fe20000041838 */
[----:B------:R-:W3:Y:S07]  /*45e0*/  LDSM.16.MT88.4 R16, [R228+0x1900] ;  /* 0x00190000e410783b */ /* 0x000eee0000004200 */
[----:B----4-:R-:W-:Y:S01]  /*45f0*/  HMMA.16816.F32.BF16 R44, R4, R8, R44 ;  /* 0x00000008042c723c */ /* 0x010fe2000004182c */
[----:B-1----:R-:W-:-:S02]  /*4600*/  FFMA.FTZ R2, R134, c[0x0][0x2d0], -R12 ;  /* 0x0000b40086027a23 */ /* 0x002fc4000001080c */
[----:B------:R-:W-:Y:S02]  /*4610*/  IMAD.MOV.U32 R134, RZ, RZ, R140 ;  /* 0x000000ffff867224 */ /* 0x000fe400078e008c */
[----:B------:R1:W-:Y:S03]  /*4620*/  MUFU.EX2 R180, R2 ;  /* 0x0000000200b47308 */ /* 0x0003e60000000800 */
[----:B------:R-:W-:Y:S01]  /*4630*/  HMMA.16816.F32.BF16 R48, R4, R10, R48 ;  /* 0x0000000a0430723c */ /* 0x000fe20000041830 */
[----:B------:R-:W4:Y:S06]  /*4640*/  LDSM.16.MT88.4 R8, [R227+0x1900] ;  /* 0x00190000e308783b */ /* 0x000f2c0000004200 */
[----:B------:R-:W-:-:S02]  /*4650*/  FFMA.FTZ R4, R163, c[0x0][0x2d0], -R0 ;  /* 0x0000b400a3047a23 */ /* 0x000fc40000010800 */
[----:B------:R-:W-:Y:S02]  /*4660*/  IMAD.MOV.U32 R163, RZ, RZ, R68 ;  /* 0x000000ffffa37224 */ /* 0x000fe400078e0044 */
[----:B-1----:R-:W-:Y:S01]  /*4670*/  FFMA.FTZ R2, R133, c[0x0][0x2d0], -R12 ;  /* 0x0000b40085027a23 */ /* 0x002fe2000001080c */
[----:B------:R-:W-:-:S03]  /*4680*/  MOV R133, R70 ;  /* 0x0000004600857202 */ /* 0x000fc60000000f00 */
[----:B------:R1:W1:Y:S02]  /*4690*/  MUFU.EX2 R182, R2 ;  /* 0x0000000200b67308 */ /* 0x0002640000000800 */
[----:B-1----:R-:W-:Y:S01]  /*46a0*/  FFMA.FTZ R2, R164, c[0x0][0x2d0], -R0 ;  /* 0x0000b400a4027a23 */ /* 0x002fe20000010800 */
[----:B------:R-:W-:Y:S01]  /*46b0*/  F2FP.BF16.PACK_AB R6, R182, R180 ;  /* 0x000000b4b606723e */ /* 0x000fe200000010ff */
[----:B------:R-:W-:-:S04]  /*46c0*/  IMAD.MOV.U32 R164, RZ, RZ, R150 ;  /* 0x000000ffffa47224 */ /* 0x000fc800078e0096 */
[----:B------:R1:W-:Y:S02]  /*46d0*/  MUFU.EX2 R151, R2 ;  /* 0x0000000200977308 */ /* 0x0003e40000000800 */
[----:B-1----:R-:W-:Y:S02]  /*46e0*/  FFMA.FTZ R2, R162, c[0x0][0x2d0], -R0 ;  /* 0x0000b400a2027a23 */ /* 0x002fe40000010800 */
[----:B------:R-:W-:Y:S02]  /*46f0*/  IMAD.MOV.U32 R162, RZ, RZ, R142 ;  /* 0x000000ffffa27224 */ /* 0x000fe400078e008e */
[----:B------:R-:W-:Y:S01]  /*4700*/  IMAD.MOV.U32 R142, RZ, RZ, R143 ;  /* 0x000000ffff8e7224 */ /* 0x000fe200078e008f */
[----:B------:R-:W-:Y:S02]  /*4710*/  MOV R143, R166 ;  /* 0x000000a6008f7202 */ /* 0x000fe40000000f00 */
[----:B------:R1:W1:Y:S02]  /*4720*/  MUFU.EX2 R166, R2 ;  /* 0x0000000200a67308 */ /* 0x0002640000000800 */
[----:B-1----:R-:W-:Y:S01]  /*4730*/  FFMA.FTZ R2, R165, c[0x0][0x2d0], -R0 ;  /* 0x0000b400a5027a23 */ /* 0x002fe20000010800 */
[----:B------:R-:W-:-:S05]  /*4740*/  MOV R165, R149 ;  /* 0x0000009500a57202 */ /* 0x000fca0000000f00 */
[----:B------:R1:W-:Y:S01]  /*4750*/  MUFU.EX2 R149, R4 ;  /* 0x0000000400957308 */ /* 0x0003e20000000800 */
[----:B------:R-:W-:-:S07]  /*4760*/  F2FP.BF16.PACK_AB R5, R166, R151 ;  /* 0x00000097a605723e */ /* 0x000fce00000010ff */
[----:B------:R-:W2:Y:S01]  /*4770*/  MUFU.EX2 R150, R2 ;  /* 0x0000000200967308 */ /* 0x000ea20000000800 */
[----:B-1----:R-:W-:Y:S02]  /*4780*/  F2FP.BF16.PACK_AB R4, R181, R167 ;  /* 0x000000a7b504723e */ /* 0x002fe400000010ff */
[----:B--2---:R-:W-:Y:S01]  /*4790*/  F2FP.BF16.PACK_AB R7, R150, R149 ;  /* 0x000000959607723e */ /* 0x004fe200000010ff */
[----:B------:R-:W-:-:S06]  /*47a0*/  IMAD.MOV.U32 R2, RZ, RZ, R141 ;  /* 0x000000ffff027224 */ /* 0x000fcc00078e008d */
[C---:B------:R-:W-:Y:S08]  /*47b0*/  HMMA.16816.F32.BF16 R136, R4.reuse, R24, R136 ;  /* 0x000000180488723c */ /* 0x040ff00000041888 */
[C---:B------:R-:W-:Y:S01]  /*47c0*/  HMMA.16816.F32.BF16 R60, R4.reuse, R26, R72 ;  /* 0x0000001a043c723c */ /* 0x040fe20000041848 */
[----:B------:R-:W1:Y:S07]  /*47d0*/  LDSM.16.MT88.4 R24, [R224+0x4900] ;  /* 0x00490000e018783b */ /* 0x000e6e0000004200 */
[C---:B-----5:R-:W-:Y:S08]  /*47e0*/  HMMA.16816.F32.BF16 R68, R4.reuse, R20, R76 ;  /* 0x000000140444723c */ /* 0x060ff0000004184c */
[C---:B------:R-:W-:Y:S01]  /*47f0*/  HMMA.16816.F32.BF16 R72, R4.reuse, R22, R80 ;  /* 0x000000160448723c */ /* 0x040fe20000041850 */
[----:B------:R-:W2:Y:S07]  /*4800*/  LDSM.16.MT88.4 R20, [R225+0x4900] ;  /* 0x00490000e114783b */ /* 0x000eae0000004200 */
[C---:B---3--:R-:W-:Y:S07]  /*4810*/  HMMA.16816.F32.BF16 R76, R4.reuse, R16, R104 ;  /* 0x00000010044c723c */ /* 0x048fee0000041868 */
[----:B------:R-:W-:Y:S01]  /*4820*/  MOV R104, R142 ;  /* 0x0000008e00687202 */ /* 0x000fe20000000f00 */
[----:B------:R-:W-:Y:S01]  /*4830*/  HMMA.16816.F32.BF16 R80, R4, R18, R112 ;  /* 0x000000120450723c */ /* 0x000fe20000041870 */
[----:B------:R-:W3:Y:S01]  /*4840*/  LDSM.16.MT88.4 R16, [R228+0x4900] ;  /* 0x00490000e410783b */ /* 0x000ee20000004200 */
[----:B------:R-:W-:Y:S01]  /*4850*/  IMAD.MOV.U32 R105, RZ, RZ, R143 ;  /* 0x000000ffff697224 */ /* 0x000fe200078e008f */
[----:B------:R-:W-:Y:S01]  /*4860*/  MOV R107, R170 ;  /* 0x000000aa006b7202 */ /* 0x000fe20000000f00 */
[----:B------:R-:W-:-:S03]  /*4870*/  IMAD.MOV.U32 R106, RZ, RZ, R171 ;  /* 0x000000ffff6a7224 */ /* 0x000fc600078e00ab */
[----:B------:R-:W-:Y:S01]  /*4880*/  IMAD.MOV.U32 R114, RZ, RZ, R169 ;  /* 0x000000ffff727224 */ /* 0x000fe200078e00a9 */
[----:B----4-:R-:W-:Y:S01]  /*4890*/  HMMA.16816.F32.BF16 R140, R4, R10, R108 ;  /* 0x0000000a048c723c */ /* 0x010fe2000004186c */
[----:B------:R-:W-:-:S07]  /*48a0*/  IMAD.MOV.U32 R115, RZ, RZ, R168 ;  /* 0x000000ffff737224 */ /* 0x000fce00078e00a8 */
[C---:B------:R-:W-:Y:S01]  /*48b0*/  HMMA.16816.F32.BF16 R168, R4.reuse, R8, R116 ;  /* 0x0000000804a8723c */ /* 0x040fe20000041874 */
[----:B------:R-:W4:Y:S07]  /*48c0*/  LDSM.16.MT88.4 R8, [R227+0x4900] ;  /* 0x00490000e308783b */ /* 0x000f2e0000004200 */
[C---:B-1----:R-:W-:Y:S07]  /*48d0*/  HMMA.16816.F32.BF16 R124, R4.reuse, R24, R124 ;  /* 0x00000018047c723c */ /* 0x042fee000004187c */
[----:B------:R-:W-:Y:S01]  /*48e0*/  MOV R24, R114 ;  /* 0x0000007200187202 */ /* 0x000fe20000000f00 */
[----:B------:R-:W-:Y:S01]  /*48f0*/  IMAD.MOV.U32 R25, RZ, RZ, R115 ;  /* 0x000000ffff197224 */ /* 0x000fe200078e0073 */
[C---:B--2---:R-:W-:Y:S08]  /*4900*/  HMMA.16816.F32.BF16 R116, R4.reuse, R22, R96 ;  /* 0x000000160474723c */ /* 0x044ff00000041860 */
[C---:B------:R-:W-:Y:S08]  /*4910*/  HMMA.16816.F32.BF16 R112, R4.reuse, R26, R120 ;  /* 0x0000001a0470723c */ /* 0x040ff00000041878 */
[C---:B---3--:R-:W-:Y:S07]  /*4920*/  HMMA.16816.F32.BF16 R120, R4.reuse, R16, R92 ;  /* 0x000000100478723c */ /* 0x048fee000004185c */
[----:B------:R-:W-:Y:S01]  /*4930*/  IMAD.MOV.U32 R95, RZ, RZ, R24 ;  /* 0x000000ffff5f7224 */ /* 0x000fe200078e0018 */
[----:B------:R-:W-:Y:S01]  /*4940*/  MOV R94, R25 ;  /* 0x00000019005e7202 */ /* 0x000fe20000000f00 */
[----:B------:R-:W-:Y:S01]  /*4950*/  HMMA.16816.F32.BF16 R108, R4, R20, R100 ;  /* 0x00000014046c723c */ /* 0x000fe20000041864 */
[----:B------:R-:W1:Y:S01]  /*4960*/  LDSM.16.MT88.4 R24, [R227+0x7900] ;  /* 0x00790000e318783b */ /* 0x000e620000004200 */
[----:B------:R-:W-:Y:S01]  /*4970*/  MOV R92, R163 ;  /* 0x000000a3005c7202 */ /* 0x000fe20000000f00 */
[----:B------:R-:W-:-:S02]  /*4980*/  IMAD.MOV.U32 R163, RZ, RZ, R128 ;  /* 0x000000ffffa37224 */ /* 0x000fc400078e0080 */
[----:B------:R-:W2:Y:S01]  /*4990*/  LDSM.16.MT88.4 R20, [R224+0x7900] ;  /* 0x00790000e014783b */ /* 0x000ea20000004200 */
[----:B------:R-:W-:Y:S01]  /*49a0*/  IMAD.MOV.U32 R93, RZ, RZ, R104 ;  /* 0x000000ffff5d7224 */ /* 0x000fe200078e0068 */
[----:B------:R-:W-:Y:S01]  /*49b0*/  MOV R101, R106 ;  /* 0x0000006a00657202 */ /* 0x000fe20000000f00 */
[----:B------:R-:W-:Y:S01]  /*49c0*/  HMMA.16816.F32.BF16 R96, R4, R18, R88 ;  /* 0x000000120460723c */ /* 0x000fe20000041858 */
[----:B------:R-:W-:Y:S01]  /*49d0*/  IMAD.MOV.U32 R103, RZ, RZ, R2 ;  /* 0x000000ffff677224 */ /* 0x000fe200078e0002 */
[----:B------:R-:W3:Y:S01]  /*49e0*/  LDSM.16.MT88.4 R16, [R225+0x7900] ;  /* 0x00790000e110783b */ /* 0x000ee20000004200 */
[----:B------:R-:W-:Y:S02]  /*49f0*/  IMAD.MOV.U32 R2, RZ, RZ, R129 ;  /* 0x000000ffff027224 */ /* 0x000fe400078e0081 */
[----:B------:R-:W-:Y:S02]  /*4a00*/  IMAD.MOV.U32 R100, RZ, RZ, R105 ;  /* 0x000000ffff647224 */ /* 0x000fe400078e0069 */
[----:B------:R-:W-:Y:S01]  /*4a10*/  MOV R88, R144 ;  /* 0x0000009000587202 */ /* 0x000fe20000000f00 */
[----:B------:R-:W-:Y:S01]  /*4a20*/  IMAD.MOV.U32 R89, RZ, RZ, R145 ;  /* 0x000000ffff597224 */ /* 0x000fe200078e0091 */
[----:B------:R-:W-:Y:S01]  /*4a30*/  MOV R91, R147 ;  /* 0x00000093005b7202 */ /* 0x000fe20000000f00 */
[----:B------:R-:W-:-:S02]  /*4a40*/  IMAD.MOV.U32 R90, RZ, RZ, R146 ;  /* 0x000000ffff5a7224 */ /* 0x000fc400078e0092 */
[----:B----4-:R-:W-:Y:S01]  /*4a50*/  HMMA.16816.F32.BF16 R144, R4, R8, R40 ;  /* 0x000000080490723c */ /* 0x010fe20000041828 */
[----:B------:R-:W-:-:S06]  /*4a60*/  IMAD.MOV.U32 R102, RZ, RZ, R107 ;  /* 0x000000ffff667224 */ /* 0x000fcc00078e006b */
[----:B------:R-:W-:Y:S02]  /*4a70*/  IMAD.MOV.U32 R42, RZ, RZ, R130 ;  /* 0x000000ffff2a7224 */ /* 0x000fe400078e0082 */
[----:B------:R-:W-:Y:S02]  /*4a80*/  IMAD.MOV.U32 R43, RZ, RZ, R131 ;  /* 0x000000ffff2b7224 */ /* 0x000fe400078e0083 */
[----:B------:R-:W-:Y:S01]  /*4a90*/  HMMA.16816.F32.BF16 R128, R4, R10, R36 ;  /* 0x0000000a0480723c */ /* 0x000fe20000041824 */
[----:B------:R-:W4:Y:S06]  /*4aa0*/  LDSM.16.MT88.4 R8, [R228+0x7900] ;  /* 0x00790000e408783b */ /* 0x000f2c0000004200 */
[----:B------:R-:W-:-:S02]  /*4ab0*/  IMAD.MOV.U32 R38, RZ, RZ, R90 ;  /* 0x000000ffff267224 */ /* 0x000fc400078e005a */
[----:B------:R-:W-:Y:S01]  /*4ac0*/  IMAD.MOV.U32 R39, RZ, RZ, R91 ;  /* 0x000000ffff277224 */ /* 0x000fe200078e005b */
[C---:B-1----:R-:W-:Y:S07]  /*4ad0*/  HMMA.16816.F32.BF16 R32, R4.reuse, R24, R32 ;  /* 0x000000180420723c */ /* 0x042fee0000041820 */
[----:B------:R-:W-:Y:S01]  /*4ae0*/  MOV R25, R2 ;  /* 0x0000000200197202 */ /* 0x000fe20000000f00 */
[----:B------:R-:W-:Y:S01]  /*4af0*/  FFMA.FTZ R2, R175, c[0x0][0x2d0], -R12 ;  /* 0x0000b400af027a23 */ /* 0x000fe2000001080c */
[----:B--2---:R-:W-:Y:S01]  /*4b00*/  HMMA.16816.F32.BF16 R104, R4, R20, R84 ;  /* 0x000000140468723c */ /* 0x004fe20000041854 */
[----:B------:R-:W-:-:S02]  /*4b10*/  IMAD.MOV.U32 R175, RZ, RZ, R148 ;  /* 0x000000ffffaf7224 */ /* 0x000fc400078e0094 */
[----:B------:R1:W-:Y:S01]  /*4b20*/  MUFU.EX2 R148, R2 ;  /* 0x0000000200947308 */ /* 0x0003e20000000800 */
[----:B------:R-:W-:-:S03]  /*4b30*/  IMAD.MOV.U32 R24, RZ, RZ, R163 ;  /* 0x000000ffff187224 */ /* 0x000fc600078e00a3 */
[----:B------:R-:W-:Y:S01]  /*4b40*/  IMAD.MOV.U32 R85, RZ, RZ, R88 ;  /* 0x000000ffff557224 */ /* 0x000fe200078e0058 */
[----:B------:R-:W-:Y:S01]  /*4b50*/  MOV R84, R89 ;  /* 0x0000005900547202 */ /* 0x000fe20000000f00 */
[----:B------:R-:W-:Y:S01]  /*4b60*/  IMAD.MOV.U32 R86, RZ, RZ, R43 ;  /* 0x000000ffff567224 */ /* 0x000fe200078e002b */
[C---:B------:R-:W-:Y:S01]  /*4b70*/  HMMA.16816.F32.BF16 R88, R4.reuse, R22, R64 ;  /* 0x000000160458723c */ /* 0x040fe20000041840 */
[----:B------:R-:W-:Y:S01]  /*4b80*/  MOV R87, R42 ;  /* 0x0000002a00577202 */ /* 0x000fe20000000f00 */
[----:B------:R-:W-:Y:S06]  /*4b90*/  LDSM.16.MT88.4 R20, [R224+0x2100] ;  /* 0x00210000e014783b */ /* 0x000fec0000004200 */
[----:B---3--:R-:W-:Y:S01]  /*4ba0*/  HMMA.16816.F32.BF16 R64, R4, R16, R52 ;  /* 0x000000100440723c */ /* 0x008fe20000041834 */
[----:B-1----:R-:W-:Y:S01]  /*4bb0*/  FFMA.FTZ R2, R174, c[0x0][0x2d0], -R12 ;  /* 0x0000b400ae027a23 */ /* 0x002fe2000001080c */
[----:B------:R-:W-:-:S03]  /*4bc0*/  MOV R174, R162 ;  /* 0x000000a200ae7202 */ /* 0x000fc60000000f00 */
[----:B------:R1:W2:Y:S03]  /*4bd0*/  MUFU.EX2 R162, R2 ;  /* 0x0000000200a27308 */ /* 0x0002a60000000800 */
[C---:B------:R-:W-:Y:S01]  /*4be0*/  HMMA.16816.F32.BF16 R56, R4.reuse, R18, R56 ;  /* 0x000000120438723c */ /* 0x040fe20000041838 */
[----:B------:R-:W3:Y:S07]  /*4bf0*/  LDSM.16.MT88.4 R16, [R225+0x2100] ;  /* 0x00210000e110783b */ /* 0x000eee0000004200 */
[----:B----4-:R-:W-:Y:S01]  /*4c00*/  HMMA.16816.F32.BF16 R40, R4, R8, R44 ;  /* 0x000000080428723c */ /* 0x010fe2000004182c */
[----:B-1----:R-:W-:-:S02]  /*4c10*/  FFMA.FTZ R2, R173, c[0x0][0x2d0], -R12 ;  /* 0x0000b400ad027a23 */ /* 0x002fc4000001080c */
[----:B------:R-:W-:-:S05]  /*4c20*/  IMAD.MOV.U32 R173, RZ, RZ, R164 ;  /* 0x000000ffffad7224 */ /* 0x000fca00078e00a4 */
[C---:B------:R-:W-:Y:S01]  /*4c30*/  HMMA.16816.F32.BF16 R48, R4.reuse, R10, R48 ;  /* 0x0000000a0430723c */ /* 0x040fe20000041830 */
[----:B------:R1:W-:Y:S01]  /*4c40*/  MUFU.EX2 R163, R2 ;  /* 0x0000000200a37308 */ /* 0x0003e20000000800 */
[----:B------:R-:W4:Y:S06]  /*4c50*/  LDSM.16.MT88.4 R8, [R228+0x2100] ;  /* 0x00210000e408783b */ /* 0x000f2c0000004200 */
[----:B------:R-:W-:Y:S07]  /*4c60*/  HMMA.16816.F32.BF16 R28, R4, R26, R28 ;  /* 0x0000001a041c723c */ /* 0x000fee000004181c */
[----:B------:R-:W-:Y:S01]  /*4c70*/  MOV R26, R133 ;  /* 0x00000085001a7202 */ /* 0x000fe20000000f00 */
[----:B------:R-:W-:Y:S01]  /*4c80*/  IMAD.MOV.U32 R27, RZ, RZ, R160 ;  /* 0x000000ffff1b7224 */ /* 0x000fe200078e00a0 */
[----:B--2---:R-:W-:Y:S01]  /*4c90*/  F2FP.BF16.PACK_AB R4, R162, R148 ;  /* 0x00000094a204723e */ /* 0x004fe200000010ff */
[----:B-1----:R-:W-:Y:S01]  /*4ca0*/  FFMA.FTZ R2, R172, c[0x0][0x2d0], -R12 ;  /* 0x0000b400ac027a23 */ /* 0x002fe2000001080c */
[----:B------:R-:W-:-:S03]  /*4cb0*/  MOV R172, R134 ;  /* 0x0000008600ac7202 */ /* 0x000fc60000000f00 */
[----:B------:R1:W2:Y:S02]  /*4cc0*/  MUFU.EX2 R164, R2 ;  /* 0x0000000200a47308 */ /* 0x0002a40000000800 */
[----:B-1----:R-:W-:Y:S01]  /*4cd0*/  FFMA.FTZ R2, R197, c[0x0][0x2d0], -R0 ;  /* 0x0000b400c5027a23 */ /* 0x002fe20000010800 */
[----:B--2---:R-:W-:Y:S01]  /*4ce0*/  F2FP.BF16.PACK_AB R6, R164, R163 ;  /* 0x000000a3a406723e */ /* 0x004fe200000010ff */
[----:B------:R-:W-:-:S04]  /*4cf0*/  IMAD.MOV.U32 R197, RZ, RZ, R38 ;  /* 0x000000ffffc57224 */ /* 0x000fc800078e0026 */
[----:B------:R1:W-:Y:S02]  /*4d00*/  MUFU.EX2 R134, R2 ;  /* 0x0000000200867308 */ /* 0x0003e40000000800 */
[----:B-1----:R-:W-:Y:S02]  /*4d10*/  FFMA.FTZ R2, R196, c[0x0][0x2d0], -R0 ;  /* 0x0000b400c4027a23 */ /* 0x002fe40000010800 */
[----:B------:R-:W-:-:S04]  /*4d20*/  IMAD.MOV.U32 R196, RZ, RZ, R161 ;  /* 0x000000ffffc47224 */ /* 0x000fc800078e00a1 */
[----:B------:R1:W2:Y:S02]  /*4d30*/  MUFU.EX2 R161, R2 ;  /* 0x0000000200a17308 */ /* 0x0002a40000000800 */
[----:B-1----:R-:W-:Y:S01]  /*4d40*/  FFMA.FTZ R2, R183, c[0x0][0x2d0], -R0 ;  /* 0x0000b400b7027a23 */ /* 0x002fe20000010800 */
[----:B--2---:R-:W-:Y:S01]  /*4d50*/  F2FP.BF16.PACK_AB R5, R161, R134 ;  /* 0x00000086a105723e */ /* 0x004fe200000010ff */
[----:B------:R-:W-:-:S04]  /*4d60*/  IMAD.MOV.U32 R183, RZ, RZ, R39 ;  /* 0x000000ffffb77224 */ /* 0x000fc800078e0027 */
[----:B------:R1:W-:Y:S02]  /*4d70*/  MUFU.EX2 R133, R2 ;  /* 0x0000000200857308 */ /* 0x0003e40000000800 */
[----:B-1----:R-:W-:Y:S02]  /*4d80*/  FFMA.FTZ R2, R198, c[0x0][0x2d0], -R0 ;  /* 0x0000b400c6027a23 */ /* 0x002fe40000010800 */
[----:B------:R-:W-:-:S04]  /*4d90*/  IMAD.MOV.U32 R198, RZ, RZ, R25 ;  /* 0x000000ffffc67224 */ /* 0x000fc800078e0019 */
[----:B------:R-:W1:Y:S02]  /*4da0*/  MUFU.EX2 R160, R2 ;  /* 0x0000000200a07308 */ /* 0x000e640000000800 */
[----:B-1----:R-:W-:Y:S01]  /*4db0*/  F2FP.BF16.PACK_AB R7, R160, R133 ;  /* 0x00000085a007723e */ /* 0x002fe200000010ff */
[----:B------:R-:W-:Y:S02]  /*4dc0*/  IMAD.MOV.U32 R2, RZ, RZ, R173 ;  /* 0x000000ffff027224 */ /* 0x000fe400078e00ad */
[----:B------:R-:W-:Y:S02]  /*4dd0*/  IMAD.MOV.U32 R173, RZ, RZ, R103 ;  /* 0x000000ffffad7224 */ /* 0x000fe400078e0067 */
[----:B------:R-:W-:Y:S02]  /*4de0*/  FFMA.FTZ R2, R2, c[0x0][0x2d0], -R12 ;  /* 0x0000b40002027a23 */ /* 0x000fe4000001080c */
[C---:B---3--:R-:W-:Y:S08]  /*4df0*/  HMMA.16816.F32.BF16 R52, R4.reuse, R16, R68 ;  /* 0x000000100434723c */ /* 0x048ff00000041844 */
[C---:B------:R-:W-:Y:S01]  /*4e00*/  HMMA.16816.F32.BF16 R44, R4.reuse, R18, R72 ;  /* 0x00000012042c723c */ /* 0x040fe20000041848 */
[----:B------:R-:W1:Y:S06]  /*4e10*/  LDSM.16.MT88.4 R16, [R225+0x5100] ;  /* 0x00510000e110783b */ /* 0x000e6c0000004200 */
[----:B------:R-:W-:Y:S01]  /*4e20*/  IMAD.MOV.U32 R75, RZ, RZ, R24 ;  /* 0x000000ffff4b7224 */ /* 0x000fe200078e0018 */
[C---:B----4-:R-:W-:Y:S01]  /*4e30*/  HMMA.16816.F32.BF16 R68, R4.reuse, R10, R80 ;  /* 0x0000000a0444723c */ /* 0x050fe20000041850 */
        /* <DEDUP_REMOVED lines=8> */
[----:B------:R-:W-:Y:S01]  /*4ec0*/  HMMA.16816.F32.BF16 R136, R4, R20, R136 ;  /* 0x000000140488723c */ /* 0x000fe20000041888 */
[----:B------:R-:W2:Y:S01]  /*4ed0*/  LDSM.16.MT88.4 R24, [R227+0x2100] ;  /* 0x00210000e318783b */ /* 0x000ea20000004200 */
[----:B------:R-:W-:Y:S01]  /*4ee0*/  IMAD.MOV.U32 R81, RZ, RZ, R183 ;  /* 0x000000ffff517224 */ /* 0x000fe200078e00b7 */
[----:B------:R-:W-:Y:S01]  /*4ef0*/  MOV R183, R84 ;  /* 0x0000005400b77202 */ /* 0x000fe20000000f00 */
[----:B------:R-:W-:-:S02]  /*4f00*/  IMAD.MOV.U32 R80, RZ, RZ, R196 ;  /* 0x000000ffff507224 */ /* 0x000fc400078e00c4 */
[----:B------:R-:W-:Y:S02]  /*4f10*/  IMAD.MOV.U32 R196, RZ, RZ, R85 ;  /* 0x000000ffffc47224 */ /* 0x000fe400078e0055 */
[C---:B------:R-:W-:Y:S01]  /*4f20*/  HMMA.16816.F32.BF16 R36, R4.reuse, R22, R60 ;  /* 0x000000160424723c */ /* 0x040fe2000004183c */
[----:B------:R-:W3:Y:S07]  /*4f30*/  LDSM.16.MT88.4 R20, [R224+0x5100] ;  /* 0x00510000e014783b */ /* 0x000eee0000004200 */
[C---:B------:R-:W-:Y:S01]  /*4f40*/  HMMA.16816.F32.BF16 R60, R4.reuse, R8, R76 ;  /* 0x00000008043c723c */ /* 0x040fe2000004184c */
[----:B------:R-:W4:Y:S07]  /*4f50*/  LDSM.16.MT88.4 R8, [R228+0x5100] ;  /* 0x00510000e408783b */ /* 0x000f2e0000004200 */
[C---:B-1----:R-:W-:Y:S08]  /*4f60*/  HMMA.16816.F32.BF16 R108, R4.reuse, R16, R108 ;  /* 0x00000010046c723c */ /* 0x042ff0000004186c */
[C---:B------:R-:W-:Y:S01]  /*4f70*/  HMMA.16816.F32.BF16 R116, R4.reuse, R18, R116 ;  /* 0x000000120474723c */ /* 0x040fe20000041874 */
[----:B------:R-:W-:Y:S07]  /*4f80*/  LDSM.16.MT88.4 R16, [R224+0x8100] ;  /* 0x00810000e010783b */ /* 0x000fee0000004200 */
[C---:B--2---:R-:W-:Y:S07]  /*4f90*/  HMMA.16816.F32.BF16 R76, R4.reuse, R24, R168 ;  /* 0x00000018044c723c */ /* 0x044fee00000418a8 */
[----:B------:R-:W-:Y:S01]  /*4fa0*/  MOV R25, R87 ;  /* 0x0000005700197202 */ /* 0x000fe20000000f00 */
[----:B------:R-:W-:Y:S01]  /*4fb0*/  IMAD.MOV.U32 R168, RZ, RZ, R92 ;  /* 0x000000ffffa87224 */ /* 0x000fe200078e005c */
[----:B------:R-:W-:Y:S01]  /*4fc0*/  HMMA.16816.F32.BF16 R84, R4, R26, R140 ;  /* 0x0000001a0454723c */ /* 0x000fe2000004188c */
[----:B------:R-:W-:Y:S01]  /*4fd0*/  IMAD.MOV.U32 R169, RZ, RZ, R93 ;  /* 0x000000ffffa97224 */ /* 0x000fe200078e005d */
[----:B------:R-:W-:Y:S01]  /*4fe0*/  MOV R170, R94 ;  /* 0x0000005e00aa7202 */ /* 0x000fe20000000f00 */
[----:B------:R-:W-:-:S04]  /*4ff0*/  IMAD.MOV.U32 R171, RZ, RZ, R95 ;  /* 0x000000ffffab7224 */ /* 0x000fc800078e005f */
[----:B------:R-:W-:Y:S01]  /*5000*/  IMAD.MOV.U32 R140, RZ, RZ, R100 ;  /* 0x000000ffff8c7224 */ /* 0x000fe200078e0064 */
[----:B---3--:R-:W-:Y:S01]  /*5010*/  HMMA.16816.F32.BF16 R92, R4, R20, R124 ;  /* 0x00000014045c723c */ /* 0x008fe2000004187c */
[----:B------:R-:W-:Y:S01]  /*5020*/  MOV R142, R170 ;  /* 0x000000aa008e7202 */ /* 0x000fe20000000f00 */
[----:B------:R-:W-:-:S03]  /*5030*/  IMAD.MOV.U32 R143, RZ, RZ, R171 ;  /* 0x000000ffff8f7224 */ /* 0x000fc600078e00ab */
[----:B------:R-:W-:Y:S01]  /*5040*/  MOV R141, R142 ;  /* 0x0000008e008d7202 */ /* 0x000fe20000000f00 */
[----:B------:R-:W-:Y:S02]  /*5050*/  IMAD.MOV.U32 R142, RZ, RZ, R74 ;  /* 0x000000ffff8e7224 */ /* 0x000fe400078e004a */
[C---:B------:R-:W-:Y:S01]  /*5060*/  HMMA.16816.F32.BF16 R100, R4.reuse, R22, R112 ;  /* 0x000000160464723c */ /* 0x040fe20000041870 */
[----:B------:R-:W1:Y:S01]  /*5070*/  LDSM.16.MT88.4 R20, [R227+0x5100] ;  /* 0x00510000e314783b */ /* 0x000e620000004200 */
[----:B------:R-:W-:Y:S02]  /*5080*/  IMAD.MOV.U32 R74, RZ, RZ, R13 ;  /* 0x000000ffff4a7224 */ /* 0x000fe400078e000d */
[----:B------:R2:W-:Y:S04]  /*5090*/  MUFU.EX2 R13, R2 ;  /* 0x00000002000d7308 */ /* 0x0005e80000000800 */
[C---:B----4-:R-:W-:Y:S08]  /*50a0*/  HMMA.16816.F32.BF16 R120, R4.reuse, R8, R120 ;  /* 0x000000080478723c */ /* 0x050ff00000041878 */
[----:B------:R-:W-:Y:S01]  /*50b0*/  HMMA.16816.F32.BF16 R112, R4, R10, R96 ;  /* 0x0000000a0470723c */ /* 0x000fe20000041860 */
[----:B------:R-:W3:Y:S01]  /*50c0*/  LDSM.16.MT88.4 R8, [R225+0x8100] ;  /* 0x00810000e108783b */ /* 0x000ee20000004200 */
[----:B--2---:R-:W-:Y:S01]  /*50d0*/  FFMA.FTZ R2, R143, c[0x0][0x2d0], -R12 ;  /* 0x0000b4008f027a23 */ /* 0x004fe2000001080c */
[----:B------:R-:W-:-:S04]  /*50e0*/  MOV R143, R14 ;  /* 0x0000000e008f7202 */ /* 0x000fc80000000f00 */
[----:B------:R-:W-:Y:S01]  /*50f0*/  IMAD.MOV.U32 R98, RZ, RZ, R168 ;  /* 0x000000ffff627224 */ /* 0x000fe200078e00a8 */
[----:B------:R-:W2:Y:S01]  /*5100*/  MUFU.EX2 R14, R2 ;  /* 0x00000002000e7308 */ /* 0x000ea20000000800 */
[----:B------:R-:W-:Y:S01]  /*5110*/  IMAD.MOV.U32 R97, RZ, RZ, R169 ;  /* 0x000000ffff617224 */ /* 0x000fe200078e00a9 */
[----:B------:R-:W-:Y:S01]  /*5120*/  MOV R99, R25 ;  /* 0x0000001900637202 */ /* 0x000fe20000000f00 */
[----:B------:R-:W-:Y:S01]  /*5130*/  IMAD.MOV.U32 R96, RZ, RZ, R172 ;  /* 0x000000ffff607224 */ /* 0x000fe200078e00ac */
[----:B------:R-:W4:Y:S01]  /*5140*/  LDSM.16.MT88.4 R24, [R228+0x8100] ;  /* 0x00810000e418783b */ /* 0x000f220000004200 */
[C---:B-1----:R-:W-:Y:S08]  /*5150*/  HMMA.16816.F32.BF16 R124, R4.reuse, R20, R144 ;  /* 0x00000014047c723c */ /* 0x042ff00000041890 */
[C---:B------:R-:W-:Y:S07]  /*5160*/  HMMA.16816.F32.BF16 R20, R4.reuse, R22, R128 ;  /* 0x000000160414723c */ /* 0x040fee0000041880 */
[----:B------:R-:W-:Y:S01]  /*5170*/  MOV R129, R173 ;  /* 0x000000ad00817202 */ /* 0x000fe20000000f00 */
[----:B------:R-:W-:Y:S01]  /*5180*/  IMAD.MOV.U32 R130, RZ, RZ, R174 ;  /* 0x000000ffff827224 */ /* 0x000fe200078e00ae */
[----:B---3--:R-:W-:Y:S01]  /*5190*/  HMMA.16816.F32.BF16 R168, R4, R8, R64 ;  /* 0x0000000804a8723c */ /* 0x008fe20000041840 */
[----:B------:R-:W-:Y:S01]  /*51a0*/  IMAD.MOV.U32 R131, RZ, RZ, R175 ;  /* 0x000000ffff837224 */ /* 0x000fe200078e00af */
[----:B--2---:R-:W-:Y:S01]  /*51b0*/  F2FP.BF16.PACK_AB R128, R14, R13 ;  /* 0x0000000d0e80723e */ /* 0x004fe200000010ff */
[----:B------:R-:W-:Y:S01]  /*51c0*/  FFMA.FTZ R2, R129, c[0x0][0x2d0], -R12 ;  /* 0x0000b40081027a23 */ /* 0x000fe2000001080c */
[----:B------:R-:W-:Y:S01]  /*51d0*/  LDSM.16.MT88.4 R64, [R228+0x2900] ;  /* 0x00290000e440783b */ /* 0x000fe20000004200 */
[----:B------:R-:W-:-:S02]  /*51e0*/  IMAD.MOV.U32 R129, RZ, RZ, R15 ;  /* 0x000000ffff817224 */ /* 0x000fc400078e000f */
[----:B------:R1:W-:Y:S01]  /*51f0*/  MUFU.EX2 R15, R2 ;  /* 0x00000002000f7308 */ /* 0x0003e20000000800 */
[C---:B------:R-:W-:Y:S01]  /*5200*/  HMMA.16816.F32.BF16 R172, R4.reuse, R10, R56 ;  /* 0x0000000a04ac723c */ /* 0x040fe20000041838 */
[----:B------:R-:W2:Y:S04]  /*5210*/  LDSM.16.MT88.4 R8, [R227+0x8100] ;  /* 0x00810000e308783b */ /* 0x000ea80000004200 */
[----:B------:R-:W-:Y:S03]  /*5220*/  LDSM.16.MT88.4 R56, [R225+0x2900] ;  /* 0x00290000e138783b */ /* 0x000fe60000004200 */
[----:B------:R-:W-:Y:S01]  /*5230*/  HMMA.16816.F32.BF16 R144, R4, R16, R104 ;  /* 0x000000100490723c */ /* 0x000fe20000041868 */
[----:B------:R-:W-:Y:S01]  /*5240*/  LDSM.16.MT88.4 R104, [R227+0x5900] ;  /* 0x00590000e368783b */ /* 0x000fe20000004200 */
[----:B-1----:R-:W-:-:S06]  /*5250*/  FFMA.FTZ R2, R130, c[0x0][0x2d0], -R12 ;  /* 0x0000b40082027a23 */ /* 0x002fcc000001080c */
[C---:B------:R-:W-:Y:S01]  /*5260*/  HMMA.16816.F32.BF16 R16, R4.reuse, R18, R88 ;  /* 0x000000120410723c */ /* 0x040fe20000041858 */
[----:B------:R-:W-:Y:S01]  /*5270*/  IMAD.MOV.U32 R130, RZ, RZ, R96 ;  /* 0x000000ffff827224 */ /* 0x000fe200078e0060 */
[----:B------:R-:W-:Y:S01]  /*5280*/  MOV R96, R97 ;  /* 0x0000006100607202 */ /* 0x000fe20000000f00 */
[----:B------:R1:W3:Y:S01]  /*5290*/  MUFU.EX2 R12, R2 ;  /* 0x00000002000c7308 */ /* 0x0002e20000000800 */
[----:B------:R-:W-:Y:S01]  /*52a0*/  IMAD.MOV.U32 R97, RZ, RZ, R98 ;  /* 0x000000ffff617224 */ /* 0x000fe200078e0062 */
[----:B------:R-:W-:Y:S01]  /*52b0*/  LDSM.16.MT88.4 R88, [R225+0x5900] ;  /* 0x00590000e158783b */ /* 0x000fe20000004200 */
[----:B------:R-:W-:Y:S01]  /*52c0*/  IMAD.MOV.U32 R98, RZ, RZ, R99 ;  /* 0x000000ffff627224 */ /* 0x000fe200078e0063 */
[----:B------:R-:W-:Y:S01]  /*52d0*/  MOV R99, R140 ;  /* 0x0000008c00637202 */ /* 0x000fe20000000f00 */
[C---:B----4-:R-:W-:Y:S07]  /*52e0*/  HMMA.16816.F32.BF16 R40, R4.reuse, R24, R40 ;  /* 0x000000180428723c */ /* 0x050fee0000041828 */
[----:B------:R-:W-:Y:S01]  /*52f0*/  IMAD.MOV.U32 R25, RZ, RZ, R96 ;  /* 0x000000ffff197224 */ /* 0x000fe200078e0060 */
[----:B------:R-:W-:Y:S01]  /*5300*/  HMMA.16816.F32.BF16 R48, R4, R26, R48 ;  /* 0x0000001a0430723c */ /* 0x000fe20000041830 */
[----:B------:R-:W-:-:S02]  /*5310*/  IMAD.MOV.U32 R24, RZ, RZ, R97 ;  /* 0x000000ffff187224 */ /* 0x000fc400078e0061 */
[----:B-1----:R-:W-:-:S04]  /*5320*/  FFMA.FTZ R2, R141, c[0x0][0x2d0], -R0 ;  /* 0x0000b4008d027a23 */ /* 0x002fc80000010800 */
[----:B------:R-:W-:Y:S01]  /*5330*/  MOV R27, R98 ;  /* 0x00000062001b7202 */ /* 0x000fe20000000f00 */
[----:B------:R-:W-:Y:S01]  /*5340*/  IMAD.MOV.U32 R26, RZ, RZ, R99 ;  /* 0x000000ffff1a7224 */ /* 0x000fe200078e0063 */
[C---:B--2---:R-:W-:Y:S01]  /*5350*/  HMMA.16816.F32.BF16 R32, R4.reuse, R8, R32 ;  /* 0x000000080420723c */ /* 0x044fe20000041820 */
[----:B------:R1:W-:Y:S01]  /*5360*/  MUFU.EX2 R8, R2 ;  /* 0x0000000200087308 */ /* 0x0003e20000000800 */
[----:B------:R-:W-:Y:S06]  /*5370*/  LDSM.16.MT88.4 R96, [R228+0x5900] ;  /* 0x00590000e460783b */ /* 0x000fec0000004200 */
[----:B------:R-:W-:Y:S07]  /*5380*/  HMMA.16816.F32.BF16 R28, R4, R10, R28 ;  /* 0x0000000a041c723c */ /* 0x000fee000004181c */
[----:B------:R-:W-:Y:S01]  /*5390*/  FADD.FTZ R6, R131, R130 ;  /* 0x0000008283067221 */ /* 0x000fe20000010000 */
[----:B---3--:R-:W-:Y:S01]  /*53a0*/  F2FP.BF16.PACK_AB R130, R12, R15 ;  /* 0x0000000f0c82723e */ /* 0x008fe200000010ff */
[----:B-1----:R-:W-:Y:S01]  /*53b0*/  FFMA.FTZ R2, R142, c[0x0][0x2d0], -R0 ;  /* 0x0000b4008e027a23 */ /* 0x002fe20000010800 */
[----:B------:R-:W-:Y:S01]  /*53c0*/  MOV R7, R72 ;  /* 0x0000004800077202 */ /* 0x000fe20000000f00 */
[----:B------:R-:W-:Y:S01]  /*53d0*/  IMAD.MOV.U32 R11, RZ, RZ, R80 ;  /* 0x000000ffff0b7224 */ /* 0x000fe200078e0050 */
[----:B------:R-:W-:Y:S01]  /*53e0*/  MOV R4, R81 ;  /* 0x0000005100047202 */ /* 0x000fe20000000f00 */
[----:B------:R1:W2:Y:S01]  /*53f0*/  MUFU.EX2 R9, R2 ;  /* 0x0000000200097308 */ /* 0x0002a20000000800 */
[----:B------:R-:W-:-:S02]  /*5400*/  IMAD.MOV.U32 R10, RZ, RZ, R82 ;  /* 0x000000ffff0a7224 */ /* 0x000fc400078e0052 */
[----:B------:R-:W-:Y:S02]  /*5410*/  IMAD.MOV.U32 R5, RZ, RZ, R83 ;  /* 0x000000ffff057224 */ /* 0x000fe400078e0053 */
[----:B------:R-:W-:Y:S01]  /*5420*/  LDSM.16.MT88.4 R80, [R224+0x5900] ;  /* 0x00590000e050783b */ /* 0x000fe20000004200 */
[----:B-1----:R-:W-:-:S03]  /*5430*/  FFMA.FTZ R2, R143, c[0x0][0x2d0], -R0 ;  /* 0x0000b4008f027a23 */ /* 0x002fc60000010800 */
[----:B------:R-:W1:Y:S01]  /*5440*/  LDSM.16.MT88.4 R140, [R224+0x2900] ;  /* 0x00290000e08c783b */ /* 0x000e620000004200 */
[----:B------:R-:W-:Y:S01]  /*5450*/  FFMA.FTZ R0, R129, c[0x0][0x2d0], -R0 ;  /* 0x0000b40081007a23 */ /* 0x000fe20000010800 */
[----:B--2---:R-:W-:Y:S01]  /*5460*/  F2FP.BF16.PACK_AB R129, R9, R8 ;  /* 0x000000080981723e */ /* 0x004fe200000010ff */
[----:B------:R-:W-:Y:S08]  /*5470*/  MUFU.EX2 R2, R2 ;  /* 0x0000000200027308 */ /* 0x000ff00000000800 */
[----:B------:R-:W2:Y:S02]  /*5480*/  MUFU.EX2 R0, R0 ;  /* 0x0000000000007308 */ /* 0x000ea40000000800 */
[----:B--2---:R-:W-:-:S07]  /*5490*/  F2FP.BF16.PACK_AB R131, R0, R2 ;  /* 0x000000020083723e */ /* 0x004fce00000010ff */
[C---:B------:R-:W-:Y:S08]  /*54a0*/  HMMA.16816.F32.BF16 R60, R128.reuse, R64, R60 ;  /* 0x00000040803c723c */ /* 0x040ff0000004183c */
[C---:B-1----:R-:W-:Y:S08]  /*54b0*/  HMMA.16816.F32.BF16 R136, R128.reuse, R140, R136 ;  /* 0x0000008c8088723c */ /* 0x042ff00000041888 */
[C---:B------:R-:W-:Y:S07]  /*54c0*/  HMMA.16816.F32.BF16 R140, R128.reuse, R142, R36 ;  /* 0x0000008e808c723c */ /* 0x040fee0000041824 */
[----:B------:R-:W-:Y:S01]  /*54d0*/  IMAD.MOV.U32 R37, RZ, RZ, R73 ;  /* 0x000000ffff257224 */ /* 0x000fe200078e0049 */
[----:B------:R-:W-:Y:S01]  /*54e0*/  MOV R39, R75 ;  /* 0x0000004b00277202 */ /* 0x000fe20000000f00 */
[----:B------:R-:W-:Y:S01]  /*54f0*/  IMAD.MOV.U32 R38, RZ, RZ, R74 ;  /* 0x000000ffff267224 */ /* 0x000fe200078e004a */
[----:B------:R-:W-:Y:S01]  /*5500*/  HMMA.16816.F32.BF16 R64, R128, R66, R68 ;  /* 0x000000428040723c */ /* 0x000fe20000041844 */
[----:B------:R-:W1:Y:S01]  /*5510*/  LDSM.16.MT88.4 R72, [R227+0x2900] ;  /* 0x00290000e348783b */ /* 0x000e620000004200 */
        /* <DEDUP_REMOVED lines=9> */
[----:B------:R-:W-:Y:S01]  /*55b0*/  HMMA.16816.F32.BF16 R56, R128, R58, R44 ;  /* 0x0000003a8038723c */ /* 0x000fe2000004182c */
        /* <DEDUP_REMOVED lines=23> */
[----:B------:R-:W-:Y:S01]  /*5730*/  FADD.FTZ R4, R150, R4 ;  /* 0x0000000496047221 */ /* 0x000fe20000010000 */
[----:B------:R-:W-:Y:S01]  /*5740*/  LDSM.16.MT88.4 R120, [R225+0x8900] ;  /* 0x00890000e178783b */ /* 0x000fe20000004200 */
        /* <DEDUP_REMOVED lines=20> */
[----:B------:R-:W-:-:S05]  /*5890*/  FADD.FTZ R0, R0, R2 ;  /* 0x0000000200007221 */ /* 0x000fca0000010000 */
[C---:B------:R-:W-:Y:S01]  /*58a0*/  HMMA.16816.F32.BF16 R100, R128.reuse, R104, R124 ;  /* 0x000000688064723c */ /* 0x040fe2000004187c */
[----:B------:R-:W2:Y:S04]  /*58b0*/  LDSM.16.MT88.4 R124, [R228+0x8900] ;  /* 0x00890000e47c783b */ /* 0x000ea80000004200 */
[----:B------:R-:W-:Y:S03]  /*58c0*/  STL [R1+0x4], R0 ;  /* 0x0000040001007387 */ /* 0x000fe60000100800 */
[C---:B------:R-:W-:Y:S01]  /*58d0*/  HMMA.16816.F32.BF16 R88, R128.reuse, R90, R116 ;  /* 0x0000005a8058723c */ /* 0x040fe20000041874 */
[----:B------:R-:W-:Y:S07]  /*58e0*/  STL [R1], R4 ;  /* 0x0000000401007387 */ /* 0x000fee0000100800 */
[C---:B-1----:R-:W-:Y:S08]  /*58f0*/  HMMA.16816.F32.BF16 R108, R128.reuse, R112, R144 ;  /* 0x00000070806c723c */ /* 0x042ff00000041890 */
[C---:B------:R-:W-:Y:S01]  /*5900*/  HMMA.16816.F32.BF16 R112, R128.reuse, R114, R16 ;  /* 0x000000728070723c */ /* 0x040fe20000041810 */
[----:B------:R-:W1:Y:S07]  /*5910*/  LDSM.16.MT88.4 R16, [R227+0x8900] ;  /* 0x00890000e310783b */ /* 0x000e6e0000004200 */
[C---:B------:R-:W-:Y:S08]  /*5920*/  HMMA.16816.F32.BF16 R116, R128.reuse, R120, R168 ;  /* 0x000000788074723c */ /* 0x040ff000000418a8 */
[C---:B------:R-:W-:Y:S08]  /*5930*/  HMMA.16816.F32.BF16 R104, R128.reuse, R106, R20 ;  /* 0x0000006a8068723c */ /* 0x040ff00000041814 */
[C---:B--2---:R-:W-:Y:S08]  /*5940*/  HMMA.16816.F32.BF16 R144, R128.reuse, R124, R40 ;  /* 0x0000007c8090723c */ /* 0x044ff00000041828 */
[C---:B------:R-:W-:Y:S08]  /*5950*/  HMMA.16816.F32.BF16 R120, R128.reuse, R122, R172 ;  /* 0x0000007a8078723c */ /* 0x040ff000000418ac */
[C---:B------:R-:W-:Y:S08]  /*5960*/  HMMA.16816.F32.BF16 R124, R128.reuse, R126, R48 ;  /* 0x0000007e807c723c */ /* 0x040ff00000041830 */
[C---:B-1----:R-:W-:Y:S08]  /*5970*/  HMMA.16816.F32.BF16 R148, R128.reuse, R16, R32 ;  /* 0x000000108094723c */ /* 0x042ff00000041820 */
[----:B------:R-:W-:Y:S01]  /*5980*/  HMMA.16816.F32.BF16 R128, R128, R18, R28 ;  /* 0x000000128080723c */ /* 0x000fe2000004181c */
[----:B------:R-:W-:Y:S08]  /*5990*/  @!P0 BRA `(.L_x_2472) ;  /* 0x000036e000008947 */ /* 0x000ff00003800000 */
[----:B------:R-:W2:Y:S01]  /*59a0*/  LDL.LU.64 R24, [R1+0x20] ;  /* 0x0000200001187983 */ /* 0x000ea20000300a00 */
        /* <DEDUP_REMOVED lines=8> */
.L_x_2473:
[----:B-1----:R-:W2:Y:S01]  /*5a30*/  LDL.64 R2, [R1+0x8] ;  /* 0x0000080001027983 */ /* 0x002ea20000100a00 */
[----:B------:R-:W-:Y:S04]  /*5a40*/  DEPBAR.LE SB0, 0x0 ;  /* 0x000080000000791a */ /* 0x000fe80000000000 */
[----:B------:R-:W-:Y:S01]  /*5a50*/  USHF.R.S32.HI UR12, URZ, 0x1f, UR14 ;  /* 0x0000001f3f0c7899 */ /* 0x000fe2000801140e */
[----:B------:R-:W-:Y:S01]  /*5a60*/  BAR.SYNC.DEFER_BLOCKING 0x0 ;  /* 0x0000000000007b1d */ /* 0x000fe20000010000 */
[----:B------:R-:W-:Y:S02]  /*5a70*/  UIMAD.WIDE.U32 UR18, UR14, UR6, URZ ;  /* 0x000000060e1272a5 */ /* 0x000fe4000f8e003f */
[----:B------:R-:W-:Y:S02]  /*5a80*/  UIMAD UR12, UR12, UR6, URZ ;  /* 0x000000060c0c72a4 */ /* 0x000fe4000f8e023f */
[----:B------:R-:W-:Y:S02]  /*5a90*/  UISETP.GT.AND UP0, UPT, UR14, UR8, UPT ;  /* 0x000000080e00728c */ /* 0x000fe4000bf04270 */
[----:B------:R-:W-:Y:S02]  /*5aa0*/  UIMAD UR12, UR14, UR7, UR12 ;  /* 0x000000070e0c72a4 */ /* 0x000fe4000f8e020c */
[----:B------:R-:W-:Y:S02]  /*5ab0*/  UIADD3 UR14, UR14, -0x1, URZ ;  /* 0xffffffff0e0e7890 */ /* 0x000fe4000fffe03f */
[----:B------:R-:W-:Y:S04]  /*5ac0*/  UIADD3 UR12, UR19, UR12, URZ ;  /* 0x0000000c130c7290 */ /* 0x000fe8000fffe03f */
[----:B------:R-:W-:Y:S02]  /*5ad0*/  UIMAD UR12, UR12, 0x60, URZ ;  /* 0x000000600c0c78a4 */ /* 0x000fe4000f8e023f */
[----:B------:R-:W-:Y:S01]  /*5ae0*/  @UP0 USHF.L.U64.HI UR15, UR4, 0x6, UR5 ;  /* 0x00000006040f0899 */ /* 0x000fe20008010205 */
[----:B------:R-:W1:Y:S08]  /*5af0*/  LDSM.16.M88.4 R8, [R135+0xc100] ;  /* 0x00c100008708783b */ /* 0x000e700000000200 */
[----:B------:R-:W3:Y:S08]  /*5b00*/  LDSM.16.M88.4 R16, [R135+0xc900] ;  /* 0x00c900008710783b */ /* 0x000ef00000000200 */
[----:B------:R-:W4:Y:S08]  /*5b10*/  LDSM.16.M88.4 R24, [R135+0xd100] ;  /* 0x00d100008718783b */ /* 0x000f300000000200 */
[----:B------:R-:W5:Y:S08]  /*5b20*/  LDSM.16.M88.4 R32, [R135+0xd900] ;  /* 0x00d900008720783b */ /* 0x000f700000000200 */
        /* <DEDUP_REMOVED lines=12> */
[----:B------:R-:W4:Y:S01]  /*5bf0*/  LDL.64 R250, [R1+0x18] ;  /* 0x0000180001fa7983 */ /* 0x000f220000100a00 */
[C---:B-----5:R-:W-:Y:S08]  /*5c00*/  HMMA.16816.F32.BF16 R28, R152.reuse, R32, RZ ;  /* 0x00000020981c723c */ /* 0x060ff000000418ff */
        /* <DEDUP_REMOVED lines=58> */
[----:B-----5:R-:W2:Y:S08]  /*5fb0*/  LDSM.16.M88.4 R180, [R229+0xc100] ;  /* 0x00c10000e5b4783b */ /* 0x020eb00000000200 */
[----:B------:R-:W0:Y:S08]  /*5fc0*/  LDGDEPBAR ;  /* 0x00000000000079af */ /* 0x000e300000000000 */
[----:B------:R-:W3:Y:S08]  /*5fd0*/  LDSM.16.M88.4 R172, [R229+0xe100] ;  /* 0x00e10000e5ac783b */ /* 0x000ef00000000200 */
[----:B------:R-:W-:Y:S01]  /*5fe0*/  LDSM.16.M88.4 R196, [R240] ;  /* 0x00000000f0c4783b */ /* 0x000fe20000000200 */
[C---:B--2---:R-:W-:Y:S08]  /*5ff0*/  HMMA.16816.F32.BF16 R4, R176.reuse, R180, R4 ;  /* 0x000000b4b004723c */ /* 0x044ff00000041804 */
[C---:B------:R-:W-:Y:S01]  /*6000*/  HMMA.16816.F32.BF16 R8, R176.reuse, R182, R8 ;  /* 0x000000b6b008723c */ /* 0x040fe20000041808 */
[----:B------:R-:W2:Y:S07]  /*6010*/  LDSM.16.M88.4 R180, [R229+0xe900] ;  /* 0x00e90000e5b4783b */ /* 0x000eae0000000200 */
[C---:B------:R-:W-:Y:S08]  /*6020*/  HMMA.16816.F32.BF16 R12, R176.reuse, R160, R12 ;  /* 0x000000a0b00c723c */ /* 0x040ff0000004180c */
[C---:B------:R-:W-:Y:S01]  /*6030*/  HMMA.16816.F32.BF16 R16, R176.reuse, R162, R16 ;  /* 0x000000a2b010723c */ /* 0x040fe20000041810 */
[----:B------:R-:W5:Y:S07]  /*6040*/  LDSM.16.M88.4 R160, [R226] ;  /* 0x00000000e2a0783b */ /* 0x000f6e0000000200 */
[C---:B------:R-:W-:Y:S08]  /*6050*/  HMMA.16816.F32.BF16 R20, R176.reuse, R164, R20 ;  /* 0x000000a4b014723c */ /* 0x040ff00000041814 */
[C---:B------:R-:W-:Y:S01]  /*6060*/  HMMA.16816.F32.BF16 R24, R176.reuse, R166, R24 ;  /* 0x000000a6b018723c */ /* 0x040fe20000041818 */
[----:B------:R-:W1:Y:S07]  /*6070*/  LDSM.16.M88.4 R164, [R226+0x800] ;  /* 0x00080000e2a4783b */ /* 0x000e6e0000000200 */
[C---:B------:R-:W-:Y:S08]  /*6080*/  HMMA.16816.F32.BF16 R28, R176.reuse, R168, R28 ;  /* 0x000000a8b01c723c */ /* 0x040ff0000004181c */
[C---:B------:R-:W-:Y:S01]  /*6090*/  HMMA.16816.F32.BF16 R32, R176.reuse, R170, R32 ;  /* 0x000000aab020723c */ /* 0x040fe20000041820 */
[----:B------:R-:W1:Y:S07]  /*60a0*/  LDSM.16.M88.4 R168, [R226+0x1000] ;  /* 0x00100000e2a8783b */ /* 0x000e6e0000000200 */
[C---:B---3--:R-:W-:Y:S08]  /*60b0*/  HMMA.16816.F32.BF16 R36, R176.reuse, R172, R36 ;  /* 0x000000acb024723c */ /* 0x048ff00000041824 */
[C---:B------:R-:W-:Y:S01]  /*60c0*/  HMMA.16816.F32.BF16 R40, R176.reuse, R174, R40 ;  /* 0x000000aeb028723c */ /* 0x040fe20000041828 */
[----:B------:R-:W3:Y:S07]  /*60d0*/  LDSM.16.M88.4 R172, [R226+0x1800] ;  /* 0x00180000e2ac783b */ /* 0x000eee0000000200 */
[C---:B--2---:R-:W-:Y:S08]  /*60e0*/  HMMA.16816.F32.BF16 R44, R176.reuse, R180, R44 ;  /* 0x000000b4b02c723c */ /* 0x044ff0000004182c */
[----:B------:R-:W-:Y:S01]  /*60f0*/  HMMA.16816.F32.BF16 R48, R176, R182, R48 ;  /* 0x000000b6b030723c */ /* 0x000fe20000041830 */
[----:B------:R-:W2:Y:S07]  /*6100*/  LDSM.16.M88.4 R180, [R226+0x2000] ;  /* 0x00200000e2b4783b */ /* 0x000eae0000000200 */
[C---:B-----5:R-:W-:Y:S08]  /*6110*/  HMMA.16816.F32.BF16 R4, R184.reuse, R160, R4 ;  /* 0x000000a0b804723c */ /* 0x060ff00000041804 */
[C---:B------:R-:W-:Y:S01]  /*6120*/  HMMA.16816.F32.BF16 R8, R184.reuse, R162, R8 ;  /* 0x000000a2b808723c */ /* 0x040fe20000041808 */
[----:B------:R-:W5:Y:S07]  /*6130*/  LDSM.16.M88.4 R160, [R226+0x2800] ;  /* 0x00280000e2a0783b */ /* 0x000f6e0000000200 */
[C---:B-1----:R-:W-:Y:S08]  /*6140*/  HMMA.16816.F32.BF16 R12, R184.reuse, R164, R12 ;  /* 0x000000a4b80c723c */ /* 0x042ff0000004180c */
        /* <DEDUP_REMOVED lines=9> */
[C---:B------:R-:W-:Y:S01]  /*61e0*/  HMMA.16816.F32.BF16 R40, R184.reuse, R182, R40 ;  /* 0x000000b6b828723c */ /* 0x040fe20000041828 */
[----:B------:R-:W2:Y:S07]  /*61f0*/  LDSM.16.M88.4 R180, [R135+0x10900] ;  /* 0x0109000087b4783b */ /* 0x000eae0000000200 */
[C---:B-----5:R-:W-:Y:S08]  /*6200*/  HMMA.16816.F32.BF16 R44, R184.reuse, R160, R44 ;  /* 0x000000a0b82c723c */ /* 0x060ff0000004182c */
[----:B------:R-:W-:Y:S01]  /*6210*/  HMMA.16816.F32.BF16 R48, R184, R162, R48 ;  /* 0x000000a2b830723c */ /* 0x000fe20000041830 */
[----:B------:R-:W5:Y:S07]  /*6220*/  LDSM.16.M88.4 R160, [R135+0x11100] ;  /* 0x0111000087a0783b */ /* 0x000f6e0000000200 */
[C---:B-1----:R-:W-:Y:S08]  /*6230*/  HMMA.16816.F32.BF16 R4, R188.reuse, R164, R4 ;  /* 0x000000a4bc04723c */ /* 0x042ff00000041804 */
        /* <DEDUP_REMOVED lines=8> */
[C---:B--2---:R-:W-:Y:S08]  /*62c0*/  HMMA.16816.F32.BF16 R28, R188.reuse, R180, R28 ;  /* 0x000000b4bc1c723c */ /* 0x044ff0000004181c */
[C---:B------:R-:W-:Y:S01]  /*62d0*/  HMMA.16816.F32.BF16 R32, R188.reuse, R182, R32 ;  /* 0x000000b6bc20723c */ /* 0x040fe20000041820 */
[----:B------:R-:W2:Y:S07]  /*62e0*/  LDSM.16.M88.4 R180, [R239] ;  /* 0x00000000efb4783b */ /* 0x000eae0000000200 */
[C---:B-----5:R-:W-:Y:S08]  /*62f0*/  HMMA.16816.F32.BF16 R36, R188.reuse, R160, R36 ;  /* 0x000000a0bc24723c */ /* 0x060ff00000041824 */
[C---:B------:R-:W-:Y:S01]  /*6300*/  HMMA.16816.F32.BF16 R40, R188.reuse, R162, R40 ;  /* 0x000000a2bc28723c */ /* 0x040fe20000041828 */
[----:B------:R-:W5:Y:S07]  /*6310*/  LDSM.16.M88.4 R160, [R238] ;  /* 0x00000000eea0783b */ /* 0x000f6e0000000200 */
[C---:B-1----:R-:W-:Y:S08]  /*6320*/  HMMA.16816.F32.BF16 R44, R188.reuse, R164, R44 ;  /* 0x000000a4bc2c723c */ /* 0x042ff0000004182c */
[----:B------:R-:W-:Y:S01]  /*6330*/  HMMA.16816.F32.BF16 R48, R188, R166, R48 ;  /* 0x000000a6bc30723c */ /* 0x000fe20000041830 */
[----:B------:R-:W1:Y:S07]  /*6340*/  LDSM.16.M88.4 R164, [R237] ;  /* 0x00000000eda4783b */ /* 0x000e6e0000000200 */
[C---:B------:R-:W-:Y:S08]  /*6350*/  HMMA.16816.F32.BF16 R4, R192.reuse, R168, R4 ;  /* 0x000000a8c004723c */ /* 0x040ff00000041804 */
[C---:B------:R-:W-:Y:S01]  /*6360*/  HMMA.16816.F32.BF16 R8, R192.reuse, R170, R8 ;  /* 0x000000aac008723c */ /* 0x040fe20000041808 */
[----:B------:R-:W1:Y:S07]  /*6370*/  LDSM.16.M88.4 R168, [R229+0xf100] ;  /* 0x00f10000e5a8783b */ /* 0x000e6e0000000200 */
[C---:B---3--:R-:W-:Y:S08]  /*6380*/  HMMA.16816.F32.BF16 R12, R192.reuse, R172, R12 ;  /* 0x000000acc00c723c */ /* 0x048ff0000004180c */
[C---:B------:R-:W-:Y:S01]  /*6390*/  HMMA.16816.F32.BF16 R16, R192.reuse, R174, R16 ;  /* 0x000000aec010723c */ /* 0x040fe20000041810 */
[----:B------:R-:W3:Y:S07]  /*63a0*/  LDSM.16.M88.4 R172, [R229+0xf900] ;  /* 0x00f90000e5ac783b */ /* 0x000eee0000000200 */
[C---:B------:R-:W-:Y:S08]  /*63b0*/  HMMA.16816.F32.BF16 R20, R192.reuse, R196, R20 ;  /* 0x000000c4c014723c */ /* 0x040ff00000041814 */
[C---:B------:R-:W-:Y:S01]  /*63c0*/  HMMA.16816.F32.BF16 R24, R192.reuse, R198, R24 ;  /* 0x000000c6c018723c */ /* 0x040fe20000041818 */
[----:B------:R-:W-:Y:S07]  /*63d0*/  LDSM.16.M88.4 R196, [R229+0x11900] ;  /* 0x01190000e5c4783b */ /* 0x000fee0000000200 */
[C---:B--2---:R-:W-:Y:S08]  /*63e0*/  HMMA.16816.F32.BF16 R28, R192.reuse, R180, R28 ;  /* 0x000000b4c01c723c */ /* 0x044ff0000004181c */
[C---:B------:R-:W-:Y:S01]  /*63f0*/  HMMA.16816.F32.BF16 R32, R192.reuse, R182, R32 ;  /* 0x000000b6c020723c */ /* 0x040fe20000041820 */
[----:B------:R-:W2:Y:S07]  /*6400*/  LDSM.16.M88.4 R180, [R229+0x10100] ;  /* 0x01010000e5b4783b */ /* 0x000eae0000000200 */
[C---:B-----5:R-:W-:Y:S08]  /*6410*/  HMMA.16816.F32.BF16 R36, R192.reuse, R160, R36 ;  /* 0x000000a0c024723c */ /* 0x060ff00000041824 */
[C---:B------:R-:W-:Y:S01]  /*6420*/  HMMA.16816.F32.BF16 R40, R192.reuse, R162, R40 ;  /* 0x000000a2c028723c */ /* 0x040fe20000041828 */
[----:B------:R-:W5:Y:S07]  /*6430*/  LDSM.16.M88.4 R160, [R229+0x10900] ;  /* 0x01090000e5a0783b */ /* 0x000f6e0000000200 */
[C---:B-1----:R-:W-:Y:S08]  /*6440*/  HMMA.16816.F32.BF16 R44, R192.reuse, R164, R44 ;  /* 0x000000a4c02c723c */ /* 0x042ff0000004182c */
[----:B------:R-:W-:Y:S01]  /*6450*/  HMMA.16816.F32.BF16 R48, R192, R166, R48 ;  /* 0x000000a6c030723c */ /* 0x000fe20000041830 */
        /* <DEDUP_REMOVED lines=18> */
[----:B------:R-:W-:Y:S07]  /*6580*/  LDSM.16.M88.4 R196, [R135+0x12100] ;  /* 0x0121000087c4783b */ /* 0x000fee0000000200 */
        /* <DEDUP_REMOVED lines=8> */
[----:B------:R-:W-:Y:S07]  /*6610*/  LDSM.16.M88.4 R180, [R135+0x13900] ;  /* 0x0139000087b4783b */ /* 0x000fee0000000200 */
[C---:B-----5:R-:W-:Y:S08]  /*6620*/  HMMA.16816.F32.BF16 R28, R204.reuse, R160, R28 ;  /* 0x000000a0cc1c723c */ /* 0x060ff0000004181c */
[C---:B------:R-:W-:Y:S01]  /*6630*/  HMMA.16816.F32.BF16 R32, R204.reuse, R162, R32 ;  /* 0x000000a2cc20723c */ /* 0x040fe20000041820 */
[----:B------:R-:W2:Y:S07]  /*6640*/  LDSM.16.M88.4 R160, [R135+0x13100] ;  /* 0x0131000087a0783b */ /* 0x000eae0000000200 */
[C---:B-1----:R-:W-:Y:S08]  /*6650*/  HMMA.16816.F32.BF16 R36, R204.reuse, R164, R36 ;  /* 0x000000a4cc24723c */ /* 0x042ff00000041824 */
[C---:B------:R-:W-:Y:S01]  /*6660*/  HMMA.16816.F32.BF16 R40, R204.reuse, R166, R40 ;  /* 0x000000a6cc28723c */ /* 0x040fe20000041828 */
[----:B------:R-:W1:Y:S07]  /*6670*/  LDSM.16.M88.4 R164, [R135+0x14100] ;  /* 0x0141000087a4783b */ /* 0x000e6e0000000200 */
[C---:B------:R-:W-:Y:S08]  /*6680*/  HMMA.16816.F32.BF16 R44, R204.reuse, R168, R44 ;  /* 0x000000a8cc2c723c */ /* 0x040ff0000004182c */
[----:B------:R-:W-:Y:S01]  /*6690*/  HMMA.16816.F32.BF16 R48, R204, R170, R48 ;  /* 0x000000aacc30723c */ /* 0x000fe20000041830 */
[----:B------:R-:W5:Y:S07]  /*66a0*/  LDSM.16.M88.4 R168, [R135+0x14900] ;  /* 0x0149000087a8783b */ /* 0x000f6e0000000200 */
[C---:B------:R-:W-:Y:S08]  /*66b0*/  HMMA.16816.F32.BF16 R4, R208.reuse, R196, R4 ;  /* 0x000000c4d004723c */ /* 0x040ff00000041804 */
[C---:B------:R-:W-:Y:S01]  /*66c0*/  HMMA.16816.F32.BF16 R8, R208.reuse, R198, R8 ;  /* 0x000000c6d008723c */ /* 0x040fe20000041808 */
[----:B------:R-:W-:Y:S07]  /*66d0*/  LDSM.16.M88.4 R196, [R234] ;  /* 0x00000000eac4783b */ /* 0x000fee0000000200 */
[C---:B---3--:R-:W-:Y:S08]  /*66e0*/  HMMA.16816.F32.BF16 R12, R208.reuse, R172, R12 ;  /* 0x000000acd00c723c */ /* 0x048ff0000004180c */
[C---:B------:R-:W-:Y:S01]  /*66f0*/  HMMA.16816.F32.BF16 R16, R208.reuse, R174, R16 ;  /* 0x000000aed010723c */ /* 0x040fe20000041810 */
[----:B------:R-:W3:Y:S07]  /*6700*/  LDSM.16.M88.4 R172, [R236] ;  /* 0x00000000ecac783b */ /* 0x000eee0000000200 */
[C---:B--2---:R-:W-:Y:S08]  /*6710*/  HMMA.16816.F32.BF16 R20, R208.reuse, R160, R20 ;  /* 0x000000a0d014723c */ /* 0x044ff00000041814 */
[C---:B------:R-:W-:Y:S01]  /*6720*/  HMMA.16816.F32.BF16 R24, R208.reuse, R162, R24 ;  /* 0x000000a2d018723c */ /* 0x040fe20000041818 */
[----:B------:R-:W2:Y:S07]  /*6730*/  LDSM.16.M88.4 R160, [R235] ;  /* 0x00000000eba0783b */ /* 0x000eae0000000200 */
[C---:B------:R-:W-:Y:S08]  /*6740*/  HMMA.16816.F32.BF16 R28, R208.reuse, R180, R28 ;  /* 0x000000b4d01c723c */ /* 0x040ff0000004181c */
[C---:B------:R-:W-:Y:S01]  /*6750*/  HMMA.16816.F32.BF16 R32, R208.reuse, R182, R32 ;  /* 0x000000b6d020723c */ /* 0x040fe20000041820 */
[----:B------:R-:W-:Y:S07]  /*6760*/  LDSM.16.M88.4 R180, [R231] ;  /* 0x00000000e7b4783b */ /* 0x000fee0000000200 */
[C---:B-1----:R-:W-:Y:S08]  /*6770*/  HMMA.16816.F32.BF16 R36, R208.reuse, R164, R36 ;  /* 0x000000a4d024723c */ /* 0x042ff00000041824 */
[C---:B------:R-:W-:Y:S01]  /*6780*/  HMMA.16816.F32.BF16 R40, R208.reuse, R166, R40 ;  /* 0x000000a6d028723c */ /* 0x040fe20000041828 */
[----:B------:R-:W1:Y:S07]  /*6790*/  LDSM.16.M88.4 R164, [R233] ;  /* 0x00000000e9a4783b */ /* 0x000e6e0000000200 */
[C---:B-----5:R-:W-:Y:S08]  /*67a0*/  HMMA.16816.F32.BF16 R44, R208.reuse, R168, R44 ;  /* 0x000000a8d02c723c */ /* 0x060ff0000004182c */
[----:B------:R-:W-:Y:S01]  /*67b0*/  HMMA.16816.F32.BF16 R48, R208, R170, R48 ;  /* 0x000000aad030723c */ /* 0x000fe20000041830 */
[----:B------:R-:W5:Y:S07]  /*67c0*/  LDSM.16.M88.4 R168, [R232] ;  /* 0x00000000e8a8783b */ /* 0x000f6e0000000200 */
[C---:B---3--:R-:W-:Y:S08]  /*67d0*/  HMMA.16816.F32.BF16 R4, R212.reuse, R172, R4 ;  /* 0x000000acd404723c */ /* 0x048ff00000041804 */
        /* <DEDUP_REMOVED lines=11> */
[C---:B-----5:R-:W-:Y:S08]  /*6890*/  HMMA.16816.F32.BF16 R36, R212.reuse, R168, R36 ;  /* 0x000000a8d424723c */ /* 0x060ff00000041824 */
[C---:B------:R-:W-:Y:S01]  /*68a0*/  HMMA.16816.F32.BF16 R40, R212.reuse, R170, R40 ;  /* 0x000000aad428723c */ /* 0x040fe20000041828 */
[----:B------:R-:W3:Y:S07]  /*68b0*/  LDSM.16.M88.4 R168, [R229+0x13900] ;  /* 0x01390000e5a8783b */ /* 0x000eee0000000200 */
[C---:B------:R-:W-:Y:S08]  /*68c0*/  HMMA.16816.F32.BF16 R44, R212.reuse, R180, R44 ;  /* 0x000000b4d42c723c */ /* 0x040ff0000004182c */
[----:B------:R-:W-:Y:S01]  /*68d0*/  HMMA.16816.F32.BF16 R48, R212, R182, R48 ;  /* 0x000000b6d430723c */ /* 0x000fe20000041830 */
[----:B------:R-:W5:Y:S07]  /*68e0*/  LDSM.16.M88.4 R180, [R229+0x14100] ;  /* 0x01410000e5b4783b */ /* 0x000f6e0000000200 */
[C---:B--2---:R-:W-:Y:S08]  /*68f0*/  HMMA.16816.F32.BF16 R4, R216.reuse, R160, R4 ;  /* 0x000000a0d804723c */ /* 0x044ff00000041804 */
[C---:B------:R-:W-:Y:S01]  /*6900*/  HMMA.16816.F32.BF16 R8, R216.reuse, R162, R8 ;  /* 0x000000a2d808723c */ /* 0x040fe20000041808 */
[----:B------:R-:W2:Y:S07]  /*6910*/  LDSM.16.M88.4 R160, [R229+0x14900] ;  /* 0x01490000e5a0783b */ /* 0x000eae0000000200 */
[C---:B------:R-:W-:Y:S08]  /*6920*/  HMMA.16816.F32.BF16 R12, R216.reuse, R172, R12 ;  /* 0x000000acd80c723c */ /* 0x040ff0000004180c */
[C---:B------:R-:W-:Y:S01]  /*6930*/  HMMA.16816.F32.BF16 R16, R216.reuse, R174, R16 ;  /* 0x000000aed810723c */ /* 0x040fe20000041810 */
[----:B------:R-:W2:Y:S07]  /*6940*/  LDSM.16.M88.4 R172, [R226+0x6800] ;  /* 0x00680000e2ac783b */ /* 0x000eae0000000200 */
[C---:B-1----:R-:W-:Y:S08]  /*6950*/  HMMA.16816.F32.BF16 R20, R216.reuse, R164, R20 ;  /* 0x000000a4d814723c */ /* 0x042ff00000041814 */
[C---:B------:R-:W-:Y:S01]  /*6960*/  HMMA.16816.F32.BF16 R24, R216.reuse, R166, R24 ;  /* 0x000000a6d818723c */ /* 0x040fe20000041818 */
[----:B------:R-:W1:Y:S07]  /*6970*/  LDSM.16.M88.4 R164, [R226+0x7000] ;  /* 0x00700000e2a4783b */ /* 0x000e6e0000000200 */
[C---:B---3--:R-:W-:Y:S08]  /*6980*/  HMMA.16816.F32.BF16 R28, R216.reuse, R168, R28 ;  /* 0x000000a8d81c723c */ /* 0x048ff0000004181c */
[C---:B------:R-:W-:Y:S01]  /*6990*/  HMMA.16816.F32.BF16 R32, R216.reuse, R170, R32 ;  /* 0x000000aad820723c */ /* 0x040fe20000041820 */
[----:B------:R-:W-:Y:S07]  /*69a0*/  LDSM.16.M88.4 R168, [R226+0x8000] ;  /* 0x00800000e2a8783b */ /* 0x000fee0000000200 */
[C---:B-----5:R-:W-:Y:S01]  /*69b0*/  HMMA.16816.F32.BF16 R36, R216.reuse, R180, R36 ;  /* 0x000000b4d824723c */ /* 0x060fe20000041824 */
[----:B------:R-:W3:Y:S07]  /*69c0*/  LDL.64 R180, [R1+0x10] ;  /* 0x0000100001b47983 */ /* 0x000eee0000100a00 */
[C---:B------:R-:W-:Y:S08]  /*69d0*/  HMMA.16816.F32.BF16 R40, R216.reuse, R182, R40 ;  /* 0x000000b6d828723c */ /* 0x040ff00000041828 */
[C---:B--2---:R-:W-:Y:S08]  /*69e0*/  HMMA.16816.F32.BF16 R44, R216.reuse, R160, R44 ;  /* 0x000000a0d82c723c */ /* 0x044ff0000004182c */
[----:B------:R-:W-:Y:S01]  /*69f0*/  HMMA.16816.F32.BF16 R48, R216, R162, R48 ;  /* 0x000000a2d830723c */ /* 0x000fe20000041830 */
[----:B------:R-:W2:Y:S07]  /*6a00*/  LDSM.16.M88.4 R160, [R226+0x7800] ;  /* 0x00780000e2a0783b */ /* 0x000eae0000000200 */
[C---:B------:R-:W-:Y:S08]  /*6a10*/  HMMA.16816.F32.BF16 R4, R220.reuse, R196, R4 ;  /* 0x000000c4dc04723c */ /* 0x040ff00000041804 */
[C---:B------:R-:W-:Y:S08]  /*6a20*/  HMMA.16816.F32.BF16 R8, R220.reuse, R198, R8 ;  /* 0x000000c6dc08723c */ /* 0x040ff00000041808 */
[C---:B------:R-:W-:Y:S08]  /*6a30*/  HMMA.16816.F32.BF16 R12, R220.reuse, R172, R12 ;  /* 0x000000acdc0c723c */ /* 0x040ff0000004180c */
[C---:B------:R-:W-:Y:S04]  /*6a40*/  HMMA.16816.F32.BF16 R16, R220.reuse, R174, R16 ;  /* 0x000000aedc10723c */ /* 0x040fe80000041810 */
[----:B------:R-:W-:Y:S02]  /*6a50*/  FMNMX.FTZ R0, R4, R133, !PT ;  /* 0x0000008504007209 */ /* 0x000fe40007810000 */
[----:B------:R-:W-:Y:S02]  /*6a60*/  FMNMX.FTZ R2, R6, R134, !PT ;  /* 0x0000008606027209 */ /* 0x000fe40007810000 */
[C---:B-1----:R-:W-:Y:S04]  /*6a70*/  HMMA.16816.F32.BF16 R20, R220.reuse, R164, R20 ;  /* 0x000000a4dc14723c */ /* 0x042fe80000041814 */
[----:B------:R-:W-:Y:S02]  /*6a80*/  FMNMX.FTZ R0, R5, R0, !PT ;  /* 0x0000000005007209 */ /* 0x000fe40007810000 */
[----:B------:R-:W-:Y:S02]  /*6a90*/  FMNMX.FTZ R2, R7, R2, !PT ;  /* 0x0000000207027209 */ /* 0x000fe40007810000 */
[C---:B------:R-:W-:Y:S01]  /*6aa0*/  HMMA.16816.F32.BF16 R24, R220.reuse, R166, R24 ;  /* 0x000000a6dc18723c */ /* 0x040fe20000041818 */
[----:B------:R-:W1:Y:S01]  /*6ab0*/  LDSM.16.M88.4 R164, [R226+0x8800] ;  /* 0x00880000e2a4783b */ /* 0x000e620000000200 */
[----:B------:R-:W-:Y:S04]  /*6ac0*/  DEPBAR.LE SB0, 0x0 ;  /* 0x000080000000791a */ /* 0x000fe80000000000 */
[----:B------:R-:W-:Y:S02]  /*6ad0*/  FMNMX.FTZ R0, R8, R0, !PT ;  /* 0x0000000008007209 */ /* 0x000fe40007810000 */
[C---:B--2---:R-:W-:Y:S01]  /*6ae0*/  HMMA.16816.F32.BF16 R28, R220.reuse, R160, R28 ;  /* 0x000000a0dc1c723c */ /* 0x044fe2000004181c */
[----:B------:R-:W-:Y:S04]  /*6af0*/  BAR.SYNC.DEFER_BLOCKING 0x0 ;  /* 0x0000000000007b1d */ /* 0x000fe80000010000 */
[----:B------:R-:W-:Y:S02]  /*6b00*/  FMNMX.FTZ R0, R9, R0, !PT ;  /* 0x0000000009007209 */ /* 0x000fe40007810000 */
[----:B------:R-:W-:Y:S01]  /*6b10*/  FMNMX.FTZ R2, R10, R2, !PT ;  /* 0x000000020a027209 */ /* 0x000fe20007810000 */
[C---:B------:R-:W-:Y:S04]  /*6b20*/  HMMA.16816.F32.BF16 R32, R220.reuse, R162, R32 ;  /* 0x000000a2dc20723c */ /* 0x040fe80000041820 */
[----:B------:R-:W-:Y:S02]  /*6b30*/  FMNMX.FTZ R0, R12, R0, !PT ;  /* 0x000000000c007209 */ /* 0x000fe40007810000 */
[----:B------:R-:W-:Y:S02]  /*6b40*/  FMNMX.FTZ R2, R11, R2, !PT ;  /* 0x000000020b027209 */ /* 0x000fe40007810000 */
[C---:B------:R-:W-:Y:S04]  /*6b50*/  HMMA.16816.F32.BF16 R36, R220.reuse, R168, R36 ;  /* 0x000000a8dc24723c */ /* 0x040fe80000041824 */
[----:B------:R-:W-:Y:S02]  /*6b60*/  FMNMX.FTZ R0, R13, R0, !PT ;  /* 0x000000000d007209 */ /* 0x000fe40007810000 */
[----:B------:R-:W-:Y:S02]  /*6b70*/  FMNMX.FTZ R2, R14, R2, !PT ;  /* 0x000000020e027209 */ /* 0x000fe40007810000 */
[C---:B------:R-:W-:Y:S04]  /*6b80*/  HMMA.16816.F32.BF16 R40, R220.reuse, R170, R40 ;  /* 0x000000aadc28723c */ /* 0x040fe80000041828 */
[----:B------:R-:W-:Y:S02]  /*6b90*/  FMNMX.FTZ R0, R16, R0, !PT ;  /* 0x0000000010007209 */ /* 0x000fe40007810000 */
[----:B------:R-:W-:Y:S02]  /*6ba0*/  FMNMX.FTZ R2, R15, R2, !PT ;  /* 0x000000020f027209 */ /* 0x000fe40007810000 */
[----:B------:R-:W-:Y:S01]  /*6bb0*/  FMNMX.FTZ R0, R17, R0, !PT ;  /* 0x0000000011007209 */ /* 0x000fe20007810000 */
[C---:B-1----:R-:W-:Y:S03]  /*6bc0*/  HMMA.16816.F32.BF16 R44, R220.reuse, R164, R44 ;  /* 0x000000a4dc2c723c */ /* 0x042fe6000004182c */
[----:B------:R-:W-:Y:S02]  /*6bd0*/  FMNMX.FTZ R0, R20, R0, !PT ;  /* 0x0000000014007209 */ /* 0x000fe40007810000 */
[----:B------:R-:W-:Y:S02]  /*6be0*/  FMNMX.FTZ R2, R18, R2, !PT ;  /* 0x0000000212027209 */ /* 0x000fe40007810000 */
[----:B------:R-:W-:Y:S01]  /*6bf0*/  FMNMX.FTZ R0, R21, R0, !PT ;  /* 0x0000000015007209 */ /* 0x000fe20007810000 */
[----:B------:R-:W-:Y:S04]  /*6c00*/  HMMA.16816.F32.BF16 R48, R220, R166, R48 ;  /* 0x000000a6dc30723c */ /* 0x000fe80000041830 */
[----:B------:R-:W-:Y:S02]  /*6c10*/  FMNMX.FTZ R0, R24, R0, !PT ;  /* 0x0000000018007209 */ /* 0x000fe40007810000 */
[----:B------:R-:W-:Y:S02]  /*6c20*/  FMNMX.FTZ R2, R19, R2, !PT ;  /* 0x0000000213027209 */ /* 0x000fe40007810000 */
[----:B------:R-:W-:Y:S04]  /*6c30*/  FMNMX.FTZ R0, R25, R0, !PT ;  /* 0x0000000019007209 */ /* 0x000fe80007810000 */
[----:B------:R-:W-:Y:S02]  /*6c40*/  FMNMX.FTZ R0, R28, R0, !PT ;  /* 0x000000001c007209 */ /* 0x000fe40007810000 */
        /* <DEDUP_REMOVED lines=33> */
[----:B-1----:R-:W-:Y:S02]  /*6e60*/  FMNMX.FTZ R132, R132, R160, !PT ;  /* 0x000000a084847209 */ /* 0x002fe40007810000 */
[----:B----4-:R-:W-:Y:S03]  /*6e70*/  @P0 MOV R160, R250 ;  /* 0x000000fa00a00202 */ /* 0x010fe60000000f00 */
[C---:B------:R-:W-:Y:S02]  /*6e80*/  FMUL.FTZ R172, R132.reuse, c[0x0][0x2d0] ;  /* 0x0000b40084ac7a20 */ /* 0x040fe40000410000 */
[----:B------:R-:W-:Y:S02]  /*6e90*/  FADD.FTZ R2, -R132, R133 ;  /* 0x0000008584027221 */ /* 0x000fe40000010100 */
[--C-:B------:R-:W-:Y:S01]  /*6ea0*/  FFMA.FTZ R133, R4, c[0x0][0x2d0], -R172.reuse ;  /* 0x0000b40004857a23 */ /* 0x100fe200000108ac */
[----:B------:R-:W-:Y:S01]  /*6eb0*/  MOV R4, UR18 ;  /* 0x0000001200047c02 */ /* 0x000fe20008000f00 */
[--C-:B------:R-:W-:Y:S02]  /*6ec0*/  FFMA.FTZ R5, R5, c[0x0][0x2d0], -R172.reuse ;  /* 0x0000b40005057a23 */ /* 0x100fe400000108ac */
[----:B------:R1:W-:Y:S01]  /*6ed0*/  MUFU.EX2 R173, R133 ;  /* 0x0000008500ad7308 */ /* 0x0003e20000000800 */
[--C-:B------:R-:W-:Y:S02]  /*6ee0*/  FFMA.FTZ R8, R8, c[0x0][0x2d0], -R172.reuse ;  /* 0x0000b40008087a23 */ /* 0x100fe400000108ac */
[--C-:B------:R-:W-:Y:S01]  /*6ef0*/  FFMA.FTZ R9, R9, c[0x0][0x2d0], -R172.reuse ;  /* 0x0000b40009097a23 */ /* 0x100fe200000108ac */
[----:B--2---:R-:W-:Y:S01]  /*6f00*/  FMNMX.FTZ R3, R0, R3, !PT ;  /* 0x0000000300037209 */ /* 0x004fe20007810000 */
[----:B------:R-:W-:Y:S02]  /*6f10*/  FMUL.FTZ R0, R2, c[0x0][0x2d0] ;  /* 0x0000b40002007a20 */ /* 0x000fe40000410000 */
[--C-:B------:R-:W-:Y:S03]  /*6f20*/  FFMA.FTZ R12, R12, c[0x0][0x2d0], -R172.reuse ;  /* 0x0000b4000c0c7a23 */ /* 0x100fe600000108ac */
[----:B------:R-:W-:Y:S01]  /*6f30*/  MUFU.EX2 R196, R5 ;  /* 0x0000000500c47308 */ /* 0x000fe20000000800 */
        /* <DEDUP_REMOVED lines=17> */
[----:B------:R2:W4:Y:S01]  /*7050*/  MUFU.EX2 R2, R0 ;  /* 0x0000000000027308 */ /* 0x0005220000000800 */
[----:B------:R-:W-:Y:S09]  /*7060*/  FFMA.FTZ R48, R48, c[0x0][0x2d0], -R172 ;  /* 0x0000b40030307a23 */ /* 0x000ff200000108ac */
[----:B------:R-:W-:Y:S01]  /*7070*/  MUFU.EX2 R174, R12 ;  /* 0x0000000c00ae7308 */ /* 0x000fe20000000800 */
[----:B---3--:R-:W-:Y:S05]  /*7080*/  @P0 MOV R161, R181 ;  /* 0x000000b500a10202 */ /* 0x008fea0000000f00 */
[----:B------:R-:W-:Y:S04]  /*7090*/  @P0 IMAD.WIDE.U32 R160, R4, 0x60, R160 ;  /* 0x0000006004a00825 */ /* 0x000fe800078e00a0 */
[----:B------:R-:W-:Y:S01]  /*70a0*/  MUFU.EX2 R175, R13 ;  /* 0x0000000d00af7308 */ /* 0x000fe20000000800 */
[----:B------:R-:W-:Y:S01]  /*70b0*/  @P0 IADD3 R4, R161, UR12, RZ ;  /* 0x0000000ca1040c10 */ /* 0x000fe2000fffe0ff */
[----:B------:R-:W-:Y:S01]  /*70c0*/  @UP0 USHF.L.U32 UR12, UR4, 0x6, URZ ;  /* 0x00000006040c0899 */ /* 0x000fe2000800063f */
[C---:B-1----:R-:W-:Y:S01]  /*70d0*/  @P0 SHF.L.U32 R133, R160.reuse, 0x1, RZ ;  /* 0x00000001a0850819 */ /* 0x042fe200000006ff */
[----:B--2---:R-:W-:Y:S01]  /*70e0*/  FADD.FTZ R0, -R3, R134 ;  /* 0x0000008603007221 */ /* 0x004fe20000010100 */
[----:B------:R-:W-:Y:S01]  /*70f0*/  @P0 SHF.L.U64.HI R160, R160, 0x1, R4 ;  /* 0x00000001a0a00819 */ /* 0x000fe20000010204 */
[----:B----4-:R-:W-:Y:S01]  /*7100*/  FMUL.FTZ R52, R2, R52 ;  /* 0x0000003402347220 */ /* 0x010fe20000410000 */
[C---:B------:R-:W-:Y:S01]  /*7110*/  @P0 IADD3 R4, P1, R133.reuse, c[0x0][0x1c8], RZ ;  /* 0x0000720085040a10 */ /* 0x040fe20007f3e0ff */
[----:B------:R-:W-:Y:S01]  /*7120*/  FMUL.FTZ R0, R0, c[0x0][0x2d0] ;  /* 0x0000b40000007a20 */ /* 0x000fe20000410000 */
[C---:B------:R-:W-:Y:S01]  /*7130*/  @P0 IADD3 R162, P2, R133.reuse, 0x80, RZ ;  /* 0x0000008085a20810 */ /* 0x040fe20007f5e0ff */
[----:B------:R-:W-:Y:S01]  /*7140*/  FMUL.FTZ R53, R2, R53 ;  /* 0x0000003502357220 */ /* 0x000fe20000410000 */
[----:B------:R-:W-:Y:S01]  /*7150*/  @P0 IADD3.X R5, R160, c[0x0][0x1cc], RZ, P1, !PT ;  /* 0x00007300a0050a10 */ /* 0x000fe20000ffe4ff */
[----:B------:R-:W-:Y:S01]  /*7160*/  FMUL.FTZ R56, R2, R56 ;  /* 0x0000003802387220 */ /* 0x000fe20000410000 */
[----:B------:R-:W-:Y:S01]  /*7170*/  @P0 IADD3 R162, P1, R162, c[0x0][0x1c8], RZ ;  /* 0x00007200a2a20a10 */ /* 0x000fe20007f3e0ff */
[----:B------:R-:W1:Y:S01]  /*7180*/  MUFU.EX2 R0, R0 ;  /* 0x0000000000007308 */ /* 0x000e620000000800 */
[----:B------:R-:W-:Y:S01]  /*7190*/  @P0 IADD3 R8, P3, R133, 0x100, RZ ;  /* 0x0000010085080810 */ /* 0x000fe20007f7e0ff */
[----:B------:R2:W-:Y:S01]  /*71a0*/  @P0 LDGSTS.E.BYPASS.LTC128B.128 [R248+0xc100], [R4.64], !P6 ;  /* 0x0c10000004f80fae */ /* 0x0005e2000f101d4a */
[--C-:B------:R-:W-:Y:S01]  /*71b0*/  @P0 IADD3.X R163, RZ, c[0x0][0x1cc], R160.reuse, P1, P2 ;  /* 0x00007300ffa30a10 */ /* 0x100fe20000fe44a0 */
[----:B------:R-:W-:Y:S01]  /*71c0*/  FMUL.FTZ R133, R3, c[0x0][0x2d0] ;  /* 0x0000b40003857a20 */ /* 0x000fe20000410000 */
[----:B------:R-:W-:Y:S01]  /*71d0*/  @P0 IADD3 R8, P2, R8, c[0x0][0x1c8], RZ ;  /* 0x0000720008080a10 */ /* 0x000fe20007f5e0ff */
[----:B------:R-:W-:Y:S02]  /*71e0*/  FMUL.FTZ R57, R2, R57 ;  /* 0x0000003902397220 */ /* 0x000fe40000410000 */
[--C-:B------:R-:W-:Y:S01]  /*71f0*/  FFMA.FTZ R6, R6, c[0x0][0x2d0], -R133.reuse ;  /* 0x0000b40006067a23 */ /* 0x100fe20000010885 */
[----:B------:R-:W-:Y:S01]  /*7200*/  @P0 IADD3.X R9, RZ, c[0x0][0x1cc], R160, P2, P3 ;  /* 0x00007300ff090a10 */ /* 0x000fe200017e64a0 */
[----:B------:R3:W-:Y:S01]  /*7210*/  @P0 LDGSTS.E.BYPASS.LTC128B.128 [R248+0xf100], [R162.64], !P5 ;  /* 0x0f100000a2f80fae */ /* 0x0007e2000e901d4a */
[--C-:B------:R-:W-:Y:S01]  /*7220*/  FFMA.FTZ R134, R7, c[0x0][0x2d0], -R133.reuse ;  /* 0x0000b40007867a23 */ /* 0x100fe20000010885 */
[----:B------:R4:W-:Y:S01]  /*7230*/  MUFU.EX2 R183, R6 ;  /* 0x0000000600b77308 */ /* 0x0009e20000000800 */
[--C-:B------:R-:W-:Y:S02]  /*7240*/  FFMA.FTZ R10, R10, c[0x0][0x2d0], -R133.reuse ;  /* 0x0000b4000a0a7a23 */ /* 0x100fe40000010885 */
[--C-:B------:R-:W-:Y:S02]  /*7250*/  FFMA.FTZ R11, R11, c[0x0][0x2d0], -R133.reuse ;  /* 0x0000b4000b0b7a23 */ /* 0x100fe40000010885 */
[C---:B------:R-:W-:Y:S01]  /*7260*/  FMUL.FTZ R60, R2.reuse, R60 ;  /* 0x0000003c023c7220 */ /* 0x040fe20000410000 */
[----:B------:R5:W-:Y:S01]  /*7270*/  @P0 LDGSTS.E.BYPASS.LTC128B.128 [R248+0x12100], [R8.64], !P4 ;  /* 0x1210000008f80fae */ /* 0x000be2000e101d4a */
[C---:B------:R-:W-:Y:S02]  /*7280*/  FMUL.FTZ R61, R2.reuse, R61 ;  /* 0x0000003d023d7220 */ /* 0x040fe40000410000 */
[C---:B------:R-:W-:Y:S01]  /*7290*/  FMUL.FTZ R64, R2.reuse, R64 ;  /* 0x0000004002407220 */ /* 0x040fe20000410000 */
[----:B------:R3:W-:Y:S01]  /*72a0*/  MUFU.EX2 R181, R10 ;  /* 0x0000000a00b57308 */ /* 0x0007e20000000800 */
[----:B------:R-:W-:Y:S02]  /*72b0*/  FMUL.FTZ R65, R2, R65 ;  /* 0x0000004102417220 */ /* 0x000fe40000410000 */
[C---:B-1----:R-:W-:Y:S02]  /*72c0*/  FMUL.FTZ R54, R0.reuse, R54 ;  /* 0x0000003600367220 */ /* 0x042fe40000410000 */
[----:B------:R-:W-:Y:S01]  /*72d0*/  FMUL.FTZ R55, R0, R55 ;  /* 0x0000003700377220 */ /* 0x000fe20000410000 */
[----:B--2---:R-:W-:Y:S01]  /*72e0*/  @P0 IADD3 R4, P1, R4, UR12, RZ ;  /* 0x0000000c04040c10 */ /* 0x004fe2000ff3e0ff */
[C---:B------:R-:W-:Y:S03]  /*72f0*/  FMUL.FTZ R58, R0.reuse, R58 ;  /* 0x0000003a003a7220 */ /* 0x040fe60000410000 */
[----:B------:R1:W-:Y:S01]  /*7300*/  MUFU.EX2 R180, R11 ;  /* 0x0000000b00b47308 */ /* 0x0003e20000000800 */
[----:B------:R-:W-:Y:S01]  /*7310*/  @P0 IADD3.X R5, R5, UR15, RZ, P1, !PT ;  /* 0x0000000f05050c10 */ /* 0x000fe20008ffe4ff */
[----:B------:R-:W-:Y:S01]  /*7320*/  FMUL.FTZ R59, R0, R59 ;  /* 0x0000003b003b7220 */ /* 0x000fe20000410000 */
[----:B----4-:R-:W-:Y:S01]  /*7330*/  @P0 IADD3 R6, P2, R4, UR12, RZ ;  /* 0x0000000c04060c10 */ /* 0x010fe2000ff5e0ff */
[C---:B------:R-:W-:Y:S02]  /*7340*/  FMUL.FTZ R62, R0.reuse, R62 ;  /* 0x0000003e003e7220 */ /* 0x040fe40000410000 */
[----:B------:R2:W-:Y:S01]  /*7350*/  @P0 LDGSTS.E.BYPASS.LTC128B.128 [R248+0xd100], [R4.64], !P6 ;  /* 0x0d10000004f80fae */ /* 0x0005e2000f101d4a */
[C---:B------:R-:W-:Y:S01]  /*7360*/  FMUL.FTZ R63, R0.reuse, R63 ;  /* 0x0000003f003f7220 */ /* 0x040fe20000410000 */
[----:B------:R-:W-:Y:S01]  /*7370*/  @P0 IADD3.X R7, R5, UR15, RZ, P2, !PT ;  /* 0x0000000f05070c10 */ /* 0x000fe200097fe4ff */
[C---:B------:R-:W-:Y:S01]  /*7380*/  FMUL.FTZ R66, R0.reuse, R66 ;  /* 0x0000004200427220 */ /* 0x040fe20000410000 */
[----:B------:R-:W4:Y:S01]  /*7390*/  MUFU.EX2 R182, R134 ;  /* 0x0000008600b67308 */ /* 0x000f220000000800 */
[----:B------:R-:W-:Y:S02]  /*73a0*/  FMUL.FTZ R67, R0, R67 ;  /* 0x0000004300437220 */ /* 0x000fe40000410000 */
[C---:B-----5:R-:W-:Y:S01]  /*73b0*/  FMUL.FTZ R8, R2.reuse, R140 ;  /* 0x0000008c02087220 */ /* 0x060fe20000410000 */
[----:B------:R2:W-:Y:S01]  /*73c0*/  @P0 LDGSTS.E.BYPASS.LTC128B.128 [R248+0x10100], [R4.64+0x80], !P5 ;  /* 0x1010008004f80fae */ /* 0x0005e2000e901d4a */
[----:B------:R-:W-:Y:S02]  /*73d0*/  FMUL.FTZ R9, R2, R141 ;  /* 0x0000008d02097220 */ /* 0x000fe40000410000 */
[----:B---3--:R-:W-:Y:S02]  /*73e0*/  FMUL.FTZ R10, R0, R142 ;  /* 0x0000008e000a7220 */ /* 0x008fe40000410000 */
[C---:B------:R-:W-:Y:S01]  /*73f0*/  FMUL.FTZ R68, R2.reuse, R68 ;  /* 0x0000004402447220 */ /* 0x040fe20000410000 */
[----:B------:R-:W-:Y:S01]  /*7400*/  MUFU.EX2 R250, R24 ;  /* 0x0000001800fa7308 */ /* 0x000fe20000000800 */
[----:B------:R-:W-:Y:S01]  /*7410*/  FMUL.FTZ R69, R2, R69 ;  /* 0x0000004502457220 */ /* 0x000fe20000410000 */
[----:B------:R2:W-:Y:S01]  /*7420*/  @P0 LDGSTS.E.BYPASS.LTC128B.128 [R248+0x13100], [R4.64+0x100], !P4 ;  /* 0x1310010004f80fae */ /* 0x0005e2000e101d4a */
[C---:B------:R-:W-:Y:S02]  /*7430*/  FMUL.FTZ R70, R0.reuse, R70 ;  /* 0x0000004600467220 */ /* 0x040fe40000410000 */
[C---:B-1----:R-:W-:Y:S02]  /*7440*/  FMUL.FTZ R11, R0.reuse, R143 ;  /* 0x0000008f000b7220 */ /* 0x042fe40000410000 */
[----:B------:R-:W-:Y:S02]  /*7450*/  FMUL.FTZ R71, R0, R71 ;  /* 0x0000004700477220 */ /* 0x000fe40000410000 */
[C---:B------:R-:W-:Y:S01]  /*7460*/  FMUL.FTZ R72, R2.reuse, R72 ;  /* 0x0000004802487220 */ /* 0x040fe20000410000 */
[----:B------:R1:W-:Y:S01]  /*7470*/  @P0 LDGSTS.E.BYPASS.LTC128B.128 [R248+0xe100], [R6.64], !P6 ;  /* 0x0e10000006f80fae */ /* 0x0003e2000f101d4a */
[----:B------:R-:W-:Y:S01]  /*7480*/  FMUL.FTZ R73, R2, R73 ;  /* 0x0000004902497220 */ /* 0x000fe20000410000 */
[----:B------:R-:W-:Y:S01]  /*7490*/  MUFU.EX2 R249, R25 ;  /* 0x0000001900f97308 */ /* 0x000fe20000000800 */
[C---:B------:R-:W-:Y:S02]  /*74a0*/  FMUL.FTZ R74, R0.reuse, R74 ;  /* 0x0000004a004a7220 */ /* 0x040fe40000410000 */
[----:B------:R-:W-:Y:S02]  /*74b0*/  FMUL.FTZ R75, R0, R75 ;  /* 0x0000004b004b7220 */ /* 0x000fe40000410000 */
[C---:B------:R-:W-:Y:S01]  /*74c0*/  FMUL.FTZ R76, R2.reuse, R76 ;  /* 0x0000004c024c7220 */ /* 0x040fe20000410000 */
[----:B------:R1:W-:Y:S01]  /*74d0*/  @P0 LDGSTS.E.BYPASS.LTC128B.128 [R248+0x11100], [R6.64+0x80], !P5 ;  /* 0x1110008006f80fae */ /* 0x0003e2000e901d4a */
[----:B------:R-:W-:Y:S02]  /*74e0*/  FMUL.FTZ R77, R2, R77 ;  /* 0x0000004d024d7220 */ /* 0x000fe40000410000 */
[C---:B------:R-:W-:Y:S01]  /*74f0*/  FMUL.FTZ R78, R0.reuse, R78 ;  /* 0x0000004e004e7220 */ /* 0x040fe20000410000 */
[----:B------:R3:W-:Y:S01]  /*7500*/  MUFU.EX2 R134, R16 ;  /* 0x0000001000867308 */ /* 0x0007e20000000800 */
[----:B------:R-:W-:Y:S02]  /*7510*/  FMUL.FTZ R79, R0, R79 ;  /* 0x0000004f004f7220 */ /* 0x000fe40000410000 */
[C---:B------:R-:W-:Y:S01]  /*7520*/  FMUL.FTZ R80, R2.reuse, R80 ;  /* 0x0000005002507220 */ /* 0x040fe20000410000 */
[----:B------:R1:W-:Y:S01]  /*7530*/  @P0 LDGSTS.E.BYPASS.LTC128B.128 [R248+0x14100], [R6.64+0x100], !P4 ;  /* 0x1410010006f80fae */ /* 0x0003e2000e101d4a */
[C---:B------:R-:W-:Y:S02]  /*7540*/  FMUL.FTZ R81, R2.reuse, R81 ;  /* 0x0000005102517220 */ /* 0x040fe40000410000 */
[----:B--2---:R-:W-:Y:S01]  /*7550*/  FMUL.FTZ R4, R2, R136 ;  /* 0x0000008802047220 */ /* 0x004fe20000410000 */
[----:B------:R-:W-:Y:S01]  /*7560*/  F2FP.BF16.PACK_AB R136, R196, R173 ;  /* 0x000000adc488723e */ /* 0x000fe200000010ff */
[----:B------:R-:W-:Y:S01]  /*7570*/  FMUL.FTZ R5, R2, R137 ;  /* 0x0000008902057220 */ /* 0x000fe20000410000 */
[----:B----4-:R-:W-:Y:S01]  /*7580*/  F2FP.BF16.PACK_AB R137, R182, R183 ;  /* 0x000000b7b689723e */ /* 0x010fe200000010ff */
[C---:B------:R-:W-:Y:S01]  /*7590*/  FMUL.FTZ R82, R0.reuse, R82 ;  /* 0x0000005200527220 */ /* 0x040fe20000410000 */
[----:B------:R-:W2:Y:S01]  /*75a0*/  LDSM.16.MT88.4 R160, [R224+0x100] ;  /* 0x00010000e0a0783b */ /* 0x000ea20000004200 */
[----:B------:R-:W-:Y:S01]  /*75b0*/  FMUL.FTZ R83, R0, R83 ;  /* 0x0000005300537220 */ /* 0x000fe20000410000 */
[----:B------:R4:W-:Y:S01]  /*75c0*/  MUFU.EX2 R199, R17 ;  /* 0x0000001100c77308 */ /* 0x0009e20000000800 */
[C---:B------:R-:W-:Y:S02]  /*75d0*/  FMUL.FTZ R84, R2.reuse, R84 ;  /* 0x0000005402547220 */ /* 0x040fe40000410000 */
[----:B------:R-:W-:Y:S02]  /*75e0*/  FMUL.FTZ R85, R2, R85 ;  /* 0x0000005502557220 */ /* 0x000fe40000410000 */
[C---:B------:R-:W-:Y:S01]  /*75f0*/  FMUL.FTZ R86, R0.reuse, R86 ;  /* 0x0000005600567220 */ /* 0x040fe20000410000 */
[----:B------:R-:W5:Y:S01]  /*7600*/  LDSM.16.MT88.4 R164, [R225+0x100] ;  /* 0x00010000e1a4783b */ /* 0x000f620000004200 */
[----:B------:R-:W-:Y:S02]  /*7610*/  FMUL.FTZ R87, R0, R87 ;  /* 0x0000005700577220 */ /* 0x000fe40000410000 */
[C---:B------:R-:W-:Y:S01]  /*7620*/  FMUL.FTZ R88, R2.reuse, R88 ;  /* 0x0000005802587220 */ /* 0x040fe20000410000 */
[----:B------:R-:W-:Y:S01]  /*7630*/  MUFU.EX2 R252, R20 ;  /* 0x0000001400fc7308 */ /* 0x000fe20000000800 */
[----:B------:R-:W-:Y:S02]  /*7640*/  FMUL.FTZ R89, R2, R89 ;  /* 0x0000005902597220 */ /* 0x000fe40000410000 */
[C---:B------:R-:W-:Y:S01]  /*7650*/  FMUL.FTZ R90, R0.reuse, R90 ;  /* 0x0000005a005a7220 */ /* 0x040fe20000410000 */
[----:B------:R-:W5:Y:S01]  /*7660*/  LDSM.16.MT88.4 R168, [R228+0x100] ;  /* 0x00010000e4a8783b */ /* 0x000f620000004200 */
[C---:B------:R-:W-:Y:S02]  /*7670*/  FMUL.FTZ R91, R0.reuse, R91 ;  /* 0x0000005b005b7220 */ /* 0x040fe40000410000 */
[----:B-1----:R-:W-:Y:S01]  /*7680*/  FMUL.FTZ R6, R0, R138 ;  /* 0x0000008a00067220 */ /* 0x002fe20000410000 */
[----:B------:R-:W-:Y:S01]  /*7690*/  F2FP.BF16.PACK_AB R138, R198, R197 ;  /* 0x000000c5c68a723e */ /* 0x000fe200000010ff */
[----:B------:R-:W-:Y:S01]  /*76a0*/  FMUL.FTZ R7, R0, R139 ;  /* 0x0000008b00077220 */ /* 0x000fe20000410000 */
[----:B------:R-:W-:Y:S01]  /*76b0*/  F2FP.BF16.PACK_AB R139, R180, R181 ;  /* 0x000000b5b48b723e */ /* 0x000fe200000010ff */
[C---:B------:R-:W-:Y:S01]  /*76c0*/  FMUL.FTZ R12, R2.reuse, R144 ;  /* 0x00000090020c7220 */ /* 0x040fe20000410000 */
[----:B------:R-:W1:Y:S01]  /*76d0*/  LDSM.16.MT88.4 R140, [R227+0x100] ;  /* 0x00010000e38c783b */ /* 0x000e620000004200 */
[C---:B------:R-:W-:Y:S01]  /*76e0*/  FMUL.FTZ R13, R2.reuse, R145 ;  /* 0x00000091020d7220 */ /* 0x040fe20000410000 */
[----:B------:R-:W5:Y:S01]  /*76f0*/  MUFU.EX2 R251, R21 ;  /* 0x0000001500fb7308 */ /* 0x000f620000000800 */
[C---:B---3--:R-:W-:Y:S02]  /*7700*/  FMUL.FTZ R16, R2.reuse, R148 ;  /* 0x0000009402107220 */ /* 0x048fe40000410000 */
[----:B----4-:R-:W-:Y:S02]  /*7710*/  FMUL.FTZ R17, R2, R149 ;  /* 0x0000009502117220 */ /* 0x010fe40000410000 */
[--C-:B------:R-:W-:Y:S01]  /*7720*/  FFMA.FTZ R26, R26, c[0x0][0x2d0], -R133.reuse ;  /* 0x0000b4001a1a7a23 */ /* 0x100fe20000010885 */
[----:B------:R-:W0:Y:S01]  /*7730*/  LDGDEPBAR ;  /* 0x00000000000079af */ /* 0x000e220000000000 */
[--C-:B------:R-:W-:Y:S02]  /*7740*/  FFMA.FTZ R27, R27, c[0x0][0x2d0], -R133.reuse ;  /* 0x0000b4001b1b7a23 */ /* 0x100fe40000010885 */
[--C-:B------:R-:W-:Y:S01]  /*7750*/  FFMA.FTZ R30, R30, c[0x0][0x2d0], -R133.reuse ;  /* 0x0000b4001e1e7a23 */ /* 0x100fe20000010885 */
[----:B------:R-:W-:Y:S01]  /*7760*/  MUFU.EX2 R48, R48 ;  /* 0x0000003000307308 */ /* 0x000fe20000000800 */
[--C-:B------:R-:W-:Y:S02]  /*7770*/  FFMA.FTZ R31, R31, c[0x0][0x2d0], -R133.reuse ;  /* 0x0000b4001f1f7a23 */ /* 0x100fe40000010885 */
[--C-:B------:R-:W-:Y:S01]  /*7780*/  FFMA.FTZ R34, R34, c[0x0][0x2d0], -R133.reuse ;  /* 0x0000b40022227a23 */ /* 0x100fe20000010885 */
[C---:B--2---:R-:W-:Y:S05]  /*7790*/  HMMA.16816.F32.BF16 R4, R136.reuse, R160, R4 ;  /* 0x000000a08804723c */ /* 0x044fea0000041804 */
[--C-:B------:R-:W-:Y:S02]  /*77a0*/  FFMA.FTZ R35, R35, c[0x0][0x2d0], -R133.reuse ;  /* 0x0000b40023237a23 */ /* 0x100fe40000010885 */
[--C-:B------:R-:W-:Y:S01]  /*77b0*/  FFMA.FTZ R38, R38, c[0x0][0x2d0], -R133.reuse ;  /* 0x0000b40026267a23 */ /* 0x100fe20000010885 */
[C---:B------:R-:W-:Y:S01]  /*77c0*/  HMMA.16816.F32.BF16 R8, R136.reuse, R162, R8 ;  /* 0x000000a28808723c */ /* 0x040fe20000041808 */
[----:B------:R-:W2:Y:S03]  /*77d0*/  LDSM.16.MT88.4 R160, [R224+0x3100] ;  /* 0x00310000e0a0783b */ /* 0x000ea60000004200 */
[--C-:B------:R-:W-:Y:S01]  /*77e0*/  FFMA.FTZ R39, R39, c[0x0][0x2d0], -R133.reuse ;  /* 0x0000b40027277a23 */ /* 0x100fe20000010885 */
[----:B-----5:R-:W-:Y:S01]  /*77f0*/  F2FP.BF16.PACK_AB R20, R251, R252 ;  /* 0x000000fcfb14723e */ /* 0x020fe200000010ff */
[--C-:B------:R-:W-:Y:S02]  /*7800*/  FFMA.FTZ R42, R42, c[0x0][0x2d0], -R133.reuse ;  /* 0x0000b4002a2a7a23 */ /* 0x100fe40000010885 */
[C---:B------:R-:W-:Y:S04]  /*7810*/  HMMA.16816.F32.BF16 R52, R136.reuse, R164, R52 ;  /* 0x000000a48834723c */ /* 0x040fe80000041834 */
[--C-:B------:R-:W-:Y:S02]  /*7820*/  FFMA.FTZ R43, R43, c[0x0][0x2d0], -R133.reuse ;  /* 0x0000b4002b2b7a23 */ /* 0x100fe40000010885 */
[C---:B------:R-:W-:Y:S02]  /*7830*/  FMUL.FTZ R92, R2.reuse, R92 ;  /* 0x0000005c025c7220 */ /* 0x040fe40000410000 */
[C---:B------:R-:W-:Y:S01]  /*7840*/  HMMA.16816.F32.BF16 R56, R136.reuse, R166, R56 ;  /* 0x000000a68838723c */ /* 0x040fe20000041838 */
[----:B------:R-:W3:Y:S03]  /*7850*/  LDSM.16.MT88.4 R164, [R225+0x3100] ;  /* 0x00310000e1a4783b */ /* 0x000ee60000004200 */
[----:B------:R-:W-:Y:S02]  /*7860*/  FMUL.FTZ R93, R2, R93 ;  /* 0x0000005d025d7220 */ /* 0x000fe40000410000 */
[C---:B------:R-:W-:Y:S02]  /*7870*/  FMUL.FTZ R94, R0.reuse, R94 ;  /* 0x0000005e005e7220 */ /* 0x040fe40000410000 */
[C---:B------:R-:W-:Y:S04]  /*7880*/  HMMA.16816.F32.BF16 R60, R136.reuse, R168, R60 ;  /* 0x000000a8883c723c */ /* 0x040fe8000004183c */
[----:B------:R-:W-:Y:S02]  /*7890*/  FMUL.FTZ R95, R0, R95 ;  /* 0x0000005f005f7220 */ /* 0x000fe40000410000 */
[C---:B------:R-:W-:Y:S02]  /*78a0*/  FMUL.FTZ R96, R2.reuse, R96 ;  /* 0x0000006002607220 */ /* 0x040fe40000410000 */
[C---:B------:R-:W-:Y:S04]  /*78b0*/  HMMA.16816.F32.BF16 R64, R136.reuse, R170, R64 ;  /* 0x000000aa8840723c */ /* 0x040fe80000041840 */
[----:B------:R-:W-:Y:S02]  /*78c0*/  FMUL.FTZ R97, R2, R97 ;  /* 0x0000006102617220 */ /* 0x000fe40000410000 */
[C---:B------:R-:W-:Y:S02]  /*78d0*/  FMUL.FTZ R98, R0.reuse, R98 ;  /* 0x0000006200627220 */ /* 0x040fe40000410000 */
[C---:B-1----:R-:W-:Y:S04]  /*78e0*/  HMMA.16816.F32.BF16 R68, R136.reuse, R140, R68 ;  /* 0x0000008c8844723c */ /* 0x042fe80000041844 */
[----:B------:R-:W-:Y:S02]  /*78f0*/  FMUL.FTZ R99, R0, R99 ;  /* 0x0000006300637220 */ /* 0x000fe40000410000 */
[C---:B------:R-:W-:Y:S02]  /*7900*/  FMUL.FTZ R100, R2.reuse, R100 ;  /* 0x0000006402647220 */ /* 0x040fe40000410000 */
[C---:B------:R-:W-:Y:S01]  /*7910*/  HMMA.16816.F32.BF16 R72, R136.reuse, R142, R72 ;  /* 0x0000008e8848723c */ /* 0x040fe20000041848 */
[----:B------:R-:W1:Y:S03]  /*7920*/  LDSM.16.MT88.4 R140, [R228+0x3100] ;  /* 0x00310000e48c783b */ /* 0x000e660000004200 */
[----:B------:R-:W-:Y:S02]  /*7930*/  FMUL.FTZ R101, R2, R101 ;  /* 0x0000006502657220 */ /* 0x000fe40000410000 */
[C---:B------:R-:W-:Y:S02]  /*7940*/  FMUL.FTZ R102, R0.reuse, R102 ;  /* 0x0000006600667220 */ /* 0x040fe40000410000 */
[C---:B--2---:R-:W-:Y:S04]  /*7950*/  HMMA.16816.F32.BF16 R76, R136.reuse, R160, R76 ;  /* 0x000000a0884c723c */ /* 0x044fe8000004184c */
[----:B------:R-:W-:Y:S02]  /*7960*/  FMUL.FTZ R103, R0, R103 ;  /* 0x0000006700677220 */ /* 0x000fe40000410000 */
[C---:B------:R-:W-:Y:S02]  /*7970*/  FMUL.FTZ R104, R2.reuse, R104 ;  /* 0x0000006802687220 */ /* 0x040fe40000410000 */
[C---:B------:R-:W-:Y:S01]  /*7980*/  HMMA.16816.F32.BF16 R80, R136.reuse, R162, R80 ;  /* 0x000000a28850723c */ /* 0x040fe20000041850 */
[----:B------:R-:W2:Y:S03]  /*7990*/  LDSM.16.MT88.4 R160, [R227+0x3100] ;  /* 0x00310000e3a0783b */ /* 0x000ea60000004200 */
[----:B------:R-:W-:Y:S02]  /*79a0*/  FMUL.FTZ R105, R2, R105 ;  /* 0x0000006902697220 */ /* 0x000fe40000410000 */
[C---:B------:R-:W-:Y:S02]  /*79b0*/  FMUL.FTZ R106, R0.reuse, R106 ;  /* 0x0000006a006a7220 */ /* 0x040fe40000410000 */
[C---:B---3--:R-:W-:Y:S04]  /*79c0*/  HMMA.16816.F32.BF16 R84, R136.reuse, R164, R84 ;  /* 0x000000a48854723c */ /* 0x048fe80000041854 */
[----:B------:R-:W-:Y:S02]  /*79d0*/  FMUL.FTZ R107, R0, R107 ;  /* 0x0000006b006b7220 */ /* 0x000fe40000410000 */
[C---:B------:R-:W-:Y:S02]  /*79e0*/  FMUL.FTZ R108, R2.reuse, R108 ;  /* 0x0000006c026c7220 */ /* 0x040fe40000410000 */
[C---:B------:R-:W-:Y:S01]  /*79f0*/  HMMA.16816.F32.BF16 R88, R136.reuse, R166, R88 ;  /* 0x000000a68858723c */ /* 0x040fe20000041858 */
[----:B------:R-:W3:Y:S03]  /*7a00*/  LDSM.16.MT88.4 R164, [R224+0x6100] ;  /* 0x00610000e0a4783b */ /* 0x000ee60000004200 */
[----:B------:R-:W-:Y:S02]  /*7a10*/  FMUL.FTZ R109, R2, R109 ;  /* 0x0000006d026d7220 */ /* 0x000fe40000410000 */
[C---:B------:R-:W-:Y:S02]  /*7a20*/  FMUL.FTZ R110, R0.reuse, R110 ;  /* 0x0000006e006e7220 */ /* 0x040fe40000410000 */
[----:B------:R-:W-:Y:S01]  /*7a30*/  FMUL.FTZ R111, R0, R111 ;  /* 0x0000006f006f7220 */ /* 0x000fe20000410000 */
[C---:B-1----:R-:W-:Y:S03]  /*7a40*/  HMMA.16816.F32.BF16 R92, R136.reuse, R140, R92 ;  /* 0x0000008c885c723c */ /* 0x042fe6000004185c */
[--C-:B------:R-:W-:Y:S02]  /*7a50*/  FFMA.FTZ R14, R14, c[0x0][0x2d0], -R133.reuse ;  /* 0x0000b4000e0e7a23 */ /* 0x100fe40000010885 */
[--C-:B------:R-:W-:Y:S02]  /*7a60*/  FFMA.FTZ R15, R15, c[0x0][0x2d0], -R133.reuse ;  /* 0x0000b4000f0f7a23 */ /* 0x100fe40000010885 */
[C---:B------:R-:W-:Y:S01]  /*7a70*/  FMUL.FTZ R112, R2.reuse, R112 ;  /* 0x0000007002707220 */ /* 0x040fe20000410000 */
[C---:B------:R-:W-:Y:S01]  /*7a80*/  HMMA.16816.F32.BF16 R96, R136.reuse, R142, R96 ;  /* 0x0000008e8860723c */ /* 0x040fe20000041860 */
[----:B------:R-:W1:Y:S01]  /*7a90*/  LDSM.16.MT88.4 R140, [R225+0x6100] ;  /* 0x00610000e18c783b */ /* 0x000e620000004200 */
[----:B------:R4:W-:Y:S02]  /*7aa0*/  MUFU.EX2 R171, R14 ;  /* 0x0000000e00ab7308 */ /* 0x0009e40000000800 */
[----:B------:R-:W-:Y:S02]  /*7ab0*/  FMUL.FTZ R113, R2, R113 ;  /* 0x0000007102717220 */ /* 0x000fe40000410000 */
[C---:B------:R-:W-:Y:S02]  /*7ac0*/  FMUL.FTZ R114, R0.reuse, R114 ;  /* 0x0000007200727220 */ /* 0x040fe40000410000 */
[C---:B--2---:R-:W-:Y:S04]  /*7ad0*/  HMMA.16816.F32.BF16 R100, R136.reuse, R160, R100 ;  /* 0x000000a08864723c */ /* 0x044fe80000041864 */
[----:B------:R-:W-:Y:S01]  /*7ae0*/  FMUL.FTZ R115, R0, R115 ;  /* 0x0000007300737220 */ /* 0x000fe20000410000 */
[----:B------:R2:W5:Y:S01]  /*7af0*/  MUFU.EX2 R170, R15 ;  /* 0x0000000f00aa7308 */ /* 0x0005620000000800 */
[C---:B------:R-:W-:Y:S02]  /*7b00*/  FMUL.FTZ R116, R2.reuse, R116 ;  /* 0x0000007402747220 */ /* 0x040fe40000410000 */
[C---:B------:R-:W-:Y:S01]  /*7b10*/  HMMA.16816.F32.BF16 R104, R136.reuse, R162, R104 ;  /* 0x000000a28868723c */ /* 0x040fe20000041868 */
[----:B------:R-:W5:Y:S03]  /*7b20*/  LDSM.16.MT88.4 R160, [R228+0x6100] ;  /* 0x00610000e4a0783b */ /* 0x000f660000004200 */
[----:B------:R-:W-:Y:S02]  /*7b30*/  FMUL.FTZ R117, R2, R117 ;  /* 0x0000007502757220 */ /* 0x000fe40000410000 */
[C---:B------:R-:W-:Y:S02]  /*7b40*/  FMUL.FTZ R118, R0.reuse, R118 ;  /* 0x0000007600767220 */ /* 0x040fe40000410000 */
[C---:B---3--:R-:W-:Y:S04]  /*7b50*/  HMMA.16816.F32.BF16 R108, R136.reuse, R164, R108 ;  /* 0x000000a4886c723c */ /* 0x048fe8000004186c */
[C---:B----4-:R-:W-:Y:S02]  /*7b60*/  FMUL.FTZ R14, R0.reuse, R146 ;  /* 0x00000092000e7220 */ /* 0x050fe40000410000 */
[----:B------:R-:W-:Y:S02]  /*7b70*/  FMUL.FTZ R119, R0, R119 ;  /* 0x0000007700777220 */ /* 0x000fe40000410000 */
[C---:B------:R-:W-:Y:S01]  /*7b80*/  HMMA.16816.F32.BF16 R112, R136.reuse, R166, R112 ;  /* 0x000000a68870723c */ /* 0x040fe20000041870 */
[----:B------:R-:W3:Y:S03]  /*7b90*/  LDSM.16.MT88.4 R164, [R227+0x6100] ;  /* 0x00610000e3a4783b */ /* 0x000ee60000004200 */
[--C-:B------:R-:W-:Y:S02]  /*7ba0*/  FFMA.FTZ R18, R18, c[0x0][0x2d0], -R133.reuse ;  /* 0x0000b40012127a23 */ /* 0x100fe40000010885 */
[--C-:B------:R-:W-:Y:S02]  /*7bb0*/  FFMA.FTZ R19, R19, c[0x0][0x2d0], -R133.reuse ;  /* 0x0000b40013137a23 */ /* 0x100fe40000010885 */
[----:B--2---:R-:W-:Y:S01]  /*7bc0*/  FMUL.FTZ R15, R0, R147 ;  /* 0x00000093000f7220 */ /* 0x004fe20000410000 */
[C---:B-1----:R-:W-:Y:S01]  /*7bd0*/  HMMA.16816.F32.BF16 R116, R136.reuse, R140, R116 ;  /* 0x0000008c8874723c */ /* 0x042fe20000041874 */
[----:B------:R1:W-:Y:S01]  /*7be0*/  MUFU.EX2 R169, R18 ;  /* 0x0000001200a97308 */ /* 0x0003e20000000800 */
[----:B------:R-:W-:Y:S01]  /*7bf0*/  LDSM.16.MT88.4 R144, [R225+0x900] ;  /* 0x00090000e190783b */ /* 0x000fe20000004200 */
[C---:B------:R-:W-:Y:S02]  /*7c00*/  FMUL.FTZ R120, R2.reuse, R120 ;  /* 0x0000007802787220 */ /* 0x040fe40000410000 */
[----:B------:R-:W-:Y:S02]  /*7c10*/  FMUL.FTZ R121, R2, R121 ;  /* 0x0000007902797220 */ /* 0x000fe40000410000 */
[C---:B------:R-:W-:Y:S02]  /*7c20*/  FMUL.FTZ R122, R0.reuse, R122 ;  /* 0x0000007a007a7220 */ /* 0x040fe40000410000 */
[----:B------:R-:W-:Y:S02]  /*7c30*/  FMUL.FTZ R123, R0, R123 ;  /* 0x0000007b007b7220 */ /* 0x000fe40000410000 */
[----:B------:R2:W4:Y:S01]  /*7c40*/  MUFU.EX2 R168, R19 ;  /* 0x0000001300a87308 */ /* 0x0005220000000800 */
[C---:B------:R-:W-:Y:S02]  /*7c50*/  FMUL.FTZ R124, R2.reuse, R124 ;  /* 0x0000007c027c7220 */ /* 0x040fe40000410000 */
[----:B------:R-:W-:Y:S02]  /*7c60*/  FMUL.FTZ R125, R2, R125 ;  /* 0x0000007d027d7220 */ /* 0x000fe40000410000 */
[C---:B------:R-:W-:Y:S01]  /*7c70*/  HMMA.16816.F32.BF16 R120, R136.reuse, R142, R120 ;  /* 0x0000008e8878723c */ /* 0x040fe20000041878 */
[----:B------:R-:W4:Y:S02]  /*7c80*/  LDSM.16.MT88.4 R140, [R224+0x900] ;  /* 0x00090000e08c783b */ /* 0x000f240000004200 */
[C---:B------:R-:W-:Y:S02]  /*7c90*/  FMUL.FTZ R126, R0.reuse, R126 ;  /* 0x0000007e007e7220 */ /* 0x040fe40000410000 */
[----:B------:R-:W-:Y:S02]  /*7ca0*/  FMUL.FTZ R127, R0, R127 ;  /* 0x0000007f007f7220 */ /* 0x000fe40000410000 */
[----:B------:R-:W-:Y:S01]  /*7cb0*/  FMUL.FTZ R128, R2, R128 ;  /* 0x0000008002807220 */ /* 0x000fe20000410000 */
[C---:B-----5:R-:W-:Y:S04]  /*7cc0*/  HMMA.16816.F32.BF16 R12, R136.reuse, R160, R12 ;  /* 0x000000a0880c723c */ /* 0x060fe8000004180c */
[----:B-1----:R-:W-:Y:S02]  /*7cd0*/  FMUL.FTZ R18, R0, R150 ;  /* 0x0000009600127220 */ /* 0x002fe40000410000 */
[----:B------:R-:W-:Y:S02]  /*7ce0*/  FMUL.FTZ R129, R2, R129 ;  /* 0x0000008102817220 */ /* 0x000fe40000410000 */
[C---:B------:R-:W-:Y:S01]  /*7cf0*/  HMMA.16816.F32.BF16 R124, R136.reuse, R162, R124 ;  /* 0x000000a2887c723c */ /* 0x040fe2000004187c */
[----:B------:R-:W-:Y:S03]  /*7d00*/  LDSM.16.MT88.4 R160, [R227+0x900] ;  /* 0x00090000e3a0783b */ /* 0x000fe60000004200 */
[C---:B--2---:R-:W-:Y:S02]  /*7d10*/  FMUL.FTZ R19, R0.reuse, R151 ;  /* 0x0000009700137220 */ /* 0x044fe40000410000 */
[C---:B------:R-:W-:Y:S02]  /*7d20*/  FMUL.FTZ R130, R0.reuse, R130 ;  /* 0x0000008200827220 */ /* 0x040fe40000410000 */
[----:B------:R-:W-:Y:S01]  /*7d30*/  FMUL.FTZ R131, R0, R131 ;  /* 0x0000008300837220 */ /* 0x000fe20000410000 */
[----:B------:R-:W1:Y:S02]  /*7d40*/  LDSM.16.MT88.4 R148, [R228+0x900] ;  /* 0x00090000e494783b */ /* 0x000e640000004200 */
[C---:B---3--:R-:W-:Y:S01]  /*7d50*/  HMMA.16816.F32.BF16 R16, R136.reuse, R164, R16 ;  /* 0x000000a48810723c */ /* 0x048fe20000041810 */
[----:B------:R-:W-:Y:S02]  /*7d60*/  MUFU.EX2 R165, R26 ;  /* 0x0000001a00a57308 */ /* 0x000fe40000000800 */
[--C-:B------:R-:W-:Y:S02]  /*7d70*/  FFMA.FTZ R22, R22, c[0x0][0x2d0], -R133.reuse ;  /* 0x0000b40016167a23 */ /* 0x100fe40000010885 */
[--C-:B------:R-:W-:Y:S03]  /*7d80*/  FFMA.FTZ R23, R23, c[0x0][0x2d0], -R133.reuse ;  /* 0x0000b40017177a23 */ /* 0x100fe60000010885 */
[----:B------:R-:W-:Y:S03]  /*7d90*/  HMMA.16816.F32.BF16 R128, R136, R166, R128 ;  /* 0x000000a68880723c */ /* 0x000fe60000041880 */
[----:B------:R2:W-:Y:S04]  /*7da0*/  MUFU.EX2 R164, R27 ;  /* 0x0000001b00a47308 */ /* 0x0005e80000000800 */
[----:B------:R-:W-:Y:S02]  /*7db0*/  F2FP.BF16.PACK_AB R136, R175, R174 ;  /* 0x000000aeaf88723e */ /* 0x000fe400000010ff */
[----:B------:R-:W-:Y:S03]  /*7dc0*/  F2FP.BF16.PACK_AB R138, R199, R134 ;  /* 0x00000086c78a723e */ /* 0x000fe600000010ff */
[----:B------:R-:W-:Y:S01]  /*7dd0*/  F2FP.BF16.PACK_AB R137, R170, R171 ;  /* 0x000000abaa89723e */ /* 0x000fe200000010ff */
[----:B------:R3:W-:Y:S01]  /*7de0*/  MUFU.EX2 R167, R22 ;  /* 0x0000001600a77308 */ /* 0x0007e20000000800 */
[----:B----4-:R-:W-:Y:S07]  /*7df0*/  F2FP.BF16.PACK_AB R139, R168, R169 ;  /* 0x000000a9a88b723e */ /* 0x010fee00000010ff */
[C---:B------:R-:W-:Y:S02]  /*7e00*/  HMMA.16816.F32.BF16 R4, R136.reuse, R140, R4 ;  /* 0x0000008c8804723c */ /* 0x040fe40000041804 */
[----:B------:R-:W4:Y:S01]  /*7e10*/  MUFU.EX2 R166, R23 ;  /* 0x0000001700a67308 */ /* 0x000f220000000800 */
[----:B--2---:R-:W-:Y:S05]  /*7e20*/  LDSM.16.MT88.4 R24, [R228+0x1100] ;  /* 0x00110000e418783b */ /* 0x004fea0000004200 */
[C---:B------:R-:W-:Y:S03]  /*7e30*/  HMMA.16816.F32.BF16 R8, R136.reuse, R142, R8 ;  /* 0x0000008e8808723c */ /* 0x040fe60000041808 */
[----:B------:R-:W2:Y:S05]  /*7e40*/  LDSM.16.MT88.4 R140, [R224+0x3900] ;  /* 0x00390000e08c783b */ /* 0x000eaa0000004200 */
[C---:B------:R-:W-:Y:S04]  /*7e50*/  HMMA.16816.F32.BF16 R52, R136.reuse, R144, R52 ;  /* 0x000000908834723c */ /* 0x040fe80000041834 */
[----:B---3--:R-:W-:Y:S04]  /*7e60*/  F2FP.BF16.PACK_AB R22, R249, R250 ;  /* 0x000000faf916723e */ /* 0x008fe800000010ff */
[C---:B------:R-:W-:Y:S01]  /*7e70*/  HMMA.16816.F32.BF16 R56, R136.reuse, R146, R56 ;  /* 0x000000928838723c */ /* 0x040fe20000041838 */
[----:B------:R-:W3:Y:S03]  /*7e80*/  LDSM.16.MT88.4 R144, [R225+0x3900] ;  /* 0x00390000e190783b */ /* 0x000ee60000004200 */
[----:B----4-:R-:W-:Y:S02]  /*7e90*/  F2FP.BF16.PACK_AB R21, R166, R167 ;  /* 0x000000a7a615723e */ /* 0x010fe400000010ff */
[----:B------:R-:W-:Y:S02]  /*7ea0*/  F2FP.BF16.PACK_AB R23, R164, R165 ;  /* 0x000000a5a417723e */ /* 0x000fe400000010ff */
        /* <DEDUP_REMOVED lines=24> */
[C---:B-1----:R-:W-:Y:S07]  /*8030*/  HMMA.16816.F32.BF16 R12, R136.reuse, R148, R12 ;  /* 0x00000094880c723c */ /* 0x042fee000004180c */
[----:B------:R-:W-:Y:S01]  /*8040*/  MOV R149, R199 ;  /* 0x000000c700957202 */ /* 0x000fe20000000f00 */
[C---:B------:R-:W-:Y:S01]  /*8050*/  HMMA.16816.F32.BF16 R124, R136.reuse, R150, R124 ;  /* 0x00000096887c723c */ /* 0x040fe2000004187c */
[----:B------:R-:W-:Y:S03]  /*8060*/  MUFU.EX2 R199, R28 ;  /* 0x0000001c00c77308 */ /* 0x000fe60000000800 */
[----:B------:R-:W-:Y:S03]  /*8070*/  MOV R148, R198 ;  /* 0x000000c600947202 */ /* 0x000fe60000000f00 */
[----:B------:R-:W-:Y:S01]  /*8080*/  MOV R151, R197 ;  /* 0x000000c500977202 */ /* 0x000fe20000000f00 */
[C---:B----4-:R-:W-:Y:S03]  /*8090*/  HMMA.16816.F32.BF16 R16, R136.reuse, R160, R16 ;  /* 0x000000a08810723c */ /* 0x050fe60000041810 */
[----:B------:R-:W1:Y:S01]  /*80a0*/  MUFU.EX2 R198, R29 ;  /* 0x0000001d00c67308 */ /* 0x000e620000000800 */
[----:B------:R-:W-:Y:S04]  /*80b0*/  MOV R150, R196 ;  /* 0x000000c400967202 */ /* 0x000fe80000000f00 */
[----:B------:R-:W-:Y:S01]  /*80c0*/  HMMA.16816.F32.BF16 R128, R136, R162, R128 ;  /* 0x000000a28880723c */ /* 0x000fe20000041880 */
[----:B------:R-:W4:Y:S04]  /*80d0*/  LDSM.16.MT88.4 R136, [R227+0x1100] ;  /* 0x00110000e388783b */ /* 0x000f280000004200 */
[----:B------:R-:W-:Y:S03]  /*80e0*/  MUFU.EX2 R162, R30 ;  /* 0x0000001e00a27308 */ /* 0x000fe60000000800 */
[C---:B--2---:R-:W-:Y:S07]  /*80f0*/  HMMA.16816.F32.BF16 R4, R20.reuse, R140, R4 ;  /* 0x0000008c1404723c */ /* 0x044fee0000041804 */
[----:B------:R2:W-:Y:S01]  /*8100*/  MUFU.EX2 R161, R31 ;  /* 0x0000001f00a17308 */ /* 0x0005e20000000800 */
[C---:B------:R-:W-:Y:S01]  /*8110*/  HMMA.16816.F32.BF16 R8, R20.reuse, R142, R8 ;  /* 0x0000008e1408723c */ /* 0x040fe20000041808 */
[----:B------:R-:W5:Y:S07]  /*8120*/  LDSM.16.MT88.4 R140, [R224+0x4100] ;  /* 0x00410000e08c783b */ /* 0x000f6e0000004200 */
[C---:B---3--:R-:W-:Y:S01]  /*8130*/  HMMA.16816.F32.BF16 R52, R20.reuse, R144, R52 ;  /* 0x000000901434723c */ /* 0x048fe20000041834 */
[----:B------:R-:W-:Y:S07]  /*8140*/  MUFU.EX2 R197, R32 ;  /* 0x0000002000c57308 */ /* 0x000fee0000000800 */
[C---:B------:R-:W-:Y:S01]  /*8150*/  HMMA.16816.F32.BF16 R56, R20.reuse, R146, R56 ;  /* 0x000000921438723c */ /* 0x040fe20000041838 */
[----:B------:R-:W3:Y:S02]  /*8160*/  LDSM.16.MT88.4 R144, [R225+0x4100] ;  /* 0x00410000e190783b */ /* 0x000ee40000004200 */
[----:B------:R-:W1:Y:S05]  /*8170*/  MUFU.EX2 R196, R33 ;  /* 0x0000002100c47308 */ /* 0x000e6a0000000800 */
[C---:B------:R-:W-:Y:S01]  /*8180*/  HMMA.16816.F32.BF16 R60, R20.reuse, R24, R60 ;  /* 0x00000018143c723c */ /* 0x040fe2000004183c */
[----:B--2---:R-:W-:Y:S04]  /*8190*/  LDSM.16.MT88.4 R28, [R224+0x1900] ;  /* 0x00190000e01c783b */ /* 0x004fe80000004200 */
[----:B------:R-:W-:Y:S03]  /*81a0*/  MUFU.EX2 R163, R41 ;  /* 0x0000002900a37308 */ /* 0x000fe60000000800 */
[C---:B------:R-:W-:Y:S01]  /*81b0*/  HMMA.16816.F32.BF16 R64, R20.reuse, R26, R64 ;  /* 0x0000001a1440723c */ /* 0x040fe20000041840 */
[----:B------:R-:W2:Y:S06]  /*81c0*/  LDSM.16.MT88.4 R24, [R228+0x4100] ;  /* 0x00410000e418783b */ /* 0x000eac0000004200 */
[----:B------:R-:W-:Y:S01]  /*81d0*/  MUFU.EX2 R160, R42 ;  /* 0x0000002a00a07308 */ /* 0x000fe20000000800 */
        /* <DEDUP_REMOVED lines=9> */
[C---:B--2---:R-:W-:Y:S08]  /*8270*/  HMMA.16816.F32.BF16 R92, R20.reuse, R24, R92 ;  /* 0x00000018145c723c */ /* 0x044ff0000004185c */
[C---:B------:R-:W-:Y:S01]  /*8280*/  HMMA.16816.F32.BF16 R96, R20.reuse, R26, R96 ;  /* 0x0000001a1460723c */ /* 0x040fe20000041860 */
[----:B------:R-:W2:Y:S07]  /*8290*/  LDSM.16.MT88.4 R24, [R228+0x7100] ;  /* 0x00710000e418783b */ /* 0x000eae0000004200 */
[C---:B----4-:R-:W-:Y:S08]  /*82a0*/  HMMA.16816.F32.BF16 R100, R20.reuse, R136, R100 ;  /* 0x000000881464723c */ /* 0x050ff00000041864 */
[C---:B------:R-:W-:Y:S01]  /*82b0*/  HMMA.16816.F32.BF16 R104, R20.reuse, R138, R104 ;  /* 0x0000008a1468723c */ /* 0x040fe20000041868 */
[----:B------:R-:W4:Y:S07]  /*82c0*/  LDSM.16.MT88.4 R136, [R227+0x7100] ;  /* 0x00710000e388783b */ /* 0x000f2e0000004200 */
[C---:B-----5:R-:W-:Y:S07]  /*82d0*/  HMMA.16816.F32.BF16 R108, R20.reuse, R140, R108 ;  /* 0x0000008c146c723c */ /* 0x060fee000004186c */
[----:B------:R-:W-:Y:S01]  /*82e0*/  MOV R141, R150 ;  /* 0x00000096008d7202 */ /* 0x000fe20000000f00 */
[C---:B------:R-:W-:Y:S01]  /*82f0*/  HMMA.16816.F32.BF16 R112, R20.reuse, R142, R112 ;  /* 0x0000008e1470723c */ /* 0x040fe20000041870 */
[----:B------:R-:W-:Y:S03]  /*8300*/  MUFU.EX2 R150, R35 ;  /* 0x0000002300967308 */ /* 0x000fe60000000800 */
[----:B------:R-:W-:Y:S03]  /*8310*/  MOV R140, R151 ;  /* 0x00000097008c7202 */ /* 0x000fe60000000f00 */
[----:B------:R-:W-:Y:S01]  /*8320*/  MOV R143, R148 ;  /* 0x00000094008f7202 */ /* 0x000fe20000000f00 */
[C---:B---3--:R-:W-:Y:S03]  /*8330*/  HMMA.16816.F32.BF16 R116, R20.reuse, R144, R116 ;  /* 0x000000901474723c */ /* 0x048fe60000041874 */
[----:B------:R3:W3:Y:S01]  /*8340*/  MUFU.EX2 R151, R34 ;  /* 0x0000002200977308 */ /* 0x0006e20000000800 */
[----:B------:R-:W-:Y:S03]  /*8350*/  MOV R142, R149 ;  /* 0x00000095008e7202 */ /* 0x000fe60000000f00 */
[----:B------:R-:W-:Y:S01]  /*8360*/  MOV R145, R134 ;  /* 0x0000008600917202 */ /* 0x000fe20000000f00 */
[C---:B------:R-:W-:Y:S01]  /*8370*/  HMMA.16816.F32.BF16 R120, R20.reuse, R146, R120 ;  /* 0x000000921478723c */ /* 0x040fe20000041878 */
[----:B------:R-:W4:Y:S03]  /*8380*/  LDL.LU R146, [R1] ;  /* 0x0000000001927983 */ /* 0x000f260000300800 */
[----:B------:R-:W-:Y:S01]  /*8390*/  MOV R144, R175 ;  /* 0x000000af00907202 */ /* 0x000fe20000000f00 */
[----:B------:R-:W-:Y:S02]  /*83a0*/  MUFU.EX2 R149, R38 ;  /* 0x0000002600957308 */ /* 0x000fe40000000800 */
[----:B------:R-:W-:Y:S01]  /*83b0*/  MOV R147, R174 ;  /* 0x000000ae00937202 */ /* 0x000fe20000000f00 */
[C---:B--2---:R-:W-:Y:S07]  /*83c0*/  HMMA.16816.F32.BF16 R12, R20.reuse, R24, R12 ;  /* 0x00000018140c723c */ /* 0x044fee000004180c */
[----:B------:R-:W-:Y:S01]  /*83d0*/  MUFU.EX2 R174, R37 ;  /* 0x0000002500ae7308 */ /* 0x000fe20000000800 */
[C---:B------:R-:W-:Y:S01]  /*83e0*/  HMMA.16816.F32.BF16 R124, R20.reuse, R26, R124 ;  /* 0x0000001a147c723c */ /* 0x040fe2000004187c */
[----:B------:R-:W-:Y:S07]  /*83f0*/  LDSM.16.MT88.4 R24, [R228+0x1900] ;  /* 0x00190000e418783b */ /* 0x000fee0000004200 */
[C---:B----4-:R-:W-:Y:S01]  /*8400*/  HMMA.16816.F32.BF16 R16, R20.reuse, R136, R16 ;  /* 0x000000881410723c */ /* 0x050fe20000041810 */
[----:B---3--:R-:W2:Y:S01]  /*8410*/  LDSM.16.MT88.4 R32, [R225+0x1900] ;  /* 0x00190000e120783b */ /* 0x008ea20000004200 */
[----:B------:R-:W-:Y:S06]  /*8420*/  MUFU.EX2 R148, R39 ;  /* 0x0000002700947308 */ /* 0x000fec0000000800 */
[----:B------:R-:W-:Y:S01]  /*8430*/  HMMA.16816.F32.BF16 R128, R20, R138, R128 ;  /* 0x0000008a1480723c */ /* 0x000fe20000041880 */
[----:B------:R-:W3:Y:S03]  /*8440*/  LDSM.16.MT88.4 R136, [R227+0x1900] ;  /* 0x00190000e388783b */ /* 0x000ee60000004200 */
[----:B------:R-:W-:Y:S03]  /*8450*/  MUFU.EX2 R134, R43 ;  /* 0x0000002b00867308 */ /* 0x000fe60000000800 */
[----:B-1----:R-:W-:Y:S02]  /*8460*/  F2FP.BF16.PACK_AB R20, R198, R199 ;  /* 0x000000c7c614723e */ /* 0x002fe400000010ff */
[----:B------:R-:W-:Y:S03]  /*8470*/  F2FP.BF16.PACK_AB R22, R196, R197 ;  /* 0x000000c5c416723e */ /* 0x000fe600000010ff */
[----:B------:R-:W-:Y:S02]  /*8480*/  F2FP.BF16.PACK_AB R21, R161, R162 ;  /* 0x000000a2a115723e */ /* 0x000fe400000010ff */
[----:B------:R-:W-:Y:S01]  /*8490*/  F2FP.BF16.PACK_AB R23, R150, R151 ;  /* 0x000000979617723e */ /* 0x000fe200000010ff */
[----:B------:R1:W4:Y:S06]  /*84a0*/  MUFU.EX2 R175, R36 ;  /* 0x0000002400af7308 */ /* 0x00032c0000000800 */
[C---:B------:R-:W-:Y:S08]  /*84b0*/  HMMA.16816.F32.BF16 R4, R20.reuse, R28, R4 ;  /* 0x0000001c1404723c */ /* 0x040ff00000041804 */
[C---:B------:R-:W-:Y:S01]  /*84c0*/  HMMA.16816.F32.BF16 R8, R20.reuse, R30, R8 ;  /* 0x0000001e1408723c */ /* 0x040fe20000041808 */
[----:B------:R-:W4:Y:S07]  /*84d0*/  LDSM.16.MT88.4 R28, [R224+0x4900] ;  /* 0x00490000e01c783b */ /* 0x000f2e0000004200 */
[C---:B--2---:R-:W-:Y:S04]  /*84e0*/  HMMA.16816.F32.BF16 R52, R20.reuse, R32, R52 ;  /* 0x000000201434723c */ /* 0x044fe80000041834 */
[----:B-1----:R-:W-:Y:S02]  /*84f0*/  MOV R36, R173 ;  /* 0x000000ad00247202 */ /* 0x002fe40000000f00 */
[----:B------:R1:W2:Y:S02]  /*8500*/  MUFU.EX2 R173, R40 ;  /* 0x0000002800ad7308 */ /* 0x0002a40000000800 */
[C---:B------:R-:W-:Y:S01]  /*8510*/  HMMA.16816.F32.BF16 R56, R20.reuse, R34, R56 ;  /* 0x000000221438723c */ /* 0x040fe20000041838 */
[----:B------:R-:W2:Y:S07]  /*8520*/  LDSM.16.MT88.4 R32, [R225+0x4900] ;  /* 0x00490000e120783b */ /* 0x000eae0000004200 */
[C---:B------:R-:W-:Y:S08]  /*8530*/  HMMA.16816.F32.BF16 R60, R20.reuse, R24, R60 ;  /* 0x00000018143c723c */ /* 0x040ff0000004183c */
[C---:B------:R-:W-:Y:S01]  /*8540*/  HMMA.16816.F32.BF16 R64, R20.reuse, R26, R64 ;  /* 0x0000001a1440723c */ /* 0x040fe20000041840 */
[----:B------:R-:W2:Y:S07]  /*8550*/  LDSM.16.MT88.4 R24, [R228+0x4900] ;  /* 0x00490000e418783b */ /* 0x000eae0000004200 */
[C---:B---3--:R-:W-:Y:S01]  /*8560*/  HMMA.16816.F32.BF16 R68, R20.reuse, R136, R68 ;  /* 0x000000881444723c */ /* 0x048fe20000041844 */
[----:B-1----:R-:W-:Y:S07]  /*8570*/  LDSM.16.MT88.4 R40, [R225+0x5100] ;  /* 0x00510000e128783b */ /* 0x002fee0000004200 */
[C---:B------:R-:W-:Y:S01]  /*8580*/  HMMA.16816.F32.BF16 R72, R20.reuse, R138, R72 ;  /* 0x0000008a1448723c */ /* 0x040fe20000041848 */
[----:B------:R-:W1:Y:S07]  /*8590*/  LDSM.16.MT88.4 R136, [R227+0x4900] ;  /* 0x00490000e388783b */ /* 0x000e6e0000004200 */
[C---:B----4-:R-:W-:Y:S08]  /*85a0*/  HMMA.16816.F32.BF16 R76, R20.reuse, R28, R76 ;  /* 0x0000001c144c723c */ /* 0x050ff0000004184c */
[C---:B------:R-:W-:Y:S01]  /*85b0*/  HMMA.16816.F32.BF16 R80, R20.reuse, R30, R80 ;  /* 0x0000001e1450723c */ /* 0x040fe20000041850 */
[----:B------:R-:W3:Y:S07]  /*85c0*/  LDSM.16.MT88.4 R28, [R224+0x7900] ;  /* 0x00790000e01c783b */ /* 0x000eee0000004200 */
[C---:B--2---:R-:W-:Y:S08]  /*85d0*/  HMMA.16816.F32.BF16 R84, R20.reuse, R32, R84 ;  /* 0x000000201454723c */ /* 0x044ff00000041854 */
[C---:B------:R-:W-:Y:S01]  /*85e0*/  HMMA.16816.F32.BF16 R88, R20.reuse, R34, R88 ;  /* 0x000000221458723c */ /* 0x040fe20000041858 */
[----:B------:R-:W2:Y:S07]  /*85f0*/  LDSM.16.MT88.4 R32, [R225+0x7900] ;  /* 0x00790000e120783b */ /* 0x000eae0000004200 */
[C---:B------:R-:W-:Y:S08]  /*8600*/  HMMA.16816.F32.BF16 R92, R20.reuse, R24, R92 ;  /* 0x00000018145c723c */ /* 0x040ff0000004185c */
[C---:B------:R-:W-:Y:S01]  /*8610*/  HMMA.16816.F32.BF16 R96, R20.reuse, R26, R96 ;  /* 0x0000001a1460723c */ /* 0x040fe20000041860 */
[----:B------:R-:W4:Y:S07]  /*8620*/  LDSM.16.MT88.4 R24, [R228+0x7900] ;  /* 0x00790000e418783b */ /* 0x000f2e0000004200 */
        /* <DEDUP_REMOVED lines=12> */
[C---:B-1----:R-:W-:Y:S07]  /*86f0*/  HMMA.16816.F32.BF16 R16, R20.reuse, R136, R16 ;  /* 0x000000881410723c */ /* 0x042fee0000041810 */
[--C-:B------:R-:W-:Y:S01]  /*8700*/  FFMA.FTZ R136, R44, c[0x0][0x2d0], -R172.reuse ;  /* 0x0000b4002c887a23 */ /* 0x100fe200000108ac */
[----:B------:R-:W-:Y:S01]  /*8710*/  HMMA.16816.F32.BF16 R128, R20, R138, R128 ;  /* 0x0000008a1480723c */ /* 0x000fe20000041880 */
[----:B------:R-:W5:Y:S03]  /*8720*/  LDL.LU R138, [R1+0x4] ;  /* 0x00000400018a7983 */ /* 0x000f660000300800 */
[--C-:B------:R-:W-:Y:S02]  /*8730*/  FFMA.FTZ R137, R45, c[0x0][0x2d0], -R172.reuse ;  /* 0x0000b4002d897a23 */ /* 0x100fe400000108ac */
[--C-:B------:R-:W-:Y:S01]  /*8740*/  FFMA.FTZ R44, R50, c[0x0][0x2d0], -R133.reuse ;  /* 0x0000b400322c7a23 */ /* 0x100fe20000010885 */
[----:B------:R-:W-:Y:S01]  /*8750*/  F2FP.BF16.PACK_AB R20, R174, R175 ;  /* 0x000000afae14723e */ /* 0x000fe200000010ff */
[--C-:B------:R-:W-:Y:S01]  /*8760*/  FFMA.FTZ R45, R46, c[0x0][0x2d0], -R133.reuse ;  /* 0x0000b4002e2d7a23 */ /* 0x100fe20000010885 */
[----:B------:R-:W-:Y:S03]  /*8770*/  F2FP.BF16.PACK_AB R22, R163, R173 ;  /* 0x000000ada316723e */ /* 0x000fe600000010ff */
[----:B------:R-:W-:Y:S01]  /*8780*/  F2FP.BF16.PACK_AB R21, R148, R149 ;  /* 0x000000959415723e */ /* 0x000fe200000010ff */
[--C-:B------:R-:W-:Y:S01]  /*8790*/  FFMA.FTZ R46, R47, c[0x0][0x2d0], -R133.reuse ;  /* 0x0000b4002f2e7a23 */ /* 0x100fe20000010885 */
[----:B------:R-:W-:Y:S01]  /*87a0*/  F2FP.BF16.PACK_AB R23, R134, R160 ;  /* 0x000000a08617723e */ /* 0x000fe200000010ff */
[----:B------:R-:W-:Y:S01]  /*87b0*/  FFMA.FTZ R133, R51, c[0x0][0x2d0], -R133 ;  /* 0x0000b40033857a23 */ /* 0x000fe20000010885 */
[----:B------:R-:W-:Y:S01]  /*87c0*/  MOV R50, R143 ;  /* 0x0000008f00327202 */ /* 0x000fe20000000f00 */
[----:B------:R-:W-:Y:S01]  /*87d0*/  MUFU.EX2 R47, R137 ;  /* 0x00000089002f7308 */ /* 0x000fe20000000800 */
[----:B------:R-:W-:Y:S01]  /*87e0*/  MOV R51, R140 ;  /* 0x0000008c00337202 */ /* 0x000fe20000000f00 */
[----:B------:R-:W-:Y:S01]  /*87f0*/  FFMA.FTZ R172, R49, c[0x0][0x2d0], -R172 ;  /* 0x0000b40031ac7a23 */ /* 0x000fe200000108ac */
[----:B------:R-:W-:Y:S01]  /*8800*/  MOV R139, R141 ;  /* 0x0000008d008b7202 */ /* 0x000fe20000000f00 */
[C---:B---3--:R-:W-:Y:S06]  /*8810*/  HMMA.16816.F32.BF16 R4, R20.reuse, R28, R4 ;  /* 0x0000001c1404723c */ /* 0x048fec0000041804 */
[----:B------:R-:W1:Y:S02]  /*8820*/  MUFU.EX2 R49, R136 ;  /* 0x0000008800317308 */ /* 0x000e640000000800 */
[C---:B------:R-:W-:Y:S01]  /*8830*/  HMMA.16816.F32.BF16 R8, R20.reuse, R30, R8 ;  /* 0x0000001e1408723c */ /* 0x040fe20000041808 */
[----:B------:R-:W-:Y:S07]  /*8840*/  LDSM.16.MT88.4 R28, [R224+0x5100] ;  /* 0x00510000e01c783b */ /* 0x000fee0000004200 */
[C---:B--2---:R-:W-:Y:S01]  /*8850*/  HMMA.16816.F32.BF16 R52, R20.reuse, R32, R52 ;  /* 0x000000201434723c */ /* 0x044fe20000041834 */
[----:B------:R-:W-:Y:S07]  /*8860*/  MUFU.EX2 R172, R172 ;  /* 0x000000ac00ac7308 */ /* 0x000fee0000000800 */
[C---:B------:R-:W-:Y:S01]  /*8870*/  HMMA.16816.F32.BF16 R56, R20.reuse, R34, R56 ;  /* 0x000000221438723c */ /* 0x040fe20000041838 */
[----:B------:R-:W-:Y:S02]  /*8880*/  LDSM.16.MT88.4 R32, [R228+0x5100] ;  /* 0x00510000e420783b */ /* 0x000fe40000004200 */
[----:B------:R-:W-:Y:S05]  /*8890*/  MUFU.EX2 R133, R133 ;  /* 0x0000008500857308 */ /* 0x000fea0000000800 */
[C---:B----4-:R-:W-:Y:S05]  /*88a0*/  HMMA.16816.F32.BF16 R60, R20.reuse, R24, R60 ;  /* 0x00000018143c723c */ /* 0x050fea000004183c */
[----:B------:R-:W-:Y:S03]  /*88b0*/  MUFU.EX2 R45, R45 ;  /* 0x0000002d002d7308 */ /* 0x000fe60000000800 */
[C---:B------:R-:W-:Y:S01]  /*88c0*/  HMMA.16816.F32.BF16 R64, R20.reuse, R26, R64 ;  /* 0x0000001a1440723c */ /* 0x040fe20000041840 */
[----:B------:R-:W-:Y:S03]  /*88d0*/  LDSM.16.MT88.4 R24, [R227+0x5100] ;  /* 0x00510000e318783b */ /* 0x000fe60000004200 */
[----:B------:R-:W-:Y:S01]  /*88e0*/  FFMA.FTZ R2, R2, R146, R36 ;  /* 0x0000009202027223 */ /* 0x000fe20000010024 */
[----:B------:R-:W-:Y:S02]  /*88f0*/  MOV R146, R147 ;  /* 0x0000009300927202 */ /* 0x000fe40000000f00 */
[----:B------:R-:W-:Y:S01]  /*8900*/  MOV R147, R144 ;  /* 0x0000009000937202 */ /* 0x000fe20000000f00 */
[----:B------:R-:W-:Y:S01]  /*8910*/  FADD.FTZ R2, R139, R2 ;  /* 0x000000028b027221 */ /* 0x000fe20000010000 */
[----:B------:R-:W2:Y:S01]  /*8920*/  LDSM.16.MT88.4 R36, [R227+0x2100] ;  /* 0x00210000e324783b */ /* 0x000ea20000004200 */
[----:B------:R-:W3:Y:S02]  /*8930*/  MUFU.EX2 R46, R46 ;  /* 0x0000002e002e7308 */ /* 0x000ee40000000800 */
[----:B------:R-:W-:Y:S01]  /*8940*/  MOV R144, R145 ;  /* 0x0000009100907202 */ /* 0x000fe20000000f00 */
[----:B------:R-:W-:Y:S01]  /*8950*/  FADD.FTZ R2, R51, R2 ;  /* 0x0000000233027221 */ /* 0x000fe20000010000 */
[----:B------:R-:W-:Y:S03]  /*8960*/  MOV R145, R142 ;  /* 0x0000008e00917202 */ /* 0x000fe60000000f00 */
[----:B------:R-:W-:Y:S01]  /*8970*/  LDSM.16.MT88.4 R140, [R224+0x2900] ;  /* 0x00290000e08c783b */ /* 0x000fe20000004200 */
[----:B------:R-:W-:Y:S02]  /*8980*/  FADD.FTZ R2, R50, R2 ;  /* 0x0000000232027221 */ /* 0x000fe40000010000 */
[----:B------:R-:W4:Y:S02]  /*8990*/  MUFU.EX2 R44, R44 ;  /* 0x0000002c002c7308 */ /* 0x000f240000000800 */
[----:B------:R-:W-:Y:S04]  /*89a0*/  FADD.FTZ R2, R146, R2 ;  /* 0x0000000292027221 */ /* 0x000fe80000010000 */
[----:B------:R-:W-:Y:S04]  /*89b0*/  FADD.FTZ R2, R147, R2 ;  /* 0x0000000293027221 */ /* 0x000fe80000010000 */
[----:B------:R-:W-:Y:S04]  /*89c0*/  FADD.FTZ R2, R144, R2 ;  /* 0x0000000290027221 */ /* 0x000fe80000010000 */
[----:B------:R-:W-:Y:S04]  /*89d0*/  FADD.FTZ R2, R145, R2 ;  /* 0x0000000291027221 */ /* 0x000fe80000010000 */
[----:B------:R-:W-:Y:S04]  /*89e0*/  FADD.FTZ R2, R252, R2 ;  /* 0x00000002fc027221 */ /* 0x000fe80000010000 */
[----:B------:R-:W-:Y:S04]  /*89f0*/  FADD.FTZ R2, R251, R2 ;  /* 0x00000002fb027221 */ /* 0x000fe80000010000 */
[----:B------:R-:W-:Y:S01]  /*8a00*/  FADD.FTZ R2, R250, R2 ;  /* 0x00000002fa027221 */ /* 0x000fe20000010000 */
[C---:B--2---:R-:W-:Y:S03]  /*8a10*/  HMMA.16816.F32.BF16 R68, R20.reuse, R36, R68 ;  /* 0x000000241444723c */ /* 0x044fe60000041844 */
[----:B------:R-:W-:Y:S04]  /*8a20*/  FADD.FTZ R2, R249, R2 ;  /* 0x00000002f9027221 */ /* 0x000fe80000010000 */
[----:B------:R-:W-:Y:S01]  /*8a30*/  FADD.FTZ R2, R199, R2 ;  /* 0x00000002c7027221 */ /* 0x000fe20000010000 */
[C---:B------:R-:W-:Y:S01]  /*8a40*/  HMMA.16816.F32.BF16 R72, R20.reuse, R38, R72 ;  /* 0x000000261448723c */ /* 0x040fe20000041848 */
[----:B------:R-:W-:Y:S03]  /*8a50*/  LDSM.16.MT88.4 R36, [R225+0x8100] ;  /* 0x00810000e124783b */ /* 0x000fe60000004200 */
[----:B------:R-:W-:Y:S04]  /*8a60*/  FADD.FTZ R2, R198, R2 ;  /* 0x00000002c6027221 */ /* 0x000fe80000010000 */
[C---:B------:R-:W-:Y:S04]  /*8a70*/  HMMA.16816.F32.BF16 R76, R20.reuse, R28, R76 ;  /* 0x0000001c144c723c */ /* 0x040fe8000004184c */
[----:B------:R-:W-:Y:S04]  /*8a80*/  FADD.FTZ R2, R197, R2 ;  /* 0x00000002c5027221 */ /* 0x000fe80000010000 */
[C---:B------:R-:W-:Y:S01]  /*8a90*/  HMMA.16816.F32.BF16 R80, R20.reuse, R30, R80 ;  /* 0x0000001e1450723c */ /* 0x040fe20000041850 */
[----:B------:R-:W2:Y:S03]  /*8aa0*/  LDSM.16.MT88.4 R28, [R224+0x8100] ;  /* 0x00810000e01c783b */ /* 0x000ea60000004200 */
[----:B------:R-:W-:Y:S04]  /*8ab0*/  FADD.FTZ R2, R196, R2 ;  /* 0x00000002c4027221 */ /* 0x000fe80000010000 */
[C---:B------:R-:W-:Y:S04]  /*8ac0*/  HMMA.16816.F32.BF16 R84, R20.reuse, R40, R84 ;  /* 0x000000281454723c */ /* 0x040fe80000041854 */
[----:B------:R-:W-:Y:S04]  /*8ad0*/  FADD.FTZ R2, R175, R2 ;  /* 0x00000002af027221 */ /* 0x000fe80000010000 */
[C---:B------:R-:W-:Y:S01]  /*8ae0*/  HMMA.16816.F32.BF16 R88, R20.reuse, R42, R88 ;  /* 0x0000002a1458723c */ /* 0x040fe20000041858 */
[----:B------:R-:W1:Y:S03]  /*8af0*/  LDSM.16.MT88.4 R40, [R228+0x8100] ;  /* 0x00810000e428783b */ /* 0x000e660000004200 */
[----:B------:R-:W-:Y:S04]  /*8b00*/  FADD.FTZ R2, R174, R2 ;  /* 0x00000002ae027221 */ /* 0x000fe80000010000 */
[C---:B------:R-:W-:Y:S04]  /*8b10*/  HMMA.16816.F32.BF16 R92, R20.reuse, R32, R92 ;  /* 0x00000020145c723c */ /* 0x040fe8000004185c */
[----:B------:R-:W-:Y:S04]  /*8b20*/  FADD.FTZ R2, R173, R2 ;  /* 0x00000002ad027221 */ /* 0x000fe80000010000 */
[C---:B------:R-:W-:Y:S01]  /*8b30*/  HMMA.16816.F32.BF16 R96, R20.reuse, R34, R96 ;  /* 0x000000221460723c */ /* 0x040fe20000041860 */
[----:B------:R-:W1:Y:S03]  /*8b40*/  LDSM.16.MT88.4 R32, [R227+0x8100] ;  /* 0x00810000e320783b */ /* 0x000e660000004200 */
[----:B------:R-:W-:Y:S04]  /*8b50*/  FADD.FTZ R2, R163, R2 ;  /* 0x00000002a3027221 */ /* 0x000fe80000010000 */
[C---:B------:R-:W-:Y:S08]  /*8b60*/  HMMA.16816.F32.BF16 R100, R20.reuse, R24, R100 ;  /* 0x000000181464723c */ /* 0x040ff00000041864 */
[C---:B------:R-:W-:Y:S01]  /*8b70*/  HMMA.16816.F32.BF16 R104, R20.reuse, R26, R104 ;  /* 0x0000001a1468723c */ /* 0x040fe20000041868 */
[----:B------:R-:W3:Y:S07]  /*8b80*/  LDSM.16.MT88.4 R24, [R225+0x2900] ;  /* 0x00290000e118783b */ /* 0x000eee0000004200 */
[C---:B--2---:R-:W-:Y:S08]  /*8b90*/  HMMA.16816.F32.BF16 R108, R20.reuse, R28, R108 ;  /* 0x0000001c146c723c */ /* 0x044ff0000004186c */
[C---:B------:R-:W-:Y:S01]  /*8ba0*/  HMMA.16816.F32.BF16 R112, R20.reuse, R30, R112 ;  /* 0x0000001e1470723c */ /* 0x040fe20000041870 */
[----:B------:R-:W2:Y:S07]  /*8bb0*/  LDSM.16.MT88.4 R28, [R228+0x2900] ;  /* 0x00290000e41c783b */ /* 0x000eae0000004200 */
[C---:B------:R-:W-:Y:S08]  /*8bc0*/  HMMA.16816.F32.BF16 R116, R20.reuse, R36, R116 ;  /* 0x000000241474723c */ /* 0x040ff00000041874 */
[C---:B------:R-:W-:Y:S01]  /*8bd0*/  HMMA.16816.F32.BF16 R120, R20.reuse, R38, R120 ;  /* 0x000000261478723c */ /* 0x040fe20000041878 */
[----:B------:R-:W-:Y:S07]  /*8be0*/  LDSM.16.MT88.4 R36, [R228+0x5900] ;  /* 0x00590000e424783b */ /* 0x000fee0000004200 */
[C---:B-1----:R-:W-:Y:S08]  /*8bf0*/  HMMA.16816.F32.BF16 R12, R20.reuse, R40, R12 ;  /* 0x00000028140c723c */ /* 0x042ff0000004180c */
[C---:B------:R-:W-:Y:S01]  /*8c00*/  HMMA.16816.F32.BF16 R124, R20.reuse, R42, R124 ;  /* 0x0000002a147c723c */ /* 0x040fe2000004187c */
[----:B------:R-:W-:Y:S07]  /*8c10*/  LDSM.16.MT88.4 R40, [R227+0x5900] ;  /* 0x00590000e328783b */ /* 0x000fee0000004200 */
[C---:B------:R-:W-:Y:S08]  /*8c20*/  HMMA.16816.F32.BF16 R16, R20.reuse, R32, R16 ;  /* 0x000000201410723c */ /* 0x040ff00000041810 */
[----:B------:R-:W-:Y:S01]  /*8c30*/  HMMA.16816.F32.BF16 R128, R20, R34, R128 ;  /* 0x000000221480723c */ /* 0x000fe20000041880 */
[----:B------:R-:W1:Y:S06]  /*8c40*/  LDSM.16.MT88.4 R32, [R227+0x2900] ;  /* 0x00290000e320783b */ /* 0x000e6c0000004200 */
[----:B------:R-:W-:Y:S02]  /*8c50*/  F2FP.BF16.PACK_AB R20, R47, R49 ;  /* 0x000000312f14723e */ /* 0x000fe400000010ff */
[----:B---3--:R-:W-:Y:S03]  /*8c60*/  F2FP.BF16.PACK_AB R21, R46, R45 ;  /* 0x0000002d2e15723e */ /* 0x008fe600000010ff */
[----:B------:R-:W-:Y:S02]  /*8c70*/  F2FP.BF16.PACK_AB R22, R172, R48 ;  /* 0x00000030ac16723e */ /* 0x000fe400000010ff */
[----:B----4-:R-:W-:Y:S01]  /*8c80*/  F2FP.BF16.PACK_AB R23, R133, R44 ;  /* 0x0000002c8517723e */ /* 0x010fe200000010ff */
[----:B-----5:R-:W-:Y:S06]  /*8c90*/  FFMA.FTZ R0, R0, R138, R183 ;  /* 0x0000008a00007223 */ /* 0x020fec00000100b7 */
[C---:B------:R-:W-:Y:S01]  /*8ca0*/  HMMA.16816.F32.BF16 R136, R20.reuse, R140, R4 ;  /* 0x0000008c1488723c */ /* 0x040fe20000041804 */
[----:B------:R-:W3:Y:S02]  /*8cb0*/  LDSM.16.MT88.4 R4, [R224+0x5900] ;  /* 0x00590000e004783b */ /* 0x000ee40000004200 */
[----:B------:R-:W-:Y:S04]  /*8cc0*/  FADD.FTZ R0, R182, R0 ;  /* 0x00000000b6007221 */ /* 0x000fe80000010000 */
[----:B------:R-:W-:Y:S01]  /*8cd0*/  FADD.FTZ R0, R181, R0 ;  /* 0x00000000b5007221 */ /* 0x000fe20000010000 */
[C---:B------:R-:W-:Y:S01]  /*8ce0*/  HMMA.16816.F32.BF16 R140, R20.reuse, R142, R8 ;  /* 0x0000008e148c723c */ /* 0x040fe20000041808 */
[----:B------:R-:W4:Y:S03]  /*8cf0*/  LDSM.16.MT88.4 R8, [R225+0x5900] ;  /* 0x00590000e108783b */ /* 0x000f260000004200 */
[----:B------:R-:W-:Y:S04]  /*8d00*/  FADD.FTZ R0, R180, R0 ;  /* 0x00000000b4007221 */ /* 0x000fe80000010000 */
[C---:B------:R-:W-:Y:S04]  /*8d10*/  HMMA.16816.F32.BF16 R52, R20.reuse, R24, R52 ;  /* 0x000000181434723c */ /* 0x040fe80000041834 */
[----:B------:R-:W-:Y:S04]  /*8d20*/  FADD.FTZ R0, R171, R0 ;  /* 0x00000000ab007221 */ /* 0x000fe80000010000 */
[C---:B------:R-:W-:Y:S01]  /*8d30*/  HMMA.16816.F32.BF16 R56, R20.reuse, R26, R56 ;  /* 0x0000001a1438723c */ /* 0x040fe20000041838 */
[----:B------:R-:W5:Y:S03]  /*8d40*/  LDSM.16.MT88.4 R24, [R224+0x8900] ;  /* 0x00890000e018783b */ /* 0x000f660000004200 */
[----:B------:R-:W-:Y:S04]  /*8d50*/  FADD.FTZ R0, R170, R0 ;  /* 0x00000000aa007221 */ /* 0x000fe80000010000 */
[C---:B--2---:R-:W-:Y:S04]  /*8d60*/  HMMA.16816.F32.BF16 R60, R20.reuse, R28, R60 ;  /* 0x0000001c143c723c */ /* 0x044fe8000004183c */
[----:B------:R-:W-:Y:S04]  /*8d70*/  FADD.FTZ R0, R169, R0 ;  /* 0x00000000a9007221 */ /* 0x000fe80000010000 */
[C---:B------:R-:W-:Y:S01]  /*8d80*/  HMMA.16816.F32.BF16 R64, R20.reuse, R30, R64 ;  /* 0x0000001e1440723c */ /* 0x040fe20000041840 */
[----:B------:R-:W2:Y:S03]  /*8d90*/  LDSM.16.MT88.4 R28, [R225+0x8900] ;  /* 0x00890000e11c783b */ /* 0x000ea60000004200 */
[----:B------:R-:W-:Y:S04]  /*8da0*/  FADD.FTZ R0, R168, R0 ;  /* 0x00000000a8007221 */ /* 0x000fe80000010000 */
[C---:B-1----:R-:W-:Y:S04]  /*8db0*/  HMMA.16816.F32.BF16 R68, R20.reuse, R32, R68 ;  /* 0x000000201444723c */ /* 0x042fe80000041844 */
[----:B------:R-:W-:Y:S04]  /*8dc0*/  FADD.FTZ R0, R167, R0 ;  /* 0x00000000a7007221 */ /* 0x000fe80000010000 */
[C---:B------:R-:W-:Y:S04]  /*8dd0*/  HMMA.16816.F32.BF16 R72, R20.reuse, R34, R72 ;  /* 0x000000221448723c */ /* 0x040fe80000041848 */
[----:B------:R-:W-:Y:S04]  /*8de0*/  FADD.FTZ R0, R166, R0 ;  /* 0x00000000a6007221 */ /* 0x000fe80000010000 */
[C---:B---3--:R-:W-:Y:S04]  /*8df0*/  HMMA.16816.F32.BF16 R76, R20.reuse, R4, R76 ;  /* 0x00000004144c723c */ /* 0x048fe8000004184c */
[----:B------:R-:W-:Y:S04]  /*8e00*/  FADD.FTZ R0, R165, R0 ;  /* 0x00000000a5007221 */ /* 0x000fe80000010000 */
[C---:B------:R-:W-:Y:S01]  /*8e10*/  HMMA.16816.F32.BF16 R80, R20.reuse, R6, R80 ;  /* 0x000000061450723c */ /* 0x040fe20000041850 */
[----:B------:R-:W1:Y:S03]  /*8e20*/  LDSM.16.MT88.4 R4, [R228+0x8900] ;  /* 0x00890000e404783b */ /* 0x000e660000004200 */
[----:B------:R-:W-:Y:S04]  /*8e30*/  FADD.FTZ R0, R164, R0 ;  /* 0x00000000a4007221 */ /* 0x000fe80000010000 */
[C---:B----4-:R-:W-:Y:S04]  /*8e40*/  HMMA.16816.F32.BF16 R84, R20.reuse, R8, R84 ;  /* 0x000000081454723c */ /* 0x050fe80000041854 */
[----:B------:R-:W-:Y:S04]  /*8e50*/  FADD.FTZ R0, R162, R0 ;  /* 0x00000000a2007221 */ /* 0x000fe80000010000 */
[C---:B------:R-:W-:Y:S01]  /*8e60*/  HMMA.16816.F32.BF16 R88, R20.reuse, R10, R88 ;  /* 0x0000000a1458723c */ /* 0x040fe20000041858 */
[----:B------:R-:W3:Y:S03]  /*8e70*/  LDSM.16.MT88.4 R8, [R227+0x8900] ;  /* 0x00890000e308783b */ /* 0x000ee60000004200 */
        /* <DEDUP_REMOVED lines=9> */
[C---:B-----5:R-:W-:Y:S04]  /*8f10*/  HMMA.16816.F32.BF16 R108, R20.reuse, R24, R108 ;  /* 0x00000018146c723c */ /* 0x060fe8000004186c */
[----:B------:R-:W-:Y:S04]  /*8f20*/  FADD.FTZ R0, R160, R0 ;  /* 0x00000000a0007221 */ /* 0x000fe80000010000 */
[C---:B------:R-:W-:Y:S08]  /*8f30*/  HMMA.16816.F32.BF16 R112, R20.reuse, R26, R112 ;  /* 0x0000001a1470723c */ /* 0x040ff00000041870 */
[C---:B--2---:R-:W-:Y:S08]  /*8f40*/  HMMA.16816.F32.BF16 R116, R20.reuse, R28, R116 ;  /* 0x0000001c1474723c */ /* 0x044ff00000041874 */
[C---:B------:R-:W-:Y:S08]  /*8f50*/  HMMA.16816.F32.BF16 R120, R20.reuse, R30, R120 ;  /* 0x0000001e1478723c */ /* 0x040ff00000041878 */
[C---:B-1----:R-:W-:Y:S07]  /*8f60*/  HMMA.16816.F32.BF16 R144, R20.reuse, R4, R12 ;  /* 0x000000041490723c */ /* 0x042fee000004180c */
[----:B------:R-:W-:Y:S01]  /*8f70*/  FADD.FTZ R4, R134, R0 ;  /* 0x0000000086047221 */ /* 0x000fe20000010000 */
[C---:B------:R-:W-:Y:S04]  /*8f80*/  HMMA.16816.F32.BF16 R124, R20.reuse, R6, R124 ;  /* 0x00000006147c723c */ /* 0x040fe8000004187c */
[----:B------:R-:W-:Y:S01]  /*8f90*/  FADD.FTZ R0, R49, R2 ;  /* 0x0000000231007221 */ /* 0x000fe20000010000 */
[----:B------:R-:W-:Y:S01]  /*8fa0*/  MOV R134, R3 ;  /* 0x0000000300867202 */ /* 0x000fe20000000f00 */
[----:B------:R-:W-:Y:S02]  /*8fb0*/  FADD.FTZ R4, R45, R4 ;  /* 0x000000042d047221 */ /* 0x000fe40000010000 */
[C---:B---3--:R-:W-:Y:S04]  /*8fc0*/  HMMA.16816.F32.BF16 R148, R20.reuse, R8, R16 ;  /* 0x000000081494723c */ /* 0x048fe80000041810 */
[----:B------:R-:W-:Y:S02]  /*8fd0*/  FADD.FTZ R0, R47, R0 ;  /* 0x000000002f007221 */ /* 0x000fe40000010000 */
[----:B------:R-:W-:Y:S02]  /*8fe0*/  FADD.FTZ R4, R46, R4 ;  /* 0x000000042e047221 */ /* 0x000fe40000010000 */
[----:B------:R-:W-:Y:S04]  /*8ff0*/  HMMA.16816.F32.BF16 R128, R20, R10, R128 ;  /* 0x0000000a1480723c */ /* 0x000fe80000041880 */
[----:B------:R-:W-:Y:S02]  /*9000*/  FADD.FTZ R2, R48, R0 ;  /* 0x0000000030027221 */ /* 0x000fe40000010000 */
[----:B------:R-:W-:Y:S02]  /*9010*/  FADD.FTZ R0, R44, R4 ;  /* 0x000000042c007221 */ /* 0x000fe40000010000 */
[----:B------:R-:W-:Y:S04]  /*9020*/  FADD.FTZ R2, R172, R2 ;  /* 0x00000002ac027221 */ /* 0x000fe80000010000 */
[----:B------:R-:W-:Y:S01]  /*9030*/  FADD.FTZ R0, R133, R0 ;  /* 0x0000000085007221 */ /* 0x000fe20000010000 */
[----:B------:R1:W-:Y:S01]  /*9040*/  STL [R1], R2 ;  /* 0x0000000201007387 */ /* 0x0003e20000100800 */
[----:B------:R-:W-:Y:S03]  /*9050*/  MOV R133, R132 ;  /* 0x0000008400857202 */ /* 0x000fe60000000f00 */
[----:B------:R1:W-:Y:S01]  /*9060*/  STL [R1+0x4], R0 ;  /* 0x0000040001007387 */ /* 0x0003e20000100800 */
[----:B------:R-:W-:-:S05]  /*9070*/  @P0 BRA `(.L_x_2473) ;  /* 0xffffc9b000000947 */ /* 0x000fca000383ffff */
.L_x_2472:
[----:B-1----:R-:W2:Y:S04]  /*9080*/  LDL.LU R0, [R1] ;  /* 0x0000000001007983 */ /* 0x002ea80000300800 */
        /* <DEDUP_REMOVED lines=124> */
.L_x_2470:
        /* <DEDUP_REMOVED lines=262> */
.L_x_2476:
[----:B------:R-:W-:Y:S05]  /*a8b0*/  BSYNC B0 ;  /* 0x0000000000007941 */ /* 0x000fea0003800000 */
.L_x_2475:
        /* <DEDUP_REMOVED lines=146> */
.L_x_2474:
        /* <DEDUP_REMOVED lines=50> */
.L_x_2477:
        /* <DEDUP_REMOVED lines=16> */
.L_x_4990:


//--------------------- .text._ZN7cutlass13device_kernelIN5flash19enable_sm80_to_sm89INS1_16FlashAttnFwdSm80INS1_25CollectiveMainloopFwdSm80ILi8ELi1ELb0EN4cute5tupleIJNS5_1CILi128EEENS7_ILi64EEENS7_ILi192EEEEEELi192ENS_10bfloat16_tEfNS_4arch4Sm80ELb0ELb0ELb0ELb1ELb0ELb0ELb1ELb1EEENS1_21CollectiveEpilogueFwdINS6_IJS8_SA_S9_EEENS6_IJNS7_ILi1EEESI_SI_EEESC_SE_Li256ELb1ELb1ELb1ELb0EEENS1_36VarlenDynamicPersistentTileSchedulerILi128ELi64ELi256ELi256ELb1ELb1ELb0ELb0ELb1ELb1EEEEEEEEEvNT_6ParamsE --------------------------
	.section	.text._ZN7cutlass13device_kernelIN5flash19enable_sm80_to_sm89INS1_16FlashAttnFwdSm80INS1_25CollectiveMainloopFwdSm80ILi8ELi1ELb0EN4cute5tupleIJNS5_1CILi128EEENS7_ILi64EEENS7_ILi192EEEEEELi192ENS_10bfloat16_tEfNS_4arch4Sm80ELb0ELb0ELb0ELb1ELb0ELb0ELb1ELb1EEENS1_21CollectiveEpilogueFwdINS6_IJS8_SA_S9_EEENS6_IJNS7_ILi1EEESI_SI_EEESC_SE_Li256ELb1ELb1ELb1ELb0EEENS1_36VarlenDynamicPersistentTileSchedulerILi128ELi64ELi256ELi256ELb1ELb1ELb0ELb0ELb1ELb1EEEEEEEEEvNT_6ParamsE,"ax",@progbits
	.sectioninfo	@"SHI_REGISTERS=255"
	.align	128
.text._ZN7cutlass13device_kernelIN5flash19enable_sm80_to_sm89INS1_16FlashAttnFwdSm80INS1_25CollectiveMainloopFwdSm80ILi8ELi1ELb0EN4cute5tupleIJNS5_1CILi128EEENS7_ILi64EEENS7_ILi192EEEEEELi192ENS_10bfloat16_tEfNS_4arch4Sm80ELb0ELb0ELb0ELb1ELb0ELb0ELb1ELb1EEENS1_21CollectiveEpilogueFwdINS6_IJS8_SA_S9_EEENS6_IJNS7_ILi1EEESI_SI_EEESC_SE_Li256ELb1ELb1ELb1ELb0EEENS1_36VarlenDynamicPersistentTileSchedulerILi128ELi64ELi256ELi256ELb1ELb1ELb0ELb0ELb1ELb1EEEEEEEEEvNT_6ParamsE:
        .type           _ZN7cutlass13device_kernelIN5flash19enable_sm80_to_sm89INS1_16FlashAttnFwdSm80INS1_25CollectiveMainloopFwdSm80ILi8ELi1ELb0EN4cute5tupleIJNS5_1CILi128EEENS7_ILi64EEENS7_ILi192EEEEEELi192ENS_10bfloat16_tEfNS_4arch4Sm80ELb0ELb0ELb0ELb1ELb0ELb0ELb1ELb1EEENS1_21CollectiveEpilogueFwdINS6_IJS8_SA_S9_EEENS6_IJNS7_ILi1EEESI_SI_EEESC_SE_Li256ELb1ELb1ELb1ELb0EEENS1_36VarlenDynamicPersistentTileSchedulerILi128ELi64ELi256ELi256ELb1ELb1ELb0ELb0ELb1ELb1EEEEEEEEEvNT_6ParamsE,@function
        .size           _ZN7cutlass13device_kernelIN5flash19enable_sm80_to_sm89INS1_16FlashAttnFwdSm80INS1_25CollectiveMainloopFwdSm80ILi8ELi1ELb0EN4cute5tupleIJNS5_1CILi128EEENS7_ILi64EEENS7_ILi192EEEEEELi192ENS_10bfloat16_tEfNS_4arch4Sm80ELb0ELb0ELb0ELb1ELb0ELb0ELb1ELb1EEENS1_21CollectiveEpilogueFwdINS6_IJS8_SA_S9_EEENS6_IJNS7_ILi1EEESI_SI_EEESC_SE_Li256ELb1ELb1ELb1ELb0EEENS1_36VarlenDynamicPersistentTileSchedulerILi128ELi64ELi256ELi256ELb1ELb1ELb0ELb0ELb1ELb1EEEEEEEEEvNT_6ParamsE,(.L_x_4991 - _ZN7cutlass13device_kernelIN5flash19enable_sm80_to_sm89INS1_16FlashAttnFwdSm80INS1_25CollectiveMainloopFwdSm80ILi8ELi1ELb0EN4cute5tupleIJNS5_1CILi128EEENS7_ILi64EEENS7_ILi192EEEEEELi192ENS_10bfloat16_tEfNS_4arch4Sm80ELb0ELb0ELb0ELb1ELb0ELb0ELb1ELb1EEENS1_21CollectiveEpilogueFwdINS6_IJS8_SA_S9_EEENS6_IJNS7_ILi1EEESI_SI_EEESC_SE_Li256ELb1ELb1ELb1ELb0EEENS1_36VarlenDynamicPersistentTileSchedulerILi128ELi64ELi256ELi256ELb1ELb1ELb0ELb0ELb1ELb1EEEEEEEEEvNT_6ParamsE)
        .other          _ZN7cutlass13device_kernelIN5flash19enable_sm80_to_sm89INS1_16FlashAttnFwdSm80INS1_25CollectiveMainloopFwdSm80ILi8ELi1ELb0EN4cute5tupleIJNS5_1CILi128EEENS7_ILi64EEENS7_ILi192EEEEEELi192ENS_10bfloat16_tEfNS_4arch4Sm80ELb0ELb0ELb0ELb1ELb0ELb0ELb1ELb1EEENS1_21CollectiveEpilogueFwdINS6_IJS8_SA_S9_EEENS6_IJNS7_ILi1EEESI_SI_EEESC_SE_Li256ELb1ELb1ELb1ELb0EEENS1_36VarlenDynamicPersistentTileSchedulerILi128ELi64ELi256ELi256ELb1ELb1ELb0ELb0ELb1ELb1EEEEEEEEEvNT_6ParamsE,@"STO_CUDA_ENTRY STV_DEFAULT"
_ZN7cutlass13device_kernelIN5flash19enable_sm80_to_sm89INS1_16FlashAttnFwdSm80INS1_25CollectiveMainloopFwdSm80ILi8ELi1ELb0EN4cute5tupleIJNS5_1CILi128EEENS7_ILi64EEENS7_ILi192EEEEEELi192ENS_10bfloat16_tEfNS_4arch4Sm80ELb0ELb0ELb0ELb1ELb0ELb0ELb1ELb1EEENS1_21CollectiveEpilogueFwdINS6_IJS8_SA_S9_EEENS6_IJNS7_ILi1EEESI_SI_EEESC_SE_Li256ELb1ELb1ELb1ELb0EEENS1_36VarlenDynamicPersistentTileSchedulerILi128ELi64ELi256ELi256ELb1ELb1ELb0ELb0ELb1ELb1EEEEEEEEEvNT_6ParamsE:
        /* <DEDUP_REMOVED lines=55> */
.L_x_2483:
        /* <DEDUP_REMOVED lines=16> */
.L_x_2571:
        /* <DEDUP_REMOVED lines=16> */
.L_x_2572:
[----:B--2---:R-:W-:-:S05]  /*0570*/  IMAD R5, R5, c[0x0][0x538], RZ ;  /* 0x00014e0005057a24 */ /* 0x004fca00078e02ff */
[----:B------:R-:W-:-:S04]  /*0580*/  IADD3 R0, R5, R0, RZ ;  /* 0x0000000005007210 */ /* 0x000fc80007ffe0ff */
[----:B------:R-:W-:-:S13]  /*0590*/  ISETP.GT.AND P0, PT, R0, UR4, PT ;  /* 0x0000000400007c0c */ /* 0x000fda000bf04270 */
[----:B-1----:R-:W-:Y:S05]  /*05a0*/  @!P0 BRA `(.L_x_2483) ;  /* 0xfffffdc000008947 */ /* 0x002fea000383ffff */
.L_x_2479:
[----:B------:R-:W-:-:S05]  /*05b0*/  IADD3 R192, -R5, R0, RZ ;  /* 0x0000000005c07210 */ /* 0x000fca0007ffe1ff */
[----:B------:R-:W-:-:S05]  /*05c0*/  IMAD R0, R9, c[0x0][0x538], R192 ;  /* 0x00014e0009007a24 */ /* 0x000fca00078e02c0 */
[----:B------:R-:W-:Y:S01]  /*05d0*/  ISETP.GT.AND P0, PT, R0, UR4, PT ;  /* 0x0000000400007c0c */ /* 0x000fe2000bf04270 */
[----:B------:R-:W-:-:S12]  /*05e0*/  BRA.DIV ~URZ, `(.L_x_2484) ;  /* 0x0000b7927f007947 */ /* 0x000fd8000b800000 */
[----:B------:R-:W-:-:S04]  /*05f0*/  VOTE.ANY R10, PT, !P0 ;  /* 0x00000000000a7806 */ /* 0x000fc800040e0100 */
.L_x_2573:
[----:B------:R1:W2:Y:S01]  /*0600*/  POPC R0, R10 ;  /* 0x0000000a00007309 */ /* 0x0002a20000000000 */
[----:B------:R-:W-:Y:S05]  /*0610*/  BRA.DIV ~URZ, `(.L_x_2485) ;  /* 0x0000b7a27f007947 */ /* 0x000fea000b800000 */
[----:B--2---:R2:W3:Y:S01]  /*0620*/  SHFL.IDX PT, R8, R8, R0, 0x1f ;  /* 0x00001f0008087589 */ /* 0x0044e200000e0000 */
[----:B------:R-:W-:-:S03]  /*0630*/  MOV R11, RZ ;  /* 0x000000ff000b7202 */ /* 0x000fc60000000f00 */
[----:B------:R2:W4:Y:S04]  /*0640*/  SHFL.IDX PT, R4, R4, R0, 0x1f ;  /* 0x00001f0004047589 */ /* 0x00052800000e0000 */
.L_x_2574:
[----:B------:R-:W-:Y:S01]  /*0650*/  ISETP.NE.AND P0, PT, R10, RZ, PT ;  /* 0x000000ff0a00720c */ /* 0x000fe20003f05270 */
[----:B------:R-:W-:-:S12]  /*0660*/  BSSY B0, `(.L_x_2486) ;  /* 0x0000005000007945 */ /* 0x000fd80003800000 */
[----:B------:R-:W-:Y:S05]  /*0670*/  @!P0 BRA `(.L_x_2487) ;  /* 0x0000003000008947 */ /* 0x000fea0003800000 */
[----:B------:R-:W-:Y:S01]  /*0680*/  IADD3 R6, R0, -0x1, RZ ;  /* 0xffffffff00067810 */ /* 0x000fe20007ffe0ff */
[----:B------:R-:W-:Y:S05]  /*0690*/  BRA.DIV ~URZ, `(.L_x_2488) ;  /* 0x0000b8027f007947 */ /* 0x000fea000b800000 */
[----:B------:R1:W2:Y:S02]  /*06a0*/  SHFL.IDX PT, R11, R9, R6, 0x1f ;  /* 0x00001f06090b7589 */ /* 0x0002a400000e0000 */
.L_x_2487:
[----:B------:R-:W-:Y:S05]  /*06b0*/  BSYNC B0 ;  /* 0x0000000000007941 */ /* 0x000fea0003800000 */
.L_x_2486:
[----:B---3--:R-:W-:Y:S01]  /*06c0*/  IABS R2, R8 ;  /* 0x0000000800027213 */ /* 0x008fe20000000000 */
[----:B--2---:R-:W-:Y:S01]  /*06d0*/  IMAD R192, R11, c[0x0][0x538], R192 ;  /* 0x00014e000bc07a24 */ /* 0x004fe200078e02c0 */
[----:B-1--4-:R-:W-:Y:S02]  /*06e0*/  IABS R10, R4 ;  /* 0x00000004000a7213 */ /* 0x012fe40000000000 */
[----:B------:R-:W1:Y:S01]  /*06f0*/  I2F.RP R6, R2 ;  /* 0x0000000200067306 */ /* 0x000e620000209400 */
[----:B------:R-:W-:Y:S02]  /*0700*/  IADD3 R195, R0, R195, RZ ;  /* 0x000000c300c37210 */ /* 0x000fe40007ffe0ff */
[----:B------:R-:W-:-:S04]  /*0710*/  IADD3 R193, -R192, UR4, RZ ;  /* 0x00000004c0c17c10 */ /* 0x000fc8000fffe1ff */
[----:B------:R-:W-:Y:S01]  /*0720*/  IABS R9, R193 ;  /* 0x000000c100097213 */ /* 0x000fe20000000000 */
[----:B------:R-:W2:Y:S08]  /*0730*/  I2F.RP R12, R10 ;  /* 0x0000000a000c7306 */ /* 0x000eb00000209400 */
[----:B-1----:R-:W1:Y:S08]  /*0740*/  MUFU.RCP R6, R6 ;  /* 0x0000000600067308 */ /* 0x002e700000001000 */
[----:B--2---:R-:W2:Y:S01]  /*0750*/  MUFU.RCP R12, R12 ;  /* 0x0000000c000c7308 */ /* 0x004ea20000001000 */
[----:B-1----:R-:W-:-:S07]  /*0760*/  IADD3 R6, R6, 0xffffffe, RZ ;  /* 0x0ffffffe06067810 */ /* 0x002fce0007ffe0ff */
[----:B------:R-:W1:Y:S01]  /*0770*/  F2I.FTZ.U32.TRUNC.NTZ R7, R6 ;  /* 0x0000000600077305 */ /* 0x000e62000021f000 */
[----:B--2---:R-:W-:-:S07]  /*0780*/  IADD3 R12, R12, 0xffffffe, RZ ;  /* 0x0ffffffe0c0c7810 */ /* 0x004fce0007ffe0ff */
[----:B------:R2:W3:Y:S01]  /*0790*/  F2I.FTZ.U32.TRUNC.NTZ R13, R12 ;  /* 0x0000000c000d7305 */ /* 0x0004e2000021f000 */
[----:B-1----:R-:W-:Y:S02]  /*07a0*/  IMAD.MOV R5, RZ, RZ, -R7 ;  /* 0x000000ffff057224 */ /* 0x002fe400078e0a07 */
[----:B------:R-:W-:Y:S02]  /*07b0*/  IMAD.MOV.U32 R6, RZ, RZ, RZ ;  /* 0x000000ffff067224 */ /* 0x000fe400078e00ff */
[----:B------:R-:W-:Y:S01]  /*07c0*/  IMAD.MOV.U32 R11, RZ, RZ, R5 ;  /* 0x000000ffff0b7224 */ /* 0x000fe200078e0005 */
[----:B------:R-:W-:-:S03]  /*07d0*/  IABS R5, R8 ;  /* 0x0000000800057213 */ /* 0x000fc60000000000 */
[----:B------:R-:W-:Y:S01]  /*07e0*/  IMAD R11, R11, R2, RZ ;  /* 0x000000020b0b7224 */ /* 0x000fe200078e02ff */
[----:B--2---:R-:W-:Y:S01]  /*07f0*/  MOV R12, RZ ;  /* 0x000000ff000c7202 */ /* 0x004fe20000000f00 */
[----:B------:R-:W-:Y:S02]  /*0800*/  IMAD.MOV R5, RZ, RZ, -R5 ;  /* 0x000000ffff057224 */ /* 0x000fe400078e0a05 */
[----:B------:R-:W-:-:S04]  /*0810*/  IMAD.HI.U32 R11, R7, R11, R6 ;  /* 0x0000000b070b7227 */ /* 0x000fc800078e0006 */
[----:B---3--:R-:W-:Y:S02]  /*0820*/  IMAD.MOV R7, RZ, RZ, -R13 ;  /* 0x000000ffff077224 */ /* 0x008fe400078e0a0d */
[----:B------:R-:W-:-:S04]  /*0830*/  IMAD.HI.U32 R6, R11, R9, RZ ;  /* 0x000000090b067227 */ /* 0x000fc800078e00ff */
[----:B------:R-:W-:Y:S02]  /*0840*/  IMAD R5, R6, R5, R9 ;  /* 0x0000000506057224 */ /* 0x000fe400078e0209 */
[----:B------:R-:W-:-:S03]  /*0850*/  IMAD R7, R7, R10, RZ ;  /* 0x0000000a07077224 */ /* 0x000fc600078e02ff */
[----:B------:R-:W-:Y:S01]  /*0860*/  ISETP.GT.U32.AND P1, PT, R2, R5, PT ;  /* 0x000000050200720c */ /* 0x000fe20003f24070 */
[----:B------:R-:W-:-:S12]  /*0870*/  IMAD.HI.U32 R7, R13, R7, R12 ;  /* 0x000000070d077227 */ /* 0x000fd800078e000c */
[----:B------:R-:W-:Y:S01]  /*0880*/  @!P1 IMAD.IADD R5, R5, 0x1, -R2 ;  /* 0x0000000105059824 */ /* 0x000fe200078e0a02 */
[----:B------:R-:W-:Y:S02]  /*0890*/  @!P1 IADD3 R6, R6, 0x1, RZ ;  /* 0x0000000106069810 */ /* 0x000fe40007ffe0ff */
[----:B------:R-:W-:Y:S02]  /*08a0*/  ISETP.NE.AND P1, PT, R8, RZ, PT ;  /* 0x000000ff0800720c */ /* 0x000fe40003f25270 */
[----:B------:R-:W-:Y:S02]  /*08b0*/  ISETP.GE.U32.AND P2, PT, R5, R2, PT ;  /* 0x000000020500720c */ /* 0x000fe40003f46070 */
[----:B------:R-:W-:-:S04]  /*08c0*/  LOP3.LUT R2, R193, R8, RZ, 0x3c, !PT ;  /* 0x00000008c1027212 */ /* 0x000fc800078e3cff */
        /* <DEDUP_REMOVED lines=26> */
.L_x_2480:
[----:B------:R-:W-:Y:S01]  /*0a70*/  IMAD.MOV.U32 R193, RZ, RZ, RZ ;  /* 0x000000ffffc17224 */ /* 0x000fe200078e00ff */
[----:B------:R-:W-:Y:S01]  /*0a80*/  MOV R194, RZ ;  /* 0x000000ff00c27202 */ /* 0x000fe20000000f00 */
[----:B------:R-:W-:Y:S01]  /*0a90*/  IMAD.U32 R192, RZ, RZ, UR4 ;  /* 0x00000004ffc07e24 */ /* 0x000fe2000f8e00ff */
[----:B------:R-:W-:Y:S02]  /*0aa0*/  MOV R195, c[0x0][0x53c] ;  /* 0x00014f0000c37a02 */ /* 0x000fe40000000f00 */
.L_x_2489:
[----:B------:R-:W-:Y:S01]  /*0ab0*/  ISETP.NE.AND P0, PT, R3, RZ, PT ;  /* 0x000000ff0300720c */ /* 0x000fe20003f05270 */
[----:B------:R-:W-:-:S12]  /*0ac0*/  WARPSYNC 0xffffffff ;  /* 0xffffffff00007948 */ /* 0x000fd80003800000 */
[----:B------:R1:W-:Y:S04]  /*0ad0*/  @!P0 STS.128 [0x18100], R192 ;  /* 0x018100c0ff008388 */ /* 0x0003e80000000c00 */
[----:B------:R-:W-:Y:S06]  /*0ae0*/  BAR.ARV 0x5, 0x100 ;  /* 0x0144000000007b1d */ /* 0x000fec0000002000 */
.L_x_2478:
[----:B-1----:R-:W-:-:S13]  /*0af0*/  ISETP.GE.AND P0, PT, R195, c[0x0][0x53c], PT ;  /* 0x00014f00c3007a0c */ /* 0x002fda0003f06270 */
[----:B------:R-:W-:Y:S05]  /*0b00*/  @P0 EXIT ;  /* 0x000000000000094d */ /* 0x000fea0003800000 */
[----:B------:R-:W-:-:S04]  /*0b10*/  SHF.R.S32.HI R3, RZ, 0x1f, R201 ;  /* 0x0000001fff037819 */ /* 0x000fc800000114c9 */
[CC--:B------:R-:W-:Y:S02]  /*0b20*/  LEA.HI R10, R3.reuse, R201.reuse, RZ, 0x4 ;  /* 0x000000c9030a7211 */ /* 0x0c0fe400078f20ff */
[CC--:B------:R-:W-:Y:S02]  /*0b30*/  LEA.HI R8, R3.reuse, R201.reuse, RZ, 0x3 ;  /* 0x000000c903087211 */ /* 0x0c0fe400078f18ff */
[----:B------:R-:W-:Y:S02]  /*0b40*/  SHF.R.S32.HI R2, RZ, 0x4, R10 ;  /* 0x00000004ff027819 */ /* 0x000fe4000001140a */
[----:B------:R-:W-:Y:S02]  /*0b50*/  LEA.HI R0, R3, R201, RZ, 0x2 ;  /* 0x000000c903007211 */ /* 0x000fe400078f10ff */
[----:B------:R-:W-:Y:S02]  /*0b60*/  LEA.HI R4, R10, R2, RZ, 0x1 ;  /* 0x000000020a047211 */ /* 0x000fe400078f08ff */
[----:B------:R-:W-:-:S02]  /*0b70*/  LOP3.LUT R209, R8, 0xfffffff8, RZ, 0xc0, !PT ;  /* 0xfffffff808d17812 */ /* 0x000fc400078ec0ff */
[--C-:B------:R-:W-:Y:S02]  /*0b80*/  SHF.R.S32.HI R6, RZ, 0x2, R0.reuse ;  /* 0x00000002ff067819 */ /* 0x100fe40000011400 */
[----:B------:R-:W-:Y:S01]  /*0b90*/  SHF.R.S32.HI R7, RZ, 0x1f, R0 ;  /* 0x0000001fff077819 */ /* 0x000fe20000011400 */
[----:B------:R-:W-:Y:S01]  /*0ba0*/  IMAD.IADD R209, R201, 0x1, -R209 ;  /* 0x00000001c9d17824 */ /* 0x000fe200078e0ad1 */
[----:B------:R-:W-:Y:S02]  /*0bb0*/  LOP3.LUT R4, R4, 0xfffffffe, RZ, 0xc0, !PT ;  /* 0xfffffffe04047812 */ /* 0x000fe400078ec0ff */
[----:B------:R-:W-:Y:S01]  /*0bc0*/  LEA.HI R7, R7, R6, RZ, 0x3 ;  /* 0x0000000607077211 */ /* 0x000fe200078f18ff */
[----:B------:R-:W-:Y:S01]  /*0bd0*/  IMAD.SHL.U32 R212, R209, 0x8, RZ ;  /* 0x00000008d1d47824 */ /* 0x000fe200078e00ff */
[----:B------:R-:W-:Y:S01]  /*0be0*/  SHF.R.S32.HI R210, RZ, 0x3, R8 ;  /* 0x00000003ffd27819 */ /* 0x000fe20000011408 */
        /* <DEDUP_REMOVED lines=10> */
[----:B------:R-:W-:Y:S01]  /*0c90*/  IMAD.IADD R0, R201, 0x1, -R0 ;  /* 0x00000001c9007824 */ /* 0x000fe200078e0a00 */
[----:B------:R-:W-:-:S02]  /*0ca0*/  LOP3.LUT R8, R2, 0x8, R8, 0xf8, !PT ;  /* 0x0000000802087812 */ /* 0x000fc400078ef808 */
[----:B------:R-:W-:Y:S02]  /*0cb0*/  SHF.R.U32.HI R2, RZ, 0x3, R2 ;  /* 0x00000003ff027819 */ /* 0x000fe40000011602 */
[----:B------:R-:W-:Y:S02]  /*0cc0*/  LOP3.LUT R208, R6, 0xffffffe0, RZ, 0xc0, !PT ;  /* 0xffffffe006d07812 */ /* 0x000fe400078ec0ff */
[----:B------:R-:W-:Y:S02]  /*0cd0*/  LOP3.LUT R204, R204, 0x1c0, RZ, 0xc0, !PT ;  /* 0x000001c0cccc7812 */ /* 0x000fe400078ec0ff */
[----:B------:R-:W-:Y:S01]  /*0ce0*/  SHF.R.S32.HI R9, RZ, 0x1f, R10 ;  /* 0x0000001fff097819 */ /* 0x000fe2000001140a */
[----:B------:R-:W-:Y:S01]  /*0cf0*/  IMAD.IADD R208, R201, 0x1, -R208 ;  /* 0x00000001c9d07824 */ /* 0x000fe200078e0ad0 */
[----:B------:R-:W-:Y:S02]  /*0d00*/  LOP3.LUT R2, R8, R2, RZ, 0x3c, !PT ;  /* 0x0000000208027212 */ /* 0x000fe400078e3cff */
[----:B------:R-:W-:-:S02]  /*0d10*/  LOP3.LUT R5, R204, 0x38, R212, 0xf8, !PT ;  /* 0x00000038cc057812 */ /* 0x000fc400078ef8d4 */
[----:B------:R-:W-:Y:S02]  /*0d20*/  SHF.R.S32.HI R8, RZ, 0x5, R6 ;  /* 0x00000005ff087819 */ /* 0x000fe40000011406 */
[----:B------:R-:W-:Y:S02]  /*0d30*/  SHF.R.U32.HI R204, RZ, 0x3, R204 ;  /* 0x00000003ffcc7819 */ /* 0x000fe400000116cc */
[----:B------:R-:W-:Y:S02]  /*0d40*/  SHF.R.S32.HI R6, RZ, 0x1f, R6 ;  /* 0x0000001fff067819 */ /* 0x000fe40000011406 */
[----:B------:R-:W-:Y:S02]  /*0d50*/  LEA.HI R9, R9, R10, RZ, 0x3 ;  /* 0x0000000a09097211 */ /* 0x000fe400078f18ff */
[----:B------:R-:W-:Y:S02]  /*0d60*/  LEA.HI R3, R3, R201, RZ, 0x6 ;  /* 0x000000c903037211 */ /* 0x000fe400078f30ff */
[----:B------:R-:W-:-:S02]  /*0d70*/  LOP3.LUT R204, R5, R204, RZ, 0x3c, !PT ;  /* 0x000000cc05cc7212 */ /* 0x000fc400078e3cff */
[----:B------:R-:W-:Y:S01]  /*0d80*/  LEA.HI R6, R6, R8, RZ, 0x3 ;  /* 0x0000000806067211 */ /* 0x000fe200078f18ff */
[----:B------:R-:W-:Y:S01]  /*0d90*/  IMAD.SHL.U32 R3, R3, 0x8, RZ ;  /* 0x0000000803037824 */ /* 0x000fe200078e00ff */
[----:B------:R-:W-:Y:S02]  /*0da0*/  SHF.R.S32.HI R205, RZ, 0x1f, R208 ;  /* 0x0000001fffcd7819 */ /* 0x000fe400000114d0 */
[----:B------:R-:W-:Y:S02]  /*0db0*/  LOP3.LUT R11, R7, 0x1, RZ, 0xc0, !PT ;  /* 0x00000001070b7812 */ /* 0x000fe400078ec0ff */
[C---:B------:R-:W-:Y:S01]  /*0dc0*/  LOP3.LUT R5, R9.reuse, 0xfffffff8, RZ, 0xc0, !PT ;  /* 0xfffffff809057812 */ /* 0x040fe200078ec0ff */
[----:B------:R-:W-:Y:S01]  /*0dd0*/  IMAD.SHL.U32 R9, R9, 0x40, RZ ;  /* 0x0000004009097824 */ /* 0x000fe200078e00ff */
[----:B------:R-:W-:Y:S02]  /*0de0*/  LOP3.LUT R6, R6, 0xffffff8, RZ, 0xc0, !PT ;  /* 0x0ffffff806067812 */ /* 0x000fe400078ec0ff */
[----:B------:R-:W-:Y:S01]  /*0df0*/  LEA.HI R205, R205, R208, RZ, 0x2 ;  /* 0x000000d0cdcd7211 */ /* 0x000fe200078f10ff */
[----:B------:R-:W-:Y:S01]  /*0e00*/  IMAD.IADD R5, R10, 0x1, -R5 ;  /* 0x000000010a057824 */ /* 0x000fe200078e0a05 */
[----:B------:R-:W-:Y:S01]  /*0e10*/  ISETP.NE.U32.AND P0, PT, R11, 0x1, PT ;  /* 0x000000010b00780c */ /* 0x000fe20003f05070 */
[----:B------:R-:W-:Y:S01]  /*0e20*/  IMAD.IADD R6, R8, 0x1, -R6 ;  /* 0x0000000108067824 */ /* 0x000fe200078e0a06 */
[----:B------:R-:W-:Y:S01]  /*0e30*/  SHF.R.S32.HI R207, RZ, 0x2, R205 ;  /* 0x00000002ffcf7819 */ /* 0x000fe200000114cd */
[----:B------:R-:W-:Y:S01]  /*0e40*/  IMAD.SHL.U32 R10, R4, 0x8, RZ ;  /* 0x00000008040a7824 */ /* 0x000fe200078e00ff */
[C---:B------:R-:W-:Y:S01]  /*0e50*/  R2P PR, R7.reuse, 0x6 ;  /* 0x0000000607007804 */ /* 0x040fe20000000000 */
[----:B------:R-:W-:Y:S01]  /*0e60*/  IMAD.SHL.U32 R7, R7, 0x40, RZ ;  /* 0x0000004007077824 */ /* 0x000fe200078e00ff */
[----:B------:R-:W-:Y:S01]  /*0e70*/  LOP3.LUT R204, R204, 0x7ffffe00, R3, 0xf8, !PT ;  /* 0x7ffffe00cccc7812 */ /* 0x000fe200078ef803 */
[----:B------:R-:W-:Y:S01]  /*0e80*/  IMAD.SHL.U32 R3, R5, 0x40, RZ ;  /* 0x0000004005037824 */ /* 0x000fe200078e00ff */
[----:B------:R-:W-:Y:S01]  /*0e90*/  LOP3.LUT P4, RZ, R209, 0x2, RZ, 0xc0, !PT ;  /* 0x00000002d1ff7812 */ /* 0x000fe2000788c0ff */
[----:B------:R-:W-:Y:S01]  /*0ea0*/  IMAD R207, R6, 0x10, R207 ;  /* 0x0000001006cf7824 */ /* 0x000fe200078e02cf */
[----:B------:R-:W-:Y:S01]  /*0eb0*/  LEA.HI R6, R0, R0, RZ, 0x1 ;  /* 0x0000000000067211 */ /* 0x000fe200078f08ff */
[----:B------:R-:W-:Y:S01]  /*0ec0*/  IMAD.SHL.U32 R8, R8, 0x400, RZ ;  /* 0x0000040008087824 */ /* 0x000fe200078e00ff */
[----:B------:R-:W-:Y:S01]  /*0ed0*/  LOP3.LUT R7, R7, 0x1c0, RZ, 0xc0, !PT ;  /* 0x000001c007077812 */ /* 0x000fe200078ec0ff */
[----:B------:R-:W-:Y:S01]  /*0ee0*/  IMAD.SHL.U32 R204, R204, 0x2, RZ ;  /* 0x00000002cccc7824 */ /* 0x000fe200078e00ff */
[----:B------:R-:W-:Y:S01]  /*0ef0*/  LOP3.LUT R3, R3, 0x1c0, RZ, 0xc0, !PT ;  /* 0x000001c003037812 */ /* 0x000fe200078ec0ff */
[----:B------:R-:W-:Y:S01]  /*0f00*/  IMAD R232, R0, 0x2, R8 ;  /* 0x0000000200e87824 */ /* 0x000fe200078e0208 */
[----:B------:R-:W-:-:S02]  /*0f10*/  LOP3.LUT R6, R6, 0x1ffffffe, RZ, 0xc0, !PT ;  /* 0x1ffffffe06067812 */ /* 0x000fc400078ec0ff */
[----:B------:R-:W-:Y:S02]  /*0f20*/  LEA.HI R7, R7, R7, RZ, 0x1d ;  /* 0x0000000707077211 */ /* 0x000fe400078fe8ff */
[----:B------:R-:W-:Y:S01]  /*0f30*/  LOP3.LUT R10, R3, 0x8, R10, 0xf8, !PT ;  /* 0x00000008030a7812 */ /* 0x000fe200078ef80a */
[----:B------:R-:W-:Y:S01]  /*0f40*/  IMAD.IADD R206, R0, 0x1, -R6 ;  /* 0x0000000100ce7824 */ /* 0x000fe200078e0a06 */
[----:B------:R-:W-:Y:S01]  /*0f50*/  SHF.R.U32.HI R3, RZ, 0x3, R3 ;  /* 0x00000003ff037819 */ /* 0x000fe20000011603 */
[----:B------:R-:W-:Y:S01]  /*0f60*/  IMAD.IADD R232, R232, 0x1, R7 ;  /* 0x00000001e8e87824 */ /* 0x000fe200078e0207 */
[----:B------:R-:W-:Y:S01]  /*0f70*/  LOP3.LUT R6, R9, 0xfffffe00, RZ, 0xc0, !PT ;  /* 0xfffffe0009067812 */ /* 0x000fe200078ec0ff */
[----:B------:R-:W-:Y:S01]  /*0f80*/  IMAD R0, R4, 0x200, R2 ;  /* 0x0000020004007824 */ /* 0x000fe200078e0202 */
[----:B------:R-:W-:Y:S01]  /*0f90*/  LOP3.LUT R3, R10, R3, RZ, 0x3c, !PT ;  /* 0x000000030a037212 */ /* 0x000fe200078e3cff */
[----:B------:R-:W-:Y:S01]  /*0fa0*/  IMAD.MOV.U32 R2, RZ, RZ, 0x20 ;  /* 0x00000020ff027424 */ /* 0x000fe200078e00ff */
[----:B------:R-:W-:Y:S01]  /*0fb0*/  LOP3.LUT R205, R205, 0x7ffffffc, RZ, 0xc0, !PT ;  /* 0x7ffffffccdcd7812 */ /* 0x000fe200078ec0ff */
[----:B------:R-:W-:Y:S01]  /*0fc0*/  IMAD R206, R206, 0x8, R207 ;  /* 0x00000008cece7824 */ /* 0x000fe200078e02cf */
[----:B------:R-:W-:-:S02]  /*0fd0*/  IADD3 R4, R3, R6, R8 ;  /* 0x0000000603047210 */ /* 0x000fc40007ffe008 */
[----:B------:R-:W-:Y:S01]  /*0fe0*/  LEA R232, R232, 0x80, 0x1 ;  /* 0x00000080e8e87811 */ /* 0x000fe200078e08ff */
[----:B------:R-:W-:Y:S01]  /*0ff0*/  IMAD.IADD R205, R208, 0x1, -R205 ;  /* 0x00000001d0cd7824 */ /* 0x000fe200078e0acd */
[----:B------:R-:W-:Y:S02]  /*1000*/  LOP3.LUT P6, RZ, R5, 0x2, RZ, 0xc0, !PT ;  /* 0x0000000205ff7812 */ /* 0x000fe400078cc0ff */
[----:B------:R-:W-:Y:S01]  /*1010*/  LOP3.LUT R3, R3, R6, RZ, 0xfc, !PT ;  /* 0x0000000603037212 */ /* 0x000fe200078efcff */
[----:B------:R-:W-:Y:S01]  /*1020*/  IMAD.MOV.U32 R6, RZ, RZ, 0x40 ;  /* 0x00000040ff067424 */ /* 0x000fe200078e00ff */
[----:B------:R-:W-:Y:S01]  /*1030*/  SEL R235, R2, 0xffffffe0, !P1 ;  /* 0xffffffe002eb7807 */ /* 0x000fe20004800000 */
[----:B------:R-:W-:Y:S01]  /*1040*/  IMAD.SHL.U32 R205, R205, 0x2, RZ ;  /* 0x00000002cdcd7824 */ /* 0x000fe200078e00ff */
[----:B------:R-:W-:Y:S02]  /*1050*/  LEA R189, R0, 0x6100, 0x1 ;  /* 0x0000610000bd7811 */ /* 0x000fe400078e08ff */
[C---:B------:R-:W-:Y:S01]  /*1060*/  IADD3 R231, R232.reuse, -0x10, RZ ;  /* 0xfffffff0e8e77810 */ /* 0x040fe20007ffe0ff */
[----:B------:R-:W-:Y:S01]  /*1070*/  IMAD.IADD R230, R232, 0x1, R235 ;  /* 0x00000001e8e67824 */ /* 0x000fe200078e02eb */
[----:B------:R-:W-:-:S02]  /*1080*/  LOP3.LUT P5, RZ, R5, 0x4, RZ, 0xc0, !PT ;  /* 0x0000000405ff7812 */ /* 0x000fc400078ac0ff */
[C---:B------:R-:W-:Y:S01]  /*1090*/  LOP3.LUT P3, RZ, R209.reuse, 0x4, RZ, 0xc0, !PT ;  /* 0x00000004d1ff7812 */ /* 0x040fe2000786c0ff */
[----:B------:R-:W-:Y:S01]  /*10a0*/  IMAD R209, R209, 0x20, R210 ;  /* 0x00000020d1d17824 */ /* 0x000fe200078e02d2 */
[----:B------:R-:W-:Y:S02]  /*10b0*/  SEL R2, R2, 0xffffffe0, !P6 ;  /* 0xffffffe002027807 */ /* 0x000fe40007000000 */
[----:B------:R-:W-:Y:S02]  /*10c0*/  @P0 IADD3 R231, R232, 0x10, RZ ;  /* 0x00000010e8e70810 */ /* 0x000fe40007ffe0ff */
[----:B------:R-:W-:Y:S02]  /*10d0*/  LEA R190, R4, 0xc100, 0x1 ;  /* 0x0000c10004be7811 */ /* 0x000fe400078e08ff */
[----:B------:R-:W-:Y:S01]  /*10e0*/  LEA R183, R3, 0x100, 0x1 ;  /* 0x0000010003b77811 */ /* 0x000fe200078e08ff */
[----:B------:R-:W-:Y:S01]  /*10f0*/  IMAD.IADD R235, R235, 0x1, R231 ;  /* 0x00000001ebeb7824 */ /* 0x000fe200078e02e7 */
[----:B------:R-:W-:Y:S01]  /*1100*/  SEL R236, R6, 0xffffffc0, !P2 ;  /* 0xffffffc006ec7807 */ /* 0x000fe20005000000 */
[----:B------:R-:W-:Y:S01]  /*1110*/  IMAD.IADD R188, R190, 0x1, R2 ;  /* 0x00000001bebc7824 */ /* 0x000fe200078e0202 */
[C---:B------:R-:W-:Y:S01]  /*1120*/  IADD3 R187, R189.reuse, 0x20, RZ ;  /* 0x00000020bdbb7810 */ /* 0x040fe20007ffe0ff */
[----:B------:R-:W-:Y:S01]  /*1130*/  IMAD.IADD R182, R2, 0x1, R183 ;  /* 0x0000000102b67824 */ /* 0x000fe200078e02b7 */
[----:B------:R-:W-:Y:S01]  /*1140*/  SEL R5, R6, 0xffffffc0, !P3 ;  /* 0xffffffc006057807 */ /* 0x000fe20005800000 */
[--C-:B------:R-:W-:Y:S01]  /*1150*/  IMAD.IADD R229, R232, 0x1, R236.reuse ;  /* 0x00000001e8e57824 */ /* 0x100fe200078e02ec */
[----:B------:R-:W-:Y:S01]  /*1160*/  SEL R0, R6, 0xffffffc0, !P5 ;  /* 0xffffffc006007807 */ /* 0x000fe20006800000 */
[--C-:B------:R-:W-:Y:S01]  /*1170*/  IMAD.IADD R233, R230, 0x1, R236.reuse ;  /* 0x00000001e6e97824 */ /* 0x100fe200078e02ec */
[C---:B------:R-:W-:Y:S01]  /*1180*/  @P4 IADD3 R187, R189.reuse, -0x20, RZ ;  /* 0xffffffe0bdbb4810 */ /* 0x040fe20007ffe0ff */
[----:B------:R-:W-:Y:S01]  /*1190*/  IMAD.IADD R234, R236, 0x1, R231 ;  /* 0x00000001ecea7824 */ /* 0x000fe200078e02e7 */
[C---:B------:R-:W-:Y:S01]  /*11a0*/  IADD3 R203, R212.reuse, 0x40, RZ ;  /* 0x00000040d4cb7810 */ /* 0x040fe20007ffe0ff */
[----:B------:R-:W-:Y:S01]  /*11b0*/  IMAD.IADD R185, R189, 0x1, R5 ;  /* 0x00000001bdb97824 */ /* 0x000fe200078e0205 */
[----:B------:R-:W-:Y:S01]  /*11c0*/  IADD3 R202, R212, 0x80, RZ ;  /* 0x00000080d4ca7810 */ /* 0x000fe20007ffe0ff */
[----:B------:R-:W-:Y:S01]  /*11d0*/  IMAD.IADD R176, R5, 0x1, R187 ;  /* 0x0000000105b07824 */ /* 0x000fe200078e02bb */
[----:B------:R-:W-:Y:S01]  /*11e0*/  IADD3 R227, R205, 0x88, RZ ;  /* 0x00000088cde37810 */ /* 0x000fe20007ffe0ff */
[----:B------:R-:W-:Y:S01]  /*11f0*/  IMAD.IADD R236, R235, 0x1, R236 ;  /* 0x00000001ebec7824 */ /* 0x000fe200078e02ec */
[C---:B------:R-:W-:Y:S01]  /*1200*/  IADD3 R226, R205.reuse, 0x90, RZ ;  /* 0x00000090cde27810 */ /* 0x040fe20007ffe0ff */
[--C-:B------:R-:W-:Y:S01]  /*1210*/  IMAD.IADD R186, R190, 0x1, R0.reuse ;  /* 0x00000001beba7824 */ /* 0x100fe200078e0200 */
        /* <DEDUP_REMOVED lines=8> */
[----:B------:R-:W-:Y:S02]  /*12a0*/  SHF.R.S32.HI R213, RZ, 0x1f, R212 ;  /* 0x0000001fffd57819 */ /* 0x000fe400000114d4 */
[----:B------:R-:W-:Y:S02]  /*12b0*/  SHF.R.S32.HI R198, RZ, 0x1f, R203 ;  /* 0x0000001fffc67819 */ /* 0x000fe400000114cb */
[----:B------:R-:W-:Y:S02]  /*12c0*/  SHF.R.S32.HI R197, RZ, 0x1f, R202 ;  /* 0x0000001fffc57819 */ /* 0x000fe400000114ca */
        /* <DEDUP_REMOVED lines=19> */
.L_x_2570:
        /* <DEDUP_REMOVED lines=34> */
.L_x_2490:
[----:B------:R-:W-:-:S04]  /*1620*/  ISETP.NE.U32.AND P1, PT, RZ, c[0x0][0x368], PT ;  /* 0x0000da00ff007a0c */ /* 0x000fc80003f25070 */
[----:B------:R-:W-:-:S13]  /*1630*/  ISETP.NE.AND.EX P1, PT, RZ, c[0x0][0x36c], PT, P1 ;  /* 0x0000db00ff007a0c */ /* 0x000fda0003f25310 */
[----:B------:R-:W-:Y:S05]  /*1640*/  @!P1 BRA `(.L_x_2491) ;  /* 0x0000004000009947 */ /* 0x000fea0003800000 */
[----:B--2---:R-:W-:-:S04]  /*1650*/  LEA R10, P1, R238, c[0x0][0x368], 0x2 ;  /* 0x0000da00ee0a7a11 */ /* 0x004fc800078210ff */
[----:B------:R-:W-:-:S05]  /*1660*/  LEA.HI.X R11, R238, c[0x0][0x36c], R237, 0x2, P1 ;  /* 0x0000db00ee0b7a11 */ /* 0x000fca00008f14ed */
[----:B------:R1:W5:Y:S01]  /*1670*/  LDG.E R4, [R10.64] ;  /* 0x000000060a047981 */ /* 0x000362000c1e1900 */
[----:B------:R-:W-:Y:S05]  /*1680*/  BRA `(.L_x_2492) ;  /* 0x0000005000007947 */ /* 0x000fea0003800000 */
.L_x_2491:
[----:B------:R-:W-:Y:S01]  /*1690*/  MOV R4, c[0x0][0x1d0] ;  /* 0x0000740000047a02 */ /* 0x000fe20000000f00 */
[----:B------:R-:W-:Y:S05]  /*16a0*/  @!P0 BRA `(.L_x_2492) ;  /* 0x0000003000008947 */ /* 0x000fea0003800000 */
[----:B------:R-:W3:Y:S04]  /*16b0*/  LDG.E R0, [R10.64] ;  /* 0x000000060a007981 */ /* 0x000ee8000c1e1900 */
[----:B------:R-:W3:Y:S02]  /*16c0*/  LDG.E R4, [R10.64+0x4] ;  /* 0x000004060a047981 */ /* 0x000ee4000c1e1900 */
[----:B---3--:R-:W-:-:S05]  /*16d0*/  IADD3 R4, -R0, R4, RZ ;  /* 0x0000000400047210 */ /* 0x008fca0007ffe1ff */
.L_x_2492:
[--C-:B-----5:R-:W-:Y:S01]  /*16e0*/  IMAD.IADD R4, R4, 0x1, -R5.reuse ;  /* 0x0000000104047824 */ /* 0x120fe200078e0a05 */
[C---:B--2---:R-:W-:Y:S01]  /*16f0*/  LOP3.LUT R9, R194.reuse, 0xff000000, RZ, 0xc0, !PT ;  /* 0xff000000c2097812 */ /* 0x044fe200078ec0ff */
[----:B------:R-:W-:Y:S01]  /*1700*/  BSSY B0, `(.L_x_2493) ;  /* 0x000002a000007945 */ /* 0x000fe20003800000 */
[----:B------:R-:W-:Y:S01]  /*1710*/  LOP3.LUT R242, R194, 0xff0000, RZ, 0xc0, !PT ;  /* 0x00ff0000c2f27812 */ /* 0x000fe200078ec0ff */
[----:B------:R-:W-:Y:S01]  /*1720*/  IMAD.IADD R7, R7, 0x1, R5 ;  /* 0x0000000107077824 */ /* 0x000fe200078e0205 */
[----:B------:R-:W-:-:S02]  /*1730*/  ISETP.GE.AND P1, PT, R4, 0x1, PT ;  /* 0x000000010400780c */ /* 0x000fc40003f26270 */
[----:B------:R-:W-:Y:S02]  /*1740*/  IADD3 R0, R4, 0x3f, RZ ;  /* 0x0000003f04007810 */ /* 0x000fe40007ffe0ff */
[----:B------:R-:W-:Y:S02]  /*1750*/  SHF.R.U32.HI R9, RZ, 0x8, R9 ;  /* 0x00000008ff097819 */ /* 0x000fe40000011609 */
[----:B------:R-:W-:Y:S02]  /*1760*/  SHF.R.S32.HI R2, RZ, 0x1f, R0 ;  /* 0x0000001fff027819 */ /* 0x000fe40000011400 */
[----:B------:R-:W-:Y:S02]  /*1770*/  LEA.HI R242, R242, R9, RZ, 0x10 ;  /* 0x00000009f2f27211 */ /* 0x000fe400078f80ff */
[----:B------:R-:W-:Y:S01]  /*1780*/  LEA.HI R0, R2, R0, RZ, 0x6 ;  /* 0x0000000002007211 */ /* 0x000fe200078f30ff */
[----:B------:R-:W-:Y:S01]  /*1790*/  IMAD.MOV.U32 R2, RZ, RZ, RZ ;  /* 0x000000ffff027224 */ /* 0x000fe200078e00ff */
[----:B------:R-:W-:-:S02]  /*17a0*/  LOP3.LUT R243, R242, 0xff, RZ, 0xc0, !PT ;  /* 0x000000fff2f37812 */ /* 0x000fc400078ec0ff */
[----:B------:R-:W-:Y:S02]  /*17b0*/  SHF.R.U32.HI R242, RZ, 0x10, R242 ;  /* 0x00000010fff27819 */ /* 0x000fe400000116f2 */
[----:B------:R-:W-:Y:S01]  /*17c0*/  SHF.R.S32.HI R0, RZ, 0x6, R0 ;  /* 0x00000006ff007819 */ /* 0x000fe20000011400 */
[----:B------:R-:W-:Y:S05]  /*17d0*/  @!P1 BRA `(.L_x_2494) ;  /* 0x000001c000009947 */ /* 0x000fea0003800000 */
[----:B------:R-:W-:-:S04]  /*17e0*/  ISETP.NE.AND P1, PT, R242, RZ, PT ;  /* 0x000000fff200720c */ /* 0x000fc80003f25270 */
[----:B------:R-:W-:-:S04]  /*17f0*/  SEL R9, R242, c[0x0][0x338], P1 ;  /* 0x0000ce00f2097a07 */ /* 0x000fc80000800000 */
        /* <DEDUP_REMOVED lines=24> */
[----:B------:R-:W-:-:S05]  /*1980*/  @!P2 LOP3.LUT R10, RZ, R9, RZ, 0x33, !PT ;  /* 0x00000009ff0aa212 */ /* 0x000fca00078e33ff */
[----:B------:R-:W-:Y:S02]  /*1990*/  IMAD.MOV.U32 R2, RZ, RZ, R10 ;  /* 0x000000ffff027224 */ /* 0x000fe400078e000a */
.L_x_2494:
[----:B------:R-:W-:Y:S05]  /*19a0*/  BSYNC B0 ;  /* 0x0000000000007941 */ /* 0x000fea0003800000 */
.L_x_2493:
        /* <DEDUP_REMOVED lines=58> */
[----:B------:R-:W-:-:S06]  /*1d50*/  @P2 IMAD.WIDE R2, R238, R3, c[0x0][0x340] ;  /* 0x0000d000ee022625 */ /* 0x000fcc00078e0203 */
[----:B------:R2:W3:Y:S01]  /*1d60*/  @P2 LDG.E R3, [R2.64] ;  /* 0x0000000602032981 */ /* 0x0004e2000c1e1900 */
[----:B------:R-:W-:Y:S01]  /*1d70*/  SHF.R.S32.HI R20, RZ, 0x1f, R6 ;  /* 0x0000001fff147819 */ /* 0x000fe20000011406 */
[----:B------:R-:W-:Y:S01]  /*1d80*/  IMAD.WIDE.U32 R12, R6, c[0x0][0x178], RZ ;  /* 0x00005e00060c7a25 */ /* 0x000fe200078e00ff */
[----:B------:R-:W-:Y:S02]  /*1d90*/  ISETP.GE.AND P5, PT, R203, c[0x0][0x1d4], PT ;  /* 0x00007500cb007a0c */ /* 0x000fe40003fa6270 */
[----:B------:R-:W-:Y:S01]  /*1da0*/  ISETP.GE.AND P4, PT, R212, c[0x0][0x1d4], PT ;  /* 0x00007500d4007a0c */ /* 0x000fe20003f86270 */
[----:B------:R-:W-:Y:S01]  /*1db0*/  IMAD R20, R20, c[0x0][0x178], RZ ;  /* 0x00005e0014147a24 */ /* 0x000fe200078e02ff */
[----:B------:R-:W-:Y:S02]  /*1dc0*/  SEL R28, RZ, 0xffffffff, P5 ;  /* 0xffffffffff1c7807 */ /* 0x000fe40002800000 */
[----:B-1----:R-:W-:Y:S01]  /*1dd0*/  SEL R11, RZ, 0x1, P4 ;  /* 0x00000001ff0b7807 */ /* 0x002fe20002000000 */
[----:B------:R-:W-:Y:S01]  /*1de0*/  IMAD R20, R6, c[0x0][0x17c], R20 ;  /* 0x00005f0006147a24 */ /* 0x000fe200078e0214 */
[----:B------:R-:W-:Y:S01]  /*1df0*/  ISETP.GE.AND P6, PT, R202, c[0x0][0x1d4], PT ;  /* 0x00007500ca007a0c */ /* 0x000fe20003fc6270 */
[----:B------:R-:W-:Y:S01]  /*1e00*/  IMAD.SHL.U32 R28, R28, 0x2, RZ ;  /* 0x000000021c1c7824 */ /* 0x000fe200078e00ff */
[----:B------:R-:W-:-:S02]  /*1e10*/  P2R R9, PR, RZ, 0x20 ;  /* 0x00000020ff097803 */ /* 0x000fc40000000000 */
[----:B------:R-:W-:Y:S01]  /*1e20*/  IADD3 R21, R13, R20, RZ ;  /* 0x000000140d157210 */ /* 0x000fe20007ffe0ff */
[----:B------:R-:W-:Y:S01]  /*1e30*/  IMAD.MOV.U32 R20, RZ, RZ, R12 ;  /* 0x000000ffff147224 */ /* 0x000fe200078e000c */
[----:B------:R-:W-:Y:S02]  /*1e40*/  LOP3.LUT R28, R28, 0x2, R11, 0xe2, !PT ;  /* 0x000000021c1c7812 */ /* 0x000fe400078ee20b */
[----:B------:R-:W-:Y:S01]  /*1e50*/  SHF.R.S32.HI R11, RZ, 0x1f, R7 ;  /* 0x0000001fff0b7819 */ /* 0x000fe20000011407 */
[C---:B------:R-:W-:Y:S01]  /*1e60*/  IMAD.WIDE.U32 R20, R239.reuse, c[0x0][0x1b8], R20 ;  /* 0x00006e00ef147a25 */ /* 0x040fe200078e0014 */
[----:B------:R-:W-:Y:S02]  /*1e70*/  SEL R13, RZ, 0x4, P6 ;  /* 0x00000004ff0d7807 */ /* 0x000fe40003000000 */
[----:B------:R-:W-:Y:S01]  /*1e80*/  P2R R10, PR, RZ, 0x10 ;  /* 0x00000010ff0a7803 */ /* 0x000fe20000000000 */
[----:B------:R-:W-:Y:S01]  /*1e90*/  IMAD R15, R239, c[0x0][0x1bc], R21 ;  /* 0x00006f00ef0f7a24 */ /* 0x000fe200078e0215 */
[----:B--2---:R-:W-:-:S02]  /*1ea0*/  MOV R2, c[0x0][0x2c4] ;  /* 0x0000b10000027a02 */ /* 0x004fc40000000f00 */
[----:B------:R-:W-:Y:S02]  /*1eb0*/  LOP3.LUT R28, R28, R13, RZ, 0xfc, !PT ;  /* 0x0000000d1c1c7212 */ /* 0x000fe400078efcff */
[----:B------:R-:W-:Y:S01]  /*1ec0*/  ISETP.NE.AND P1, PT, R2, 0x1, PT ;  /* 0x000000010200780c */ /* 0x000fe20003f25270 */
[----:B------:R-:W-:Y:S01]  /*1ed0*/  IMAD R2, R193, 0x80, R209 ;  /* 0x00000080c1027824 */ /* 0x000fe200078e02d1 */
[----:B------:R-:W-:Y:S02]  /*1ee0*/  ISETP.GE.AND P5, PT, R203, c[0x0][0x198], PT ;  /* 0x00006600cb007a0c */ /* 0x000fe40003fa6270 */
[----:B------:R-:W-:Y:S02]  /*1ef0*/  ISETP.GE.AND P4, PT, R202, c[0x0][0x198], PT ;  /* 0x00006600ca007a0c */ /* 0x000fe40003f86270 */
[----:B------:R-:W-:-:S07]  /*1f00*/  MOV R5, R2 ;  /* 0x0000000200057202 */ /* 0x000fce0000000f00 */
[----:B------:R-:W-:-:S05]  /*1f10*/  @P1 IMAD.HI.U32 R6, R2, c[0x0][0x2c8], RZ ;  /* 0x0000b20002061a27 */ /* 0x000fca00078e00ff */
[----:B------:R-:W-:Y:S02]  /*1f20*/  @P1 SHF.R.U32.HI R5, RZ, c[0x0][0x2cc], R6 ;  /* 0x0000b300ff051a19 */ /* 0x000fe40000011606 */
[C---:B------:R-:W-:Y:S02]  /*1f30*/  IADD3 R14, P1, R210.reuse, R7, RZ ;  /* 0x00000007d20e7210 */ /* 0x040fe40007f3e0ff */
[----:B------:R-:W-:Y:S02]  /*1f40*/  SEL R7, R237, RZ, !P3 ;  /* 0x000000ffed077207 */ /* 0x000fe40005800000 */
[----:B------:R-:W-:Y:S01]  /*1f50*/  LEA.HI.X.SX32 R11, R210, R11, 0x1, P1 ;  /* 0x0000000bd20b7211 */ /* 0x000fe200008f0eff */
[----:B------:R-:W-:Y:S01]  /*1f60*/  IMAD.WIDE.U32 R18, R14, c[0x0][0x1e0], R212 ;  /* 0x000078000e127a25 */ /* 0x000fe200078e00d4 */
[----:B------:R-:W-:Y:S02]  /*1f70*/  SEL R6, R238, RZ, !P3 ;  /* 0x000000ffee067207 */ /* 0x000fe40005800000 */
[----:B------:R-:W-:Y:S01]  /*1f80*/  ISETP.GE.AND P1, PT, R212, c[0x0][0x198], PT ;  /* 0x00006600d4007a0c */ /* 0x000fe20003f26270 */
[----:B------:R-:W-:-:S02]  /*1f90*/  IMAD R12, R11, c[0x0][0x1e0], RZ ;  /* 0x000078000b0c7a24 */ /* 0x000fc400078e02ff */
[----:B------:R-:W-:Y:S02]  /*1fa0*/  IMAD R11, R11, c[0x0][0x208], RZ ;  /* 0x000082000b0b7a24 */ /* 0x000fe400078e02ff */
[----:B------:R-:W-:-:S04]  /*1fb0*/  IMAD.WIDE.U32 R16, R14, c[0x0][0x208], R212 ;  /* 0x000082000e107a25 */ /* 0x000fc800078e00d4 */
[C---:B------:R-:W-:Y:S02]  /*1fc0*/  IMAD R12, R14.reuse, c[0x0][0x1e4], R12 ;  /* 0x000079000e0c7a24 */ /* 0x040fe400078e020c */
[----:B------:R-:W-:Y:S01]  /*1fd0*/  IMAD R11, R14, c[0x0][0x20c], R11 ;  /* 0x000083000e0b7a24 */ /* 0x000fe200078e020b */
[----:B------:R-:W-:Y:S01]  /*1fe0*/  MOV R14, R20 ;  /* 0x00000014000e7202 */ /* 0x000fe20000000f00 */
[----:B------:R-:W-:Y:S01]  /*1ff0*/  IMAD R7, R7, c[0x0][0x1c0], RZ ;  /* 0x0000700007077a24 */ /* 0x000fe200078e02ff */
[----:B------:R-:W-:Y:S01]  /*2000*/  IADD3 R13, R19, R12, RZ ;  /* 0x0000000c130d7210 */ /* 0x000fe20007ffe0ff */
[----:B------:R-:W-:Y:S01]  /*2010*/  IMAD.IADD R17, R17, 0x1, R11 ;  /* 0x0000000111117824 */ /* 0x000fe200078e020b */
[----:B------:R-:W-:Y:S01]  /*2020*/  SHF.R.S32.HI R11, RZ, 0x1f, R5 ;  /* 0x0000001fff0b7819 */ /* 0x000fe20000011405 */
[C---:B------:R-:W-:Y:S02]  /*2030*/  IMAD R7, R6.reuse, c[0x0][0x1c4], R7 ;  /* 0x0000710006077a24 */ /* 0x040fe400078e0207 */
[----:B------:R-:W-:-:S04]  /*2040*/  IMAD.WIDE.U32 R14, R6, c[0x0][0x1c0], R14 ;  /* 0x00007000060e7a25 */ /* 0x000fc800078e000e */
[----:B------:R-:W-:Y:S01]  /*2050*/  IMAD.MOV R6, RZ, RZ, -R5 ;  /* 0x000000ffff067224 */ /* 0x000fe200078e0a05 */
[----:B------:R-:W-:Y:S01]  /*2060*/  IADD3 R15, R15, R7, RZ ;  /* 0x000000070f0f7210 */ /* 0x000fe20007ffe0ff */
[----:B------:R-:W-:Y:S02]  /*2070*/  IMAD R11, R11, c[0x0][0x1b0], RZ ;  /* 0x00006c000b0b7a24 */ /* 0x000fe400078e02ff */
[----:B------:R-:W-:Y:S02]  /*2080*/  IMAD R6, R6, c[0x0][0x2c4], R2 ;  /* 0x0000b10006067a24 */ /* 0x000fe400078e0202 */
[----:B------:R-:W-:Y:S02]  /*2090*/  IMAD.MOV.U32 R12, RZ, RZ, R18 ;  /* 0x000000ffff0c7224 */ /* 0x000fe400078e0012 */
[C---:B------:R-:W-:Y:S01]  /*20a0*/  IMAD R11, R5.reuse, c[0x0][0x1b4], R11 ;  /* 0x00006d00050b7a24 */ /* 0x040fe200078e020b */
[----:B------:R-:W-:Y:S01]  /*20b0*/  SHF.R.S32.HI R2, RZ, 0x1f, R6 ;  /* 0x0000001fff027819 */ /* 0x000fe20000011406 */
[----:B------:R-:W-:-:S04]  /*20c0*/  IMAD.WIDE.U32 R14, R5, c[0x0][0x1b0], R14 ;  /* 0x00006c00050e7a25 */ /* 0x000fc800078e000e */
[----:B------:R-:W-:Y:S01]  /*20d0*/  IMAD.WIDE.U32 R12, R239, c[0x0][0x1e8], R12 ;  /* 0x00007a00ef0c7a25 */ /* 0x000fe200078e000c */
[----:B------:R-:W-:-:S03]  /*20e0*/  IADD3 R15, R15, R11, RZ ;  /* 0x0000000b0f0f7210 */ /* 0x000fc60007ffe0ff */
[----:B------:R-:W-:-:S04]  /*20f0*/  IMAD.WIDE.U32 R16, R239, c[0x0][0x210], R16 ;  /* 0x00008400ef107a25 */ /* 0x000fc800078e0010 */
[----:B------:R-:W-:Y:S01]  /*2100*/  IMAD R2, R2, c[0x0][0x1a8], RZ ;  /* 0x00006a0002027a24 */ /* 0x000fe200078e02ff */
[----:B------:R-:W-:Y:S01]  /*2110*/  MOV R248, R16 ;  /* 0x0000001000f87202 */ /* 0x000fe20000000f00 */
[----:B------:R-:W-:Y:S02]  /*2120*/  IMAD.MOV.U32 R250, RZ, RZ, R12 ;  /* 0x000000fffffa7224 */ /* 0x000fe400078e000c */
[C---:B------:R-:W-:Y:S02]  /*2130*/  IMAD R12, R6.reuse, c[0x0][0x1ac], R2 ;  /* 0x00006b00060c7a24 */ /* 0x040fe400078e0202 */
[C---:B------:R-:W-:Y:S02]  /*2140*/  IMAD R251, R239.reuse, c[0x0][0x1ec], R13 ;  /* 0x00007b00effb7a24 */ /* 0x040fe400078e020d */
[----:B------:R-:W-:Y:S02]  /*2150*/  IMAD R249, R239, c[0x0][0x214], R17 ;  /* 0x00008500eff97a24 */ /* 0x000fe400078e0211 */
[----:B------:R-:W-:-:S04]  /*2160*/  IMAD.WIDE.U32 R6, R6, c[0x0][0x1a8], R14 ;  /* 0x00006a0006067a25 */ /* 0x000fc800078e000e */
[----:B------:R-:W-:Y:S01]  /*2170*/  IMAD R11, R193, 0x80, R210 ;  /* 0x00000080c10b7824 */ /* 0x000fe200078e02d2 */
[----:B------:R-:W-:Y:S02]  /*2180*/  IADD3 R12, R7, R12, RZ ;  /* 0x0000000c070c7210 */ /* 0x000fe40007ffe0ff */
[----:B---3--:R-:W-:Y:S01]  /*2190*/  @P2 SHF.R.S32.HI R194, RZ, 0x1f, R3 ;  /* 0x0000001fffc22819 */ /* 0x008fe20000011403 */
[----:B------:R-:W-:Y:S01]  /*21a0*/  @!P2 IMAD.MOV.U32 R194, RZ, RZ, R237 ;  /* 0x000000ffffc2a224 */ /* 0x000fe200078e00ed */
[----:B------:R-:W-:-:S04]  /*21b0*/  @!P2 MOV R3, R238 ;  /* 0x000000ee0003a202 */ /* 0x000fc80000000f00 */
[----:B------:R-:W-:Y:S02]  /*21c0*/  SEL R194, R194, RZ, !P0 ;  /* 0x000000ffc2c27207 */ /* 0x000fe40004000000 */
[----:B------:R-:W-:Y:S02]  /*21d0*/  SEL R3, R3, RZ, !P0 ;  /* 0x000000ff03037207 */ /* 0x000fe40004000000 */
[----:B------:R-:W-:Y:S01]  /*21e0*/  LEA R13, P0, R6, c[0x0][0x160], 0x1 ;  /* 0x00005800060d7a11 */ /* 0x000fe200078008ff */
[C---:B------:R-:W-:Y:S02]  /*21f0*/  IMAD R240, R194.reuse, c[0x0][0x1f0], RZ ;  /* 0x00007c00c2f07a24 */ /* 0x040fe400078e02ff */
[----:B------:R-:W-:Y:S01]  /*2200*/  IMAD R194, R194, c[0x0][0x218], RZ ;  /* 0x00008600c2c27a24 */ /* 0x000fe200078e02ff */
[----:B------:R-:W-:Y:S01]  /*2210*/  LEA.HI.X R12, R6, c[0x0][0x164], R12, 0x1, P0 ;  /* 0x00005900060c7a11 */ /* 0x000fe200000f0c0c */
[C---:B------:R-:W-:Y:S02]  /*2220*/  IMAD R240, R3.reuse, c[0x0][0x1f4], R240 ;  /* 0x00007d0003f07a24 */ /* 0x040fe400078e02f0 */
[----:B------:R-:W-:-:S02]  /*2230*/  IMAD R194, R3, c[0x0][0x21c], R194 ;  /* 0x0000870003c27a24 */ /* 0x000fc400078e02c2 */
[----:B------:R-:W-:-:S04]  /*2240*/  IMAD.WIDE.U32 R250, R3, c[0x0][0x1f0], R250 ;  /* 0x00007c0003fa7a25 */ /* 0x000fc800078e00fa */
[----:B------:R-:W-:Y:S01]  /*2250*/  IMAD.WIDE.U32 R248, R3, c[0x0][0x218], R248 ;  /* 0x0000860003f87a25 */ /* 0x000fe200078e00f8 */
[----:B------:R-:W-:Y:S02]  /*2260*/  IADD3 R3, R0, -0x1, RZ ;  /* 0xffffffff00037810 */ /* 0x000fe40007ffe0ff */
[----:B------:R-:W-:Y:S02]  /*2270*/  IADD3 R240, R251, R240, RZ ;  /* 0x000000f0fbf07210 */ /* 0x000fe40007ffe0ff */
[----:B------:R-:W-:Y:S01]  /*2280*/  IADD3 R194, R249, R194, RZ ;  /* 0x000000c2f9c27210 */ /* 0x000fe20007ffe0ff */
[----:B------:R-:W-:Y:S05]  /*2290*/  BRA.DIV ~URZ, `(.L_x_2496) ;  /* 0x00009c627f007947 */ /* 0x000fea000b800000 */
[----:B------:R1:W2:Y:S02]  /*22a0*/  SHFL.IDX PT, R14, R12, RZ, 0x181f ;  /* 0x00181fff0c0e7589 */ /* 0x0002a400000e0000 */
.L_x_2575:
[----:B------:R-:W-:Y:S05]  /*22b0*/  BRA.DIV ~URZ, `(.L_x_2497) ;  /* 0x00009cb27f007947 */ /* 0x000fea000b800000 */
[----:B------:R3:W4:Y:S02]  /*22c0*/  SHFL.IDX PT, R2, R13, RZ, 0x181f ;  /* 0x00181fff0d027589 */ /* 0x00072400000e0000 */
.L_x_2576:
[----:B------:R-:W-:Y:S01]  /*22d0*/  IMAD R8, R8, c[0x0][0x2c4], RZ ;  /* 0x0000b10008087a24 */ /* 0x000fe200078e02ff */
[----:B------:R-:W-:Y:S04]  /*22e0*/  BSSY B0, `(.L_x_2498) ;  /* 0x000000f000007945 */ /* 0x000fe80003800000 */
        /* <DEDUP_REMOVED lines=14> */
.L_x_2499:
[----:B------:R-:W-:Y:S05]  /*23d0*/  BSYNC B0 ;  /* 0x0000000000007941 */ /* 0x000fea0003800000 */
.L_x_2498:
[----:B------:R-:W-:Y:S05]  /*23e0*/  BRA.DIV ~URZ, `(.L_x_2500) ;  /* 0x00009bf27f007947 */ /* 0x000fea000b800000 */
[----:B--2---:R2:W1:Y:S04]  /*23f0*/  SHFL.IDX PT, R14, R12, 0x1, 0x181f ;  /* 0x00381f000c0e7f89 */ /* 0x00446800000e0000 */
[----:B------:R2:W3:Y:S02]  /*2400*/  SHFL.IDX PT, R5, R13, 0x1, 0x181f ;  /* 0x00381f000d057f89 */ /* 0x0004e400000e0000 */
.L_x_2577:
[----:B----4-:R-:W-:Y:S01]  /*2410*/  IADD3 R2, R11, 0x20, RZ ;  /* 0x000000200b027810 */ /* 0x010fe20007ffe0ff */
[----:B------:R-:W-:Y:S03]  /*2420*/  BSSY B0, `(.L_x_2501) ;  /* 0x000000f000007945 */ /* 0x000fe60003800000 */
[----:B------:R-:W-:-:S13]  /*2430*/  ISETP.GE.AND P0, PT, R2, R8, PT ;  /* 0x000000080200720c */ /* 0x000fda0003f06270 */
[----:B------:R-:W-:Y:S05]  /*2440*/  @P0 BRA `(.L_x_2502) ;  /* 0x000000c000000947 */ /* 0x000fea0003800000 */
[----:B---3--:R-:W-:-:S04]  /*2450*/  LEA R16, P0, R212, R5, 0x1 ;  /* 0x00000005d4107211 */ /* 0x008fc800078008ff */
        /* <DEDUP_REMOVED lines=11> */
.L_x_2502:
[----:B------:R-:W-:Y:S05]  /*2510*/  BSYNC B0 ;  /* 0x0000000000007941 */ /* 0x000fea0003800000 */
.L_x_2501:
[----:B------:R-:W-:Y:S05]  /*2520*/  BRA.DIV ~URZ, `(.L_x_2503) ;  /* 0x00009b727f007947 */ /* 0x000fea000b800000 */
[----:B-1----:R1:W4:Y:S02]  /*2530*/  SHFL.IDX PT, R14, R12, 0x2, 0x181f ;  /* 0x00581f000c0e7f89 */ /* 0x00232400000e0000 */
.L_x_2578:
[----:B------:R-:W-:Y:S05]  /*2540*/  BRA.DIV ~URZ, `(.L_x_2504) ;  /* 0x00009bc27f007947 */ /* 0x000fea000b800000 */
[----:B---3--:R3:W1:Y:S02]  /*2550*/  SHFL.IDX PT, R5, R13, 0x2, 0x181f ;  /* 0x00581f000d057f89 */ /* 0x00866400000e0000 */
.L_x_2579:
[----:B------:R-:W-:Y:S01]  /*2560*/  IADD3 R2, R11, 0x40, RZ ;  /* 0x000000400b027810 */ /* 0x000fe20007ffe0ff */
[----:B------:R-:W-:Y:S03]  /*2570*/  BSSY B0, `(.L_x_2505) ;  /* 0x000000f000007945 */ /* 0x000fe60003800000 */
[----:B------:R-:W-:-:S13]  /*2580*/  ISETP.GE.AND P0, PT, R2, R8, PT ;  /* 0x000000080200720c */ /* 0x000fda0003f06270 */
[----:B------:R-:W-:Y:S05]  /*2590*/  @P0 BRA `(.L_x_2506) ;  /* 0x000000c000000947 */ /* 0x000fea0003800000 */
[----:B-1----:R-:W-:-:S04]  /*25a0*/  LEA R16, P0, R212, R5, 0x1 ;  /* 0x00000005d4107211 */ /* 0x002fc800078008ff */
[----:B----4-:R-:W-:Y:S02]  /*25b0*/  LEA.HI.X R17, R212, R14, R213, 0x1, P0 ;  /* 0x0000000ed4117211 */ /* 0x010fe400000f0cd5 */
        /* <DEDUP_REMOVED lines=10> */
.L_x_2506:
[----:B------:R-:W-:Y:S05]  /*2660*/  BSYNC B0 ;  /* 0x0000000000007941 */ /* 0x000fea0003800000 */
.L_x_2505:
[----:B------:R-:W-:Y:S05]  /*2670*/  BRA.DIV ~URZ, `(.L_x_2507) ;  /* 0x00009af27f007947 */ /* 0x000fea000b800000 */
[----:B-12---:R-:W1:Y:S04]  /*2680*/  SHFL.IDX PT, R12, R12, 0x3, 0x181f ;  /* 0x00781f000c0c7f89 */ /* 0x006e6800000e0000 */
[----:B---3--:R-:W2:Y:S02]  /*2690*/  SHFL.IDX PT, R13, R13, 0x3, 0x181f ;  /* 0x00781f000d0d7f89 */ /* 0x008ea400000e0000 */
.L_x_2580:
[----:B------:R-:W-:Y:S01]  /*26a0*/  IADD3 R11, R11, 0x60, RZ ;  /* 0x000000600b0b7810 */ /* 0x000fe20007ffe0ff */
[----:B------:R-:W-:Y:S01]  /*26b0*/  IMAD.IADD R7, R4, 0x1, -R210 ;  /* 0x0000000104077824 */ /* 0x000fe200078e0ad2 */
[----:B------:R-:W-:Y:S01]  /*26c0*/  SHF.R.S32.HI R6, RZ, 0x1f, R3 ;  /* 0x0000001fff067819 */ /* 0x000fe20000011403 */
[----:B----4-:R-:W-:Y:S01]  /*26d0*/  IMAD.WIDE.U32 R14, R3, c[0x0][0x1e0], RZ ;  /* 0x00007800030e7a25 */ /* 0x010fe200078e00ff */
[----:B------:R-:W-:-:S03]  /*26e0*/  ISETP.GE.AND P3, PT, R11, R8, PT ;  /* 0x000000080b00720c */ /* 0x000fc60003f66270 */
[----:B------:R-:W-:Y:S02]  /*26f0*/  IMAD R2, R6, c[0x0][0x1e0], RZ ;  /* 0x0000780006027a24 */ /* 0x000fe400078e02ff */
[C---:B------:R-:W-:Y:S02]  /*2700*/  IMAD R7, R3.reuse, -0x40, R7 ;  /* 0xffffffc003077824 */ /* 0x040fe400078e0207 */
[----:B------:R-:W-:Y:S02]  /*2710*/  IMAD R2, R3, c[0x0][0x1e4], R2 ;  /* 0x0000790003027a24 */ /* 0x000fe400078e0202 */
[----:B------:R-:W-:Y:S01]  /*2720*/  IMAD.MOV.U32 R8, RZ, RZ, 0x20 ;  /* 0x00000020ff087424 */ /* 0x000fe200078e00ff */
[----:B------:R-:W-:Y:S01]  /*2730*/  ISETP.GE.AND P2, PT, R7, 0x1, PT ;  /* 0x000000010700780c */ /* 0x000fe20003f46270 */
[----:B------:R-:W-:Y:S02]  /*2740*/  IMAD.IADD R2, R15, 0x1, R2 ;  /* 0x000000010f027824 */ /* 0x000fe400078e0202 */
[----:B--2---:R-:W-:Y:S01]  /*2750*/  @!P3 LEA R16, P0, R212, R13, 0x1 ;  /* 0x0000000dd410b211 */ /* 0x004fe200078008ff */
[----:B------:R-:W-:-:S03]  /*2760*/  IMAD R6, R6, c[0x0][0x208], RZ ;  /* 0x0000820006067a24 */ /* 0x000fc600078e02ff */
[----:B-1----:R-:W-:Y:S01]  /*2770*/  @!P3 LEA.HI.X R17, R212, R12, R213, 0x1, P0 ;  /* 0x0000000cd411b211 */ /* 0x002fe200000f0cd5 */
[----:B------:R-:W-:Y:S01]  /*2780*/  IMAD R6, R3, c[0x0][0x20c], R6 ;  /* 0x0000830003067a24 */ /* 0x000fe200078e0206 */
[----:B------:R-:W-:-:S03]  /*2790*/  LEA R5, P0, R14, R250, 0x6 ;  /* 0x000000fa0e057211 */ /* 0x000fc600078030ff */
[----:B------:R-:W-:Y:S01]  /*27a0*/  @!PT LDS RZ, [RZ] ;  /* 0x00000000fffff984 */ /* 0x000fe20000000800 */
[----:B------:R-:W-:Y:S01]  /*27b0*/  @!PT LDS RZ, [RZ] ;  /* 0x00000000fffff984 */ /* 0x000fe20000000800 */
[----:B------:R-:W-:Y:S01]  /*27c0*/  @!PT LDS RZ, [RZ] ;  /* 0x00000000fffff984 */ /* 0x000fe20000000800 */
[----:B------:R1:W-:Y:S01]  /*27d0*/  @!P3 LDGSTS.E.BYPASS.LTC128B.128 [R204+0xf100], [R16.64], !P1 ;  /* 0x0f10000010ccbfae */ /* 0x0003e2000c901d46 */
[----:B------:R-:W-:Y:S02]  /*27e0*/  ISETP.GE.AND P1, PT, R7, 0x21, PT ;  /* 0x000000210700780c */ /* 0x000fe40003f26270 */
[----:B------:R-:W-:Y:S01]  /*27f0*/  LEA.HI.X R2, R14, R240, R2, 0x6, P0 ;  /* 0x000000f00e027211 */ /* 0x000fe200000f3402 */
[----:B------:R-:W-:-:S04]  /*2800*/  IMAD.WIDE.U32 R14, R8, c[0x0][0x1e0], RZ ;  /* 0x00007800080e7a25 */ /* 0x000fc800078e00ff */
[----:B------:R-:W-:-:S06]  /*2810*/  IMAD R8, R8, c[0x0][0x1e4], RZ ;  /* 0x0000790008087a24 */ /* 0x000fcc00078e02ff */
[----:B------:R-:W-:-:S04]  /*2820*/  @P1 IADD3 R11, P0, R5, R14, RZ ;  /* 0x0000000e050b1210 */ /* 0x000fc80007f1e0ff */
[----:B------:R-:W-:Y:S02]  /*2830*/  @P1 IADD3.X R8, R2, R15, R8, P0, !PT ;  /* 0x0000000f02081210 */ /* 0x000fe400007fe408 */
[----:B------:R-:W-:-:S04]  /*2840*/  @P2 LEA R14, P0, R5, c[0x0][0x1c8], 0x1 ;  /* 0x00007200050e2a11 */ /* 0x000fc800078008ff */
[----:B------:R-:W-:Y:S01]  /*2850*/  @P2 LEA.HI.X R15, R5, c[0x0][0x1cc], R2, 0x1, P0 ;  /* 0x00007300050f2a11 */ /* 0x000fe200000f0c02 */
[----:B------:R-:W-:Y:S01]  /*2860*/  IMAD R2, R3, -0x40, R4 ;  /* 0xffffffc003027824 */ /* 0x000fe200078e0204 */
[----:B------:R-:W-:Y:S02]  /*2870*/  LOP3.LUT R4, R28, 0x1, RZ, 0xc0, !PT ;  /* 0x000000011c047812 */ /* 0x000fe400078ec0ff */
[----:B-1----:R-:W-:Y:S01]  /*2880*/  @!P3 LEA R16, P0, R203, R13, 0x1 ;  /* 0x0000000dcb10b211 */ /* 0x002fe200078008ff */
[----:B------:R-:W-:-:S03]  /*2890*/  IMAD.IADD R29, R2, 0x1, -R210 ;  /* 0x00000001021d7824 */ /* 0x000fc600078e0ad2 */
[----:B------:R-:W-:Y:S02]  /*28a0*/  @!P3 LEA.HI.X R17, R203, R12, R198, 0x1, P0 ;  /* 0x0000000ccb11b211 */ /* 0x000fe400000f0cc6 */
[----:B------:R-:W-:-:S03]  /*28b0*/  @!P3 LEA R18, P0, R202, R13, 0x1 ;  /* 0x0000000dca12b211 */ /* 0x000fc600078008ff */
[----:B------:R1:W-:Y:S01]  /*28c0*/  @!P3 LDGSTS.E.BYPASS.LTC128B.128 [R204+0x13100], [R16.64], !P5 ;  /* 0x1310000010ccbfae */ /* 0x0003e2000e901d46 */
[----:B------:R-:W-:Y:S02]  /*28d0*/  @!P3 LEA.HI.X R19, R202, R12, R197, 0x1, P0 ;  /* 0x0000000cca13b211 */ /* 0x000fe400000f0cc5 */
[----:B------:R-:W-:Y:S02]  /*28e0*/  ISETP.NE.AND P5, PT, R9, RZ, PT ;  /* 0x000000ff0900720c */ /* 0x000fe40003fa5270 */
[C---:B------:R-:W-:Y:S01]  /*28f0*/  @P1 LEA R12, P0, R11.reuse, c[0x0][0x1c8], 0x1 ;  /* 0x000072000b0c1a11 */ /* 0x040fe200078008ff */
[----:B------:R1:W-:Y:S01]  /*2900*/  @!P3 LDGSTS.E.BYPASS.LTC128B.128 [R204+0x17100], [R18.64], !P4 ;  /* 0x1710000012ccbfae */ /* 0x0003e2000e101d46 */
[----:B------:R-:W-:Y:S02]  /*2910*/  ISETP.NE.AND P4, PT, R10, RZ, PT ;  /* 0x000000ff0a00720c */ /* 0x000fe40003f85270 */
[----:B------:R-:W-:Y:S01]  /*2920*/  @P1 LEA.HI.X R13, R11, c[0x0][0x1cc], R8, 0x1, P0 ;  /* 0x000073000b0d1a11 */ /* 0x000fe200000f0c08 */
[----:B------:R-:W0:Y:S01]  /*2930*/  LDGDEPBAR ;  /* 0x00000000000079af */ /* 0x000e220000000000 */
[----:B------:R-:W-:Y:S01]  /*2940*/  WARPSYNC 0xffffffff ;  /* 0xffffffff00007948 */ /* 0x000fe20003800000 */
[----:B------:R-:W-:Y:S01]  /*2950*/  IMAD.WIDE.U32 R8, R3, c[0x0][0x208], RZ ;  /* 0x0000820003087a25 */ /* 0x000fe200078e00ff */
[----:B------:R-:W-:Y:S01]  /*2960*/  BSSY B0, `(.L_x_2508) ;  /* 0x00000e3000007945 */ /* 0x000fe20003800000 */
[----:B------:R-:W-:Y:S02]  /*2970*/  BAR.SYNC.DEFER_BLOCKING 0x0 ;  /* 0x0000000000007b1d */ /* 0x000fe40000010000 */
[----:B------:R-:W-:Y:S01]  /*2980*/  IMAD.IADD R6, R9, 0x1, R6 ;  /* 0x0000000109067824 */ /* 0x000fe200078e0206 */
[----:B------:R-:W-:-:S04]  /*2990*/  LEA R5, P0, R8, R248, 0x6 ;  /* 0x000000f808057211 */ /* 0x000fc800078030ff */
[----:B------:R-:W-:Y:S02]  /*29a0*/  LEA.HI.X R6, R8, R194, R6, 0x6, P0 ;  /* 0x000000c208067211 */ /* 0x000fe400000f3406 */
[----:B------:R-:W-:-:S04]  /*29b0*/  LEA R60, P0, R5, c[0x0][0x1f8], 0x1 ;  /* 0x00007e00053c7a11 */ /* 0x000fc800078008ff */
[----:B------:R-:W-:Y:S01]  /*29c0*/  LEA.HI.X R61, R5, c[0x0][0x1fc], R6, 0x1, P0 ;  /* 0x00007f00053d7a11 */ /* 0x000fe200000f0c06 */
[----:B------:R-:W-:-:S05]  /*29d0*/  IMAD.MOV.U32 R5, RZ, RZ, c[0x0][0x208] ;  /* 0x00008200ff057624 */ /* 0x000fca00078e00ff */
[----:B------:R-:W-:Y:S01]  /*29e0*/  LEA R62, P0, R5, R60, 0x6 ;  /* 0x0000003c053e7211 */ /* 0x000fe200078030ff */
[----:B------:R-:W-:Y:S01]  /*29f0*/  @!PT LDS RZ, [RZ] ;  /* 0x00000000fffff984 */ /* 0x000fe20000000800 */
[----:B------:R-:W-:Y:S01]  /*2a00*/  @!PT LDS RZ, [RZ] ;  /* 0x00000000fffff984 */ /* 0x000fe20000000800 */
[----:B------:R-:W-:Y:S01]  /*2a10*/  @!PT LDS RZ, [RZ] ;  /* 0x00000000fffff984 */ /* 0x000fe20000000800 */
[----:B------:R2:W-:Y:S04]  /*2a20*/  @P2 LDGSTS.E.BYPASS.LTC128B.128 [R204+0x6100], [R14.64], !P4 ;  /* 0x061000000ecc2fae */ /* 0x0005e8000e101d46 */
[----:B------:R2:W-:Y:S04]  /*2a30*/  @P2 LDGSTS.E.BYPASS.LTC128B.128 [R204+0x8100], [R14.64+0x80], !P5 ;  /* 0x081000800ecc2fae */ /* 0x0005e8000e901d46 */
[----:B------:R2:W-:Y:S01]  /*2a40*/  @P2 LDGSTS.E.BYPASS.LTC128B.128 [R204+0xa100], [R14.64+0x100], !P6 ;  /* 0x0a1001000ecc2fae */ /* 0x0005e2000f101d46 */
[----:B------:R-:W-:Y:S01]  /*2a50*/  ISETP.NE.U32.AND P2, PT, R4, 0x1, PT ;  /* 0x000000010400780c */ /* 0x000fe20003f45070 */
[----:B------:R-:W-:-:S02]  /*2a60*/  IMAD.MOV.U32 R4, RZ, RZ, c[0x0][0x20c] ;  /* 0x00008300ff047624 */ /* 0x000fc400078e00ff */
[----:B------:R2:W-:Y:S01]  /*2a70*/  @P1 LDGSTS.E.BYPASS.LTC128B.128 [R204+0x7100], [R12.64], !P4 ;  /* 0x071000000ccc1fae */ /* 0x0005e2000e101d46 */
[----:B------:R-:W-:Y:S02]  /*2a80*/  ISETP.LT.OR P3, PT, R29, 0x1, P2 ;  /* 0x000000011d00780c */ /* 0x000fe40001761670 */
[----:B------:R-:W-:Y:S01]  /*2a90*/  LEA.HI.X R63, R5, R61, R4, 0x6, P0 ;  /* 0x0000003d053f7211 */ /* 0x000fe200000f3404 */
[----:B------:R2:W-:Y:S01]  /*2aa0*/  @P1 LDGSTS.E.BYPASS.LTC128B.128 [R204+0x9100], [R12.64+0x80], !P5 ;  /* 0x091000800ccc1fae */ /* 0x0005e2000e901d46 */
[----:B------:R-:W-:-:S03]  /*2ab0*/  ISETP.LT.OR P2, PT, R29, 0x21, P2 ;  /* 0x000000211d00780c */ /* 0x000fc60001741670 */
[----:B------:R2:W-:Y:S01]  /*2ac0*/  @P1 LDGSTS.E.BYPASS.LTC128B.128 [R204+0xb100], [R12.64+0x100], !P6 ;  /* 0x0b1001000ccc1fae */ /* 0x0005e2000f101d46 */
[----:B------:R-:W-:-:S03]  /*2ad0*/  LOP3.LUT P1, RZ, R28, 0x2, RZ, 0xc0, !PT ;  /* 0x000000021cff7812 */ /* 0x000fc6000782c0ff */
[----:B------:R-:W0:Y:S01]  /*2ae0*/  LDGDEPBAR ;  /* 0x00000000000079af */ /* 0x000e220000000000 */
[C---:B------:R-:W-:Y:S02]  /*2af0*/  ISETP.LT.OR P0, PT, R29.reuse, 0x1, !P1 ;  /* 0x000000011d00780c */ /* 0x040fe40004f01670 */
[----:B------:R-:W-:Y:S01]  /*2b00*/  ISETP.LT.OR P1, PT, R29, 0x21, !P1 ;  /* 0x000000211d00780c */ /* 0x000fe20004f21670 */
[----:B------:R-:W-:-:S04]  /*2b10*/  DEPBAR.LE SB0, 0x1 ;  /* 0x000080400000791a */ /* 0x000fc80000000000 */
[----:B------:R-:W-:-:S04]  /*2b20*/  DEPBAR.LE SB0, 0x0 ;  /* 0x000080000000791a */ /* 0x000fc80000000000 */
[----:B------:R-:W-:Y:S06]  /*2b30*/  BAR.SYNC.DEFER_BLOCKING 0x0 ;  /* 0x0000000000007b1d */ /* 0x000fec0000010000 */
[----:B------:R-:W-:Y:S04]  /*2b40*/  LDSM.16.M88.4 R24, [R190] ;  /* 0x00000000be18783b */ /* 0x000fe80000000200 */
[----:B------:R-:W3:Y:S04]  /*2b50*/  LDSM.16.M88.4 R48, [R189] ;  /* 0x00000000bd30783b */ /* 0x000ee80000000200 */
[----:B------:R-:W4:Y:S04]  /*2b60*/  LDSM.16.M88.4 R40, [R189+0x800] ;  /* 0x00080000bd28783b */ /* 0x000f280000000200 */
[----:B------:R-:W5:Y:S04]  /*2b70*/  LDSM.16.M88.4 R32, [R189+0x1000] ;  /* 0x00100000bd20783b */ /* 0x000f680000000200 */
[----:B------:R-:W5:Y:S04]  /*2b80*/  LDSM.16.M88.4 R56, [R189+0x1800] ;  /* 0x00180000bd38783b */ /* 0x000f680000000200 */
[----:B------:R-:W-:Y:S04]  /*2b90*/  LDSM.16.M88.4 R4, [R188] ;  /* 0x00000000bc04783b */ /* 0x000fe80000000200 */
[----:B------:R-:W5:Y:S04]  /*2ba0*/  LDSM.16.M88.4 R20, [R187] ;  /* 0x00000000bb14783b */ /* 0x000f680000000200 */
[----:B-1----:R-:W1:Y:S04]  /*2bb0*/  LDSM.16.M88.4 R16, [R179] ;  /* 0x00000000b310783b */ /* 0x002e680000000200 */
[----:B--2---:R-:W2:Y:S04]  /*2bc0*/  LDSM.16.M88.4 R12, [R178] ;  /* 0x00000000b20c783b */ /* 0x004ea80000000200 */
[----:B------:R-:W1:Y:S04]  /*2bd0*/  LDSM.16.M88.4 R8, [R177] ;  /* 0x00000000b108783b */ /* 0x000e680000000200 */
[----:B------:R-:W-:Y:S01]  /*2be0*/  @!PT LDS RZ, [RZ] ;  /* 0x00000000fffff984 */ /* 0x000fe20000000800 */
[----:B------:R-:W-:Y:S01]  /*2bf0*/  @!PT LDS RZ, [RZ] ;  /* 0x00000000fffff984 */ /* 0x000fe20000000800 */
[----:B------:R-:W-:Y:S01]  /*2c00*/  @!PT LDS RZ, [RZ] ;  /* 0x00000000fffff984 */ /* 0x000fe20000000800 */
[----:B------:R1:W-:Y:S01]  /*2c10*/  LDGSTS.E.BYPASS.LTC128B.128 [R204+0x100], [R60.64], !P3 ;  /* 0x001000003ccc7fae */ /* 0x0003e2000d901d46 */
[----:B------:R-:W-:-:S03]  /*2c20*/  LOP3.LUT P3, RZ, R28, 0x4, RZ, 0xc0, !PT ;  /* 0x000000041cff7812 */ /* 0x000fc6000786c0ff */
[----:B------:R1:W-:Y:S01]  /*2c30*/  LDGSTS.E.BYPASS.LTC128B.128 [R204+0x2100], [R60.64+0x80], !P0 ;  /* 0x021000803ccc7fae */ /* 0x0003e2000c101d46 */
[C---:B------:R-:W-:Y:S01]  /*2c40*/  ISETP.LT.OR P0, PT, R29.reuse, 0x1, !P3 ;  /* 0x000000011d00780c */ /* 0x040fe20005f01670 */
[----:B---3--:R-:W-:Y:S01]  /*2c50*/  HMMA.16816.F32.BF16 R52, R24, R48, RZ ;  /* 0x000000301834723c */ /* 0x008fe200000418ff */
[----:B------:R-:W-:-:S07]  /*2c60*/  ISETP.LT.OR P3, PT, R29, 0x21, !P3 ;  /* 0x000000211d00780c */ /* 0x000fce0005f61670 */
[----:B----4-:R-:W-:Y:S04]  /*2c70*/  HMMA.16816.F32.BF16 R44, R24, R40, RZ ;  /* 0x00000028182c723c */ /* 0x010fe800000418ff */
[----:B------:R1:W-:Y:S01]  /*2c80*/  LDGSTS.E.BYPASS.LTC128B.128 [R204+0x4100], [R60.64+0x100], !P0 ;  /* 0x041001003ccc7fae */ /* 0x0003e2000c101d46 */
[----:B------:R-:W-:-:S03]  /*2c90*/  ISETP.GT.AND P0, PT, R3, R241, PT ;  /* 0x000000f10300720c */ /* 0x000fc60003f04270 */
[C---:B-----5:R-:W-:Y:S01]  /*2ca0*/  HMMA.16816.F32.BF16 R36, R24.reuse, R32, RZ ;  /* 0x000000201824723c */ /* 0x060fe200000418ff */
[----:B------:R1:W-:Y:S04]  /*2cb0*/  LDGSTS.E.BYPASS.LTC128B.128 [R204+0x1100], [R62.64], !P2 ;  /* 0x011000003ecc7fae */ /* 0x0003e8000d101d46 */
[----:B------:R1:W-:Y:S03]  /*2cc0*/  LDGSTS.E.BYPASS.LTC128B.128 [R204+0x3100], [R62.64+0x80], !P1 ;  /* 0x031000803ecc7fae */ /* 0x0003e6000c901d46 */
[C---:B------:R-:W-:Y:S01]  /*2cd0*/  HMMA.16816.F32.BF16 R48, R24.reuse, R50, RZ ;  /* 0x000000321830723c */ /* 0x040fe200000418ff */
[----:B------:R1:W-:Y:S04]  /*2ce0*/  LDGSTS.E.BYPASS.LTC128B.128 [R204+0x5100], [R62.64+0x100], !P3 ;  /* 0x051001003ecc7fae */ /* 0x0003e8000d901d46 */
[----:B------:R-:W-:Y:S03]  /*2cf0*/  LDSM.16.M88.4 R72, [R185] ;  /* 0x00000000b948783b */ /* 0x000fe60000000200 */
[C---:B------:R-:W-:Y:S01]  /*2d00*/  HMMA.16816.F32.BF16 R40, R24.reuse, R42, RZ ;  /* 0x0000002a1828723c */ /* 0x040fe200000418ff */
[----:B------:R-:W-:Y:S04]  /*2d10*/  LDSM.16.M88.4 R68, [R185+0x800] ;  /* 0x00080000b944783b */ /* 0x000fe80000000200 */
[----:B------:R-:W-:Y:S03]  /*2d20*/  LDSM.16.M88.4 R64, [R185+0x1000] ;  /* 0x00100000b940783b */ /* 0x000fe60000000200 */
[C---:B------:R-:W-:Y:S01]  /*2d30*/  HMMA.16816.F32.BF16 R32, R24.reuse, R34, RZ ;  /* 0x000000221820723c */ /* 0x040fe200000418ff */
[----:B------:R-:W0:Y:S07]  /*2d40*/  LDGDEPBAR ;  /* 0x00000000000079af */ /* 0x000e2e0000000000 */
[C---:B------:R-:W-:Y:S01]  /*2d50*/  HMMA.16816.F32.BF16 R28, R24.reuse, R56, RZ ;  /* 0x00000038181c723c */ /* 0x040fe200000418ff */
[----:B-1----:R-:W-:Y:S07]  /*2d60*/  LDSM.16.M88.4 R60, [R185+0x1800] ;  /* 0x00180000b93c783b */ /* 0x002fee0000000200 */
[----:B------:R-:W-:Y:S01]  /*2d70*/  HMMA.16816.F32.BF16 R24, R24, R58, RZ ;  /* 0x0000003a1818723c */ /* 0x000fe200000418ff */
[----:B------:R-:W1:Y:S07]  /*2d80*/  LDSM.16.M88.4 R56, [R186] ;  /* 0x00000000ba38783b */ /* 0x000e6e0000000200 */
[C---:B------:R-:W-:Y:S08]  /*2d90*/  HMMA.16816.F32.BF16 R52, R4.reuse, R20, R52 ;  /* 0x000000140434723c */ /* 0x040ff00000041834 */
[C---:B------:R-:W-:Y:S01]  /*2da0*/  HMMA.16816.F32.BF16 R48, R4.reuse, R22, R48 ;  /* 0x000000160430723c */ /* 0x040fe20000041830 */
[----:B------:R-:W-:Y:S07]  /*2db0*/  LDSM.16.M88.4 R20, [R176] ;  /* 0x00000000b014783b */ /* 0x000fee0000000200 */
[C---:B------:R-:W-:Y:S08]  /*2dc0*/  HMMA.16816.F32.BF16 R44, R4.reuse, R16, R44 ;  /* 0x00000010042c723c */ /* 0x040ff0000004182c */
[C---:B------:R-:W-:Y:S01]  /*2dd0*/  HMMA.16816.F32.BF16 R40, R4.reuse, R18, R40 ;  /* 0x000000120428723c */ /* 0x040fe20000041828 */
[----:B------:R-:W-:Y:S07]  /*2de0*/  LDSM.16.M88.4 R16, [R176+0x800] ;  /* 0x00080000b010783b */ /* 0x000fee0000000200 */
[C---:B--2---:R-:W-:Y:S08]  /*2df0*/  HMMA.16816.F32.BF16 R36, R4.reuse, R12, R36 ;  /* 0x0000000c0424723c */ /* 0x044ff00000041824 */
[C---:B------:R-:W-:Y:S01]  /*2e00*/  HMMA.16816.F32.BF16 R32, R4.reuse, R14, R32 ;  /* 0x0000000e0420723c */ /* 0x040fe20000041820 */
[----:B------:R-:W-:Y:S07]  /*2e10*/  LDSM.16.M88.4 R12, [R176+0x1000] ;  /* 0x00100000b00c783b */ /* 0x000fee0000000200 */
[C---:B------:R-:W-:Y:S08]  /*2e20*/  HMMA.16816.F32.BF16 R28, R4.reuse, R8, R28 ;  /* 0x00000008041c723c */ /* 0x040ff0000004181c */
[----:B------:R-:W-:Y:S01]  /*2e30*/  HMMA.16816.F32.BF16 R24, R4, R10, R24 ;  /* 0x0000000a0418723c */ /* 0x000fe20000041818 */
[----:B------:R-:W2:Y:S04]  /*2e40*/  LDSM.16.M88.4 R4, [R184] ;  /* 0x00000000b804783b */ /* 0x000ea80000000200 */
[----:B------:R-:W3:Y:S03]  /*2e50*/  LDSM.16.M88.4 R8, [R176+0x1800] ;  /* 0x00180000b008783b */ /* 0x000ee60000000200 */
[C---:B-1----:R-:W-:Y:S08]  /*2e60*/  HMMA.16816.F32.BF16 R52, R56.reuse, R72, R52 ;  /* 0x000000483834723c */ /* 0x042ff00000041834 */
        /* <DEDUP_REMOVED lines=10> */
[----:B------:R-:W1:Y:S04]  /*2f10*/  LDSM.16.M88.4 R56, [R190+0x4000] ;  /* 0x00400000be38783b */ /* 0x000e680000000200 */
[----:B------:R-:W4:Y:S03]  /*2f20*/  LDSM.16.M88.4 R60, [R189+0x3800] ;  /* 0x00380000bd3c783b */ /* 0x000f260000000200 */
[C---:B--2---:R-:W-:Y:S08]  /*2f30*/  HMMA.16816.F32.BF16 R52, R4.reuse, R20, R52 ;  /* 0x000000140434723c */ /* 0x044ff00000041834 */
[C---:B------:R-:W-:Y:S01]  /*2f40*/  HMMA.16816.F32.BF16 R48, R4.reuse, R22, R48 ;  /* 0x000000160430723c */ /* 0x040fe20000041830 */
[----:B------:R-:W-:Y:S07]  /*2f50*/  LDSM.16.M88.4 R20, [R175] ;  /* 0x00000000af14783b */ /* 0x000fee0000000200 */
[C---:B------:R-:W-:Y:S08]  /*2f60*/  HMMA.16816.F32.BF16 R44, R4.reuse, R16, R44 ;  /* 0x00000010042c723c */ /* 0x040ff0000004182c */
[C---:B------:R-:W-:Y:S01]  /*2f70*/  HMMA.16816.F32.BF16 R40, R4.reuse, R18, R40 ;  /* 0x000000120428723c */ /* 0x040fe20000041828 */
[----:B------:R-:W-:Y:S07]  /*2f80*/  LDSM.16.M88.4 R16, [R174] ;  /* 0x00000000ae10783b */ /* 0x000fee0000000200 */
[C---:B------:R-:W-:Y:S08]  /*2f90*/  HMMA.16816.F32.BF16 R36, R4.reuse, R12, R36 ;  /* 0x0000000c0424723c */ /* 0x040ff00000041824 */
[C---:B------:R-:W-:Y:S01]  /*2fa0*/  HMMA.16816.F32.BF16 R32, R4.reuse, R14, R32 ;  /* 0x0000000e0420723c */ /* 0x040fe20000041820 */
[----:B------:R-:W-:Y:S07]  /*2fb0*/  LDSM.16.M88.4 R12, [R173] ;  /* 0x00000000ad0c783b */ /* 0x000fee0000000200 */
[C---:B---3--:R-:W-:Y:S08]  /*2fc0*/  HMMA.16816.F32.BF16 R28, R4.reuse, R8, R28 ;  /* 0x00000008041c723c */ /* 0x048ff0000004181c */
[----:B------:R-:W-:Y:S01]  /*2fd0*/  HMMA.16816.F32.BF16 R24, R4, R10, R24 ;  /* 0x0000000a0418723c */ /* 0x000fe20000041818 */
[----:B------:R-:W2:Y:S04]  /*2fe0*/  LDSM.16.M88.4 R4, [R188+0x4000] ;  /* 0x00400000bc04783b */ /* 0x000ea80000000200 */
[----:B------:R-:W3:Y:S03]  /*2ff0*/  LDSM.16.M88.4 R8, [R172] ;  /* 0x00000000ac08783b */ /* 0x000ee60000000200 */
        /* <DEDUP_REMOVED lines=11> */
[----:B------:R-:W1:Y:S04]  /*30b0*/  LDSM.16.M88.4 R56, [R186+0x4000] ;  /* 0x00400000ba38783b */ /* 0x000e680000000200 */
[----:B------:R-:W4:Y:S03]  /*30c0*/  LDSM.16.M88.4 R60, [R185+0x3800] ;  /* 0x00380000b93c783b */ /* 0x000f260000000200 */
[C---:B--2---:R-:W-:Y:S08]  /*30d0*/  HMMA.16816.F32.BF16 R52, R4.reuse, R20, R52 ;  /* 0x000000140434723c */ /* 0x044ff00000041834 */
        /* <DEDUP_REMOVED lines=10> */
[----:B------:R-:W2:Y:S04]  /*3180*/  LDSM.16.M88.4 R4, [R184+0x4000] ;  /* 0x00400000b804783b */ /* 0x000ea80000000200 */
        /* <DEDUP_REMOVED lines=32> */
[----:B------:R-:W1:Y:S07]  /*3390*/  LDSM.16.M88.4 R68, [R185+0x4000] ;  /* 0x00400000b944783b */ /* 0x000e6e0000000200 */
[C---:B------:R-:W-:Y:S08]  /*33a0*/  HMMA.16816.F32.BF16 R36, R56.reuse, R64, R36 ;  /* 0x000000403824723c */ /* 0x040ff00000041824 */
[C---:B------:R-:W-:Y:S01]  /*33b0*/  HMMA.16816.F32.BF16 R32, R56.reuse, R66, R32 ;  /* 0x000000423820723c */ /* 0x040fe20000041820 */
[----:B------:R-:W5:Y:S07]  /*33c0*/  LDSM.16.M88.4 R64, [R185+0x4800] ;  /* 0x00480000b940783b */ /* 0x000f6e0000000200 */
[C---:B----4-:R-:W-:Y:S08]  /*33d0*/  HMMA.16816.F32.BF16 R28, R56.reuse, R60, R28 ;  /* 0x0000003c381c723c */ /* 0x050ff0000004181c */
[----:B------:R-:W-:Y:S01]  /*33e0*/  HMMA.16816.F32.BF16 R24, R56, R62, R24 ;  /* 0x0000003e3818723c */ /* 0x000fe20000041818 */
[----:B------:R-:W4:Y:S04]  /*33f0*/  LDSM.16.M88.4 R60, [R185+0x5000] ;  /* 0x00500000b93c783b */ /* 0x000f280000000200 */
[----:B------:R-:W1:Y:S03]  /*3400*/  LDSM.16.M88.4 R56, [R185+0x5800] ;  /* 0x00580000b938783b */ /* 0x000e660000000200 */
[C---:B--2---:R-:W-:Y:S08]  /*3410*/  HMMA.16816.F32.BF16 R52, R4.reuse, R20, R52 ;  /* 0x000000140434723c */ /* 0x044ff00000041834 */
[C---:B------:R-:W-:Y:S01]  /*3420*/  HMMA.16816.F32.BF16 R48, R4.reuse, R22, R48 ;  /* 0x000000160430723c */ /* 0x040fe20000041830 */
[----:B------:R-:W-:Y:S07]  /*3430*/  LDSM.16.M88.4 R20, [R184+0x8000] ;  /* 0x00800000b814783b */ /* 0x000fee0000000200 */
[C---:B------:R-:W-:Y:S08]  /*3440*/  HMMA.16816.F32.BF16 R44, R4.reuse, R16, R44 ;  /* 0x00000010042c723c */ /* 0x040ff0000004182c */
[C---:B------:R-:W-:Y:S01]  /*3450*/  HMMA.16816.F32.BF16 R40, R4.reuse, R18, R40 ;  /* 0x000000120428723c */ /* 0x040fe20000041828 */
[----:B------:R-:W2:Y:S07]  /*3460*/  LDSM.16.M88.4 R16, [R176+0x4000] ;  /* 0x00400000b010783b */ /* 0x000eae0000000200 */
[C---:B------:R-:W-:Y:S08]  /*3470*/  HMMA.16816.F32.BF16 R36, R4.reuse, R12, R36 ;  /* 0x0000000c0424723c */ /* 0x040ff00000041824 */
[C---:B------:R-:W-:Y:S01]  /*3480*/  HMMA.16816.F32.BF16 R32, R4.reuse, R14, R32 ;  /* 0x0000000e0420723c */ /* 0x040fe20000041820 */
[----:B------:R-:W2:Y:S07]  /*3490*/  LDSM.16.M88.4 R12, [R176+0x4800] ;  /* 0x00480000b00c783b */ /* 0x000eae0000000200 */
[C---:B---3--:R-:W-:Y:S08]  /*34a0*/  HMMA.16816.F32.BF16 R28, R4.reuse, R8, R28 ;  /* 0x00000008041c723c */ /* 0x048ff0000004181c */
[----:B------:R-:W-:Y:S01]  /*34b0*/  HMMA.16816.F32.BF16 R24, R4, R10, R24 ;  /* 0x0000000a0418723c */ /* 0x000fe20000041818 */
[----:B------:R-:W3:Y:S04]  /*34c0*/  LDSM.16.M88.4 R8, [R176+0x5000] ;  /* 0x00500000b008783b */ /* 0x000ee80000000200 */
[----:B------:R-:W2:Y:S01]  /*34d0*/  LDSM.16.M88.4 R4, [R176+0x5800] ;  /* 0x00580000b004783b */ /* 0x000ea20000000200 */
[----:B------:R-:W-:-:S04]  /*34e0*/  DEPBAR.LE SB0, 0x0 ;  /* 0x000080000000791a */ /* 0x000fc80000000000 */
[C---:B-1----:R-:W-:Y:S08]  /*34f0*/  HMMA.16816.F32.BF16 R52, R72.reuse, R68, R52 ;  /* 0x000000444834723c */ /* 0x042ff00000041834 */
[C---:B------:R-:W-:Y:S08]  /*3500*/  HMMA.16816.F32.BF16 R48, R72.reuse, R70, R48 ;  /* 0x000000464830723c */ /* 0x040ff00000041830 */
[C---:B-----5:R-:W-:Y:S08]  /*3510*/  HMMA.16816.F32.BF16 R44, R72.reuse, R64, R44 ;  /* 0x00000040482c723c */ /* 0x060ff0000004182c */
[C---:B------:R-:W-:Y:S08]  /*3520*/  HMMA.16816.F32.BF16 R40, R72.reuse, R66, R40 ;  /* 0x000000424828723c */ /* 0x040ff00000041828 */
[C---:B----4-:R-:W-:Y:S08]  /*3530*/  HMMA.16816.F32.BF16 R36, R72.reuse, R60, R36 ;  /* 0x0000003c4824723c */ /* 0x050ff00000041824 */
[C---:B------:R-:W-:Y:S08]  /*3540*/  HMMA.16816.F32.BF16 R32, R72.reuse, R62, R32 ;  /* 0x0000003e4820723c */ /* 0x040ff00000041820 */
[C---:B------:R-:W-:Y:S08]  /*3550*/  HMMA.16816.F32.BF16 R28, R72.reuse, R56, R28 ;  /* 0x00000038481c723c */ /* 0x040ff0000004181c */
[----:B------:R-:W-:Y:S08]  /*3560*/  HMMA.16816.F32.BF16 R24, R72, R58, R24 ;  /* 0x0000003a4818723c */ /* 0x000ff00000041818 */
[C---:B--2---:R-:W-:Y:S08]  /*3570*/  HMMA.16816.F32.BF16 R52, R20.reuse, R16, R52 ;  /* 0x000000101434723c */ /* 0x044ff00000041834 */
[C---:B------:R-:W-:Y:S08]  /*3580*/  HMMA.16816.F32.BF16 R48, R20.reuse, R18, R48 ;  /* 0x000000121430723c */ /* 0x040ff00000041830 */
[C---:B------:R-:W-:Y:S08]  /*3590*/  HMMA.16816.F32.BF16 R44, R20.reuse, R12, R44 ;  /* 0x0000000c142c723c */ /* 0x040ff0000004182c */
[C---:B------:R-:W-:Y:S08]  /*35a0*/  HMMA.16816.F32.BF16 R40, R20.reuse, R14, R40 ;  /* 0x0000000e1428723c */ /* 0x040ff00000041828 */
[C---:B---3--:R-:W-:Y:S08]  /*35b0*/  HMMA.16816.F32.BF16 R36, R20.reuse, R8, R36 ;  /* 0x000000081424723c */ /* 0x048ff00000041824 */
[C---:B------:R-:W-:Y:S08]  /*35c0*/  HMMA.16816.F32.BF16 R32, R20.reuse, R10, R32 ;  /* 0x0000000a1420723c */ /* 0x040ff00000041820 */
[C---:B------:R-:W-:Y:S08]  /*35d0*/  HMMA.16816.F32.BF16 R28, R20.reuse, R4, R28 ;  /* 0x00000004141c723c */ /* 0x040ff0000004181c */
[----:B------:R-:W-:Y:S01]  /*35e0*/  HMMA.16816.F32.BF16 R24, R20, R6, R24 ;  /* 0x000000061418723c */ /* 0x000fe20000041818 */
[----:B------:R-:W-:Y:S06]  /*35f0*/  BAR.SYNC.DEFER_BLOCKING 0x0 ;  /* 0x0000000000007b1d */ /* 0x000fec0000010000 */
[----:B------:R-:W-:Y:S01]  /*3600*/  @!UPT UIADD3 URZ, URZ, URZ, URZ ;  /* 0x0000003f3f3ff290 */ /* 0x000fe2000fffe03f */
[----:B------:R-:W-:Y:S11]  /*3610*/  @!P0 BRA `(.L_x_2509) ;  /* 0x0000017000008947 */ /* 0x000ff60003800000 */
[----:B------:R-:W-:Y:S01]  /*3620*/  IADD3 R3, R0, -0x2, RZ ;  /* 0xfffffffe00037810 */ /* 0x000fe20007ffe0ff */
[----:B------:R-:W-:-:S03]  /*3630*/  IMAD.MOV.U32 R4, RZ, RZ, c[0x0][0x1e0] ;  /* 0x00007800ff047624 */ /* 0x000fc600078e00ff */
[----:B------:R-:W-:Y:S01]  /*3640*/  SHF.R.S32.HI R5, RZ, 0x1f, R3 ;  /* 0x0000001fff057819 */ /* 0x000fe20000011403 */
[----:B------:R-:W-:-:S04]  /*3650*/  IMAD.WIDE.U32 R10, R3, c[0x0][0x1e0], RZ ;  /* 0x00007800030a7a25 */ /* 0x000fc800078e00ff */
[----:B------:R-:W-:Y:S01]  /*3660*/  IMAD R5, R5, c[0x0][0x1e0], RZ ;  /* 0x0000780005057a24 */ /* 0x000fe200078e02ff */
[----:B------:R-:W-:-:S03]  /*3670*/  LEA R6, P0, R10, R250, 0x6 ;  /* 0x000000fa0a067211 */ /* 0x000fc600078030ff */
[----:B------:R-:W-:Y:S01]  /*3680*/  IMAD R5, R3, c[0x0][0x1e4], R5 ;  /* 0x0000790003057a24 */ /* 0x000fe200078e0205 */
[----:B------:R-:W-:Y:S01]  /*3690*/  LEA R8, P1, R6, c[0x0][0x1c8], 0x1 ;  /* 0x0000720006087a11 */ /* 0x000fe200078208ff */
[----:B------:R-:W-:Y:S02]  /*36a0*/  IMAD.MOV.U32 R3, RZ, RZ, c[0x0][0x1e4] ;  /* 0x00007900ff037624 */ /* 0x000fe400078e00ff */
[----:B------:R-:W-:-:S05]  /*36b0*/  IMAD.IADD R5, R11, 0x1, R5 ;  /* 0x000000010b057824 */ /* 0x000fca00078e0205 */
        /* <DEDUP_REMOVED lines=13> */
.L_x_2509:
[----:B------:R-:W-:Y:S05]  /*3790*/  BSYNC B0 ;  /* 0x0000000000007941 */ /* 0x000fea0003800000 */
.L_x_2508:
[----:B------:R-:W-:Y:S01]  /*37a0*/  IMAD.IADD R3, R2, 0x1, -R205 ;  /* 0x0000000102037824 */ /* 0x000fe200078e0acd */
[----:B------:R-:W-:Y:S01]  /*37b0*/  LDSM.16.MT88.4 R124, [R183] ;  /* 0x00000000b77c783b */ /* 0x000fe20000004200 */
[----:B------:R-:W-:-:S03]  /*37c0*/  IADD3 R0, R0, -0x2, RZ ;  /* 0xfffffffe00007810 */ /* 0x000fc60007ffe0ff */
[C---:B------:R-:W-:Y:S01]  /*37d0*/  ISETP.GT.AND P3, PT, R3.reuse, RZ, PT ;  /* 0x000000ff0300720c */ /* 0x040fe20003f64270 */
[----:B------:R-:W-:Y:S01]  /*37e0*/  LDSM.16.MT88.4 R56, [R180] ;  /* 0x00000000b438783b */ /* 0x000fe20000004200 */
[C---:B------:R-:W-:Y:S02]  /*37f0*/  ISETP.GT.AND P2, PT, R3.reuse, 0x1, PT ;  /* 0x000000010300780c */ /* 0x040fe40003f44270 */
[----:B------:R-:W-:Y:S01]  /*3800*/  ISETP.GT.AND P1, PT, R3, 0x8, PT ;  /* 0x000000080300780c */ /* 0x000fe20003f24270 */
[----:B------:R-:W-:Y:S01]  /*3810*/  LDSM.16.MT88.4 R64, [R183+0x2000] ;  /* 0x00200000b740783b */ /* 0x000fe20000004200 */
[----:B------:R-:W-:Y:S02]  /*3820*/  FSEL R52, R52, -INF , P3 ;  /* 0xff80000034347808 */ /* 0x000fe40001800000 */
[----:B------:R-:W-:Y:S01]  /*3830*/  FSEL R53, R53, -INF , P2 ;  /* 0xff80000035357808 */ /* 0x000fe20001000000 */
[----:B------:R-:W-:Y:S01]  /*3840*/  LDSM.16.MT88.4 R72, [R182+0x2000] ;  /* 0x00200000b648783b */ /* 0x000fe20000004200 */
[----:B------:R-:W-:-:S02]  /*3850*/  ISETP.GT.AND P0, PT, R3, 0x9, PT ;  /* 0x000000090300780c */ /* 0x000fc40003f04270 */
[----:B------:R-:W-:Y:S01]  /*3860*/  FSEL R48, R48, -INF , P1 ;  /* 0xff80000030307808 */ /* 0x000fe20000800000 */
[----:B------:R-:W-:Y:S01]  /*3870*/  LDSM.16.MT88.4 R80, [R181+0x2000] ;  /* 0x00200000b550783b */ /* 0x000fe20000004200 */
[----:B------:R-:W-:Y:S02]  /*3880*/  FMNMX.FTZ R2, R52, R53, !PT ;  /* 0x0000003534027209 */ /* 0x000fe40007810000 */
[----:B------:R-:W-:Y:S01]  /*3890*/  FSEL R54, R54, -INF , P3 ;  /* 0xff80000036367808 */ /* 0x000fe20001800000 */
[----:B------:R-:W-:Y:S01]  /*38a0*/  LDSM.16.MT88.4 R88, [R180+0x2000] ;  /* 0x00200000b458783b */ /* 0x000fe20000004200 */
[----:B------:R-:W-:Y:S02]  /*38b0*/  FSEL R55, R55, -INF , P2 ;  /* 0xff80000037377808 */ /* 0x000fe40001000000 */
[----:B------:R-:W-:Y:S01]  /*38c0*/  FSEL R49, R49, -INF , P0 ;  /* 0xff80000031317808 */ /* 0x000fe20000000000 */
[----:B------:R-:W-:Y:S01]  /*38d0*/  LDSM.16.MT88.4 R96, [R183+0x4000] ;  /* 0x00400000b760783b */ /* 0x000fe20000004200 */
[----:B------:R-:W-:-:S02]  /*38e0*/  ISETP.GT.AND P2, PT, R3, 0x10, PT ;  /* 0x000000100300780c */ /* 0x000fc40003f44270 */
[----:B------:R-:W-:Y:S01]  /*38f0*/  FMNMX.FTZ R2, R48, R2, !PT ;  /* 0x0000000230027209 */ /* 0x000fe20007810000 */
[----:B------:R-:W-:Y:S01]  /*3900*/  LDSM.16.MT88.4 R120, [R182+0x4000] ;  /* 0x00400000b678783b */ /* 0x000fe20000004200 */
[----:B------:R-:W-:Y:S02]  /*3910*/  FSEL R50, R50, -INF , P1 ;  /* 0xff80000032327808 */ /* 0x000fe40000800000 */
[----:B------:R-:W-:Y:S01]  /*3920*/  FMNMX.FTZ R13, R54, R55, !PT ;  /* 0x00000037360d7209 */ /* 0x000fe20007810000 */
[----:B------:R-:W-:Y:S01]  /*3930*/  LDSM.16.MT88.4 R108, [R181+0x4000] ;  /* 0x00400000b56c783b */ /* 0x000fe20000004200 */
[----:B------:R-:W-:Y:S02]  /*3940*/  ISETP.GT.AND P1, PT, R3, 0x11, PT ;  /* 0x000000110300780c */ /* 0x000fe40003f24270 */
[----:B------:R-:W-:Y:S01]  /*3950*/  FSEL R5, R44, -INF , P2 ;  /* 0xff8000002c057808 */ /* 0x000fe20001000000 */
[----:B------:R-:W-:Y:S01]  /*3960*/  LDSM.16.MT88.4 R16, [R182+0x800] ;  /* 0x00080000b610783b */ /* 0x000fe20000004200 */
[----:B------:R-:W-:-:S02]  /*3970*/  FMNMX.FTZ R2, R49, R2, !PT ;  /* 0x0000000231027209 */ /* 0x000fc40007810000 */
[----:B------:R-:W-:Y:S01]  /*3980*/  FSEL R6, R51, -INF , P0 ;  /* 0xff80000033067808 */ /* 0x000fe20000000000 */
[----:B------:R-:W-:Y:S01]  /*3990*/  LDSM.16.MT88.4 R20, [R180+0x800] ;  /* 0x00080000b414783b */ /* 0x000fe20000004200 */
[----:B------:R-:W-:Y:S02]  /*39a0*/  FMNMX.FTZ R13, R50, R13, !PT ;  /* 0x0000000d320d7209 */ /* 0x000fe40007810000 */
[----:B------:R-:W-:Y:S01]  /*39b0*/  ISETP.GT.AND P0, PT, R3, 0x18, PT ;  /* 0x000000180300780c */ /* 0x000fe20003f04270 */
[----:B------:R-:W0:Y:S01]  /*39c0*/  LDGDEPBAR ;  /* 0x00000000000079af */ /* 0x000e220000000000 */
[----:B------:R-:W-:Y:S02]  /*39d0*/  FSEL R4, R45, -INF , P1 ;  /* 0xff8000002d047808 */ /* 0x000fe40000800000 */
[----:B------:R-:W-:Y:S02]  /*39e0*/  FMNMX.FTZ R7, R5, R2, !PT ;  /* 0x0000000205077209 */ /* 0x000fe40007810000 */
[----:B-1----:R-:W-:-:S02]  /*39f0*/  FSEL R11, R46, -INF , P2 ;  /* 0xff8000002e0b7808 */ /* 0x002fc40001000000 */
[----:B------:R-:W-:Y:S02]  /*3a00*/  FMNMX.FTZ R13, R6, R13, !PT ;  /* 0x0000000d060d7209 */ /* 0x000fe40007810000 */
[----:B------:R-:W-:Y:S02]  /*3a10*/  FSEL R10, R47, -INF , P1 ;  /* 0xff8000002f0a7808 */ /* 0x000fe40000800000 */
[----:B------:R-:W-:Y:S02]  /*3a20*/  ISETP.GT.AND P1, PT, R3, 0x19, PT ;  /* 0x000000190300780c */ /* 0x000fe40003f24270 */
[----:B------:R-:W-:Y:S02]  /*3a30*/  FSEL R12, R40, -INF , P0 ;  /* 0xff800000280c7808 */ /* 0x000fe40000000000 */
[----:B------:R-:W-:Y:S02]  /*3a40*/  FMNMX.FTZ R7, R4, R7, !PT ;  /* 0x0000000704077209 */ /* 0x000fe40007810000 */
[----:B------:R-:W-:-:S02]  /*3a50*/  FMNMX.FTZ R13, R11, R13, !PT ;  /* 0x0000000d0b0d7209 */ /* 0x000fc40007810000 */
[----:B------:R-:W-:Y:S02]  /*3a60*/  FSEL R9, R42, -INF , P0 ;  /* 0xff8000002a097808 */ /* 0x000fe40000000000 */
[----:B------:R-:W-:Y:S02]  /*3a70*/  FSEL R2, R41, -INF , P1 ;  /* 0xff80000029027808 */ /* 0x000fe40000800000 */
[C---:B------:R-:W-:Y:S02]  /*3a80*/  ISETP.GT.AND P0, PT, R3.reuse, 0x20, PT ;  /* 0x000000200300780c */ /* 0x040fe40003f04270 */
[----:B------:R-:W-:Y:S02]  /*3a90*/  FMNMX.FTZ R7, R12, R7, !PT ;  /* 0x000000070c077209 */ /* 0x000fe40007810000 */
[----:B------:R-:W-:Y:S02]  /*3aa0*/  FMNMX.FTZ R13, R10, R13, !PT ;  /* 0x0000000d0a0d7209 */ /* 0x000fe40007810000 */
[----:B------:R-:W-:-:S02]  /*3ab0*/  ISETP.GT.AND P6, PT, R3, 0x21, PT ;  /* 0x000000210300780c */ /* 0x000fc40003fc4270 */
[----:B------:R-:W-:Y:S02]  /*3ac0*/  FSEL R144, R36, -INF , P0 ;  /* 0xff80000024907808 */ /* 0x000fe40000000000 */
[----:B------:R-:W-:Y:S02]  /*3ad0*/  FMNMX.FTZ R7, R2, R7, !PT ;  /* 0x0000000702077209 */ /* 0x000fe40007810000 */
[----:B------:R-:W-:Y:S02]  /*3ae0*/  FSEL R8, R43, -INF , P1 ;  /* 0xff8000002b087808 */ /* 0x000fe40000800000 */
[----:B------:R-:W-:Y:S01]  /*3af0*/  FMNMX.FTZ R13, R9, R13, !PT ;  /* 0x0000000d090d7209 */ /* 0x000fe20007810000 */
[----:B------:R-:W-:Y:S01]  /*3b00*/  LDSM.16.MT88.4 R40, [R182] ;  /* 0x00000000b628783b */ /* 0x000fe20000004200 */
[----:B------:R-:W-:Y:S02]  /*3b10*/  ISETP.GT.AND P5, PT, R3, 0x28, PT ;  /* 0x000000280300780c */ /* 0x000fe40003fa4270 */
[----:B------:R-:W-:-:S02]  /*3b20*/  FSEL R145, R37, -INF , P6 ;  /* 0xff80000025917808 */ /* 0x000fc40003000000 */
[----:B------:R-:W-:Y:S02]  /*3b30*/  FMNMX.FTZ R7, R144, R7, !PT ;  /* 0x0000000790077209 */ /* 0x000fe40007810000 */
[----:B------:R-:W-:Y:S02]  /*3b40*/  FSEL R156, R38, -INF , P0 ;  /* 0xff800000269c7808 */ /* 0x000fe40000000000 */
[----:B------:R-:W-:Y:S02]  /*3b50*/  FMNMX.FTZ R13, R8, R13, !PT ;  /* 0x0000000d080d7209 */ /* 0x000fe40007810000 */
[----:B------:R-:W-:Y:S02]  /*3b60*/  ISETP.GT.AND P4, PT, R3, 0x29, PT ;  /* 0x000000290300780c */ /* 0x000fe40003f84270 */
[----:B------:R-:W-:Y:S02]  /*3b70*/  FSEL R149, R32, -INF , P5 ;  /* 0xff80000020957808 */ /* 0x000fe40002800000 */
[----:B------:R-:W-:-:S02]  /*3b80*/  FMNMX.FTZ R7, R145, R7, !PT ;  /* 0x0000000791077209 */ /* 0x000fc40007810000 */
[----:B------:R-:W-:Y:S02]  /*3b90*/  FSEL R157, R39, -INF , P6 ;  /* 0xff800000279d7808 */ /* 0x000fe40003000000 */
[----:B------:R-:W-:Y:S02]  /*3ba0*/  FMNMX.FTZ R13, R156, R13, !PT ;  /* 0x0000000d9c0d7209 */ /* 0x000fe40007810000 */
[C---:B------:R-:W-:Y:S02]  /*3bb0*/  ISETP.GT.AND P3, PT, R3.reuse, 0x30, PT ;  /* 0x000000300300780c */ /* 0x040fe40003f64270 */
[----:B------:R-:W-:Y:S02]  /*3bc0*/  ISETP.GT.AND P2, PT, R3, 0x31, PT ;  /* 0x000000310300780c */ /* 0x000fe40003f44270 */
[----:B------:R-:W-:Y:S02]  /*3bd0*/  FSEL R150, R33, -INF , P4 ;  /* 0xff80000021967808 */ /* 0x000fe40002000000 */
[----:B------:R-:W-:-:S02]  /*3be0*/  FMNMX.FTZ R7, R149, R7, !PT ;  /* 0x0000000795077209 */ /* 0x000fc40007810000 */
[----:B------:R-:W-:Y:S02]  /*3bf0*/  FSEL R159, R34, -INF , P5 ;  /* 0xff800000229f7808 */ /* 0x000fe40002800000 */
[----:B------:R-:W-:Y:S02]  /*3c00*/  FMNMX.FTZ R13, R157, R13, !PT ;  /* 0x0000000d9d0d7209 */ /* 0x000fe40007810000 */
[----:B------:R-:W-:Y:S02]  /*3c10*/  FSEL R28, R28, -INF , P3 ;  /* 0xff8000001c1c7808 */ /* 0x000fe40001800000 */
[----:B------:R-:W-:Y:S02]  /*3c20*/  FMNMX.FTZ R7, R150, R7, !PT ;  /* 0x0000000796077209 */ /* 0x000fe40007810000 */
[----:B------:R-:W-:Y:S02]  /*3c30*/  FSEL R158, R29, -INF , P2 ;  /* 0xff8000001d9e7808 */ /* 0x000fe40001000000 */
[----:B------:R-:W-:-:S02]  /*3c40*/  FSEL R29, R35, -INF , P4 ;  /* 0xff800000231d7808 */ /* 0x000fc40002000000 */
[----:B------:R-:W-:Y:S02]  /*3c50*/  FMNMX.FTZ R13, R159, R13, !PT ;  /* 0x0000000d9f0d7209 */ /* 0x000fe40007810000 */
[----:B------:R-:W-:Y:S02]  /*3c60*/  ISETP.GT.AND P1, PT, R3, 0x38, PT ;  /* 0x000000380300780c */ /* 0x000fe40003f24270 */
[----:B------:R-:W-:Y:S02]  /*3c70*/  FMNMX.FTZ R7, R28, R7, !PT ;  /* 0x000000071c077209 */ /* 0x000fe40007810000 */
[----:B------:R-:W-:Y:S02]  /*3c80*/  FSEL R152, R30, -INF , P3 ;  /* 0xff8000001e987808 */ /* 0x000fe40001800000 */
[----:B------:R-:W-:Y:S02]  /*3c90*/  FMNMX.FTZ R13, R29, R13, !PT ;  /* 0x0000000d1d0d7209 */ /* 0x000fe40007810000 */
[----:B------:R-:W-:-:S02]  /*3ca0*/  ISETP.GT.AND P0, PT, R3, 0x39, PT ;  /* 0x000000390300780c */ /* 0x000fc40003f04270 */
[----:B------:R-:W-:Y:S02]  /*3cb0*/  FSEL R155, R24, -INF , P1 ;  /* 0xff800000189b7808 */ /* 0x000fe40000800000 */
[----:B------:R-:W-:Y:S02]  /*3cc0*/  FMNMX.FTZ R7, R158, R7, !PT ;  /* 0x000000079e077209 */ /* 0x000fe40007810000 */
[----:B------:R-:W-:Y:S02]  /*3cd0*/  FSEL R151, R31, -INF , P2 ;  /* 0xff8000001f977808 */ /* 0x000fe40001000000 */
[----:B------:R-:W-:Y:S02]  /*3ce0*/  FMNMX.FTZ R13, R152, R13, !PT ;  /* 0x0000000d980d7209 */ /* 0x000fe40007810000 */
[----:B------:R-:W-:Y:S02]  /*3cf0*/  FSEL R154, R25, -INF , P0 ;  /* 0xff800000199a7808 */ /* 0x000fe40000000000 */
[----:B------:R-:W-:-:S02]  /*3d00*/  FMNMX.FTZ R3, R155, R7, !PT ;  /* 0x000000079b037209 */ /* 0x000fc40007810000 */
[----:B------:R-:W-:Y:S02]  /*3d10*/  FSEL R148, R26, -INF , P1 ;  /* 0xff8000001a947808 */ /* 0x000fe40000800000 */
[----:B------:R-:W-:Y:S02]  /*3d20*/  FMNMX.FTZ R13, R151, R13, !PT ;  /* 0x0000000d970d7209 */ /* 0x000fe40007810000 */
[----:B------:R-:W-:Y:S02]  /*3d30*/  FMNMX.FTZ R3, R154, R3, !PT ;  /* 0x000000039a037209 */ /* 0x000fe40007810000 */
[----:B------:R-:W-:Y:S02]  /*3d40*/  FSEL R147, R27, -INF , P0 ;  /* 0xff8000001b937808 */ /* 0x000fe40000000000 */
[----:B------:R-:W-:Y:S01]  /*3d50*/  FMNMX.FTZ R13, R148, R13, !PT ;  /* 0x0000000d940d7209 */ /* 0x000fe20007810000 */
[----:B------:R-:W1:Y:S03]  /*3d60*/  SHFL.BFLY PT, R7, R3, 0x2, 0x1f ;  /* 0x0c401f0003077f89 */ /* 0x000e6600000e0000 */
[----:B------:R-:W-:Y:S01]  /*3d70*/  FMNMX.FTZ R15, R147, R13, !PT ;  /* 0x0000000d930f7209 */ /* 0x000fe20007810000 */
[----:B------:R-:W-:Y:S04]  /*3d80*/  LDSM.16.MT88.4 R24, [R182+0x2800] ;  /* 0x00280000b618783b */ /* 0x000fe80000004200 */
[----:B------:R-:W2:Y:S01]  /*3d90*/  SHFL.BFLY PT, R13, R15, 0x2, 0x1f ;  /* 0x0c401f000f0d7f89 */ /* 0x000ea200000e0000 */
[----:B-1----:R-:W-:-:S05]  /*3da0*/  FMNMX.FTZ R14, R3, R7, !PT ;  /* 0x00000007030e7209 */ /* 0x002fca0007810000 */
[----:B------:R-:W1:Y:S01]  /*3db0*/  SHFL.BFLY PT, R132, R14, 0x1, 0x1f ;  /* 0x0c201f000e847f89 */ /* 0x000e6200000e0000 */
[----:B--2---:R-:W-:-:S05]  /*3dc0*/  FMNMX.FTZ R7, R15, R13, !PT ;  /* 0x0000000d0f077209 */ /* 0x004fca0007810000 */
[----:B------:R-:W2:Y:S01]  /*3dd0*/  SHFL.BFLY PT, R3, R7, 0x1, 0x1f ;  /* 0x0c201f0007037f89 */ /* 0x000ea200000e0000 */
[----:B-1----:R-:W-:-:S04]  /*3de0*/  FMNMX.FTZ R132, R14, R132, !PT ;  /* 0x000000840e847209 */ /* 0x002fc80007810000 */
[C---:B------:R-:W-:Y:S01]  /*3df0*/  FSETP.NEU.FTZ.AND P0, PT, R132.reuse, -INF , PT ;  /* 0xff8000008400780b */ /* 0x040fe20003f1d000 */
[----:B------:R-:W-:Y:S01]  /*3e00*/  FMUL.FTZ R153, R132, c[0x0][0x2d0] ;  /* 0x0000b40084997a20 */ /* 0x000fe20000410000 */
[----:B--2---:R-:W-:-:S04]  /*3e10*/  FMNMX.FTZ R3, R7, R3, !PT ;  /* 0x0000000307037209 */ /* 0x004fc80007810000 */
[----:B------:R-:W-:Y:S02]  /*3e20*/  FSEL R153, R153, RZ, P0 ;  /* 0x000000ff99997208 */ /* 0x000fe40000000000 */
[C---:B------:R-:W-:Y:S01]  /*3e30*/  FSETP.NEU.FTZ.AND P0, PT, R3.reuse, -INF , PT ;  /* 0xff8000000300780b */ /* 0x040fe20003f1d000 */
[----:B------:R-:W-:Y:S02]  /*3e40*/  FMUL.FTZ R146, R3, c[0x0][0x2d0] ;  /* 0x0000b40003927a20 */ /* 0x000fe40000410000 */
[--C-:B------:R-:W-:Y:S02]  /*3e50*/  FFMA.FTZ R137, R48, c[0x0][0x2d0], -R153.reuse ;  /* 0x0000b40030897a23 */ /* 0x100fe40000010899 */
[--C-:B------:R-:W-:Y:S01]  /*3e60*/  FFMA.FTZ R133, R49, c[0x0][0x2d0], -R153.reuse ;  /* 0x0000b40031857a23 */ /* 0x100fe20000010899 */
[----:B------:R-:W-:Y:S01]  /*3e70*/  FSEL R146, R146, RZ, P0 ;  /* 0x000000ff92927208 */ /* 0x000fe20000000000 */
[--C-:B------:R-:W-:Y:S01]  /*3e80*/  FFMA.FTZ R139, R52, c[0x0][0x2d0], -R153.reuse ;  /* 0x0000b400348b7a23 */ /* 0x100fe20000010899 */
[----:B------:R-:W-:Y:S01]  /*3e90*/  ISETP.GE.AND P0, PT, R0, R241, PT ;  /* 0x000000f10000720c */ /* 0x000fe20003f06270 */
[----:B------:R-:W-:Y:S01]  /*3ea0*/  FFMA.FTZ R138, R53, c[0x0][0x2d0], -R153 ;  /* 0x0000b400358a7a23 */ /* 0x000fe20000010899 */
[----:B------:R-:W-:Y:S01]  /*3eb0*/  MUFU.EX2 R137, R137 ;  /* 0x0000008900897308 */ /* 0x000fe20000000800 */
[----:B------:R-:W-:-:S02]  /*3ec0*/  FFMA.FTZ R134, R50, c[0x0][0x2d0], -R146 ;  /* 0x0000b40032867a23 */ /* 0x000fc40000010892 */
[----:B------:R-:W1:Y:S01]  /*3ed0*/  LDSM.16.MT88.4 R48, [R181] ;  /* 0x00000000b530783b */ /* 0x000e620000004200 */
[--C-:B------:R-:W-:Y:S02]  /*3ee0*/  FFMA.FTZ R136, R54, c[0x0][0x2d0], -R146.reuse ;  /* 0x0000b40036887a23 */ /* 0x100fe40000010892 */
[--C-:B------:R-:W-:Y:S02]  /*3ef0*/  FFMA.FTZ R135, R55, c[0x0][0x2d0], -R146.reuse ;  /* 0x0000b40037877a23 */ /* 0x100fe40000010892 */
[----:B------:R-:W-:Y:S01]  /*3f00*/  FFMA.FTZ R33, R6, c[0x0][0x2d0], -R146 ;  /* 0x0000b40006217a23 */ /* 0x000fe20000010892 */
[----:B------:R-:W-:Y:S01]  /*3f10*/  MUFU.EX2 R139, R139 ;  /* 0x0000008b008b7308 */ /* 0x000fe20000000800 */
[--C-:B------:R-:W-:Y:S02]  /*3f20*/  FFMA.FTZ R35, R5, c[0x0][0x2d0], -R153.reuse ;  /* 0x0000b40005237a23 */ /* 0x100fe40000010899 */
[--C-:B------:R-:W-:Y:S02]  /*3f30*/  FFMA.FTZ R32, R4, c[0x0][0x2d0], -R153.reuse ;  /* 0x0000b40004207a23 */ /* 0x100fe40000010899 */
[----:B------:R-:W2:Y:S01]  /*3f40*/  LDSM.16.MT88.4 R4, [R180+0x4000] ;  /* 0x00400000b404783b */ /* 0x000ea20000004200 */
[----:B------:R-:W-:-:S02]  /*3f50*/  FFMA.FTZ R34, R12, c[0x0][0x2d0], -R153 ;  /* 0x0000b4000c227a23 */ /* 0x000fc40000010899 */
[----:B------:R-:W3:Y:S01]  /*3f60*/  MUFU.EX2 R138, R138 ;  /* 0x0000008a008a7308 */ /* 0x000ee20000000800 */
[--C-:B------:R-:W-:Y:S01]  /*3f70*/  FFMA.FTZ R143, R11, c[0x0][0x2d0], -R146.reuse ;  /* 0x0000b4000b8f7a23 */ /* 0x100fe20000010892 */
[----:B------:R-:W4:Y:S01]  /*3f80*/  LDSM.16.MT88.4 R12, [R183+0x800] ;  /* 0x00080000b70c783b */ /* 0x000f220000004200 */
[--C-:B------:R-:W-:Y:S02]  /*3f90*/  FFMA.FTZ R141, R10, c[0x0][0x2d0], -R146.reuse ;  /* 0x0000b4000a8d7a23 */ /* 0x100fe40000010892 */
[--C-:B------:R-:W-:Y:S02]  /*3fa0*/  FFMA.FTZ R142, R9, c[0x0][0x2d0], -R146.reuse ;  /* 0x0000b400098e7a23 */ /* 0x100fe40000010892 */
[----:B------:R-:W-:Y:S01]  /*3fb0*/  FFMA.FTZ R140, R8, c[0x0][0x2d0], -R146 ;  /* 0x0000b400088c7a23 */ /* 0x000fe20000010892 */
[----:B------:R-:W5:Y:S01]  /*3fc0*/  MUFU.EX2 R133, R133 ;  /* 0x0000008500857308 */ /* 0x000f620000000800 */
[----:B------:R-:W1:Y:S01]  /*3fd0*/  LDSM.16.MT88.4 R8, [R181+0x800] ;  /* 0x00080000b508783b */ /* 0x000e620000004200 */
[----:B------:R-:W-:-:S02]  /*3fe0*/  FFMA.FTZ R2, R2, c[0x0][0x2d0], -R153 ;  /* 0x0000b40002027a23 */ /* 0x000fc40000010899 */
[--C-:B------:R-:W-:Y:S02]  /*3ff0*/  FFMA.FTZ R144, R144, c[0x0][0x2d0], -R153.reuse ;  /* 0x0000b40090907a23 */ /* 0x100fe40000010899 */
[--C-:B------:R-:W-:Y:S02]  /*4000*/  FFMA.FTZ R145, R145, c[0x0][0x2d0], -R153.reuse ;  /* 0x0000b40091917a23 */ /* 0x100fe40000010899 */
[----:B------:R-:W-:Y:S01]  /*4010*/  MUFU.EX2 R136, R136 ;  /* 0x0000008800887308 */ /* 0x000fe20000000800 */
[----:B---3--:R-:W-:Y:S01]  /*4020*/  F2FP.BF16.PACK_AB R112, R138, R139 ;  /* 0x0000008b8a70723e */ /* 0x008fe200000010ff */
[--C-:B------:R-:W-:Y:S02]  /*4030*/  FFMA.FTZ R149, R149, c[0x0][0x2d0], -R153.reuse ;  /* 0x0000b40095957a23 */ /* 0x100fe40000010899 */
[----:B------:R-:W-:Y:S02]  /*4040*/  FFMA.FTZ R150, R150, c[0x0][0x2d0], -R153 ;  /* 0x0000b40096967a23 */ /* 0x000fe40000010899 */
[----:B------:R-:W-:-:S02]  /*4050*/  FFMA.FTZ R156, R156, c[0x0][0x2d0], -R146 ;  /* 0x0000b4009c9c7a23 */ /* 0x000fc40000010892 */
[----:B------:R-:W3:Y:S01]  /*4060*/  MUFU.EX2 R135, R135 ;  /* 0x0000008700877308 */ /* 0x000ee20000000800 */
[----:B-----5:R-:W-:Y:S01]  /*4070*/  F2FP.BF16.PACK_AB R114, R133, R137 ;  /* 0x000000898572723e */ /* 0x020fe200000010ff */
[--C-:B------:R-:W-:Y:S02]  /*4080*/  FFMA.FTZ R157, R157, c[0x0][0x2d0], -R146.reuse ;  /* 0x0000b4009d9d7a23 */ /* 0x100fe40000010892 */
[--C-:B------:R-:W-:Y:S02]  /*4090*/  FFMA.FTZ R159, R159, c[0x0][0x2d0], -R146.reuse ;  /* 0x0000b4009f9f7a23 */ /* 0x100fe40000010892 */
[----:B------:R-:W-:Y:S02]  /*40a0*/  FFMA.FTZ R160, R29, c[0x0][0x2d0], -R146 ;  /* 0x0000b4001da07a23 */ /* 0x000fe40000010892 */
[----:B------:R-:W-:Y:S01]  /*40b0*/  MUFU.EX2 R134, R134 ;  /* 0x0000008600867308 */ /* 0x000fe20000000800 */
[--C-:B------:R-:W-:Y:S02]  /*40c0*/  FFMA.FTZ R161, R28, c[0x0][0x2d0], -R153.reuse ;  /* 0x0000b4001ca17a23 */ /* 0x100fe40000010899 */
[----:B------:R-:W-:Y:S01]  /*40d0*/  LDSM.16.MT88.4 R28, [R180+0x5000] ;  /* 0x00500000b41c783b */ /* 0x000fe20000004200 */
[----:B------:R-:W-:-:S02]  /*40e0*/  FFMA.FTZ R158, R158, c[0x0][0x2d0], -R153 ;  /* 0x0000b4009e9e7a23 */ /* 0x000fc40000010899 */
[--C-:B------:R-:W-:Y:S02]  /*40f0*/  FFMA.FTZ R155, R155, c[0x0][0x2d0], -R153.reuse ;  /* 0x0000b4009b9b7a23 */ /* 0x100fe40000010899 */
[----:B------:R-:W5:Y:S01]  /*4100*/  MUFU.EX2 R33, R33 ;  /* 0x0000002100217308 */ /* 0x000f620000000800 */
[----:B---3--:R-:W-:Y:S01]  /*4110*/  F2FP.BF16.PACK_AB R113, R135, R136 ;  /* 0x000000888771723e */ /* 0x008fe200000010ff */
[----:B------:R-:W-:Y:S02]  /*4120*/  FFMA.FTZ R246, R154, c[0x0][0x2d0], -R153 ;  /* 0x0000b4009af67a23 */ /* 0x000fe40000010899 */
[--C-:B------:R-:W-:Y:S02]  /*4130*/  FFMA.FTZ R152, R152, c[0x0][0x2d0], -R146.reuse ;  /* 0x0000b40098987a23 */ /* 0x100fe40000010892 */
[--C-:B------:R-:W-:Y:S02]  /*4140*/  FFMA.FTZ R151, R151, c[0x0][0x2d0], -R146.reuse ;  /* 0x0000b40097977a23 */ /* 0x100fe40000010892 */
[----:B------:R-:W-:Y:S01]  /*4150*/  MUFU.EX2 R35, R35 ;  /* 0x0000002300237308 */ /* 0x000fe20000000800 */
[----:B------:R-:W-:-:S02]  /*4160*/  FFMA.FTZ R148, R148, c[0x0][0x2d0], -R146 ;  /* 0x0000b40094947a23 */ /* 0x000fc40000010892 */
[----:B------:R-:W-:Y:S02]  /*4170*/  FFMA.FTZ R245, R147, c[0x0][0x2d0], -R146 ;  /* 0x0000b40093f57a23 */ /* 0x000fe40000010892 */
[----:B------:R-:W-:Y:S02]  /*4180*/  FADD.FTZ R138, R139, R138 ;  /* 0x0000008a8b8a7221 */ /* 0x000fe40000010000 */
[----:B------:R-:W-:Y:S01]  /*4190*/  FADD.FTZ R135, R136, R135 ;  /* 0x0000008788877221 */ /* 0x000fe20000010000 */
[----:B-----5:R-:W-:Y:S01]  /*41a0*/  F2FP.BF16.PACK_AB R115, R33, R134 ;  /* 0x000000862173723e */ /* 0x020fe200000010ff */
[----:B------:R-:W3:Y:S01]  /*41b0*/  MUFU.EX2 R32, R32 ;  /* 0x0000002000207308 */ /* 0x000ee20000000800 */
[----:B------:R-:W-:Y:S02]  /*41c0*/  FADD.FTZ R137, R137, R138 ;  /* 0x0000008a89897221 */ /* 0x000fe40000010000 */
[----:B------:R-:W-:Y:S02]  /*41d0*/  FADD.FTZ R134, R134, R135 ;  /* 0x0000008786867221 */ /* 0x000fe40000010000 */
[----:B------:R-:W-:Y:S01]  /*41e0*/  FADD.FTZ R137, R133, R137 ;  /* 0x0000008985897221 */ /* 0x000fe20000010000 */
[C---:B------:R-:W-:Y:S01]  /*41f0*/  HMMA.16816.F32.BF16 R128, R112.reuse, R124, RZ ;  /* 0x0000007c7080723c */ /* 0x040fe200000418ff */
[----:B------:R-:W-:Y:S01]  /*4200*/  FADD.FTZ R134, R33, R134 ;  /* 0x0000008621867221 */ /* 0x000fe20000010000 */
[----:B------:R-:W-:Y:S06]  /*4210*/  MUFU.EX2 R34, R34 ;  /* 0x0000002200227308 */ /* 0x000fec0000000800 */
[C---:B-1----:R-:W-:Y:S02]  /*4220*/  HMMA.16816.F32.BF16 R44, R112.reuse, R48, RZ ;  /* 0x00000030702c723c */ /* 0x042fe400000418ff */
        /* <DEDUP_REMOVED lines=40> */
[----:B------:R-:W4:Y:S06]  /*44b0*/  MUFU.EX2 R245, R245 ;  /* 0x000000f500f57308 */ /* 0x000f2c0000000800 */
[C---:B--2---:R-:W-:Y:S07]  /*44c0*/  HMMA.16816.F32.BF16 R116, R112.reuse, R4, RZ ;  /* 0x000000047074723c */ /* 0x044fee00000418ff */
[----:B---3--:R-:W-:Y:S01]  /*44d0*/  F2FP.BF16.PACK_AB R4, R32, R35 ;  /* 0x000000232004723e */ /* 0x008fe200000010ff */
[----:B------:R-:W-:Y:S01]  /*44e0*/  HMMA.16816.F32.BF16 R112, R112, R6, RZ ;  /* 0x000000067070723c */ /* 0x000fe200000418ff */
[----:B-1----:R-:W-:Y:S01]  /*44f0*/  F2FP.BF16.PACK_AB R5, R141, R143 ;  /* 0x0000008f8d05723e */ /* 0x002fe200000010ff */
        /* <DEDUP_REMOVED lines=40> */
[C---:B----4-:R-:W-:Y:S08]  /*4780*/  HMMA.16816.F32.BF16 R92, R4.reuse, R20, R92 ;  /* 0x00000014045c723c */ /* 0x050ff0000004185c */
[C---:B------:R-:W-:Y:S01]  /*4790*/  HMMA.16816.F32.BF16 R96, R4.reuse, R22, R96 ;  /* 0x000000160460723c */ /* 0x040fe20000041860 */
[----:B------:R-:W4:Y:S07]  /*47a0*/  LDSM.16.MT88.4 R20, [R183+0x1000] ;  /* 0x00100000b714783b */ /* 0x000f2e0000004200 */
[C---:B---3--:R-:W-:Y:S08]  /*47b0*/  HMMA.16816.F32.BF16 R116, R4.reuse, R16, R116 ;  /* 0x000000100474723c */ /* 0x048ff00000041874 */
        /* <DEDUP_REMOVED lines=21> */
[----:B--2---:R-:W-:Y:S01]  /*4910*/  HMMA.16816.F32.BF16 R44, R4, R8, R44 ;  /* 0x00000008042c723c */ /* 0x004fe2000004182c */
[----:B------:R-:W-:Y:S02]  /*4920*/  FADD.FTZ R149, R155, R149 ;  /* 0x000000959b957221 */ /* 0x000fe40000010000 */
[----:B------:R-:W-:-:S05]  /*4930*/  FADD.FTZ R159, R148, R159 ;  /* 0x0000009f949f7221 */ /* 0x000fca0000010000 */
[C---:B------:R-:W-:Y:S01]  /*4940*/  HMMA.16816.F32.BF16 R48, R4.reuse, R10, R48 ;  /* 0x0000000a0430723c */ /* 0x040fe20000041830 */
[----:B------:R-:W2:Y:S07]  /*4950*/  LDSM.16.MT88.4 R8, [R181+0x3000] ;  /* 0x00300000b508783b */ /* 0x000eae0000004200 */
[C---:B----4-:R-:W-:Y:S08]  /*4960*/  HMMA.16816.F32.BF16 R128, R4.reuse, R20, R128 ;  /* 0x000000140480723c */ /* 0x050ff00000041880 */
[C---:B------:R-:W-:Y:S01]  /*4970*/  HMMA.16816.F32.BF16 R124, R4.reuse, R22, R124 ;  /* 0x00000016047c723c */ /* 0x040fe2000004187c */
[----:B------:R-:W-:Y:S07]  /*4980*/  LDSM.16.MT88.4 R20, [R180+0x3000] ;  /* 0x00300000b414783b */ /* 0x000fee0000004200 */
[C---:B---3--:R-:W-:Y:S08]  /*4990*/  HMMA.16816.F32.BF16 R52, R4.reuse, R16, R52 ;  /* 0x000000100434723c */ /* 0x048ff00000041834 */
[C---:B-1----:R-:W-:Y:S08]  /*49a0*/  HMMA.16816.F32.BF16 R68, R4.reuse, R12, R68 ;  /* 0x0000000c0444723c */ /* 0x042ff00000041844 */
[C---:B------:R-:W-:Y:S01]  /*49b0*/  HMMA.16816.F32.BF16 R72, R4.reuse, R14, R72 ;  /* 0x0000000e0448723c */ /* 0x040fe20000041848 */
[----:B------:R-:W1:Y:S07]  /*49c0*/  LDSM.16.MT88.4 R12, [R182+0x5000] ;  /* 0x00500000b60c783b */ /* 0x000e6e0000004200 */
[C---:B--2---:R-:W-:Y:S08]  /*49d0*/  HMMA.16816.F32.BF16 R76, R4.reuse, R8, R76 ;  /* 0x00000008044c723c */ /* 0x044ff0000004184c */
[C---:B------:R-:W-:Y:S01]  /*49e0*/  HMMA.16816.F32.BF16 R80, R4.reuse, R10, R80 ;  /* 0x0000000a0450723c */ /* 0x040fe20000041850 */
[----:B------:R-:W2:Y:S07]  /*49f0*/  LDSM.16.MT88.4 R8, [R181+0x5000] ;  /* 0x00500000b508783b */ /* 0x000eae0000004200 */
        /* <DEDUP_REMOVED lines=17> */
[C---:B------:R-:W-:Y:S08]  /*4b10*/  HMMA.16816.F32.BF16 R116, R4.reuse, R28, R116 ;  /* 0x0000001c0474723c */ /* 0x040ff00000041874 */
[----:B------:R-:W-:Y:S07]  /*4b20*/  HMMA.16816.F32.BF16 R112, R4, R30, R112 ;  /* 0x0000001e0470723c */ /* 0x000fee0000041870 */
[----:B------:R-:W-:-:S02]  /*4b30*/  F2FP.BF16.PACK_AB R4, R158, R161 ;  /* 0x000000a19e04723e */ /* 0x000fc400000010ff */
[C---:B------:R-:W-:Y:S01]  /*4b40*/  F2FP.BF16.PACK_AB R6, R246.reuse, R155 ;  /* 0x0000009bf606723e */ /* 0x040fe200000010ff */
[----:B------:R-:W-:Y:S01]  /*4b50*/  FADD.FTZ R246, R246, R149 ;  /* 0x00000095f6f67221 */ /* 0x000fe20000010000 */
[----:B------:R-:W-:Y:S02]  /*4b60*/  F2FP.BF16.PACK_AB R5, R151, R152 ;  /* 0x000000989705723e */ /* 0x000fe400000010ff */
[C---:B------:R-:W-:Y:S01]  /*4b70*/  F2FP.BF16.PACK_AB R7, R245.reuse, R148 ;  /* 0x00000094f507723e */ /* 0x040fe200000010ff */
[----:B------:R-:W-:-:S06]  /*4b80*/  FADD.FTZ R245, R245, R159 ;  /* 0x0000009ff5f57221 */ /* 0x000fcc0000010000 */
        /* <DEDUP_REMOVED lines=22> */
[C---:B------:R-:W-:Y:S08]  /*4cf0*/  HMMA.16816.F32.BF16 R80, R4.reuse, R26, R80 ;  /* 0x0000001a0450723c */ /* 0x040ff00000041850 */
[C---:B----4-:R-:W-:Y:S08]  /*4d00*/  HMMA.16816.F32.BF16 R84, R4.reuse, R20, R84 ;  /* 0x000000140454723c */ /* 0x050ff00000041854 */
[C---:B------:R-:W-:Y:S08]  /*4d10*/  HMMA.16816.F32.BF16 R88, R4.reuse, R22, R88 ;  /* 0x000000160458723c */ /* 0x040ff00000041858 */
[C---:B---3--:R-:W-:Y:S08]  /*4d20*/  HMMA.16816.F32.BF16 R100, R4.reuse, R16, R100 ;  /* 0x000000100464723c */ /* 0x048ff00000041864 */
[C---:B------:R-:W-:Y:S08]  /*4d30*/  HMMA.16816.F32.BF16 R120, R4.reuse, R18, R120 ;  /* 0x000000120478723c */ /* 0x040ff00000041878 */
[C---:B-1----:R-:W-:Y:S08]  /*4d40*/  HMMA.16816.F32.BF16 R104, R4.reuse, R12, R104 ;  /* 0x0000000c0468723c */ /* 0x042ff00000041868 */
[C---:B------:R-:W-:Y:S08]  /*4d50*/  HMMA.16816.F32.BF16 R108, R4.reuse, R14, R108 ;  /* 0x0000000e046c723c */ /* 0x040ff0000004186c */
[C---:B--2---:R-:W-:Y:S08]  /*4d60*/  HMMA.16816.F32.BF16 R116, R4.reuse, R8, R116 ;  /* 0x000000080474723c */ /* 0x044ff00000041874 */
[----:B------:R-:W-:Y:S01]  /*4d70*/  HMMA.16816.F32.BF16 R112, R4, R10, R112 ;  /* 0x0000000a0470723c */ /* 0x000fe20000041870 */
[----:B------:R-:W-:Y:S07]  /*4d80*/  @!UPT UIADD3 URZ, URZ, URZ, URZ ;  /* 0x0000003f3f3ff290 */ /* 0x000fee000fffe03f */
[----:B------:R-:W-:Y:S11]  /*4d90*/  @!P0 BRA `(.L_x_2510) ;  /* 0x000029e000008947 */ /* 0x000ff60003800000 */
[----:B------:R-:W-:Y:S02]  /*4da0*/  MOV R244, R0 ;  /* 0x0000000000f47202 */ /* 0x000fe40000000f00 */
[----:B------:R-:W-:-:S02]  /*4db0*/  MOV R0, R3 ;  /* 0x0000000300007202 */ /* 0x000fc40000000f00 */
[----:B------:R-:W-:Y:S02]  /*4dc0*/  MOV R2, R132 ;  /* 0x0000008400027202 */ /* 0x000fe40000000f00 */
.L_x_2511:
        /* <DEDUP_REMOVED lines=16> */
[----:B------:R-:W-:Y:S02]  /*4ed0*/  LEA R162, P5, R12, c[0x0][0x1f8], 0x1 ;  /* 0x00007e000ca27a11 */ /* 0x000fe400078a08ff */
[----:B------:R-:W-:Y:S01]  /*4ee0*/  IADD3.X R136, R29, R21, RZ, P4, !PT ;  /* 0x000000151d887210 */ /* 0x000fe200027fe4ff */
[----:B------:R-:W-:Y:S01]  /*4ef0*/  LDSM.16.M88.4 R32, [R190] ;  /* 0x00000000be20783b */ /* 0x000fe20000000200 */
[----:B------:R-:W-:Y:S02]  /*4f00*/  LEA R30, P3, R13, c[0x0][0x1f8], 0x1 ;  /* 0x00007e000d1e7a11 */ /* 0x000fe400078608ff */
[----:B------:R-:W-:Y:S02]  /*4f10*/  IADD3.X R20, RZ, R194, RZ, P1, !PT ;  /* 0x000000c2ff147210 */ /* 0x000fe40000ffe4ff */
[----:B------:R-:W-:Y:S02]  /*4f20*/  IADD3 R14, P2, R22, R148, RZ ;  /* 0x00000094160e7210 */ /* 0x000fe40007f5e0ff */
[----:B------:R-:W-:Y:S01]  /*4f30*/  LEA R22, P0, R15, R22, 0x5 ;  /* 0x000000160f167211 */ /* 0x000fe200078028ff */
[----:B------:R-:W1:Y:S01]  /*4f40*/  LDSM.16.M88.4 R8, [R189] ;  /* 0x00000000bd08783b */ /* 0x000e620000000200 */
[C---:B------:R-:W-:Y:S02]  /*4f50*/  IADD3.X R31, R29.reuse, R194, RZ, P6, !PT ;  /* 0x000000c21d1f7210 */ /* 0x040fe400037fe4ff */
[----:B------:R-:W-:Y:S02]  /*4f60*/  MOV R23, c[0x0][0x20c] ;  /* 0x0000830000177a02 */ /* 0x000fe40000000f00 */
[----:B------:R-:W-:Y:S02]  /*4f70*/  IADD3.X R137, R29, R20, RZ, P2, !PT ;  /* 0x000000141d897210 */ /* 0x000fe400017fe4ff */
[----:B------:R-:W-:Y:S01]  /*4f80*/  LEA.HI.X R163, R12, c[0x0][0x1fc], R31, 0x1, P5 ;  /* 0x00007f000ca37a11 */ /* 0x000fe200028f0c1f */
[----:B------:R-:W2:Y:S01]  /*4f90*/  LDSM.16.M88.4 R16, [R189+0x800] ;  /* 0x00080000bd10783b */ /* 0x000ea20000000200 */
[C---:B------:R-:W-:Y:S02]  /*4fa0*/  IADD3 R148, P2, R22.reuse, R148, RZ ;  /* 0x0000009416947210 */ /* 0x040fe40007f5e0ff */
[----:B------:R-:W-:Y:S02]  /*4fb0*/  LEA.HI.X R31, R13, c[0x0][0x1fc], R136, 0x1, P3 ;  /* 0x00007f000d1f7a11 */ /* 0x000fe400018f0c88 */
[----:B------:R-:W-:Y:S02]  /*4fc0*/  LEA.HI.X R23, R15, R29, R23, 0x5, P0 ;  /* 0x0000001d0f177211 */ /* 0x000fe400000f2c17 */
[C---:B------:R-:W-:Y:S01]  /*4fd0*/  IADD3 R3, P3, R22.reuse, R3, RZ ;  /* 0x0000000316037210 */ /* 0x040fe20007f7e0ff */
[----:B------:R-:W3:Y:S01]  /*4fe0*/  LDSM.16.M88.4 R24, [R189+0x1000] ;  /* 0x00100000bd18783b */ /* 0x000ee20000000200 */
[----:B------:R-:W-:Y:S02]  /*4ff0*/  IADD3 R22, P4, R22, R248, RZ ;  /* 0x000000f816167210 */ /* 0x000fe40007f9e0ff */
[C---:B------:R-:W-:Y:S02]  /*5000*/  IADD3.X R149, R23.reuse, R21, RZ, P3, !PT ;  /* 0x0000001517957210 */ /* 0x040fe40001ffe4ff */
[----:B------:R-:W-:Y:S02]  /*5010*/  LEA R28, P1, R14, c[0x0][0x1f8], 0x1 ;  /* 0x00007e000e1c7a11 */ /* 0x000fe400078208ff */
[C---:B------:R-:W-:Y:S01]  /*5020*/  IADD3.X R150, R23.reuse, R20, RZ, P2, !PT ;  /* 0x0000001417967210 */ /* 0x040fe200017fe4ff */
[----:B------:R-:W4:Y:S01]  /*5030*/  LDSM.16.M88.4 R132, [R189+0x1800] ;  /* 0x00180000bd84783b */ /* 0x000f220000000200 */
[----:B------:R-:W-:Y:S02]  /*5040*/  LEA R156, P3, R148, c[0x0][0x1f8], 0x1 ;  /* 0x00007e00949c7a11 */ /* 0x000fe400078608ff */
[----:B------:R-:W-:Y:S02]  /*5050*/  IADD3.X R23, R23, R194, RZ, P4, !PT ;  /* 0x000000c217177210 */ /* 0x000fe400027fe4ff */
[C---:B------:R-:W-:Y:S02]  /*5060*/  LEA R158, P4, R3.reuse, c[0x0][0x1f8], 0x1 ;  /* 0x00007e00039e7a11 */ /* 0x040fe400078808ff */
[----:B------:R-:W-:Y:S01]  /*5070*/  ISETP.GE.AND P0, PT, R212, c[0x0][0x1d4], PT ;  /* 0x00007500d4007a0c */ /* 0x000fe20003f06270 */
[----:B------:R-:W-:Y:S01]  /*5080*/  LDSM.16.M88.4 R140, [R187] ;  /* 0x00000000bb8c783b */ /* 0x000fe20000000200 */
[----:B------:R-:W-:Y:S02]  /*5090*/  LEA.HI.X R29, R14, c[0x0][0x1fc], R137, 0x1, P1 ;  /* 0x00007f000e1d7a11 */ /* 0x000fe400008f0c89 */
[----:B------:R-:W-:Y:S02]  /*50a0*/  LEA.HI.X R159, R3, c[0x0][0x1fc], R149, 0x1, P4 ;  /* 0x00007f00039f7a11 */ /* 0x000fe400020f0c95 */
[----:B------:R-:W-:Y:S02]  /*50b0*/  LEA.HI.X R157, R148, c[0x0][0x1fc], R150, 0x1, P3 ;  /* 0x00007f00949d7a11 */ /* 0x000fe400018f0c96 */
[C---:B------:R-:W-:Y:S01]  /*50c0*/  LEA R160, P5, R22.reuse, c[0x0][0x1f8], 0x1 ;  /* 0x00007e0016a07a11 */ /* 0x040fe200078a08ff */
[C---:B-1----:R-:W-:Y:S01]  /*50d0*/  HMMA.16816.F32.BF16 R4, R32.reuse, R8, RZ ;  /* 0x000000082004723c */ /* 0x042fe200000418ff */
[----:B------:R-:W1:Y:S02]  /*50e0*/  LDSM.16.M88.4 R136, [R188] ;  /* 0x00000000bc88783b */ /* 0x000e640000000200 */
[----:B------:R-:W-:Y:S02]  /*50f0*/  ISETP.GE.AND P1, PT, R203, c[0x0][0x1d4], PT ;  /* 0x00007500cb007a0c */ /* 0x000fe40003f26270 */
[----:B------:R-:W-:Y:S02]  /*5100*/  LEA.HI.X R161, R22, c[0x0][0x1fc], R23, 0x1, P5 ;  /* 0x00007f0016a17a11 */ /* 0x000fe400028f0c17 */
[----:B------:R-:W-:Y:S01]  /*5110*/  ISETP.GT.AND P3, PT, R244, R241, PT ;  /* 0x000000f1f400720c */ /* 0x000fe20003f64270 */
[C---:B------:R-:W-:Y:S01]  /*5120*/  HMMA.16816.F32.BF16 R8, R32.reuse, R10, RZ ;  /* 0x0000000a2008723c */ /* 0x040fe200000418ff */
[----:B------:R-:W5:Y:S01]  /*5130*/  LDSM.16.M88.4 R144, [R179] ;  /* 0x00000000b390783b */ /* 0x000f620000000200 */
[----:B------:R-:W-:Y:S02]  /*5140*/  ISETP.GE.AND P2, PT, R202, c[0x0][0x1d4], PT ;  /* 0x00007500ca007a0c */ /* 0x000fe40003f46270 */
[----:B------:R-:W-:Y:S04]  /*5150*/  IADD3 R244, R244, -0x1, RZ ;  /* 0xfffffffff4f47810 */ /* 0x000fe80007ffe0ff */
        /* <DEDUP_REMOVED lines=14> */
[----:B------:R2:W-:Y:S01]  /*5240*/  LDGSTS.E.BYPASS.LTC128B.128 [R204+0x5100], [R156.64], !P2 ;  /* 0x051000009ccc7fae */ /* 0x0005e2000d101d46 */
[C---:B----4-:R-:W-:Y:S07]  /*5250*/  HMMA.16816.F32.BF16 R28, R32.reuse, R132, RZ ;  /* 0x00000084201c723c */ /* 0x050fee00000418ff */
[----:B------:R-:W-:Y:S01]  /*5260*/  LDSM.16.M88.4 R164, [R185+0x800] ;  /* 0x00080000b9a4783b */ /* 0x000fe20000000200 */
[----:B------:R-:W-:Y:S07]  /*5270*/  HMMA.16816.F32.BF16 R32, R32, R134, RZ ;  /* 0x000000862020723c */ /* 0x000fee00000418ff */
[----:B------:R-:W0:Y:S01]  /*5280*/  LDGDEPBAR ;  /* 0x00000000000079af */ /* 0x000e220000000000 */
[C---:B-1----:R-:W-:Y:S07]  /*5290*/  HMMA.16816.F32.BF16 R4, R136.reuse, R140, R4 ;  /* 0x0000008c8804723c */ /* 0x042fee0000041804 */
[----:B---3--:R-:W-:Y:S01]  /*52a0*/  LDSM.16.M88.4 R160, [R185] ;  /* 0x00000000b9a0783b */ /* 0x008fe20000000200 */
[C---:B------:R-:W-:Y:S07]  /*52b0*/  HMMA.16816.F32.BF16 R8, R136.reuse, R142, R8 ;  /* 0x0000008e8808723c */ /* 0x040fee0000041808 */
[----:B--2---:R-:W1:Y:S01]  /*52c0*/  LDSM.16.M88.4 R156, [R186] ;  /* 0x00000000ba9c783b */ /* 0x004e620000000200 */
[C---:B-----5:R-:W-:Y:S07]  /*52d0*/  HMMA.16816.F32.BF16 R12, R136.reuse, R144, R12 ;  /* 0x00000090880c723c */ /* 0x060fee000004180c */
[----:B------:R-:W2:Y:S01]  /*52e0*/  LDSM.16.M88.4 R132, [R185+0x1000] ;  /* 0x00100000b984783b */ /* 0x000ea20000000200 */
[C---:B------:R-:W-:Y:S07]  /*52f0*/  HMMA.16816.F32.BF16 R16, R136.reuse, R146, R16 ;  /* 0x000000928810723c */ /* 0x040fee0000041810 */
[----:B------:R-:W3:Y:S01]  /*5300*/  LDSM.16.M88.4 R140, [R185+0x1800] ;  /* 0x00180000b98c783b */ /* 0x000ee20000000200 */
[C---:B------:R-:W-:Y:S07]  /*5310*/  HMMA.16816.F32.BF16 R20, R136.reuse, R148, R20 ;  /* 0x000000948814723c */ /* 0x040fee0000041814 */
[----:B------:R-:W-:Y:S01]  /*5320*/  LDSM.16.M88.4 R144, [R184] ;  /* 0x00000000b890783b */ /* 0x000fe20000000200 */
[C---:B------:R-:W-:Y:S07]  /*5330*/  HMMA.16816.F32.BF16 R24, R136.reuse, R150, R24 ;  /* 0x000000968818723c */ /* 0x040fee0000041818 */
[----:B------:R-:W4:Y:S01]  /*5340*/  LDSM.16.M88.4 R148, [R176] ;  /* 0x00000000b094783b */ /* 0x000f220000000200 */
[C---:B------:R-:W-:Y:S08]  /*5350*/  HMMA.16816.F32.BF16 R28, R136.reuse, R152, R28 ;  /* 0x00000098881c723c */ /* 0x040ff0000004181c */
[----:B------:R-:W-:Y:S01]  /*5360*/  HMMA.16816.F32.BF16 R32, R136, R154, R32 ;  /* 0x0000009a8820723c */ /* 0x000fe20000041820 */
[----:B------:R-:W5:Y:S07]  /*5370*/  LDSM.16.M88.4 R136, [R176+0x800] ;  /* 0x00080000b088783b */ /* 0x000f6e0000000200 */
        /* <DEDUP_REMOVED lines=14> */
[----:B------:R-:W-:Y:S07]  /*5460*/  LDSM.16.M88.4 R156, [R175] ;  /* 0x00000000af9c783b */ /* 0x000fee0000000200 */
[C---:B------:R-:W-:Y:S01]  /*5470*/  HMMA.16816.F32.BF16 R8, R144.reuse, R150, R8 ;  /* 0x000000969008723c */ /* 0x040fe20000041808 */
[----:B------:R-:W4:Y:S07]  /*5480*/  LDSM.16.M88.4 R148, [R189+0x3000] ;  /* 0x00300000bd94783b */ /* 0x000f2e0000000200 */
        /* <DEDUP_REMOVED lines=8> */
[----:B------:R-:W1:Y:S07]  /*5510*/  LDSM.16.M88.4 R144, [R174] ;  /* 0x00000000ae90783b */ /* 0x000e6e0000000200 */
[C---:B--2---:R-:W-:Y:S01]  /*5520*/  HMMA.16816.F32.BF16 R4, R132.reuse, R164, R4 ;  /* 0x000000a48404723c */ /* 0x044fe20000041804 */
[----:B------:R-:W2:Y:S07]  /*5530*/  LDSM.16.M88.4 R160, [R173] ;  /* 0x00000000ada0783b */ /* 0x000eae0000000200 */
[C---:B------:R-:W-:Y:S01]  /*5540*/  HMMA.16816.F32.BF16 R8, R132.reuse, R166, R8 ;  /* 0x000000a68408723c */ /* 0x040fe20000041808 */
[----:B------:R-:W-:Y:S07]  /*5550*/  LDSM.16.M88.4 R164, [R185+0x2000] ;  /* 0x00200000b9a4783b */ /* 0x000fee0000000200 */
[C---:B---3--:R-:W-:Y:S08]  /*5560*/  HMMA.16816.F32.BF16 R12, R132.reuse, R140, R12 ;  /* 0x0000008c840c723c */ /* 0x048ff0000004180c */
[C---:B------:R-:W-:Y:S01]  /*5570*/  HMMA.16816.F32.BF16 R16, R132.reuse, R142, R16 ;  /* 0x0000008e8410723c */ /* 0x040fe20000041810 */
[----:B------:R-:W3:Y:S07]  /*5580*/  LDSM.16.M88.4 R140, [R172] ;  /* 0x00000000ac8c783b */ /* 0x000eee0000000200 */
[C---:B----4-:R-:W-:Y:S08]  /*5590*/  HMMA.16816.F32.BF16 R20, R132.reuse, R148, R20 ;  /* 0x000000948414723c */ /* 0x050ff00000041814 */
[C---:B------:R-:W-:Y:S01]  /*55a0*/  HMMA.16816.F32.BF16 R24, R132.reuse, R150, R24 ;  /* 0x000000968418723c */ /* 0x040fe20000041818 */
[----:B------:R-:W4:Y:S07]  /*55b0*/  LDSM.16.M88.4 R148, [R186+0x4000] ;  /* 0x00400000ba94783b */ /* 0x000f2e0000000200 */
[C---:B-----5:R-:W-:Y:S08]  /*55c0*/  HMMA.16816.F32.BF16 R28, R132.reuse, R136, R28 ;  /* 0x00000088841c723c */ /* 0x060ff0000004181c */
        /* <DEDUP_REMOVED lines=28> */
[C---:B--2---:R-:W-:Y:S01]  /*5790*/  HMMA.16816.F32.BF16 R4, R144.reuse, R160, R4 ;  /* 0x000000a09004723c */ /* 0x044fe20000041804 */
[----:B------:R-:W2:Y:S07]  /*57a0*/  LDSM.16.M88.4 R156, [R189+0x5000] ;  /* 0x00500000bd9c783b */ /* 0x000eae0000000200 */
[C---:B------:R-:W-:Y:S01]  /*57b0*/  HMMA.16816.F32.BF16 R8, R144.reuse, R162, R8 ;  /* 0x000000a29008723c */ /* 0x040fe20000041808 */
[----:B------:R-:W-:Y:S07]  /*57c0*/  LDSM.16.M88.4 R160, [R171] ;  /* 0x00000000aba0783b */ /* 0x000fee0000000200 */
        /* <DEDUP_REMOVED lines=8> */
[----:B------:R-:W5:Y:S07]  /*5850*/  LDSM.16.M88.4 R132, [R170] ;  /* 0x00000000aa84783b */ /* 0x000f6e0000000200 */
[C---:B-1----:R-:W-:Y:S01]  /*5860*/  HMMA.16816.F32.BF16 R4, R136.reuse, R164, R4 ;  /* 0x000000a48804723c */ /* 0x042fe20000041804 */
[----:B------:R-:W1:Y:S07]  /*5870*/  LDSM.16.M88.4 R144, [R169] ;  /* 0x00000000a990783b */ /* 0x000e6e0000000200 */
[C---:B------:R-:W-:Y:S01]  /*5880*/  HMMA.16816.F32.BF16 R8, R136.reuse, R166, R8 ;  /* 0x000000a68808723c */ /* 0x040fe20000041808 */
[----:B------:R-:W-:Y:S07]  /*5890*/  LDSM.16.M88.4 R164, [R176+0x4000] ;  /* 0x00400000b0a4783b */ /* 0x000fee0000000200 */
[C---:B------:R-:W-:Y:S08]  /*58a0*/  HMMA.16816.F32.BF16 R12, R136.reuse, R148, R12 ;  /* 0x00000094880c723c */ /* 0x040ff0000004180c */
[C---:B------:R-:W-:Y:S01]  /*58b0*/  HMMA.16816.F32.BF16 R16, R136.reuse, R150, R16 ;  /* 0x000000968810723c */ /* 0x040fe20000041810 */
[----:B------:R-:W-:Y:S07]  /*58c0*/  LDSM.16.M88.4 R148, [R185+0x4000] ;  /* 0x00400000b994783b */ /* 0x000fee0000000200 */
[C---:B--2---:R-:W-:Y:S08]  /*58d0*/  HMMA.16816.F32.BF16 R20, R136.reuse, R156, R20 ;  /* 0x0000009c8814723c */ /* 0x044ff00000041814 */
[C---:B------:R-:W-:Y:S01]  /*58e0*/  HMMA.16816.F32.BF16 R24, R136.reuse, R158, R24 ;  /* 0x0000009e8818723c */ /* 0x040fe20000041818 */
[----:B------:R-:W-:Y:S07]  /*58f0*/  LDSM.16.M88.4 R156, [R185+0x4800] ;  /* 0x00480000b99c783b */ /* 0x000fee0000000200 */
[C---:B---3--:R-:W-:Y:S08]  /*5900*/  HMMA.16816.F32.BF16 R28, R136.reuse, R140, R28 ;  /* 0x0000008c881c723c */ /* 0x048ff0000004181c */
[----:B------:R-:W-:Y:S01]  /*5910*/  HMMA.16816.F32.BF16 R32, R136, R142, R32 ;  /* 0x0000008e8820723c */ /* 0x000fe20000041820 */
[----:B------:R-:W2:Y:S07]  /*5920*/  LDSM.16.M88.4 R136, [R168] ;  /* 0x00000000a888783b */ /* 0x000eae0000000200 */
[C---:B----4-:R-:W-:Y:S01]  /*5930*/  HMMA.16816.F32.BF16 R4, R152.reuse, R160, R4 ;  /* 0x000000a09804723c */ /* 0x050fe20000041804 */
[----:B------:R-:W3:Y:S07]  /*5940*/  LDSM.16.M88.4 R140, [R186+0x8000] ;  /* 0x00800000ba8c783b */ /* 0x000eee0000000200 */
[C---:B------:R-:W-:Y:S01]  /*5950*/  HMMA.16816.F32.BF16 R8, R152.reuse, R162, R8 ;  /* 0x000000a29808723c */ /* 0x040fe20000041808 */
[----:B------:R-:W-:Y:S07]  /*5960*/  LDSM.16.M88.4 R160, [R184+0x8000] ;  /* 0x00800000b8a0783b */ /* 0x000fee0000000200 */
[C---:B-----5:R-:W-:Y:S08]  /*5970*/  HMMA.16816.F32.BF16 R12, R152.reuse, R132, R12 ;  /* 0x00000084980c723c */ /* 0x060ff0000004180c */
[C---:B------:R-:W-:Y:S01]  /*5980*/  HMMA.16816.F32.BF16 R16, R152.reuse, R134, R16 ;  /* 0x000000869810723c */ /* 0x040fe20000041810 */
[----:B------:R-:W4:Y:S07]  /*5990*/  LDSM.16.M88.4 R132, [R185+0x5000] ;  /* 0x00500000b984783b */ /* 0x000f2e0000000200 */
[C---:B-1----:R-:W-:Y:S08]  /*59a0*/  HMMA.16816.F32.BF16 R20, R152.reuse, R144, R20 ;  /* 0x000000909814723c */ /* 0x042ff00000041814 */
[C---:B------:R-:W-:Y:S01]  /*59b0*/  HMMA.16816.F32.BF16 R24, R152.reuse, R146, R24 ;  /* 0x000000929818723c */ /* 0x040fe20000041818 */
[----:B------:R-:W1:Y:S07]  /*59c0*/  LDSM.16.M88.4 R144, [R185+0x5800] ;  /* 0x00580000b990783b */ /* 0x000e6e0000000200 */
[C---:B--2---:R-:W-:Y:S08]  /*59d0*/  HMMA.16816.F32.BF16 R28, R152.reuse, R136, R28 ;  /* 0x00000088981c723c */ /* 0x044ff0000004181c */
[----:B------:R-:W-:Y:S01]  /*59e0*/  HMMA.16816.F32.BF16 R32, R152, R138, R32 ;  /* 0x0000008a9820723c */ /* 0x000fe20000041820 */
[----:B------:R-:W2:Y:S07]  /*59f0*/  LDSM.16.M88.4 R136, [R176+0x4800] ;  /* 0x00480000b088783b */ /* 0x000eae0000000200 */
[C---:B---3--:R-:W-:Y:S08]  /*5a00*/  HMMA.16816.F32.BF16 R4, R140.reuse, R148, R4 ;  /* 0x000000948c04723c */ /* 0x048ff00000041804 */
[C---:B------:R-:W-:Y:S08]  /*5a10*/  HMMA.16816.F32.BF16 R8, R140.reuse, R150, R8 ;  /* 0x000000968c08723c */ /* 0x040ff00000041808 */
[C---:B------:R-:W-:Y:S08]  /*5a20*/  HMMA.16816.F32.BF16 R12, R140.reuse, R156, R12 ;  /* 0x0000009c8c0c723c */ /* 0x040ff0000004180c */
[C---:B------:R-:W-:Y:S08]  /*5a30*/  HMMA.16816.F32.BF16 R16, R140.reuse, R158, R16 ;  /* 0x0000009e8c10723c */ /* 0x040ff00000041810 */
[C---:B----4-:R-:W-:Y:S08]  /*5a40*/  HMMA.16816.F32.BF16 R20, R140.reuse, R132, R20 ;  /* 0x000000848c14723c */ /* 0x050ff00000041814 */
[C---:B------:R-:W-:Y:S01]  /*5a50*/  HMMA.16816.F32.BF16 R24, R140.reuse, R134, R24 ;  /* 0x000000868c18723c */ /* 0x040fe20000041818 */
[----:B------:R-:W3:Y:S07]  /*5a60*/  LDSM.16.M88.4 R132, [R176+0x5000] ;  /* 0x00500000b084783b */ /* 0x000eee0000000200 */
[C---:B-1----:R-:W-:Y:S08]  /*5a70*/  HMMA.16816.F32.BF16 R28, R140.reuse, R144, R28 ;  /* 0x000000908c1c723c */ /* 0x042ff0000004181c */
[----:B------:R-:W-:Y:S01]  /*5a80*/  HMMA.16816.F32.BF16 R32, R140, R146, R32 ;  /* 0x000000928c20723c */ /* 0x000fe20000041820 */
[----:B------:R-:W1:Y:S01]  /*5a90*/  LDSM.16.M88.4 R140, [R176+0x5800] ;  /* 0x00580000b08c783b */ /* 0x000e620000000200 */
[----:B------:R-:W-:Y:S06]  /*5aa0*/  DEPBAR.LE SB0, 0x0 ;  /* 0x000080000000791a */ /* 0x000fec0000000000 */
[C---:B------:R-:W-:Y:S01]  /*5ab0*/  HMMA.16816.F32.BF16 R4, R160.reuse, R164, R4 ;  /* 0x000000a4a004723c */ /* 0x040fe20000041804 */
[----:B------:R-:W-:Y:S07]  /*5ac0*/  BAR.SYNC.DEFER_BLOCKING 0x0 ;  /* 0x0000000000007b1d */ /* 0x000fee0000010000 */
[C---:B------:R-:W-:Y:S08]  /*5ad0*/  HMMA.16816.F32.BF16 R8, R160.reuse, R166, R8 ;  /* 0x000000a6a008723c */ /* 0x040ff00000041808 */
[C---:B--2---:R-:W-:Y:S08]  /*5ae0*/  HMMA.16816.F32.BF16 R12, R160.reuse, R136, R12 ;  /* 0x00000088a00c723c */ /* 0x044ff0000004180c */
[C---:B------:R-:W-:Y:S04]  /*5af0*/  HMMA.16816.F32.BF16 R16, R160.reuse, R138, R16 ;  /* 0x0000008aa010723c */ /* 0x040fe80000041810 */
[----:B------:R-:W-:Y:S04]  /*5b00*/  FMNMX.FTZ R3, R4, R2, !PT ;  /* 0x0000000204037209 */ /* 0x000fe80007810000 */
[C---:B---3--:R-:W-:Y:S04]  /*5b10*/  HMMA.16816.F32.BF16 R20, R160.reuse, R132, R20 ;  /* 0x00000084a014723c */ /* 0x048fe80000041814 */
[----:B------:R-:W-:Y:S03]  /*5b20*/  FMNMX.FTZ R3, R5, R3, !PT ;  /* 0x0000000305037209 */ /* 0x000fe60007810000 */
[----:B------:R-:W-:Y:S01]  /*5b30*/  FMNMX.FTZ R132, R6, R0, !PT ;  /* 0x0000000006847209 */ /* 0x000fe20007810000 */
[C---:B------:R-:W-:Y:S04]  /*5b40*/  HMMA.16816.F32.BF16 R24, R160.reuse, R134, R24 ;  /* 0x00000086a018723c */ /* 0x040fe80000041818 */
[----:B------:R-:W-:Y:S02]  /*5b50*/  FMNMX.FTZ R3, R8, R3, !PT ;  /* 0x0000000308037209 */ /* 0x000fe40007810000 */
[----:B------:R-:W-:Y:S02]  /*5b60*/  FMNMX.FTZ R132, R7, R132, !PT ;  /* 0x0000008407847209 */ /* 0x000fe40007810000 */
[C---:B-1----:R-:W-:Y:S04]  /*5b70*/  HMMA.16816.F32.BF16 R28, R160.reuse, R140, R28 ;  /* 0x0000008ca01c723c */ /* 0x042fe8000004181c */
[----:B------:R-:W-:Y:S02]  /*5b80*/  FMNMX.FTZ R3, R9, R3, !PT ;  /* 0x0000000309037209 */ /* 0x000fe40007810000 */
[----:B------:R-:W-:Y:S02]  /*5b90*/  FMNMX.FTZ R132, R10, R132, !PT ;  /* 0x000000840a847209 */ /* 0x000fe40007810000 */
        /* <DEDUP_REMOVED lines=26> */
[----:B------:R-:W-:Y:S07]  /*5d40*/  FMNMX.FTZ R133, R35, R3, !PT ;  /* 0x0000000323857209 */ /* 0x000fee0007810000 */
[----:B------:R-:W2:Y:S01]  /*5d50*/  SHFL.BFLY PT, R3, R133, 0x2, 0x1f ;  /* 0x0c401f0085037f89 */ /* 0x000ea200000e0000 */
[----:B-1----:R-:W-:Y:S07]  /*5d60*/  FMNMX.FTZ R134, R134, R132, !PT ;  /* 0x0000008486867209 */ /* 0x002fee0007810000 */
[----:B------:R-:W1:Y:S01]  /*5d70*/  SHFL.BFLY PT, R132, R134, 0x1, 0x1f ;  /* 0x0c201f0086847f89 */ /* 0x000e6200000e0000 */
[----:B--2---:R-:W-:Y:S07]  /*5d80*/  FMNMX.FTZ R133, R133, R3, !PT ;  /* 0x0000000385857209 */ /* 0x004fee0007810000 */
[----:B------:R-:W2:Y:S01]  /*5d90*/  SHFL.BFLY PT, R3, R133, 0x1, 0x1f ;  /* 0x0c201f0085037f89 */ /* 0x000ea200000e0000 */
[----:B-1----:R-:W-:Y:S02]  /*5da0*/  FMNMX.FTZ R132, R134, R132, !PT ;  /* 0x0000008486847209 */ /* 0x002fe40007810000 */
[----:B------:R-:W-:Y:S03]  /*5db0*/  @P3 SHF.R.S32.HI R134, RZ, 0x1f, R244 ;  /* 0x0000001fff863819 */ /* 0x000fe600000114f4 */
[C---:B------:R-:W-:Y:S02]  /*5dc0*/  FMUL.FTZ R162, R132.reuse, c[0x0][0x2d0] ;  /* 0x0000b40084a27a20 */ /* 0x040fe40000410000 */
[----:B------:R-:W-:Y:S01]  /*5dd0*/  FADD.FTZ R2, -R132, R2 ;  /* 0x0000000284027221 */ /* 0x000fe20000010100 */
[----:B--2---:R-:W-:Y:S01]  /*5de0*/  FMNMX.FTZ R3, R133, R3, !PT ;  /* 0x0000000385037209 */ /* 0x004fe20007810000 */
[----:B------:R-:W-:Y:S02]  /*5df0*/  @P3 IMAD R133, R134, c[0x0][0x1e0], RZ ;  /* 0x0000780086853a24 */ /* 0x000fe400078e02ff */
[C---:B------:R-:W-:Y:S04]  /*5e00*/  @P3 IMAD.WIDE.U32 R134, R244.reuse, c[0x0][0x1e0], RZ ;  /* 0x00007800f4863a25 */ /* 0x040fe800078e00ff */
[----:B------:R-:W-:Y:S01]  /*5e10*/  @P3 IMAD R133, R244, c[0x0][0x1e4], R133 ;  /* 0x00007900f4853a24 */ /* 0x000fe200078e0285 */
[----:B------:R-:W-:Y:S01]  /*5e20*/  @P3 SHF.L.U32 R142, R134, 0x6, RZ ;  /* 0x00000006868e3819 */ /* 0x000fe200000006ff */
[--C-:B------:R-:W-:Y:S02]  /*5e30*/  FFMA.FTZ R145, R8, c[0x0][0x2d0], -R162.reuse ;  /* 0x0000b40008917a23 */ /* 0x100fe400000108a2 */
[----:B------:R-:W-:Y:S01]  /*5e40*/  FMUL.FTZ R161, R3, c[0x0][0x2d0] ;  /* 0x0000b40003a17a20 */ /* 0x000fe20000410000 */
[----:B------:R-:W-:Y:S01]  /*5e50*/  @P3 IADD3 R135, R135, R133, RZ ;  /* 0x0000008587873210 */ /* 0x000fe20007ffe0ff */
[----:B------:R-:W-:Y:S01]  /*5e60*/  FFMA.FTZ R133, R4, c[0x0][0x2d0], -R162 ;  /* 0x0000b40004857a23 */ /* 0x000fe200000108a2 */
[----:B------:R-:W-:Y:S01]  /*5e70*/  @P3 IADD3 R140, P6, R142, R250, RZ ;  /* 0x000000fa8e8c3210 */ /* 0x000fe20007fde0ff */
[----:B------:R-:W-:Y:S01]  /*5e80*/  FADD.FTZ R0, -R3, R0 ;  /* 0x0000000003007221 */ /* 0x000fe20000010100 */
[----:B------:R-:W-:Y:S01]  /*5e90*/  @P3 SHF.L.U64.HI R135, R134, 0x6, R135 ;  /* 0x0000000686873819 */ /* 0x000fe20000010287 */
[--C-:B------:R-:W-:Y:S01]  /*5ea0*/  FFMA.FTZ R156, R9, c[0x0][0x2d0], -R162.reuse ;  /* 0x0000b400099c7a23 */ /* 0x100fe200000108a2 */
[----:B------:R-:W-:Y:S01]  /*5eb0*/  @P3 MOV R134, c[0x0][0x1e0] ;  /* 0x0000780000863a02 */ /* 0x000fe20000000f00 */
[--C-:B------:R-:W-:Y:S01]  /*5ec0*/  FFMA.FTZ R158, R6, c[0x0][0x2d0], -R161.reuse ;  /* 0x0000b400069e7a23 */ /* 0x100fe200000108a1 */
[----:B------:R-:W-:Y:S01]  /*5ed0*/  @P3 LEA R138, P5, R140, c[0x0][0x1c8], 0x1 ;  /* 0x000072008c8a3a11 */ /* 0x000fe200078a08ff */
[--C-:B------:R-:W-:Y:S01]  /*5ee0*/  FFMA.FTZ R157, R7, c[0x0][0x2d0], -R161.reuse ;  /* 0x0000b400079d7a23 */ /* 0x100fe200000108a1 */
[----:B------:R-:W-:Y:S01]  /*5ef0*/  @P3 IADD3.X R139, R135, R240, RZ, P6, !PT ;  /* 0x000000f0878b3210 */ /* 0x000fe200037fe4ff */
[--C-:B------:R-:W-:Y:S01]  /*5f00*/  FFMA.FTZ R159, R10, c[0x0][0x2d0], -R161.reuse ;  /* 0x0000b4000a9f7a23 */ /* 0x100fe200000108a1 */
[----:B------:R-:W-:Y:S01]  /*5f10*/  @P3 LEA R137, P4, R134, R142, 0x5 ;  /* 0x0000008e86893211 */ /* 0x000fe200078828ff */
[----:B------:R-:W-:Y:S01]  /*5f20*/  FFMA.FTZ R160, R11, c[0x0][0x2d0], -R161 ;  /* 0x0000b4000ba07a23 */ /* 0x000fe200000108a1 */
[----:B------:R-:W-:Y:S01]  /*5f30*/  @P3 IADD3 R136, P6, R250, 0x40, RZ ;  /* 0x00000040fa883810 */ /* 0x000fe20007fde0ff */
[----:B------:R-:W-:Y:S01]  /*5f40*/  FMUL.FTZ R2, R2, c[0x0][0x2d0] ;  /* 0x0000b40002027a20 */ /* 0x000fe20000410000 */
[----:B------:R-:W-:Y:S01]  /*5f50*/  @P3 MOV R4, c[0x0][0x1e4] ;  /* 0x0000790000043a02 */ /* 0x000fe20000000f00 */
[----:B------:R-:W-:Y:S01]  /*5f60*/  FMUL.FTZ R0, R0, c[0x0][0x2d0] ;  /* 0x0000b40000007a20 */ /* 0x000fe20000410000 */
[----:B------:R-:W-:Y:S01]  /*5f70*/  @P3 LEA.HI.X R139, R140, c[0x0][0x1cc], R139, 0x1, P5 ;  /* 0x000073008c8b3a11 */ /* 0x000fe200028f0c8b */
[----:B------:R-:W-:Y:S01]  /*5f80*/  MUFU.EX2 R133, R133 ;  /* 0x0000008500857308 */ /* 0x000fe20000000800 */
[----:B------:R-:W-:Y:S01]  /*5f90*/  @P3 IADD3 R140, P5, R250, 0x80, RZ ;  /* 0x00000080fa8c3810 */ /* 0x000fe20007fbe0ff */
[----:B------:R-:W-:Y:S01]  /*5fa0*/  FFMA.FTZ R163, R12, c[0x0][0x2d0], -R162 ;  /* 0x0000b4000ca37a23 */ /* 0x000fe200000108a2 */
[----:B------:R-:W-:Y:S01]  /*5fb0*/  @P3 IADD3.X R141, RZ, R240, RZ, P6, !PT ;  /* 0x000000f0ff8d3210 */ /* 0x000fe200037fe4ff */
[----:B------:R1:W-:Y:S01]  /*5fc0*/  @P3 LDGSTS.E.BYPASS.LTC128B.128 [R204+0x6100], [R138.64], !P0 ;  /* 0x061000008acc3fae */ /* 0x0003e2000c101d46 */
[----:B------:R-:W-:Y:S01]  /*5fd0*/  @P3 LEA.HI.X R4, R134, R135, R4, 0x5, P4 ;  /* 0x0000008786043211 */ /* 0x000fe200020f2c04 */
[--C-:B------:R-:W-:Y:S01]  /*5fe0*/  FFMA.FTZ R134, R5, c[0x0][0x2d0], -R162.reuse ;  /* 0x0000b40005867a23 */ /* 0x100fe200000108a2 */
[C---:B------:R-:W-:Y:S01]  /*5ff0*/  @P3 IADD3 R144, P4, R142.reuse, R136, RZ ;  /* 0x000000888e903210 */ /* 0x040fe20007f9e0ff */
[--C-:B------:R-:W-:Y:S01]  /*6000*/  FFMA.FTZ R164, R13, c[0x0][0x2d0], -R162.reuse ;  /* 0x0000b4000da47a23 */ /* 0x100fe200000108a2 */
[----:B------:R-:W-:Y:S01]  /*6010*/  @P3 IADD3.X R5, RZ, R240, RZ, P5, !PT ;  /* 0x000000f0ff053210 */ /* 0x000fe20002ffe4ff */
[----:B------:R-:W2:Y:S01]  /*6020*/  MUFU.EX2 R2, R2 ;  /* 0x0000000200027308 */ /* 0x000ea20000000800 */
[----:B------:R-:W-:Y:S01]  /*6030*/  @P3 IADD3 R142, P5, R142, R140, RZ ;  /* 0x0000008c8e8e3210 */ /* 0x000fe20007fbe0ff */
[--C-:B------:R-:W-:Y:S01]  /*6040*/  FFMA.FTZ R165, R14, c[0x0][0x2d0], -R161.reuse ;  /* 0x0000b4000ea57a23 */ /* 0x100fe200000108a1 */
[----:B------:R-:W-:Y:S01]  /*6050*/  @P3 LEA R148, P6, R144, c[0x0][0x1c8], 0x1 ;  /* 0x0000720090943a11 */ /* 0x000fe200078c08ff */
[----:B------:R-:W-:Y:S01]  /*6060*/  FFMA.FTZ R166, R15, c[0x0][0x2d0], -R161 ;  /* 0x0000b4000fa67a23 */ /* 0x000fe200000108a1 */
[C---:B------:R-:W-:Y:S01]  /*6070*/  @P3 IADD3.X R143, R135.reuse, R141, RZ, P4, !PT ;  /* 0x0000008d878f3210 */ /* 0x040fe200027fe4ff */
[--C-:B------:R-:W-:Y:S01]  /*6080*/  FFMA.FTZ R167, R16, c[0x0][0x2d0], -R162.reuse ;  /* 0x0000b40010a77a23 */ /* 0x100fe200000108a2 */
[----:B------:R-:W-:Y:S01]  /*6090*/  @P3 IADD3.X R8, R135, R5, RZ, P5, !PT ;  /* 0x0000000587083210 */ /* 0x000fe20002ffe4ff */
[----:B------:R-:W-:Y:S01]  /*60a0*/  FFMA.FTZ R247, R17, c[0x0][0x2d0], -R162 ;  /* 0x0000b40011f77a23 */ /* 0x000fe200000108a2 */
[----:B------:R-:W-:Y:S01]  /*60b0*/  @P3 LEA.HI.X R149, R144, c[0x0][0x1cc], R143, 0x1, P6 ;  /* 0x0000730090953a11 */ /* 0x000fe200030f0c8f */
[----:B------:R3:W-:Y:S01]  /*60c0*/  MUFU.EX2 R135, R145 ;  /* 0x0000009100877308 */ /* 0x0007e20000000800 */
[----:B------:R-:W-:Y:S01]  /*60d0*/  @P3 LEA R146, P4, R142, c[0x0][0x1c8], 0x1 ;  /* 0x000072008e923a11 */ /* 0x000fe200078808ff */
[----:B------:R-:W-:Y:S01]  /*60e0*/  FFMA.FTZ R252, R18, c[0x0][0x2d0], -R161 ;  /* 0x0000b40012fc7a23 */ /* 0x000fe200000108a1 */
[C---:B------:R-:W-:Y:S01]  /*60f0*/  @P3 IADD3 R136, P6, R137.reuse, R136, RZ ;  /* 0x0000008889883210 */ /* 0x040fe20007fde0ff */
[----:B------:R4:W-:Y:S01]  /*6100*/  @P3 LDGSTS.E.BYPASS.LTC128B.128 [R204+0x8100], [R148.64], !P1 ;  /* 0x0810000094cc3fae */ /* 0x0009e2000c901d46 */
[----:B------:R-:W-:Y:S02]  /*6110*/  @P3 LEA.HI.X R147, R142, c[0x0][0x1cc], R8, 0x1, P4 ;  /* 0x000073008e933a11 */ /* 0x000fe400020f0c08 */
[C---:B------:R-:W-:Y:S02]  /*6120*/  @P3 IADD3 R8, P5, R137.reuse, R250, RZ ;  /* 0x000000fa89083210 */ /* 0x040fe40007fbe0ff */
[----:B------:R-:W-:Y:S01]  /*6130*/  @P3 IADD3 R137, P4, R137, R140, RZ ;  /* 0x0000008c89893210 */ /* 0x000fe20007f9e0ff */
[----:B------:R-:W5:Y:S01]  /*6140*/  MUFU.EX2 R0, R0 ;  /* 0x0000000000007308 */ /* 0x000f620000000800 */
[----:B------:R-:W-:Y:S01]  /*6150*/  @P3 IADD3.X R141, R4, R141, RZ, P6, !PT ;  /* 0x0000008d048d3210 */ /* 0x000fe200037fe4ff */
[----:B------:R1:W-:Y:S01]  /*6160*/  @P3 LDGSTS.E.BYPASS.LTC128B.128 [R204+0xa100], [R146.64], !P2 ;  /* 0x0a10000092cc3fae */ /* 0x0003e2000d101d46 */
[----:B------:R-:W-:Y:S01]  /*6170*/  @P3 LEA R142, P6, R8, c[0x0][0x1c8], 0x1 ;  /* 0x00007200088e3a11 */ /* 0x000fe200078c08ff */
[----:B--2---:R-:W-:Y:S01]  /*6180*/  FMUL.FTZ R9, R2, R125 ;  /* 0x0000007d02097220 */ /* 0x004fe20000410000 */
[----:B------:R-:W-:Y:S01]  /*6190*/  @P3 IADD3.X R5, R4, R5, RZ, P4, !PT ;  /* 0x0000000504053210 */ /* 0x000fe200027fe4ff */
[----:B------:R-:W-:Y:S01]  /*61a0*/  FMUL.FTZ R36, R2, R36 ;  /* 0x0000002402247220 */ /* 0x000fe20000410000 */
[----:B------:R-:W-:Y:S01]  /*61b0*/  @P3 IADD3.X R4, R4, R240, RZ, P5, !PT ;  /* 0x000000f004043210 */ /* 0x000fe20002ffe4ff */
[----:B------:R-:W-:Y:S01]  /*61c0*/  FMUL.FTZ R37, R2, R37 ;  /* 0x0000002502257220 */ /* 0x000fe20000410000 */
[----:B------:R-:W-:Y:S01]  /*61d0*/  @P3 LEA R144, P5, R136, c[0x0][0x1c8], 0x1 ;  /* 0x0000720088903a11 */ /* 0x000fe200078a08ff */
[----:B------:R-:W2:Y:S01]  /*61e0*/  MUFU.EX2 R134, R134 ;  /* 0x0000008600867308 */ /* 0x000ea20000000800 */
[----:B------:R-:W-:Y:S01]  /*61f0*/  @P3 LEA.HI.X R143, R8, c[0x0][0x1cc], R4, 0x1, P6 ;  /* 0x00007300088f3a11 */ /* 0x000fe200030f0c04 */
[C---:B------:R-:W-:Y:S01]  /*6200*/  FMUL.FTZ R4, R2.reuse, R128 ;  /* 0x0000008002047220 */ /* 0x040fe20000410000 */
[C---:B------:R-:W-:Y:S01]  /*6210*/  @P3 LEA R140, P4, R137.reuse, c[0x0][0x1c8], 0x1 ;  /* 0x00007200898c3a11 */ /* 0x040fe200078808ff */
[----:B------:R-:W-:Y:S01]  /*6220*/  FMUL.FTZ R8, R2, R124 ;  /* 0x0000007c02087220 */ /* 0x000fe20000410000 */
[----:B---3--:R-:W-:Y:S01]  /*6230*/  @P3 LEA.HI.X R145, R136, c[0x0][0x1cc], R141, 0x1, P5 ;  /* 0x0000730088913a11 */ /* 0x008fe200028f0c8d */
[----:B------:R3:W-:Y:S01]  /*6240*/  @P3 LDGSTS.E.BYPASS.LTC128B.128 [R204+0x7100], [R142.64], !P0 ;  /* 0x071000008ecc3fae */ /* 0x0007e2000c101d46 */
[----:B------:R-:W-:Y:S01]  /*6250*/  @P3 LEA.HI.X R141, R137, c[0x0][0x1cc], R5, 0x1, P4 ;  /* 0x00007300898d3a11 */ /* 0x000fe200020f0c05 */
[C---:B------:R-:W-:Y:S02]  /*6260*/  FMUL.FTZ R5, R2.reuse, R129 ;  /* 0x0000008102057220 */ /* 0x040fe40000410000 */
[----:B------:R-:W3:Y:S01]  /*6270*/  MUFU.EX2 R156, R156 ;  /* 0x0000009c009c7308 */ /* 0x000ee20000000800 */
[C---:B------:R-:W-:Y:S02]  /*6280*/  FMUL.FTZ R40, R2.reuse, R40 ;  /* 0x0000002802287220 */ /* 0x040fe40000410000 */
[----:B------:R-:W-:Y:S01]  /*6290*/  FMUL.FTZ R41, R2, R41 ;  /* 0x0000002902297220 */ /* 0x000fe20000410000 */
[----:B------:R4:W-:Y:S01]  /*62a0*/  @P3 LDGSTS.E.BYPASS.LTC128B.128 [R204+0x9100], [R144.64], !P1 ;  /* 0x0910000090cc3fae */ /* 0x0009e2000c901d46 */
[C---:B-----5:R-:W-:Y:S02]  /*62b0*/  FMUL.FTZ R6, R0.reuse, R130 ;  /* 0x0000008200067220 */ /* 0x060fe40000410000 */
[C---:B------:R-:W-:Y:S02]  /*62c0*/  FMUL.FTZ R7, R0.reuse, R131 ;  /* 0x0000008300077220 */ /* 0x040fe40000410000 */
[C---:B------:R-:W-:Y:S01]  /*62d0*/  FMUL.FTZ R10, R0.reuse, R126 ;  /* 0x0000007e000a7220 */ /* 0x040fe20000410000 */
[----:B------:R-:W-:Y:S01]  /*62e0*/  MUFU.EX2 R158, R158 ;  /* 0x0000009e009e7308 */ /* 0x000fe20000000800 */
[C---:B------:R-:W-:Y:S01]  /*62f0*/  FMUL.FTZ R11, R0.reuse, R127 ;  /* 0x0000007f000b7220 */ /* 0x040fe20000410000 */
[----:B------:R5:W-:Y:S01]  /*6300*/  @P3 LDGSTS.E.BYPASS.LTC128B.128 [R204+0xb100], [R140.64], !P2 ;  /* 0x0b1000008ccc3fae */ /* 0x000be2000d101d46 */
[----:B------:R-:W-:Y:S01]  /*6310*/  FMUL.FTZ R38, R0, R38 ;  /* 0x0000002600267220 */ /* 0x000fe20000410000 */
[----:B--2---:R-:W-:Y:S01]  /*6320*/  F2FP.BF16.PACK_AB R128, R134, R133 ;  /* 0x000000858680723e */ /* 0x004fe200000010ff */
[C---:B------:R-:W-:Y:S02]  /*6330*/  FMUL.FTZ R39, R0.reuse, R39 ;  /* 0x0000002700277220 */ /* 0x040fe40000410000 */
[C---:B------:R-:W-:Y:S02]  /*6340*/  FMUL.FTZ R42, R0.reuse, R42 ;  /* 0x0000002a002a7220 */ /* 0x040fe40000410000 */
[----:B------:R-:W-:Y:S01]  /*6350*/  FMUL.FTZ R43, R0, R43 ;  /* 0x0000002b002b7220 */ /* 0x000fe20000410000 */
[----:B-1----:R-:W1:Y:S01]  /*6360*/  LDSM.16.MT88.4 R136, [R183] ;  /* 0x00000000b788783b */ /* 0x002e620000004200 */
[----:B------:R-:W2:Y:S01]  /*6370*/  MUFU.EX2 R157, R157 ;  /* 0x0000009d009d7308 */ /* 0x000ea20000000800 */
[----:B------:R-:W-:Y:S01]  /*6380*/  FMUL.FTZ R44, R2, R44 ;  /* 0x0000002c022c7220 */ /* 0x000fe20000410000 */
[----:B---3--:R-:W-:Y:S01]  /*6390*/  F2FP.BF16.PACK_AB R130, R156, R135 ;  /* 0x000000879c82723e */ /* 0x008fe200000010ff */
[----:B------:R-:W-:Y:S02]  /*63a0*/  FMUL.FTZ R45, R2, R45 ;  /* 0x0000002d022d7220 */ /* 0x000fe40000410000 */
[C---:B------:R-:W-:Y:S02]  /*63b0*/  FMUL.FTZ R46, R0.reuse, R46 ;  /* 0x0000002e002e7220 */ /* 0x040fe40000410000 */
[----:B------:R-:W-:Y:S01]  /*63c0*/  LDSM.16.MT88.4 R124, [R180] ;  /* 0x00000000b47c783b */ /* 0x000fe20000004200 */
[----:B------:R-:W-:Y:S02]  /*63d0*/  FMUL.FTZ R47, R0, R47 ;  /* 0x0000002f002f7220 */ /* 0x000fe40000410000 */
[----:B------:R-:W-:Y:S01]  /*63e0*/  MUFU.EX2 R159, R159 ;  /* 0x0000009f009f7308 */ /* 0x000fe20000000800 */
[C---:B------:R-:W-:Y:S02]  /*63f0*/  FMUL.FTZ R48, R2.reuse, R48 ;  /* 0x0000003002307220 */ /* 0x040fe40000410000 */
[----:B------:R-:W-:Y:S02]  /*6400*/  FMUL.FTZ R49, R2, R49 ;  /* 0x0000003102317220 */ /* 0x000fe40000410000 */
[----:B----4-:R-:W-:Y:S01]  /*6410*/  LDSM.16.MT88.4 R144, [R181] ;  /* 0x00000000b590783b */ /* 0x010fe20000004200 */
[C---:B------:R-:W-:Y:S02]  /*6420*/  FMUL.FTZ R50, R0.reuse, R50 ;  /* 0x0000003200327220 */ /* 0x040fe40000410000 */
[----:B------:R-:W-:Y:S02]  /*6430*/  FMUL.FTZ R51, R0, R51 ;  /* 0x0000003300337220 */ /* 0x000fe40000410000 */
[----:B------:R-:W3:Y:S01]  /*6440*/  MUFU.EX2 R160, R160 ;  /* 0x000000a000a07308 */ /* 0x000ee20000000800 */
[C---:B------:R-:W-:Y:S02]  /*6450*/  FMUL.FTZ R12, R2.reuse, R120 ;  /* 0x00000078020c7220 */ /* 0x040fe40000410000 */
[----:B-----5:R-:W4:Y:S01]  /*6460*/  LDSM.16.MT88.4 R140, [R182] ;  /* 0x00000000b68c783b */ /* 0x020f220000004200 */
[----:B--2---:R-:W-:Y:S01]  /*6470*/  F2FP.BF16.PACK_AB R129, R157, R158 ;  /* 0x0000009e9d81723e */ /* 0x004fe200000010ff */
        /* <DEDUP_REMOVED lines=10> */
[C---:B------:R-:W-:Y:S01]  /*6520*/  FMUL.FTZ R56, R2.reuse, R56 ;  /* 0x0000003802387220 */ /* 0x040fe20000410000 */
[----:B------:R-:W-:Y:S01]  /*6530*/  MUFU.EX2 R164, R164 ;  /* 0x000000a400a47308 */ /* 0x000fe20000000800 */
[----:B------:R-:W-:Y:S01]  /*6540*/  FMUL.FTZ R57, R2, R57 ;  /* 0x0000003902397220 */ /* 0x000fe20000410000 */
[----:B---3--:R-:W-:Y:S01]  /*6550*/  F2FP.BF16.PACK_AB R131, R160, R159 ;  /* 0x0000009fa083723e */ /* 0x008fe200000010ff */
[C---:B------:R-:W-:Y:S03]  /*6560*/  FMUL.FTZ R58, R0.reuse, R58 ;  /* 0x0000003a003a7220 */ /* 0x040fe60000410000 */
[----:B------:R-:W-:Y:S01]  /*6570*/  LDSM.16.MT88.4 R152, [R182+0x2800] ;  /* 0x00280000b698783b */ /* 0x000fe20000004200 */
[----:B------:R-:W-:Y:S02]  /*6580*/  FMUL.FTZ R59, R0, R59 ;  /* 0x0000003b003b7220 */ /* 0x000fe40000410000 */
[C---:B------:R-:W-:Y:S01]  /*6590*/  FMUL.FTZ R60, R2.reuse, R60 ;  /* 0x0000003c023c7220 */ /* 0x040fe20000410000 */
[C---:B-1----:R-:W-:Y:S01]  /*65a0*/  HMMA.16816.F32.BF16 R4, R128.reuse, R136, R4 ;  /* 0x000000888004723c */ /* 0x042fe20000041804 */
[----:B------:R-:W-:Y:S03]  /*65b0*/  MUFU.EX2 R165, R165 ;  /* 0x000000a500a57308 */ /* 0x000fe60000000800 */
[----:B------:R-:W0:Y:S01]  /*65c0*/  LDGDEPBAR ;  /* 0x00000000000079af */ /* 0x000e220000000000 */
[----:B------:R-:W-:Y:S02]  /*65d0*/  FMUL.FTZ R61, R2, R61 ;  /* 0x0000003d023d7220 */ /* 0x000fe40000410000 */
[C---:B------:R-:W-:Y:S01]  /*65e0*/  FMUL.FTZ R62, R0.reuse, R62 ;  /* 0x0000003e003e7220 */ /* 0x040fe20000410000 */
[C---:B------:R-:W-:Y:S03]  /*65f0*/  HMMA.16816.F32.BF16 R8, R128.reuse, R138, R8 ;  /* 0x0000008a8008723c */ /* 0x040fe60000041808 */
[----:B------:R-:W1:Y:S01]  /*6600*/  MUFU.EX2 R166, R166 ;  /* 0x000000a600a67308 */ /* 0x000e620000000800 */
[----:B------:R-:W2:Y:S01]  /*6610*/  LDSM.16.MT88.4 R136, [R183+0x2000] ;  /* 0x00200000b788783b */ /* 0x000ea20000004200 */
[----:B------:R-:W-:Y:S02]  /*6620*/  FMUL.FTZ R63, R0, R63 ;  /* 0x0000003f003f7220 */ /* 0x000fe40000410000 */
[C---:B------:R-:W-:Y:S01]  /*6630*/  FMUL.FTZ R64, R2.reuse, R64 ;  /* 0x0000004002407220 */ /* 0x040fe20000410000 */
[C---:B----4-:R-:W-:Y:S04]  /*6640*/  HMMA.16816.F32.BF16 R36, R128.reuse, R140, R36 ;  /* 0x0000008c8024723c */ /* 0x050fe80000041824 */
[----:B------:R-:W-:Y:S01]  /*6650*/  FMUL.FTZ R65, R2, R65 ;  /* 0x0000004102417220 */ /* 0x000fe20000410000 */
[----:B------:R-:W-:Y:S01]  /*6660*/  MUFU.EX2 R167, R167 ;  /* 0x000000a700a77308 */ /* 0x000fe20000000800 */
[C---:B------:R-:W-:Y:S02]  /*6670*/  FMUL.FTZ R66, R0.reuse, R66 ;  /* 0x0000004200427220 */ /* 0x040fe40000410000 */
[C---:B------:R-:W-:Y:S01]  /*6680*/  HMMA.16816.F32.BF16 R40, R128.reuse, R142, R40 ;  /* 0x0000008e8028723c */ /* 0x040fe20000041828 */
[----:B------:R-:W3:Y:S03]  /*6690*/  LDSM.16.MT88.4 R140, [R182+0x2000] ;  /* 0x00200000b68c783b */ /* 0x000ee60000004200 */
[----:B------:R-:W-:Y:S02]  /*66a0*/  FMUL.FTZ R67, R0, R67 ;  /* 0x0000004300437220 */ /* 0x000fe40000410000 */
[C---:B------:R-:W-:Y:S01]  /*66b0*/  FMUL.FTZ R68, R2.reuse, R68 ;  /* 0x0000004402447220 */ /* 0x040fe20000410000 */
[----:B------:R-:W4:Y:S01]  /*66c0*/  MUFU.EX2 R247, R247 ;  /* 0x000000f700f77308 */ /* 0x000f220000000800 */
[C---:B------:R-:W-:Y:S04]  /*66d0*/  HMMA.16816.F32.BF16 R44, R128.reuse, R144, R44 ;  /* 0x00000090802c723c */ /* 0x040fe8000004182c */
[----:B------:R-:W-:Y:S02]  /*66e0*/  FMUL.FTZ R69, R2, R69 ;  /* 0x0000004502457220 */ /* 0x000fe40000410000 */
[C---:B------:R-:W-:Y:S02]  /*66f0*/  FMUL.FTZ R70, R0.reuse, R70 ;  /* 0x0000004600467220 */ /* 0x040fe40000410000 */
[C---:B------:R-:W-:Y:S01]  /*6700*/  HMMA.16816.F32.BF16 R48, R128.reuse, R146, R48 ;  /* 0x000000928030723c */ /* 0x040fe20000041830 */
[----:B------:R-:W-:Y:S01]  /*6710*/  LDSM.16.MT88.4 R144, [R180+0x800] ;  /* 0x00080000b490783b */ /* 0x000fe20000004200 */
[----:B------:R-:W-:Y:S02]  /*6720*/  MUFU.EX2 R252, R252 ;  /* 0x000000fc00fc7308 */ /* 0x000fe40000000800 */
[----:B------:R-:W-:Y:S02]  /*6730*/  FMUL.FTZ R71, R0, R71 ;  /* 0x0000004700477220 */ /* 0x000fe40000410000 */
[C---:B------:R-:W-:Y:S02]  /*6740*/  FMUL.FTZ R72, R2.reuse, R72 ;  /* 0x0000004802487220 */ /* 0x040fe40000410000 */
[C---:B------:R-:W-:Y:S04]  /*6750*/  HMMA.16816.F32.BF16 R52, R128.reuse, R124, R52 ;  /* 0x0000007c8034723c */ /* 0x040fe80000041834 */
[----:B------:R-:W-:Y:S02]  /*6760*/  FMUL.FTZ R73, R2, R73 ;  /* 0x0000004902497220 */ /* 0x000fe40000410000 */
[C---:B------:R-:W-:Y:S02]  /*6770*/  FMUL.FTZ R74, R0.reuse, R74 ;  /* 0x0000004a004a7220 */ /* 0x040fe40000410000 */
[C---:B------:R-:W-:Y:S01]  /*6780*/  HMMA.16816.F32.BF16 R56, R128.reuse, R126, R56 ;  /* 0x0000007e8038723c */ /* 0x040fe20000041838 */
[----:B------:R-:W5:Y:S03]  /*6790*/  LDSM.16.MT88.4 R124, [R181+0x2000] ;  /* 0x00200000b57c783b */ /* 0x000f660000004200 */
        /* <DEDUP_REMOVED lines=17> */
[C---:B-----5:R-:W-:Y:S03]  /*68b0*/  HMMA.16816.F32.BF16 R76, R128.reuse, R124, R76 ;  /* 0x0000007c804c723c */ /* 0x060fe6000004184c */
[C---:B------:R-:W-:Y:S02]  /*68c0*/  FMUL.FTZ R86, R0.reuse, R86 ;  /* 0x0000005600567220 */ /* 0x040fe40000410000 */
[----:B------:R-:W-:Y:S02]  /*68d0*/  FMUL.FTZ R87, R0, R87 ;  /* 0x0000005700577220 */ /* 0x000fe40000410000 */
[C---:B------:R-:W-:Y:S01]  /*68e0*/  FMUL.FTZ R88, R2.reuse, R88 ;  /* 0x0000005802587220 */ /* 0x040fe20000410000 */
[C---:B------:R-:W-:Y:S01]  /*68f0*/  HMMA.16816.F32.BF16 R80, R128.reuse, R126, R80 ;  /* 0x0000007e8050723c */ /* 0x040fe20000041850 */
[----:B------:R-:W5:Y:S03]  /*6900*/  LDSM.16.MT88.4 R124, [R182+0x4000] ;  /* 0x00400000b67c783b */ /* 0x000f660000004200 */
[----:B------:R-:W-:Y:S02]  /*6910*/  FMUL.FTZ R89, R2, R89 ;  /* 0x0000005902597220 */ /* 0x000fe40000410000 */
[C---:B------:R-:W-:Y:S02]  /*6920*/  FMUL.FTZ R90, R0.reuse, R90 ;  /* 0x0000005a005a7220 */ /* 0x040fe40000410000 */
[C---:B--2---:R-:W-:Y:S04]  /*6930*/  HMMA.16816.F32.BF16 R84, R128.reuse, R136, R84 ;  /* 0x000000888054723c */ /* 0x044fe80000041854 */
[----:B------:R-:W-:Y:S02]  /*6940*/  FMUL.FTZ R91, R0, R91 ;  /* 0x0000005b005b7220 */ /* 0x000fe40000410000 */
[C---:B------:R-:W-:Y:S02]  /*6950*/  FMUL.FTZ R92, R2.reuse, R92 ;  /* 0x0000005c025c7220 */ /* 0x040fe40000410000 */
[----:B------:R-:W-:Y:S03]  /*6960*/  FMUL.FTZ R93, R2, R93 ;  /* 0x0000005d025d7220 */ /* 0x000fe60000410000 */
[C---:B------:R-:W-:Y:S01]  /*6970*/  HMMA.16816.F32.BF16 R88, R128.reuse, R138, R88 ;  /* 0x0000008a8058723c */ /* 0x040fe20000041858 */
[----:B------:R-:W2:Y:S02]  /*6980*/  LDSM.16.MT88.4 R136, [R181+0x4000] ;  /* 0x00400000b588783b */ /* 0x000ea40000004200 */
[C---:B------:R-:W-:Y:S02]  /*6990*/  FMUL.FTZ R94, R0.reuse, R94 ;  /* 0x0000005e005e7220 */ /* 0x040fe40000410000 */
[----:B------:R-:W-:Y:S02]  /*69a0*/  FMUL.FTZ R95, R0, R95 ;  /* 0x0000005f005f7220 */ /* 0x000fe40000410000 */
[C---:B------:R-:W-:Y:S02]  /*69b0*/  FMUL.FTZ R96, R2.reuse, R96 ;  /* 0x0000006002607220 */ /* 0x040fe40000410000 */
[----:B------:R-:W-:Y:S03]  /*69c0*/  FMUL.FTZ R97, R2, R97 ;  /* 0x0000006102617220 */ /* 0x000fe60000410000 */
[C---:B---3--:R-:W-:Y:S03]  /*69d0*/  HMMA.16816.F32.BF16 R92, R128.reuse, R140, R92 ;  /* 0x0000008c805c723c */ /* 0x048fe6000004185c */
[C---:B------:R-:W-:Y:S02]  /*69e0*/  FMUL.FTZ R98, R0.reuse, R98 ;  /* 0x0000006200627220 */ /* 0x040fe40000410000 */
[----:B------:R-:W-:Y:S02]  /*69f0*/  FMUL.FTZ R99, R0, R99 ;  /* 0x0000006300637220 */ /* 0x000fe40000410000 */
[----:B------:R-:W-:Y:S02]  /*6a00*/  FFMA.FTZ R140, R19, c[0x0][0x2d0], -R161 ;  /* 0x0000b400138c7a23 */ /* 0x000fe400000108a1 */
[C---:B------:R-:W-:Y:S03]  /*6a10*/  FMUL.FTZ R100, R2.reuse, R100 ;  /* 0x0000006402647220 */ /* 0x040fe60000410000 */
[C---:B------:R-:W-:Y:S03]  /*6a20*/  HMMA.16816.F32.BF16 R96, R128.reuse, R142, R96 ;  /* 0x0000008e8060723c */ /* 0x040fe60000041860 */
[----:B------:R-:W-:Y:S02]  /*6a30*/  FMUL.FTZ R101, R2, R101 ;  /* 0x0000006502657220 */ /* 0x000fe40000410000 */
[C---:B------:R-:W-:Y:S02]  /*6a40*/  FMUL.FTZ R102, R0.reuse, R102 ;  /* 0x0000006600667220 */ /* 0x040fe40000410000 */
[----:B------:R-:W-:Y:S02]  /*6a50*/  FMUL.FTZ R103, R0, R103 ;  /* 0x0000006700677220 */ /* 0x000fe40000410000 */
[C---:B------:R-:W-:Y:S03]  /*6a60*/  FMUL.FTZ R104, R2.reuse, R104 ;  /* 0x0000006802687220 */ /* 0x040fe60000410000 */
[----:B------:R-:W-:Y:S02]  /*6a70*/  FMUL.FTZ R105, R2, R105 ;  /* 0x0000006902697220 */ /* 0x000fe40000410000 */
[C---:B-----5:R-:W-:Y:S03]  /*6a80*/  HMMA.16816.F32.BF16 R100, R128.reuse, R124, R100 ;  /* 0x0000007c8064723c */ /* 0x060fe60000041864 */
[C---:B------:R-:W-:Y:S02]  /*6a90*/  FMUL.FTZ R106, R0.reuse, R106 ;  /* 0x0000006a006a7220 */ /* 0x040fe40000410000 */
[----:B------:R-:W-:Y:S02]  /*6aa0*/  FMUL.FTZ R107, R0, R107 ;  /* 0x0000006b006b7220 */ /* 0x000fe40000410000 */
[C---:B------:R-:W-:Y:S01]  /*6ab0*/  FMUL.FTZ R108, R2.reuse, R108 ;  /* 0x0000006c026c7220 */ /* 0x040fe20000410000 */
[C---:B------:R-:W-:Y:S01]  /*6ac0*/  HMMA.16816.F32.BF16 R12, R128.reuse, R126, R12 ;  /* 0x0000007e800c723c */ /* 0x040fe2000004180c */
[----:B------:R-:W3:Y:S03]  /*6ad0*/  LDSM.16.MT88.4 R124, [R183+0x800] ;  /* 0x00080000b77c783b */ /* 0x000ee60000004200 */
[----:B------:R-:W-:Y:S02]  /*6ae0*/  FMUL.FTZ R109, R2, R109 ;  /* 0x0000006d026d7220 */ /* 0x000fe40000410000 */
[C---:B------:R-:W-:Y:S02]  /*6af0*/  FMUL.FTZ R110, R0.reuse, R110 ;  /* 0x0000006e006e7220 */ /* 0x040fe40000410000 */
[C---:B--2---:R-:W-:Y:S04]  /*6b00*/  HMMA.16816.F32.BF16 R104, R128.reuse, R136, R104 ;  /* 0x000000888068723c */ /* 0x044fe80000041868 */
[----:B------:R-:W-:Y:S02]  /*6b10*/  FMUL.FTZ R111, R0, R111 ;  /* 0x0000006f006f7220 */ /* 0x000fe40000410000 */
[C---:B------:R-:W-:Y:S02]  /*6b20*/  FMUL.FTZ R16, R2.reuse, R116 ;  /* 0x0000007402107220 */ /* 0x040fe40000410000 */
[----:B------:R2:W5:Y:S01]  /*6b30*/  MUFU.EX2 R116, R140 ;  /* 0x0000008c00747308 */ /* 0x0005620000000800 */
[----:B------:R-:W-:Y:S02]  /*6b40*/  FMUL.FTZ R17, R2, R117 ;  /* 0x0000007502117220 */ /* 0x000fe40000410000 */
[C---:B------:R-:W-:Y:S01]  /*6b50*/  HMMA.16816.F32.BF16 R108, R128.reuse, R138, R108 ;  /* 0x0000008a806c723c */ /* 0x040fe2000004186c */
[----:B------:R-:W3:Y:S02]  /*6b60*/  LDSM.16.MT88.4 R136, [R182+0x800] ;  /* 0x00080000b688783b */ /* 0x000ee40000004200 */
[----:B------:R-:W-:Y:S01]  /*6b70*/  FMUL.FTZ R18, R0, R118 ;  /* 0x0000007600127220 */ /* 0x000fe20000410000 */
[----:B-1----:R-:W-:Y:S01]  /*6b80*/  F2FP.BF16.PACK_AB R117, R166, R165 ;  /* 0x000000a5a675723e */ /* 0x002fe200000010ff */
[----:B------:R-:W-:Y:S01]  /*6b90*/  FMUL.FTZ R19, R0, R119 ;  /* 0x0000007700137220 */ /* 0x000fe20000410000 */
[----:B----4-:R-:W-:Y:S01]  /*6ba0*/  F2FP.BF16.PACK_AB R118, R247, R167 ;  /* 0x000000a7f776723e */ /* 0x010fe200000010ff */
[C---:B------:R-:W-:Y:S02]  /*6bb0*/  FMUL.FTZ R112, R2.reuse, R112 ;  /* 0x0000007002707220 */ /* 0x040fe40000410000 */
[----:B------:R-:W-:Y:S03]  /*6bc0*/  FMUL.FTZ R113, R2, R113 ;  /* 0x0000007102717220 */ /* 0x000fe60000410000 */
[C---:B------:R-:W-:Y:S03]  /*6bd0*/  HMMA.16816.F32.BF16 R16, R128.reuse, R120, R16 ;  /* 0x000000788010723c */ /* 0x040fe60000041810 */
[C---:B------:R-:W-:Y:S02]  /*6be0*/  FMUL.FTZ R114, R0.reuse, R114 ;  /* 0x0000007200727220 */ /* 0x040fe40000410000 */
[----:B------:R-:W-:Y:S02]  /*6bf0*/  FMUL.FTZ R115, R0, R115 ;  /* 0x0000007300737220 */ /* 0x000fe40000410000 */
[----:B------:R-:W-:Y:S01]  /*6c00*/  FFMA.FTZ R133, R2, R246, R133 ;  /* 0x000000f602857223 */ /* 0x000fe20000010085 */
[----:B------:R-:W-:Y:S01]  /*6c10*/  MOV R2, R132 ;  /* 0x0000008400027202 */ /* 0x000fe20000000f00 */
[----:B--2---:R-:W1:Y:S03]  /*6c20*/  LDSM.16.MT88.4 R140, [R181+0x800] ;  /* 0x00080000b58c783b */ /* 0x004e660000004200 */
[----:B------:R-:W-:Y:S03]  /*6c30*/  HMMA.16816.F32.BF16 R112, R128, R122, R112 ;  /* 0x0000007a8070723c */ /* 0x000fe60000041870 */
[----:B------:R-:W-:Y:S02]  /*6c40*/  FFMA.FTZ R158, R0, R245, R158 ;  /* 0x000000f5009e7223 */ /* 0x000fe4000001009e */
[----:B------:R-:W2:Y:S01]  /*6c50*/  LDSM.16.MT88.4 R120, [R181+0x2800] ;  /* 0x00280000b578783b */ /* 0x000ea20000004200 */
[----:B------:R-:W-:Y:S01]  /*6c60*/  FADD.FTZ R133, R134, R133 ;  /* 0x0000008586857221 */ /* 0x000fe20000010000 */
[----:B-----5:R-:W-:Y:S01]  /*6c70*/  MOV R131, R116 ;  /* 0x0000007400837202 */ /* 0x020fe20000000f00 */
[----:B------:R-:W-:Y:S01]  /*6c80*/  FADD.FTZ R158, R157, R158 ;  /* 0x0000009e9d9e7221 */ /* 0x000fe20000010000 */
[----:B------:R-:W-:Y:S03]  /*6c90*/  F2FP.BF16.PACK_AB R116, R164, R163 ;  /* 0x000000a3a474723e */ /* 0x000fe600000010ff */
[----:B------:R-:W-:Y:S01]  /*6ca0*/  F2FP.BF16.PACK_AB R119, R131, R252 ;  /* 0x000000fc8377723e */ /* 0x000fe200000010ff */
[----:B------:R-:W-:Y:S02]  /*6cb0*/  FADD.FTZ R133, R135, R133 ;  /* 0x0000008587857221 */ /* 0x000fe40000010000 */
[----:B------:R-:W-:Y:S02]  /*6cc0*/  FADD.FTZ R158, R159, R158 ;  /* 0x0000009e9f9e7221 */ /* 0x000fe40000010000 */
[----:B------:R-:W-:Y:S02]  /*6cd0*/  FADD.FTZ R156, R156, R133 ;  /* 0x000000859c9c7221 */ /* 0x000fe40000010000 */
[C---:B---3--:R-:W-:Y:S05]  /*6ce0*/  HMMA.16816.F32.BF16 R4, R116.reuse, R124, R4 ;  /* 0x0000007c7404723c */ /* 0x048fea0000041804 */
[----:B------:R-:W-:Y:S02]  /*6cf0*/  FADD.FTZ R160, R160, R158 ;  /* 0x0000009ea0a07221 */ /* 0x000fe40000010000 */
[----:B------:R-:W-:Y:S01]  /*6d00*/  FADD.FTZ R156, R163, R156 ;  /* 0x0000009ca39c7221 */ /* 0x000fe20000010000 */
[C---:B------:R-:W-:Y:S01]  /*6d10*/  HMMA.16816.F32.BF16 R8, R116.reuse, R126, R8 ;  /* 0x0000007e7408723c */ /* 0x040fe20000041808 */
[----:B------:R-:W3:Y:S03]  /*6d20*/  LDSM.16.MT88.4 R124, [R180+0x2800] ;  /* 0x00280000b47c783b */ /* 0x000ee60000004200 */
[----:B------:R-:W-:Y:S02]  /*6d30*/  FADD.FTZ R160, R165, R160 ;  /* 0x000000a0a5a07221 */ /* 0x000fe40000010000 */
[----:B------:R-:W-:Y:S02]  /*6d40*/  FADD.FTZ R164, R164, R156 ;  /* 0x0000009ca4a47221 */ /* 0x000fe40000010000 */
[C---:B------:R-:W-:Y:S04]  /*6d50*/  HMMA.16816.F32.BF16 R36, R116.reuse, R136, R36 ;  /* 0x000000887424723c */ /* 0x040fe80000041824 */
[----:B------:R-:W-:Y:S02]  /*6d60*/  FADD.FTZ R166, R166, R160 ;  /* 0x000000a0a6a67221 */ /* 0x000fe40000010000 */
[----:B------:R-:W-:Y:S01]  /*6d70*/  FADD.FTZ R164, R167, R164 ;  /* 0x000000a4a7a47221 */ /* 0x000fe20000010000 */
[----:B------:R-:W-:Y:S01]  /*6d80*/  MOV R137, R131 ;  /* 0x0000008300897202 */ /* 0x000fe20000000f00 */
[C---:B------:R-:W-:Y:S01]  /*6d90*/  HMMA.16816.F32.BF16 R40, R116.reuse, R138, R40 ;  /* 0x0000008a7428723c */ /* 0x040fe20000041828 */
[----:B------:R-:W4:Y:S03]  /*6da0*/  LDSM.16.MT88.4 R128, [R183+0x4800] ;  /* 0x00480000b780783b */ /* 0x000f260000004200 */
[----:B------:R-:W-:Y:S02]  /*6db0*/  FADD.FTZ R0, R252, R166 ;  /* 0x000000a6fc007221 */ /* 0x000fe40000010000 */
[----:B------:R-:W-:Y:S02]  /*6dc0*/  FADD.FTZ R247, R247, R164 ;  /* 0x000000a4f7f77221 */ /* 0x000fe40000010000 */
[C---:B-1----:R-:W-:Y:S08]  /*6dd0*/  HMMA.16816.F32.BF16 R44, R116.reuse, R140, R44 ;  /* 0x0000008c742c723c */ /* 0x042ff0000004182c */
[C---:B------:R-:W-:Y:S01]  /*6de0*/  HMMA.16816.F32.BF16 R48, R116.reuse, R142, R48 ;  /* 0x0000008e7430723c */ /* 0x040fe20000041830 */
[----:B------:R-:W-:Y:S07]  /*6df0*/  LDSM.16.MT88.4 R140, [R181+0x1000] ;  /* 0x00100000b58c783b */ /* 0x000fee0000004200 */
[C---:B------:R-:W-:Y:S07]  /*6e00*/  HMMA.16816.F32.BF16 R52, R116.reuse, R144, R52 ;  /* 0x000000907434723c */ /* 0x040fee0000041834 */
[--C-:B------:R-:W-:Y:S01]  /*6e10*/  FFMA.FTZ R144, R20, c[0x0][0x2d0], -R162.reuse ;  /* 0x0000b40014907a23 */ /* 0x100fe200000108a2 */
[C---:B------:R-:W-:Y:S04]  /*6e20*/  HMMA.16816.F32.BF16 R56, R116.reuse, R146, R56 ;  /* 0x000000927438723c */ /* 0x040fe80000041838 */
[--C-:B------:R-:W-:Y:S01]  /*6e30*/  FFMA.FTZ R145, R21, c[0x0][0x2d0], -R162.reuse ;  /* 0x0000b40015917a23 */ /* 0x100fe200000108a2 */
[----:B------:R-:W1:Y:S02]  /*6e40*/  MUFU.EX2 R144, R144 ;  /* 0x0000009000907308 */ /* 0x000e640000000800 */
[--C-:B------:R-:W-:Y:S01]  /*6e50*/  FFMA.FTZ R146, R22, c[0x0][0x2d0], -R161.reuse ;  /* 0x0000b40016927a23 */ /* 0x100fe200000108a1 */
[C---:B------:R-:W-:Y:S04]  /*6e60*/  HMMA.16816.F32.BF16 R60, R116.reuse, R148, R60 ;  /* 0x00000094743c723c */ /* 0x040fe8000004183c */
[--C-:B------:R-:W-:Y:S02]  /*6e70*/  FFMA.FTZ R147, R23, c[0x0][0x2d0], -R161.reuse ;  /* 0x0000b40017937a23 */ /* 0x100fe400000108a1 */
[----:B------:R-:W-:Y:S01]  /*6e80*/  LDSM.16.MT88.4 R20, [R180+0x4800] ;  /* 0x00480000b414783b */ /* 0x000fe20000004200 */
[--C-:B------:R-:W-:Y:S01]  /*6e90*/  FFMA.FTZ R148, R24, c[0x0][0x2d0], -R162.reuse ;  /* 0x0000b40018947a23 */ /* 0x100fe200000108a2 */
[C---:B------:R-:W-:Y:S01]  /*6ea0*/  HMMA.16816.F32.BF16 R64, R116.reuse, R150, R64 ;  /* 0x000000967440723c */ /* 0x040fe20000041840 */
[----:B------:R-:W-:Y:S03]  /*6eb0*/  MUFU.EX2 R145, R145 ;  /* 0x0000009100917308 */ /* 0x000fe60000000800 */
[--C-:B------:R-:W-:Y:S03]  /*6ec0*/  FFMA.FTZ R149, R25, c[0x0][0x2d0], -R162.reuse ;  /* 0x0000b40019957a23 */ /* 0x100fe600000108a2 */
[--C-:B------:R-:W-:Y:S01]  /*6ed0*/  FFMA.FTZ R150, R26, c[0x0][0x2d0], -R161.reuse ;  /* 0x0000b4001a967a23 */ /* 0x100fe200000108a1 */
[C---:B------:R-:W-:Y:S03]  /*6ee0*/  HMMA.16816.F32.BF16 R68, R116.reuse, R152, R68 ;  /* 0x000000987444723c */ /* 0x040fe60000041844 */
[----:B------:R-:W5:Y:S01]  /*6ef0*/  MUFU.EX2 R146, R146 ;  /* 0x0000009200927308 */ /* 0x000f620000000800 */
[--C-:B------:R-:W-:Y:S02]  /*6f00*/  FFMA.FTZ R151, R27, c[0x0][0x2d0], -R161.reuse ;  /* 0x0000b4001b977a23 */ /* 0x100fe400000108a1 */
[----:B------:R-:W-:Y:S01]  /*6f10*/  LDSM.16.MT88.4 R24, [R180+0x1000] ;  /* 0x00100000b418783b */ /* 0x000fe20000004200 */
[----:B------:R-:W-:Y:S01]  /*6f20*/  FFMA.FTZ R152, R32, c[0x0][0x2d0], -R162 ;  /* 0x0000b40020987a23 */ /* 0x000fe200000108a2 */
[C---:B------:R-:W-:Y:S04]  /*6f30*/  HMMA.16816.F32.BF16 R72, R116.reuse, R154, R72 ;  /* 0x0000009a7448723c */ /* 0x040fe80000041848 */
[----:B------:R-:W-:Y:S01]  /*6f40*/  FFMA.FTZ R153, R34, c[0x0][0x2d0], -R161 ;  /* 0x0000b40022997a23 */ /* 0x000fe200000108a1 */
[----:B------:R-:W4:Y:S01]  /*6f50*/  MUFU.EX2 R147, R147 ;  /* 0x0000009300937308 */ /* 0x000f220000000800 */
[----:B-1----:R-:W-:Y:S01]  /*6f60*/  FADD.FTZ R247, R144, R247 ;  /* 0x000000f790f77221 */ /* 0x002fe20000010000 */
[----:B------:R-:W-:Y:S01]  /*6f70*/  MOV R155, R137 ;  /* 0x00000089009b7202 */ /* 0x000fe20000000f00 */
[C---:B--2---:R-:W-:Y:S01]  /*6f80*/  HMMA.16816.F32.BF16 R76, R116.reuse, R120, R76 ;  /* 0x00000078744c723c */ /* 0x044fe2000004184c */
[----:B------:R-:W1:Y:S03]  /*6f90*/  LDSM.16.MT88.4 R136, [R182+0x4800] ;  /* 0x00480000b688783b */ /* 0x000e660000004200 */
[----:B------:R-:W-:Y:S03]  /*6fa0*/  FADD.FTZ R0, R155, R0 ;  /* 0x000000009b007221 */ /* 0x000fe60000010000 */
[----:B------:R-:W-:Y:S01]  /*6fb0*/  MUFU.EX2 R148, R148 ;  /* 0x0000009400947308 */ /* 0x000fe20000000800 */
[C---:B------:R-:W-:Y:S01]  /*6fc0*/  HMMA.16816.F32.BF16 R80, R116.reuse, R122, R80 ;  /* 0x0000007a7450723c */ /* 0x040fe20000041850 */
[----:B------:R-:W2:Y:S03]  /*6fd0*/  LDSM.16.MT88.4 R120, [R181+0x4800] ;  /* 0x00480000b578783b */ /* 0x000ea60000004200 */
[----:B-----5:R-:W-:Y:S04]  /*6fe0*/  FADD.FTZ R0, R146, R0 ;  /* 0x0000000092007221 */ /* 0x020fe80000010000 */
[C---:B---3--:R-:W-:Y:S01]  /*6ff0*/  HMMA.16816.F32.BF16 R84, R116.reuse, R124, R84 ;  /* 0x0000007c7454723c */ /* 0x048fe20000041854 */
[----:B------:R-:W3:Y:S07]  /*7000*/  MUFU.EX2 R149, R149 ;  /* 0x0000009500957308 */ /* 0x000eee0000000800 */
[C---:B------:R-:W-:Y:S01]  /*7010*/  HMMA.16816.F32.BF16 R88, R116.reuse, R126, R88 ;  /* 0x0000007e7458723c */ /* 0x040fe20000041858 */
[----:B------:R-:W5:Y:S02]  /*7020*/  LDSM.16.MT88.4 R124, [R183+0x1000] ;  /* 0x00100000b77c783b */ /* 0x000f640000004200 */
[----:B------:R-:W-:Y:S05]  /*7030*/  MUFU.EX2 R150, R150 ;  /* 0x0000009600967308 */ /* 0x000fea0000000800 */
[C---:B----4-:R-:W-:Y:S05]  /*7040*/  HMMA.16816.F32.BF16 R92, R116.reuse, R128, R92 ;  /* 0x00000080745c723c */ /* 0x050fea000004185c */
[----:B------:R-:W4:Y:S03]  /*7050*/  MUFU.EX2 R151, R151 ;  /* 0x0000009700977308 */ /* 0x000f260000000800 */
[C---:B------:R-:W-:Y:S01]  /*7060*/  HMMA.16816.F32.BF16 R96, R116.reuse, R130, R96 ;  /* 0x000000827460723c */ /* 0x040fe20000041860 */
[----:B------:R-:W3:Y:S06]  /*7070*/  LDSM.16.MT88.4 R128, [R182+0x1000] ;  /* 0x00100000b680783b */ /* 0x000eec0000004200 */
[----:B------:R-:W-:Y:S01]  /*7080*/  MUFU.EX2 R152, R152 ;  /* 0x0000009800987308 */ /* 0x000fe20000000800 */
[C---:B-1----:R-:W-:Y:S08]  /*7090*/  HMMA.16816.F32.BF16 R100, R116.reuse, R136, R100 ;  /* 0x000000887464723c */ /* 0x042ff00000041864 */
[C---:B------:R-:W-:Y:S01]  /*70a0*/  HMMA.16816.F32.BF16 R12, R116.reuse, R138, R12 ;  /* 0x0000008a740c723c */ /* 0x040fe2000004180c */
[----:B------:R-:W-:Y:S01]  /*70b0*/  LDSM.16.MT88.4 R136, [R183+0x5800] ;  /* 0x00580000b788783b */ /* 0x000fe20000004200 */
[----:B------:R-:W-:Y:S06]  /*70c0*/  MUFU.EX2 R153, R153 ;  /* 0x0000009900997308 */ /* 0x000fec0000000800 */
[C---:B--2---:R-:W-:Y:S08]  /*70d0*/  HMMA.16816.F32.BF16 R104, R116.reuse, R120, R104 ;  /* 0x000000787468723c */ /* 0x044ff00000041868 */
[C---:B------:R-:W-:Y:S01]  /*70e0*/  HMMA.16816.F32.BF16 R108, R116.reuse, R122, R108 ;  /* 0x0000007a746c723c */ /* 0x040fe2000004186c */
[----:B------:R-:W1:Y:S07]  /*70f0*/  LDSM.16.MT88.4 R120, [R183+0x3000] ;  /* 0x00300000b778783b */ /* 0x000e6e0000004200 */
[C---:B------:R-:W-:Y:S07]  /*7100*/  HMMA.16816.F32.BF16 R16, R116.reuse, R20, R16 ;  /* 0x000000147410723c */ /* 0x040fee0000041810 */
[----:B------:R-:W-:Y:S01]  /*7110*/  F2FP.BF16.PACK_AB R20, R145, R144 ;  /* 0x000000909114723e */ /* 0x000fe200000010ff */
[----:B------:R-:W-:Y:S01]  /*7120*/  HMMA.16816.F32.BF16 R112, R116, R22, R112 ;  /* 0x000000167470723c */ /* 0x000fe20000041870 */
[----:B------:R-:W2:Y:S03]  /*7130*/  LDSM.16.MT88.4 R116, [R182+0x3000] ;  /* 0x00300000b674783b */ /* 0x000ea60000004200 */
[----:B------:R-:W-:Y:S01]  /*7140*/  F2FP.BF16.PACK_AB R21, R147, R146 ;  /* 0x000000929315723e */ /* 0x000fe200000010ff */
[----:B------:R-:W-:Y:S02]  /*7150*/  FADD.FTZ R145, R145, R247 ;  /* 0x000000f791917221 */ /* 0x000fe40000010000 */
[----:B---3--:R-:W-:Y:S01]  /*7160*/  F2FP.BF16.PACK_AB R22, R149, R148 ;  /* 0x000000949516723e */ /* 0x008fe200000010ff */
[----:B------:R-:W-:Y:S01]  /*7170*/  FADD.FTZ R147, R147, R0 ;  /* 0x0000000093937221 */ /* 0x000fe20000010000 */
[----:B----4-:R-:W-:Y:S03]  /*7180*/  F2FP.BF16.PACK_AB R23, R151, R150 ;  /* 0x000000969717723e */ /* 0x010fe600000010ff */
[----:B------:R-:W-:Y:S01]  /*7190*/  MOV R0, R3 ;  /* 0x0000000300007202 */ /* 0x000fe20000000f00 */
[----:B------:R-:W-:Y:S02]  /*71a0*/  FADD.FTZ R145, R148, R145 ;  /* 0x0000009194917221 */ /* 0x000fe40000010000 */
[----:B------:R-:W-:Y:S01]  /*71b0*/  FADD.FTZ R147, R150, R147 ;  /* 0x0000009396937221 */ /* 0x000fe20000010000 */
[C---:B-----5:R-:W-:Y:S05]  /*71c0*/  HMMA.16816.F32.BF16 R4, R20.reuse, R124, R4 ;  /* 0x0000007c1404723c */ /* 0x060fea0000041804 */
[----:B------:R-:W-:Y:S02]  /*71d0*/  FADD.FTZ R149, R149, R145 ;  /* 0x0000009195957221 */ /* 0x000fe40000010000 */
[----:B------:R-:W-:Y:S01]  /*71e0*/  FADD.FTZ R151, R151, R147 ;  /* 0x0000009397977221 */ /* 0x000fe20000010000 */
[C---:B------:R-:W-:Y:S01]  /*71f0*/  HMMA.16816.F32.BF16 R8, R20.reuse, R126, R8 ;  /* 0x0000007e1408723c */ /* 0x040fe20000041808 */
[----:B------:R-:W3:Y:S07]  /*7200*/  LDSM.16.MT88.4 R124, [R181+0x3000] ;  /* 0x00300000b57c783b */ /* 0x000eee0000004200 */
[C---:B------:R-:W-:Y:S08]  /*7210*/  HMMA.16816.F32.BF16 R36, R20.reuse, R128, R36 ;  /* 0x000000801424723c */ /* 0x040ff00000041824 */
[C---:B------:R-:W-:Y:S01]  /*7220*/  HMMA.16816.F32.BF16 R40, R20.reuse, R130, R40 ;  /* 0x000000821428723c */ /* 0x040fe20000041828 */
[----:B------:R-:W4:Y:S07]  /*7230*/  LDSM.16.MT88.4 R128, [R180+0x3000] ;  /* 0x00300000b480783b */ /* 0x000f2e0000004200 */
[C---:B------:R-:W-:Y:S07]  /*7240*/  HMMA.16816.F32.BF16 R44, R20.reuse, R140, R44 ;  /* 0x0000008c142c723c */ /* 0x040fee000004182c */
[--C-:B------:R-:W-:Y:S01]  /*7250*/  FFMA.FTZ R140, R28, c[0x0][0x2d0], -R162.reuse ;  /* 0x0000b4001c8c7a23 */ /* 0x100fe200000108a2 */
[C---:B------:R-:W-:Y:S04]  /*7260*/  HMMA.16816.F32.BF16 R48, R20.reuse, R142, R48 ;  /* 0x0000008e1430723c */ /* 0x040fe80000041830 */
[--C-:B------:R-:W-:Y:S01]  /*7270*/  FFMA.FTZ R141, R29, c[0x0][0x2d0], -R162.reuse ;  /* 0x0000b4001d8d7a23 */ /* 0x100fe200000108a2 */
[----:B------:R-:W5:Y:S01]  /*7280*/  MUFU.EX2 R140, R140 ;  /* 0x0000008c008c7308 */ /* 0x000f620000000800 */
[----:B------:R-:W-:Y:S02]  /*7290*/  FFMA.FTZ R162, R33, c[0x0][0x2d0], -R162 ;  /* 0x0000b40021a27a23 */ /* 0x000fe400000108a2 */
[C---:B------:R-:W-:Y:S04]  /*72a0*/  HMMA.16816.F32.BF16 R52, R20.reuse, R24, R52 ;  /* 0x000000181434723c */ /* 0x040fe80000041834 */
[--C-:B------:R-:W-:Y:S02]  /*72b0*/  FFMA.FTZ R142, R30, c[0x0][0x2d0], -R161.reuse ;  /* 0x0000b4001e8e7a23 */ /* 0x100fe400000108a1 */
[--C-:B------:R-:W-:Y:S01]  /*72c0*/  FFMA.FTZ R143, R31, c[0x0][0x2d0], -R161.reuse ;  /* 0x0000b4001f8f7a23 */ /* 0x100fe200000108a1 */
[----:B------:R-:W2:Y:S01]  /*72d0*/  MUFU.EX2 R141, R141 ;  /* 0x0000008d008d7308 */ /* 0x000ea20000000800 */
[C---:B------:R-:W-:Y:S01]  /*72e0*/  HMMA.16816.F32.BF16 R56, R20.reuse, R26, R56 ;  /* 0x0000001a1438723c */ /* 0x040fe20000041838 */
[----:B------:R-:W4:Y:S03]  /*72f0*/  LDSM.16.MT88.4 R24, [R183+0x5000] ;  /* 0x00500000b718783b */ /* 0x000f260000004200 */
[----:B------:R-:W-:Y:S04]  /*7300*/  FFMA.FTZ R161, R35, c[0x0][0x2d0], -R161 ;  /* 0x0000b40023a17a23 */ /* 0x000fe800000108a1 */
[C---:B-1----:R-:W-:Y:S01]  /*7310*/  HMMA.16816.F32.BF16 R60, R20.reuse, R120, R60 ;  /* 0x00000078143c723c */ /* 0x042fe2000004183c */
[----:B------:R-:W-:Y:S01]  /*7320*/  LDSM.16.MT88.4 R28, [R181+0x5000] ;  /* 0x00500000b51c783b */ /* 0x000fe20000004200 */
[----:B------:R-:W1:Y:S02]  /*7330*/  MUFU.EX2 R142, R142 ;  /* 0x0000008e008e7308 */ /* 0x000e640000000800 */
[----:B-----5:R-:W-:Y:S04]  /*7340*/  FADD.FTZ R149, R140, R149 ;  /* 0x000000958c957221 */ /* 0x020fe80000010000 */
[C---:B------:R-:W-:Y:S01]  /*7350*/  HMMA.16816.F32.BF16 R64, R20.reuse, R122, R64 ;  /* 0x0000007a1440723c */ /* 0x040fe20000041840 */
[----:B------:R-:W-:Y:S03]  /*7360*/  LDSM.16.MT88.4 R120, [R180+0x5000] ;  /* 0x00500000b478783b */ /* 0x000fe60000004200 */
[----:B------:R-:W5:Y:S01]  /*7370*/  MUFU.EX2 R143, R143 ;  /* 0x0000008f008f7308 */ /* 0x000f620000000800 */
[----:B--2---:R-:W-:Y:S03]  /*7380*/  FADD.FTZ R149, R141, R149 ;  /* 0x000000958d957221 */ /* 0x004fe60000010000 */
[C---:B------:R-:W-:Y:S01]  /*7390*/  HMMA.16816.F32.BF16 R68, R20.reuse, R116, R68 ;  /* 0x000000741444723c */ /* 0x040fe20000041844 */
[----:B------:R-:W-:Y:S03]  /*73a0*/  LDSM.16.MT88.4 R32, [R181+0x1800] ;  /* 0x00180000b520783b */ /* 0x000fe60000004200 */
[----:B------:R-:W-:Y:S02]  /*73b0*/  FADD.FTZ R149, R152, R149 ;  /* 0x0000009598957221 */ /* 0x000fe40000010000 */
[----:B------:R-:W2:Y:S02]  /*73c0*/  MUFU.EX2 R162, R162 ;  /* 0x000000a200a27308 */ /* 0x000ea40000000800 */
[C---:B------:R-:W-:Y:S01]  /*73d0*/  HMMA.16816.F32.BF16 R72, R20.reuse, R118, R72 ;  /* 0x000000761448723c */ /* 0x040fe20000041848 */
[----:B------:R-:W4:Y:S03]  /*73e0*/  LDSM.16.MT88.4 R116, [R182+0x5000] ;  /* 0x00500000b674783b */ /* 0x000f260000004200 */
[----:B-1----:R-:W-:Y:S04]  /*73f0*/  FADD.FTZ R151, R142, R151 ;  /* 0x000000978e977221 */ /* 0x002fe80000010000 */
[C---:B---3--:R-:W-:Y:S01]  /*7400*/  HMMA.16816.F32.BF16 R76, R20.reuse, R124, R76 ;  /* 0x0000007c144c723c */ /* 0x048fe2000004184c */
[----:B------:R-:W1:Y:S03]  /*7410*/  MUFU.EX2 R161, R161 ;  /* 0x000000a100a17308 */ /* 0x000e660000000800 */
[----:B-----5:R-:W-:Y:S04]  /*7420*/  FADD.FTZ R151, R143, R151 ;  /* 0x000000978f977221 */ /* 0x020fe80000010000 */
[C---:B------:R-:W-:Y:S01]  /*7430*/  HMMA.16816.F32.BF16 R80, R20.reuse, R126, R80 ;  /* 0x0000007e1450723c */ /* 0x040fe20000041850 */
[----:B------:R-:W3:Y:S03]  /*7440*/  LDSM.16.MT88.4 R124, [R183+0x1800] ;  /* 0x00180000b77c783b */ /* 0x000ee60000004200 */
[----:B------:R-:W-:Y:S02]  /*7450*/  FADD.FTZ R151, R153, R151 ;  /* 0x0000009799977221 */ /* 0x000fe40000010000 */
[C---:B--2---:R-:W-:Y:S02]  /*7460*/  FADD.FTZ R246, R162.reuse, R149 ;  /* 0x00000095a2f67221 */ /* 0x044fe40000010000 */
[C---:B----4-:R-:W-:Y:S08]  /*7470*/  HMMA.16816.F32.BF16 R84, R20.reuse, R128, R84 ;  /* 0x000000801454723c */ /* 0x050ff00000041854 */
[C---:B------:R-:W-:Y:S04]  /*7480*/  HMMA.16816.F32.BF16 R88, R20.reuse, R130, R88 ;  /* 0x000000821458723c */ /* 0x040fe80000041858 */
[----:B-1----:R-:W-:Y:S04]  /*7490*/  FADD.FTZ R245, R161, R151 ;  /* 0x00000097a1f57221 */ /* 0x002fe80000010000 */
[C---:B------:R-:W-:Y:S08]  /*74a0*/  HMMA.16816.F32.BF16 R92, R20.reuse, R24, R92 ;  /* 0x00000018145c723c */ /* 0x040ff0000004185c */
[C---:B------:R-:W-:Y:S01]  /*74b0*/  HMMA.16816.F32.BF16 R96, R20.reuse, R26, R96 ;  /* 0x0000001a1460723c */ /* 0x040fe20000041860 */
[----:B------:R-:W1:Y:S07]  /*74c0*/  LDSM.16.MT88.4 R24, [R182+0x1800] ;  /* 0x00180000b618783b */ /* 0x000e6e0000004200 */
[C---:B------:R-:W-:Y:S08]  /*74d0*/  HMMA.16816.F32.BF16 R100, R20.reuse, R116, R100 ;  /* 0x000000741464723c */ /* 0x040ff00000041864 */
[C---:B------:R-:W-:Y:S01]  /*74e0*/  HMMA.16816.F32.BF16 R12, R20.reuse, R118, R12 ;  /* 0x00000076140c723c */ /* 0x040fe2000004180c */
[----:B------:R-:W-:Y:S07]  /*74f0*/  LDSM.16.MT88.4 R116, [R183+0x3800] ;  /* 0x00380000b774783b */ /* 0x000fee0000004200 */
[C---:B------:R-:W-:Y:S08]  /*7500*/  HMMA.16816.F32.BF16 R104, R20.reuse, R28, R104 ;  /* 0x0000001c1468723c */ /* 0x040ff00000041868 */
[C---:B------:R-:W-:Y:S01]  /*7510*/  HMMA.16816.F32.BF16 R108, R20.reuse, R30, R108 ;  /* 0x0000001e146c723c */ /* 0x040fe2000004186c */
[----:B------:R-:W2:Y:S07]  /*7520*/  LDSM.16.MT88.4 R28, [R180+0x1800] ;  /* 0x00180000b41c783b */ /* 0x000eae0000004200 */
[C---:B------:R-:W-:Y:S08]  /*7530*/  HMMA.16816.F32.BF16 R16, R20.reuse, R120, R16 ;  /* 0x000000781410723c */ /* 0x040ff00000041810 */
[----:B------:R-:W-:Y:S01]  /*7540*/  HMMA.16816.F32.BF16 R112, R20, R122, R112 ;  /* 0x0000007a1470723c */ /* 0x000fe20000041870 */
[----:B------:R-:W-:Y:S06]  /*7550*/  LDSM.16.MT88.4 R120, [R180+0x3800] ;  /* 0x00380000b478783b */ /* 0x000fec0000004200 */
[----:B------:R-:W-:Y:S02]  /*7560*/  F2FP.BF16.PACK_AB R20, R141, R140 ;  /* 0x0000008c8d14723e */ /* 0x000fe400000010ff */
[----:B------:R-:W-:Y:S03]  /*7570*/  F2FP.BF16.PACK_AB R21, R143, R142 ;  /* 0x0000008e8f15723e */ /* 0x000fe600000010ff */
[----:B------:R-:W-:Y:S02]  /*7580*/  F2FP.BF16.PACK_AB R22, R162, R152 ;  /* 0x00000098a216723e */ /* 0x000fe400000010ff */
[----:B------:R-:W-:Y:S07]  /*7590*/  F2FP.BF16.PACK_AB R23, R161, R153 ;  /* 0x00000099a117723e */ /* 0x000fee00000010ff */
[C---:B---3--:R-:W-:Y:S01]  /*75a0*/  HMMA.16816.F32.BF16 R128, R20.reuse, R124, R4 ;  /* 0x0000007c1480723c */ /* 0x048fe20000041804 */
[----:B------:R-:W3:Y:S07]  /*75b0*/  LDSM.16.MT88.4 R4, [R182+0x3800] ;  /* 0x00380000b604783b */ /* 0x000eee0000004200 */
[C---:B------:R-:W-:Y:S01]  /*75c0*/  HMMA.16816.F32.BF16 R124, R20.reuse, R126, R8 ;  /* 0x0000007e147c723c */ /* 0x040fe20000041808 */
[----:B------:R-:W4:Y:S07]  /*75d0*/  LDSM.16.MT88.4 R8, [R181+0x3800] ;  /* 0x00380000b508783b */ /* 0x000f2e0000004200 */
[C---:B-1----:R-:W-:Y:S08]  /*75e0*/  HMMA.16816.F32.BF16 R36, R20.reuse, R24, R36 ;  /* 0x000000181424723c */ /* 0x042ff00000041824 */
[C---:B------:R-:W-:Y:S01]  /*75f0*/  HMMA.16816.F32.BF16 R40, R20.reuse, R26, R40 ;  /* 0x0000001a1428723c */ /* 0x040fe20000041828 */
[----:B------:R-:W1:Y:S07]  /*7600*/  LDSM.16.MT88.4 R24, [R182+0x5800] ;  /* 0x00580000b618783b */ /* 0x000e6e0000004200 */
[C---:B------:R-:W-:Y:S08]  /*7610*/  HMMA.16816.F32.BF16 R44, R20.reuse, R32, R44 ;  /* 0x00000020142c723c */ /* 0x040ff0000004182c */
[C---:B------:R-:W-:Y:S08]  /*7620*/  HMMA.16816.F32.BF16 R48, R20.reuse, R34, R48 ;  /* 0x000000221430723c */ /* 0x040ff00000041830 */
        /* <DEDUP_REMOVED lines=8> */
[C---:B----4-:R-:W-:Y:S08]  /*76b0*/  HMMA.16816.F32.BF16 R76, R20.reuse, R8, R76 ;  /* 0x00000008144c723c */ /* 0x050ff0000004184c */
        /* <DEDUP_REMOVED lines=12> */
.L_x_2510:
[----:B------:R-:W-:Y:S11]  /*7780*/  @!UPT UIADD3 URZ, URZ, URZ, URZ ;  /* 0x0000003f3f3ff290 */ /* 0x000ff6000fffe03f */
        /* <DEDUP_REMOVED lines=8> */
.L_x_2581:
[----:B------:R-:W-:Y:S01]  /*7810*/  FSETP.NE.FTZ.AND P1, PT, R0, RZ, PT ;  /* 0x000000ff0000720b */ /* 0x000fe20003f35000 */
[----:B---3--:R-:W-:Y:S01]  /*7820*/  FADD.FTZ R4, R4, R245 ;  /* 0x000000f504047221 */ /* 0x008fe20000010000 */
[----:B------:R-:W-:Y:S02]  /*7830*/  MOV R5, RZ ;  /* 0x000000ff00057202 */ /* 0x000fe40000000f00 */
[----:B------:R-:W-:Y:S02]  /*7840*/  MOV R2, 0xff800000 ;  /* 0xff80000000027802 */ /* 0x000fe40000000f00 */
[----:B------:R-:W-:-:S02]  /*7850*/  FSETP.NE.FTZ.AND P0, PT, R4, RZ, PT ;  /* 0x000000ff0400720b */ /* 0x000fc40003f15000 */
[----:B------:R-:W-:-:S05]  /*7860*/  MOV R9, 0x1 ;  /* 0x0000000100097802 */ /* 0x000fca0000000f00 */
[----:B------:R-:W1:Y:S01]  /*7870*/  @P1 MUFU.LG2 R6, R0 ;  /* 0x0000000000061308 */ /* 0x000e620000000c00 */
[----:B------:R-:W-:-:S05]  /*7880*/  @P1 MOV R7, 0x3f317218 ;  /* 0x3f31721800071802 */ /* 0x000fca0000000f00 */
[----:B------:R-:W-:Y:S02]  /*7890*/  @P1 FMUL.FTZ R7, R7, c[0x0][0x2d0] ;  /* 0x0000b40007071a20 */ /* 0x000fe40000410000 */
[----:B------:R3:W4:Y:S01]  /*78a0*/  @P1 MUFU.RCP R5, R0 ;  /* 0x0000000000051308 */ /* 0x0007220000001000 */
[----:B-1----:R-:W-:-:S04]  /*78b0*/  @P1 FMUL.FTZ R6, R6, 0.69314718246459960938 ;  /* 0x3f31721806061820 */ /* 0x002fc80000410000 */
[----:B------:R-:W-:Y:S01]  /*78c0*/  @P1 FFMA.FTZ R2, R7, R132, R6 ;  /* 0x0000008407021223 */ /* 0x000fe20000010006 */
[----:B------:R-:W-:Y:S02]  /*78d0*/  @P0 MOV R7, 0x3f317218 ;  /* 0x3f31721800070802 */ /* 0x000fe40000000f00 */
[----:B---3--:R-:W-:Y:S01]  /*78e0*/  MOV R0, RZ ;  /* 0x000000ff00007202 */ /* 0x008fe20000000f00 */
[C---:B----4-:R-:W-:Y:S02]  /*78f0*/  FMUL.FTZ R128, R5.reuse, R128 ;  /* 0x0000008005807220 */ /* 0x050fe40000410000 */
        /* <DEDUP_REMOVED lines=16> */
[----:B-1----:R-:W-:-:S02]  /*7a00*/  @P0 FMUL.FTZ R6, R4, 0.69314718246459960938 ;  /* 0x3f31721804060820 */ /* 0x002fc40000410000 */
        /* <DEDUP_REMOVED lines=34> */
[----:B------:R-:W-:Y:S01]  /*7c30*/  MOV R5, 0xff800000 ;  /* 0xff80000000057802 */ /* 0x000fe20000000f00 */
        /* <DEDUP_REMOVED lines=49> */
.L_x_2495:
[----:B------:R-:W-:Y:S01]  /*7f50*/  LOP3.LUT P0, RZ, R201, 0xff, RZ, 0xc0, !PT ;  /* 0x000000ffc9ff7812 */ /* 0x000fe2000780c0ff */
[----:B------:R-:W-:-:S12]  /*7f60*/  BSSY B0, `(.L_x_2513) ;  /* 0x000000f000007945 */ /* 0x000fd80003800000 */
[----:B------:R-:W-:Y:S05]  /*7f70*/  @P0 BRA `(.L_x_2514) ;  /* 0x000000d000000947 */ /* 0x000fea0003800000 */
[----:B------:R-:W3:Y:S01]  /*7f80*/  S2R R0, SR_LANEID ;  /* 0x0000000000007919 */ /* 0x000ee20000000000 */
[----:B------:R-:W-:Y:S01]  /*7f90*/  VOTEU.ANY UR4, UPT, PT ;  /* 0x0000000000047886 */ /* 0x000fe200038e0100 */
[----:B------:R-:W-:Y:S01]  /*7fa0*/  IMAD.MOV.U32 R6, RZ, RZ, c[0x0][0x560] ;  /* 0x00015800ff067624 */ /* 0x000fe200078e00ff */
[----:B------:R-:W3:Y:S01]  /*7fb0*/  FLO.U32 R4, UR4 ;  /* 0x0000000400047d00 */ /* 0x000ee200080e0000 */
[----:B------:R-:W-:-:S07]  /*7fc0*/  IMAD.MOV.U32 R7, RZ, RZ, c[0x0][0x564] ;  /* 0x00015900ff077624 */ /* 0x000fce00078e00ff */
[----:B------:R-:W4:Y:S01]  /*7fd0*/  POPC R3, UR4 ;  /* 0x0000000400037d09 */ /* 0x000f220008000000 */
[----:B---3--:R-:W-:-:S13]  /*7fe0*/  ISETP.EQ.U32.AND P0, PT, R4, R0, PT ;  /* 0x000000000400720c */ /* 0x008fda0003f02070 */
[----:B----4-:R-:W3:Y:S04]  /*7ff0*/  @P0 ATOMG.E.ADD.STRONG.GPU PT, R3, [R6.64], R3 ;  /* 0x00000003060309a8 */ /* 0x010ee800081ee1c6 */
[----:B------:R-:W4:Y:S02]  /*8000*/  S2R R0, SR_LTMASK ;  /* 0x0000000000007919 */ /* 0x000f240000003900 */
[----:B----4-:R-:W-:-:S04]  /*8010*/  LOP3.LUT R0, R0, UR4, RZ, 0xc0, !PT ;  /* 0x0000000400007c12 */ /* 0x010fc8000f8ec0ff */
[----:B------:R-:W4:Y:S01]  /*8020*/  POPC R192, R0 ;  /* 0x0000000000c07309 */ /* 0x000f220000000000 */
[----:B---3--:R-:W4:Y:S02]  /*8030*/  SHFL.IDX PT, R3, R3, R4, 0x1f ;  /* 0x00001f0403037589 */ /* 0x008f2400000e0000 */
[----:B----4-:R-:W-:-:S05]  /*8040*/  IADD3 R192, R3, c[0x0][0xc], R192 ;  /* 0x0000030003c07a10 */ /* 0x010fca0007ffe0c0 */
.L_x_2514:
[----:B------:R-:W-:Y:S05]  /*8050*/  BSYNC B0 ;  /* 0x0000000000007941 */ /* 0x000fea0003800000 */
.L_x_2513:
[----:B------:R-:W-:Y:S01]  /*8060*/  PRMT R9, R9, 0x9910, RZ ;  /* 0x0000991009097816 */ /* 0x000fe200000000ff */
[----:B------:R-:W-:Y:S01]  /*8070*/  BSSY B1, `(.L_x_2515) ;  /* 0x00002fd000017945 */ /* 0x000fe20003800000 */
[----:B------:R-:W-:Y:S02]  /*8080*/  IMAD.MOV.U32 R0, RZ, RZ, R192 ;  /* 0x000000ffff007224 */ /* 0x000fe400078e00c0 */
        /* <DEDUP_REMOVED lines=17> */
[----:B---3--:R-:W-:-:S02]  /*81a0*/  F2FP.BF16.PACK_AB R4, R127, R126 ;  /* 0x0000007e7f04723e */ /* 0x008fc400000010ff */
[----:B----4-:R-:W-:-:S03]  /*81b0*/  F2FP.BF16.PACK_AB R6, R37, R36 ;  /* 0x000000242506723e */ /* 0x010fc600000010ff */
[----:B------:R3:W-:Y:S01]  /*81c0*/  STS [R231+0x400], R4 ;  /* 0x00040004e7007388 */ /* 0x0007e20000000800 */
[----:B-1----:R-:W-:-:S03]  /*81d0*/  F2FP.BF16.PACK_AB R3, R39, R38 ;  /* 0x000000262703723e */ /* 0x002fc600000010ff */
[----:B------:R1:W-:Y:S04]  /*81e0*/  STS [R230], R6 ;  /* 0x00000006e6007388 */ /* 0x0003e80000000800 */
[----:B------:R4:W-:Y:S01]  /*81f0*/  STS [R230+0x400], R3 ;  /* 0x00040003e6007388 */ /* 0x0009e20000000800 */
[----:B---3--:R-:W-:Y:S02]  /*8200*/  F2FP.BF16.PACK_AB R4, R41, R40 ;  /* 0x000000282904723e */ /* 0x008fe400000010ff */
[----:B-1----:R-:W-:-:S03]  /*8210*/  F2FP.BF16.PACK_AB R6, R43, R42 ;  /* 0x0000002a2b06723e */ /* 0x002fc600000010ff */
[----:B------:R1:W-:Y:S01]  /*8220*/  STS [R235], R4 ;  /* 0x00000004eb007388 */ /* 0x0003e20000000800 */
[----:B----4-:R-:W-:-:S03]  /*8230*/  F2FP.BF16.PACK_AB R3, R45, R44 ;  /* 0x0000002c2d03723e */ /* 0x010fc600000010ff */
[----:B------:R3:W-:Y:S04]  /*8240*/  STS [R235+0x400], R6 ;  /* 0x00040006eb007388 */ /* 0x0007e80000000800 */
[----:B------:R4:W-:Y:S01]  /*8250*/  STS [R229], R3 ;  /* 0x00000003e5007388 */ /* 0x0009e20000000800 */
[----:B-1----:R-:W-:Y:S02]  /*8260*/  F2FP.BF16.PACK_AB R4, R47, R46 ;  /* 0x0000002e2f04723e */ /* 0x002fe400000010ff */
[----:B---3--:R-:W-:-:S03]  /*8270*/  F2FP.BF16.PACK_AB R6, R49, R48 ;  /* 0x000000303106723e */ /* 0x008fc600000010ff */
[----:B------:R1:W-:Y:S01]  /*8280*/  STS [R229+0x400], R4 ;  /* 0x00040004e5007388 */ /* 0x0003e20000000800 */
[----:B----4-:R-:W-:-:S03]  /*8290*/  F2FP.BF16.PACK_AB R3, R51, R50 ;  /* 0x000000323303723e */ /* 0x010fc600000010ff */
[----:B------:R3:W-:Y:S04]  /*82a0*/  STS [R234], R6 ;  /* 0x00000006ea007388 */ /* 0x0007e80000000800 */
[----:B------:R4:W-:Y:S01]  /*82b0*/  STS [R234+0x400], R3 ;  /* 0x00040003ea007388 */ /* 0x0009e20000000800 */
[----:B-1----:R-:W-:Y:S02]  /*82c0*/  F2FP.BF16.PACK_AB R4, R53, R52 ;  /* 0x000000343504723e */ /* 0x002fe400000010ff */
[----:B---3--:R-:W-:-:S03]  /*82d0*/  F2FP.BF16.PACK_AB R6, R55, R54 ;  /* 0x000000363706723e */ /* 0x008fc600000010ff */
        /* <DEDUP_REMOVED lines=8> */
[----:B------:R3:W-:Y:S04]  /*8360*/  STS [R232+0x4000], R6 ;  /* 0x00400006e8007388 */ /* 0x0007e80000000800 */
[----:B------:R4:W-:Y:S01]  /*8370*/  STS [R232+0x4400], R3 ;  /* 0x00440003e8007388 */ /* 0x0009e20000000800 */
        /* <DEDUP_REMOVED lines=51> */
[----:B----4-:R-:W-:-:S05]  /*86b0*/  F2FP.BF16.PACK_AB R3, R111, R110 ;  /* 0x0000006e6f03723e */ /* 0x010fca00000010ff */
[----:B------:R3:W-:Y:S04]  /*86c0*/  STS [R234+0x8400], R3 ;  /* 0x00840003ea007388 */ /* 0x0007e80000000800 */
[----:B------:R4:W-:Y:S01]  /*86d0*/  STS [R233+0x8000], R6 ;  /* 0x00800006e9007388 */ /* 0x0009e20000000800 */
[----:B-1----:R-:W-:-:S05]  /*86e0*/  F2FP.BF16.PACK_AB R4, R119, R118 ;  /* 0x000000767704723e */ /* 0x002fca00000010ff */
[----:B------:R1:W-:Y:S01]  /*86f0*/  STS [R233+0x8400], R4 ;  /* 0x00840004e9007388 */ /* 0x0003e20000000800 */
[----:B---3--:R-:W-:-:S03]  /*8700*/  F2FP.BF16.PACK_AB R3, R113, R112 ;  /* 0x000000707103723e */ /* 0x008fc600000010ff */
[----:B------:R-:W-:Y:S01]  /*8710*/  STS [R236+0x8400], R7 ;  /* 0x00840007ec007388 */ /* 0x000fe20000000800 */
[----:B----4-:R-:W-:-:S03]  /*8720*/  IMAD.MOV.U32 R6, RZ, RZ, 0x4 ;  /* 0x00000004ff067424 */ /* 0x010fc600078e00ff */
[----:B------:R3:W-:Y:S01]  /*8730*/  STS [R236+0x8000], R3 ;  /* 0x00800003ec007388 */ /* 0x0007e20000000800 */
[----:B------:R-:W-:-:S04]  /*8740*/  IMAD.WIDE R10, R238, R6, c[0x0][0x500] ;  /* 0x00014000ee0a7625 */ /* 0x000fc800078e0206 */
[----:B-1----:R-:W-:Y:S01]  /*8750*/  IMAD.MOV.U32 R4, RZ, RZ, RZ ;  /* 0x000000ffff047224 */ /* 0x002fe200078e00ff */
[----:B------:R-:W-:Y:S01]  /*8760*/  BAR.SYNC.DEFER_BLOCKING 0x1, 0x100 ;  /* 0x0044000000007b1d */ /* 0x000fe20000010000 */
[----:B---3--:R-:W-:-:S06]  /*8770*/  IMAD.MOV.U32 R3, RZ, RZ, c[0x0][0x388] ;  /* 0x0000e200ff037624 */ /* 0x008fcc00078e00ff */
[----:B------:R1:W5:Y:S04]  /*8780*/  @P2 LDG.E R3, [R8.64] ;  /* 0x0000000608032981 */ /* 0x000368000c1e1900 */
[----:B------:R1:W5:Y:S01]  /*8790*/  @P1 LDG.E R4, [R10.64] ;  /* 0x000000060a041981 */ /* 0x000362000c1e1900 */
[----:B------:R-:W-:-:S04]  /*87a0*/  ISETP.NE.AND P0, PT, R242, RZ, PT ;  /* 0x000000fff200720c */ /* 0x000fc80003f05270 */
[----:B------:R-:W-:Y:S01]  /*87b0*/  SEL R242, R242, c[0x0][0x3d4], P0 ;  /* 0x0000f500f2f27a07 */ /* 0x000fe20000000000 */
[----:B------:R-:W-:Y:S05]  /*87c0*/  @P2 BRA `(.L_x_2517) ;  /* 0x0000004000002947 */ /* 0x000fea0003800000 */
[----:B------:R-:W-:Y:S05]  /*87d0*/  @!P1 BRA `(.L_x_2517) ;  /* 0x0000003000009947 */ /* 0x000fea0003800000 */
[----:B-----5:R3:W4:Y:S04]  /*87e0*/  LDG.E R3, [R10.64] ;  /* 0x000000060a037981 */ /* 0x020728000c1e1900 */
[----:B-1-3--:R-:W4:Y:S02]  /*87f0*/  LDG.E R10, [R10.64+0x4] ;  /* 0x000004060a0a7981 */ /* 0x00af24000c1e1900 */
[----:B----4-:R-:W-:Y:S02]  /*8800*/  IADD3 R3, -R3, R10, RZ ;  /* 0x0000000a03037210 */ /* 0x010fe40007ffe1ff */
.L_x_2517:
[----:B------:R-:W-:Y:S01]  /*8810*/  IMAD.MOV.U32 R22, RZ, RZ, 0x368 ;  /* 0x00000368ff167424 */ /* 0x000fe200078e00ff */
[----:B------:R-:W-:Y:S01]  /*8820*/  ISETP.GT.AND P3, PT, R242, 0x1, PT ;  /* 0x00000001f200780c */ /* 0x000fe20003f64270 */
[----:B------:R-:W-:Y:S01]  /*8830*/  IMAD.MOV.U32 R6, RZ, RZ, c[0x0][0x4e8] ;  /* 0x00013a00ff067624 */ /* 0x000fe200078e00ff */
[----:B------:R-:W-:Y:S01]  /*8840*/  ISETP.NE.U32.AND P0, PT, RZ, c[0x0][0x500], PT ;  /* 0x00014000ff007a0c */ /* 0x000fe20003f05070 */
[----:B-----5:R-:W-:Y:S01]  /*8850*/  IMAD R3, R3, c[0x0][0x4e8], RZ ;  /* 0x00013a0003037a24 */ /* 0x020fe200078e02ff */
[----:B------:R-:W-:-:S02]  /*8860*/  SEL R22, R22, 0x328, P3 ;  /* 0x0000032816167807 */ /* 0x000fc40001800000 */
[----:B------:R-:W-:Y:S01]  /*8870*/  ISETP.NE.AND P2, PT, R6, 0x1, PT ;  /* 0x000000010600780c */ /* 0x000fe20003f45270 */
[----:B------:R-:W-:Y:S01]  /*8880*/  IMAD R6, R193, 0x80, R206 ;  /* 0x00000080c1067824 */ /* 0x000fe200078e02ce */
[----:B------:R-:W3:Y:S01]  /*8890*/  LDC.64 R20, c[0x0][R22+0x170] ;  /* 0x00005c0016147b82 */ /* 0x000ee20000000a00 */
[----:B------:R-:W-:Y:S02]  /*88a0*/  ISETP.NE.AND.EX P0, PT, RZ, c[0x0][0x504], PT, P0 ;  /* 0x00014100ff007a0c */ /* 0x000fe40003f05300 */
[----:B------:R-:W-:Y:S02]  /*88b0*/  IMAD.MOV.U32 R15, RZ, RZ, R6 ;  /* 0x000000ffff0f7224 */ /* 0x000fe400078e0006 */
[----:B------:R-:W-:Y:S02]  /*88c0*/  SEL R238, R238, RZ, !P0 ;  /* 0x000000ffeeee7207 */ /* 0x000fe40004000000 */
[----:B------:R-:W-:Y:S01]  /*88d0*/  SEL R237, R237, RZ, !P0 ;  /* 0x000000ffeded7207 */ /* 0x000fe20004000000 */
[----:B------:R-:W4:Y:S03]  /*88e0*/  LDC.64 R16, c[0x0][R22+0x168] ;  /* 0x00005a0016107b82 */ /* 0x000f260000000a00 */
[----:B------:R-:W-:-:S05]  /*88f0*/  @P2 IMAD.HI.U32 R7, R6, c[0x0][0x4ec], RZ ;  /* 0x00013b0006072a27 */ /* 0x000fca00078e00ff */
[----:B------:R-:W1:Y:S01]  /*8900*/  LDC.64 R18, c[0x0][R22+0x178] ;  /* 0x00005e0016127b82 */ /* 0x000e620000000a00 */
[----:B------:R-:W-:Y:S02]  /*8910*/  @P2 SHF.R.U32.HI R15, RZ, c[0x0][0x4f0], R7 ;  /* 0x00013c00ff0f2a19 */ /* 0x000fe40000011607 */
[----:B------:R-:W-:-:S05]  /*8920*/  SHF.R.S32.HI R7, RZ, 0x1f, R4 ;  /* 0x0000001fff077819 */ /* 0x000fca0000011404 */
[----:B-1----:R-:W1:Y:S01]  /*8930*/  LDC.64 R10, c[0x0][R22+0x160] ;  /* 0x00005800160a7b82 */ /* 0x002e620000000a00 */
[----:B---3--:R-:W-:-:S04]  /*8940*/  IMAD R8, R21, R238, RZ ;  /* 0x000000ee15087224 */ /* 0x008fc800078e02ff */
[C---:B------:R-:W-:Y:S02]  /*8950*/  IMAD R8, R20.reuse, R237, R8 ;  /* 0x000000ed14087224 */ /* 0x040fe400078e0208 */
[----:B------:R-:W-:-:S04]  /*8960*/  IMAD.WIDE.U32 R20, R20, R238, RZ ;  /* 0x000000ee14147225 */ /* 0x000fc800078e00ff */
[----:B----4-:R-:W-:Y:S01]  /*8970*/  IMAD.WIDE.U32 R12, R16, R239, RZ ;  /* 0x000000ef100c7225 */ /* 0x010fe200078e00ff */
[----:B------:R-:W-:-:S03]  /*8980*/  SEL R16, R243, RZ, P3 ;  /* 0x000000fff3107207 */ /* 0x000fc60001800000 */
[----:B------:R-:W-:Y:S01]  /*8990*/  IMAD R9, R17, R239, RZ ;  /* 0x000000ef11097224 */ /* 0x000fe200078e02ff */
[----:B------:R-:W-:Y:S01]  /*89a0*/  IADD3 R14, P1, P0, R20, R12, R4 ;  /* 0x0000000c140e7210 */ /* 0x000fe2000783e004 */
[----:B------:R-:W-:Y:S02]  /*89b0*/  IMAD.IADD R8, R21, 0x1, R8 ;  /* 0x0000000115087824 */ /* 0x000fe400078e0208 */
[----:B------:R-:W-:Y:S02]  /*89c0*/  IMAD.IADD R9, R13, 0x1, R9 ;  /* 0x000000010d097824 */ /* 0x000fe400078e0209 */
[-C--:B------:R-:W-:Y:S02]  /*89d0*/  IMAD R13, R19, R16.reuse, RZ ;  /* 0x00000010130d7224 */ /* 0x080fe400078e02ff */
        /* <DEDUP_REMOVED lines=8> */
[-C--:B-1----:R-:W-:Y:S01]  /*8a60*/  IMAD R9, R11, R12.reuse, RZ ;  /* 0x0000000c0b097224 */ /* 0x082fe200078e02ff */
        /* <DEDUP_REMOVED lines=13> */
[----:B------:R-:W3:Y:S04]  /*8b40*/  SHFL.IDX PT, R11, R9, RZ, 0x1c1f ;  /* 0x001c1fff090b7589 */ /* 0x000ee800000e0000 */
[----:B------:R4:W2:Y:S01]  /*8b50*/  SHFL.IDX PT, R13, R9, 0x1, 0x1c1f ;  /* 0x003c1f00090d7f89 */ /* 0x0008a200000e0000 */
[----:B-1----:R-:W-:-:S05]  /*8b60*/  IMAD R8, R193, 0x80, R207 ;  /* 0x00000080c1087824 */ /* 0x002fca00078e02cf */
[C---:B------:R-:W-:Y:S02]  /*8b70*/  ISETP.GE.OR P1, PT, R8.reuse, R3, P0 ;  /* 0x000000030800720c */ /* 0x040fe40000726670 */
[----:B----4-:R-:W-:-:S04]  /*8b80*/  IADD3 R9, R8, 0x8, RZ ;  /* 0x0000000808097810 */ /* 0x010fc80007ffe0ff */
[----:B------:R-:W-:-:S07]  /*8b90*/  ISETP.GE.OR P0, PT, R9, R3, P0 ;  /* 0x000000030900720c */ /* 0x000fce0000706670 */
[----:B---3--:R1:W-:Y:S01]  /*8ba0*/  @!P1 ST.E [R10.64], R2 ;  /* 0x000000020a009985 */ /* 0x0083e2000c101906 */
[----:B------:R-:W-:-:S05]  /*8bb0*/  ISETP.GE.AND P1, PT, R8, R3, PT ;  /* 0x000000030800720c */ /* 0x000fca0003f26270 */
[----:B--2---:R1:W-:Y:S01]  /*8bc0*/  @!P0 ST.E [R12.64], R5 ;  /* 0x000000050c008985 */ /* 0x0043e2000c101906 */
[----:B------:R-:W-:Y:S01]  /*8bd0*/  ISETP.GE.AND P0, PT, R9, R3, PT ;  /* 0x000000030900720c */ /* 0x000fe20003f06270 */
[----:B------:R-:W-:Y:S05]  /*8be0*/  @P3 BRA `(.L_x_2518) ;  /* 0x000007b000003947 */ /* 0x000fea0003800000 */
[----:B-1----:R-:W-:Y:S01]  /*8bf0*/  IMAD R2, R7, c[0x0][0x3a0], RZ ;  /* 0x0000e80007027a24 */ /* 0x002fe200078e02ff */
[----:B------:R-:W-:Y:S01]  /*8c00*/  SHF.R.S32.HI R5, RZ, 0x1f, R238 ;  /* 0x0000001fff057819 */ /* 0x000fe200000114ee */
[C---:B------:R-:W-:Y:S01]  /*8c10*/  IMAD.WIDE.U32 R6, R4.reuse, c[0x0][0x3a0], RZ ;  /* 0x0000e80004067a25 */ /* 0x040fe200078e00ff */
[----:B------:R1:W2:Y:S03]  /*8c20*/  LDS.128 R52, [R204+0x80] ;  /* 0x00008000cc347984 */ /* 0x0002a60000000c00 */
[----:B------:R-:W-:Y:S01]  /*8c30*/  IMAD R2, R4, c[0x0][0x3a4], R2 ;  /* 0x0000e90004027a24 */ /* 0x000fe200078e0202 */
[----:B------:R1:W3:Y:S01]  /*8c40*/  LDS.128 R48, [R204+0x1080] ;  /* 0x00108000cc307984 */ /* 0x0002e20000000c00 */
[----:B------:R-:W-:-:S03]  /*8c50*/  IMAD R5, R5, c[0x0][0x3f0], RZ ;  /* 0x0000fc0005057a24 */ /* 0x000fc600078e02ff */
[----:B------:R-:W-:Y:S01]  /*8c60*/  IADD3 R7, R7, R2, RZ ;  /* 0x0000000207077210 */ /* 0x000fe20007ffe0ff */
[----:B------:R1:W4:Y:S01]  /*8c70*/  LDS.128 R44, [R204+0x2080] ;  /* 0x00208000cc2c7984 */ /* 0x0003220000000c00 */
[C---:B------:R-:W-:Y:S01]  /*8c80*/  LEA R2, R193.reuse, R209, 0x7 ;  /* 0x000000d1c1027211 */ /* 0x040fe200078e38ff */
[----:B------:R-:W-:Y:S01]  /*8c90*/  IMAD R5, R238, c[0x0][0x3f4], R5 ;  /* 0x0000fd00ee057a24 */ /* 0x000fe200078e0205 */
[----:B------:R-:W-:Y:S01]  /*8ca0*/  LEA R193, R193, R210, 0x7 ;  /* 0x000000d2c1c17211 */ /* 0x000fe200078e38ff */
        /* <DEDUP_REMOVED lines=32> */
.L_x_2582:
[----:B------:R-:W-:Y:S05]  /*8eb0*/  BRA.DIV ~URZ, `(.L_x_2520) ;  /* 0x000035627f007947 */ /* 0x000fea000b800000 */
[----:B------:R4:W2:Y:S02]  /*8ec0*/  SHFL.IDX PT, R2, R56, RZ, 0x181f ;  /* 0x00181fff38027589 */ /* 0x0008a400000e0000 */
.L_x_2583:
        /* <DEDUP_REMOVED lines=15> */
.L_x_2522:
[----:B------:R-:W-:Y:S05]  /*8fc0*/  BSYNC B0 ;  /* 0x0000000000007941 */ /* 0x000fea0003800000 */
.L_x_2521:
[----:B------:R-:W-:Y:S05]  /*8fd0*/  BRA.DIV ~URZ, `(.L_x_2523) ;  /* 0x000034b27f007947 */ /* 0x000fea000b800000 */
[----:B-12---:R1:W2:Y:S04]  /*8fe0*/  SHFL.IDX PT, R20, R4, 0x1, 0x181f ;  /* 0x00381f0004147f89 */ /* 0x0062a800000e0000 */
[----:B------:R1:W4:Y:S02]  /*8ff0*/  SHFL.IDX PT, R5, R56, 0x1, 0x181f ;  /* 0x00381f0038057f89 */ /* 0x00032400000e0000 */
.L_x_2584:
        /* <DEDUP_REMOVED lines=16> */
.L_x_2525:
[----:B------:R-:W-:Y:S05]  /*9100*/  BSYNC B0 ;  /* 0x0000000000007941 */ /* 0x000fea0003800000 */
.L_x_2524:
[----:B------:R-:W-:Y:S05]  /*9110*/  BRA.DIV ~URZ, `(.L_x_2526) ;  /* 0x000034327f007947 */ /* 0x000fea000b800000 */
[----:B--2---:R2:W1:Y:S02]  /*9120*/  SHFL.IDX PT, R16, R4, 0x2, 0x181f ;  /* 0x00581f0004107f89 */ /* 0x00446400000e0000 */
.L_x_2585:
[----:B------:R-:W-:Y:S05]  /*9130*/  BRA.DIV ~URZ, `(.L_x_2527) ;  /* 0x000034827f007947 */ /* 0x000fea000b800000 */
[----:B----4-:R4:W2:Y:S02]  /*9140*/  SHFL.IDX PT, R5, R56, 0x2, 0x181f ;  /* 0x00581f0038057f89 */ /* 0x0108a400000e0000 */
.L_x_2586:
        /* <DEDUP_REMOVED lines=16> */
.L_x_2529:
[----:B------:R-:W-:Y:S05]  /*9250*/  BSYNC B0 ;  /* 0x0000000000007941 */ /* 0x000fea0003800000 */
.L_x_2528:
[----:B------:R-:W-:Y:S05]  /*9260*/  BRA.DIV ~URZ, `(.L_x_2530) ;  /* 0x000033b27f007947 */ /* 0x000fea000b800000 */
[----:B-12---:R-:W1:Y:S04]  /*9270*/  SHFL.IDX PT, R4, R4, 0x3, 0x181f ;  /* 0x00781f0004047f89 */ /* 0x006e6800000e0000 */
[----:B----4-:R-:W2:Y:S02]  /*9280*/  SHFL.IDX PT, R56, R56, 0x3, 0x181f ;  /* 0x00781f0038387f89 */ /* 0x010ea400000e0000 */
.L_x_2587:
[----:B------:R-:W-:-:S04]  /*9290*/  IADD3 R193, R193, 0x60, RZ ;  /* 0x00000060c1c17810 */ /* 0x000fc80007ffe0ff */
[----:B------:R-:W-:-:S13]  /*92a0*/  ISETP.GE.AND P0, PT, R193, R3, PT ;  /* 0x00000003c100720c */ /* 0x000fda0003f06270 */
[----:B------:R-:W-:Y:S05]  /*92b0*/  @P0 BRA `(.L_x_2531) ;  /* 0x00001d8000000947 */ /* 0x000fea0003800000 */
[----:B------:R-:W-:Y:S02]  /*92c0*/  ISETP.GE.AND P1, PT, R212, c[0x0][0x3c8], PT ;  /* 0x0000f200d4007a0c */ /* 0x000fe40003f26270 */
[----:B------:R-:W-:-:S11]  /*92d0*/  ISETP.GE.AND P0, PT, R203, c[0x0][0x3c8], PT ;  /* 0x0000f200cb007a0c */ /* 0x000fd60003f06270 */
[CC--:B--2---:R-:W-:Y:S02]  /*92e0*/  @!P1 LEA R6, P3, R212.reuse, R56.reuse, 0x1 ;  /* 0x00000038d4069211 */ /* 0x0c4fe400078608ff */
[C---:B------:R-:W-:Y:S02]  /*92f0*/  @!P0 LEA R2, P2, R203.reuse, R56, 0x1 ;  /* 0x00000038cb028211 */ /* 0x040fe400078408ff */
        /* <DEDUP_REMOVED lines=10> */
.L_x_2518:
[----:B------:R-:W-:Y:S01]  /*93a0*/  IMAD R7, R7, c[0x0][0x408], RZ ;  /* 0x0001020007077a24 */ /* 0x000fe200078e02ff */
[----:B-1----:R-:W-:Y:S01]  /*93b0*/  SHF.R.S32.HI R2, RZ, 0x1f, R238 ;  /* 0x0000001fff027819 */ /* 0x002fe200000114ee */
[----:B------:R-:W-:-:S04]  /*93c0*/  IMAD.WIDE.U32 R8, R4, c[0x0][0x408], RZ ;  /* 0x0001020004087a25 */ /* 0x000fc800078e00ff */
[----:B------:R-:W-:Y:S01]  /*93d0*/  IMAD R7, R4, c[0x0][0x40c], R7 ;  /* 0x0001030004077a24 */ /* 0x000fe200078e0207 */
[----:B------:R-:W-:Y:S01]  /*93e0*/  MOV R4, R8 ;  /* 0x0000000800047202 */ /* 0x000fe20000000f00 */
[----:B------:R-:W-:Y:S02]  /*93f0*/  IMAD R2, R2, c[0x0][0x440], RZ ;  /* 0x0001100002027a24 */ /* 0x000fe400078e02ff */
[----:B------:R-:W-:Y:S01]  /*9400*/  @P2 IMAD.HI.U32 R3, R6, c[0x0][0x4ec], RZ ;  /* 0x00013b0006032a27 */ /* 0x000fe200078e00ff */
[----:B------:R-:W-:-:S03]  /*9410*/  IADD3 R5, R9, R7, RZ ;  /* 0x0000000709057210 */ /* 0x000fc60007ffe0ff */
[----:B------:R-:W-:Y:S02]  /*9420*/  IMAD R2, R238, c[0x0][0x444], R2 ;  /* 0x00011100ee027a24 */ /* 0x000fe400078e0202 */
[----:B------:R-:W-:-:S04]  /*9430*/  IMAD.WIDE.U32 R4, R239, c[0x0][0x438], R4 ;  /* 0x00010e00ef047a25 */ /* 0x000fc800078e0004 */
[----:B------:R-:W-:-:S04]  /*9440*/  IMAD R5, R239, c[0x0][0x43c], R5 ;  /* 0x00010f00ef057a24 */ /* 0x000fc800078e0205 */
[----:B------:R-:W-:Y:S01]  /*9450*/  IMAD.WIDE.U32 R238, R238, c[0x0][0x440], R4 ;  /* 0x00011000eeee7a25 */ /* 0x000fe200078e0004 */
[----:B------:R-:W-:Y:S02]  /*9460*/  MOV R4, R6 ;  /* 0x0000000600047202 */ /* 0x000fe40000000f00 */
[----:B------:R-:W-:Y:S02]  /*9470*/  @P2 SHF.R.U32.HI R4, RZ, c[0x0][0x4f0], R3 ;  /* 0x00013c00ff042a19 */ /* 0x000fe40000011603 */
        /* <DEDUP_REMOVED lines=21> */
.L_x_2588:
[----:B------:R-:W-:Y:S05]  /*95d0*/  BRA.DIV ~URZ, `(.L_x_2533) ;  /* 0x000031827f007947 */ /* 0x000fea000b800000 */
[----:B------:R3:W4:Y:S02]  /*95e0*/  SHFL.IDX PT, R2, R134, RZ, 0x1c1f ;  /* 0x001c1fff86027589 */ /* 0x00072400000e0000 */
.L_x_2589:
        /* <DEDUP_REMOVED lines=95> */
[-C--:B----4-:R-:W-:Y:S02]  /*9be0*/  @!P1 LEA R6, P2, R8, R2.reuse, 0x2 ;  /* 0x0000000208069211 */ /* 0x090fe400078410ff */
        /* <DEDUP_REMOVED lines=23> */
[CC--:B------:R-:W-:Y:S02]  /*9d60*/  @!P5 LEA R40, P1, R223.reuse, R2.reuse, 0x2 ;  /* 0x00000002df28d211 */ /* 0x0c0fe400078210ff */
[-C--:B------:R-:W-:Y:S02]  /*9d70*/  @!P6 LEA.HI.X R7, R224, R135.reuse, R217, 0x2, P2 ;  /* 0x00000087e007e211 */ /* 0x080fe400010f14d9 */
[-C--:B------:R-:W-:Y:S02]  /*9d80*/  @!P5 LEA.HI.X R41, R223, R135.reuse, R216, 0x2, P1 ;  /* 0x00000087df29d211 */ /* 0x080fe400008f14d8 */
[CC--:B------:R-:W-:Y:S01]  /*9d90*/  @!P3 LEA R44, P1, R221.reuse, R2.reuse, 0x2 ;  /* 0x00000002dd2cb211 */ /* 0x0c0fe200078210ff */
[----:B------:R4:W-:Y:S03]  /*9da0*/  @!P6 ST.E.64 [R6.64], R104 ;  /* 0x000000680600e985 */ /* 0x0009e6000c101b06 */
[----:B------:R-:W-:Y:S01]  /*9db0*/  @!P3 LEA.HI.X R45, R221, R135, R214, 0x2, P1 ;  /* 0x00000087dd2db211 */ /* 0x000fe200008f14d6 */
[----:B------:R4:W-:Y:S01]  /*9dc0*/  @!P5 ST.E.64 [R40.64], R108 ;  /* 0x0000006c2800d985 */ /* 0x0009e2000c101b06 */
[----:B--2---:R-:W-:-:S04]  /*9dd0*/  @!P4 LEA R36, P2, R222, R2, 0x2 ;  /* 0x00000002de24c211 */ /* 0x004fc800078410ff */
[----:B------:R-:W-:-:S05]  /*9de0*/  @!P4 LEA.HI.X R37, R222, R135, R215, 0x2, P2 ;  /* 0x00000087de25c211 */ /* 0x000fca00010f14d7 */
[----:B------:R4:W-:Y:S04]  /*9df0*/  @!P4 ST.E.64 [R36.64], R116 ;  /* 0x000000742400c985 */ /* 0x0009e8000c101b06 */
[----:B------:R4:W-:Y:S02]  /*9e00*/  @!P3 ST.E.64 [R44.64], R112 ;  /* 0x000000702c00b985 */ /* 0x0009e4000c101b06 */
.L_x_2535:
[----:B------:R-:W-:Y:S05]  /*9e10*/  BSYNC B0 ;  /* 0x0000000000007941 */ /* 0x000fea0003800000 */
.L_x_2534:
[----:B------:R-:W-:Y:S05]  /*9e20*/  BRA.DIV ~URZ, `(.L_x_2536) ;  /* 0x000029a27f007947 */ /* 0x000fea000b800000 */
[----:B-1----:R-:W1:Y:S04]  /*9e30*/  SHFL.IDX PT, R133, R133, 0x1, 0x1c1f ;  /* 0x003c1f0085857f89 */ /* 0x002e6800000e0000 */
[----:B---3--:R-:W3:Y:S02]  /*9e40*/  SHFL.IDX PT, R134, R134, 0x1, 0x1c1f ;  /* 0x003c1f0086867f89 */ /* 0x008ee400000e0000 */
.L_x_2590:
[----:B------:R-:W-:Y:S05]  /*9e50*/  @P0 BRA `(.L_x_2531) ;  /* 0x000011e000000947 */ /* 0x000fea0003800000 */
[----:B------:R-:W-:Y:S02]  /*9e60*/  ISETP.GE.AND P1, PT, R34, c[0x0][0x3c8], PT ;  /* 0x0000f20022007a0c */ /* 0x000fe40003f26270 */
[----:B------:R-:W-:-:S02]  /*9e70*/  ISETP.GE.AND P3, PT, R205, c[0x0][0x3c8], PT ;  /* 0x0000f200cd007a0c */ /* 0x000fc40003f66270 */
[----:B------:R-:W-:Y:S02]  /*9e80*/  ISETP.GE.AND P2, PT, R132, c[0x0][0x3c8], PT ;  /* 0x0000f20084007a0c */ /* 0x000fe40003f46270 */
[----:B------:R-:W-:Y:S02]  /*9e90*/  ISETP.GE.AND P6, PT, R30, c[0x0][0x3c8], PT ;  /* 0x0000f2001e007a0c */ /* 0x000fe40003fc6270 */
[----:B------:R-:W-:-:S05]  /*9ea0*/  ISETP.GE.AND P0, PT, R32, c[0x0][0x3c8], PT ;  /* 0x0000f20020007a0c */ /* 0x000fca0003f06270 */
[-C--:B---34-:R-:W-:Y:S02]  /*9eb0*/  @!P1 LEA R6, P4, R34, R134.reuse, 0x2 ;  /* 0x0000008622069211 */ /* 0x098fe400078810ff */
[----:B------:R-:W-:Y:S02]  /*9ec0*/  @!P3 IMAD.MOV.U32 R44, RZ, RZ, R134 ;  /* 0x000000ffff2cb224 */ /* 0x000fe400078e0086 */
[----:B-1----:R-:W-:Y:S01]  /*9ed0*/  @!P3 IMAD.MOV.U32 R45, RZ, RZ, R133 ;  /* 0x000000ffff2db224 */ /* 0x002fe200078e0085 */
[-C--:B------:R-:W-:Y:S02]  /*9ee0*/  @!P2 LEA R36, P5, R132, R134.reuse, 0x2 ;  /* 0x000000868424a211 */ /* 0x080fe400078a10ff */
[-C--:B------:R-:W-:Y:S01]  /*9ef0*/  @!P1 LEA.HI.X R7, R34, R133.reuse, R33, 0x2, P4 ;  /* 0x0000008522079211 */ /* 0x080fe200020f1421 */
[----:B------:R-:W-:Y:S01]  /*9f00*/  @!P3 IMAD.WIDE R44, R205, 0x4, R44 ;  /* 0x00000004cd2cb825 */ /* 0x000fe200078e022c */
[----:B------:R-:W-:Y:S02]  /*9f10*/  @!P6 LEA R34, P4, R30, R134, 0x2 ;  /* 0x000000861e22e211 */ /* 0x000fe400078810ff */
[----:B------:R-:W-:-:S02]  /*9f20*/  @!P2 LEA.HI.X R37, R132, R133, R35, 0x2, P5 ;  /* 0x000000858425a211 */ /* 0x000fc400028f1423 */
[-C--:B------:R-:W-:Y:S01]  /*9f30*/  @!P6 LEA.HI.X R35, R30, R133.reuse, R29, 0x2, P4 ;  /* 0x000000851e23e211 */ /* 0x080fe200020f141d */
[----:B------:R-:W-:Y:S01]  /*9f40*/  @!P3 ST.E.64 [R44.64], R130 ;  /* 0x000000822c00b985 */ /* 0x000fe2000c101b06 */
[----:B------:R-:W-:Y:S02]  /*9f50*/  @!P0 LEA R40, P5, R32, R134, 0x2 ;  /* 0x0000008620288211 */ /* 0x000fe400078a10ff */
[----:B------:R-:W-:Y:S01]  /*9f60*/  ISETP.GE.AND P4, PT, R28, c[0x0][0x3c8], PT ;  /* 0x0000f2001c007a0c */ /* 0x000fe20003f86270 */
[----:B------:R-:W-:Y:S01]  /*9f70*/  @!P2 ST.E.64 [R36.64], R126 ;  /* 0x0000007e2400a985 */ /* 0x000fe2000c101b06 */
[----:B------:R-:W-:Y:S02]  /*9f80*/  ISETP.GE.AND P3, PT, R26, c[0x0][0x3c8], PT ;  /* 0x0000f2001a007a0c */ /* 0x000fe40003f66270 */
[----:B------:R-:W-:Y:S01]  /*9f90*/  @!P0 LEA.HI.X R41, R32, R133, R31, 0x2, P5 ;  /* 0x0000008520298211 */ /* 0x000fe200028f141f */
[----:B------:R1:W-:Y:S01]  /*9fa0*/  @!P1 ST.E.64 [R6.64], R38 ;  /* 0x0000002606009985 */ /* 0x0003e2000c101b06 */
[----:B------:R-:W-:-:S02]  /*9fb0*/  ISETP.GE.AND P2, PT, R24, c[0x0][0x3c8], PT ;  /* 0x0000f20018007a0c */ /* 0x000fc40003f46270 */
[----:B------:R-:W-:Y:S01]  /*9fc0*/  ISETP.GE.AND P1, PT, R22, c[0x0][0x3c8], PT ;  /* 0x0000f20016007a0c */ /* 0x000fe20003f26270 */
[----:B------:R-:W-:Y:S01]  /*9fd0*/  @!P0 ST.E.64 [R40.64], R42 ;  /* 0x0000002a28008985 */ /* 0x000fe2000c101b06 */
[----:B------:R-:W-:-:S03]  /*9fe0*/  ISETP.GE.AND P0, PT, R20, c[0x0][0x3c8], PT ;  /* 0x0000f20014007a0c */ /* 0x000fc60003f06270 */
[----:B------:R-:W-:Y:S02]  /*9ff0*/  @!P6 ST.E.64 [R34.64], R46 ;  /* 0x0000002e2200e985 */ /* 0x000fe4000c101b06 */
[----:B------:R-:W-:-:S04]  /*a000*/  @!P3 LEA R30, P6, R26, R134, 0x2 ;  /* 0x000000861a1eb211 */ /* 0x000fc800078c10ff */
[----:B------:R-:W-:Y:S02]  /*a010*/  @!P3 LEA.HI.X R31, R26, R133, R25, 0x2, P6 ;  /* 0x000000851a1fb211 */ /* 0x000fe400030f1419 */
[-C--:B------:R-:W-:Y:S02]  /*a020*/  @!P1 LEA R26, P6, R22, R134.reuse, 0x2 ;  /* 0x00000086161a9211 */ /* 0x080fe400078c10ff */
[----:B-1----:R-:W-:-:S04]  /*a030*/  @!P4 LEA R6, P5, R28, R134, 0x2 ;  /* 0x000000861c06c211 */ /* 0x002fc800078a10ff */
[-C--:B------:R-:W-:Y:S02]  /*a040*/  @!P4 LEA.HI.X R7, R28, R133.reuse, R27, 0x2, P5 ;  /* 0x000000851c07c211 */ /* 0x080fe400028f141b */
[-C--:B------:R-:W-:Y:S02]  /*a050*/  @!P2 LEA R28, P5, R24, R134.reuse, 0x2 ;  /* 0x00000086181ca211 */ /* 0x080fe400078a10ff */
[-C--:B------:R-:W-:Y:S01]  /*a060*/  @!P1 LEA.HI.X R27, R22, R133.reuse, R21, 0x2, P6 ;  /* 0x00000085161b9211 */ /* 0x080fe200030f1415 */
[----:B------:R1:W-:Y:S01]  /*a070*/  @!P4 ST.E.64 [R6.64], R50 ;  /* 0x000000320600c985 */ /* 0x0003e2000c101b06 */
[----:B------:R-:W-:Y:S02]  /*a080*/  @!P2 LEA.HI.X R29, R24, R133, R23, 0x2, P5 ;  /* 0x00000085181da211 */ /* 0x000fe400028f1417 */
[----:B------:R-:W-:Y:S01]  /*a090*/  @!P0 LEA R24, P5, R20, R134, 0x2 ;  /* 0x0000008614188211 */ /* 0x000fe200078a10ff */
[----:B------:R-:W-:Y:S01]  /*a0a0*/  @!P3 ST.E.64 [R30.64], R54 ;  /* 0x000000361e00b985 */ /* 0x000fe2000c101b06 */
[----:B------:R-:W-:-:S02]  /*a0b0*/  ISETP.GE.AND P6, PT, R18, c[0x0][0x3c8], PT ;  /* 0x0000f20012007a0c */ /* 0x000fc40003fc6270 */
[----:B------:R-:W-:Y:S01]  /*a0c0*/  @!P0 LEA.HI.X R25, R20, R133, R19, 0x2, P5 ;  /* 0x0000008514198211 */ /* 0x000fe200028f1413 */
[----:B------:R-:W-:Y:S01]  /*a0d0*/  @!P2 ST.E.64 [R28.64], R58 ;  /* 0x0000003a1c00a985 */ /* 0x000fe2000c101b06 */
[----:B------:R-:W-:Y:S02]  /*a0e0*/  ISETP.GE.AND P5, PT, R16, c[0x0][0x3c8], PT ;  /* 0x0000f20010007a0c */ /* 0x000fe40003fa6270 */
[----:B------:R-:W-:Y:S01]  /*a0f0*/  ISETP.GE.AND P3, PT, R12, c[0x0][0x3c8], PT ;  /* 0x0000f2000c007a0c */ /* 0x000fe20003f66270 */
[----:B------:R-:W-:Y:S01]  /*a100*/  @!P1 ST.E.64 [R26.64], R62 ;  /* 0x0000003e1a009985 */ /* 0x000fe2000c101b06 */
[----:B------:R-:W-:Y:S02]  /*a110*/  ISETP.GE.AND P4, PT, R14, c[0x0][0x3c8], PT ;  /* 0x0000f2000e007a0c */ /* 0x000fe40003f86270 */
[----:B------:R-:W-:Y:S01]  /*a120*/  ISETP.GE.AND P2, PT, R10, c[0x0][0x3c8], PT ;  /* 0x0000f2000a007a0c */ /* 0x000fe20003f46270 */
[----:B------:R-:W-:Y:S02]  /*a130*/  @!P0 ST.E.64 [R24.64], R66 ;  /* 0x0000004218008985 */ /* 0x000fe4000c101b06 */
[----:B-1----:R-:W-:-:S04]  /*a140*/  @!P6 LEA R6, P1, R18, R134, 0x2 ;  /* 0x000000861206e211 */ /* 0x002fc800078210ff */
[-C--:B------:R-:W-:Y:S02]  /*a150*/  @!P6 LEA.HI.X R7, R18, R133.reuse, R17, 0x2, P1 ;  /* 0x000000851207e211 */ /* 0x080fe400008f1411 */
[-C--:B------:R-:W-:Y:S02]  /*a160*/  @!P5 LEA R18, P0, R16, R134.reuse, 0x2 ;  /* 0x000000861012d211 */ /* 0x080fe400078010ff */
[----:B------:R-:W-:Y:S01]  /*a170*/  ISETP.GE.AND P1, PT, R8, c[0x0][0x3c8], PT ;  /* 0x0000f20008007a0c */ /* 0x000fe20003f26270 */
[----:B------:R1:W-:Y:S01]  /*a180*/  @!P6 ST.E.64 [R6.64], R70 ;  /* 0x000000460600e985 */ /* 0x0003e2000c101b06 */
[----:B------:R-:W-:Y:S02]  /*a190*/  @!P5 LEA.HI.X R19, R16, R133, R15, 0x2, P0 ;  /* 0x000000851013d211 */ /* 0x000fe400000f140f */
[----:B------:R-:W-:-:S03]  /*a1a0*/  @!P3 LEA R16, P0, R12, R134, 0x2 ;  /* 0x000000860c10b211 */ /* 0x000fc600078010ff */
[----:B------:R-:W-:Y:S01]  /*a1b0*/  @!P5 ST.E.64 [R18.64], R74 ;  /* 0x0000004a1200d985 */ /* 0x000fe2000c101b06 */
[----:B------:R-:W-:Y:S02]  /*a1c0*/  @!P3 LEA.HI.X R17, R12, R133, R11, 0x2, P0 ;  /* 0x000000850c11b211 */ /* 0x000fe400000f140b */
[----:B------:R-:W-:-:S13]  /*a1d0*/  ISETP.GE.AND P0, PT, R228, c[0x0][0x3c8], PT ;  /* 0x0000f200e4007a0c */ /* 0x000fda0003f06270 */
[----:B------:R-:W-:-:S04]  /*a1e0*/  @!P0 LEA R2, P5, R228, R134, 0x2 ;  /* 0x00000086e4028211 */ /* 0x000fc800078a10ff */
[----:B------:R-:W-:Y:S02]  /*a1f0*/  @!P0 LEA.HI.X R3, R228, R133, R3, 0x2, P5 ;  /* 0x00000085e4038211 */ /* 0x000fe400028f1403 */
[----:B------:R-:W-:Y:S02]  /*a200*/  ISETP.GE.AND P5, PT, R225, c[0x0][0x3c8], PT ;  /* 0x0000f200e1007a0c */ /* 0x000fe40003fa6270 */
[----:B-1----:R-:W-:-:S04]  /*a210*/  @!P4 LEA R6, P6, R14, R134, 0x2 ;  /* 0x000000860e06c211 */ /* 0x002fc800078c10ff */
[----:B------:R-:W-:Y:S02]  /*a220*/  @!P4 LEA.HI.X R7, R14, R133, R13, 0x2, P6 ;  /* 0x000000850e07c211 */ /* 0x000fe400030f140d */
[----:B------:R-:W-:-:S03]  /*a230*/  @!P2 LEA R14, P6, R10, R134, 0x2 ;  /* 0x000000860a0ea211 */ /* 0x000fc600078c10ff */
[----:B------:R-:W-:Y:S01]  /*a240*/  @!P4 ST.E.64 [R6.64], R78 ;  /* 0x0000004e0600c985 */ /* 0x000fe2000c101b06 */
[----:B------:R-:W-:Y:S02]  /*a250*/  ISETP.GE.AND P4, PT, R227, c[0x0][0x3c8], PT ;  /* 0x0000f200e3007a0c */ /* 0x000fe40003f86270 */
[-C--:B------:R-:W-:Y:S01]  /*a260*/  @!P2 LEA.HI.X R15, R10, R133.reuse, R9, 0x2, P6 ;  /* 0x000000850a0fa211 */ /* 0x080fe200030f1409 */
[----:B------:R-:W-:Y:S01]  /*a270*/  @!P3 ST.E.64 [R16.64], R82 ;  /* 0x000000521000b985 */ /* 0x000fe2000c101b06 */
[----:B------:R-:W-:Y:S02]  /*a280*/  @!P1 LEA R10, P6, R8, R134, 0x2 ;  /* 0x00000086080a9211 */ /* 0x000fe400078c10ff */
[----:B------:R-:W-:Y:S01]  /*a290*/  ISETP.GE.AND P3, PT, R226, c[0x0][0x3c8], PT ;  /* 0x0000f200e2007a0c */ /* 0x000fe20003f66270 */
[----:B------:R-:W-:Y:S01]  /*a2a0*/  @!P2 ST.E.64 [R14.64], R86 ;  /* 0x000000560e00a985 */ /* 0x000fe2000c101b06 */
[----:B------:R-:W-:Y:S02]  /*a2b0*/  @!P1 LEA.HI.X R11, R8, R133, R4, 0x2, P6 ;  /* 0x00000085080b9211 */ /* 0x000fe400030f1404 */
[----:B------:R-:W-:-:S03]  /*a2c0*/  ISETP.GE.AND P2, PT, R224, c[0x0][0x3c8], PT ;  /* 0x0000f200e0007a0c */ /* 0x000fc60003f46270 */
[----:B------:R-:W-:Y:S01]  /*a2d0*/  @!P1 ST.E.64 [R10.64], R90 ;  /* 0x0000005a0a009985 */ /* 0x000fe2000c101b06 */
[----:B------:R-:W-:-:S03]  /*a2e0*/  ISETP.GE.AND P1, PT, R223, c[0x0][0x3c8], PT ;  /* 0x0000f200df007a0c */ /* 0x000fc60003f26270 */
[----:B------:R1:W-:Y:S01]  /*a2f0*/  @!P0 ST.E.64 [R2.64], R94 ;  /* 0x0000005e02008985 */ /* 0x0003e2000c101b06 */
[----:B------:R-:W-:-:S04]  /*a300*/  @!P4 LEA R4, P0, R227, R134, 0x2 ;  /* 0x00000086e304c211 */ /* 0x000fc800078010ff */
[----:B------:R-:W-:Y:S02]  /*a310*/  @!P4 LEA.HI.X R5, R227, R133, R220, 0x2, P0 ;  /* 0x00000085e305c211 */ /* 0x000fe400000f14dc */
[----:B------:R-:W-:-:S03]  /*a320*/  ISETP.GE.AND P0, PT, R222, c[0x0][0x3c8], PT ;  /* 0x0000f200de007a0c */ /* 0x000fc60003f06270 */
[----:B------:R3:W-:Y:S01]  /*a330*/  @!P4 ST.E.64 [R4.64], R98 ;  /* 0x000000620400c985 */ /* 0x0007e2000c101b06 */
[----:B-1----:R-:W-:-:S04]  /*a340*/  @!P3 LEA R2, P6, R226, R134, 0x2 ;  /* 0x00000086e202b211 */ /* 0x002fc800078c10ff */
[----:B------:R-:W-:Y:S02]  /*a350*/  @!P3 LEA.HI.X R3, R226, R133, R219, 0x2, P6 ;  /* 0x00000085e203b211 */ /* 0x000fe400030f14db */
[----:B------:R-:W-:-:S03]  /*a360*/  @!P2 LEA R8, P6, R224, R134, 0x2 ;  /* 0x00000086e008a211 */ /* 0x000fc600078c10ff */
[----:B------:R1:W-:Y:S01]  /*a370*/  @!P3 ST.E.64 [R2.64], R102 ;  /* 0x000000660200b985 */ /* 0x0003e2000c101b06 */
[-C--:B---3--:R-:W-:Y:S02]  /*a380*/  @!P5 LEA R4, P4, R225, R134.reuse, 0x2 ;  /* 0x00000086e104d211 */ /* 0x088fe400078810ff */
[-C--:B------:R-:W-:Y:S02]  /*a390*/  @!P1 LEA R6, P3, R223, R134.reuse, 0x2 ;  /* 0x00000086df069211 */ /* 0x080fe400078610ff */
[-C--:B------:R-:W-:Y:S02]  /*a3a0*/  @!P5 LEA.HI.X R5, R225, R133.reuse, R218, 0x2, P4 ;  /* 0x00000085e105d211 */ /* 0x080fe400020f14da */
[-C--:B------:R-:W-:Y:S02]  /*a3b0*/  @!P2 LEA.HI.X R9, R224, R133.reuse, R217, 0x2, P6 ;  /* 0x00000085e009a211 */ /* 0x080fe400030f14d9 */
[----:B------:R-:W-:Y:S01]  /*a3c0*/  @!P1 LEA.HI.X R7, R223, R133, R216, 0x2, P3 ;  /* 0x00000085df079211 */ /* 0x000fe200018f14d8 */
[----:B------:R3:W-:Y:S04]  /*a3d0*/  @!P5 ST.E.64 [R4.64], R122 ;  /* 0x0000007a0400d985 */ /* 0x0007e8000c101b06 */
[----:B------:R3:W-:Y:S04]  /*a3e0*/  @!P2 ST.E.64 [R8.64], R106 ;  /* 0x0000006a0800a985 */ /* 0x0007e8000c101b06 */
[----:B------:R3:W-:Y:S01]  /*a3f0*/  @!P1 ST.E.64 [R6.64], R110 ;  /* 0x0000006e06009985 */ /* 0x0007e2000c101b06 */
[----:B-1----:R-:W-:-:S04]  /*a400*/  @!P0 LEA R2, P4, R222, R134, 0x2 ;  /* 0x00000086de028211 */ /* 0x002fc800078810ff */
[----:B------:R-:W-:-:S05]  /*a410*/  @!P0 LEA.HI.X R3, R222, R133, R215, 0x2, P4 ;  /* 0x00000085de038211 */ /* 0x000fca00020f14d7 */
[----:B------:R3:W-:Y:S01]  /*a420*/  @!P0 ST.E.64 [R2.64], R118 ;  /* 0x0000007602008985 */ /* 0x0007e2000c101b06 */
[----:B------:R-:W-:-:S13]  /*a430*/  ISETP.GE.AND P0, PT, R221, c[0x0][0x3c8], PT ;  /* 0x0000f200dd007a0c */ /* 0x000fda0003f06270 */
[----:B------:R-:W-:Y:S05]  /*a440*/  @P0 BRA `(.L_x_2531) ;  /* 0x00000bf000000947 */ /* 0x000fea0003800000 */
[----:B------:R-:W-:-:S04]  /*a450*/  LEA R134, P0, R221, R134, 0x2 ;  /* 0x00000086dd867211 */ /* 0x000fc800078010ff */
[----:B--2---:R-:W-:-:S05]  /*a460*/  LEA.HI.X R135, R221, R133, R214, 0x2, P0 ;  /* 0x00000085dd877211 */ /* 0x004fca00000f14d6 */
[----:B------:R1:W-:Y:S01]  /*a470*/  ST.E.64 [R134.64], R114 ;  /* 0x0000007286007985 */ /* 0x0003e2000c101b06 */
[----:B------:R-:W-:Y:S05]  /*a480*/  BRA `(.L_x_2531) ;  /* 0x00000bb000007947 */ /* 0x000fea0003800000 */
.L_x_2516:
        /* <DEDUP_REMOVED lines=17> */
[----:B---34-:R-:W2:Y:S02]  /*a5a0*/  LDG.E R4, [R4.64+0x4] ;  /* 0x0000040604047981 */ /* 0x018ea4000c1e1900 */
[----:B--2---:R-:W-:Y:S02]  /*a5b0*/  IADD3 R3, -R3, R4, RZ ;  /* 0x0000000403037210 */ /* 0x004fe40007ffe1ff */
.L_x_2537:
[----:B------:R-:W-:Y:S01]  /*a5c0*/  ISETP.GT.AND P0, PT, R201, 0x7f, PT ;  /* 0x0000007fc900780c */ /* 0x000fe20003f04270 */
[----:B------:R-:W-:Y:S01]  /*a5d0*/  BSSY B0, `(.L_x_2538) ;  /* 0x0000034000007945 */ /* 0x000fe20003800000 */
[----:B------:R-:W-:Y:S02]  /*a5e0*/  SEL R238, R238, RZ, !P2 ;  /* 0x000000ffeeee7207 */ /* 0x000fe40005000000 */
[----:B------:R-:W-:-:S02]  /*a5f0*/  SEL R237, R237, RZ, !P2 ;  /* 0x000000ffeded7207 */ /* 0x000fc40005000000 */
[----:B---3-5:R-:W-:-:S07]  /*a600*/  SHF.R.S32.HI R5, RZ, 0x1f, R2 ;  /* 0x0000001fff057819 */ /* 0x028fce0000011402 */
[----:B------:R-:W-:Y:S05]  /*a610*/  @P0 BRA `(.L_x_2539) ;  /* 0x000002f000000947 */ /* 0x000fea0003800000 */
[----:B------:R-:W-:Y:S01]  /*a620*/  IMAD R6, R3, c[0x0][0x4e8], RZ ;  /* 0x00013a0003067a24 */ /* 0x000fe200078e02ff */
[----:B------:R-:W-:-:S04]  /*a630*/  LEA R4, R193, R201, 0x7 ;  /* 0x000000c9c1047211 */ /* 0x000fc800078e38ff */
        /* <DEDUP_REMOVED lines=8> */
[----:B------:R-:W3:Y:S01]  /*a6c0*/  LDC.64 R18, c[0x0][R20+0x170] ;  /* 0x00005c0014127b82 */ /* 0x000ee20000000a00 */
[----:B------:R-:W-:-:S07]  /*a6d0*/  SEL R243, R243, RZ, P2 ;  /* 0x000000fff3f37207 */ /* 0x000fce0001000000 */
[----:B------:R-:W4:Y:S03]  /*a6e0*/  LDC.64 R12, c[0x0][R20+0x168] ;  /* 0x00005a00140c7b82 */ /* 0x000f260000000a00 */
[----:B------:R-:W-:-:S05]  /*a6f0*/  @P0 IMAD.HI.U32 R8, R4, c[0x0][0x4ec], RZ ;  /* 0x00013b0004080a27 */ /* 0x000fca00078e00ff */
[----:B------:R-:W5:Y:S01]  /*a700*/  LDC.64 R16, c[0x0][R20+0x178] ;  /* 0x00005e0014107b82 */ /* 0x000f620000000a00 */
[----:B------:R-:W-:-:S05]  /*a710*/  @P0 SHF.R.U32.HI R9, RZ, c[0x0][0x4f0], R8 ;  /* 0x00013c00ff090a19 */ /* 0x000fca0000011608 */
[----:B------:R-:W-:Y:S02]  /*a720*/  IMAD.MOV R8, RZ, RZ, -R9 ;  /* 0x000000ffff087224 */ /* 0x000fe400078e0a09 */
[----:B------:R-:W1:Y:S02]  /*a730*/  LDC.64 R14, c[0x0][R20+0x160] ;  /* 0x00005800140e7b82 */ /* 0x000e640000000a00 */
[----:B------:R-:W-:Y:S02]  /*a740*/  IMAD R8, R8, c[0x0][0x4e8], R4 ;  /* 0x00013a0008087a24 */ /* 0x000fe400078e0204 */
[-C--:B---3--:R-:W-:Y:S02]  /*a750*/  IMAD R6, R19, R238.reuse, RZ ;  /* 0x000000ee13067224 */ /* 0x088fe400078e02ff */
[----:B-1----:R-:W-:-:S04]  /*a760*/  IMAD.WIDE.U32 R10, R18, R238, RZ ;  /* 0x000000ee120a7225 */ /* 0x002fc800078e00ff */
[----:B------:R-:W-:Y:S02]  /*a770*/  IMAD R6, R18, R237, R6 ;  /* 0x000000ed12067224 */ /* 0x000fe400078e0206 */
[-C--:B----4-:R-:W-:Y:S02]  /*a780*/  IMAD R7, R13, R239.reuse, RZ ;  /* 0x000000ef0d077224 */ /* 0x090fe400078e02ff */
[----:B------:R-:W-:Y:S01]  /*a790*/  IMAD.WIDE.U32 R12, R12, R239, RZ ;  /* 0x000000ef0c0c7225 */ /* 0x000fe200078e00ff */
[----:B------:R-:W-:-:S03]  /*a7a0*/  IADD3 R6, R11, R6, RZ ;  /* 0x000000060b067210 */ /* 0x000fc60007ffe0ff */
[----:B------:R-:W-:Y:S01]  /*a7b0*/  IMAD.IADD R7, R13, 0x1, R7 ;  /* 0x000000010d077824 */ /* 0x000fe200078e0207 */
[----:B------:R-:W-:Y:S01]  /*a7c0*/  IADD3 R12, P1, P0, R10, R12, R2 ;  /* 0x0000000c0a0c7210 */ /* 0x000fe2000783e002 */
[-C--:B-----5:R-:W-:Y:S02]  /*a7d0*/  IMAD R10, R17, R243.reuse, RZ ;  /* 0x000000f3110a7224 */ /* 0x0a0fe400078e02ff */
[----:B------:R-:W-:Y:S01]  /*a7e0*/  IMAD.WIDE.U32 R16, R16, R243, RZ ;  /* 0x000000f310107225 */ /* 0x000fe200078e00ff */
[----:B------:R-:W-:Y:S02]  /*a7f0*/  IADD3.X R6, R6, R7, R5, P1, P0 ;  /* 0x0000000706067210 */ /* 0x000fe40000fe0405 */
[----:B------:R-:W-:Y:S02]  /*a800*/  SHF.R.S32.HI R7, RZ, 0x1f, R8 ;  /* 0x0000001fff077819 */ /* 0x000fe40000011408 */
[----:B------:R-:W-:Y:S01]  /*a810*/  IADD3 R12, P1, P0, R9, R12, R16 ;  /* 0x0000000c090c7210 */ /* 0x000fe2000783e010 */
[----:B------:R-:W-:Y:S01]  /*a820*/  IMAD R4, R15, R8, RZ ;  /* 0x000000080f047224 */ /* 0x000fe200078e02ff */
        /* <DEDUP_REMOVED lines=14> */
.L_x_2539:
[----:B------:R-:W-:Y:S05]  /*a910*/  BSYNC B0 ;  /* 0x0000000000007941 */ /* 0x000fea0003800000 */
.L_x_2538:
        /* <DEDUP_REMOVED lines=8> */
[----:B------:R-:W-:Y:S01]  /*a9a0*/  IMAD R237, R237, c[0x0][0x3f0], RZ ;  /* 0x0000fc00eded7a24 */ /* 0x000fe200078e02ff */
[----:B------:R-:W-:Y:S02]  /*a9b0*/  LEA R193, R193, R210, 0x7 ;  /* 0x000000d2c1c17211 */ /* 0x000fe400078e38ff */
[----:B------:R-:W-:Y:S01]  /*a9c0*/  IADD3 R7, R7, R5, RZ ;  /* 0x0000000507077210 */ /* 0x000fe20007ffe0ff */
[----:B------:R-:W-:Y:S01]  /*a9d0*/  IMAD R237, R238, c[0x0][0x3f4], R237 ;  /* 0x0000fd00eeed7a24 */ /* 0x000fe200078e02ed */
[----:B------:R-:W-:-:S03]  /*a9e0*/  MOV R5, R2 ;  /* 0x0000000200057202 */ /* 0x000fc60000000f00 */
[----:B------:R-:W-:-:S04]  /*a9f0*/  @P0 IMAD.HI.U32 R4, R2, c[0x0][0x4ec], RZ ;  /* 0x00013b0002040a27 */ /* 0x000fc800078e00ff */
[----:B------:R-:W-:Y:S01]  /*aa00*/  IMAD.WIDE.U32 R6, R239, c[0x0][0x3e8], R6 ;  /* 0x0000fa00ef067a25 */ /* 0x000fe200078e0006 */
[----:B------:R-:W-:-:S03]  /*aa10*/  @P0 SHF.R.U32.HI R5, RZ, c[0x0][0x4f0], R4 ;  /* 0x00013c00ff050a19 */ /* 0x000fc60000011604 */
[----:B------:R-:W-:Y:S01]  /*aa20*/  IMAD R7, R239, c[0x0][0x3ec], R7 ;  /* 0x0000fb00ef077a24 */ /* 0x000fe200078e0207 */
[----:B------:R-:W-:-:S03]  /*aa30*/  SHF.R.S32.HI R4, RZ, 0x1f, R5 ;  /* 0x0000001fff047819 */ /* 0x000fc60000011405 */
[----:B------:R-:W-:Y:S01]  /*aa40*/  IMAD.WIDE.U32 R238, R238, c[0x0][0x3f0], R6 ;  /* 0x0000fc00eeee7a25 */ /* 0x000fe200078e0006 */
[----:B------:R-:W-:-:S03]  /*aa50*/  IADD3 R6, -R5, RZ, RZ ;  /* 0x000000ff05067210 */ /* 0x000fc60007ffe1ff */
        /* <DEDUP_REMOVED lines=15> */
[----:B------:R1:W3:Y:S02]  /*ab50*/  SHFL.IDX PT, R9, R8, RZ, 0x181f ;  /* 0x00181fff08097589 */ /* 0x0002e400000e0000 */
.L_x_2591:
[----:B------:R-:W-:Y:S05]  /*ab60*/  BRA.DIV ~URZ, `(.L_x_2541) ;  /* 0x00001da27f007947 */ /* 0x000fea000b800000 */
[----:B------:R4:W1:Y:S02]  /*ab70*/  SHFL.IDX PT, R2, R4, RZ, 0x181f ;  /* 0x00181fff04027589 */ /* 0x00086400000e0000 */
.L_x_2592:
        /* <DEDUP_REMOVED lines=16> */
.L_x_2543:
[----:B------:R-:W-:Y:S05]  /*ac80*/  BSYNC B0 ;  /* 0x0000000000007941 */ /* 0x000fea0003800000 */
.L_x_2542:
[----:B------:R-:W-:Y:S05]  /*ac90*/  BRA.DIV ~URZ, `(.L_x_2544) ;  /* 0x00001ce27f007947 */ /* 0x000fea000b800000 */
[----:B---3--:R3:W2:Y:S04]  /*aca0*/  SHFL.IDX PT, R9, R8, 0x1, 0x181f ;  /* 0x00381f0008097f89 */ /* 0x0086a800000e0000 */
[----:B-1----:R3:W1:Y:S02]  /*acb0*/  SHFL.IDX PT, R2, R4, 0x1, 0x181f ;  /* 0x00381f0004027f89 */ /* 0x00266400000e0000 */
.L_x_2593:
        /* <DEDUP_REMOVED lines=16> */
.L_x_2546:
[----:B------:R-:W-:Y:S05]  /*adc0*/  BSYNC B0 ;  /* 0x0000000000007941 */ /* 0x000fea0003800000 */
.L_x_2545:
[----:B------:R-:W-:Y:S05]  /*add0*/  BRA.DIV ~URZ, `(.L_x_2547) ;  /* 0x00001c727f007947 */ /* 0x000fea000b800000 */
[----:B--2---:R2:W3:Y:S02]  /*ade0*/  SHFL.IDX PT, R9, R8, 0x2, 0x181f ;  /* 0x00581f0008097f89 */ /* 0x0044e400000e0000 */
.L_x_2594:
[----:B------:R-:W-:Y:S05]  /*adf0*/  BRA.DIV ~URZ, `(.L_x_2548) ;  /* 0x00001cc27f007947 */ /* 0x000fea000b800000 */
[----:B-1----:R1:W2:Y:S02]  /*ae00*/  SHFL.IDX PT, R2, R4, 0x2, 0x181f ;  /* 0x00581f0004027f89 */ /* 0x0022a400000e0000 */
.L_x_2595:
        /* <DEDUP_REMOVED lines=16> */
.L_x_2550:
[----:B------:R-:W-:Y:S05]  /*af10*/  BSYNC B0 ;  /* 0x0000000000007941 */ /* 0x000fea0003800000 */
.L_x_2549:
[----:B------:R-:W-:Y:S05]  /*af20*/  BRA.DIV ~URZ, `(.L_x_2551) ;  /* 0x00001c027f007947 */ /* 0x000fea000b800000 */
[----:B--23--:R-:W2:Y:S04]  /*af30*/  SHFL.IDX PT, R8, R8, 0x3, 0x181f ;  /* 0x00781f0008087f89 */ /* 0x00cea800000e0000 */
[----:B-1--4-:R-:W1:Y:S02]  /*af40*/  SHFL.IDX PT, R4, R4, 0x3, 0x181f ;  /* 0x00781f0004047f89 */ /* 0x012e6400000e0000 */
.L_x_2596:
        /* <DEDUP_REMOVED lines=15> */
.L_x_2531:
[----:B------:R-:W-:Y:S05]  /*b040*/  BSYNC B1 ;  /* 0x0000000000017941 */ /* 0x000fea0003800000 */
.L_x_2515:
[----:B------:R-:W-:-:S13]  /*b050*/  ISETP.NE.AND P0, PT, R211, RZ, PT ;  /* 0x000000ffd300720c */ /* 0x000fda0003f05270 */
[----:B------:R-:W-:Y:S01]  /*b060*/  @P0 WARPSYNC 0xffffffff ;  /* 0xffffffff00000948 */ /* 0x000fe20003800000 */
[----:B------:R-:W-:Y:S06]  /*b070*/  @P0 BAR.SYNC.DEFER_BLOCKING 0x5, 0x100 ;  /* 0x0144000000000b1d */ /* 0x000fec0000010000 */
[----:B------:R-:W4:Y:S04]  /*b080*/  @P0 LDS.128 R192, [0x18100] ;  /* 0x01810000ffc00984 */ /* 0x000f280000000c00 */
[----:B------:R-:W-:Y:S06]  /*b090*/  @P0 BAR.ARV 0x4, 0x100 ;  /* 0x0104000000000b1d */ /* 0x000fec0000002000 */
[----:B------:R-:W-:Y:S05]  /*b0a0*/  @P0 BRA `(.L_x_2552) ;  /* 0x00000a5000000947 */ /* 0x000fea0003800000 */
[----:B-1-3--:R-:W-:Y:S01]  /*b0b0*/  LOP3.LUT R3, R201, 0x1f, RZ, 0xc0, !PT ;  /* 0x0000001fc9037812 */ /* 0x00afe200078ec0ff */
[----:B--2---:R-:W-:-:S03]  /*b0c0*/  IMAD.MOV.U32 R8, RZ, RZ, RZ ;  /* 0x000000ffff087224 */ /* 0x004fc600078e00ff */
[----:B------:R-:W-:Y:S01]  /*b0d0*/  ISETP.NE.AND P5, PT, R3, 0x1f, PT ;  /* 0x0000001f0300780c */ /* 0x000fe20003fa5270 */
[----:B------:R-:W-:Y:S10]  /*b0e0*/  BRA.DIV ~URZ, `(.L_x_2553) ;  /* 0x00001b127f007947 */ /* 0x000ff4000b800000 */
[----:B------:R1:W2:Y:S02]  /*b0f0*/  SHFL.IDX PT, R4, R0, RZ, 0x1f ;  /* 0x00001fff00047589 */ /* 0x0002a400000e0000 */
.L_x_2597:
[----:B------:R-:W-:Y:S05]  /*b100*/  BRA.DIV ~URZ, `(.L_x_2554) ;  /* 0x00001b627f007947 */ /* 0x000fea000b800000 */
[----:B-1----:R-:W1:Y:S02]  /*b110*/  SHFL.IDX PT, R0, R0, 0x1, 0x1f ;  /* 0x00201f0000007f89 */ /* 0x002e6400000e0000 */
.L_x_2598:
[----:B----4-:R-:W-:Y:S02]  /*b120*/  IMAD.IADD R6, R195, 0x1, R3 ;  /* 0x00000001c3067824 */ /* 0x010fe400078e0203 */
        /* <DEDUP_REMOVED lines=17> */
.L_x_2599:
        /* <DEDUP_REMOVED lines=16> */
.L_x_2600:
[----:B----4-:R-:W-:Y:S01]  /*b340*/  IMAD R2, R2, c[0x0][0x538], RZ ;  /* 0x00014e0002027a24 */ /* 0x010fe200078e02ff */
[----:B------:R-:W-:Y:S04]  /*b350*/  BSSY B1, `(.L_x_2557) ;  /* 0x0000075000017945 */ /* 0x000fe80003800000 */
[----:B-1----:R-:W-:-:S04]  /*b360*/  IADD3 R192, R2, R0, RZ ;  /* 0x0000000002c07210 */ /* 0x002fc80007ffe0ff */
[----:B--2---:R-:W-:-:S13]  /*b370*/  ISETP.GT.AND P6, PT, R192, R4, PT ;  /* 0x00000004c000720c */ /* 0x004fda0003fc4270 */
[----:B------:R-:W-:Y:S05]  /*b380*/  @P6 BRA `(.L_x_2558) ;  /* 0x0000023000006947 */ /* 0x000fea0003800000 */
.L_x_2562:
[----:B------:R-:W-:-:S04]  /*b390*/  IADD3 R195, R195, 0x1f, RZ ;  /* 0x0000001fc3c37810 */ /* 0x000fc80007ffe0ff */
[----:B------:R-:W-:-:S13]  /*b3a0*/  ISETP.GE.AND P6, PT, R195, c[0x0][0x53c], PT ;  /* 0x00014f00c3007a0c */ /* 0x000fda0003fc6270 */
[----:B------:R-:W-:Y:S05]  /*b3b0*/  @P6 BRA `(.L_x_2559) ;  /* 0x000006a000006947 */ /* 0x000fea0003800000 */
[----:B------:R-:W-:Y:S01]  /*b3c0*/  IADD3 R5, R195, R3, RZ ;  /* 0x00000003c3057210 */ /* 0x000fe20007ffe0ff */
[----:B------:R-:W-:-:S03]  /*b3d0*/  CS2R R8, SRZ ;  /* 0x0000000000087805 */ /* 0x000fc6000001ff00 */
[----:B------:R-:W-:-:S13]  /*b3e0*/  ISETP.GE.OR P6, PT, R5, c[0x0][0x53c], !P5 ;  /* 0x00014f0005007a0c */ /* 0x000fda0006fc6670 */
[----:B------:R-:W-:Y:S02]  /*b3f0*/  @!P6 MOV R2, 0x4 ;  /* 0x000000040002e802 */ /* 0x000fe40000000f00 */
[----:B------:R-:W-:-:S03]  /*b400*/  @!P6 MOV R0, 0x4 ;  /* 0x000000040000e802 */ /* 0x000fc60000000f00 */
[----:B------:R-:W-:-:S04]  /*b410*/  @!P6 IMAD.WIDE R6, R5, R2, c[0x0][0x580] ;  /* 0x000160000506e625 */ /* 0x000fc800078e0202 */
[----:B---3--:R-:W-:Y:S01]  /*b420*/  @!P6 IMAD.WIDE R10, R5, R0, c[0x0][0x578] ;  /* 0x00015e00050ae625 */ /* 0x008fe200078e0200 */
[----:B------:R-:W2:Y:S04]  /*b430*/  @!P6 LDG.E R9, [R6.64] ;  /* 0x000000060609e981 */ /* 0x000ea8000c1e1900 */
[----:B------:R-:W2:Y:S02]  /*b440*/  @!P6 LDG.E R8, [R10.64] ;  /* 0x000000060a08e981 */ /* 0x000ea4000c1e1900 */
[----:B--2---:R-:W-:Y:S01]  /*b450*/  IMAD R0, R8, R9, RZ ;  /* 0x0000000908007224 */ /* 0x004fe200078e02ff */
[----:B------:R-:W-:Y:S05]  /*b460*/  BRA.DIV ~URZ, `(.L_x_2560) ;  /* 0x00001a727f007947 */ /* 0x000fea000b800000 */
[----:B------:R1:W2:Y:S02]  /*b470*/  SHFL.UP PT, R2, R0, 0x1, RZ ;  /* 0x0420000000027989 */ /* 0x0002a400000e00ff */
.L_x_2601:
        /* <DEDUP_REMOVED lines=16> */
.L_x_2602:
[----:B--2---:R-:W-:-:S05]  /*b580*/  IMAD R2, R2, c[0x0][0x538], RZ ;  /* 0x00014e0002027a24 */ /* 0x004fca00078e02ff */
[----:B------:R-:W-:-:S04]  /*b590*/  IADD3 R192, R2, R192, RZ ;  /* 0x000000c002c07210 */ /* 0x000fc80007ffe0ff */
[----:B------:R-:W-:-:S13]  /*b5a0*/  ISETP.GT.AND P6, PT, R192, R4, PT ;  /* 0x00000004c000720c */ /* 0x000fda0003fc4270 */
[----:B-1----:R-:W-:Y:S05]  /*b5b0*/  @!P6 BRA `(.L_x_2562) ;  /* 0xfffffdd00000e947 */ /* 0x002fea000383ffff */
.L_x_2558:
[----:B------:R-:W-:-:S05]  /*b5c0*/  IADD3 R192, -R2, R192, RZ ;  /* 0x000000c002c07210 */ /* 0x000fca0007ffe1ff */
[----:B------:R-:W-:-:S05]  /*b5d0*/  IMAD R0, R11, c[0x0][0x538], R192 ;  /* 0x00014e000b007a24 */ /* 0x000fca00078e02c0 */
[----:B------:R-:W-:Y:S01]  /*b5e0*/  ISETP.GT.AND P0, PT, R0, R4, PT ;  /* 0x000000040000720c */ /* 0x000fe20003f04270 */
[----:B------:R-:W-:-:S12]  /*b5f0*/  BRA.DIV ~URZ, `(.L_x_2563) ;  /* 0x00001b027f007947 */ /* 0x000fd8000b800000 */
[----:B------:R-:W-:-:S04]  /*b600*/  VOTE.ANY R10, PT, !P0 ;  /* 0x00000000000a7806 */ /* 0x000fc800040e0100 */
.L_x_2603:
[----:B------:R1:W2:Y:S01]  /*b610*/  POPC R0, R10 ;  /* 0x0000000a00007309 */ /* 0x0002a20000000000 */
[----:B------:R-:W-:Y:S05]  /*b620*/  BRA.DIV ~URZ, `(.L_x_2564) ;  /* 0x00001b127f007947 */ /* 0x000fea000b800000 */
[----:B--2---:R2:W4:Y:S04]  /*b630*/  SHFL.IDX PT, R9, R9, R0, 0x1f ;  /* 0x00001f0009097589 */ /* 0x00452800000e0000 */
[----:B------:R2:W1:Y:S02]  /*b640*/  SHFL.IDX PT, R8, R8, R0, 0x1f ;  /* 0x00001f0008087589 */ /* 0x00046400000e0000 */
.L_x_2604:
[----:B------:R-:W-:Y:S01]  /*b650*/  ISETP.NE.AND P0, PT, R10, RZ, PT ;  /* 0x000000ff0a00720c */ /* 0x000fe20003f05270 */
[----:B------:R-:W-:-:S12]  /*b660*/  BSSY B0, `(.L_x_2565) ;  /* 0x0000005000007945 */ /* 0x000fd80003800000 */
[----:B------:R-:W-:Y:S05]  /*b670*/  @!P0 BRA `(.L_x_2566) ;  /* 0x0000003000008947 */ /* 0x000fea0003800000 */
[----:B------:R-:W-:Y:S01]  /*b680*/  IADD3 R6, R0, -0x1, RZ ;  /* 0xffffffff00067810 */ /* 0x000fe20007ffe0ff */
[----:B------:R-:W-:Y:S05]  /*b690*/  BRA.DIV ~URZ, `(.L_x_2567) ;  /* 0x00001b727f007947 */ /* 0x000fea000b800000 */
[----:B------:R2:W3:Y:S02]  /*b6a0*/  SHFL.IDX PT, R12, R11, R6, 0x1f ;  /* 0x00001f060b0c7589 */ /* 0x0004e400000e0000 */
.L_x_2566:
[----:B------:R-:W-:Y:S05]  /*b6b0*/  BSYNC B0 ;  /* 0x0000000000007941 */ /* 0x000fea0003800000 */
.L_x_2565:
[-C--:B----4-:R-:W-:Y:S01]  /*b6c0*/  IABS R2, R9.reuse ;  /* 0x0000000900027213 */ /* 0x090fe20000000000 */
[----:B---3--:R-:W-:Y:S01]  /*b6d0*/  IMAD R192, R12, c[0x0][0x538], R192 ;  /* 0x00014e000cc07a24 */ /* 0x008fe200078e02c0 */
[----:B-1----:R-:W-:Y:S02]  /*b6e0*/  IABS R10, R8 ;  /* 0x00000008000a7213 */ /* 0x002fe40000000000 */
[----:B------:R-:W1:Y:S01]  /*b6f0*/  I2F.RP R5, R2 ;  /* 0x0000000200057306 */ /* 0x000e620000209400 */
[----:B------:R-:W-:Y:S01]  /*b700*/  IMAD.IADD R193, R4, 0x1, -R192 ;  /* 0x0000000104c17824 */ /* 0x000fe200078e0ac0 */
[----:B--2---:R-:W-:Y:S01]  /*b710*/  IABS R6, R9 ;  /* 0x0000000900067213 */ /* 0x004fe20000000000 */
[----:B------:R-:W-:Y:S01]  /*b720*/  IMAD.MOV.U32 R4, RZ, RZ, RZ ;  /* 0x000000ffff047224 */ /* 0x000fe200078e00ff */
[----:B------:R-:W-:Y:S02]  /*b730*/  IADD3 R195, R0, R195, RZ ;  /* 0x000000c300c37210 */ /* 0x000fe40007ffe0ff */
[----:B------:R-:W-:Y:S01]  /*b740*/  IABS R7, R193 ;  /* 0x000000c100077213 */ /* 0x000fe20000000000 */
[----:B------:R-:W-:Y:S01]  /*b750*/  IMAD.MOV R6, RZ, RZ, -R6 ;  /* 0x000000ffff067224 */ /* 0x000fe200078e0a06 */
[----:B------:R-:W2:Y:S08]  /*b760*/  I2F.RP R12, R10 ;  /* 0x0000000a000c7306 */ /* 0x000eb00000209400 */
[----:B-1----:R-:W1:Y:S08]  /*b770*/  MUFU.RCP R5, R5 ;  /* 0x0000000500057308 */ /* 0x002e700000001000 */
[----:B--2---:R-:W2:Y:S01]  /*b780*/  MUFU.RCP R12, R12 ;  /* 0x0000000c000c7308 */ /* 0x004ea20000001000 */
[----:B-1----:R-:W-:-:S07]  /*b790*/  IADD3 R5, R5, 0xffffffe, RZ ;  /* 0x0ffffffe05057810 */ /* 0x002fce0007ffe0ff */
[----:B------:R-:W1:Y:S01]  /*b7a0*/  F2I.FTZ.U32.TRUNC.NTZ R5, R5 ;  /* 0x0000000500057305 */ /* 0x000e62000021f000 */
[----:B--2---:R-:W-:-:S07]  /*b7b0*/  IADD3 R12, R12, 0xffffffe, RZ ;  /* 0x0ffffffe0c0c7810 */ /* 0x004fce0007ffe0ff */
[----:B------:R2:W3:Y:S01]  /*b7c0*/  F2I.FTZ.U32.TRUNC.NTZ R13, R12 ;  /* 0x0000000c000d7305 */ /* 0x0004e2000021f000 */
[----:B-1----:R-:W-:-:S04]  /*b7d0*/  IMAD.MOV R11, RZ, RZ, -R5 ;  /* 0x000000ffff0b7224 */ /* 0x002fc800078e0a05 */
[----:B------:R-:W-:-:S04]  /*b7e0*/  IMAD R11, R11, R2, RZ ;  /* 0x000000020b0b7224 */ /* 0x000fc800078e02ff */
[----:B------:R-:W-:-:S04]  /*b7f0*/  IMAD.HI.U32 R11, R5, R11, R4 ;  /* 0x0000000b050b7227 */ /* 0x000fc800078e0004 */
[----:B--2---:R-:W-:Y:S02]  /*b800*/  IMAD.MOV.U32 R12, RZ, RZ, RZ ;  /* 0x000000ffff0c7224 */ /* 0x004fe400078e00ff */
[----:B------:R-:W-:-:S04]  /*b810*/  IMAD.HI.U32 R5, R11, R7, RZ ;  /* 0x000000070b057227 */ /* 0x000fc800078e00ff */
[----:B------:R-:W-:-:S05]  /*b820*/  IMAD R6, R5, R6, R7 ;  /* 0x0000000605067224 */ /* 0x000fca00078e0207 */
[----:B------:R-:W-:-:S13]  /*b830*/  ISETP.GT.U32.AND P1, PT, R2, R6, PT ;  /* 0x000000060200720c */ /* 0x000fda0003f24070 */
[----:B------:R-:W-:Y:S01]  /*b840*/  @!P1 IMAD.IADD R6, R6, 0x1, -R2 ;  /* 0x0000000106069824 */ /* 0x000fe200078e0a02 */
[----:B------:R-:W-:Y:S02]  /*b850*/  @!P1 IADD3 R5, R5, 0x1, RZ ;  /* 0x0000000105059810 */ /* 0x000fe40007ffe0ff */
[----:B------:R-:W-:Y:S02]  /*b860*/  ISETP.NE.AND P1, PT, R9, RZ, PT ;  /* 0x000000ff0900720c */ /* 0x000fe40003f25270 */
[----:B------:R-:W-:Y:S02]  /*b870*/  ISETP.GE.U32.AND P2, PT, R6, R2, PT ;  /* 0x000000020600720c */ /* 0x000fe40003f46070 */
[----:B------:R-:W-:Y:S02]  /*b880*/  LOP3.LUT R2, R193, R9, RZ, 0x3c, !PT ;  /* 0x00000009c1027212 */ /* 0x000fe400078e3cff */
[----:B---3--:R-:W-:Y:S02]  /*b890*/  IADD3 R6, RZ, -R13, RZ ;  /* 0x8000000dff067210 */ /* 0x008fe40007ffe0ff */
[----:B------:R-:W-:-:S02]  /*b8a0*/  ISETP.GE.AND P0, PT, R2, RZ, PT ;  /* 0x000000ff0200720c */ /* 0x000fc40003f06270 */
        /* <DEDUP_REMOVED lines=27> */
.L_x_2559:
[----:B------:R-:W-:Y:S01]  /*ba60*/  IMAD.MOV.U32 R192, RZ, RZ, R4 ;  /* 0x000000ffffc07224 */ /* 0x000fe200078e0004 */
[----:B------:R-:W-:Y:S01]  /*ba70*/  MOV R194, RZ ;  /* 0x000000ff00c27202 */ /* 0x000fe20000000f00 */
[----:B------:R-:W-:Y:S01]  /*ba80*/  IMAD.MOV.U32 R193, RZ, RZ, RZ ;  /* 0x000000ffffc17224 */ /* 0x000fe200078e00ff */
[----:B------:R-:W-:Y:S02]  /*ba90*/  MOV R195, c[0x0][0x53c] ;  /* 0x00014f0000c37a02 */ /* 0x000fe40000000f00 */
.L_x_2568:
[----:B------:R-:W-:Y:S05]  /*baa0*/  BSYNC B1 ;  /* 0x0000000000017941 */ /* 0x000fea0003800000 */
.L_x_2557:
[----:B------:R-:W-:Y:S01]  /*bab0*/  WARPSYNC 0xffffffff ;  /* 0xffffffff00007948 */ /* 0x000fe20003800000 */
[----:B------:R-:W-:Y:S01]  /*bac0*/  BAR.SYNC.DEFER_BLOCKING 0x4, 0x100 ;  /* 0x0104000000007b1d */ /* 0x000fe20000010000 */
[----:B------:R-:W-:-:S13]  /*bad0*/  ISETP.NE.AND P0, PT, R3, RZ, PT ;  /* 0x000000ff0300720c */ /* 0x000fda0003f05270 */
[----:B------:R1:W-:Y:S04]  /*bae0*/  @!P0 STS.128 [0x18100], R192 ;  /* 0x018100c0ff008388 */ /* 0x0003e80000000c00 */
[----:B------:R-:W-:Y:S06]  /*baf0*/  BAR.ARV 0x5, 0x100 ;  /* 0x0144000000007b1d */ /* 0x000fec0000002000 */
.L_x_2552:
[----:B----4-:R-:W-:-:S13]  /*bb00*/  ISETP.GE.AND P0, PT, R195, c[0x0][0x53c], PT ;  /* 0x00014f00c3007a0c */ /* 0x010fda0003f06270 */
[----:B-123--:R-:W-:Y:S01]  /*bb10*/  @P0 CALL.REL.NOINC `(.L_x_2569) ;  /* 0x0000001000000944 */ /* 0x00efe20003c00000 */
[----:B------:R-:W-:Y:S05]  /*bb20*/  BRA `(.L_x_2570) ;  /* 0xffff58d000007947 */ /* 0x000fea000383ffff */
.L_x_2569:
[----:B------:R-:W-:Y:S05]  /*bb30*/  EXIT ;  /* 0x000000000000794d */ /* 0x000fea0003800000 */
.L_x_2481:
[----:B------:R-:W-:Y:S01]  /*bb40*/  IMAD.MOV.U32 R11, RZ, RZ, R9 ;  /* 0x000000ffff0b7224 */ /* 0x000fe200078e0009 */
[----:B------:R-:W-:Y:S02]  /*bb50*/  MOV R5, 0x1 ;  /* 0x0000000100057802 */ /* 0x000fe40000000f00 */
[----:B------:R-:W-:Y:S02]  /*bb60*/  MOV R2, 0xbb80 ;  /* 0x0000bb8000027802 */ /* 0x000fe40000000f00 */
[----:B------:R-:W-:Y:S05]  /*bb70*/  CALL.REL.NOINC `($__internal_54_$__cuda_sm70_shflsync_up_p) ;  /* 0x0000179000007944 */ /* 0x000fea0003c00000 */
[----:B--2---:R-:W-:Y:S01]  /*bb80*/  MOV R2, R5 ;  /* 0x0000000500027202 */ /* 0x004fe20000000f00 */
[----:B-1----:R-:W-:Y:S05]  /*bb90*/  BRA `(.L_x_2571) ;  /* 0xffff48d000007947 */ /* 0x002fea000383ffff */
.L_x_2482:
[----:B------:R-:W-:Y:S01]  /*bba0*/  IMAD.MOV.U32 R11, RZ, RZ, R9 ;  /* 0x000000ffff0b7224 */ /* 0x000fe200078e0009 */
[----:B------:R-:W-:Y:S02]  /*bbb0*/  MOV R5, 0x2 ;  /* 0x0000000200057802 */ /* 0x000fe40000000f00 */
[----:B------:R-:W-:Y:S02]  /*bbc0*/  MOV R2, 0xbbe0 ;  /* 0x0000bbe000027802 */ /* 0x000fe40000000f00 */
[----:B------:R-:W-:Y:S05]  /*bbd0*/  CALL.REL.NOINC `($__internal_54_$__cuda_sm70_shflsync_up_p) ;  /* 0x0000173000007944 */ /* 0x000fea0003c00000 */
[----:B--2---:R-:W-:Y:S02]  /*bbe0*/  SEL R5, R5, RZ, P4 ;  /* 0x000000ff05057207 */ /* 0x004fe40002000000 */
[----:B------:R-:W-:-:S03]  /*bbf0*/  MOV R2, 0xbc40 ;  /* 0x0000bc4000027802 */ /* 0x000fc60000000f00 */
[----:B------:R-:W-:Y:S01]  /*bc00*/  IMAD.IADD R9, R9, 0x1, R5 ;  /* 0x0000000109097824 */ /* 0x000fe200078e0205 */
[----:B------:R-:W-:-:S03]  /*bc10*/  MOV R5, 0x4 ;  /* 0x0000000400057802 */ /* 0x000fc60000000f00 */
[----:B-1----:R-:W-:Y:S02]  /*bc20*/  IMAD.MOV.U32 R11, RZ, RZ, R9 ;  /* 0x000000ffff0b7224 */ /* 0x002fe400078e0009 */
        /* <DEDUP_REMOVED lines=13> */
[----:B--2---:R-:W-:Y:S01]  /*bd00*/  SEL R5, R5, RZ, P1 ;  /* 0x000000ff05057207 */ /* 0x004fe20000800000 */
[----:B------:R-:W-:Y:S01]  /*bd10*/  IMAD.MOV.U32 R6, RZ, RZ, 0x1f ;  /* 0x0000001fff067424 */ /* 0x000fe200078e00ff */
[----:B------:R-:W-:-:S03]  /*bd20*/  MOV R2, 0xbd70 ;  /* 0x0000bd7000027802 */ /* 0x000fc60000000f00 */
[----:B------:R-:W-:Y:S01]  /*bd30*/  IMAD.IADD R9, R9, 0x1, R5 ;  /* 0x0000000109097824 */ /* 0x000fe200078e0205 */
[----:B------:R-:W-:-:S03]  /*bd40*/  MOV R5, 0x1f ;  /* 0x0000001f00057802 */ /* 0x000fc60000000f00 */
[----:B------:R-:W-:Y:S02]  /*bd50*/  IMAD.MOV.U32 R7, RZ, RZ, R9 ;  /* 0x000000ffff077224 */ /* 0x000fe400078e0009 */
[----:B-1----:R-:W-:Y:S05]  /*bd60*/  CALL.REL.NOINC `($__internal_53_$__cuda_sm70_shflsync_idx_p) ;  /* 0x0000155000007944 */ /* 0x002fea0003c00000 */
[----:B------:R-:W-:Y:S05]  /*bd70*/  BRA `(.L_x_2572) ;  /* 0xffff47f000007947 */ /* 0x000fea000383ffff */
.L_x_2484:
[----:B------:R-:W-:Y:S02]  /*bd80*/  SEL R2, RZ, 0x1, P0 ;  /* 0x00000001ff027807 */ /* 0x000fe40000000000 */
[----:B------:R-:W-:Y:S02]  /*bd90*/  MOV R0, 0xbdb0 ;  /* 0x0000bdb000007802 */ /* 0x000fe40000000f00 */
[----:B------:R-:W-:Y:S05]  /*bda0*/  CALL.REL.NOINC `($__internal_55_$__cuda_sm70_votesync_ballot) ;  /* 0x000015b000007944 */ /* 0x000fea0003c00000 */
[----:B------:R-:W-:Y:S05]  /*bdb0*/  BRA `(.L_x_2573) ;  /* 0xffff484000007947 */ /* 0x000fea000383ffff */
.L_x_2485:
[----:B------:R-:W-:Y:S01]  /*bdc0*/  IMAD.MOV.U32 R7, RZ, RZ, R8 ;  /* 0x000000ffff077224 */ /* 0x000fe200078e0008 */
[----:B--2---:R-:W-:Y:S01]  /*bdd0*/  MOV R6, R0 ;  /* 0x0000000000067202 */ /* 0x004fe20000000f00 */
[----:B------:R-:W-:Y:S01]  /*bde0*/  IMAD.MOV.U32 R5, RZ, RZ, 0x1f ;  /* 0x0000001fff057424 */ /* 0x000fe200078e00ff */
[----:B------:R-:W-:Y:S02]  /*bdf0*/  MOV R2, 0xbe10 ;  /* 0x0000be1000027802 */ /* 0x000fe40000000f00 */
[----:B-1----:R-:W-:Y:S05]  /*be00*/  CALL.REL.NOINC `($__internal_53_$__cuda_sm70_shflsync_idx_p) ;  /* 0x000014b000007944 */ /* 0x002fea0003c00000 */
[----:B------:R-:W-:Y:S01]  /*be10*/  IMAD.MOV.U32 R8, RZ, RZ, R5 ;  /* 0x000000ffff087224 */ /* 0x000fe200078e0005 */
[----:B------:R-:W-:Y:S01]  /*be20*/  MOV R7, R4 ;  /* 0x0000000400077202 */ /* 0x000fe20000000f00 */
[----:B------:R-:W-:Y:S01]  /*be30*/  IMAD.MOV.U32 R11, RZ, RZ, RZ ;  /* 0x000000ffff0b7224 */ /* 0x000fe200078e00ff */
[----:B------:R-:W-:Y:S01]  /*be40*/  MOV R6, R0 ;  /* 0x0000000000067202 */ /* 0x000fe20000000f00 */
[----:B------:R-:W-:Y:S01]  /*be50*/  IMAD.MOV.U32 R5, RZ, RZ, 0x1f ;  /* 0x0000001fff057424 */ /* 0x000fe200078e00ff */
[----:B------:R-:W-:-:S02]  /*be60*/  MOV R2, 0xbe80 ;  /* 0x0000be8000027802 */ /* 0x000fc40000000f00 */
[----:B------:R-:W-:Y:S05]  /*be70*/  CALL.REL.NOINC `($__internal_53_$__cuda_sm70_shflsync_idx_p) ;  /* 0x0000144000007944 */ /* 0x000fea0003c00000 */
[----:B------:R-:W-:Y:S01]  /*be80*/  MOV R4, R5 ;  /* 0x0000000500047202 */ /* 0x000fe20000000f00 */
[----:B------:R-:W-:Y:S05]  /*be90*/  BRA `(.L_x_2574) ;  /* 0xffff47b000007947 */ /* 0x000fea000383ffff */
.L_x_2488:
[----:B------:R-:W-:Y:S01]  /*bea0*/  IMAD.MOV.U32 R7, RZ, RZ, R9 ;  /* 0x000000ffff077224 */ /* 0x000fe200078e0009 */
[----:B------:R-:W-:-:S02]  /*beb0*/  MOV R5, 0x1f ;  /* 0x0000001f00057802 */ /* 0x000fc40000000f00 */
[----:B------:R-:W-:Y:S02]  /*bec0*/  MOV R2, 0xbee0 ;  /* 0x0000bee000027802 */ /* 0x000fe40000000f00 */
[----:B-1234-:R-:W-:Y:S05]  /*bed0*/  CALL.REL.NOINC `($__internal_53_$__cuda_sm70_shflsync_idx_p) ;  /* 0x000013e000007944 */ /* 0x01efea0003c00000 */
[----:B------:R-:W-:Y:S01]  /*bee0*/  MOV R11, R5 ;  /* 0x00000005000b7202 */ /* 0x000fe20000000f00 */
[----:B------:R-:W-:Y:S05]  /*bef0*/  BRA `(.L_x_2487) ;  /* 0xffff47b000007947 */ /* 0x000fea000383ffff */
.L_x_2496:
[----:B------:R-:W-:Y:S01]  /*bf00*/  IMAD.MOV.U32 R7, RZ, RZ, R12 ;  /* 0x000000ffff077224 */ /* 0x000fe200078e000c */
[----:B------:R-:W-:Y:S01]  /*bf10*/  MOV R6, RZ ;  /* 0x000000ff00067202 */ /* 0x000fe20000000f00 */
[----:B------:R-:W-:Y:S01]  /*bf20*/  IMAD.MOV.U32 R5, RZ, RZ, 0x181f ;  /* 0x0000181fff057424 */ /* 0x000fe200078e00ff */
[----:B------:R-:W-:Y:S02]  /*bf30*/  MOV R2, 0xbf50 ;  /* 0x0000bf5000027802 */ /* 0x000fe40000000f00 */
[----:B------:R-:W-:Y:S05]  /*bf40*/  CALL.REL.NOINC `($__internal_53_$__cuda_sm70_shflsync_idx_p) ;  /* 0x0000137000007944 */ /* 0x000fea0003c00000 */
[----:B------:R-:W-:Y:S01]  /*bf50*/  MOV R14, R5 ;  /* 0x00000005000e7202 */ /* 0x000fe20000000f00 */
[----:B------:R-:W-:Y:S05]  /*bf60*/  BRA `(.L_x_2575) ;  /* 0xffff634000007947 */ /* 0x000fea000383ffff */
.L_x_2497:
[----:B------:R-:W-:Y:S01]  /*bf70*/  IMAD.MOV.U32 R7, RZ, RZ, R13 ;  /* 0x000000ffff077224 */ /* 0x000fe200078e000d */
[----:B------:R-:W-:Y:S01]  /*bf80*/  MOV R6, RZ ;  /* 0x000000ff00067202 */ /* 0x000fe20000000f00 */
[----:B------:R-:W-:Y:S01]  /*bf90*/  IMAD.MOV.U32 R5, RZ, RZ, 0x181f ;  /* 0x0000181fff057424 */ /* 0x000fe200078e00ff */
[----:B------:R-:W-:Y:S02]  /*bfa0*/  MOV R2, 0xbfc0 ;  /* 0x0000bfc000027802 */ /* 0x000fe40000000f00 */
[----:B-12---:R-:W-:Y:S05]  /*bfb0*/  CALL.REL.NOINC `($__internal_53_$__cuda_sm70_shflsync_idx_p) ;  /* 0x0000130000007944 */ /* 0x006fea0003c00000 */
[----:B------:R-:W-:Y:S01]  /*bfc0*/  MOV R2, R5 ;  /* 0x0000000500027202 */ /* 0x000fe20000000f00 */
[----:B------:R-:W-:Y:S05]  /*bfd0*/  BRA `(.L_x_2576) ;  /* 0xffff62f000007947 */ /* 0x000fea000383ffff */
.L_x_2500:
[----:B--2---:R-:W-:Y:S01]  /*bfe0*/  IMAD.MOV.U32 R7, RZ, RZ, R12 ;  /* 0x000000ffff077224 */ /* 0x004fe200078e000c */
[----:B------:R-:W-:Y:S01]  /*bff0*/  MOV R6, 0x1 ;  /* 0x0000000100067802 */ /* 0x000fe20000000f00 */
[----:B------:R-:W-:Y:S01]  /*c000*/  IMAD.MOV.U32 R5, RZ, RZ, 0x181f ;  /* 0x0000181fff057424 */ /* 0x000fe200078e00ff */
[----:B----4-:R-:W-:-:S02]  /*c010*/  MOV R2, 0xc030 ;  /* 0x0000c03000027802 */ /* 0x010fc40000000f00 */
[----:B-1-3--:R-:W-:Y:S05]  /*c020*/  CALL.REL.NOINC `($__internal_53_$__cuda_sm70_shflsync_idx_p) ;  /* 0x0000129000007944 */ /* 0x00afea0003c00000 */
[----:B------:R-:W-:Y:S01]  /*c030*/  IMAD.MOV.U32 R14, RZ, RZ, R5 ;  /* 0x000000ffff0e7224 */ /* 0x000fe200078e0005 */
[----:B------:R-:W-:Y:S01]  /*c040*/  MOV R6, 0x1 ;  /* 0x0000000100067802 */ /* 0x000fe20000000f00 */
[----:B------:R-:W-:Y:S01]  /*c050*/  IMAD.MOV.U32 R7, RZ, RZ, R13 ;  /* 0x000000ffff077224 */ /* 0x000fe200078e000d */
[----:B------:R-:W-:-:S02]  /*c060*/  MOV R5, 0x181f ;  /* 0x0000181f00057802 */ /* 0x000fc40000000f00 */
[----:B------:R-:W-:Y:S02]  /*c070*/  MOV R2, 0xc090 ;  /* 0x0000c09000027802 */ /* 0x000fe40000000f00 */
[----:B------:R-:W-:Y:S05]  /*c080*/  CALL.REL.NOINC `($__internal_53_$__cuda_sm70_shflsync_idx_p) ;  /* 0x0000123000007944 */ /* 0x000fea0003c00000 */
[----:B------:R-:W-:Y:S05]  /*c090*/  BRA `(.L_x_2577) ;  /* 0xffff637000007947 */ /* 0x000fea000383ffff */
.L_x_2503:
[----:B-1----:R-:W-:Y:S01]  /*c0a0*/  IMAD.MOV.U32 R7, RZ, RZ, R12 ;  /* 0x000000ffff077224 */ /* 0x002fe200078e000c */
[----:B------:R-:W-:Y:S01]  /*c0b0*/  MOV R6, 0x2 ;  /* 0x0000000200067802 */ /* 0x000fe20000000f00 */
[----:B---3--:R-:W-:Y:S01]  /*c0c0*/  IMAD.MOV.U32 R5, RZ, RZ, 0x181f ;  /* 0x0000181fff057424 */ /* 0x008fe200078e00ff */
[----:B------:R-:W-:Y:S02]  /*c0d0*/  MOV R2, 0xc0f0 ;  /* 0x0000c0f000027802 */ /* 0x000fe40000000f00 */
[----:B--2---:R-:W-:Y:S05]  /*c0e0*/  CALL.REL.NOINC `($__internal_53_$__cuda_sm70_shflsync_idx_p) ;  /* 0x000011d000007944 */ /* 0x004fea0003c00000 */
[----:B------:R-:W-:Y:S01]  /*c0f0*/  MOV R14, R5 ;  /* 0x00000005000e7202 */ /* 0x000fe20000000f00 */
[----:B------:R-:W-:Y:S05]  /*c100*/  BRA `(.L_x_2578) ;  /* 0xffff643000007947 */ /* 0x000fea000383ffff */
.L_x_2504:
[----:B------:R-:W-:Y:S01]  /*c110*/  IMAD.MOV.U32 R7, RZ, RZ, R13 ;  /* 0x000000ffff077224 */ /* 0x000fe200078e000d */
[----:B------:R-:W-:Y:S01]  /*c120*/  MOV R6, 0x2 ;  /* 0x0000000200067802 */ /* 0x000fe20000000f00 */
[----:B---3--:R-:W-:Y:S01]  /*c130*/  IMAD.MOV.U32 R5, RZ, RZ, 0x181f ;  /* 0x0000181fff057424 */ /* 0x008fe200078e00ff */
[----:B------:R-:W-:Y:S02]  /*c140*/  MOV R2, 0xc160 ;  /* 0x0000c16000027802 */ /* 0x000fe40000000f00 */
[----:B-12-4-:R-:W-:Y:S05]  /*c150*/  CALL.REL.NOINC `($__internal_53_$__cuda_sm70_shflsync_idx_p) ;  /* 0x0000116000007944 */ /* 0x016fea0003c00000 */
[----:B------:R-:W-:Y:S05]  /*c160*/  BRA `(.L_x_2579) ;  /* 0xffff63f000007947 */ /* 0x000fea000383ffff */
.L_x_2507:
[----:B-1----:R-:W-:Y:S01]  /*c170*/  IMAD.MOV.U32 R7, RZ, RZ, R12 ;  /* 0x000000ffff077224 */ /* 0x002fe200078e000c */
[----:B------:R-:W-:Y:S01]  /*c180*/  MOV R6, 0x3 ;  /* 0x0000000300067802 */ /* 0x000fe20000000f00 */
[----:B------:R-:W-:Y:S01]  /*c190*/  IMAD.MOV.U32 R5, RZ, RZ, 0x181f ;  /* 0x0000181fff057424 */ /* 0x000fe200078e00ff */
[----:B------:R-:W-:-:S02]  /*c1a0*/  MOV R2, 0xc1c0 ;  /* 0x0000c1c000027802 */ /* 0x000fc40000000f00 */
[----:B--234-:R-:W-:Y:S05]  /*c1b0*/  CALL.REL.NOINC `($__internal_53_$__cuda_sm70_shflsync_idx_p) ;  /* 0x0000110000007944 */ /* 0x01cfea0003c00000 */
[----:B------:R-:W-:Y:S01]  /*c1c0*/  IMAD.MOV.U32 R12, RZ, RZ, R5 ;  /* 0x000000ffff0c7224 */ /* 0x000fe200078e0005 */
[----:B------:R-:W-:Y:S01]  /*c1d0*/  MOV R6, 0x3 ;  /* 0x0000000300067802 */ /* 0x000fe20000000f00 */
[----:B------:R-:W-:Y:S01]  /*c1e0*/  IMAD.MOV.U32 R7, RZ, RZ, R13 ;  /* 0x000000ffff077224 */ /* 0x000fe200078e000d */
[----:B------:R-:W-:-:S02]  /*c1f0*/  MOV R5, 0x181f ;  /* 0x0000181f00057802 */ /* 0x000fc40000000f00 */
[----:B------:R-:W-:Y:S02]  /*c200*/  MOV R2, 0xc220 ;  /* 0x0000c22000027802 */ /* 0x000fe40000000f00 */
[----:B------:R-:W-:Y:S05]  /*c210*/  CALL.REL.NOINC `($__internal_53_$__cuda_sm70_shflsync_idx_p) ;  /* 0x000010a000007944 */ /* 0x000fea0003c00000 */
[----:B------:R-:W-:Y:S01]  /*c220*/  MOV R13, R5 ;  /* 0x00000005000d7202 */ /* 0x000fe20000000f00 */
[----:B------:R-:W-:Y:S05]  /*c230*/  BRA `(.L_x_2580) ;  /* 0xffff646000007947 */ /* 0x000fea000383ffff */
.L_x_2512:
[----:B------:R-:W-:Y:S01]  /*c240*/  IMAD.MOV.U32 R7, RZ, RZ, R246 ;  /* 0x000000ffff077224 */ /* 0x000fe200078e00f6 */
[----:B------:R-:W-:Y:S01]  /*c250*/  MOV R4, 0x1f ;  /* 0x0000001f00047802 */ /* 0x000fe20000000f00 */
[----:B------:R-:W-:Y:S01]  /*c260*/  IMAD.MOV.U32 R6, RZ, RZ, 0x2 ;  /* 0x00000002ff067424 */ /* 0x000fe200078e00ff */
[----:B------:R-:W-:Y:S02]  /*c270*/  MOV R2, 0xffffffff ;  /* 0xffffffff00027802 */ /* 0x000fe40000000f00 */
[----:B------:R-:W-:Y:S02]  /*c280*/  MOV R5, 0xc2a0 ;  /* 0x0000c2a000057802 */ /* 0x000fe40000000f00 */
[----:B------:R-:W-:Y:S05]  /*c290*/  CALL.REL.NOINC `($__internal_52_$__cuda_sm70_shflsync_bfly_p) ;  /* 0x00000fd000007944 */ /* 0x000fea0003c00000 */
[----:B--2---:R-:W-:Y:S01]  /*c2a0*/  FADD.FTZ R0, R246, R6 ;  /* 0x00000006f6007221 */ /* 0x004fe20000010000 */
[----:B------:R-:W-:Y:S02]  /*c2b0*/  MOV R6, 0x1 ;  /* 0x0000000100067802 */ /* 0x000fe40000000f00 */
[----:B------:R-:W-:Y:S02]  /*c2c0*/  MOV R5, 0xc2f0 ;  /* 0x0000c2f000057802 */ /* 0x000fe40000000f00 */
[----:B-1----:R-:W-:-:S02]  /*c2d0*/  MOV R7, R0 ;  /* 0x0000000000077202 */ /* 0x002fc40000000f00 */
[----:B------:R-:W-:Y:S05]  /*c2e0*/  CALL.REL.NOINC `($__internal_52_$__cuda_sm70_shflsync_bfly_p) ;  /* 0x00000f8000007944 */ /* 0x000fea0003c00000 */
[----:B--2---:R-:W-:Y:S01]  /*c2f0*/  FADD.FTZ R0, R0, R6 ;  /* 0x0000000600007221 */ /* 0x004fe20000010000 */
[----:B-1----:R-:W-:-:S02]  /*c300*/  MOV R7, R245 ;  /* 0x000000f500077202 */ /* 0x002fc40000000f00 */
[----:B------:R-:W-:Y:S02]  /*c310*/  MOV R6, 0x2 ;  /* 0x0000000200067802 */ /* 0x000fe40000000f00 */
[----:B------:R-:W-:Y:S02]  /*c320*/  MOV R5, 0xc340 ;  /* 0x0000c34000057802 */ /* 0x000fe40000000f00 */
[----:B------:R-:W-:Y:S05]  /*c330*/  CALL.REL.NOINC `($__internal_52_$__cuda_sm70_shflsync_bfly_p) ;  /* 0x00000f3000007944 */ /* 0x000fea0003c00000 */
[----:B--2---:R-:W-:Y:S01]  /*c340*/  FADD.FTZ R245, R245, R6 ;  /* 0x00000006f5f57221 */ /* 0x004fe20000010000 */
[----:B------:R-:W-:Y:S02]  /*c350*/  MOV R6, 0x1 ;  /* 0x0000000100067802 */ /* 0x000fe40000000f00 */
[----:B------:R-:W-:Y:S02]  /*c360*/  MOV R5, 0xc390 ;  /* 0x0000c39000057802 */ /* 0x000fe40000000f00 */
[----:B-1----:R-:W-:Y:S02]  /*c370*/  MOV R7, R245 ;  /* 0x000000f500077202 */ /* 0x002fe40000000f00 */
[----:B------:R-:W-:Y:S05]  /*c380*/  CALL.REL.NOINC `($__internal_52_$__cuda_sm70_shflsync_bfly_p) ;  /* 0x00000ee000007944 */ /* 0x000fea0003c00000 */
[----:B-12---:R-:W-:Y:S01]  /*c390*/  MOV R4, R6 ;  /* 0x0000000600047202 */ /* 0x006fe20000000f00 */
[----:B------:R-:W-:Y:S05]  /*c3a0*/  BRA `(.L_x_2581) ;  /* 0xffffb46000007947 */ /* 0x000fea000383ffff */
.L_x_2519:
[----:B--234-:R-:W-:Y:S01]  /*c3b0*/  IMAD.MOV.U32 R7, RZ, RZ, R4 ;  /* 0x000000ffff077224 */ /* 0x01cfe200078e0004 */
[----:B------:R-:W-:Y:S01]  /*c3c0*/  MOV R6, RZ ;  /* 0x000000ff00067202 */ /* 0x000fe20000000f00 */
[----:B------:R-:W-:Y:S01]  /*c3d0*/  IMAD.MOV.U32 R5, RZ, RZ, 0x181f ;  /* 0x0000181fff057424 */ /* 0x000fe200078e00ff */
[----:B------:R-:W-:-:S02]  /*c3e0*/  MOV R2, 0xc400 ;  /* 0x0000c40000027802 */ /* 0x000fc40000000f00 */
[----:B-1----:R-:W-:Y:S05]  /*c3f0*/  CALL.REL.NOINC `($__internal_53_$__cuda_sm70_shflsync_idx_p) ;  /* 0x00000ec000007944 */ /* 0x002fea0003c00000 */
[----:B------:R-:W-:Y:S01]  /*c400*/  MOV R57, R5 ;  /* 0x0000000500397202 */ /* 0x000fe20000000f00 */
[----:B------:R-:W-:Y:S05]  /*c410*/  BRA `(.L_x_2582) ;  /* 0xffffca9000007947 */ /* 0x000fea000383ffff */
.L_x_2520:
[----:B------:R-:W-:Y:S01]  /*c420*/  IMAD.MOV.U32 R7, RZ, RZ, R56 ;  /* 0x000000ffff077224 */ /* 0x000fe200078e0038 */
[----:B------:R-:W-:Y:S01]  /*c430*/  MOV R6, RZ ;  /* 0x000000ff00067202 */ /* 0x000fe20000000f00 */
[----:B------:R-:W-:Y:S01]  /*c440*/  IMAD.MOV.U32 R5, RZ, RZ, 0x181f ;  /* 0x0000181fff057424 */ /* 0x000fe200078e00ff */
[----:B------:R-:W-:-:S02]  /*c450*/  MOV R2, 0xc470 ;  /* 0x0000c47000027802 */ /* 0x000fc40000000f00 */
[----:B-123--:R-:W-:Y:S05]  /*c460*/  CALL.REL.NOINC `($__internal_53_$__cuda_sm70_shflsync_idx_p) ;  /* 0x00000e5000007944 */ /* 0x00efea0003c00000 */
[----:B------:R-:W-:Y:S01]  /*c470*/  MOV R2, R5 ;  /* 0x0000000500027202 */ /* 0x000fe20000000f00 */
[----:B------:R-:W-:Y:S05]  /*c480*/  BRA `(.L_x_2583) ;  /* 0xffffca4000007947 */ /* 0x000fea000383ffff */
.L_x_2523:
[----:B--2---:R-:W-:Y:S01]  /*c490*/  IMAD.MOV.U32 R7, RZ, RZ, R4 ;  /* 0x000000ffff077224 */ /* 0x004fe200078e0004 */
[----:B------:R-:W-:Y:S01]  /*c4a0*/  MOV R6, 0x1 ;  /* 0x0000000100067802 */ /* 0x000fe20000000f00 */
[----:B------:R-:W-:Y:S01]  /*c4b0*/  IMAD.MOV.U32 R5, RZ, RZ, 0x181f ;  /* 0x0000181fff057424 */ /* 0x000fe200078e00ff */
[----:B------:R-:W-:-:S02]  /*c4c0*/  MOV R2, 0xc4e0 ;  /* 0x0000c4e000027802 */ /* 0x000fc40000000f00 */
[----:B-1-34-:R-:W-:Y:S05]  /*c4d0*/  CALL.REL.NOINC `($__internal_53_$__cuda_sm70_shflsync_idx_p) ;  /* 0x00000de000007944 */ /* 0x01afea0003c00000 */
[----:B------:R-:W-:Y:S01]  /*c4e0*/  IMAD.MOV.U32 R20, RZ, RZ, R5 ;  /* 0x000000ffff147224 */ /* 0x000fe200078e0005 */
[----:B------:R-:W-:Y:S01]  /*c4f0*/  MOV R6, 0x1 ;  /* 0x0000000100067802 */ /* 0x000fe20000000f00 */
[----:B------:R-:W-:Y:S01]  /*c500*/  IMAD.MOV.U32 R7, RZ, RZ, R56 ;  /* 0x000000ffff077224 */ /* 0x000fe200078e0038 */
[----:B------:R-:W-:-:S02]  /*c510*/  MOV R5, 0x181f ;  /* 0x0000181f00057802 */ /* 0x000fc40000000f00 */
[----:B------:R-:W-:Y:S02]  /*c520*/  MOV R2, 0xc540 ;  /* 0x0000c54000027802 */ /* 0x000fe40000000f00 */
[----:B------:R-:W-:Y:S05]  /*c530*/  CALL.REL.NOINC `($__internal_53_$__cuda_sm70_shflsync_idx_p) ;  /* 0x00000d8000007944 */ /* 0x000fea0003c00000 */
[----:B------:R-:W-:Y:S05]  /*c540*/  BRA `(.L_x_2584) ;  /* 0xffffcab000007947 */ /* 0x000fea000383ffff */
.L_x_2526:
[----:B--2---:R-:W-:Y:S01]  /*c550*/  IMAD.MOV.U32 R7, RZ, RZ, R4 ;  /* 0x000000ffff077224 */ /* 0x004fe200078e0004 */
[----:B------:R-:W-:Y:S01]  /*c560*/  MOV R6, 0x2 ;  /* 0x0000000200067802 */ /* 0x000fe20000000f00 */
[----:B----4-:R-:W-:Y:S01]  /*c570*/  IMAD.MOV.U32 R5, RZ, RZ, 0x181f ;  /* 0x0000181fff057424 */ /* 0x010fe200078e00ff */
[----:B------:R-:W-:Y:S02]  /*c580*/  MOV R2, 0xc5a0 ;  /* 0x0000c5a000027802 */ /* 0x000fe40000000f00 */
[----:B-1-3--:R-:W-:Y:S05]  /*c590*/  CALL.REL.NOINC `($__internal_53_$__cuda_sm70_shflsync_idx_p) ;  /* 0x00000d2000007944 */ /* 0x00afea0003c00000 */
[----:B------:R-:W-:Y:S01]  /*c5a0*/  MOV R16, R5 ;  /* 0x0000000500107202 */ /* 0x000fe20000000f00 */
[----:B------:R-:W-:Y:S05]  /*c5b0*/  BRA `(.L_x_2585) ;  /* 0xffffcb7000007947 */ /* 0x000fea000383ffff */
.L_x_2527:
[----:B------:R-:W-:Y:S01]  /*c5c0*/  IMAD.MOV.U32 R7, RZ, RZ, R56 ;  /* 0x000000ffff077224 */ /* 0x000fe200078e0038 */
[----:B------:R-:W-:Y:S01]  /*c5d0*/  MOV R6, 0x2 ;  /* 0x0000000200067802 */ /* 0x000fe20000000f00 */
[----:B----4-:R-:W-:Y:S01]  /*c5e0*/  IMAD.MOV.U32 R5, RZ, RZ, 0x181f ;  /* 0x0000181fff057424 */ /* 0x010fe200078e00ff */
[----:B------:R-:W-:Y:S02]  /*c5f0*/  MOV R2, 0xc610 ;  /* 0x0000c61000027802 */ /* 0x000fe40000000f00 */
[----:B-123--:R-:W-:Y:S05]  /*c600*/  CALL.REL.NOINC `($__internal_53_$__cuda_sm70_shflsync_idx_p) ;  /* 0x00000cb000007944 */ /* 0x00efea0003c00000 */
[----:B------:R-:W-:Y:S05]  /*c610*/  BRA `(.L_x_2586) ;  /* 0xffffcb3000007947 */ /* 0x000fea000383ffff */
.L_x_2530:
[----:B-1----:R-:W-:Y:S01]  /*c620*/  IMAD.MOV.U32 R7, RZ, RZ, R4 ;  /* 0x000000ffff077224 */ /* 0x002fe200078e0004 */
[----:B------:R-:W-:Y:S01]  /*c630*/  MOV R6, 0x3 ;  /* 0x0000000300067802 */ /* 0x000fe20000000f00 */
[----:B--2---:R-:W-:Y:S01]  /*c640*/  IMAD.MOV.U32 R5, RZ, RZ, 0x181f ;  /* 0x0000181fff057424 */ /* 0x004fe200078e00ff */
[----:B------:R-:W-:-:S02]  /*c650*/  MOV R2, 0xc670 ;  /* 0x0000c67000027802 */ /* 0x000fc40000000f00 */
[----:B---34-:R-:W-:Y:S05]  /*c660*/  CALL.REL.NOINC `($__internal_53_$__cuda_sm70_shflsync_idx_p) ;  /* 0x00000c5000007944 */ /* 0x018fea0003c00000 */
        /* <DEDUP_REMOVED lines=8> */
.L_x_2532:
[----:B------:R-:W-:Y:S01]  /*c6f0*/  IMAD.MOV.U32 R7, RZ, RZ, R133 ;  /* 0x000000ffff077224 */ /* 0x000fe200078e0085 */
[----:B------:R-:W-:Y:S01]  /*c700*/  MOV R6, RZ ;  /* 0x000000ff00067202 */ /* 0x000fe20000000f00 */
[----:B------:R-:W-:Y:S01]  /*c710*/  IMAD.MOV.U32 R5, RZ, RZ, 0x1c1f ;  /* 0x00001c1fff057424 */ /* 0x000fe200078e00ff */
[----:B------:R-:W-:Y:S02]  /*c720*/  MOV R2, 0xc740 ;  /* 0x0000c74000027802 */ /* 0x000fe40000000f00 */
[----:B------:R-:W-:Y:S05]  /*c730*/  CALL.REL.NOINC `($__internal_53_$__cuda_sm70_shflsync_idx_p) ;  /* 0x00000b8000007944 */ /* 0x000fea0003c00000 */
[----:B------:R-:W-:Y:S01]  /*c740*/  MOV R135, R5 ;  /* 0x0000000500877202 */ /* 0x000fe20000000f00 */
[----:B------:R-:W-:Y:S05]  /*c750*/  BRA `(.L_x_2588) ;  /* 0xffffce7000007947 */ /* 0x000fea000383ffff */
.L_x_2533:
[----:B------:R-:W-:Y:S01]  /*c760*/  IMAD.MOV.U32 R7, RZ, RZ, R134 ;  /* 0x000000ffff077224 */ /* 0x000fe200078e0086 */
[----:B------:R-:W-:Y:S01]  /*c770*/  MOV R6, RZ ;  /* 0x000000ff00067202 */ /* 0x000fe20000000f00 */
[----:B------:R-:W-:Y:S01]  /*c780*/  IMAD.MOV.U32 R5, RZ, RZ, 0x1c1f ;  /* 0x00001c1fff057424 */ /* 0x000fe200078e00ff */
[----:B------:R-:W-:Y:S02]  /*c790*/  MOV R2, 0xc7b0 ;  /* 0x0000c7b000027802 */ /* 0x000fe40000000f00 */
[----:B-12---:R-:W-:Y:S05]  /*c7a0*/  CALL.REL.NOINC `($__internal_53_$__cuda_sm70_shflsync_idx_p) ;  /* 0x00000b1000007944 */ /* 0x006fea0003c00000 */
[----:B------:R-:W-:Y:S01]  /*c7b0*/  MOV R2, R5 ;  /* 0x0000000500027202 */ /* 0x000fe20000000f00 */
[----:B------:R-:W-:Y:S05]  /*c7c0*/  BRA `(.L_x_2589) ;  /* 0xffffce2000007947 */ /* 0x000fea000383ffff */
.L_x_2536:
[----:B----4-:R-:W-:Y:S01]  /*c7d0*/  IMAD.MOV.U32 R7, RZ, RZ, R133 ;  /* 0x000000ffff077224 */ /* 0x010fe200078e0085 */
[----:B------:R-:W-:Y:S01]  /*c7e0*/  MOV R6, 0x1 ;  /* 0x0000000100067802 */ /* 0x000fe20000000f00 */
[----:B------:R-:W-:Y:S01]  /*c7f0*/  IMAD.MOV.U32 R5, RZ, RZ, 0x1c1f ;  /* 0x00001c1fff057424 */ /* 0x000fe200078e00ff */
[----:B------:R-:W-:-:S02]  /*c800*/  MOV R2, 0xc820 ;  /* 0x0000c82000027802 */ /* 0x000fc40000000f00 */
[----:B-123--:R-:W-:Y:S05]  /*c810*/  CALL.REL.NOINC `($__internal_53_$__cuda_sm70_shflsync_idx_p) ;  /* 0x00000aa000007944 */ /* 0x00efea0003c00000 */
        /* <DEDUP_REMOVED lines=8> */
.L_x_2540:
[----:B------:R-:W-:Y:S01]  /*c8a0*/  IMAD.MOV.U32 R7, RZ, RZ, R8 ;  /* 0x000000ffff077224 */ /* 0x000fe200078e0008 */
[----:B------:R-:W-:Y:S01]  /*c8b0*/  MOV R6, RZ ;  /* 0x000000ff00067202 */ /* 0x000fe20000000f00 */
[----:B------:R-:W-:Y:S01]  /*c8c0*/  IMAD.MOV.U32 R5, RZ, RZ, 0x181f ;  /* 0x0000181fff057424 */ /* 0x000fe200078e00ff */
[----:B------:R-:W-:Y:S02]  /*c8d0*/  MOV R2, 0xc8f0 ;  /* 0x0000c8f000027802 */ /* 0x000fe40000000f00 */
[----:B--2---:R-:W-:Y:S05]  /*c8e0*/  CALL.REL.NOINC `($__internal_53_$__cuda_sm70_shflsync_idx_p) ;  /* 0x000009d000007944 */ /* 0x004fea0003c00000 */
[----:B------:R-:W-:Y:S01]  /*c8f0*/  MOV R9, R5 ;  /* 0x0000000500097202 */ /* 0x000fe20000000f00 */
[----:B------:R-:W-:Y:S05]  /*c900*/  BRA `(.L_x_2591) ;  /* 0xffffe25000007947 */ /* 0x000fea000383ffff */
.L_x_2541:
[----:B------:R-:W-:Y:S01]  /*c910*/  IMAD.MOV.U32 R7, RZ, RZ, R4 ;  /* 0x000000ffff077224 */ /* 0x000fe200078e0004 */
[----:B------:R-:W-:Y:S01]  /*c920*/  MOV R6, RZ ;  /* 0x000000ff00067202 */ /* 0x000fe20000000f00 */
[----:B------:R-:W-:Y:S01]  /*c930*/  IMAD.MOV.U32 R5, RZ, RZ, 0x181f ;  /* 0x0000181fff057424 */ /* 0x000fe200078e00ff */
[----:B------:R-:W-:Y:S02]  /*c940*/  MOV R2, 0xc960 ;  /* 0x0000c96000027802 */ /* 0x000fe40000000f00 */
[----:B-123--:R-:W-:Y:S05]  /*c950*/  CALL.REL.NOINC `($__internal_53_$__cuda_sm70_shflsync_idx_p) ;  /* 0x0000096000007944 */ /* 0x00efea0003c00000 */
[----:B------:R-:W-:Y:S01]  /*c960*/  MOV R2, R5 ;  /* 0x0000000500027202 */ /* 0x000fe20000000f00 */
[----:B------:R-:W-:Y:S05]  /*c970*/  BRA `(.L_x_2592) ;  /* 0xffffe20000007947 */ /* 0x000fea000383ffff */
.L_x_2544:
        /* <DEDUP_REMOVED lines=13> */
.L_x_2547:
[----:B-1----:R-:W-:Y:S01]  /*ca50*/  IMAD.MOV.U32 R7, RZ, RZ, R8 ;  /* 0x000000ffff077224 */ /* 0x002fe200078e0008 */
[----:B------:R-:W-:Y:S01]  /*ca60*/  MOV R6, 0x2 ;  /* 0x0000000200067802 */ /* 0x000fe20000000f00 */
[----:B------:R-:W-:Y:S01]  /*ca70*/  IMAD.MOV.U32 R5, RZ, RZ, 0x181f ;  /* 0x0000181fff057424 */ /* 0x000fe200078e00ff */
[----:B------:R-:W-:Y:S02]  /*ca80*/  MOV R2, 0xcaa0 ;  /* 0x0000caa000027802 */ /* 0x000fe40000000f00 */
[----:B--234-:R-:W-:Y:S05]  /*ca90*/  CALL.REL.NOINC `($__internal_53_$__cuda_sm70_shflsync_idx_p) ;  /* 0x0000082000007944 */ /* 0x01cfea0003c00000 */
[----:B------:R-:W-:Y:S01]  /*caa0*/  MOV R9, R5 ;  /* 0x0000000500097202 */ /* 0x000fe20000000f00 */
[----:B------:R-:W-:Y:S05]  /*cab0*/  BRA `(.L_x_2594) ;  /* 0xffffe33000007947 */ /* 0x000fea000383ffff */
.L_x_2548:
[----:B-1----:R-:W-:Y:S01]  /*cac0*/  IMAD.MOV.U32 R7, RZ, RZ, R4 ;  /* 0x000000ffff077224 */ /* 0x002fe200078e0004 */
[----:B------:R-:W-:Y:S01]  /*cad0*/  MOV R6, 0x2 ;  /* 0x0000000200067802 */ /* 0x000fe20000000f00 */
[----:B------:R-:W-:Y:S01]  /*cae0*/  IMAD.MOV.U32 R5, RZ, RZ, 0x181f ;  /* 0x0000181fff057424 */ /* 0x000fe200078e00ff */
[----:B------:R-:W-:Y:S02]  /*caf0*/  MOV R2, 0xcb10 ;  /* 0x0000cb1000027802 */ /* 0x000fe40000000f00 */
[----:B--234-:R-:W-:Y:S05]  /*cb00*/  CALL.REL.NOINC `($__internal_53_$__cuda_sm70_shflsync_idx_p) ;  /* 0x000007b000007944 */ /* 0x01cfea0003c00000 */
[----:B------:R-:W-:Y:S01]  /*cb10*/  MOV R2, R5 ;  /* 0x0000000500027202 */ /* 0x000fe20000000f00 */
[----:B------:R-:W-:Y:S05]  /*cb20*/  BRA `(.L_x_2595) ;  /* 0xffffe2e000007947 */ /* 0x000fea000383ffff */
.L_x_2551:
        /* <DEDUP_REMOVED lines=13> */
.L_x_2553:
[----:B----4-:R-:W-:Y:S01]  /*cc00*/  IMAD.MOV.U32 R7, RZ, RZ, R0 ;  /* 0x000000ffff077224 */ /* 0x010fe200078e0000 */
[----:B------:R-:W-:Y:S01]  /*cc10*/  MOV R6, RZ ;  /* 0x000000ff00067202 */ /* 0x000fe20000000f00 */
[----:B------:R-:W-:Y:S01]  /*cc20*/  IMAD.MOV.U32 R5, RZ, RZ, 0x1f ;  /* 0x0000001fff057424 */ /* 0x000fe200078e00ff */
[----:B------:R-:W-:Y:S02]  /*cc30*/  MOV R2, 0xcc50 ;  /* 0x0000cc5000027802 */ /* 0x000fe40000000f00 */
[----:B------:R-:W-:Y:S05]  /*cc40*/  CALL.REL.NOINC `($__internal_53_$__cuda_sm70_shflsync_idx_p) ;  /* 0x0000067000007944 */ /* 0x000fea0003c00000 */
[----:B------:R-:W-:Y:S01]  /*cc50*/  MOV R4, R5 ;  /* 0x0000000500047202 */ /* 0x000fe20000000f00 */
[----:B------:R-:W-:Y:S05]  /*cc60*/  BRA `(.L_x_2597) ;  /* 0xffffe49000007947 */ /* 0x000fea000383ffff */
.L_x_2554:
[----:B----4-:R-:W-:Y:S01]  /*cc70*/  IMAD.MOV.U32 R7, RZ, RZ, R0 ;  /* 0x000000ffff077224 */ /* 0x010fe200078e0000 */
[----:B------:R-:W-:Y:S01]  /*cc80*/  MOV R6, 0x1 ;  /* 0x0000000100067802 */ /* 0x000fe20000000f00 */
[----:B------:R-:W-:Y:S01]  /*cc90*/  IMAD.MOV.U32 R5, RZ, RZ, 0x1f ;  /* 0x0000001fff057424 */ /* 0x000fe200078e00ff */
[----:B------:R-:W-:Y:S02]  /*cca0*/  MOV R2, 0xccc0 ;  /* 0x0000ccc000027802 */ /* 0x000fe40000000f00 */
[----:B-12---:R-:W-:Y:S05]  /*ccb0*/  CALL.REL.NOINC `($__internal_53_$__cuda_sm70_shflsync_idx_p) ;  /* 0x0000060000007944 */ /* 0x006fea0003c00000 */
[----:B------:R-:W-:Y:S01]  /*ccc0*/  MOV R0, R5 ;  /* 0x0000000500007202 */ /* 0x000fe20000000f00 */
[----:B------:R-:W-:Y:S05]  /*ccd0*/  BRA `(.L_x_2598) ;  /* 0xffffe44000007947 */ /* 0x000fea000383ffff */
.L_x_2555:
[----:B------:R-:W-:Y:S02]  /*cce0*/  MOV R5, 0x1 ;  /* 0x0000000100057802 */ /* 0x000fe40000000f00 */
[----:B------:R-:W-:-:S02]  /*ccf0*/  MOV R2, 0xcd10 ;  /* 0x0000cd1000027802 */ /* 0x000fc40000000f00 */
[----:B-12---:R-:W-:Y:S05]  /*cd00*/  CALL.REL.NOINC `($__internal_54_$__cuda_sm70_shflsync_up_p) ;  /* 0x0000060000007944 */ /* 0x006fea0003c00000 */
[----:B--2---:R-:W-:Y:S01]  /*cd10*/  MOV R2, R5 ;  /* 0x0000000500027202 */ /* 0x004fe20000000f00 */
[----:B-1----:R-:W-:Y:S05]  /*cd20*/  BRA `(.L_x_2599) ;  /* 0xffffe51000007947 */ /* 0x002fea000383ffff */
.L_x_2556:
[----:B------:R-:W-:Y:S02]  /*cd30*/  MOV R5, 0x2 ;  /* 0x0000000200057802 */ /* 0x000fe40000000f00 */
[----:B------:R-:W-:-:S02]  /*cd40*/  MOV R2, 0xcd60 ;  /* 0x0000cd6000027802 */ /* 0x000fc40000000f00 */
[----:B-12---:R-:W-:Y:S05]  /*cd50*/  CALL.REL.NOINC `($__internal_54_$__cuda_sm70_shflsync_up_p) ;  /* 0x000005b000007944 */ /* 0x006fea0003c00000 */
[----:B--2---:R-:W-:Y:S02]  /*cd60*/  SEL R5, R5, RZ, P1 ;  /* 0x000000ff05057207 */ /* 0x004fe40000800000 */
[----:B------:R-:W-:-:S03]  /*cd70*/  MOV R2, 0xcdb0 ;  /* 0x0000cdb000027802 */ /* 0x000fc60000000f00 */
[----:B-1----:R-:W-:Y:S02]  /*cd80*/  IMAD.IADD R11, R11, 0x1, R5 ;  /* 0x000000010b0b7824 */ /* 0x002fe400078e0205 */
[----:B------:R-:W-:Y:S02]  /*cd90*/  IMAD.MOV.U32 R5, RZ, RZ, 0x4 ;  /* 0x00000004ff057424 */ /* 0x000fe400078e00ff */
[----:B------:R-:W-:Y:S05]  /*cda0*/  CALL.REL.NOINC `($__internal_54_$__cuda_sm70_shflsync_up_p) ;  /* 0x0000056000007944 */ /* 0x000fea0003c00000 */
        /* <DEDUP_REMOVED lines=10> */
[----:B--2---:R-:W-:Y:S01]  /*ce50*/  SEL R5, R5, RZ, P4 ;  /* 0x000000ff05057207 */ /* 0x004fe20002000000 */
[----:B------:R-:W-:Y:S01]  /*ce60*/  IMAD.MOV.U32 R6, RZ, RZ, 0x1f ;  /* 0x0000001fff067424 */ /* 0x000fe200078e00ff */
[----:B------:R-:W-:-:S03]  /*ce70*/  MOV R2, 0xcec0 ;  /* 0x0000cec000027802 */ /* 0x000fc60000000f00 */
[----:B-1----:R-:W-:Y:S01]  /*ce80*/  IMAD.IADD R11, R5, 0x1, R11 ;  /* 0x00000001050b7824 */ /* 0x002fe200078e020b */
[----:B------:R-:W-:-:S03]  /*ce90*/  MOV R5, 0x1f ;  /* 0x0000001f00057802 */ /* 0x000fc60000000f00 */
[----:B------:R-:W-:Y:S02]  /*cea0*/  IMAD.MOV.U32 R7, RZ, RZ, R11 ;  /* 0x000000ffff077224 */ /* 0x000fe400078e000b */
[----:B------:R-:W-:Y:S05]  /*ceb0*/  CALL.REL.NOINC `($__internal_53_$__cuda_sm70_shflsync_idx_p) ;  /* 0x0000040000007944 */ /* 0x000fea0003c00000 */
[----:B------:R-:W-:Y:S01]  /*cec0*/  MOV R2, R5 ;  /* 0x0000000500027202 */ /* 0x000fe20000000f00 */
[----:B------:R-:W-:Y:S05]  /*ced0*/  BRA `(.L_x_2600) ;  /* 0xffffe46000007947 */ /* 0x000fea000383ffff */
.L_x_2560:
[----:B------:R-:W-:Y:S01]  /*cee0*/  IMAD.MOV.U32 R11, RZ, RZ, R0 ;  /* 0x000000ffff0b7224 */ /* 0x000fe200078e0000 */
[----:B------:R-:W-:Y:S02]  /*cef0*/  MOV R5, 0x1 ;  /* 0x0000000100057802 */ /* 0x000fe40000000f00 */
[----:B------:R-:W-:Y:S02]  /*cf00*/  MOV R2, 0xcf20 ;  /* 0x0000cf2000027802 */ /* 0x000fe40000000f00 */
[----:B------:R-:W-:Y:S05]  /*cf10*/  CALL.REL.NOINC `($__internal_54_$__cuda_sm70_shflsync_up_p) ;  /* 0x000003f000007944 */ /* 0x000fea0003c00000 */
[----:B--2---:R-:W-:Y:S01]  /*cf20*/  MOV R2, R5 ;  /* 0x0000000500027202 */ /* 0x004fe20000000f00 */
[----:B-1----:R-:W-:Y:S05]  /*cf30*/  BRA `(.L_x_2601) ;  /* 0xffffe54000007947 */ /* 0x002fea000383ffff */
.L_x_2561:
[----:B------:R-:W-:Y:S01]  /*cf40*/  IMAD.MOV.U32 R11, RZ, RZ, R0 ;  /* 0x000000ffff0b7224 */ /* 0x000fe200078e0000 */
[----:B------:R-:W-:Y:S02]  /*cf50*/  MOV R5, 0x2 ;  /* 0x0000000200057802 */ /* 0x000fe40000000f00 */
[----:B------:R-:W-:Y:S02]  /*cf60*/  MOV R2, 0xcf80 ;  /* 0x0000cf8000027802 */ /* 0x000fe40000000f00 */
[----:B------:R-:W-:Y:S05]  /*cf70*/  CALL.REL.NOINC `($__internal_54_$__cuda_sm70_shflsync_up_p) ;  /* 0x0000039000007944 */ /* 0x000fea0003c00000 */
[----:B-12---:R-:W-:Y:S01]  /*cf80*/  SEL R11, R5, RZ, P1 ;  /* 0x000000ff050b7207 */ /* 0x006fe20000800000 */
[----:B------:R-:W-:Y:S01]  /*cf90*/  IMAD.MOV.U32 R5, RZ, RZ, 0x4 ;  /* 0x00000004ff057424 */ /* 0x000fe200078e00ff */
[----:B------:R-:W-:-:S03]  /*cfa0*/  MOV R2, 0xcfd0 ;  /* 0x0000cfd000027802 */ /* 0x000fc60000000f00 */
[----:B------:R-:W-:Y:S02]  /*cfb0*/  IMAD.IADD R11, R0, 0x1, R11 ;  /* 0x00000001000b7824 */ /* 0x000fe400078e020b */
        /* <DEDUP_REMOVED lines=20> */
.L_x_2563:
[----:B------:R-:W-:Y:S02]  /*d100*/  SEL R2, RZ, 0x1, P0 ;  /* 0x00000001ff027807 */ /* 0x000fe40000000000 */
[----:B------:R-:W-:Y:S02]  /*d110*/  MOV R0, 0xd130 ;  /* 0x0000d13000007802 */ /* 0x000fe40000000f00 */
[----:B---3--:R-:W-:Y:S05]  /*d120*/  CALL.REL.NOINC `($__internal_55_$__cuda_sm70_votesync_ballot) ;  /* 0x0000023000007944 */ /* 0x008fea0003c00000 */
[----:B------:R-:W-:Y:S05]  /*d130*/  BRA `(.L_x_2603) ;  /* 0xffffe4d000007947 */ /* 0x000fea000383ffff */
.L_x_2564:
[----:B------:R-:W-:Y:S01]  /*d140*/  IMAD.MOV.U32 R7, RZ, RZ, R9 ;  /* 0x000000ffff077224 */ /* 0x000fe200078e0009 */
[----:B--2---:R-:W-:Y:S01]  /*d150*/  MOV R6, R0 ;  /* 0x0000000000067202 */ /* 0x004fe20000000f00 */
[----:B------:R-:W-:Y:S01]  /*d160*/  IMAD.MOV.U32 R5, RZ, RZ, 0x1f ;  /* 0x0000001fff057424 */ /* 0x000fe200078e00ff */
[----:B------:R-:W-:Y:S02]  /*d170*/  MOV R2, 0xd190 ;  /* 0x0000d19000027802 */ /* 0x000fe40000000f00 */
[----:B-1-3--:R-:W-:Y:S05]  /*d180*/  CALL.REL.NOINC `($__internal_53_$__cuda_sm70_shflsync_idx_p) ;  /* 0x0000013000007944 */ /* 0x00afea0003c00000 */
[----:B------:R-:W-:Y:S01]  /*d190*/  IMAD.MOV.U32 R9, RZ, RZ, R5 ;  /* 0x000000ffff097224 */ /* 0x000fe200078e0005 */
[----:B------:R-:W-:Y:S01]  /*d1a0*/  MOV R6, R0 ;  /* 0x0000000000067202 */ /* 0x000fe20000000f00 */
[----:B------:R-:W-:Y:S01]  /*d1b0*/  IMAD.MOV.U32 R7, RZ, RZ, R8 ;  /* 0x000000ffff077224 */ /* 0x000fe200078e0008 */
[----:B------:R-:W-:Y:S02]  /*d1c0*/  MOV R5, 0x1f ;  /* 0x0000001f00057802 */ /* 0x000fe40000000f00 */
[----:B------:R-:W-:-:S02]  /*d1d0*/  MOV R2, 0xd1f0 ;  /* 0x0000d1f000027802 */ /* 0x000fc40000000f00 */
[----:B------:R-:W-:Y:S05]  /*d1e0*/  CALL.REL.NOINC `($__internal_53_$__cuda_sm70_shflsync_idx_p) ;  /* 0x000000d000007944 */ /* 0x000fea0003c00000 */
[----:B------:R-:W-:Y:S01]  /*d1f0*/  MOV R8, R5 ;  /* 0x0000000500087202 */ /* 0x000fe20000000f00 */
[----:B------:R-:W-:Y:S05]  /*d200*/  BRA `(.L_x_2604) ;  /* 0xffffe44000007947 */ /* 0x000fea000383ffff */
.L_x_2567:
[----:B------:R-:W-:Y:S01]  /*d210*/  IMAD.MOV.U32 R7, RZ, RZ, R11 ;  /* 0x000000ffff077224 */ /* 0x000fe200078e000b */
[----:B------:R-:W-:-:S02]  /*d220*/  MOV R5, 0x1f ;  /* 0x0000001f00057802 */ /* 0x000fc40000000f00 */
[----:B------:R-:W-:Y:S02]  /*d230*/  MOV R2, 0xd250 ;  /* 0x0000d25000027802 */ /* 0x000fe40000000f00 */
[----:B-1234-:R-:W-:Y:S05]  /*d240*/  CALL.REL.NOINC `($__internal_53_$__cuda_sm70_shflsync_idx_p) ;  /* 0x0000007000007944 */ /* 0x01efea0003c00000 */
[----:B------:R-:W-:Y:S01]  /*d250*/  MOV R12, R5 ;  /* 0x00000005000c7202 */ /* 0x000fe20000000f00 */
[----:B------:R-:W-:Y:S05]  /*d260*/  BRA `(.L_x_2566) ;  /* 0xffffe44000007947 */ /* 0x000fea000383ffff */
        .weak           $__internal_52_$__cuda_sm70_shflsync_bfly_p
        .type           $__internal_52_$__cuda_sm70_shflsync_bfly_p,@function
        .size           $__internal_52_$__cuda_sm70_shflsync_bfly_p,($__internal_53_$__cuda_sm70_shflsync_idx_p - $__internal_52_$__cuda_sm70_shflsync_bfly_p)
$__internal_52_$__cuda_sm70_shflsync_bfly_p:
[----:B------:R-:W-:Y:S01]  /*d270*/  MOV R8, R5 ;  /* 0x0000000500087202 */ /* 0x000fe20000000f00 */
[----:B------:R-:W-:Y:S04]  /*d280*/  WARPSYNC R2 ;  /* 0x0000000200007348 */ /* 0x000fe80003800000 */
[----:B------:R-:W-:Y:S01]  /*d290*/  MOV R9, 0x0 ;  /* 0x0000000000097802 */ /* 0x000fe20000000f00 */
[----:B------:R1:W2:Y:S03]  /*d2a0*/  SHFL.BFLY PT, R6, R7, R6, R4 ;  /* 0x0c00000607067389 */ /* 0x0002a600000e0004 */
[----:B------:R-:W-:Y:S05]  /*d2b0*/  RET.REL.NODEC R8 `(_ZN7cutlass13device_kernelIN5flash19enable_sm80_to_sm89INS1_16FlashAttnFwdSm80INS1_25CollectiveMainloopFwdSm80ILi8ELi1ELb0EN4cute5tupleIJNS5_1CILi128EEENS7_ILi64EEENS7_ILi192EEEEEELi192ENS_10bfloat16_tEfNS_4arch4Sm80ELb0ELb0ELb0ELb1ELb0ELb0ELb1ELb1EEENS1_21CollectiveEpilogueFwdINS6_IJS8_SA_S9_EEENS6_IJNS7_ILi1EEESI_SI_EEESC_SE_Li256ELb1ELb1ELb1ELb0EEENS1_36VarlenDynamicPersistentTileSchedulerILi128ELi64ELi256ELi256ELb1ELb1ELb0ELb0ELb1ELb1EEEEEEEEEvNT_6ParamsE) ;  /* 0xffff2d4008007950 */ /* 0x000fea0003c3ffff */
        .weak           $__internal_53_$__cuda_sm70_shflsync_idx_p
        .type           $__internal_53_$__cuda_sm70_shflsync_idx_p,@function
        .size           $__internal_53_$__cuda_sm70_shflsync_idx_p,($__internal_54_$__cuda_sm70_shflsync_up_p - $__internal_53_$__cuda_sm70_shflsync_idx_p)
$__internal_53_$__cuda_sm70_shflsync_idx_p:
[----:B------:R-:W-:Y:S04]  /*d2c0*/  WARPSYNC R196 ;  /* 0x000000c400007348 */ /* 0x000fe80003800000 */
[----:B------:R1:W2:Y:S02]  /*d2d0*/  SHFL.IDX PT, R5, R7, R6, R5 ;  /* 0x0000000607057389 */ /* 0x0002a400000e0005 */
[----:B-1----:R-:W-:-:S02]  /*d2e0*/  MOV R6, R2 ;  /* 0x0000000200067202 */ /* 0x002fc40000000f00 */
[----:B------:R-:W-:-:S04]  /*d2f0*/  MOV R7, 0x0 ;  /* 0x0000000000077802 */ /* 0x000fc80000000f00 */
[----:B--2---:R-:W-:Y:S05]  /*d300*/  RET.REL.NODEC R6 `(_ZN7cutlass13device_kernelIN5flash19enable_sm80_to_sm89INS1_16FlashAttnFwdSm80INS1_25CollectiveMainloopFwdSm80ILi8ELi1ELb0EN4cute5tupleIJNS5_1CILi128EEENS7_ILi64EEENS7_ILi192EEEEEELi192ENS_10bfloat16_tEfNS_4arch4Sm80ELb0ELb0ELb0ELb1ELb0ELb0ELb1ELb1EEENS1_21CollectiveEpilogueFwdINS6_IJS8_SA_S9_EEENS6_IJNS7_ILi1EEESI_SI_EEESC_SE_Li256ELb1ELb1ELb1ELb0EEENS1_36VarlenDynamicPersistentTileSchedulerILi128ELi64ELi256ELi256ELb1ELb1ELb0ELb0ELb1ELb1EEEEEEEEEvNT_6ParamsE) ;  /* 0xffff2cf006007950 */ /* 0x004fea0003c3ffff */
        .weak           $__internal_54_$__cuda_sm70_shflsync_up_p
        .type           $__internal_54_$__cuda_sm70_shflsync_up_p,@function
        .size           $__internal_54_$__cuda_sm70_shflsync_up_p,($__internal_55_$__cuda_sm70_votesync_ballot - $__internal_54_$__cuda_sm70_shflsync_up_p)
$__internal_54_$__cuda_sm70_shflsync_up_p:
[----:B------:R-:W-:Y:S01]  /*d310*/  MOV R6, R2 ;  /* 0x0000000200067202 */ /* 0x000fe20000000f00 */
[----:B------:R-:W-:Y:S04]  /*d320*/  WARPSYNC R199 ;  /* 0x000000c700007348 */ /* 0x000fe80003800000 */
[----:B------:R-:W-:Y:S01]  /*d330*/  MOV R7, 0x0 ;  /* 0x0000000000077802 */ /* 0x000fe20000000f00 */
[----:B------:R1:W2:Y:S03]  /*d340*/  SHFL.UP PT, R5, R11, R5, R200 ;  /* 0x040000050b057389 */ /* 0x0002a600000e00c8 */
[----:B------:R-:W-:Y:S05]  /*d350*/  RET.REL.NODEC R6 `(_ZN7cutlass13device_kernelIN5flash19enable_sm80_to_sm89INS1_16FlashAttnFwdSm80INS1_25CollectiveMainloopFwdSm80ILi8ELi1ELb0EN4cute5tupleIJNS5_1CILi128EEENS7_ILi64EEENS7_ILi192EEEEEELi192ENS_10bfloat16_tEfNS_4arch4Sm80ELb0ELb0ELb0ELb1ELb0ELb0ELb1ELb1EEENS1_21CollectiveEpilogueFwdINS6_IJS8_SA_S9_EEENS6_IJNS7_ILi1EEESI_SI_EEESC_SE_Li256ELb1ELb1ELb1ELb0EEENS1_36VarlenDynamicPersistentTileSchedulerILi128ELi64ELi256ELi256ELb1ELb1ELb0ELb0ELb1ELb1EEEEEEEEEvNT_6ParamsE) ;  /* 0xffff2ca006007950 */ /* 0x000fea0003c3ffff */
        .weak           $__internal_55_$__cuda_sm70_votesync_ballot
        .type           $__internal_55_$__cuda_sm70_votesync_ballot,@function
        .size           $__internal_55_$__cuda_sm70_votesync_ballot,(.L_x_4991 - $__internal_55_$__cuda_sm70_votesync_ballot)
$__internal_55_$__cuda_sm70_votesync_ballot:
[----:B------:R-:W-:Y:S01]  /*d360*/  ISETP.NE.U32.AND P0, PT, R2, 0x1, PT ;  /* 0x000000010200780c */ /* 0x000fe20003f05070 */
[----:B------:R-:W-:Y:S01]  /*d370*/  IMAD.MOV.U32 R6, RZ, RZ, R0 ;  /* 0x000000ffff067224 */ /* 0x000fe200078e0000 */
[----:B------:R-:W-:Y:S04]  /*d380*/  WARPSYNC R191 ;  /* 0x000000bf00007348 */ /* 0x000fe80003800000 */
[----:B------:R-:W-:-:S07]  /*d390*/  IMAD.MOV.U32 R7, RZ, RZ, 0x0 ;  /* 0x00000000ff077424 */ /* 0x000fce00078e00ff */
[----:B------:R-:W-:-:S04]  /*d3a0*/  VOTE.ANY R10, PT, !P0 ;  /* 0x00000000000a7806 */ /* 0x000fc800040e0100 */
[----:B------:R-:W-:Y:S01]  /*d3b0*/  LOP3.LUT R10, R10, R191, RZ, 0xc0, !PT ;  /* 0x000000bf0a0a7212 */ /* 0x000fe200078ec0ff */
[----:B------:R-:W-:Y:S06]  /*d3c0*/  RET.REL.NODEC R6 `(_ZN7cutlass13device_kernelIN5flash19enable_sm80_to_sm89INS1_16FlashAttnFwdSm80INS1_25CollectiveMainloopFwdSm80ILi8ELi1ELb0EN4cute5tupleIJNS5_1CILi128EEENS7_ILi64EEENS7_ILi192EEEEEELi192ENS_10bfloat16_tEfNS_4arch4Sm80ELb0ELb0ELb0ELb1ELb0ELb0ELb1ELb1EEENS1_21CollectiveEpilogueFwdINS6_IJS8_SA_S9_EEENS6_IJNS7_ILi1EEESI_SI_EEESC_SE_Li256ELb1ELb1ELb1ELb0EEENS1_36VarlenDynamicPersistentTileSchedulerILi128ELi64ELi256ELi256ELb1ELb1ELb0ELb0ELb1ELb1EEEEEEEEEvNT_6ParamsE) ;  /* 0xffff2c3006007950 */ /* 0x000fec0003c3ffff */
.L_x_2605:
        /* <DEDUP_REMOVED lines=11> */
.L_x_4991:


//--------------------- .text._ZN7cutlass13device_kernelIN5flash19enable_sm80_to_sm89INS1_16FlashAttnFwdSm80INS1_25CollectiveMainloopFwdSm80ILi8ELi1ELb0EN4cute5tupleIJNS5_1CILi128EEENS7_ILi64EEENS7_ILi192EEEEEELi192ENS_10bfloat16_tEfNS_4arch4Sm80ELb0ELb0ELb0ELb1ELb0ELb1ELb1ELb1EEENS1_21CollectiveEpilogueFwdINS6_IJS8_SA_S9_EEENS6_IJNS7_ILi1EEESI_SI_EEESC_SE_Li256ELb1ELb1ELb1ELb0EEENS1_36VarlenDynamicPersistentTileSchedulerILi128ELi64ELi256ELi256ELb1ELb1ELb0ELb0ELb1ELb1EEEEEEEEEvNT_6ParamsE --------------------------
	.section	.text._ZN7cutlass13device_kernelIN5flash19enable_sm80_to_sm89INS1_16FlashAttnFwdSm80INS1_25CollectiveMainloopFwdSm80ILi8ELi1ELb0EN4cute5tupleIJNS5_1CILi128EEENS7_ILi64EEENS7_ILi192EEEEEELi192ENS_10bfloat16_tEfNS_4arch4Sm80ELb0ELb0ELb0ELb1ELb0ELb1ELb1ELb1EEENS1_21CollectiveEpilogueFwdINS6_IJS8_SA_S9_EEENS6_IJNS7_ILi1EEESI_SI_EEESC_SE_Li256ELb1ELb1ELb1ELb0EEENS1_36VarlenDynamicPersistentTileSchedulerILi128ELi64ELi256ELi256ELb1ELb1ELb0ELb0ELb1ELb1EEEEEEEEEvNT_6ParamsE,"ax",@progbits
	.sectioninfo	@"SHI_REGISTERS=255"
	.align	128
.text._ZN7cutlass13device_kernelIN5flash19enable_sm80_to_sm89INS1_16FlashAttnFwdSm80INS1_25CollectiveMainloopFwdSm80ILi8ELi1ELb0EN4cute5tupleIJNS5_1CILi128EEENS7_ILi64EEENS7_ILi192EEEEEELi192ENS_10bfloat16_tEfNS_4arch4Sm80ELb0ELb0ELb0ELb1ELb0ELb1ELb1ELb1EEENS1_21CollectiveEpilogueFwdINS6_IJS8_SA_S9_EEENS6_IJNS7_ILi1EEESI_SI_EEESC_SE_Li256ELb1ELb1ELb1ELb0EEENS1_36VarlenDynamicPersistentTileSchedulerILi128ELi64ELi256ELi256ELb1ELb1ELb0ELb0ELb1ELb1EEEEEEEEEvNT_6ParamsE:
        .type           _ZN7cutlass13device_kernelIN5flash19enable_sm80_to_sm89INS1_16FlashAttnFwdSm80INS1_25CollectiveMainloopFwdSm80ILi8ELi1ELb0EN4cute5tupleIJNS5_1CILi128EEENS7_ILi64EEENS7_ILi192EEEEEELi192ENS_10bfloat16_tEfNS_4arch4Sm80ELb0ELb0ELb0ELb1ELb0ELb1ELb1ELb1EEENS1_21CollectiveEpilogueFwdINS6_IJS8_SA_S9_EEENS6_IJNS7_ILi1EEESI_SI_EEESC_SE_Li256ELb1ELb1ELb1ELb0EEENS1_36VarlenDynamicPersistentTileSchedulerILi128ELi64ELi256ELi256ELb1ELb1ELb0ELb0ELb1ELb1EEEEEEEEEvNT_6ParamsE,@function
        .size           _ZN7cutlass13device_kernelIN5flash19enable_sm80_to_sm89INS1_16FlashAttnFwdSm80INS1_25CollectiveMainloopFwdSm80ILi8ELi1ELb0EN4cute5tupleIJNS5_1CILi128EEENS7_ILi64EEENS7_ILi192EEEEEELi192ENS_10bfloat16_tEfNS_4arch4Sm80ELb0ELb0ELb0ELb1ELb0ELb1ELb1ELb1EEENS1_21CollectiveEpilogueFwdINS6_IJS8_SA_S9_EEENS6_IJNS7_ILi1EEESI_SI_EEESC_SE_Li256ELb1ELb1ELb1ELb0EEENS1_36VarlenDynamicPersistentTileSchedulerILi128ELi64ELi256ELi256ELb1ELb1ELb0ELb0ELb1ELb1EEEEEEEEEvNT_6ParamsE,(.L_x_4996 - _ZN7cutlass13device_kernelIN5flash19enable_sm80_to_sm89INS1_16FlashAttnFwdSm80INS1_25CollectiveMainloopFwdSm80ILi8ELi1ELb0EN4cute5tupleIJNS5_1CILi128EEENS7_ILi64EEENS7_ILi192EEEEEELi192ENS_10bfloat16_tEfNS_4arch4Sm80ELb0ELb0ELb0ELb1ELb0ELb1ELb1ELb1EEENS1_21CollectiveEpilogueFwdINS6_IJS8_SA_S9_EEENS6_IJNS7_ILi1EEESI_SI_EEESC_SE_Li256ELb1ELb1ELb1ELb0EEENS1_36VarlenDynamicPersistentTileSchedulerILi128ELi64ELi256ELi256ELb1ELb1ELb0ELb0ELb1ELb1EEEEEEEEEvNT_6ParamsE)
        .other          _ZN7cutlass13device_kernelIN5flash19enable_sm80_to_sm89INS1_16FlashAttnFwdSm80INS1_25CollectiveMainloopFwdSm80ILi8ELi1ELb0EN4cute5tupleIJNS5_1CILi128EEENS7_ILi64EEENS7_ILi192EEEEEELi192ENS_10bfloat16_tEfNS_4arch4Sm80ELb0ELb0ELb0ELb1ELb0ELb1ELb1ELb1EEENS1_21CollectiveEpilogueFwdINS6_IJS8_SA_S9_EEENS6_IJNS7_ILi1EEESI_SI_EEESC_SE_Li256ELb1ELb1ELb1ELb0EEENS1_36VarlenDynamicPersistentTileSchedulerILi128ELi64ELi256ELi256ELb1ELb1ELb0ELb0ELb1ELb1EEEEEEEEEvNT_6ParamsE,@"STO_CUDA_ENTRY STV_DEFAULT"
_ZN7cutlass13device_kernelIN5flash19enable_sm80_to_sm89INS1_16FlashAttnFwdSm80INS1_25CollectiveMainloopFwdSm80ILi8ELi1ELb0EN4cute5tupleIJNS5_1CILi128EEENS7_ILi64EEENS7_ILi192EEEEEELi192ENS_10bfloat16_tEfNS_4arch4Sm80ELb0ELb0ELb0ELb1ELb0ELb1ELb1ELb1EEENS1_21CollectiveEpilogueFwdINS6_IJS8_SA_S9_EEENS6_IJNS7_ILi1EEESI_SI_EEESC_SE_Li256ELb1ELb1ELb1ELb0EEENS1_36VarlenDynamicPersistentTileSchedulerILi128ELi64ELi256ELi256ELb1ELb1ELb0ELb0ELb1ELb1EEEEEEEEEvNT_6ParamsE:
[----:B------:R-:W-:Y:S02]  /*0000*/  MOV R1, c[0x0][0x28] ;  /* 0x00000a0000017a02 */ /* 0x000fe40000000f00 */
[----:B------:R-:W1:Y:S01]  /*0010*/  S2R R210, SR_TID.X ;  /* 0x0000000000d27919 */ /* 0x000e620000002100 */
[----:B------:R-:W-:Y:S01]  /*0020*/  ULDC.64 UR6, c[0x0][0x118] ;  /* 0x0000460000067ab9 */ /* 0x000fe20000000a00 */
[----:B------:R-:W-:Y:S01]  /*0030*/  IADD3 R1, R1, -0x10, RZ ;  /* 0xfffffff001017810 */ /* 0x000fe20007ffe0ff */
        /* <DEDUP_REMOVED lines=12> */
[----:B------:R-:W-:-:S03]  /*0100*/  CS2R R4, SRZ ;  /* 0x0000000000047805 */ /* 0x000fc6000001ff00 */
        /* <DEDUP_REMOVED lines=10> */
[C---:B------:R-:W-:Y:S01]  /*01b0*/  ISETP.GE.U32.AND P4, PT, R2.reuse, 0x2, PT ;  /* 0x000000020200780c */ /* 0x040fe20003f86070 */
[----:B-1----:R-:W-:Y:S01]  /*01c0*/  IMAD.MOV.U32 R207, RZ, RZ, RZ ;  /* 0x000000ffffcf7224 */ /* 0x002fe200078e00ff */
[----:B------:R-:W-:-:S02]  /*01d0*/  ISETP.GE.U32.AND P3, PT, R2, 0x4, PT ;  /* 0x000000040200780c */ /* 0x000fc40003f66070 */
[C---:B------:R-:W-:Y:S02]  /*01e0*/  ISETP.GE.U32.AND P2, PT, R2.reuse, 0x8, PT ;  /* 0x000000080200780c */ /* 0x040fe40003f46070 */
[----:B------:R-:W-:Y:S01]  /*01f0*/  ISETP.GE.U32.AND P1, PT, R2, 0x10, PT ;  /* 0x000000100200780c */ /* 0x000fe20003f26070 */
[----:B--2---:R-:W-:-:S05]  /*0200*/  IMAD R0, R5, R4, RZ ;  /* 0x0000000405007224 */ /* 0x004fca00078e02ff */
        /* <DEDUP_REMOVED lines=22> */
.L_x_2611:
        /* <DEDUP_REMOVED lines=15> */
.L_x_2767:
        /* <DEDUP_REMOVED lines=16> */
.L_x_2768:
[----:B--2---:R-:W-:-:S05]  /*0560*/  IMAD R10, R10, c[0x0][0x538], RZ ;  /* 0x00014e000a0a7a24 */ /* 0x004fca00078e02ff */
[----:B------:R-:W-:-:S04]  /*0570*/  IADD3 R0, R10, R0, RZ ;  /* 0x000000000a007210 */ /* 0x000fc80007ffe0ff */
[----:B------:R-:W-:-:S13]  /*0580*/  ISETP.GT.AND P0, PT, R0, UR4, PT ;  /* 0x0000000400007c0c */ /* 0x000fda000bf04270 */
[----:B-1----:R-:W-:Y:S05]  /*0590*/  @!P0 BRA `(.L_x_2611) ;  /* 0xfffffdd000008947 */ /* 0x002fea000383ffff */
.L_x_2607:
[----:B------:R-:W-:-:S05]  /*05a0*/  IADD3 R204, -R10, R0, RZ ;  /* 0x000000000acc7210 */ /* 0x000fca0007ffe1ff */
[----:B------:R-:W-:-:S05]  /*05b0*/  IMAD R0, R6, c[0x0][0x538], R204 ;  /* 0x00014e0006007a24 */ /* 0x000fca00078e02cc */
[----:B------:R-:W-:Y:S01]  /*05c0*/  ISETP.GT.AND P0, PT, R0, UR4, PT ;  /* 0x0000000400007c0c */ /* 0x000fe2000bf04270 */
[----:B------:R-:W-:-:S12]  /*05d0*/  BRA.DIV ~URZ, `(.L_x_2612) ;  /* 0x000166427f007947 */ /* 0x000fd8000b800000 */
[----:B------:R-:W-:-:S04]  /*05e0*/  VOTE.ANY R7, PT, !P0 ;  /* 0x0000000000077806 */ /* 0x000fc800040e0100 */
.L_x_2769:
[----:B------:R1:W2:Y:S01]  /*05f0*/  POPC R0, R7 ;  /* 0x0000000700007309 */ /* 0x0002a20000000000 */
[----:B------:R-:W-:Y:S05]  /*0600*/  BRA.DIV ~URZ, `(.L_x_2613) ;  /* 0x000166527f007947 */ /* 0x000fea000b800000 */
[----:B--2---:R2:W3:Y:S01]  /*0610*/  SHFL.IDX PT, R5, R5, R0, 0x1f ;  /* 0x00001f0005057589 */ /* 0x0044e200000e0000 */
[----:B------:R-:W-:-:S03]  /*0620*/  MOV R8, RZ ;  /* 0x000000ff00087202 */ /* 0x000fc60000000f00 */
[----:B------:R2:W4:Y:S04]  /*0630*/  SHFL.IDX PT, R4, R4, R0, 0x1f ;  /* 0x00001f0004047589 */ /* 0x00052800000e0000 */
.L_x_2770:
[----:B------:R-:W-:Y:S01]  /*0640*/  ISETP.NE.AND P0, PT, R7, RZ, PT ;  /* 0x000000ff0700720c */ /* 0x000fe20003f05270 */
[----:B------:R-:W-:-:S12]  /*0650*/  BSSY B0, `(.L_x_2614) ;  /* 0x0000005000007945 */ /* 0x000fd80003800000 */
[----:B------:R-:W-:Y:S05]  /*0660*/  @!P0 BRA `(.L_x_2615) ;  /* 0x0000003000008947 */ /* 0x000fea0003800000 */
[----:B------:R-:W-:Y:S01]  /*0670*/  IADD3 R8, R0, -0x1, RZ ;  /* 0xffffffff00087810 */ /* 0x000fe20007ffe0ff */
[----:B------:R-:W-:Y:S05]  /*0680*/  BRA.DIV ~URZ, `(.L_x_2616) ;  /* 0x000166b27f007947 */ /* 0x000fea000b800000 */
[----:B------:R1:W2:Y:S02]  /*0690*/  SHFL.IDX PT, R8, R6, R8, 0x1f ;  /* 0x00001f0806087589 */ /* 0x0002a400000e0000 */
.L_x_2615:
[----:B------:R-:W-:Y:S05]  /*06a0*/  BSYNC B0 ;  /* 0x0000000000007941 */ /* 0x000fea0003800000 */
.L_x_2614:
[-C--:B---3--:R-:W-:Y:S01]  /*06b0*/  IABS R3, R5.reuse ;  /* 0x0000000500037213 */ /* 0x088fe20000000000 */
[----:B--2---:R-:W-:Y:S01]  /*06c0*/  IMAD R204, R8, c[0x0][0x538], R204 ;  /* 0x00014e0008cc7a24 */ /* 0x004fe200078e02cc */
[----:B----4-:R-:W-:Y:S02]  /*06d0*/  IABS R10, R4 ;  /* 0x00000004000a7213 */ /* 0x010fe40000000000 */
[----:B-1----:R-:W1:Y:S01]  /*06e0*/  I2F.RP R6, R3 ;  /* 0x0000000300067306 */ /* 0x002e620000209400 */
[----:B------:R-:W-:Y:S02]  /*06f0*/  IABS R8, R5 ;  /* 0x0000000500087213 */ /* 0x000fe40000000000 */
[----:B------:R-:W-:Y:S02]  /*0700*/  IADD3 R205, -R204, UR4, RZ ;  /* 0x00000004cccd7c10 */ /* 0x000fe4000fffe1ff */
[----:B------:R-:W-:Y:S01]  /*0710*/  IADD3 R207, R0, R207, RZ ;  /* 0x000000cf00cf7210 */ /* 0x000fe20007ffe0ff */
[----:B------:R-:W-:Y:S01]  /*0720*/  IMAD.MOV R8, RZ, RZ, -R8 ;  /* 0x000000ffff087224 */ /* 0x000fe200078e0a08 */
        /* <DEDUP_REMOVED lines=10> */
[----:B------:R-:W-:-:S04]  /*07d0*/  IMAD R11, R11, R3, RZ ;  /* 0x000000030b0b7224 */ /* 0x000fc800078e02ff */
[----:B------:R-:W-:Y:S01]  /*07e0*/  IMAD.HI.U32 R11, R7, R11, R6 ;  /* 0x0000000b070b7227 */ /* 0x000fe200078e0006 */
[----:B--2---:R-:W-:-:S05]  /*07f0*/  MOV R12, RZ ;  /* 0x000000ff000c7202 */ /* 0x004fca0000000f00 */
[----:B------:R-:W-:-:S04]  /*0800*/  IMAD.HI.U32 R7, R11, R9, RZ ;  /* 0x000000090b077227 */ /* 0x000fc800078e00ff */
[----:B------:R-:W-:-:S05]  /*0810*/  IMAD R8, R7, R8, R9 ;  /* 0x0000000807087224 */ /* 0x000fca00078e0209 */
[----:B------:R-:W-:-:S13]  /*0820*/  ISETP.GT.U32.AND P0, PT, R3, R8, PT ;  /* 0x000000080300720c */ /* 0x000fda0003f04070 */
[----:B------:R-:W-:Y:S01]  /*0830*/  @!P0 IMAD.IADD R8, R8, 0x1, -R3 ;  /* 0x0000000108088824 */ /* 0x000fe200078e0a03 */
[----:B------:R-:W-:Y:S02]  /*0840*/  @!P0 IADD3 R7, R7, 0x1, RZ ;  /* 0x0000000107078810 */ /* 0x000fe40007ffe0ff */
[----:B------:R-:W-:Y:S02]  /*0850*/  ISETP.NE.AND P0, PT, R5, RZ, PT ;  /* 0x000000ff0500720c */ /* 0x000fe40003f05270 */
[----:B------:R-:W-:Y:S01]  /*0860*/  ISETP.GE.U32.AND P2, PT, R8, R3, PT ;  /* 0x000000030800720c */ /* 0x000fe20003f46070 */
[----:B---3--:R-:W-:Y:S01]  /*0870*/  IMAD.MOV R8, RZ, RZ, -R13 ;  /* 0x000000ffff087224 */ /* 0x008fe200078e0a0d */
        /* <DEDUP_REMOVED lines=29> */
.L_x_2608:
[----:B------:R-:W-:Y:S01]  /*0a50*/  IMAD.MOV.U32 R205, RZ, RZ, RZ ;  /* 0x000000ffffcd7224 */ /* 0x000fe200078e00ff */
[----:B------:R-:W-:Y:S01]  /*0a60*/  MOV R206, RZ ;  /* 0x000000ff00ce7202 */ /* 0x000fe20000000f00 */
[----:B------:R-:W-:Y:S01]  /*0a70*/  IMAD.U32 R204, RZ, RZ, UR4 ;  /* 0x00000004ffcc7e24 */ /* 0x000fe2000f8e00ff */
[----:B------:R-:W-:Y:S02]  /*0a80*/  MOV R207, c[0x0][0x53c] ;  /* 0x00014f0000cf7a02 */ /* 0x000fe40000000f00 */
.L_x_2617:
[----:B------:R-:W-:Y:S01]  /*0a90*/  ISETP.NE.AND P0, PT, R2, RZ, PT ;  /* 0x000000ff0200720c */ /* 0x000fe20003f05270 */
[----:B------:R-:W-:-:S12]  /*0aa0*/  WARPSYNC 0xffffffff ;  /* 0xffffffff00007948 */ /* 0x000fd80003800000 */
[----:B------:R1:W-:Y:S04]  /*0ab0*/  @!P0 STS.128 [0x18100], R204 ;  /* 0x018100ccff008388 */ /* 0x0003e80000000c00 */
[----:B------:R-:W-:Y:S06]  /*0ac0*/  BAR.ARV 0x5, 0x100 ;  /* 0x0144000000007b1d */ /* 0x000fec0000002000 */
.L_x_2606:
[----:B-1----:R-:W-:-:S13]  /*0ad0*/  ISETP.GE.AND P0, PT, R207, c[0x0][0x53c], PT ;  /* 0x00014f00cf007a0c */ /* 0x002fda0003f06270 */
[----:B------:R-:W-:Y:S05]  /*0ae0*/  @P0 EXIT ;  /* 0x000000000000094d */ /* 0x000fea0003800000 */
[----:B------:R-:W-:-:S04]  /*0af0*/  SHF.R.S32.HI R219, RZ, 0x1f, R210 ;  /* 0x0000001fffdb7819 */ /* 0x000fc800000114d2 */
[CC--:B------:R-:W-:Y:S02]  /*0b00*/  LEA.HI R5, R219.reuse, R210.reuse, RZ, 0x3 ;  /* 0x000000d2db057211 */ /* 0x0c0fe400078f18ff */
[----:B------:R-:W-:Y:S02]  /*0b10*/  LEA.HI R7, R219, R210, RZ, 0x4 ;  /* 0x000000d2db077211 */ /* 0x000fe400078f20ff */
[----:B------:R-:W-:Y:S02]  /*0b20*/  LOP3.LUT R221, R5, 0xfffffff8, RZ, 0xc0, !PT ;  /* 0xfffffff805dd7812 */ /* 0x000fe400078ec0ff */
[----:B------:R-:W-:Y:S02]  /*0b30*/  SHF.R.S32.HI R4, RZ, 0x4, R7 ;  /* 0x00000004ff047819 */ /* 0x000fe40000011407 */
[C---:B------:R-:W-:Y:S01]  /*0b40*/  LOP3.LUT R6, R7.reuse, 0xfffffff0, RZ, 0xc0, !PT ;  /* 0xfffffff007067812 */ /* 0x040fe200078ec0ff */
[----:B------:R-:W-:Y:S01]  /*0b50*/  IMAD.IADD R221, R210, 0x1, -R221 ;  /* 0x00000001d2dd7824 */ /* 0x000fe200078e0add */
[----:B------:R-:W-:-:S02]  /*0b60*/  LEA.HI R7, R7, R4, RZ, 0x1 ;  /* 0x0000000407077211 */ /* 0x000fc400078f08ff */
[----:B------:R-:W-:Y:S01]  /*0b70*/  LEA.HI R223, R219, R210, RZ, 0x2 ;  /* 0x000000d2dbdf7211 */ /* 0x000fe200078f10ff */
[----:B------:R-:W-:Y:S01]  /*0b80*/  IMAD.SHL.U32 R0, R221, 0x40, RZ ;  /* 0x00000040dd007824 */ /* 0x000fe200078e00ff */
[----:B------:R-:W-:Y:S01]  /*0b90*/  LOP3.LUT R7, R7, 0xfffffffe, RZ, 0xc0, !PT ;  /* 0xfffffffe07077812 */ /* 0x000fe200078ec0ff */
[----:B------:R-:W-:Y:S01]  /*0ba0*/  IMAD.IADD R6, R210, 0x1, -R6 ;  /* 0x00000001d2067824 */ /* 0x000fe200078e0a06 */
[----:B------:R-:W-:Y:S01]  /*0bb0*/  SHF.R.S32.HI R226, RZ, 0x3, R5 ;  /* 0x00000003ffe27819 */ /* 0x000fe20000011405 */
[----:B------:R-:W-:Y:S01]  /*0bc0*/  IMAD.SHL.U32 R246, R221, 0x8, RZ ;  /* 0x00000008ddf67824 */ /* 0x000fe200078e00ff */
[----:B------:R-:W-:Y:S01]  /*0bd0*/  LOP3.LUT R0, R0, 0x1c0, RZ, 0xc0, !PT ;  /* 0x000001c000007812 */ /* 0x000fe200078ec0ff */
[----:B------:R-:W-:Y:S01]  /*0be0*/  IMAD.IADD R7, R4, 0x1, -R7 ;  /* 0x0000000104077824 */ /* 0x000fe200078e0a07 */
[----:B------:R-:W-:Y:S01]  /*0bf0*/  SHF.R.S32.HI R225, RZ, 0x2, R223 ;  /* 0x00000002ffe17819 */ /* 0x000fe200000114df */
[----:B------:R-:W-:Y:S01]  /*0c00*/  IMAD.SHL.U32 R217, R226, 0x40, RZ ;  /* 0x00000040e2d97824 */ /* 0x000fe200078e00ff */
[----:B------:R-:W-:-:S02]  /*0c10*/  LOP3.LUT R5, R0, 0x8, R5, 0xf8, !PT ;  /* 0x0000000800057812 */ /* 0x000fc400078ef805 */
[----:B------:R-:W-:Y:S02]  /*0c20*/  SHF.R.S32.HI R224, RZ, 0x1f, R223 ;  /* 0x0000001fffe07819 */ /* 0x000fe400000114df */
[CC--:B------:R-:W-:Y:S02]  /*0c30*/  LEA.HI R4, R219.reuse, R210.reuse, RZ, 0x6 ;  /* 0x000000d2db047211 */ /* 0x0c0fe400078f30ff */
[----:B------:R-:W-:Y:S02]  /*0c40*/  SHF.R.U32.HI R0, RZ, 0x3, R0 ;  /* 0x00000003ff007819 */ /* 0x000fe40000011600 */
[----:B------:R-:W-:Y:S01]  /*0c50*/  LEA.HI R219, R219, R210, RZ, 0x5 ;  /* 0x000000d2dbdb7211 */ /* 0x000fe200078f28ff */
[----:B------:R-:W-:Y:S01]  /*0c60*/  IMAD.SHL.U32 R4, R4, 0x8, RZ ;  /* 0x0000000804047824 */ /* 0x000fe200078e00ff */
[----:B------:R-:W-:Y:S02]  /*0c70*/  LEA.HI R224, R224, R225, RZ, 0x3 ;  /* 0x000000e1e0e07211 */ /* 0x000fe400078f18ff */
[----:B------:R-:W-:-:S02]  /*0c80*/  LOP3.LUT R0, R5, R0, RZ, 0x3c, !PT ;  /* 0x0000000005007212 */ /* 0x000fc400078e3cff */
[--C-:B------:R-:W-:Y:S02]  /*0c90*/  SHF.R.S32.HI R220, RZ, 0x5, R219.reuse ;  /* 0x00000005ffdc7819 */ /* 0x100fe400000114db */
[----:B------:R-:W-:Y:S01]  /*0ca0*/  SHF.R.S32.HI R5, RZ, 0x1f, R219 ;  /* 0x0000001fff057819 */ /* 0x000fe200000114db */
[----:B------:R-:W-:Y:S01]  /*0cb0*/  IMAD R0, R7, 0x200, R0 ;  /* 0x0000020007007824 */ /* 0x000fe200078e0200 */
[----:B------:R-:W-:Y:S01]  /*0cc0*/  LOP3.LUT R223, R223, 0xfffffffc, RZ, 0xc0, !PT ;  /* 0xfffffffcdfdf7812 */ /* 0x000fe200078ec0ff */
[----:B------:R-:W-:Y:S01]  /*0cd0*/  IMAD.SHL.U32 R7, R7, 0x8, RZ ;  /* 0x0000000807077824 */ /* 0x000fe200078e00ff */
[----:B------:R-:W-:Y:S02]  /*0ce0*/  LOP3.LUT R219, R219, 0xffffffe0, RZ, 0xc0, !PT ;  /* 0xffffffe0dbdb7812 */ /* 0x000fe400078ec0ff */
[----:B------:R-:W-:Y:S01]  /*0cf0*/  LOP3.LUT R217, R217, 0x1c0, RZ, 0xc0, !PT ;  /* 0x000001c0d9d97812 */ /* 0x000fe200078ec0ff */
[----:B------:R-:W-:Y:S01]  /*0d00*/  IMAD.IADD R223, R210, 0x1, -R223 ;  /* 0x00000001d2df7824 */ /* 0x000fe200078e0adf */
[----:B------:R-:W-:Y:S01]  /*0d10*/  LOP3.LUT R224, R224, 0xfffffff8, RZ, 0xc0, !PT ;  /* 0xfffffff8e0e07812 */ /* 0x000fe200078ec0ff */
[----:B------:R-:W-:Y:S01]  /*0d20*/  IMAD.IADD R219, R210, 0x1, -R219 ;  /* 0x00000001d2db7824 */ /* 0x000fe200078e0adb */
[----:B------:R-:W-:Y:S01]  /*0d30*/  SHF.R.S32.HI R2, RZ, 0x1f, R6 ;  /* 0x0000001fff027819 */ /* 0x000fe20000011406 */
[----:B------:R-:W-:Y:S01]  /*0d40*/  IMAD.SHL.U32 R138, R223, 0x4, RZ ;  /* 0x00000004df8a7824 */ /* 0x000fe200078e00ff */
[----:B------:R-:W-:Y:S01]  /*0d50*/  LOP3.LUT R3, R217, 0x38, R246, 0xf8, !PT ;  /* 0x00000038d9037812 */ /* 0x000fe200078ef8f6 */
[----:B------:R-:W-:Y:S01]  /*0d60*/  IMAD.IADD R224, R225, 0x1, -R224 ;  /* 0x00000001e1e07824 */ /* 0x000fe200078e0ae0 */
[----:B------:R-:W-:Y:S01]  /*0d70*/  SHF.R.U32.HI R217, RZ, 0x3, R217 ;  /* 0x00000003ffd97819 */ /* 0x000fe200000116d9 */
[----:B------:R-:W-:Y:S01]  /*0d80*/  IMAD.SHL.U32 R140, R223, 0x8, RZ ;  /* 0x00000008df8c7824 */ /* 0x000fe200078e00ff */
[----:B------:R-:W-:-:S02]  /*0d90*/  LEA.HI R2, R2, R6, RZ, 0x3 ;  /* 0x0000000602027211 */ /* 0x000fc400078f18ff */
[----:B------:R-:W-:Y:S02]  /*0da0*/  LOP3.LUT R217, R3, R217, RZ, 0x3c, !PT ;  /* 0x000000d903d97212 */ /* 0x000fe400078e3cff */
[----:B------:R-:W-:Y:S02]  /*0db0*/  LEA.HI R5, R5, R220, RZ, 0x3 ;  /* 0x000000dc05057211 */ /* 0x000fe400078f18ff */
[----:B------:R-:W-:Y:S02]  /*0dc0*/  SHF.R.S32.HI R218, RZ, 0x1f, R219 ;  /* 0x0000001fffda7819 */ /* 0x000fe400000114db */
[C---:B------:R-:W-:Y:S01]  /*0dd0*/  LOP3.LUT R3, R2.reuse, 0xfffffff8, RZ, 0xc0, !PT ;  /* 0xfffffff802037812 */ /* 0x040fe200078ec0ff */
[----:B------:R-:W-:Y:S01]  /*0de0*/  IMAD.SHL.U32 R2, R2, 0x40, RZ ;  /* 0x0000004002027824 */ /* 0x000fe200078e00ff */
[----:B------:R-:W-:Y:S02]  /*0df0*/  LOP3.LUT R9, R224, 0x1, RZ, 0xc0, !PT ;  /* 0x00000001e0097812 */ /* 0x000fe400078ec0ff */
[----:B------:R-:W-:Y:S01]  /*0e00*/  LOP3.LUT R5, R5, 0xffffff8, RZ, 0xc0, !PT ;  /* 0x0ffffff805057812 */ /* 0x000fe200078ec0ff */
[----:B------:R-:W-:Y:S01]  /*0e10*/  IMAD.IADD R3, R6, 0x1, -R3 ;  /* 0x0000000106037824 */ /* 0x000fe200078e0a03 */
[----:B------:R-:W-:-:S02]  /*0e20*/  LEA.HI R218, R218, R219, RZ, 0x2 ;  /* 0x000000dbdada7211 */ /* 0x000fc400078f10ff */
[----:B------:R-:W-:Y:S01]  /*0e30*/  IADD3 R135, R138, 0x40, RZ ;  /* 0x000000408a877810 */ /* 0x000fe20007ffe0ff */
[----:B------:R-:W-:Y:S01]  /*0e40*/  IMAD.IADD R5, R220, 0x1, -R5 ;  /* 0x00000001dc057824 */ /* 0x000fe200078e0a05 */
[----:B------:R-:W-:Y:S02]  /*0e50*/  ISETP.NE.U32.AND P0, PT, R9, 0x1, PT ;  /* 0x000000010900780c */ /* 0x000fe40003f05070 */
[C---:B------:R-:W-:Y:S02]  /*0e60*/  IADD3 R136, R138.reuse, 0x20, RZ ;  /* 0x000000208a887810 */ /* 0x040fe40007ffe0ff */
[----:B------:R-:W-:Y:S01]  /*0e70*/  LOP3.LUT R217, R217, 0x7ffffe00, R4, 0xf8, !PT ;  /* 0x7ffffe00d9d97812 */ /* 0x000fe200078ef804 */
[C---:B------:R-:W-:Y:S01]  /*0e80*/  IMAD.IADD R4, R138.reuse, 0x1, R135 ;  /* 0x000000018a047824 */ /* 0x040fe200078e0287 */
[----:B------:R-:W-:Y:S01]  /*0e90*/  SHF.R.S32.HI R218, RZ, 0x2, R218 ;  /* 0x00000002ffda7819 */ /* 0x000fe200000114da */
[----:B------:R-:W-:Y:S01]  /*0ea0*/  IMAD.IADD R8, R138, 0x1, R136 ;  /* 0x000000018a087824 */ /* 0x000fe200078e0288 */
[C---:B------:R-:W-:Y:S01]  /*0eb0*/  R2P PR, R224.reuse, 0x6 ;  /* 0x00000006e0007804 */ /* 0x040fe20000000000 */
[----:B------:R-:W-:Y:S01]  /*0ec0*/  IMAD.SHL.U32 R224, R224, 0x40, RZ ;  /* 0x00000040e0e07824 */ /* 0x000fe200078e00ff */
[----:B------:R-:W-:Y:S01]  /*0ed0*/  LOP3.LUT P6, RZ, R3, 0x2, RZ, 0xc0, !PT ;  /* 0x0000000203ff7812 */ /* 0x000fe200078cc0ff */
[----:B------:R-:W-:Y:S01]  /*0ee0*/  IMAD R218, R5, 0x10, R218 ;  /* 0x0000001005da7824 */ /* 0x000fe200078e02da */
[C---:B------:R-:W-:Y:S01]  /*0ef0*/  LOP3.LUT P5, RZ, R3.reuse, 0x4, RZ, 0xc0, !PT ;  /* 0x0000000403ff7812 */ /* 0x040fe200078ac0ff */
[----:B------:R-:W-:Y:S01]  /*0f00*/  IMAD.SHL.U32 R3, R3, 0x40, RZ ;  /* 0x0000004003037824 */ /* 0x000fe200078e00ff */
[----:B------:R-:W-:Y:S01]  /*0f10*/  IADD3 R216, R225, 0x40, RZ ;  /* 0x00000040e1d87810 */ /* 0x000fe20007ffe0ff */
[----:B------:R-:W-:Y:S01]  /*0f20*/  IMAD.SHL.U32 R217, R217, 0x2, RZ ;  /* 0x00000002d9d97824 */ /* 0x000fe200078e00ff */
[----:B------:R-:W-:-:S02]  /*0f30*/  SHF.R.S32.HI R5, RZ, 0x1f, R4 ;  /* 0x0000001fff057819 */ /* 0x000fc40000011404 */
[----:B------:R-:W-:Y:S01]  /*0f40*/  LOP3.LUT R224, R224, 0x1c0, RZ, 0xc0, !PT ;  /* 0x000001c0e0e07812 */ /* 0x000fe200078ec0ff */
[----:B------:R-:W-:Y:S01]  /*0f50*/  IMAD.SHL.U32 R215, R216, 0x40, RZ ;  /* 0x00000040d8d77824 */ /* 0x000fe200078e00ff */
[----:B------:R-:W-:Y:S02]  /*0f60*/  SHF.R.S32.HI R6, RZ, 0x1f, R8 ;  /* 0x0000001fff067819 */ /* 0x000fe40000011408 */
[----:B------:R-:W-:Y:S02]  /*0f70*/  LOP3.LUT R3, R3, 0x1c0, RZ, 0xc0, !PT ;  /* 0x000001c003037812 */ /* 0x000fe400078ec0ff */
[----:B------:R-:W-:Y:S02]  /*0f80*/  SHF.R.S32.HI R214, RZ, 0x1f, R216 ;  /* 0x0000001fffd67819 */ /* 0x000fe400000114d8 */
[CC--:B------:R-:W-:Y:S02]  /*0f90*/  LEA.HI R231, R5.reuse, R4.reuse, RZ, 0x3 ;  /* 0x0000000405e77211 */ /* 0x0c0fe400078f18ff */
[----:B------:R-:W-:Y:S01]  /*0fa0*/  LEA.HI R5, R5, R4, RZ, 0x6 ;  /* 0x0000000405057211 */ /* 0x000fe200078f30ff */
[C---:B------:R-:W-:Y:S01]  /*0fb0*/  IMAD.SHL.U32 R4, R220.reuse, 0x400, RZ ;  /* 0x00000400dc047824 */ /* 0x040fe200078e00ff */
[----:B------:R-:W-:Y:S01]  /*0fc0*/  SHF.R.U32.HI R222, RZ, 0x3, R224 ;  /* 0x00000003ffde7819 */ /* 0x000fe200000116e0 */
[----:B------:R-:W-:Y:S01]  /*0fd0*/  IMAD.SHL.U32 R220, R220, 0x200, RZ ;  /* 0x00000200dcdc7824 */ /* 0x000fe200078e00ff */
[CC--:B------:R-:W-:Y:S01]  /*0fe0*/  LEA.HI R232, R6.reuse, R8.reuse, RZ, 0x3 ;  /* 0x0000000806e87211 */ /* 0x0c0fe200078f18ff */
[----:B------:R-:W-:Y:S01]  /*0ff0*/  IMAD.SHL.U32 R5, R5, 0x80, RZ ;  /* 0x0000008005057824 */ /* 0x000fe200078e00ff */
[----:B------:R-:W-:Y:S01]  /*1000*/  LEA.HI R6, R6, R8, RZ, 0x6 ;  /* 0x0000000806067211 */ /* 0x000fe200078f30ff */
[----:B------:R-:W-:Y:S01]  /*1010*/  IMAD R8, R223, 0x2, R4 ;  /* 0x00000002df087824 */ /* 0x000fe200078e0204 */
[----:B------:R-:W-:-:S02]  /*1020*/  LOP3.LUT R7, R3, 0x8, R7, 0xf8, !PT ;  /* 0x0000000803077812 */ /* 0x000fc400078ef807 */
[----:B------:R-:W-:Y:S01]  /*1030*/  LEA.HI R214, R214, R216, RZ, 0x3 ;  /* 0x000000d8d6d67211 */ /* 0x000fe200078f18ff */
[----:B------:R-:W-:Y:S01]  /*1040*/  IMAD.SHL.U32 R6, R6, 0x80, RZ ;  /* 0x0000008006067824 */ /* 0x000fe200078e00ff */
[----:B------:R-:W-:Y:S02]  /*1050*/  SHF.R.U32.HI R3, RZ, 0x3, R3 ;  /* 0x00000003ff037819 */ /* 0x000fe40000011603 */
[----:B------:R-:W-:Y:S01]  /*1060*/  LOP3.LUT R235, R222, R224, RZ, 0xfc, !PT ;  /* 0x000000e0deeb7212 */ /* 0x000fe200078efcff */
[----:B------:R-:W-:Y:S01]  /*1070*/  IMAD.SHL.U32 R214, R214, 0x40, RZ ;  /* 0x00000040d6d67824 */ /* 0x000fe200078e00ff */
[----:B------:R-:W-:Y:S02]  /*1080*/  LOP3.LUT R215, R215, 0x1c0, RZ, 0xc0, !PT ;  /* 0x000001c0d7d77812 */ /* 0x000fe400078ec0ff */
[----:B------:R-:W-:Y:S01]  /*1090*/  LOP3.LUT R3, R7, R3, RZ, 0x3c, !PT ;  /* 0x0000000307037212 */ /* 0x000fe200078e3cff */
[----:B------:R-:W-:Y:S01]  /*10a0*/  IMAD.IADD R235, R8, 0x1, R235 ;  /* 0x0000000108eb7824 */ /* 0x000fe200078e02eb */
[----:B------:R-:W-:-:S02]  /*10b0*/  LOP3.LUT R2, R2, 0xfffffe00, RZ, 0xc0, !PT ;  /* 0xfffffe0002027812 */ /* 0x000fc400078ec0ff */
[--C-:B------:R-:W-:Y:S02]  /*10c0*/  LOP3.LUT R234, R224, 0x38, R232.reuse, 0xf8, !PT ;  /* 0x00000038e0ea7812 */ /* 0x100fe400078ef8e8 */
[----:B------:R-:W-:Y:S02]  /*10d0*/  SHF.R.U32.HI R213, RZ, 0x3, R215 ;  /* 0x00000003ffd57819 */ /* 0x000fe400000116d7 */
[----:B------:R-:W-:Y:S02]  /*10e0*/  LOP3.LUT R232, R215, 0x38, R232, 0xf8, !PT ;  /* 0x00000038d7e87812 */ /* 0x000fe400078ef8e8 */
[----:B------:R-:W-:Y:S02]  /*10f0*/  LOP3.LUT P4, RZ, R221, 0x2, RZ, 0xc0, !PT ;  /* 0x00000002ddff7812 */ /* 0x000fe4000788c0ff */
[----:B------:R-:W-:Y:S02]  /*1100*/  IADD3 R4, R3, R2, R4 ;  /* 0x0000000203047210 */ /* 0x000fe40007ffe004 */
[----:B------:R-:W-:-:S02]  /*1110*/  LOP3.LUT R214, R214, 0xfffffe00, RZ, 0xc0, !PT ;  /* 0xfffffe00d6d67812 */ /* 0x000fc400078ec0ff */
[----:B------:R-:W-:Y:S02]  /*1120*/  LOP3.LUT R6, R6, 0xffffe000, RZ, 0xc0, !PT ;  /* 0xffffe00006067812 */ /* 0x000fe400078ec0ff */
[----:B------:R-:W-:Y:S02]  /*1130*/  LOP3.LUT R234, R234, R222, RZ, 0x3c, !PT ;  /* 0x000000deeaea7212 */ /* 0x000fe400078e3cff */
[----:B------:R-:W-:Y:S02]  /*1140*/  LOP3.LUT R232, R232, R213, RZ, 0x3c, !PT ;  /* 0x000000d5e8e87212 */ /* 0x000fe400078e3cff */
[----:B------:R-:W-:Y:S01]  /*1150*/  LOP3.LUT R3, R3, R2, RZ, 0xfc, !PT ;  /* 0x0000000203037212 */ /* 0x000fe200078efcff */
[----:B------:R-:W-:Y:S01]  /*1160*/  IMAD.MOV.U32 R2, RZ, RZ, 0x20 ;  /* 0x00000020ff027424 */ /* 0x000fe200078e00ff */
[--C-:B------:R-:W-:Y:S02]  /*1170*/  LOP3.LUT R233, R224, 0x38, R231.reuse, 0xf8, !PT ;  /* 0x00000038e0e97812 */ /* 0x100fe400078ef8e7 */
[----:B------:R-:W-:-:S02]  /*1180*/  LOP3.LUT R231, R215, 0x38, R231, 0xf8, !PT ;  /* 0x00000038d7e77812 */ /* 0x000fc400078ef8e7 */
[----:B------:R-:W-:Y:S02]  /*1190*/  LOP3.LUT R230, R224, 0x18, R140, 0xf8, !PT ;  /* 0x00000018e0e67812 */ /* 0x000fe400078ef88c */
[----:B------:R-:W-:Y:S02]  /*11a0*/  LEA R235, R235, 0x80, 0x1 ;  /* 0x00000080ebeb7811 */ /* 0x000fe400078e08ff */
[-C--:B------:R-:W-:Y:S02]  /*11b0*/  IADD3 R234, R234, R6.reuse, R220 ;  /* 0x00000006eaea7210 */ /* 0x080fe40007ffe0dc */
[----:B------:R-:W-:Y:S01]  /*11c0*/  IADD3 R232, R232, R6, R214 ;  /* 0x00000006e8e87210 */ /* 0x000fe20007ffe0d6 */
[----:B------:R-:W-:Y:S01]  /*11d0*/  IMAD.MOV.U32 R6, RZ, RZ, 0x40 ;  /* 0x00000040ff067424 */ /* 0x000fe200078e00ff */
[----:B------:R-:W-:Y:S02]  /*11e0*/  LOP3.LUT R5, R5, 0xffffe000, RZ, 0xc0, !PT ;  /* 0xffffe00005057812 */ /* 0x000fe400078ec0ff */
[----:B------:R-:W-:-:S02]  /*11f0*/  LOP3.LUT R233, R233, R222, RZ, 0x3c, !PT ;  /* 0x000000dee9e97212 */ /* 0x000fc400078e3cff */
[----:B------:R-:W-:Y:S02]  /*1200*/  LOP3.LUT R231, R231, R213, RZ, 0x3c, !PT ;  /* 0x000000d5e7e77212 */ /* 0x000fe400078e3cff */
[----:B------:R-:W-:Y:S02]  /*1210*/  SEL R239, R2, 0xffffffe0, !P1 ;  /* 0xffffffe002ef7807 */ /* 0x000fe40004800000 */
[----:B------:R-:W-:Y:S02]  /*1220*/  LEA R200, R0, 0x6100, 0x1 ;  /* 0x0000610000c87811 */ /* 0x000fe400078e08ff */
[----:B------:R-:W-:Y:S01]  /*1230*/  LOP3.LUT R230, R220, R230, R222, 0xf6, !PT ;  /* 0x000000e6dce67212 */ /* 0x000fe200078ef6de */
[C---:B------:R-:W-:Y:S01]  /*1240*/  IMAD.IADD R236, R235.reuse, 0x1, R239 ;  /* 0x00000001ebec7824 */ /* 0x040fe200078e02ef */
[----:B------:R-:W-:Y:S02]  /*1250*/  IADD3 R228, R235, -0x10, RZ ;  /* 0xfffffff0ebe47810 */ /* 0x000fe40007ffe0ff */
[C---:B------:R-:W-:Y:S01]  /*1260*/  LOP3.LUT P3, RZ, R221.reuse, 0x4, RZ, 0xc0, !PT ;  /* 0x00000004ddff7812 */ /* 0x040fe2000786c0ff */
[----:B------:R-:W-:Y:S01]  /*1270*/  IMAD R221, R221, 0x20, R226 ;  /* 0x00000020dddd7824 */ /* 0x000fe200078e02e2 */
[----:B------:R-:W-:-:S02]  /*1280*/  SEL R2, R2, 0xffffffe0, !P6 ;  /* 0xffffffe002027807 */ /* 0x000fc40007000000 */
[----:B------:R-:W-:Y:S02]  /*1290*/  @P0 IADD3 R228, R235, 0x10, RZ ;  /* 0x00000010ebe40810 */ /* 0x000fe40007ffe0ff */
[----:B------:R-:W-:Y:S02]  /*12a0*/  LEA R201, R4, 0xc100, 0x1 ;  /* 0x0000c10004c97811 */ /* 0x000fe400078e08ff */
[----:B------:R-:W-:Y:S01]  /*12b0*/  LEA R194, R3, 0x100, 0x1 ;  /* 0x0000010003c27811 */ /* 0x000fe200078e08ff */
[----:B------:R-:W-:Y:S01]  /*12c0*/  IMAD.IADD R239, R239, 0x1, R228 ;  /* 0x00000001efef7824 */ /* 0x000fe200078e02e4 */
[-C--:B------:R-:W-:Y:S01]  /*12d0*/  IADD3 R233, R233, R5.reuse, R220 ;  /* 0x00000005e9e97210 */ /* 0x080fe20007ffe0dc */
[----:B------:R-:W-:Y:S01]  /*12e0*/  IMAD.IADD R199, R201, 0x1, R2 ;  /* 0x00000001c9c77824 */ /* 0x000fe200078e0202 */
[----:B------:R-:W-:Y:S01]  /*12f0*/  IADD3 R231, R231, R5, R214 ;  /* 0x00000005e7e77210 */ /* 0x000fe20007ffe0d6 */
[----:B------:R-:W-:Y:S01]  /*1300*/  IMAD.IADD R193, R2, 0x1, R194 ;  /* 0x0000000102c17824 */ /* 0x000fe200078e02c2 */
[----:B------:R-:W-:-:S02]  /*1310*/  SEL R242, R6, 0xffffffc0, !P2 ;  /* 0xffffffc006f27807 */ /* 0x000fc40005000000 */
[----:B------:R-:W-:Y:S02]  /*1320*/  IADD3 R198, R200, 0x20, RZ ;  /* 0x00000020c8c67810 */ /* 0x000fe40007ffe0ff */
[----:B------:R-:W-:Y:S01]  /*1330*/  LEA R230, R230, 0x100, 0x1 ;  /* 0x00000100e6e67811 */ /* 0x000fe200078e08ff */
[----:B------:R-:W-:Y:S01]  /*1340*/  IMAD.IADD R235, R235, 0x1, R242 ;  /* 0x00000001ebeb7824 */ /* 0x000fe200078e02f2 */
[----:B------:R-:W-:Y:S01]  /*1350*/  SEL R5, R6, 0xffffffc0, !P3 ;  /* 0xffffffc006057807 */ /* 0x000fe20005800000 */
[----:B------:R-:W-:Y:S01]  /*1360*/  IMAD.IADD R237, R242, 0x1, R236 ;  /* 0x00000001f2ed7824 */ /* 0x000fe200078e02ec */
[----:B------:R-:W-:Y:S01]  /*1370*/  SEL R0, R6, 0xffffffc0, !P5 ;  /* 0xffffffc006007807 */ /* 0x000fe20006800000 */
[----:B------:R-:W-:Y:S01]  /*1380*/  IMAD.IADD R229, R230, 0x1, R242 ;  /* 0x00000001e6e57824 */ /* 0x000fe200078e02f2 */
[----:B------:R-:W-:Y:S01]  /*1390*/  @P4 IADD3 R198, R200, -0x20, RZ ;  /* 0xffffffe0c8c64810 */ /* 0x000fe20007ffe0ff */
[----:B------:R-:W-:Y:S01]  /*13a0*/  IMAD.IADD R238, R242, 0x1, R228 ;  /* 0x00000001f2ee7824 */ /* 0x000fe200078e02e4 */
[----:B------:R-:W-:Y:S01]  /*13b0*/  SHF.R.S32.HI R141, RZ, 0x1f, R140 ;  /* 0x0000001fff8d7819 */ /* 0x000fe2000001148c */
[----:B------:R-:W-:Y:S01]  /*13c0*/  IMAD.IADD R196, R200, 0x1, R5 ;  /* 0x00000001c8c47824 */ /* 0x000fe200078e0205 */
[C---:B------:R-:W-:Y:S01]  /*13d0*/  IADD3 R134, R138.reuse, 0x10, RZ ;  /* 0x000000108a867810 */ /* 0x040fe20007ffe0ff */
[----:B------:R-:W-:Y:S01]  /*13e0*/  IMAD.IADD R187, R5, 0x1, R198 ;  /* 0x0000000105bb7824 */ /* 0x000fe200078e02c6 */
[C---:B------:R-:W-:Y:S01]  /*13f0*/  IADD3 R133, R138.reuse, 0x30, RZ ;  /* 0x000000308a857810 */ /* 0x040fe20007ffe0ff */
[----:B------:R-:W-:Y:S01]  /*1400*/  IMAD.IADD R197, R201, 0x1, R0 ;  /* 0x00000001c9c57824 */ /* 0x000fe200078e0200 */
[----:B------:R-:W-:Y:S01]  /*1410*/  IADD3 R132, R138, 0x50, RZ ;  /* 0x000000508a847810 */ /* 0x000fe20007ffe0ff */
[----:B------:R-:W-:Y:S01]  /*1420*/  IMAD.IADD R192, R0, 0x1, R194 ;  /* 0x0000000100c07824 */ /* 0x000fe200078e02c2 */
[C---:B------:R-:W-:Y:S01]  /*1430*/  IADD3 R212, R246.reuse, 0x40, RZ ;  /* 0x00000040f6d47810 */ /* 0x040fe20007ffe0ff */
[----:B------:R-:W-:Y:S01]  /*1440*/  IMAD.IADD R195, R199, 0x1, R0 ;  /* 0x00000001c7c37824 */ /* 0x000fe200078e0200 */
[----:B------:R-:W-:Y:S01]  /*1450*/  IADD3 R211, R246, 0x80, RZ ;  /* 0x00000080f6d37810 */ /* 0x000fe20007ffe0ff */
[----:B------:R-:W-:Y:S01]  /*1460*/  IMAD.IADD R191, R0, 0x1, R193 ;  /* 0x0000000100bf7824 */ /* 0x000fe200078e02c1 */
[----:B------:R-:W-:Y:S01]  /*1470*/  LEA R234, R234, 0xc100, 0x1 ;  /* 0x0000c100eaea7811 */ /* 0x000fe200078e08ff */
[----:B------:R-:W-:Y:S01]  /*1480*/  IMAD.IADD R242, R242, 0x1, R239 ;  /* 0x00000001f2f27824 */ /* 0x000fe200078e02ef */
[----:B------:R-:W-:-:S02]  /*1490*/  LEA R232, R232, 0xc100, 0x1 ;  /* 0x0000c100e8e87811 */ /* 0x000fc400078e08ff */
[----:B------:R-:W-:Y:S02]  /*14a0*/  LEA R233, R233, 0xc100, 0x1 ;  /* 0x0000c100e9e97811 */ /* 0x000fe400078e08ff */
[----:B------:R-:W-:Y:S02]  /*14b0*/  LEA R231, R231, 0xc100, 0x1 ;  /* 0x0000c100e7e77811 */ /* 0x000fe400078e08ff */
        /* <DEDUP_REMOVED lines=10> */
[----:B------:R-:W-:Y:S02]  /*1560*/  IADD3 R143, R198, 0x5800, RZ ;  /* 0x00005800c68f7810 */ /* 0x000fe40007ffe0ff */
.L_x_2766:
        /* <DEDUP_REMOVED lines=33> */
[----:B------:R-:W-:Y:S01]  /*1780*/  YIELD ;  /* 0x0000000000007946 */ /* 0x000fe20003800000 */
[----:B------:R-:W-:Y:S01]  /*1790*/  LOP3.LUT R241, R206, 0xffff, RZ, 0xc0, !PT ;  /* 0x0000ffffcef17812 */ /* 0x000fe200078ec0ff */
[----:B------:R-:W-:Y:S05]  /*17a0*/  @P4 BRA `(.L_x_2618) ;  /* 0x0000005000004947 */ /* 0x000fea0003800000 */
[----:B-----5:R-:W-:Y:S01]  /*17b0*/  MOV R61, c[0x0][0x168] ;  /* 0x00005a00003d7a02 */ /* 0x020fe20000000f00 */
[----:B------:R-:W-:Y:S05]  /*17c0*/  @!P3 BRA `(.L_x_2618) ;  /* 0x000000300000b947 */ /* 0x000fea0003800000 */
[----:B------:R-:W2:Y:S04]  /*17d0*/  LDG.E R61, [R8.64] ;  /* 0x00000006083d7981 */ /* 0x000ea8000c1e1900 */
[----:B------:R-:W2:Y:S02]  /*17e0*/  LDG.E R0, [R8.64+0x4] ;  /* 0x0000040608007981 */ /* 0x000ea4000c1e1900 */
[----:B--2---:R-:W-:-:S02]  /*17f0*/  IADD3 R61, -R61, R0, RZ ;  /* 0x000000003d3d7210 */ /* 0x004fc40007ffe1ff */
.L_x_2618:
[----:B------:R-:W-:-:S04]  /*1800*/  ISETP.NE.U32.AND P0, PT, RZ, c[0x0][0x368], PT ;  /* 0x0000da00ff007a0c */ /* 0x000fc80003f05070 */
[----:B------:R-:W-:-:S13]  /*1810*/  ISETP.NE.AND.EX P0, PT, RZ, c[0x0][0x36c], PT, P0 ;  /* 0x0000db00ff007a0c */ /* 0x000fda0003f05300 */
[----:B------:R-:W-:Y:S05]  /*1820*/  @!P0 BRA `(.L_x_2619) ;  /* 0x0000004000008947 */ /* 0x000fea0003800000 */
[----:B---3--:R-:W-:-:S04]  /*1830*/  LEA R6, P0, R240, c[0x0][0x368], 0x2 ;  /* 0x0000da00f0067a11 */ /* 0x008fc800078010ff */
[----:B------:R-:W-:-:S05]  /*1840*/  LEA.HI.X R7, R240, c[0x0][0x36c], R63, 0x2, P0 ;  /* 0x0000db00f0077a11 */ /* 0x000fca00000f143f */
[----:B------:R1:W5:Y:S01]  /*1850*/  LDG.E R2, [R6.64] ;  /* 0x0000000606027981 */ /* 0x000362000c1e1900 */
[----:B------:R-:W-:Y:S05]  /*1860*/  BRA `(.L_x_2620) ;  /* 0x0000005000007947 */ /* 0x000fea0003800000 */
.L_x_2619:
[----:B------:R-:W-:Y:S01]  /*1870*/  MOV R2, c[0x0][0x1d0] ;  /* 0x0000740000027a02 */ /* 0x000fe20000000f00 */
[----:B------:R-:W-:Y:S05]  /*1880*/  @!P6 BRA `(.L_x_2620) ;  /* 0x000000300000e947 */ /* 0x000fea0003800000 */
[----:B------:R-:W2:Y:S04]  /*1890*/  LDG.E R2, [R6.64] ;  /* 0x0000000606027981 */ /* 0x000ea8000c1e1900 */
[----:B------:R-:W2:Y:S02]  /*18a0*/  LDG.E R0, [R6.64+0x4] ;  /* 0x0000040606007981 */ /* 0x000ea4000c1e1900 */
[----:B--2---:R-:W-:Y:S02]  /*18b0*/  IADD3 R2, -R2, R0, RZ ;  /* 0x0000000002027210 */ /* 0x004fe40007ffe1ff */
.L_x_2620:
[----:B------:R2:W4:Y:S04]  /*18c0*/  @P5 LDG.E R0, [R4.64] ;  /* 0x0000000604005981 */ /* 0x000528000c1e1900 */
[----:B--23--:R-:W4:Y:S01]  /*18d0*/  @P5 LDG.E R4, [R4.64+0x4] ;  /* 0x0000040604045981 */ /* 0x00cf22000c1e1900 */
[----:B------:R-:W-:Y:S01]  /*18e0*/  ISETP.NE.U32.AND P0, PT, RZ, c[0x0][0x378], PT ;  /* 0x0000de00ff007a0c */ /* 0x000fe20003f05070 */
[----:B-----5:R-:W-:-:S03]  /*18f0*/  IMAD.MOV.U32 R60, RZ, RZ, R2 ;  /* 0x000000ffff3c7224 */ /* 0x020fc600078e0002 */
[----:B------:R-:W-:Y:S01]  /*1900*/  ISETP.NE.AND.EX P1, PT, RZ, c[0x0][0x37c], PT, P0 ;  /* 0x0000df00ff007a0c */ /* 0x000fe20003f25300 */
[----:B------:R-:W-:Y:S01]  /*1910*/  IMAD.MOV.U32 R66, RZ, RZ, c[0x0][0x228] ;  /* 0x00008a00ff427624 */ /* 0x000fe200078e00ff */
[C---:B------:R-:W-:Y:S02]  /*1920*/  LOP3.LUT R244, R206.reuse, 0xff000000, RZ, 0xc0, !PT ;  /* 0xff000000cef47812 */ /* 0x040fe400078ec0ff */
[----:B------:R-:W-:Y:S02]  /*1930*/  LOP3.LUT R206, R206, 0xff0000, RZ, 0xc0, !PT ;  /* 0x00ff0000cece7812 */ /* 0x000fe400078ec0ff */
[----:B------:R-:W-:-:S07]  /*1940*/  SHF.R.U32.HI R244, RZ, 0x8, R244 ;  /* 0x00000008fff47819 */ /* 0x000fce00000116f4 */
[----:B-1----:R-:W-:-:S04]  /*1950*/  @P1 LEA R6, P0, R240, c[0x0][0x378], 0x2 ;  /* 0x0000de00f0061a11 */ /* 0x002fc800078010ff */
[----:B------:R-:W-:Y:S02]  /*1960*/  @P1 LEA.HI.X R7, R240, c[0x0][0x37c], R63, 0x2, P0 ;  /* 0x0000df00f0071a11 */ /* 0x000fe400000f143f */
[----:B------:R-:W-:Y:S01]  /*1970*/  LEA.HI R244, R206, R244, RZ, 0x10 ;  /* 0x000000f4cef47211 */ /* 0x000fe200078f80ff */
[----:B------:R-:W-:Y:S02]  /*1980*/  BSSY B0, `(.L_x_2621) ;  /* 0x000002a000007945 */ /* 0x000fe40003800000 */
[----:B------:R1:W5:Y:S01]  /*1990*/  @P1 LDG.E R60, [R6.64] ;  /* 0x00000006063c1981 */ /* 0x000362000c1e1900 */
[----:B------:R-:W-:Y:S02]  /*19a0*/  SHF.R.U32.HI R206, RZ, 0x10, R244 ;  /* 0x00000010ffce7819 */ /* 0x000fe400000116f4 */
        /* <DEDUP_REMOVED lines=39> */
.L_x_2622:
[----:B-1----:R-:W-:Y:S05]  /*1c20*/  BSYNC B0 ;  /* 0x0000000000007941 */ /* 0x002fea0003800000 */
.L_x_2621:
[----:B------:R-:W-:-:S04]  /*1c30*/  IMAD R84, R244, R4, RZ ;  /* 0x00000004f4547224 */ /* 0x000fc800078e02ff */
[C---:B------:R-:W-:Y:S02]  /*1c40*/  IMAD.IADD R4, R84.reuse, 0x1, R4 ;  /* 0x0000000154047824 */ /* 0x040fe400078e0204 */
[----:B------:R-:W-:-:S03]  /*1c50*/  IMAD R84, R84, 0x40, -R0 ;  /* 0x0000004054547824 */ /* 0x000fc600078e0a00 */
[----:B------:R-:W-:Y:S02]  /*1c60*/  IMNMX R4, R65, R4, PT ;  /* 0x0000000441047217 */ /* 0x000fe40003800200 */
[----:B------:R-:W-:-:S03]  /*1c70*/  IMNMX R84, RZ, R84, !PT ;  /* 0x00000054ff547217 */ /* 0x000fc60007800200 */
[----:B------:R-:W-:-:S05]  /*1c80*/  IMAD R0, R4, 0x40, -R0 ;  /* 0x0000004004007824 */ /* 0x000fca00078e0a00 */
[----:B------:R-:W-:-:S04]  /*1c90*/  IMNMX R0, R0, R66, PT ;  /* 0x0000004200007217 */ /* 0x000fc80003800200 */
[----:B------:R-:W-:Y:S02]  /*1ca0*/  ISETP.GT.AND P0, PT, R0, R84, PT ;  /* 0x000000540000720c */ /* 0x000fe40003f04270 */
[----:B------:R-:W-:-:S11]  /*1cb0*/  SHF.R.U32.HI R84, RZ, 0x6, R84 ;  /* 0x00000006ff547819 */ /* 0x000fd60000011654 */
        /* <DEDUP_REMOVED lines=12> */
[----:B------:R-:W-:Y:S01]  /*1d80*/  IMAD.MOV.U32 R91, RZ, RZ, c[0x0][0x238] ;  /* 0x00008e00ff5b7624 */ /* 0x000fe200078e00ff */
[----:B------:R-:W-:Y:S01]  /*1d90*/  IADD3 R82, P0, R226, R81, RZ ;  /* 0x00000051e2527210 */ /* 0x000fe20007f1e0ff */
[----:B------:R-:W-:Y:S01]  /*1da0*/  IMAD.MOV.U32 R96, RZ, RZ, 0x6 ;  /* 0x00000006ff607424 */ /* 0x000fe200078e00ff */
[--C-:B------:R-:W-:Y:S01]  /*1db0*/  SHF.R.S32.HI R247, RZ, 0x1f, R246.reuse ;  /* 0x0000001ffff77819 */ /* 0x100fe200000114f6 */
[----:B------:R-:W-:Y:S01]  /*1dc0*/  IMAD.SHL.U32 R88, R91, 0x40, RZ ;  /* 0x000000405b587824 */ /* 0x000fe200078e00ff */
[----:B------:R-:W-:Y:S01]  /*1dd0*/  LEA.HI.X.SX32 R81, R81, R3, 0x1, P0 ;  /* 0x0000000351517211 */ /* 0x000fe200000f0eff */
[----:B------:R-:W-:Y:S01]  /*1de0*/  IMAD.MOV.U32 R86, RZ, RZ, c[0x0][0x27c] ;  /* 0x00009f00ff567624 */ /* 0x000fe200078e00ff */
[----:B------:R-:W-:Y:S01]  /*1df0*/  IADD3 R116, R0, -0x1, RZ ;  /* 0xffffffff00747810 */ /* 0x000fe20007ffe0ff */
[----:B------:R-:W-:Y:S01]  /*1e00*/  IMAD.WIDE.U32 R4, R82, c[0x0][0x238], R246 ;  /* 0x00008e0052047a25 */ /* 0x000fe200078e00f6 */
[----:B------:R-:W-:-:S02]  /*1e10*/  SEL R79, R63, RZ, !P5 ;  /* 0x000000ff3f4f7207 */ /* 0x000fc40006800000 */
[----:B------:R-:W-:Y:S01]  /*1e20*/  IADD3 R80, -R226, R66, RZ ;  /* 0x00000042e2507210 */ /* 0x000fe20007ffe1ff */
[----:B------:R-:W-:Y:S01]  /*1e30*/  IMAD R3, R81, c[0x0][0x238], RZ ;  /* 0x00008e0051037a24 */ /* 0x000fe200078e02ff */
[----:B------:R-:W-:Y:S01]  /*1e40*/  SEL R128, R240, RZ, !P5 ;  /* 0x000000fff0807207 */ /* 0x000fe20006800000 */
[----:B------:R-:W-:Y:S01]  /*1e50*/  IMAD R146, R79, c[0x0][0x248], RZ ;  /* 0x000092004f927a24 */ /* 0x000fe200078e02ff */
[----:B------:R-:W-:Y:S01]  /*1e60*/  SHF.L.U64.HI R87, R91, R96, c[0x0][0x23c] ;  /* 0x00008f005b577619 */ /* 0x000fe20000010260 */
[----:B------:R-:W-:Y:S01]  /*1e70*/  IMAD R3, R82, c[0x0][0x23c], R3 ;  /* 0x00008f0052037a24 */ /* 0x000fe200078e0203 */
[----:B------:R-:W-:Y:S01]  /*1e80*/  IADD3 R78, R2, R67, RZ ;  /* 0x00000043024e7210 */ /* 0x000fe20007ffe0ff */
[----:B------:R-:W-:Y:S01]  /*1e90*/  IMAD R146, R128, c[0x0][0x24c], R146 ;  /* 0x0000930080927a24 */ /* 0x000fe200078e0292 */
[----:B------:R-:W-:Y:S01]  /*1ea0*/  ISETP.GE.AND P5, PT, R246, c[0x0][0x1d4], PT ;  /* 0x00007500f6007a0c */ /* 0x000fe20003fa6270 */
[----:B------:R-:W-:Y:S01]  /*1eb0*/  IMAD.IADD R5, R5, 0x1, R3 ;  /* 0x0000000105057824 */ /* 0x000fe200078e0203 */
[----:B------:R-:W-:Y:S01]  /*1ec0*/  ISETP.GE.AND P4, PT, R212, c[0x0][0x1d4], PT ;  /* 0x00007500d4007a0c */ /* 0x000fe20003f86270 */
[----:B------:R-:W-:Y:S01]  /*1ed0*/  IMAD R3, R116, -0x40, R80 ;  /* 0xffffffc074037824 */ /* 0x000fe200078e0250 */
[----:B------:R-:W-:Y:S01]  /*1ee0*/  SHF.R.S32.HI R77, RZ, 0x1f, R78 ;  /* 0x0000001fff4d7819 */ /* 0x000fe2000001144e */
[----:B------:R-:W-:Y:S01]  /*1ef0*/  IMAD.WIDE.U32 R130, R241, c[0x0][0x240], R4 ;  /* 0x00009000f1827a25 */ /* 0x000fe200078e0004 */
[----:B------:R-:W-:-:S02]  /*1f00*/  SHF.R.S32.HI R4, RZ, 0x1f, R116 ;  /* 0x0000001fff047819 */ /* 0x000fc40000011474 */
[----:B------:R-:W-:Y:S01]  /*1f10*/  ISETP.GE.AND P1, PT, R3, 0x1, PT ;  /* 0x000000010300780c */ /* 0x000fe20003f26270 */
[----:B------:R-:W-:Y:S01]  /*1f20*/  IMAD R131, R241, c[0x0][0x244], R131 ;  /* 0x00009100f1837a24 */ /* 0x000fe200078e0283 */
[----:B------:R-:W-:Y:S01]  /*1f30*/  ISETP.GE.AND P3, PT, R211, c[0x0][0x1d4], PT ;  /* 0x00007500d3007a0c */ /* 0x000fe20003f66270 */
[----:B------:R-:W-:Y:S01]  /*1f40*/  IMAD R0, R87, R116, RZ ;  /* 0x0000007457007224 */ /* 0x000fe200078e02ff */
[----:B------:R-:W-:Y:S01]  /*1f50*/  MOV R90, 0x5 ;  /* 0x00000005005a7802 */ /* 0x000fe20000000f00 */
[----:B------:R-:W-:Y:S01]  /*1f60*/  IMAD.WIDE.U32 R130, R128, c[0x0][0x248], R130 ;  /* 0x0000920080827a25 */ /* 0x000fe200078e0082 */
[----:B------:R-:W-:Y:S02]  /*1f70*/  SHF.R.S32.HI R118, RZ, 0x1f, R225 ;  /* 0x0000001fff767819 */ /* 0x000fe400000114e1 */
[----:B------:R-:W-:Y:S01]  /*1f80*/  SHF.L.U64.HI R90, R91, R90, c[0x0][0x23c] ;  /* 0x00008f005b5a7619 */ /* 0x000fe2000001025a */
[----:B------:R-:W-:Y:S01]  /*1f90*/  IMAD.IADD R147, R131, 0x1, R146 ;  /* 0x0000000183937824 */ /* 0x000fe200078e0292 */
[----:B------:R-:W-:Y:S01]  /*1fa0*/  IADD3 R10, R140, 0x40, RZ ;  /* 0x000000408c0a7810 */ /* 0x000fe20007ffe0ff */
[----:B------:R-:W-:Y:S01]  /*1fb0*/  IMAD.MOV.U32 R146, RZ, RZ, R130 ;  /* 0x000000ffff927224 */ /* 0x000fe200078e0082 */
[----:B------:R-:W-:Y:S01]  /*1fc0*/  SHF.R.S32.HI R139, RZ, 0x1f, R138 ;  /* 0x0000001fff8b7819 */ /* 0x000fe2000001148a */
[-C--:B------:R-:W-:Y:S01]  /*1fd0*/  IMAD R0, R4, R88.reuse, R0 ;  /* 0x0000005804007224 */ /* 0x080fe200078e0200 */
[----:B-----5:R-:W-:Y:S01]  /*1fe0*/  SHF.R.S32.HI R72, RZ, 0x1f, R60 ;  /* 0x0000001fff487819 */ /* 0x020fe2000001143c */
[----:B------:R-:W-:-:S04]  /*1ff0*/  IMAD.WIDE.U32 R4, R116, R88, R146 ;  /* 0x0000005874047225 */ /* 0x000fc800078e0092 */
[----:B------:R-:W-:Y:S01]  /*2000*/  IMAD.IADD R0, R5, 0x1, R0 ;  /* 0x0000000105007824 */ /* 0x000fe200078e0200 */
[----:B------:R-:W-:Y:S01]  /*2010*/  @P1 LEA R8, P0, R4, c[0x0][0x220], 0x1 ;  /* 0x0000880004081a11 */ /* 0x000fe200078008ff */
[----:B------:R-:W-:Y:S02]  /*2020*/  IMAD R2, R77, c[0x0][0x1e0], RZ ;  /* 0x000078004d027a24 */ /* 0x000fe400078e02ff */
[----:B------:R-:W-:Y:S01]  /*2030*/  IMAD.WIDE.U32 R6, R78, c[0x0][0x1e0], RZ ;  /* 0x000078004e067a25 */ /* 0x000fe200078e00ff */
[----:B------:R-:W-:Y:S02]  /*2040*/  @P1 LEA.HI.X R9, R4, c[0x0][0x224], R0, 0x1, P0 ;  /* 0x0000890004091a11 */ /* 0x000fe400000f0c00 */
[----:B------:R-:W-:Y:S01]  /*2050*/  ISETP.GT.AND P0, PT, R3, 0x20, PT ;  /* 0x000000200300780c */ /* 0x000fe20003f04270 */
[----:B------:R-:W-:Y:S02]  /*2060*/  IMAD R2, R78, c[0x0][0x1e4], R2 ;  /* 0x000079004e027a24 */ /* 0x000fe400078e0202 */
[----:B------:R-:W-:Y:S01]  /*2070*/  IMAD.SHL.U32 R91, R91, 0x20, RZ ;  /* 0x000000205b5b7824 */ /* 0x000fe200078e00ff */
[----:B------:R-:W-:Y:S01]  /*2080*/  @!PT LDS RZ, [RZ] ;  /* 0x00000000fffff984 */ /* 0x000fe20000000800 */
[----:B------:R-:W-:Y:S01]  /*2090*/  @!PT LDS RZ, [RZ] ;  /* 0x00000000fffff984 */ /* 0x000fe20000000800 */
[----:B------:R-:W-:Y:S01]  /*20a0*/  @!PT LDS RZ, [RZ] ;  /* 0x00000000fffff984 */ /* 0x000fe20000000800 */
[----:B------:R1:W-:Y:S01]  /*20b0*/  @P1 LDGSTS.E.BYPASS.LTC128B.128 [R217+0x6100], [R8.64], !P5 ;  /* 0x0610000008d91fae */ /* 0x0003e2000e901d46 */
[----:B------:R-:W-:-:S02]  /*20c0*/  IMAD.IADD R7, R7, 0x1, R2 ;  /* 0x0000000107077824 */ /* 0x000fc400078e0202 */
[----:B------:R-:W-:Y:S01]  /*20d0*/  IMAD R89, R118, c[0x0][0x1e0], RZ ;  /* 0x0000780076597a24 */ /* 0x000fe200078e02ff */
[----:B------:R1:W-:Y:S01]  /*20e0*/  @P1 LDGSTS.E.BYPASS.LTC128B.128 [R217+0x8100], [R8.64+0x80], !P4 ;  /* 0x0810008008d91fae */ /* 0x0003e2000e101d46 */
[----:B------:R-:W-:-:S03]  /*20f0*/  IMAD.WIDE.U32 R144, R241, c[0x0][0x1e8], R6 ;  /* 0x00007a00f1907a25 */ /* 0x000fc600078e0006 */
[----:B------:R1:W-:Y:S01]  /*2100*/  @P1 LDGSTS.E.BYPASS.LTC128B.128 [R217+0xa100], [R8.64+0x100], !P3 ;  /* 0x0a10010008d91fae */ /* 0x0003e2000d901d46 */
[----:B------:R-:W-:Y:S01]  /*2110*/  @P0 IADD3 R2, P1, R91, R4, RZ ;  /* 0x000000045b020210 */ /* 0x000fe20007f3e0ff */
[----:B------:R-:W-:Y:S02]  /*2120*/  IMAD R145, R241, c[0x0][0x1ec], R145 ;  /* 0x00007b00f1917a24 */ /* 0x000fe400078e0291 */
[C---:B------:R-:W-:Y:S01]  /*2130*/  IMAD.WIDE.U32 R148, R225.reuse, c[0x0][0x1e0], RZ ;  /* 0x00007800e1947a25 */ /* 0x040fe200078e00ff */
[----:B------:R-:W-:Y:S02]  /*2140*/  @P0 IADD3.X R0, R0, R90, RZ, P1, !PT ;  /* 0x0000005a00000210 */ /* 0x000fe40000ffe4ff */
[----:B------:R-:W-:Y:S01]  /*2150*/  @P0 LEA R4, P1, R2, c[0x0][0x220], 0x1 ;  /* 0x0000880002040a11 */ /* 0x000fe200078208ff */
[----:B------:R-:W-:-:S03]  /*2160*/  IMAD R89, R225, c[0x0][0x1e4], R89 ;  /* 0x00007900e1597a24 */ /* 0x000fc600078e0259 */
[----:B------:R-:W-:Y:S01]  /*2170*/  @P0 LEA.HI.X R5, R2, c[0x0][0x224], R0, 0x1, P1 ;  /* 0x0000890002050a11 */ /* 0x000fe200008f0c00 */
[----:B------:R-:W-:Y:S02]  /*2180*/  IMAD.SHL.U32 R0, R86, 0x2, RZ ;  /* 0x0000000256007824 */ /* 0x000fe400078e00ff */
[----:B------:R-:W-:Y:S02]  /*2190*/  IMAD.IADD R89, R149, 0x1, R89 ;  /* 0x0000000195597824 */ /* 0x000fe400078e0259 */
[----:B------:R3:W-:Y:S04]  /*21a0*/  @P0 LDGSTS.E.BYPASS.LTC128B.128 [R217+0x7100], [R4.64], !P5 ;  /* 0x0710000004d90fae */ /* 0x0007e8000e901d46 */
[----:B------:R3:W-:Y:S04]  /*21b0*/  @P0 LDGSTS.E.BYPASS.LTC128B.128 [R217+0x9100], [R4.64+0x80], !P4 ;  /* 0x0910008004d90fae */ /* 0x0007e8000e101d46 */
[----:B------:R3:W-:Y:S01]  /*21c0*/  @P0 LDGSTS.E.BYPASS.LTC128B.128 [R217+0xb100], [R4.64+0x100], !P3 ;  /* 0x0b10010004d90fae */ /* 0x0007e2000d901d46 */
[----:B------:R-:W-:-:S02]  /*21d0*/  ISETP.GE.AND P0, PT, R140, c[0x0][0x27c], PT ;  /* 0x00009f008c007a0c */ /* 0x000fc40003f06270 */
[----:B-1----:R-:W-:Y:S01]  /*21e0*/  IADD3 R9, R140, 0x20, RZ ;  /* 0x000000208c097810 */ /* 0x002fe20007ffe0ff */
[----:B------:R-:W0:Y:S01]  /*21f0*/  LDGDEPBAR ;  /* 0x00000000000079af */ /* 0x000e220000000000 */
[----:B------:R-:W-:Y:S02]  /*2200*/  WARPSYNC 0xffffffff ;  /* 0xffffffff00007948 */ /* 0x000fe40003800000 */
[----:B------:R-:W-:Y:S02]  /*2210*/  ISETP.GE.AND P1, PT, R9, c[0x0][0x27c], PT ;  /* 0x00009f0009007a0c */ /* 0x000fe40003f26270 */
[----:B--2---:R-:W-:Y:S01]  /*2220*/  @P2 SHF.R.S32.HI R76, RZ, 0x1f, R126 ;  /* 0x0000001fff4c2819 */ /* 0x004fe2000001147e */
[----:B------:R-:W-:Y:S01]  /*2230*/  @!P2 IMAD.MOV.U32 R76, RZ, RZ, R63 ;  /* 0x000000ffff4ca224 */ /* 0x000fe200078e003f */
[----:B------:R-:W-:Y:S02]  /*2240*/  @!P2 MOV R126, R240 ;  /* 0x000000f0007ea202 */ /* 0x000fe40000000f00 */
[----:B------:R-:W-:-:S02]  /*2250*/  ISETP.GE.AND P2, PT, R10, c[0x0][0x27c], PT ;  /* 0x00009f000a007a0c */ /* 0x000fc40003f46270 */
[----:B------:R-:W-:Y:S02]  /*2260*/  SEL R76, R76, RZ, !P6 ;  /* 0x000000ff4c4c7207 */ /* 0x000fe40007000000 */
[----:B------:R-:W-:-:S03]  /*2270*/  SEL R126, R126, RZ, !P6 ;  /* 0x000000ff7e7e7207 */ /* 0x000fc60007000000 */
[----:B------:R-:W-:Y:S02]  /*2280*/  IMAD R83, R76, c[0x0][0x1f0], RZ ;  /* 0x00007c004c537a24 */ /* 0x000fe400078e02ff */
[----:B------:R-:W-:-:S04]  /*2290*/  IMAD.WIDE.U32 R144, R126, c[0x0][0x1f0], R144 ;  /* 0x00007c007e907a25 */ /* 0x000fc800078e0090 */
[----:B------:R-:W-:-:S05]  /*22a0*/  IMAD R83, R126, c[0x0][0x1f4], R83 ;  /* 0x00007d007e537a24 */ /* 0x000fca00078e0253 */
[----:B------:R-:W-:Y:S02]  /*22b0*/  IADD3 R83, R145, R83, RZ ;  /* 0x0000005391537210 */ /* 0x000fe40007ffe0ff */
[C---:B---3--:R-:W-:Y:S01]  /*22c0*/  IADD3 R7, -R0.reuse, c[0x0][0x1d4], RZ ;  /* 0x0000750000077a10 */ /* 0x048fe20007ffe1ff */
[----:B------:R-:W-:Y:S01]  /*22d0*/  IMAD.WIDE.U32 R12, R241, c[0x0][0x260], R246 ;  /* 0x00009800f10c7a25 */ /* 0x000fe200078e00f6 */
[----:B------:R-:W-:Y:S01]  /*22e0*/  SEL R4, RZ, c[0x0][0x27c], !P0 ;  /* 0x00009f00ff047a07 */ /* 0x000fe20004000000 */
[----:B------:R-:W-:Y:S01]  /*22f0*/  BAR.SYNC.DEFER_BLOCKING 0x0 ;  /* 0x0000000000007b1d */ /* 0x000fe20000010000 */
[CC--:B------:R-:W-:Y:S01]  /*2300*/  SEL R2, R0.reuse, R7.reuse, !P0 ;  /* 0x0000000700027207 */ /* 0x0c0fe20004000000 */
[----:B------:R-:W-:Y:S01]  /*2310*/  IMAD R79, R79, c[0x0][0x268], RZ ;  /* 0x00009a004f4f7a24 */ /* 0x000fe200078e02ff */
[-C--:B------:R-:W-:Y:S01]  /*2320*/  SEL R11, R0, R7.reuse, !P1 ;  /* 0x00000007000b7207 */ /* 0x080fe20004800000 */
[----:B------:R-:W-:Y:S01]  /*2330*/  IMAD.IADD R4, R140, 0x1, R4 ;  /* 0x000000018c047824 */ /* 0x000fe200078e0204 */
[----:B------:R-:W-:Y:S01]  /*2340*/  SEL R7, R0, R7, !P2 ;  /* 0x0000000700077207 */ /* 0x000fe20005000000 */
[----:B------:R-:W-:Y:S01]  /*2350*/  IMAD R120, R118, c[0x0][0x280], RZ ;  /* 0x0000a00076787a24 */ /* 0x000fe200078e02ff */
[----:B------:R-:W-:Y:S01]  /*2360*/  SEL R0, RZ, c[0x0][0x27c], !P1 ;  /* 0x00009f00ff007a07 */ /* 0x000fe20004800000 */
[----:B------:R-:W-:Y:S01]  /*2370*/  IMAD R13, R241, c[0x0][0x264], R13 ;  /* 0x00009900f10d7a24 */ /* 0x000fe200078e020d */
[----:B------:R-:W-:Y:S01]  /*2380*/  SEL R8, RZ, c[0x0][0x27c], !P2 ;  /* 0x00009f00ff087a07 */ /* 0x000fe20005000000 */
[----:B------:R-:W-:Y:S01]  /*2390*/  IMAD R79, R128, c[0x0][0x26c], R79 ;  /* 0x00009b00804f7a24 */ /* 0x000fe200078e024f */
[----:B------:R-:W-:Y:S01]  /*23a0*/  SHF.R.S32.HI R3, RZ, 0x1f, R2 ;  /* 0x0000001fff037819 */ /* 0x000fe20000011402 */
[----:B------:R-:W-:Y:S01]  /*23b0*/  IMAD.IADD R0, R9, 0x1, R0 ;  /* 0x0000000109007824 */ /* 0x000fe200078e0200 */
[----:B------:R-:W-:Y:S01]  /*23c0*/  SHF.R.S32.HI R6, RZ, 0x1f, R4 ;  /* 0x0000001fff067819 */ /* 0x000fe20000011404 */
[----:B------:R-:W-:Y:S01]  /*23d0*/  IMAD.IADD R8, R10, 0x1, R8 ;  /* 0x000000010a087824 */ /* 0x000fe200078e0208 */
[----:B------:R-:W-:Y:S01]  /*23e0*/  LEA.HI R3, R3, R2, RZ, 0x4 ;  /* 0x0000000203037211 */ /* 0x000fe200078f20ff */
[----:B------:R-:W-:Y:S01]  /*23f0*/  IMAD.WIDE.U32 R128, R128, c[0x0][0x268], R12 ;  /* 0x00009a0080807a25 */ /* 0x000fe200078e000c */
[----:B------:R-:W-:Y:S01]  /*2400*/  SHF.R.S32.HI R5, RZ, 0x1f, R0 ;  /* 0x0000001fff057819 */ /* 0x000fe20000011400 */
[----:B------:R-:W-:Y:S01]  /*2410*/  ULDC.U8 UR4, c[0x0][0x298] ;  /* 0x0000a60000047ab9 */ /* 0x000fe20000000000 */
[----:B------:R-:W-:Y:S01]  /*2420*/  SHF.R.S32.HI R2, RZ, 0x1f, R11 ;  /* 0x0000001fff027819 */ /* 0x000fe2000001140b */
[----:B------:R-:W-:Y:S01]  /*2430*/  IMAD R120, R225, c[0x0][0x284], R120 ;  /* 0x0000a100e1787a24 */ /* 0x000fe200078e0278 */
[-C--:B------:R-:W-:Y:S01]  /*2440*/  LEA.HI R114, R5, R0.reuse, RZ, 0x3 ;  /* 0x0000000005727211 */ /* 0x080fe200078f18ff */
[----:B------:R-:W-:Y:S01]  /*2450*/  IMAD.WIDE.U32 R124, R225, c[0x0][0x280], R138 ;  /* 0x0000a000e17c7a25 */ /* 0x000fe200078e008a */
[----:B------:R-:W-:-:S02]  /*2460*/  LEA.HI R5, R5, R0, RZ, 0x6 ;  /* 0x0000000005057211 */ /* 0x000fc400078f30ff */
[----:B------:R-:W-:Y:S01]  /*2470*/  SHF.R.S32.HI R0, RZ, 0x1f, R7 ;  /* 0x0000001fff007819 */ /* 0x000fe20000011407 */
[----:B------:R-:W-:Y:S01]  /*2480*/  IMAD.WIDE.U32 R122, R225, c[0x0][0x290], R138 ;  /* 0x0000a400e17a7a25 */ /* 0x000fe200078e008a */
[CC--:B------:R-:W-:Y:S02]  /*2490*/  LEA.HI R115, R6.reuse, R4.reuse, RZ, 0x3 ;  /* 0x0000000406737211 */ /* 0x0c0fe400078f18ff */
[----:B------:R-:W-:Y:S01]  /*24a0*/  LEA.HI R6, R6, R4, RZ, 0x6 ;  /* 0x0000000406067211 */ /* 0x000fe200078f30ff */
[----:B------:R-:W-:Y:S01]  /*24b0*/  IMAD.SHL.U32 R5, R5, 0x40, RZ ;  /* 0x0000004005057824 */ /* 0x000fe200078e00ff */
[----:B------:R-:W-:Y:S01]  /*24c0*/  SHF.R.S32.HI R4, RZ, 0x1f, R8 ;  /* 0x0000001fff047819 */ /* 0x000fe20000011408 */
[C-C-:B------:R-:W-:Y:S01]  /*24d0*/  IMAD.WIDE.U32 R16, R225.reuse, c[0x0][0x280], R140.reuse ;  /* 0x0000a000e1107a25 */ /* 0x140fe200078e008c */
[----:B------:R-:W-:Y:S02]  /*24e0*/  LEA.HI R2, R2, R11, RZ, 0x4 ;  /* 0x0000000b02027211 */ /* 0x000fe400078f20ff */
[----:B------:R-:W-:Y:S01]  /*24f0*/  LEA.HI R0, R0, R7, RZ, 0x4 ;  /* 0x0000000700007211 */ /* 0x000fe200078f20ff */
[----:B------:R-:W-:Y:S01]  /*2500*/  IMAD.SHL.U32 R6, R6, 0x40, RZ ;  /* 0x0000004006067824 */ /* 0x000fe200078e00ff */
[----:B------:R-:W-:Y:S01]  /*2510*/  LEA.HI R113, R4, R8, RZ, 0x3 ;  /* 0x0000000804717211 */ /* 0x000fe200078f18ff */
[----:B------:R-:W-:Y:S01]  /*2520*/  IMAD.WIDE.U32 R14, R225, c[0x0][0x290], R140 ;  /* 0x0000a400e10e7a25 */ /* 0x000fe200078e008c */
[----:B------:R-:W-:-:S02]  /*2530*/  SHF.R.S32.HI R3, RZ, 0x4, R3 ;  /* 0x00000004ff037819 */ /* 0x000fc40000011403 */
[----:B------:R-:W-:Y:S01]  /*2540*/  SHF.R.S32.HI R2, RZ, 0x4, R2 ;  /* 0x00000004ff027819 */ /* 0x000fe20000011402 */
[----:B------:R-:W-:Y:S01]  /*2550*/  IMAD.WIDE.U32 R12, R241, c[0x0][0x210], R140 ;  /* 0x00008400f10c7a25 */ /* 0x000fe200078e008c */
[----:B------:R-:W-:Y:S02]  /*2560*/  SHF.R.S32.HI R0, RZ, 0x4, R0 ;  /* 0x00000004ff007819 */ /* 0x000fe40000011400 */
[----:B------:R-:W-:Y:S01]  /*2570*/  LEA.HI.SX32 R112, R115, R3, 0x1d ;  /* 0x0000000373707211 */ /* 0x000fe200078feaff */
[----:B------:R-:W-:Y:S01]  /*2580*/  IMAD R73, R72, c[0x0][0x280], RZ ;  /* 0x0000a00048497a24 */ /* 0x000fe200078e02ff */
[----:B------:R-:W-:Y:S01]  /*2590*/  LEA.HI.SX32 R111, R114, R2, 0x1d ;  /* 0x00000002726f7211 */ /* 0x000fe200078feaff */
[----:B------:R-:W-:Y:S01]  /*25a0*/  IMAD.IADD R125, R125, 0x1, R120 ;  /* 0x000000017d7d7824 */ /* 0x000fe200078e0278 */
[----:B------:R-:W-:Y:S01]  /*25b0*/  LEA.HI.SX32 R110, R113, R0, 0x1d ;  /* 0x00000000716e7211 */ /* 0x000fe200078feaff */
[----:B------:R-:W-:Y:S01]  /*25c0*/  IMAD.IADD R121, R120, 0x1, R17 ;  /* 0x0000000178797824 */ /* 0x000fe200078e0211 */
[----:B------:R-:W-:Y:S01]  /*25d0*/  IADD3 R78, P6, R225, R78, RZ ;  /* 0x0000004ee14e7210 */ /* 0x000fe20007fde0ff */
[----:B------:R-:W-:Y:S01]  /*25e0*/  IMAD R76, R76, c[0x0][0x218], RZ ;  /* 0x000086004c4c7a24 */ /* 0x000fe200078e02ff */
[----:B------:R-:W-:Y:S01]  /*25f0*/  SHF.R.S32.HI R3, RZ, 0x1f, R112 ;  /* 0x0000001fff037819 */ /* 0x000fe20000011470 */
[----:B------:R-:W-:Y:S01]  /*2600*/  IMAD R72, R72, c[0x0][0x290], RZ ;  /* 0x0000a40048487a24 */ /* 0x000fe200078e02ff */
[----:B------:R-:W-:Y:S01]  /*2610*/  SHF.R.S32.HI R2, RZ, 0x1f, R111 ;  /* 0x0000001fff027819 */ /* 0x000fe2000001146f */
[----:B------:R-:W-:Y:S01]  /*2620*/  IMAD.X R77, R77, 0x1, R118, P6 ;  /* 0x000000014d4d7824 */ /* 0x000fe200030e0676 */
[----:B------:R-:W-:Y:S01]  /*2630*/  SHF.R.S32.HI R0, RZ, 0x1f, R110 ;  /* 0x0000001fff007819 */ /* 0x000fe2000001146e */
[----:B------:R-:W-:Y:S01]  /*2640*/  IMAD R118, R118, c[0x0][0x290], RZ ;  /* 0x0000a40076767a24 */ /* 0x000fe200078e02ff */
[----:B------:R-:W-:Y:S01]  /*2650*/  LEA.HI R4, R4, R8, RZ, 0x6 ;  /* 0x0000000804047211 */ /* 0x000fe200078f30ff */
[----:B------:R-:W-:Y:S01]  /*2660*/  IMAD R13, R241, c[0x0][0x214], R13 ;  /* 0x00008500f10d7a24 */ /* 0x000fe200078e020d */
[----:B------:R-:W-:Y:S01]  /*2670*/  LEA.HI R3, R3, R112, RZ, 0x3 ;  /* 0x0000007003037211 */ /* 0x000fe200078f18ff */
[----:B------:R-:W-:Y:S01]  /*2680*/  IMAD.SHL.U32 R112, R112, 0x8, RZ ;  /* 0x0000000870707824 */ /* 0x000fe200078e00ff */
[----:B------:R-:W-:Y:S01]  /*2690*/  LEA.HI R2, R2, R111, RZ, 0x3 ;  /* 0x0000006f02027211 */ /* 0x000fe200078f18ff */
[----:B------:R-:W-:Y:S01]  /*26a0*/  IMAD.SHL.U32 R111, R111, 0x8, RZ ;  /* 0x000000086f6f7824 */ /* 0x000fe200078e00ff */
[----:B------:R-:W-:Y:S01]  /*26b0*/  LEA.HI R0, R0, R110, RZ, 0x3 ;  /* 0x0000006e00007211 */ /* 0x000fe200078f18ff */
[----:B------:R-:W-:Y:S01]  /*26c0*/  IMAD.SHL.U32 R110, R110, 0x8, RZ ;  /* 0x000000086e6e7824 */ /* 0x000fe200078e00ff */
[----:B------:R-:W-:Y:S01]  /*26d0*/  LOP3.LUT R109, R224, 0x38, R115, 0xf8, !PT ;  /* 0x00000038e06d7812 */ /* 0x000fe200078ef873 */
[----:B------:R-:W-:Y:S01]  /*26e0*/  IMAD.SHL.U32 R4, R4, 0x40, RZ ;  /* 0x0000004004047824 */ /* 0x000fe200078e00ff */
[C---:B------:R-:W-:Y:S01]  /*26f0*/  LOP3.LUT R107, R224.reuse, 0x38, R114, 0xf8, !PT ;  /* 0x00000038e06b7812 */ /* 0x040fe200078ef872 */
[----:B------:R-:W-:Y:S01]  /*2700*/  IMAD.SHL.U32 R3, R3, 0x200, RZ ;  /* 0x0000020003037824 */ /* 0x000fe200078e00ff */
[----:B------:R-:W-:Y:S01]  /*2710*/  LOP3.LUT R105, R224, 0x38, R113, 0xf8, !PT ;  /* 0x00000038e0697812 */ /* 0x000fe200078ef871 */
[----:B------:R-:W-:Y:S01]  /*2720*/  IMAD.SHL.U32 R2, R2, 0x200, RZ ;  /* 0x0000020002027824 */ /* 0x000fe200078e00ff */
[----:B------:R-:W-:Y:S01]  /*2730*/  LOP3.LUT R108, R224, 0x38, R112, 0xf8, !PT ;  /* 0x00000038e06c7812 */ /* 0x000fe200078ef870 */
[----:B------:R-:W-:Y:S01]  /*2740*/  IMAD.SHL.U32 R0, R0, 0x200, RZ ;  /* 0x0000020000007824 */ /* 0x000fe200078e00ff */
[C---:B------:R-:W-:Y:S01]  /*2750*/  LOP3.LUT R106, R224.reuse, 0x38, R111, 0xf8, !PT ;  /* 0x00000038e06a7812 */ /* 0x040fe200078ef86f */
[----:B------:R-:W-:Y:S01]  /*2760*/  IMAD R118, R225, c[0x0][0x294], R118 ;  /* 0x0000a500e1767a24 */ /* 0x000fe200078e0276 */
[----:B------:R-:W-:Y:S01]  /*2770*/  LOP3.LUT R104, R224, 0x38, R110, 0xf8, !PT ;  /* 0x00000038e0687812 */ /* 0x000fe200078ef86e */
[----:B------:R-:W-:Y:S01]  /*2780*/  IMAD.MOV.U32 R120, RZ, RZ, R16 ;  /* 0x000000ffff787224 */ /* 0x000fe200078e0010 */
[----:B------:R-:W-:Y:S01]  /*2790*/  LOP3.LUT R6, R6, 0x7ffff000, RZ, 0xc0, !PT ;  /* 0x7ffff00006067812 */ /* 0x000fe200078ec0ff */
[----:B------:R-:W-:Y:S01]  /*27a0*/  IMAD.IADD R123, R123, 0x1, R118 ;  /* 0x000000017b7b7824 */ /* 0x000fe200078e0276 */
[-C--:B------:R-:W-:Y:S01]  /*27b0*/  LOP3.LUT R109, R109, R222.reuse, RZ, 0x3c, !PT ;  /* 0x000000de6d6d7212 */ /* 0x080fe200078e3cff */
[----:B------:R-:W-:Y:S01]  /*27c0*/  IMAD.IADD R119, R118, 0x1, R15 ;  /* 0x0000000176777824 */ /* 0x000fe200078e020f */
[----:B------:R-:W-:Y:S01]  /*27d0*/  LOP3.LUT R5, R5, 0x7ffff000, RZ, 0xc0, !PT ;  /* 0x7ffff00005057812 */ /* 0x000fe200078ec0ff */
[----:B------:R-:W-:Y:S01]  /*27e0*/  IMAD.MOV.U32 R118, RZ, RZ, R14 ;  /* 0x000000ffff767224 */ /* 0x000fe200078e000e */
[-C--:B------:R-:W-:Y:S01]  /*27f0*/  LOP3.LUT R107, R107, R222.reuse, RZ, 0x3c, !PT ;  /* 0x000000de6b6b7212 */ /* 0x080fe200078e3cff */
[----:B------:R-:W-:Y:S01]  /*2800*/  IMAD.MOV.U32 R93, RZ, RZ, c[0x0][0x1e0] ;  /* 0x00007800ff5d7624 */ /* 0x000fe200078e00ff */
[----:B------:R-:W-:Y:S01]  /*2810*/  LOP3.LUT R4, R4, 0x7ffff000, RZ, 0xc0, !PT ;  /* 0x7ffff00004047812 */ /* 0x000fe200078ec0ff */
[----:B------:R-:W-:Y:S01]  /*2820*/  IMAD.MOV.U32 R95, RZ, RZ, c[0x0][0x280] ;  /* 0x0000a000ff5f7624 */ /* 0x000fe200078e00ff */
[-C--:B------:R-:W-:Y:S01]  /*2830*/  LOP3.LUT R105, R105, R222.reuse, RZ, 0x3c, !PT ;  /* 0x000000de69697212 */ /* 0x080fe200078e3cff */
[----:B------:R-:W-:Y:S01]  /*2840*/  IMAD.MOV.U32 R97, RZ, RZ, c[0x0][0x290] ;  /* 0x0000a400ff617624 */ /* 0x000fe200078e00ff */
[-C--:B------:R-:W-:Y:S01]  /*2850*/  LOP3.LUT R108, R108, R222.reuse, RZ, 0x3c, !PT ;  /* 0x000000de6c6c7212 */ /* 0x080fe200078e3cff */
[----:B------:R-:W-:Y:S01]  /*2860*/  IMAD R76, R126, c[0x0][0x21c], R76 ;  /* 0x000087007e4c7a24 */ /* 0x000fe200078e024c */
[-C--:B------:R-:W-:Y:S01]  /*2870*/  LOP3.LUT R106, R106, R222.reuse, RZ, 0x3c, !PT ;  /* 0x000000de6a6a7212 */ /* 0x080fe200078e3cff */
[----:B------:R-:W-:Y:S01]  /*2880*/  IMAD R73, R60, c[0x0][0x284], R73 ;  /* 0x0000a1003c497a24 */ /* 0x000fe200078e0249 */
[----:B------:R-:W-:Y:S01]  /*2890*/  LOP3.LUT R104, R104, R222, RZ, 0x3c, !PT ;  /* 0x000000de68687212 */ /* 0x000fe200078e3cff */
[C---:B------:R-:W-:Y:S01]  /*28a0*/  IMAD R72, R60.reuse, c[0x0][0x294], R72 ;  /* 0x0000a5003c487a24 */ /* 0x040fe200078e0248 */
[----:B------:R-:W-:Y:S01]  /*28b0*/  LOP3.LUT R3, R3, 0x7ffff000, RZ, 0xc0, !PT ;  /* 0x7ffff00003037812 */ /* 0x000fe200078ec0ff */
[----:B------:R-:W-:Y:S01]  /*28c0*/  IMAD.WIDE.U32 R124, R60, c[0x0][0x280], R124 ;  /* 0x0000a0003c7c7a25 */ /* 0x000fe200078e007c */
[----:B------:R-:W-:-:S02]  /*28d0*/  LOP3.LUT R2, R2, 0x7ffff000, RZ, 0xc0, !PT ;  /* 0x7ffff00002027812 */ /* 0x000fc400078ec0ff */
[----:B------:R-:W-:Y:S01]  /*28e0*/  LOP3.LUT R0, R0, 0x7ffff000, RZ, 0xc0, !PT ;  /* 0x7ffff00000007812 */ /* 0x000fe200078ec0ff */
[----:B------:R-:W-:Y:S01]  /*28f0*/  IMAD.WIDE.U32 R122, R60, c[0x0][0x290], R122 ;  /* 0x0000a4003c7a7a25 */ /* 0x000fe200078e007a */
[--C-:B------:R-:W-:Y:S02]  /*2900*/  IADD3 R109, R109, R6, R220.reuse ;  /* 0x000000066d6d7210 */ /* 0x100fe40007ffe0dc */
[----:B------:R-:W-:Y:S01]  /*2910*/  IADD3 R107, R107, R5, R220 ;  /* 0x000000056b6b7210 */ /* 0x000fe20007ffe0dc */
[----:B------:R-:W-:Y:S01]  /*2920*/  IMAD.WIDE.U32 R126, R126, c[0x0][0x218], R12 ;  /* 0x000086007e7e7a25 */ /* 0x000fe200078e000c */
[--C-:B------:R-:W-:Y:S02]  /*2930*/  IADD3 R105, R105, R4, R220.reuse ;  /* 0x0000000469697210 */ /* 0x100fe40007ffe0dc */
[----:B------:R-:W-:Y:S01]  /*2940*/  IADD3 R108, R108, R3, R220 ;  /* 0x000000036c6c7210 */ /* 0x000fe20007ffe0dc */
[----:B------:R-:W-:Y:S01]  /*2950*/  IMAD.WIDE.U32 R120, R60, c[0x0][0x280], R120 ;  /* 0x0000a0003c787a25 */ /* 0x000fe200078e0078 */
[----:B------:R-:W-:-:S02]  /*2960*/  IADD3 R106, R106, R2, R220 ;  /* 0x000000026a6a7210 */ /* 0x000fc40007ffe0dc */
[----:B------:R-:W-:Y:S01]  /*2970*/  IADD3 R104, R104, R0, R220 ;  /* 0x0000000068687210 */ /* 0x000fe20007ffe0dc */
[----:B------:R-:W-:Y:S01]  /*2980*/  IMAD.WIDE.U32 R118, R60, c[0x0][0x290], R118 ;  /* 0x0000a4003c767a25 */ /* 0x000fe200078e0076 */
[----:B------:R-:W-:Y:S02]  /*2990*/  IADD3 R71, P1, P0, R144, R148, R140 ;  /* 0x0000009490477210 */ /* 0x000fe4000783e08c */
        /* <DEDUP_REMOVED lines=10> */
[----:B------:R-:W-:Y:S01]  /*2a40*/  ISETP.GE.AND P6, PT, R86, 0x1, PT ;  /* 0x000000015600780c */ /* 0x000fe20003fc6270 */
[----:B------:R-:W-:Y:S01]  /*2a50*/  IMAD.IADD R76, R127, 0x1, R76 ;  /* 0x000000017f4c7824 */ /* 0x000fe200078e024c */
[C---:B------:R-:W-:Y:S01]  /*2a60*/  SHF.L.U64.HI R96, R97.reuse, R96, c[0x0][0x294] ;  /* 0x0000a50061607619 */ /* 0x040fe20000010260 */
[----:B------:R-:W-:Y:S01]  /*2a70*/  IMAD.SHL.U32 R97, R97, 0x40, RZ ;  /* 0x0000004061617824 */ /* 0x000fe200078e00ff */
[----:B------:R-:W-:Y:S01]  /*2a80*/  ISETP.NE.AND P6, PT, RZ, UR4, PT ;  /* 0x00000004ff007c0c */ /* 0x000fe2000bfc5270 */
[----:B------:R-:W-:Y:S01]  /*2a90*/  IMAD.IADD R73, R73, 0x1, R121 ;  /* 0x0000000149497824 */ /* 0x000fe200078e0279 */
        /* <DEDUP_REMOVED lines=13> */
[----:B------:R-:W-:-:S02]  /*2b70*/  IMAD.SHL.U32 R104, R104, 0x2, RZ ;  /* 0x0000000268687824 */ /* 0x000fc400078e00ff */
.L_x_2648:
[-C--:B------:R-:W-:Y:S01]  /*2b80*/  IMAD R117, R92, R116.reuse, RZ ;  /* 0x000000745c757224 */ /* 0x080fe200078e02ff */
[----:B------:R-:W-:Y:S01]  /*2b90*/  SHF.R.S32.HI R69, RZ, 0x1f, R116 ;  /* 0x0000001fff457819 */ /* 0x000fe20000011474 */
[----:B------:R-:W-:Y:S01]  /*2ba0*/  IMAD.WIDE.U32 R16, R93, R116, RZ ;  /* 0x000000745d107225 */ /* 0x000fe200078e00ff */
[----:B------:R-:W-:Y:S04]  /*2bb0*/  DEPBAR.LE SB0, 0x0 ;  /* 0x000080000000791a */ /* 0x000fe80000000000 */
[----:B------:R-:W-:Y:S01]  /*2bc0*/  WARPSYNC 0xffffffff ;  /* 0xffffffff00007948 */ /* 0x000fe20003800000 */
[----:B------:R-:W-:Y:S01]  /*2bd0*/  BAR.SYNC.DEFER_BLOCKING 0x0 ;  /* 0x0000000000007b1d */ /* 0x000fe20000010000 */
[----:B------:R-:W-:Y:S01]  /*2be0*/  ISETP.GE.AND P2, PT, R86, 0x1, PT ;  /* 0x000000015600780c */ /* 0x000fe20003f46270 */
[----:B------:R-:W-:Y:S01]  /*2bf0*/  IMAD R117, R69, R93, R117 ;  /* 0x0000005d45757224 */ /* 0x000fe200078e0275 */
[----:B-1----:R-:W-:Y:S03]  /*2c00*/  IADD3 R2, P1, R71, R16, RZ ;  /* 0x0000001047027210 */ /* 0x002fe60007f3e0ff */
[----:B------:R-:W-:Y:S01]  /*2c10*/  IMAD.IADD R117, R17, 0x1, R117 ;  /* 0x0000000111757824 */ /* 0x000fe200078e0275 */
[C---:B------:R-:W-:Y:S03]  /*2c20*/  LEA R50, P0, R2.reuse, c[0x0][0x1c8], 0x1 ;  /* 0x0000720002327a11 */ /* 0x040fe600078008ff */
[----:B------:R-:W-:Y:S05]  /*2c30*/  IMAD.X R0, R117, 0x1, R70, P1 ;  /* 0x0000000175007824 */ /* 0x000fea00008e0646 */
        /* <DEDUP_REMOVED lines=49> */
[----:B------:R-:W-:Y:S11]  /*2f50*/  ISETP.GE.AND P0, PT, R138, c[0x0][0x27c], PT ;  /* 0x00009f008a007a0c */ /* 0x000ff60003f06270 */
[----:B------:R-:W-:Y:S02]  /*2f60*/  @!UPT UIADD3 URZ, URZ, URZ, URZ ;  /* 0x0000003f3f3ff290 */ /* 0x000fe4000fffe03f */
        /* <DEDUP_REMOVED lines=22> */
.L_x_2628:
[----:B------:R-:W-:Y:S05]  /*30d0*/  BSYNC B0 ;  /* 0x0000000000007941 */ /* 0x000fea0003800000 */
.L_x_2627:
        /* <DEDUP_REMOVED lines=39> */
[----:B------:R-:W-:Y:S06]  /*3350*/  IMAD.MOV.U32 R3, RZ, RZ, R25 ;  /* 0x000000ffff037224 */ /* 0x000fec00078e0019 */
[----:B------:R-:W-:Y:S02]  /*3360*/  @!P0 SHF.R.U64 R31, R32, 0x10, R33 ;  /* 0x00000010201f8819 */ /* 0x000fe40000001221 */
[--C-:B------:R-:W-:Y:S02]  /*3370*/  @!P0 SHF.R.U64 R4, R24, 0x10, R25.reuse ;  /* 0x0000001018048819 */ /* 0x100fe40000001219 */
[----:B------:R-:W-:Y:S02]  /*3380*/  @!P0 SHF.R.U32.HI R0, RZ, 0x10, R25 ;  /* 0x00000010ff008819 */ /* 0x000fe40000011619 */
[----:B------:R-:W-:Y:S02]  /*3390*/  @!P0 PRMT R27, R27, 0x5410, R31 ;  /* 0x000054101b1b8816 */ /* 0x000fe4000000001f */
[----:B------:R-:W-:Y:S02]  /*33a0*/  @!P0 PRMT R4, R2, 0x5410, R4 ;  /* 0x0000541002048816 */ /* 0x000fe40000000004 */
[----:B------:R-:W-:Y:S01]  /*33b0*/  @!P0 PRMT R3, R3, 0x5410, R0 ;  /* 0x0000541003038816 */ /* 0x000fe20000000000 */
[C---:B------:R-:W-:Y:S01]  /*33c0*/  @!P0 IMAD.U32 R25, R27.reuse, 0x10000, RZ ;  /* 0x000100001b198824 */ /* 0x040fe200078e00ff */
[----:B------:R-:W-:Y:S02]  /*33d0*/  @!P0 SHF.L.U32 R2, R4, 0x10, RZ ;  /* 0x0000001004028819 */ /* 0x000fe400000006ff */
[----:B------:R-:W-:Y:S02]  /*33e0*/  @!P0 SHF.R.U32.HI R30, RZ, 0x10, R33 ;  /* 0x00000010ff1e8819 */ /* 0x000fe40000011621 */
[----:B------:R-:W-:Y:S02]  /*33f0*/  @!P0 LOP3.LUT R27, R27, 0xffff0000, RZ, 0xc0, !PT ;  /* 0xffff00001b1b8812 */ /* 0x000fe400078ec0ff */
[----:B------:R-:W-:Y:S02]  /*3400*/  @!P0 PRMT R33, R26, 0x5410, R30 ;  /* 0x000054101a218816 */ /* 0x000fe4000000001e */
[----:B------:R-:W-:Y:S03]  /*3410*/  @!P0 LOP3.LUT R4, R4, 0xffff0000, RZ, 0xc0, !PT ;  /* 0xffff000004048812 */ /* 0x000fe600078ec0ff */
[C---:B------:R-:W-:Y:S01]  /*3420*/  @!P0 IMAD.U32 R31, R33.reuse, 0x10000, RZ ;  /* 0x00010000211f8824 */ /* 0x040fe200078e00ff */
[----:B------:R-:W-:Y:S01]  /*3430*/  @!P0 LOP3.LUT R33, R33, 0xffff0000, RZ, 0xc0, !PT ;  /* 0xffff000021218812 */ /* 0x000fe200078ec0ff */
[C---:B-1----:R-:W-:Y:S01]  /*3440*/  @!P0 IMAD.U32 R26, R12.reuse, 0x10000, RZ ;  /* 0x000100000c1a8824 */ /* 0x042fe200078e00ff */
[----:B------:R-:W-:Y:S02]  /*3450*/  @!P0 LOP3.LUT R0, R12, 0xffff0000, RZ, 0xc0, !PT ;  /* 0xffff00000c008812 */ /* 0x000fe400078ec0ff */
[C---:B------:R-:W-:Y:S02]  /*3460*/  @!P0 LOP3.LUT R24, R13.reuse, 0xffff0000, RZ, 0xc0, !PT ;  /* 0xffff00000d188812 */ /* 0x040fe400078ec0ff */
[----:B------:R-:W-:Y:S01]  /*3470*/  @!P0 SHF.L.U32 R30, R13, 0x10, RZ ;  /* 0x000000100d1e8819 */ /* 0x000fe200000006ff */
[----:B------:R-:W-:Y:S01]  /*3480*/  @!P0 FMUL.FTZ R52, R0, R25 ;  /* 0x0000001900348220 */ /* 0x000fe20000410000 */
[----:B------:R-:W-:Y:S01]  /*3490*/  @!P0 SHF.L.U32 R32, R14, 0x10, RZ ;  /* 0x000000100e208819 */ /* 0x000fe200000006ff */
[-C--:B------:R-:W-:Y:S01]  /*34a0*/  @!P0 FMUL.FTZ R0, R0, R2.reuse ;  /* 0x0000000200008220 */ /* 0x080fe20000410000 */
[----:B------:R-:W-:Y:S01]  /*34b0*/  @!P0 SHF.L.U32 R34, R15, 0x10, RZ ;  /* 0x000000100f228819 */ /* 0x000fe200000006ff */
[----:B------:R-:W-:Y:S02]  /*34c0*/  @!P0 FMUL.FTZ R53, R24, R27 ;  /* 0x0000001b18358220 */ /* 0x000fe40000410000 */
[----:B------:R-:W-:Y:S02]  /*34d0*/  @!P0 FFMA.FTZ R52, R26, R2, -R52 ;  /* 0x000000021a348223 */ /* 0x000fe40000010834 */
[----:B------:R-:W-:Y:S01]  /*34e0*/  @!P0 FFMA.FTZ R0, R25, R26, R0 ;  /* 0x0000001a19008223 */ /* 0x000fe20000010000 */
[----:B------:R-:W-:Y:S01]  /*34f0*/  @!P0 LOP3.LUT R26, R14, 0xffff0000, RZ, 0xc0, !PT ;  /* 0xffff00000e1a8812 */ /* 0x000fe200078ec0ff */
[-C--:B------:R-:W-:Y:S01]  /*3500*/  @!P0 FMUL.FTZ R2, R24, R4.reuse ;  /* 0x0000000418028220 */ /* 0x080fe20000410000 */
[----:B------:R-:W-:Y:S01]  /*3510*/  @!P0 LOP3.LUT R25, R15, 0xffff0000, RZ, 0xc0, !PT ;  /* 0xffff00000f198812 */ /* 0x000fe200078ec0ff */
[----:B------:R-:W-:Y:S01]  /*3520*/  @!P0 FFMA.FTZ R53, R30, R4, -R53 ;  /* 0x000000041e358223 */ /* 0x000fe20000010835 */
[----:B------:R-:W-:Y:S01]  /*3530*/  @!P0 F2FP.BF16.PACK_AB R0, R0, R52 ;  /* 0x000000340000823e */ /* 0x000fe200000010ff */
[C---:B------:R-:W-:Y:S01]  /*3540*/  @!P0 IMAD.U32 R4, R3.reuse, 0x10000, RZ ;  /* 0x0001000003048824 */ /* 0x040fe200078e00ff */
[----:B------:R-:W-:Y:S01]  /*3550*/  @!P0 LOP3.LUT R24, R3, 0xffff0000, RZ, 0xc0, !PT ;  /* 0xffff000003188812 */ /* 0x000fe200078ec0ff */
[C---:B------:R-:W-:Y:S02]  /*3560*/  @!P0 FMUL.FTZ R55, R26.reuse, R31 ;  /* 0x0000001f1a378220 */ /* 0x040fe40000410000 */
[-C--:B------:R-:W-:Y:S02]  /*3570*/  @!P0 FMUL.FTZ R3, R26, R4.reuse ;  /* 0x000000041a038220 */ /* 0x080fe40000410000 */
        /* <DEDUP_REMOVED lines=15> */
.L_x_2631:
[----:B------:R-:W-:Y:S05]  /*3670*/  BSYNC B0 ;  /* 0x0000000000007941 */ /* 0x000fea0003800000 */
.L_x_2630:
        /* <DEDUP_REMOVED lines=8> */
[--C-:B------:R-:W-:Y:S02]  /*3700*/  @!P0 SHF.R.U64 R2, R48, 0x10, R49.reuse ;  /* 0x0000001030028819 */ /* 0x100fe40000001231 */
[----:B------:R-:W-:Y:S02]  /*3710*/  @!P0 SHF.R.U32.HI R24, RZ, 0x10, R49 ;  /* 0x00000010ff188819 */ /* 0x000fe40000011631 */
[----:B------:R-:W-:Y:S02]  /*3720*/  @!P0 PRMT R0, R11, 0x5432, R0 ;  /* 0x000054320b008816 */ /* 0x000fe40000000000 */
[C---:B------:R-:W-:Y:S02]  /*3730*/  @!P0 PRMT R4, R45.reuse, 0x5432, R2 ;  /* 0x000054322d048816 */ /* 0x040fe40000000002 */
[----:B------:R-:W-:Y:S01]  /*3740*/  @!P0 SHF.R.U32.HI R3, RZ, 0x10, R29 ;  /* 0x00000010ff038819 */ /* 0x000fe2000001161d */
[----:B------:R-:W-:Y:S01]  /*3750*/  @!P0 IMAD.U32 R2, R0, 0x10000, RZ ;  /* 0x0001000000028824 */ /* 0x000fe200078e00ff */
[----:B------:R-:W-:Y:S01]  /*3760*/  @!P0 PRMT R30, R45, 0x5410, R24 ;  /* 0x000054102d1e8816 */ /* 0x000fe20000000018 */
[C---:B------:R-:W-:Y:S01]  /*3770*/  @!P0 IMAD.U32 R25, R4.reuse, 0x10000, RZ ;  /* 0x0001000004198824 */ /* 0x040fe200078e00ff */
[----:B------:R-:W-:Y:S02]  /*3780*/  @!P0 PRMT R3, R11, 0x5410, R3 ;  /* 0x000054100b038816 */ /* 0x000fe40000000003 */
[----:B------:R-:W-:Y:S02]  /*3790*/  @!P0 LOP3.LUT R27, R4, 0xffff0000, RZ, 0xc0, !PT ;  /* 0xffff0000041b8812 */ /* 0x000fe400078ec0ff */
[----:B------:R-:W-:Y:S01]  /*37a0*/  @!P0 LOP3.LUT R4, R0, 0xffff0000, RZ, 0xc0, !PT ;  /* 0xffff000000048812 */ /* 0x000fe200078ec0ff */
[C---:B-1----:R-:W-:Y:S01]  /*37b0*/  @!P0 IMAD.U32 R28, R13.reuse, 0x10000, RZ ;  /* 0x000100000d1c8824 */ /* 0x042fe200078e00ff */
[C---:B------:R-:W-:Y:S02]  /*37c0*/  @!P0 LOP3.LUT R24, R12.reuse, 0xffff0000, RZ, 0xc0, !PT ;  /* 0xffff00000c188812 */ /* 0x040fe400078ec0ff */
[----:B------:R-:W-:Y:S02]  /*37d0*/  @!P0 LOP3.LUT R11, R13, 0xffff0000, RZ, 0xc0, !PT ;  /* 0xffff00000d0b8812 */ /* 0x000fe400078ec0ff */
[----:B------:R-:W-:Y:S01]  /*37e0*/  @!P0 SHF.L.U32 R26, R12, 0x10, RZ ;  /* 0x000000100c1a8819 */ /* 0x000fe200000006ff */
[----:B------:R-:W-:Y:S01]  /*37f0*/  @!P0 FMUL.FTZ R0, R24, R2 ;  /* 0x0000000218008220 */ /* 0x000fe20000410000 */
[----:B------:R-:W-:Y:S01]  /*3800*/  @!P0 SHF.L.U32 R29, R14, 0x10, RZ ;  /* 0x000000100e1d8819 */ /* 0x000fe200000006ff */
[----:B------:R-:W-:Y:S01]  /*3810*/  @!P0 FMUL.FTZ R32, R24, R25 ;  /* 0x0000001918208220 */ /* 0x000fe20000410000 */
[----:B------:R-:W-:Y:S01]  /*3820*/  @!P0 LOP3.LUT R24, R15, 0xffff0000, RZ, 0xc0, !PT ;  /* 0xffff00000f188812 */ /* 0x000fe200078ec0ff */
[----:B------:R-:W-:Y:S01]  /*3830*/  @!P0 FMUL.FTZ R33, R11, R27 ;  /* 0x0000001b0b218220 */ /* 0x000fe20000410000 */
[----:B------:R-:W-:Y:S01]  /*3840*/  @!P0 SHF.L.U32 R31, R15, 0x10, RZ ;  /* 0x000000100f1f8819 */ /* 0x000fe200000006ff */
[----:B------:R-:W-:Y:S01]  /*3850*/  @!P0 FFMA.FTZ R0, R25, R26, R0 ;  /* 0x0000001a19008223 */ /* 0x000fe20000010000 */
[----:B------:R-:W-:Y:S01]  /*3860*/  @!P0 LOP3.LUT R25, R14, 0xffff0000, RZ, 0xc0, !PT ;  /* 0xffff00000e198812 */ /* 0x000fe200078ec0ff */
[----:B------:R-:W-:Y:S02]  /*3870*/  @!P0 FFMA.FTZ R32, R26, R2, -R32 ;  /* 0x000000021a208223 */ /* 0x000fe40000010820 */
[C---:B------:R-:W-:Y:S01]  /*3880*/  @!P0 IMAD.U32 R26, R30.reuse, 0x10000, RZ ;  /* 0x000100001e1a8824 */ /* 0x040fe200078e00ff */
[----:B------:R-:W-:Y:S01]  /*3890*/  @!P0 LOP3.LUT R30, R30, 0xffff0000, RZ, 0xc0, !PT ;  /* 0xffff00001e1e8812 */ /* 0x000fe200078ec0ff */
[----:B------:R-:W-:Y:S01]  /*38a0*/  @!P0 FMUL.FTZ R2, R11, R4 ;  /* 0x000000040b028220 */ /* 0x000fe20000410000 */
[----:B------:R-:W-:Y:S01]  /*38b0*/  @!P0 F2FP.BF16.PACK_AB R0, R0, R32 ;  /* 0x000000200000823e */ /* 0x000fe200000010ff */
[----:B------:R-:W-:Y:S01]  /*38c0*/  @!P0 FFMA.FTZ R33, R28, R4, -R33 ;  /* 0x000000041c218223 */ /* 0x000fe20000010821 */
[C---:B------:R-:W-:Y:S01]  /*38d0*/  @!P0 LOP3.LUT R11, R3.reuse, 0xffff0000, RZ, 0xc0, !PT ;  /* 0xffff0000030b8812 */ /* 0x040fe200078ec0ff */
[----:B------:R-:W-:Y:S02]  /*38e0*/  @!P0 IMAD.U32 R4, R3, 0x10000, RZ ;  /* 0x0001000003048824 */ /* 0x000fe400078e00ff */
[C---:B------:R-:W-:Y:S02]  /*38f0*/  @!P0 FMUL.FTZ R45, R25.reuse, R26 ;  /* 0x0000001a192d8220 */ /* 0x040fe40000410000 */
[----:B------:R-:W-:Y:S02]  /*3900*/  @!P0 FMUL.FTZ R3, R25, R4 ;  /* 0x0000000419038220 */ /* 0x000fe40000410000 */
        /* <DEDUP_REMOVED lines=15> */
.L_x_2633:
[----:B------:R-:W-:Y:S05]  /*3a00*/  BSYNC B0 ;  /* 0x0000000000007941 */ /* 0x000fea0003800000 */
.L_x_2632:
        /* <DEDUP_REMOVED lines=25> */
[----:B------:R-:W-:Y:S01]  /*3ba0*/  @!P0 FMUL.FTZ R29, R11, R22 ;  /* 0x000000160b1d8220 */ /* 0x000fe20000410000 */
[C---:B------:R-:W-:Y:S01]  /*3bb0*/  @!P0 LOP3.LUT R11, R15.reuse, 0xffff0000, RZ, 0xc0, !PT ;  /* 0xffff00000f0b8812 */ /* 0x040fe200078ec0ff */
[----:B------:R-:W-:Y:S01]  /*3bc0*/  @!P0 FMUL.FTZ R30, R8, R24 ;  /* 0x00000018081e8220 */ /* 0x000fe20000410000 */
[----:B------:R-:W-:Y:S01]  /*3bd0*/  @!P0 SHF.L.U32 R28, R15, 0x10, RZ ;  /* 0x000000100f1c8819 */ /* 0x000fe200000006ff */
[----:B------:R-:W-:Y:S01]  /*3be0*/  @!P0 FFMA.FTZ R0, R22, R23, R0 ;  /* 0x0000001716008223 */ /* 0x000fe20000010000 */
[----:B------:R-:W-:Y:S01]  /*3bf0*/  @!P0 LOP3.LUT R22, R14, 0xffff0000, RZ, 0xc0, !PT ;  /* 0xffff00000e168812 */ /* 0x000fe200078ec0ff */
[----:B------:R-:W-:Y:S02]  /*3c00*/  @!P0 FFMA.FTZ R29, R23, R2, -R29 ;  /* 0x00000002171d8223 */ /* 0x000fe4000001081d */
[C---:B------:R-:W-:Y:S01]  /*3c10*/  @!P0 IMAD.U32 R23, R27.reuse, 0x10000, RZ ;  /* 0x000100001b178824 */ /* 0x040fe200078e00ff */
[----:B------:R-:W-:Y:S01]  /*3c20*/  @!P0 LOP3.LUT R27, R27, 0xffff0000, RZ, 0xc0, !PT ;  /* 0xffff00001b1b8812 */ /* 0x000fe200078ec0ff */
[-C--:B------:R-:W-:Y:S01]  /*3c30*/  @!P0 FMUL.FTZ R2, R8, R4.reuse ;  /* 0x0000000408028220 */ /* 0x080fe20000410000 */
[----:B------:R-:W-:Y:S01]  /*3c40*/  @!P0 F2FP.BF16.PACK_AB R0, R0, R29 ;  /* 0x0000001d0000823e */ /* 0x000fe200000010ff */
[----:B------:R-:W-:Y:S01]  /*3c50*/  @!P0 FFMA.FTZ R30, R25, R4, -R30 ;  /* 0x00000004191e8223 */ /* 0x000fe2000001081e */
[C---:B------:R-:W-:Y:S01]  /*3c60*/  @!P0 LOP3.LUT R8, R3.reuse, 0xffff0000, RZ, 0xc0, !PT ;  /* 0xffff000003088812 */ /* 0x040fe200078ec0ff */
[----:B------:R-:W-:Y:S02]  /*3c70*/  @!P0 IMAD.U32 R4, R3, 0x10000, RZ ;  /* 0x0001000003048824 */ /* 0x000fe400078e00ff */
        /* <DEDUP_REMOVED lines=17> */
.L_x_2635:
[----:B------:R-:W-:Y:S05]  /*3d90*/  BSYNC B0 ;  /* 0x0000000000007941 */ /* 0x000fea0003800000 */
.L_x_2634:
        /* <DEDUP_REMOVED lines=57> */
.L_x_2637:
[----:B------:R-:W-:Y:S05]  /*4130*/  BSYNC B0 ;  /* 0x0000000000007941 */ /* 0x000fea0003800000 */
.L_x_2636:
        /* <DEDUP_REMOVED lines=57> */
.L_x_2639:
[----:B------:R-:W-:Y:S05]  /*44d0*/  BSYNC B0 ;  /* 0x0000000000007941 */ /* 0x000fea0003800000 */
.L_x_2638:
        /* <DEDUP_REMOVED lines=57> */
.L_x_2626:
        /* <DEDUP_REMOVED lines=47> */
.L_x_2641:
[----:B------:R-:W-:Y:S05]  /*4b60*/  BSYNC B0 ;  /* 0x0000000000007941 */ /* 0x000fea0003800000 */
.L_x_2640:
[----:B------:R-:W-:Y:S04]  /*4b70*/  IADD3 R137, P0, R148, R16, RZ ;  /* 0x0000001094897210 */ /* 0x000fe80007f1e0ff */
[----:B------:R-:W-:Y:S01]  /*4b80*/  IADD3.X R117, R117, R89, RZ, P0, !PT ;  /* 0x0000005975757210 */ /* 0x000fe200007fe4ff */
[----:B------:R-:W-:-:S05]  /*4b90*/  @P1 BRA `(.L_x_2629) ;  /* 0x0000194000001947 */ /* 0x000fca0003800000 */
[----:B-----5:R-:W-:Y:S01]  /*4ba0*/  MOV R0, R13 ;  /* 0x0000000d00007202 */ /* 0x020fe20000000f00 */
[----:B------:R-:W-:Y:S01]  /*4bb0*/  IMAD.MOV.U32 R8, RZ, RZ, R14 ;  /* 0x000000ffff087224 */ /* 0x000fe200078e000e */
[----:B------:R-:W-:Y:S01]  /*4bc0*/  ISETP.GE.AND P0, PT, R140, c[0x0][0x1d4], PT ;  /* 0x000075008c007a0c */ /* 0x000fe20003f06270 */
[----:B-1----:R-:W-:Y:S01]  /*4bd0*/  IMAD.MOV.U32 R3, RZ, RZ, R15 ;  /* 0x000000ffff037224 */ /* 0x002fe200078e000f */
        /* <DEDUP_REMOVED lines=25> */
[C---:B------:R-:W-:Y:S01]  /*4d70*/  IADD3 R8, P1, P0, R144.reuse, R137, R115 ;  /* 0x0000008990087210 */ /* 0x040fe2000783e073 */
[----:B------:R-:W-:Y:S02]  /*4d80*/  IMAD.MOV.U32 R32, RZ, RZ, R28 ;  /* 0x000000ffff207224 */ /* 0x000fe400078e001c */
[----:B------:R-:W-:Y:S01]  /*4d90*/  IMAD.MOV.U32 R27, RZ, RZ, R29 ;  /* 0x000000ffff1b7224 */ /* 0x000fe200078e001d */
[C---:B------:R-:W-:Y:S03]  /*4da0*/  IADD3.X R3, R83.reuse, R117, R103, P1, P0 ;  /* 0x0000007553037210 */ /* 0x040fe60000fe0467 */
[----:B------:R-:W1:Y:S04]  /*4db0*/  LDS.128 R52, [R109+0x6100] ;  /* 0x006100006d347984 */ /* 0x000e680000000c00 */
[----:B------:R-:W-:Y:S04]  /*4dc0*/  @!P2 IADD3 R2, P1, P0, R144, R137, R112 ;  /* 0x000000899002a210 */ /* 0x000fe8000783e070 */
[----:B------:R-:W-:Y:S02]  /*4dd0*/  @!P2 IADD3.X R0, R83, R117, R100, P1, P0 ;  /* 0x000000755300a210 */ /* 0x000fe40000fe0464 */
[C---:B------:R-:W-:Y:S04]  /*4de0*/  LEA R152, P0, R8.reuse, c[0x0][0x1c8], 0x1 ;  /* 0x0000720008987a11 */ /* 0x040fe800078008ff */
[----:B------:R-:W-:Y:S02]  /*4df0*/  LEA.HI.X R153, R8, c[0x0][0x1cc], R3, 0x1, P0 ;  /* 0x0000730008997a11 */ /* 0x000fe400000f0c03 */
[C---:B------:R-:W-:Y:S04]  /*4e00*/  @!P2 LEA R150, P0, R2.reuse, c[0x0][0x1c8], 0x1 ;  /* 0x000072000296aa11 */ /* 0x040fe800078008ff */
[----:B------:R-:W-:Y:S01]  /*4e10*/  @!P2 LEA.HI.X R151, R2, c[0x0][0x1cc], R0, 0x1, P0 ;  /* 0x000073000297aa11 */ /* 0x000fe200000f0c00 */
[----:B------:R-:W-:Y:S01]  /*4e20*/  IMAD.MOV.U32 R2, RZ, RZ, R4 ;  /* 0x000000ffff027224 */ /* 0x000fe200078e0004 */
[----:B------:R-:W-:Y:S01]  /*4e30*/  ISETP.GE.AND P0, PT, R140, c[0x0][0x27c], PT ;  /* 0x00009f008c007a0c */ /* 0x000fe20003f06270 */
[----:B------:R-:W-:Y:S11]  /*4e40*/  IMAD.MOV.U32 R0, RZ, RZ, R5 ;  /* 0x000000ffff007224 */ /* 0x000ff600078e0005 */
[----:B------:R-:W-:Y:S01]  /*4e50*/  @!UPT UIADD3 URZ, URZ, URZ, URZ ;  /* 0x0000003f3f3ff290 */ /* 0x000fe2000fffe03f */
[----:B------:R-:W-:Y:S01]  /*4e60*/  @!P0 SHF.R.U64 R33, R28, 0x10, R29 ;  /* 0x000000101c218819 */ /* 0x000fe2000000121d */
[--C-:B------:R-:W-:Y:S01]  /*4e70*/  IMAD.MOV.U32 R28, RZ, RZ, R31.reuse ;  /* 0x000000ffff1c7224 */ /* 0x100fe200078e001f */
[----:B------:R-:W-:Y:S02]  /*4e80*/  @!P0 SHF.R.U64 R35, R30, 0x10, R31 ;  /* 0x000000101e238819 */ /* 0x000fe4000000121f */
[----:B------:R-:W-:Y:S02]  /*4e90*/  @!P0 SHF.R.U32.HI R34, RZ, 0x10, R29 ;  /* 0x00000010ff228819 */ /* 0x000fe4000001161d */
[C---:B-1----:R-:W-:Y:S02]  /*4ea0*/  @!P0 SHF.L.U32 R37, R54.reuse, 0x10, RZ ;  /* 0x0000001036258819 */ /* 0x042fe400000006ff */
[----:B------:R-:W-:Y:S02]  /*4eb0*/  @!P0 LOP3.LUT R39, R54, 0xffff0000, RZ, 0xc0, !PT ;  /* 0xffff000036278812 */ /* 0x000fe400078ec0ff */
[C---:B------:R-:W-:Y:S02]  /*4ec0*/  @!P0 SHF.L.U32 R41, R55.reuse, 0x10, RZ ;  /* 0x0000001037298819 */ /* 0x040fe400000006ff */
[----:B------:R-:W-:Y:S02]  /*4ed0*/  @!P0 LOP3.LUT R43, R55, 0xffff0000, RZ, 0xc0, !PT ;  /* 0xffff0000372b8812 */ /* 0x000fe400078ec0ff */
[----:B------:R-:W-:Y:S02]  /*4ee0*/  @!P0 SHF.R.U32.HI R8, RZ, 0x10, R5 ;  /* 0x00000010ff088819 */ /* 0x000fe40000011605 */
[----:B------:R-:W-:Y:S02]  /*4ef0*/  MOV R29, R30 ;  /* 0x0000001e001d7202 */ /* 0x000fe40000000f00 */
[----:B------:R-:W-:Y:S01]  /*4f00*/  @!P0 PRMT R30, R32, 0x5410, R33 ;  /* 0x00005410201e8816 */ /* 0x000fe20000000021 */
[----:B------:R-:W-:Y:S01]  /*4f10*/  @!P0 IMAD.U32 R33, R53, 0x10000, RZ ;  /* 0x0001000035218824 */ /* 0x000fe200078e00ff */
[----:B------:R-:W-:Y:S01]  /*4f20*/  @!P0 PRMT R8, R0, 0x5410, R8 ;  /* 0x0000541000088816 */ /* 0x000fe20000000008 */
[----:B------:R-:W-:Y:S01]  /*4f30*/  @!P0 IMAD.U32 R0, R16, 0x10000, RZ ;  /* 0x0001000010008824 */ /* 0x000fe200078e00ff */
[----:B------:R-:W-:Y:S02]  /*4f40*/  @!P0 PRMT R29, R29, 0x5410, R35 ;  /* 0x000054101d1d8816 */ /* 0x000fe40000000023 */
[----:B------:R-:W-:Y:S02]  /*4f50*/  @!P0 LOP3.LUT R35, R53, 0xffff0000, RZ, 0xc0, !PT ;  /* 0xffff000035238812 */ /* 0x000fe400078ec0ff */
[----:B------:R-:W-:Y:S02]  /*4f60*/  @!P0 LOP3.LUT R38, R29, 0xffff0000, RZ, 0xc0, !PT ;  /* 0xffff00001d268812 */ /* 0x000fe400078ec0ff */
[----:B------:R-:W-:Y:S02]  /*4f70*/  @!P0 SHF.R.U32.HI R36, RZ, 0x10, R31 ;  /* 0x00000010ff248819 */ /* 0x000fe4000001161f */
[----:B------:R-:W-:Y:S01]  /*4f80*/  @!P0 PRMT R31, R27, 0x5410, R34 ;  /* 0x000054101b1f8816 */ /* 0x000fe20000000022 */
[----:B------:R-:W-:Y:S01]  /*4f90*/  @!P0 IMAD.U32 R27, R30, 0x10000, RZ ;  /* 0x000100001e1b8824 */ /* 0x000fe200078e00ff */
[----:B------:R-:W-:Y:S01]  /*4fa0*/  @!P0 PRMT R42, R28, 0x5410, R36 ;  /* 0x000054101c2a8816 */ /* 0x000fe20000000024 */
[----:B------:R-:W-:Y:S01]  /*4fb0*/  @!P0 IMAD.U32 R36, R29, 0x10000, RZ ;  /* 0x000100001d248824 */ /* 0x000fe200078e00ff */
[----:B------:R-:W-:Y:S01]  /*4fc0*/  @!P0 SHF.L.U32 R28, R52, 0x10, RZ ;  /* 0x00000010341c8819 */ /* 0x000fe200000006ff */
[C---:B------:R-:W-:Y:S01]  /*4fd0*/  @!P0 IMAD.U32 R32, R31.reuse, 0x10000, RZ ;  /* 0x000100001f208824 */ /* 0x040fe200078e00ff */
[----:B------:R-:W-:Y:S01]  /*4fe0*/  @!P0 LOP3.LUT R34, R31, 0xffff0000, RZ, 0xc0, !PT ;  /* 0xffff00001f228812 */ /* 0x000fe200078ec0ff */
[----:B------:R-:W-:Y:S01]  /*4ff0*/  @!P0 FMUL.FTZ R142, R0, R27 ;  /* 0x0000001b008e8220 */ /* 0x000fe20000410000 */
[----:B------:R-:W-:Y:S01]  /*5000*/  @!P0 LOP3.LUT R31, R52, 0xffff0000, RZ, 0xc0, !PT ;  /* 0xffff0000341f8812 */ /* 0x000fe200078ec0ff */
[----:B------:R-:W-:Y:S01]  /*5010*/  @!P0 IMAD.U32 R40, R42, 0x10000, RZ ;  /* 0x000100002a288824 */ /* 0x000fe200078e00ff */
[----:B------:R-:W-:Y:S01]  /*5020*/  @!P0 LOP3.LUT R30, R30, 0xffff0000, RZ, 0xc0, !PT ;  /* 0xffff00001e1e8812 */ /* 0x000fe200078ec0ff */
[----:B------:R-:W-:Y:S01]  /*5030*/  @!P0 IMAD.U32 R29, R19, 0x10000, RZ ;  /* 0x00010000131d8824 */ /* 0x000fe200078e00ff */
[----:B------:R-:W-:Y:S02]  /*5040*/  @!P0 LOP3.LUT R42, R42, 0xffff0000, RZ, 0xc0, !PT ;  /* 0xffff00002a2a8812 */ /* 0x000fe400078ec0ff */
[----:B------:R-:W-:Y:S01]  /*5050*/  @!P0 SHF.R.U64 R3, R4, 0x10, R5 ;  /* 0x0000001004038819 */ /* 0x000fe20000001205 */
[----:B------:R-:W-:Y:S01]  /*5060*/  IMAD.MOV.U32 R5, RZ, RZ, R6 ;  /* 0x000000ffff057224 */ /* 0x000fe200078e0006 */
[--C-:B------:R-:W-:Y:S01]  /*5070*/  @!P0 SHF.R.U64 R6, R6, 0x10, R7.reuse ;  /* 0x0000001006068819 */ /* 0x100fe20000001207 */
[----:B------:R-:W-:Y:S01]  /*5080*/  IMAD.MOV.U32 R4, RZ, RZ, R7 ;  /* 0x000000ffff047224 */ /* 0x000fe200078e0007 */
[----:B------:R-:W-:Y:S01]  /*5090*/  @!P0 PRMT R2, R2, 0x5410, R3 ;  /* 0x0000541002028816 */ /* 0x000fe20000000003 */
[----:B------:R-:W-:Y:S01]  /*50a0*/  @!P0 FMUL.FTZ R160, R29, R40 ;  /* 0x000000281da08220 */ /* 0x000fe20000410000 */
[----:B------:R-:W-:Y:S02]  /*50b0*/  @!P0 PRMT R5, R5, 0x5410, R6 ;  /* 0x0000541005058816 */ /* 0x000fe40000000006 */
[----:B------:R-:W-:Y:S01]  /*50c0*/  @!P0 SHF.L.U32 R6, R17, 0x10, RZ ;  /* 0x0000001011068819 */ /* 0x000fe200000006ff */
[----:B------:R-:W-:Y:S01]  /*50d0*/  @!P0 IMAD.U32 R3, R2, 0x10000, RZ ;  /* 0x0001000002038824 */ /* 0x000fe200078e00ff */
[----:B------:R-:W-:Y:S03]  /*50e0*/  @!P0 SHF.R.U32.HI R7, RZ, 0x10, R7 ;  /* 0x00000010ff078819 */ /* 0x000fe60000011607 */
[----:B------:R-:W-:Y:S01]  /*50f0*/  @!P0 FMUL.FTZ R154, R6, R32 ;  /* 0x00000020069a8220 */ /* 0x000fe20000410000 */
[----:B------:R-:W-:Y:S01]  /*5100*/  @!P0 PRMT R7, R4, 0x5410, R7 ;  /* 0x0000541004078816 */ /* 0x000fe20000000007 */
[C---:B------:R-:W-:Y:S01]  /*5110*/  @!P0 IMAD.U32 R4, R8.reuse, 0x10000, RZ ;  /* 0x0001000008048824 */ /* 0x040fe200078e00ff */
[----:B------:R-:W-:Y:S01]  /*5120*/  @!P0 LOP3.LUT R8, R8, 0xffff0000, RZ, 0xc0, !PT ;  /* 0xffff000008088812 */ /* 0x000fe200078ec0ff */
[-C--:B------:R-:W-:Y:S02]  /*5130*/  @!P0 FMUL.FTZ R0, R0, R3.reuse ;  /* 0x0000000300008220 */ /* 0x080fe40000410000 */
[----:B------:R-:W-:Y:S02]  /*5140*/  @!P0 FFMA.FTZ R142, R28, R3, -R142 ;  /* 0x000000031c8e8223 */ /* 0x000fe4000001088e */
[-C--:B------:R-:W-:Y:S01]  /*5150*/  @!P0 FMUL.FTZ R3, R6, R4.reuse ;  /* 0x0000000406038220 */ /* 0x080fe20000410000 */
[----:B------:R-:W-:Y:S01]  /*5160*/  @!P0 LOP3.LUT R6, R16, 0xffff0000, RZ, 0xc0, !PT ;  /* 0xffff000010068812 */ /* 0x000fe200078ec0ff */
[----:B------:R-:W-:Y:S01]  /*5170*/  @!P0 FFMA.FTZ R154, R33, R4, -R154 ;  /* 0x00000004219a8223 */ /* 0x000fe2000001089a */
[----:B------:R-:W-:Y:S01]  /*5180*/  @!P0 LOP3.LUT R4, R17, 0xffff0000, RZ, 0xc0, !PT ;  /* 0xffff000011048812 */ /* 0x000fe200078ec0ff */
[----:B------:R-:W-:Y:S01]  /*5190*/  @!P0 FFMA.FTZ R0, R27, R28, R0 ;  /* 0x0000001c1b008223 */ /* 0x000fe20000010000 */
[----:B------:R-:W-:Y:S01]  /*51a0*/  @!P0 LOP3.LUT R27, R2, 0xffff0000, RZ, 0xc0, !PT ;  /* 0xffff0000021b8812 */ /* 0x000fe200078ec0ff */
[----:B------:R-:W-:Y:S02]  /*51b0*/  @!P0 FMUL.FTZ R156, R6, R30 ;  /* 0x0000001e069c8220 */ /* 0x000fe40000410000 */
[----:B------:R-:W-:Y:S02]  /*51c0*/  @!P0 FMUL.FTZ R155, R4, R34 ;  /* 0x00000022049b8220 */ /* 0x000fe40000410000 */
[-C--:B------:R-:W-:Y:S02]  /*51d0*/  @!P0 FMUL.FTZ R2, R6, R27.reuse ;  /* 0x0000001b06028220 */ /* 0x080fe40000410000 */
[----:B------:R-:W-:Y:S01]  /*51e0*/  @!P0 FFMA.FTZ R156, R31, R27, -R156 ;  /* 0x0000001b1f9c8223 */ /* 0x000fe2000001089c */
[C---:B------:R-:W-:Y:S01]  /*51f0*/  @!P0 LOP3.LUT R27, R18.reuse, 0xffff0000, RZ, 0xc0, !PT ;  /* 0xffff0000121b8812 */ /* 0x040fe200078ec0ff */
[----:B------:R-:W-:Y:S02]  /*5200*/  @!P0 IMAD.U32 R28, R18, 0x10000, RZ ;  /* 0x00010000121c8824 */ /* 0x000fe400078e00ff */
[----:B------:R-:W-:Y:S01]  /*5210*/  @!P0 IMAD.U32 R6, R5, 0x10000, RZ ;  /* 0x0001000005068824 */ /* 0x000fe200078e00ff */
[----:B------:R-:W-:Y:S01]  /*5220*/  @!P0 F2FP.BF16.PACK_AB R142, R156, R142 ;  /* 0x0000008e9c8e823e */ /* 0x000fe200000010ff */
[-C--:B------:R-:W-:Y:S02]  /*5230*/  @!P0 FMUL.FTZ R4, R4, R8.reuse ;  /* 0x0000000804048220 */ /* 0x080fe40000410000 */
[----:B------:R-:W-:Y:S01]  /*5240*/  @!P0 FFMA.FTZ R155, R35, R8, -R155 ;  /* 0x00000008239b8223 */ /* 0x000fe2000001089b */
[----:B------:R-:W-:Y:S01]  /*5250*/  @!P0 LOP3.LUT R8, R5, 0xffff0000, RZ, 0xc0, !PT ;  /* 0xffff000005088812 */ /* 0x000fe200078ec0ff */
[C---:B------:R-:W-:Y:S01]  /*5260*/  @!P0 FMUL.FTZ R157, R28.reuse, R36 ;  /* 0x000000241c9d8220 */ /* 0x040fe20000410000 */
[----:B------:R-:W-:Y:S01]  /*5270*/  @!P0 MOV R52, R142 ;  /* 0x0000008e00348202 */ /* 0x000fe20000000f00 */
[----:B------:R-:W-:Y:S01]  /*5280*/  @!P0 FMUL.FTZ R5, R28, R6 ;  /* 0x000000061c058220 */ /* 0x000fe20000410000 */
[----:B------:R-:W-:Y:S01]  /*5290*/  @!P0 LOP3.LUT R28, R19, 0xffff0000, RZ, 0xc0, !PT ;  /* 0xffff0000131c8812 */ /* 0x000fe200078ec0ff */
[----:B------:R-:W-:Y:S01]  /*52a0*/  @!P0 FMUL.FTZ R158, R27, R38 ;  /* 0x000000261b9e8220 */ /* 0x000fe20000410000 */
[----:B------:R-:W-:Y:S01]  /*52b0*/  @!P0 F2FP.BF16.PACK_AB R154, R155, R154 ;  /* 0x0000009a9b9a823e */ /* 0x000fe200000010ff */
[----:B------:R-:W-:Y:S02]  /*52c0*/  @!P0 FFMA.FTZ R157, R37, R6, -R157 ;  /* 0x00000006259d8223 */ /* 0x000fe4000001089d */
[-C--:B------:R-:W-:Y:S01]  /*52d0*/  @!P0 FMUL.FTZ R6, R27, R8.reuse ;  /* 0x000000081b068220 */ /* 0x080fe20000410000 */
[----:B------:R-:W-:Y:S01]  /*52e0*/  @!P0 LOP3.LUT R27, R7, 0xffff0000, RZ, 0xc0, !PT ;  /* 0xffff0000071b8812 */ /* 0x000fe200078ec0ff */
[----:B------:R-:W-:Y:S02]  /*52f0*/  @!P0 FFMA.FTZ R2, R30, R31, R2 ;  /* 0x0000001f1e028223 */ /* 0x000fe40000010002 */
[----:B------:R-:W-:Y:S02]  /*5300*/  @!P0 FFMA.FTZ R158, R39, R8, -R158 ;  /* 0x00000008279e8223 */ /* 0x000fe4000001089e */
[----:B------:R-:W-:Y:S01]  /*5310*/  @!P0 IMAD.U32 R8, R7, 0x10000, RZ ;  /* 0x0001000007088824 */ /* 0x000fe200078e00ff */
[----:B------:R-:W-:Y:S01]  /*5320*/  @!P0 F2FP.BF16.PACK_AB R0, R2, R0 ;  /* 0x000000000200823e */ /* 0x000fe200000010ff */
[----:B------:R-:W-:Y:S01]  /*5330*/  @!P0 FMUL.FTZ R159, R28, R42 ;  /* 0x0000002a1c9f8220 */ /* 0x000fe20000410000 */
[----:B------:R-:W-:Y:S01]  /*5340*/  @!P0 F2FP.BF16.PACK_AB R157, R158, R157 ;  /* 0x0000009d9e9d823e */ /* 0x000fe200000010ff */
[----:B------:R-:W-:Y:S02]  /*5350*/  @!P0 FFMA.FTZ R3, R32, R33, R3 ;  /* 0x0000002120038223 */ /* 0x000fe40000010003 */
[----:B------:R-:W-:Y:S02]  /*5360*/  @!P0 FFMA.FTZ R4, R34, R35, R4 ;  /* 0x0000002322048223 */ /* 0x000fe40000010004 */
[-C--:B------:R-:W-:Y:S02]  /*5370*/  @!P0 FMUL.FTZ R7, R29, R8.reuse ;  /* 0x000000081d078220 */ /* 0x080fe40000410000 */
[----:B------:R-:W-:Y:S01]  /*5380*/  @!P0 FFMA.FTZ R29, R41, R8, -R160 ;  /* 0x00000008291d8223 */ /* 0x000fe200000108a0 */
[----:B------:R-:W-:Y:S01]  /*5390*/  @!P0 F2FP.BF16.PACK_AB R3, R4, R3 ;  /* 0x000000030403823e */ /* 0x000fe200000010ff */
[----:B------:R-:W-:Y:S02]  /*53a0*/  @!P0 FFMA.FTZ R159, R43, R27, -R159 ;  /* 0x0000001b2b9f8223 */ /* 0x000fe4000001089f */
[----:B------:R-:W-:Y:S02]  /*53b0*/  @!P0 FFMA.FTZ R5, R36, R37, R5 ;  /* 0x0000002524058223 */ /* 0x000fe40000010005 */
[----:B------:R-:W-:Y:S01]  /*53c0*/  @!P0 FMUL.FTZ R8, R28, R27 ;  /* 0x0000001b1c088220 */ /* 0x000fe20000410000 */
[----:B------:R-:W-:Y:S01]  /*53d0*/  @!P0 F2FP.BF16.PACK_AB R29, R159, R29 ;  /* 0x0000001d9f1d823e */ /* 0x000fe200000010ff */
[----:B------:R-:W-:Y:S02]  /*53e0*/  @!P0 FFMA.FTZ R6, R38, R39, R6 ;  /* 0x0000002726068223 */ /* 0x000fe40000010006 */
        /* <DEDUP_REMOVED lines=13> */
.L_x_2643:
[----:B------:R-:W-:Y:S05]  /*54c0*/  BSYNC B0 ;  /* 0x0000000000007941 */ /* 0x000fea0003800000 */
.L_x_2642:
[----:B------:R-:W-:Y:S01]  /*54d0*/  ISETP.GE.AND P0, PT, R9, c[0x0][0x1d4], PT ;  /* 0x0000750009007a0c */ /* 0x000fe20003f06270 */
[----:B------:R-:W-:Y:S01]  /*54e0*/  @!UPT UIADD3 URZ, URZ, URZ, URZ ;  /* 0x0000003f3f3ff290 */ /* 0x000fe2000fffe03f */
[----:B------:R-:W-:Y:S11]  /*54f0*/  BSSY B0, `(.L_x_2644) ;  /* 0x0000071000007945 */ /* 0x000ff60003800000 */
[----:B------:R-:W-:-:S05]  /*5500*/  @P0 BRA `(.L_x_2645) ;  /* 0x000006f000000947 */ /* 0x000fca0003800000 */
[----:B------:R-:W-:Y:S01]  /*5510*/  ISETP.GE.AND P2, PT, R111, c[0x0][0x1d4], PT ;  /* 0x000075006f007a0c */ /* 0x000fe20003f46270 */
[----:B-1----:R-:W-:Y:S01]  /*5520*/  LDS.128 R16, [R106+0x6100] ;  /* 0x006100006a107984 */ /* 0x002fe20000000c00 */
[C---:B------:R-:W-:Y:S04]  /*5530*/  IADD3 R4, P1, P0, R144.reuse, R137, R114 ;  /* 0x0000008990047210 */ /* 0x040fe8000783e072 */
[C---:B------:R-:W-:Y:S03]  /*5540*/  IADD3.X R3, R83.reuse, R117, R102, P1, P0 ;  /* 0x0000007553037210 */ /* 0x040fe60000fe0466 */
        /* <DEDUP_REMOVED lines=9> */
[----:B------:R-:W-:Y:S02]  /*55e0*/  @!P0 SHF.R.U64 R0, R20, 0x10, R21 ;  /* 0x0000001014008819 */ /* 0x000fe40000001215 */
[----:B------:R-:W-:Y:S02]  /*55f0*/  @!P0 SHF.R.U64 R4, R22, 0x10, R23 ;  /* 0x0000001016048819 */ /* 0x000fe40000001217 */
[----:B------:R-:W-:Y:S01]  /*5600*/  @!P0 SHF.R.U64 R8, R50, 0x10, R51 ;  /* 0x0000001032088819 */ /* 0x000fe20000001233 */
[C---:B-1----:R-:W-:Y:S01]  /*5610*/  @!P0 IMAD.U32 R27, R41.reuse, 0x10000, RZ ;  /* 0x00010000291b8824 */ /* 0x042fe200078e00ff */
[----:B------:R-:W-:Y:S01]  /*5620*/  @!P0 LOP3.LUT R29, R41, 0xffff0000, RZ, 0xc0, !PT ;  /* 0xffff0000291d8812 */ /* 0x000fe200078ec0ff */
[C---:B------:R-:W-:Y:S01]  /*5630*/  @!P0 IMAD.U32 R35, R43.reuse, 0x10000, RZ ;  /* 0x000100002b238824 */ /* 0x040fe200078e00ff */
[----:B------:R-:W-:Y:S01]  /*5640*/  @!P0 LOP3.LUT R37, R43, 0xffff0000, RZ, 0xc0, !PT ;  /* 0xffff00002b258812 */ /* 0x000fe200078ec0ff */
[C---:B------:R-:W-:Y:S01]  /*5650*/  @!P0 IMAD.U32 R31, R42.reuse, 0x10000, RZ ;  /* 0x000100002a1f8824 */ /* 0x040fe200078e00ff */
[----:B------:R-:W-:Y:S02]  /*5660*/  @!P0 LOP3.LUT R33, R42, 0xffff0000, RZ, 0xc0, !PT ;  /* 0xffff00002a218812 */ /* 0x000fe400078ec0ff */
[C---:B------:R-:W-:Y:S02]  /*5670*/  @!P0 PRMT R0, R25.reuse, 0x5432, R0 ;  /* 0x0000543219008816 */ /* 0x040fe40000000000 */
[----:B------:R-:W-:Y:S01]  /*5680*/  @!P0 SHF.R.U32.HI R2, RZ, 0x10, R21 ;  /* 0x00000010ff028819 */ /* 0x000fe20000011615 */
[----:B------:R-:W-:Y:S01]  /*5690*/  @!P0 IMAD.U32 R21, R40, 0x10000, RZ ;  /* 0x0001000028158824 */ /* 0x000fe200078e00ff */
[----:B------:R-:W-:Y:S01]  /*56a0*/  @!P0 PRMT R32, R58, 0x5410, R8 ;  /* 0x000054103a208816 */ /* 0x000fe20000000008 */
[----:B------:R-:W-:Y:S01]  /*56b0*/  @!P0 IMAD.U32 R8, R16, 0x10000, RZ ;  /* 0x0001000010088824 */ /* 0x000fe200078e00ff */
[----:B------:R-:W-:Y:S01]  /*56c0*/  @!P0 PRMT R7, R25, 0x5410, R2 ;  /* 0x0000541019078816 */ /* 0x000fe20000000002 */
[----:B------:R-:W-:Y:S01]  /*56d0*/  @!P0 IMAD.U32 R2, R0, 0x10000, RZ ;  /* 0x0001000000028824 */ /* 0x000fe200078e00ff */
[----:B------:R-:W-:Y:S01]  /*56e0*/  @!P0 LOP3.LUT R25, R40, 0xffff0000, RZ, 0xc0, !PT ;  /* 0xffff000028198812 */ /* 0x000fe200078ec0ff */
[----:B------:R-:W-:Y:S01]  /*56f0*/  @!P0 IMAD.U32 R30, R32, 0x10000, RZ ;  /* 0x00010000201e8824 */ /* 0x000fe200078e00ff */
[----:B------:R-:W-:Y:S02]  /*5700*/  @!P0 SHF.R.U64 R5, R48, 0x10, R49 ;  /* 0x0000001030058819 */ /* 0x000fe40000001231 */
[----:B------:R-:W-:Y:S02]  /*5710*/  @!P0 SHF.R.U32.HI R3, RZ, 0x10, R23 ;  /* 0x00000010ff038819 */ /* 0x000fe40000011617 */
[C---:B------:R-:W-:Y:S02]  /*5720*/  @!P0 PRMT R23, R59.reuse, 0x5432, R5 ;  /* 0x000054323b178816 */ /* 0x040fe40000000005 */
[----:B------:R-:W-:Y:S02]  /*5730*/  @!P0 SHF.R.U32.HI R6, RZ, 0x10, R49 ;  /* 0x00000010ff068819 */ /* 0x000fe40000011631 */
[----:B------:R-:W-:Y:S02]  /*5740*/  @!P0 SHF.R.U32.HI R20, RZ, 0x10, R51 ;  /* 0x00000010ff148819 */ /* 0x000fe40000011633 */
[----:B------:R-:W-:Y:S02]  /*5750*/  @!P0 PRMT R28, R59, 0x5410, R6 ;  /* 0x000054103b1c8816 */ /* 0x000fe40000000006 */
[----:B------:R-:W-:Y:S01]  /*5760*/  @!P0 PRMT R22, R58, 0x5432, R20 ;  /* 0x000054323a168816 */ /* 0x000fe20000000014 */
[----:B------:R-:W-:Y:S01]  /*5770*/  @!P0 IMAD.U32 R20, R23, 0x10000, RZ ;  /* 0x0001000017148824 */ /* 0x000fe200078e00ff */
[----:B------:R-:W-:Y:S02]  /*5780*/  @!P0 PRMT R6, R26, 0x5432, R4 ;  /* 0x000054321a068816 */ /* 0x000fe40000000004 */
[----:B------:R-:W-:Y:S01]  /*5790*/  @!P0 LOP3.LUT R4, R16, 0xffff0000, RZ, 0xc0, !PT ;  /* 0xffff000010048812 */ /* 0x000fe200078ec0ff */
[----:B------:R-:W-:Y:S01]  /*57a0*/  @!P0 FMUL.FTZ R48, R8, R20 ;  /* 0x0000001408308220 */ /* 0x000fe20000410000 */
[C---:B------:R-:W-:Y:S01]  /*57b0*/  @!P0 LOP3.LUT R36, R22.reuse, 0xffff0000, RZ, 0xc0, !PT ;  /* 0xffff000016248812 */ /* 0x040fe200078ec0ff */
[----:B------:R-:W-:Y:S01]  /*57c0*/  @!P0 IMAD.U32 R34, R22, 0x10000, RZ ;  /* 0x0001000016228824 */ /* 0x000fe200078e00ff */
[----:B------:R-:W-:Y:S01]  /*57d0*/  @!P0 LOP3.LUT R22, R18, 0xffff0000, RZ, 0xc0, !PT ;  /* 0xffff000012168812 */ /* 0x000fe200078ec0ff */
[-C--:B------:R-:W-:Y:S01]  /*57e0*/  @!P0 FFMA.FTZ R48, R21, R2.reuse, -R48 ;  /* 0x0000000215308223 */ /* 0x080fe20000010830 */
[----:B------:R-:W-:Y:S02]  /*57f0*/  @!P0 LOP3.LUT R23, R23, 0xffff0000, RZ, 0xc0, !PT ;  /* 0xffff000017178812 */ /* 0x000fe400078ec0ff */
[----:B------:R-:W-:Y:S02]  /*5800*/  @!P0 PRMT R5, R26, 0x5410, R3 ;  /* 0x000054101a058816 */ /* 0x000fe40000000003 */
[----:B------:R-:W-:Y:S01]  /*5810*/  @!P0 LOP3.LUT R3, R0, 0xffff0000, RZ, 0xc0, !PT ;  /* 0xffff000000038812 */ /* 0x000fe200078ec0ff */
[----:B------:R-:W-:Y:S01]  /*5820*/  @!P0 FMUL.FTZ R49, R4, R23 ;  /* 0x0000001704318220 */ /* 0x000fe20000410000 */
[----:B------:R-:W-:Y:S01]  /*5830*/  @!P0 SHF.L.U32 R26, R28, 0x10, RZ ;  /* 0x000000101c1a8819 */ /* 0x000fe200000006ff */
[----:B------:R-:W-:Y:S01]  /*5840*/  @!P0 FMUL.FTZ R0, R8, R2 ;  /* 0x0000000208008220 */ /* 0x000fe20000410000 */
[----:B------:R-:W-:Y:S01]  /*5850*/  @!P0 LOP3.LUT R8, R17, 0xffff0000, RZ, 0xc0, !PT ;  /* 0xffff000011088812 */ /* 0x000fe200078ec0ff */
[-C--:B------:R-:W-:Y:S01]  /*5860*/  @!P0 FMUL.FTZ R2, R4, R3.reuse ;  /* 0x0000000304028220 */ /* 0x080fe20000410000 */
[----:B------:R-:W-:Y:S01]  /*5870*/  @!P0 LOP3.LUT R28, R28, 0xffff0000, RZ, 0xc0, !PT ;  /* 0xffff00001c1c8812 */ /* 0x000fe200078ec0ff */
[----:B------:R-:W-:Y:S01]  /*5880*/  @!P0 FFMA.FTZ R49, R25, R3, -R49 ;  /* 0x0000000319318223 */ /* 0x000fe20000010831 */
[----:B------:R-:W-:Y:S01]  /*5890*/  @!P0 LOP3.LUT R32, R32, 0xffff0000, RZ, 0xc0, !PT ;  /* 0xffff000020208812 */ /* 0x000fe200078ec0ff */
[----:B------:R-:W-:Y:S02]  /*58a0*/  @!P0 IMAD.U32 R3, R17, 0x10000, RZ ;  /* 0x0001000011038824 */ /* 0x000fe400078e00ff */
[----:B------:R-:W-:Y:S01]  /*58b0*/  @!P0 IMAD.U32 R4, R7, 0x10000, RZ ;  /* 0x0001000007048824 */ /* 0x000fe200078e00ff */
[----:B------:R-:W-:Y:S01]  /*58c0*/  @!P0 F2FP.BF16.PACK_AB R48, R49, R48 ;  /* 0x000000303130823e */ /* 0x000fe200000010ff */
[----:B------:R-:W-:Y:S01]  /*58d0*/  @!P0 FMUL.FTZ R50, R3, R26 ;  /* 0x0000001a03328220 */ /* 0x000fe20000410000 */
[----:B------:R-:W-:Y:S01]  /*58e0*/  @!P0 LOP3.LUT R7, R7, 0xffff0000, RZ, 0xc0, !PT ;  /* 0xffff000007078812 */ /* 0x000fe200078ec0ff */
[----:B------:R-:W-:Y:S01]  /*58f0*/  @!P0 FMUL.FTZ R51, R8, R28 ;  /* 0x0000001c08338220 */ /* 0x000fe20000410000 */
[----:B------:R-:W-:Y:S01]  /*5900*/  @!P0 MOV R40, R48 ;  /* 0x0000003000288202 */ /* 0x000fe20000000f00 */
[----:B------:R-:W-:Y:S01]  /*5910*/  @!P0 FFMA.FTZ R0, R20, R21, R0 ;  /* 0x0000001514008223 */ /* 0x000fe20000010000 */
[----:B------:R-:W-:Y:S01]  /*5920*/  @!P0 LOP3.LUT R20, R19, 0xffff0000, RZ, 0xc0, !PT ;  /* 0xffff000013148812 */ /* 0x000fe200078ec0ff */
[-C--:B------:R-:W-:Y:S02]  /*5930*/  @!P0 FMUL.FTZ R3, R3, R4.reuse ;  /* 0x0000000403038220 */ /* 0x080fe40000410000 */
[----:B------:R-:W-:Y:S02]  /*5940*/  @!P0 FFMA.FTZ R50, R27, R4, -R50 ;  /* 0x000000041b328223 */ /* 0x000fe40000010832 */
[-C--:B------:R-:W-:Y:S01]  /*5950*/  @!P0 FMUL.FTZ R4, R8, R7.reuse ;  /* 0x0000000708048220 */ /* 0x080fe20000410000 */
[----:B------:R-:W-:Y:S01]  /*5960*/  @!P0 SHF.L.U32 R8, R5, 0x10, RZ ;  /* 0x0000001005088819 */ /* 0x000fe200000006ff */
[----:B------:R-:W-:Y:S01]  /*5970*/  @!P0 FFMA.FTZ R51, R29, R7, -R51 ;  /* 0x000000071d338223 */ /* 0x000fe20000010833 */
[----:B------:R-:W-:Y:S01]  /*5980*/  @!P0 LOP3.LUT R5, R5, 0xffff0000, RZ, 0xc0, !PT ;  /* 0xffff000005058812 */ /* 0x000fe200078ec0ff */
[----:B------:R-:W-:Y:S02]  /*5990*/  @!P0 IMAD.U32 R7, R19, 0x10000, RZ ;  /* 0x0001000013078824 */ /* 0x000fe400078e00ff */
[C---:B------:R-:W-:Y:S01]  /*59a0*/  @!P0 FMUL.FTZ R55, R20.reuse, R36 ;  /* 0x0000002414378220 */ /* 0x040fe20000410000 */
[----:B------:R-:W-:Y:S01]  /*59b0*/  @!P0 F2FP.BF16.PACK_AB R50, R51, R50 ;  /* 0x000000323332823e */ /* 0x000fe200000010ff */
[C---:B------:R-:W-:Y:S02]  /*59c0*/  @!P0 FMUL.FTZ R54, R7.reuse, R34 ;  /* 0x0000002207368220 */ /* 0x040fe40000410000 */
[-C--:B------:R-:W-:Y:S02]  /*59d0*/  @!P0 FMUL.FTZ R7, R7, R8.reuse ;  /* 0x0000000807078220 */ /* 0x080fe40000410000 */
[----:B------:R-:W-:Y:S02]  /*59e0*/  @!P0 FFMA.FTZ R54, R35, R8, -R54 ;  /* 0x0000000823368223 */ /* 0x000fe40000010836 */
[-C--:B------:R-:W-:Y:S01]  /*59f0*/  @!P0 FMUL.FTZ R8, R20, R5.reuse ;  /* 0x0000000514088220 */ /* 0x080fe20000410000 */
[----:B------:R-:W-:Y:S01]  /*5a00*/  @!P0 LOP3.LUT R20, R6, 0xffff0000, RZ, 0xc0, !PT ;  /* 0xffff000006148812 */ /* 0x000fe200078ec0ff */
[----:B------:R-:W-:Y:S02]  /*5a10*/  @!P0 FFMA.FTZ R55, R37, R5, -R55 ;  /* 0x0000000525378223 */ /* 0x000fe40000010837 */
[----:B------:R-:W-:Y:S02]  /*5a20*/  @!P0 IMAD.U32 R5, R18, 0x10000, RZ ;  /* 0x0001000012058824 */ /* 0x000fe400078e00ff */
[----:B------:R-:W-:Y:S01]  /*5a30*/  @!P0 IMAD.U32 R21, R6, 0x10000, RZ ;  /* 0x0001000006158824 */ /* 0x000fe200078e00ff */
[----:B------:R-:W-:Y:S01]  /*5a40*/  @!P0 F2FP.BF16.PACK_AB R54, R55, R54 ;  /* 0x000000363736823e */ /* 0x000fe200000010ff */
[----:B------:R-:W-:Y:S02]  /*5a50*/  @!P0 FMUL.FTZ R6, R5, R30 ;  /* 0x0000001e05068220 */ /* 0x000fe40000410000 */
[----:B------:R-:W-:Y:S02]  /*5a60*/  @!P0 FMUL.FTZ R58, R22, R32 ;  /* 0x00000020163a8220 */ /* 0x000fe40000410000 */
[----:B------:R-:W-:Y:S02]  /*5a70*/  @!P0 FFMA.FTZ R2, R23, R25, R2 ;  /* 0x0000001917028223 */ /* 0x000fe40000010002 */
[----:B------:R-:W-:Y:S02]  /*5a80*/  @!P0 FMUL.FTZ R5, R5, R21 ;  /* 0x0000001505058220 */ /* 0x000fe40000410000 */
        /* <DEDUP_REMOVED lines=23> */
.L_x_2645:
[----:B------:R-:W-:Y:S05]  /*5c00*/  BSYNC B0 ;  /* 0x0000000000007941 */ /* 0x000fea0003800000 */
.L_x_2644:
        /* <DEDUP_REMOVED lines=11> */
[----:B------:R-:W-:Y:S02]  /*5cc0*/  @!P0 SHF.R.U32.HI R4, RZ, 0x10, R45 ;  /* 0x00000010ff048819 */ /* 0x000fe4000001162d */
[----:B------:R-:W-:Y:S02]  /*5cd0*/  @!P0 SHF.R.U32.HI R0, RZ, 0x10, R13 ;  /* 0x00000010ff008819 */ /* 0x000fe4000001160d */
[----:B------:R-:W-:Y:S02]  /*5ce0*/  @!P0 SHF.R.U64 R7, R44, 0x10, R45 ;  /* 0x000000102c078819 */ /* 0x000fe4000000122d */
[----:B------:R-:W-:Y:S02]  /*5cf0*/  @!P0 SHF.R.U32.HI R5, RZ, 0x10, R47 ;  /* 0x00000010ff058819 */ /* 0x000fe4000001162f */
[C---:B------:R-:W-:Y:S02]  /*5d00*/  @!P0 PRMT R8, R57.reuse, 0x5410, R7 ;  /* 0x0000541039088816 */ /* 0x040fe40000000007 */
[----:B------:R-:W-:Y:S02]  /*5d10*/  @!P0 PRMT R28, R57, 0x5432, R4 ;  /* 0x00005432391c8816 */ /* 0x000fe40000000004 */
[----:B------:R-:W-:Y:S01]  /*5d20*/  @!P0 PRMT R4, R11, 0x5410, R0 ;  /* 0x000054100b048816 */ /* 0x000fe20000000000 */
[C---:B------:R-:W-:Y:S01]  /*5d30*/  @!P0 IMAD.U32 R20, R8.reuse, 0x10000, RZ ;  /* 0x0001000008148824 */ /* 0x040fe200078e00ff */
[----:B------:R-:W-:Y:S01]  /*5d40*/  @!P0 LOP3.LUT R22, R8, 0xffff0000, RZ, 0xc0, !PT ;  /* 0xffff000008168812 */ /* 0x000fe200078ec0ff */
[----:B------:R-:W-:Y:S01]  /*5d50*/  @!P0 IMAD.U32 R25, R28, 0x10000, RZ ;  /* 0x000100001c198824 */ /* 0x000fe200078e00ff */
[----:B------:R-:W-:Y:S01]  /*5d60*/  @!P0 SHF.R.U64 R2, R12, 0x10, R13 ;  /* 0x000000100c028819 */ /* 0x000fe2000000120d */
[C---:B------:R-:W-:Y:S01]  /*5d70*/  @!P0 IMAD.U32 R0, R4.reuse, 0x10000, RZ ;  /* 0x0001000004008824 */ /* 0x040fe200078e00ff */
[----:B------:R-:W-:Y:S02]  /*5d80*/  @!P0 LOP3.LUT R4, R4, 0xffff0000, RZ, 0xc0, !PT ;  /* 0xffff000004048812 */ /* 0x000fe400078ec0ff */
[----:B------:R-:W-:Y:S01]  /*5d90*/  @!P0 SHF.R.U64 R12, R46, 0x10, R47 ;  /* 0x000000102e0c8819 */ /* 0x000fe2000000122f */
[----:B-1----:R-:W-:Y:S01]  /*5da0*/  @!P0 IMAD.U32 R7, R17, 0x10000, RZ ;  /* 0x0001000011078824 */ /* 0x002fe200078e00ff */
[----:B------:R-:W-:Y:S02]  /*5db0*/  @!P0 PRMT R2, R11, 0x5432, R2 ;  /* 0x000054320b028816 */ /* 0x000fe40000000002 */
[----:B------:R-:W-:Y:S01]  /*5dc0*/  @!P0 LOP3.LUT R11, R16, 0xffff0000, RZ, 0xc0, !PT ;  /* 0xffff0000100b8812 */ /* 0x000fe200078ec0ff */
[----:B------:R-:W-:Y:S01]  /*5dd0*/  @!P0 FMUL.FTZ R42, R7, R25 ;  /* 0x00000019072a8220 */ /* 0x000fe20000410000 */
[----:B------:R-:W-:Y:S01]  /*5de0*/  @!P0 LOP3.LUT R13, R18, 0xffff0000, RZ, 0xc0, !PT ;  /* 0xffff0000120d8812 */ /* 0x000fe200078ec0ff */
[----:B------:R-:W-:Y:S01]  /*5df0*/  @!P0 IMAD.U32 R8, R2, 0x10000, RZ ;  /* 0x0001000002088824 */ /* 0x000fe200078e00ff */
[--C-:B------:R-:W-:Y:S01]  /*5e00*/  @!P0 SHF.R.U32.HI R3, RZ, 0x10, R15.reuse ;  /* 0x00000010ff038819 */ /* 0x100fe2000001160f */
[----:B--2---:R-:W-:Y:S01]  /*5e10*/  @!P0 IMAD.U32 R26, R37, 0x10000, RZ ;  /* 0x00010000251a8824 */ /* 0x004fe200078e00ff */
[C---:B------:R-:W-:Y:S01]  /*5e20*/  @!P0 SHF.L.U32 R21, R36.reuse, 0x10, RZ ;  /* 0x0000001024158819 */ /* 0x040fe200000006ff */
[----:B------:R-:W-:Y:S01]  /*5e30*/  @!P0 FMUL.FTZ R44, R11, R22 ;  /* 0x000000160b2c8220 */ /* 0x000fe20000410000 */
[----:B------:R-:W-:Y:S01]  /*5e40*/  @!P0 LOP3.LUT R23, R36, 0xffff0000, RZ, 0xc0, !PT ;  /* 0xffff000024178812 */ /* 0x000fe200078ec0ff */
[-C--:B------:R-:W-:Y:S01]  /*5e50*/  @!P0 FFMA.FTZ R42, R26, R0.reuse, -R42 ;  /* 0x000000001a2a8223 */ /* 0x080fe2000001082a */
[----:B------:R-:W-:Y:S01]  /*5e60*/  @!P0 LOP3.LUT R27, R37, 0xffff0000, RZ, 0xc0, !PT ;  /* 0xffff0000251b8812 */ /* 0x000fe200078ec0ff */
[C---:B------:R-:W-:Y:S01]  /*5e70*/  @!P0 IMAD.U32 R29, R38.reuse, 0x10000, RZ ;  /* 0x00010000261d8824 */ /* 0x040fe200078e00ff */
[----:B------:R-:W-:Y:S02]  /*5e80*/  @!P0 LOP3.LUT R31, R38, 0xffff0000, RZ, 0xc0, !PT ;  /* 0xffff0000261f8812 */ /* 0x000fe400078ec0ff */
[C---:B------:R-:W-:Y:S02]  /*5e90*/  @!P0 SHF.L.U32 R33, R39.reuse, 0x10, RZ ;  /* 0x0000001027218819 */ /* 0x040fe400000006ff */
[----:B------:R-:W-:Y:S02]  /*5ea0*/  @!P0 LOP3.LUT R35, R39, 0xffff0000, RZ, 0xc0, !PT ;  /* 0xffff000027238812 */ /* 0x000fe400078ec0ff */
[----:B------:R-:W-:Y:S01]  /*5eb0*/  @!P0 SHF.R.U64 R6, R14, 0x10, R15 ;  /* 0x000000100e068819 */ /* 0x000fe2000000120f */
[----:B------:R-:W-:Y:S01]  /*5ec0*/  @!P0 IMAD.U32 R14, R18, 0x10000, RZ ;  /* 0x00010000120e8824 */ /* 0x000fe200078e00ff */
[----:B------:R-:W-:Y:S02]  /*5ed0*/  @!P0 LOP3.LUT R15, R17, 0xffff0000, RZ, 0xc0, !PT ;  /* 0xffff0000110f8812 */ /* 0x000fe400078ec0ff */
[----:B------:R-:W-:Y:S02]  /*5ee0*/  @!P0 PRMT R6, R24, 0x5432, R6 ;  /* 0x0000543218068816 */ /* 0x000fe40000000006 */
[C---:B------:R-:W-:Y:S01]  /*5ef0*/  @!P0 PRMT R30, R56.reuse, 0x5432, R12 ;  /* 0x00005432381e8816 */ /* 0x040fe2000000000c */
[----:B------:R-:W-:Y:S01]  /*5f00*/  @!P0 IMAD.U32 R12, R19, 0x10000, RZ ;  /* 0x00010000130c8824 */ /* 0x000fe200078e00ff */
[----:B------:R-:W-:Y:S02]  /*5f10*/  @!P0 PRMT R34, R56, 0x5410, R5 ;  /* 0x0000541038228816 */ /* 0x000fe40000000005 */
[----:B------:R-:W-:Y:S01]  /*5f20*/  @!P0 PRMT R5, R24, 0x5410, R3 ;  /* 0x0000541018058816 */ /* 0x000fe20000000003 */
[----:B------:R-:W-:Y:S01]  /*5f30*/  @!P0 FMUL.FTZ R3, R7, R0 ;  /* 0x0000000007038220 */ /* 0x000fe20000410000 */
[----:B------:R-:W-:Y:S01]  /*5f40*/  @!P0 LOP3.LUT R7, R2, 0xffff0000, RZ, 0xc0, !PT ;  /* 0xffff000002078812 */ /* 0x000fe200078ec0ff */
[----:B------:R-:W-:Y:S01]  /*5f50*/  @!P0 IMAD.U32 R0, R16, 0x10000, RZ ;  /* 0x0001000010008824 */ /* 0x000fe200078e00ff */
[----:B------:R-:W-:Y:S01]  /*5f60*/  @!P0 LOP3.LUT R24, R28, 0xffff0000, RZ, 0xc0, !PT ;  /* 0xffff00001c188812 */ /* 0x000fe200078ec0ff */
[C---:B------:R-:W-:Y:S01]  /*5f70*/  @!P0 IMAD.U32 R28, R30.reuse, 0x10000, RZ ;  /* 0x000100001e1c8824 */ /* 0x040fe200078e00ff */
[----:B------:R-:W-:Y:S01]  /*5f80*/  @!P0 LOP3.LUT R30, R30, 0xffff0000, RZ, 0xc0, !PT ;  /* 0xffff00001e1e8812 */ /* 0x000fe200078ec0ff */
[----:B------:R-:W-:Y:S01]  /*5f90*/  @!P0 FMUL.FTZ R43, R0, R20 ;  /* 0x00000014002b8220 */ /* 0x000fe20000410000 */
[----:B------:R-:W-:Y:S01]  /*5fa0*/  @!P0 SHF.L.U32 R32, R34, 0x10, RZ ;  /* 0x0000001022208819 */ /* 0x000fe200000006ff */
[-C--:B------:R-:W-:Y:S01]  /*5fb0*/  @!P0 FMUL.FTZ R2, R11, R7.reuse ;  /* 0x000000070b028220 */ /* 0x080fe20000410000 */
[----:B------:R-:W-:Y:S01]  /*5fc0*/  @!P0 LOP3.LUT R11, R19, 0xffff0000, RZ, 0xc0, !PT ;  /* 0xffff0000130b8812 */ /* 0x000fe200078ec0ff */
[-C--:B------:R-:W-:Y:S01]  /*5fd0*/  @!P0 FMUL.FTZ R0, R0, R8.reuse ;  /* 0x0000000800008220 */ /* 0x080fe20000410000 */
[----:B------:R-:W-:Y:S01]  /*5fe0*/  @!P0 LOP3.LUT R34, R34, 0xffff0000, RZ, 0xc0, !PT ;  /* 0xffff000022228812 */ /* 0x000fe200078ec0ff */
[----:B------:R-:W-:Y:S01]  /*5ff0*/  @!P0 FFMA.FTZ R43, R21, R8, -R43 ;  /* 0x00000008152b8223 */ /* 0x000fe2000001082b */
[----:B------:R-:W-:Y:S01]  /*6000*/  @!P0 LOP3.LUT R8, R5, 0xffff0000, RZ, 0xc0, !PT ;  /* 0xffff000005088812 */ /* 0x000fe200078ec0ff */
[----:B------:R-:W-:Y:S02]  /*6010*/  @!P0 FFMA.FTZ R44, R23, R7, -R44 ;  /* 0x00000007172c8223 */ /* 0x000fe4000001082c */
[----:B------:R-:W-:Y:S02]  /*6020*/  @!P0 IMAD.U32 R7, R5, 0x10000, RZ ;  /* 0x0001000005078824 */ /* 0x000fe400078e00ff */
[----:B------:R-:W-:Y:S01]  /*6030*/  @!P0 IMAD.U32 R5, R6, 0x10000, RZ ;  /* 0x0001000006058824 */ /* 0x000fe200078e00ff */
[----:B------:R-:W-:Y:S01]  /*6040*/  @!P0 F2FP.BF16.PACK_AB R43, R44, R43 ;  /* 0x0000002b2c2b823e */ /* 0x000fe200000010ff */
[----:B------:R-:W-:Y:S01]  /*6050*/  @!P0 FMUL.FTZ R49, R15, R24 ;  /* 0x000000180f318220 */ /* 0x000fe20000410000 */
[----:B------:R-:W-:Y:S01]  /*6060*/  @!P0 LOP3.LUT R6, R6, 0xffff0000, RZ, 0xc0, !PT ;  /* 0xffff000006068812 */ /* 0x000fe200078ec0ff */
[----:B------:R-:W-:Y:S01]  /*6070*/  @!P0 FMUL.FTZ R48, R14, R28 ;  /* 0x0000001c0e308220 */ /* 0x000fe20000410000 */
[----:B------:R-:W-:Y:S01]  /*6080*/  @!P0 MOV R36, R43 ;  /* 0x0000002b00248202 */ /* 0x000fe20000000f00 */
[----:B------:R-:W-:Y:S02]  /*6090*/  @!P0 FMUL.FTZ R47, R13, R30 ;  /* 0x0000001e0d2f8220 */ /* 0x000fe40000410000 */
[----:B------:R-:W-:Y:S02]  /*60a0*/  @!P0 FMUL.FTZ R46, R12, R32 ;  /* 0x000000200c2e8220 */ /* 0x000fe40000410000 */
[----:B------:R-:W-:Y:S02]  /*60b0*/  @!P0 FMUL.FTZ R45, R11, R34 ;  /* 0x000000220b2d8220 */ /* 0x000fe40000410000 */
[----:B------:R-:W-:Y:S02]  /*60c0*/  @!P0 FFMA.FTZ R49, R27, R4, -R49 ;  /* 0x000000041b318223 */ /* 0x000fe40000010831 */
[----:B------:R-:W-:Y:S02]  /*60d0*/  @!P0 FFMA.FTZ R48, R29, R5, -R48 ;  /* 0x000000051d308223 */ /* 0x000fe40000010830 */
[----:B------:R-:W-:Y:S01]  /*60e0*/  @!P0 FFMA.FTZ R47, R31, R6, -R47 ;  /* 0x000000061f2f8223 */ /* 0x000fe2000001082f */
[----:B------:R-:W-:Y:S01]  /*60f0*/  @!P0 F2FP.BF16.PACK_AB R42, R49, R42 ;  /* 0x0000002a312a823e */ /* 0x000fe200000010ff */
[----:B------:R-:W-:Y:S02]  /*6100*/  @!P0 FFMA.FTZ R46, R33, R7, -R46 ;  /* 0x00000007212e8223 */ /* 0x000fe4000001082e */
[----:B------:R-:W-:Y:S01]  /*6110*/  @!P0 FFMA.FTZ R45, R35, R8, -R45 ;  /* 0x00000008232d8223 */ /* 0x000fe2000001082d */
[----:B------:R-:W-:Y:S01]  /*6120*/  @!P0 F2FP.BF16.PACK_AB R47, R47, R48 ;  /* 0x000000302f2f823e */ /* 0x000fe200000010ff */
[----:B------:R-:W-:Y:S02]  /*6130*/  @!P0 IMAD.MOV.U32 R37, RZ, RZ, R42 ;  /* 0x000000ffff258224 */ /* 0x000fe400078e002a */
[----:B------:R-:W-:Y:S01]  /*6140*/  @!P0 FFMA.FTZ R0, R20, R21, R0 ;  /* 0x0000001514008223 */ /* 0x000fe20000010000 */
[----:B------:R-:W-:Y:S01]  /*6150*/  @!P0 F2FP.BF16.PACK_AB R45, R45, R46 ;  /* 0x0000002e2d2d823e */ /* 0x000fe200000010ff */
[----:B------:R-:W-:Y:S02]  /*6160*/  @!P0 IMAD.MOV.U32 R38, RZ, RZ, R47 ;  /* 0x000000ffff268224 */ /* 0x000fe400078e002f */
[----:B------:R-:W-:Y:S01]  /*6170*/  @!P0 FMUL.FTZ R4, R15, R4 ;  /* 0x000000040f048220 */ /* 0x000fe20000410000 */
[----:B------:R-:W-:Y:S01]  /*6180*/  @!P0 MOV R39, R45 ;  /* 0x0000002d00278202 */ /* 0x000fe20000000f00 */
[----:B------:R-:W-:Y:S02]  /*6190*/  @!P0 FFMA.FTZ R2, R22, R23, R2 ;  /* 0x0000001716028223 */ /* 0x000fe40000010002 */
[----:B------:R-:W-:Y:S02]  /*61a0*/  @!P0 FMUL.FTZ R5, R14, R5 ;  /* 0x000000050e058220 */ /* 0x000fe40000410000 */
[----:B------:R-:W-:Y:S01]  /*61b0*/  @!P0 FFMA.FTZ R3, R25, R26, R3 ;  /* 0x0000001a19038223 */ /* 0x000fe20000010003 */
[----:B------:R1:W-:Y:S01]  /*61c0*/  STG.E.128 [R40.64], R36 ;  /* 0x0000002428007986 */ /* 0x0003e2000c101d06 */
[----:B------:R-:W-:Y:S01]  /*61d0*/  @!P0 FMUL.FTZ R6, R13, R6 ;  /* 0x000000060d068220 */ /* 0x000fe20000410000 */
[----:B------:R-:W-:Y:S01]  /*61e0*/  @!P0 F2FP.BF16.PACK_AB R0, R2, R0 ;  /* 0x000000000200823e */ /* 0x000fe200000010ff */
[----:B------:R-:W-:Y:S02]  /*61f0*/  @!P0 FFMA.FTZ R4, R24, R27, R4 ;  /* 0x0000001b18048223 */ /* 0x000fe40000010004 */
[----:B------:R-:W-:Y:S02]  /*6200*/  @!P0 FMUL.FTZ R7, R12, R7 ;  /* 0x000000070c078220 */ /* 0x000fe40000410000 */
[----:B------:R-:W-:Y:S01]  /*6210*/  @!P0 FFMA.FTZ R5, R28, R29, R5 ;  /* 0x0000001d1c058223 */ /* 0x000fe20000010005 */
[----:B------:R-:W-:Y:S01]  /*6220*/  @!P0 F2FP.BF16.PACK_AB R3, R4, R3 ;  /* 0x000000030403823e */ /* 0x000fe200000010ff */
[----:B------:R-:W-:Y:S02]  /*6230*/  @!P0 FMUL.FTZ R8, R11, R8 ;  /* 0x000000080b088220 */ /* 0x000fe40000410000 */
        /* <DEDUP_REMOVED lines=16> */
.L_x_2625:
        /* <DEDUP_REMOVED lines=26> */
.L_x_2629:
[----:B------:R-:W-:Y:S05]  /*64e0*/  BSYNC B1 ;  /* 0x0000000000017941 */ /* 0x000fea0003800000 */
.L_x_2624:
[C---:B-12---:R-:W-:Y:S01]  /*64f0*/  IMAD.SHL.U32 R2, R116.reuse, 0x40, RZ ;  /* 0x0000004074027824 */ /* 0x046fe200078e00ff */
[----:B------:R-:W-:Y:S01]  /*6500*/  SHF.L.U64.HI R69, R116, 0x6, R69 ;  /* 0x0000000674457819 */ /* 0x000fe20000010245 */
[----:B------:R-:W-:Y:S02]  /*6510*/  BSSY B0, `(.L_x_2646) ;  /* 0x000004a000007945 */ /* 0x000fe40003800000 */
[----:B------:R-:W-:Y:S01]  /*6520*/  IMAD.IADD R0, R80, 0x1, -R2 ;  /* 0x0000000150007824 */ /* 0x000fe200078e0a02 */
[----:B-----5:R-:W-:Y:S04]  /*6530*/  IADD3 R4, P1, R2, R82, RZ ;  /* 0x0000005202047210 */ /* 0x020fe80007f3e0ff */
[----:B------:R-:W-:Y:S02]  /*6540*/  ISETP.GE.AND P0, PT, R0, 0x21, PT ;  /* 0x000000210000780c */ /* 0x000fe40003f06270 */
[----:B------:R-:W-:Y:S11]  /*6550*/  IADD3.X R3, R69, R81, RZ, P1, !PT ;  /* 0x0000005145037210 */ /* 0x000ff60000ffe4ff */
[----:B------:R-:W-:Y:S05]  /*6560*/  @P0 IADD3 R6, P1, R4, 0x20, RZ ;  /* 0x0000002004060810 */ /* 0x000fea0007f3e0ff */
[----:B------:R-:W-:Y:S01]  /*6570*/  @P0 IMAD.X R5, RZ, RZ, R3, P1 ;  /* 0x000000ffff050224 */ /* 0x000fe200008e0603 */
[----:B------:R-:W-:Y:S02]  /*6580*/  ISETP.GE.AND P1, PT, R0, 0x1, PT ;  /* 0x000000010000780c */ /* 0x000fe40003f26270 */
[----:B------:R-:W-:Y:S01]  /*6590*/  IADD3 R0, -R2, R66, RZ ;  /* 0x0000004202007210 */ /* 0x000fe20007ffe1ff */
[----:B------:R-:W-:Y:S03]  /*65a0*/  @P0 IMAD R5, R5, c[0x0][0x258], RZ ;  /* 0x0000960005050a24 */ /* 0x000fe600078e02ff */
[----:B------:R-:W-:Y:S01]  /*65b0*/  IMNMX R0, R0, 0x40, PT ;  /* 0x0000004000007817 */ /* 0x000fe20003800200 */
[----:B------:R-:W-:Y:S06]  /*65c0*/  @P0 IMAD R5, R6, c[0x0][0x25c], R5 ;  /* 0x0000970006050a24 */ /* 0x000fec00078e0205 */
[-C--:B------:R-:W-:Y:S01]  /*65d0*/  @P1 MOV R13, R79.reuse ;  /* 0x0000004f000d1202 */ /* 0x080fe20000000f00 */
[----:B------:R-:W-:Y:S02]  /*65e0*/  @P1 IMAD R3, R3, c[0x0][0x258], RZ ;  /* 0x0000960003031a24 */ /* 0x000fe400078e02ff */
[----:B------:R-:W-:Y:S02]  /*65f0*/  @P1 IMAD.MOV.U32 R12, RZ, RZ, R128 ;  /* 0x000000ffff0c1224 */ /* 0x000fe400078e0080 */
[C---:B------:R-:W-:Y:S02]  /*6600*/  @P1 IMAD R3, R4.reuse, c[0x0][0x25c], R3 ;  /* 0x0000970004031a24 */ /* 0x040fe400078e0203 */
[----:B------:R-:W-:Y:S04]  /*6610*/  @P1 IMAD.WIDE.U32 R12, R4, c[0x0][0x258], R12 ;  /* 0x00009600040c1a25 */ /* 0x000fe800078e000c */
[----:B------:R-:W-:Y:S01]  /*6620*/  @P1 IMAD.IADD R3, R13, 0x1, R3 ;  /* 0x000000010d031824 */ /* 0x000fe200078e0203 */
[C---:B------:R-:W-:Y:S02]  /*6630*/  @P1 LEA R14, P2, R12.reuse, c[0x0][0x250], 0x1 ;  /* 0x000094000c0e1a11 */ /* 0x040fe400078408ff */
[----:B------:R-:W-:Y:S02]  /*6640*/  @P0 MOV R13, R79 ;  /* 0x0000004f000d0202 */ /* 0x000fe40000000f00 */
[----:B------:R-:W-:Y:S01]  /*6650*/  @P1 LEA.HI.X R15, R12, c[0x0][0x254], R3, 0x1, P2 ;  /* 0x000095000c0f1a11 */ /* 0x000fe200010f0c03 */
[----:B------:R-:W-:Y:S04]  /*6660*/  @P0 IMAD.MOV.U32 R12, RZ, RZ, R128 ;  /* 0x000000ffff0c0224 */ /* 0x000fe800078e0080 */
[----:B------:R-:W-:Y:S01]  /*6670*/  @!PT LDS RZ, [RZ] ;  /* 0x00000000fffff984 */ /* 0x000fe20000000800 */
[----:B------:R-:W-:Y:S01]  /*6680*/  @!PT LDS RZ, [RZ] ;  /* 0x00000000fffff984 */ /* 0x000fe20000000800 */
[----:B------:R-:W-:Y:S01]  /*6690*/  @!PT LDS RZ, [RZ] ;  /* 0x00000000fffff984 */ /* 0x000fe20000000800 */
[----:B------:R1:W-:Y:S01]  /*66a0*/  @P1 LDGSTS.E.BYPASS.LTC128B.128 [R217+0x100], [R14.64], !P5 ;  /* 0x001000000ed91fae */ /* 0x0003e2000e901d46 */
[----:B------:R-:W-:Y:S03]  /*66b0*/  @P0 IMAD.WIDE.U32 R12, R6, c[0x0][0x258], R12 ;  /* 0x00009600060c0a25 */ /* 0x000fe600078e000c */
[----:B------:R1:W-:Y:S01]  /*66c0*/  @P1 LDGSTS.E.BYPASS.LTC128B.128 [R217+0x2100], [R14.64+0x80], !P4 ;  /* 0x021000800ed91fae */ /* 0x0003e2000e101d46 */
[----:B------:R-:W-:Y:S01]  /*66d0*/  @P0 IMAD.IADD R5, R13, 0x1, R5 ;  /* 0x000000010d050824 */ /* 0x000fe200078e0205 */
[C---:B------:R-:W-:Y:S02]  /*66e0*/  @P0 LEA R4, P2, R12.reuse, c[0x0][0x250], 0x1 ;  /* 0x000094000c040a11 */ /* 0x040fe400078408ff */
[----:B------:R1:W-:Y:S02]  /*66f0*/  @P1 LDGSTS.E.BYPASS.LTC128B.128 [R217+0x4100], [R14.64+0x100], !P3 ;  /* 0x041001000ed91fae */ /* 0x0003e4000d901d46 */
[----:B------:R-:W-:Y:S05]  /*6700*/  @P0 LEA.HI.X R5, R12, c[0x0][0x254], R5, 0x1, P2 ;  /* 0x000095000c050a11 */ /* 0x000fea00010f0c05 */
        /* <DEDUP_REMOVED lines=10> */
[----:B------:R-:W-:Y:S01]  /*67b0*/  ISETP.GE.AND P1, PT, R140, c[0x0][0x1d4], PT ;  /* 0x000075008c007a0c */ /* 0x000fe20003f26270 */
[----:B------:R-:W-:Y:S02]  /*67c0*/  IMAD.MOV.U32 R5, RZ, RZ, R76 ;  /* 0x000000ffff057224 */ /* 0x000fe400078e004c */
[----:B------:R-:W-:Y:S02]  /*67d0*/  IMAD.X R0, R69, 0x1, R77, P0 ;  /* 0x0000000145007824 */ /* 0x000fe400000e064d */
[----:B------:R-:W-:Y:S04]  /*67e0*/  IMAD.WIDE.U32 R4, R2, c[0x0][0x208], R4 ;  /* 0x0000820002047a25 */ /* 0x000fe800078e0004 */
[----:B------:R-:W-:Y:S01]  /*67f0*/  IMAD R0, R0, c[0x0][0x208], RZ ;  /* 0x0000820000007a24 */ /* 0x000fe200078e02ff */
[----:B------:R-:W-:Y:S03]  /*6800*/  LEA R16, P0, R4, c[0x0][0x1f8], 0x1 ;  /* 0x00007e0004107a11 */ /* 0x000fe600078008ff */
[----:B------:R-:W1:Y:S01]  /*6810*/  @!P1 LDS.128 R12, [R230] ;  /* 0x00000000e60c9984 */ /* 0x000e620000000c00 */
[----:B------:R-:W-:Y:S01]  /*6820*/  IMAD R0, R2, c[0x0][0x20c], R0 ;  /* 0x0000830002007a24 */ /* 0x000fe200078e0200 */
[----:B------:R-:W-:Y:S03]  /*6830*/  IADD3 R2, R140, 0x80, RZ ;  /* 0x000000808c027810 */ /* 0x000fe60007ffe0ff */
        /* <DEDUP_REMOVED lines=23> */
.L_x_2647:
[----:B-1----:R-:W-:Y:S05]  /*69b0*/  BSYNC B0 ;  /* 0x0000000000007941 */ /* 0x002fea0003800000 */
.L_x_2646:
        /* <DEDUP_REMOVED lines=26> */
.L_x_2623:
        /* <DEDUP_REMOVED lines=31> */
.L_x_2650:
[----:B------:R-:W-:Y:S05]  /*6d50*/  BSYNC B0 ;  /* 0x0000000000007941 */ /* 0x000fea0003800000 */
.L_x_2649:
        /* <DEDUP_REMOVED lines=61> */
[----:B------:R-:W-:Y:S01]  /*7130*/  IMAD.WIDE.U32 R8, R64, c[0x0][0x178], RZ ;  /* 0x00005e0040087a25 */ /* 0x000fe200078e00ff */
[----:B------:R-:W-:Y:S02]  /*7140*/  IADD3 R7, P0, R226, R3, RZ ;  /* 0x00000003e2077210 */ /* 0x000fe40007f1e0ff */
[--C-:B------:R-:W-:Y:S01]  /*7150*/  SHF.R.S32.HI R15, RZ, 0x1f, R246.reuse ;  /* 0x0000001fff0f7819 */ /* 0x100fe200000114f6 */
[----:B------:R-:W-:Y:S01]  /*7160*/  IMAD.MOV.U32 R14, RZ, RZ, R246 ;  /* 0x000000ffff0e7224 */ /* 0x000fe200078e00f6 */
[----:B------:R-:W-:Y:S02]  /*7170*/  ISETP.GE.AND P4, PT, R212, c[0x0][0x1d4], PT ;  /* 0x00007500d4007a0c */ /* 0x000fe40003f86270 */
[----:B------:R-:W-:Y:S01]  /*7180*/  ISETP.GE.AND P3, PT, R246, c[0x0][0x1d4], PT ;  /* 0x00007500f6007a0c */ /* 0x000fe20003f66270 */
[----:B------:R-:W-:Y:S01]  /*7190*/  IMAD.WIDE.U32 R18, R7, c[0x0][0x1e0], R14 ;  /* 0x0000780007127a25 */ /* 0x000fe200078e000e */
[----:B------:R-:W-:-:S02]  /*71a0*/  ISETP.GE.AND P6, PT, R211, c[0x0][0x1d4], PT ;  /* 0x00007500d3007a0c */ /* 0x000fc40003fc6270 */
[----:B------:R-:W-:Y:S01]  /*71b0*/  SEL R11, RZ, 0x1, P3 ;  /* 0x00000001ff0b7807 */ /* 0x000fe20001800000 */
[----:B------:R-:W-:Y:S01]  /*71c0*/  IMAD.WIDE.U32 R16, R7, c[0x0][0x208], R14 ;  /* 0x0000820007107a25 */ /* 0x000fe200078e000e */
[----:B------:R-:W-:Y:S02]  /*71d0*/  LOP3.LUT R243, R243, 0xfffffffe, RZ, 0xc0, !PT ;  /* 0xfffffffef3f37812 */ /* 0x000fe400078ec0ff */
[----:B------:R-:W-:-:S03]  /*71e0*/  ISETP.GE.AND P5, PT, R212, c[0x0][0x198], PT ;  /* 0x00006600d4007a0c */ /* 0x000fc60003fa6270 */
[----:B------:R-:W-:-:S04]  /*71f0*/  @P4 LOP3.LUT R243, R243, 0x1, RZ, 0xfc, !PT ;  /* 0x00000001f3f34812 */ /* 0x000fc800078efcff */
[----:B------:R-:W-:Y:S02]  /*7200*/  LOP3.LUT R243, R243, 0xfffffffd, RZ, 0xc0, !PT ;  /* 0xfffffffdf3f37812 */ /* 0x000fe400078ec0ff */
[----:B-1----:R-:W-:Y:S01]  /*7210*/  SHF.R.S32.HI R4, RZ, 0x1f, R64 ;  /* 0x0000001fff047819 */ /* 0x002fe20000011440 */
[----:B------:R-:W-:Y:S01]  /*7220*/  IMAD.MOV.U32 R5, RZ, RZ, c[0x0][0x2c4] ;  /* 0x0000b100ff057624 */ /* 0x000fe200078e00ff */
[----:B------:R-:W-:-:S03]  /*7230*/  @P3 LOP3.LUT R243, R243, 0x2, RZ, 0xfc, !PT ;  /* 0x00000002f3f33812 */ /* 0x000fc600078efcff */
[----:B------:R-:W-:Y:S01]  /*7240*/  IMAD R4, R4, c[0x0][0x178], RZ ;  /* 0x00005e0004047a24 */ /* 0x000fe200078e02ff */
[----:B------:R-:W-:-:S03]  /*7250*/  ISETP.NE.AND P2, PT, R5, 0x1, PT ;  /* 0x000000010500780c */ /* 0x000fc60003f45270 */
[----:B------:R-:W-:Y:S01]  /*7260*/  IMAD R64, R64, c[0x0][0x17c], R4 ;  /* 0x00005f0040407a24 */ /* 0x000fe200078e0204 */
[----:B------:R-:W-:-:S04]  /*7270*/  SHF.R.S32.HI R4, RZ, 0x1f, R226 ;  /* 0x0000001fff047819 */ /* 0x000fc800000114e2 */
[----:B------:R-:W-:Y:S02]  /*7280*/  IADD3 R9, R9, R64, RZ ;  /* 0x0000004009097210 */ /* 0x000fe40007ffe0ff */
[----:B------:R-:W-:Y:S01]  /*7290*/  LEA.HI.X.SX32 R3, R3, R4, 0x1, P0 ;  /* 0x0000000403037211 */ /* 0x000fe200000f0eff */
[----:B------:R-:W-:Y:S01]  /*72a0*/  IMAD R4, R205, 0x80, R221 ;  /* 0x00000080cd047824 */ /* 0x000fe200078e02dd */
[----:B------:R-:W-:Y:S01]  /*72b0*/  ISETP.NE.U32.AND P0, PT, RZ, c[0x0][0x348], PT ;  /* 0x0000d200ff007a0c */ /* 0x000fe20003f05070 */
[----:B------:R-:W-:-:S03]  /*72c0*/  IMAD.WIDE.U32 R12, R241, c[0x0][0x1b8], R8 ;  /* 0x00006e00f10c7a25 */ /* 0x000fc600078e0008 */
[----:B------:R-:W-:Y:S01]  /*72d0*/  ISETP.NE.AND.EX P0, PT, RZ, c[0x0][0x34c], PT, P0 ;  /* 0x0000d300ff007a0c */ /* 0x000fe20003f05300 */
[C---:B------:R-:W-:Y:S01]  /*72e0*/  IMAD R8, R3.reuse, c[0x0][0x1e0], RZ ;  /* 0x0000780003087a24 */ /* 0x040fe200078e02ff */
[----:B------:R-:W-:Y:S01]  /*72f0*/  MOV R10, R4 ;  /* 0x00000004000a7202 */ /* 0x000fe20000000f00 */
[----:B------:R-:W-:Y:S01]  /*7300*/  IMAD R3, R3, c[0x0][0x208], RZ ;  /* 0x0000820003037a24 */ /* 0x000fe200078e02ff */
[----:B------:R-:W-:Y:S01]  /*7310*/  SEL R6, R63, RZ, !P0 ;  /* 0x000000ff3f067207 */ /* 0x000fe20004000000 */
[C---:B------:R-:W-:Y:S01]  /*7320*/  IMAD R8, R7.reuse, c[0x0][0x1e4], R8 ;  /* 0x0000790007087a24 */ /* 0x040fe200078e0208 */
[----:B------:R-:W-:Y:S01]  /*7330*/  SEL R5, R240, RZ, !P0 ;  /* 0x000000fff0057207 */ /* 0x000fe20004000000 */
[----:B------:R-:W-:Y:S01]  /*7340*/  IMAD R7, R7, c[0x0][0x20c], R3 ;  /* 0x0000830007077a24 */ /* 0x000fe200078e0203 */
[----:B------:R-:W-:Y:S01]  /*7350*/  SEL R3, RZ, 0xffffffff, P4 ;  /* 0xffffffffff037807 */ /* 0x000fe20002000000 */
[----:B------:R-:W-:Y:S01]  /*7360*/  @P2 IMAD.HI.U32 R9, R4, c[0x0][0x2c8], RZ ;  /* 0x0000b20004092a27 */ /* 0x000fe200078e00ff */
[----:B------:R-:W-:-:S02]  /*7370*/  ISETP.NE.U32.AND P0, PT, RZ, c[0x0][0x350], PT ;  /* 0x0000d400ff007a0c */ /* 0x000fc40003f05070 */
[----:B------:R-:W-:Y:S01]  /*7380*/  ISETP.GE.AND P4, PT, R211, c[0x0][0x198], PT ;  /* 0x00006600d3007a0c */ /* 0x000fe20003f86270 */
[----:B------:R-:W-:Y:S01]  /*7390*/  IMAD.SHL.U32 R3, R3, 0x2, RZ ;  /* 0x0000000203037824 */ /* 0x000fe200078e00ff */
[----:B------:R-:W-:Y:S01]  /*73a0*/  @P2 SHF.R.U32.HI R10, RZ, c[0x0][0x2cc], R9 ;  /* 0x0000b300ff0a2a19 */ /* 0x000fe20000011609 */
[----:B------:R-:W-:Y:S01]  /*73b0*/  IMAD R13, R241, c[0x0][0x1bc], R13 ;  /* 0x00006f00f10d7a24 */ /* 0x000fe200078e020d */
[----:B------:R-:W-:Y:S01]  /*73c0*/  ISETP.NE.AND.EX P0, PT, RZ, c[0x0][0x354], PT, P0 ;  /* 0x0000d500ff007a0c */ /* 0x000fe20003f05300 */
[----:B------:R-:W-:Y:S01]  /*73d0*/  IMAD R6, R6, c[0x0][0x1c0], RZ ;  /* 0x0000700006067a24 */ /* 0x000fe200078e02ff */
[----:B------:R-:W-:Y:S01]  /*73e0*/  LOP3.LUT R3, R3, 0x2, R11, 0xe2, !PT ;  /* 0x0000000203037812 */ /* 0x000fe200078ee20b */
[----:B------:R-:W-:Y:S01]  /*73f0*/  IMAD.IADD R9, R19, 0x1, R8 ;  /* 0x0000000113097824 */ /* 0x000fe200078e0208 */
[----:B------:R-:W-:Y:S01]  /*7400*/  MOV R8, R18 ;  /* 0x0000001200087202 */ /* 0x000fe20000000f00 */
[----:B------:R-:W-:Y:S01]  /*7410*/  IMAD.MOV.U32 R18, RZ, RZ, R16 ;  /* 0x000000ffff127224 */ /* 0x000fe200078e0010 */
[----:B------:R-:W-:Y:S01]  /*7420*/  SEL R16, RZ, 0x4, P6 ;  /* 0x00000004ff107807 */ /* 0x000fe20003000000 */
[----:B------:R-:W-:Y:S01]  /*7430*/  IMAD R6, R5, c[0x0][0x1c4], R6 ;  /* 0x0000710005067a24 */ /* 0x000fe200078e0206 */
[----:B------:R-:W-:Y:S01]  /*7440*/  IADD3 R19, R17, R7, RZ ;  /* 0x0000000711137210 */ /* 0x000fe20007ffe0ff */
[----:B------:R-:W-:Y:S01]  /*7450*/  IMAD.WIDE.U32 R12, R5, c[0x0][0x1c0], R12 ;  /* 0x00007000050c7a25 */ /* 0x000fe200078e000c */
[----:B------:R-:W-:-:S02]  /*7460*/  SHF.R.S32.HI R5, RZ, 0x1f, R10 ;  /* 0x0000001fff057819 */ /* 0x000fc4000001140a */
[----:B------:R-:W-:Y:S01]  /*7470*/  LOP3.LUT R16, R3, R16, RZ, 0xfc, !PT ;  /* 0x0000001003107212 */ /* 0x000fe200078efcff */
[----:B------:R-:W-:Y:S01]  /*7480*/  IMAD.IADD R13, R13, 0x1, R6 ;  /* 0x000000010d0d7824 */ /* 0x000fe200078e0206 */
[----:B------:R-:W-:Y:S01]  /*7490*/  IADD3 R6, -R10, RZ, RZ ;  /* 0x000000ff0a067210 */ /* 0x000fe20007ffe1ff */
[----:B------:R-:W-:Y:S02]  /*74a0*/  IMAD R5, R5, c[0x0][0x1b0], RZ ;  /* 0x00006c0005057a24 */ /* 0x000fe400078e02ff */
[----:B------:R-:W-:-:S04]  /*74b0*/  IMAD.WIDE.U32 R18, R241, c[0x0][0x210], R18 ;  /* 0x00008400f1127a25 */ /* 0x000fc800078e0012 */
[----:B------:R-:W-:-:S04]  /*74c0*/  IMAD.WIDE.U32 R8, R241, c[0x0][0x1e8], R8 ;  /* 0x00007a00f1087a25 */ /* 0x000fc800078e0008 */
[C---:B------:R-:W-:Y:S02]  /*74d0*/  IMAD R5, R10.reuse, c[0x0][0x1b4], R5 ;  /* 0x00006d000a057a24 */ /* 0x040fe400078e0205 */
[----:B------:R-:W-:Y:S01]  /*74e0*/  IMAD.WIDE.U32 R12, R10, c[0x0][0x1b0], R12 ;  /* 0x00006c000a0c7a25 */ /* 0x000fe200078e000c */
[----:B------:R-:W-:-:S03]  /*74f0*/  MOV R10, R18 ;  /* 0x00000012000a7202 */ /* 0x000fc60000000f00 */
[C---:B------:R-:W-:Y:S02]  /*7500*/  IMAD R9, R241.reuse, c[0x0][0x1ec], R9 ;  /* 0x00007b00f1097a24 */ /* 0x040fe400078e0209 */
[----:B------:R-:W-:Y:S02]  /*7510*/  IMAD R11, R241, c[0x0][0x214], R19 ;  /* 0x00008500f10b7a24 */ /* 0x000fe400078e0213 */
[----:B------:R-:W-:Y:S01]  /*7520*/  IMAD R4, R6, c[0x0][0x2c4], R4 ;  /* 0x0000b10006047a24 */ /* 0x000fe200078e0204 */
[----:B------:R-:W-:Y:S01]  /*7530*/  LEA R6, R205, R226, 0x7 ;  /* 0x000000e2cd067211 */ /* 0x000fe200078e38ff */
[----:B------:R-:W-:-:S03]  /*7540*/  IMAD.IADD R13, R13, 0x1, R5 ;  /* 0x000000010d0d7824 */ /* 0x000fc600078e0205 */
[----:B------:R-:W-:-:S05]  /*7550*/  SHF.R.S32.HI R5, RZ, 0x1f, R4 ;  /* 0x0000001fff057819 */ /* 0x000fca0000011404 */
[----:B------:R-:W-:-:S04]  /*7560*/  IMAD R5, R5, c[0x0][0x1a8], RZ ;  /* 0x00006a0005057a24 */ /* 0x000fc800078e02ff */
[C---:B------:R-:W-:Y:S02]  /*7570*/  IMAD R7, R4.reuse, c[0x0][0x1ac], R5 ;  /* 0x00006b0004077a24 */ /* 0x040fe400078e0205 */
[----:B------:R-:W-:-:S04]  /*7580*/  IMAD.WIDE.U32 R4, R4, c[0x0][0x1a8], R12 ;  /* 0x00006a0004047a25 */ /* 0x000fc800078e000c */
[----:B------:R-:W-:Y:S01]  /*7590*/  IMAD.IADD R7, R5, 0x1, R7 ;  /* 0x0000000105077824 */ /* 0x000fe200078e0207 */
[----:B--2---:R-:W-:Y:S01]  /*75a0*/  @P1 SHF.R.S32.HI R3, RZ, 0x1f, R2 ;  /* 0x0000001fff031819 */ /* 0x004fe20000011402 */
[----:B------:R-:W-:Y:S01]  /*75b0*/  @!P1 IMAD.MOV.U32 R3, RZ, RZ, R63 ;  /* 0x000000ffff039224 */ /* 0x000fe200078e003f */
[----:B------:R-:W-:Y:S02]  /*75c0*/  @!P1 MOV R2, R240 ;  /* 0x000000f000029202 */ /* 0x000fe40000000f00 */
[----:B------:R-:W-:Y:S02]  /*75d0*/  ISETP.GE.AND P1, PT, R246, c[0x0][0x198], PT ;  /* 0x00006600f6007a0c */ /* 0x000fe40003f26270 */
[----:B------:R-:W-:Y:S02]  /*75e0*/  SEL R2, R2, RZ, !P0 ;  /* 0x000000ff02027207 */ /* 0x000fe40004000000 */
[----:B------:R-:W-:-:S03]  /*75f0*/  SEL R3, R3, RZ, !P0 ;  /* 0x000000ff03037207 */ /* 0x000fc60004000000 */
[----:B------:R-:W-:Y:S01]  /*7600*/  IMAD.WIDE.U32 R22, R2, c[0x0][0x1f0], R8 ;  /* 0x00007c0002167a25 */ /* 0x000fe200078e0008 */
[----:B------:R-:W-:-:S03]  /*7610*/  LEA R8, P0, R4, c[0x0][0x160], 0x1 ;  /* 0x0000580004087a11 */ /* 0x000fc600078008ff */
[----:B------:R-:W-:Y:S01]  /*7620*/  IMAD.WIDE.U32 R20, R2, c[0x0][0x218], R10 ;  /* 0x0000860002147a25 */ /* 0x000fe200078e000a */
[----:B------:R1:W-:Y:S01]  /*7630*/  STL.64 [R1+0x8], R22 ;  /* 0x0000081601007387 */ /* 0x0003e20000100a00 */
[----:B------:R-:W-:Y:S02]  /*7640*/  LEA.HI.X R7, R4, c[0x0][0x164], R7, 0x1, P0 ;  /* 0x0000590004077a11 */ /* 0x000fe400000f0c07 */
[C---:B------:R-:W-:Y:S01]  /*7650*/  IMAD R245, R3.reuse, c[0x0][0x218], RZ ;  /* 0x0000860003f57a24 */ /* 0x040fe200078e02ff */
[----:B------:R1:W-:Y:S01]  /*7660*/  STL.64 [R1], R20 ;  /* 0x0000001401007387 */ /* 0x0003e20000100a00 */
[----:B------:R-:W-:Y:S02]  /*7670*/  IMAD R248, R3, c[0x0][0x1f0], RZ ;  /* 0x00007c0003f87a24 */ /* 0x000fe400078e02ff */
[C---:B------:R-:W-:Y:S02]  /*7680*/  IMAD R245, R2.reuse, c[0x0][0x21c], R245 ;  /* 0x0000870002f57a24 */ /* 0x040fe400078e02f5 */
[----:B------:R-:W-:Y:S01]  /*7690*/  IMAD R248, R2, c[0x0][0x1f4], R248 ;  /* 0x00007d0002f87a24 */ /* 0x000fe200078e02f8 */
[----:B------:R-:W-:-:S02]  /*76a0*/  IADD3 R2, R0, -0x1, RZ ;  /* 0xffffffff00027810 */ /* 0x000fc40007ffe0ff */
[----:B------:R-:W-:Y:S01]  /*76b0*/  IADD3 R245, R21, R245, RZ ;  /* 0x000000f515f57210 */ /* 0x000fe20007ffe0ff */
[----:B------:R-:W-:Y:S01]  /*76c0*/  IMAD.IADD R248, R23, 0x1, R248 ;  /* 0x0000000117f87824 */ /* 0x000fe200078e02f8 */
[----:B------:R-:W-:Y:S05]  /*76d0*/  BRA.DIV ~URZ, `(.L_x_2652) ;  /* 0x0000f6d27f007947 */ /* 0x000fea000b800000 */
[----:B------:R2:W3:Y:S02]  /*76e0*/  SHFL.IDX PT, R9, R7, RZ, 0x181f ;  /* 0x00181fff07097589 */ /* 0x0004e400000e0000 */
.L_x_2771:
[----:B------:R-:W-:Y:S05]  /*76f0*/  BRA.DIV ~URZ, `(.L_x_2653) ;  /* 0x0000f7227f007947 */ /* 0x000fea000b800000 */
[----:B------:R4:W1:Y:S02]  /*7700*/  SHFL.IDX PT, R3, R8, RZ, 0x181f ;  /* 0x00181fff08037589 */ /* 0x00086400000e0000 */
.L_x_2772:
[----:B------:R-:W-:Y:S01]  /*7710*/  IMAD R61, R61, c[0x0][0x2c4], RZ ;  /* 0x0000b1003d3d7a24 */ /* 0x000fe200078e02ff */
[----:B------:R-:W-:Y:S01]  /*7720*/  BSSY B0, `(.L_x_2654) ;  /* 0x0000011000007945 */ /* 0x000fe20003800000 */
[----:B------:R-:W-:Y:S02]  /*7730*/  SHF.R.S32.HI R5, RZ, 0x1f, R211 ;  /* 0x0000001fff057819 */ /* 0x000fe400000114d3 */
[----:B------:R-:W-:Y:S02]  /*7740*/  SHF.R.S32.HI R4, RZ, 0x1f, R212 ;  /* 0x0000001fff047819 */ /* 0x000fe400000114d4 */
[----:B------:R-:W-:-:S13]  /*7750*/  ISETP.GE.AND P0, PT, R6, R61, PT ;  /* 0x0000003d0600720c */ /* 0x000fda0003f06270 */
[----:B------:R-:W-:Y:S05]  /*7760*/  @P0 BRA `(.L_x_2655) ;  /* 0x000000c000000947 */ /* 0x000fea0003800000 */
[----:B-1----:R-:W-:-:S04]  /*7770*/  LEA R12, P0, R246, R3, 0x1 ;  /* 0x00000003f60c7211 */ /* 0x002fc800078008ff */
        /* <DEDUP_REMOVED lines=11> */
.L_x_2655:
[----:B------:R-:W-:Y:S05]  /*7830*/  BSYNC B0 ;  /* 0x0000000000007941 */ /* 0x000fea0003800000 */
.L_x_2654:
[----:B------:R-:W-:Y:S05]  /*7840*/  BRA.DIV ~URZ, `(.L_x_2656) ;  /* 0x0000f6427f007947 */ /* 0x000fea000b800000 */
[----:B---3--:R3:W2:Y:S04]  /*7850*/  SHFL.IDX PT, R9, R7, 0x1, 0x181f ;  /* 0x00381f0007097f89 */ /* 0x0086a800000e0000 */
[----:B-1----:R3:W1:Y:S02]  /*7860*/  SHFL.IDX PT, R10, R8, 0x1, 0x181f ;  /* 0x00381f00080a7f89 */ /* 0x00266400000e0000 */
.L_x_2773:
        /* <DEDUP_REMOVED lines=16> */
.L_x_2658:
[----:B------:R-:W-:Y:S05]  /*7970*/  BSYNC B0 ;  /* 0x0000000000007941 */ /* 0x000fea0003800000 */
.L_x_2657:
[----:B------:R-:W-:Y:S05]  /*7980*/  BRA.DIV ~URZ, `(.L_x_2659) ;  /* 0x0000f5c27f007947 */ /* 0x000fea000b800000 */
[----:B--2---:R2:W3:Y:S02]  /*7990*/  SHFL.IDX PT, R9, R7, 0x2, 0x181f ;  /* 0x00581f0007097f89 */ /* 0x0044e400000e0000 */
.L_x_2774:
[----:B------:R-:W-:Y:S05]  /*79a0*/  BRA.DIV ~URZ, `(.L_x_2660) ;  /* 0x0000f6127f007947 */ /* 0x000fea000b800000 */
[----:B-1----:R1:W2:Y:S02]  /*79b0*/  SHFL.IDX PT, R10, R8, 0x2, 0x181f ;  /* 0x00581f00080a7f89 */ /* 0x0022a400000e0000 */
.L_x_2775:
[----:B------:R-:W-:Y:S01]  /*79c0*/  IADD3 R3, R6, 0x40, RZ ;  /* 0x0000004006037810 */ /* 0x000fe20007ffe0ff */
[----:B------:R-:W-:Y:S03]  /*79d0*/  BSSY B0, `(.L_x_2661) ;  /* 0x000000f000007945 */ /* 0x000fe60003800000 */
[----:B------:R-:W-:-:S13]  /*79e0*/  ISETP.GE.AND P0, PT, R3, R61, PT ;  /* 0x0000003d0300720c */ /* 0x000fda0003f06270 */
[----:B------:R-:W-:Y:S05]  /*79f0*/  @P0 BRA `(.L_x_2662) ;  /* 0x000000c000000947 */ /* 0x000fea0003800000 */
[----:B--2---:R-:W-:-:S04]  /*7a00*/  LEA R18, P0, R246, R10, 0x1 ;  /* 0x0000000af6127211 */ /* 0x004fc800078008ff */
        /* <DEDUP_REMOVED lines=11> */
.L_x_2662:
[----:B------:R-:W-:Y:S05]  /*7ac0*/  BSYNC B0 ;  /* 0x0000000000007941 */ /* 0x000fea0003800000 */
.L_x_2661:
[----:B------:R-:W-:Y:S05]  /*7ad0*/  BRA.DIV ~URZ, `(.L_x_2663) ;  /* 0x0000f5427f007947 */ /* 0x000fea000b800000 */
[----:B--23--:R-:W2:Y:S04]  /*7ae0*/  SHFL.IDX PT, R7, R7, 0x3, 0x181f ;  /* 0x00781f0007077f89 */ /* 0x00cea800000e0000 */
[----:B-1--4-:R-:W1:Y:S02]  /*7af0*/  SHFL.IDX PT, R8, R8, 0x3, 0x181f ;  /* 0x00781f0008087f89 */ /* 0x012e6400000e0000 */
.L_x_2776:
[----:B------:R-:W3:Y:S01]  /*7b00*/  LDL.64 R76, [R1+0x8] ;  /* 0x00000800014c7983 */ /* 0x000ee20000100a00 */
[----:B------:R-:W-:Y:S01]  /*7b10*/  IADD3 R6, R6, 0x60, RZ ;  /* 0x0000006006067810 */ /* 0x000fe20007ffe0ff */
[----:B------:R-:W-:Y:S01]  /*7b20*/  IMAD.IADD R9, R62, 0x1, -R226 ;  /* 0x000000013e097824 */ /* 0x000fe200078e0ae2 */
[----:B------:R-:W-:Y:S02]  /*7b30*/  SHF.R.S32.HI R3, RZ, 0x1f, R2 ;  /* 0x0000001fff037819 */ /* 0x000fe40000011402 */
[----:B------:R-:W-:Y:S01]  /*7b40*/  ISETP.GE.AND P2, PT, R6, R61, PT ;  /* 0x0000003d0600720c */ /* 0x000fe20003f46270 */
[----:B------:R-:W-:-:S02]  /*7b50*/  IMAD R9, R2, -0x40, R9 ;  /* 0xffffffc002097824 */ /* 0x000fc400078e0209 */
[----:B------:R-:W-:-:S04]  /*7b60*/  IMAD R6, R3, c[0x0][0x1e0], RZ ;  /* 0x0000780003067a24 */ /* 0x000fc800078e02ff */
[----:B------:R-:W-:-:S06]  /*7b70*/  IMAD R6, R2, c[0x0][0x1e4], R6 ;  /* 0x0000790002067a24 */ /* 0x000fcc00078e0206 */
[----:B-1----:R-:W-:-:S04]  /*7b80*/  @!P2 LEA R10, P0, R246, R8, 0x1 ;  /* 0x00000008f60aa211 */ /* 0x002fc800078008ff */
[----:B--2---:R-:W-:Y:S01]  /*7b90*/  @!P2 LEA.HI.X R11, R246, R7, R15, 0x1, P0 ;  /* 0x00000007f60ba211 */ /* 0x004fe200000f0c0f */
[----:B------:R-:W-:-:S04]  /*7ba0*/  IMAD.WIDE.U32 R14, R2, c[0x0][0x1e0], RZ ;  /* 0x00007800020e7a25 */ /* 0x000fc800078e00ff */
[----:B------:R-:W-:Y:S01]  /*7bb0*/  @!PT LDS RZ, [RZ] ;  /* 0x00000000fffff984 */ /* 0x000fe20000000800 */
[----:B------:R-:W-:Y:S01]  /*7bc0*/  @!PT LDS RZ, [RZ] ;  /* 0x00000000fffff984 */ /* 0x000fe20000000800 */
[----:B------:R-:W-:Y:S01]  /*7bd0*/  @!PT LDS RZ, [RZ] ;  /* 0x00000000fffff984 */ /* 0x000fe20000000800 */
[----:B------:R1:W-:Y:S02]  /*7be0*/  @!P2 LDGSTS.E.BYPASS.LTC128B.128 [R217+0xf100], [R10.64], !P1 ;  /* 0x0f1000000ad9afae */ /* 0x0003e4000c901d46 */
[----:B-1----:R-:W-:-:S04]  /*7bf0*/  @!P2 LEA R10, P0, R212, R8, 0x1 ;  /* 0x00000008d40aa211 */ /* 0x002fc800078008ff */
[----:B------:R-:W-:Y:S02]  /*7c00*/  @!P2 LEA.HI.X R11, R212, R7, R4, 0x1, P0 ;  /* 0x00000007d40ba211 */ /* 0x000fe400000f0c04 */
[----:B------:R-:W-:-:S03]  /*7c10*/  @!P2 LEA R12, P0, R211, R8, 0x1 ;  /* 0x00000008d30ca211 */ /* 0x000fc600078008ff */
[----:B------:R1:W-:Y:S01]  /*7c20*/  @!P2 LDGSTS.E.BYPASS.LTC128B.128 [R217+0x13100], [R10.64], !P5 ;  /* 0x131000000ad9afae */ /* 0x0003e2000e901d46 */
[----:B------:R-:W-:Y:S01]  /*7c30*/  @!P2 LEA.HI.X R13, R211, R7, R5, 0x1, P0 ;  /* 0x00000007d30da211 */ /* 0x000fe200000f0c05 */
[----:B------:R-:W-:Y:S01]  /*7c40*/  IMAD.IADD R5, R15, 0x1, R6 ;  /* 0x000000010f057824 */ /* 0x000fe200078e0206 */
[----:B------:R-:W-:Y:S01]  /*7c50*/  LOP3.LUT P5, RZ, R243, 0x1, RZ, 0xc0, !PT ;  /* 0x00000001f3ff7812 */ /* 0x000fe200078ac0ff */
[----:B------:R-:W-:Y:S02]  /*7c60*/  IMAD.MOV.U32 R6, RZ, RZ, 0x20 ;  /* 0x00000020ff067424 */ /* 0x000fe400078e00ff */
[----:B------:R1:W-:Y:S04]  /*7c70*/  @!P2 LDGSTS.E.BYPASS.LTC128B.128 [R217+0x17100], [R12.64], !P4 ;  /* 0x171000000cd9afae */ /* 0x0003e8000e101d46 */
[----:B------:R-:W0:Y:S01]  /*7c80*/  LDGDEPBAR ;  /* 0x00000000000079af */ /* 0x000e220000000000 */
[----:B------:R-:W-:Y:S03]  /*7c90*/  WARPSYNC 0xffffffff ;  /* 0xffffffff00007948 */ /* 0x000fe60003800000 */
[----:B------:R-:W-:Y:S01]  /*7ca0*/  BAR.SYNC.DEFER_BLOCKING 0x0 ;  /* 0x0000000000007b1d */ /* 0x000fe20000010000 */
[----:B---3--:R-:W-:-:S04]  /*7cb0*/  LEA R4, P0, R14, R76, 0x6 ;  /* 0x0000004c0e047211 */ /* 0x008fc800078030ff */
[----:B------:R-:W-:Y:S01]  /*7cc0*/  LEA.HI.X R5, R14, R248, R5, 0x6, P0 ;  /* 0x000000f80e057211 */ /* 0x000fe200000f3405 */
[----:B------:R-:W-:Y:S01]  /*7cd0*/  IMAD.WIDE.U32 R14, R6, c[0x0][0x1e0], RZ ;  /* 0x00007800060e7a25 */ /* 0x000fe200078e00ff */
[----:B------:R-:W-:-:S03]  /*7ce0*/  ISETP.GE.AND P0, PT, R9, 0x21, PT ;  /* 0x000000210900780c */ /* 0x000fc60003f06270 */
[----:B------:R-:W-:-:S10]  /*7cf0*/  IMAD R6, R6, c[0x0][0x1e4], RZ ;  /* 0x0000790006067a24 */ /* 0x000fd400078e02ff */
[----:B------:R-:W-:-:S04]  /*7d00*/  @P0 IADD3 R7, P1, R4, R14, RZ ;  /* 0x0000000e04070210 */ /* 0x000fc80007f3e0ff */
[----:B------:R-:W-:Y:S02]  /*7d10*/  @P0 IADD3.X R6, R5, R15, R6, P1, !PT ;  /* 0x0000000f05060210 */ /* 0x000fe40000ffe406 */
[----:B------:R-:W-:-:S13]  /*7d20*/  ISETP.GE.AND P1, PT, R9, 0x1, PT ;  /* 0x000000010900780c */ /* 0x000fda0003f26270 */
[----:B------:R-:W-:-:S04]  /*7d30*/  @P1 LEA R8, P3, R4, c[0x0][0x1c8], 0x1 ;  /* 0x0000720004081a11 */ /* 0x000fc800078608ff */
[----:B------:R-:W-:Y:S02]  /*7d40*/  @P1 LEA.HI.X R9, R4, c[0x0][0x1cc], R5, 0x1, P3 ;  /* 0x0000730004091a11 */ /* 0x000fe400018f0c05 */
[----:B------:R-:W-:-:S04]  /*7d50*/  @P0 LEA R4, P3, R7, c[0x0][0x1c8], 0x1 ;  /* 0x0000720007040a11 */ /* 0x000fc800078608ff */
[----:B------:R-:W-:Y:S02]  /*7d60*/  @P0 LEA.HI.X R5, R7, c[0x0][0x1cc], R6, 0x1, P3 ;  /* 0x0000730007050a11 */ /* 0x000fe400018f0c06 */
[----:B------:R-:W-:-:S13]  /*7d70*/  LOP3.LUT P3, RZ, R243, 0x2, RZ, 0xc0, !PT ;  /* 0x00000002f3ff7812 */ /* 0x000fda000786c0ff */
        /* <DEDUP_REMOVED lines=14> */
.L_x_2664:
[----:B-1---5:R-:W-:Y:S01]  /*7e60*/  SHF.R.S32.HI R5, RZ, 0x1f, R60 ;  /* 0x0000001fff057819 */ /* 0x022fe2000001143c */
[----:B------:R-:W-:Y:S01]  /*7e70*/  ULDC.U8 UR4, c[0x0][0x298] ;  /* 0x0000a60000047ab9 */ /* 0x000fe20000000000 */
[----:B------:R-:W-:Y:S01]  /*7e80*/  IMAD.WIDE.U32 R22, R60, c[0x0][0x280], RZ ;  /* 0x0000a0003c167a25 */ /* 0x000fe200078e00ff */
[----:B------:R-:W-:Y:S01]  /*7e90*/  ISETP.NE.AND P2, PT, RZ, UR4, PT ;  /* 0x00000004ff007c0c */ /* 0x000fe2000bf45270 */
[----:B------:R-:W-:Y:S02]  /*7ea0*/  BSSY B2, `(.L_x_2665) ;  /* 0x0000565000027945 */ /* 0x000fe40003800000 */
[C---:B------:R-:W-:Y:S01]  /*7eb0*/  IMAD R4, R5.reuse, c[0x0][0x280], RZ ;  /* 0x0000a00005047a24 */ /* 0x040fe200078e02ff */
[----:B------:R-:W-:Y:S01]  /*7ec0*/  LEA R8, P1, R22, c[0x0][0x270], 0x1 ;  /* 0x00009c0016087a11 */ /* 0x000fe200078208ff */
[----:B------:R-:W-:Y:S02]  /*7ed0*/  IMAD R5, R5, c[0x0][0x290], RZ ;  /* 0x0000a40005057a24 */ /* 0x000fe400078e02ff */
[----:B------:R-:W-:-:S04]  /*7ee0*/  IMAD.WIDE.U32 R6, R60, c[0x0][0x290], RZ ;  /* 0x0000a4003c067a25 */ /* 0x000fc800078e00ff */
[C---:B------:R-:W-:Y:S02]  /*7ef0*/  IMAD R4, R60.reuse, c[0x0][0x284], R4 ;  /* 0x0000a1003c047a24 */ /* 0x040fe400078e0204 */
[----:B------:R-:W-:Y:S01]  /*7f00*/  IMAD R60, R60, c[0x0][0x294], R5 ;  /* 0x0000a5003c3c7a24 */ /* 0x000fe200078e0205 */
[----:B------:R-:W-:Y:S02]  /*7f10*/  LEA R5, P0, R6, c[0x0][0x288], 0x1 ;  /* 0x0000a20006057a11 */ /* 0x000fe400078008ff */
[----:B------:R-:W-:Y:S02]  /*7f20*/  IADD3 R4, R4, R23, RZ ;  /* 0x0000001704047210 */ /* 0x000fe40007ffe0ff */
[----:B------:R-:W-:Y:S02]  /*7f30*/  IADD3 R20, R60, R7, RZ ;  /* 0x000000073c147210 */ /* 0x000fe40007ffe0ff */
[----:B------:R-:W-:Y:S02]  /*7f40*/  LEA.HI.X R22, R22, c[0x0][0x274], R4, 0x1, P1 ;  /* 0x00009d0016167a11 */ /* 0x000fe400008f0c04 */
[----:B------:R-:W-:-:S02]  /*7f50*/  LEA.HI.X R20, R6, c[0x0][0x28c], R20, 0x1, P0 ;  /* 0x0000a30006147a11 */ /* 0x000fc400000f0c14 */
[----:B------:R-:W-:Y:S01]  /*7f60*/  LEA R4, R205, R225, 0x7 ;  /* 0x000000e1cd047211 */ /* 0x000fe200078e38ff */
[----:B------:R-:W-:Y:S05]  /*7f70*/  @!P2 BRA `(.L_x_2666) ;  /* 0x000029e00000a947 */ /* 0x000fea0003800000 */
[----:B------:R-:W-:Y:S01]  /*7f80*/  ISETP.GE.AND P0, PT, R4, R61, PT ;  /* 0x0000003d0400720c */ /* 0x000fe20003f06270 */
[----:B------:R-:W1:Y:S01]  /*7f90*/  SHFL.IDX PT, R23, R22, RZ, 0x1c1f ;  /* 0x001c1fff16177589 */ /* 0x000e6200000e0000 */
[----:B------:R-:W-:Y:S01]  /*7fa0*/  BSSY B0, `(.L_x_2667) ;  /* 0x0000054000007945 */ /* 0x000fe20003800000 */
[----:B------:R-:W-:Y:S01]  /*7fb0*/  CS2R R36, SRZ ;  /* 0x0000000000247805 */ /* 0x000fe2000001ff00 */
[----:B------:R-:W-:Y:S01]  /*7fc0*/  CS2R R10, SRZ ;  /* 0x00000000000a7805 */ /* 0x000fe2000001ff00 */
[----:B------:R-:W2:Y:S01]  /*7fd0*/  SHFL.IDX PT, R21, R20, RZ, 0x1c1f ;  /* 0x001c1fff14157589 */ /* 0x000ea200000e0000 */
[----:B------:R-:W-:Y:S01]  /*7fe0*/  CS2R R14, SRZ ;  /* 0x00000000000e7805 */ /* 0x000fe2000001ff00 */
[----:B------:R-:W-:Y:S01]  /*7ff0*/  CS2R R18, SRZ ;  /* 0x0000000000127805 */ /* 0x000fe2000001ff00 */
[----:B------:R-:W-:Y:S01]  /*8000*/  CS2R R24, SRZ ;  /* 0x0000000000187805 */ /* 0x000fe2000001ff00 */
[----:B------:R3:W4:Y:S01]  /*8010*/  SHFL.IDX PT, R22, R8, RZ, 0x1c1f ;  /* 0x001c1fff08167589 */ /* 0x00072200000e0000 */
[----:B------:R-:W-:Y:S01]  /*8020*/  CS2R R26, SRZ ;  /* 0x00000000001a7805 */ /* 0x000fe2000001ff00 */
[----:B------:R-:W-:Y:S01]  /*8030*/  CS2R R54, SRZ ;  /* 0x0000000000367805 */ /* 0x000fe2000001ff00 */
[----:B------:R-:W-:Y:S01]  /*8040*/  CS2R R6, SRZ ;  /* 0x0000000000067805 */ /* 0x000fe2000001ff00 */
[----:B------:R5:W1:Y:S01]  /*8050*/  SHFL.IDX PT, R20, R5, RZ, 0x1c1f ;  /* 0x001c1fff05147589 */ /* 0x000a6200000e0000 */
[----:B------:R-:W-:Y:S01]  /*8060*/  CS2R R12, SRZ ;  /* 0x00000000000c7805 */ /* 0x000fe2000001ff00 */
[----:B------:R-:W-:Y:S01]  /*8070*/  CS2R R34, SRZ ;  /* 0x0000000000227805 */ /* 0x000fe2000001ff00 */
[----:B---3--:R-:W-:Y:S01]  /*8080*/  CS2R R8, SRZ ;  /* 0x0000000000087805 */ /* 0x008fe2000001ff00 */
[----:B-----5:R-:W-:Y:S01]  /*8090*/  CS2R R4, SRZ ;  /* 0x0000000000047805 */ /* 0x020fe2000001ff00 */
[----:B------:R-:W-:Y:S05]  /*80a0*/  @P0 BRA `(.L_x_2668) ;  /* 0x0000043000000947 */ /* 0x000fea0003800000 */
[C---:B-12-4-:R-:W-:Y:S01]  /*80b0*/  ISETP.GE.AND P1, PT, R136.reuse, c[0x0][0x27c], PT ;  /* 0x00009f0088007a0c */ /* 0x056fe20003f26270 */
[----:B------:R-:W-:Y:S01]  /*80c0*/  IMAD.SHL.U32 R7, R136, 0x2, RZ ;  /* 0x0000000288077824 */ /* 0x000fe200078e00ff */
[C---:B------:R-:W-:Y:S01]  /*80d0*/  ISETP.GE.AND P0, PT, R133.reuse, c[0x0][0x27c], PT ;  /* 0x00009f0085007a0c */ /* 0x040fe20003f06270 */
[----:B------:R-:W-:Y:S01]  /*80e0*/  IMAD.SHL.U32 R5, R133, 0x2, RZ ;  /* 0x0000000285057824 */ /* 0x000fe200078e00ff */
[----:B------:R-:W-:Y:S01]  /*80f0*/  SHF.R.S32.HI R6, RZ, 0x1f, R136 ;  /* 0x0000001fff067819 */ /* 0x000fe20000011488 */
[----:B------:R-:W-:Y:S01]  /*8100*/  CS2R R18, SRZ ;  /* 0x0000000000127805 */ /* 0x000fe2000001ff00 */
[----:B------:R-:W-:Y:S01]  /*8110*/  CS2R R8, SRZ ;  /* 0x0000000000087805 */ /* 0x000fe2000001ff00 */
[----:B------:R-:W-:-:S02]  /*8120*/  SHF.R.S32.HI R4, RZ, 0x1f, R133 ;  /* 0x0000001fff047819 */ /* 0x000fc40000011485 */
[----:B------:R-:W-:Y:S02]  /*8130*/  SHF.L.U64.HI R6, R136, 0x1, R6 ;  /* 0x0000000188067819 */ /* 0x000fe40000010206 */
[----:B------:R-:W-:Y:S02]  /*8140*/  SHF.L.U64.HI R4, R133, 0x1, R4 ;  /* 0x0000000185047819 */ /* 0x000fe40000010204 */
[-C--:B------:R-:W-:Y:S02]  /*8150*/  @!P1 IADD3 R10, P2, R22, R7.reuse, RZ ;  /* 0x00000007160a9210 */ /* 0x080fe40007f5e0ff */
[----:B------:R-:W-:-:S03]  /*8160*/  @!P1 IADD3 R14, P3, R20, R7, RZ ;  /* 0x00000007140e9210 */ /* 0x000fc60007f7e0ff */
[--C-:B------:R-:W-:Y:S01]  /*8170*/  @!P1 IMAD.X R11, R23, 0x1, R6.reuse, P2 ;  /* 0x00000001170b9824 */ /* 0x100fe200010e0606 */
[----:B------:R-:W-:Y:S01]  /*8180*/  @!P0 IADD3 R12, P2, R22, R5, RZ ;  /* 0x00000005160c8210 */ /* 0x000fe20007f5e0ff */
[----:B------:R-:W-:Y:S01]  /*8190*/  @!P1 IMAD.X R15, R21, 0x1, R6, P3 ;  /* 0x00000001150f9824 */ /* 0x000fe200018e0606 */
[----:B------:R-:W-:Y:S02]  /*81a0*/  ISETP.GE.AND P3, PT, R135, c[0x0][0x27c], PT ;  /* 0x00009f0087007a0c */ /* 0x000fe40003f66270 */
[----:B------:R1:W5:Y:S01]  /*81b0*/  @!P1 LD.E.64 R18, [R10.64] ;  /* 0x000000060a129980 */ /* 0x000362000c101b00 */
[----:B------:R-:W-:-:S03]  /*81c0*/  @!P0 IMAD.X R13, R23, 0x1, R4, P2 ;  /* 0x00000001170d8824 */ /* 0x000fc600010e0604 */
[----:B------:R2:W5:Y:S01]  /*81d0*/  @!P1 LD.E.64 R8, [R14.64] ;  /* 0x000000060e089980 */ /* 0x000562000c101b00 */
[----:B------:R-:W-:Y:S01]  /*81e0*/  CS2R R6, SRZ ;  /* 0x0000000000067805 */ /* 0x000fe2000001ff00 */
[----:B------:R-:W-:Y:S02]  /*81f0*/  ISETP.GE.AND P2, PT, R134, c[0x0][0x27c], PT ;  /* 0x00009f0086007a0c */ /* 0x000fe40003f46270 */
[----:B-1----:R-:W-:Y:S01]  /*8200*/  @!P0 IADD3 R10, P1, R20, R5, RZ ;  /* 0x00000005140a8210 */ /* 0x002fe20007f3e0ff */
[----:B--2---:R-:W-:-:S04]  /*8210*/  CS2R R14, SRZ ;  /* 0x00000000000e7805 */ /* 0x004fc8000001ff00 */
[----:B------:R-:W-:Y:S01]  /*8220*/  @!P0 IMAD.X R11, R21, 0x1, R4, P1 ;  /* 0x00000001150b8824 */ /* 0x000fe200008e0604 */
[----:B------:R-:W-:Y:S01]  /*8230*/  SHF.R.S32.HI R5, RZ, 0x1f, R135 ;  /* 0x0000001fff057819 */ /* 0x000fe20000011487 */
[C---:B------:R-:W-:Y:S01]  /*8240*/  IMAD.SHL.U32 R4, R135.reuse, 0x2, RZ ;  /* 0x0000000287047824 */ /* 0x040fe200078e00ff */
[----:B------:R1:W5:Y:S02]  /*8250*/  @!P0 LD.E.64 R14, [R12.64] ;  /* 0x000000060c0e8980 */ /* 0x000364000c101b00 */
[----:B------:R-:W-:Y:S02]  /*8260*/  SHF.L.U64.HI R5, R135, 0x1, R5 ;  /* 0x0000000187057819 */ /* 0x000fe40000010205 */
[----:B------:R2:W5:Y:S01]  /*8270*/  @!P0 LD.E.64 R6, [R10.64] ;  /* 0x000000060a068980 */ /* 0x000562000c101b00 */
[----:B------:R-:W-:Y:S01]  /*8280*/  @!P3 IADD3 R24, P1, R22, R4, RZ ;  /* 0x000000041618b210 */ /* 0x000fe20007f3e0ff */
[----:B------:R-:W-:Y:S01]  /*8290*/  CS2R R26, SRZ ;  /* 0x00000000001a7805 */ /* 0x000fe2000001ff00 */
[----:B------:R-:W-:-:S03]  /*82a0*/  CS2R R34, SRZ ;  /* 0x0000000000227805 */ /* 0x000fc6000001ff00 */
[----:B------:R-:W-:Y:S01]  /*82b0*/  @!P3 IMAD.X R25, R23, 0x1, R5, P1 ;  /* 0x000000011719b824 */ /* 0x000fe200008e0605 */
[----:B------:R-:W-:-:S13]  /*82c0*/  ISETP.GE.AND P1, PT, R138, c[0x0][0x27c], PT ;  /* 0x00009f008a007a0c */ /* 0x000fda0003f26270 */
[----:B------:R-:W-:Y:S01]  /*82d0*/  @!P1 IMAD.WIDE R32, R138, 0x2, R22 ;  /* 0x000000028a209825 */ /* 0x000fe200078e0216 */
[----:B-1----:R-:W-:Y:S02]  /*82e0*/  @!P3 IADD3 R12, P0, R20, R4, RZ ;  /* 0x00000004140cb210 */ /* 0x002fe40007f1e0ff */
[----:B------:R-:W-:Y:S01]  /*82f0*/  SHF.R.S32.HI R4, RZ, 0x1f, R132 ;  /* 0x0000001fff047819 */ /* 0x000fe20000011484 */
[----:B--2---:R-:W-:Y:S01]  /*8300*/  IMAD.SHL.U32 R11, R134, 0x2, RZ ;  /* 0x00000002860b7824 */ /* 0x004fe200078e00ff */
[----:B------:R-:W-:Y:S01]  /*8310*/  SHF.R.S32.HI R10, RZ, 0x1f, R134 ;  /* 0x0000001fff0a7819 */ /* 0x000fe20000011486 */
[----:B------:R-:W-:Y:S01]  /*8320*/  @!P3 IMAD.X R13, R21, 0x1, R5, P0 ;  /* 0x00000001150db824 */ /* 0x000fe200000e0605 */
[----:B------:R1:W5:Y:S01]  /*8330*/  @!P1 LD.E.64 R26, [R32.64] ;  /* 0x00000006201a9980 */ /* 0x000362000c101b00 */
[----:B------:R-:W-:Y:S01]  /*8340*/  IMAD.SHL.U32 R5, R132, 0x2, RZ ;  /* 0x0000000284057824 */ /* 0x000fe200078e00ff */
[----:B------:R-:W-:Y:S02]  /*8350*/  SHF.L.U64.HI R10, R134, 0x1, R10 ;  /* 0x00000001860a7819 */ /* 0x000fe4000001020a */
[----:B------:R-:W-:-:S05]  /*8360*/  @!P2 IADD3 R30, P0, R22, R11, RZ ;  /* 0x0000000b161ea210 */ /* 0x000fca0007f1e0ff */
[----:B------:R-:W-:Y:S01]  /*8370*/  @!P2 IMAD.X R31, R23, 0x1, R10, P0 ;  /* 0x00000001171fa824 */ /* 0x000fe200000e060a */
[----:B------:R-:W-:-:S05]  /*8380*/  @!P2 IADD3 R28, P0, R20, R11, RZ ;  /* 0x0000000b141ca210 */ /* 0x000fca0007f1e0ff */
[----:B------:R-:W-:Y:S01]  /*8390*/  @!P2 IMAD.X R29, R21, 0x1, R10, P0 ;  /* 0x00000001151da824 */ /* 0x000fe200000e060a */
[----:B------:R-:W-:Y:S01]  /*83a0*/  ISETP.GE.AND P0, PT, R132, c[0x0][0x27c], PT ;  /* 0x00009f0084007a0c */ /* 0x000fe20003f06270 */
[----:B------:R-:W-:Y:S01]  /*83b0*/  @!P1 IMAD.WIDE R10, R138, 0x2, R20 ;  /* 0x000000028a0a9825 */ /* 0x000fe200078e0214 */
[----:B------:R-:W-:-:S04]  /*83c0*/  SHF.L.U64.HI R4, R132, 0x1, R4 ;  /* 0x0000000184047819 */ /* 0x000fc80000010204 */
[----:B------:R2:W5:Y:S07]  /*83d0*/  @!P1 LD.E.64 R34, [R10.64] ;  /* 0x000000060a229980 */ /* 0x00056e000c101b00 */
[----:B------:R-:W-:-:S05]  /*83e0*/  @!P0 IADD3 R22, P1, R22, R5, RZ ;  /* 0x0000000516168210 */ /* 0x000fca0007f3e0ff */
[----:B------:R-:W-:Y:S01]  /*83f0*/  @!P0 IMAD.X R23, R23, 0x1, R4, P1 ;  /* 0x0000000117178824 */ /* 0x000fe200008e0604 */
[----:B------:R-:W-:-:S05]  /*8400*/  @!P0 IADD3 R20, P1, R20, R5, RZ ;  /* 0x0000000514148210 */ /* 0x000fca0007f3e0ff */
[----:B------:R-:W-:Y:S02]  /*8410*/  @!P0 IMAD.X R21, R21, 0x1, R4, P1 ;  /* 0x0000000115158824 */ /* 0x000fe400008e0604 */
[----:B------:R-:W-:Y:S01]  /*8420*/  CS2R R4, SRZ ;  /* 0x0000000000047805 */ /* 0x000fe2000001ff00 */
[----:B--2---:R-:W-:-:S05]  /*8430*/  CS2R R10, SRZ ;  /* 0x00000000000a7805 */ /* 0x004fca000001ff00 */
[----:B------:R2:W5:Y:S01]  /*8440*/  @!P3 LD.E.64 R4, [R12.64] ;  /* 0x000000060c04b980 */ /* 0x000562000c101b00 */
[----:B------:R-:W-:Y:S01]  /*8450*/  CS2R R36, SRZ ;  /* 0x0000000000247805 */ /* 0x000fe2000001ff00 */
[----:B------:R-:W-:Y:S02]  /*8460*/  CS2R R54, SRZ ;  /* 0x0000000000367805 */ /* 0x000fe4000001ff00 */
[----:B------:R3:W5:Y:S04]  /*8470*/  @!P3 LD.E.64 R10, [R24.64] ;  /* 0x00000006180ab980 */ /* 0x000768000c101b00 */
[----:B------:R1:W5:Y:S04]  /*8480*/  @!P0 LD.E.64 R36, [R22.64] ;  /* 0x0000000616248980 */ /* 0x000368000c101b00 */
[----:B------:R1:W5:Y:S01]  /*8490*/  @!P0 LD.E.64 R54, [R20.64] ;  /* 0x0000000614368980 */ /* 0x000362000c101b00 */
[----:B--2---:R-:W-:Y:S01]  /*84a0*/  CS2R R12, SRZ ;  /* 0x00000000000c7805 */ /* 0x004fe2000001ff00 */
[----:B---3--:R-:W-:-:S05]  /*84b0*/  CS2R R24, SRZ ;  /* 0x0000000000187805 */ /* 0x008fca000001ff00 */
[----:B------:R1:W5:Y:S04]  /*84c0*/  @!P2 LD.E.64 R12, [R28.64] ;  /* 0x000000061c0ca980 */ /* 0x000368000c101b00 */
[----:B------:R1:W5:Y:S02]  /*84d0*/  @!P2 LD.E.64 R24, [R30.64] ;  /* 0x000000061e18a980 */ /* 0x000364000c101b00 */
.L_x_2668:
[----:B-12-4-:R-:W-:Y:S05]  /*84e0*/  BSYNC B0 ;  /* 0x0000000000007941 */ /* 0x016fea0003800000 */
.L_x_2667:
[----:B-----5:R-:W-:Y:S01]  /*84f0*/  IMAD.MOV.U32 R33, RZ, RZ, R34 ;  /* 0x000000ffff217224 */ /* 0x020fe200078e0022 */
[----:B------:R-:W-:Y:S01]  /*8500*/  SHF.R.U64 R30, R34, 0x10, R35 ;  /* 0x00000010221e7819 */ /* 0x000fe20000001223 */
[----:B------:R-:W-:Y:S01]  /*8510*/  IMAD R61, R205, -0x80, R61 ;  /* 0xffffff80cd3d7824 */ /* 0x000fe200078e023d */
[----:B------:R-:W-:Y:S01]  /*8520*/  SHF.R.U64 R28, R24, 0x10, R25 ;  /* 0x00000010181c7819 */ /* 0x000fe20000001219 */
        /* <DEDUP_REMOVED lines=87> */
[----:B------:R-:W-:Y:S01]  /*8aa0*/  FMUL.FTZ R5, R34, R37 ;  /* 0x0000002522057220 */ /* 0x000fe20000410000 */
[----:B------:R-:W-:Y:S01]  /*8ab0*/  SHF.L.U32 R41, R6, 0x10, RZ ;  /* 0x0000001006297819 */ /* 0x000fe200000006ff */
[-C--:B------:R-:W-:Y:S01]  /*8ac0*/  FMUL.FTZ R34, R34, R39.reuse ;  /* 0x0000002722227220 */ /* 0x080fe20000410000 */
[----:B------:R-:W-:Y:S01]  /*8ad0*/  LOP3.LUT R40, R6, 0xffff0000, RZ, 0xc0, !PT ;  /* 0xffff000006287812 */ /* 0x000fe200078ec0ff */
[C---:B------:R-:W-:Y:S01]  /*8ae0*/  IMAD.U32 R6, R7.reuse, 0x10000, RZ ;  /* 0x0001000007067824 */ /* 0x040fe200078e00ff */
[----:B------:R-:W-:Y:S01]  /*8af0*/  LOP3.LUT R43, R7, 0xffff0000, RZ, 0xc0, !PT ;  /* 0xffff0000072b7812 */ /* 0x000fe200078ec0ff */
[C---:B------:R-:W-:Y:S02]  /*8b00*/  FMUL.FTZ R7, R42.reuse, R36 ;  /* 0x000000242a077220 */ /* 0x040fe40000410000 */
[----:B------:R-:W-:Y:S01]  /*8b10*/  FFMA.FTZ R5, R35, R39, -R5 ;  /* 0x0000002723057223 */ /* 0x000fe20000010805 */
        /* <DEDUP_REMOVED lines=8> */
[C---:B------:R-:W-:Y:S02]  /*8ba0*/  FMUL.FTZ R4, R40.reuse, R37 ;  /* 0x0000002528047220 */ /* 0x040fe40000410000 */
        /* <DEDUP_REMOVED lines=12> */
.L_x_2672:
[----:B------:R-:W-:Y:S05]  /*8c70*/  BSYNC B0 ;  /* 0x0000000000007941 */ /* 0x000fea0003800000 */
.L_x_2671:
        /* <DEDUP_REMOVED lines=41> */
.L_x_2674:
[----:B------:R-:W-:Y:S05]  /*8f10*/  BSYNC B0 ;  /* 0x0000000000007941 */ /* 0x000fea0003800000 */
.L_x_2673:
        /* <DEDUP_REMOVED lines=41> */
.L_x_2676:
[----:B------:R-:W-:Y:S05]  /*91b0*/  BSYNC B0 ;  /* 0x0000000000007941 */ /* 0x000fea0003800000 */
.L_x_2675:
        /* <DEDUP_REMOVED lines=41> */
.L_x_2678:
[----:B------:R-:W-:Y:S05]  /*9450*/  BSYNC B0 ;  /* 0x0000000000007941 */ /* 0x000fea0003800000 */
.L_x_2677:
        /* <DEDUP_REMOVED lines=41> */
.L_x_2680:
[----:B------:R-:W-:Y:S05]  /*96f0*/  BSYNC B0 ;  /* 0x0000000000007941 */ /* 0x000fea0003800000 */
.L_x_2679:
        /* <DEDUP_REMOVED lines=40> */
.L_x_2670:
[----:B------:R-:W-:Y:S05]  /*9980*/  BSYNC B1 ;  /* 0x0000000000017941 */ /* 0x000fea0003800000 */
.L_x_2669:
        /* <DEDUP_REMOVED lines=17> */
[----:B------:R-:W-:Y:S01]  /*9aa0*/  FMUL.FTZ R6, R32, R33 ;  /* 0x0000002120067220 */ /* 0x000fe20000410000 */
[----:B------:R-:W-:Y:S01]  /*9ab0*/  LOP3.LUT R40, R7, 0xffff0000, RZ, 0xc0, !PT ;  /* 0xffff000007287812 */ /* 0x000fe200078ec0ff */
[----:B------:R-:W-:Y:S02]  /*9ac0*/  FMUL.FTZ R7, R30, R35 ;  /* 0x000000231e077220 */ /* 0x000fe40000410000 */
        /* <DEDUP_REMOVED lines=15> */
[----:B------:R-:W-:-:S02]  /*9bc0*/  FFMA.FTZ R38, R7, R39, R38 ;  /* 0x0000002707267223 */ /* 0x000fc40000010026 */
[----:B------:R-:W-:Y:S01]  /*9bd0*/  FFMA.FTZ R32, R32, R39, -R4 ;  /* 0x0000002720207223 */ /* 0x000fe20000010804 */
[----:B------:R-:W-:Y:S01]  /*9be0*/  F2FP.BF16.PACK_AB R4, R33, R6 ;  /* 0x000000062104723e */ /* 0x000fe200000010ff */
[-C--:B------:R-:W-:Y:S02]  /*9bf0*/  FFMA.FTZ R7, R31, R37.reuse, -R30 ;  /* 0x000000251f077223 */ /* 0x080fe4000001081e */
[----:B------:R-:W-:Y:S01]  /*9c00*/  FFMA.FTZ R40, R29, R37, R40 ;  /* 0x000000251d287223 */ /* 0x000fe20000010028 */
[----:B------:R-:W-:-:S04]  /*9c10*/  F2FP.BF16.PACK_AB R6, R38, R32 ;  /* 0x000000202606723e */ /* 0x000fc800000010ff */
[----:B------:R-:W-:-:S05]  /*9c20*/  F2FP.BF16.PACK_AB R7, R40, R7 ;  /* 0x000000072807723e */ /* 0x000fca00000010ff */
[----:B------:R1:W-:Y:S02]  /*9c30*/  STS.128 [R230+0xe000], R4 ;  /* 0x00e00004e6007388 */ /* 0x0003e40000000c00 */
.L_x_2683:
[----:B------:R-:W-:Y:S05]  /*9c40*/  BSYNC B0 ;  /* 0x0000000000007941 */ /* 0x000fea0003800000 */
.L_x_2682:
        /* <DEDUP_REMOVED lines=41> */
.L_x_2685:
[----:B------:R-:W-:Y:S05]  /*9ee0*/  BSYNC B0 ;  /* 0x0000000000007941 */ /* 0x000fea0003800000 */
.L_x_2684:
        /* <DEDUP_REMOVED lines=41> */
.L_x_2687:
[----:B------:R-:W-:Y:S05]  /*a180*/  BSYNC B0 ;  /* 0x0000000000007941 */ /* 0x000fea0003800000 */
.L_x_2686:
        /* <DEDUP_REMOVED lines=41> */
.L_x_2689:
[----:B------:R-:W-:Y:S05]  /*a420*/  BSYNC B0 ;  /* 0x0000000000007941 */ /* 0x000fea0003800000 */
.L_x_2688:
        /* <DEDUP_REMOVED lines=41> */
.L_x_2691:
[----:B------:R-:W-:Y:S05]  /*a6c0*/  BSYNC B0 ;  /* 0x0000000000007941 */ /* 0x000fea0003800000 */
.L_x_2690:
[----:B------:R-:W-:-:S13]  /*a6d0*/  ISETP.GE.AND P0, PT, R132, c[0x0][0x27c], PT ;  /* 0x00009f0084007a0c */ /* 0x000fda0003f06270 */
        /* <DEDUP_REMOVED lines=38> */
[----:B------:R1:W-:Y:S01]  /*a940*/  STS.128 [R229+0x16000], R4 ;  /* 0x01600004e5007388 */ /* 0x0003e20000000c00 */
[----:B------:R-:W-:Y:S05]  /*a950*/  BRA `(.L_x_2681) ;  /* 0x00002b9000007947 */ /* 0x000fea0003800000 */
.L_x_2666:
[----:B------:R-:W-:Y:S01]  /*a960*/  ISETP.GE.AND P0, PT, R4, R61, PT ;  /* 0x0000003d0400720c */ /* 0x000fe20003f06270 */
[C---:B------:R-:W-:Y:S01]  /*a970*/  IMAD.IADD R7, R138.reuse, 0x1, R136 ;  /* 0x000000018a077824 */ /* 0x040fe200078e0288 */
[----:B------:R1:W2:Y:S01]  /*a980*/  SHFL.IDX PT, R35, R22, RZ, 0x1c1f ;  /* 0x001c1fff16237589 */ /* 0x0002a200000e0000 */
[----:B------:R-:W-:Y:S01]  /*a990*/  IMAD.IADD R6, R138, 0x1, R135 ;  /* 0x000000018a067824 */ /* 0x000fe200078e0287 */
[----:B------:R-:W-:Y:S01]  /*a9a0*/  BSSY B0, `(.L_x_2692) ;  /* 0x000003a000007945 */ /* 0x000fe20003800000 */
[----:B------:R-:W-:Y:S01]  /*a9b0*/  CS2R R30, SRZ ;  /* 0x00000000001e7805 */ /* 0x000fe2000001ff00 */
[----:B------:R-:W-:Y:S01]  /*a9c0*/  SHF.R.S32.HI R18, RZ, 0x1f, R7 ;  /* 0x0000001fff127819 */ /* 0x000fe20000011407 */
[----:B------:R3:W4:Y:S01]  /*a9d0*/  SHFL.IDX PT, R34, R8, RZ, 0x1c1f ;  /* 0x001c1fff08227589 */ /* 0x00072200000e0000 */
[----:B------:R-:W-:Y:S01]  /*a9e0*/  SHF.R.S32.HI R17, RZ, 0x1f, R6 ;  /* 0x0000001fff117819 */ /* 0x000fe20000011406 */
[----:B------:R-:W-:Y:S01]  /*a9f0*/  CS2R R28, SRZ ;  /* 0x00000000001c7805 */ /* 0x000fe2000001ff00 */
[----:B------:R-:W-:Y:S01]  /*aa00*/  LEA.HI R18, R18, R7, RZ, 0x3 ;  /* 0x0000000712127211 */ /* 0x000fe200078f18ff */
[----:B------:R5:W2:Y:S01]  /*aa10*/  SHFL.IDX PT, R33, R20, RZ, 0x1c1f ;  /* 0x001c1fff14217589 */ /* 0x000aa200000e0000 */
[----:B------:R-:W-:Y:S01]  /*aa20*/  LEA.HI R17, R17, R6, RZ, 0x3 ;  /* 0x0000000611117211 */ /* 0x000fe200078f18ff */
[----:B------:R-:W-:Y:S01]  /*aa30*/  CS2R R26, SRZ ;  /* 0x00000000001a7805 */ /* 0x000fe2000001ff00 */
[----:B------:R-:W-:Y:S01]  /*aa40*/  CS2R R24, SRZ ;  /* 0x0000000000187805 */ /* 0x000fe2000001ff00 */
[----:B------:R2:W4:Y:S01]  /*aa50*/  SHFL.IDX PT, R32, R5, RZ, 0x1c1f ;  /* 0x001c1fff05207589 */ /* 0x00052200000e0000 */
[----:B------:R-:W-:Y:S01]  /*aa60*/  CS2R R14, SRZ ;  /* 0x00000000000e7805 */ /* 0x000fe2000001ff00 */
[----:B------:R-:W-:Y:S01]  /*aa70*/  CS2R R12, SRZ ;  /* 0x00000000000c7805 */ /* 0x000fe2000001ff00 */
[----:B------:R-:W-:Y:S01]  /*aa80*/  CS2R R10, SRZ ;  /* 0x00000000000a7805 */ /* 0x000fe2000001ff00 */
[----:B------:R-:W-:Y:S01]  /*aa90*/  CS2R R6, SRZ ;  /* 0x0000000000067805 */ /* 0x000fe2000001ff00 */
[----:B------:R-:W-:-:S02]  /*aaa0*/  SHF.R.S32.HI R18, RZ, 0x3, R18 ;  /* 0x00000003ff127819 */ /* 0x000fc40000011412 */
[----:B------:R-:W-:Y:S01]  /*aab0*/  SHF.R.S32.HI R17, RZ, 0x3, R17 ;  /* 0x00000003ff117819 */ /* 0x000fe20000011411 */
[----:B-1----:R-:W-:Y:S01]  /*aac0*/  CS2R R22, SRZ ;  /* 0x0000000000167805 */ /* 0x002fe2000001ff00 */
[----:B---3--:R-:W-:Y:S01]  /*aad0*/  CS2R R8, SRZ ;  /* 0x0000000000087805 */ /* 0x008fe2000001ff00 */
[----:B-----5:R-:W-:Y:S01]  /*aae0*/  CS2R R20, SRZ ;  /* 0x0000000000147805 */ /* 0x020fe2000001ff00 */
[----:B--2---:R-:W-:Y:S01]  /*aaf0*/  CS2R R4, SRZ ;  /* 0x0000000000047805 */ /* 0x004fe2000001ff00 */
[----:B------:R-:W-:Y:S05]  /*ab00*/  @P0 BRA `(.L_x_2693) ;  /* 0x0000023000000947 */ /* 0x000fea0003800000 */
[C---:B----4-:R-:W-:Y:S01]  /*ab10*/  ISETP.GE.AND P0, PT, R140.reuse, c[0x0][0x27c], PT ;  /* 0x00009f008c007a0c */ /* 0x050fe20003f06270 */
        /* <DEDUP_REMOVED lines=21> */
[----:B------:R1:W5:Y:S01]  /*ac70*/  @!P2 LD.E.128 R24, [R12.64] ;  /* 0x000000060c18a980 */ /* 0x000362000c101d00 */
[----:B------:R-:W-:Y:S01]  /*ac80*/  CS2R R22, SRZ ;  /* 0x0000000000167805 */ /* 0x000fe2000001ff00 */
[----:B------:R-:W-:Y:S01]  /*ac90*/  CS2R R20, SRZ ;  /* 0x0000000000147805 */ /* 0x000fe2000001ff00 */
[C---:B------:R-:W-:Y:S01]  /*aca0*/  @!P1 IMAD.WIDE R34, R5.reuse, 0x2, R34 ;  /* 0x0000000205229825 */ /* 0x040fe200078e0222 */
[----:B------:R2:W5:Y:S03]  /*acb0*/  @!P2 LD.E.128 R8, [R6.64] ;  /* 0x000000060608a980 */ /* 0x000566000c101d00 */
[----:B------:R-:W-:Y:S01]  /*acc0*/  @!P1 IMAD.WIDE R32, R5, 0x2, R32 ;  /* 0x0000000205209825 */ /* 0x000fe200078e0220 */
[----:B------:R3:W5:Y:S01]  /*acd0*/  @!P1 LD.E.128 R28, [R34.64] ;  /* 0x00000006221c9980 */ /* 0x000762000c101d00 */
[----:B------:R-:W-:-:S03]  /*ace0*/  CS2R R4, SRZ ;  /* 0x0000000000047805 */ /* 0x000fc6000001ff00 */
[----:B------:R3:W5:Y:S01]  /*acf0*/  @!P0 LD.E.128 R20, [R38.64] ;  /* 0x0000000626148980 */ /* 0x000762000c101d00 */
[----:B-1----:R-:W-:Y:S01]  /*ad00*/  CS2R R12, SRZ ;  /* 0x00000000000c7805 */ /* 0x002fe2000001ff00 */
[----:B--2---:R-:W-:-:S05]  /*ad10*/  CS2R R6, SRZ ;  /* 0x0000000000067805 */ /* 0x004fca000001ff00 */
[----:B------:R3:W5:Y:S04]  /*ad20*/  @!P1 LD.E.128 R12, [R32.64] ;  /* 0x00000006200c9980 */ /* 0x000768000c101d00 */
[----:B------:R3:W5:Y:S02]  /*ad30*/  @!P0 LD.E.128 R4, [R36.64] ;  /* 0x0000000624048980 */ /* 0x000764000c101d00 */
.L_x_2693:
[----:B----4-:R-:W-:Y:S05]  /*ad40*/  BSYNC B0 ;  /* 0x0000000000007941 */ /* 0x010fea0003800000 */
.L_x_2692:
[----:B-----5:R-:W-:Y:S01]  /*ad50*/  IMAD.MOV.U32 R52, RZ, RZ, R26 ;  /* 0x000000ffff347224 */ /* 0x020fe200078e001a */
[----:B---3--:R-:W-:Y:S01]  /*ad60*/  SHF.R.U64 R39, R26, 0x10, R27 ;  /* 0x000000101a277819 */ /* 0x008fe2000000121b */
[----:B------:R-:W-:Y:S01]  /*ad70*/  IMAD.MOV.U32 R53, RZ, RZ, R28 ;  /* 0x000000ffff357224 */ /* 0x000fe200078e001c */
[----:B------:R-:W-:Y:S01]  /*ad80*/  SHF.R.U64 R41, R28, 0x10, R29 ;  /* 0x000000101c297819 */ /* 0x000fe2000000121d */
[----:B------:R-:W-:Y:S01]  /*ad90*/  IMAD.MOV.U32 R50, RZ, RZ, R22 ;  /* 0x000000ffff327224 */ /* 0x000fe200078e0016 */
[----:B------:R-:W-:Y:S01]  /*ada0*/  PRMT R28, R52, 0x5410, R39 ;  /* 0x00005410341c7816 */ /* 0x000fe20000000027 */
[----:B------:R-:W-:Y:S01]  /*adb0*/  IMAD R39, R205, -0x80, R61 ;  /* 0xffffff80cd277824 */ /* 0x000fe200078e023d */
[----:B------:R-:W-:Y:S01]  /*adc0*/  SHF.R.U64 R36, R22, 0x10, R23 ;  /* 0x0000001016247819 */ /* 0x000fe20000001217 */
[--C-:B------:R-:W-:Y:S01]  /*add0*/  IMAD.MOV.U32 R34, RZ, RZ, R31.reuse ;  /* 0x000000ffff227224 */ /* 0x100fe200078e001f */
        /* <DEDUP_REMOVED lines=85> */
[----:B------:R-:W-:Y:S02]  /*b330*/  SHF.L.U32 R4, R4, 0xa, RZ ;  /* 0x0000000a04047819 */ /* 0x000fe400000006ff */
[----:B------:R-:W-:Y:S02]  /*b340*/  LOP3.LUT R5, R5, R222, RZ, 0x3c, !PT ;  /* 0x000000de05057212 */ /* 0x000fe400078e3cff */
[----:B------:R-:W-:Y:S02]  /*b350*/  LOP3.LUT R4, R4, 0x7fffe000, RZ, 0xc0, !PT ;  /* 0x7fffe00004047812 */ /* 0x000fe400078ec0ff */
[----:B------:R-:W-:-:S02]  /*b360*/  LOP3.LUT R49, R34, 0xffff0000, RZ, 0xc0, !PT ;  /* 0xffff000022317812 */ /* 0x000fc400078ec0ff */
[----:B------:R-:W-:Y:S02]  /*b370*/  IADD3 R41, R5, R4, R220 ;  /* 0x0000000405297210 */ /* 0x000fe40007ffe0dc */
[----:B------:R-:W-:Y:S02]  /*b380*/  LOP3.LUT R53, R38, 0xffff0000, RZ, 0xc0, !PT ;  /* 0xffff000026357812 */ /* 0x000fe400078ec0ff */
[----:B------:R-:W-:Y:S01]  /*b390*/  SHF.L.U32 R56, R32, 0x10, RZ ;  /* 0x0000001020387819 */ /* 0x000fe200000006ff */
        /* <DEDUP_REMOVED lines=10> */
[C---:B--2---:R-:W-:Y:S02]  /*b440*/  SHF.L.U32 R55, R4.reuse, 0x10, RZ ;  /* 0x0000001004377819 */ /* 0x044fe400000006ff */
[----:B------:R-:W-:Y:S01]  /*b450*/  LOP3.LUT R11, R4, 0xffff0000, RZ, 0xc0, !PT ;  /* 0xffff0000040b7812 */ /* 0x000fe200078ec0ff */
[C---:B------:R-:W-:Y:S01]  /*b460*/  IMAD.U32 R4, R5.reuse, 0x10000, RZ ;  /* 0x0001000005047824 */ /* 0x040fe200078e00ff */
[----:B------:R-:W-:Y:S01]  /*b470*/  LOP3.LUT R54, R5, 0xffff0000, RZ, 0xc0, !PT ;  /* 0xffff000005367812 */ /* 0x000fe200078ec0ff */
[----:B------:R-:W-:Y:S01]  /*b480*/  FMUL.FTZ R48, R55, R50 ;  /* 0x0000003237307220 */ /* 0x000fe20000410000 */
[----:B------:R-:W-:Y:S01]  /*b490*/  LOP3.LUT R52, R7, 0xffff0000, RZ, 0xc0, !PT ;  /* 0xffff000007347812 */ /* 0x000fe200078ec0ff */
[-C--:B------:R-:W-:Y:S01]  /*b4a0*/  FMUL.FTZ R55, R55, R47.reuse ;  /* 0x0000002f37377220 */ /* 0x080fe20000410000 */
[C---:B------:R-:W-:Y:S01]  /*b4b0*/  SHF.L.U32 R51, R6.reuse, 0x10, RZ ;  /* 0x0000001006337819 */ /* 0x040fe200000006ff */
[----:B------:R-:W-:Y:S01]  /*b4c0*/  IMAD.U32 R5, R7, 0x10000, RZ ;  /* 0x0001000007057824 */ /* 0x000fe200078e00ff */
[----:B------:R-:W-:Y:S01]  /*b4d0*/  SHF.L.U32 R7, R33, 0x10, RZ ;  /* 0x0000001021077819 */ /* 0x000fe200000006ff */
[----:B------:R-:W-:Y:S01]  /*b4e0*/  FFMA.FTZ R48, R45, R47, -R48 ;  /* 0x0000002f2d307223 */ /* 0x000fe20000010830 */
[----:B------:R-:W-:Y:S01]  /*b4f0*/  LOP3.LUT R6, R6, 0xffff0000, RZ, 0xc0, !PT ;  /* 0xffff000006067812 */ /* 0x000fe200078ec0ff */
[----:B------:R-:W-:-:S02]  /*b500*/  FMUL.FTZ R47, R11, R49 ;  /* 0x000000310b2f7220 */ /* 0x000fc40000410000 */
[----:B------:R-:W-:Y:S02]  /*b510*/  FFMA.FTZ R45, R45, R50, R55 ;  /* 0x000000322d2d7223 */ /* 0x000fe40000010037 */
[----:B------:R-:W-:Y:S02]  /*b520*/  IMAD.U32 R50, R37, 0x10000, RZ ;  /* 0x0001000025327824 */ /* 0x000fe400078e00ff */
[-C--:B------:R-:W-:Y:S02]  /*b530*/  FMUL.FTZ R55, R11, R53.reuse ;  /* 0x000000350b377220 */ /* 0x080fe40000410000 */
[----:B------:R-:W-:Y:S02]  /*b540*/  FFMA.FTZ R47, R44, R53, -R47 ;  /* 0x000000352c2f7223 */ /* 0x000fe4000001082f */
[C---:B------:R-:W-:Y:S02]  /*b550*/  FMUL.FTZ R53, R4.reuse, R7 ;  /* 0x0000000704357220 */ /* 0x040fe40000410000 */
[----:B------:R-:W-:-:S02]  /*b560*/  FMUL.FTZ R11, R4, R50 ;  /* 0x00000032040b7220 */ /* 0x000fc40000410000 */
[----:B------:R-:W-:Y:S01]  /*b570*/  FFMA.FTZ R4, R44, R49, R55 ;  /* 0x000000312c047223 */ /* 0x000fe20000010037 */
[C---:B------:R-:W-:Y:S01]  /*b580*/  LOP3.LUT R55, R36.reuse, 0xffff0000, RZ, 0xc0, !PT ;  /* 0xffff000024377812 */ /* 0x040fe200078ec0ff */
[----:B------:R-:W-:Y:S01]  /*b590*/  FFMA.FTZ R44, R43, R50, -R53 ;  /* 0x000000322b2c7223 */ /* 0x000fe20000010835 */
[----:B------:R-:W-:Y:S01]  /*b5a0*/  SHF.L.U32 R53, R31, 0x10, RZ ;  /* 0x000000101f357819 */ /* 0x000fe200000006ff */
[----:B------:R-:W-:Y:S01]  /*b5b0*/  IMAD.U32 R50, R36, 0x10000, RZ ;  /* 0x0001000024327824 */ /* 0x000fe200078e00ff */
[----:B------:R-:W-:Y:S01]  /*b5c0*/  F2FP.BF16.PACK_AB R4, R4, R45 ;  /* 0x0000002d0404723e */ /* 0x000fe200000010ff */
[----:B------:R-:W-:Y:S01]  /*b5d0*/  FFMA.FTZ R43, R43, R7, R11 ;  /* 0x000000072b2b7223 */ /* 0x000fe2000001000b */
[----:B------:R-:W-:Y:S01]  /*b5e0*/  LOP3.LUT R7, R32, 0xffff0000, RZ, 0xc0, !PT ;  /* 0xffff000020077812 */ /* 0x000fe200078ec0ff */
[C---:B------:R-:W-:Y:S02]  /*b5f0*/  FMUL.FTZ R11, R51.reuse, R56 ;  /* 0x00000038330b7220 */ /* 0x040fe40000410000 */
[----:B------:R-:W-:-:S02]  /*b600*/  FMUL.FTZ R51, R51, R50 ;  /* 0x0000003233337220 */ /* 0x000fc40000410000 */
[----:B------:R-:W-:Y:S02]  /*b610*/  FFMA.FTZ R50, R46, R50, -R11 ;  /* 0x000000322e327223 */ /* 0x000fe4000001080b */
[C---:B------:R-:W-:Y:S02]  /*b620*/  FMUL.FTZ R49, R6.reuse, R7 ;  /* 0x0000000706317220 */ /* 0x040fe40000410000 */
[----:B------:R-:W-:Y:S02]  /*b630*/  FMUL.FTZ R6, R6, R55 ;  /* 0x0000003706067220 */ /* 0x000fe40000410000 */
[----:B------:R-:W-:Y:S02]  /*b640*/  FFMA.FTZ R46, R46, R56, R51 ;  /* 0x000000382e2e7223 */ /* 0x000fe40000010033 */
[----:B------:R-:W-:Y:S02]  /*b650*/  IMAD.U32 R11, R35, 0x10000, RZ ;  /* 0x00010000230b7824 */ /* 0x000fe400078e00ff */
[----:B------:R-:W-:-:S02]  /*b660*/  FMUL.FTZ R51, R5, R53 ;  /* 0x0000003505337220 */ /* 0x000fc40000410000 */
[C---:B------:R-:W-:Y:S01]  /*b670*/  FFMA.FTZ R49, R42.reuse, R55, -R49 ;  /* 0x000000372a317223 */ /* 0x040fe20000010831 */
[----:B------:R-:W-:Y:S01]  /*b680*/  LOP3.LUT R55, R37, 0xffff0000, RZ, 0xc0, !PT ;  /* 0xffff000025377812 */ /* 0x000fe200078ec0ff */
[----:B------:R-:W-:Y:S02]  /*b690*/  FFMA.FTZ R6, R42, R7, R6 ;  /* 0x000000072a067223 */ /* 0x000fe40000010006 */
[-C--:B------:R-:W-:Y:S01]  /*b6a0*/  FMUL.FTZ R7, R5, R11.reuse ;  /* 0x0000000b05077220 */ /* 0x080fe20000410000 */
        /* <DEDUP_REMOVED lines=8> */
[----:B------:R-:W-:Y:S02]  /*b730*/  FMUL.FTZ R54, R54, R55 ;  /* 0x0000003736367220 */ /* 0x000fe40000410000 */
        /* <DEDUP_REMOVED lines=13> */
.L_x_2697:
[----:B------:R-:W-:Y:S05]  /*b810*/  BSYNC B0 ;  /* 0x0000000000007941 */ /* 0x000fea0003800000 */
.L_x_2696:
[----:B-1----:R-:W-:Y:S01]  /*b820*/  IADD3 R4, R140, 0x20, RZ ;  /* 0x000000208c047810 */ /* 0x002fe20007ffe0ff */
[----:B------:R-:W-:Y:S03]  /*b830*/  BSSY B0, `(.L_x_2698) ;  /* 0x000005a000007945 */ /* 0x000fe60003800000 */
[----:B------:R-:W-:-:S13]  /*b840*/  ISETP.GE.AND P0, PT, R4, c[0x0][0x27c], PT ;  /* 0x00009f0004007a0c */ /* 0x000fda0003f06270 */
[----:B------:R-:W-:Y:S05]  /*b850*/  @P0 BRA `(.L_x_2699) ;  /* 0x0000057000000947 */ /* 0x000fea0003800000 */
[----:B------:R-:W-:Y:S01]  /*b860*/  MOV R6, c[0x0][0x27c] ;  /* 0x00009f0000067a02 */ /* 0x000fe20000000f00 */
[----:B------:R-:W1:Y:S01]  /*b870*/  LDS.128 R8, [R234] ;  /* 0x00000000ea087984 */ /* 0x000e620000000c00 */
[----:B------:R-:W-:Y:S01]  /*b880*/  SHF.L.U32 R49, R26, 0x10, RZ ;  /* 0x000000101a317819 */ /* 0x000fe200000006ff */
[----:B------:R-:W-:Y:S01]  /*b890*/  IMAD.U32 R46, R30, 0x10000, RZ ;  /* 0x000100001e2e7824 */ /* 0x000fe200078e00ff */
[----:B------:R-:W-:Y:S02]  /*b8a0*/  LEA.HI R6, R6, R18, RZ, 0x1d ;  /* 0x0000001206067211 */ /* 0x000fe400078fe8ff */
[----:B------:R-:W-:Y:S02]  /*b8b0*/  LOP3.LUT R48, R26, 0xffff0000, RZ, 0xc0, !PT ;  /* 0xffff00001a307812 */ /* 0x000fe400078ec0ff */
[----:B------:R-:W-:Y:S01]  /*b8c0*/  SHF.R.S32.HI R4, RZ, 0x1f, R6 ;  /* 0x0000001fff047819 */ /* 0x000fe20000011406 */
[----:B------:R-:W-:Y:S01]  /*b8d0*/  IMAD.SHL.U32 R5, R6, 0x8, RZ ;  /* 0x0000000806057824 */ /* 0x000fe200078e00ff */
[----:B------:R-:W-:-:S02]  /*b8e0*/  LOP3.LUT R52, R30, 0xffff0000, RZ, 0xc0, !PT ;  /* 0xffff00001e347812 */ /* 0x000fc400078ec0ff */
[----:B------:R-:W-:Y:S02]  /*b8f0*/  LEA.HI R4, R4, R6, RZ, 0x3 ;  /* 0x0000000604047211 */ /* 0x000fe400078f18ff */
[----:B------:R-:W-:Y:S02]  /*b900*/  LOP3.LUT R5, R224, 0x38, R5, 0xf8, !PT ;  /* 0x00000038e0057812 */ /* 0x000fe400078ef805 */
[----:B------:R-:W-:Y:S02]  /*b910*/  SHF.L.U32 R4, R4, 0xa, RZ ;  /* 0x0000000a04047819 */ /* 0x000fe400000006ff */
[----:B------:R-:W-:Y:S02]  /*b920*/  LOP3.LUT R5, R5, R222, RZ, 0x3c, !PT ;  /* 0x000000de05057212 */ /* 0x000fe400078e3cff */
[----:B------:R-:W-:Y:S02]  /*b930*/  LOP3.LUT R4, R4, 0x7fffe000, RZ, 0xc0, !PT ;  /* 0x7fffe00004047812 */ /* 0x000fe400078ec0ff */
[----:B------:R-:W-:-:S02]  /*b940*/  SHF.L.U32 R55, R24, 0x10, RZ ;  /* 0x0000001018377819 */ /* 0x000fc400000006ff */
        /* <DEDUP_REMOVED lines=15> */
[C---:B------:R-:W-:Y:S01]  /*ba40*/  FMUL.FTZ R47, R54.reuse, R49 ;  /* 0x00000031362f7220 */ /* 0x040fe20000410000 */
[C---:B------:R-:W-:Y:S01]  /*ba50*/  LOP3.LUT R51, R7.reuse, 0xffff0000, RZ, 0xc0, !PT ;  /* 0xffff000007337812 */ /* 0x040fe200078ec0ff */
[-C--:B------:R-:W-:Y:S01]  /*ba60*/  FMUL.FTZ R54, R54, R46.reuse ;  /* 0x0000002e36367220 */ /* 0x080fe20000410000 */
[----:B------:R-:W-:Y:S01]  /*ba70*/  SHF.L.U32 R50, R6, 0x10, RZ ;  /* 0x0000001006327819 */ /* 0x000fe200000006ff */
        /* <DEDUP_REMOVED lines=12> */
[----:B------:R-:W-:Y:S01]  /*bb40*/  LOP3.LUT R54, R28, 0xffff0000, RZ, 0xc0, !PT ;  /* 0xffff00001c367812 */ /* 0x000fe200078ec0ff */
        /* <DEDUP_REMOVED lines=8> */
[----:B------:R-:W-:Y:S01]  /*bbd0*/  FFMA.FTZ R49, R45, R49, -R11 ;  /* 0x000000312d317223 */ /* 0x000fe2000001080b */
[----:B------:R-:W-:Y:S01]  /*bbe0*/  SHF.L.U32 R11, R27, 0x10, RZ ;  /* 0x000000101b0b7819 */ /* 0x000fe200000006ff */
[C---:B------:R-:W-:Y:S02]  /*bbf0*/  FMUL.FTZ R48, R6.reuse, R7 ;  /* 0x0000000706307220 */ /* 0x040fe40000410000 */
[----:B------:R-:W-:Y:S02]  /*bc00*/  FMUL.FTZ R6, R6, R54 ;  /* 0x0000003606067220 */ /* 0x000fe40000410000 */
[----:B------:R-:W-:Y:S02]  /*bc10*/  FFMA.FTZ R45, R45, R55, R50 ;  /* 0x000000372d2d7223 */ /* 0x000fe40000010032 */
[----:B------:R-:W-:Y:S02]  /*bc20*/  FMUL.FTZ R50, R5, R52 ;  /* 0x0000003405327220 */ /* 0x000fe40000410000 */
[----:B------:R-:W-:Y:S01]  /*bc30*/  FFMA.FTZ R48, R41, R54, -R48 ;  /* 0x0000003629307223 */ /* 0x000fe20000010830 */
[----:B------:R-:W-:Y:S01]  /*bc40*/  LOP3.LUT R54, R29, 0xffff0000, RZ, 0xc0, !PT ;  /* 0xffff00001d367812 */ /* 0x000fe200078ec0ff */
[----:B------:R-:W-:-:S02]  /*bc50*/  FFMA.FTZ R6, R41, R7, R6 ;  /* 0x0000000729067223 */ /* 0x000fc40000010006 */
        /* <DEDUP_REMOVED lines=8> */
[----:B------:R-:W-:Y:S02]  /*bce0*/  FMUL.FTZ R52, R51, R50 ;  /* 0x0000003233347220 */ /* 0x000fe40000410000 */
[----:B------:R-:W-:-:S02]  /*bcf0*/  FMUL.FTZ R53, R53, R54 ;  /* 0x0000003635357220 */ /* 0x000fc40000410000 */
[-C--:B------:R-:W-:Y:S02]  /*bd00*/  FMUL.FTZ R51, R51, R11.reuse ;  /* 0x0000000b33337220 */ /* 0x080fe40000410000 */
[----:B------:R-:W-:Y:S02]  /*bd10*/  FFMA.FTZ R9, R8, R54, -R9 ;  /* 0x0000003608097223 */ /* 0x000fe40000010809 */
[----:B------:R-:W-:Y:S02]  /*bd20*/  FFMA.FTZ R11, R10, R11, -R52 ;  /* 0x0000000b0a0b7223 */ /* 0x000fe40000010834 */
[----:B------:R-:W-:Y:S01]  /*bd30*/  FFMA.FTZ R5, R8, R5, R53 ;  /* 0x0000000508057223 */ /* 0x000fe20000010035 */
[----:B------:R-:W-:Y:S01]  /*bd40*/  F2FP.BF16.PACK_AB R8, R46, R47 ;  /* 0x0000002f2e08723e */ /* 0x000fe200000010ff */
[----:B------:R-:W-:Y:S01]  /*bd50*/  FFMA.FTZ R51, R10, R50, R51 ;  /* 0x000000320a337223 */ /* 0x000fe20000010033 */
[----:B------:R-:W-:Y:S02]  /*bd60*/  F2FP.BF16.PACK_AB R10, R48, R49 ;  /* 0x00000031300a723e */ /* 0x000fe400000010ff */
[----:B------:R-:W-:-:S02]  /*bd70*/  F2FP.BF16.PACK_AB R9, R9, R43 ;  /* 0x0000002b0909723e */ /* 0x000fc400000010ff */
[----:B------:R-:W-:Y:S02]  /*bd80*/  F2FP.BF16.PACK_AB R11, R11, R41 ;  /* 0x000000290b0b723e */ /* 0x000fe400000010ff */
[----:B------:R-:W-:Y:S02]  /*bd90*/  F2FP.BF16.PACK_AB R5, R5, R42 ;  /* 0x0000002a0505723e */ /* 0x000fe400000010ff */
[----:B------:R-:W-:Y:S01]  /*bda0*/  F2FP.BF16.PACK_AB R7, R51, R7 ;  /* 0x000000073307723e */ /* 0x000fe200000010ff */
[----:B------:R1:W-:Y:S04]  /*bdb0*/  STS.128 [R234], R8 ;  /* 0x00000008ea007388 */ /* 0x0003e80000000c00 */
[----:B------:R1:W-:Y:S02]  /*bdc0*/  STS.128 [R40+0xc100], R4 ;  /* 0x00c1000428007388 */ /* 0x0003e40000000c00 */
.L_x_2699:
[----:B------:R-:W-:Y:S05]  /*bdd0*/  BSYNC B0 ;  /* 0x0000000000007941 */ /* 0x000fea0003800000 */
.L_x_2698:
[----:B-1----:R-:W-:-:S04]  /*bde0*/  IADD3 R4, R140, 0x40, RZ ;  /* 0x000000408c047810 */ /* 0x002fc80007ffe0ff */
[----:B------:R-:W-:-:S13]  /*bdf0*/  ISETP.GE.AND P0, PT, R4, c[0x0][0x27c], PT ;  /* 0x00009f0004007a0c */ /* 0x000fda0003f06270 */
[----:B------:R-:W-:Y:S05]  /*be00*/  @P0 BRA `(.L_x_2695) ;  /* 0x0000057000000947 */ /* 0x000fea0003800000 */
[----:B------:R-:W-:Y:S01]  /*be10*/  MOV R6, c[0x0][0x27c] ;  /* 0x00009f0000067a02 */ /* 0x000fe20000000f00 */
[----:B------:R-:W1:Y:S01]  /*be20*/  LDS.128 R8, [R233] ;  /* 0x00000000e9087984 */ /* 0x000e620000000c00 */
[C---:B------:R-:W-:Y:S01]  /*be30*/  SHF.L.U32 R49, R15.reuse, 0x10, RZ ;  /* 0x000000100f317819 */ /* 0x040fe200000006ff */
        /* <DEDUP_REMOVED lines=63> */
[C---:B------:R-:W-:Y:S01]  /*c230*/  FFMA.FTZ R41, R9.reuse, R11, -R50 ;  /* 0x0000000b09297223 */ /* 0x040fe20000010832 */
        /* <DEDUP_REMOVED lines=20> */
.L_x_2695:
[----:B------:R-:W-:Y:S05]  /*c380*/  BSYNC B1 ;  /* 0x0000000000017941 */ /* 0x000fea0003800000 */
.L_x_2694:
[----:B------:R-:W-:-:S13]  /*c390*/  ISETP.GE.AND P0, PT, R216, R39, PT ;  /* 0x00000027d800720c */ /* 0x000fda0003f06270 */
[----:B------:R-:W-:Y:S05]  /*c3a0*/  @P0 BRA `(.L_x_2681) ;  /* 0x0000114000000947 */ /* 0x000fea0003800000 */
[----:B------:R-:W-:Y:S01]  /*c3b0*/  ISETP.GE.AND P0, PT, R140, c[0x0][0x27c], PT ;  /* 0x00009f008c007a0c */ /* 0x000fe20003f06270 */
[----:B------:R-:W-:-:S12]  /*c3c0*/  BSSY B0, `(.L_x_2700) ;  /* 0x000005c000007945 */ /* 0x000fd80003800000 */
[----:B------:R-:W-:Y:S05]  /*c3d0*/  @P0 BRA `(.L_x_2701) ;  /* 0x000005a000000947 */ /* 0x000fea0003800000 */
[----:B-1----:R-:W-:Y:S01]  /*c3e0*/  IMAD.MOV.U32 R6, RZ, RZ, c[0x0][0x27c] ;  /* 0x00009f00ff067624 */ /* 0x002fe200078e00ff */
        /* <DEDUP_REMOVED lines=34> */
[----:B------:R-:W-:Y:S01]  /*c610*/  FMUL.FTZ R45, R47, R45 ;  /* 0x0000002d2f2d7220 */ /* 0x000fe20000410000 */
[----:B------:R-:W-:Y:S01]  /*c620*/  LOP3.LUT R7, R7, 0xffff0000, RZ, 0xc0, !PT ;  /* 0xffff000007077812 */ /* 0x000fe200078ec0ff */
[-C--:B------:R-:W-:Y:S01]  /*c630*/  FFMA.FTZ R6, R47, R42.reuse, -R6 ;  /* 0x0000002a2f067223 */ /* 0x080fe20000010806 */
[----:B------:R-:W-:Y:S01]  /*c640*/  LOP3.LUT R47, R38, 0xffff0000, RZ, 0xc0, !PT ;  /* 0xffff0000262f7812 */ /* 0x000fe200078ec0ff */
[-C--:B------:R-:W-:Y:S01]  /*c650*/  FMUL.FTZ R52, R34, R11.reuse ;  /* 0x0000000b22347220 */ /* 0x080fe20000410000 */
        /* <DEDUP_REMOVED lines=11> */
[-C--:B------:R-:W-:Y:S02]  /*c710*/  FFMA.FTZ R47, R5, R8.reuse, -R47 ;  /* 0x00000008052f7223 */ /* 0x080fe4000001082f */
[----:B------:R-:W-:Y:S02]  /*c720*/  FFMA.FTZ R11, R34, R41, R11 ;  /* 0x00000029220b7223 */ /* 0x000fe4000001000b */
[----:B------:R-:W-:Y:S02]  /*c730*/  FFMA.FTZ R5, R38, R8, R4 ;  /* 0x0000000826057223 */ /* 0x000fe40000010004 */
[C---:B------:R-:W-:Y:S01]  /*c740*/  IMAD.U32 R34, R36.reuse, 0x10000, RZ ;  /* 0x0001000024227824 */ /* 0x040fe200078e00ff */
[----:B------:R-:W-:Y:S01]  /*c750*/  LOP3.LUT R36, R36, 0xffff0000, RZ, 0xc0, !PT ;  /* 0xffff000024247812 */ /* 0x000fe200078ec0ff */
[----:B------:R-:W-:-:S02]  /*c760*/  FMUL.FTZ R4, R42, R50 ;  /* 0x000000322a047220 */ /* 0x000fc40000410000 */
[C---:B------:R-:W-:Y:S01]  /*c770*/  IMAD.U32 R8, R35.reuse, 0x10000, RZ ;  /* 0x0001000023087824 */ /* 0x040fe200078e00ff */
[----:B------:R-:W-:Y:S01]  /*c780*/  LOP3.LUT R35, R35, 0xffff0000, RZ, 0xc0, !PT ;  /* 0xffff000023237812 */ /* 0x000fe200078ec0ff */
[C---:B------:R-:W-:Y:S01]  /*c790*/  FFMA.FTZ R38, R34.reuse, R43, -R4 ;  /* 0x0000002b22267223 */ /* 0x040fe20000010804 */
[C---:B------:R-:W-:Y:S01]  /*c7a0*/  SHF.L.U32 R4, R31.reuse, 0x10, RZ ;  /* 0x000000101f047819 */ /* 0x040fe200000006ff */
[----:B------:R-:W-:Y:S01]  /*c7b0*/  FMUL.FTZ R50, R34, R50 ;  /* 0x0000003222327220 */ /* 0x000fe20000410000 */
[----:B------:R-:W-:Y:S01]  /*c7c0*/  LOP3.LUT R31, R31, 0xffff0000, RZ, 0xc0, !PT ;  /* 0xffff00001f1f7812 */ /* 0x000fe200078ec0ff */
[----:B------:R-:W-:Y:S02]  /*c7d0*/  FMUL.FTZ R34, R32, R49 ;  /* 0x0000003120227220 */ /* 0x000fe40000410000 */
[-C--:B------:R-:W-:Y:S02]  /*c7e0*/  FMUL.FTZ R41, R4, R48.reuse ;  /* 0x0000003004297220 */ /* 0x080fe40000410000 */
[----:B------:R-:W-:-:S02]  /*c7f0*/  FMUL.FTZ R48, R8, R48 ;  /* 0x0000003008307220 */ /* 0x000fc40000410000 */
[-C--:B------:R-:W-:Y:S01]  /*c800*/  FFMA.FTZ R41, R8, R9.reuse, -R41 ;  /* 0x0000000908297223 */ /* 0x080fe20000010829 */
[----:B------:R-:W-:Y:S01]  /*c810*/  F2FP.BF16.PACK_AB R8, R52, R6 ;  /* 0x000000063408723e */ /* 0x000fe200000010ff */
[----:B------:R-:W-:Y:S02]  /*c820*/  FFMA.FTZ R48, R4, R9, R48 ;  /* 0x0000000904307223 */ /* 0x000fe40000010030 */
[----:B------:R-:W-:Y:S02]  /*c830*/  FMUL.FTZ R9, R33, R51 ;  /* 0x0000003321097220 */ /* 0x000fe40000410000 */
[----:B------:R-:W-:Y:S02]  /*c840*/  FMUL.FTZ R4, R31, R7 ;  /* 0x000000071f047220 */ /* 0x000fe40000410000 */
[----:B------:R-:W-:Y:S02]  /*c850*/  FMUL.FTZ R49, R36, R49 ;  /* 0x0000003124317220 */ /* 0x000fe40000410000 */
[----:B------:R-:W-:-:S02]  /*c860*/  FMUL.FTZ R51, R37, R51 ;  /* 0x0000003325337220 */ /* 0x000fc40000410000 */
        /* <DEDUP_REMOVED lines=14> */
[----:B------:R1:W-:Y:S01]  /*c950*/  STS.128 [R39], R8 ;  /* 0x0000000827007388 */ /* 0x0003e20000000c00 */
[----:B------:R-:W-:-:S05]  /*c960*/  F2FP.BF16.PACK_AB R7, R7, R48 ;  /* 0x000000300707723e */ /* 0x000fca00000010ff */
[----:B------:R1:W-:Y:S02]  /*c970*/  STS.128 [R40+0xc100], R4 ;  /* 0x00c1000428007388 */ /* 0x0003e40000000c00 */
.L_x_2701:
[----:B------:R-:W-:Y:S05]  /*c980*/  BSYNC B0 ;  /* 0x0000000000007941 */ /* 0x000fea0003800000 */
.L_x_2700:
[----:B-1----:R-:W-:Y:S01]  /*c990*/  IADD3 R4, R140, 0x20, RZ ;  /* 0x000000208c047810 */ /* 0x002fe20007ffe0ff */
[----:B------:R-:W-:Y:S03]  /*c9a0*/  BSSY B0, `(.L_x_2702) ;  /* 0x000005a000007945 */ /* 0x000fe60003800000 */
[----:B------:R-:W-:-:S13]  /*c9b0*/  ISETP.GE.AND P0, PT, R4, c[0x0][0x27c], PT ;  /* 0x00009f0004007a0c */ /* 0x000fda0003f06270 */
[----:B------:R-:W-:Y:S05]  /*c9c0*/  @P0 BRA `(.L_x_2703) ;  /* 0x0000057000000947 */ /* 0x000fea0003800000 */
[----:B------:R-:W-:Y:S01]  /*c9d0*/  MOV R4, c[0x0][0x27c] ;  /* 0x00009f0000047a02 */ /* 0x000fe20000000f00 */
[----:B------:R-:W1:Y:S01]  /*c9e0*/  LDS.128 R8, [R232] ;  /* 0x00000000e8087984 */ /* 0x000e620000000c00 */
[----:B------:R-:W-:Y:S02]  /*c9f0*/  IMAD.U32 R37, R30, 0x10000, RZ ;  /* 0x000100001e257824 */ /* 0x000fe400078e00ff */
        /* <DEDUP_REMOVED lines=47> */
[----:B------:R-:W-:Y:S01]  /*ccf0*/  FFMA.FTZ R5, R30, R8, R4 ;  /* 0x000000081e057223 */ /* 0x000fe20000010004 */
[C---:B------:R-:W-:Y:S01]  /*cd00*/  SHF.L.U32 R8, R27.reuse, 0x10, RZ ;  /* 0x000000101b087819 */ /* 0x040fe200000006ff */
[C---:B------:R-:W-:Y:S01]  /*cd10*/  IMAD.U32 R26, R28.reuse, 0x10000, RZ ;  /* 0x000100001c1a7824 */ /* 0x040fe200078e00ff */
[----:B------:R-:W-:Y:S01]  /*cd20*/  LOP3.LUT R28, R28, 0xffff0000, RZ, 0xc0, !PT ;  /* 0xffff00001c1c7812 */ /* 0x000fe200078ec0ff */
[-C--:B------:R-:W-:Y:S01]  /*cd30*/  FMUL.FTZ R4, R32, R40.reuse ;  /* 0x0000002820047220 */ /* 0x080fe20000410000 */
[----:B------:R-:W-:Y:S01]  /*cd40*/  LOP3.LUT R27, R27, 0xffff0000, RZ, 0xc0, !PT ;  /* 0xffff00001b1b7812 */ /* 0x000fe200078ec0ff */
[----:B------:R-:W-:-:S02]  /*cd50*/  FMUL.FTZ R40, R26, R40 ;  /* 0x000000281a287220 */ /* 0x000fc40000410000 */
[----:B------:R-:W-:Y:S01]  /*cd60*/  FFMA.FTZ R30, R26, R33, -R4 ;  /* 0x000000211a1e7223 */ /* 0x000fe20000010804 */
[C---:B------:R-:W-:Y:S01]  /*cd70*/  SHF.L.U32 R4, R23.reuse, 0x10, RZ ;  /* 0x0000001017047819 */ /* 0x040fe200000006ff */
[-C--:B------:R-:W-:Y:S01]  /*cd80*/  FMUL.FTZ R26, R24, R39.reuse ;  /* 0x00000027181a7220 */ /* 0x080fe20000410000 */
[----:B------:R-:W-:Y:S01]  /*cd90*/  LOP3.LUT R23, R23, 0xffff0000, RZ, 0xc0, !PT ;  /* 0xffff000017177812 */ /* 0x000fe200078ec0ff */
[----:B------:R-:W-:Y:S02]  /*cda0*/  FMUL.FTZ R39, R28, R39 ;  /* 0x000000271c277220 */ /* 0x000fe40000410000 */
[-C--:B------:R-:W-:Y:S02]  /*cdb0*/  FMUL.FTZ R31, R4, R38.reuse ;  /* 0x00000026041f7220 */ /* 0x080fe40000410000 */
[C---:B------:R-:W-:Y:S02]  /*cdc0*/  FMUL.FTZ R38, R8.reuse, R38 ;  /* 0x0000002608267220 */ /* 0x040fe40000410000 */
[-C--:B------:R-:W-:Y:S01]  /*cdd0*/  FFMA.FTZ R31, R8, R9.reuse, -R31 ;  /* 0x00000009081f7223 */ /* 0x080fe2000001081f */
[----:B------:R-:W-:Y:S01]  /*cde0*/  F2FP.BF16.PACK_AB R8, R42, R6 ;  /* 0x000000062a08723e */ /* 0x000fe200000010ff */
[----:B------:R-:W-:-:S02]  /*cdf0*/  FFMA.FTZ R38, R4, R9, R38 ;  /* 0x0000000904267223 */ /* 0x000fc40000010026 */
[----:B------:R-:W-:Y:S02]  /*ce00*/  FMUL.FTZ R9, R25, R41 ;  /* 0x0000002919097220 */ /* 0x000fe40000410000 */
[----:B------:R-:W-:Y:S02]  /*ce10*/  FMUL.FTZ R4, R23, R7 ;  /* 0x0000000717047220 */ /* 0x000fe40000410000 */
[----:B------:R-:W-:Y:S02]  /*ce20*/  FMUL.FTZ R41, R29, R41 ;  /* 0x000000291d297220 */ /* 0x000fe40000410000 */
[----:B------:R-:W-:Y:S02]  /*ce30*/  FMUL.FTZ R7, R27, R7 ;  /* 0x000000071b077220 */ /* 0x000fe40000410000 */
[----:B------:R-:W-:Y:S02]  /*ce40*/  FFMA.FTZ R26, R28, R10, -R26 ;  /* 0x0000000a1c1a7223 */ /* 0x000fe4000001081a */
        /* <DEDUP_REMOVED lines=10> */
[----:B------:R-:W-:Y:S02]  /*cef0*/  F2FP.BF16.PACK_AB R6, R39, R40 ;  /* 0x000000282706723e */ /* 0x000fe400000010ff */
[----:B------:R-:W-:Y:S01]  /*cf00*/  F2FP.BF16.PACK_AB R5, R25, R5 ;  /* 0x000000051905723e */ /* 0x000fe200000010ff */
[----:B------:R1:W-:Y:S01]  /*cf10*/  STS.128 [R232], R8 ;  /* 0x00000008e8007388 */ /* 0x0003e20000000c00 */
[----:B------:R-:W-:-:S05]  /*cf20*/  F2FP.BF16.PACK_AB R7, R7, R38 ;  /* 0x000000260707723e */ /* 0x000fca00000010ff */
[----:B------:R1:W-:Y:S02]  /*cf30*/  STS.128 [R18+0xc100], R4 ;  /* 0x00c1000412007388 */ /* 0x0003e40000000c00 */
.L_x_2703:
[----:B------:R-:W-:Y:S05]  /*cf40*/  BSYNC B0 ;  /* 0x0000000000007941 */ /* 0x000fea0003800000 */
.L_x_2702:
[----:B-1----:R-:W-:-:S04]  /*cf50*/  IADD3 R4, R140, 0x40, RZ ;  /* 0x000000408c047810 */ /* 0x002fc80007ffe0ff */
        /* <DEDUP_REMOVED lines=41> */
[----:B------:R-:W-:Y:S01]  /*d1f0*/  SHF.L.U32 R23, R13, 0x10, RZ ;  /* 0x000000100d177819 */ /* 0x000fe200000006ff */
        /* <DEDUP_REMOVED lines=10> */
[----:B------:R-:W-:Y:S01]  /*d2a0*/  FFMA.FTZ R5, R22, R8, R4 ;  /* 0x0000000816057223 */ /* 0x000fe20000010004 */
[----:B------:R-:W-:Y:S01]  /*d2b0*/  SHF.L.U32 R8, R19, 0x10, RZ ;  /* 0x0000001013087819 */ /* 0x000fe200000006ff */
        /* <DEDUP_REMOVED lines=15> */
[-C--:B------:R-:W-:Y:S02]  /*d3b0*/  FMUL.FTZ R9, R14, R32.reuse ;  /* 0x000000200e097220 */ /* 0x080fe40000410000 */
[-C--:B------:R-:W-:Y:S02]  /*d3c0*/  FMUL.FTZ R4, R12, R7.reuse ;  /* 0x000000070c047220 */ /* 0x080fe40000410000 */
        /* <DEDUP_REMOVED lines=18> */
.L_x_2681:
[----:B------:R-:W-:Y:S05]  /*d4f0*/  BSYNC B2 ;  /* 0x0000000000027941 */ /* 0x000fea0003800000 */
.L_x_2665:
[----:B------:R-:W2:Y:S01]  /*d500*/  LDL.64 R14, [R1] ;  /* 0x00000000010e7983 */ /* 0x000ea20000100a00 */
[----:B------:R-:W-:-:S04]  /*d510*/  DEPBAR.LE SB0, 0x0 ;  /* 0x000080000000791a */ /* 0x000fc80000000000 */
[----:B------:R-:W-:Y:S01]  /*d520*/  BAR.SYNC.DEFER_BLOCKING 0x0 ;  /* 0x0000000000007b1d */ /* 0x000fe20000010000 */
[----:B------:R-:W-:Y:S01]  /*d530*/  IMAD R3, R3, c[0x0][0x208], RZ ;  /* 0x0000820003037a24 */ /* 0x000fe200078e02ff */
[----:B------:R-:W-:Y:S01]  /*d540*/  LOP3.LUT R20, R16, 0x1, RZ, 0xc0, !PT ;  /* 0x0000000110147812 */ /* 0x000fe200078ec0ff */
[----:B-1----:R-:W-:Y:S01]  /*d550*/  IMAD.WIDE.U32 R12, R2, c[0x0][0x208], RZ ;  /* 0x00008200020c7a25 */ /* 0x002fe200078e00ff */
[----:B------:R-:W-:Y:S02]  /*d560*/  LOP3.LUT P1, RZ, R16, 0x2, RZ, 0xc0, !PT ;  /* 0x0000000210ff7812 */ /* 0x000fe4000782c0ff */
[----:B------:R-:W-:Y:S01]  /*d570*/  ISETP.NE.U32.AND P3, PT, R20, 0x1, PT ;  /* 0x000000011400780c */ /* 0x000fe20003f65070 */
[----:B------:R-:W-:Y:S01]  /*d580*/  IMAD R3, R2, c[0x0][0x20c], R3 ;  /* 0x0000830002037a24 */ /* 0x000fe200078e0203 */
[----:B------:R-:W-:Y:S01]  /*d590*/  BSSY B0, `(.L_x_2704) ;  /* 0x00000d6000007945 */ /* 0x000fe20003800000 */
[----:B------:R-:W-:Y:S02]  /*d5a0*/  IMAD.MOV.U32 R21, RZ, RZ, c[0x0][0x208] ;  /* 0x00008200ff157624 */ /* 0x000fe400078e00ff */
[----:B------:R-:W-:-:S02]  /*d5b0*/  IMAD.IADD R3, R13, 0x1, R3 ;  /* 0x000000010d037824 */ /* 0x000fc400078e0203 */
[----:B------:R-:W-:Y:S01]  /*d5c0*/  IMAD.MOV.U32 R22, RZ, RZ, c[0x0][0x20c] ;  /* 0x00008300ff167624 */ /* 0x000fe200078e00ff */
[----:B------:R-:W-:Y:S04]  /*d5d0*/  LDSM.16.M88.4 R32, [R201] ;  /* 0x00000000c920783b */ /* 0x000fe80000000200 */
[----:B------:R-:W1:Y:S04]  /*d5e0*/  LDSM.16.M88.4 R4, [R200] ;  /* 0x00000000c804783b */ /* 0x000e680000000200 */
[----:B------:R-:W3:Y:S04]  /*d5f0*/  LDSM.16.M88.4 R48, [R200+0x800] ;  /* 0x00080000c830783b */ /* 0x000ee80000000200 */
[----:B------:R-:W4:Y:S04]  /*d600*/  LDSM.16.M88.4 R40, [R200+0x1000] ;  /* 0x00100000c828783b */ /* 0x000f280000000200 */
[----:B------:R-:W-:Y:S04]  /*d610*/  LDSM.16.M88.4 R72, [R199] ;  /* 0x00000000c748783b */ /* 0x000fe80000000200 */
[----:B------:R-:W4:Y:S04]  /*d620*/  LDSM.16.M88.4 R68, [R198] ;  /* 0x00000000c644783b */ /* 0x000f280000000200 */
[----:B------:R-:W4:Y:S04]  /*d630*/  LDSM.16.M88.4 R64, [R190] ;  /* 0x00000000be40783b */ /* 0x000f280000000200 */
[----:B------:R-:W-:Y:S01]  /*d640*/  LDSM.16.M88.4 R56, [R188] ;  /* 0x00000000bc38783b */ /* 0x000fe20000000200 */
[C---:B-1----:R-:W-:Y:S08]  /*d650*/  HMMA.16816.F32.BF16 R8, R32.reuse, R4, RZ ;  /* 0x000000042008723c */ /* 0x042ff000000418ff */
[C---:B---3--:R-:W-:Y:S08]  /*d660*/  HMMA.16816.F32.BF16 R52, R32.reuse, R48, RZ ;  /* 0x000000302034723c */ /* 0x048ff000000418ff */
[C---:B----4-:R-:W-:Y:S08]  /*d670*/  HMMA.16816.F32.BF16 R44, R32.reuse, R40, RZ ;  /* 0x00000028202c723c */ /* 0x050ff000000418ff */
[C---:B------:R-:W-:Y:S08]  /*d680*/  HMMA.16816.F32.BF16 R4, R32.reuse, R6, RZ ;  /* 0x000000062004723c */ /* 0x040ff000000418ff */
[C---:B------:R-:W-:Y:S08]  /*d690*/  HMMA.16816.F32.BF16 R48, R32.reuse, R50, RZ ;  /* 0x000000322030723c */ /* 0x040ff000000418ff */
[----:B------:R-:W-:Y:S08]  /*d6a0*/  HMMA.16816.F32.BF16 R40, R32, R42, RZ ;  /* 0x0000002a2028723c */ /* 0x000ff000000418ff */
[C---:B------:R-:W-:Y:S08]  /*d6b0*/  HMMA.16816.F32.BF16 R8, R72.reuse, R68, R8 ;  /* 0x000000444808723c */ /* 0x040ff00000041808 */
[C---:B------:R-:W-:Y:S08]  /*d6c0*/  HMMA.16816.F32.BF16 R4, R72.reuse, R70, R4 ;  /* 0x000000464804723c */ /* 0x040ff00000041804 */
[C---:B------:R-:W-:Y:S08]  /*d6d0*/  HMMA.16816.F32.BF16 R52, R72.reuse, R64, R52 ;  /* 0x000000404834723c */ /* 0x040ff00000041834 */
[----:B------:R-:W-:Y:S01]  /*d6e0*/  HMMA.16816.F32.BF16 R48, R72, R66, R48 ;  /* 0x000000424830723c */ /* 0x000fe20000041830 */
[----:B--2---:R-:W-:-:S04]  /*d6f0*/  LEA R19, P0, R12, R14, 0x6 ;  /* 0x0000000e0c137211 */ /* 0x004fc800078030ff */
[----:B------:R-:W-:Y:S01]  /*d700*/  LEA.HI.X R17, R12, R245, R3, 0x6, P0 ;  /* 0x000000f50c117211 */ /* 0x000fe200000f3403 */
[----:B------:R-:W-:Y:S01]  /*d710*/  IMAD R3, R2, -0x40, R62 ;  /* 0xffffffc002037824 */ /* 0x000fe200078e023e */
[----:B------:R-:W1:Y:S01]  /*d720*/  LDSM.16.M88.4 R12, [R200+0x1800] ;  /* 0x00180000c80c783b */ /* 0x000e620000000200 */
[----:B------:R-:W-:-:S03]  /*d730*/  LEA R18, P0, R19, c[0x0][0x1f8], 0x1 ;  /* 0x00007e0013127a11 */ /* 0x000fc600078008ff */
[----:B-----5:R-:W2:Y:S01]  /*d740*/  LDSM.16.M88.4 R60, [R189] ;  /* 0x00000000bd3c783b */ /* 0x020ea20000000200 */
[----:B------:R-:W-:Y:S01]  /*d750*/  LEA.HI.X R19, R19, c[0x0][0x1fc], R17, 0x1, P0 ;  /* 0x00007f0013137a11 */ /* 0x000fe200000f0c11 */
[----:B------:R-:W-:Y:S01]  /*d760*/  IMAD.IADD R17, R3, 0x1, -R226 ;  /* 0x0000000103117824 */ /* 0x000fe200078e0ae2 */
[----:B------:R-:W-:-:S04]  /*d770*/  LEA R20, P0, R21, R18, 0x6 ;  /* 0x0000001215147211 */ /* 0x000fc800078030ff */
[C---:B------:R-:W-:Y:S02]  /*d780*/  ISETP.LT.OR P4, PT, R17.reuse, 0x1, P3 ;  /* 0x000000011100780c */ /* 0x040fe40001f81670 */
[----:B------:R-:W-:Y:S02]  /*d790*/  ISETP.LT.OR P2, PT, R17, 0x1, !P1 ;  /* 0x000000011100780c */ /* 0x000fe40004f41670 */
[----:B------:R-:W-:Y:S02]  /*d7a0*/  LEA.HI.X R21, R21, R19, R22, 0x6, P0 ;  /* 0x0000001315157211 */ /* 0x000fe400000f3416 */
[----:B------:R-:W-:Y:S02]  /*d7b0*/  LOP3.LUT P0, RZ, R16, 0x4, RZ, 0xc0, !PT ;  /* 0x0000000410ff7812 */ /* 0x000fe4000780c0ff */
[C---:B------:R-:W-:Y:S02]  /*d7c0*/  ISETP.LT.OR P3, PT, R17.reuse, 0x21, P3 ;  /* 0x000000211100780c */ /* 0x040fe40001f61670 */
[----:B------:R-:W-:-:S03]  /*d7d0*/  ISETP.LT.OR P1, PT, R17, 0x21, !P1 ;  /* 0x000000211100780c */ /* 0x000fc60004f21670 */
[----:B------:R-:W-:Y:S01]  /*d7e0*/  @!PT LDS RZ, [RZ] ;  /* 0x00000000fffff984 */ /* 0x000fe20000000800 */
[----:B------:R-:W-:Y:S01]  /*d7f0*/  @!PT LDS RZ, [RZ] ;  /* 0x00000000fffff984 */ /* 0x000fe20000000800 */
[----:B------:R-:W-:Y:S01]  /*d800*/  @!PT LDS RZ, [RZ] ;  /* 0x00000000fffff984 */ /* 0x000fe20000000800 */
[----:B------:R3:W-:Y:S04]  /*d810*/  LDGSTS.E.BYPASS.LTC128B.128 [R217+0x100], [R18.64], !P4 ;  /* 0x0010000012d97fae */ /* 0x0007e8000e101d46 */
[----:B------:R3:W-:Y:S01]  /*d820*/  LDGSTS.E.BYPASS.LTC128B.128 [R217+0x2100], [R18.64+0x80], !P2 ;  /* 0x0210008012d97fae */ /* 0x0007e2000d101d46 */
[C---:B------:R-:W-:Y:S02]  /*d830*/  ISETP.LT.OR P2, PT, R17.reuse, 0x1, !P0 ;  /* 0x000000011100780c */ /* 0x040fe40004741670 */
[----:B------:R-:W-:Y:S01]  /*d840*/  ISETP.LT.OR P0, PT, R17, 0x21, !P0 ;  /* 0x000000211100780c */ /* 0x000fe20004701670 */
[C---:B-1----:R-:W-:Y:S10]  /*d850*/  HMMA.16816.F32.BF16 R36, R32.reuse, R12, RZ ;  /* 0x0000000c2024723c */ /* 0x042ff400000418ff */
[----:B------:R3:W-:Y:S04]  /*d860*/  LDGSTS.E.BYPASS.LTC128B.128 [R217+0x4100], [R18.64+0x100], !P2 ;  /* 0x0410010012d97fae */ /* 0x0007e8000d101d46 */
[----:B------:R1:W-:Y:S01]  /*d870*/  LDGSTS.E.BYPASS.LTC128B.128 [R217+0x1100], [R20.64], !P3 ;  /* 0x0110000014d97fae */ /* 0x0003e2000d901d46 */
[----:B------:R-:W-:Y:S03]  /*d880*/  HMMA.16816.F32.BF16 R32, R32, R14, RZ ;  /* 0x0000000e2020723c */ /* 0x000fe600000418ff */
[----:B------:R1:W-:Y:S04]  /*d890*/  LDGSTS.E.BYPASS.LTC128B.128 [R217+0x3100], [R20.64+0x80], !P1 ;  /* 0x0310008014d97fae */ /* 0x0003e8000c901d46 */
[----:B------:R1:W-:Y:S01]  /*d8a0*/  LDGSTS.E.BYPASS.LTC128B.128 [R217+0x5100], [R20.64+0x100], !P0 ;  /* 0x0510010014d97fae */ /* 0x0003e2000c101d46 */
[----:B------:R-:W-:Y:S01]  /*d8b0*/  ISETP.GT.AND P0, PT, R2, R249, PT ;  /* 0x000000f90200720c */ /* 0x000fe20003f04270 */
[C---:B--2---:R-:W-:Y:S02]  /*d8c0*/  HMMA.16816.F32.BF16 R44, R72.reuse, R60, R44 ;  /* 0x0000003c482c723c */ /* 0x044fe4000004182c */
[----:B------:R-:W-:Y:S04]  /*d8d0*/  LDSM.16.M88.4 R28, [R197] ;  /* 0x00000000c51c783b */ /* 0x000fe80000000200 */
[----:B------:R-:W2:Y:S02]  /*d8e0*/  LDSM.16.M88.4 R24, [R196] ;  /* 0x00000000c418783b */ /* 0x000ea40000000200 */
[C---:B------:R-:W-:Y:S02]  /*d8f0*/  HMMA.16816.F32.BF16 R40, R72.reuse, R62, R40 ;  /* 0x0000003e4828723c */ /* 0x040fe40000041828 */
[----:B------:R-:W-:Y:S04]  /*d900*/  LDSM.16.M88.4 R12, [R196+0x1800] ;  /* 0x00180000c40c783b */ /* 0x000fe80000000200 */
[----:B---3--:R-:W3:Y:S02]  /*d910*/  LDSM.16.M88.4 R16, [R196+0x1000] ;  /* 0x00100000c410783b */ /* 0x008ee40000000200 */
[C---:B------:R-:W-:Y:S02]  /*d920*/  HMMA.16816.F32.BF16 R36, R72.reuse, R56, R36 ;  /* 0x000000384824723c */ /* 0x040fe40000041824 */
[----:B------:R-:W-:Y:S04]  /*d930*/  LDSM.16.M88.4 R68, [R195] ;  /* 0x00000000c344783b */ /* 0x000fe80000000200 */
[----:B------:R-:W-:Y:S02]  /*d940*/  LDSM.16.M88.4 R64, [R187] ;  /* 0x00000000bb40783b */ /* 0x000fe40000000200 */
[----:B------:R-:W-:Y:S02]  /*d950*/  HMMA.16816.F32.BF16 R72, R72, R58, R32 ;  /* 0x0000003a4848723c */ /* 0x000fe40000041820 */
[----:B-1----:R-:W1:Y:S04]  /*d960*/  LDSM.16.M88.4 R20, [R196+0x800] ;  /* 0x00080000c414783b */ /* 0x002e680000000200 */
[----:B------:R-:W4:Y:S04]  /*d970*/  LDSM.16.M88.4 R60, [R187+0x800] ;  /* 0x00080000bb3c783b */ /* 0x000f280000000200 */
[----:B------:R-:W4:Y:S04]  /*d980*/  LDSM.16.M88.4 R56, [R187+0x1000] ;  /* 0x00100000bb38783b */ /* 0x000f280000000200 */
[----:B------:R-:W4:Y:S04]  /*d990*/  LDSM.16.M88.4 R32, [R187+0x1800] ;  /* 0x00180000bb20783b */ /* 0x000f280000000200 */
[----:B------:R-:W0:Y:S01]  /*d9a0*/  LDGDEPBAR ;  /* 0x00000000000079af */ /* 0x000e220000000000 */
[C---:B--2---:R-:W-:Y:S08]  /*d9b0*/  HMMA.16816.F32.BF16 R8, R28.reuse, R24, R8 ;  /* 0x000000181c08723c */ /* 0x044ff00000041808 */
[C---:B------:R-:W-:Y:S01]  /*d9c0*/  HMMA.16816.F32.BF16 R4, R28.reuse, R26, R4 ;  /* 0x0000001a1c04723c */ /* 0x040fe20000041804 */
[----:B------:R-:W-:Y:S07]  /*d9d0*/  LDSM.16.M88.4 R24, [R200+0x2000] ;  /* 0x00200000c818783b */ /* 0x000fee0000000200 */
[C---:B---3--:R-:W-:Y:S08]  /*d9e0*/  HMMA.16816.F32.BF16 R44, R28.reuse, R16, R44 ;  /* 0x000000101c2c723c */ /* 0x048ff0000004182c */
[C---:B-1----:R-:W-:Y:S08]  /*d9f0*/  HMMA.16816.F32.BF16 R52, R28.reuse, R20, R52 ;  /* 0x000000141c34723c */ /* 0x042ff00000041834 */
[C---:B------:R-:W-:Y:S01]  /*da00*/  HMMA.16816.F32.BF16 R48, R28.reuse, R22, R48 ;  /* 0x000000161c30723c */ /* 0x040fe20000041830 */
[----:B------:R-:W-:Y:S07]  /*da10*/  LDSM.16.M88.4 R20, [R200+0x2800] ;  /* 0x00280000c814783b */ /* 0x000fee0000000200 */
[C---:B------:R-:W-:Y:S01]  /*da20*/  HMMA.16816.F32.BF16 R40, R28.reuse, R18, R40 ;  /* 0x000000121c28723c */ /* 0x040fe20000041828 */
[----:B------:R-:W-:Y:S07]  /*da30*/  LDSM.16.M88.4 R16, [R200+0x3000] ;  /* 0x00300000c810783b */ /* 0x000fee0000000200 */
[C---:B------:R-:W-:Y:S08]  /*da40*/  HMMA.16816.F32.BF16 R36, R28.reuse, R12, R36 ;  /* 0x0000000c1c24723c */ /* 0x040ff00000041824 */
[----:B------:R-:W-:Y:S01]  /*da50*/  HMMA.16816.F32.BF16 R72, R28, R14, R72 ;  /* 0x0000000e1c48723c */ /* 0x000fe20000041848 */
[----:B------:R-:W1:Y:S04]  /*da60*/  LDSM.16.M88.4 R28, [R201+0x4000] ;  /* 0x00400000c91c783b */ /* 0x000e680000000200 */
[----:B------:R-:W2:Y:S03]  /*da70*/  LDSM.16.M88.4 R12, [R200+0x3800] ;  /* 0x00380000c80c783b */ /* 0x000ea60000000200 */
[C---:B------:R-:W-:Y:S08]  /*da80*/  HMMA.16816.F32.BF16 R8, R68.reuse, R64, R8 ;  /* 0x000000404408723c */ /* 0x040ff00000041808 */
[C---:B------:R-:W-:Y:S01]  /*da90*/  HMMA.16816.F32.BF16 R4, R68.reuse, R66, R4 ;  /* 0x000000424404723c */ /* 0x040fe20000041804 */
[----:B------:R-:W-:Y:S07]  /*daa0*/  LDSM.16.M88.4 R64, [R186] ;  /* 0x00000000ba40783b */ /* 0x000fee0000000200 */
[C---:B----4-:R-:W-:Y:S08]  /*dab0*/  HMMA.16816.F32.BF16 R52, R68.reuse, R60, R52 ;  /* 0x0000003c4434723c */ /* 0x050ff00000041834 */
[C---:B------:R-:W-:Y:S01]  /*dac0*/  HMMA.16816.F32.BF16 R48, R68.reuse, R62, R48 ;  /* 0x0000003e4430723c */ /* 0x040fe20000041830 */
[----:B------:R-:W-:Y:S07]  /*dad0*/  LDSM.16.M88.4 R60, [R185] ;  /* 0x00000000b93c783b */ /* 0x000fee0000000200 */
[C---:B------:R-:W-:Y:S08]  /*dae0*/  HMMA.16816.F32.BF16 R44, R68.reuse, R56, R44 ;  /* 0x00000038442c723c */ /* 0x040ff0000004182c */
[C---:B------:R-:W-:Y:S01]  /*daf0*/  HMMA.16816.F32.BF16 R40, R68.reuse, R58, R40 ;  /* 0x0000003a4428723c */ /* 0x040fe20000041828 */
[----:B------:R-:W-:Y:S07]  /*db00*/  LDSM.16.M88.4 R56, [R184] ;  /* 0x00000000b838783b */ /* 0x000fee0000000200 */
[C---:B------:R-:W-:Y:S08]  /*db10*/  HMMA.16816.F32.BF16 R36, R68.reuse, R32, R36 ;  /* 0x000000204424723c */ /* 0x040ff00000041824 */
[----:B------:R-:W-:Y:S01]  /*db20*/  HMMA.16816.F32.BF16 R72, R68, R34, R72 ;  /* 0x000000224448723c */ /* 0x000fe20000041848 */
[----:B------:R-:W3:Y:S04]  /*db30*/  LDSM.16.M88.4 R68, [R199+0x4000] ;  /* 0x00400000c744783b */ /* 0x000ee80000000200 */
[----:B------:R-:W4:Y:S03]  /*db40*/  LDSM.16.M88.4 R32, [R183] ;  /* 0x00000000b720783b */ /* 0x000f260000000200 */
        /* <DEDUP_REMOVED lines=11> */
[----:B------:R-:W1:Y:S04]  /*dc00*/  LDSM.16.M88.4 R28, [R197+0x4000] ;  /* 0x00400000c51c783b */ /* 0x000e680000000200 */
[----:B------:R-:W2:Y:S03]  /*dc10*/  LDSM.16.M88.4 R12, [R196+0x3800] ;  /* 0x00380000c40c783b */ /* 0x000ea60000000200 */
[C---:B---3--:R-:W-:Y:S08]  /*dc20*/  HMMA.16816.F32.BF16 R8, R68.reuse, R64, R8 ;  /* 0x000000404408723c */ /* 0x048ff00000041808 */
        /* <DEDUP_REMOVED lines=10> */
[----:B------:R-:W3:Y:S04]  /*dcd0*/  LDSM.16.M88.4 R68, [R195+0x4000] ;  /* 0x00400000c344783b */ /* 0x000ee80000000200 */
[----:B------:R-:W4:Y:S03]  /*dce0*/  LDSM.16.M88.4 R32, [R187+0x3800] ;  /* 0x00380000bb20783b */ /* 0x000f260000000200 */
        /* <DEDUP_REMOVED lines=22> */
[C---:B----4-:R-:W-:Y:S08]  /*de50*/  HMMA.16816.F32.BF16 R36, R68.reuse, R32, R36 ;  /* 0x000000204424723c */ /* 0x050ff00000041824 */
        /* <DEDUP_REMOVED lines=28> */
[----:B------:R-:W4:Y:S01]  /*e020*/  LDSM.16.M88.4 R32, [R187+0x5800] ;  /* 0x00580000bb20783b */ /* 0x000f220000000200 */
[----:B------:R-:W-:-:S04]  /*e030*/  DEPBAR.LE SB0, 0x0 ;  /* 0x000080000000791a */ /* 0x000fc80000000000 */
[C---:B-1----:R-:W-:Y:S08]  /*e040*/  HMMA.16816.F32.BF16 R8, R28.reuse, R24, R8 ;  /* 0x000000181c08723c */ /* 0x042ff00000041808 */
[C---:B------:R-:W-:Y:S08]  /*e050*/  HMMA.16816.F32.BF16 R4, R28.reuse, R26, R4 ;  /* 0x0000001a1c04723c */ /* 0x040ff00000041804 */
[C---:B------:R-:W-:Y:S08]  /*e060*/  HMMA.16816.F32.BF16 R52, R28.reuse, R20, R52 ;  /* 0x000000141c34723c */ /* 0x040ff00000041834 */
[C---:B------:R-:W-:Y:S08]  /*e070*/  HMMA.16816.F32.BF16 R48, R28.reuse, R22, R48 ;  /* 0x000000161c30723c */ /* 0x040ff00000041830 */
[C---:B------:R-:W-:Y:S08]  /*e080*/  HMMA.16816.F32.BF16 R44, R28.reuse, R16, R44 ;  /* 0x000000101c2c723c */ /* 0x040ff0000004182c */
[C---:B------:R-:W-:Y:S08]  /*e090*/  HMMA.16816.F32.BF16 R40, R28.reuse, R18, R40 ;  /* 0x000000121c28723c */ /* 0x040ff00000041828 */
[C---:B--2---:R-:W-:Y:S08]  /*e0a0*/  HMMA.16816.F32.BF16 R36, R28.reuse, R12, R36 ;  /* 0x0000000c1c24723c */ /* 0x044ff00000041824 */
[----:B------:R-:W-:Y:S08]  /*e0b0*/  HMMA.16816.F32.BF16 R72, R28, R14, R72 ;  /* 0x0000000e1c48723c */ /* 0x000ff00000041848 */
[C---:B---3--:R-:W-:Y:S08]  /*e0c0*/  HMMA.16816.F32.BF16 R8, R68.reuse, R64, R8 ;  /* 0x000000404408723c */ /* 0x048ff00000041808 */
[C---:B------:R-:W-:Y:S08]  /*e0d0*/  HMMA.16816.F32.BF16 R4, R68.reuse, R66, R4 ;  /* 0x000000424404723c */ /* 0x040ff00000041804 */
[C---:B------:R-:W-:Y:S08]  /*e0e0*/  HMMA.16816.F32.BF16 R52, R68.reuse, R60, R52 ;  /* 0x0000003c4434723c */ /* 0x040ff00000041834 */
[C---:B------:R-:W-:Y:S08]  /*e0f0*/  HMMA.16816.F32.BF16 R48, R68.reuse, R62, R48 ;  /* 0x0000003e4430723c */ /* 0x040ff00000041830 */
[C---:B------:R-:W-:Y:S08]  /*e100*/  HMMA.16816.F32.BF16 R44, R68.reuse, R56, R44 ;  /* 0x00000038442c723c */ /* 0x040ff0000004182c */
[C---:B------:R-:W-:Y:S08]  /*e110*/  HMMA.16816.F32.BF16 R40, R68.reuse, R58, R40 ;  /* 0x0000003a4428723c */ /* 0x040ff00000041828 */
[C---:B----4-:R-:W-:Y:S08]  /*e120*/  HMMA.16816.F32.BF16 R36, R68.reuse, R32, R36 ;  /* 0x000000204424723c */ /* 0x050ff00000041824 */
[----:B------:R-:W-:Y:S01]  /*e130*/  HMMA.16816.F32.BF16 R72, R68, R34, R72 ;  /* 0x000000224448723c */ /* 0x000fe20000041848 */
[----:B------:R-:W-:Y:S06]  /*e140*/  BAR.SYNC.DEFER_BLOCKING 0x0 ;  /* 0x0000000000007b1d */ /* 0x000fec0000010000 */
[----:B------:R-:W-:Y:S01]  /*e150*/  @!UPT UIADD3 URZ, URZ, URZ, URZ ;  /* 0x0000003f3f3ff290 */ /* 0x000fe2000fffe03f */
[----:B------:R-:W-:Y:S11]  /*e160*/  @!P0 BRA `(.L_x_2705) ;  /* 0x0000018000008947 */ /* 0x000ff60003800000 */
[----:B------:R-:W-:Y:S01]  /*e170*/  IADD3 R2, R0, -0x2, RZ ;  /* 0xfffffffe00027810 */ /* 0x000fe20007ffe0ff */
[----:B------:R-:W-:Y:S01]  /*e180*/  IMAD.MOV.U32 R12, RZ, RZ, c[0x0][0x1e4] ;  /* 0x00007900ff0c7624 */ /* 0x000fe200078e00ff */
[----:B------:R-:W-:-:S02]  /*e190*/  LOP3.LUT P4, RZ, R243, 0x2, RZ, 0xc0, !PT ;  /* 0x00000002f3ff7812 */ /* 0x000fc4000788c0ff */
        /* <DEDUP_REMOVED lines=21> */
.L_x_2705:
[----:B------:R-:W-:Y:S05]  /*e2f0*/  BSYNC B0 ;  /* 0x0000000000007941 */ /* 0x000fea0003800000 */
.L_x_2704:
[----:B-1----:R-:W-:Y:S01]  /*e300*/  SHF.R.S32.HI R18, RZ, 0x1f, R219 ;  /* 0x0000001fff127819 */ /* 0x002fe200000114db */
[----:B------:R-:W-:Y:S01]  /*e310*/  LDSM.16.MT88.4 R124, [R194] ;  /* 0x00000000c27c783b */ /* 0x000fe20000004200 */
[----:B------:R-:W-:-:S02]  /*e320*/  IADD3 R0, R0, -0x2, RZ ;  /* 0xfffffffe00007810 */ /* 0x000fc40007ffe0ff */
[----:B------:R-:W-:Y:S01]  /*e330*/  LEA.HI R18, R18, R219, RZ, 0x2 ;  /* 0x000000db12127211 */ /* 0x000fe200078f10ff */
[----:B------:R-:W-:Y:S03]  /*e340*/  LDSM.16.MT88.4 R56, [R191] ;  /* 0x00000000bf38783b */ /* 0x000fe60000004200 */
[----:B------:R-:W-:Y:S01]  /*e350*/  LOP3.LUT R18, R18, 0x7ffffffc, RZ, 0xc0, !PT ;  /* 0x7ffffffc12127812 */ /* 0x000fe200078ec0ff */
[----:B------:R-:W-:Y:S04]  /*e360*/  LDSM.16.MT88.4 R64, [R194+0x2000] ;  /* 0x00200000c240783b */ /* 0x000fe80000004200 */
[----:B------:R-:W-:Y:S01]  /*e370*/  IMAD.IADD R18, R219, 0x1, -R18 ;  /* 0x00000001db127824 */ /* 0x000fe200078e0a12 */
[----:B------:R-:W-:Y:S03]  /*e380*/  LDSM.16.MT88.4 R80, [R192+0x2000] ;  /* 0x00200000c050783b */ /* 0x000fe60000004200 */
[----:B------:R-:W-:Y:S01]  /*e390*/  IMAD.SHL.U32 R18, R18, 0x2, RZ ;  /* 0x0000000212127824 */ /* 0x000fe200078e00ff */
[----:B------:R-:W-:Y:S03]  /*e3a0*/  LDSM.16.MT88.4 R88, [R191+0x2000] ;  /* 0x00200000bf58783b */ /* 0x000fe60000004200 */
[----:B------:R-:W-:Y:S01]  /*e3b0*/  IMAD.IADD R18, R3, 0x1, -R18 ;  /* 0x0000000103127824 */ /* 0x000fe200078e0a12 */
[----:B------:R-:W-:Y:S04]  /*e3c0*/  LDSM.16.MT88.4 R96, [R194+0x4000] ;  /* 0x00400000c260783b */ /* 0x000fe80000004200 */
[C---:B------:R-:W-:Y:S01]  /*e3d0*/  ISETP.GT.AND P3, PT, R18.reuse, RZ, PT ;  /* 0x000000ff1200720c */ /* 0x040fe20003f64270 */
[----:B------:R-:W-:Y:S01]  /*e3e0*/  LDSM.16.MT88.4 R100, [R193+0x4000] ;  /* 0x00400000c164783b */ /* 0x000fe20000004200 */
[----:B------:R-:W-:-:S02]  /*e3f0*/  ISETP.GT.AND P2, PT, R18, 0x1, PT ;  /* 0x000000011200780c */ /* 0x000fc40003f44270 */
[----:B------:R-:W-:Y:S01]  /*e400*/  ISETP.GT.AND P1, PT, R18, 0x8, PT ;  /* 0x000000081200780c */ /* 0x000fe20003f24270 */
[----:B------:R-:W-:Y:S01]  /*e410*/  LDSM.16.MT88.4 R108, [R192+0x4000] ;  /* 0x00400000c06c783b */ /* 0x000fe20000004200 */
[----:B------:R-:W-:Y:S02]  /*e420*/  FSEL R3, R8, -INF , P3 ;  /* 0xff80000008037808 */ /* 0x000fe40001800000 */
[----:B------:R-:W-:Y:S01]  /*e430*/  FSEL R15, R9, -INF , P2 ;  /* 0xff800000090f7808 */ /* 0x000fe20001000000 */
[----:B------:R-:W0:Y:S01]  /*e440*/  LDGDEPBAR ;  /* 0x00000000000079af */ /* 0x000e220000000000 */
[----:B------:R-:W-:Y:S02]  /*e450*/  ISETP.GT.AND P0, PT, R18, 0x9, PT ;  /* 0x000000091200780c */ /* 0x000fe40003f04270 */
[----:B------:R-:W-:Y:S02]  /*e460*/  FSEL R17, R4, -INF , P1 ;  /* 0xff80000004117808 */ /* 0x000fe40000800000 */
[----:B------:R-:W-:-:S02]  /*e470*/  FMNMX.FTZ R8, R3, R15, !PT ;  /* 0x0000000f03087209 */ /* 0x000fc40007810000 */
[----:B------:R-:W-:Y:S02]  /*e480*/  FSEL R6, R6, -INF , P1 ;  /* 0xff80000006067808 */ /* 0x000fe40000800000 */
[----:B------:R-:W-:Y:S02]  /*e490*/  FSEL R16, R5, -INF , P0 ;  /* 0xff80000005107808 */ /* 0x000fe40000000000 */
[C---:B------:R-:W-:Y:S02]  /*e4a0*/  ISETP.GT.AND P1, PT, R18.reuse, 0x10, PT ;  /* 0x000000101200780c */ /* 0x040fe40003f24270 */
[----:B------:R-:W-:Y:S02]  /*e4b0*/  FMNMX.FTZ R8, R17, R8, !PT ;  /* 0x0000000811087209 */ /* 0x000fe40007810000 */
[----:B------:R-:W-:Y:S02]  /*e4c0*/  FSEL R7, R7, -INF , P0 ;  /* 0xff80000007077808 */ /* 0x000fe40000000000 */
[----:B------:R-:W-:-:S02]  /*e4d0*/  ISETP.GT.AND P0, PT, R18, 0x11, PT ;  /* 0x000000111200780c */ /* 0x000fc40003f04270 */
[----:B------:R-:W-:Y:S02]  /*e4e0*/  FSEL R5, R52, -INF , P1 ;  /* 0xff80000034057808 */ /* 0x000fe40000800000 */
[----:B------:R-:W-:Y:S02]  /*e4f0*/  FMNMX.FTZ R8, R16, R8, !PT ;  /* 0x0000000810087209 */ /* 0x000fe40007810000 */
[----:B------:R-:W-:Y:S02]  /*e500*/  FSEL R2, R11, -INF , P2 ;  /* 0xff8000000b027808 */ /* 0x000fe40001000000 */
[----:B------:R-:W-:Y:S02]  /*e510*/  FSEL R14, R10, -INF , P3 ;  /* 0xff8000000a0e7808 */ /* 0x000fe40001800000 */
[----:B------:R-:W-:Y:S02]  /*e520*/  ISETP.GT.AND P2, PT, R18, 0x18, PT ;  /* 0x000000181200780c */ /* 0x000fe40003f44270 */
        /* <DEDUP_REMOVED lines=9> */
[----:B------:R-:W-:Y:S02]  /*e5c0*/  ISETP.GT.AND P0, PT, R18, 0x20, PT ;  /* 0x000000201200780c */ /* 0x000fe40003f04270 */
        /* <DEDUP_REMOVED lines=11> */
[----:B------:R-:W-:Y:S02]  /*e680*/  FSEL R9, R50, -INF , P2 ;  /* 0xff80000032097808 */ /* 0x000fe40001000000 */
[----:B------:R-:W-:Y:S01]  /*e690*/  ISETP.GT.AND P4, PT, R18, 0x29, PT ;  /* 0x000000291200780c */ /* 0x000fe20003f84270 */
[----:B------:R-:W-:Y:S01]  /*e6a0*/  LDSM.16.MT88.4 R48, [R192] ;  /* 0x00000000c030783b */ /* 0x000fe20000004200 */
[----:B------:R-:W-:Y:S02]  /*e6b0*/  FSEL R156, R40, -INF , P5 ;  /* 0xff800000289c7808 */ /* 0x000fe40002800000 */
[----:B------:R-:W-:-:S02]  /*e6c0*/  FMNMX.FTZ R19, R154, R19, !PT ;  /* 0x000000139a137209 */ /* 0x000fc40007810000 */
[----:B------:R-:W-:Y:S02]  /*e6d0*/  FMNMX.FTZ R20, R10, R20, !PT ;  /* 0x000000140a147209 */ /* 0x000fe40007810000 */
[----:B------:R-:W-:Y:S02]  /*e6e0*/  ISETP.GT.AND P3, PT, R18, 0x30, PT ;  /* 0x000000301200780c */ /* 0x000fe40003f64270 */
[----:B------:R-:W-:Y:S02]  /*e6f0*/  FSEL R158, R41, -INF , P4 ;  /* 0xff800000299e7808 */ /* 0x000fe40002000000 */
[----:B------:R-:W-:Y:S02]  /*e700*/  FMNMX.FTZ R19, R156, R19, !PT ;  /* 0x000000139c137209 */ /* 0x000fe40007810000 */
[----:B------:R-:W-:Y:S02]  /*e710*/  FMNMX.FTZ R20, R9, R20, !PT ;  /* 0x0000001409147209 */ /* 0x000fe40007810000 */
[----:B------:R-:W-:-:S02]  /*e720*/  ISETP.GT.AND P2, PT, R18, 0x31, PT ;  /* 0x000000311200780c */ /* 0x000fc40003f44270 */
[----:B------:R-:W-:Y:S02]  /*e730*/  FSEL R27, R46, -INF , P0 ;  /* 0xff8000002e1b7808 */ /* 0x000fe40000000000 */
[----:B------:R-:W-:Y:S02]  /*e740*/  FSEL R165, R36, -INF , P3 ;  /* 0xff80000024a57808 */ /* 0x000fe40001800000 */
[----:B------:R-:W-:Y:S02]  /*e750*/  FMNMX.FTZ R19, R158, R19, !PT ;  /* 0x000000139e137209 */ /* 0x000fe40007810000 */
[----:B------:R-:W-:Y:S02]  /*e760*/  FMNMX.FTZ R20, R8, R20, !PT ;  /* 0x0000001408147209 */ /* 0x000fe40007810000 */
        /* <DEDUP_REMOVED lines=13> */
[----:B------:R-:W-:Y:S01]  /*e840*/  FMNMX.FTZ R20, R26, R20, !PT ;  /* 0x000000141a147209 */ /* 0x000fe20007810000 */
[----:B------:R-:W-:Y:S01]  /*e850*/  LDSM.16.MT88.4 R40, [R193] ;  /* 0x00000000c128783b */ /* 0x000fe20000004200 */
[----:B------:R-:W-:-:S02]  /*e860*/  FMNMX.FTZ R18, R160, R18, !PT ;  /* 0x00000012a0127209 */ /* 0x000fc40007810000 */
[----:B------:R-:W-:Y:S02]  /*e870*/  FSEL R157, R38, -INF , P3 ;  /* 0xff800000269d7808 */ /* 0x000fe40001800000 */
[----:B------:R-:W-:Y:S01]  /*e880*/  FMNMX.FTZ R20, R24, R20, !PT ;  /* 0x0000001418147209 */ /* 0x000fe20007810000 */
[----:B------:R-:W1:Y:S01]  /*e890*/  SHFL.BFLY PT, R19, R18, 0x2, 0x1f ;  /* 0x0c401f0012137f89 */ /* 0x000e6200000e0000 */
[----:B------:R-:W-:Y:S02]  /*e8a0*/  FSEL R155, R39, -INF , P2 ;  /* 0xff800000279b7808 */ /* 0x000fe40001000000 */
[----:B------:R-:W-:Y:S02]  /*e8b0*/  FMNMX.FTZ R20, R157, R20, !PT ;  /* 0x000000149d147209 */ /* 0x000fe40007810000 */
[----:B------:R-:W-:Y:S02]  /*e8c0*/  FSEL R152, R74, -INF , P1 ;  /* 0xff8000004a987808 */ /* 0x000fe40000800000 */
[----:B------:R-:W-:-:S02]  /*e8d0*/  FMNMX.FTZ R20, R155, R20, !PT ;  /* 0x000000149b147209 */ /* 0x000fc40007810000 */
        /* <DEDUP_REMOVED lines=9> */
[----:B-1----:R-:W-:-:S03]  /*e970*/  FMNMX.FTZ R137, R21, R137, !PT ;  /* 0x0000008915897209 */ /* 0x002fc60007810000 */
[----:B------:R-:W-:Y:S01]  /*e980*/  LDSM.16.MT88.4 R20, [R191+0x800] ;  /* 0x00080000bf14783b */ /* 0x000fe20000004200 */
[C---:B------:R-:W-:Y:S01]  /*e990*/  FSETP.NEU.FTZ.AND P0, PT, R137.reuse, -INF , PT ;  /* 0xff8000008900780b */ /* 0x040fe20003f1d000 */
[----:B------:R-:W-:-:S05]  /*e9a0*/  FMUL.FTZ R159, R137, c[0x0][0x2d0] ;  /* 0x0000b400899f7a20 */ /* 0x000fca0000410000 */
[----:B------:R-:W-:-:S05]  /*e9b0*/  FSEL R159, R159, RZ, P0 ;  /* 0x000000ff9f9f7208 */ /* 0x000fca0000000000 */
[--C-:B------:R-:W-:Y:S02]  /*e9c0*/  FFMA.FTZ R142, R3, c[0x0][0x2d0], -R159.reuse ;  /* 0x0000b400038e7a23 */ /* 0x100fe4000001089f */
[--C-:B------:R-:W-:Y:S02]  /*e9d0*/  FFMA.FTZ R35, R15, c[0x0][0x2d0], -R159.reuse ;  /* 0x0000b4000f237a23 */ /* 0x100fe4000001089f */
[--C-:B------:R-:W-:Y:S01]  /*e9e0*/  FFMA.FTZ R34, R17, c[0x0][0x2d0], -R159.reuse ;  /* 0x0000b40011227a23 */ /* 0x100fe2000001089f */
[----:B--2---:R-:W-:Y:S01]  /*e9f0*/  FMNMX.FTZ R3, R19, R18, !PT ;  /* 0x0000001213037209 */ /* 0x004fe20007810000 */
[--C-:B------:R-:W-:Y:S01]  /*ea00*/  FFMA.FTZ R28, R16, c[0x0][0x2d0], -R159.reuse ;  /* 0x0000b400101c7a23 */ /* 0x100fe2000001089f */
[----:B------:R-:W-:Y:S01]  /*ea10*/  MUFU.EX2 R142, R142 ;  /* 0x0000008e008e7308 */ /* 0x000fe20000000800 */
[--C-:B------:R-:W-:Y:S01]  /*ea20*/  FFMA.FTZ R145, R5, c[0x0][0x2d0], -R159.reuse ;  /* 0x0000b40005917a23 */ /* 0x100fe2000001089f */
[C---:B------:R-:W-:Y:S01]  /*ea30*/  FSETP.NEU.FTZ.AND P0, PT, R3.reuse, -INF , PT ;  /* 0xff8000000300780b */ /* 0x040fe20003f1d000 */
[----:B------:R-:W-:Y:S01]  /*ea40*/  FMUL.FTZ R150, R3, c[0x0][0x2d0] ;  /* 0x0000b40003967a20 */ /* 0x000fe20000410000 */
[----:B------:R-:W-:Y:S01]  /*ea50*/  LDSM.16.MT88.4 R16, [R194+0x800] ;  /* 0x00080000c210783b */ /* 0x000fe20000004200 */
[----:B------:R-:W-:-:S02]  /*ea60*/  FFMA.FTZ R33, R4, c[0x0][0x2d0], -R159 ;  /* 0x0000b40004217a23 */ /* 0x000fc4000001089f */
[--C-:B------:R-:W-:Y:S01]  /*ea70*/  FFMA.FTZ R144, R13, c[0x0][0x2d0], -R159.reuse ;  /* 0x0000b4000d907a23 */ /* 0x100fe2000001089f */
[----:B------:R-:W-:Y:S01]  /*ea80*/  FSEL R150, R150, RZ, P0 ;  /* 0x000000ff96967208 */ /* 0x000fe20000000000 */
[----:B------:R-:W1:Y:S01]  /*ea90*/  MUFU.EX2 R35, R35 ;  /* 0x0000002300237308 */ /* 0x000e620000000800 */
[--C-:B------:R-:W-:Y:S01]  /*eaa0*/  FFMA.FTZ R32, R12, c[0x0][0x2d0], -R159.reuse ;  /* 0x0000b4000c207a23 */ /* 0x100fe2000001089f */
[----:B------:R-:W-:Y:S01]  /*eab0*/  ISETP.GE.AND P0, PT, R0, R249, PT ;  /* 0x000000f90000720c */ /* 0x000fe20003f06270 */
        /* <DEDUP_REMOVED lines=8> */
[----:B------:R-:W2:Y:S01]  /*eb40*/  LDSM.16.MT88.4 R4, [R191+0x4000] ;  /* 0x00400000bf04783b */ /* 0x000ea20000004200 */
[--C-:B------:R-:W-:Y:S01]  /*eb50*/  FFMA.FTZ R147, R10, c[0x0][0x2d0], -R150.reuse ;  /* 0x0000b4000a937a23 */ /* 0x100fe20000010896 */
[----:B------:R-:W3:Y:S01]  /*eb60*/  MUFU.EX2 R28, R28 ;  /* 0x0000001c001c7308 */ /* 0x000ee20000000800 */
[--C-:B------:R-:W-:Y:S01]  /*eb70*/  FFMA.FTZ R148, R9, c[0x0][0x2d0], -R150.reuse ;  /* 0x0000b40009947a23 */ /* 0x100fe20000010896 */
[----:B-1----:R-:W-:Y:S01]  /*eb80*/  F2FP.BF16.PACK_AB R112, R35, R142 ;  /* 0x0000008e2370723e */ /* 0x002fe200000010ff */
[----:B------:R-:W-:Y:S02]  /*eb90*/  FFMA.FTZ R146, R8, c[0x0][0x2d0], -R150 ;  /* 0x0000b40008927a23 */ /* 0x000fe40000010896 */
[----:B------:R-:W1:Y:S01]  /*eba0*/  LDSM.16.MT88.4 R8, [R192+0x800] ;  /* 0x00080000c008783b */ /* 0x000e620000004200 */
[--C-:B------:R-:W-:Y:S02]  /*ebb0*/  FFMA.FTZ R154, R154, c[0x0][0x2d0], -R159.reuse ;  /* 0x0000b4009a9a7a23 */ /* 0x100fe4000001089f */
[----:B------:R-:W-:Y:S01]  /*ebc0*/  MUFU.EX2 R31, R31 ;  /* 0x0000001f001f7308 */ /* 0x000fe20000000800 */
[----:B------:R-:W-:-:S02]  /*ebd0*/  FFMA.FTZ R156, R156, c[0x0][0x2d0], -R159 ;  /* 0x0000b4009c9c7a23 */ /* 0x000fc4000001089f */
[--C-:B------:R-:W-:Y:S02]  /*ebe0*/  FFMA.FTZ R158, R158, c[0x0][0x2d0], -R159.reuse ;  /* 0x0000b4009e9e7a23 */ /* 0x100fe4000001089f */
[--C-:B------:R-:W-:Y:S02]  /*ebf0*/  FFMA.FTZ R163, R27, c[0x0][0x2d0], -R150.reuse ;  /* 0x0000b4001ba37a23 */ /* 0x100fe40000010896 */
[--C-:B------:R-:W-:Y:S01]  /*ec00*/  FFMA.FTZ R164, R25, c[0x0][0x2d0], -R150.reuse ;  /* 0x0000b40019a47a23 */ /* 0x100fe20000010896 */
[----:B------:R-:W4:Y:S01]  /*ec10*/  MUFU.EX2 R30, R30 ;  /* 0x0000001e001e7308 */ /* 0x000f220000000800 */
[----:B---3--:R-:W-:Y:S01]  /*ec20*/  F2FP.BF16.PACK_AB R114, R28, R34 ;  /* 0x000000221c72723e */ /* 0x008fe200000010ff */
[--C-:B------:R-:W-:Y:S02]  /*ec30*/  FFMA.FTZ R166, R26, c[0x0][0x2d0], -R150.reuse ;  /* 0x0000b4001aa67a23 */ /* 0x100fe40000010896 */
[----:B------:R-:W-:Y:S02]  /*ec40*/  FFMA.FTZ R167, R24, c[0x0][0x2d0], -R150 ;  /* 0x0000b40018a77a23 */ /* 0x000fe40000010896 */
[----:B------:R-:W-:Y:S01]  /*ec50*/  LDSM.16.MT88.4 R24, [R191+0x1000] ;  /* 0x00100000bf18783b */ /* 0x000fe20000004200 */
[--C-:B------:R-:W-:Y:S01]  /*ec60*/  FFMA.FTZ R165, R165, c[0x0][0x2d0], -R159.reuse ;  /* 0x0000b400a5a57a23 */ /* 0x100fe2000001089f */
[----:B------:R-:W-:Y:S01]  /*ec70*/  MUFU.EX2 R29, R29 ;  /* 0x0000001d001d7308 */ /* 0x000fe20000000800 */
[----:B------:R-:W-:-:S02]  /*ec80*/  FFMA.FTZ R162, R162, c[0x0][0x2d0], -R159 ;  /* 0x0000b400a2a27a23 */ /* 0x000fc4000001089f */
[--C-:B------:R-:W-:Y:S02]  /*ec90*/  FFMA.FTZ R161, R161, c[0x0][0x2d0], -R159.reuse ;  /* 0x0000b400a1a17a23 */ /* 0x100fe4000001089f */
[----:B------:R-:W-:Y:S02]  /*eca0*/  FFMA.FTZ R252, R160, c[0x0][0x2d0], -R159 ;  /* 0x0000b400a0fc7a23 */ /* 0x000fe4000001089f */
[--C-:B------:R-:W-:Y:S01]  /*ecb0*/  FFMA.FTZ R157, R157, c[0x0][0x2d0], -R150.reuse ;  /* 0x0000b4009d9d7a23 */ /* 0x100fe20000010896 */
[----:B------:R-:W3:Y:S01]  /*ecc0*/  MUFU.EX2 R2, R2 ;  /* 0x0000000200027308 */ /* 0x000ee20000000800 */
[----:B----4-:R-:W-:Y:S01]  /*ecd0*/  F2FP.BF16.PACK_AB R113, R30, R31 ;  /* 0x0000001f1e71723e */ /* 0x010fe200000010ff */
[--C-:B------:R-:W-:Y:S02]  /*ece0*/  FFMA.FTZ R155, R155, c[0x0][0x2d0], -R150.reuse ;  /* 0x0000b4009b9b7a23 */ /* 0x100fe40000010896 */
[--C-:B------:R-:W-:Y:S02]  /*ecf0*/  FFMA.FTZ R152, R152, c[0x0][0x2d0], -R150.reuse ;  /* 0x0000b40098987a23 */ /* 0x100fe40000010896 */
[----:B------:R-:W-:-:S02]  /*ed00*/  FFMA.FTZ R251, R151, c[0x0][0x2d0], -R150 ;  /* 0x0000b40097fb7a23 */ /* 0x000fc40000010896 */
[----:B------:R-:W-:Y:S01]  /*ed10*/  MUFU.EX2 R145, R145 ;  /* 0x0000009100917308 */ /* 0x000fe20000000800 */
[----:B------:R-:W-:Y:S02]  /*ed20*/  FADD.FTZ R35, R142, R35 ;  /* 0x000000238e237221 */ /* 0x000fe40000010000 */
[----:B------:R-:W-:Y:S02]  /*ed30*/  FADD.FTZ R30, R31, R30 ;  /* 0x0000001e1f1e7221 */ /* 0x000fe40000010000 */
[----:B------:R-:W-:Y:S01]  /*ed40*/  FADD.FTZ R34, R34, R35 ;  /* 0x0000002322227221 */ /* 0x000fe20000010000 */
[----:B---3--:R-:W-:Y:S02]  /*ed50*/  F2FP.BF16.PACK_AB R115, R2, R29 ;  /* 0x0000001d0273723e */ /* 0x008fe400000010ff */
[----:B------:R-:W3:Y:S01]  /*ed60*/  MUFU.EX2 R33, R33 ;  /* 0x0000002100217308 */ /* 0x000ee20000000800 */
[----:B------:R-:W-:Y:S02]  /*ed70*/  FADD.FTZ R29, R29, R30 ;  /* 0x0000001e1d1d7221 */ /* 0x000fe40000010000 */
[----:B------:R-:W-:-:S02]  /*ed80*/  FADD.FTZ R34, R28, R34 ;  /* 0x000000221c227221 */ /* 0x000fc40000010000 */
        /* <DEDUP_REMOVED lines=8> */
[----:B------:R-:W4:Y:S06]  /*ee10*/  MUFU.EX2 R147, R147 ;  /* 0x0000009300937308 */ /* 0x000f2c0000000800 */
        /* <DEDUP_REMOVED lines=36> */
[C---:B--2---:R-:W-:Y:S07]  /*f060*/  HMMA.16816.F32.BF16 R116, R112.reuse, R4, RZ ;  /* 0x000000047074723c */ /* 0x044fee00000418ff */
[----:B---3--:R-:W-:Y:S01]  /*f070*/  F2FP.BF16.PACK_AB R4, R33, R145 ;  /* 0x000000912104723e */ /* 0x008fe200000010ff */
[----:B------:R-:W-:Y:S01]  /*f080*/  HMMA.16816.F32.BF16 R112, R112, R6, RZ ;  /* 0x000000067070723c */ /* 0x000fe200000418ff */
[----:B----4-:R-:W-:Y:S01]  /*f090*/  F2FP.BF16.PACK_AB R5, R147, R149 ;  /* 0x000000959305723e */ /* 0x010fe200000010ff */
        /* <DEDUP_REMOVED lines=9> */
[----:B------:R-:W-:Y:S01]  /*f130*/  HMMA.16816.F32.BF16 R36, R4, R12, R36 ;  /* 0x0000000c0424723c */ /* 0x000fe20000041824 */
[----:B------:R-:W-:-:S07]  /*f140*/  FADD.FTZ R148, R146, R148 ;  /* 0x0000009492947221 */ /* 0x000fce0000010000 */
        /* <DEDUP_REMOVED lines=33> */
[----:B------:R-:W-:Y:S01]  /*f360*/  HMMA.16816.F32.BF16 R112, R4, R22, R112 ;  /* 0x000000160470723c */ /* 0x000fe20000041870 */
[----:B------:R-:W4:Y:S06]  /*f370*/  LDSM.16.MT88.4 R20, [R194+0x3000] ;  /* 0x00300000c214783b */ /* 0x000f2c0000004200 */
        /* <DEDUP_REMOVED lines=19> */
[----:B-1----:R-:W-:Y:S01]  /*f4b0*/  HMMA.16816.F32.BF16 R44, R4, R8, R44 ;  /* 0x00000008042c723c */ /* 0x002fe2000004182c */
[----:B------:R-:W-:Y:S02]  /*f4c0*/  FADD.FTZ R156, R161, R156 ;  /* 0x0000009ca19c7221 */ /* 0x000fe40000010000 */
[----:B------:R-:W-:-:S05]  /*f4d0*/  FADD.FTZ R166, R152, R166 ;  /* 0x000000a698a67221 */ /* 0x000fca0000010000 */
[C---:B------:R-:W-:Y:S01]  /*f4e0*/  HMMA.16816.F32.BF16 R48, R4.reuse, R10, R48 ;  /* 0x0000000a0430723c */ /* 0x040fe20000041830 */
[----:B------:R-:W1:Y:S07]  /*f4f0*/  LDSM.16.MT88.4 R8, [R192+0x3000] ;  /* 0x00300000c008783b */ /* 0x000e6e0000004200 */
[C---:B---3--:R-:W-:Y:S08]  /*f500*/  HMMA.16816.F32.BF16 R128, R4.reuse, R16, R128 ;  /* 0x000000100480723c */ /* 0x048ff00000041880 */
[C---:B------:R-:W-:Y:S01]  /*f510*/  HMMA.16816.F32.BF16 R124, R4.reuse, R18, R124 ;  /* 0x00000012047c723c */ /* 0x040fe2000004187c */
[----:B------:R-:W3:Y:S07]  /*f520*/  LDSM.16.MT88.4 R16, [R191+0x3000] ;  /* 0x00300000bf10783b */ /* 0x000eee0000004200 */
[C---:B----4-:R-:W-:Y:S08]  /*f530*/  HMMA.16816.F32.BF16 R60, R4.reuse, R20, R60 ;  /* 0x00000014043c723c */ /* 0x050ff0000004183c */
[C---:B--2---:R-:W-:Y:S08]  /*f540*/  HMMA.16816.F32.BF16 R68, R4.reuse, R12, R68 ;  /* 0x0000000c0444723c */ /* 0x044ff00000041844 */
[C---:B------:R-:W-:Y:S01]  /*f550*/  HMMA.16816.F32.BF16 R72, R4.reuse, R14, R72 ;  /* 0x0000000e0448723c */ /* 0x040fe20000041848 */
[----:B------:R-:W2:Y:S07]  /*f560*/  LDSM.16.MT88.4 R12, [R193+0x5000] ;  /* 0x00500000c10c783b */ /* 0x000eae0000004200 */
[C---:B-1----:R-:W-:Y:S08]  /*f570*/  HMMA.16816.F32.BF16 R76, R4.reuse, R8, R76 ;  /* 0x00000008044c723c */ /* 0x042ff0000004184c */
[C---:B------:R-:W-:Y:S01]  /*f580*/  HMMA.16816.F32.BF16 R80, R4.reuse, R10, R80 ;  /* 0x0000000a0450723c */ /* 0x040fe20000041850 */
[----:B------:R-:W1:Y:S07]  /*f590*/  LDSM.16.MT88.4 R8, [R192+0x5000] ;  /* 0x00500000c008783b */ /* 0x000e6e0000004200 */
        /* <DEDUP_REMOVED lines=13> */
[----:B------:R-:W5:Y:S07]  /*f670*/  LDSM.16.MT88.4 R24, [R194+0x1800] ;  /* 0x00180000c218783b */ /* 0x000f6e0000004200 */
[C---:B----4-:R-:W-:Y:S08]  /*f680*/  HMMA.16816.F32.BF16 R92, R4.reuse, R20, R92 ;  /* 0x00000014045c723c */ /* 0x050ff0000004185c */
[C---:B------:R-:W-:Y:S01]  /*f690*/  HMMA.16816.F32.BF16 R96, R4.reuse, R22, R96 ;  /* 0x000000160460723c */ /* 0x040fe20000041860 */
[----:B------:R-:W4:Y:S07]  /*f6a0*/  LDSM.16.MT88.4 R20, [R192+0x1800] ;  /* 0x00180000c014783b */ /* 0x000f2e0000004200 */
[C---:B---3--:R-:W-:Y:S08]  /*f6b0*/  HMMA.16816.F32.BF16 R116, R4.reuse, R16, R116 ;  /* 0x000000100474723c */ /* 0x048ff00000041874 */
[----:B------:R-:W-:Y:S01]  /*f6c0*/  HMMA.16816.F32.BF16 R112, R4, R18, R112 ;  /* 0x000000120470723c */ /* 0x000fe20000041870 */
[----:B------:R-:W3:Y:S06]  /*f6d0*/  LDSM.16.MT88.4 R16, [R194+0x3800] ;  /* 0x00380000c210783b */ /* 0x000eec0000004200 */
[----:B------:R-:W-:-:S02]  /*f6e0*/  F2FP.BF16.PACK_AB R4, R162, R165 ;  /* 0x000000a5a204723e */ /* 0x000fc400000010ff */
[C---:B------:R-:W-:Y:S01]  /*f6f0*/  F2FP.BF16.PACK_AB R6, R252.reuse, R161 ;  /* 0x000000a1fc06723e */ /* 0x040fe200000010ff */
[----:B------:R-:W-:Y:S01]  /*f700*/  FADD.FTZ R252, R252, R156 ;  /* 0x0000009cfcfc7221 */ /* 0x000fe20000010000 */
[----:B------:R-:W-:Y:S02]  /*f710*/  F2FP.BF16.PACK_AB R5, R155, R157 ;  /* 0x0000009d9b05723e */ /* 0x000fe400000010ff */
[C---:B------:R-:W-:Y:S01]  /*f720*/  F2FP.BF16.PACK_AB R7, R251.reuse, R152 ;  /* 0x00000098fb07723e */ /* 0x040fe200000010ff */
[----:B------:R-:W-:-:S06]  /*f730*/  FADD.FTZ R251, R251, R166 ;  /* 0x000000a6fbfb7221 */ /* 0x000fcc0000010000 */
[C---:B--2---:R-:W-:Y:S08]  /*f740*/  HMMA.16816.F32.BF16 R36, R4.reuse, R12, R36 ;  /* 0x0000000c0424723c */ /* 0x044ff00000041824 */
[C---:B------:R-:W-:Y:S01]  /*f750*/  HMMA.16816.F32.BF16 R40, R4.reuse, R14, R40 ;  /* 0x0000000e0428723c */ /* 0x040fe20000041828 */
[----:B------:R-:W2:Y:S07]  /*f760*/  LDSM.16.MT88.4 R12, [R193+0x3800] ;  /* 0x00380000c10c783b */ /* 0x000eae0000004200 */
[C---:B-1----:R-:W-:Y:S08]  /*f770*/  HMMA.16816.F32.BF16 R52, R4.reuse, R8, R52 ;  /* 0x000000080434723c */ /* 0x042ff00000041834 */
[C---:B------:R-:W-:Y:S01]  /*f780*/  HMMA.16816.F32.BF16 R56, R4.reuse, R10, R56 ;  /* 0x0000000a0438723c */ /* 0x040fe20000041838 */
[----:B------:R-:W1:Y:S07]  /*f790*/  LDSM.16.MT88.4 R8, [R194+0x5800] ;  /* 0x00580000c208783b */ /* 0x000e6e0000004200 */
[C---:B-----5:R-:W-:Y:S08]  /*f7a0*/  HMMA.16816.F32.BF16 R128, R4.reuse, R24, R128 ;  /* 0x000000180480723c */ /* 0x060ff00000041880 */
        /* <DEDUP_REMOVED lines=14> */
[C---:B-----5:R-:W-:Y:S08]  /*f890*/  HMMA.16816.F32.BF16 R76, R4.reuse, R24, R76 ;  /* 0x00000018044c723c */ /* 0x060ff0000004184c */
[C---:B------:R-:W-:Y:S08]  /*f8a0*/  HMMA.16816.F32.BF16 R80, R4.reuse, R26, R80 ;  /* 0x0000001a0450723c */ /* 0x040ff00000041850 */
[C---:B----4-:R-:W-:Y:S08]  /*f8b0*/  HMMA.16816.F32.BF16 R84, R4.reuse, R20, R84 ;  /* 0x000000140454723c */ /* 0x050ff00000041854 */
[C---:B------:R-:W-:Y:S08]  /*f8c0*/  HMMA.16816.F32.BF16 R88, R4.reuse, R22, R88 ;  /* 0x000000160458723c */ /* 0x040ff00000041858 */
[C---:B---3--:R-:W-:Y:S08]  /*f8d0*/  HMMA.16816.F32.BF16 R120, R4.reuse, R16, R120 ;  /* 0x000000100478723c */ /* 0x048ff00000041878 */
[C---:B------:R-:W-:Y:S08]  /*f8e0*/  HMMA.16816.F32.BF16 R100, R4.reuse, R18, R100 ;  /* 0x000000120464723c */ /* 0x040ff00000041864 */
[C---:B--2---:R-:W-:Y:S08]  /*f8f0*/  HMMA.16816.F32.BF16 R104, R4.reuse, R12, R104 ;  /* 0x0000000c0468723c */ /* 0x044ff00000041868 */
[C---:B------:R-:W-:Y:S08]  /*f900*/  HMMA.16816.F32.BF16 R108, R4.reuse, R14, R108 ;  /* 0x0000000e046c723c */ /* 0x040ff0000004186c */
[C---:B-1----:R-:W-:Y:S08]  /*f910*/  HMMA.16816.F32.BF16 R116, R4.reuse, R8, R116 ;  /* 0x000000080474723c */ /* 0x042ff00000041874 */
[----:B------:R-:W-:Y:S01]  /*f920*/  HMMA.16816.F32.BF16 R112, R4, R10, R112 ;  /* 0x0000000a0470723c */ /* 0x000fe20000041870 */
[----:B------:R-:W-:Y:S07]  /*f930*/  @!UPT UIADD3 URZ, URZ, URZ, URZ ;  /* 0x0000003f3f3ff290 */ /* 0x000fee000fffe03f */
[----:B------:R-:W-:Y:S11]  /*f940*/  @!P0 BRA `(.L_x_2706) ;  /* 0x00002a1000008947 */ /* 0x000ff60003800000 */
[----:B------:R-:W-:Y:S02]  /*f950*/  MOV R250, R0 ;  /* 0x0000000000fa7202 */ /* 0x000fe40000000f00 */
[----:B------:R-:W-:-:S02]  /*f960*/  MOV R0, R3 ;  /* 0x0000000300007202 */ /* 0x000fc40000000f00 */
[----:B------:R-:W-:Y:S02]  /*f970*/  MOV R2, R137 ;  /* 0x0000008900027202 */ /* 0x000fe40000000f00 */
.L_x_2707:
[----:B------:R-:W2:Y:S01]  /*f980*/  LDL.64 R156, [R1] ;  /* 0x00000000019c7983 */ /* 0x000ea20000100a00 */
[----:B------:R-:W-:Y:S04]  /*f990*/  DEPBAR.LE SB0, 0x0 ;  /* 0x000080000000791a */ /* 0x000fe80000000000 */
[----:B------:R-:W-:Y:S01]  /*f9a0*/  WARPSYNC 0xffffffff ;  /* 0xffffffff00007948 */ /* 0x000fe20003800000 */
[----:B------:R-:W-:Y:S01]  /*f9b0*/  BAR.SYNC.DEFER_BLOCKING 0x0 ;  /* 0x0000000000007b1d */ /* 0x000fe20000010000 */
[----:B------:R-:W-:Y:S01]  /*f9c0*/  SHF.R.S32.HI R3, RZ, 0x1f, R250 ;  /* 0x0000001fff037819 */ /* 0x000fe200000114fa */
[----:B------:R-:W-:Y:S01]  /*f9d0*/  IMAD.WIDE.U32 R28, R250, c[0x0][0x208], RZ ;  /* 0x00008200fa1c7a25 */ /* 0x000fe200078e00ff */
[----:B------:R-:W-:Y:S02]  /*f9e0*/  MOV R142, c[0x0][0x208] ;  /* 0x00008200008e7a02 */ /* 0x000fe40000000f00 */
[----:B------:R-:W-:Y:S01]  /*f9f0*/  MOV R21, c[0x0][0x20c] ;  /* 0x0000830000157a02 */ /* 0x000fe20000000f00 */
[----:B------:R-:W-:Y:S01]  /*fa00*/  IMAD R3, R3, c[0x0][0x208], RZ ;  /* 0x0000820003037a24 */ /* 0x000fe200078e02ff */
[----:B------:R-:W-:Y:S02]  /*fa10*/  SHF.L.U32 R167, R28, 0x6, RZ ;  /* 0x000000061ca77819 */ /* 0x000fe400000006ff */
[----:B------:R-:W-:Y:S01]  /*fa20*/  ISETP.GE.AND P6, PT, R212, c[0x0][0x1d4], PT ;  /* 0x00007500d4007a0c */ /* 0x000fe20003fc6270 */
[----:B------:R-:W-:Y:S05]  /*fa30*/  IMAD R3, R250, c[0x0][0x20c], R3 ;  /* 0x00008300fa037a24 */ /* 0x000fea00078e0203 */
[----:B------:R-:W-:Y:S04]  /*fa40*/  IADD3 R3, R29, R3, RZ ;  /* 0x000000031d037210 */ /* 0x000fe80007ffe0ff */
[----:B------:R-:W-:Y:S01]  /*fa50*/  SHF.L.U64.HI R28, R28, 0x6, R3 ;  /* 0x000000061c1c7819 */ /* 0x000fe20000010203 */
[----:B------:R-:W-:Y:S08]  /*fa60*/  LDSM.16.M88.4 R32, [R201] ;  /* 0x00000000c920783b */ /* 0x000ff00000000200 */
[----:B------:R-:W1:Y:S08]  /*fa70*/  LDSM.16.M88.4 R8, [R200] ;  /* 0x00000000c808783b */ /* 0x000e700000000200 */
[----:B------:R-:W3:Y:S08]  /*fa80*/  LDSM.16.M88.4 R16, [R200+0x800] ;  /* 0x00080000c810783b */ /* 0x000ef00000000200 */
[----:B------:R-:W4:Y:S08]  /*fa90*/  LDSM.16.M88.4 R24, [R200+0x1000] ;  /* 0x00100000c818783b */ /* 0x000f300000000200 */
[----:B------:R-:W5:Y:S08]  /*faa0*/  LDSM.16.M88.4 R144, [R200+0x1800] ;  /* 0x00180000c890783b */ /* 0x000f700000000200 */
[----:B------:R-:W-:Y:S01]  /*fab0*/  LDSM.16.M88.4 R148, [R199] ;  /* 0x00000000c794783b */ /* 0x000fe20000000200 */
[C---:B-1----:R-:W-:Y:S07]  /*fac0*/  HMMA.16816.F32.BF16 R4, R32.reuse, R8, RZ ;  /* 0x000000082004723c */ /* 0x042fee00000418ff */
[----:B------:R-:W1:Y:S01]  /*fad0*/  LDSM.16.M88.4 R152, [R198] ;  /* 0x00000000c698783b */ /* 0x000e620000000200 */
[C---:B------:R-:W-:Y:S07]  /*fae0*/  HMMA.16816.F32.BF16 R8, R32.reuse, R10, RZ ;  /* 0x0000000a2008723c */ /* 0x040fee00000418ff */
[----:B------:R-:W-:Y:S01]  /*faf0*/  LDSM.16.M88.4 R160, [R189] ;  /* 0x00000000bda0783b */ /* 0x000fe20000000200 */
[C---:B---3--:R-:W-:Y:S08]  /*fb00*/  HMMA.16816.F32.BF16 R12, R32.reuse, R16, RZ ;  /* 0x00000010200c723c */ /* 0x048ff000000418ff */
[C---:B------:R-:W-:Y:S01]  /*fb10*/  HMMA.16816.F32.BF16 R16, R32.reuse, R18, RZ ;  /* 0x000000122010723c */ /* 0x040fe200000418ff */
[----:B--2---:R-:W-:Y:S03]  /*fb20*/  IADD3 R173, P0, R156, 0x40, RZ ;  /* 0x000000409cad7810 */ /* 0x004fe60007f1e0ff */
[----:B------:R-:W-:Y:S02]  /*fb30*/  IADD3 R3, P3, R167, R156, RZ ;  /* 0x0000009ca7037210 */ /* 0x000fe40007f7e0ff */
[----:B------:R-:W-:Y:S02]  /*fb40*/  IADD3.X R29, RZ, R245, RZ, P0, !PT ;  /* 0x000000f5ff1d7210 */ /* 0x000fe400007fe4ff */
[C---:B------:R-:W-:Y:S04]  /*fb50*/  LEA R164, P2, R3.reuse, c[0x0][0x1f8], 0x1 ;  /* 0x00007e0003a47a11 */ /* 0x040fe800078408ff */
[----:B------:R-:W-:Y:S02]  /*fb60*/  LEA R172, P0, R142, R167, 0x5 ;  /* 0x000000a78eac7211 */ /* 0x000fe400078028ff */
[----:B------:R-:W-:Y:S02]  /*fb70*/  IADD3.X R20, R28, R245, RZ, P3, !PT ;  /* 0x000000f51c147210 */ /* 0x000fe40001ffe4ff */
[----:B------:R-:W-:Y:S02]  /*fb80*/  LEA.HI.X R142, R142, R28, R21, 0x5, P0 ;  /* 0x0000001c8e8e7211 */ /* 0x000fe400000f2c15 */
[----:B------:R-:W-:Y:S02]  /*fb90*/  LEA.HI.X R165, R3, c[0x0][0x1fc], R20, 0x1, P2 ;  /* 0x00007f0003a57a11 */ /* 0x000fe400010f0c14 */
[C---:B----4-:R-:W-:Y:S01]  /*fba0*/  HMMA.16816.F32.BF16 R20, R32.reuse, R24, RZ ;  /* 0x000000182014723c */ /* 0x050fe200000418ff */
[C---:B------:R-:W-:Y:S04]  /*fbb0*/  IADD3 R30, P1, R167.reuse, R173, RZ ;  /* 0x000000ada71e7210 */ /* 0x040fe80007f3e0ff */
[----:B------:R-:W-:Y:S02]  /*fbc0*/  IADD3.X R31, R28, R29, RZ, P1, !PT ;  /* 0x0000001d1c1f7210 */ /* 0x000fe40000ffe4ff */
[----:B------:R-:W-:Y:S01]  /*fbd0*/  IADD3 R3, P1, R156, 0x80, RZ ;  /* 0x000000809c037810 */ /* 0x000fe20007f3e0ff */
[C---:B------:R-:W-:Y:S01]  /*fbe0*/  HMMA.16816.F32.BF16 R24, R32.reuse, R26, RZ ;  /* 0x0000001a2018723c */ /* 0x040fe200000418ff */
[----:B------:R-:W-:Y:S03]  /*fbf0*/  LEA R170, P0, R30, c[0x0][0x1f8], 0x1 ;  /* 0x00007e001eaa7a11 */ /* 0x000fe600078008ff */
[----:B------:R-:W-:Y:S02]  /*fc00*/  IADD3 R167, P3, R167, R3, RZ ;  /* 0x00000003a7a77210 */ /* 0x000fe40007f7e0ff */
[----:B------:R-:W-:Y:S02]  /*fc10*/  IADD3.X R137, RZ, R245, RZ, P1, !PT ;  /* 0x000000f5ff897210 */ /* 0x000fe40000ffe4ff */
[----:B------:R-:W-:Y:S04]  /*fc20*/  IADD3 R173, P1, R172, R173, RZ ;  /* 0x000000adacad7210 */ /* 0x000fe80007f3e0ff */
[----:B------:R-:W-:Y:S02]  /*fc30*/  IADD3.X R174, R142, R29, RZ, P1, !PT ;  /* 0x0000001d8eae7210 */ /* 0x000fe40000ffe4ff */
[----:B------:R-:W-:Y:S02]  /*fc40*/  LEA.HI.X R171, R30, c[0x0][0x1fc], R31, 0x1, P0 ;  /* 0x00007f001eab7a11 */ /* 0x000fe400000f0c1f */
[----:B------:R-:W-:Y:S02]  /*fc50*/  IADD3.X R169, R28, R137, RZ, P3, !PT ;  /* 0x000000891ca97210 */ /* 0x000fe40001ffe4ff */
[C---:B-----5:R-:W-:Y:S01]  /*fc60*/  HMMA.16816.F32.BF16 R28, R32.reuse, R144, RZ ;  /* 0x00000090201c723c */ /* 0x060fe200000418ff */
[----:B------:R-:W-:Y:S02]  /*fc70*/  ISETP.GE.AND P3, PT, R246, c[0x0][0x1d4], PT ;  /* 0x00007500f6007a0c */ /* 0x000fe40003f66270 */
[C---:B------:R-:W-:Y:S02]  /*fc80*/  IADD3 R3, P0, R172.reuse, R3, RZ ;  /* 0x00000003ac037210 */ /* 0x040fe40007f1e0ff */
[----:B------:R-:W-:Y:S02]  /*fc90*/  IADD3 R172, P2, R172, R156, RZ ;  /* 0x0000009cacac7210 */ /* 0x000fe40007f5e0ff */
[----:B------:R-:W2:Y:S01]  /*fca0*/  LDSM.16.M88.4 R156, [R190] ;  /* 0x00000000be9c783b */ /* 0x000ea20000000200 */
[----:B------:R-:W-:Y:S01]  /*fcb0*/  HMMA.16816.F32.BF16 R32, R32, R146, RZ ;  /* 0x000000922020723c */ /* 0x000fe200000418ff */
[C---:B------:R-:W-:Y:S03]  /*fcc0*/  LEA R168, P5, R167.reuse, c[0x0][0x1f8], 0x1 ;  /* 0x00007e00a7a87a11 */ /* 0x040fe600078a08ff */
[----:B------:R-:W-:Y:S02]  /*fcd0*/  LEA R166, P4, R172, c[0x0][0x1f8], 0x1 ;  /* 0x00007e00aca67a11 */ /* 0x000fe400078808ff */
[----:B------:R-:W-:Y:S01]  /*fce0*/  LEA.HI.X R169, R167, c[0x0][0x1fc], R169, 0x1, P5 ;  /* 0x00007f00a7a97a11 */ /* 0x000fe200028f0ca9 */
[----:B------:R-:W3:Y:S01]  /*fcf0*/  LDSM.16.M88.4 R144, [R188] ;  /* 0x00000000bc90783b */ /* 0x000ee20000000200 */
[C---:B-1----:R-:W-:Y:S05]  /*fd00*/  HMMA.16816.F32.BF16 R4, R148.reuse, R152, R4 ;  /* 0x000000989404723c */ /* 0x042fea0000041804 */
[----:B------:R-:W-:Y:S02]  /*fd10*/  ISETP.GE.AND P5, PT, R211, c[0x0][0x1d4], PT ;  /* 0x00007500d3007a0c */ /* 0x000fe40003fa6270 */
[----:B------:R-:W-:Y:S01]  /*fd20*/  @!PT LDS RZ, [RZ] ;  /* 0x00000000fffff984 */ /* 0x000fe20000000800 */
[----:B------:R-:W-:Y:S01]  /*fd30*/  @!PT LDS RZ, [RZ] ;  /* 0x00000000fffff984 */ /* 0x000fe20000000800 */
[----:B------:R-:W-:Y:S01]  /*fd40*/  @!PT LDS RZ, [RZ] ;  /* 0x00000000fffff984 */ /* 0x000fe20000000800 */
[----:B------:R1:W-:Y:S01]  /*fd50*/  LDGSTS.E.BYPASS.LTC128B.128 [R217+0x100], [R164.64], !P3 ;  /* 0x00100000a4d97fae */ /* 0x0003e2000d901d46 */
[C---:B------:R-:W-:Y:S04]  /*fd60*/  HMMA.16816.F32.BF16 R8, R148.reuse, R154, R8 ;  /* 0x0000009a9408723c */ /* 0x040fe80000041808 */
[C---:B------:R-:W-:Y:S02]  /*fd70*/  IADD3.X R137, R142.reuse, R137, RZ, P0, !PT ;  /* 0x000000898e897210 */ /* 0x040fe400007fe4ff */
[----:B------:R-:W-:Y:S01]  /*fd80*/  IADD3.X R142, R142, R245, RZ, P2, !PT ;  /* 0x000000f58e8e7210 */ /* 0x000fe200017fe4ff */
[----:B------:R4:W-:Y:S01]  /*fd90*/  LDGSTS.E.BYPASS.LTC128B.128 [R217+0x2100], [R170.64], !P6 ;  /* 0x02100000aad97fae */ /* 0x0009e2000f101d46 */
[C---:B------:R-:W-:Y:S04]  /*fda0*/  LEA R176, P0, R173.reuse, c[0x0][0x1f8], 0x1 ;  /* 0x00007e00adb07a11 */ /* 0x040fe800078008ff */
[----:B------:R-:W-:Y:S02]  /*fdb0*/  LEA.HI.X R167, R172, c[0x0][0x1fc], R142, 0x1, P4 ;  /* 0x00007f00aca77a11 */ /* 0x000fe400020f0c8e */
[----:B------:R-:W-:Y:S01]  /*fdc0*/  LEA.HI.X R177, R173, c[0x0][0x1fc], R174, 0x1, P0 ;  /* 0x00007f00adb17a11 */ /* 0x000fe200000f0cae */
[----:B------:R4:W-:Y:S01]  /*fdd0*/  LDGSTS.E.BYPASS.LTC128B.128 [R217+0x4100], [R168.64], !P5 ;  /* 0x04100000a8d97fae */ /* 0x0009e2000e901d46 */
[C---:B------:R-:W-:Y:S04]  /*fde0*/  LEA R172, P0, R3.reuse, c[0x0][0x1f8], 0x1 ;  /* 0x00007e0003ac7a11 */ /* 0x040fe800078008ff */
[----:B------:R-:W-:Y:S02]  /*fdf0*/  LEA.HI.X R173, R3, c[0x0][0x1fc], R137, 0x1, P0 ;  /* 0x00007f0003ad7a11 */ /* 0x000fe400000f0c89 */
[C---:B------:R-:W-:Y:S01]  /*fe00*/  ISETP.GT.AND P0, PT, R250.reuse, R249, PT ;  /* 0x000000f9fa00720c */ /* 0x040fe20003f04270 */
[C---:B--2---:R-:W-:Y:S01]  /*fe10*/  HMMA.16816.F32.BF16 R12, R148.reuse, R156, R12 ;  /* 0x0000009c940c723c */ /* 0x044fe2000004180c */
[----:B------:R1:W-:Y:S02]  /*fe20*/  LDGSTS.E.BYPASS.LTC128B.128 [R217+0x1100], [R166.64], !P3 ;  /* 0x01100000a6d97fae */ /* 0x0003e4000d901d46 */
[----:B------:R-:W-:Y:S05]  /*fe30*/  IADD3 R250, R250, -0x1, RZ ;  /* 0xfffffffffafa7810 */ /* 0x000fea0007ffe0ff */
[C---:B------:R-:W-:Y:S01]  /*fe40*/  HMMA.16816.F32.BF16 R16, R148.reuse, R158, R16 ;  /* 0x0000009e9410723c */ /* 0x040fe20000041810 */
[----:B------:R2:W-:Y:S07]  /*fe50*/  LDGSTS.E.BYPASS.LTC128B.128 [R217+0x3100], [R176.64], !P6 ;  /* 0x03100000b0d97fae */ /* 0x0005ee000f101d46 */
[C---:B------:R-:W-:Y:S01]  /*fe60*/  HMMA.16816.F32.BF16 R20, R148.reuse, R160, R20 ;  /* 0x000000a09414723c */ /* 0x040fe20000041814 */
[----:B------:R5:W-:Y:S07]  /*fe70*/  LDGSTS.E.BYPASS.LTC128B.128 [R217+0x5100], [R172.64], !P5 ;  /* 0x05100000acd97fae */ /* 0x000bee000e901d46 */
[C---:B------:R-:W-:Y:S01]  /*fe80*/  HMMA.16816.F32.BF16 R24, R148.reuse, R162, R24 ;  /* 0x000000a29418723c */ /* 0x040fe20000041818 */
[----:B------:R-:W-:Y:S07]  /*fe90*/  LDSM.16.M88.4 R152, [R197] ;  /* 0x00000000c598783b */ /* 0x000fee0000000200 */
[C---:B---3--:R-:W-:Y:S01]  /*fea0*/  HMMA.16816.F32.BF16 R28, R148.reuse, R144, R28 ;  /* 0x00000090941c723c */ /* 0x048fe2000004181c */
[----:B-1----:R-:W1:Y:S07]  /*feb0*/  LDSM.16.M88.4 R164, [R196] ;  /* 0x00000000c4a4783b */ /* 0x002e6e0000000200 */
[----:B------:R-:W-:Y:S01]  /*fec0*/  HMMA.16816.F32.BF16 R32, R148, R146, R32 ;  /* 0x000000929420723c */ /* 0x000fe20000041820 */
[----:B------:R-:W3:Y:S08]  /*fed0*/  LDSM.16.M88.4 R156, [R196+0x800] ;  /* 0x00080000c49c783b */ /* 0x000ef00000000200 */
[----:B----4-:R-:W4:Y:S08]  /*fee0*/  LDSM.16.M88.4 R168, [R196+0x1000] ;  /* 0x00100000c4a8783b */ /* 0x010f300000000200 */
[----:B------:R-:W0:Y:S08]  /*fef0*/  LDGDEPBAR ;  /* 0x00000000000079af */ /* 0x000e300000000000 */
[----:B------:R-:W4:Y:S01]  /*ff00*/  LDSM.16.M88.4 R160, [R196+0x1800] ;  /* 0x00180000c4a0783b */ /* 0x000f220000000200 */
[C---:B-1----:R-:W-:Y:S07]  /*ff10*/  HMMA.16816.F32.BF16 R4, R152.reuse, R164, R4 ;  /* 0x000000a49804723c */ /* 0x042fee0000041804 */
[----:B-----5:R-:W-:Y:S01]  /*ff20*/  LDSM.16.M88.4 R172, [R195] ;  /* 0x00000000c3ac783b */ /* 0x020fe20000000200 */
[C---:B------:R-:W-:Y:S07]  /*ff30*/  HMMA.16816.F32.BF16 R8, R152.reuse, R166, R8 ;  /* 0x000000a69808723c */ /* 0x040fee0000041808 */
[----:B--2---:R-:W1:Y:S01]  /*ff40*/  LDSM.16.M88.4 R176, [R187] ;  /* 0x00000000bbb0783b */ /* 0x004e620000000200 */
[C---:B---3--:R-:W-:Y:S07]  /*ff50*/  HMMA.16816.F32.BF16 R12, R152.reuse, R156, R12 ;  /* 0x0000009c980c723c */ /* 0x048fee000004180c */
[----:B------:R-:W2:Y:S01]  /*ff60*/  LDSM.16.M88.4 R144, [R187+0x800] ;  /* 0x00080000bb90783b */ /* 0x000ea20000000200 */
[C---:B------:R-:W-:Y:S07]  /*ff70*/  HMMA.16816.F32.BF16 R16, R152.reuse, R158, R16 ;  /* 0x0000009e9810723c */ /* 0x040fee0000041810 */
[----:B------:R-:W3:Y:S01]  /*ff80*/  LDSM.16.M88.4 R148, [R187+0x1000] ;  /* 0x00100000bb94783b */ /* 0x000ee20000000200 */
[C---:B----4-:R-:W-:Y:S07]  /*ff90*/  HMMA.16816.F32.BF16 R20, R152.reuse, R168, R20 ;  /* 0x000000a89814723c */ /* 0x050fee0000041814 */
[----:B------:R-:W4:Y:S01]  /*ffa0*/  LDSM.16.M88.4 R156, [R187+0x1800] ;  /* 0x00180000bb9c783b */ /* 0x000f220000000200 */
[C---:B------:R-:W-:Y:S07]  /*ffb0*/  HMMA.16816.F32.BF16 R24, R152.reuse, R170, R24 ;  /* 0x000000aa9818723c */ /* 0x040fee0000041818 */
[----:B------:R-:W-:Y:S01]  /*ffc0*/  LDSM.16.M88.4 R164, [R200+0x3800] ;  /* 0x00380000c8a4783b */ /* 0x000fe20000000200 */
[C---:B------:R-:W-:Y:S07]  /*ffd0*/  HMMA.16816.F32.BF16 R28, R152.reuse, R160, R28 ;  /* 0x000000a0981c723c */ /* 0x040fee000004181c */
[----:B------:R-:W-:Y:S01]  /*ffe0*/  LDSM.16.M88.4 R168, [R199+0x4000] ;  /* 0x00400000c7a8783b */ /* 0x000fe20000000200 */
[----:B------:R-:W-:Y:S07]  /*fff0*/  HMMA.16816.F32.BF16 R32, R152, R162, R32 ;  /* 0x000000a29820723c */ /* 0x000fee0000041820 */
[----:B------:R-:W-:Y:S01]  /*10000*/  LDSM.16.M88.4 R152, [R201+0x4000] ;  /* 0x00400000c998783b */ /* 0x000fe20000000200 */
[C---:B-1----:R-:W-:Y:S07]  /*10010*/  HMMA.16816.F32.BF16 R4, R172.reuse, R176, R4 ;  /* 0x000000b0ac04723c */ /* 0x042fee0000041804 */
[----:B------:R-:W1:Y:S01]  /*10020*/  LDSM.16.M88.4 R160, [R200+0x2000] ;  /* 0x00200000c8a0783b */ /* 0x000e620000000200 */
[C---:B------:R-:W-:Y:S07]  /*10030*/  HMMA.16816.F32.BF16 R8, R172.reuse, R178, R8 ;  /* 0x000000b2ac08723c */ /* 0x040fee0000041808 */
[----:B------:R-:W-:Y:S01]  /*10040*/  LDSM.16.M88.4 R176, [R186] ;  /* 0x00000000bab0783b */ /* 0x000fe20000000200 */
[C---:B--2---:R-:W-:Y:S08]  /*10050*/  HMMA.16816.F32.BF16 R12, R172.reuse, R144, R12 ;  /* 0x00000090ac0c723c */ /* 0x044ff0000004180c */
[C---:B------:R-:W-:Y:S01]  /*10060*/  HMMA.16816.F32.BF16 R16, R172.reuse, R146, R16 ;  /* 0x00000092ac10723c */ /* 0x040fe20000041810 */
[----:B------:R-:W2:Y:S07]  /*10070*/  LDSM.16.M88.4 R144, [R200+0x2800] ;  /* 0x00280000c890783b */ /* 0x000eae0000000200 */
[C---:B---3--:R-:W-:Y:S08]  /*10080*/  HMMA.16816.F32.BF16 R20, R172.reuse, R148, R20 ;  /* 0x00000094ac14723c */ /* 0x048ff00000041814 */
[C---:B------:R-:W-:Y:S01]  /*10090*/  HMMA.16816.F32.BF16 R24, R172.reuse, R150, R24 ;  /* 0x00000096ac18723c */ /* 0x040fe20000041818 */
[----:B------:R-:W3:Y:S07]  /*100a0*/  LDSM.16.M88.4 R148, [R200+0x3000] ;  /* 0x00300000c894783b */ /* 0x000eee0000000200 */
[C---:B----4-:R-:W-:Y:S08]  /*100b0*/  HMMA.16816.F32.BF16 R28, R172.reuse, R156, R28 ;  /* 0x0000009cac1c723c */ /* 0x050ff0000004181c */
[----:B------:R-:W-:Y:S01]  /*100c0*/  HMMA.16816.F32.BF16 R32, R172, R158, R32 ;  /* 0x0000009eac20723c */ /* 0x000fe20000041820 */
[----:B------:R-:W4:Y:S07]  /*100d0*/  LDSM.16.M88.4 R156, [R185] ;  /* 0x00000000b99c783b */ /* 0x000f2e0000000200 */
[C---:B-1----:R-:W-:Y:S01]  /*100e0*/  HMMA.16816.F32.BF16 R4, R152.reuse, R160, R4 ;  /* 0x000000a09804723c */ /* 0x042fe20000041804 */
[----:B------:R-:W-:Y:S07]  /*100f0*/  LDSM.16.M88.4 R172, [R195+0x4000] ;  /* 0x00400000c3ac783b */ /* 0x000fee0000000200 */
[C---:B------:R-:W-:Y:S01]  /*10100*/  HMMA.16816.F32.BF16 R8, R152.reuse, R162, R8 ;  /* 0x000000a29808723c */ /* 0x040fe20000041808 */
[----:B------:R-:W1:Y:S07]  /*10110*/  LDSM.16.M88.4 R160, [R184] ;  /* 0x00000000b8a0783b */ /* 0x000e6e0000000200 */
[C---:B--2---:R-:W-:Y:S08]  /*10120*/  HMMA.16816.F32.BF16 R12, R152.reuse, R144, R12 ;  /* 0x00000090980c723c */ /* 0x044ff0000004180c */
[C---:B------:R-:W-:Y:S01]  /*10130*/  HMMA.16816.F32.BF16 R16, R152.reuse, R146, R16 ;  /* 0x000000929810723c */ /* 0x040fe20000041810 */
[----:B------:R-:W2:Y:S07]  /*10140*/  LDSM.16.M88.4 R144, [R183] ;  /* 0x00000000b790783b */ /* 0x000eae0000000200 */
[C---:B---3--:R-:W-:Y:S08]  /*10150*/  HMMA.16816.F32.BF16 R20, R152.reuse, R148, R20 ;  /* 0x000000949814723c */ /* 0x048ff00000041814 */
[C---:B------:R-:W-:Y:S01]  /*10160*/  HMMA.16816.F32.BF16 R24, R152.reuse, R150, R24 ;  /* 0x000000969818723c */ /* 0x040fe20000041818 */
[----:B------:R-:W-:Y:S07]  /*10170*/  LDSM.16.M88.4 R148, [R197+0x4000] ;  /* 0x00400000c594783b */ /* 0x000fee0000000200 */
[C---:B------:R-:W-:Y:S08]  /*10180*/  HMMA.16816.F32.BF16 R28, R152.reuse, R164, R28 ;  /* 0x000000a4981c723c */ /* 0x040ff0000004181c */
[----:B------:R-:W-:Y:S01]  /*10190*/  HMMA.16816.F32.BF16 R32, R152, R166, R32 ;  /* 0x000000a69820723c */ /* 0x000fe20000041820 */
[----:B------:R-:W3:Y:S07]  /*101a0*/  LDSM.16.M88.4 R152, [R196+0x2000] ;  /* 0x00200000c498783b */ /* 0x000eee0000000200 */
[C---:B------:R-:W-:Y:S01]  /*101b0*/  HMMA.16816.F32.BF16 R4, R168.reuse, R176, R4 ;  /* 0x000000b0a804723c */ /* 0x040fe20000041804 */
[----:B------:R-:W-:Y:S07]  /*101c0*/  LDSM.16.M88.4 R164, [R196+0x3000] ;  /* 0x00300000c4a4783b */ /* 0x000fee0000000200 */
        /* <DEDUP_REMOVED lines=11> */
[C---:B---3--:R-:W-:Y:S01]  /*10280*/  HMMA.16816.F32.BF16 R4, R148.reuse, R152, R4 ;  /* 0x000000989404723c */ /* 0x048fe20000041804 */
[----:B------:R-:W3:Y:S07]  /*10290*/  LDSM.16.M88.4 R168, [R187+0x3000] ;  /* 0x00300000bba8783b */ /* 0x000eee0000000200 */
[C---:B------:R-:W-:Y:S01]  /*102a0*/  HMMA.16816.F32.BF16 R8, R148.reuse, R154, R8 ;  /* 0x0000009a9408723c */ /* 0x040fe20000041808 */
[----:B------:R-:W5:Y:S07]  /*102b0*/  LDSM.16.M88.4 R152, [R187+0x3800] ;  /* 0x00380000bb98783b */ /* 0x000f6e0000000200 */
[C---:B----4-:R-:W-:Y:S08]  /*102c0*/  HMMA.16816.F32.BF16 R12, R148.reuse, R156, R12 ;  /* 0x0000009c940c723c */ /* 0x050ff0000004180c */
[C---:B------:R-:W-:Y:S01]  /*102d0*/  HMMA.16816.F32.BF16 R16, R148.reuse, R158, R16 ;  /* 0x0000009e9410723c */ /* 0x040fe20000041810 */
[----:B------:R-:W-:Y:S07]  /*102e0*/  LDSM.16.M88.4 R156, [R200+0x4000] ;  /* 0x00400000c89c783b */ /* 0x000fee0000000200 */
[C---:B------:R-:W-:Y:S08]  /*102f0*/  HMMA.16816.F32.BF16 R20, R148.reuse, R164, R20 ;  /* 0x000000a49414723c */ /* 0x040ff00000041814 */
[C---:B------:R-:W-:Y:S01]  /*10300*/  HMMA.16816.F32.BF16 R24, R148.reuse, R166, R24 ;  /* 0x000000a69418723c */ /* 0x040fe20000041818 */
[----:B------:R-:W-:Y:S07]  /*10310*/  LDSM.16.M88.4 R164, [R200+0x5800] ;  /* 0x00580000c8a4783b */ /* 0x000fee0000000200 */
[C---:B-1----:R-:W-:Y:S08]  /*10320*/  HMMA.16816.F32.BF16 R28, R148.reuse, R160, R28 ;  /* 0x000000a0941c723c */ /* 0x042ff0000004181c */
[----:B------:R-:W-:Y:S01]  /*10330*/  HMMA.16816.F32.BF16 R32, R148, R162, R32 ;  /* 0x000000a29420723c */ /* 0x000fe20000041820 */
[----:B------:R-:W1:Y:S07]  /*10340*/  LDSM.16.M88.4 R148, [R201+0x8000] ;  /* 0x00800000c994783b */ /* 0x000e6e0000000200 */
[C---:B------:R-:W-:Y:S01]  /*10350*/  HMMA.16816.F32.BF16 R4, R172.reuse, R176, R4 ;  /* 0x000000b0ac04723c */ /* 0x040fe20000041804 */
[----:B------:R-:W-:Y:S07]  /*10360*/  LDSM.16.M88.4 R160, [R200+0x5000] ;  /* 0x00500000c8a0783b */ /* 0x000fee0000000200 */
[C---:B------:R-:W-:Y:S01]  /*10370*/  HMMA.16816.F32.BF16 R8, R172.reuse, R178, R8 ;  /* 0x000000b2ac08723c */ /* 0x040fe20000041808 */
[----:B------:R-:W-:Y:S07]  /*10380*/  LDSM.16.M88.4 R176, [R182] ;  /* 0x00000000b6b0783b */ /* 0x000fee0000000200 */
        /* <DEDUP_REMOVED lines=16> */
[C---:B------:R-:W-:Y:S08]  /*10490*/  HMMA.16816.F32.BF16 R20, R148.reuse, R160, R20 ;  /* 0x000000a09414723c */ /* 0x040ff00000041814 */
[C---:B------:R-:W-:Y:S01]  /*104a0*/  HMMA.16816.F32.BF16 R24, R148.reuse, R162, R24 ;  /* 0x000000a29418723c */ /* 0x040fe20000041818 */
[----:B------:R-:W-:Y:S07]  /*104b0*/  LDSM.16.M88.4 R160, [R196+0x4000] ;  /* 0x00400000c4a0783b */ /* 0x000fee0000000200 */
[C---:B------:R-:W-:Y:S08]  /*104c0*/  HMMA.16816.F32.BF16 R28, R148.reuse, R164, R28 ;  /* 0x000000a4941c723c */ /* 0x040ff0000004181c */
[----:B------:R-:W-:Y:S01]  /*104d0*/  HMMA.16816.F32.BF16 R32, R148, R166, R32 ;  /* 0x000000a69420723c */ /* 0x000fe20000041820 */
[----:B------:R-:W5:Y:S07]  /*104e0*/  LDSM.16.M88.4 R148, [R197+0x8000] ;  /* 0x00800000c594783b */ /* 0x000f6e0000000200 */
[C---:B---3--:R-:W-:Y:S01]  /*104f0*/  HMMA.16816.F32.BF16 R4, R168.reuse, R176, R4 ;  /* 0x000000b0a804723c */ /* 0x048fe20000041804 */
[----:B------:R-:W-:Y:S07]  /*10500*/  LDSM.16.M88.4 R164, [R196+0x5000] ;  /* 0x00500000c4a4783b */ /* 0x000fee0000000200 */
[C---:B------:R-:W-:Y:S01]  /*10510*/  HMMA.16816.F32.BF16 R8, R168.reuse, R178, R8 ;  /* 0x000000b2a808723c */ /* 0x040fe20000041808 */
[----:B------:R-:W-:Y:S07]  /*10520*/  LDSM.16.M88.4 R176, [R187+0x4000] ;  /* 0x00400000bbb0783b */ /* 0x000fee0000000200 */
[C---:B----4-:R-:W-:Y:S08]  /*10530*/  HMMA.16816.F32.BF16 R12, R168.reuse, R152, R12 ;  /* 0x00000098a80c723c */ /* 0x050ff0000004180c */
[C---:B------:R-:W-:Y:S01]  /*10540*/  HMMA.16816.F32.BF16 R16, R168.reuse, R154, R16 ;  /* 0x0000009aa810723c */ /* 0x040fe20000041810 */
[----:B------:R-:W3:Y:S07]  /*10550*/  LDSM.16.M88.4 R152, [R196+0x4800] ;  /* 0x00480000c498783b */ /* 0x000eee0000000200 */
[C---:B-1----:R-:W-:Y:S08]  /*10560*/  HMMA.16816.F32.BF16 R20, R168.reuse, R156, R20 ;  /* 0x0000009ca814723c */ /* 0x042ff00000041814 */
[C---:B------:R-:W-:Y:S01]  /*10570*/  HMMA.16816.F32.BF16 R24, R168.reuse, R158, R24 ;  /* 0x0000009ea818723c */ /* 0x040fe20000041818 */
[----:B------:R-:W1:Y:S07]  /*10580*/  LDSM.16.M88.4 R156, [R196+0x5800] ;  /* 0x00580000c49c783b */ /* 0x000e6e0000000200 */
[C---:B--2---:R-:W-:Y:S08]  /*10590*/  HMMA.16816.F32.BF16 R28, R168.reuse, R144, R28 ;  /* 0x00000090a81c723c */ /* 0x044ff0000004181c */
[----:B------:R-:W-:Y:S01]  /*105a0*/  HMMA.16816.F32.BF16 R32, R168, R146, R32 ;  /* 0x00000092a820723c */ /* 0x000fe20000041820 */
[----:B------:R-:W2:Y:S06]  /*105b0*/  LDL.64 R170, [R1+0x8] ;  /* 0x0000080001aa7983 */ /* 0x000eac0000100a00 */
[----:B------:R-:W4:Y:S01]  /*105c0*/  LDSM.16.M88.4 R144, [R187+0x4800] ;  /* 0x00480000bb90783b */ /* 0x000f220000000200 */
[C---:B-----5:R-:W-:Y:S08]  /*105d0*/  HMMA.16816.F32.BF16 R4, R148.reuse, R160, R4 ;  /* 0x000000a09404723c */ /* 0x060ff00000041804 */
[C---:B------:R-:W-:Y:S08]  /*105e0*/  HMMA.16816.F32.BF16 R8, R148.reuse, R162, R8 ;  /* 0x000000a29408723c */ /* 0x040ff00000041808 */
[C---:B---3--:R-:W-:Y:S08]  /*105f0*/  HMMA.16816.F32.BF16 R12, R148.reuse, R152, R12 ;  /* 0x00000098940c723c */ /* 0x048ff0000004180c */
[C---:B------:R-:W-:Y:S01]  /*10600*/  HMMA.16816.F32.BF16 R16, R148.reuse, R154, R16 ;  /* 0x0000009a9410723c */ /* 0x040fe20000041810 */
[----:B------:R-:W3:Y:S07]  /*10610*/  LDSM.16.M88.4 R152, [R187+0x5000] ;  /* 0x00500000bb98783b */ /* 0x000eee0000000200 */
[C---:B------:R-:W-:Y:S08]  /*10620*/  HMMA.16816.F32.BF16 R20, R148.reuse, R164, R20 ;  /* 0x000000a49414723c */ /* 0x040ff00000041814 */
[C---:B------:R-:W-:Y:S08]  /*10630*/  HMMA.16816.F32.BF16 R24, R148.reuse, R166, R24 ;  /* 0x000000a69418723c */ /* 0x040ff00000041818 */
[C---:B-1----:R-:W-:Y:S08]  /*10640*/  HMMA.16816.F32.BF16 R28, R148.reuse, R156, R28 ;  /* 0x0000009c941c723c */ /* 0x042ff0000004181c */
[----:B------:R-:W-:Y:S01]  /*10650*/  HMMA.16816.F32.BF16 R32, R148, R158, R32 ;  /* 0x0000009e9420723c */ /* 0x000fe20000041820 */
[----:B------:R-:W1:Y:S01]  /*10660*/  LDSM.16.M88.4 R148, [R187+0x5800] ;  /* 0x00580000bb94783b */ /* 0x000e620000000200 */
[----:B------:R-:W-:Y:S06]  /*10670*/  DEPBAR.LE SB0, 0x0 ;  /* 0x000080000000791a */ /* 0x000fec0000000000 */
[C---:B------:R-:W-:Y:S01]  /*10680*/  HMMA.16816.F32.BF16 R4, R172.reuse, R176, R4 ;  /* 0x000000b0ac04723c */ /* 0x040fe20000041804 */
[----:B------:R-:W-:Y:S07]  /*10690*/  BAR.SYNC.DEFER_BLOCKING 0x0 ;  /* 0x0000000000007b1d */ /* 0x000fee0000010000 */
[C---:B------:R-:W-:Y:S08]  /*106a0*/  HMMA.16816.F32.BF16 R8, R172.reuse, R178, R8 ;  /* 0x000000b2ac08723c */ /* 0x040ff00000041808 */
[C---:B----4-:R-:W-:Y:S08]  /*106b0*/  HMMA.16816.F32.BF16 R12, R172.reuse, R144, R12 ;  /* 0x00000090ac0c723c */ /* 0x050ff0000004180c */
[C---:B------:R-:W-:Y:S04]  /*106c0*/  HMMA.16816.F32.BF16 R16, R172.reuse, R146, R16 ;  /* 0x00000092ac10723c */ /* 0x040fe80000041810 */
[----:B------:R-:W-:Y:S02]  /*106d0*/  FMNMX.FTZ R3, R4, R2, !PT ;  /* 0x0000000204037209 */ /* 0x000fe40007810000 */
[----:B------:R-:W-:Y:S01]  /*106e0*/  FMNMX.FTZ R137, R6, R0, !PT ;  /* 0x0000000006897209 */ /* 0x000fe20007810000 */
[----:B------:R-:W-:Y:S01]  /*106f0*/  @P0 IMAD.WIDE.U32 R146, R250, c[0x0][0x1e0], RZ ;  /* 0x00007800fa920a25 */ /* 0x000fe200078e00ff */
[C---:B---3--:R-:W-:Y:S04]  /*10700*/  HMMA.16816.F32.BF16 R20, R172.reuse, R152, R20 ;  /* 0x00000098ac14723c */ /* 0x048fe80000041814 */
[----:B------:R-:W-:Y:S02]  /*10710*/  FMNMX.FTZ R3, R5, R3, !PT ;  /* 0x0000000305037209 */ /* 0x000fe40007810000 */
[----:B------:R-:W-:Y:S02]  /*10720*/  FMNMX.FTZ R137, R7, R137, !PT ;  /* 0x0000008907897209 */ /* 0x000fe40007810000 */
        /* <DEDUP_REMOVED lines=30> */
[----:B------:R-:W-:Y:S01]  /*10910*/  @P0 SHF.L.U32 R149, R146, 0x6, RZ ;  /* 0x0000000692950819 */ /* 0x000fe200000006ff */
[----:B------:R-:W1:Y:S01]  /*10920*/  SHFL.BFLY PT, R142, R145, 0x2, 0x1f ;  /* 0x0c401f00918e7f89 */ /* 0x000e6200000e0000 */
[----:B------:R-:W-:Y:S07]  /*10930*/  FMNMX.FTZ R137, R35, R3, !PT ;  /* 0x0000000323897209 */ /* 0x000fee0007810000 */
[----:B------:R-:W3:Y:S01]  /*10940*/  SHFL.BFLY PT, R3, R137, 0x2, 0x1f ;  /* 0x0c401f0089037f89 */ /* 0x000ee200000e0000 */
[----:B-1----:R-:W-:Y:S07]  /*10950*/  FMNMX.FTZ R145, R145, R142, !PT ;  /* 0x0000008e91917209 */ /* 0x002fee0007810000 */
[----:B------:R-:W1:Y:S01]  /*10960*/  SHFL.BFLY PT, R144, R145, 0x1, 0x1f ;  /* 0x0c201f0091907f89 */ /* 0x000e6200000e0000 */
[----:B---3--:R-:W-:Y:S07]  /*10970*/  FMNMX.FTZ R142, R137, R3, !PT ;  /* 0x00000003898e7209 */ /* 0x008fee0007810000 */
[----:B------:R-:W3:Y:S01]  /*10980*/  SHFL.BFLY PT, R3, R142, 0x1, 0x1f ;  /* 0x0c201f008e037f89 */ /* 0x000ee200000e0000 */
[----:B-1----:R-:W-:Y:S02]  /*10990*/  FMNMX.FTZ R137, R145, R144, !PT ;  /* 0x0000009091897209 */ /* 0x002fe40007810000 */
[----:B------:R-:W-:Y:S03]  /*109a0*/  @P0 SHF.R.S32.HI R144, RZ, 0x1f, R250 ;  /* 0x0000001fff900819 */ /* 0x000fe600000114fa */
[----:B------:R-:W-:Y:S02]  /*109b0*/  FMUL.FTZ R173, R137, c[0x0][0x2d0] ;  /* 0x0000b40089ad7a20 */ /* 0x000fe40000410000 */
[----:B------:R-:W-:Y:S01]  /*109c0*/  @P0 IMAD R144, R144, c[0x0][0x1e0], RZ ;  /* 0x0000780090900a24 */ /* 0x000fe200078e02ff */
[----:B---3--:R-:W-:Y:S01]  /*109d0*/  FMNMX.FTZ R3, R142, R3, !PT ;  /* 0x000000038e037209 */ /* 0x008fe20007810000 */
[--C-:B------:R-:W-:Y:S01]  /*109e0*/  FFMA.FTZ R142, R4, c[0x0][0x2d0], -R173.reuse ;  /* 0x0000b400048e7a23 */ /* 0x100fe200000108ad */
[----:B------:R-:W-:Y:S01]  /*109f0*/  @P0 MOV R4, c[0x0][0x1e4] ;  /* 0x0000790000040a02 */ /* 0x000fe20000000f00 */
[----:B------:R-:W-:Y:S02]  /*10a00*/  @P0 IMAD R144, R250, c[0x0][0x1e4], R144 ;  /* 0x00007900fa900a24 */ /* 0x000fe400078e0290 */
[--C-:B------:R-:W-:Y:S02]  /*10a10*/  FFMA.FTZ R164, R5, c[0x0][0x2d0], -R173.reuse ;  /* 0x0000b40005a47a23 */ /* 0x100fe400000108ad */
[----:B------:R-:W-:Y:S01]  /*10a20*/  FFMA.FTZ R165, R8, c[0x0][0x2d0], -R173 ;  /* 0x0000b40008a57a23 */ /* 0x000fe200000108ad */
[----:B------:R-:W-:Y:S01]  /*10a30*/  @P0 IADD3 R145, R147, R144, RZ ;  /* 0x0000009093910210 */ /* 0x000fe20007ffe0ff */
[----:B------:R-:W-:Y:S01]  /*10a40*/  FADD.FTZ R2, -R137, R2 ;  /* 0x0000000289027221 */ /* 0x000fe20000010100 */
[----:B------:R-:W-:Y:S01]  /*10a50*/  @P0 MOV R144, c[0x0][0x1e0] ;  /* 0x0000780000900a02 */ /* 0x000fe20000000f00 */
[----:B------:R-:W-:Y:S01]  /*10a60*/  FADD.FTZ R0, -R3, R0 ;  /* 0x0000000003007221 */ /* 0x000fe20000010100 */
[----:B------:R-:W-:Y:S01]  /*10a70*/  @P0 SHF.L.U64.HI R145, R146, 0x6, R145 ;  /* 0x0000000692910819 */ /* 0x000fe20000010291 */
[--C-:B------:R-:W-:Y:S01]  /*10a80*/  FFMA.FTZ R166, R9, c[0x0][0x2d0], -R173.reuse ;  /* 0x0000b40009a67a23 */ /* 0x100fe200000108ad */
[----:B------:R-:W-:Y:S01]  /*10a90*/  @P0 LEA R146, P1, R144, R149, 0x5 ;  /* 0x0000009590920211 */ /* 0x000fe200078228ff */
[----:B------:R-:W-:Y:S01]  /*10aa0*/  FMUL.FTZ R2, R2, c[0x0][0x2d0] ;  /* 0x0000b40002027a20 */ /* 0x000fe20000410000 */
[----:B------:R-:W-:Y:S01]  /*10ab0*/  MUFU.EX2 R142, R142 ;  /* 0x0000008e008e7308 */ /* 0x000fe20000000800 */
[----:B------:R-:W-:Y:S01]  /*10ac0*/  FMUL.FTZ R0, R0, c[0x0][0x2d0] ;  /* 0x0000b40000007a20 */ /* 0x000fe20000410000 */
[----:B------:R-:W-:Y:S01]  /*10ad0*/  @P0 LEA.HI.X R4, R144, R145, R4, 0x5, P1 ;  /* 0x0000009190040211 */ /* 0x000fe200008f2c04 */
[--C-:B------:R-:W-:Y:S02]  /*10ae0*/  FFMA.FTZ R172, R12, c[0x0][0x2d0], -R173.reuse ;  /* 0x0000b4000cac7a23 */ /* 0x100fe400000108ad */
[--C-:B------:R-:W-:Y:S02]  /*10af0*/  FFMA.FTZ R174, R13, c[0x0][0x2d0], -R173.reuse ;  /* 0x0000b4000dae7a23 */ /* 0x100fe400000108ad */
[--C-:B------:R-:W-:Y:S02]  /*10b00*/  FFMA.FTZ R177, R16, c[0x0][0x2d0], -R173.reuse ;  /* 0x0000b40010b17a23 */ /* 0x100fe400000108ad */
[----:B------:R-:W-:Y:S01]  /*10b10*/  FFMA.FTZ R178, R17, c[0x0][0x2d0], -R173 ;  /* 0x0000b40011b27a23 */ /* 0x000fe200000108ad */
[----:B------:R-:W1:Y:S10]  /*10b20*/  MUFU.EX2 R2, R2 ;  /* 0x0000000200027308 */ /* 0x000e740000000800 */
[----:B------:R-:W3:Y:S10]  /*10b30*/  MUFU.EX2 R0, R0 ;  /* 0x0000000000007308 */ /* 0x000ef40000000800 */
[----:B------:R-:W4:Y:S01]  /*10b40*/  MUFU.EX2 R164, R164 ;  /* 0x000000a400a47308 */ /* 0x000f220000000800 */
[C---:B-1----:R-:W-:Y:S02]  /*10b50*/  FMUL.FTZ R9, R2.reuse, R125 ;  /* 0x0000007d02097220 */ /* 0x042fe40000410000 */
[C---:B------:R-:W-:Y:S02]  /*10b60*/  FMUL.FTZ R36, R2.reuse, R36 ;  /* 0x0000002402247220 */ /* 0x040fe40000410000 */
[C---:B------:R-:W-:Y:S05]  /*10b70*/  FMUL.FTZ R37, R2.reuse, R37 ;  /* 0x0000002502257220 */ /* 0x040fea0000410000 */
[----:B------:R-:W-:Y:S01]  /*10b80*/  MUFU.EX2 R165, R165 ;  /* 0x000000a500a57308 */ /* 0x000fe20000000800 */
[----:B------:R-:W-:Y:S01]  /*10b90*/  FMUL.FTZ R40, R2, R40 ;  /* 0x0000002802287220 */ /* 0x000fe20000410000 */
[----:B--2---:R-:W-:Y:S01]  /*10ba0*/  @P0 IADD3 R148, P2, R149, R170, RZ ;  /* 0x000000aa95940210 */ /* 0x004fe20007f5e0ff */
[----:B------:R-:W-:Y:S01]  /*10bb0*/  FMUL.FTZ R171, R3, c[0x0][0x2d0] ;  /* 0x0000b40003ab7a20 */ /* 0x000fe20000410000 */
[----:B------:R-:W-:Y:S01]  /*10bc0*/  @P0 IADD3 R144, P1, R170, 0x40, RZ ;  /* 0x00000040aa900810 */ /* 0x000fe20007f3e0ff */
[----:B---3--:R-:W-:Y:S01]  /*10bd0*/  FMUL.FTZ R38, R0, R38 ;  /* 0x0000002600267220 */ /* 0x008fe20000410000 */
[----:B------:R-:W-:Y:S01]  /*10be0*/  @P0 LEA R152, P3, R148, c[0x0][0x1c8], 0x1 ;  /* 0x0000720094980a11 */ /* 0x000fe200078608ff */
[--C-:B------:R-:W-:Y:S01]  /*10bf0*/  FFMA.FTZ R168, R6, c[0x0][0x2d0], -R171.reuse ;  /* 0x0000b40006a87a23 */ /* 0x100fe200000108ab */
[----:B------:R-:W-:Y:S01]  /*10c00*/  @P0 IADD3.X R147, R145, R248, RZ, P2, !PT ;  /* 0x000000f891930210 */ /* 0x000fe200017fe4ff */
[--C-:B------:R-:W-:Y:S01]  /*10c10*/  FFMA.FTZ R167, R7, c[0x0][0x2d0], -R171.reuse ;  /* 0x0000b40007a77a23 */ /* 0x100fe200000108ab */
[C---:B------:R-:W-:Y:S01]  /*10c20*/  @P0 IADD3 R151, P4, R149.reuse, R144, RZ ;  /* 0x0000009095970210 */ /* 0x040fe20007f9e0ff */
[----:B------:R-:W-:Y:S01]  /*10c30*/  FFMA.FTZ R169, R10, c[0x0][0x2d0], -R171 ;  /* 0x0000b4000aa97a23 */ /* 0x000fe200000108ab */
[----:B------:R-:W-:Y:S01]  /*10c40*/  @P0 LEA.HI.X R153, R148, c[0x0][0x1cc], R147, 0x1, P3 ;  /* 0x0000730094990a11 */ /* 0x000fe200018f0c93 */
[----:B------:R-:W1:Y:S01]  /*10c50*/  MUFU.EX2 R166, R166 ;  /* 0x000000a600a67308 */ /* 0x000e620000000800 */
[----:B------:R-:W-:Y:S01]  /*10c60*/  @P0 IADD3 R147, P2, R170, 0x80, RZ ;  /* 0x00000080aa930810 */ /* 0x000fe20007f5e0ff */
[C---:B------:R-:W-:Y:S01]  /*10c70*/  FMUL.FTZ R6, R0.reuse, R130 ;  /* 0x0000008200067220 */ /* 0x040fe20000410000 */
[-C--:B------:R-:W-:Y:S01]  /*10c80*/  @P0 IADD3.X R148, RZ, R248.reuse, RZ, P1, !PT ;  /* 0x000000f8ff940210 */ /* 0x080fe20000ffe4ff */
[C---:B------:R-:W-:Y:S01]  /*10c90*/  FMUL.FTZ R7, R0.reuse, R131 ;  /* 0x0000008300077220 */ /* 0x040fe20000410000 */
[----:B------:R-:W-:Y:S01]  /*10ca0*/  @P0 IADD3.X R5, RZ, R248, RZ, P2, !PT ;  /* 0x000000f8ff050210 */ /* 0x000fe200017fe4ff */
[C---:B------:R-:W-:Y:S01]  /*10cb0*/  FMUL.FTZ R10, R0.reuse, R126 ;  /* 0x0000007e000a7220 */ /* 0x040fe20000410000 */
[----:B------:R-:W-:Y:S01]  /*10cc0*/  @P0 IADD3 R149, P2, R149, R147, RZ ;  /* 0x0000009395950210 */ /* 0x000fe20007f5e0ff */
[----:B------:R-:W-:Y:S01]  /*10cd0*/  FMUL.FTZ R39, R0, R39 ;  /* 0x0000002700277220 */ /* 0x000fe20000410000 */
[----:B------:R-:W-:Y:S01]  /*10ce0*/  @P0 LEA R156, P3, R151, c[0x0][0x1c8], 0x1 ;  /* 0x00007200979c0a11 */ /* 0x000fe200078608ff */
[----:B------:R-:W-:Y:S01]  /*10cf0*/  MUFU.EX2 R168, R168 ;  /* 0x000000a800a87308 */ /* 0x000fe20000000800 */
[----:B------:R-:W-:Y:S01]  /*10d00*/  @P0 LEA R154, P1, R149, c[0x0][0x1c8], 0x1 ;  /* 0x00007200959a0a11 */ /* 0x000fe200078208ff */
[----:B------:R-:W-:Y:S01]  /*10d10*/  FMUL.FTZ R41, R2, R41 ;  /* 0x0000002902297220 */ /* 0x000fe20000410000 */
[C---:B------:R-:W-:Y:S01]  /*10d20*/  @P0 IADD3.X R150, R145.reuse, R148, RZ, P4, !PT ;  /* 0x0000009491960210 */ /* 0x040fe200027fe4ff */
[C---:B------:R-:W-:Y:S01]  /*10d30*/  FMUL.FTZ R42, R0.reuse, R42 ;  /* 0x0000002a002a7220 */ /* 0x040fe20000410000 */
[----:B------:R-:W-:Y:S01]  /*10d40*/  @P0 IADD3.X R145, R145, R5, RZ, P2, !PT ;  /* 0x0000000591910210 */ /* 0x000fe200017fe4ff */
[----:B------:R-:W-:Y:S01]  /*10d50*/  FMUL.FTZ R43, R0, R43 ;  /* 0x0000002b002b7220 */ /* 0x000fe20000410000 */
[----:B------:R-:W-:Y:S01]  /*10d60*/  @P0 LEA.HI.X R157, R151, c[0x0][0x1cc], R150, 0x1, P3 ;  /* 0x00007300979d0a11 */ /* 0x000fe200018f0c96 */
[----:B------:R-:W-:Y:S01]  /*10d70*/  FMUL.FTZ R44, R2, R44 ;  /* 0x0000002c022c7220 */ /* 0x000fe20000410000 */
[----:B------:R-:W-:Y:S01]  /*10d80*/  @P0 IADD3 R144, P2, R146, R144, RZ ;  /* 0x0000009092900210 */ /* 0x000fe20007f5e0ff */
[----:B------:R-:W2:Y:S01]  /*10d90*/  MUFU.EX2 R167, R167 ;  /* 0x000000a700a77308 */ /* 0x000ea20000000800 */
[----:B------:R-:W-:Y:S01]  /*10da0*/  @P0 LEA.HI.X R155, R149, c[0x0][0x1cc], R145, 0x1, P1 ;  /* 0x00007300959b0a11 */ /* 0x000fe200008f0c91 */
[----:B------:R-:W-:Y:S01]  /*10db0*/  FMUL.FTZ R45, R2, R45 ;  /* 0x0000002d022d7220 */ /* 0x000fe20000410000 */
[C---:B------:R-:W-:Y:S01]  /*10dc0*/  @P0 IADD3 R8, P3, R146.reuse, R170, RZ ;  /* 0x000000aa92080210 */ /* 0x040fe20007f7e0ff */
[----:B------:R-:W-:Y:S01]  /*10dd0*/  FFMA.FTZ R170, R11, c[0x0][0x2d0], -R171 ;  /* 0x0000b4000baa7a23 */ /* 0x000fe200000108ab */
[----:B------:R-:W-:Y:S01]  /*10de0*/  @P0 IADD3 R146, P1, R146, R147, RZ ;  /* 0x0000009392920210 */ /* 0x000fe20007f3e0ff */
[----:B------:R-:W-:Y:S01]  /*10df0*/  FMUL.FTZ R11, R0, R127 ;  /* 0x0000007f000b7220 */ /* 0x000fe20000410000 */
[----:B------:R-:W-:Y:S01]  /*10e00*/  @P0 IADD3.X R148, R4, R148, RZ, P2, !PT ;  /* 0x0000009404940210 */ /* 0x000fe200017fe4ff */
[----:B------:R-:W-:Y:S01]  /*10e10*/  FMUL.FTZ R46, R0, R46 ;  /* 0x0000002e002e7220 */ /* 0x000fe20000410000 */
[C---:B------:R-:W-:Y:S01]  /*10e20*/  @P0 IADD3.X R5, R4.reuse, R5, RZ, P1, !PT ;  /* 0x0000000504050210 */ /* 0x040fe20000ffe4ff */
[----:B------:R-:W-:Y:S01]  /*10e30*/  MUFU.EX2 R169, R169 ;  /* 0x000000a900a97308 */ /* 0x000fe20000000800 */
[----:B------:R-:W-:Y:S01]  /*10e40*/  @P0 IADD3.X R4, R4, R248, RZ, P3, !PT ;  /* 0x000000f804040210 */ /* 0x000fe20001ffe4ff */
[----:B------:R-:W-:Y:S01]  /*10e50*/  FMUL.FTZ R47, R0, R47 ;  /* 0x0000002f002f7220 */ /* 0x000fe20000410000 */
[----:B------:R-:W-:Y:S01]  /*10e60*/  ISETP.GE.AND P3, PT, R246, c[0x0][0x1d4], PT ;  /* 0x00007500f6007a0c */ /* 0x000fe20003f66270 */
[----:B------:R-:W-:Y:S01]  /*10e70*/  FMUL.FTZ R12, R2, R120 ;  /* 0x00000078020c7220 */ /* 0x000fe20000410000 */
[----:B------:R-:W-:Y:S01]  /*10e80*/  @P0 LEA R150, P4, R8, c[0x0][0x1c8], 0x1 ;  /* 0x0000720008960a11 */ /* 0x000fe200078808ff */
[----:B------:R-:W-:Y:S01]  /*10e90*/  FMUL.FTZ R13, R2, R121 ;  /* 0x00000079020d7220 */ /* 0x000fe20000410000 */
[----:B------:R-:W-:Y:S01]  /*10ea0*/  @P0 LEA R160, P2, R144, c[0x0][0x1c8], 0x1 ;  /* 0x0000720090a00a11 */ /* 0x000fe200078408ff */
[----:B------:R-:W-:Y:S01]  /*10eb0*/  FMUL.FTZ R48, R2, R48 ;  /* 0x0000003002307220 */ /* 0x000fe20000410000 */
[----:B------:R-:W-:Y:S01]  /*10ec0*/  @P0 LEA.HI.X R151, R8, c[0x0][0x1cc], R4, 0x1, P4 ;  /* 0x0000730008970a11 */ /* 0x000fe200020f0c04 */
[----:B------:R-:W3:Y:S01]  /*10ed0*/  MUFU.EX2 R170, R170 ;  /* 0x000000aa00aa7308 */ /* 0x000ee20000000800 */
[----:B------:R-:W-:Y:S01]  /*10ee0*/  @P0 LEA.HI.X R161, R144, c[0x0][0x1cc], R148, 0x1, P2 ;  /* 0x0000730090a10a11 */ /* 0x000fe200010f0c94 */
[----:B------:R-:W-:Y:S01]  /*10ef0*/  FMUL.FTZ R4, R2, R128 ;  /* 0x0000008002047220 */ /* 0x000fe20000410000 */
[----:B------:R-:W-:Y:S01]  /*10f00*/  @P0 LEA R158, P1, R146, c[0x0][0x1c8], 0x1 ;  /* 0x00007200929e0a11 */ /* 0x000fe200078208ff */
[----:B------:R-:W-:Y:S01]  /*10f10*/  FMUL.FTZ R8, R2, R124 ;  /* 0x0000007c02087220 */ /* 0x000fe20000410000 */
[----:B----4-:R-:W-:Y:S01]  /*10f20*/  F2FP.BF16.PACK_AB R128, R164, R142 ;  /* 0x0000008ea480723e */ /* 0x010fe200000010ff */
[----:B------:R4:W-:Y:S01]  /*10f30*/  @P0 LDGSTS.E.BYPASS.LTC128B.128 [R217+0x6100], [R152.64], !P3 ;  /* 0x0610000098d90fae */ /* 0x0009e2000d901d46 */
[----:B------:R-:W-:Y:S01]  /*10f40*/  @P0 LEA.HI.X R159, R146, c[0x0][0x1cc], R5, 0x1, P1 ;  /* 0x00007300929f0a11 */ /* 0x000fe200008f0c05 */
[----:B------:R-:W-:Y:S01]  /*10f50*/  FMUL.FTZ R5, R2, R129 ;  /* 0x0000008102057220 */ /* 0x000fe20000410000 */
[----:B-1----:R-:W-:Y:S01]  /*10f60*/  F2FP.BF16.PACK_AB R130, R166, R165 ;  /* 0x000000a5a682723e */ /* 0x002fe200000010ff */
[----:B------:R-:W-:Y:S01]  /*10f70*/  FMUL.FTZ R49, R2, R49 ;  /* 0x0000003102317220 */ /* 0x000fe20000410000 */
[----:B--2---:R-:W-:Y:S01]  /*10f80*/  F2FP.BF16.PACK_AB R129, R167, R168 ;  /* 0x000000a8a781723e */ /* 0x004fe200000010ff */
[C---:B------:R-:W-:Y:S01]  /*10f90*/  FMUL.FTZ R50, R0.reuse, R50 ;  /* 0x0000003200327220 */ /* 0x040fe20000410000 */
[----:B------:R-:W-:Y:S01]  /*10fa0*/  MUFU.EX2 R172, R172 ;  /* 0x000000ac00ac7308 */ /* 0x000fe20000000800 */
[----:B------:R1:W-:Y:S01]  /*10fb0*/  @P0 LDGSTS.E.BYPASS.LTC128B.128 [R217+0x8100], [R156.64], !P6 ;  /* 0x081000009cd90fae */ /* 0x0003e2000f101d46 */
[----:B------:R-:W-:Y:S02]  /*10fc0*/  FMUL.FTZ R51, R0, R51 ;  /* 0x0000003300337220 */ /* 0x000fe40000410000 */
[C---:B------:R-:W-:Y:S02]  /*10fd0*/  FMUL.FTZ R52, R2.reuse, R52 ;  /* 0x0000003402347220 */ /* 0x040fe40000410000 */
[----:B------:R-:W-:Y:S02]  /*10fe0*/  FMUL.FTZ R53, R2, R53 ;  /* 0x0000003502357220 */ /* 0x000fe40000410000 */
[C---:B------:R-:W-:Y:S01]  /*10ff0*/  FMUL.FTZ R54, R0.reuse, R54 ;  /* 0x0000003600367220 */ /* 0x040fe20000410000 */
[----:B------:R4:W-:Y:S01]  /*11000*/  @P0 LDGSTS.E.BYPASS.LTC128B.128 [R217+0xa100], [R154.64], !P5 ;  /* 0x0a1000009ad90fae */ /* 0x0009e2000e901d46 */
[----:B------:R-:W-:Y:S01]  /*11010*/  FMUL.FTZ R55, R0, R55 ;  /* 0x0000003700377220 */ /* 0x000fe20000410000 */
[----:B---3--:R-:W-:Y:S01]  /*11020*/  F2FP.BF16.PACK_AB R131, R170, R169 ;  /* 0x000000a9aa83723e */ /* 0x008fe200000010ff */
[C---:B------:R-:W-:Y:S01]  /*11030*/  FMUL.FTZ R56, R2.reuse, R56 ;  /* 0x0000003802387220 */ /* 0x040fe20000410000 */
[----:B------:R-:W-:Y:S01]  /*11040*/  MUFU.EX2 R174, R174 ;  /* 0x000000ae00ae7308 */ /* 0x000fe20000000800 */
[----:B------:R-:W-:Y:S02]  /*11050*/  FMUL.FTZ R57, R2, R57 ;  /* 0x0000003902397220 */ /* 0x000fe40000410000 */
[C---:B------:R-:W-:Y:S01]  /*11060*/  FMUL.FTZ R58, R0.reuse, R58 ;  /* 0x0000003a003a7220 */ /* 0x040fe20000410000 */
[----:B------:R2:W-:Y:S01]  /*11070*/  @P0 LDGSTS.E.BYPASS.LTC128B.128 [R217+0x7100], [R150.64], !P3 ;  /* 0x0710000096d90fae */ /* 0x0005e2000d901d46 */
[----:B------:R-:W-:Y:S02]  /*11080*/  FMUL.FTZ R59, R0, R59 ;  /* 0x0000003b003b7220 */ /* 0x000fe40000410000 */
[C---:B------:R-:W-:Y:S02]  /*11090*/  FMUL.FTZ R60, R2.reuse, R60 ;  /* 0x0000003c023c7220 */ /* 0x040fe40000410000 */
[----:B------:R-:W-:Y:S01]  /*110a0*/  FMUL.FTZ R61, R2, R61 ;  /* 0x0000003d023d7220 */ /* 0x000fe20000410000 */
[----:B------:R-:W-:Y:S01]  /*110b0*/  MUFU.EX2 R177, R177 ;  /* 0x000000b100b17308 */ /* 0x000fe20000000800 */
[C---:B------:R-:W-:Y:S01]  /*110c0*/  FMUL.FTZ R62, R0.reuse, R62 ;  /* 0x0000003e003e7220 */ /* 0x040fe20000410000 */
[----:B------:R3:W-:Y:S01]  /*110d0*/  @P0 LDGSTS.E.BYPASS.LTC128B.128 [R217+0x9100], [R160.64], !P6 ;  /* 0x09100000a0d90fae */ /* 0x0007e2000f101d46 */
[----:B------:R-:W-:Y:S02]  /*110e0*/  FMUL.FTZ R63, R0, R63 ;  /* 0x0000003f003f7220 */ /* 0x000fe40000410000 */
[C---:B------:R-:W-:Y:S02]  /*110f0*/  FMUL.FTZ R64, R2.reuse, R64 ;  /* 0x0000004002407220 */ /* 0x040fe40000410000 */
        /* <DEDUP_REMOVED lines=8> */
[----:B------:R-:W5:Y:S01]  /*11180*/  LDSM.16.MT88.4 R144, [R194] ;  /* 0x00000000c290783b */ /* 0x000f620000004200 */
[----:B------:R-:W-:Y:S02]  /*11190*/  FMUL.FTZ R71, R0, R71 ;  /* 0x0000004700477220 */ /* 0x000fe40000410000 */
[C---:B------:R-:W-:Y:S02]  /*111a0*/  FMUL.FTZ R72, R2.reuse, R72 ;  /* 0x0000004802487220 */ /* 0x040fe40000410000 */
[----:B------:R-:W-:Y:S02]  /*111b0*/  FMUL.FTZ R73, R2, R73 ;  /* 0x0000004902497220 */ /* 0x000fe40000410000 */
[C---:B------:R-:W-:Y:S01]  /*111c0*/  FMUL.FTZ R74, R0.reuse, R74 ;  /* 0x0000004a004a7220 */ /* 0x040fe20000410000 */
[----:B--2---:R-:W2:Y:S01]  /*111d0*/  LDSM.16.MT88.4 R148, [R193] ;  /* 0x00000000c194783b */ /* 0x004ea20000004200 */
[----:B------:R-:W-:Y:S02]  /*111e0*/  FMUL.FTZ R75, R0, R75 ;  /* 0x0000004b004b7220 */ /* 0x000fe40000410000 */
[C---:B------:R-:W-:Y:S02]  /*111f0*/  FMUL.FTZ R76, R2.reuse, R76 ;  /* 0x0000004c024c7220 */ /* 0x040fe40000410000 */
[----:B------:R-:W-:Y:S02]  /*11200*/  FMUL.FTZ R77, R2, R77 ;  /* 0x0000004d024d7220 */ /* 0x000fe40000410000 */
[C---:B------:R-:W-:Y:S01]  /*11210*/  FMUL.FTZ R78, R0.reuse, R78 ;  /* 0x0000004e004e7220 */ /* 0x040fe20000410000 */
[----:B----4-:R-:W4:Y:S01]  /*11220*/  LDSM.16.MT88.4 R152, [R192] ;  /* 0x00000000c098783b */ /* 0x010f220000004200 */
[----:B------:R-:W-:Y:S02]  /*11230*/  FMUL.FTZ R79, R0, R79 ;  /* 0x0000004f004f7220 */ /* 0x000fe40000410000 */
[C---:B------:R-:W-:Y:S02]  /*11240*/  FMUL.FTZ R80, R2.reuse, R80 ;  /* 0x0000005002507220 */ /* 0x040fe40000410000 */
[----:B------:R-:W-:Y:S02]  /*11250*/  FMUL.FTZ R81, R2, R81 ;  /* 0x0000005102517220 */ /* 0x000fe40000410000 */
[C---:B------:R-:W-:Y:S01]  /*11260*/  FMUL.FTZ R82, R0.reuse, R82 ;  /* 0x0000005200527220 */ /* 0x040fe20000410000 */
[----:B------:R-:W3:Y:S01]  /*11270*/  LDSM.16.MT88.4 R124, [R191] ;  /* 0x00000000bf7c783b */ /* 0x000ee20000004200 */
[----:B------:R-:W-:Y:S02]  /*11280*/  FMUL.FTZ R83, R0, R83 ;  /* 0x0000005300537220 */ /* 0x000fe40000410000 */
[C---:B------:R-:W-:Y:S02]  /*11290*/  FMUL.FTZ R84, R2.reuse, R84 ;  /* 0x0000005402547220 */ /* 0x040fe40000410000 */
[----:B------:R-:W-:Y:S02]  /*112a0*/  FMUL.FTZ R85, R2, R85 ;  /* 0x0000005502557220 */ /* 0x000fe40000410000 */
[C---:B------:R-:W-:Y:S01]  /*112b0*/  FMUL.FTZ R86, R0.reuse, R86 ;  /* 0x0000005600567220 */ /* 0x040fe20000410000 */
[----:B-1----:R-:W-:Y:S01]  /*112c0*/  LDSM.16.MT88.4 R156, [R194+0x2800] ;  /* 0x00280000c29c783b */ /* 0x002fe20000004200 */
[----:B------:R-:W-:Y:S02]  /*112d0*/  FMUL.FTZ R87, R0, R87 ;  /* 0x0000005700577220 */ /* 0x000fe40000410000 */
[C---:B------:R-:W-:Y:S02]  /*112e0*/  FMUL.FTZ R88, R2.reuse, R88 ;  /* 0x0000005802587220 */ /* 0x040fe40000410000 */
[----:B------:R-:W-:Y:S02]  /*112f0*/  FMUL.FTZ R89, R2, R89 ;  /* 0x0000005902597220 */ /* 0x000fe40000410000 */
[C---:B------:R-:W-:Y:S01]  /*11300*/  FMUL.FTZ R90, R0.reuse, R90 ;  /* 0x0000005a005a7220 */ /* 0x040fe20000410000 */
[C---:B-----5:R-:W-:Y:S01]  /*11310*/  HMMA.16816.F32.BF16 R4, R128.reuse, R144, R4 ;  /* 0x000000908004723c */ /* 0x060fe20000041804 */
[----:B------:R-:W0:Y:S04]  /*11320*/  LDGDEPBAR ;  /* 0x00000000000079af */ /* 0x000e280000000000 */
[----:B------:R-:W-:Y:S02]  /*11330*/  FMUL.FTZ R91, R0, R91 ;  /* 0x0000005b005b7220 */ /* 0x000fe40000410000 */
[C---:B------:R-:W-:Y:S01]  /*11340*/  FMUL.FTZ R92, R2.reuse, R92 ;  /* 0x0000005c025c7220 */ /* 0x040fe20000410000 */
        /* <DEDUP_REMOVED lines=11> */
[C---:B----4-:R-:W-:Y:S04]  /*11400*/  HMMA.16816.F32.BF16 R44, R128.reuse, R152, R44 ;  /* 0x00000098802c723c */ /* 0x050fe8000004182c */
[----:B------:R-:W-:Y:S02]  /*11410*/  FMUL.FTZ R99, R0, R99 ;  /* 0x0000006300637220 */ /* 0x000fe40000410000 */
[--C-:B------:R-:W-:Y:S02]  /*11420*/  FFMA.FTZ R175, R14, c[0x0][0x2d0], -R171.reuse ;  /* 0x0000b4000eaf7a23 */ /* 0x100fe400000108ab */
[C---:B------:R-:W-:Y:S01]  /*11430*/  HMMA.16816.F32.BF16 R48, R128.reuse, R154, R48 ;  /* 0x0000009a8030723c */ /* 0x040fe20000041830 */
[----:B------:R-:W-:Y:S03]  /*11440*/  LDSM.16.MT88.4 R152, [R191+0x800] ;  /* 0x00080000bf98783b */ /* 0x000fe60000004200 */
[C---:B------:R-:W-:Y:S01]  /*11450*/  FMUL.FTZ R14, R0.reuse, R122 ;  /* 0x0000007a000e7220 */ /* 0x040fe20000410000 */
[----:B------:R-:W-:Y:S01]  /*11460*/  MUFU.EX2 R175, R175 ;  /* 0x000000af00af7308 */ /* 0x000fe20000000800 */
[--C-:B------:R-:W-:Y:S02]  /*11470*/  FFMA.FTZ R176, R15, c[0x0][0x2d0], -R171.reuse ;  /* 0x0000b4000fb07a23 */ /* 0x100fe400000108ab */
[C---:B---3--:R-:W-:Y:S04]  /*11480*/  HMMA.16816.F32.BF16 R52, R128.reuse, R124, R52 ;  /* 0x0000007c8034723c */ /* 0x048fe80000041834 */
[----:B------:R-:W-:Y:S02]  /*11490*/  FMUL.FTZ R15, R0, R123 ;  /* 0x0000007b000f7220 */ /* 0x000fe40000410000 */
[----:B------:R-:W-:Y:S01]  /*114a0*/  LDSM.16.MT88.4 R120, [R191+0x4000] ;  /* 0x00400000bf78783b */ /* 0x000fe20000004200 */
[--C-:B------:R-:W-:Y:S01]  /*114b0*/  FFMA.FTZ R19, R19, c[0x0][0x2d0], -R171.reuse ;  /* 0x0000b40013137a23 */ /* 0x100fe200000108ab */
[C---:B------:R-:W-:Y:S01]  /*114c0*/  HMMA.16816.F32.BF16 R56, R128.reuse, R126, R56 ;  /* 0x0000007e8038723c */ /* 0x040fe20000041838 */
[----:B------:R-:W-:Y:S03]  /*114d0*/  MUFU.EX2 R176, R176 ;  /* 0x000000b000b07308 */ /* 0x000fe60000000800 */
[C---:B------:R-:W-:Y:S02]  /*114e0*/  FMUL.FTZ R100, R2.reuse, R100 ;  /* 0x0000006402647220 */ /* 0x040fe40000410000 */
[----:B------:R-:W3:Y:S01]  /*114f0*/  LDSM.16.MT88.4 R124, [R192+0x2000] ;  /* 0x00200000c07c783b */ /* 0x000ee20000004200 */
[----:B------:R-:W-:Y:S01]  /*11500*/  FMUL.FTZ R101, R2, R101 ;  /* 0x0000006502657220 */ /* 0x000fe20000410000 */
[C---:B-1----:R-:W-:Y:S03]  /*11510*/  HMMA.16816.F32.BF16 R60, R128.reuse, R144, R60 ;  /* 0x00000090803c723c */ /* 0x042fe6000004183c */
[----:B------:R-:W1:Y:S01]  /*11520*/  MUFU.EX2 R162, R19 ;  /* 0x0000001300a27308 */ /* 0x000e620000000800 */
[C---:B------:R-:W-:Y:S02]  /*11530*/  FMUL.FTZ R102, R0.reuse, R102 ;  /* 0x0000006600667220 */ /* 0x040fe40000410000 */
[----:B------:R-:W-:Y:S02]  /*11540*/  FMUL.FTZ R103, R0, R103 ;  /* 0x0000006700677220 */ /* 0x000fe40000410000 */
[C---:B------:R-:W-:Y:S01]  /*11550*/  HMMA.16816.F32.BF16 R64, R128.reuse, R146, R64 ;  /* 0x000000928040723c */ /* 0x040fe20000041840 */
[----:B------:R-:W4:Y:S03]  /*11560*/  LDSM.16.MT88.4 R144, [R191+0x2000] ;  /* 0x00200000bf90783b */ /* 0x000f260000004200 */
[C---:B------:R-:W-:Y:S02]  /*11570*/  FMUL.FTZ R104, R2.reuse, R104 ;  /* 0x0000006802687220 */ /* 0x040fe40000410000 */
[----:B------:R-:W-:Y:S02]  /*11580*/  FMUL.FTZ R105, R2, R105 ;  /* 0x0000006902697220 */ /* 0x000fe40000410000 */
[C---:B--2---:R-:W-:Y:S04]  /*11590*/  HMMA.16816.F32.BF16 R68, R128.reuse, R148, R68 ;  /* 0x000000948044723c */ /* 0x044fe80000041844 */
[C---:B------:R-:W-:Y:S02]  /*115a0*/  FMUL.FTZ R106, R0.reuse, R106 ;  /* 0x0000006a006a7220 */ /* 0x040fe40000410000 */
[----:B------:R-:W-:Y:S02]  /*115b0*/  FMUL.FTZ R107, R0, R107 ;  /* 0x0000006b006b7220 */ /* 0x000fe40000410000 */
[C---:B------:R-:W-:Y:S01]  /*115c0*/  HMMA.16816.F32.BF16 R72, R128.reuse, R150, R72 ;  /* 0x000000968048723c */ /* 0x040fe20000041848 */
[----:B------:R-:W2:Y:S03]  /*115d0*/  LDSM.16.MT88.4 R148, [R194+0x4000] ;  /* 0x00400000c294783b */ /* 0x000ea60000004200 */
[C---:B------:R-:W-:Y:S02]  /*115e0*/  FMUL.FTZ R108, R2.reuse, R108 ;  /* 0x0000006c026c7220 */ /* 0x040fe40000410000 */
[----:B------:R-:W-:Y:S02]  /*115f0*/  FMUL.FTZ R109, R2, R109 ;  /* 0x0000006d026d7220 */ /* 0x000fe40000410000 */
[C---:B------:R-:W-:Y:S04]  /*11600*/  FMUL.FTZ R110, R0.reuse, R110 ;  /* 0x0000006e006e7220 */ /* 0x040fe80000410000 */
[----:B------:R-:W-:Y:S01]  /*11610*/  FMUL.FTZ R111, R0, R111 ;  /* 0x0000006f006f7220 */ /* 0x000fe20000410000 */
[C---:B---3--:R-:W-:Y:S03]  /*11620*/  HMMA.16816.F32.BF16 R76, R128.reuse, R124, R76 ;  /* 0x0000007c804c723c */ /* 0x048fe6000004184c */
[----:B------:R-:W-:Y:S02]  /*11630*/  FFMA.FTZ R179, R18, c[0x0][0x2d0], -R171 ;  /* 0x0000b40012b37a23 */ /* 0x000fe400000108ab */
[C---:B------:R-:W-:Y:S01]  /*11640*/  FMUL.FTZ R16, R2.reuse, R116 ;  /* 0x0000007402107220 */ /* 0x040fe20000410000 */
[----:B-1----:R-:W-:Y:S01]  /*11650*/  MOV R116, R162 ;  /* 0x000000a200747202 */ /* 0x002fe20000000f00 */
[----:B------:R-:W-:Y:S01]  /*11660*/  FMUL.FTZ R17, R2, R117 ;  /* 0x0000007502117220 */ /* 0x000fe20000410000 */
[C---:B------:R-:W-:Y:S01]  /*11670*/  HMMA.16816.F32.BF16 R80, R128.reuse, R126, R80 ;  /* 0x0000007e8050723c */ /* 0x040fe20000041850 */
[----:B------:R-:W1:Y:S01]  /*11680*/  LDSM.16.MT88.4 R124, [R193+0x4000] ;  /* 0x00400000c17c783b */ /* 0x000e620000004200 */
[----:B------:R-:W3:Y:S02]  /*11690*/  MUFU.EX2 R179, R179 ;  /* 0x000000b300b37308 */ /* 0x000ee40000000800 */
[----:B------:R-:W-:Y:S01]  /*116a0*/  F2FP.BF16.PACK_AB R117, R176, R175 ;  /* 0x000000afb075723e */ /* 0x000fe200000010ff */
[----:B------:R-:W-:Y:S01]  /*116b0*/  FMUL.FTZ R18, R0, R118 ;  /* 0x0000007600127220 */ /* 0x000fe20000410000 */
[----:B------:R-:W-:Y:S01]  /*116c0*/  F2FP.BF16.PACK_AB R118, R178, R177 ;  /* 0x000000b1b276723e */ /* 0x000fe200000010ff */
[----:B------:R-:W-:Y:S01]  /*116d0*/  FMUL.FTZ R19, R0, R119 ;  /* 0x0000007700137220 */ /* 0x000fe20000410000 */
[C---:B----4-:R-:W-:Y:S01]  /*116e0*/  HMMA.16816.F32.BF16 R84, R128.reuse, R144, R84 ;  /* 0x000000908054723c */ /* 0x050fe20000041854 */
[----:B------:R-:W-:Y:S03]  /*116f0*/  LDSM.16.MT88.4 R160, [R193+0x2800] ;  /* 0x00280000c1a0783b */ /* 0x000fe60000004200 */
[C---:B------:R-:W-:Y:S02]  /*11700*/  FMUL.FTZ R112, R2.reuse, R112 ;  /* 0x0000007002707220 */ /* 0x040fe40000410000 */
[----:B------:R-:W-:Y:S02]  /*11710*/  FMUL.FTZ R113, R2, R113 ;  /* 0x0000007102717220 */ /* 0x000fe40000410000 */
[C---:B------:R-:W-:Y:S01]  /*11720*/  HMMA.16816.F32.BF16 R88, R128.reuse, R146, R88 ;  /* 0x000000928058723c */ /* 0x040fe20000041858 */
[----:B------:R-:W4:Y:S03]  /*11730*/  LDSM.16.MT88.4 R144, [R192+0x4000] ;  /* 0x00400000c090783b */ /* 0x000f260000004200 */
[C---:B------:R-:W-:Y:S02]  /*11740*/  FMUL.FTZ R114, R0.reuse, R114 ;  /* 0x0000007200727220 */ /* 0x040fe40000410000 */
[----:B------:R-:W-:Y:S02]  /*11750*/  FMUL.FTZ R115, R0, R115 ;  /* 0x0000007300737220 */ /* 0x000fe40000410000 */
[C---:B--2---:R-:W-:Y:S04]  /*11760*/  HMMA.16816.F32.BF16 R92, R128.reuse, R148, R92 ;  /* 0x00000094805c723c */ /* 0x044fe8000004185c */
[----:B------:R-:W-:Y:S01]  /*11770*/  FFMA.FTZ R142, R2, R252, R142 ;  /* 0x000000fc028e7223 */ /* 0x000fe2000001008e */
[----:B------:R-:W-:Y:S01]  /*11780*/  MOV R2, R137 ;  /* 0x0000008900027202 */ /* 0x000fe20000000f00 */
[----:B------:R-:W-:Y:S02]  /*11790*/  FFMA.FTZ R168, R0, R251, R168 ;  /* 0x000000fb00a87223 */ /* 0x000fe400000100a8 */
[C---:B------:R-:W-:Y:S01]  /*117a0*/  HMMA.16816.F32.BF16 R96, R128.reuse, R150, R96 ;  /* 0x000000968060723c */ /* 0x040fe20000041860 */
[----:B------:R-:W-:Y:S03]  /*117b0*/  LDSM.16.MT88.4 R148, [R192+0x800] ;  /* 0x00080000c094783b */ /* 0x000fe60000004200 */
        /* <DEDUP_REMOVED lines=12> */
[----:B------:R-:W-:Y:S04]  /*11880*/  FADD.FTZ R176, R176, R170 ;  /* 0x000000aab0b07221 */ /* 0x000fe80000010000 */
[C---:B------:R-:W-:Y:S01]  /*11890*/  HMMA.16816.F32.BF16 R108, R128.reuse, R146, R108 ;  /* 0x00000092806c723c */ /* 0x040fe2000004186c */
[----:B------:R-:W2:Y:S03]  /*118a0*/  LDSM.16.MT88.4 R144, [R193+0x800] ;  /* 0x00080000c190783b */ /* 0x000ea60000004200 */
[----:B---3--:R-:W-:Y:S04]  /*118b0*/  FADD.FTZ R0, R179, R176 ;  /* 0x000000b0b3007221 */ /* 0x008fe80000010000 */
[C---:B------:R-:W-:Y:S08]  /*118c0*/  HMMA.16816.F32.BF16 R16, R128.reuse, R120, R16 ;  /* 0x000000788010723c */ /* 0x040ff00000041810 */
[----:B------:R-:W-:Y:S01]  /*118d0*/  HMMA.16816.F32.BF16 R112, R128, R122, R112 ;  /* 0x0000007a8070723c */ /* 0x000fe20000041870 */
[----:B------:R-:W3:Y:S06]  /*118e0*/  LDSM.16.MT88.4 R120, [R192+0x2800] ;  /* 0x00280000c078783b */ /* 0x000eec0000004200 */
[----:B------:R-:W-:Y:S02]  /*118f0*/  MOV R131, R116 ;  /* 0x0000007400837202 */ /* 0x000fe40000000f00 */
[C---:B------:R-:W-:Y:S03]  /*11900*/  F2FP.BF16.PACK_AB R116, R174.reuse, R172 ;  /* 0x000000acae74723e */ /* 0x040fe600000010ff */
[----:B------:R-:W-:Y:S01]  /*11910*/  F2FP.BF16.PACK_AB R119, R131, R179 ;  /* 0x000000b38377723e */ /* 0x000fe200000010ff */
[----:B------:R-:W-:Y:S04]  /*11920*/  FADD.FTZ R174, R174, R166 ;  /* 0x000000a6aeae7221 */ /* 0x000fe80000010000 */
[----:B------:R-:W-:Y:S02]  /*11930*/  FADD.FTZ R174, R177, R174 ;  /* 0x000000aeb1ae7221 */ /* 0x000fe40000010000 */
[C---:B-1----:R-:W-:Y:S05]  /*11940*/  HMMA.16816.F32.BF16 R4, R116.reuse, R124, R4 ;  /* 0x0000007c7404723c */ /* 0x042fea0000041804 */
[----:B------:R-:W-:Y:S03]  /*11950*/  FADD.FTZ R178, R178, R174 ;  /* 0x000000aeb2b27221 */ /* 0x000fe60000010000 */
[C---:B------:R-:W-:Y:S01]  /*11960*/  HMMA.16816.F32.BF16 R8, R116.reuse, R126, R8 ;  /* 0x0000007e7408723c */ /* 0x040fe20000041808 */
[----:B------:R-:W1:Y:S07]  /*11970*/  LDSM.16.MT88.4 R124, [R191+0x2800] ;  /* 0x00280000bf7c783b */ /* 0x000e6e0000004200 */
[C---:B--2---:R-:W-:Y:S08]  /*11980*/  HMMA.16816.F32.BF16 R36, R116.reuse, R144, R36 ;  /* 0x000000907424723c */ /* 0x044ff00000041824 */
[C---:B------:R-:W-:Y:S01]  /*11990*/  HMMA.16816.F32.BF16 R40, R116.reuse, R146, R40 ;  /* 0x000000927428723c */ /* 0x040fe20000041828 */
[----:B------:R-:W-:Y:S07]  /*119a0*/  LDSM.16.MT88.4 R144, [R193+0x4800] ;  /* 0x00480000c190783b */ /* 0x000fee0000004200 */
[C---:B------:R-:W-:Y:S08]  /*119b0*/  HMMA.16816.F32.BF16 R44, R116.reuse, R148, R44 ;  /* 0x00000094742c723c */ /* 0x040ff0000004182c */
[C---:B------:R-:W-:Y:S01]  /*119c0*/  HMMA.16816.F32.BF16 R48, R116.reuse, R150, R48 ;  /* 0x000000967430723c */ /* 0x040fe20000041830 */
[----:B------:R-:W-:Y:S07]  /*119d0*/  LDSM.16.MT88.4 R148, [R192+0x1000] ;  /* 0x00100000c094783b */ /* 0x000fee0000004200 */
[C---:B------:R-:W-:Y:S07]  /*119e0*/  HMMA.16816.F32.BF16 R52, R116.reuse, R152, R52 ;  /* 0x000000987434723c */ /* 0x040fee0000041834 */
[--C-:B------:R-:W-:Y:S01]  /*119f0*/  FFMA.FTZ R152, R20, c[0x0][0x2d0], -R173.reuse ;  /* 0x0000b40014987a23 */ /* 0x100fe200000108ad */
[C---:B------:R-:W-:Y:S04]  /*11a00*/  HMMA.16816.F32.BF16 R56, R116.reuse, R154, R56 ;  /* 0x0000009a7438723c */ /* 0x040fe80000041838 */
[----:B------:R-:W-:Y:S01]  /*11a10*/  FFMA.FTZ R153, R21, c[0x0][0x2d0], -R173 ;  /* 0x0000b40015997a23 */ /* 0x000fe200000108ad */
[----:B------:R-:W2:Y:S02]  /*11a20*/  MUFU.EX2 R152, R152 ;  /* 0x0000009800987308 */ /* 0x000ea40000000800 */
[--C-:B------:R-:W-:Y:S01]  /*11a30*/  FFMA.FTZ R154, R22, c[0x0][0x2d0], -R171.reuse ;  /* 0x0000b400169a7a23 */ /* 0x100fe200000108ab */
[C---:B------:R-:W-:Y:S04]  /*11a40*/  HMMA.16816.F32.BF16 R60, R116.reuse, R156, R60 ;  /* 0x0000009c743c723c */ /* 0x040fe8000004183c */
[----:B------:R-:W-:Y:S02]  /*11a50*/  FFMA.FTZ R155, R23, c[0x0][0x2d0], -R171 ;  /* 0x0000b400179b7a23 */ /* 0x000fe400000108ab */
[----:B------:R-:W-:Y:S01]  /*11a60*/  LDSM.16.MT88.4 R20, [R192+0x4800] ;  /* 0x00480000c014783b */ /* 0x000fe20000004200 */
[--C-:B------:R-:W-:Y:S01]  /*11a70*/  FFMA.FTZ R156, R24, c[0x0][0x2d0], -R173.reuse ;  /* 0x0000b400189c7a23 */ /* 0x100fe200000108ad */
[C---:B------:R-:W-:Y:S01]  /*11a80*/  HMMA.16816.F32.BF16 R64, R116.reuse, R158, R64 ;  /* 0x0000009e7440723c */ /* 0x040fe20000041840 */
[----:B------:R-:W-:Y:S03]  /*11a90*/  MUFU.EX2 R153, R153 ;  /* 0x0000009900997308 */ /* 0x000fe60000000800 */
[----:B------:R-:W-:Y:S03]  /*11aa0*/  FFMA.FTZ R157, R25, c[0x0][0x2d0], -R173 ;  /* 0x0000b400199d7a23 */ /* 0x000fe600000108ad */
[--C-:B------:R-:W-:Y:S01]  /*11ab0*/  FFMA.FTZ R158, R26, c[0x0][0x2d0], -R171.reuse ;  /* 0x0000b4001a9e7a23 */ /* 0x100fe200000108ab */
[C---:B------:R-:W-:Y:S03]  /*11ac0*/  HMMA.16816.F32.BF16 R68, R116.reuse, R160, R68 ;  /* 0x000000a07444723c */ /* 0x040fe60000041844 */
[----:B------:R-:W4:Y:S01]  /*11ad0*/  MUFU.EX2 R154, R154 ;  /* 0x0000009a009a7308 */ /* 0x000f220000000800 */
[----:B------:R-:W-:Y:S02]  /*11ae0*/  FFMA.FTZ R159, R27, c[0x0][0x2d0], -R171 ;  /* 0x0000b4001b9f7a23 */ /* 0x000fe400000108ab */
[----:B------:R-:W-:Y:S01]  /*11af0*/  LDSM.16.MT88.4 R24, [R191+0x1000] ;  /* 0x00100000bf18783b */ /* 0x000fe20000004200 */
[----:B------:R-:W-:Y:S01]  /*11b00*/  MOV R161, R131 ;  /* 0x0000008300a17202 */ /* 0x000fe20000000f00 */
[C---:B------:R-:W-:Y:S04]  /*11b10*/  HMMA.16816.F32.BF16 R72, R116.reuse, R162, R72 ;  /* 0x000000a27448723c */ /* 0x040fe80000041848 */
[----:B------:R-:W-:Y:S01]  /*11b20*/  FADD.FTZ R0, R161, R0 ;  /* 0x00000000a1007221 */ /* 0x000fe20000010000 */
[----:B------:R-:W5:Y:S01]  /*11b30*/  MUFU.EX2 R155, R155 ;  /* 0x0000009b009b7308 */ /* 0x000f620000000800 */
[----:B------:R-:W5:Y:S01]  /*11b40*/  LDSM.16.MT88.4 R128, [R194+0x4800] ;  /* 0x00480000c280783b */ /* 0x000f620000004200 */
[----:B--2---:R-:W-:Y:S01]  /*11b50*/  FADD.FTZ R178, R152, R178 ;  /* 0x000000b298b27221 */ /* 0x004fe20000010000 */
[C---:B---3--:R-:W-:Y:S07]  /*11b60*/  HMMA.16816.F32.BF16 R76, R116.reuse, R120, R76 ;  /* 0x00000078744c723c */ /* 0x048fee000004184c */
[----:B------:R-:W-:Y:S01]  /*11b70*/  MUFU.EX2 R156, R156 ;  /* 0x0000009c009c7308 */ /* 0x000fe20000000800 */
[C---:B------:R-:W-:Y:S01]  /*11b80*/  HMMA.16816.F32.BF16 R80, R116.reuse, R122, R80 ;  /* 0x0000007a7450723c */ /* 0x040fe20000041850 */
[----:B------:R-:W2:Y:S03]  /*11b90*/  LDSM.16.MT88.4 R120, [R191+0x4800] ;  /* 0x00480000bf78783b */ /* 0x000ea60000004200 */
[----:B----4-:R-:W-:Y:S04]  /*11ba0*/  FADD.FTZ R0, R154, R0 ;  /* 0x000000009a007221 */ /* 0x010fe80000010000 */
[C---:B-1----:R-:W-:Y:S01]  /*11bb0*/  HMMA.16816.F32.BF16 R84, R116.reuse, R124, R84 ;  /* 0x0000007c7454723c */ /* 0x042fe20000041854 */
[----:B------:R-:W1:Y:S07]  /*11bc0*/  MUFU.EX2 R157, R157 ;  /* 0x0000009d009d7308 */ /* 0x000e6e0000000800 */
[C---:B------:R-:W-:Y:S01]  /*11bd0*/  HMMA.16816.F32.BF16 R88, R116.reuse, R126, R88 ;  /* 0x0000007e7458723c */ /* 0x040fe20000041858 */
[----:B------:R-:W3:Y:S02]  /*11be0*/  LDSM.16.MT88.4 R124, [R194+0x1000] ;  /* 0x00100000c27c783b */ /* 0x000ee40000004200 */
[----:B------:R-:W-:Y:S10]  /*11bf0*/  MUFU.EX2 R158, R158 ;  /* 0x0000009e009e7308 */ /* 0x000ff40000000800 */
[----:B------:R-:W4:Y:S01]  /*11c00*/  MUFU.EX2 R159, R159 ;  /* 0x0000009f009f7308 */ /* 0x000f220000000800 */
[C---:B-----5:R-:W-:Y:S08]  /*11c10*/  HMMA.16816.F32.BF16 R92, R116.reuse, R128, R92 ;  /* 0x00000080745c723c */ /* 0x060ff0000004185c */
[C---:B------:R-:W-:Y:S01]  /*11c20*/  HMMA.16816.F32.BF16 R96, R116.reuse, R130, R96 ;  /* 0x000000827460723c */ /* 0x040fe20000041860 */
[----:B------:R-:W5:Y:S07]  /*11c30*/  LDSM.16.MT88.4 R128, [R193+0x1000] ;  /* 0x00100000c180783b */ /* 0x000f6e0000004200 */
[C---:B------:R-:W-:Y:S08]  /*11c40*/  HMMA.16816.F32.BF16 R12, R116.reuse, R144, R12 ;  /* 0x00000090740c723c */ /* 0x040ff0000004180c */
[C---:B------:R-:W-:Y:S01]  /*11c50*/  HMMA.16816.F32.BF16 R100, R116.reuse, R146, R100 ;  /* 0x000000927464723c */ /* 0x040fe20000041864 */
[----:B------:R-:W5:Y:S07]  /*11c60*/  LDSM.16.MT88.4 R144, [R194+0x3000] ;  /* 0x00300000c290783b */ /* 0x000f6e0000004200 */
[C---:B------:R-:W-:Y:S07]  /*11c70*/  HMMA.16816.F32.BF16 R104, R116.reuse, R20, R104 ;  /* 0x000000147468723c */ /* 0x040fee0000041868 */
[----:B------:R-:W-:Y:S01]  /*11c80*/  F2FP.BF16.PACK_AB R20, R153, R152 ;  /* 0x000000989914723e */ /* 0x000fe200000010ff */
[C---:B------:R-:W-:Y:S04]  /*11c90*/  HMMA.16816.F32.BF16 R108, R116.reuse, R22, R108 ;  /* 0x00000016746c723c */ /* 0x040fe8000004186c */
[----:B------:R-:W-:Y:S01]  /*11ca0*/  F2FP.BF16.PACK_AB R21, R155, R154 ;  /* 0x0000009a9b15723e */ /* 0x000fe200000010ff */
[----:B------:R-:W-:Y:S02]  /*11cb0*/  FADD.FTZ R153, R153, R178 ;  /* 0x000000b299997221 */ /* 0x000fe40000010000 */
[----:B-1----:R-:W-:Y:S01]  /*11cc0*/  F2FP.BF16.PACK_AB R22, R157, R156 ;  /* 0x0000009c9d16723e */ /* 0x002fe200000010ff */
[C---:B--2---:R-:W-:Y:S04]  /*11cd0*/  HMMA.16816.F32.BF16 R16, R116.reuse, R120, R16 ;  /* 0x000000787410723c */ /* 0x044fe80000041810 */
[----:B----4-:R-:W-:Y:S01]  /*11ce0*/  F2FP.BF16.PACK_AB R23, R159, R158 ;  /* 0x0000009e9f17723e */ /* 0x010fe200000010ff */
[----:B------:R-:W-:Y:S01]  /*11cf0*/  FADD.FTZ R155, R155, R0 ;  /* 0x000000009b9b7221 */ /* 0x000fe20000010000 */
[----:B------:R-:W-:Y:S01]  /*11d00*/  MOV R0, R3 ;  /* 0x0000000300007202 */ /* 0x000fe20000000f00 */
[----:B------:R-:W-:Y:S01]  /*11d10*/  FADD.FTZ R153, R156, R153 ;  /* 0x000000999c997221 */ /* 0x000fe20000010000 */
[----:B------:R-:W-:Y:S01]  /*11d20*/  HMMA.16816.F32.BF16 R112, R116, R122, R112 ;  /* 0x0000007a7470723c */ /* 0x000fe20000041870 */
[----:B------:R-:W1:Y:S03]  /*11d30*/  LDSM.16.MT88.4 R116, [R193+0x3000] ;  /* 0x00300000c174783b */ /* 0x000e660000004200 */
[----:B------:R-:W-:Y:S02]  /*11d40*/  FADD.FTZ R155, R158, R155 ;  /* 0x0000009b9e9b7221 */ /* 0x000fe40000010000 */
[----:B------:R-:W-:Y:S02]  /*11d50*/  FADD.FTZ R157, R157, R153 ;  /* 0x000000999d9d7221 */ /* 0x000fe40000010000 */
[C---:B---3--:R-:W-:Y:S01]  /*11d60*/  HMMA.16816.F32.BF16 R4, R20.reuse, R124, R4 ;  /* 0x0000007c1404723c */ /* 0x048fe20000041804 */
[----:B------:R-:W2:Y:S04]  /*11d70*/  LDSM.16.MT88.4 R120, [R192+0x3000] ;  /* 0x00300000c078783b */ /* 0x000ea80000004200 */
[----:B------:R-:W-:Y:S03]  /*11d80*/  FADD.FTZ R159, R159, R155 ;  /* 0x0000009b9f9f7221 */ /* 0x000fe60000010000 */
[C---:B------:R-:W-:Y:S01]  /*11d90*/  HMMA.16816.F32.BF16 R8, R20.reuse, R126, R8 ;  /* 0x0000007e1408723c */ /* 0x040fe20000041808 */
[----:B------:R-:W-:Y:S07]  /*11da0*/  LDSM.16.MT88.4 R124, [R192+0x5000] ;  /* 0x00500000c07c783b */ /* 0x000fee0000004200 */
[C---:B-----5:R-:W-:Y:S08]  /*11db0*/  HMMA.16816.F32.BF16 R36, R20.reuse, R128, R36 ;  /* 0x000000801424723c */ /* 0x060ff00000041824 */
[C---:B------:R-:W-:Y:S01]  /*11dc0*/  HMMA.16816.F32.BF16 R40, R20.reuse, R130, R40 ;  /* 0x000000821428723c */ /* 0x040fe20000041828 */
[----:B------:R-:W-:Y:S07]  /*11dd0*/  LDSM.16.MT88.4 R128, [R191+0x5000] ;  /* 0x00500000bf80783b */ /* 0x000fee0000004200 */
[C---:B------:R-:W-:Y:S07]  /*11de0*/  HMMA.16816.F32.BF16 R44, R20.reuse, R148, R44 ;  /* 0x00000094142c723c */ /* 0x040fee000004182c */
[----:B------:R-:W-:Y:S01]  /*11df0*/  FFMA.FTZ R148, R28, c[0x0][0x2d0], -R173 ;  /* 0x0000b4001c947a23 */ /* 0x000fe200000108ad */
[C---:B------:R-:W-:Y:S04]  /*11e00*/  HMMA.16816.F32.BF16 R48, R20.reuse, R150, R48 ;  /* 0x000000961430723c */ /* 0x040fe80000041830 */
[----:B------:R-:W-:Y:S01]  /*11e10*/  FFMA.FTZ R149, R34, c[0x0][0x2d0], -R171 ;  /* 0x0000b40022957a23 */ /* 0x000fe200000108ab */
[----:B------:R-:W3:Y:S03]  /*11e20*/  MUFU.EX2 R148, R148 ;  /* 0x0000009400947308 */ /* 0x000ee60000000800 */
[C---:B------:R-:W-:Y:S07]  /*11e30*/  HMMA.16816.F32.BF16 R52, R20.reuse, R24, R52 ;  /* 0x000000181434723c */ /* 0x040fee0000041834 */
[----:B------:R-:W-:Y:S01]  /*11e40*/  MUFU.EX2 R149, R149 ;  /* 0x0000009500957308 */ /* 0x000fe20000000800 */
[C---:B------:R-:W-:Y:S01]  /*11e50*/  HMMA.16816.F32.BF16 R56, R20.reuse, R26, R56 ;  /* 0x0000001a1438723c */ /* 0x040fe20000041838 */
[----:B------:R-:W4:Y:S07]  /*11e60*/  LDSM.16.MT88.4 R24, [R191+0x3000] ;  /* 0x00300000bf18783b */ /* 0x000f2e0000004200 */
[C---:B------:R-:W-:Y:S04]  /*11e70*/  HMMA.16816.F32.BF16 R60, R20.reuse, R144, R60 ;  /* 0x00000090143c723c */ /* 0x040fe8000004183c */
[----:B---3--:R-:W-:Y:S03]  /*11e80*/  FADD.FTZ R157, R148, R157 ;  /* 0x0000009d949d7221 */ /* 0x008fe60000010000 */
[----:B------:R-:W-:Y:S01]  /*11e90*/  FFMA.FTZ R144, R29, c[0x0][0x2d0], -R173 ;  /* 0x0000b4001d907a23 */ /* 0x000fe200000108ad */
[C---:B------:R-:W-:Y:S04]  /*11ea0*/  HMMA.16816.F32.BF16 R64, R20.reuse, R146, R64 ;  /* 0x000000921440723c */ /* 0x040fe80000041840 */
[--C-:B------:R-:W-:Y:S01]  /*11eb0*/  FFMA.FTZ R145, R30, c[0x0][0x2d0], -R171.reuse ;  /* 0x0000b4001e917a23 */ /* 0x100fe200000108ab */
[----:B------:R-:W3:Y:S02]  /*11ec0*/  MUFU.EX2 R144, R144 ;  /* 0x0000009000907308 */ /* 0x000ee40000000800 */
[----:B------:R-:W-:Y:S01]  /*11ed0*/  FFMA.FTZ R146, R31, c[0x0][0x2d0], -R171 ;  /* 0x0000b4001f927a23 */ /* 0x000fe200000108ab */
[C---:B-1----:R-:W-:Y:S01]  /*11ee0*/  HMMA.16816.F32.BF16 R68, R20.reuse, R116, R68 ;  /* 0x000000741444723c */ /* 0x042fe20000041844 */
[----:B------:R-:W1:Y:S03]  /*11ef0*/  LDSM.16.MT88.4 R28, [R194+0x5000] ;  /* 0x00500000c21c783b */ /* 0x000e660000004200 */
[--C-:B------:R-:W-:Y:S02]  /*11f00*/  FFMA.FTZ R147, R32, c[0x0][0x2d0], -R173.reuse ;  /* 0x0000b40020937a23 */ /* 0x100fe400000108ad */
[----:B------:R-:W-:Y:S01]  /*11f10*/  FFMA.FTZ R173, R33, c[0x0][0x2d0], -R173 ;  /* 0x0000b40021ad7a23 */ /* 0x000fe200000108ad */
[----:B------:R-:W5:Y:S01]  /*11f20*/  MUFU.EX2 R145, R145 ;  /* 0x0000009100917308 */ /* 0x000f620000000800 */
[C---:B------:R-:W-:Y:S01]  /*11f30*/  HMMA.16816.F32.BF16 R72, R20.reuse, R118, R72 ;  /* 0x000000761448723c */ /* 0x040fe20000041848 */
[----:B------:R-:W1:Y:S03]  /*11f40*/  LDSM.16.MT88.4 R116, [R193+0x5000] ;  /* 0x00500000c174783b */ /* 0x000e660000004200 */
[----:B------:R-:W-:Y:S04]  /*11f50*/  FFMA.FTZ R171, R35, c[0x0][0x2d0], -R171 ;  /* 0x0000b40023ab7a23 */ /* 0x000fe800000108ab */
[C---:B--2---:R-:W-:Y:S01]  /*11f60*/  HMMA.16816.F32.BF16 R76, R20.reuse, R120, R76 ;  /* 0x00000078144c723c */ /* 0x044fe2000004184c */
[----:B------:R-:W-:Y:S01]  /*11f70*/  LDSM.16.MT88.4 R32, [R191+0x1800] ;  /* 0x00180000bf20783b */ /* 0x000fe20000004200 */
[----:B------:R-:W2:Y:S02]  /*11f80*/  MUFU.EX2 R146, R146 ;  /* 0x0000009200927308 */ /* 0x000ea40000000800 */
[----:B---3--:R-:W-:Y:S04]  /*11f90*/  FADD.FTZ R157, R144, R157 ;  /* 0x0000009d909d7221 */ /* 0x008fe80000010000 */
[C---:B------:R-:W-:Y:S01]  /*11fa0*/  HMMA.16816.F32.BF16 R80, R20.reuse, R122, R80 ;  /* 0x0000007a1450723c */ /* 0x040fe20000041850 */
[----:B------:R-:W3:Y:S03]  /*11fb0*/  LDSM.16.MT88.4 R120, [R194+0x1800] ;  /* 0x00180000c278783b */ /* 0x000ee60000004200 */
[----:B------:R-:W1:Y:S01]  /*11fc0*/  MUFU.EX2 R147, R147 ;  /* 0x0000009300937308 */ /* 0x000e620000000800 */
[----:B-----5:R-:W-:Y:S03]  /*11fd0*/  FADD.FTZ R159, R145, R159 ;  /* 0x0000009f919f7221 */ /* 0x020fe60000010000 */
[C---:B----4-:R-:W-:Y:S06]  /*11fe0*/  HMMA.16816.F32.BF16 R84, R20.reuse, R24, R84 ;  /* 0x000000181454723c */ /* 0x050fec0000041854 */
[----:B------:R-:W4:Y:S02]  /*11ff0*/  MUFU.EX2 R173, R173 ;  /* 0x000000ad00ad7308 */ /* 0x000f240000000800 */
[C---:B------:R-:W-:Y:S01]  /*12000*/  HMMA.16816.F32.BF16 R88, R20.reuse, R26, R88 ;  /* 0x0000001a1458723c */ /* 0x040fe20000041858 */
[----:B------:R-:W5:Y:S03]  /*12010*/  LDSM.16.MT88.4 R24, [R193+0x1800] ;  /* 0x00180000c118783b */ /* 0x000f660000004200 */
[----:B--2---:R-:W-:Y:S04]  /*12020*/  FADD.FTZ R159, R146, R159 ;  /* 0x0000009f929f7221 */ /* 0x004fe80000010000 */
[C---:B-1----:R-:W-:Y:S01]  /*12030*/  HMMA.16816.F32.BF16 R92, R20.reuse, R28, R92 ;  /* 0x0000001c145c723c */ /* 0x042fe2000004185c */
[----:B------:R-:W1:Y:S03]  /*12040*/  MUFU.EX2 R171, R171 ;  /* 0x000000ab00ab7308 */ /* 0x000e660000000800 */
[----:B------:R-:W-:Y:S02]  /*12050*/  FADD.FTZ R157, R147, R157 ;  /* 0x0000009d939d7221 */ /* 0x000fe40000010000 */
[----:B------:R-:W-:Y:S02]  /*12060*/  FADD.FTZ R159, R149, R159 ;  /* 0x0000009f959f7221 */ /* 0x000fe40000010000 */
[C---:B------:R-:W-:Y:S01]  /*12070*/  HMMA.16816.F32.BF16 R96, R20.reuse, R30, R96 ;  /* 0x0000001e1460723c */ /* 0x040fe20000041860 */
[----:B------:R-:W2:Y:S03]  /*12080*/  LDSM.16.MT88.4 R28, [R192+0x1800] ;  /* 0x00180000c01c783b */ /* 0x000ea60000004200 */
[----:B----4-:R-:W-:Y:S04]  /*12090*/  FADD.FTZ R252, R173, R157 ;  /* 0x0000009dadfc7221 */ /* 0x010fe80000010000 */
[C---:B------:R-:W-:Y:S08]  /*120a0*/  HMMA.16816.F32.BF16 R12, R20.reuse, R116, R12 ;  /* 0x00000074140c723c */ /* 0x040ff0000004180c */
[C---:B------:R-:W-:Y:S01]  /*120b0*/  HMMA.16816.F32.BF16 R100, R20.reuse, R118, R100 ;  /* 0x000000761464723c */ /* 0x040fe20000041864 */
[----:B------:R-:W-:Y:S03]  /*120c0*/  LDSM.16.MT88.4 R116, [R192+0x3800] ;  /* 0x00380000c074783b */ /* 0x000fe60000004200 */
[----:B-1----:R-:W-:Y:S04]  /*120d0*/  FADD.FTZ R251, R171, R159 ;  /* 0x0000009fabfb7221 */ /* 0x002fe80000010000 */
[C---:B------:R-:W-:Y:S08]  /*120e0*/  HMMA.16816.F32.BF16 R104, R20.reuse, R124, R104 ;  /* 0x0000007c1468723c */ /* 0x040ff00000041868 */
[C---:B------:R-:W-:Y:S08]  /*120f0*/  HMMA.16816.F32.BF16 R108, R20.reuse, R126, R108 ;  /* 0x0000007e146c723c */ /* 0x040ff0000004186c */
[C---:B------:R-:W-:Y:S08]  /*12100*/  HMMA.16816.F32.BF16 R16, R20.reuse, R128, R16 ;  /* 0x000000801410723c */ /* 0x040ff00000041810 */
[----:B------:R-:W-:Y:S07]  /*12110*/  HMMA.16816.F32.BF16 R112, R20, R130, R112 ;  /* 0x000000821470723c */ /* 0x000fee0000041870 */
[----:B------:R-:W-:Y:S02]  /*12120*/  F2FP.BF16.PACK_AB R20, R144, R148 ;  /* 0x000000949014723e */ /* 0x000fe400000010ff */
[----:B------:R-:W-:Y:S03]  /*12130*/  F2FP.BF16.PACK_AB R21, R146, R145 ;  /* 0x000000919215723e */ /* 0x000fe600000010ff */
[----:B------:R-:W-:Y:S02]  /*12140*/  F2FP.BF16.PACK_AB R22, R173, R147 ;  /* 0x00000093ad16723e */ /* 0x000fe400000010ff */
[----:B------:R-:W-:Y:S07]  /*12150*/  F2FP.BF16.PACK_AB R23, R171, R149 ;  /* 0x00000095ab17723e */ /* 0x000fee00000010ff */
[C---:B---3--:R-:W-:Y:S01]  /*12160*/  HMMA.16816.F32.BF16 R128, R20.reuse, R120, R4 ;  /* 0x000000781480723c */ /* 0x048fe20000041804 */
[----:B------:R-:W1:Y:S07]  /*12170*/  LDSM.16.MT88.4 R4, [R194+0x3800] ;  /* 0x00380000c204783b */ /* 0x000e6e0000004200 */
[C---:B------:R-:W-:Y:S01]  /*12180*/  HMMA.16816.F32.BF16 R124, R20.reuse, R122, R8 ;  /* 0x0000007a147c723c */ /* 0x040fe20000041808 */
[----:B------:R-:W3:Y:S07]  /*12190*/  LDSM.16.MT88.4 R8, [R193+0x3800] ;  /* 0x00380000c108783b */ /* 0x000eee0000004200 */
[C---:B-----5:R-:W-:Y:S01]  /*121a0*/  HMMA.16816.F32.BF16 R36, R20.reuse, R24, R36 ;  /* 0x000000181424723c */ /* 0x060fe20000041824 */
[----:B------:R-:W4:Y:S07]  /*121b0*/  LDSM.16.MT88.4 R120, [R191+0x3800] ;  /* 0x00380000bf78783b */ /* 0x000f2e0000004200 */
[C---:B------:R-:W-:Y:S01]  /*121c0*/  HMMA.16816.F32.BF16 R40, R20.reuse, R26, R40 ;  /* 0x0000001a1428723c */ /* 0x040fe20000041828 */
[----:B------:R-:W5:Y:S07]  /*121d0*/  LDSM.16.MT88.4 R24, [R194+0x5800] ;  /* 0x00580000c218783b */ /* 0x000f6e0000004200 */
[C---:B--2---:R-:W-:Y:S08]  /*121e0*/  HMMA.16816.F32.BF16 R44, R20.reuse, R28, R44 ;  /* 0x0000001c142c723c */ /* 0x044ff0000004182c */
[C---:B------:R-:W-:Y:S01]  /*121f0*/  HMMA.16816.F32.BF16 R48, R20.reuse, R30, R48 ;  /* 0x0000001e1430723c */ /* 0x040fe20000041830 */
[----:B------:R-:W2:Y:S07]  /*12200*/  LDSM.16.MT88.4 R28, [R193+0x5800] ;  /* 0x00580000c11c783b */ /* 0x000eae0000004200 */
        /* <DEDUP_REMOVED lines=8> */
[C---:B------:R-:W-:Y:S08]  /*12290*/  HMMA.16816.F32.BF16 R76, R20.reuse, R116, R76 ;  /* 0x00000074144c723c */ /* 0x040ff0000004184c */
[C---:B------:R-:W-:Y:S08]  /*122a0*/  HMMA.16816.F32.BF16 R80, R20.reuse, R118, R80 ;  /* 0x000000761450723c */ /* 0x040ff00000041850 */
[C---:B----4-:R-:W-:Y:S08]  /*122b0*/  HMMA.16816.F32.BF16 R84, R20.reuse, R120, R84 ;  /* 0x000000781454723c */ /* 0x050ff00000041854 */
[C---:B------:R-:W-:Y:S08]  /*122c0*/  HMMA.16816.F32.BF16 R88, R20.reuse, R122, R88 ;  /* 0x0000007a1458723c */ /* 0x040ff00000041858 */
[C---:B-----5:R-:W-:Y:S08]  /*122d0*/  HMMA.16816.F32.BF16 R92, R20.reuse, R24, R92 ;  /* 0x00000018145c723c */ /* 0x060ff0000004185c */
[C---:B------:R-:W-:Y:S08]  /*122e0*/  HMMA.16816.F32.BF16 R96, R20.reuse, R26, R96 ;  /* 0x0000001a1460723c */ /* 0x040ff00000041860 */
[C---:B--2---:R-:W-:Y:S08]  /*122f0*/  HMMA.16816.F32.BF16 R120, R20.reuse, R28, R12 ;  /* 0x0000001c1478723c */ /* 0x044ff0000004180c */
[C---:B------:R-:W-:Y:S08]  /*12300*/  HMMA.16816.F32.BF16 R100, R20.reuse, R30, R100 ;  /* 0x0000001e1464723c */ /* 0x040ff00000041864 */
[C---:B-1----:R-:W-:Y:S08]  /*12310*/  HMMA.16816.F32.BF16 R104, R20.reuse, R4, R104 ;  /* 0x000000041468723c */ /* 0x042ff00000041868 */
[C---:B------:R-:W-:Y:S08]  /*12320*/  HMMA.16816.F32.BF16 R108, R20.reuse, R6, R108 ;  /* 0x00000006146c723c */ /* 0x040ff0000004186c */
[C---:B---3--:R-:W-:Y:S08]  /*12330*/  HMMA.16816.F32.BF16 R116, R20.reuse, R8, R16 ;  /* 0x000000081474723c */ /* 0x048ff00000041810 */
[----:B------:R-:W-:Y:S01]  /*12340*/  HMMA.16816.F32.BF16 R112, R20, R10, R112 ;  /* 0x0000000a1470723c */ /* 0x000fe20000041870 */
[----:B------:R-:W-:-:S07]  /*12350*/  @P0 BRA `(.L_x_2707) ;  /* 0xffffd62000000947 */ /* 0x000fce000383ffff */
.L_x_2706:
        /* <DEDUP_REMOVED lines=9> */
.L_x_2777:
        /* <DEDUP_REMOVED lines=8> */
[----:B------:R-:W-:Y:S01]  /*12470*/  @P0 MOV R12, 0x3f317218 ;  /* 0x3f317218000c0802 */ /* 0x000fe20000000f00 */
[----:B------:R-:W-:Y:S01]  /*12480*/  @P1 FMUL.FTZ R5, R5, c[0x0][0x2d0] ;  /* 0x0000b40005051a20 */ /* 0x000fe20000410000 */
[----:B------:R3:W4:Y:S03]  /*12490*/  @P1 MUFU.RCP R8, R0 ;  /* 0x0000000000081308 */ /* 0x0007260000001000 */
[----:B------:R-:W-:Y:S02]  /*124a0*/  @P0 FMUL.FTZ R12, R12, c[0x0][0x2d0] ;  /* 0x0000b4000c0c0a20 */ /* 0x000fe40000410000 */
[----:B-1----:R-:W-:-:S04]  /*124b0*/  @P1 FMUL.FTZ R4, R4, 0.69314718246459960938 ;  /* 0x3f31721804041820 */ /* 0x002fc80000410000 */
[----:B------:R-:W-:Y:S01]  /*124c0*/  @P1 FFMA.FTZ R2, R5, R137, R4 ;  /* 0x0000008905021223 */ /* 0x000fe20000010004 */
[----:B---3--:R-:W-:Y:S01]  /*124d0*/  MOV R0, RZ ;  /* 0x000000ff00007202 */ /* 0x008fe20000000f00 */
[C---:B----4-:R-:W-:Y:S02]  /*124e0*/  FMUL.FTZ R128, R8.reuse, R128 ;  /* 0x0000008008807220 */ /* 0x050fe40000410000 */
[C---:B------:R-:W-:Y:S02]  /*124f0*/  FMUL.FTZ R129, R8.reuse, R129 ;  /* 0x0000008108817220 */ /* 0x040fe40000410000 */
[C---:B------:R-:W-:Y:S01]  /*12500*/  FMUL.FTZ R124, R8.reuse, R124 ;  /* 0x0000007c087c7220 */ /* 0x040fe20000410000 */
[----:B------:R-:W-:Y:S01]  /*12510*/  @P0 MUFU.RCP R0, R10 ;  /* 0x0000000a00000308 */ /* 0x000fe20000001000 */
[C---:B------:R-:W-:Y:S02]  /*12520*/  FMUL.FTZ R125, R8.reuse, R125 ;  /* 0x0000007d087d7220 */ /* 0x040fe40000410000 */
[----:B------:R-:W-:-:S02]  /*12530*/  FMUL.FTZ R36, R8, R36 ;  /* 0x0000002408247220 */ /* 0x000fc40000410000 */
[C---:B------:R-:W-:Y:S02]  /*12540*/  FMUL.FTZ R37, R8.reuse, R37 ;  /* 0x0000002508257220 */ /* 0x040fe40000410000 */
[C---:B------:R-:W-:Y:S01]  /*12550*/  FMUL.FTZ R40, R8.reuse, R40 ;  /* 0x0000002808287220 */ /* 0x040fe20000410000 */
[----:B------:R-:W1:Y:S01]  /*12560*/  @P0 MUFU.LG2 R10, R10 ;  /* 0x0000000a000a0308 */ /* 0x000e620000000c00 */
        /* <DEDUP_REMOVED lines=8> */
[----:B-1----:R-:W-:Y:S01]  /*125f0*/  @P0 FMUL.FTZ R13, R10, 0.69314718246459960938 ;  /* 0x3f3172180a0d0820 */ /* 0x002fe20000410000 */
[----:B------:R-:W-:Y:S01]  /*12600*/  MOV R10, 0x1 ;  /* 0x00000001000a7802 */ /* 0x000fe20000000f00 */
        /* <DEDUP_REMOVED lines=82> */
.L_x_2651:
        /* <DEDUP_REMOVED lines=8> */
[----:B------:R-:W3:Y:S01]  /*12bb0*/  POPC R3, UR4 ;  /* 0x0000000400037d09 */ /* 0x000ee20008000000 */
[----:B-1----:R-:W-:-:S13]  /*12bc0*/  ISETP.EQ.U32.AND P0, PT, R12, R0, PT ;  /* 0x000000000c00720c */ /* 0x002fda0003f02070 */
[----:B---3--:R-:W3:Y:S04]  /*12bd0*/  @P0 ATOMG.E.ADD.STRONG.GPU PT, R3, [R14.64], R3 ;  /* 0x000000030e0309a8 */ /* 0x008ee800081ee1c6 */
[----:B------:R-:W1:Y:S02]  /*12be0*/  S2R R0, SR_LTMASK ;  /* 0x0000000000007919 */ /* 0x000e640000003900 */
[----:B-1----:R-:W-:-:S04]  /*12bf0*/  LOP3.LUT R0, R0, UR4, RZ, 0xc0, !PT ;  /* 0x0000000400007c12 */ /* 0x002fc8000f8ec0ff */
[----:B------:R-:W1:Y:S01]  /*12c00*/  POPC R204, R0 ;  /* 0x0000000000cc7309 */ /* 0x000e620000000000 */
[----:B---3--:R-:W1:Y:S02]  /*12c10*/  SHFL.IDX PT, R3, R3, R12, 0x1f ;  /* 0x00001f0c03037589 */ /* 0x008e6400000e0000 */
[----:B-1----:R-:W-:-:S05]  /*12c20*/  IADD3 R204, R3, c[0x0][0xc], R204 ;  /* 0x0000030003cc7a10 */ /* 0x002fca0007ffe0cc */
.L_x_2710:
[----:B------:R-:W-:Y:S05]  /*12c30*/  BSYNC B0 ;  /* 0x0000000000007941 */ /* 0x000fea0003800000 */
.L_x_2709:
        /* <DEDUP_REMOVED lines=8> */
[----:B------:R-:W-:Y:S01]  /*12cc0*/  LOP3.LUT R12, R222, R224, RZ, 0xfc, !PT ;  /* 0x000000e0de0c7212 */ /* 0x000fe200078efcff */
[----:B------:R-:W-:Y:S01]  /*12cd0*/  IMAD.MOV.U32 R14, RZ, RZ, c[0x0][0x388] ;  /* 0x0000e200ff0e7624 */ /* 0x000fe200078e00ff */
[----:B------:R-:W-:Y:S02]  /*12ce0*/  LEA.HI R3, R3, R210, RZ, 0x5 ;  /* 0x000000d203037211 */ /* 0x000fe400078f28ff */
[----:B------:R-:W-:Y:S02]  /*12cf0*/  F2FP.BF16.PACK_AB R13, R129, R128 ;  /* 0x00000080810d723e */ /* 0x000fe400000010ff */
[----:B------:R-:W-:Y:S02]  /*12d00*/  SHF.R.S32.HI R3, RZ, 0x5, R3 ;  /* 0x00000005ff037819 */ /* 0x000fe40000011403 */
[----:B------:R-:W-:-:S02]  /*12d10*/  F2FP.BF16.PACK_AB R10, R125, R124 ;  /* 0x0000007c7d0a723e */ /* 0x000fc400000010ff */
[----:B------:R-:W-:Y:S01]  /*12d20*/  ISETP.NE.U32.AND P0, PT, RZ, c[0x0][0x508], PT ;  /* 0x00014200ff007a0c */ /* 0x000fe20003f05070 */
[----:B------:R-:W-:Y:S01]  /*12d30*/  IMAD.SHL.U32 R3, R3, 0x400, RZ ;  /* 0x0000040003037824 */ /* 0x000fe200078e00ff */
[----:B------:R-:W-:Y:S02]  /*12d40*/  ISETP.NE.U32.AND P2, PT, RZ, c[0x0][0x500], PT ;  /* 0x00014000ff007a0c */ /* 0x000fe40003f45070 */
[----:B------:R-:W-:Y:S01]  /*12d50*/  ISETP.NE.AND.EX P1, PT, RZ, c[0x0][0x50c], PT, P0 ;  /* 0x00014300ff007a0c */ /* 0x000fe20003f25300 */
[----:B------:R-:W-:Y:S01]  /*12d60*/  IMAD R3, R223, 0x2, R3 ;  /* 0x00000002df037824 */ /* 0x000fe200078e0203 */
[----:B------:R-:W-:-:S03]  /*12d70*/  ISETP.NE.AND.EX P2, PT, RZ, c[0x0][0x504], PT, P2 ;  /* 0x00014100ff007a0c */ /* 0x000fc60003f45320 */
[----:B------:R-:W-:Y:S01]  /*12d80*/  IMAD.IADD R12, R3, 0x1, R12 ;  /* 0x00000001030c7824 */ /* 0x000fe200078e020c */
[----:B------:R-:W-:-:S04]  /*12d90*/  F2FP.BF16.PACK_AB R3, R131, R130 ;  /* 0x000000828303723e */ /* 0x000fc800000010ff */
[----:B------:R-:W-:-:S03]  /*12da0*/  LEA R12, R12, 0x80, 0x1 ;  /* 0x000000800c0c7811 */ /* 0x000fc600078e08ff */
[----:B------:R-:W-:Y:S02]  /*12db0*/  @P1 LEA R18, P0, R240, c[0x0][0x508], 0x2 ;  /* 0x00014200f0121a11 */ /* 0x000fe400078010ff */
[----:B------:R1:W-:Y:S04]  /*12dc0*/  STS [R12], R13 ;  /* 0x0000000d0c007388 */ /* 0x0003e80000000800 */
[----:B------:R3:W-:Y:S04]  /*12dd0*/  STS [R12+0x400], R3 ;  /* 0x000400030c007388 */ /* 0x0007e80000000800 */
[----:B------:R4:W-:Y:S01]  /*12de0*/  STS [R228], R10 ;  /* 0x0000000ae4007388 */ /* 0x0009e20000000800 */
[----:B-1----:R-:W-:-:S02]  /*12df0*/  F2FP.BF16.PACK_AB R13, R127, R126 ;  /* 0x0000007e7f0d723e */ /* 0x002fc400000010ff */
        /* <DEDUP_REMOVED lines=66> */
[----:B------:R-:W-:Y:S02]  /*13220*/  F2FP.BF16.PACK_AB R12, R101, R100 ;  /* 0x00000064650c723e */ /* 0x000fe400000010ff */
[----:B---3--:R-:W-:Y:S01]  /*13230*/  F2FP.BF16.PACK_AB R3, R123, R122 ;  /* 0x0000007a7b03723e */ /* 0x008fe200000010ff */
[----:B------:R1:W-:Y:S01]  /*13240*/  STS [R236+0x8000], R13 ;  /* 0x0080000dec007388 */ /* 0x0003e20000000800 */
[----:B----4-:R-:W-:-:S03]  /*13250*/  F2FP.BF16.PACK_AB R10, R103, R102 ;  /* 0x00000066670a723e */ /* 0x010fc600000010ff */
[----:B------:R3:W-:Y:S04]  /*13260*/  STS [R236+0x8400], R3 ;  /* 0x00840003ec007388 */ /* 0x0007e80000000800 */
[----:B------:R4:W-:Y:S04]  /*13270*/  STS [R239+0x8000], R12 ;  /* 0x0080000cef007388 */ /* 0x0009e80000000800 */
[----:B------:R2:W-:Y:S01]  /*13280*/  STS [R239+0x8400], R10 ;  /* 0x0084000aef007388 */ /* 0x0005e20000000800 */
[----:B-1----:R-:W-:Y:S02]  /*13290*/  F2FP.BF16.PACK_AB R13, R107, R106 ;  /* 0x0000006a6b0d723e */ /* 0x002fe400000010ff */
[----:B---3--:R-:W-:-:S03]  /*132a0*/  F2FP.BF16.PACK_AB R3, R105, R104 ;  /* 0x000000686903723e */ /* 0x008fc600000010ff */
[----:B------:R1:W-:Y:S01]  /*132b0*/  STS [R235+0x8400], R13 ;  /* 0x0084000deb007388 */ /* 0x0003e20000000800 */
[----:B----4-:R-:W-:-:S03]  /*132c0*/  F2FP.BF16.PACK_AB R12, R111, R110 ;  /* 0x0000006e6f0c723e */ /* 0x010fc600000010ff */
[----:B------:R3:W-:Y:S01]  /*132d0*/  STS [R235+0x8000], R3 ;  /* 0x00800003eb007388 */ /* 0x0007e20000000800 */
[----:B--2---:R-:W-:-:S03]  /*132e0*/  F2FP.BF16.PACK_AB R10, R109, R108 ;  /* 0x0000006c6d0a723e */ /* 0x004fc600000010ff */
[----:B------:R2:W-:Y:S04]  /*132f0*/  STS [R238+0x8400], R12 ;  /* 0x0084000cee007388 */ /* 0x0005e80000000800 */
[----:B------:R4:W-:Y:S01]  /*13300*/  STS [R238+0x8000], R10 ;  /* 0x0080000aee007388 */ /* 0x0009e20000000800 */
[----:B-1----:R-:W-:Y:S02]  /*13310*/  F2FP.BF16.PACK_AB R13, R115, R114 ;  /* 0x00000072730d723e */ /* 0x002fe400000010ff */
[----:B---3--:R-:W-:Y:S01]  /*13320*/  F2FP.BF16.PACK_AB R3, R117, R116 ;  /* 0x000000747503723e */ /* 0x008fe200000010ff */
[----:B--2---:R-:W-:-:S04]  /*13330*/  IMAD.MOV.U32 R12, RZ, RZ, 0x4 ;  /* 0x00000004ff0c7424 */ /* 0x004fc800078e00ff */
[----:B------:R1:W-:Y:S01]  /*13340*/  STS [R237+0x8000], R3 ;  /* 0x00800003ed007388 */ /* 0x0003e20000000800 */
[----:B----4-:R-:W-:Y:S01]  /*13350*/  F2FP.BF16.PACK_AB R10, R119, R118 ;  /* 0x00000076770a723e */ /* 0x010fe200000010ff */
[----:B------:R-:W-:-:S04]  /*13360*/  IMAD.WIDE R16, R240, R12, c[0x0][0x500] ;  /* 0x00014000f0107625 */ /* 0x000fc800078e020c */
[----:B------:R2:W-:Y:S04]  /*13370*/  STS [R237+0x8400], R10 ;  /* 0x0084000aed007388 */ /* 0x0005e80000000800 */
[----:B------:R-:W-:Y:S01]  /*13380*/  STS [R242+0x8400], R13 ;  /* 0x0084000df2007388 */ /* 0x000fe20000000800 */
[----:B-1----:R-:W-:-:S05]  /*13390*/  F2FP.BF16.PACK_AB R3, R113, R112 ;  /* 0x000000707103723e */ /* 0x002fca00000010ff */
[----:B------:R1:W-:Y:S01]  /*133a0*/  STS [R242+0x8000], R3 ;  /* 0x00800003f2007388 */ /* 0x0003e20000000800 */
[----:B--2---:R-:W-:-:S04]  /*133b0*/  SHF.R.S32.HI R10, RZ, 0x1f, R240 ;  /* 0x0000001fff0a7819 */ /* 0x004fc800000114f0 */
[----:B------:R-:W-:Y:S01]  /*133c0*/  @P1 LEA.HI.X R19, R240, c[0x0][0x50c], R10, 0x2, P0 ;  /* 0x00014300f0131a11 */ /* 0x000fe200000f140a */
[----:B------:R-:W-:Y:S01]  /*133d0*/  BAR.SYNC.DEFER_BLOCKING 0x1, 0x100 ;  /* 0x0044000000007b1d */ /* 0x000fe20000010000 */
[----:B-1----:R-:W-:-:S05]  /*133e0*/  IMAD.MOV.U32 R3, RZ, RZ, RZ ;  /* 0x000000ffff037224 */ /* 0x002fca00078e00ff */
[----:B------:R1:W5:Y:S04]  /*133f0*/  @P1 LDG.E R14, [R18.64] ;  /* 0x00000006120e1981 */ /* 0x000368000c1e1900 */
[----:B------:R1:W5:Y:S01]  /*13400*/  @P2 LDG.E R3, [R16.64] ;  /* 0x0000000610032981 */ /* 0x000362000c1e1900 */
[----:B------:R-:W-:-:S04]  /*13410*/  ISETP.NE.AND P0, PT, R206, RZ, PT ;  /* 0x000000ffce00720c */ /* 0x000fc80003f05270 */
[----:B------:R-:W-:Y:S01]  /*13420*/  SEL R206, R206, c[0x0][0x3d4], P0 ;  /* 0x0000f500cece7a07 */ /* 0x000fe20000000000 */
[----:B------:R-:W-:Y:S05]  /*13430*/  @P1 BRA `(.L_x_2713) ;  /* 0x0000004000001947 */ /* 0x000fea0003800000 */
[----:B------:R-:W-:Y:S05]  /*13440*/  @!P2 BRA `(.L_x_2713) ;  /* 0x000000300000a947 */ /* 0x000fea0003800000 */
[----:B-----5:R2:W3:Y:S04]  /*13450*/  LDG.E R14, [R16.64] ;  /* 0x00000006100e7981 */ /* 0x0204e8000c1e1900 */
[----:B-12---:R-:W3:Y:S02]  /*13460*/  LDG.E R16, [R16.64+0x4] ;  /* 0x0000040610107981 */ /* 0x006ee4000c1e1900 */
[----:B---3--:R-:W-:Y:S02]  /*13470*/  IADD3 R14, -R14, R16, RZ ;  /* 0x000000100e0e7210 */ /* 0x008fe40007ffe1ff */
.L_x_2713:
[----:B------:R-:W-:Y:S01]  /*13480*/  IMAD.MOV.U32 R28, RZ, RZ, 0x368 ;  /* 0x00000368ff1c7424 */ /* 0x000fe200078e00ff */
[----:B------:R-:W-:Y:S01]  /*13490*/  ISETP.GT.AND P2, PT, R206, 0x1, PT ;  /* 0x00000001ce00780c */ /* 0x000fe20003f44270 */
[----:B------:R-:W-:Y:S01]  /*134a0*/  IMAD.MOV.U32 R13, RZ, RZ, c[0x0][0x4e8] ;  /* 0x00013a00ff0d7624 */ /* 0x000fe200078e00ff */
[----:B------:R-:W-:Y:S01]  /*134b0*/  LEA.HI R12, R223, R223, RZ, 0x1 ;  /* 0x000000dfdf0c7211 */ /* 0x000fe200078f08ff */
[----:B-----5:R-:W-:Y:S01]  /*134c0*/  IMAD R14, R14, c[0x0][0x4e8], RZ ;  /* 0x00013a000e0e7a24 */ /* 0x020fe200078e02ff */
[----:B------:R-:W-:-:S02]  /*134d0*/  SEL R28, R28, 0x328, P2 ;  /* 0x000003281c1c7807 */ /* 0x000fc40001000000 */
[----:B------:R-:W-:Y:S02]  /*134e0*/  ISETP.NE.U32.AND P0, PT, RZ, c[0x0][0x500], PT ;  /* 0x00014000ff007a0c */ /* 0x000fe40003f05070 */
[----:B-1----:R-:W1:Y:S01]  /*134f0*/  LDC.64 R16, c[0x0][R28+0x170] ;  /* 0x00005c001c107b82 */ /* 0x002e620000000a00 */
[----:B------:R-:W-:Y:S02]  /*13500*/  LOP3.LUT R12, R12, 0x1ffffffe, RZ, 0xc0, !PT ;  /* 0x1ffffffe0c0c7812 */ /* 0x000fe400078ec0ff */
[----:B------:R-:W-:Y:S02]  /*13510*/  ISETP.NE.AND.EX P0, PT, RZ, c[0x0][0x504], PT, P0 ;  /* 0x00014100ff007a0c */ /* 0x000fe40003f05300 */
[----:B------:R-:W-:Y:S01]  /*13520*/  ISETP.NE.AND P3, PT, R13, 0x1, PT ;  /* 0x000000010d00780c */ /* 0x000fe20003f65270 */
[----:B------:R-:W-:Y:S01]  /*13530*/  IMAD.IADD R12, R223, 0x1, -R12 ;  /* 0x00000001df0c7824 */ /* 0x000fe200078e0a0c */
[----:B------:R-:W-:Y:S01]  /*13540*/  SEL R240, R240, RZ, !P0 ;  /* 0x000000fff0f07207 */ /* 0x000fe20004000000 */
[----:B------:R-:W2:Y:S01]  /*13550*/  LDC.64 R24, c[0x0][R28+0x168] ;  /* 0x00005a001c187b82 */ /* 0x000ea20000000a00 */
[----:B------:R-:W-:Y:S01]  /*13560*/  SEL R15, R10, RZ, !P0 ;  /* 0x000000ff0a0f7207 */ /* 0x000fe20004000000 */
[----:B------:R-:W-:Y:S01]  /*13570*/  IMAD R12, R12, 0x8, R218 ;  /* 0x000000080c0c7824 */ /* 0x000fe200078e02da */
[----:B------:R-:W-:-:S03]  /*13580*/  SEL R19, R244, RZ, P2 ;  /* 0x000000fff4137207 */ /* 0x000fc60001000000 */
[----:B------:R-:W-:Y:S02]  /*13590*/  IMAD R10, R205, 0x80, R12 ;  /* 0x00000080cd0a7824 */ /* 0x000fe400078e020c */
[----:B------:R-:W3:Y:S02]  /*135a0*/  LDC.64 R22, c[0x0][R28+0x178] ;  /* 0x00005e001c167b82 */ /* 0x000ee40000000a00 */
[----:B------:R-:W-:-:S04]  /*135b0*/  @P3 IMAD.HI.U32 R12, R10, c[0x0][0x4ec], RZ ;  /* 0x00013b000a0c3a27 */ /* 0x000fc800078e00ff */
[----:B------:R-:W-:Y:S01]  /*135c0*/  IMAD.MOV.U32 R18, RZ, RZ, R10 ;  /* 0x000000ffff127224 */ /* 0x000fe200078e000a */
[----:B------:R-:W-:Y:S01]  /*135d0*/  @P3 SHF.R.U32.HI R18, RZ, c[0x0][0x4f0], R12 ;  /* 0x00013c00ff123a19 */ /* 0x000fe2000001160c */
[----:B------:R-:W4:Y:S01]  /*135e0*/  LDC.64 R20, c[0x0][R28+0x160] ;  /* 0x000058001c147b82 */ /* 0x000f220000000a00 */
[----:B------:R-:W-:Y:S01]  /*135f0*/  SHF.R.S32.HI R12, RZ, 0x1f, R3 ;  /* 0x0000001fff0c7819 */ /* 0x000fe20000011403 */
[----:B-1----:R-:W-:-:S04]  /*13600*/  IMAD R13, R17, R240, RZ ;  /* 0x000000f0110d7224 */ /* 0x002fc800078e02ff */
[C---:B------:R-:W-:Y:S02]  /*13610*/  IMAD R13, R16.reuse, R15, R13 ;  /* 0x0000000f100d7224 */ /* 0x040fe400078e020d */
[----:B------:R-:W-:-:S04]  /*13620*/  IMAD.WIDE.U32 R16, R16, R240, RZ ;  /* 0x000000f010107225 */ /* 0x000fc800078e00ff */
[----:B--2---:R-:W-:-:S04]  /*13630*/  IMAD.WIDE.U32 R26, R24, R241, RZ ;  /* 0x000000f1181a7225 */ /* 0x004fc800078e00ff */
[----:B------:R-:W-:Y:S02]  /*13640*/  IMAD R15, R25, R241, RZ ;  /* 0x000000f1190f7224 */ /* 0x000fe400078e02ff */
[----:B------:R-:W-:Y:S01]  /*13650*/  IMAD.IADD R13, R17, 0x1, R13 ;  /* 0x00000001110d7824 */ /* 0x000fe200078e020d */
[----:B------:R-:W-:Y:S01]  /*13660*/  IADD3 R17, P1, P0, R16, R26, R3 ;  /* 0x0000001a10117210 */ /* 0x000fe2000783e003 */
        /* <DEDUP_REMOVED lines=19> */
[----:B------:R-:W-:-:S04]  /*137a0*/  LEA R13, P0, R22, R13, 0x2 ;  /* 0x0000000d160d7211 */ /* 0x000fc800078010ff */
[----:B------:R-:W-:Y:S01]  /*137b0*/  LEA.HI.X R15, R22, R15, R16, 0x2, P0 ;  /* 0x0000000f160f7211 */ /* 0x000fe200000f1410 */
[----:B------:R-:W-:Y:S01]  /*137c0*/  SHFL.IDX PT, R18, R13, 0x1, 0x1c1f ;  /* 0x003c1f000d127f89 */ /* 0x000fe200000e0000 */
[----:B------:R-:W-:-:S03]  /*137d0*/  LOP3.LUT P0, RZ, R219, 0x3, RZ, 0xc0, !PT ;  /* 0x00000003dbff7812 */ /* 0x000fc6000780c0ff */
[----:B------:R1:W-:Y:S04]  /*137e0*/  SHFL.IDX PT, R16, R13, RZ, 0x1c1f ;  /* 0x001c1fff0d107589 */ /* 0x0003e800000e0000 */
[----:B------:R-:W2:Y:S04]  /*137f0*/  SHFL.IDX PT, R17, R15, RZ, 0x1c1f ;  /* 0x001c1fff0f117589 */ /* 0x000ea800000e0000 */
[----:B------:R3:W4:Y:S01]  /*13800*/  SHFL.IDX PT, R19, R15, 0x1, 0x1c1f ;  /* 0x003c1f000f137f89 */ /* 0x00072200000e0000 */
[----:B-1----:R-:W-:-:S05]  /*13810*/  IMAD R13, R205, 0x80, R218 ;  /* 0x00000080cd0d7824 */ /* 0x002fca00078e02da */
[C---:B------:R-:W-:Y:S02]  /*13820*/  ISETP.GE.OR P1, PT, R13.reuse, R14, P0 ;  /* 0x0000000e0d00720c */ /* 0x040fe40000726670 */
[----:B---3--:R-:W-:-:S04]  /*13830*/  IADD3 R15, R13, 0x8, RZ ;  /* 0x000000080d0f7810 */ /* 0x008fc80007ffe0ff */
[----:B------:R-:W-:-:S07]  /*13840*/  ISETP.GE.OR P0, PT, R15, R14, P0 ;  /* 0x0000000e0f00720c */ /* 0x000fce0000706670 */
[----:B--2---:R1:W-:Y:S01]  /*13850*/  @!P1 ST.E [R16.64], R2 ;  /* 0x0000000210009985 */ /* 0x0043e2000c101906 */
[----:B------:R-:W-:-:S05]  /*13860*/  ISETP.GE.AND P1, PT, R15, R14, PT ;  /* 0x0000000e0f00720c */ /* 0x000fca0003f26270 */
[----:B----4-:R2:W-:Y:S01]  /*13870*/  @!P0 ST.E [R18.64], R11 ;  /* 0x0000000b12008985 */ /* 0x0105e2000c101906 */
[----:B------:R-:W-:Y:S02]  /*13880*/  ISETP.GE.AND P0, PT, R13, R14, PT ;  /* 0x0000000e0d00720c */ /* 0x000fe40003f06270 */
[----:B-1----:R-:W-:Y:S01]  /*13890*/  P2R R2, PR, RZ, 0x2 ;  /* 0x00000002ff027803 */ /* 0x002fe20000000000 */
[----:B------:R-:W-:Y:S05]  /*138a0*/  @P2 BRA `(.L_x_2714) ;  /* 0x000007f000002947 */ /* 0x000fea0003800000 */
[----:B------:R-:W-:Y:S01]  /*138b0*/  IMAD R12, R12, c[0x0][0x3a0], RZ ;  /* 0x0000e8000c0c7a24 */ /* 0x000fe200078e02ff */
[----:B------:R-:W-:Y:S01]  /*138c0*/  LEA R2, R205, R221, 0x7 ;  /* 0x000000ddcd027211 */ /* 0x000fe200078e38ff */
[----:B------:R-:W-:Y:S01]  /*138d0*/  IMAD.WIDE.U32 R4, R3, c[0x0][0x3a0], RZ ;  /* 0x0000e80003047a25 */ /* 0x000fe200078e00ff */
[----:B------:R-:W-:Y:S01]  /*138e0*/  SHF.R.S32.HI R8, RZ, 0x1f, R240 ;  /* 0x0000001fff087819 */ /* 0x000fe200000114f0 */
[----:B------:R1:W3:Y:S01]  /*138f0*/  LDS.128 R56, [R217+0x80] ;  /* 0x00008000d9387984 */ /* 0x0002e20000000c00 */
[----:B------:R-:W-:Y:S01]  /*13900*/  LEA R205, R205, R226, 0x7 ;  /* 0x000000e2cdcd7211 */ /* 0x000fe200078e38ff */
[----:B------:R-:W-:Y:S01]  /*13910*/  IMAD R12, R3, c[0x0][0x3a4], R12 ;  /* 0x0000e900030c7a24 */ /* 0x000fe200078e020c */
[----:B------:R-:W-:Y:S01]  /*13920*/  MOV R3, R2 ;  /* 0x0000000200037202 */ /* 0x000fe20000000f00 */
[----:B------:R1:W4:Y:S01]  /*13930*/  LDS.128 R52, [R217+0x1080] ;  /* 0x00108000d9347984 */ /* 0x0003220000000c00 */
[----:B------:R-:W-:-:S02]  /*13940*/  IMAD R8, R8, c[0x0][0x3f0], RZ ;  /* 0x0000fc0008087a24 */ /* 0x000fc400078e02ff */
[----:B------:R-:W-:Y:S01]  /*13950*/  IADD3 R5, R5, R12, RZ ;  /* 0x0000000c05057210 */ /* 0x000fe20007ffe0ff */
[----:B------:R1:W2:Y:S01]  /*13960*/  LDS.128 R48, [R217+0x2080] ;  /* 0x00208000d9307984 */ /* 0x0002a20000000c00 */
[----:B------:R-:W-:-:S03]  /*13970*/  IMAD R8, R240, c[0x0][0x3f4], R8 ;  /* 0x0000fd00f0087a24 */ /* 0x000fc600078e0208 */
[C---:B------:R-:W-:Y:S01]  /*13980*/  IMAD.WIDE.U32 R6, R241.reuse, c[0x0][0x3e8], R4 ;  /* 0x0000fa00f1067a25 */ /* 0x040fe200078e0004 */
[----:B------:R1:W1:Y:S03]  /*13990*/  LDS.128 R44, [R217+0x3080] ;  /* 0x00308000d92c7984 */ /* 0x0002660000000c00 */
[----:B------:R-:W-:Y:S01]  /*139a0*/  @P3 IMAD.HI.U32 R4, R2, c[0x0][0x4ec], RZ ;  /* 0x00013b0002043a27 */ /* 0x000fe200078e00ff */
[----:B------:R1:W1:Y:S03]  /*139b0*/  LDS.128 R40, [R217+0x4080] ;  /* 0x00408000d9287984 */ /* 0x0002660000000c00 */
[----:B------:R-:W-:Y:S01]  /*139c0*/  IMAD R7, R241, c[0x0][0x3ec], R7 ;  /* 0x0000fb00f1077a24 */ /* 0x000fe200078e0207 */
[----:B------:R-:W-:Y:S01]  /*139d0*/  @P3 SHF.R.U32.HI R3, RZ, c[0x0][0x4f0], R4 ;  /* 0x00013c00ff033a19 */ /* 0x000fe20000011604 */
[----:B------:R1:W1:Y:S02]  /*139e0*/  LDS.128 R36, [R217+0x5080] ;  /* 0x00508000d9247984 */ /* 0x0002640000000c00 */
[----:B------:R-:W-:Y:S01]  /*139f0*/  IMAD.WIDE.U32 R12, R240, c[0x0][0x3f0], R6 ;  /* 0x0000fc00f00c7a25 */ /* 0x000fe200078e0006 */
[----:B------:R-:W-:Y:S01]  /*13a00*/  SHF.R.S32.HI R10, RZ, 0x1f, R3 ;  /* 0x0000001fff0a7819 */ /* 0x000fe20000011403 */
[----:B------:R1:W1:Y:S01]  /*13a10*/  LDS.128 R32, [R217+0x6080] ;  /* 0x00608000d9207984 */ /* 0x0002620000000c00 */
[----:B------:R-:W-:-:S02]  /*13a20*/  IADD3 R9, -R3, RZ, RZ ;  /* 0x000000ff03097210 */ /* 0x000fc40007ffe1ff */
        /* <DEDUP_REMOVED lines=9> */
[----:B--2---:R2:W1:Y:S01]  /*13ac0*/  LDS.128 R16, [R217+0xa080] ;  /* 0x00a08000d9107984 */ /* 0x0044620000000c00 */
[----:B------:R-:W-:Y:S01]  /*13ad0*/  IADD3 R11, R13, R10, RZ ;  /* 0x0000000a0d0b7210 */ /* 0x000fe20007ffe0ff */
[----:B------:R-:W-:Y:S01]  /*13ae0*/  IMAD R2, R2, c[0x0][0x3d8], RZ ;  /* 0x0000f60002027a24 */ /* 0x000fe200078e02ff */
[----:B------:R-:W-:Y:S01]  /*13af0*/  MOV R10, R12 ;  /* 0x0000000c000a7202 */ /* 0x000fe20000000f00 */
[----:B------:R2:W1:Y:S04]  /*13b00*/  LDS.128 R4, [R217+0xb080] ;  /* 0x00b08000d9047984 */ /* 0x0004680000000c00 */
[----:B------:R-:W-:-:S04]  /*13b10*/  IMAD.WIDE.U32 R10, R9, c[0x0][0x3d8], R10 ;  /* 0x0000f600090a7a25 */ /* 0x000fc800078e000a */
[----:B------:R-:W-:Y:S01]  /*13b20*/  IMAD R9, R9, c[0x0][0x3dc], R2 ;  /* 0x0000f70009097a24 */ /* 0x000fe200078e0202 */
[----:B------:R-:W-:-:S04]  /*13b30*/  LEA R8, P0, R10, c[0x0][0x380], 0x1 ;  /* 0x0000e0000a087a11 */ /* 0x000fc800078008ff */
[----:B------:R-:W-:-:S04]  /*13b40*/  IADD3 R2, R11, R9, RZ ;  /* 0x000000090b027210 */ /* 0x000fc80007ffe0ff */
[----:B------:R-:W-:Y:S01]  /*13b50*/  LEA.HI.X R2, R10, c[0x0][0x384], R2, 0x1, P0 ;  /* 0x0000e1000a027a11 */ /* 0x000fe200000f0c02 */
[----:B------:R-:W-:Y:S05]  /*13b60*/  BRA.DIV ~URZ, `(.L_x_2715) ;  /* 0x000036f27f007947 */ /* 0x000fea000b800000 */
[----:B---34-:R3:W4:Y:S02]  /*13b70*/  SHFL.IDX PT, R61, R2, RZ, 0x181f ;  /* 0x00181fff023d7589 */ /* 0x01872400000e0000 */
.L_x_2778:
[----:B------:R-:W-:Y:S05]  /*13b80*/  BRA.DIV ~URZ, `(.L_x_2716) ;  /* 0x000037427f007947 */ /* 0x000fea000b800000 */
[----:B------:R2:W3:Y:S02]  /*13b90*/  SHFL.IDX PT, R3, R8, RZ, 0x181f ;  /* 0x00181fff08037589 */ /* 0x0004e400000e0000 */
.L_x_2779:
        /* <DEDUP_REMOVED lines=18> */
.L_x_2718:
[----:B------:R-:W-:Y:S05]  /*13cc0*/  BSYNC B0 ;  /* 0x0000000000007941 */ /* 0x000fea0003800000 */
.L_x_2717:
[----:B------:R-:W-:Y:S05]  /*13cd0*/  BRA.DIV ~URZ, `(.L_x_2719) ;  /* 0x000036627f007947 */ /* 0x000fea000b800000 */
[----:B-1-3--:R1:W3:Y:S04]  /*13ce0*/  SHFL.IDX PT, R24, R2, 0x1, 0x181f ;  /* 0x00381f0002187f89 */ /* 0x00a2e800000e0000 */
[----:B------:R1:W2:Y:S02]  /*13cf0*/  SHFL.IDX PT, R10, R8, 0x1, 0x181f ;  /* 0x00381f00080a7f89 */ /* 0x0002a400000e0000 */
.L_x_2780:
        /* <DEDUP_REMOVED lines=14> */
[----:B------:R2:W-:Y:S04]  /*13de0*/  @!P1 ST.E.128 [R12.64], R36 ;  /* 0x000000240c009985 */ /* 0x0005e8000c101d06 */
[----:B------:R2:W-:Y:S02]  /*13df0*/  @!P0 ST.E.128 [R10.64], R20 ;  /* 0x000000140a008985 */ /* 0x0005e4000c101d06 */
.L_x_2721:
[----:B------:R-:W-:Y:S05]  /*13e00*/  BSYNC B0 ;  /* 0x0000000000007941 */ /* 0x000fea0003800000 */
.L_x_2720:
[----:B------:R-:W-:Y:S05]  /*13e10*/  BRA.DIV ~URZ, `(.L_x_2722) ;  /* 0x000035e27f007947 */ /* 0x000fea000b800000 */
[----:B--2---:R2:W1:Y:S02]  /*13e20*/  SHFL.IDX PT, R20, R2, 0x2, 0x181f ;  /* 0x00581f0002147f89 */ /* 0x00446400000e0000 */
.L_x_2781:
[----:B------:R-:W-:Y:S05]  /*13e30*/  BRA.DIV ~URZ, `(.L_x_2723) ;  /* 0x000036327f007947 */ /* 0x000fea000b800000 */
[----:B------:R2:W4:Y:S02]  /*13e40*/  SHFL.IDX PT, R10, R8, 0x2, 0x181f ;  /* 0x00581f00080a7f89 */ /* 0x00052400000e0000 */
.L_x_2782:
        /* <DEDUP_REMOVED lines=16> */
.L_x_2725:
[----:B------:R-:W-:Y:S05]  /*13f50*/  BSYNC B0 ;  /* 0x0000000000007941 */ /* 0x000fea0003800000 */
.L_x_2724:
[----:B------:R-:W-:Y:S05]  /*13f60*/  BRA.DIV ~URZ, `(.L_x_2726) ;  /* 0x000035627f007947 */ /* 0x000fea000b800000 */
[----:B-12---:R-:W1:Y:S04]  /*13f70*/  SHFL.IDX PT, R2, R2, 0x3, 0x181f ;  /* 0x00781f0002027f89 */ /* 0x006e6800000e0000 */
[----:B------:R-:W2:Y:S02]  /*13f80*/  SHFL.IDX PT, R8, R8, 0x3, 0x181f ;  /* 0x00781f0008087f89 */ /* 0x000ea400000e0000 */
.L_x_2783:
[----:B------:R-:W-:-:S04]  /*13f90*/  IADD3 R205, R205, 0x60, RZ ;  /* 0x00000060cdcd7810 */ /* 0x000fc80007ffe0ff */
[----:B------:R-:W-:-:S13]  /*13fa0*/  ISETP.GE.AND P0, PT, R205, R14, PT ;  /* 0x0000000ecd00720c */ /* 0x000fda0003f06270 */
[----:B------:R-:W-:Y:S05]  /*13fb0*/  @P0 BRA `(.L_x_2727) ;  /* 0x00001f0000000947 */ /* 0x000fea0003800000 */
[----:B------:R-:W-:Y:S02]  /*13fc0*/  ISETP.GE.AND P1, PT, R246, c[0x0][0x3c8], PT ;  /* 0x0000f200f6007a0c */ /* 0x000fe40003f26270 */
[----:B------:R-:W-:-:S11]  /*13fd0*/  ISETP.GE.AND P0, PT, R212, c[0x0][0x3c8], PT ;  /* 0x0000f200d4007a0c */ /* 0x000fd60003f06270 */
[-C--:B--2---:R-:W-:Y:S02]  /*13fe0*/  @!P1 LEA R12, P3, R246, R8.reuse, 0x1 ;  /* 0x00000008f60c9211 */ /* 0x084fe400078608ff */
[----:B----4-:R-:W-:Y:S02]  /*13ff0*/  @!P0 LEA R10, P2, R212, R8, 0x1 ;  /* 0x00000008d40a8211 */ /* 0x010fe400078408ff */
[-C--:B-1----:R-:W-:Y:S02]  /*14000*/  @!P1 LEA.HI.X R13, R246, R2.reuse, R9, 0x1, P3 ;  /* 0x00000002f60d9211 */ /* 0x082fe400018f0c09 */
[----:B------:R-:W-:-:S03]  /*14010*/  @!P0 LEA.HI.X R11, R212, R2, R15, 0x1, P2 ;  /* 0x00000002d40b8211 */ /* 0x000fc600010f0c0f */
        /* <DEDUP_REMOVED lines=8> */
.L_x_2714:
[----:B------:R-:W-:Y:S02]  /*140a0*/  IMAD R12, R12, c[0x0][0x408], RZ ;  /* 0x000102000c0c7a24 */ /* 0x000fe400078e02ff */
[----:B------:R-:W-:-:S04]  /*140b0*/  IMAD.WIDE.U32 R14, R3, c[0x0][0x408], RZ ;  /* 0x00010200030e7a25 */ /* 0x000fc800078e00ff */
[----:B------:R-:W-:Y:S01]  /*140c0*/  IMAD R12, R3, c[0x0][0x40c], R12 ;  /* 0x00010300030c7a24 */ /* 0x000fe200078e020c */
[----:B------:R-:W-:Y:S01]  /*140d0*/  SHF.R.S32.HI R3, RZ, 0x1f, R240 ;  /* 0x0000001fff037819 */ /* 0x000fe200000114f0 */
[----:B--2---:R-:W-:-:S03]  /*140e0*/  @P3 IMAD.HI.U32 R11, R10, c[0x0][0x4ec], RZ ;  /* 0x00013b000a0b3a27 */ /* 0x004fc600078e00ff */
[----:B------:R-:W-:Y:S01]  /*140f0*/  IADD3 R13, R15, R12, RZ ;  /* 0x0000000c0f0d7210 */ /* 0x000fe20007ffe0ff */
[----:B------:R-:W-:Y:S01]  /*14100*/  IMAD R3, R3, c[0x0][0x440], RZ ;  /* 0x0001100003037a24 */ /* 0x000fe200078e02ff */
[----:B------:R-:W-:-:S03]  /*14110*/  MOV R12, R14 ;  /* 0x0000000e000c7202 */ /* 0x000fc60000000f00 */
        /* <DEDUP_REMOVED lines=26> */
.L_x_2784:
[----:B------:R-:W-:Y:S05]  /*142c0*/  BRA.DIV ~URZ, `(.L_x_2729) ;  /* 0x000033427f007947 */ /* 0x000fea000b800000 */
[----:B------:R3:W4:Y:S02]  /*142d0*/  SHFL.IDX PT, R3, R162, RZ, 0x1c1f ;  /* 0x001c1fffa2037589 */ /* 0x00072400000e0000 */
.L_x_2785:
[----:B------:R-:W-:Y:S01]  /*142e0*/  SHF.R.S32.HI R160, RZ, 0x1f, R219 ;  /* 0x0000001fffa07819 */ /* 0x000fe200000114db */
[----:B------:R-:W-:Y:S03]  /*142f0*/  BSSY B0, `(.L_x_2730) ;  /* 0x0000095000007945 */ /* 0x000fe60003800000 */
        /* <DEDUP_REMOVED lines=113> */
[----:B--2---:R-:W-:-:S04]  /*14a10*/  @!P3 LEA R4, P5, R159, R3, 0x2 ;  /* 0x000000039f04b211 */ /* 0x004fc800078a10ff */
[----:B------:R-:W-:Y:S02]  /*14a20*/  @!P3 LEA.HI.X R5, R159, R163, R20, 0x2, P5 ;  /* 0x000000a39f05b211 */ /* 0x000fe400028f1414 */
[----:B----4-:R-:W-:Y:S02]  /*14a30*/  @!P4 LEA R6, P0, R158, R3, 0x2 ;  /* 0x000000039e06c211 */ /* 0x010fe400078010ff */
[----:B------:R-:W-:Y:S01]  /*14a40*/  ISETP.GE.AND P5, PT, R150, c[0x0][0x3c8], PT ;  /* 0x0000f20096007a0c */ /* 0x000fe20003fa6270 */
[----:B------:R2:W-:Y:S01]  /*14a50*/  @!P3 ST.E.64 [R4.64], R84 ;  /* 0x000000540400b985 */ /* 0x0005e2000c101b06 */
[----:B------:R-:W-:Y:S02]  /*14a60*/  @!P4 LEA.HI.X R7, R158, R163, R157, 0x2, P0 ;  /* 0x000000a39e07c211 */ /* 0x000fe400000f149d */
[----:B------:R-:W-:-:S03]  /*14a70*/  @!P1 LEA R10, P3, R154, R3, 0x2 ;  /* 0x000000039a0a9211 */ /* 0x000fc600078610ff */
[----:B------:R4:W-:Y:S01]  /*14a80*/  @!P4 ST.E.64 [R6.64], R88 ;  /* 0x000000580600c985 */ /* 0x0009e2000c101b06 */
        /* <DEDUP_REMOVED lines=8> */
[----:B------:R4:W-:Y:S01]  /*14b10*/  @!P1 ST.E.64 [R10.64], R96 ;  /* 0x000000600a009985 */ /* 0x0009e2000c101b06 */
[----:B------:R-:W-:Y:S02]  /*14b20*/  ISETP.GE.AND P1, PT, R144, c[0x0][0x3c8], PT ;  /* 0x0000f20090007a0c */ /* 0x000fe40003f26270 */
[----:B------:R-:W-:Y:S01]  /*14b30*/  ISETP.GE.AND P0, PT, R137, c[0x0][0x3c8], PT ;  /* 0x0000f20089007a0c */ /* 0x000fe20003f06270 */
[----:B------:R5:W-:Y:S01]  /*14b40*/  @!P6 ST.E.64 [R6.64], R120 ;  /* 0x000000780600e985 */ /* 0x000be2000c101b06 */
[----:B--2---:R-:W-:-:S04]  /*14b50*/  @!P5 LEA R4, P3, R150, R3, 0x2 ;  /* 0x000000039604d211 */ /* 0x004fc800078610ff */
[----:B------:R-:W-:Y:S02]  /*14b60*/  @!P5 LEA.HI.X R5, R150, R163, R149, 0x2, P3 ;  /* 0x000000a39605d211 */ /* 0x000fe400018f1495 */
[-C--:B----4-:R-:W-:Y:S02]  /*14b70*/  @!P2 LEA R10, P3, R146, R3.reuse, 0x2 ;  /* 0x00000003920aa211 */ /* 0x090fe400078610ff */
[----:B-----5:R-:W-:Y:S01]  /*14b80*/  @!P4 LEA R6, P6, R148, R3, 0x2 ;  /* 0x000000039406c211 */ /* 0x020fe200078c10ff */
[----:B------:R2:W-:Y:S01]  /*14b90*/  @!P5 ST.E.64 [R4.64], R100 ;  /* 0x000000640400d985 */ /* 0x0005e2000c101b06 */
[----:B------:R-:W-:Y:S02]  /*14ba0*/  @!P2 LEA.HI.X R11, R146, R163, R145, 0x2, P3 ;  /* 0x000000a3920ba211 */ /* 0x000fe400018f1491 */
[----:B------:R-:W-:Y:S02]  /*14bb0*/  @!P0 LEA R12, P3, R137, R3, 0x2 ;  /* 0x00000003890c8211 */ /* 0x000fe400078610ff */
[----:B------:R-:W-:-:S02]  /*14bc0*/  @!P4 LEA.HI.X R7, R148, R163, R147, 0x2, P6 ;  /* 0x000000a39407c211 */ /* 0x000fc400030f1493 */
[----:B------:R-:W-:-:S03]  /*14bd0*/  @!P0 LEA.HI.X R13, R137, R163, R65, 0x2, P3 ;  /* 0x000000a3890d8211 */ /* 0x000fc600018f1441 */
[----:B------:R4:W-:Y:S04]  /*14be0*/  @!P4 ST.E.64 [R6.64], R104 ;  /* 0x000000680600c985 */ /* 0x0009e8000c101b06 */
[----:B------:R4:W-:Y:S01]  /*14bf0*/  @!P2 ST.E.64 [R10.64], R108 ;  /* 0x0000006c0a00a985 */ /* 0x0009e2000c101b06 */
[----:B--2---:R-:W-:-:S04]  /*14c00*/  @!P1 LEA R4, P5, R144, R3, 0x2 ;  /* 0x0000000390049211 */ /* 0x004fc800078a10ff */
[----:B------:R-:W-:-:S05]  /*14c10*/  @!P1 LEA.HI.X R5, R144, R163, R142, 0x2, P5 ;  /* 0x000000a390059211 */ /* 0x000fca00028f148e */
[----:B------:R4:W-:Y:S04]  /*14c20*/  @!P1 ST.E.64 [R4.64], R116 ;  /* 0x0000007404009985 */ /* 0x0009e8000c101b06 */
[----:B------:R4:W-:Y:S02]  /*14c30*/  @!P0 ST.E.64 [R12.64], R112 ;  /* 0x000000700c008985 */ /* 0x0009e4000c101b06 */
.L_x_2731:
[----:B------:R-:W-:Y:S05]  /*14c40*/  BSYNC B0 ;  /* 0x0000000000007941 */ /* 0x000fea0003800000 */
.L_x_2730:
[----:B------:R-:W-:Y:S05]  /*14c50*/  BRA.DIV ~URZ, `(.L_x_2732) ;  /* 0x00002a227f007947 */ /* 0x000fea000b800000 */
[----:B-1----:R-:W1:Y:S04]  /*14c60*/  SHFL.IDX PT, R161, R161, 0x1, 0x1c1f ;  /* 0x003c1f00a1a17f89 */ /* 0x002e6800000e0000 */
[----:B---3--:R-:W3:Y:S02]  /*14c70*/  SHFL.IDX PT, R162, R162, 0x1, 0x1c1f ;  /* 0x003c1f00a2a27f89 */ /* 0x008ee400000e0000 */
.L_x_2786:
[----:B------:R-:W-:-:S13]  /*14c80*/  ISETP.NE.AND P0, PT, R2, RZ, PT ;  /* 0x000000ff0200720c */ /* 0x000fda0003f05270 */
[----:B------:R-:W-:Y:S05]  /*14c90*/  @P0 BRA `(.L_x_2727) ;  /* 0x0000122000000947 */ /* 0x000fea0003800000 */
[----:B------:R-:W-:Y:S02]  /*14ca0*/  ISETP.GE.AND P3, PT, R64, c[0x0][0x3c8], PT ;  /* 0x0000f20040007a0c */ /* 0x000fe40003f66270 */
[----:B------:R-:W-:Y:S02]  /*14cb0*/  ISETP.GE.AND P2, PT, R63, c[0x0][0x3c8], PT ;  /* 0x0000f2003f007a0c */ /* 0x000fe40003f46270 */
[----:B------:R-:W-:Y:S02]  /*14cc0*/  ISETP.GE.AND P1, PT, R61, c[0x0][0x3c8], PT ;  /* 0x0000f2003d007a0c */ /* 0x000fe40003f26270 */
[----:B------:R-:W-:Y:S02]  /*14cd0*/  ISETP.GE.AND P4, PT, R160, c[0x0][0x3c8], PT ;  /* 0x0000f200a0007a0c */ /* 0x000fe40003f86270 */
[----:B------:R-:W-:-:S05]  /*14ce0*/  ISETP.GE.AND P0, PT, R35, c[0x0][0x3c8], PT ;  /* 0x0000f20023007a0c */ /* 0x000fca0003f06270 */
[CC--:B---34-:R-:W-:Y:S02]  /*14cf0*/  @!P3 LEA R4, P6, R64.reuse, R162.reuse, 0x2 ;  /* 0x000000a24004b211 */ /* 0x0d8fe400078c10ff */
        /* <DEDUP_REMOVED lines=14> */
[----:B------:R1:W-:Y:S01]  /*14de0*/  @!P3 ST.E.64 [R4.64], R126 ;  /* 0x0000007e0400b985 */ /* 0x0003e2000c101b06 */
[----:B------:R-:W-:-:S03]  /*14df0*/  ISETP.GE.AND P3, PT, R27, c[0x0][0x3c8], PT ;  /* 0x0000f2001b007a0c */ /* 0x000fc60003f66270 */
[----:B------:R3:W-:Y:S01]  /*14e00*/  @!P2 ST.E.64 [R2.64], R38 ;  /* 0x000000260200a985 */ /* 0x0007e2000c101b06 */
[----:B------:R-:W-:-:S03]  /*14e10*/  ISETP.GE.AND P2, PT, R24, c[0x0][0x3c8], PT ;  /* 0x0000f20018007a0c */ /* 0x000fc60003f46270 */
[----:B------:R-:W-:Y:S04]  /*14e20*/  @!P1 ST.E.64 [R10.64], R42 ;  /* 0x0000002a0a009985 */ /* 0x000fe8000c101b06 */
[----:B------:R4:W-:Y:S01]  /*14e30*/  @!P0 ST.E.64 [R6.64], R46 ;  /* 0x0000002e06008985 */ /* 0x0009e2000c101b06 */
[-C--:B-1----:R-:W-:Y:S02]  /*14e40*/  @!P6 LEA R4, P0, R33, R162.reuse, 0x2 ;  /* 0x000000a22104e211 */ /* 0x082fe400078010ff */
[----:B---3--:R-:W-:Y:S02]  /*14e50*/  @!P5 LEA R2, P1, R31, R162, 0x2 ;  /* 0x000000a21f02d211 */ /* 0x008fe400078210ff */
[-C--:B------:R-:W-:Y:S02]  /*14e60*/  @!P6 LEA.HI.X R5, R33, R161.reuse, R32, 0x2, P0 ;  /* 0x000000a12105e211 */ /* 0x080fe400000f1420 */
[----:B------:R-:W-:-:S02]  /*14e70*/  @!P5 LEA.HI.X R3, R31, R161, R30, 0x2, P1 ;  /* 0x000000a11f03d211 */ /* 0x000fc400008f141e */
[----:B------:R-:W-:Y:S01]  /*14e80*/  ISETP.GE.AND P1, PT, R19, c[0x0][0x3c8], PT ;  /* 0x0000f20013007a0c */ /* 0x000fe20003f26270 */
[----:B------:R1:W-:Y:S01]  /*14e90*/  @!P6 ST.E.64 [R4.64], R50 ;  /* 0x000000320400e985 */ /* 0x0003e2000c101b06 */
[CC--:B----4-:R-:W-:Y:S02]  /*14ea0*/  @!P4 LEA R6, P0, R29.reuse, R162.reuse, 0x2 ;  /* 0x000000a21d06c211 */ /* 0x0d0fe400078010ff */
[----:B------:R-:W-:Y:S01]  /*14eb0*/  ISETP.GE.AND P6, PT, R16, c[0x0][0x3c8], PT ;  /* 0x0000f20010007a0c */ /* 0x000fe20003fc6270 */
[----:B------:R3:W-:Y:S01]  /*14ec0*/  @!P5 ST.E.64 [R2.64], R54 ;  /* 0x000000360200d985 */ /* 0x0007e2000c101b06 */
[-C--:B------:R-:W-:Y:S02]  /*14ed0*/  @!P4 LEA.HI.X R7, R29, R161.reuse, R28, 0x2, P0 ;  /* 0x000000a11d07c211 */ /* 0x080fe400000f141c */
[----:B------:R-:W-:Y:S02]  /*14ee0*/  @!P3 LEA R10, P0, R27, R162, 0x2 ;  /* 0x000000a21b0ab211 */ /* 0x000fe400078010ff */
[----:B------:R-:W-:Y:S01]  /*14ef0*/  ISETP.GE.AND P5, PT, R25, c[0x0][0x3c8], PT ;  /* 0x0000f20019007a0c */ /* 0x000fe20003fa6270 */
[----:B------:R4:W-:Y:S01]  /*14f00*/  @!P4 ST.E.64 [R6.64], R58 ;  /* 0x0000003a0600c985 */ /* 0x0009e2000c101b06 */
[----:B------:R-:W-:-:S02]  /*14f10*/  @!P3 LEA.HI.X R11, R27, R161, R26, 0x2, P0 ;  /* 0x000000a11b0bb211 */ /* 0x000fc400000f141a */
[-C--:B------:R-:W-:Y:S02]  /*14f20*/  @!P2 LEA R12, P0, R24, R162.reuse, 0x2 ;  /* 0x000000a2180ca211 */ /* 0x080fe400078010ff */
[----:B------:R-:W-:Y:S01]  /*14f30*/  ISETP.GE.AND P4, PT, R22, c[0x0][0x3c8], PT ;  /* 0x0000f20016007a0c */ /* 0x000fe20003f86270 */
[----:B------:R5:W-:Y:S01]  /*14f40*/  @!P3 ST.E.64 [R10.64], R8 ;  /* 0x000000080a00b985 */ /* 0x000be2000c101b06 */
[-C--:B------:R-:W-:Y:S02]  /*14f50*/  @!P2 LEA.HI.X R13, R24, R161.reuse, R23, 0x2, P0 ;  /* 0x000000a1180da211 */ /* 0x080fe400000f1417 */
[----:B------:R-:W-:Y:S02]  /*14f60*/  @!P1 LEA R26, P0, R19, R162, 0x2 ;  /* 0x000000a2131a9211 */ /* 0x000fe400078010ff */
[----:B------:R-:W-:Y:S01]  /*14f70*/  ISETP.GE.AND P3, PT, R159, c[0x0][0x3c8], PT ;  /* 0x0000f2009f007a0c */ /* 0x000fe20003f66270 */
[----:B------:R2:W-:Y:S01]  /*14f80*/  @!P2 ST.E.64 [R12.64], R66 ;  /* 0x000000420c00a985 */ /* 0x0005e2000c101b06 */
[----:B------:R-:W-:-:S02]  /*14f90*/  @!P1 LEA.HI.X R27, R19, R161, R18, 0x2, P0 ;  /* 0x000000a1131b9211 */ /* 0x000fc400000f1412 */
[----:B------:R-:W-:-:S03]  /*14fa0*/  ISETP.GE.AND P2, PT, R158, c[0x0][0x3c8], PT ;  /* 0x0000f2009e007a0c */ /* 0x000fc60003f46270 */
[----:B------:R-:W-:Y:S01]  /*14fb0*/  @!P1 ST.E.64 [R26.64], R70 ;  /* 0x000000461a009985 */ /* 0x000fe2000c101b06 */
[CC--:B-1----:R-:W-:Y:S02]  /*14fc0*/  @!P6 LEA R4, P0, R16.reuse, R162.reuse, 0x2 ;  /* 0x000000a21004e211 */ /* 0x0c2fe400078010ff */
[CC--:B---3--:R-:W-:Y:S02]  /*14fd0*/  @!P5 LEA R2, P1, R25.reuse, R162.reuse, 0x2 ;  /* 0x000000a21902d211 */ /* 0x0c8fe400078210ff */
[-C--:B------:R-:W-:Y:S02]  /*14fe0*/  @!P6 LEA.HI.X R5, R16, R161.reuse, R15, 0x2, P0 ;  /* 0x000000a11005e211 */ /* 0x080fe400000f140f */
[----:B------:R-:W-:Y:S02]  /*14ff0*/  @!P5 LEA.HI.X R3, R25, R161, R17, 0x2, P1 ;  /* 0x000000a11903d211 */ /* 0x000fe400008f1411 */
[----:B----4-:R-:W-:Y:S01]  /*15000*/  @!P4 LEA R6, P0, R22, R162, 0x2 ;  /* 0x000000a21606c211 */ /* 0x010fe200078010ff */
[----:B------:R1:W-:Y:S01]  /*15010*/  @!P6 ST.E.64 [R4.64], R74 ;  /* 0x0000004a0400e985 */ /* 0x0003e2000c101b06 */
[----:B------:R-:W-:-:S02]  /*15020*/  ISETP.GE.AND P1, PT, R156, c[0x0][0x3c8], PT ;  /* 0x0000f2009c007a0c */ /* 0x000fc40003f26270 */
[-C--:B------:R-:W-:Y:S01]  /*15030*/  @!P4 LEA.HI.X R7, R22, R161.reuse, R21, 0x2, P0 ;  /* 0x000000a11607c211 */ /* 0x080fe200000f1415 */
[----:B------:R3:W-:Y:S01]  /*15040*/  @!P5 ST.E.64 [R2.64], R78 ;  /* 0x0000004e0200d985 */ /* 0x0007e2000c101b06 */
[CC--:B-----5:R-:W-:Y:S02]  /*15050*/  @!P3 LEA R8, P0, R159.reuse, R162.reuse, 0x2 ;  /* 0x000000a29f08b211 */ /* 0x0e0fe400078010ff */
[----:B------:R-:W-:Y:S01]  /*15060*/  ISETP.GE.AND P6, PT, R154, c[0x0][0x3c8], PT ;  /* 0x0000f2009a007a0c */ /* 0x000fe20003fc6270 */
[----:B------:R4:W-:Y:S01]  /*15070*/  @!P4 ST.E.64 [R6.64], R82 ;  /* 0x000000520600c985 */ /* 0x0009e2000c101b06 */
[-C--:B------:R-:W-:Y:S02]  /*15080*/  @!P3 LEA.HI.X R9, R159, R161.reuse, R20, 0x2, P0 ;  /* 0x000000a19f09b211 */ /* 0x080fe400000f1414 */
[----:B------:R-:W-:Y:S02]  /*15090*/  @!P2 LEA R10, P0, R158, R162, 0x2 ;  /* 0x000000a29e0aa211 */ /* 0x000fe400078010ff */
[----:B------:R-:W-:Y:S01]  /*150a0*/  ISETP.GE.AND P5, PT, R152, c[0x0][0x3c8], PT ;  /* 0x0000f20098007a0c */ /* 0x000fe20003fa6270 */
[----:B------:R5:W-:Y:S01]  /*150b0*/  @!P3 ST.E.64 [R8.64], R86 ;  /* 0x000000560800b985 */ /* 0x000be2000c101b06 */
[----:B------:R-:W-:-:S02]  /*150c0*/  @!P2 LEA.HI.X R11, R158, R161, R157, 0x2, P0 ;  /* 0x000000a19e0ba211 */ /* 0x000fc400000f149d */
[-C--:B--2---:R-:W-:Y:S02]  /*150d0*/  @!P1 LEA R12, P0, R156, R162.reuse, 0x2 ;  /* 0x000000a29c0c9211 */ /* 0x084fe400078010ff */
[----:B------:R-:W-:Y:S01]  /*150e0*/  ISETP.GE.AND P4, PT, R150, c[0x0][0x3c8], PT ;  /* 0x0000f20096007a0c */ /* 0x000fe20003f86270 */
[----:B------:R2:W-:Y:S01]  /*150f0*/  @!P2 ST.E.64 [R10.64], R90 ;  /* 0x0000005a0a00a985 */ /* 0x0005e2000c101b06 */
[----:B------:R-:W-:Y:S02]  /*15100*/  @!P1 LEA.HI.X R13, R156, R161, R155, 0x2, P0 ;  /* 0x000000a19c0d9211 */ /* 0x000fe400000f149b */
[----:B------:R-:W-:Y:S02]  /*15110*/  ISETP.GE.AND P3, PT, R148, c[0x0][0x3c8], PT ;  /* 0x0000f20094007a0c */ /* 0x000fe40003f66270 */
[----:B------:R-:W-:Y:S01]  /*15120*/  ISETP.GE.AND P2, PT, R146, c[0x0][0x3c8], PT ;  /* 0x0000f20092007a0c */ /* 0x000fe20003f46270 */
[----:B------:R2:W-:Y:S01]  /*15130*/  @!P1 ST.E.64 [R12.64], R94 ;  /* 0x0000005e0c009985 */ /* 0x0005e2000c101b06 */
[----:B-1----:R-:W-:-:S02]  /*15140*/  @!P6 LEA R4, P0, R154, R162, 0x2 ;  /* 0x000000a29a04e211 */ /* 0x002fc400078010ff */
[-C--:B---3--:R-:W-:Y:S02]  /*15150*/  @!P5 LEA R2, P1, R152, R162.reuse, 0x2 ;  /* 0x000000a29802d211 */ /* 0x088fe400078210ff */
[-C--:B------:R-:W-:Y:S02]  /*15160*/  @!P6 LEA.HI.X R5, R154, R161.reuse, R153, 0x2, P0 ;  /* 0x000000a19a05e211 */ /* 0x080fe400000f1499 */
[-C--:B----4-:R-:W-:Y:S02]  /*15170*/  @!P4 LEA R6, P0, R150, R162.reuse, 0x2 ;  /* 0x000000a29606c211 */ /* 0x090fe400078010ff */
[-C--:B------:R-:W-:Y:S01]  /*15180*/  @!P5 LEA.HI.X R3, R152, R161.reuse, R151, 0x2, P1 ;  /* 0x000000a19803d211 */ /* 0x080fe200008f1497 */
[----:B------:R1:W-:Y:S01]  /*15190*/  @!P6 ST.E.64 [R4.64], R98 ;  /* 0x000000620400e985 */ /* 0x0003e2000c101b06 */
[----:B------:R-:W-:Y:S02]  /*151a0*/  ISETP.GE.AND P1, PT, R144, c[0x0][0x3c8], PT ;  /* 0x0000f20090007a0c */ /* 0x000fe40003f26270 */
[----:B------:R-:W-:Y:S01]  /*151b0*/  @!P4 LEA.HI.X R7, R150, R161, R149, 0x2, P0 ;  /* 0x000000a19607c211 */ /* 0x000fe200000f1495 */
[----:B------:R1:W-:Y:S01]  /*151c0*/  @!P5 ST.E.64 [R2.64], R122 ;  /* 0x0000007a0200d985 */ /* 0x0003e2000c101b06 */
[----:B-----5:R-:W-:-:S03]  /*151d0*/  @!P3 LEA R8, P0, R148, R162, 0x2 ;  /* 0x000000a29408b211 */ /* 0x020fc600078010ff */
[----:B------:R1:W-:Y:S01]  /*151e0*/  @!P4 ST.E.64 [R6.64], R102 ;  /* 0x000000660600c985 */ /* 0x0003e2000c101b06 */
[----:B------:R-:W-:Y:S02]  /*151f0*/  @!P3 LEA.HI.X R9, R148, R161, R147, 0x2, P0 ;  /* 0x000000a19409b211 */ /* 0x000fe400000f1493 */
[----:B--2---:R-:W-:-:S03]  /*15200*/  @!P2 LEA R10, P0, R146, R162, 0x2 ;  /* 0x000000a2920aa211 */ /* 0x004fc600078010ff */
        /* <DEDUP_REMOVED lines=12> */
.L_x_2712:
        /* <DEDUP_REMOVED lines=18> */
[----:B------:R-:W3:Y:S02]  /*153f0*/  LDG.E R4, [R6.64+0x4] ;  /* 0x0000040606047981 */ /* 0x000ee4000c1e1900 */
[----:B---3--:R-:W-:Y:S02]  /*15400*/  IADD3 R2, -R2, R4, RZ ;  /* 0x0000000402027210 */ /* 0x008fe40007ffe1ff */
.L_x_2733:
        /* <DEDUP_REMOVED lines=16> */
[----:B------:R-:W-:Y:S02]  /*15510*/  SEL R244, R244, RZ, P2 ;  /* 0x000000fff4f47207 */ /* 0x000fe40001000000 */
[----:B------:R-:W-:-:S05]  /*15520*/  MOV R7, R4 ;  /* 0x0000000400077202 */ /* 0x000fca0000000f00 */
[----:B------:R-:W3:Y:S03]  /*15530*/  LDC.64 R18, c[0x0][R22+0x168] ;  /* 0x00005a0016127b82 */ /* 0x000ee60000000a00 */
[----:B------:R-:W-:-:S05]  /*15540*/  @P0 IMAD.HI.U32 R10, R4, c[0x0][0x4ec], RZ ;  /* 0x00013b00040a0a27 */ /* 0x000fca00078e00ff */
[----:B------:R-:W4:Y:S01]  /*15550*/  LDC.64 R16, c[0x0][R22+0x178] ;  /* 0x00005e0016107b82 */ /* 0x000f220000000a00 */
[----:B------:R-:W-:-:S05]  /*15560*/  @P0 SHF.R.U32.HI R7, RZ, c[0x0][0x4f0], R10 ;  /* 0x00013c00ff070a19 */ /* 0x000fca000001160a */
[----:B------:R-:W-:Y:S02]  /*15570*/  IMAD.MOV R10, RZ, RZ, -R7 ;  /* 0x000000ffff0a7224 */ /* 0x000fe400078e0a07 */
[----:B------:R-:W5:Y:S02]  /*15580*/  LDC.64 R14, c[0x0][R22+0x160] ;  /* 0x00005800160e7b82 */ /* 0x000f640000000a00 */
[----:B------:R-:W-:Y:S02]  /*15590*/  IMAD R10, R10, c[0x0][0x4e8], R4 ;  /* 0x00013a000a0a7a24 */ /* 0x000fe400078e0204 */
[-C--:B-1----:R-:W-:Y:S02]  /*155a0*/  IMAD R8, R21, R240.reuse, RZ ;  /* 0x000000f015087224 */ /* 0x082fe400078e02ff */
        /* <DEDUP_REMOVED lines=9> */
[----:B------:R-:W-:Y:S02]  /*15640*/  IADD3.X R8, R8, R9, R6, P1, P0 ;  /* 0x0000000908087210 */ /* 0x000fe40000fe0406 */
[----:B------:R-:W-:Y:S02]  /*15650*/  SHF.R.S32.HI R9, RZ, 0x1f, R10 ;  /* 0x0000001fff097819 */ /* 0x000fe4000001140a */
[----:B------:R-:W-:Y:S01]  /*15660*/  IADD3 R12, P1, P0, R7, R12, R16 ;  /* 0x0000000c070c7210 */ /* 0x000fe2000783e010 */
[----:B-----5:R-:W-:Y:S01]  /*15670*/  IMAD R4, R15, R10, RZ ;  /* 0x0000000a0f047224 */ /* 0x020fe200078e02ff */
[----:B------:R-:W-:-:S02]  /*15680*/  IADD3 R11, R17, R11, RZ ;  /* 0x0000000b110b7210 */ /* 0x000fc40007ffe0ff */
[----:B------:R-:W-:Y:S01]  /*15690*/  SHF.R.S32.HI R7, RZ, 0x1f, R7 ;  /* 0x0000001fff077819 */ /* 0x000fe20000011407 */
[----:B------:R-:W-:-:S03]  /*156a0*/  IMAD R4, R14, R9, R4 ;  /* 0x000000090e047224 */ /* 0x000fc600078e0204 */
[----:B------:R-:W-:Y:S01]  /*156b0*/  IADD3.X R13, R7, R8, R11, P1, P0 ;  /* 0x00000008070d7210 */ /* 0x000fe20000fe040b */
[----:B------:R-:W-:Y:S01]  /*156c0*/  IMAD.MOV.U32 R7, RZ, RZ, c[0x0][0x4a8] ;  /* 0x00012a00ff077624 */ /* 0x000fe200078e00ff */
[----:B------:R-:W-:-:S03]  /*156d0*/  MOV R8, c[0x0][0x4ac] ;  /* 0x00012b0000087a02 */ /* 0x000fc60000000f00 */
[----:B------:R-:W-:Y:S01]  /*156e0*/  IMAD.WIDE.U32 R12, R14, R10, R12 ;  /* 0x0000000a0e0c7225 */ /* 0x000fe200078e000c */
[----:B------:R-:W-:Y:S02]  /*156f0*/  SEL R7, R7, c[0x0][0x450], P2 ;  /* 0x0001140007077a07 */ /* 0x000fe40001000000 */
[----:B------:R-:W-:Y:S01]  /*15700*/  SEL R8, R8, c[0x0][0x454], P2 ;  /* 0x0001150008087a07 */ /* 0x000fe20001000000 */
[----:B------:R-:W-:Y:S01]  /*15710*/  IMAD.IADD R4, R13, 0x1, R4 ;  /* 0x000000010d047824 */ /* 0x000fe200078e0204 */
[----:B------:R-:W-:-:S04]  /*15720*/  LEA R10, P0, R12, R7, 0x2 ;  /* 0x000000070c0a7211 */ /* 0x000fc800078010ff */
[----:B------:R-:W-:Y:S02]  /*15730*/  LEA.HI.X R11, R12, R8, R4, 0x2, P0 ;  /* 0x000000080c0b7211 */ /* 0x000fe400000f1404 */
[----:B------:R-:W-:-:S05]  /*15740*/  MOV R4, 0xff800000 ;  /* 0xff80000000047802 */ /* 0x000fca0000000f00 */
[----:B------:R1:W-:Y:S02]  /*15750*/  STG.E [R10.64], R4 ;  /* 0x000000040a007986 */ /* 0x0003e4000c101906 */
.L_x_2735:
[----:B------:R-:W-:Y:S05]  /*15760*/  BSYNC B0 ;  /* 0x0000000000007941 */ /* 0x000fea0003800000 */
.L_x_2734:
        /* <DEDUP_REMOVED lines=36> */
.L_x_2787:
[----:B------:R-:W-:Y:S05]  /*159b0*/  BRA.DIV ~URZ, `(.L_x_2737) ;  /* 0x00001e027f007947 */ /* 0x000fea000b800000 */
[----:B------:R4:W1:Y:S02]  /*159c0*/  SHFL.IDX PT, R3, R4, RZ, 0x181f ;  /* 0x00181fff04037589 */ /* 0x00086400000e0000 */
.L_x_2788:
        /* <DEDUP_REMOVED lines=19> */
.L_x_2739:
[----:B------:R-:W-:Y:S05]  /*15b00*/  BSYNC B0 ;  /* 0x0000000000007941 */ /* 0x000fea0003800000 */
.L_x_2738:
[----:B------:R-:W-:Y:S05]  /*15b10*/  BRA.DIV ~URZ, `(.L_x_2740) ;  /* 0x00001d127f007947 */ /* 0x000fea000b800000 */
[----:B---3--:R3:W2:Y:S04]  /*15b20*/  SHFL.IDX PT, R6, R5, 0x1, 0x181f ;  /* 0x00381f0005067f89 */ /* 0x0086a800000e0000 */
[----:B-1----:R3:W1:Y:S02]  /*15b30*/  SHFL.IDX PT, R10, R4, 0x1, 0x181f ;  /* 0x00381f00040a7f89 */ /* 0x00266400000e0000 */
.L_x_2789:
        /* <DEDUP_REMOVED lines=16> */
.L_x_2742:
[----:B------:R-:W-:Y:S05]  /*15c40*/  BSYNC B0 ;  /* 0x0000000000007941 */ /* 0x000fea0003800000 */
.L_x_2741:
[----:B------:R-:W-:Y:S05]  /*15c50*/  BRA.DIV ~URZ, `(.L_x_2743) ;  /* 0x00001c927f007947 */ /* 0x000fea000b800000 */
[----:B--2---:R2:W3:Y:S02]  /*15c60*/  SHFL.IDX PT, R6, R5, 0x2, 0x181f ;  /* 0x00581f0005067f89 */ /* 0x0044e400000e0000 */
.L_x_2790:
[----:B------:R-:W-:Y:S05]  /*15c70*/  BRA.DIV ~URZ, `(.L_x_2744) ;  /* 0x00001ce27f007947 */ /* 0x000fea000b800000 */
[----:B-1----:R1:W2:Y:S02]  /*15c80*/  SHFL.IDX PT, R10, R4, 0x2, 0x181f ;  /* 0x00581f00040a7f89 */ /* 0x0022a400000e0000 */
.L_x_2791:
        /* <DEDUP_REMOVED lines=16> */
.L_x_2746:
[----:B------:R-:W-:Y:S05]  /*15d90*/  BSYNC B0 ;  /* 0x0000000000007941 */ /* 0x000fea0003800000 */
.L_x_2745:
[----:B------:R-:W-:Y:S05]  /*15da0*/  BRA.DIV ~URZ, `(.L_x_2747) ;  /* 0x00001c127f007947 */ /* 0x000fea000b800000 */
[----:B--23--:R-:W2:Y:S04]  /*15db0*/  SHFL.IDX PT, R5, R5, 0x3, 0x181f ;  /* 0x00781f0005057f89 */ /* 0x00cea800000e0000 */
[----:B-1--4-:R-:W1:Y:S02]  /*15dc0*/  SHFL.IDX PT, R4, R4, 0x3, 0x181f ;  /* 0x00781f0004047f89 */ /* 0x012e6400000e0000 */
.L_x_2792:
        /* <DEDUP_REMOVED lines=15> */
.L_x_2727:
[----:B------:R-:W-:Y:S05]  /*15ec0*/  BSYNC B1 ;  /* 0x0000000000017941 */ /* 0x000fea0003800000 */
.L_x_2711:
[----:B------:R-:W-:-:S13]  /*15ed0*/  ISETP.NE.AND P0, PT, R227, RZ, PT ;  /* 0x000000ffe300720c */ /* 0x000fda0003f05270 */
[----:B------:R-:W-:Y:S01]  /*15ee0*/  @P0 WARPSYNC 0xffffffff ;  /* 0xffffffff00000948 */ /* 0x000fe20003800000 */
[----:B------:R-:W-:Y:S06]  /*15ef0*/  @P0 BAR.SYNC.DEFER_BLOCKING 0x5, 0x100 ;  /* 0x0144000000000b1d */ /* 0x000fec0000010000 */
[----:B------:R-:W4:Y:S04]  /*15f00*/  @P0 LDS.128 R204, [0x18100] ;  /* 0x01810000ffcc0984 */ /* 0x000f280000000c00 */
[----:B------:R-:W-:Y:S06]  /*15f10*/  @P0 BAR.ARV 0x4, 0x100 ;  /* 0x0104000000000b1d */ /* 0x000fec0000002000 */
[----:B------:R-:W-:Y:S05]  /*15f20*/  @P0 BRA `(.L_x_2748) ;  /* 0x00000a7000000947 */ /* 0x000fea0003800000 */
[----:B-1----:R-:W-:Y:S01]  /*15f30*/  LOP3.LUT R2, R210, 0x1f, RZ, 0xc0, !PT ;  /* 0x0000001fd2027812 */ /* 0x002fe200078ec0ff */
[----:B--2-4-:R-:W-:-:S03]  /*15f40*/  IMAD.MOV.U32 R5, RZ, RZ, RZ ;  /* 0x000000ffff057224 */ /* 0x014fc600078e00ff */
[----:B------:R-:W-:Y:S01]  /*15f50*/  ISETP.NE.AND P6, PT, R2, 0x1f, PT ;  /* 0x0000001f0200780c */ /* 0x000fe20003fc5270 */
[----:B------:R-:W-:Y:S10]  /*15f60*/  BRA.DIV ~URZ, `(.L_x_2749) ;  /* 0x00001b227f007947 */ /* 0x000ff4000b800000 */
[----:B------:R1:W2:Y:S02]  /*15f70*/  SHFL.IDX PT, R4, R0, RZ, 0x1f ;  /* 0x00001fff00047589 */ /* 0x0002a400000e0000 */
.L_x_2793:
[----:B------:R-:W-:Y:S05]  /*15f80*/  BRA.DIV ~URZ, `(.L_x_2750) ;  /* 0x00001b727f007947 */ /* 0x000fea000b800000 */
[----:B-1----:R-:W1:Y:S02]  /*15f90*/  SHFL.IDX PT, R0, R0, 0x1, 0x1f ;  /* 0x00201f0000007f89 */ /* 0x002e6400000e0000 */
.L_x_2794:
[----:B------:R-:W-:Y:S02]  /*15fa0*/  IMAD.IADD R8, R207, 0x1, R2 ;  /* 0x00000001cf087824 */ /* 0x000fe400078e0202 */
[----:B------:R-:W-:-:S03]  /*15fb0*/  IMAD.MOV.U32 R6, RZ, RZ, RZ ;  /* 0x000000ffff067224 */ /* 0x000fc600078e00ff */
[----:B------:R-:W-:-:S13]  /*15fc0*/  ISETP.GE.OR P0, PT, R8, c[0x0][0x53c], !P6 ;  /* 0x00014f0008007a0c */ /* 0x000fda0007706670 */
[----:B------:R-:W-:Y:S01]  /*15fd0*/  @!P0 IMAD.MOV.U32 R7, RZ, RZ, 0x4 ;  /* 0x00000004ff078424 */ /* 0x000fe200078e00ff */
[----:B------:R-:W-:-:S03]  /*15fe0*/  @!P0 MOV R3, 0x4 ;  /* 0x0000000400038802 */ /* 0x000fc60000000f00 */
[----:B------:R-:W-:-:S04]  /*15ff0*/  @!P0 IMAD.WIDE R10, R8, R7, c[0x0][0x580] ;  /* 0x00016000080a8625 */ /* 0x000fc800078e0207 */
[----:B------:R-:W-:Y:S01]  /*16000*/  @!P0 IMAD.WIDE R8, R8, R3, c[0x0][0x578] ;  /* 0x00015e0008088625 */ /* 0x000fe200078e0203 */
[----:B------:R-:W4:Y:S04]  /*16010*/  @!P0 LDG.E R6, [R10.64] ;  /* 0x000000060a068981 */ /* 0x000f28000c1e1900 */
[----:B------:R5:W4:Y:S01]  /*16020*/  @!P0 LDG.E R5, [R8.64] ;  /* 0x0000000608058981 */ /* 0x000b22000c1e1900 */
[C---:B------:R-:W-:Y:S02]  /*16030*/  ISETP.GE.U32.AND P4, PT, R2.reuse, 0x10, PT ;  /* 0x000000100200780c */ /* 0x040fe40003f86070 */
[C---:B------:R-:W-:Y:S02]  /*16040*/  ISETP.GE.U32.AND P3, PT, R2.reuse, 0x8, PT ;  /* 0x000000080200780c */ /* 0x040fe40003f66070 */
[----:B------:R-:W-:-:S02]  /*16050*/  ISETP.GE.U32.AND P2, PT, R2, 0x4, PT ;  /* 0x000000040200780c */ /* 0x000fc40003f46070 */
[C---:B------:R-:W-:Y:S02]  /*16060*/  ISETP.GE.U32.AND P1, PT, R2.reuse, 0x2, PT ;  /* 0x000000020200780c */ /* 0x040fe40003f26070 */
[----:B------:R-:W-:Y:S02]  /*16070*/  ISETP.NE.AND P5, PT, R2, RZ, PT ;  /* 0x000000ff0200720c */ /* 0x000fe40003fa5270 */
[----:B-----5:R-:W-:Y:S01]  /*16080*/  MOV R9, RZ ;  /* 0x000000ff00097202 */ /* 0x020fe20000000f00 */
[----:B----4-:R-:W-:Y:S01]  /*16090*/  IMAD R8, R5, R6, RZ ;  /* 0x0000000605087224 */ /* 0x010fe200078e02ff */
[----:B------:R-:W-:Y:S07]  /*160a0*/  BRA.DIV ~URZ, `(.L_x_2751) ;  /* 0x00001ac27f007947 */ /* 0x000fee000b800000 */
[----:B------:R4:W3:Y:S02]  /*160b0*/  SHFL.UP PT, R3, R8, 0x1, RZ ;  /* 0x0420000008037989 */ /* 0x0008e400000e00ff */
.L_x_2795:
        /* <DEDUP_REMOVED lines=16> */
.L_x_2796:
[----:B----4-:R-:W-:Y:S01]  /*161c0*/  IMAD R3, R3, c[0x0][0x538], RZ ;  /* 0x00014e0003037a24 */ /* 0x010fe200078e02ff */
[----:B------:R-:W-:Y:S04]  /*161d0*/  BSSY B1, `(.L_x_2753) ;  /* 0x0000077000017945 */ /* 0x000fe80003800000 */
[----:B-1----:R-:W-:-:S04]  /*161e0*/  IADD3 R204, R3, R0, RZ ;  /* 0x0000000003cc7210 */ /* 0x002fc80007ffe0ff */
[----:B--2---:R-:W-:-:S13]  /*161f0*/  ISETP.GT.AND P0, PT, R204, R4, PT ;  /* 0x00000004cc00720c */ /* 0x004fda0003f04270 */
[----:B------:R-:W-:Y:S05]  /*16200*/  @P0 BRA `(.L_x_2754) ;  /* 0x0000024000000947 */ /* 0x000fea0003800000 */
.L_x_2758:
        /* <DEDUP_REMOVED lines=16> */
.L_x_2797:
        /* <DEDUP_REMOVED lines=16> */
.L_x_2798:
[----:B--2---:R-:W-:-:S05]  /*16410*/  IMAD R3, R3, c[0x0][0x538], RZ ;  /* 0x00014e0003037a24 */ /* 0x004fca00078e02ff */
[----:B------:R-:W-:-:S04]  /*16420*/  IADD3 R204, R3, R204, RZ ;  /* 0x000000cc03cc7210 */ /* 0x000fc80007ffe0ff */
[----:B------:R-:W-:-:S13]  /*16430*/  ISETP.GT.AND P0, PT, R204, R4, PT ;  /* 0x00000004cc00720c */ /* 0x000fda0003f04270 */
[----:B-1----:R-:W-:Y:S05]  /*16440*/  @!P0 BRA `(.L_x_2758) ;  /* 0xfffffdc000008947 */ /* 0x002fea000383ffff */
.L_x_2754:
[----:B------:R-:W-:-:S05]  /*16450*/  IADD3 R204, -R3, R204, RZ ;  /* 0x000000cc03cc7210 */ /* 0x000fca0007ffe1ff */
[----:B------:R-:W-:-:S05]  /*16460*/  IMAD R0, R8, c[0x0][0x538], R204 ;  /* 0x00014e0008007a24 */ /* 0x000fca00078e02cc */
[----:B------:R-:W-:Y:S01]  /*16470*/  ISETP.GT.AND P0, PT, R0, R4, PT ;  /* 0x000000040000720c */ /* 0x000fe20003f04270 */
[----:B------:R-:W-:-:S12]  /*16480*/  BRA.DIV ~URZ, `(.L_x_2759) ;  /* 0x00001b027f007947 */ /* 0x000fd8000b800000 */
[----:B------:R-:W-:-:S04]  /*16490*/  VOTE.ANY R7, PT, !P0 ;  /* 0x0000000000077806 */ /* 0x000fc800040e0100 */
.L_x_2799:
[----:B------:R1:W2:Y:S01]  /*164a0*/  POPC R0, R7 ;  /* 0x0000000700007309 */ /* 0x0002a20000000000 */
[----:B------:R-:W-:Y:S05]  /*164b0*/  BRA.DIV ~URZ, `(.L_x_2760) ;  /* 0x00001b127f007947 */ /* 0x000fea000b800000 */
[----:B--2---:R2:W4:Y:S04]  /*164c0*/  SHFL.IDX PT, R6, R6, R0, 0x1f ;  /* 0x00001f0006067589 */ /* 0x00452800000e0000 */
[----:B------:R2:W1:Y:S02]  /*164d0*/  SHFL.IDX PT, R5, R5, R0, 0x1f ;  /* 0x00001f0005057589 */ /* 0x00046400000e0000 */
.L_x_2800:
[----:B------:R-:W-:Y:S01]  /*164e0*/  ISETP.NE.AND P0, PT, R7, RZ, PT ;  /* 0x000000ff0700720c */ /* 0x000fe20003f05270 */
[----:B------:R-:W-:-:S12]  /*164f0*/  BSSY B0, `(.L_x_2761) ;  /* 0x0000005000007945 */ /* 0x000fd80003800000 */
[----:B------:R-:W-:Y:S05]  /*16500*/  @!P0 BRA `(.L_x_2762) ;  /* 0x0000003000008947 */ /* 0x000fea0003800000 */
[----:B------:R-:W-:Y:S01]  /*16510*/  IADD3 R9, R0, -0x1, RZ ;  /* 0xffffffff00097810 */ /* 0x000fe20007ffe0ff */
[----:B------:R-:W-:Y:S05]  /*16520*/  BRA.DIV ~URZ, `(.L_x_2763) ;  /* 0x00001b727f007947 */ /* 0x000fea000b800000 */
[----:B------:R2:W3:Y:S02]  /*16530*/  SHFL.IDX PT, R9, R8, R9, 0x1f ;  /* 0x00001f0908097589 */ /* 0x0004e400000e0000 */
.L_x_2762:
[----:B------:R-:W-:Y:S05]  /*16540*/  BSYNC B0 ;  /* 0x0000000000007941 */ /* 0x000fea0003800000 */
.L_x_2761:
[-C--:B----4-:R-:W-:Y:S01]  /*16550*/  IABS R3, R6.reuse ;  /* 0x0000000600037213 */ /* 0x090fe20000000000 */
[----:B---3--:R-:W-:Y:S01]  /*16560*/  IMAD R204, R9, c[0x0][0x538], R204 ;  /* 0x00014e0009cc7a24 */ /* 0x008fe200078e02cc */
[----:B-12---:R-:W-:Y:S02]  /*16570*/  IABS R8, R5 ;  /* 0x0000000500087213 */ /* 0x006fe40000000000 */
[----:B------:R-:W1:Y:S01]  /*16580*/  I2F.RP R12, R3 ;  /* 0x00000003000c7306 */ /* 0x000e620000209400 */
[----:B------:R-:W-:Y:S01]  /*16590*/  IMAD.IADD R205, R4, 0x1, -R204 ;  /* 0x0000000104cd7824 */ /* 0x000fe200078e0acc */
[----:B------:R-:W-:Y:S02]  /*165a0*/  IABS R4, R6 ;  /* 0x0000000600047213 */ /* 0x000fe40000000000 */
[----:B------:R-:W-:-:S03]  /*165b0*/  IADD3 R207, R0, R207, RZ ;  /* 0x000000cf00cf7210 */ /* 0x000fc60007ffe0ff */
        /* <DEDUP_REMOVED lines=12> */
[----:B------:R-:W-:Y:S02]  /*16680*/  IMAD R9, R9, R3, RZ ;  /* 0x0000000309097224 */ /* 0x000fe400078e02ff */
[----:B--2---:R-:W-:Y:S02]  /*16690*/  IMAD.MOV.U32 R10, RZ, RZ, RZ ;  /* 0x000000ffff0a7224 */ /* 0x004fe400078e00ff */
[----:B------:R-:W-:-:S06]  /*166a0*/  IMAD.HI.U32 R9, R13, R9, R12 ;  /* 0x000000090d097227 */ /* 0x000fcc00078e000c */
[----:B------:R-:W-:-:S04]  /*166b0*/  IMAD.HI.U32 R9, R9, R7, RZ ;  /* 0x0000000709097227 */ /* 0x000fc800078e00ff */
[----:B------:R-:W-:Y:S02]  /*166c0*/  IMAD R4, R9, R4, R7 ;  /* 0x0000000409047224 */ /* 0x000fe400078e0207 */
[----:B---3--:R-:W-:-:S03]  /*166d0*/  IMAD.MOV R7, RZ, RZ, -R11 ;  /* 0x000000ffff077224 */ /* 0x008fc600078e0a0b */
[----:B------:R-:W-:Y:S01]  /*166e0*/  ISETP.GT.U32.AND P0, PT, R3, R4, PT ;  /* 0x000000040300720c */ /* 0x000fe20003f04070 */
[----:B------:R-:W-:-:S04]  /*166f0*/  IMAD R7, R7, R8, RZ ;  /* 0x0000000807077224 */ /* 0x000fc800078e02ff */
[----:B------:R-:W-:-:S08]  /*16700*/  IMAD.HI.U32 R7, R11, R7, R10 ;  /* 0x000000070b077227 */ /* 0x000fd000078e000a */
[-C--:B------:R-:W-:Y:S02]  /*16710*/  @!P0 IADD3 R4, R4, -R3.reuse, RZ ;  /* 0x8000000304048210 */ /* 0x080fe40007ffe0ff */
[----:B------:R-:W-:Y:S02]  /*16720*/  @!P0 IADD3 R9, R9, 0x1, RZ ;  /* 0x0000000109098810 */ /* 0x000fe40007ffe0ff */
[----:B------:R-:W-:Y:S02]  /*16730*/  ISETP.GE.U32.AND P2, PT, R4, R3, PT ;  /* 0x000000030400720c */ /* 0x000fe40003f46070 */
[----:B------:R-:W-:Y:S02]  /*16740*/  LOP3.LUT R3, R205, R6, RZ, 0x3c, !PT ;  /* 0x00000006cd037212 */ /* 0x000fe400078e3cff */
[----:B------:R-:W-:Y:S02]  /*16750*/  ISETP.NE.AND P0, PT, R6, RZ, PT ;  /* 0x000000ff0600720c */ /* 0x000fe40003f05270 */
[----:B------:R-:W-:-:S02]  /*16760*/  ISETP.GE.AND P1, PT, R3, RZ, PT ;  /* 0x000000ff0300720c */ /* 0x000fc40003f26270 */
        /* <DEDUP_REMOVED lines=25> */
.L_x_2755:
[----:B------:R-:W-:Y:S01]  /*16900*/  IMAD.MOV.U32 R204, RZ, RZ, R4 ;  /* 0x000000ffffcc7224 */ /* 0x000fe200078e0004 */
[----:B------:R-:W-:Y:S01]  /*16910*/  MOV R206, RZ ;  /* 0x000000ff00ce7202 */ /* 0x000fe20000000f00 */
[----:B------:R-:W-:Y:S01]  /*16920*/  IMAD.MOV.U32 R205, RZ, RZ, RZ ;  /* 0x000000ffffcd7224 */ /* 0x000fe200078e00ff */
[----:B------:R-:W-:Y:S02]  /*16930*/  MOV R207, c[0x0][0x53c] ;  /* 0x00014f0000cf7a02 */ /* 0x000fe40000000f00 */
.L_x_2764:
[----:B------:R-:W-:Y:S05]  /*16940*/  BSYNC B1 ;  /* 0x0000000000017941 */ /* 0x000fea0003800000 */
.L_x_2753:
[----:B------:R-:W-:Y:S01]  /*16950*/  WARPSYNC 0xffffffff ;  /* 0xffffffff00007948 */ /* 0x000fe20003800000 */
[----:B------:R-:W-:Y:S01]  /*16960*/  BAR.SYNC.DEFER_BLOCKING 0x4, 0x100 ;  /* 0x0104000000007b1d */ /* 0x000fe20000010000 */
[----:B------:R-:W-:-:S13]  /*16970*/  ISETP.NE.AND P0, PT, R2, RZ, PT ;  /* 0x000000ff0200720c */ /* 0x000fda0003f05270 */
[----:B------:R1:W-:Y:S04]  /*16980*/  @!P0 STS.128 [0x18100], R204 ;  /* 0x018100ccff008388 */ /* 0x0003e80000000c00 */
[----:B------:R-:W-:Y:S06]  /*16990*/  BAR.ARV 0x5, 0x100 ;  /* 0x0144000000007b1d */ /* 0x000fec0000002000 */
.L_x_2748:
[----:B----4-:R-:W-:-:S13]  /*169a0*/  ISETP.GE.AND P0, PT, R207, c[0x0][0x53c], PT ;  /* 0x00014f00cf007a0c */ /* 0x010fda0003f06270 */
[----:B-123--:R-:W-:Y:S01]  /*169b0*/  @P0 CALL.REL.NOINC `(.L_x_2765) ;  /* 0x0000001000000944 */ /* 0x00efe20003c00000 */
[----:B------:R-:W-:Y:S05]  /*169c0*/  BRA `(.L_x_2766) ;  /* 0xfffeaba000007947 */ /* 0x000fea000383ffff */
.L_x_2765:
[----:B------:R-:W-:Y:S05]  /*169d0*/  EXIT ;  /* 0x000000000000794d */ /* 0x000fea0003800000 */
.L_x_2609:
[----:B------:R-:W-:Y:S01]  /*169e0*/  IMAD.MOV.U32 R8, RZ, RZ, R6 ;  /* 0x000000ffff087224 */ /* 0x000fe200078e0006 */
[----:B------:R-:W-:Y:S02]  /*169f0*/  MOV R7, 0x1 ;  /* 0x0000000100077802 */ /* 0x000fe40000000f00 */
[----:B------:R-:W-:Y:S02]  /*16a00*/  MOV R3, 0x16a20 ;  /* 0x00016a2000037802 */ /* 0x000fe40000000f00 */
[----:B------:R-:W-:Y:S05]  /*16a10*/  CALL.REL.NOINC `($__internal_58_$__cuda_sm70_shflsync_up_p) ;  /* 0x0000179000007944 */ /* 0x000fea0003c00000 */
[----:B--2---:R-:W-:Y:S01]  /*16a20*/  MOV R3, R7 ;  /* 0x0000000700037202 */ /* 0x004fe20000000f00 */
[----:B-1----:R-:W-:Y:S05]  /*16a30*/  BRA `(.L_x_2767) ;  /* 0xfffe9a2000007947 */ /* 0x002fea000383ffff */
.L_x_2610:
[----:B------:R-:W-:Y:S01]  /*16a40*/  IMAD.MOV.U32 R8, RZ, RZ, R6 ;  /* 0x000000ffff087224 */ /* 0x000fe200078e0006 */
[----:B------:R-:W-:Y:S02]  /*16a50*/  MOV R7, 0x2 ;  /* 0x0000000200077802 */ /* 0x000fe40000000f00 */
[----:B------:R-:W-:Y:S02]  /*16a60*/  MOV R3, 0x16a80 ;  /* 0x00016a8000037802 */ /* 0x000fe40000000f00 */
[----:B------:R-:W-:Y:S05]  /*16a70*/  CALL.REL.NOINC `($__internal_58_$__cuda_sm70_shflsync_up_p) ;  /* 0x0000173000007944 */ /* 0x000fea0003c00000 */
[----:B--2---:R-:W-:Y:S02]  /*16a80*/  SEL R7, R7, RZ, P4 ;  /* 0x000000ff07077207 */ /* 0x004fe40002000000 */
[----:B------:R-:W-:-:S03]  /*16a90*/  MOV R3, 0x16ae0 ;  /* 0x00016ae000037802 */ /* 0x000fc60000000f00 */
[----:B------:R-:W-:Y:S01]  /*16aa0*/  IMAD.IADD R6, R6, 0x1, R7 ;  /* 0x0000000106067824 */ /* 0x000fe200078e0207 */
[----:B------:R-:W-:-:S03]  /*16ab0*/  MOV R7, 0x4 ;  /* 0x0000000400077802 */ /* 0x000fc60000000f00 */
[----:B-1----:R-:W-:Y:S02]  /*16ac0*/  IMAD.MOV.U32 R8, RZ, RZ, R6 ;  /* 0x000000ffff087224 */ /* 0x002fe400078e0006 */
        /* <DEDUP_REMOVED lines=13> */
[----:B--2---:R-:W-:Y:S01]  /*16ba0*/  SEL R7, R7, RZ, P1 ;  /* 0x000000ff07077207 */ /* 0x004fe20000800000 */
[----:B------:R-:W-:Y:S01]  /*16bb0*/  IMAD.MOV.U32 R11, RZ, RZ, 0x1f ;  /* 0x0000001fff0b7424 */ /* 0x000fe200078e00ff */
[----:B------:R-:W-:Y:S02]  /*16bc0*/  MOV R10, 0x1f ;  /* 0x0000001f000a7802 */ /* 0x000fe40000000f00 */
[----:B------:R-:W-:Y:S01]  /*16bd0*/  MOV R3, 0x16c10 ;  /* 0x00016c1000037802 */ /* 0x000fe20000000f00 */
[----:B------:R-:W-:-:S04]  /*16be0*/  IMAD.IADD R6, R6, 0x1, R7 ;  /* 0x0000000106067824 */ /* 0x000fc800078e0207 */
[----:B------:R-:W-:Y:S02]  /*16bf0*/  IMAD.MOV.U32 R12, RZ, RZ, R6 ;  /* 0x000000ffff0c7224 */ /* 0x000fe400078e0006 */
[----:B-1----:R-:W-:Y:S05]  /*16c00*/  CALL.REL.NOINC `($__internal_57_$__cuda_sm70_shflsync_idx_p) ;  /* 0x0000155000007944 */ /* 0x002fea0003c00000 */
[----:B------:R-:W-:Y:S05]  /*16c10*/  BRA `(.L_x_2768) ;  /* 0xfffe994000007947 */ /* 0x000fea000383ffff */
.L_x_2612:
[----:B------:R-:W-:Y:S02]  /*16c20*/  SEL R3, RZ, 0x1, P0 ;  /* 0x00000001ff037807 */ /* 0x000fe40000000000 */
[----:B------:R-:W-:Y:S02]  /*16c30*/  MOV R0, 0x16c50 ;  /* 0x00016c5000007802 */ /* 0x000fe40000000f00 */
[----:B------:R-:W-:Y:S05]  /*16c40*/  CALL.REL.NOINC `($__internal_59_$__cuda_sm70_votesync_ballot) ;  /* 0x000015b000007944 */ /* 0x000fea0003c00000 */
[----:B------:R-:W-:Y:S05]  /*16c50*/  BRA `(.L_x_2769) ;  /* 0xfffe999000007947 */ /* 0x000fea000383ffff */
.L_x_2613:
[----:B------:R-:W-:Y:S01]  /*16c60*/  IMAD.MOV.U32 R12, RZ, RZ, R5 ;  /* 0x000000ffff0c7224 */ /* 0x000fe200078e0005 */
[----:B--2---:R-:W-:Y:S01]  /*16c70*/  MOV R11, R0 ;  /* 0x00000000000b7202 */ /* 0x004fe20000000f00 */
[----:B------:R-:W-:Y:S01]  /*16c80*/  IMAD.MOV.U32 R10, RZ, RZ, 0x1f ;  /* 0x0000001fff0a7424 */ /* 0x000fe200078e00ff */
[----:B------:R-:W-:Y:S02]  /*16c90*/  MOV R3, 0x16cb0 ;  /* 0x00016cb000037802 */ /* 0x000fe40000000f00 */
[----:B-1----:R-:W-:Y:S05]  /*16ca0*/  CALL.REL.NOINC `($__internal_57_$__cuda_sm70_shflsync_idx_p) ;  /* 0x000014b000007944 */ /* 0x002fea0003c00000 */
[----:B------:R-:W-:Y:S01]  /*16cb0*/  IMAD.MOV.U32 R5, RZ, RZ, R10 ;  /* 0x000000ffff057224 */ /* 0x000fe200078e000a */
[----:B------:R-:W-:Y:S01]  /*16cc0*/  MOV R12, R4 ;  /* 0x00000004000c7202 */ /* 0x000fe20000000f00 */
[----:B------:R-:W-:Y:S01]  /*16cd0*/  IMAD.MOV.U32 R8, RZ, RZ, RZ ;  /* 0x000000ffff087224 */ /* 0x000fe200078e00ff */
[----:B------:R-:W-:Y:S01]  /*16ce0*/  MOV R11, R0 ;  /* 0x00000000000b7202 */ /* 0x000fe20000000f00 */
[----:B------:R-:W-:Y:S01]  /*16cf0*/  IMAD.MOV.U32 R10, RZ, RZ, 0x1f ;  /* 0x0000001fff0a7424 */ /* 0x000fe200078e00ff */
[----:B------:R-:W-:-:S02]  /*16d00*/  MOV R3, 0x16d20 ;  /* 0x00016d2000037802 */ /* 0x000fc40000000f00 */
[----:B------:R-:W-:Y:S05]  /*16d10*/  CALL.REL.NOINC `($__internal_57_$__cuda_sm70_shflsync_idx_p) ;  /* 0x0000144000007944 */ /* 0x000fea0003c00000 */
[----:B------:R-:W-:Y:S01]  /*16d20*/  MOV R4, R10 ;  /* 0x0000000a00047202 */ /* 0x000fe20000000f00 */
[----:B------:R-:W-:Y:S05]  /*16d30*/  BRA `(.L_x_2770) ;  /* 0xfffe990000007947 */ /* 0x000fea000383ffff */
.L_x_2616:
[----:B------:R-:W-:Y:S01]  /*16d40*/  IMAD.MOV.U32 R12, RZ, RZ, R6 ;  /* 0x000000ffff0c7224 */ /* 0x000fe200078e0006 */
[----:B------:R-:W-:Y:S01]  /*16d50*/  MOV R11, R8 ;  /* 0x00000008000b7202 */ /* 0x000fe20000000f00 */
[----:B------:R-:W-:Y:S01]  /*16d60*/  IMAD.MOV.U32 R10, RZ, RZ, 0x1f ;  /* 0x0000001fff0a7424 */ /* 0x000fe200078e00ff */
[----:B------:R-:W-:-:S02]  /*16d70*/  MOV R3, 0x16d90 ;  /* 0x00016d9000037802 */ /* 0x000fc40000000f00 */
[----:B-1234-:R-:W-:Y:S05]  /*16d80*/  CALL.REL.NOINC `($__internal_57_$__cuda_sm70_shflsync_idx_p) ;  /* 0x000013d000007944 */ /* 0x01efea0003c00000 */
[----:B------:R-:W-:Y:S01]  /*16d90*/  MOV R8, R10 ;  /* 0x0000000a00087202 */ /* 0x000fe20000000f00 */
[----:B------:R-:W-:Y:S05]  /*16da0*/  BRA `(.L_x_2615) ;  /* 0xfffe98f000007947 */ /* 0x000fea000383ffff */
.L_x_2652:
[----:B------:R-:W-:Y:S01]  /*16db0*/  IMAD.MOV.U32 R12, RZ, RZ, R7 ;  /* 0x000000ffff0c7224 */ /* 0x000fe200078e0007 */
[----:B------:R-:W-:Y:S01]  /*16dc0*/  MOV R11, RZ ;  /* 0x000000ff000b7202 */ /* 0x000fe20000000f00 */
[----:B------:R-:W-:Y:S01]  /*16dd0*/  IMAD.MOV.U32 R10, RZ, RZ, 0x181f ;  /* 0x0000181fff0a7424 */ /* 0x000fe200078e00ff */
[----:B------:R-:W-:-:S02]  /*16de0*/  MOV R3, 0x16e00 ;  /* 0x00016e0000037802 */ /* 0x000fc40000000f00 */
[----:B-1---5:R-:W-:Y:S05]  /*16df0*/  CALL.REL.NOINC `($__internal_57_$__cuda_sm70_shflsync_idx_p) ;  /* 0x0000136000007944 */ /* 0x022fea0003c00000 */
[----:B------:R-:W-:Y:S01]  /*16e00*/  MOV R9, R10 ;  /* 0x0000000a00097202 */ /* 0x000fe20000000f00 */
[----:B------:R-:W-:Y:S05]  /*16e10*/  BRA `(.L_x_2771) ;  /* 0xffff08d000007947 */ /* 0x000fea000383ffff */
.L_x_2653:
[----:B------:R-:W-:Y:S01]  /*16e20*/  IMAD.MOV.U32 R12, RZ, RZ, R8 ;  /* 0x000000ffff0c7224 */ /* 0x000fe200078e0008 */
[----:B------:R-:W-:Y:S01]  /*16e30*/  MOV R11, RZ ;  /* 0x000000ff000b7202 */ /* 0x000fe20000000f00 */
[----:B------:R-:W-:Y:S01]  /*16e40*/  IMAD.MOV.U32 R10, RZ, RZ, 0x181f ;  /* 0x0000181fff0a7424 */ /* 0x000fe200078e00ff */
[----:B------:R-:W-:-:S02]  /*16e50*/  MOV R3, 0x16e70 ;  /* 0x00016e7000037802 */ /* 0x000fc40000000f00 */
[----:B-123-5:R-:W-:Y:S05]  /*16e60*/  CALL.REL.NOINC `($__internal_57_$__cuda_sm70_shflsync_idx_p) ;  /* 0x000012f000007944 */ /* 0x02efea0003c00000 */
[----:B------:R-:W-:Y:S01]  /*16e70*/  MOV R3, R10 ;  /* 0x0000000a00037202 */ /* 0x000fe20000000f00 */
[----:B------:R-:W-:Y:S05]  /*16e80*/  BRA `(.L_x_2772) ;  /* 0xffff088000007947 */ /* 0x000fea000383ffff */
.L_x_2656:
[----:B-1----:R-:W-:Y:S01]  /*16e90*/  IMAD.MOV.U32 R12, RZ, RZ, R7 ;  /* 0x000000ffff0c7224 */ /* 0x002fe200078e0007 */
[----:B------:R-:W-:Y:S01]  /*16ea0*/  MOV R11, 0x1 ;  /* 0x00000001000b7802 */ /* 0x000fe20000000f00 */
[----:B------:R-:W-:Y:S01]  /*16eb0*/  IMAD.MOV.U32 R10, RZ, RZ, 0x181f ;  /* 0x0000181fff0a7424 */ /* 0x000fe200078e00ff */
[----:B------:R-:W-:-:S02]  /*16ec0*/  MOV R3, 0x16ee0 ;  /* 0x00016ee000037802 */ /* 0x000fc40000000f00 */
[----:B--2345:R-:W-:Y:S05]  /*16ed0*/  CALL.REL.NOINC `($__internal_57_$__cuda_sm70_shflsync_idx_p) ;  /* 0x0000128000007944 */ /* 0x03cfea0003c00000 */
[----:B------:R-:W-:Y:S01]  /*16ee0*/  IMAD.MOV.U32 R9, RZ, RZ, R10 ;  /* 0x000000ffff097224 */ /* 0x000fe200078e000a */
[----:B------:R-:W-:Y:S01]  /*16ef0*/  MOV R11, 0x1 ;  /* 0x00000001000b7802 */ /* 0x000fe20000000f00 */
[----:B------:R-:W-:Y:S01]  /*16f00*/  IMAD.MOV.U32 R12, RZ, RZ, R8 ;  /* 0x000000ffff0c7224 */ /* 0x000fe200078e0008 */
[----:B------:R-:W-:-:S02]  /*16f10*/  MOV R10, 0x181f ;  /* 0x0000181f000a7802 */ /* 0x000fc40000000f00 */
[----:B------:R-:W-:Y:S02]  /*16f20*/  MOV R3, 0x16f40 ;  /* 0x00016f4000037802 */ /* 0x000fe40000000f00 */
[----:B------:R-:W-:Y:S05]  /*16f30*/  CALL.REL.NOINC `($__internal_57_$__cuda_sm70_shflsync_idx_p) ;  /* 0x0000122000007944 */ /* 0x000fea0003c00000 */
[----:B------:R-:W-:Y:S05]  /*16f40*/  BRA `(.L_x_2773) ;  /* 0xffff092000007947 */ /* 0x000fea000383ffff */
.L_x_2659:
[----:B-1----:R-:W-:Y:S01]  /*16f50*/  IMAD.MOV.U32 R12, RZ, RZ, R7 ;  /* 0x000000ffff0c7224 */ /* 0x002fe200078e0007 */
[----:B------:R-:W-:Y:S01]  /*16f60*/  MOV R11, 0x2 ;  /* 0x00000002000b7802 */ /* 0x000fe20000000f00 */
[----:B------:R-:W-:Y:S01]  /*16f70*/  IMAD.MOV.U32 R10, RZ, RZ, 0x181f ;  /* 0x0000181fff0a7424 */ /* 0x000fe200078e00ff */
[----:B------:R-:W-:Y:S02]  /*16f80*/  MOV R3, 0x16fa0 ;  /* 0x00016fa000037802 */ /* 0x000fe40000000f00 */
[----:B--2345:R-:W-:Y:S05]  /*16f90*/  CALL.REL.NOINC `($__internal_57_$__cuda_sm70_shflsync_idx_p) ;  /* 0x000011c000007944 */ /* 0x03cfea0003c00000 */
[----:B------:R-:W-:Y:S01]  /*16fa0*/  MOV R9, R10 ;  /* 0x0000000a00097202 */ /* 0x000fe20000000f00 */
[----:B------:R-:W-:Y:S05]  /*16fb0*/  BRA `(.L_x_2774) ;  /* 0xffff09e000007947 */ /* 0x000fea000383ffff */
.L_x_2660:
[----:B-1----:R-:W-:Y:S01]  /*16fc0*/  IMAD.MOV.U32 R12, RZ, RZ, R8 ;  /* 0x000000ffff0c7224 */ /* 0x002fe200078e0008 */
[----:B------:R-:W-:Y:S01]  /*16fd0*/  MOV R11, 0x2 ;  /* 0x00000002000b7802 */ /* 0x000fe20000000f00 */
[----:B------:R-:W-:Y:S01]  /*16fe0*/  IMAD.MOV.U32 R10, RZ, RZ, 0x181f ;  /* 0x0000181fff0a7424 */ /* 0x000fe200078e00ff */
[----:B------:R-:W-:Y:S02]  /*16ff0*/  MOV R3, 0x17010 ;  /* 0x0001701000037802 */ /* 0x000fe40000000f00 */
[----:B--2345:R-:W-:Y:S05]  /*17000*/  CALL.REL.NOINC `($__internal_57_$__cuda_sm70_shflsync_idx_p) ;  /* 0x0000115000007944 */ /* 0x03cfea0003c00000 */
[----:B------:R-:W-:Y:S05]  /*17010*/  BRA `(.L_x_2775) ;  /* 0xffff09a000007947 */ /* 0x000fea000383ffff */
.L_x_2663:
[----:B--2---:R-:W-:Y:S01]  /*17020*/  IMAD.MOV.U32 R12, RZ, RZ, R7 ;  /* 0x000000ffff0c7224 */ /* 0x004fe200078e0007 */
[----:B------:R-:W-:Y:S01]  /*17030*/  MOV R11, 0x3 ;  /* 0x00000003000b7802 */ /* 0x000fe20000000f00 */
[----:B------:R-:W-:Y:S01]  /*17040*/  IMAD.MOV.U32 R10, RZ, RZ, 0x181f ;  /* 0x0000181fff0a7424 */ /* 0x000fe200078e00ff */
[----:B------:R-:W-:-:S02]  /*17050*/  MOV R3, 0x17070 ;  /* 0x0001707000037802 */ /* 0x000fc40000000f00 */
[----:B-1-345:R-:W-:Y:S05]  /*17060*/  CALL.REL.NOINC `($__internal_57_$__cuda_sm70_shflsync_idx_p) ;  /* 0x000010f000007944 */ /* 0x03afea0003c00000 */
[----:B------:R-:W-:Y:S01]  /*17070*/  IMAD.MOV.U32 R7, RZ, RZ, R10 ;  /* 0x000000ffff077224 */ /* 0x000fe200078e000a */
[----:B------:R-:W-:Y:S01]  /*17080*/  MOV R11, 0x3 ;  /* 0x00000003000b7802 */ /* 0x000fe20000000f00 */
[----:B------:R-:W-:Y:S01]  /*17090*/  IMAD.MOV.U32 R12, RZ, RZ, R8 ;  /* 0x000000ffff0c7224 */ /* 0x000fe200078e0008 */
[----:B------:R-:W-:-:S02]  /*170a0*/  MOV R10, 0x181f ;  /* 0x0000181f000a7802 */ /* 0x000fc40000000f00 */
[----:B------:R-:W-:Y:S02]  /*170b0*/  MOV R3, 0x170d0 ;  /* 0x000170d000037802 */ /* 0x000fe40000000f00 */
[----:B------:R-:W-:Y:S05]  /*170c0*/  CALL.REL.NOINC `($__internal_57_$__cuda_sm70_shflsync_idx_p) ;  /* 0x0000109000007944 */ /* 0x000fea0003c00000 */
[----:B------:R-:W-:Y:S01]  /*170d0*/  MOV R8, R10 ;  /* 0x0000000a00087202 */ /* 0x000fe20000000f00 */
[----:B------:R-:W-:Y:S05]  /*170e0*/  BRA `(.L_x_2776) ;  /* 0xffff0a1000007947 */ /* 0x000fea000383ffff */
.L_x_2708:
[----:B------:R-:W-:Y:S01]  /*170f0*/  IMAD.MOV.U32 R7, RZ, RZ, R252 ;  /* 0x000000ffff077224 */ /* 0x000fe200078e00fc */
[----:B------:R-:W-:Y:S01]  /*17100*/  MOV R4, 0x1f ;  /* 0x0000001f00047802 */ /* 0x000fe20000000f00 */
[----:B------:R-:W-:Y:S01]  /*17110*/  IMAD.MOV.U32 R6, RZ, RZ, 0x2 ;  /* 0x00000002ff067424 */ /* 0x000fe200078e00ff */
[----:B------:R-:W-:Y:S02]  /*17120*/  MOV R2, 0xffffffff ;  /* 0xffffffff00027802 */ /* 0x000fe40000000f00 */
[----:B------:R-:W-:Y:S02]  /*17130*/  MOV R5, 0x17150 ;  /* 0x0001715000057802 */ /* 0x000fe40000000f00 */
[----:B------:R-:W-:Y:S05]  /*17140*/  CALL.REL.NOINC `($__internal_56_$__cuda_sm70_shflsync_bfly_p) ;  /* 0x00000fc000007944 */ /* 0x000fea0003c00000 */
[----:B--2---:R-:W-:Y:S01]  /*17150*/  FADD.FTZ R0, R252, R6 ;  /* 0x00000006fc007221 */ /* 0x004fe20000010000 */
[----:B------:R-:W-:Y:S02]  /*17160*/  MOV R6, 0x1 ;  /* 0x0000000100067802 */ /* 0x000fe40000000f00 */
[----:B------:R-:W-:Y:S02]  /*17170*/  MOV R5, 0x171a0 ;  /* 0x000171a000057802 */ /* 0x000fe40000000f00 */
[----:B-1----:R-:W-:-:S02]  /*17180*/  MOV R7, R0 ;  /* 0x0000000000077202 */ /* 0x002fc40000000f00 */
[----:B------:R-:W-:Y:S05]  /*17190*/  CALL.REL.NOINC `($__internal_56_$__cuda_sm70_shflsync_bfly_p) ;  /* 0x00000f7000007944 */ /* 0x000fea0003c00000 */
[----:B--2---:R-:W-:Y:S01]  /*171a0*/  FADD.FTZ R0, R0, R6 ;  /* 0x0000000600007221 */ /* 0x004fe20000010000 */
[----:B-1----:R-:W-:-:S02]  /*171b0*/  MOV R7, R251 ;  /* 0x000000fb00077202 */ /* 0x002fc40000000f00 */
[----:B------:R-:W-:Y:S02]  /*171c0*/  MOV R6, 0x2 ;  /* 0x0000000200067802 */ /* 0x000fe40000000f00 */
[----:B------:R-:W-:Y:S02]  /*171d0*/  MOV R5, 0x171f0 ;  /* 0x000171f000057802 */ /* 0x000fe40000000f00 */
[----:B------:R-:W-:Y:S05]  /*171e0*/  CALL.REL.NOINC `($__internal_56_$__cuda_sm70_shflsync_bfly_p) ;  /* 0x00000f2000007944 */ /* 0x000fea0003c00000 */
[----:B--2---:R-:W-:Y:S01]  /*171f0*/  FADD.FTZ R251, R251, R6 ;  /* 0x00000006fbfb7221 */ /* 0x004fe20000010000 */
[----:B------:R-:W-:Y:S02]  /*17200*/  MOV R6, 0x1 ;  /* 0x0000000100067802 */ /* 0x000fe40000000f00 */
[----:B------:R-:W-:Y:S02]  /*17210*/  MOV R5, 0x17240 ;  /* 0x0001724000057802 */ /* 0x000fe40000000f00 */
[----:B-1----:R-:W-:Y:S02]  /*17220*/  MOV R7, R251 ;  /* 0x000000fb00077202 */ /* 0x002fe40000000f00 */
[----:B------:R-:W-:Y:S05]  /*17230*/  CALL.REL.NOINC `($__internal_56_$__cuda_sm70_shflsync_bfly_p) ;  /* 0x00000ed000007944 */ /* 0x000fea0003c00000 */
[----:B--2---:R-:W-:Y:S01]  /*17240*/  MOV R10, R6 ;  /* 0x00000006000a7202 */ /* 0x004fe20000000f00 */
[----:B-1----:R-:W-:Y:S05]  /*17250*/  BRA `(.L_x_2777) ;  /* 0xffffb19000007947 */ /* 0x002fea000383ffff */
.L_x_2715:
[----:B---34-:R-:W-:Y:S01]  /*17260*/  IMAD.MOV.U32 R12, RZ, RZ, R2 ;  /* 0x000000ffff0c7224 */ /* 0x018fe200078e0002 */
[----:B------:R-:W-:Y:S01]  /*17270*/  MOV R11, RZ ;  /* 0x000000ff000b7202 */ /* 0x000fe20000000f00 */
[----:B------:R-:W-:Y:S01]  /*17280*/  IMAD.MOV.U32 R10, RZ, RZ, 0x181f ;  /* 0x0000181fff0a7424 */ /* 0x000fe200078e00ff */
[----:B------:R-:W-:-:S02]  /*17290*/  MOV R3, 0x172b0 ;  /* 0x000172b000037802 */ /* 0x000fc40000000f00 */
[----:B-12---:R-:W-:Y:S05]  /*172a0*/  CALL.REL.NOINC `($__internal_57_$__cuda_sm70_shflsync_idx_p) ;  /* 0x00000eb000007944 */ /* 0x006fea0003c00000 */
[----:B------:R-:W-:Y:S01]  /*172b0*/  MOV R61, R10 ;  /* 0x0000000a003d7202 */ /* 0x000fe20000000f00 */
[----:B------:R-:W-:Y:S05]  /*172c0*/  BRA `(.L_x_2778) ;  /* 0xffffc8b000007947 */ /* 0x000fea000383ffff */
.L_x_2716:
[----:B------:R-:W-:Y:S01]  /*172d0*/  IMAD.MOV.U32 R12, RZ, RZ, R8 ;  /* 0x000000ffff0c7224 */ /* 0x000fe200078e0008 */
[----:B------:R-:W-:Y:S01]  /*172e0*/  MOV R11, RZ ;  /* 0x000000ff000b7202 */ /* 0x000fe20000000f00 */
[----:B------:R-:W-:Y:S01]  /*172f0*/  IMAD.MOV.U32 R10, RZ, RZ, 0x181f ;  /* 0x0000181fff0a7424 */ /* 0x000fe200078e00ff */
[----:B------:R-:W-:-:S02]  /*17300*/  MOV R3, 0x17320 ;  /* 0x0001732000037802 */ /* 0x000fc40000000f00 */
[----:B-1234-:R-:W-:Y:S05]  /*17310*/  CALL.REL.NOINC `($__internal_57_$__cuda_sm70_shflsync_idx_p) ;  /* 0x00000e4000007944 */ /* 0x01efea0003c00000 */
[----:B------:R-:W-:Y:S01]  /*17320*/  MOV R3, R10 ;  /* 0x0000000a00037202 */ /* 0x000fe20000000f00 */
[----:B------:R-:W-:Y:S05]  /*17330*/  BRA `(.L_x_2779) ;  /* 0xffffc86000007947 */ /* 0x000fea000383ffff */
.L_x_2719:
[----:B---3--:R-:W-:Y:S01]  /*17340*/  IMAD.MOV.U32 R12, RZ, RZ, R2 ;  /* 0x000000ffff0c7224 */ /* 0x008fe200078e0002 */
[----:B------:R-:W-:Y:S01]  /*17350*/  MOV R11, 0x1 ;  /* 0x00000001000b7802 */ /* 0x000fe20000000f00 */
[----:B------:R-:W-:Y:S01]  /*17360*/  IMAD.MOV.U32 R10, RZ, RZ, 0x181f ;  /* 0x0000181fff0a7424 */ /* 0x000fe200078e00ff */
[----:B------:R-:W-:-:S02]  /*17370*/  MOV R3, 0x17390 ;  /* 0x0001739000037802 */ /* 0x000fc40000000f00 */
[----:B-12-4-:R-:W-:Y:S05]  /*17380*/  CALL.REL.NOINC `($__internal_57_$__cuda_sm70_shflsync_idx_p) ;  /* 0x00000dd000007944 */ /* 0x016fea0003c00000 */
[----:B------:R-:W-:Y:S01]  /*17390*/  IMAD.MOV.U32 R24, RZ, RZ, R10 ;  /* 0x000000ffff187224 */ /* 0x000fe200078e000a */
[----:B------:R-:W-:Y:S01]  /*173a0*/  MOV R11, 0x1 ;  /* 0x00000001000b7802 */ /* 0x000fe20000000f00 */
[----:B------:R-:W-:Y:S01]  /*173b0*/  IMAD.MOV.U32 R12, RZ, RZ, R8 ;  /* 0x000000ffff0c7224 */ /* 0x000fe200078e0008 */
[----:B------:R-:W-:-:S02]  /*173c0*/  MOV R10, 0x181f ;  /* 0x0000181f000a7802 */ /* 0x000fc40000000f00 */
[----:B------:R-:W-:Y:S02]  /*173d0*/  MOV R3, 0x173f0 ;  /* 0x000173f000037802 */ /* 0x000fe40000000f00 */
[----:B------:R-:W-:Y:S05]  /*173e0*/  CALL.REL.NOINC `($__internal_57_$__cuda_sm70_shflsync_idx_p) ;  /* 0x00000d7000007944 */ /* 0x000fea0003c00000 */
[----:B------:R-:W-:Y:S05]  /*173f0*/  BRA `(.L_x_2780) ;  /* 0xffffc90000007947 */ /* 0x000fea000383ffff */
.L_x_2722:
[----:B--2---:R-:W-:Y:S01]  /*17400*/  IMAD.MOV.U32 R12, RZ, RZ, R2 ;  /* 0x000000ffff0c7224 */ /* 0x004fe200078e0002 */
[----:B------:R-:W-:Y:S01]  /*17410*/  MOV R11, 0x2 ;  /* 0x00000002000b7802 */ /* 0x000fe20000000f00 */
[----:B------:R-:W-:Y:S01]  /*17420*/  IMAD.MOV.U32 R10, RZ, RZ, 0x181f ;  /* 0x0000181fff0a7424 */ /* 0x000fe200078e00ff */
[----:B------:R-:W-:Y:S02]  /*17430*/  MOV R3, 0x17450 ;  /* 0x0001745000037802 */ /* 0x000fe40000000f00 */
[----:B-1-34-:R-:W-:Y:S05]  /*17440*/  CALL.REL.NOINC `($__internal_57_$__cuda_sm70_shflsync_idx_p) ;  /* 0x00000d1000007944 */ /* 0x01afea0003c00000 */
[----:B------:R-:W-:Y:S01]  /*17450*/  MOV R20, R10 ;  /* 0x0000000a00147202 */ /* 0x000fe20000000f00 */
[----:B------:R-:W-:Y:S05]  /*17460*/  BRA `(.L_x_2781) ;  /* 0xffffc9c000007947 */ /* 0x000fea000383ffff */
.L_x_2723:
[----:B------:R-:W-:Y:S01]  /*17470*/  IMAD.MOV.U32 R12, RZ, RZ, R8 ;  /* 0x000000ffff0c7224 */ /* 0x000fe200078e0008 */
[----:B------:R-:W-:Y:S01]  /*17480*/  MOV R11, 0x2 ;  /* 0x00000002000b7802 */ /* 0x000fe20000000f00 */
[----:B------:R-:W-:Y:S01]  /*17490*/  IMAD.MOV.U32 R10, RZ, RZ, 0x181f ;  /* 0x0000181fff0a7424 */ /* 0x000fe200078e00ff */
[----:B------:R-:W-:Y:S02]  /*174a0*/  MOV R3, 0x174c0 ;  /* 0x000174c000037802 */ /* 0x000fe40000000f00 */
[----:B-1234-:R-:W-:Y:S05]  /*174b0*/  CALL.REL.NOINC `($__internal_57_$__cuda_sm70_shflsync_idx_p) ;  /* 0x00000ca000007944 */ /* 0x01efea0003c00000 */
[----:B------:R-:W-:Y:S05]  /*174c0*/  BRA `(.L_x_2782) ;  /* 0xffffc98000007947 */ /* 0x000fea000383ffff */
.L_x_2726:
[----:B-1----:R-:W-:Y:S01]  /*174d0*/  IMAD.MOV.U32 R12, RZ, RZ, R2 ;  /* 0x000000ffff0c7224 */ /* 0x002fe200078e0002 */
[----:B------:R-:W-:Y:S01]  /*174e0*/  MOV R11, 0x3 ;  /* 0x00000003000b7802 */ /* 0x000fe20000000f00 */
[----:B----4-:R-:W-:Y:S01]  /*174f0*/  IMAD.MOV.U32 R10, RZ, RZ, 0x181f ;  /* 0x0000181fff0a7424 */ /* 0x010fe200078e00ff */
[----:B------:R-:W-:-:S02]  /*17500*/  MOV R3, 0x17520 ;  /* 0x0001752000037802 */ /* 0x000fc40000000f00 */
[----:B--23--:R-:W-:Y:S05]  /*17510*/  CALL.REL.NOINC `($__internal_57_$__cuda_sm70_shflsync_idx_p) ;  /* 0x00000c4000007944 */ /* 0x00cfea0003c00000 */
        /* <DEDUP_REMOVED lines=8> */
.L_x_2728:
[----:B------:R-:W-:Y:S01]  /*175a0*/  IMAD.MOV.U32 R12, RZ, RZ, R161 ;  /* 0x000000ffff0c7224 */ /* 0x000fe200078e00a1 */
[----:B------:R-:W-:Y:S01]  /*175b0*/  MOV R11, RZ ;  /* 0x000000ff000b7202 */ /* 0x000fe20000000f00 */
[----:B------:R-:W-:Y:S01]  /*175c0*/  IMAD.MOV.U32 R10, RZ, RZ, 0x1c1f ;  /* 0x00001c1fff0a7424 */ /* 0x000fe200078e00ff */
[----:B------:R-:W-:Y:S02]  /*175d0*/  MOV R3, 0x175f0 ;  /* 0x000175f000037802 */ /* 0x000fe40000000f00 */
[----:B------:R-:W-:Y:S05]  /*175e0*/  CALL.REL.NOINC `($__internal_57_$__cuda_sm70_shflsync_idx_p) ;  /* 0x00000b7000007944 */ /* 0x000fea0003c00000 */
[----:B------:R-:W-:Y:S01]  /*175f0*/  MOV R163, R10 ;  /* 0x0000000a00a37202 */ /* 0x000fe20000000f00 */
[----:B------:R-:W-:Y:S05]  /*17600*/  BRA `(.L_x_2784) ;  /* 0xffffccb000007947 */ /* 0x000fea000383ffff */
.L_x_2729:
[----:B------:R-:W-:Y:S01]  /*17610*/  IMAD.MOV.U32 R12, RZ, RZ, R162 ;  /* 0x000000ffff0c7224 */ /* 0x000fe200078e00a2 */
[----:B------:R-:W-:Y:S01]  /*17620*/  MOV R11, RZ ;  /* 0x000000ff000b7202 */ /* 0x000fe20000000f00 */
[----:B------:R-:W-:Y:S01]  /*17630*/  IMAD.MOV.U32 R10, RZ, RZ, 0x1c1f ;  /* 0x00001c1fff0a7424 */ /* 0x000fe200078e00ff */
[----:B------:R-:W-:Y:S02]  /*17640*/  MOV R3, 0x17660 ;  /* 0x0001766000037802 */ /* 0x000fe40000000f00 */
[----:B-12---:R-:W-:Y:S05]  /*17650*/  CALL.REL.NOINC `($__internal_57_$__cuda_sm70_shflsync_idx_p) ;  /* 0x00000b0000007944 */ /* 0x006fea0003c00000 */
[----:B------:R-:W-:Y:S01]  /*17660*/  MOV R3, R10 ;  /* 0x0000000a00037202 */ /* 0x000fe20000000f00 */
[----:B------:R-:W-:Y:S05]  /*17670*/  BRA `(.L_x_2785) ;  /* 0xffffcc6000007947 */ /* 0x000fea000383ffff */
.L_x_2732:
[----:B----4-:R-:W-:Y:S01]  /*17680*/  IMAD.MOV.U32 R12, RZ, RZ, R161 ;  /* 0x000000ffff0c7224 */ /* 0x010fe200078e00a1 */
[----:B------:R-:W-:Y:S01]  /*17690*/  MOV R11, 0x1 ;  /* 0x00000001000b7802 */ /* 0x000fe20000000f00 */
[----:B------:R-:W-:Y:S01]  /*176a0*/  IMAD.MOV.U32 R10, RZ, RZ, 0x1c1f ;  /* 0x00001c1fff0a7424 */ /* 0x000fe200078e00ff */
[----:B------:R-:W-:-:S02]  /*176b0*/  MOV R3, 0x176d0 ;  /* 0x000176d000037802 */ /* 0x000fc40000000f00 */
[----:B-123--:R-:W-:Y:S05]  /*176c0*/  CALL.REL.NOINC `($__internal_57_$__cuda_sm70_shflsync_idx_p) ;  /* 0x00000a9000007944 */ /* 0x00efea0003c00000 */
        /* <DEDUP_REMOVED lines=8> */
.L_x_2736:
[----:B------:R-:W-:Y:S01]  /*17750*/  IMAD.MOV.U32 R12, RZ, RZ, R5 ;  /* 0x000000ffff0c7224 */ /* 0x000fe200078e0005 */
[----:B------:R-:W-:Y:S01]  /*17760*/  MOV R11, RZ ;  /* 0x000000ff000b7202 */ /* 0x000fe20000000f00 */
[----:B------:R-:W-:Y:S01]  /*17770*/  IMAD.MOV.U32 R10, RZ, RZ, 0x181f ;  /* 0x0000181fff0a7424 */ /* 0x000fe200078e00ff */
[----:B------:R-:W-:Y:S02]  /*17780*/  MOV R3, 0x177a0 ;  /* 0x000177a000037802 */ /* 0x000fe40000000f00 */
[----:B--2---:R-:W-:Y:S05]  /*17790*/  CALL.REL.NOINC `($__internal_57_$__cuda_sm70_shflsync_idx_p) ;  /* 0x000009c000007944 */ /* 0x004fea0003c00000 */
[----:B------:R-:W-:Y:S01]  /*177a0*/  MOV R6, R10 ;  /* 0x0000000a00067202 */ /* 0x000fe20000000f00 */
[----:B------:R-:W-:Y:S05]  /*177b0*/  BRA `(.L_x_2787) ;  /* 0xffffe1f000007947 */ /* 0x000fea000383ffff */
.L_x_2737:
[----:B------:R-:W-:Y:S01]  /*177c0*/  IMAD.MOV.U32 R12, RZ, RZ, R4 ;  /* 0x000000ffff0c7224 */ /* 0x000fe200078e0004 */
[----:B------:R-:W-:Y:S01]  /*177d0*/  MOV R11, RZ ;  /* 0x000000ff000b7202 */ /* 0x000fe20000000f00 */
[----:B------:R-:W-:Y:S01]  /*177e0*/  IMAD.MOV.U32 R10, RZ, RZ, 0x181f ;  /* 0x0000181fff0a7424 */ /* 0x000fe200078e00ff */
[----:B------:R-:W-:Y:S02]  /*177f0*/  MOV R3, 0x17810 ;  /* 0x0001781000037802 */ /* 0x000fe40000000f00 */
[----:B-123--:R-:W-:Y:S05]  /*17800*/  CALL.REL.NOINC `($__internal_57_$__cuda_sm70_shflsync_idx_p) ;  /* 0x0000095000007944 */ /* 0x00efea0003c00000 */
[----:B------:R-:W-:Y:S01]  /*17810*/  MOV R3, R10 ;  /* 0x0000000a00037202 */ /* 0x000fe20000000f00 */
[----:B------:R-:W-:Y:S05]  /*17820*/  BRA `(.L_x_2788) ;  /* 0xffffe1a000007947 */ /* 0x000fea000383ffff */
.L_x_2740:
[----:B-1----:R-:W-:Y:S01]  /*17830*/  IMAD.MOV.U32 R12, RZ, RZ, R5 ;  /* 0x000000ffff0c7224 */ /* 0x002fe200078e0005 */
[----:B------:R-:W-:Y:S01]  /*17840*/  MOV R11, 0x1 ;  /* 0x00000001000b7802 */ /* 0x000fe20000000f00 */
[----:B------:R-:W-:Y:S01]  /*17850*/  IMAD.MOV.U32 R10, RZ, RZ, 0x181f ;  /* 0x0000181fff0a7424 */ /* 0x000fe200078e00ff */
[----:B------:R-:W-:-:S02]  /*17860*/  MOV R3, 0x17880 ;  /* 0x0001788000037802 */ /* 0x000fc40000000f00 */
[----:B--234-:R-:W-:Y:S05]  /*17870*/  CALL.REL.NOINC `($__internal_57_$__cuda_sm70_shflsync_idx_p) ;  /* 0x000008e000007944 */ /* 0x01cfea0003c00000 */
[----:B------:R-:W-:Y:S01]  /*17880*/  IMAD.MOV.U32 R6, RZ, RZ, R10 ;  /* 0x000000ffff067224 */ /* 0x000fe200078e000a */
[----:B------:R-:W-:Y:S01]  /*17890*/  MOV R11, 0x1 ;  /* 0x00000001000b7802 */ /* 0x000fe20000000f00 */
[----:B------:R-:W-:Y:S01]  /*178a0*/  IMAD.MOV.U32 R12, RZ, RZ, R4 ;  /* 0x000000ffff0c7224 */ /* 0x000fe200078e0004 */
[----:B------:R-:W-:-:S02]  /*178b0*/  MOV R10, 0x181f ;  /* 0x0000181f000a7802 */ /* 0x000fc40000000f00 */
[----:B------:R-:W-:Y:S02]  /*178c0*/  MOV R3, 0x178e0 ;  /* 0x000178e000037802 */ /* 0x000fe40000000f00 */
[----:B------:R-:W-:Y:S05]  /*178d0*/  CALL.REL.NOINC `($__internal_57_$__cuda_sm70_shflsync_idx_p) ;  /* 0x0000088000007944 */ /* 0x000fea0003c00000 */
[----:B------:R-:W-:Y:S05]  /*178e0*/  BRA `(.L_x_2789) ;  /* 0xffffe25000007947 */ /* 0x000fea000383ffff */
.L_x_2743:
[----:B-1----:R-:W-:Y:S01]  /*178f0*/  IMAD.MOV.U32 R12, RZ, RZ, R5 ;  /* 0x000000ffff0c7224 */ /* 0x002fe200078e0005 */
[----:B------:R-:W-:Y:S01]  /*17900*/  MOV R11, 0x2 ;  /* 0x00000002000b7802 */ /* 0x000fe20000000f00 */
[----:B------:R-:W-:Y:S01]  /*17910*/  IMAD.MOV.U32 R10, RZ, RZ, 0x181f ;  /* 0x0000181fff0a7424 */ /* 0x000fe200078e00ff */
[----:B------:R-:W-:Y:S02]  /*17920*/  MOV R3, 0x17940 ;  /* 0x0001794000037802 */ /* 0x000fe40000000f00 */
[----:B--234-:R-:W-:Y:S05]  /*17930*/  CALL.REL.NOINC `($__internal_57_$__cuda_sm70_shflsync_idx_p) ;  /* 0x0000082000007944 */ /* 0x01cfea0003c00000 */
[----:B------:R-:W-:Y:S01]  /*17940*/  MOV R6, R10 ;  /* 0x0000000a00067202 */ /* 0x000fe20000000f00 */
[----:B------:R-:W-:Y:S05]  /*17950*/  BRA `(.L_x_2790) ;  /* 0xffffe31000007947 */ /* 0x000fea000383ffff */
.L_x_2744:
[----:B-1----:R-:W-:Y:S01]  /*17960*/  IMAD.MOV.U32 R12, RZ, RZ, R4 ;  /* 0x000000ffff0c7224 */ /* 0x002fe200078e0004 */
[----:B------:R-:W-:Y:S01]  /*17970*/  MOV R11, 0x2 ;  /* 0x00000002000b7802 */ /* 0x000fe20000000f00 */
[----:B------:R-:W-:Y:S01]  /*17980*/  IMAD.MOV.U32 R10, RZ, RZ, 0x181f ;  /* 0x0000181fff0a7424 */ /* 0x000fe200078e00ff */
[----:B------:R-:W-:Y:S02]  /*17990*/  MOV R3, 0x179b0 ;  /* 0x000179b000037802 */ /* 0x000fe40000000f00 */
[----:B--234-:R-:W-:Y:S05]  /*179a0*/  CALL.REL.NOINC `($__internal_57_$__cuda_sm70_shflsync_idx_p) ;  /* 0x000007b000007944 */ /* 0x01cfea0003c00000 */
[----:B------:R-:W-:Y:S05]  /*179b0*/  BRA `(.L_x_2791) ;  /* 0xffffe2d000007947 */ /* 0x000fea000383ffff */
.L_x_2747:
[----:B--2---:R-:W-:Y:S01]  /*179c0*/  IMAD.MOV.U32 R12, RZ, RZ, R5 ;  /* 0x000000ffff0c7224 */ /* 0x004fe200078e0005 */
        /* <DEDUP_REMOVED lines=12> */
.L_x_2749:
[----:B------:R-:W-:Y:S01]  /*17a90*/  IMAD.MOV.U32 R12, RZ, RZ, R0 ;  /* 0x000000ffff0c7224 */ /* 0x000fe200078e0000 */
[----:B------:R-:W-:Y:S01]  /*17aa0*/  MOV R11, RZ ;  /* 0x000000ff000b7202 */ /* 0x000fe20000000f00 */
[----:B------:R-:W-:Y:S01]  /*17ab0*/  IMAD.MOV.U32 R10, RZ, RZ, 0x1f ;  /* 0x0000001fff0a7424 */ /* 0x000fe200078e00ff */
[----:B------:R-:W-:Y:S02]  /*17ac0*/  MOV R3, 0x17ae0 ;  /* 0x00017ae000037802 */ /* 0x000fe40000000f00 */
[----:B---3--:R-:W-:Y:S05]  /*17ad0*/  CALL.REL.NOINC `($__internal_57_$__cuda_sm70_shflsync_idx_p) ;  /* 0x0000068000007944 */ /* 0x008fea0003c00000 */
[----:B------:R-:W-:Y:S01]  /*17ae0*/  MOV R4, R10 ;  /* 0x0000000a00047202 */ /* 0x000fe20000000f00 */
[----:B------:R-:W-:Y:S05]  /*17af0*/  BRA `(.L_x_2793) ;  /* 0xffffe48000007947 */ /* 0x000fea000383ffff */
.L_x_2750:
[----:B------:R-:W-:Y:S01]  /*17b00*/  IMAD.MOV.U32 R12, RZ, RZ, R0 ;  /* 0x000000ffff0c7224 */ /* 0x000fe200078e0000 */
[----:B------:R-:W-:Y:S01]  /*17b10*/  MOV R11, 0x1 ;  /* 0x00000001000b7802 */ /* 0x000fe20000000f00 */
[----:B------:R-:W-:Y:S01]  /*17b20*/  IMAD.MOV.U32 R10, RZ, RZ, 0x1f ;  /* 0x0000001fff0a7424 */ /* 0x000fe200078e00ff */
[----:B------:R-:W-:Y:S02]  /*17b30*/  MOV R3, 0x17b50 ;  /* 0x00017b5000037802 */ /* 0x000fe40000000f00 */
[----:B-123--:R-:W-:Y:S05]  /*17b40*/  CALL.REL.NOINC `($__internal_57_$__cuda_sm70_shflsync_idx_p) ;  /* 0x0000061000007944 */ /* 0x00efea0003c00000 */
[----:B------:R-:W-:Y:S01]  /*17b50*/  MOV R0, R10 ;  /* 0x0000000a00007202 */ /* 0x000fe20000000f00 */
[----:B------:R-:W-:Y:S05]  /*17b60*/  BRA `(.L_x_2794) ;  /* 0xffffe43000007947 */ /* 0x000fea000383ffff */
.L_x_2751:
[----:B------:R-:W-:Y:S02]  /*17b70*/  MOV R7, 0x1 ;  /* 0x0000000100077802 */ /* 0x000fe40000000f00 */
[----:B------:R-:W-:-:S02]  /*17b80*/  MOV R3, 0x17ba0 ;  /* 0x00017ba000037802 */ /* 0x000fc40000000f00 */
[----:B-123--:R-:W-:Y:S05]  /*17b90*/  CALL.REL.NOINC `($__internal_58_$__cuda_sm70_shflsync_up_p) ;  /* 0x0000061000007944 */ /* 0x00efea0003c00000 */
[----:B--2---:R-:W-:Y:S01]  /*17ba0*/  MOV R3, R7 ;  /* 0x0000000700037202 */ /* 0x004fe20000000f00 */
[----:B-1----:R-:W-:Y:S05]  /*17bb0*/  BRA `(.L_x_2795) ;  /* 0xffffe50000007947 */ /* 0x002fea000383ffff */
.L_x_2752:
[----:B------:R-:W-:Y:S02]  /*17bc0*/  MOV R7, 0x2 ;  /* 0x0000000200077802 */ /* 0x000fe40000000f00 */
[----:B------:R-:W-:-:S02]  /*17bd0*/  MOV R3, 0x17bf0 ;  /* 0x00017bf000037802 */ /* 0x000fc40000000f00 */
[----:B-12---:R-:W-:Y:S05]  /*17be0*/  CALL.REL.NOINC `($__internal_58_$__cuda_sm70_shflsync_up_p) ;  /* 0x000005c000007944 */ /* 0x006fea0003c00000 */
[----:B--2---:R-:W-:Y:S02]  /*17bf0*/  SEL R7, R7, RZ, P1 ;  /* 0x000000ff07077207 */ /* 0x004fe40000800000 */
[----:B------:R-:W-:-:S03]  /*17c00*/  MOV R3, 0x17c40 ;  /* 0x00017c4000037802 */ /* 0x000fc60000000f00 */
[----:B-1----:R-:W-:Y:S02]  /*17c10*/  IMAD.IADD R8, R8, 0x1, R7 ;  /* 0x0000000108087824 */ /* 0x002fe400078e0207 */
[----:B------:R-:W-:Y:S02]  /*17c20*/  IMAD.MOV.U32 R7, RZ, RZ, 0x4 ;  /* 0x00000004ff077424 */ /* 0x000fe400078e00ff */
[----:B------:R-:W-:Y:S05]  /*17c30*/  CALL.REL.NOINC `($__internal_58_$__cuda_sm70_shflsync_up_p) ;  /* 0x0000057000007944 */ /* 0x000fea0003c00000 */
        /* <DEDUP_REMOVED lines=10> */
[----:B--2---:R-:W-:Y:S01]  /*17ce0*/  SEL R7, R7, RZ, P4 ;  /* 0x000000ff07077207 */ /* 0x004fe20002000000 */
[----:B------:R-:W-:Y:S01]  /*17cf0*/  IMAD.MOV.U32 R11, RZ, RZ, 0x1f ;  /* 0x0000001fff0b7424 */ /* 0x000fe200078e00ff */
[----:B------:R-:W-:Y:S02]  /*17d00*/  MOV R10, 0x1f ;  /* 0x0000001f000a7802 */ /* 0x000fe40000000f00 */
[----:B------:R-:W-:Y:S01]  /*17d10*/  MOV R3, 0x17d50 ;  /* 0x00017d5000037802 */ /* 0x000fe20000000f00 */
[----:B-1----:R-:W-:-:S04]  /*17d20*/  IMAD.IADD R8, R7, 0x1, R8 ;  /* 0x0000000107087824 */ /* 0x002fc800078e0208 */
[----:B------:R-:W-:Y:S02]  /*17d30*/  IMAD.MOV.U32 R12, RZ, RZ, R8 ;  /* 0x000000ffff0c7224 */ /* 0x000fe400078e0008 */
[----:B------:R-:W-:Y:S05]  /*17d40*/  CALL.REL.NOINC `($__internal_57_$__cuda_sm70_shflsync_idx_p) ;  /* 0x0000041000007944 */ /* 0x000fea0003c00000 */
[----:B------:R-:W-:Y:S01]  /*17d50*/  MOV R3, R10 ;  /* 0x0000000a00037202 */ /* 0x000fe20000000f00 */
[----:B------:R-:W-:Y:S05]  /*17d60*/  BRA `(.L_x_2796) ;  /* 0xffffe45000007947 */ /* 0x000fea000383ffff */
.L_x_2756:
[----:B---3--:R-:W-:Y:S01]  /*17d70*/  IMAD.MOV.U32 R8, RZ, RZ, R0 ;  /* 0x000000ffff087224 */ /* 0x008fe200078e0000 */
[----:B------:R-:W-:Y:S02]  /*17d80*/  MOV R7, 0x1 ;  /* 0x0000000100077802 */ /* 0x000fe40000000f00 */
[----:B------:R-:W-:Y:S02]  /*17d90*/  MOV R3, 0x17db0 ;  /* 0x00017db000037802 */ /* 0x000fe40000000f00 */
[----:B------:R-:W-:Y:S05]  /*17da0*/  CALL.REL.NOINC `($__internal_58_$__cuda_sm70_shflsync_up_p) ;  /* 0x0000040000007944 */ /* 0x000fea0003c00000 */
[----:B--2---:R-:W-:Y:S01]  /*17db0*/  MOV R3, R7 ;  /* 0x0000000700037202 */ /* 0x004fe20000000f00 */
[----:B-1----:R-:W-:Y:S05]  /*17dc0*/  BRA `(.L_x_2797) ;  /* 0xffffe54000007947 */ /* 0x002fea000383ffff */
.L_x_2757:
[----:B---3--:R-:W-:Y:S01]  /*17dd0*/  IMAD.MOV.U32 R8, RZ, RZ, R0 ;  /* 0x000000ffff087224 */ /* 0x008fe200078e0000 */
[----:B------:R-:W-:Y:S02]  /*17de0*/  MOV R7, 0x2 ;  /* 0x0000000200077802 */ /* 0x000fe40000000f00 */
[----:B------:R-:W-:Y:S02]  /*17df0*/  MOV R3, 0x17e10 ;  /* 0x00017e1000037802 */ /* 0x000fe40000000f00 */
[----:B------:R-:W-:Y:S05]  /*17e00*/  CALL.REL.NOINC `($__internal_58_$__cuda_sm70_shflsync_up_p) ;  /* 0x000003a000007944 */ /* 0x000fea0003c00000 */
[----:B-12---:R-:W-:Y:S01]  /*17e10*/  SEL R8, R7, RZ, P1 ;  /* 0x000000ff07087207 */ /* 0x006fe20000800000 */
[----:B------:R-:W-:Y:S01]  /*17e20*/  IMAD.MOV.U32 R7, RZ, RZ, 0x4 ;  /* 0x00000004ff077424 */ /* 0x000fe200078e00ff */
[----:B------:R-:W-:-:S03]  /*17e30*/  MOV R3, 0x17e60 ;  /* 0x00017e6000037802 */ /* 0x000fc60000000f00 */
[----:B------:R-:W-:Y:S02]  /*17e40*/  IMAD.IADD R8, R0, 0x1, R8 ;  /* 0x0000000100087824 */ /* 0x000fe400078e0208 */
        /* <DEDUP_REMOVED lines=20> */
.L_x_2759:
[----:B------:R-:W-:Y:S02]  /*17f90*/  SEL R3, RZ, 0x1, P0 ;  /* 0x00000001ff037807 */ /* 0x000fe40000000000 */
[----:B------:R-:W-:Y:S02]  /*17fa0*/  MOV R0, 0x17fc0 ;  /* 0x00017fc000007802 */ /* 0x000fe40000000f00 */
[----:B---3--:R-:W-:Y:S05]  /*17fb0*/  CALL.REL.NOINC `($__internal_59_$__cuda_sm70_votesync_ballot) ;  /* 0x0000024000007944 */ /* 0x008fea0003c00000 */
[----:B------:R-:W-:Y:S05]  /*17fc0*/  BRA `(.L_x_2799) ;  /* 0xffffe4d000007947 */ /* 0x000fea000383ffff */
.L_x_2760:
[----:B------:R-:W-:Y:S01]  /*17fd0*/  IMAD.MOV.U32 R12, RZ, RZ, R6 ;  /* 0x000000ffff0c7224 */ /* 0x000fe200078e0006 */
[----:B--2---:R-:W-:Y:S01]  /*17fe0*/  MOV R11, R0 ;  /* 0x00000000000b7202 */ /* 0x004fe20000000f00 */
[----:B------:R-:W-:Y:S01]  /*17ff0*/  IMAD.MOV.U32 R10, RZ, RZ, 0x1f ;  /* 0x0000001fff0a7424 */ /* 0x000fe200078e00ff */
[----:B------:R-:W-:Y:S02]  /*18000*/  MOV R3, 0x18020 ;  /* 0x0001802000037802 */ /* 0x000fe40000000f00 */
[----:B-1-3--:R-:W-:Y:S05]  /*18010*/  CALL.REL.NOINC `($__internal_57_$__cuda_sm70_shflsync_idx_p) ;  /* 0x0000014000007944 */ /* 0x00afea0003c00000 */
[----:B------:R-:W-:Y:S01]  /*18020*/  IMAD.MOV.U32 R6, RZ, RZ, R10 ;  /* 0x000000ffff067224 */ /* 0x000fe200078e000a */
[----:B------:R-:W-:Y:S01]  /*18030*/  MOV R11, R0 ;  /* 0x00000000000b7202 */ /* 0x000fe20000000f00 */
[----:B------:R-:W-:Y:S01]  /*18040*/  IMAD.MOV.U32 R12, RZ, RZ, R5 ;  /* 0x000000ffff0c7224 */ /* 0x000fe200078e0005 */
[----:B------:R-:W-:Y:S02]  /*18050*/  MOV R10, 0x1f ;  /* 0x0000001f000a7802 */ /* 0x000fe40000000f00 */
[----:B------:R-:W-:-:S02]  /*18060*/  MOV R3, 0x18080 ;  /* 0x0001808000037802 */ /* 0x000fc40000000f00 */
[----:B------:R-:W-:Y:S05]  /*18070*/  CALL.REL.NOINC `($__internal_57_$__cuda_sm70_shflsync_idx_p) ;  /* 0x000000e000007944 */ /* 0x000fea0003c00000 */
[----:B------:R-:W-:Y:S01]  /*18080*/  MOV R5, R10 ;  /* 0x0000000a00057202 */ /* 0x000fe20000000f00 */
[----:B------:R-:W-:Y:S05]  /*18090*/  BRA `(.L_x_2800) ;  /* 0xffffe44000007947 */ /* 0x000fea000383ffff */
.L_x_2763:
[----:B------:R-:W-:Y:S01]  /*180a0*/  IMAD.MOV.U32 R12, RZ, RZ, R8 ;  /* 0x000000ffff0c7224 */ /* 0x000fe200078e0008 */
[----:B------:R-:W-:Y:S01]  /*180b0*/  MOV R11, R9 ;  /* 0x00000009000b7202 */ /* 0x000fe20000000f00 */
[----:B------:R-:W-:Y:S01]  /*180c0*/  IMAD.MOV.U32 R10, RZ, RZ, 0x1f ;  /* 0x0000001fff0a7424 */ /* 0x000fe200078e00ff */
[----:B------:R-:W-:-:S02]  /*180d0*/  MOV R3, 0x180f0 ;  /* 0x000180f000037802 */ /* 0x000fc40000000f00 */
[----:B-1234-:R-:W-:Y:S05]  /*180e0*/  CALL.REL.NOINC `($__internal_57_$__cuda_sm70_shflsync_idx_p) ;  /* 0x0000007000007944 */ /* 0x01efea0003c00000 */
[----:B------:R-:W-:Y:S01]  /*180f0*/  MOV R9, R10 ;  /* 0x0000000a00097202 */ /* 0x000fe20000000f00 */
[----:B------:R-:W-:Y:S05]  /*18100*/  BRA `(.L_x_2762) ;  /* 0xffffe43000007947 */ /* 0x000fea000383ffff */
        .weak           $__internal_56_$__cuda_sm70_shflsync_bfly_p
        .type           $__internal_56_$__cuda_sm70_shflsync_bfly_p,@function
        .size           $__internal_56_$__cuda_sm70_shflsync_bfly_p,($__internal_57_$__cuda_sm70_shflsync_idx_p - $__internal_56_$__cuda_sm70_shflsync_bfly_p)
$__internal_56_$__cuda_sm70_shflsync_bfly_p:
[----:B------:R-:W-:Y:S01]  /*18110*/  MOV R8, R5 ;  /* 0x0000000500087202 */ /* 0x000fe20000000f00 */
[----:B------:R-:W-:Y:S04]  /*18120*/  WARPSYNC R2 ;  /* 0x0000000200007348 */ /* 0x000fe80003800000 */
[----:B------:R-:W-:Y:S01]  /*18130*/  MOV R9, 0x0 ;  /* 0x0000000000097802 */ /* 0x000fe20000000f00 */
[----:B------:R1:W2:Y:S03]  /*18140*/  SHFL.BFLY PT, R6, R7, R6, R4 ;  /* 0x0c00000607067389 */ /* 0x0002a600000e0004 */
[----:B------:R-:W-:Y:S05]  /*18150*/  RET.REL.NODEC R8 `(_ZN7cutlass13device_kernelIN5flash19enable_sm80_to_sm89INS1_16FlashAttnFwdSm80INS1_25CollectiveMainloopFwdSm80ILi8ELi1ELb0EN4cute5tupleIJNS5_1CILi128EEENS7_ILi64EEENS7_ILi192EEEEEELi192ENS_10bfloat16_tEfNS_4arch4Sm80ELb0ELb0ELb0ELb1ELb0ELb1ELb1ELb1EEENS1_21CollectiveEpilogueFwdINS6_IJS8_SA_S9_EEENS6_IJNS7_ILi1EEESI_SI_EEESC_SE_Li256ELb1ELb1ELb1ELb0EEENS1_36VarlenDynamicPersistentTileSchedulerILi128ELi64ELi256ELi256ELb1ELb1ELb0ELb0ELb1ELb1EEEEEEEEEvNT_6ParamsE) ;  /* 0xfffe7ea008007950 */ /* 0x000fea0003c3ffff */
        .weak           $__internal_57_$__cuda_sm70_shflsync_idx_p
        .type           $__internal_57_$__cuda_sm70_shflsync_idx_p,@function
        .size           $__internal_57_$__cuda_sm70_shflsync_idx_p,($__internal_58_$__cuda_sm70_shflsync_up_p - $__internal_57_$__cuda_sm70_shflsync_idx_p)
$__internal_57_$__cuda_sm70_shflsync_idx_p:
[----:B------:R-:W-:Y:S04]  /*18160*/  WARPSYNC R203 ;  /* 0x000000cb00007348 */ /* 0x000fe80003800000 */
[----:B------:R1:W2:Y:S01]  /*18170*/  SHFL.IDX PT, R10, R12, R11, R10 ;  /* 0x0000000b0c0a7389 */ /* 0x0002a200000e000a */
[----:B------:R-:W-:-:S02]  /*18180*/  MOV R13, 0x0 ;  /* 0x00000000000d7802 */ /* 0x000fc40000000f00 */
[----:B-1----:R-:W-:-:S04]  /*18190*/  MOV R12, R3 ;  /* 0x00000003000c7202 */ /* 0x002fc80000000f00 */
[----:B--2---:R-:W-:Y:S05]  /*181a0*/  RET.REL.NODEC R12 `(_ZN7cutlass13device_kernelIN5flash19enable_sm80_to_sm89INS1_16FlashAttnFwdSm80INS1_25CollectiveMainloopFwdSm80ILi8ELi1ELb0EN4cute5tupleIJNS5_1CILi128EEENS7_ILi64EEENS7_ILi192EEEEEELi192ENS_10bfloat16_tEfNS_4arch4Sm80ELb0ELb0ELb0ELb1ELb0ELb1ELb1ELb1EEENS1_21CollectiveEpilogueFwdINS6_IJS8_SA_S9_EEENS6_IJNS7_ILi1EEESI_SI_EEESC_SE_Li256ELb1ELb1ELb1ELb0EEENS1_36VarlenDynamicPersistentTileSchedulerILi128ELi64ELi256ELi256ELb1ELb1ELb0ELb0ELb1ELb1EEEEEEEEEvNT_6ParamsE) ;  /* 0xfffe7e500c007950 */ /* 0x004fea0003c3ffff */
        .weak           $__internal_58_$__cuda_sm70_shflsync_up_p
        .type           $__internal_58_$__cuda_sm70_shflsync_up_p,@function
        .size           $__internal_58_$__cuda_sm70_shflsync_up_p,($__internal_59_$__cuda_sm70_votesync_ballot - $__internal_58_$__cuda_sm70_shflsync_up_p)
$__internal_58_$__cuda_sm70_shflsync_up_p:
[----:B------:R-:W-:Y:S01]  /*181b0*/  MOV R10, R3 ;  /* 0x00000003000a7202 */ /* 0x000fe20000000f00 */
[----:B------:R-:W-:Y:S04]  /*181c0*/  WARPSYNC R208 ;  /* 0x000000d000007348 */ /* 0x000fe80003800000 */
[----:B------:R-:W-:Y:S01]  /*181d0*/  MOV R11, 0x0 ;  /* 0x00000000000b7802 */ /* 0x000fe20000000f00 */
[----:B------:R1:W2:Y:S03]  /*181e0*/  SHFL.UP PT, R7, R8, R7, R209 ;  /* 0x0400000708077389 */ /* 0x0002a600000e00d1 */
[----:B------:R-:W-:Y:S05]  /*181f0*/  RET.REL.NODEC R10 `(_ZN7cutlass13device_kernelIN5flash19enable_sm80_to_sm89INS1_16FlashAttnFwdSm80INS1_25CollectiveMainloopFwdSm80ILi8ELi1ELb0EN4cute5tupleIJNS5_1CILi128EEENS7_ILi64EEENS7_ILi192EEEEEELi192ENS_10bfloat16_tEfNS_4arch4Sm80ELb0ELb0ELb0ELb1ELb0ELb1ELb1ELb1EEENS1_21CollectiveEpilogueFwdINS6_IJS8_SA_S9_EEENS6_IJNS7_ILi1EEESI_SI_EEESC_SE_Li256ELb1ELb1ELb1ELb0EEENS1_36VarlenDynamicPersistentTileSchedulerILi128ELi64ELi256ELi256ELb1ELb1ELb0ELb0ELb1ELb1EEEEEEEEEvNT_6ParamsE) ;  /* 0xfffe7e000a007950 */ /* 0x000fea0003c3ffff */
        .weak           $__internal_59_$__cuda_sm70_votesync_ballot
        .type           $__internal_59_$__cuda_sm70_votesync_ballot,@function
        .size           $__internal_59_$__cuda_sm70_votesync_ballot,(.L_x_4996 - $__internal_59_$__cuda_sm70_votesync_ballot)
$__internal_59_$__cuda_sm70_votesync_ballot:
[----:B------:R-:W-:Y:S01]  /*18200*/  ISETP.NE.U32.AND P0, PT, R3, 0x1, PT ;  /* 0x000000010300780c */ /* 0x000fe20003f05070 */
[----:B------:R-:W-:Y:S01]  /*18210*/  IMAD.MOV.U32 R10, RZ, RZ, R0 ;  /* 0x000000ffff0a7224 */ /* 0x000fe200078e0000 */
[----:B------:R-:W-:Y:S04]  /*18220*/  WARPSYNC R202 ;  /* 0x000000ca00007348 */ /* 0x000fe80003800000 */
[----:B------:R-:W-:-:S07]  /*18230*/  IMAD.MOV.U32 R11, RZ, RZ, 0x0 ;  /* 0x00000000ff0b7424 */ /* 0x000fce00078e00ff */
[----:B------:R-:W-:-:S04]  /*18240*/  VOTE.ANY R7, PT, !P0 ;  /* 0x0000000000077806 */ /* 0x000fc800040e0100 */
[----:B------:R-:W-:Y:S01]  /*18250*/  LOP3.LUT R7, R7, R202, RZ, 0xc0, !PT ;  /* 0x000000ca07077212 */ /* 0x000fe200078ec0ff */
[----:B------:R-:W-:Y:S06]  /*18260*/  RET.REL.NODEC R10 `(_ZN7cutlass13device_kernelIN5flash19enable_sm80_to_sm89INS1_16FlashAttnFwdSm80INS1_25CollectiveMainloopFwdSm80ILi8ELi1ELb0EN4cute5tupleIJNS5_1CILi128EEENS7_ILi64EEENS7_ILi192EEEEEELi192ENS_10bfloat16_tEfNS_4arch4Sm80ELb0ELb0ELb0ELb1ELb0ELb1ELb1ELb1EEENS1_21CollectiveEpilogueFwdINS6_IJS8_SA_S9_EEENS6_IJNS7_ILi1EEESI_SI_EEESC_SE_Li256ELb1ELb1ELb1ELb0EEENS1_36VarlenDynamicPersistentTileSchedulerILi128ELi64ELi256ELi256ELb1ELb1ELb0ELb0ELb1ELb1EEEEEEEEEvNT_6ParamsE) ;  /* 0xfffe7d900a007950 */ /* 0x000fec0003c3ffff */
.L_x_2801:
        /* <DEDUP_REMOVED lines=9> */
.L_x_4996:


//--------------------- .text._ZN7cutlass13device_kernelIN5flash19enable_sm80_to_sm89INS1_16FlashAttnFwdSm80INS1_25CollectiveMainloopFwdSm80ILi8ELi1ELb0EN4cute5tupleIJNS5_1CILi128EEENS7_ILi64EEENS7_ILi192EEEEEELi192ENS_10bfloat16_tEfNS_4arch4Sm80ELb0ELb1ELb0ELb0ELb0ELb0ELb1ELb1EEENS1_21CollectiveEpilogueFwdINS6_IJS8_SA_S9_EEENS6_IJNS7_ILi1EEESI_SI_EEESC_SE_Li256ELb0ELb1ELb1ELb0EEENS1_19SingleTileSchedulerILb0ELb1ELb1ELi128EEEEEEEEEvNT_6ParamsE --------------------------
	.section	.text._ZN7cutlass13device_kernelIN5flash19enable_sm80_to_sm89INS1_16FlashAttnFwdSm80INS1_25CollectiveMainloopFwdSm80ILi8ELi1ELb0EN4cute5tupleIJNS5_1CILi128EEENS7_ILi64EEENS7_ILi192EEEEEELi192ENS_10bfloat16_tEfNS_4arch4Sm80ELb0ELb1ELb0ELb0ELb0ELb0ELb1ELb1EEENS1_21CollectiveEpilogueFwdINS6_IJS8_SA_S9_EEENS6_IJNS7_ILi1EEESI_SI_EEESC_SE_Li256ELb0ELb1ELb1ELb0EEENS1_19SingleTileSchedulerILb0ELb1ELb1ELi128EEEEEEEEEvNT_6ParamsE,"ax",@progbits
	.sectioninfo	@"SHI_REGISTERS=240"
	.align	128
.text._ZN7cutlass13device_kernelIN5flash19enable_sm80_to_sm89INS1_16FlashAttnFwdSm80INS1_25CollectiveMainloopFwdSm80ILi8ELi1ELb0EN4cute5tupleIJNS5_1CILi128EEENS7_ILi64EEENS7_ILi192EEEEEELi192ENS_10bfloat16_tEfNS_4arch4Sm80ELb0ELb1ELb0ELb0ELb0ELb0ELb1ELb1EEENS1_21CollectiveEpilogueFwdINS6_IJS8_SA_S9_EEENS6_IJNS7_ILi1EEESI_SI_EEESC_SE_Li256ELb0ELb1ELb1ELb0EEENS1_19SingleTileSchedulerILb0ELb1ELb1ELi128EEEEEEEEEvNT_6ParamsE:
        .type           _ZN7cutlass13device_kernelIN5flash19enable_sm80_to_sm89INS1_16FlashAttnFwdSm80INS1_25CollectiveMainloopFwdSm80ILi8ELi1ELb0EN4cute5tupleIJNS5_1CILi128EEENS7_ILi64EEENS7_ILi192EEEEEELi192ENS_10bfloat16_tEfNS_4arch4Sm80ELb0ELb1ELb0ELb0ELb0ELb0ELb1ELb1EEENS1_21CollectiveEpilogueFwdINS6_IJS8_SA_S9_EEENS6_IJNS7_ILi1EEESI_SI_EEESC_SE_Li256ELb0ELb1ELb1ELb0EEENS1_19SingleTileSchedulerILb0ELb1ELb1ELi128EEEEEEEEEvNT_6ParamsE,@function
        .size           _ZN7cutlass13device_kernelIN5flash19enable_sm80_to_sm89INS1_16FlashAttnFwdSm80INS1_25CollectiveMainloopFwdSm80ILi8ELi1ELb0EN4cute5tupleIJNS5_1CILi128EEENS7_ILi64EEENS7_ILi192EEEEEELi192ENS_10bfloat16_tEfNS_4arch4Sm80ELb0ELb1ELb0ELb0ELb0ELb0ELb1ELb1EEENS1_21CollectiveEpilogueFwdINS6_IJS8_SA_S9_EEENS6_IJNS7_ILi1EEESI_SI_EEESC_SE_Li256ELb0ELb1ELb1ELb0EEENS1_19SingleTileSchedulerILb0ELb1ELb1ELi128EEEEEEEEEvNT_6ParamsE,(.L_x_5001 - _ZN7cutlass13device_kernelIN5flash19enable_sm80_to_sm89INS1_16FlashAttnFwdSm80INS1_25CollectiveMainloopFwdSm80ILi8ELi1ELb0EN4cute5tupleIJNS5_1CILi128EEENS7_ILi64EEENS7_ILi192EEEEEELi192ENS_10bfloat16_tEfNS_4arch4Sm80ELb0ELb1ELb0ELb0ELb0ELb0ELb1ELb1EEENS1_21CollectiveEpilogueFwdINS6_IJS8_SA_S9_EEENS6_IJNS7_ILi1EEESI_SI_EEESC_SE_Li256ELb0ELb1ELb1ELb0EEENS1_19SingleTileSchedulerILb0ELb1ELb1ELi128EEEEEEEEEvNT_6ParamsE)
        .other          _ZN7cutlass13device_kernelIN5flash19enable_sm80_to_sm89INS1_16FlashAttnFwdSm80INS1_25CollectiveMainloopFwdSm80ILi8ELi1ELb0EN4cute5tupleIJNS5_1CILi128EEENS7_ILi64EEENS7_ILi192EEEEEELi192ENS_10bfloat16_tEfNS_4arch4Sm80ELb0ELb1ELb0ELb0ELb0ELb0ELb1ELb1EEENS1_21CollectiveEpilogueFwdINS6_IJS8_SA_S9_EEENS6_IJNS7_ILi1EEESI_SI_EEESC_SE_Li256ELb0ELb1ELb1ELb0EEENS1_19SingleTileSchedulerILb0ELb1ELb1ELi128EEEEEEEEEvNT_6ParamsE,@"STO_CUDA_ENTRY STV_DEFAULT"
_ZN7cutlass13device_kernelIN5flash19enable_sm80_to_sm89INS1_16FlashAttnFwdSm80INS1_25CollectiveMainloopFwdSm80ILi8ELi1ELb0EN4cute5tupleIJNS5_1CILi128EEENS7_ILi64EEENS7_ILi192EEEEEELi192ENS_10bfloat16_tEfNS_4arch4Sm80ELb0ELb1ELb0ELb0ELb0ELb0ELb1ELb1EEENS1_21CollectiveEpilogueFwdINS6_IJS8_SA_S9_EEENS6_IJNS7_ILi1EEESI_SI_EEESC_SE_Li256ELb0ELb1ELb1ELb0EEENS1_19SingleTileSchedulerILb0ELb1ELb1ELi128EEEEEEEEEvNT_6ParamsE:
        /* <DEDUP_REMOVED lines=17> */
.L_x_2802:
[----:B---3--:R-:W-:Y:S02]  /*0110*/  ULDC.64 UR4, c[0x0][0x550] ;  /* 0x0001540000047ab9 */ /* 0x008fe40000000a00 */
[----:B------:R-:W-:Y:S02]  /*0120*/  UISETP.NE.AND UP0, UPT, UR4, 0x1, UPT ;  /* 0x000000010400788c */ /* 0x000fe4000bf05270 */
[----:B------:R-:W-:-:S02]  /*0130*/  UIMAD.WIDE.U32 UR8, UR6, UR5, URZ ;  /* 0x00000005060872a5 */ /* 0x000fc4000f8e003f */
[----:B------:R-:W-:Y:S02]  /*0140*/  ULDC UR4, c[0x0][0x558] ;  /* 0x0001560000047ab9 */ /* 0x000fe40000000800 */
[----:B------:R-:W-:-:S05]  /*0150*/  UMOV UR15, UR6 ;  /* 0x00000006000f7c82 */ /* 0x000fca0008000000 */
[----:B------:R-:W-:-:S03]  /*0160*/  @UP0 USHF.R.U32.HI UR15, URZ, UR4, UR9 ;  /* 0x000000043f0f0299 */ /* 0x000fc60008011609 */
.L_x_2803:
        /* <DEDUP_REMOVED lines=35> */
.L_x_2805:
[----:B------:R-:W-:Y:S02]  /*03a0*/  ULDC UR4, c[0x0][0x32c] ;  /* 0x0000cb0000047ab9 */ /* 0x000fe40000000800 */
[----:B------:R-:W-:-:S03]  /*03b0*/  UISETP.NE.AND UP0, UPT, UR8, UR4, UPT ;  /* 0x000000040800728c */ /* 0x000fc6000bf05270 */
[----:B------:R-:W-:Y:S02]  /*03c0*/  ULDC.64 UR4, c[0x0][0x330] ;  /* 0x0000cc0000047ab9 */ /* 0x000fe40000000a00 */
[----:B------:R-:W-:-:S06]  /*03d0*/  UIMAD.WIDE.U32 UR12, UR10, UR4, URZ ;  /* 0x000000040a0c72a5 */ /* 0x000fcc000f8e003f */
[----:B------:R-:W-:Y:S02]  /*03e0*/  @UP0 USHF.R.U32.HI UR10, URZ, UR5, UR13 ;  /* 0x000000053f0a0299 */ /* 0x000fe4000801160d */
.L_x_2806:
[----:B------:R-:W-:Y:S02]  /*03f0*/  ULDC UR4, c[0x0][0x32c] ;  /* 0x0000cb0000047ab9 */ /* 0x000fe40000000800 */
[----:B------:R-:W-:-:S04]  /*0400*/  UIMAD UR4, UR10, UR4, UR4 ;  /* 0x000000040a0472a4 */ /* 0x000fc8000f8e0204 */
[----:B------:R-:W-:-:S04]  /*0410*/  UISETP.LT.AND UP0, UPT, UR6, UR4, UPT ;  /* 0x000000040600728c */ /* 0x000fc8000bf01270 */
[----:B------:R-:W-:-:S03]  /*0420*/  USEL UR6, UR6, UR4, UP0 ;  /* 0x0000000406067287 */ /* 0x000fc60008000000 */
.L_x_2804:
        /* <DEDUP_REMOVED lines=35> */
.L_x_2808:
[----:B------:R-:W-:Y:S02]  /*0660*/  ULDC UR4, c[0x0][0x32c] ;  /* 0x0000cb0000047ab9 */ /* 0x000fe40000000800 */
[----:B------:R-:W-:-:S03]  /*0670*/  UISETP.NE.AND UP0, UPT, UR4, 0x1, UPT ;  /* 0x000000010400788c */ /* 0x000fc6000bf05270 */
[----:B------:R-:W-:Y:S02]  /*0680*/  ULDC.64 UR4, c[0x0][0x330] ;  /* 0x0000cc0000047ab9 */ /* 0x000fe40000000a00 */
[----:B------:R-:W-:-:S06]  /*0690*/  UIMAD.WIDE.U32 UR16, UR10, UR4, URZ ;  /* 0x000000040a1072a5 */ /* 0x000fcc000f8e003f */
[----:B------:R-:W-:Y:S02]  /*06a0*/  @UP0 USHF.R.U32.HI UR10, URZ, UR5, UR17 ;  /* 0x000000053f0a0299 */ /* 0x000fe40008011611 */
.L_x_2809:
[----:B------:R-:W-:Y:S02]  /*06b0*/  ULDC UR4, c[0x0][0x32c] ;  /* 0x0000cb0000047ab9 */ /* 0x000fe40000000800 */
[----:B------:R-:W-:-:S04]  /*06c0*/  UIMAD UR4, UR10, UR4, URZ ;  /* 0x000000040a0472a4 */ /* 0x000fc8000f8e023f */
[----:B------:R-:W-:-:S04]  /*06d0*/  UISETP.LT.AND UP0, UPT, UR8, UR4, UPT ;  /* 0x000000040800728c */ /* 0x000fc8000bf01270 */
[----:B------:R-:W-:-:S04]  /*06e0*/  USEL UR8, UR8, UR4, !UP0 ;  /* 0x0000000408087287 */ /* 0x000fc8000c000000 */
.L_x_2807:
        /* <DEDUP_REMOVED lines=46> */
.L_x_2810:
        /* <DEDUP_REMOVED lines=66> */
[----:B------:R1:W2:Y:S01]  /*0df0*/  @P3 LDG.E R16, [R16.64] ;  /* 0x0000001010103981 */ /* 0x0002a2000c1e1900 */
        /* <DEDUP_REMOVED lines=14> */
[C---:B------:R-:W-:Y:S01]  /*0ee0*/  LOP3.LUT R7, R197.reuse, 0xfffffff0, RZ, 0xc0, !PT ;  /* 0xfffffff0c5077812 */ /* 0x040fe200078ec0ff */
[----:B------:R-:W-:Y:S01]  /*0ef0*/  IMAD.IADD R56, R80, 0x1, -R3 ;  /* 0x0000000150387824 */ /* 0x000fe200078e0a03 */
[----:B------:R-:W-:Y:S01]  /*0f00*/  LEA.HI R197, R197, R2, RZ, 0x1 ;  /* 0x00000002c5c57211 */ /* 0x000fe200078f08ff */
[----:B------:R-:W-:Y:S01]  /*0f10*/  IMAD.U32 R25, RZ, RZ, UR5 ;  /* 0x00000005ff197e24 */ /* 0x000fe2000f8e00ff */
[----:B------:R-:W-:Y:S01]  /*0f20*/  PLOP3.LUT P0, PT, PT, PT, UP2, 0x80, 0x0 ;  /* 0x000000000000781c */ /* 0x000fe20003f0f028 */
[----:B------:R-:W-:Y:S01]  /*0f30*/  IMAD R8, R56, 0x20, R9 ;  /* 0x0000002038087824 */ /* 0x000fe200078e0209 */
[----:B------:R-:W-:Y:S01]  /*0f40*/  LOP3.LUT R197, R197, 0xfffffffe, RZ, 0xc0, !PT ;  /* 0xfffffffec5c57812 */ /* 0x000fe200078ec0ff */
[----:B------:R-:W-:Y:S01]  /*0f50*/  IMAD.IADD R7, R80, 0x1, -R7 ;  /* 0x0000000150077824 */ /* 0x000fe200078e0a07 */
[----:B------:R-:W-:Y:S01]  /*0f60*/  LOP3.LUT R199, R199, 0x1c0, RZ, 0xc0, !PT ;  /* 0x000001c0c7c77812 */ /* 0x000fe200078ec0ff */
[----:B------:R-:W-:Y:S01]  /*0f70*/  IMAD.SHL.U32 R14, R56, 0x8, RZ ;  /* 0x00000008380e7824 */ /* 0x000fe200078e00ff */
[----:B------:R-:W-:Y:S01]  /*0f80*/  IADD3 R8, R8, UR7, RZ ;  /* 0x0000000708087c10 */ /* 0x000fe2000fffe0ff */
[----:B------:R-:W-:Y:S01]  /*0f90*/  IMAD.IADD R197, R2, 0x1, -R197 ;  /* 0x0000000102c57824 */ /* 0x000fe200078e0ac5 */
[----:B------:R-:W-:Y:S01]  /*0fa0*/  SHF.R.S32.HI R2, RZ, 0x1f, R7 ;  /* 0x0000001fff027819 */ /* 0x000fe20000011407 */
[----:B------:R-:W-:Y:S01]  /*0fb0*/  IMAD.U32 R24, RZ, RZ, UR20 ;  /* 0x00000014ff187e24 */ /* 0x000fe2000f8e00ff */
[----:B------:R-:W-:Y:S01]  /*0fc0*/  LOP3.LUT R4, R199, 0x38, R14, 0xf8, !PT ;  /* 0x00000038c7047812 */ /* 0x000fe200078ef80e */
[----:B------:R-:W-:Y:S01]  /*0fd0*/  @P1 IMAD.HI.U32 R5, R8, c[0x0][0x2c8], RZ ;  /* 0x0000b20008051a27 */ /* 0x000fe200078e00ff */
[----:B------:R-:W-:Y:S01]  /*0fe0*/  SHF.R.U32.HI R199, RZ, 0x3, R199 ;  /* 0x00000003ffc77819 */ /* 0x000fe200000116c7 */
[----:B------:R-:W-:Y:S01]  /*0ff0*/  ULDC.64 UR4, c[0x0][0x1e8] ;  /* 0x00007a0000047ab9 */ /* 0x000fe20000000a00 */
[----:B------:R-:W-:Y:S01]  /*1000*/  SHF.R.S32.HI R6, RZ, 0x1f, R9 ;  /* 0x0000001fff067819 */ /* 0x000fe20000011409 */
[----:B------:R-:W-:Y:S01]  /*1010*/  UIMAD UR4, UR9, UR4, URZ ;  /* 0x00000004090472a4 */ /* 0x000fe2000f8e023f */
[----:B------:R-:W-:Y:S01]  /*1020*/  LEA.HI R11, R2, R7, RZ, 0x3 ;  /* 0x00000007020b7211 */ /* 0x000fe200078f18ff */
[----:B------:R-:W-:Y:S01]  /*1030*/  IMAD.WIDE.U32 R24, R0, c[0x0][0x1c0], R24 ;  /* 0x0000700000187a25 */ /* 0x000fe200078e0018 */
[----:B------:R-:W-:Y:S01]  /*1040*/  SHF.R.S32.HI R3, RZ, 0x1f, R0 ;  /* 0x0000001fff037819 */ /* 0x000fe20000011400 */
[----:B------:R-:W-:Y:S01]  /*1050*/  UIMAD UR10, UR15, UR5, UR4 ;  /* 0x000000050f0a72a4 */ /* 0x000fe2000f8e0204 */
[----:B------:R-:W-:Y:S01]  /*1060*/  LOP3.LUT R199, R4, R199, RZ, 0x3c, !PT ;  /* 0x000000c704c77212 */ /* 0x000fe200078e3cff */
[----:B------:R-:W-:Y:S01]  /*1070*/  IMAD.MOV.U32 R4, RZ, RZ, R8 ;  /* 0x000000ffff047224 */ /* 0x000fe200078e0008 */
[----:B------:R-:W-:Y:S01]  /*1080*/  LOP3.LUT R2, R11, 0xfffffff8, RZ, 0xc0, !PT ;  /* 0xfffffff80b027812 */ /* 0x000fe200078ec0ff */
[C---:B------:R-:W-:Y:S01]  /*1090*/  IMAD R20, R6.reuse, c[0x0][0x1e0], RZ ;  /* 0x0000780006147a24 */ /* 0x040fe200078e02ff */
[----:B------:R-:W-:Y:S01]  /*10a0*/  @P0 SHF.R.U32.HI R4, RZ, c[0x0][0x2cc], R5 ;  /* 0x0000b300ff040a19 */ /* 0x000fe20000011605 */
[----:B------:R-:W-:Y:S01]  /*10b0*/  IMAD R6, R6, c[0x0][0x208], RZ ;  /* 0x0000820006067a24 */ /* 0x000fe200078e02ff */
[----:B------:R-:W-:Y:S01]  /*10c0*/  SHF.R.S32.HI R15, RZ, 0x1f, R14 ;  /* 0x0000001fff0f7819 */ /* 0x000fe2000001140e */
[----:B------:R-:W-:Y:S01]  /*10d0*/  IMAD R5, R3, c[0x0][0x1c0], RZ ;  /* 0x0000700003057a24 */ /* 0x000fe200078e02ff */
[----:B------:R-:W-:Y:S01]  /*10e0*/  IADD3 R2, R7, -R2, RZ ;  /* 0x8000000207027210 */ /* 0x000fe20007ffe0ff */
[C---:B------:R-:W-:Y:S01]  /*10f0*/  IMAD R13, R9.reuse, c[0x0][0x20c], R6 ;  /* 0x00008300090d7a24 */ /* 0x040fe200078e0206 */
[----:B------:R-:W-:Y:S01]  /*1100*/  MOV R200, UR15 ;  /* 0x0000000f00c87c02 */ /* 0x000fe20008000f00 */
[----:B-1----:R-:W-:Y:S01]  /*1110*/  IMAD.MOV R17, RZ, RZ, -R4 ;  /* 0x000000ffff117224 */ /* 0x002fe200078e0a04 */
[----:B------:R-:W-:Y:S01]  /*1120*/  ULDC.64 UR4, c[0x0][0x210] ;  /* 0x0000840000047ab9 */ /* 0x000fe20000000a00 */
[----:B------:R-:W-:Y:S01]  /*1130*/  IMAD.WIDE.U32 R6, R9, c[0x0][0x208], R14 ;  /* 0x0000820009067a25 */ /* 0x000fe200078e000e */
[----:B------:R-:W-:Y:S01]  /*1140*/  UIMAD UR4, UR9, UR4, URZ ;  /* 0x00000004090472a4 */ /* 0x000fe2000f8e023f */
[----:B------:R-:W-:Y:S01]  /*1150*/  IADD3 R10, R14, 0x80, RZ ;  /* 0x000000800e0a7810 */ /* 0x000fe20007ffe0ff */
[----:B------:R-:W-:Y:S01]  /*1160*/  BSSY B0, `(.L_x_2812) ;  /* 0x0000058000007945 */ /* 0x000fe20003800000 */
[----:B------:R-:W-:Y:S01]  /*1170*/  IMAD R18, R0, c[0x0][0x1c4], R5 ;  /* 0x0000710000127a24 */ /* 0x000fe200078e0205 */
[----:B------:R-:W-:Y:S01]  /*1180*/  SHF.R.S32.HI R5, RZ, 0x1f, R4 ;  /* 0x0000001fff057819 */ /* 0x000fe20000011404 */
[----:B------:R-:W-:Y:S01]  /*1190*/  IMAD R12, R17, c[0x0][0x2c4], R8 ;  /* 0x0000b100110c7a24 */ /* 0x000fe200078e0208 */
[----:B------:R-:W-:Y:S01]  /*11a0*/  UIMAD UR4, UR15, UR5, UR4 ;  /* 0x000000050f0472a4 */ /* 0x000fe2000f8e0204 */
[----:B------:R-:W-:Y:S01]  /*11b0*/  IMAD.IADD R7, R7, 0x1, R13 ;  /* 0x0000000107077824 */ /* 0x000fe200078e020d */
[----:B------:R-:W-:Y:S01]  /*11c0*/  ISETP.GE.AND P1, PT, R10, c[0x0][0x1d4], PT ;  /* 0x000075000a007a0c */ /* 0x000fe20003f26270 */
[----:B------:R-:W-:Y:S01]  /*11d0*/  IMAD.IADD R19, R25, 0x1, R18 ;  /* 0x0000000119137824 */ /* 0x000fe200078e0212 */
[----:B------:R-:W-:Y:S01]  /*11e0*/  ULDC UR5, c[0x0][0x2c4] ;  /* 0x0000b10000057ab9 */ /* 0x000fe20000000800 */
[----:B------:R-:W-:Y:S01]  /*11f0*/  IMAD.MOV.U32 R18, RZ, RZ, R24 ;  /* 0x000000ffff127224 */ /* 0x000fe200078e0018 */
[----:B------:R-:W-:Y:S01]  /*1200*/  LEA.HI R10, R83, R80, RZ, 0x6 ;  /* 0x00000050530a7211 */ /* 0x000fe200078f30ff */
[----:B------:R-:W-:Y:S01]  /*1210*/  IMAD R5, R5, c[0x0][0x1b0], RZ ;  /* 0x00006c0005057a24 */ /* 0x000fe200078e02ff */
[----:B------:R-:W-:Y:S01]  /*1220*/  LOP3.LUT P6, RZ, R2, 0x4, RZ, 0xc0, !PT ;  /* 0x0000000402ff7812 */ /* 0x000fe200078cc0ff */
[----:B------:R-:W-:Y:S01]  /*1230*/  IMAD.WIDE.U32 R200, R200, c[0x0][0x210], R6 ;  /* 0x00008400c8c87a25 */ /* 0x000fe200078e0006 */
[----:B------:R-:W-:-:S02]  /*1240*/  SHF.R.S32.HI R7, RZ, 0x1f, R12 ;  /* 0x0000001fff077819 */ /* 0x000fc4000001140c */
[----:B------:R-:W-:Y:S01]  /*1250*/  LOP3.LUT P0, RZ, R2, 0x2, RZ, 0xc0, !PT ;  /* 0x0000000202ff7812 */ /* 0x000fe2000780c0ff */
[C---:B------:R-:W-:Y:S01]  /*1260*/  IMAD.WIDE.U32 R18, R4.reuse, c[0x0][0x1b0], R18 ;  /* 0x00006c0004127a25 */ /* 0x040fe200078e0012 */
[----:B------:R-:W-:Y:S01]  /*1270*/  IADD3 R201, R201, UR4, RZ ;  /* 0x00000004c9c97c10 */ /* 0x000fe2000fffe0ff */
[----:B------:R-:W-:Y:S02]  /*1280*/  ULDC UR4, c[0x0][0x168] ;  /* 0x00005a0000047ab9 */ /* 0x000fe40000000800 */
[----:B------:R-:W-:Y:S01]  /*1290*/  IMAD R5, R4, c[0x0][0x1b4], R5 ;  /* 0x00006d0004057a24 */ /* 0x000fe200078e0205 */
[----:B------:R-:W-:Y:S01]  /*12a0*/  UIMAD UR4, UR5, UR4, URZ ;  /* 0x00000004050472a4 */ /* 0x000fe2000f8e023f */
[----:B------:R-:W-:Y:S02]  /*12b0*/  IMAD R7, R7, c[0x0][0x1a8], RZ ;  /* 0x00006a0007077a24 */ /* 0x000fe400078e02ff */
[----:B------:R-:W-:Y:S02]  /*12c0*/  IMAD.IADD R19, R19, 0x1, R5 ;  /* 0x0000000113137824 */ /* 0x000fe400078e0205 */
[----:B------:R-:W-:-:S02]  /*12d0*/  IMAD R6, R12, c[0x0][0x1ac], R7 ;  /* 0x00006b000c067a24 */ /* 0x000fc400078e0207 */
[----:B------:R-:W-:-:S04]  /*12e0*/  IMAD.WIDE.U32 R12, R12, c[0x0][0x1a8], R18 ;  /* 0x00006a000c0c7a25 */ /* 0x000fc800078e0012 */
[C---:B------:R-:W-:Y:S01]  /*12f0*/  IMAD R20, R9.reuse, c[0x0][0x1e4], R20 ;  /* 0x0000790009147a24 */ /* 0x040fe200078e0214 */
[----:B------:R-:W-:Y:S01]  /*1300*/  LEA R8, P2, R12, c[0x0][0x160], 0x1 ;  /* 0x000058000c087a11 */ /* 0x000fe200078408ff */
[----:B------:R-:W-:-:S04]  /*1310*/  IMAD.WIDE.U32 R22, R9, c[0x0][0x1e0], R14 ;  /* 0x0000780009167a25 */ /* 0x000fc800078e000e */
[----:B------:R-:W-:Y:S01]  /*1320*/  IMAD.IADD R6, R13, 0x1, R6 ;  /* 0x000000010d067824 */ /* 0x000fe200078e0206 */
[----:B------:R-:W-:Y:S01]  /*1330*/  IADD3 R13, R9, UR7, RZ ;  /* 0x00000007090d7c10 */ /* 0x000fe2000fffe0ff */
[----:B------:R-:W-:Y:S01]  /*1340*/  IMAD.IADD R21, R23, 0x1, R20 ;  /* 0x0000000117157824 */ /* 0x000fe200078e0214 */
[----:B------:R1:W3:Y:S01]  /*1350*/  SHFL.IDX PT, R18, R8, RZ, 0x181f ;  /* 0x00181fff08127589 */ /* 0x0002e200000e0000 */
[----:B------:R-:W-:Y:S01]  /*1360*/  IMAD.SHL.U32 R4, R2, 0x40, RZ ;  /* 0x0000004002047824 */ /* 0x000fe200078e00ff */
[----:B------:R-:W-:Y:S01]  /*1370*/  ISETP.GE.AND P4, PT, R13, UR4, PT ;  /* 0x000000040d007c0c */ /* 0x000fe2000bf86270 */
[----:B------:R-:W-:Y:S01]  /*1380*/  IMAD.MOV.U32 R20, RZ, RZ, R22 ;  /* 0x000000ffff147224 */ /* 0x000fe200078e0016 */
[----:B------:R-:W-:Y:S01]  /*1390*/  LEA.HI.X R6, R12, c[0x0][0x164], R6, 0x1, P2 ;  /* 0x000059000c067a11 */ /* 0x000fe200010f0c06 */
[----:B------:R-:W-:Y:S01]  /*13a0*/  IMAD.SHL.U32 R5, R197, 0x8, RZ ;  /* 0x00000008c5057824 */ /* 0x000fe200078e00ff */
[----:B------:R-:W-:Y:S01]  /*13b0*/  LOP3.LUT R4, R4, 0x1c0, RZ, 0xc0, !PT ;  /* 0x000001c004047812 */ /* 0x000fe200078ec0ff */
[----:B------:R-:W-:-:S02]  /*13c0*/  IMAD.WIDE.U32 R202, R202, c[0x0][0x1e8], R20 ;  /* 0x00007a00caca7a25 */ /* 0x000fc400078e0014 */
[----:B------:R1:W4:Y:S01]  /*13d0*/  SHFL.IDX PT, R19, R6, RZ, 0x181f ;  /* 0x00181fff06137589 */ /* 0x00032200000e0000 */
[----:B------:R-:W-:Y:S01]  /*13e0*/  LOP3.LUT R5, R4, 0x8, R5, 0xf8, !PT ;  /* 0x0000000804057812 */ /* 0x000fe200078ef805 */
[----:B------:R-:W-:Y:S01]  /*13f0*/  IMAD.SHL.U32 R7, R56, 0x8, RZ ;  /* 0x0000000838077824 */ /* 0x000fe200078e00ff */
[----:B------:R-:W-:Y:S01]  /*1400*/  SHF.R.U32.HI R4, RZ, 0x3, R4 ;  /* 0x00000003ff047819 */ /* 0x000fe20000011604 */
[----:B------:R-:W-:Y:S01]  /*1410*/  IMAD.MOV.U32 R2, RZ, RZ, 0x10 ;  /* 0x00000010ff027424 */ /* 0x000fe200078e00ff */
[----:B------:R-:W-:Y:S01]  /*1420*/  IADD3 R203, R203, UR10, RZ ;  /* 0x0000000acbcb7c10 */ /* 0x000fe2000fffe0ff */
[----:B------:R-:W-:Y:S01]  /*1430*/  IMAD.SHL.U32 R10, R10, 0x8, RZ ;  /* 0x000000080a0a7824 */ /* 0x000fe200078e00ff */
[----:B------:R-:W-:Y:S01]  /*1440*/  LOP3.LUT R4, R5, R4, RZ, 0x3c, !PT ;  /* 0x0000000405047212 */ /* 0x000fe200078e3cff */
[----:B------:R-:W-:Y:S01]  /*1450*/  IMAD.SHL.U32 R11, R11, 0x40, RZ ;  /* 0x000000400b0b7824 */ /* 0x000fe200078e00ff */
[----:B------:R-:W-:Y:S02]  /*1460*/  IADD3 R5, R14, 0x40, RZ ;  /* 0x000000400e057810 */ /* 0x000fe40007ffe0ff */
[----:B------:R-:W-:-:S02]  /*1470*/  SEL R2, R2, 0xfffffff0, !P0 ;  /* 0xfffffff002027807 */ /* 0x000fc40004000000 */
[----:B------:R-:W-:Y:S02]  /*1480*/  ISETP.GE.AND P5, PT, R7, c[0x0][0x198], PT ;  /* 0x0000660007007a0c */ /* 0x000fe40003fa6270 */
[C---:B------:R-:W-:Y:S02]  /*1490*/  ISETP.GE.AND P2, PT, R5.reuse, c[0x0][0x1d4], PT ;  /* 0x0000750005007a0c */ /* 0x040fe40003f46270 */
[----:B------:R-:W-:Y:S02]  /*14a0*/  ISETP.GE.AND P0, PT, R5, c[0x0][0x198], PT ;  /* 0x0000660005007a0c */ /* 0x000fe40003f06270 */
        /* <DEDUP_REMOVED lines=12> */
[----:B------:R-:W-:Y:S01]  /*1570*/  ISETP.GE.AND P3, PT, R14, c[0x0][0x1d4], PT ;  /* 0x000075000e007a0c */ /* 0x000fe20003f66270 */
[C---:B------:R-:W-:Y:S01]  /*1580*/  IMAD R207, R16.reuse, c[0x0][0x21c], R207 ;  /* 0x0000870010cf7a24 */ /* 0x040fe200078e02cf */
[----:B------:R-:W-:Y:S01]  /*1590*/  P2R R12, PR, RZ, 0x40 ;  /* 0x00000040ff0c7803 */ /* 0x000fe20000000000 */
[----:B------:R-:W-:-:S04]  /*15a0*/  IMAD.WIDE.U32 R202, R16, c[0x0][0x1f0], R202 ;  /* 0x00007c0010ca7a25 */ /* 0x000fc800078e00ca */
[----:B------:R-:W-:-:S04]  /*15b0*/  IMAD.WIDE.U32 R200, R16, c[0x0][0x218], R200 ;  /* 0x0000860010c87a25 */ /* 0x000fc800078e00c8 */
[----:B------:R-:W-:Y:S02]  /*15c0*/  IMAD.IADD R209, R203, 0x1, R209 ;  /* 0x00000001cbd17824 */ /* 0x000fe400078e02d1 */
[----:B------:R-:W-:Y:S01]  /*15d0*/  IMAD.IADD R207, R201, 0x1, R207 ;  /* 0x00000001c9cf7824 */ /* 0x000fe200078e02cf */
[----:B------:R-:W-:Y:S05]  /*15e0*/  @P4 BRA `(.L_x_2813) ;  /* 0x000000f000004947 */ /* 0x000fea0003800000 */
[----:B-1-34-:R-:W-:Y:S01]  /*15f0*/  SHF.R.S32.HI R10, RZ, 0x1f, R5 ;  /* 0x0000001fff0a7819 */ /* 0x01afe20000011405 */
[----:B------:R-:W-:Y:S01]  /*1600*/  IMAD.SHL.U32 R12, R199, 0x2, RZ ;  /* 0x00000002c70c7824 */ /* 0x000fe200078e00ff */
[----:B------:R-:W-:Y:S02]  /*1610*/  SHF.R.S32.HI R17, RZ, 0x1f, R0 ;  /* 0x0000001fff117819 */ /* 0x000fe40000011400 */
[----:B------:R-:W-:Y:S02]  /*1620*/  LEA.HI R11, R10, R5, RZ, 0x3 ;  /* 0x000000050a0b7211 */ /* 0x000fe400078f18ff */
[----:B------:R-:W-:Y:S02]  /*1630*/  LEA.HI R10, R17, R0, RZ, 0x3 ;  /* 0x00000000110a7211 */ /* 0x000fe400078f18ff */
        /* <DEDUP_REMOVED lines=10> */
.L_x_2813:
[----:B-1-34-:R-:W-:Y:S05]  /*16e0*/  BSYNC B0 ;  /* 0x0000000000007941 */ /* 0x01afea0003800000 */
.L_x_2812:
        /* <DEDUP_REMOVED lines=22> */
.L_x_2815:
[----:B------:R-:W-:Y:S05]  /*1850*/  BSYNC B0 ;  /* 0x0000000000007941 */ /* 0x000fea0003800000 */
.L_x_2814:
        /* <DEDUP_REMOVED lines=22> */
.L_x_2817:
[----:B------:R-:W-:Y:S05]  /*19c0*/  BSYNC B0 ;  /* 0x0000000000007941 */ /* 0x000fea0003800000 */
.L_x_2816:
        /* <DEDUP_REMOVED lines=9> */
[CC--:B------:R-:W-:Y:S01]  /*1a60*/  LEA.HI R81, R83.reuse, R80.reuse, RZ, 0x5 ;  /* 0x0000005053517211 */ /* 0x0c0fe200078f28ff */
[----:B------:R-:W-:Y:S01]  /*1a70*/  UMOV UR9, 0x6 ;  /* 0x0000000600097882 */ /* 0x000fe20000000000 */
[----:B------:R-:W-:Y:S01]  /*1a80*/  LEA.HI R83, R83, R80, RZ, 0x2 ;  /* 0x0000005053537211 */ /* 0x000fe200078f10ff */
[----:B------:R-:W-:-:S02]  /*1a90*/  USHF.L.U32 UR21, UR10, 0x6, URZ ;  /* 0x000000060a157899 */ /* 0x000fc4000800063f */
[----:B------:R-:W-:Y:S01]  /*1aa0*/  USHF.L.U64.HI UR20, UR10, UR9, UR11 ;  /* 0x000000090a147299 */ /* 0x000fe2000801020b */
[----:B------:R-:W-:Y:S01]  /*1ab0*/  LOP3.LUT R83, R83, 0xfffffffc, RZ, 0xc0, !PT ;  /* 0xfffffffc53537812 */ /* 0x000fe200078ec0ff */
[----:B------:R-:W-:Y:S02]  /*1ac0*/  USHF.R.S32.HI UR22, URZ, 0x1f, UR19 ;  /* 0x0000001f3f167899 */ /* 0x000fe40008011413 */
[----:B------:R-:W-:Y:S02]  /*1ad0*/  UIMAD UR4, UR20, UR19, URZ ;  /* 0x00000013140472a4 */ /* 0x000fe4000f8e023f */
[----:B------:R-:W-:Y:S02]  /*1ae0*/  USHF.L.U32 UR12, UR10, 0x5, URZ ;  /* 0x000000050a0c7899 */ /* 0x000fe4000800063f */
[----:B------:R-:W-:Y:S01]  /*1af0*/  UIMAD UR4, UR22, UR21, UR4 ;  /* 0x00000015160472a4 */ /* 0x000fe2000f8e0204 */
[----:B-123--:R-:W-:Y:S01]  /*1b00*/  @!P6 SHF.R.S32.HI R8, RZ, 0x1f, R5 ;  /* 0x0000001fff08e819 */ /* 0x00efe20000011405 */
[----:B------:R-:W-:Y:S01]  /*1b10*/  UISETP.GT.AND UP0, UPT, UR19, UR8, UPT ;  /* 0x000000081300728c */ /* 0x000fe2000bf04270 */
[C---:B-----5:R-:W-:Y:S01]  /*1b20*/  @!P6 LEA R12, P4, R7.reuse, R16, 0x1 ;  /* 0x00000010070ce211 */ /* 0x060fe200078808ff */
[----:B----4-:R-:W-:Y:S01]  /*1b30*/  IMAD.U32 R6, RZ, RZ, UR14 ;  /* 0x0000000eff067e24 */ /* 0x010fe2000f8e00ff */
[----:B------:R-:W-:Y:S01]  /*1b40*/  @!P6 LEA.HI R11, R8, R5, RZ, 0x3 ;  /* 0x00000005080be211 */ /* 0x000fe200078f18ff */
[----:B------:R-:W-:Y:S01]  /*1b50*/  IMAD.U32 R5, RZ, RZ, UR21 ;  /* 0x00000015ff057e24 */ /* 0x000fe2000f8e00ff */
[----:B------:R-:W-:-:S02]  /*1b60*/  @!P6 LEA.HI.X R13, R7, R17, R15, 0x1, P4 ;  /* 0x00000011070de211 */ /* 0x000fc400020f0c0f */
[----:B------:R-:W-:Y:S01]  /*1b70*/  IADD3 R10, -R6, c[0x0][0x1d0], -R9 ;  /* 0x00007400060a7a10 */ /* 0x000fe20007ffe909 */
[----:B------:R-:W-:Y:S01]  /*1b80*/  IMAD.WIDE.U32 R14, R5, UR19, R208 ;  /* 0x00000013050e7c25 */ /* 0x000fe2000f8e00d0 */
[----:B------:R-:W-:Y:S01]  /*1b90*/  @!P6 LOP3.LUT R11, R11, 0xfffffff8, RZ, 0xc0, !PT ;  /* 0xfffffff80b0be812 */ /* 0x000fe200078ec0ff */
[----:B------:R-:W-:Y:S01]  /*1ba0*/  @!PT LDS RZ, [RZ] ;  /* 0x00000000fffff984 */ /* 0x000fe20000000800 */
[----:B------:R1:W-:Y:S01]  /*1bb0*/  @!P6 LDGSTS.E.BYPASS.LTC128B.128 [R199+0xf100], [R12.64], !P5 ;  /* 0x0f1000000cc7efae */ /* 0x0003e2000e901d50 */
[C---:B------:R-:W-:Y:S02]  /*1bc0*/  ISETP.GE.AND P5, PT, R10.reuse, 0x1, PT ;  /* 0x000000010a00780c */ /* 0x040fe40003fa6270 */
[----:B------:R-:W-:Y:S01]  /*1bd0*/  ISETP.GE.AND P4, PT, R10, 0x21, PT ;  /* 0x000000210a00780c */ /* 0x000fe20003f86270 */
[----:B------:R-:W-:Y:S01]  /*1be0*/  @!P6 IMAD.WIDE R18, R11, 0x2, R16 ;  /* 0x000000020b12e825 */ /* 0x000fe200078e0210 */
[----:B------:R-:W-:Y:S01]  /*1bf0*/  IADD3 R8, R15, UR4, RZ ;  /* 0x000000040f087c10 */ /* 0x000fe2000fffe0ff */
[----:B------:R-:W-:Y:S02]  /*1c00*/  UMOV UR4, 0x5 ;  /* 0x0000000500047882 */ /* 0x000fe40000000000 */
[----:B------:R-:W-:Y:S01]  /*1c10*/  USHF.L.U64.HI UR11, UR10, UR4, UR11 ;  /* 0x000000040a0b7299 */ /* 0x000fe2000801020b */
[----:B------:R2:W-:Y:S02]  /*1c20*/  @!P6 LDGSTS.E.BYPASS.LTC128B.128 [R199+0x13100], [R18.64], !P0 ;  /* 0x1310000012c7efae */ /* 0x0005e4000c101d50 */
[----:B------:R-:W-:-:S02]  /*1c30*/  ULDC.64 UR4, c[0x0][0x208] ;  /* 0x0000820000047ab9 */ /* 0x000fc40000000a00 */
[----:B------:R-:W-:Y:S02]  /*1c40*/  UIMAD UR10, UR22, UR4, URZ ;  /* 0x00000004160a72a4 */ /* 0x000fe4000f8e023f */
[----:B------:R-:W-:Y:S02]  /*1c50*/  UIMAD.WIDE.U32 UR22, UR19, UR4, URZ ;  /* 0x00000004131672a5 */ /* 0x000fe4000f8e003f */
[----:B------:R-:W-:Y:S02]  /*1c60*/  UIMAD UR10, UR19, UR5, UR10 ;  /* 0x00000005130a72a4 */ /* 0x000fe4000f8e020a */
[----:B------:R-:W-:Y:S02]  /*1c70*/  USHF.L.U64.HI UR9, UR4, UR9, UR5 ;  /* 0x0000000904097299 */ /* 0x000fe40008010205 */
[----:B------:R-:W-:Y:S02]  /*1c80*/  UIADD3 UR10, UR23, UR10, URZ ;  /* 0x0000000a170a7290 */ /* 0x000fe4000fffe03f */
[----:B------:R-:W-:-:S02]  /*1c90*/  @UP0 UIADD3 UR5, UR13, -0x2, URZ ;  /* 0xfffffffe0d050890 */ /* 0x000fc4000fffe03f */
[----:B------:R-:W-:Y:S01]  /*1ca0*/  UMOV UR19, 0x1 ;  /* 0x0000000100137882 */ /* 0x000fe20000000000 */
[----:B-1----:R-:W-:-:S04]  /*1cb0*/  @P5 LEA R12, P0, R14, c[0x0][0x1c8], 0x1 ;  /* 0x000072000e0c5a11 */ /* 0x002fc800078008ff */
[C---:B------:R-:W-:Y:S02]  /*1cc0*/  @P5 LEA.HI.X R13, R14.reuse, c[0x0][0x1cc], R8, 0x1, P0 ;  /* 0x000073000e0d5a11 */ /* 0x040fe400000f0c08 */
[----:B------:R-:W-:-:S04]  /*1cd0*/  @P4 IADD3 R10, P0, R14, UR12, RZ ;  /* 0x0000000c0e0a4c10 */ /* 0x000fc8000ff1e0ff */
[----:B------:R-:W-:Y:S02]  /*1ce0*/  @P4 IADD3.X R11, R8, UR11, RZ, P0, !PT ;  /* 0x0000000b080b4c10 */ /* 0x000fe400087fe4ff */
[----:B------:R-:W-:Y:S02]  /*1cf0*/  @!P6 IADD3 R8, R7, 0x80, RZ ;  /* 0x000000800708e810 */ /* 0x000fe40007ffe0ff */
[C---:B------:R-:W-:Y:S02]  /*1d00*/  @P4 LEA R14, P0, R10.reuse, c[0x0][0x1c8], 0x1 ;  /* 0x000072000a0e4a11 */ /* 0x040fe400078008ff */
[----:B------:R-:W-:Y:S02]  /*1d10*/  @!P6 SHF.R.S32.HI R7, RZ, 0x1f, R8 ;  /* 0x0000001fff07e819 */ /* 0x000fe40000011408 */
[----:B------:R-:W-:Y:S01]  /*1d20*/  @P4 LEA.HI.X R15, R10, c[0x0][0x1cc], R11, 0x1, P0 ;  /* 0x000073000a0f4a11 */ /* 0x000fe200000f0c0b */
[----:B------:R-:W-:Y:S01]  /*1d30*/  IMAD.U32 R10, RZ, RZ, UR22 ;  /* 0x00000016ff0a7e24 */ /* 0x000fe2000f8e00ff */
[----:B------:R-:W-:-:S02]  /*1d40*/  @!P6 LEA.HI R7, R7, R8, RZ, 0x3 ;  /* 0x000000080707e211 */ /* 0x000fc400078f18ff */
[----:B------:R-:W-:Y:S01]  /*1d50*/  ISETP.GE.AND P0, PT, R0, c[0x0][0x198], PT ;  /* 0x0000660000007a0c */ /* 0x000fe20003f06270 */
[----:B------:R-:W-:Y:S01]  /*1d60*/  IMAD.SHL.U32 R0, R56, 0x40, RZ ;  /* 0x0000004038007824 */ /* 0x000fe200078e00ff */
[----:B------:R-:W-:-:S04]  /*1d70*/  @!P6 LOP3.LUT R7, R7, 0xfffffff8, RZ, 0xc0, !PT ;  /* 0xfffffff80707e812 */ /* 0x000fc800078ec0ff */
[----:B------:R-:W-:Y:S01]  /*1d80*/  LOP3.LUT R8, R0, 0x1c0, RZ, 0xc0, !PT ;  /* 0x000001c000087812 */ /* 0x000fe200078ec0ff */
[----:B------:R-:W-:-:S03]  /*1d90*/  @!P6 IMAD.WIDE R16, R7, 0x2, R16 ;  /* 0x000000020710e825 */ /* 0x000fc600078e0210 */
[----:B------:R-:W-:Y:S01]  /*1da0*/  SHF.R.U32.HI R11, RZ, 0x3, R8 ;  /* 0x00000003ff0b7819 */ /* 0x000fe20000011608 */
[----:B------:R-:W-:Y:S02]  /*1db0*/  IMAD.SHL.U32 R7, R9, 0x8, RZ ;  /* 0x0000000809077824 */ /* 0x000fe400078e00ff */
[----:B------:R2:W-:Y:S03]  /*1dc0*/  @!P6 LDGSTS.E.BYPASS.LTC128B.128 [R199+0x17100], [R16.64], !P0 ;  /* 0x1710000010c7efae */ /* 0x0005e6000c101d50 */
[----:B------:R-:W-:Y:S01]  /*1dd0*/  LOP3.LUT R0, R8, 0x8, R7, 0xf8, !PT ;  /* 0x0000000808007812 */ /* 0x000fe200078ef807 */
[----:B------:R-:W0:Y:S01]  /*1de0*/  LDGDEPBAR ;  /* 0x00000000000079af */ /* 0x000e220000000000 */
[----:B------:R-:W-:Y:S02]  /*1df0*/  SHF.R.S32.HI R7, RZ, 0x5, R81 ;  /* 0x00000005ff077819 */ /* 0x000fe40000011451 */
[----:B------:R-:W-:Y:S01]  /*1e00*/  LOP3.LUT R0, R0, R11, RZ, 0x3c, !PT ;  /* 0x0000000b00007212 */ /* 0x000fe200078e3cff */
[----:B------:R-:W-:Y:S01]  /*1e10*/  BAR.SYNC.DEFER_BLOCKING 0x0 ;  /* 0x0000000000007b1d */ /* 0x000fe20000010000 */
[----:B------:R-:W-:Y:S01]  /*1e20*/  IMAD.U32 R11, RZ, RZ, UR23 ;  /* 0x00000017ff0b7e24 */ /* 0x000fe2000f8e00ff */
[----:B------:R-:W-:Y:S01]  /*1e30*/  LEA R11, P0, R10, R200, 0x6 ;  /* 0x000000c80a0b7211 */ /* 0x000fe200078030ff */
[----:B------:R-:W-:Y:S01]  /*1e40*/  IMAD R198, R7, 0x400, R4 ;  /* 0x0000040007c67824 */ /* 0x000fe200078e0204 */
[----:B------:R-:W-:Y:S01]  /*1e50*/  SEL R8, RZ, 0x1, P3 ;  /* 0x00000001ff087807 */ /* 0x000fe20001800000 */
[----:B------:R-:W-:Y:S01]  /*1e60*/  IMAD R197, R197, 0x200, R0 ;  /* 0x00000200c5c57824 */ /* 0x000fe200078e0200 */
[----:B------:R-:W-:Y:S01]  /*1e70*/  LOP3.LUT R81, R81, 0xffffffe0, RZ, 0xc0, !PT ;  /* 0xffffffe051517812 */ /* 0x000fe200078ec0ff */
[----:B------:R-:W-:-:S02]  /*1e80*/  IMAD.SHL.U32 R198, R198, 0x2, RZ ;  /* 0x00000002c6c67824 */ /* 0x000fc400078e00ff */
[----:B------:R-:W-:Y:S02]  /*1e90*/  IMAD.SHL.U32 R197, R197, 0x2, RZ ;  /* 0x00000002c5c57824 */ /* 0x000fe400078e00ff */
[--C-:B------:R-:W-:Y:S02]  /*1ea0*/  IMAD R194, R2, 0x2, R198.reuse ;  /* 0x0000000202c27824 */ /* 0x100fe400078e02c6 */
[----:B------:R-:W-:Y:S01]  /*1eb0*/  IMAD R193, R3, 0x2, R198 ;  /* 0x0000000203c17824 */ /* 0x000fe200078e02c6 */
[----:B------:R-:W-:Y:S01]  /*1ec0*/  IADD3 R196, R197, 0x6120, RZ ;  /* 0x00006120c5c47810 */ /* 0x000fe20007ffe0ff */
[----:B------:R-:W-:Y:S01]  /*1ed0*/  IMAD R191, R3, 0x2, R194 ;  /* 0x0000000203bf7824 */ /* 0x000fe200078e02c2 */
        /* <DEDUP_REMOVED lines=9> */
[----:B------:R-:W-:-:S03]  /*1f70*/  LOP3.LUT P4, RZ, R56, 0x2, RZ, 0xc0, !PT ;  /* 0x0000000238ff7812 */ /* 0x000fc6000788c0ff */
[----:B------:R-:W0:Y:S01]  /*1f80*/  LDGDEPBAR ;  /* 0x00000000000079af */ /* 0x000e220000000000 */
[----:B-1----:R-:W-:Y:S01]  /*1f90*/  IMAD.U32 R13, RZ, RZ, UR10 ;  /* 0x0000000aff0d7e24 */ /* 0x002fe2000f8e00ff */
[----:B------:R-:W-:Y:S01]  /*1fa0*/  SEL R12, RZ, 0x2, P2 ;  /* 0x00000002ff0c7807 */ /* 0x000fe20001000000 */
[----:B------:R-:W-:Y:S02]  /*1fb0*/  USHF.L.U32 UR10, UR4, 0x6, URZ ;  /* 0x00000006040a7899 */ /* 0x000fe4000800063f */
[----:B------:R-:W-:Y:S01]  /*1fc0*/  @UP0 USHF.R.S32.HI UR4, URZ, 0x1f, UR5 ;  /* 0x0000001f3f040899 */ /* 0x000fe20008011405 */
[----:B------:R-:W-:Y:S02]  /*1fd0*/  LEA.HI.X R0, R10, R207, R13, 0x6, P0 ;  /* 0x000000cf0a007211 */ /* 0x000fe400000f340d */
[----:B------:R-:W-:Y:S02]  /*1fe0*/  LEA R58, P0, R11, c[0x0][0x1f8], 0x1 ;  /* 0x00007e000b3a7a11 */ /* 0x000fe400078008ff */
[----:B------:R-:W-:-:S02]  /*1ff0*/  SEL R13, RZ, 0x4, P1 ;  /* 0x00000004ff0d7807 */ /* 0x000fc40000800000 */
[----:B------:R-:W-:Y:S01]  /*2000*/  IADD3 R10, R197, 0x6100, RZ ;  /* 0x00006100c50a7810 */ /* 0x000fe20007ffe0ff */
[----:B------:R-:W-:-:S04]  /*2010*/  DEPBAR.LE SB0, 0x1 ;  /* 0x000080400000791a */ /* 0x000fc80000000000 */
[----:B------:R-:W-:-:S04]  /*2020*/  DEPBAR.LE SB0, 0x0 ;  /* 0x000080000000791a */ /* 0x000fc80000000000 */
[----:B------:R-:W-:Y:S01]  /*2030*/  BAR.SYNC.DEFER_BLOCKING 0x0 ;  /* 0x0000000000007b1d */ /* 0x000fe20000010000 */
[----:B------:R-:W-:Y:S02]  /*2040*/  LEA.HI.X R59, R11, c[0x0][0x1fc], R0, 0x1, P0 ;  /* 0x00007f000b3b7a11 */ /* 0x000fe400000f0c00 */
[----:B------:R-:W-:Y:S02]  /*2050*/  IADD3 R0, -R9, c[0x0][0x1d0], -R6 ;  /* 0x0000740009007a10 */ /* 0x000fe40007ffe906 */
[----:B------:R-:W-:Y:S02]  /*2060*/  IADD3 R8, R13, R12, R8 ;  /* 0x0000000c0d087210 */ /* 0x000fe40007ffe008 */
[----:B------:R-:W-:Y:S02]  /*2070*/  @P4 IADD3 R196, R10, -0x20, RZ ;  /* 0xffffffe00ac44810 */ /* 0x000fe40007ffe0ff */
[----:B------:R-:W-:Y:S02]  /*2080*/  ISETP.LT.OR P6, PT, R0, 0x1, P3 ;  /* 0x000000010000780c */ /* 0x000fe40001fc1670 */
[----:B------:R-:W-:-:S02]  /*2090*/  LOP3.LUT P5, RZ, R8, 0x2, RZ, 0xc0, !PT ;  /* 0x0000000208ff7812 */ /* 0x000fc400078ac0ff */
[----:B------:R-:W-:Y:S02]  /*20a0*/  LOP3.LUT P4, RZ, R8, 0x4, RZ, 0xc0, !PT ;  /* 0x0000000408ff7812 */ /* 0x000fe4000788c0ff */
[----:B------:R-:W-:Y:S02]  /*20b0*/  IADD3 R68, P0, R58, UR10, RZ ;  /* 0x0000000a3a447c10 */ /* 0x000fe4000ff1e0ff */
[----:B------:R-:W-:Y:S02]  /*20c0*/  IADD3 R187, R196, 0x800, RZ ;  /* 0x00000800c4bb7810 */ /* 0x000fe40007ffe0ff */
[----:B------:R-:W-:Y:S02]  /*20d0*/  IADD3.X R69, R59, UR9, RZ, P0, !PT ;  /* 0x000000093b457c10 */ /* 0x000fe400087fe4ff */
[C---:B------:R-:W-:Y:S02]  /*20e0*/  ISETP.LT.OR P0, PT, R0.reuse, 0x1, !P5 ;  /* 0x000000010000780c */ /* 0x040fe40006f01670 */
[----:B------:R-:W-:Y:S01]  /*20f0*/  ISETP.LT.OR P5, PT, R0, 0x21, !P5 ;  /* 0x000000210000780c */ /* 0x000fe20006fa1670 */
[----:B------:R-:W-:Y:S01]  /*2100*/  LDSM.16.M88.4 R40, [R198+0xc100] ;  /* 0x00c10000c628783b */ /* 0x000fe20000000200 */
[----:B------:R-:W-:-:S02]  /*2110*/  IADD3 R186, R196, 0x1000, RZ ;  /* 0x00001000c4ba7810 */ /* 0x000fc40007ffe0ff */
[C---:B------:R-:W-:Y:S01]  /*2120*/  IADD3 R185, R196.reuse, 0x1800, RZ ;  /* 0x00001800c4b97810 */ /* 0x040fe20007ffe0ff */
[----:B------:R-:W1:Y:S01]  /*2130*/  LDSM.16.M88.4 R28, [R197+0x6100] ;  /* 0x00610000c51c783b */ /* 0x000e620000000200 */
[C---:B------:R-:W-:Y:S02]  /*2140*/  IADD3 R183, R196.reuse, 0x2000, RZ ;  /* 0x00002000c4b77810 */ /* 0x040fe40007ffe0ff */
[C---:B------:R-:W-:Y:S01]  /*2150*/  IADD3 R182, R196.reuse, 0x2800, RZ ;  /* 0x00002800c4b67810 */ /* 0x040fe20007ffe0ff */
[----:B------:R-:W4:Y:S01]  /*2160*/  LDSM.16.M88.4 R20, [R197+0x6900] ;  /* 0x00690000c514783b */ /* 0x000f220000000200 */
[C---:B------:R-:W-:Y:S02]  /*2170*/  IADD3 R181, R196.reuse, 0x3000, RZ ;  /* 0x00003000c4b57810 */ /* 0x040fe40007ffe0ff */
[C---:B------:R-:W-:Y:S01]  /*2180*/  IADD3 R180, R196.reuse, 0x3800, RZ ;  /* 0x00003800c4b47810 */ /* 0x040fe20007ffe0ff */
[----:B------:R-:W2:Y:S01]  /*2190*/  LDSM.16.M88.4 R64, [R197+0x7100] ;  /* 0x00710000c540783b */ /* 0x000ea20000000200 */
[----:B------:R-:W-:-:S02]  /*21a0*/  IADD3 R179, R196, 0x4000, RZ ;  /* 0x00004000c4b37810 */ /* 0x000fc40007ffe0ff */
[C---:B------:R-:W-:Y:S01]  /*21b0*/  IADD3 R178, R196.reuse, 0x4800, RZ ;  /* 0x00004800c4b27810 */ /* 0x040fe20007ffe0ff */
[----:B------:R-:W5:Y:S01]  /*21c0*/  LDSM.16.M88.4 R48, [R197+0x7900] ;  /* 0x00790000c530783b */ /* 0x000f620000000200 */
[C---:B------:R-:W-:Y:S02]  /*21d0*/  IADD3 R177, R196.reuse, 0x5000, RZ ;  /* 0x00005000c4b17810 */ /* 0x040fe40007ffe0ff */
[----:B------:R-:W-:Y:S01]  /*21e0*/  IADD3 R176, R196, 0x5800, RZ ;  /* 0x00005800c4b07810 */ /* 0x000fe20007ffe0ff */
[----:B---3--:R-:W-:Y:S04]  /*21f0*/  LDSM.16.M88.4 R12, [R194+0xc100] ;  /* 0x00c10000c20c783b */ /* 0x008fe80000000200 */
[----:B------:R-:W3:Y:S04]  /*2200*/  LDSM.16.M88.4 R44, [R196] ;  /* 0x00000000c42c783b */ /* 0x000ee80000000200 */
[----:B------:R-:W2:Y:S04]  /*2210*/  LDSM.16.M88.4 R8, [R196+0x800] ;  /* 0x00080000c408783b */ /* 0x000ea80000000200 */
[----:B------:R-:W2:Y:S04]  /*2220*/  LDSM.16.M88.4 R52, [R196+0x1000] ;  /* 0x00100000c434783b */ /* 0x000ea80000000200 */
[----:B------:R-:W2:Y:S04]  /*2230*/  LDSM.16.M88.4 R36, [R196+0x1800] ;  /* 0x00180000c424783b */ /* 0x000ea80000000200 */
[----:B------:R-:W-:Y:S01]  /*2240*/  @!PT LDS RZ, [RZ] ;  /* 0x00000000fffff984 */ /* 0x000fe20000000800 */
[----:B------:R-:W-:Y:S01]  /*2250*/  @!PT LDS RZ, [RZ] ;  /* 0x00000000fffff984 */ /* 0x000fe20000000800 */
[----:B------:R-:W-:Y:S01]  /*2260*/  @!PT LDS RZ, [RZ] ;  /* 0x00000000fffff984 */ /* 0x000fe20000000800 */
[----:B------:R2:W-:Y:S01]  /*2270*/  LDGSTS.E.BYPASS.LTC128B.128 [R199+0x100], [R58.64], !P6 ;  /* 0x001000003ac77fae */ /* 0x0005e2000f101d50 */
[----:B------:R-:W-:-:S02]  /*2280*/  ISETP.LT.OR P6, PT, R0, 0x1, !P4 ;  /* 0x000000010000780c */ /* 0x000fc400067c1670 */
[----:B------:R-:W-:Y:S01]  /*2290*/  ISETP.LT.OR P4, PT, R0, 0x21, !P4 ;  /* 0x000000210000780c */ /* 0x000fe20006781670 */
[----:B-1----:R-:W-:Y:S01]  /*22a0*/  HMMA.16816.F32.BF16 R32, R40, R28, RZ ;  /* 0x0000001c2820723c */ /* 0x002fe200000418ff */
[----:B------:R1:W-:Y:S01]  /*22b0*/  LDGSTS.E.BYPASS.LTC128B.128 [R199+0x2100], [R58.64+0x80], !P0 ;  /* 0x021000803ac77fae */ /* 0x0003e2000c101d50 */
[----:B------:R-:W-:-:S06]  /*22c0*/  LOP3.LUT P0, RZ, R56, 0x4, RZ, 0xc0, !PT ;  /* 0x0000000438ff7812 */ /* 0x000fcc000780c0ff */
[----:B----4-:R-:W-:Y:S02]  /*22d0*/  HMMA.16816.F32.BF16 R24, R40, R20, RZ ;  /* 0x000000142818723c */ /* 0x010fe400000418ff */
[----:B------:R1:W-:Y:S01]  /*22e0*/  LDGSTS.E.BYPASS.LTC128B.128 [R199+0x4100], [R58.64+0x100], !P6 ;  /* 0x041001003ac77fae */ /* 0x0003e2000f101d50 */
[----:B------:R-:W-:Y:S01]  /*22f0*/  ISETP.LT.OR P6, PT, R0, 0x21, P3 ;  /* 0x000000210000780c */ /* 0x000fe20001fc1670 */
[----:B------:R-:W-:-:S04]  /*2300*/  IMAD.MOV.U32 R0, RZ, RZ, 0x40 ;  /* 0x00000040ff007424 */ /* 0x000fc800078e00ff */
[----:B------:R-:W-:Y:S01]  /*2310*/  HMMA.16816.F32.BF16 R28, R40, R30, RZ ;  /* 0x0000001e281c723c */ /* 0x000fe200000418ff */
[----:B------:R-:W-:-:S05]  /*2320*/  SEL R0, R0, 0xffffffc0, !P0 ;  /* 0xffffffc000007807 */ /* 0x000fca0004000000 */
[----:B------:R-:W-:Y:S02]  /*2330*/  IMAD.IADD R192, R197, 0x1, R0 ;  /* 0x00000001c5c07824 */ /* 0x000fe400078e0200 */
[C---:B------:R-:W-:Y:S01]  /*2340*/  HMMA.16816.F32.BF16 R20, R40.reuse, R22, RZ ;  /* 0x000000162814723c */ /* 0x040fe200000418ff */
[----:B------:R4:W-:Y:S01]  /*2350*/  LDGSTS.E.BYPASS.LTC128B.128 [R199+0x1100], [R68.64], !P6 ;  /* 0x0110000044c77fae */ /* 0x0009e2000f101d50 */
[----:B------:R-:W-:Y:S01]  /*2360*/  IMAD.IADD R184, R0, 0x1, R196 ;  /* 0x0000000100b87824 */ /* 0x000fe200078e02c4 */
[----:B------:R-:W-:Y:S02]  /*2370*/  SHF.R.S32.HI R0, RZ, 0x1f, R7 ;  /* 0x0000001fff007819 */ /* 0x000fe40000011407 */
[----:B------:R4:W-:Y:S01]  /*2380*/  LDGSTS.E.BYPASS.LTC128B.128 [R199+0x3100], [R68.64+0x80], !P5 ;  /* 0x0310008044c77fae */ /* 0x0009e2000e901d50 */
[----:B------:R-:W-:Y:S02]  /*2390*/  PLOP3.LUT P5, PT, PT, PT, UP0, 0x80, 0x0 ;  /* 0x000000000000781c */ /* 0x000fe40003faf008 */
[----:B--2---:R-:W-:Y:S01]  /*23a0*/  HMMA.16816.F32.BF16 R16, R40, R64, RZ ;  /* 0x000000402810723c */ /* 0x004fe200000418ff */
[----:B------:R4:W-:Y:S01]  /*23b0*/  LDGSTS.E.BYPASS.LTC128B.128 [R199+0x5100], [R68.64+0x100], !P4 ;  /* 0x0510010044c77fae */ /* 0x0009e2000e101d50 */
[----:B------:R-:W-:-:S02]  /*23c0*/  LEA.HI R0, R0, R7, RZ, 0x3 ;  /* 0x0000000700007211 */ /* 0x000fc400078f18ff */
[----:B------:R-:W-:Y:S01]  /*23d0*/  PLOP3.LUT P4, PT, PT, PT, UP2, 0x80, 0x0 ;  /* 0x000000000000781c */ /* 0x000fe20003f8f028 */
[----:B-1----:R-:W-:Y:S01]  /*23e0*/  LDSM.16.M88.4 R56, [R193+0xc100] ;  /* 0x00c10000c138783b */ /* 0x002fe20000000200 */
[----:B------:R-:W-:Y:S02]  /*23f0*/  LOP3.LUT R0, R0, 0xffffff8, RZ, 0xc0, !PT ;  /* 0x0ffffff800007812 */ /* 0x000fe400078ec0ff */
[C---:B------:R-:W-:Y:S01]  /*2400*/  HMMA.16816.F32.BF16 R64, R40.reuse, R66, RZ ;  /* 0x000000422840723c */ /* 0x040fe200000418ff */
[----:B------:R-:W-:Y:S02]  /*2410*/  LDSM.16.M88.4 R72, [R192+0x7900] ;  /* 0x00790000c048783b */ /* 0x000fe40000000200 */
[----:B------:R-:W-:Y:S02]  /*2420*/  IMAD.IADD R7, R7, 0x1, -R0 ;  /* 0x0000000107077824 */ /* 0x000fe400078e0a00 */
[----:B------:R-:W-:Y:S03]  /*2430*/  LDSM.16.M88.4 R76, [R192+0x9100] ;  /* 0x00910000c04c783b */ /* 0x000fe60000000200 */
[C---:B-----5:R-:W-:Y:S01]  /*2440*/  HMMA.16816.F32.BF16 R60, R40.reuse, R48, RZ ;  /* 0x00000030283c723c */ /* 0x060fe200000418ff */
[----:B------:R-:W0:Y:S07]  /*2450*/  LDGDEPBAR ;  /* 0x00000000000079af */ /* 0x000e2e0000000000 */
[----:B------:R-:W-:Y:S01]  /*2460*/  HMMA.16816.F32.BF16 R40, R40, R50, RZ ;  /* 0x000000322828723c */ /* 0x000fe200000418ff */
[----:B------:R-:W1:Y:S04]  /*2470*/  LDSM.16.M88.4 R48, [R192+0x6100] ;  /* 0x00610000c030783b */ /* 0x000e680000000200 */
[----:B----4-:R-:W-:Y:S03]  /*2480*/  LDSM.16.M88.4 R68, [R184] ;  /* 0x00000000b844783b */ /* 0x010fe60000000200 */
[C---:B---3--:R-:W-:Y:S08]  /*2490*/  HMMA.16816.F32.BF16 R32, R12.reuse, R44, R32 ;  /* 0x0000002c0c20723c */ /* 0x048ff00000041820 */
        /* <DEDUP_REMOVED lines=10> */
[----:B------:R-:W4:Y:S04]  /*2540*/  LDSM.16.M88.4 R36, [R191+0xc100] ;  /* 0x00c10000bf24783b */ /* 0x000f280000000200 */
[----:B------:R-:W5:Y:S03]  /*2550*/  LDSM.16.M88.4 R12, [R184+0x1000] ;  /* 0x00100000b80c783b */ /* 0x000f660000000200 */
        /* <DEDUP_REMOVED lines=15> */
[----:B------:R-:W-:Y:S07]  /*2650*/  LDSM.16.M88.4 R68, [R197+0x9900] ;  /* 0x00990000c544783b */ /* 0x000fee0000000200 */
[C---:B------:R-:W-:Y:S08]  /*2660*/  HMMA.16816.F32.BF16 R24, R36.reuse, R52, R24 ;  /* 0x000000342418723c */ /* 0x040ff00000041818 */
[C---:B------:R-:W-:Y:S01]  /*2670*/  HMMA.16816.F32.BF16 R20, R36.reuse, R54, R20 ;  /* 0x000000362414723c */ /* 0x040fe20000041814 */
[----:B------:R-:W-:Y:S07]  /*2680*/  LDSM.16.M88.4 R52, [R196+0x2000] ;  /* 0x00200000c434783b */ /* 0x000fee0000000200 */
[C---:B-----5:R-:W-:Y:S08]  /*2690*/  HMMA.16816.F32.BF16 R16, R36.reuse, R12, R16 ;  /* 0x0000000c2410723c */ /* 0x060ff00000041810 */
[C---:B------:R-:W-:Y:S01]  /*26a0*/  HMMA.16816.F32.BF16 R64, R36.reuse, R14, R64 ;  /* 0x0000000e2440723c */ /* 0x040fe20000041840 */
[----:B------:R-:W4:Y:S07]  /*26b0*/  LDSM.16.M88.4 R12, [R197+0x9100] ;  /* 0x00910000c50c783b */ /* 0x000f2e0000000200 */
[C---:B-1----:R-:W-:Y:S08]  /*26c0*/  HMMA.16816.F32.BF16 R60, R36.reuse, R48, R60 ;  /* 0x00000030243c723c */ /* 0x042ff0000004183c */
[----:B------:R-:W-:Y:S01]  /*26d0*/  HMMA.16816.F32.BF16 R56, R36, R50, R56 ;  /* 0x000000322438723c */ /* 0x000fe20000041838 */
[----:B------:R-:W1:Y:S04]  /*26e0*/  LDSM.16.M88.4 R36, [R194+0x10100] ;  /* 0x01010000c224783b */ /* 0x000e680000000200 */
[----:B------:R-:W5:Y:S03]  /*26f0*/  LDSM.16.M88.4 R48, [R196+0x2800] ;  /* 0x00280000c430783b */ /* 0x000f660000000200 */
        /* <DEDUP_REMOVED lines=11> */
[----:B------:R-:W3:Y:S04]  /*27b0*/  LDSM.16.M88.4 R8, [R192+0x8900] ;  /* 0x00890000c008783b */ /* 0x000ee80000000200 */
[----:B------:R-:W3:Y:S03]  /*27c0*/  LDSM.16.M88.4 R68, [R192+0x9900] ;  /* 0x00990000c044783b */ /* 0x000ee60000000200 */
[C---:B-1----:R-:W-:Y:S08]  /*27d0*/  HMMA.16816.F32.BF16 R32, R36.reuse, R52, R32 ;  /* 0x000000342420723c */ /* 0x042ff00000041820 */
[C---:B------:R-:W-:Y:S01]  /*27e0*/  HMMA.16816.F32.BF16 R28, R36.reuse, R54, R28 ;  /* 0x00000036241c723c */ /* 0x040fe2000004181c */
[----:B------:R-:W-:Y:S07]  /*27f0*/  LDSM.16.M88.4 R52, [R191+0x10100] ;  /* 0x01010000bf34783b */ /* 0x000fee0000000200 */
[C---:B-----5:R-:W-:Y:S08]  /*2800*/  HMMA.16816.F32.BF16 R24, R36.reuse, R48, R24 ;  /* 0x000000302418723c */ /* 0x060ff00000041818 */
        /* <DEDUP_REMOVED lines=8> */
[----:B------:R-:W5:Y:S03]  /*2890*/  LDSM.16.M88.4 R36, [R184+0x3800] ;  /* 0x00380000b824783b */ /* 0x000f660000000200 */
[C---:B----4-:R-:W-:Y:S08]  /*28a0*/  HMMA.16816.F32.BF16 R32, R72.reuse, R12, R32 ;  /* 0x0000000c4820723c */ /* 0x050ff00000041820 */
[C---:B------:R-:W-:Y:S01]  /*28b0*/  HMMA.16816.F32.BF16 R28, R72.reuse, R14, R28 ;  /* 0x0000000e481c723c */ /* 0x040fe2000004181c */
[----:B------:R-:W-:Y:S07]  /*28c0*/  LDSM.16.M88.4 R12, [R198+0x14100] ;  /* 0x01410000c60c783b */ /* 0x000fee0000000200 */
[C---:B------:R-:W-:Y:S08]  /*28d0*/  HMMA.16816.F32.BF16 R24, R72.reuse, R8, R24 ;  /* 0x000000084818723c */ /* 0x040ff00000041818 */
[C---:B------:R-:W-:Y:S01]  /*28e0*/  HMMA.16816.F32.BF16 R20, R72.reuse, R10, R20 ;  /* 0x0000000a4814723c */ /* 0x040fe20000041814 */
[----:B------:R-:W4:Y:S07]  /*28f0*/  LDSM.16.M88.4 R8, [R197+0xa100] ;  /* 0x00a10000c508783b */ /* 0x000f2e0000000200 */
[C---:B------:R-:W-:Y:S08]  /*2900*/  HMMA.16816.F32.BF16 R16, R72.reuse, R76, R16 ;  /* 0x0000004c4810723c */ /* 0x040ff00000041810 */
[C---:B------:R-:W-:Y:S08]  /*2910*/  HMMA.16816.F32.BF16 R64, R72.reuse, R78, R64 ;  /* 0x0000004e4840723c */ /* 0x040ff00000041840 */
        /* <DEDUP_REMOVED lines=21> */
[C---:B------:R-:W-:Y:S08]  /*2a70*/  HMMA.16816.F32.BF16 R20, R12.reuse, R70, R20 ;  /* 0x000000460c14723c */ /* 0x040ff00000041814 */
[C---:B------:R-:W-:Y:S08]  /*2a80*/  HMMA.16816.F32.BF16 R16, R12.reuse, R56, R16 ;  /* 0x000000380c10723c */ /* 0x040ff00000041810 */
[C---:B------:R-:W-:Y:S01]  /*2a90*/  HMMA.16816.F32.BF16 R64, R12.reuse, R58, R64 ;  /* 0x0000003a0c40723c */ /* 0x040fe20000041840 */
[----:B------:R-:W-:Y:S07]  /*2aa0*/  LDSM.16.M88.4 R56, [R191+0x14100] ;  /* 0x01410000bf38783b */ /* 0x000fee0000000200 */
[C---:B-1----:R-:W-:Y:S08]  /*2ab0*/  HMMA.16816.F32.BF16 R60, R12.reuse, R48, R60 ;  /* 0x000000300c3c723c */ /* 0x042ff0000004183c */
[----:B------:R-:W-:Y:S01]  /*2ac0*/  HMMA.16816.F32.BF16 R72, R12, R50, R72 ;  /* 0x000000320c48723c */ /* 0x000fe20000041848 */
[----:B------:R-:W-:Y:S04]  /*2ad0*/  LDSM.16.M88.4 R12, [R192+0xa100] ;  /* 0x00a10000c00c783b */ /* 0x000fe80000000200 */
[----:B------:R-:W-:Y:S03]  /*2ae0*/  LDSM.16.M88.4 R48, [R192+0xb100] ;  /* 0x00b10000c030783b */ /* 0x000fe60000000200 */
[C---:B--2---:R-:W-:Y:S08]  /*2af0*/  HMMA.16816.F32.BF16 R32, R44.reuse, R40, R32 ;  /* 0x000000282c20723c */ /* 0x044ff00000041820 */
[C---:B------:R-:W-:Y:S01]  /*2b00*/  HMMA.16816.F32.BF16 R28, R44.reuse, R42, R28 ;  /* 0x0000002a2c1c723c */ /* 0x040fe2000004181c */
[----:B------:R-:W1:Y:S07]  /*2b10*/  LDSM.16.M88.4 R40, [R193+0x14100] ;  /* 0x01410000c128783b */ /* 0x000e6e0000000200 */
[C---:B---3--:R-:W-:Y:S08]  /*2b20*/  HMMA.16816.F32.BF16 R24, R44.reuse, R52, R24 ;  /* 0x000000342c18723c */ /* 0x048ff00000041818 */
[C---:B------:R-:W-:Y:S01]  /*2b30*/  HMMA.16816.F32.BF16 R20, R44.reuse, R54, R20 ;  /* 0x000000362c14723c */ /* 0x040fe20000041814 */
[----:B------:R-:W2:Y:S07]  /*2b40*/  LDSM.16.M88.4 R52, [R192+0xa900] ;  /* 0x00a90000c034783b */ /* 0x000eae0000000200 */
[C---:B----4-:R-:W-:Y:S01]  /*2b50*/  HMMA.16816.F32.BF16 R68, R44.reuse, R8, R60 ;  /* 0x000000082c44723c */ /* 0x050fe2000004183c */
[----:B------:R-:W-:Y:S07]  /*2b60*/  LDSM.16.M88.4 R60, [R184+0x4000] ;  /* 0x00400000b83c783b */ /* 0x000fee0000000200 */
[C---:B------:R-:W-:Y:S01]  /*2b70*/  HMMA.16816.F32.BF16 R72, R44.reuse, R10, R72 ;  /* 0x0000000a2c48723c */ /* 0x040fe20000041848 */
[----:B------:R-:W3:Y:S07]  /*2b80*/  LDSM.16.M88.4 R8, [R184+0x4800] ;  /* 0x00480000b808783b */ /* 0x000eee0000000200 */
[C---:B------:R-:W-:Y:S08]  /*2b90*/  HMMA.16816.F32.BF16 R16, R44.reuse, R36, R16 ;  /* 0x000000242c10723c */ /* 0x040ff00000041810 */
[----:B------:R-:W-:Y:S01]  /*2ba0*/  HMMA.16816.F32.BF16 R64, R44, R38, R64 ;  /* 0x000000262c40723c */ /* 0x000fe20000041840 */
[----:B------:R-:W4:Y:S07]  /*2bb0*/  LDSM.16.M88.4 R36, [R192+0xb900] ;  /* 0x00b90000c024783b */ /* 0x000f2e0000000200 */
[C---:B-1----:R-:W-:Y:S08]  /*2bc0*/  HMMA.16816.F32.BF16 R32, R40.reuse, R12, R32 ;  /* 0x0000000c2820723c */ /* 0x042ff00000041820 */
[C---:B------:R-:W-:Y:S01]  /*2bd0*/  HMMA.16816.F32.BF16 R28, R40.reuse, R14, R28 ;  /* 0x0000000e281c723c */ /* 0x040fe2000004181c */
[----:B------:R-:W1:Y:S07]  /*2be0*/  LDSM.16.M88.4 R12, [R184+0x5000] ;  /* 0x00500000b80c783b */ /* 0x000e6e0000000200 */
[C---:B--2---:R-:W-:Y:S08]  /*2bf0*/  HMMA.16816.F32.BF16 R24, R40.reuse, R52, R24 ;  /* 0x000000342818723c */ /* 0x044ff00000041818 */
[C---:B------:R-:W-:Y:S08]  /*2c00*/  HMMA.16816.F32.BF16 R20, R40.reuse, R54, R20 ;  /* 0x000000362814723c */ /* 0x040ff00000041814 */
[----:B------:R-:W-:Y:S08]  /*2c10*/  HMMA.16816.F32.BF16 R16, R40, R48, R16 ;  /* 0x000000302810723c */ /* 0x000ff00000041810 */
[----:B---3--:R-:W-:Y:S07]  /*2c20*/  HMMA.16816.F32.BF16 R24, R56, R8, R24 ;  /* 0x000000083818723c */ /* 0x008fee0000041818 */
[C---:B------:R-:W-:Y:S01]  /*2c30*/  IMAD.IADD R8, R80.reuse, 0x1, -R81 ;  /* 0x0000000150087824 */ /* 0x040fe200078e0a51 */
[----:B------:R-:W-:Y:S01]  /*2c40*/  HMMA.16816.F32.BF16 R64, R40, R50, R64 ;  /* 0x000000322840723c */ /* 0x000fe20000041840 */
[----:B------:R-:W-:-:S03]  /*2c50*/  IMAD.IADD R80, R80, 0x1, -R83 ;  /* 0x0000000150507824 */ /* 0x000fc600078e0a53 */
[----:B------:R-:W-:-:S04]  /*2c60*/  SHF.R.S32.HI R9, RZ, 0x1f, R8 ;  /* 0x0000001fff097819 */ /* 0x000fc80000011408 */
[----:B----4-:R-:W-:Y:S01]  /*2c70*/  HMMA.16816.F32.BF16 R68, R40, R36, R68 ;  /* 0x000000242844723c */ /* 0x010fe20000041844 */
[----:B------:R-:W-:Y:S01]  /*2c80*/  LEA.HI R0, R9, R8, RZ, 0x2 ;  /* 0x0000000809007211 */ /* 0x000fe200078f10ff */
[----:B------:R-:W-:-:S03]  /*2c90*/  IMAD.U32 R9, RZ, RZ, UR12 ;  /* 0x0000000cff097e24 */ /* 0x000fc6000f8e00ff */
[----:B------:R-:W-:-:S03]  /*2ca0*/  LOP3.LUT R205, R0, 0x7ffffffc, RZ, 0xc0, !PT ;  /* 0x7ffffffc00cd7812 */ /* 0x000fc600078ec0ff */
[----:B------:R-:W-:Y:S01]  /*2cb0*/  HMMA.16816.F32.BF16 R72, R40, R38, R72 ;  /* 0x000000262848723c */ /* 0x000fe20000041848 */
[----:B------:R-:W2:Y:S01]  /*2cc0*/  LDSM.16.M88.4 R36, [R184+0x5800] ;  /* 0x00580000b824783b */ /* 0x000ea20000000200 */
[----:B------:R-:W-:-:S04]  /*2cd0*/  DEPBAR.LE SB0, 0x0 ;  /* 0x000080000000791a */ /* 0x000fc80000000000 */
[----:B------:R-:W-:Y:S02]  /*2ce0*/  IMAD.IADD R205, R8, 0x1, -R205 ;  /* 0x0000000108cd7824 */ /* 0x000fe400078e0acd */
[----:B------:R-:W-:Y:S01]  /*2cf0*/  @P5 IMAD.WIDE.U32 R40, R5, UR5, R208 ;  /* 0x0000000505285c25 */ /* 0x000fe2000f8e00d0 */
[----:B------:R-:W-:Y:S01]  /*2d00*/  LEA.HI R5, R80, R80, RZ, 0x1 ;  /* 0x0000005050057211 */ /* 0x000fe200078f08ff */
[----:B------:R-:W-:Y:S01]  /*2d10*/  @UP0 UIMAD UR5, UR20, UR5, URZ ;  /* 0x00000005140502a4 */ /* 0x000fe2000f8e023f */
[----:B------:R-:W-:Y:S01]  /*2d20*/  HMMA.16816.F32.BF16 R20, R56, R10, R20 ;  /* 0x0000000a3814723c */ /* 0x000fe20000041814 */
[----:B------:R-:W-:Y:S01]  /*2d30*/  IMAD.SHL.U32 R205, R205, 0x2, RZ ;  /* 0x00000002cdcd7824 */ /* 0x000fe200078e00ff */
[----:B------:R-:W-:Y:S01]  /*2d40*/  LOP3.LUT R5, R5, 0x1ffffffe, RZ, 0xc0, !PT ;  /* 0x1ffffffe05057812 */ /* 0x000fe200078ec0ff */
[----:B------:R-:W-:-:S04]  /*2d50*/  @UP0 UIMAD UR4, UR4, UR21, UR5 ;  /* 0x00000015040402a4 */ /* 0x000fc8000f8e0205 */
[----:B------:R-:W-:Y:S01]  /*2d60*/  IMAD.IADD R204, R80, 0x1, -R5 ;  /* 0x0000000150cc7824 */ /* 0x000fe200078e0a05 */
[C---:B-1----:R-:W-:Y:S01]  /*2d70*/  HMMA.16816.F32.BF16 R16, R56.reuse, R12, R16 ;  /* 0x0000000c3810723c */ /* 0x042fe20000041810 */
[----:B------:R-:W-:Y:S02]  /*2d80*/  @P5 LEA R10, P0, R40, c[0x0][0x1c8], 0x1 ;  /* 0x00007200280a5a11 */ /* 0x000fe400078008ff */
[----:B------:R-:W-:Y:S01]  /*2d90*/  @P5 IADD3 R5, R41, UR4, RZ ;  /* 0x0000000429055c10 */ /* 0x000fe2000fffe0ff */
[----:B------:R-:W-:Y:S02]  /*2da0*/  ULDC UR4, c[0x0][0x1d0] ;  /* 0x0000740000047ab9 */ /* 0x000fe40000000800 */
[----:B------:R-:W-:Y:S01]  /*2db0*/  UIADD3 UR4, -UR14, UR4, UR19 ;  /* 0x000000040e047290 */ /* 0x000fe2000fffe113 */
[----:B------:R-:W-:Y:S01]  /*2dc0*/  LEA.HI.SX32 R12, R0, UR7, 0x1e ;  /* 0x00000007000c7c11 */ /* 0x000fe2000f8ff2ff */
[C---:B------:R-:W-:Y:S01]  /*2dd0*/  HMMA.16816.F32.BF16 R32, R56.reuse, R60, R32 ;  /* 0x0000003c3820723c */ /* 0x040fe20000041820 */
[----:B------:R-:W-:Y:S01]  /*2de0*/  @P5 LEA.HI.X R11, R40, c[0x0][0x1cc], R5, 0x1, P0 ;  /* 0x00007300280b5a11 */ /* 0x000fe200000f0c05 */
[----:B------:R-:W-:Y:S01]  /*2df0*/  IMAD.U32 R5, RZ, RZ, UR12 ;  /* 0x0000000cff057e24 */ /* 0x000fe2000f8e00ff */
[----:B------:R-:W-:Y:S01]  /*2e00*/  PLOP3.LUT P0, PT, PT, PT, UP2, 0x80, 0x0 ;  /* 0x000000000000781c */ /* 0x000fe20003f0f028 */
[----:B------:R-:W-:Y:S01]  /*2e10*/  IMAD R7, R7, 0x10, R12 ;  /* 0x0000001007077824 */ /* 0x000fe200078e020c */
[----:B------:R-:W-:Y:S01]  /*2e20*/  BAR.SYNC.DEFER_BLOCKING 0x0 ;  /* 0x0000000000007b1d */ /* 0x000fe20000010000 */
[----:B------:R-:W-:Y:S01]  /*2e30*/  IMAD.U32 R8, RZ, RZ, UR4 ;  /* 0x00000004ff087e24 */ /* 0x000fe2000f8e00ff */
[----:B------:R-:W-:Y:S01]  /*2e40*/  @P5 LEA R12, P6, R5, R10, 0x1 ;  /* 0x0000000a050c5211 */ /* 0x000fe200078c08ff */
[----:B------:R-:W-:Y:S01]  /*2e50*/  IMAD R204, R204, 0x8, R7 ;  /* 0x00000008cccc7824 */ /* 0x000fe200078e0207 */
[----:B------:R-:W-:Y:S01]  /*2e60*/  HMMA.16816.F32.BF16 R28, R56, R62, R28 ;  /* 0x0000003e381c723c */ /* 0x000fe2000004181c */
[----:B------:R-:W-:Y:S01]  /*2e70*/  IMAD.U32 R7, RZ, RZ, UR11 ;  /* 0x0000000bff077e24 */ /* 0x000fe2000f8e00ff */
[----:B------:R-:W-:Y:S01]  /*2e80*/  ULDC UR14, c[0x0][0x324] ;  /* 0x0000c900000e7ab9 */ /* 0x000fe20000000800 */
[----:B------:R-:W-:Y:S01]  /*2e90*/  @P4 IMAD.HI.U32 R5, R204, c[0x0][0x2c8], RZ ;  /* 0x0000b200cc054a27 */ /* 0x000fe200078e00ff */
[----:B------:R-:W-:-:S02]  /*2ea0*/  ULOP3.LUT UR14, URZ, UR14, URZ, 0x33, !UPT ;  /* 0x0000000e3f0e7292 */ /* 0x000fc4000f8e333f */
[----:B------:R-:W-:Y:S01]  /*2eb0*/  @P5 LEA.HI.X R13, R9, R11, R7, 0x1, P6 ;  /* 0x0000000b090d5211 */ /* 0x000fe200030f0c07 */
[----:B------:R-:W-:Y:S01]  /*2ec0*/  IMAD.MOV.U32 R0, RZ, RZ, R204 ;  /* 0x000000ffff007224 */ /* 0x000fe200078e00cc */
[----:B------:R-:W-:Y:S01]  /*2ed0*/  @P0 SHF.R.U32.HI R0, RZ, c[0x0][0x2cc], R5 ;  /* 0x0000b300ff000a19 */ /* 0x000fe20000011605 */
[----:B------:R-:W-:Y:S01]  /*2ee0*/  HMMA.16816.F32.BF16 R64, R56, R14, R64 ;  /* 0x0000000e3840723c */ /* 0x000fe20000041840 */
[----:B------:R-:W-:-:S03]  /*2ef0*/  PLOP3.LUT P0, PT, PT, PT, UP1, 0x40, 0x0 ;  /* 0x000000000000781c */ /* 0x000fc60003f0e818 */
[----:B------:R-:W1:Y:S04]  /*2f00*/  SHFL.IDX PT, R5, R0, RZ, 0x1c1f ;  /* 0x001c1fff00057589 */ /* 0x000e6800000e0000 */
[C---:B--2---:R-:W-:Y:S01]  /*2f10*/  HMMA.16816.F32.BF16 R68, R56.reuse, R36, R68 ;  /* 0x000000243844723c */ /* 0x044fe20000041844 */
[----:B------:R-:W-:Y:S01]  /*2f20*/  @!PT LDS RZ, [RZ] ;  /* 0x00000000fffff984 */ /* 0x000fe20000000800 */
[----:B------:R-:W-:Y:S01]  /*2f30*/  @!PT LDS RZ, [RZ] ;  /* 0x00000000fffff984 */ /* 0x000fe20000000800 */
[----:B------:R2:W-:Y:S04]  /*2f40*/  @P5 LDGSTS.E.BYPASS.LTC128B.128 [R199+0x6100], [R10.64], !P3 ;  /* 0x061000000ac75fae */ /* 0x0005e8000d901d50 */
[----:B------:R2:W-:Y:S03]  /*2f50*/  @P5 LDGSTS.E.BYPASS.LTC128B.128 [R199+0x8100], [R10.64+0x80], !P2 ;  /* 0x081000800ac75fae */ /* 0x0005e6000d101d50 */
[----:B------:R-:W-:Y:S01]  /*2f60*/  HMMA.16816.F32.BF16 R72, R56, R38, R72 ;  /* 0x000000263848723c */ /* 0x000fe20000041848 */
[----:B------:R2:W-:Y:S04]  /*2f70*/  @P5 LDGSTS.E.BYPASS.LTC128B.128 [R199+0xa100], [R10.64+0x100], !P1 ;  /* 0x0a1001000ac75fae */ /* 0x0005e8000c901d50 */
[----:B------:R1:W-:Y:S04]  /*2f80*/  @P5 LDGSTS.E.BYPASS.LTC128B.128 [R199+0x7100], [R12.64], !P3 ;  /* 0x071000000cc75fae */ /* 0x0003e8000d901d50 */
[----:B------:R1:W-:Y:S04]  /*2f90*/  @P5 LDGSTS.E.BYPASS.LTC128B.128 [R199+0x9100], [R12.64+0x80], !P2 ;  /* 0x091000800cc75fae */ /* 0x0003e8000d101d50 */
[----:B------:R1:W-:Y:S04]  /*2fa0*/  @P5 LDGSTS.E.BYPASS.LTC128B.128 [R199+0xb100], [R12.64+0x100], !P1 ;  /* 0x0b1001000cc75fae */ /* 0x0003e8000c901d50 */
[----:B------:R-:W0:Y:S01]  /*2fb0*/  LDGDEPBAR ;  /* 0x00000000000079af */ /* 0x000e220000000000 */
[----:B--2---:R-:W-:-:S02]  /*2fc0*/  IADD3 R10, R8, -c[0x0][0x168], -R205 ;  /* 0x80005a00080a7a10 */ /* 0x004fc40007ffe8cd */
[----:B------:R-:W-:Y:S02]  /*2fd0*/  IADD3 R8, -R205, c[0x0][0x1d0], -R6 ;  /* 0x00007400cd087a10 */ /* 0x000fe40007ffe906 */
[C---:B------:R-:W-:Y:S02]  /*2fe0*/  IADD3 R11, R10.reuse, c[0x0][0x328], RZ ;  /* 0x0000ca000a0b7a10 */ /* 0x040fe40007ffe0ff */
[----:B------:R-:W-:-:S03]  /*2ff0*/  IADD3 R10, R10, UR14, RZ ;  /* 0x0000000e0a0a7c10 */ /* 0x000fc6000fffe0ff */
[--C-:B-1----:R-:W-:Y:S02]  /*3000*/  IMAD.IADD R13, R11, 0x1, R5.reuse ;  /* 0x000000010b0d7824 */ /* 0x102fe400078e0205 */
[----:B------:R-:W-:-:S03]  /*3010*/  IMAD.IADD R12, R10, 0x1, R5 ;  /* 0x000000010a0c7824 */ /* 0x000fc600078e0205 */
[----:B------:R-:W-:Y:S01]  /*3020*/  IMNMX R13, R13, R8, PT ;  /* 0x000000080d0d7217 */ /* 0x000fe20003800200 */
[----:B------:R-:W-:Y:S05]  /*3030*/  @P0 BRA `(.L_x_2818) ;  /* 0x0000018000000947 */ /* 0x000fea0003800000 */
[----:B------:R-:W-:Y:S01]  /*3040*/  IADD3 R5, R5, c[0x0][0x1d0], RZ ;  /* 0x0000740005057a10 */ /* 0x000fe20007ffe0ff */
        /* <DEDUP_REMOVED lines=12> */
.L_x_2820:
[----:B------:R-:W-:Y:S02]  /*3110*/  ULDC UR4, c[0x0][0x32c] ;  /* 0x0000cb0000047ab9 */ /* 0x000fe40000000800 */
[----:B------:R-:W-:-:S06]  /*3120*/  UISETP.NE.AND UP0, UPT, UR19, UR4, UPT ;  /* 0x000000041300728c */ /* 0x000fcc000bf05270 */
[----:B------:R-:W-:-:S13]  /*3130*/  PLOP3.LUT P0, PT, PT, PT, UP0, 0x80, 0x0 ;  /* 0x000000000000781c */ /* 0x000fda0003f0f008 */
[----:B------:R-:W-:-:S05]  /*3140*/  @P0 IMAD.HI.U32 R5, R7, c[0x0][0x330], RZ ;  /* 0x0000cc0007050a27 */ /* 0x000fca00078e00ff */
[----:B------:R-:W-:Y:S02]  /*3150*/  @P0 SHF.R.U32.HI R7, RZ, c[0x0][0x334], R5 ;  /* 0x0000cd00ff070a19 */ /* 0x000fe40000011605 */
.L_x_2821:
[----:B------:R-:W-:Y:S05]  /*3160*/  BSYNC B0 ;  /* 0x0000000000007941 */ /* 0x000fea0003800000 */
.L_x_2819:
[----:B------:R-:W-:-:S04]  /*3170*/  IMAD R14, R7, c[0x0][0x32c], -R6 ;  /* 0x0000cb00070e7a24 */ /* 0x000fc800078e0a06 */
[----:B------:R-:W-:-:S05]  /*3180*/  IMAD.IADD R5, R14, 0x1, -R205 ;  /* 0x000000010e057824 */ /* 0x000fca00078e0acd */
[----:B------:R-:W-:Y:S02]  /*3190*/  IADD3 R14, R5, c[0x0][0x32c], RZ ;  /* 0x0000cb00050e7a10 */ /* 0x000fe40007ffe0ff */
[----:B------:R-:W-:Y:S02]  /*31a0*/  IMNMX R12, R12, R5, !PT ;  /* 0x000000050c0c7217 */ /* 0x000fe40007800200 */
[----:B------:R-:W-:Y:S02]  /*31b0*/  IMNMX R13, R13, R14, PT ;  /* 0x0000000e0d0d7217 */ /* 0x000fe40003800200 */
.L_x_2818:
[----:B------:R-:W-:Y:S01]  /*31c0*/  ISETP.LT.AND P0, PT, RZ, UR13, PT ;  /* 0x0000000dff007c0c */ /* 0x000fe2000bf01270 */
[----:B------:R-:W1:Y:S03]  /*31d0*/  SHFL.IDX PT, R0, R0, 0x1, 0x1c1f ;  /* 0x003c1f0000007f89 */ /* 0x000e6600000e0000 */
[C---:B------:R-:W-:Y:S02]  /*31e0*/  ISETP.GT.AND P4, PT, R12.reuse, 0x1, P0 ;  /* 0x000000010c00780c */ /* 0x040fe40000784270 */
[----:B------:R-:W-:-:S02]  /*31f0*/  ISETP.GT.AND P5, PT, R12, RZ, P0 ;  /* 0x000000ff0c00720c */ /* 0x000fc400007a4270 */
[C---:B------:R-:W-:Y:S02]  /*3200*/  ISETP.LT.OR P4, PT, R13.reuse, 0x2, P4 ;  /* 0x000000020d00780c */ /* 0x040fe40002781670 */
[----:B------:R-:W-:Y:S02]  /*3210*/  ISETP.LT.OR P5, PT, R13, 0x1, P5 ;  /* 0x000000010d00780c */ /* 0x000fe40002fa1670 */
[----:B------:R-:W-:Y:S02]  /*3220*/  FSEL R33, R33, -INF , !P4 ;  /* 0xff80000021217808 */ /* 0x000fe40006000000 */
[----:B------:R-:W-:Y:S02]  /*3230*/  ISETP.GT.AND P4, PT, R12, 0x10, P0 ;  /* 0x000000100c00780c */ /* 0x000fe40000784270 */
[----:B------:R-:W-:Y:S02]  /*3240*/  FSEL R32, R32, -INF , !P5 ;  /* 0xff80000020207808 */ /* 0x000fe40006800000 */
[----:B------:R-:W-:-:S02]  /*3250*/  ISETP.LT.OR P4, PT, R13, 0x11, P4 ;  /* 0x000000110d00780c */ /* 0x000fc40002781670 */
[C---:B------:R-:W-:Y:S02]  /*3260*/  ISETP.GT.AND P6, PT, R12.reuse, 0x8, P0 ;  /* 0x000000080c00780c */ /* 0x040fe400007c4270 */
[----:B------:R-:W-:Y:S02]  /*3270*/  ISETP.GT.AND P5, PT, R12, 0x9, P0 ;  /* 0x000000090c00780c */ /* 0x000fe400007a4270 */
[----:B------:R-:W-:Y:S01]  /*3280*/  FSEL R7, R24, -INF , !P4 ;  /* 0xff80000018077808 */ /* 0x000fe20006000000 */
[----:B-1----:R-:W-:Y:S01]  /*3290*/  IMAD.IADD R11, R11, 0x1, R0 ;  /* 0x000000010b0b7824 */ /* 0x002fe200078e0200 */
[----:B------:R-:W-:Y:S02]  /*32a0*/  ISETP.GT.AND P4, PT, R12, 0x19, P0 ;  /* 0x000000190c00780c */ /* 0x000fe40000784270 */
[C---:B------:R-:W-:Y:S02]  /*32b0*/  ISETP.LT.OR P6, PT, R13.reuse, 0x9, P6 ;  /* 0x000000090d00780c */ /* 0x040fe400037c1670 */
[----:B------:R-:W-:-:S02]  /*32c0*/  ISETP.LT.OR P5, PT, R13, 0xa, P5 ;  /* 0x0000000a0d00780c */ /* 0x000fc40002fa1670 */
[----:B------:R-:W-:Y:S02]  /*32d0*/  ISETP.LT.OR P4, PT, R13, 0x1a, P4 ;  /* 0x0000001a0d00780c */ /* 0x000fe40002781670 */
[----:B------:R-:W-:Y:S02]  /*32e0*/  FSEL R9, R28, -INF , !P6 ;  /* 0xff8000001c097808 */ /* 0x000fe40007000000 */
[----:B------:R-:W-:Y:S02]  /*32f0*/  FSEL R29, R29, -INF , !P5 ;  /* 0xff8000001d1d7808 */ /* 0x000fe40006800000 */
[C---:B------:R-:W-:Y:S02]  /*3300*/  ISETP.GT.AND P6, PT, R12.reuse, 0x11, P0 ;  /* 0x000000110c00780c */ /* 0x040fe400007c4270 */
[----:B------:R-:W-:Y:S02]  /*3310*/  ISETP.GT.AND P5, PT, R12, 0x18, P0 ;  /* 0x000000180c00780c */ /* 0x000fe400007a4270 */
[----:B------:R-:W-:-:S02]  /*3320*/  FSEL R21, R21, -INF , !P4 ;  /* 0xff80000015157808 */ /* 0x000fc40006000000 */
[----:B------:R-:W-:Y:S02]  /*3330*/  ISETP.GT.AND P4, PT, R12, 0x28, P0 ;  /* 0x000000280c00780c */ /* 0x000fe40000784270 */
[C---:B------:R-:W-:Y:S02]  /*3340*/  ISETP.LT.OR P6, PT, R13.reuse, 0x12, P6 ;  /* 0x000000120d00780c */ /* 0x040fe400037c1670 */
[C---:B------:R-:W-:Y:S02]  /*3350*/  ISETP.LT.OR P5, PT, R13.reuse, 0x19, P5 ;  /* 0x000000190d00780c */ /* 0x040fe40002fa1670 */
[----:B------:R-:W-:Y:S02]  /*3360*/  ISETP.LT.OR P4, PT, R13, 0x29, P4 ;  /* 0x000000290d00780c */ /* 0x000fe40002781670 */
[----:B------:R-:W-:Y:S02]  /*3370*/  FSEL R25, R25, -INF , !P6 ;  /* 0xff80000019197808 */ /* 0x000fe40007000000 */
[----:B------:R-:W-:-:S02]  /*3380*/  FSEL R5, R20, -INF , !P5 ;  /* 0xff80000014057808 */ /* 0x000fc40006800000 */
[C---:B------:R-:W-:Y:S02]  /*3390*/  ISETP.GT.AND P6, PT, R12.reuse, 0x20, P0 ;  /* 0x000000200c00780c */ /* 0x040fe400007c4270 */
[----:B------:R-:W-:Y:S02]  /*33a0*/  ISETP.GT.AND P5, PT, R12, 0x21, P0 ;  /* 0x000000210c00780c */ /* 0x000fe400007a4270 */
[----:B------:R-:W-:Y:S02]  /*33b0*/  FSEL R161, R64, -INF , !P4 ;  /* 0xff80000040a17808 */ /* 0x000fe40006000000 */
        /* <DEDUP_REMOVED lines=9> */
[----:B------:R-:W-:Y:S02]  /*3450*/  PLOP3.LUT P4, PT, PT, PT, UP1, 0x40, 0x0 ;  /* 0x000000000000781c */ /* 0x000fe40003f8e818 */
[C---:B------:R-:W-:Y:S02]  /*3460*/  ISETP.LT.OR P6, PT, R13.reuse, 0x2a, P6 ;  /* 0x0000002a0d00780c */ /* 0x040fe400037c1670 */
[----:B------:R-:W-:Y:S02]  /*3470*/  ISETP.LT.OR P5, PT, R13, 0x31, P5 ;  /* 0x000000310d00780c */ /* 0x000fe40002fa1670 */
[----:B------:R-:W-:Y:S02]  /*3480*/  FSEL R157, R65, -INF , !P6 ;  /* 0xff800000419d7808 */ /* 0x000fe40007000000 */
[----:B------:R-:W-:Y:S02]  /*3490*/  FSEL R167, R68, -INF , !P5 ;  /* 0xff80000044a77808 */ /* 0x000fe40006800000 */
[----:B------:R-:W-:-:S02]  /*34a0*/  ISETP.GT.AND P6, PT, R12, 0x38, P0 ;  /* 0x000000380c00780c */ /* 0x000fc400007c4270 */
[----:B------:R-:W-:Y:S01]  /*34b0*/  ISETP.GT.AND P5, PT, R12, 0x39, P0 ;  /* 0x000000390c00780c */ /* 0x000fe200007a4270 */
[----:B------:R-:W-:Y:S01]  /*34c0*/  IMAD.IADD R12, R10, 0x1, R0 ;  /* 0x000000010a0c7824 */ /* 0x000fe200078e0200 */
[C---:B------:R-:W-:Y:S02]  /*34d0*/  ISETP.LT.OR P6, PT, R13.reuse, 0x39, P6 ;  /* 0x000000390d00780c */ /* 0x040fe400037c1670 */
[----:B------:R-:W-:Y:S02]  /*34e0*/  ISETP.LT.OR P5, PT, R13, 0x3a, P5 ;  /* 0x0000003a0d00780c */ /* 0x000fe40002fa1670 */
[----:B------:R-:W-:Y:S02]  /*34f0*/  IMNMX R11, R11, R8, PT ;  /* 0x000000080b0b7217 */ /* 0x000fe40003800200 */
[----:B------:R-:W-:Y:S02]  /*3500*/  FSEL R143, R72, -INF , !P6 ;  /* 0xff800000488f7808 */ /* 0x000fe40007000000 */
[----:B------:R-:W-:Y:S01]  /*3510*/  FSEL R141, R73, -INF , !P5 ;  /* 0xff800000498d7808 */ /* 0x000fe20006800000 */
        /* <DEDUP_REMOVED lines=14> */
.L_x_2824:
[----:B------:R-:W-:Y:S02]  /*3600*/  ULDC UR4, c[0x0][0x32c] ;  /* 0x0000cb0000047ab9 */ /* 0x000fe40000000800 */
[----:B------:R-:W-:-:S06]  /*3610*/  UISETP.NE.AND UP0, UPT, UR19, UR4, UPT ;  /* 0x000000041300728c */ /* 0x000fcc000bf05270 */
[----:B------:R-:W-:-:S13]  /*3620*/  PLOP3.LUT P4, PT, PT, PT, UP0, 0x80, 0x0 ;  /* 0x000000000000781c */ /* 0x000fda0003f8f008 */
[----:B------:R-:W-:-:S05]  /*3630*/  @P4 IMAD.HI.U32 R0, R13, c[0x0][0x330], RZ ;  /* 0x0000cc000d004a27 */ /* 0x000fca00078e00ff */
[----:B------:R-:W-:Y:S02]  /*3640*/  @P4 SHF.R.U32.HI R13, RZ, c[0x0][0x334], R0 ;  /* 0x0000cd00ff0d4a19 */ /* 0x000fe40000011600 */
.L_x_2825:
[----:B------:R-:W-:Y:S05]  /*3650*/  BSYNC B0 ;  /* 0x0000000000007941 */ /* 0x000fea0003800000 */
.L_x_2823:
[----:B------:R-:W-:-:S04]  /*3660*/  IMAD R6, R13, c[0x0][0x32c], -R6 ;  /* 0x0000cb000d067a24 */ /* 0x000fc800078e0a06 */
[----:B------:R-:W-:-:S05]  /*3670*/  IMAD.IADD R13, R6, 0x1, -R205 ;  /* 0x00000001060d7824 */ /* 0x000fca00078e0acd */
[----:B------:R-:W-:Y:S02]  /*3680*/  IADD3 R0, R13, c[0x0][0x32c], RZ ;  /* 0x0000cb000d007a10 */ /* 0x000fe40007ffe0ff */
[----:B------:R-:W-:Y:S02]  /*3690*/  IMNMX R12, R12, R13, !PT ;  /* 0x0000000d0c0c7217 */ /* 0x000fe40007800200 */
[----:B------:R-:W-:Y:S02]  /*36a0*/  IMNMX R11, R11, R0, PT ;  /* 0x000000000b0b7217 */ /* 0x000fe40003800200 */
.L_x_2822:
[----:B------:R-:W-:Y:S01]  /*36b0*/  ISETP.GT.AND P5, PT, R12, 0x8, P0 ;  /* 0x000000080c00780c */ /* 0x000fe200007a4270 */
[----:B------:R-:W-:Y:S01]  /*36c0*/  IMAD.SHL.U32 R195, R4, 0x2, RZ ;  /* 0x0000000204c37824 */ /* 0x000fe200078e00ff */
[----:B------:R-:W-:Y:S01]  /*36d0*/  ISETP.GT.AND P6, PT, R12, 0x10, P0 ;  /* 0x000000100c00780c */ /* 0x000fe200007c4270 */
[----:B------:R-:W-:Y:S01]  /*36e0*/  @UP2 USHF.L.U32 UR18, UR18, 0x7, URZ ;  /* 0x0000000712122899 */ /* 0x000fe2000800063f */
[----:B------:R-:W-:Y:S01]  /*36f0*/  ISETP.LT.OR P5, PT, R11, 0x9, P5 ;  /* 0x000000090b00780c */ /* 0x000fe20002fa1670 */
[--C-:B------:R-:W-:Y:S01]  /*3700*/  IMAD R189, R3, 0x2, R195.reuse ;  /* 0x0000000203bd7824 */ /* 0x100fe200078e02c3 */
[----:B------:R-:W-:Y:S01]  /*3710*/  ISETP.LT.OR P6, PT, R11, 0x11, P6 ;  /* 0x000000110b00780c */ /* 0x000fe200037c1670 */
[----:B------:R-:W-:Y:S01]  /*3720*/  LDSM.16.MT88.4 R40, [R195+0x2100] ;  /* 0x00210000c328783b */ /* 0x000fe20000004200 */
[----:B------:R-:W-:Y:S01]  /*3730*/  FSEL R30, R30, -INF , !P5 ;  /* 0xff8000001e1e7808 */ /* 0x000fe20006800000 */
[----:B------:R-:W-:Y:S01]  /*3740*/  IMAD R190, R2, 0x2, R195 ;  /* 0x0000000202be7824 */ /* 0x000fe200078e02c3 */
[----:B------:R-:W-:Y:S01]  /*3750*/  FSEL R26, R26, -INF , !P6 ;  /* 0xff8000001a1a7808 */ /* 0x000fe20007000000 */
[----:B------:R-:W-:Y:S01]  /*3760*/  LDSM.16.MT88.4 R56, [R189+0x2100] ;  /* 0x00210000bd38783b */ /* 0x000fe20000004200 */
[C---:B------:R-:W-:Y:S01]  /*3770*/  ISETP.GT.AND P5, PT, R12.reuse, 0x1, P0 ;  /* 0x000000010c00780c */ /* 0x040fe200007a4270 */
[----:B------:R-:W-:Y:S01]  /*3780*/  IMAD R188, R3, 0x2, R190 ;  /* 0x0000000203bc7824 */ /* 0x000fe200078e02be */
[C---:B------:R-:W-:Y:S01]  /*3790*/  ISETP.GT.AND P6, PT, R12.reuse, RZ, P0 ;  /* 0x000000ff0c00720c */ /* 0x040fe200007c4270 */
[----:B------:R-:W-:Y:S01]  /*37a0*/  LDSM.16.MT88.4 R124, [R195+0x100] ;  /* 0x00010000c37c783b */ /* 0x000fe20000004200 */
[----:B------:R-:W-:Y:S01]  /*37b0*/  ISETP.GT.AND P4, PT, R12, 0x9, P0 ;  /* 0x000000090c00780c */ /* 0x000fe20000784270 */
[----:B------:R-:W-:Y:S01]  /*37c0*/  ULDC.64 UR4, c[0x0][0x2c8] ;  /* 0x0000b20000047ab9 */ /* 0x000fe20000000a00 */
[C---:B------:R-:W-:Y:S01]  /*37d0*/  ISETP.LT.OR P5, PT, R11.reuse, 0x2, P5 ;  /* 0x000000020b00780c */ /* 0x040fe20002fa1670 */
[----:B------:R-:W-:Y:S01]  /*37e0*/  LDSM.16.MT88.4 R104, [R190+0x100] ;  /* 0x00010000be68783b */ /* 0x000fe20000004200 */
[C---:B------:R-:W-:Y:S01]  /*37f0*/  ISETP.LT.OR P6, PT, R11.reuse, 0x1, P6 ;  /* 0x000000010b00780c */ /* 0x040fe200037c1670 */
[----:B------:R-:W-:Y:S01]  /*3800*/  UIMAD.WIDE.U32 UR20, UR18, UR4, URZ ;  /* 0x00000004121472a5 */ /* 0x000fe2000f8e003f */
[----:B------:R-:W-:Y:S01]  /*3810*/  FMNMX.FTZ R0, R32, R33, !PT ;  /* 0x0000002120007209 */ /* 0x000fe20007810000 */
[----:B------:R-:W-:Y:S01]  /*3820*/  LDSM.16.MT88.4 R112, [R189+0x100] ;  /* 0x00010000bd70783b */ /* 0x000fe20000004200 */
[----:B------:R-:W-:Y:S01]  /*3830*/  ISETP.LT.OR P4, PT, R11, 0xa, P4 ;  /* 0x0000000a0b00780c */ /* 0x000fe20002781670 */
[----:B------:R-:W-:Y:S01]  /*3840*/  @UP2 USHF.R.U32.HI UR7, URZ, UR5, UR21 ;  /* 0x000000053f072299 */ /* 0x000fe20008011615 */
[----:B------:R-:W-:Y:S01]  /*3850*/  FSEL R14, R35, -INF , !P5 ;  /* 0xff800000230e7808 */ /* 0x000fe20006800000 */
[----:B------:R-:W-:Y:S01]  /*3860*/  LDSM.16.MT88.4 R120, [R188+0x100] ;  /* 0x00010000bc78783b */ /* 0x000fe20000004200 */
[----:B------:R-:W-:Y:S01]  /*3870*/  FSEL R34, R34, -INF , !P6 ;  /* 0xff80000022227808 */ /* 0x000fe20007000000 */
[----:B------:R-:W-:Y:S01]  /*3880*/  UIADD3 UR4, UR6, UR7, URZ ;  /* 0x0000000706047290 */ /* 0x000fe2000fffe03f */
[----:B------:R-:W-:Y:S01]  /*3890*/  FMNMX.FTZ R0, R9, R0, !PT ;  /* 0x0000000009007209 */ /* 0x000fe20007810000 */
[----:B------:R-:W-:Y:S01]  /*38a0*/  LDSM.16.MT88.4 R48, [R190+0x2100] ;  /* 0x00210000be30783b */ /* 0x000fe20000004200 */
[----:B------:R-:W-:Y:S01]  /*38b0*/  FSEL R6, R31, -INF , !P4 ;  /* 0xff8000001f067808 */ /* 0x000fe20006000000 */
[----:B------:R-:W-:Y:S01]  /*38c0*/  ULDC UR6, c[0x0][0x328] ;  /* 0x0000ca0000067ab9 */ /* 0x000fe20000000800 */
[----:B------:R-:W-:Y:S01]  /*38d0*/  FMNMX.FTZ R13, R34, R14, !PT ;  /* 0x0000000e220d7209 */ /* 0x000fe20007810000 */
[----:B------:R-:W-:Y:S01]  /*38e0*/  LDSM.16.MT88.4 R80, [R190+0x4100] ;  /* 0x00410000be50783b */ /* 0x000fe20000004200 */
[----:B------:R-:W-:Y:S01]  /*38f0*/  ISETP.GT.AND P4, PT, R12, 0x11, P0 ;  /* 0x000000110c00780c */ /* 0x000fe20000784270 */
[----:B------:R-:W-:Y:S01]  /*3900*/  UIADD3 UR13, UR13, -0x2, URZ ;  /* 0xfffffffe0d0d7890 */ /* 0x000fe2000fffe03f */
[----:B------:R-:W-:Y:S01]  /*3910*/  FMNMX.FTZ R0, R29, R0, !PT ;  /* 0x000000001d007209 */ /* 0x000fe20007810000 */
[----:B------:R-:W-:Y:S01]  /*3920*/  LDSM.16.MT88.4 R88, [R189+0x4100] ;  /* 0x00410000bd58783b */ /* 0x000fe20000004200 */
[----:B------:R-:W-:Y:S01]  /*3930*/  FMNMX.FTZ R13, R30, R13, !PT ;  /* 0x0000000d1e0d7209 */ /* 0x000fe20007810000 */
[----:B------:R-:W-:Y:S01]  /*3940*/  UIADD3 UR6, UR4, UR6, URZ ;  /* 0x0000000604067290 */ /* 0x000fe2000fffe03f */
        /* <DEDUP_REMOVED lines=11> */
[----:B------:R-:W-:Y:S02]  /*3a00*/  ISETP.LT.OR P4, PT, R11, 0x1a, P4 ;  /* 0x0000001a0b00780c */ /* 0x000fe40002781670 */
[----:B------:R-:W-:Y:S02]  /*3a10*/  FSEL R22, R22, -INF , !P5 ;  /* 0xff80000016167808 */ /* 0x000fe40006800000 */
[----:B------:R-:W-:Y:S02]  /*3a20*/  FMNMX.FTZ R0, R5, R0, !PT ;  /* 0x0000000005007209 */ /* 0x000fe40007810000 */
[----:B------:R-:W-:Y:S02]  /*3a30*/  ISETP.GT.AND P5, PT, R12, 0x20, P0 ;  /* 0x000000200c00780c */ /* 0x000fe400007a4270 */
[----:B------:R-:W-:-:S02]  /*3a40*/  FMNMX.FTZ R13, R10, R13, !PT ;  /* 0x0000000d0a0d7209 */ /* 0x000fc40007810000 */
[----:B------:R-:W-:Y:S02]  /*3a50*/  FSEL R8, R23, -INF , !P4 ;  /* 0xff80000017087808 */ /* 0x000fe40006000000 */
[----:B------:R-:W-:Y:S02]  /*3a60*/  FMNMX.FTZ R0, R21, R0, !PT ;  /* 0x0000000015007209 */ /* 0x000fe40007810000 */
[----:B------:R-:W-:Y:S02]  /*3a70*/  ISETP.GT.AND P4, PT, R12, 0x21, P0 ;  /* 0x000000210c00780c */ /* 0x000fe40000784270 */
[----:B------:R-:W-:Y:S02]  /*3a80*/  ISETP.LT.OR P5, PT, R11, 0x21, P5 ;  /* 0x000000210b00780c */ /* 0x000fe40002fa1670 */
[----:B------:R-:W-:Y:S02]  /*3a90*/  FMNMX.FTZ R13, R22, R13, !PT ;  /* 0x0000000d160d7209 */ /* 0x000fe40007810000 */
[----:B------:R-:W-:-:S02]  /*3aa0*/  FMNMX.FTZ R0, R155, R0, !PT ;  /* 0x000000009b007209 */ /* 0x000fc40007810000 */
[----:B------:R-:W-:Y:S02]  /*3ab0*/  ISETP.LT.OR P4, PT, R11, 0x22, P4 ;  /* 0x000000220b00780c */ /* 0x000fe40002781670 */
[----:B------:R-:W-:Y:S02]  /*3ac0*/  FSEL R172, R18, -INF , !P5 ;  /* 0xff80000012ac7808 */ /* 0x000fe40006800000 */
[----:B------:R-:W-:Y:S02]  /*3ad0*/  ISETP.GT.AND P5, PT, R12, 0x28, P0 ;  /* 0x000000280c00780c */ /* 0x000fe400007a4270 */
[----:B------:R-:W-:Y:S02]  /*3ae0*/  FMNMX.FTZ R15, R8, R13, !PT ;  /* 0x0000000d080f7209 */ /* 0x000fe40007810000 */
[----:B------:R-:W-:Y:S02]  /*3af0*/  FMNMX.FTZ R0, R163, R0, !PT ;  /* 0x00000000a3007209 */ /* 0x000fe40007810000 */
[----:B------:R-:W-:-:S02]  /*3b00*/  FSEL R162, R19, -INF , !P4 ;  /* 0xff80000013a27808 */ /* 0x000fc40006000000 */
[----:B------:R-:W-:Y:S01]  /*3b10*/  ISETP.GT.AND P4, PT, R12, 0x29, P0 ;  /* 0x000000290c00780c */ /* 0x000fe20000784270 */
[----:B------:R-:W-:Y:S01]  /*3b20*/  LDSM.16.MT88.4 R16, [R188+0x2900] ;  /* 0x00290000bc10783b */ /* 0x000fe20000004200 */
[----:B------:R-:W-:Y:S02]  /*3b30*/  ISETP.LT.OR P5, PT, R11, 0x29, P5 ;  /* 0x000000290b00780c */ /* 0x000fe40002fa1670 */
[----:B------:R-:W-:Y:S02]  /*3b40*/  FMNMX.FTZ R15, R172, R15, !PT ;  /* 0x0000000fac0f7209 */ /* 0x000fe40007810000 */
[----:B------:R-:W-:Y:S02]  /*3b50*/  FMNMX.FTZ R0, R161, R0, !PT ;  /* 0x00000000a1007209 */ /* 0x000fe40007810000 */
[----:B------:R-:W-:Y:S02]  /*3b60*/  ISETP.GT.AND P6, PT, R12, 0x30, P0 ;  /* 0x000000300c00780c */ /* 0x000fe400007c4270 */
[----:B------:R-:W-:-:S02]  /*3b70*/  ISETP.LT.OR P4, PT, R11, 0x2a, P4 ;  /* 0x0000002a0b00780c */ /* 0x000fc40002781670 */
[----:B------:R-:W-:Y:S02]  /*3b80*/  FSEL R170, R66, -INF , !P5 ;  /* 0xff80000042aa7808 */ /* 0x000fe40006800000 */
[----:B------:R-:W-:Y:S02]  /*3b90*/  FMNMX.FTZ R15, R162, R15, !PT ;  /* 0x0000000fa20f7209 */ /* 0x000fe40007810000 */
[----:B------:R-:W-:Y:S02]  /*3ba0*/  FMNMX.FTZ R0, R157, R0, !PT ;  /* 0x000000009d007209 */ /* 0x000fe40007810000 */
[----:B------:R-:W-:Y:S02]  /*3bb0*/  FSEL R164, R67, -INF , !P4 ;  /* 0xff80000043a47808 */ /* 0x000fe40006000000 */
[----:B------:R-:W-:Y:S01]  /*3bc0*/  ISETP.GT.AND P5, PT, R12, 0x31, P0 ;  /* 0x000000310c00780c */ /* 0x000fe200007a4270 */
[----:B------:R-:W-:Y:S01]  /*3bd0*/  LDSM.16.MT88.4 R64, [R188+0x2100] ;  /* 0x00210000bc40783b */ /* 0x000fe20000004200 */
[----:B------:R-:W-:-:S02]  /*3be0*/  ISETP.LT.OR P6, PT, R11, 0x31, P6 ;  /* 0x000000310b00780c */ /* 0x000fc400037c1670 */
        /* <DEDUP_REMOVED lines=8> */
[----:B------:R-:W-:Y:S02]  /*3c70*/  FSEL R142, R71, -INF , !P5 ;  /* 0xff800000478e7808 */ /* 0x000fe40006800000 */
[----:B------:R-:W-:Y:S02]  /*3c80*/  ISETP.LT.OR P4, PT, R11, 0x39, P4 ;  /* 0x000000390b00780c */ /* 0x000fe40002781670 */
[----:B------:R-:W-:Y:S02]  /*3c90*/  FMNMX.FTZ R15, R166, R15, !PT ;  /* 0x0000000fa60f7209 */ /* 0x000fe40007810000 */
[----:B------:R-:W-:-:S02]  /*3ca0*/  FMNMX.FTZ R0, R143, R0, !PT ;  /* 0x000000008f007209 */ /* 0x000fc40007810000 */
[----:B------:R-:W-:Y:S02]  /*3cb0*/  ISETP.LT.OR P0, PT, R11, 0x3a, P0 ;  /* 0x0000003a0b00780c */ /* 0x000fe40000701670 */
[----:B------:R-:W-:Y:S02]  /*3cc0*/  FSEL R140, R74, -INF , !P4 ;  /* 0xff8000004a8c7808 */ /* 0x000fe40006000000 */
[----:B------:R-:W-:Y:S02]  /*3cd0*/  FMNMX.FTZ R15, R142, R15, !PT ;  /* 0x0000000f8e0f7209 */ /* 0x000fe40007810000 */
[----:B------:R-:W-:Y:S02]  /*3ce0*/  FMNMX.FTZ R0, R141, R0, !PT ;  /* 0x000000008d007209 */ /* 0x000fe40007810000 */
[----:B------:R-:W-:Y:S02]  /*3cf0*/  FSEL R160, R75, -INF , !P0 ;  /* 0xff8000004ba07808 */ /* 0x000fe40004000000 */
        /* <DEDUP_REMOVED lines=20> */
[----:B------:R-:W-:Y:S01]  /*3e40*/  PLOP3.LUT P0, PT, PT, PT, UP1, 0x40, 0x0 ;  /* 0x000000000000781c */ /* 0x000fe20003f0e818 */
[----:B------:R-:W-:Y:S01]  /*3e50*/  FFMA.FTZ R147, R29, c[0x0][0x2d0], -R168 ;  /* 0x0000b4001d937a23 */ /* 0x000fe200000108a8 */
[----:B------:R-:W-:Y:S01]  /*3e60*/  MUFU.EX2 R154, R154 ;  /* 0x0000009a009a7308 */ /* 0x000fe20000000800 */
[----:B------:R-:W-:-:S02]  /*3e70*/  FFMA.FTZ R148, R34, c[0x0][0x2d0], -R159 ;  /* 0x0000b40022947a23 */ /* 0x000fc4000001089f */
[--C-:B------:R-:W-:Y:S01]  /*3e80*/  FFMA.FTZ R149, R14, c[0x0][0x2d0], -R159.reuse ;  /* 0x0000b4000e957a23 */ /* 0x100fe2000001089f */
[----:B------:R-:W-:Y:S01]  /*3e90*/  LDSM.16.MT88.4 R32, [R188+0x900] ;  /* 0x00090000bc20783b */ /* 0x000fe20000004200 */
[--C-:B------:R-:W-:Y:S02]  /*3ea0*/  FFMA.FTZ R150, R30, c[0x0][0x2d0], -R159.reuse ;  /* 0x0000b4001e967a23 */ /* 0x100fe4000001089f */
[--C-:B------:R-:W-:Y:S01]  /*3eb0*/  FFMA.FTZ R15, R6, c[0x0][0x2d0], -R159.reuse ;  /* 0x0000b400060f7a23 */ /* 0x100fe2000001089f */
[----:B------:R-:W1:Y:S01]  /*3ec0*/  MUFU.EX2 R153, R153 ;  /* 0x0000009900997308 */ /* 0x000e620000000800 */
[--C-:B------:R-:W-:Y:S01]  /*3ed0*/  FFMA.FTZ R151, R7, c[0x0][0x2d0], -R168.reuse ;  /* 0x0000b40007977a23 */ /* 0x100fe200000108a8 */
[----:B------:R-:W-:Y:S01]  /*3ee0*/  LDSM.16.MT88.4 R28, [R190+0x2900] ;  /* 0x00290000be1c783b */ /* 0x000fe20000004200 */
[--C-:B------:R-:W-:Y:S02]  /*3ef0*/  FFMA.FTZ R145, R5, c[0x0][0x2d0], -R168.reuse ;  /* 0x0000b40005917a23 */ /* 0x100fe400000108a8 */
[----:B------:R-:W-:Y:S01]  /*3f00*/  FFMA.FTZ R14, R21, c[0x0][0x2d0], -R168 ;  /* 0x0000b400150e7a23 */ /* 0x000fe200000108a8 */
[----:B------:R-:W2:Y:S01]  /*3f10*/  LDSM.16.MT88.4 R4, [R188+0x4100] ;  /* 0x00410000bc04783b */ /* 0x000ea20000004200 */
[--C-:B------:R-:W-:Y:S01]  /*3f20*/  FFMA.FTZ R13, R10, c[0x0][0x2d0], -R159.reuse ;  /* 0x0000b4000a0d7a23 */ /* 0x100fe2000001089f */
[----:B------:R-:W-:Y:S01]  /*3f30*/  MUFU.EX2 R152, R152 ;  /* 0x0000009800987308 */ /* 0x000fe20000000800 */
[----:B------:R-:W-:-:S02]  /*3f40*/  FFMA.FTZ R3, R22, c[0x0][0x2d0], -R159 ;  /* 0x0000b40016037a23 */ /* 0x000fc4000001089f */
[--C-:B------:R-:W-:Y:S01]  /*3f50*/  FFMA.FTZ R2, R8, c[0x0][0x2d0], -R159.reuse ;  /* 0x0000b40008027a23 */ /* 0x100fe2000001089f */
[----:B------:R-:W-:Y:S01]  /*3f60*/  LDSM.16.MT88.4 R20, [R189+0x2900] ;  /* 0x00290000bd14783b */ /* 0x000fe20000004200 */
[--C-:B------:R-:W-:Y:S02]  /*3f70*/  FFMA.FTZ R146, R25, c[0x0][0x2d0], -R168.reuse ;  /* 0x0000b40019927a23 */ /* 0x100fe400000108a8 */
[----:B------:R-:W-:Y:S01]  /*3f80*/  FFMA.FTZ R144, R26, c[0x0][0x2d0], -R159 ;  /* 0x0000b4001a907a23 */ /* 0x000fe2000001089f */
[----:B------:R-:W3:Y:S01]  /*3f90*/  MUFU.EX2 R147, R147 ;  /* 0x0000009300937308 */ /* 0x000ee20000000800 */
[----:B------:R-:W4:Y:S01]  /*3fa0*/  LDSM.16.MT88.4 R8, [R195+0x2900] ;  /* 0x00290000c308783b */ /* 0x000f220000004200 */
[----:B-1----:R-:W-:Y:S01]  /*3fb0*/  F2FP.BF16.PACK_AB R96, R153, R154 ;  /* 0x0000009a9960723e */ /* 0x002fe200000010ff */
[--C-:B------:R-:W-:Y:S02]  /*3fc0*/  FFMA.FTZ R158, R163, c[0x0][0x2d0], -R168.reuse ;  /* 0x0000b400a39e7a23 */ /* 0x100fe400000108a8 */
[----:B------:R-:W1:Y:S01]  /*3fd0*/  LDSM.16.MT88.4 R24, [R195+0x900] ;  /* 0x00090000c318783b */ /* 0x000e620000004200 */
[----:B------:R-:W-:-:S02]  /*3fe0*/  FFMA.FTZ R156, R161, c[0x0][0x2d0], -R168 ;  /* 0x0000b400a19c7a23 */ /* 0x000fc400000108a8 */
[----:B------:R-:W-:Y:S01]  /*3ff0*/  MUFU.EX2 R148, R148 ;  /* 0x0000009400947308 */ /* 0x000fe20000000800 */
[--C-:B------:R-:W-:Y:S02]  /*4000*/  FFMA.FTZ R155, R155, c[0x0][0x2d0], -R168.reuse ;  /* 0x0000b4009b9b7a23 */ /* 0x100fe400000108a8 */
[----:B------:R-:W-:Y:S02]  /*4010*/  FFMA.FTZ R157, R157, c[0x0][0x2d0], -R168 ;  /* 0x0000b4009d9d7a23 */ /* 0x000fe400000108a8 */
[--C-:B------:R-:W-:Y:S02]  /*4020*/  FFMA.FTZ R161, R172, c[0x0][0x2d0], -R159.reuse ;  /* 0x0000b400aca17a23 */ /* 0x100fe4000001089f */
[--C-:B------:R-:W-:Y:S01]  /*4030*/  FFMA.FTZ R162, R162, c[0x0][0x2d0], -R159.reuse ;  /* 0x0000b400a2a27a23 */ /* 0x100fe2000001089f */
[----:B------:R-:W5:Y:S01]  /*4040*/  MUFU.EX2 R149, R149 ;  /* 0x0000009500957308 */ /* 0x000f620000000800 */
[----:B---3--:R-:W-:Y:S01]  /*4050*/  F2FP.BF16.PACK_AB R98, R147, R152 ;  /* 0x000000989362723e */ /* 0x008fe200000010ff */
[----:B------:R-:W-:-:S02]  /*4060*/  FFMA.FTZ R163, R170, c[0x0][0x2d0], -R159 ;  /* 0x0000b400aaa37a23 */ /* 0x000fc4000001089f */
[--C-:B------:R-:W-:Y:S02]  /*4070*/  FFMA.FTZ R164, R164, c[0x0][0x2d0], -R159.reuse ;  /* 0x0000b400a4a47a23 */ /* 0x100fe4000001089f */
[--C-:B------:R-:W-:Y:S02]  /*4080*/  FFMA.FTZ R170, R165, c[0x0][0x2d0], -R168.reuse ;  /* 0x0000b400a5aa7a23 */ /* 0x100fe400000108a8 */
[----:B------:R-:W-:Y:S01]  /*4090*/  MUFU.EX2 R150, R150 ;  /* 0x0000009600967308 */ /* 0x000fe20000000800 */
[--C-:B------:R-:W-:Y:S02]  /*40a0*/  FFMA.FTZ R167, R167, c[0x0][0x2d0], -R168.reuse ;  /* 0x0000b400a7a77a23 */ /* 0x100fe400000108a8 */
[--C-:B------:R-:W-:Y:S02]  /*40b0*/  FFMA.FTZ R165, R143, c[0x0][0x2d0], -R168.reuse ;  /* 0x0000b4008fa57a23 */ /* 0x100fe400000108a8 */
[----:B------:R-:W-:Y:S02]  /*40c0*/  FFMA.FTZ R210, R141, c[0x0][0x2d0], -R168 ;  /* 0x0000b4008dd27a23 */ /* 0x000fe400000108a8 */
[--C-:B------:R-:W-:Y:S01]  /*40d0*/  FFMA.FTZ R166, R166, c[0x0][0x2d0], -R159.reuse ;  /* 0x0000b400a6a67a23 */ /* 0x100fe2000001089f */
[----:B------:R-:W3:Y:S01]  /*40e0*/  MUFU.EX2 R15, R15 ;  /* 0x0000000f000f7308 */ /* 0x000ee20000000800 */
[----:B-----5:R-:W-:Y:S01]  /*40f0*/  F2FP.BF16.PACK_AB R97, R149, R148 ;  /* 0x000000949561723e */ /* 0x020fe200000010ff */
[----:B------:R-:W-:-:S02]  /*4100*/  FFMA.FTZ R169, R142, c[0x0][0x2d0], -R159 ;  /* 0x0000b4008ea97a23 */ /* 0x000fc4000001089f */
[--C-:B------:R-:W-:Y:S02]  /*4110*/  FFMA.FTZ R168, R140, c[0x0][0x2d0], -R159.reuse ;  /* 0x0000b4008ca87a23 */ /* 0x100fe4000001089f */
[----:B------:R-:W-:Y:S01]  /*4120*/  FFMA.FTZ R211, R160, c[0x0][0x2d0], -R159 ;  /* 0x0000b400a0d37a23 */ /* 0x000fe2000001089f */
[----:B------:R-:W-:Y:S01]  /*4130*/  LDSM.16.MT88.4 R140, [R190+0x1900] ;  /* 0x00190000be8c783b */ /* 0x000fe20000004200 */
[----:B------:R-:W-:Y:S01]  /*4140*/  MUFU.EX2 R151, R151 ;  /* 0x0000009700977308 */ /* 0x000fe20000000800 */
[----:B------:R-:W-:Y:S02]  /*4150*/  FADD.FTZ R153, R154, R153 ;  /* 0x000000999a997221 */ /* 0x000fe40000010000 */
[----:B------:R-:W-:Y:S02]  /*4160*/  FADD.FTZ R149, R148, R149 ;  /* 0x0000009594957221 */ /* 0x000fe40000010000 */
[----:B------:R-:W-:Y:S01]  /*4170*/  FADD.FTZ R152, R152, R153 ;  /* 0x0000009998987221 */ /* 0x000fe20000010000 */
[----:B---3--:R-:W-:-:S02]  /*4180*/  F2FP.BF16.PACK_AB R99, R15, R150 ;  /* 0x000000960f63723e */ /* 0x008fc400000010ff */
[----:B------:R-:W3:Y:S01]  /*4190*/  MUFU.EX2 R146, R146 ;  /* 0x0000009200927308 */ /* 0x000ee20000000800 */
        /* <DEDUP_REMOVED lines=196> */
.L_x_2827:
[----:B------:R-:W-:Y:S02]  /*4de0*/  ULDC UR4, c[0x0][0x32c] ;  /* 0x0000cb0000047ab9 */ /* 0x000fe40000000800 */
[----:B------:R-:W-:-:S03]  /*4df0*/  UISETP.NE.AND UP0, UPT, UR19, UR4, UPT ;  /* 0x000000041300728c */ /* 0x000fc6000bf05270 */
[----:B------:R-:W-:Y:S02]  /*4e00*/  ULDC.64 UR4, c[0x0][0x330] ;  /* 0x0000cc0000047ab9 */ /* 0x000fe40000000a00 */
[----:B------:R-:W-:-:S06]  /*4e10*/  UIMAD.WIDE.U32 UR18, UR7, UR4, URZ ;  /* 0x00000004071272a5 */ /* 0x000fcc000f8e003f */
[----:B------:R-:W-:Y:S02]  /*4e20*/  @UP0 USHF.R.U32.HI UR7, URZ, UR5, UR19 ;  /* 0x000000053f070299 */ /* 0x000fe40008011613 */
.L_x_2828:
[----:B------:R-:W-:Y:S02]  /*4e30*/  ULDC UR4, c[0x0][0x32c] ;  /* 0x0000cb0000047ab9 */ /* 0x000fe40000000800 */
[----:B------:R-:W-:-:S04]  /*4e40*/  UIMAD UR4, UR7, UR4, UR4 ;  /* 0x00000004070472a4 */ /* 0x000fc8000f8e0204 */
[----:B------:R-:W-:-:S04]  /*4e50*/  UISETP.LT.AND UP0, UPT, UR6, UR4, UPT ;  /* 0x000000040600728c */ /* 0x000fc8000bf01270 */
[----:B------:R-:W-:-:S04]  /*4e60*/  USEL UR6, UR6, UR4, UP0 ;  /* 0x0000000406067287 */ /* 0x000fc80008000000 */
.L_x_2826:
        /* <DEDUP_REMOVED lines=24> */
.L_x_2838:
        /* <DEDUP_REMOVED lines=10> */
[----:B------:R-:W-:Y:S01]  /*5090*/  @!P0 IADD3 R221, P6, R200, UR20, RZ ;  /* 0x00000014c8dd8c10 */ /* 0x000fe2000ffde0ff */
[----:B------:R-:W-:Y:S01]  /*50a0*/  @!UP3 UIADD3 UR19, UR23, UR19, URZ ;  /* 0x000000131713b290 */ /* 0x000fe2000fffe03f */
[----:B------:R-:W-:Y:S01]  /*50b0*/  @!P0 IADD3 R223, P5, R220, UR20, RZ ;  /* 0x00000014dcdf8c10 */ /* 0x000fe2000ffbe0ff */
[----:B------:R-:W1:Y:S01]  /*50c0*/  LDSM.16.M88.4 R136, [R197+0x6100] ;  /* 0x00610000c588783b */ /* 0x000e620000000200 */
[----:B------:R-:W-:Y:S01]  /*50d0*/  @!P0 IADD3 R225, P4, R218, UR20, RZ ;  /* 0x00000014dae18c10 */ /* 0x000fe2000ff9e0ff */
[----:B------:R-:W-:Y:S02]  /*50e0*/  @!UP3 USHF.L.U64.HI UR19, UR22, 0x6, UR19 ;  /* 0x000000061613b899 */ /* 0x000fe40008010213 */
[----:B------:R-:W-:Y:S01]  /*50f0*/  @!UP3 ULEA UR20, UP0, UR6, UR20, 0x5 ;  /* 0x000000140614b291 */ /* 0x000fe2000f80283f */
[----:B------:R-:W2:Y:S03]  /*5100*/  LDSM.16.M88.4 R140, [R197+0x6900] ;  /* 0x00690000c58c783b */ /* 0x000ea60000000200 */
[----:B------:R-:W-:Y:S02]  /*5110*/  @!P0 IADD3.X R0, R207, UR19, RZ, P6, !PT ;  /* 0x00000013cf008c10 */ /* 0x000fe4000b7fe4ff */
[----:B------:R-:W3:Y:S01]  /*5120*/  LDSM.16.M88.4 R144, [R197+0x7100] ;  /* 0x00710000c590783b */ /* 0x000ee20000000200 */
[----:B------:R-:W-:Y:S02]  /*5130*/  @!P0 LEA R230, P6, R221, c[0x0][0x1f8], 0x1 ;  /* 0x00007e00dde68a11 */ /* 0x000fe400078c08ff */
[----:B------:R-:W-:Y:S02]  /*5140*/  @!P0 IADD3.X R222, R219, UR19, RZ, P5, !PT ;  /* 0x00000013dbde8c10 */ /* 0x000fe4000affe4ff */
[----:B------:R-:W4:Y:S01]  /*5150*/  LDSM.16.M88.4 R148, [R197+0x7900] ;  /* 0x00790000c594783b */ /* 0x000f220000000200 */
[----:B------:R-:W-:Y:S02]  /*5160*/  @!P0 LEA.HI.X R231, R221, c[0x0][0x1fc], R0, 0x1, P6 ;  /* 0x00007f00dde78a11 */ /* 0x000fe400030f0c00 */
[----:B------:R-:W-:Y:S02]  /*5170*/  @!P0 LEA R228, P5, R223, c[0x0][0x1f8], 0x1 ;  /* 0x00007e00dfe48a11 */ /* 0x000fe400078a08ff */
[----:B------:R-:W-:Y:S01]  /*5180*/  LDSM.16.M88.4 R152, [R194+0xc100] ;  /* 0x00c10000c298783b */ /* 0x000fe20000000200 */
[----:B------:R-:W-:Y:S01]  /*5190*/  @!P0 IADD3.X R224, R217, UR19, RZ, P4, !PT ;  /* 0x00000013d9e08c10 */ /* 0x000fe2000a7fe4ff */
[----:B------:R-:W-:Y:S01]  /*51a0*/  @!UP3 ULEA.HI.X UR19, UR6, UR19, UR7, 0x5, UP0 ;  /* 0x000000130613b291 */ /* 0x000fe200080f2c07 */
[----:B------:R-:W-:Y:S01]  /*51b0*/  @!P0 LEA.HI.X R229, R223, c[0x0][0x1fc], R222, 0x1, P5 ;  /* 0x00007f00dfe58a11 */ /* 0x000fe200028f0cde */
[----:B------:R-:W-:Y:S01]  /*51c0*/  UISETP.GT.AND UP3, UPT, UR13, UR8, UPT ;  /* 0x000000080d00728c */ /* 0x000fe2000bf64270 */
[----:B------:R-:W5:Y:S01]  /*51d0*/  LDSM.16.M88.4 R156, [R196] ;  /* 0x00000000c49c783b */ /* 0x000f620000000200 */
[C---:B------:R-:W-:Y:S02]  /*51e0*/  @!P0 LEA R226, P4, R225.reuse, c[0x0][0x1f8], 0x1 ;  /* 0x00007e00e1e28a11 */ /* 0x040fe400078808ff */
[----:B------:R-:W-:Y:S02]  /*51f0*/  @!P0 IADD3 R0, P6, R200, UR20, RZ ;  /* 0x00000014c8008c10 */ /* 0x000fe4000ffde0ff */
[----:B------:R-:W3:Y:S01]  /*5200*/  LDSM.16.M88.4 R160, [R187] ;  /* 0x00000000bba0783b */ /* 0x000ee20000000200 */
[----:B------:R-:W-:Y:S02]  /*5210*/  @!P0 LEA.HI.X R227, R225, c[0x0][0x1fc], R224, 0x1, P4 ;  /* 0x00007f00e1e38a11 */ /* 0x000fe400020f0ce0 */
[----:B------:R-:W-:Y:S02]  /*5220*/  @!P0 IADD3.X R225, R207, UR19, RZ, P6, !PT ;  /* 0x00000013cfe18c10 */ /* 0x000fe4000b7fe4ff */
[----:B------:R-:W-:Y:S01]  /*5230*/  LDSM.16.M88.4 R164, [R185] ;  /* 0x00000000b9a4783b */ /* 0x000fe20000000200 */
[----:B------:R-:W-:Y:S02]  /*5240*/  @!P0 LEA R232, P6, R0, c[0x0][0x1f8], 0x1 ;  /* 0x00007e0000e88a11 */ /* 0x000fe400078c08ff */
[----:B------:R-:W-:Y:S01]  /*5250*/  @!P0 IADD3 R221, P5, R220, UR20, RZ ;  /* 0x00000014dcdd8c10 */ /* 0x000fe2000ffbe0ff */
[C---:B-1----:R-:W-:Y:S03]  /*5260*/  HMMA.16816.F32.BF16 R4, R132.reuse, R136, RZ ;  /* 0x000000888404723c */ /* 0x042fe600000418ff */
[----:B------:R-:W-:Y:S02]  /*5270*/  @!P0 LEA.HI.X R233, R0, c[0x0][0x1fc], R225, 0x1, P6 ;  /* 0x00007f0000e98a11 */ /* 0x000fe400030f0ce1 */
[----:B------:R-:W-:Y:S02]  /*5280*/  @!P0 IADD3.X R234, R219, UR19, RZ, P5, !PT ;  /* 0x00000013dbea8c10 */ /* 0x000fe4000affe4ff */
[C---:B------:R-:W-:Y:S01]  /*5290*/  @!P0 LEA R224, P5, R221.reuse, c[0x0][0x1f8], 0x1 ;  /* 0x00007e00dde08a11 */ /* 0x040fe200078a08ff */
[C---:B------:R-:W-:Y:S01]  /*52a0*/  HMMA.16816.F32.BF16 R8, R132.reuse, R138, RZ ;  /* 0x0000008a8408723c */ /* 0x040fe200000418ff */
[----:B------:R-:W1:Y:S03]  /*52b0*/  LDSM.16.M88.4 R136, [R186] ;  /* 0x00000000ba88783b */ /* 0x000e660000000200 */
[----:B------:R-:W-:Y:S02]  /*52c0*/  @!P0 LEA.HI.X R225, R221, c[0x0][0x1fc], R234, 0x1, P5 ;  /* 0x00007f00dde18a11 */ /* 0x000fe400028f0cea */
[----:B------:R-:W-:Y:S01]  /*52d0*/  @!PT LDS RZ, [RZ] ;  /* 0x00000000fffff984 */ /* 0x000fe20000000800 */
[----:B------:R-:W-:Y:S01]  /*52e0*/  @!PT LDS RZ, [RZ] ;  /* 0x00000000fffff984 */ /* 0x000fe20000000800 */
[----:B------:R-:W-:Y:S01]  /*52f0*/  @!PT LDS RZ, [RZ] ;  /* 0x00000000fffff984 */ /* 0x000fe20000000800 */
[----:B------:R1:W-:Y:S01]  /*5300*/  @!P0 LDGSTS.E.BYPASS.LTC128B.128 [R199+0x100], [R230.64], !P3 ;  /* 0x00100000e6c78fae */ /* 0x0003e2000d901d50 */
[----:B------:R-:W-:Y:S01]  /*5310*/  @!P0 IADD3 R223, P4, R218, UR20, RZ ;  /* 0x00000014dadf8c10 */ /* 0x000fe2000ff9e0ff */
[C---:B--2---:R-:W-:Y:S01]  /*5320*/  HMMA.16816.F32.BF16 R12, R132.reuse, R140, RZ ;  /* 0x0000008c840c723c */ /* 0x044fe200000418ff */
[----:B------:R-:W-:Y:S02]  /*5330*/  @UP3 UIADD3 UR20, UR13, -0x1, URZ ;  /* 0xffffffff0d143890 */ /* 0x000fe4000fffe03f */
[----:B------:R2:W-:Y:S01]  /*5340*/  @!P0 LDGSTS.E.BYPASS.LTC128B.128 [R199+0x2100], [R228.64], !P2 ;  /* 0x02100000e4c78fae */ /* 0x0005e2000d101d50 */
[----:B------:R-:W-:Y:S01]  /*5350*/  @!P0 IADD3.X R236, R217, UR19, RZ, P4, !PT ;  /* 0x00000013d9ec8c10 */ /* 0x000fe2000a7fe4ff */
[----:B------:R-:W-:Y:S01]  /*5360*/  @UP3 USHF.R.S32.HI UR19, URZ, 0x1f, UR20 ;  /* 0x0000001f3f133899 */ /* 0x000fe20008011414 */
[C---:B------:R-:W-:Y:S01]  /*5370*/  @!P0 LEA R222, P4, R223.reuse, c[0x0][0x1f8], 0x1 ;  /* 0x00007e00dfde8a11 */ /* 0x040fe200078808ff */
[----:B------:R-:W-:Y:S01]  /*5380*/  @UP3 UIMAD.WIDE.U32 UR22, UR20, UR4, URZ ;  /* 0x00000004141632a5 */ /* 0x000fe2000f8e003f */
[C---:B------:R-:W-:Y:S01]  /*5390*/  HMMA.16816.F32.BF16 R16, R132.reuse, R142, RZ ;  /* 0x0000008e8410723c */ /* 0x040fe200000418ff */
[----:B------:R1:W-:Y:S01]  /*53a0*/  @!P0 LDGSTS.E.BYPASS.LTC128B.128 [R199+0x4100], [R226.64], !P1 ;  /* 0x04100000e2c78fae */ /* 0x0003e2000c901d50 */
[----:B------:R-:W-:Y:S02]  /*53b0*/  @UP3 UIMAD UR19, UR19, UR4, URZ ;  /* 0x00000004131332a4 */ /* 0x000fe4000f8e023f */
[----:B------:R-:W-:Y:S02]  /*53c0*/  @!P0 LEA.HI.X R223, R223, c[0x0][0x1fc], R236, 0x1, P4 ;  /* 0x00007f00dfdf8a11 */ /* 0x000fe400020f0cec */
[----:B------:R1:W-:Y:S01]  /*53d0*/  @!P0 LDGSTS.E.BYPASS.LTC128B.128 [R199+0x1100], [R232.64], !P3 ;  /* 0x01100000e8c78fae */ /* 0x0003e2000d901d50 */
[----:B------:R-:W-:Y:S01]  /*53e0*/  @UP3 UIMAD UR19, UR20, UR5, UR19 ;  /* 0x00000005141332a4 */ /* 0x000fe2000f8e0213 */
[C---:B---3--:R-:W-:Y:S01]  /*53f0*/  HMMA.16816.F32.BF16 R20, R132.reuse, R144, RZ ;  /* 0x000000908414723c */ /* 0x048fe200000418ff */
[----:B------:R-:W-:Y:S02]  /*5400*/  @UP3 USHF.L.U32 UR20, UR22, 0x6, URZ ;  /* 0x0000000616143899 */ /* 0x000fe4000800063f */
[----:B------:R3:W-:Y:S01]  /*5410*/  @!P0 LDGSTS.E.BYPASS.LTC128B.128 [R199+0x3100], [R224.64], !P2 ;  /* 0x03100000e0c78fae */ /* 0x0007e2000d101d50 */
[----:B------:R-:W-:Y:S04]  /*5420*/  @UP3 UIADD3 UR19, UR23, UR19, URZ ;  /* 0x0000001317133290 */ /* 0x000fe8000fffe03f */
[C---:B------:R-:W-:Y:S01]  /*5430*/  HMMA.16816.F32.BF16 R24, R132.reuse, R146, RZ ;  /* 0x000000928418723c */ /* 0x040fe200000418ff */
[----:B------:R1:W-:Y:S01]  /*5440*/  @!P0 LDGSTS.E.BYPASS.LTC128B.128 [R199+0x5100], [R222.64], !P1 ;  /* 0x05100000dec78fae */ /* 0x0003e2000c901d50 */
[----:B------:R-:W-:Y:S01]  /*5450*/  PLOP3.LUT P0, PT, PT, PT, UP3, 0x80, 0x0 ;  /* 0x000000000000781c */ /* 0x000fe20003f0f038 */
[----:B------:R-:W-:Y:S03]  /*5460*/  @UP3 USHF.L.U64.HI UR19, UR22, 0x6, UR19 ;  /* 0x0000000616133899 */ /* 0x000fe60008010213 */
[----:B------:R-:W-:Y:S02]  /*5470*/  LDSM.16.M88.4 R140, [R193+0xc100] ;  /* 0x00c10000c18c783b */ /* 0x000fe40000000200 */
[C---:B----4-:R-:W-:Y:S03]  /*5480*/  HMMA.16816.F32.BF16 R28, R132.reuse, R148, RZ ;  /* 0x00000094841c723c */ /* 0x050fe600000418ff */
[----:B------:R-:W0:Y:S04]  /*5490*/  LDGDEPBAR ;  /* 0x00000000000079af */ /* 0x000e280000000000 */
[----:B------:R-:W-:Y:S01]  /*54a0*/  @P0 IADD3 R0, P5, R202, UR20, RZ ;  /* 0x00000014ca000c10 */ /* 0x000fe2000ffbe0ff */
[----:B------:R-:W-:Y:S01]  /*54b0*/  HMMA.16816.F32.BF16 R32, R132, R150, RZ ;  /* 0x000000968420723c */ /* 0x000fe200000418ff */
[----:B------:R-:W4:Y:S03]  /*54c0*/  LDSM.16.M88.4 R168, [R192+0x6100] ;  /* 0x00610000c0a8783b */ /* 0x000f260000000200 */
[----:B------:R-:W-:Y:S02]  /*54d0*/  @P0 IADD3.X R221, R209, UR19, RZ, P5, !PT ;  /* 0x00000013d1dd0c10 */ /* 0x000fe4000affe4ff */
[----:B------:R-:W4:Y:S01]  /*54e0*/  LDSM.16.M88.4 R172, [R192+0x6900] ;  /* 0x00690000c0ac783b */ /* 0x000f220000000200 */
[----:B--2---:R-:W-:Y:S01]  /*54f0*/  @P0 IADD3 R228, P5, R214, UR20, RZ ;  /* 0x00000014d6e40c10 */ /* 0x004fe2000ffbe0ff */
[C---:B-----5:R-:W-:Y:S03]  /*5500*/  HMMA.16816.F32.BF16 R4, R152.reuse, R156, R4 ;  /* 0x0000009c9804723c */ /* 0x060fe60000041804 */
[----:B------:R-:W2:Y:S02]  /*5510*/  LDSM.16.M88.4 R132, [R192+0x7100] ;  /* 0x00710000c084783b */ /* 0x000ea40000000200 */
[C---:B-1----:R-:W-:Y:S02]  /*5520*/  @P0 LEA R222, P4, R0.reuse, c[0x0][0x1c8], 0x1 ;  /* 0x0000720000de0a11 */ /* 0x042fe400078808ff */
[----:B---3--:R-:W-:Y:S01]  /*5530*/  @P0 IADD3.X R225, R213, UR19, RZ, P5, !PT ;  /* 0x00000013d5e10c10 */ /* 0x008fe2000affe4ff */
[C---:B------:R-:W-:Y:S01]  /*5540*/  HMMA.16816.F32.BF16 R8, R152.reuse, R158, R8 ;  /* 0x0000009e9808723c */ /* 0x040fe20000041808 */
[----:B------:R-:W1:Y:S03]  /*5550*/  LDSM.16.M88.4 R144, [R192+0x7900] ;  /* 0x00790000c090783b */ /* 0x000e660000000200 */
[----:B------:R-:W-:Y:S02]  /*5560*/  @P0 LEA.HI.X R223, R0, c[0x0][0x1cc], R221, 0x1, P4 ;  /* 0x0000730000df0a11 */ /* 0x000fe400020f0cdd */
[----:B------:R-:W-:Y:S01]  /*5570*/  LDSM.16.M88.4 R148, [R184] ;  /* 0x00000000b894783b */ /* 0x000fe20000000200 */
[----:B------:R-:W-:Y:S01]  /*5580*/  @P0 IADD3 R221, P4, R216, UR20, RZ ;  /* 0x00000014d8dd0c10 */ /* 0x000fe2000ff9e0ff */
[C---:B------:R-:W-:Y:S01]  /*5590*/  HMMA.16816.F32.BF16 R12, R152.reuse, R160, R12 ;  /* 0x000000a0980c723c */ /* 0x040fe2000004180c */
[----:B------:R-:W-:Y:S02]  /*55a0*/  @UP3 UIADD3 UR20, UP0, UR12, UR20, URZ ;  /* 0x000000140c143290 */ /* 0x000fe4000ff1e03f */
[----:B------:R-:W-:Y:S01]  /*55b0*/  LDSM.16.M88.4 R156, [R184+0x1000] ;  /* 0x00100000b89c783b */ /* 0x000fe20000000200 */
[----:B------:R-:W-:Y:S02]  /*55c0*/  @P0 LEA R226, P6, R221, c[0x0][0x1c8], 0x1 ;  /* 0x00007200dde20a11 */ /* 0x000fe400078c08ff */
[----:B------:R-:W-:Y:S01]  /*55d0*/  @P0 IADD3.X R0, R215, UR19, RZ, P4, !PT ;  /* 0x00000013d7000c10 */ /* 0x000fe2000a7fe4ff */
[----:B------:R-:W-:Y:S01]  /*55e0*/  @UP3 UIADD3.X UR19, UR11, UR19, URZ, UP0, !UPT ;  /* 0x000000130b133290 */ /* 0x000fe200087fe43f */
[C---:B------:R-:W-:Y:S01]  /*55f0*/  HMMA.16816.F32.BF16 R16, R152.reuse, R162, R16 ;  /* 0x000000a29810723c */ /* 0x040fe20000041810 */
[----:B------:R-:W-:Y:S03]  /*5600*/  LDSM.16.M88.4 R160, [R184+0x1800] ;  /* 0x00180000b8a0783b */ /* 0x000fe60000000200 */
[C---:B------:R-:W-:Y:S02]  /*5610*/  @P0 LEA R224, P4, R228.reuse, c[0x0][0x1c8], 0x1 ;  /* 0x00007200e4e00a11 */ /* 0x040fe400078808ff */
[----:B------:R-:W-:Y:S02]  /*5620*/  @P0 LEA.HI.X R227, R221, c[0x0][0x1cc], R0, 0x1, P6 ;  /* 0x00007300dde30a11 */ /* 0x000fe400030f0c00 */
[C---:B------:R-:W-:Y:S04]  /*5630*/  HMMA.16816.F32.BF16 R20, R152.reuse, R136, R20 ;  /* 0x000000889814723c */ /* 0x040fe80000041814 */
[----:B------:R-:W-:Y:S02]  /*5640*/  @P0 LEA.HI.X R225, R228, c[0x0][0x1cc], R225, 0x1, P4 ;  /* 0x00007300e4e10a11 */ /* 0x000fe400020f0ce1 */
[----:B------:R-:W-:Y:S02]  /*5650*/  @P0 IADD3 R232, P5, R216, UR20, RZ ;  /* 0x00000014d8e80c10 */ /* 0x000fe4000ffbe0ff */
[C---:B------:R-:W-:Y:S01]  /*5660*/  HMMA.16816.F32.BF16 R24, R152.reuse, R138, R24 ;  /* 0x0000008a9818723c */ /* 0x040fe20000041818 */
[----:B------:R-:W3:Y:S03]  /*5670*/  LDSM.16.M88.4 R136, [R191+0xc100] ;  /* 0x00c10000bf88783b */ /* 0x000ee60000000200 */
[----:B------:R-:W-:Y:S02]  /*5680*/  @P0 IADD3 R234, P4, R214, UR20, RZ ;  /* 0x00000014d6ea0c10 */ /* 0x000fe4000ff9e0ff */
[----:B------:R-:W-:Y:S02]  /*5690*/  @P0 IADD3 R0, P6, R202, UR20, RZ ;  /* 0x00000014ca000c10 */ /* 0x000fe4000ffde0ff */
[C---:B------:R-:W-:Y:S04]  /*56a0*/  HMMA.16816.F32.BF16 R28, R152.reuse, R164, R28 ;  /* 0x000000a4981c723c */ /* 0x040fe8000004181c */
[----:B------:R-:W-:Y:S02]  /*56b0*/  @P0 IADD3.X R229, R215, UR19, RZ, P5, !PT ;  /* 0x00000013d7e50c10 */ /* 0x000fe4000affe4ff */
[C---:B------:R-:W-:Y:S02]  /*56c0*/  @P0 LEA R230, P5, R232.reuse, c[0x0][0x1c8], 0x1 ;  /* 0x00007200e8e60a11 */ /* 0x040fe400078a08ff */
[----:B------:R-:W-:Y:S01]  /*56d0*/  HMMA.16816.F32.BF16 R32, R152, R166, R32 ;  /* 0x000000a69820723c */ /* 0x000fe20000041820 */
[----:B------:R-:W5:Y:S03]  /*56e0*/  LDSM.16.M88.4 R152, [R184+0x800] ;  /* 0x00080000b898783b */ /* 0x000f660000000200 */
[----:B------:R-:W-:Y:S02]  /*56f0*/  @P0 LEA.HI.X R231, R232, c[0x0][0x1cc], R229, 0x1, P5 ;  /* 0x00007300e8e70a11 */ /* 0x000fe400028f0ce5 */
[----:B------:R-:W-:Y:S01]  /*5700*/  LDSM.16.M88.4 R164, [R197+0x8100] ;  /* 0x00810000c5a4783b */ /* 0x000fe20000000200 */
[----:B------:R-:W-:Y:S01]  /*5710*/  @P0 IADD3.X R233, R213, UR19, RZ, P4, !PT ;  /* 0x00000013d5e90c10 */ /* 0x000fe2000a7fe4ff */
[C---:B----4-:R-:W-:Y:S05]  /*5720*/  HMMA.16816.F32.BF16 R4, R140.reuse, R168, R4 ;  /* 0x000000a88c04723c */ /* 0x050fea0000041804 */
[----:B------:R-:W-:Y:S02]  /*5730*/  @P0 LEA R228, P4, R234, c[0x0][0x1c8], 0x1 ;  /* 0x00007200eae40a11 */ /* 0x000fe400078808ff */
[----:B------:R-:W-:Y:S01]  /*5740*/  @P0 IADD3.X R221, R209, UR19, RZ, P6, !PT ;  /* 0x00000013d1dd0c10 */ /* 0x000fe2000b7fe4ff */
[C---:B------:R-:W-:Y:S01]  /*5750*/  HMMA.16816.F32.BF16 R8, R140.reuse, R170, R8 ;  /* 0x000000aa8c08723c */ /* 0x040fe20000041808 */
[----:B------:R-:W-:Y:S01]  /*5760*/  LDSM.16.M88.4 R168, [R198+0x14100] ;  /* 0x01410000c6a8783b */ /* 0x000fe20000000200 */
[----:B------:R-:W-:Y:S02]  /*5770*/  USHF.L.U32 UR19, UR13, 0x6, URZ ;  /* 0x000000060d137899 */ /* 0x000fe4000800063f */
[----:B------:R-:W-:Y:S02]  /*5780*/  @P0 LEA R236, P6, R0, c[0x0][0x1c8], 0x1 ;  /* 0x0000720000ec0a11 */ /* 0x000fe400078c08ff */
[----:B------:R-:W-:Y:S02]  /*5790*/  @P0 LEA.HI.X R229, R234, c[0x0][0x1cc], R233, 0x1, P4 ;  /* 0x00007300eae50a11 */ /* 0x000fe400020f0ce9 */
[C---:B------:R-:W-:Y:S01]  /*57a0*/  HMMA.16816.F32.BF16 R12, R140.reuse, R172, R12 ;  /* 0x000000ac8c0c723c */ /* 0x040fe2000004180c */
[----:B------:R-:W-:Y:S03]  /*57b0*/  PLOP3.LUT P4, PT, PT, PT, UP2, 0x80, 0x0 ;  /* 0x000000000000781c */ /* 0x000fe60003f8f028 */
[----:B------:R-:W-:Y:S01]  /*57c0*/  @P0 LEA.HI.X R237, R0, c[0x0][0x1cc], R221, 0x1, P6 ;  /* 0x0000730000ed0a11 */ /* 0x000fe200030f0cdd */
[----:B------:R-:W-:Y:S02]  /*57d0*/  IMAD.MOV.U32 R0, RZ, RZ, R204 ;  /* 0x000000ffff007224 */ /* 0x000fe400078e00cc */
[----:B------:R-:W-:Y:S01]  /*57e0*/  IMAD.U32 R232, RZ, RZ, UR19 ;  /* 0x00000013ffe87e24 */ /* 0x000fe2000f8e00ff */
[C---:B------:R-:W-:Y:S01]  /*57f0*/  HMMA.16816.F32.BF16 R16, R140.reuse, R174, R16 ;  /* 0x000000ae8c10723c */ /* 0x040fe20000041810 */
[----:B------:R-:W-:Y:S05]  /*5800*/  LDSM.16.M88.4 R172, [R197+0xa100] ;  /* 0x00a10000c5ac783b */ /* 0x000fea0000000200 */
[----:B------:R-:W-:Y:S02]  /*5810*/  @P4 IMAD.MOV.U32 R0, RZ, RZ, R212 ;  /* 0x000000ffff004224 */ /* 0x000fe400078e00d4 */
[C---:B--2---:R-:W-:Y:S03]  /*5820*/  HMMA.16816.F32.BF16 R20, R140.reuse, R132, R20 ;  /* 0x000000848c14723c */ /* 0x044fe60000041814 */
[----:B------:R-:W-:Y:S05]  /*5830*/  SHFL.IDX PT, R221, R0, RZ, 0x1c1f ;  /* 0x001c1fff00dd7589 */ /* 0x000fea00000e0000 */
[C---:B------:R-:W-:Y:S01]  /*5840*/  HMMA.16816.F32.BF16 R24, R140.reuse, R134, R24 ;  /* 0x000000868c18723c */ /* 0x040fe20000041818 */
[----:B------:R-:W2:Y:S07]  /*5850*/  LDSM.16.M88.4 R132, [R198+0x10100] ;  /* 0x01010000c684783b */ /* 0x000eae0000000200 */
[C---:B-1----:R-:W-:Y:S08]  /*5860*/  HMMA.16816.F32.BF16 R28, R140.reuse, R144, R28 ;  /* 0x000000908c1c723c */ /* 0x042ff0000004181c */
[----:B------:R-:W-:Y:S01]  /*5870*/  HMMA.16816.F32.BF16 R32, R140, R146, R32 ;  /* 0x000000928c20723c */ /* 0x000fe20000041820 */
[----:B------:R-:W1:Y:S05]  /*5880*/  LDSM.16.M88.4 R140, [R197+0x8900] ;  /* 0x00890000c58c783b */ /* 0x000e6a0000000200 */
[----:B------:R-:W4:Y:S02]  /*5890*/  LDSM.16.M88.4 R144, [R197+0x9100] ;  /* 0x00910000c590783b */ /* 0x000f240000000200 */
[C---:B---3--:R-:W-:Y:S08]  /*58a0*/  HMMA.16816.F32.BF16 R4, R136.reuse, R148, R4 ;  /* 0x000000948804723c */ /* 0x048ff00000041804 */
[C---:B------:R-:W-:Y:S01]  /*58b0*/  HMMA.16816.F32.BF16 R8, R136.reuse, R150, R8 ;  /* 0x000000968808723c */ /* 0x040fe20000041808 */
[----:B------:R-:W3:Y:S07]  /*58c0*/  LDSM.16.M88.4 R148, [R197+0x9900] ;  /* 0x00990000c594783b */ /* 0x000eee0000000200 */
[C---:B-----5:R-:W-:Y:S08]  /*58d0*/  HMMA.16816.F32.BF16 R12, R136.reuse, R152, R12 ;  /* 0x00000098880c723c */ /* 0x060ff0000004180c */
[C---:B------:R-:W-:Y:S01]  /*58e0*/  HMMA.16816.F32.BF16 R16, R136.reuse, R154, R16 ;  /* 0x0000009a8810723c */ /* 0x040fe20000041810 */
[----:B------:R-:W-:Y:S07]  /*58f0*/  LDSM.16.M88.4 R152, [R183] ;  /* 0x00000000b798783b */ /* 0x000fee0000000200 */
[C---:B------:R-:W-:Y:S08]  /*5900*/  HMMA.16816.F32.BF16 R20, R136.reuse, R156, R20 ;  /* 0x0000009c8814723c */ /* 0x040ff00000041814 */
[C---:B------:R-:W-:Y:S01]  /*5910*/  HMMA.16816.F32.BF16 R24, R136.reuse, R158, R24 ;  /* 0x0000009e8818723c */ /* 0x040fe20000041818 */
[----:B------:R-:W-:Y:S07]  /*5920*/  LDSM.16.M88.4 R156, [R182] ;  /* 0x00000000b69c783b */ /* 0x000fee0000000200 */
[C---:B------:R-:W-:Y:S08]  /*5930*/  HMMA.16816.F32.BF16 R28, R136.reuse, R160, R28 ;  /* 0x000000a0881c723c */ /* 0x040ff0000004181c */
[----:B------:R-:W-:Y:S01]  /*5940*/  HMMA.16816.F32.BF16 R32, R136, R162, R32 ;  /* 0x000000a28820723c */ /* 0x000fe20000041820 */
[----:B------:R-:W5:Y:S05]  /*5950*/  LDSM.16.M88.4 R136, [R194+0x10100] ;  /* 0x01010000c288783b */ /* 0x000f6a0000000200 */
[----:B------:R-:W3:Y:S02]  /*5960*/  LDSM.16.M88.4 R160, [R181] ;  /* 0x00000000b5a0783b */ /* 0x000ee40000000200 */
[C---:B--2---:R-:W-:Y:S08]  /*5970*/  HMMA.16816.F32.BF16 R4, R132.reuse, R164, R4 ;  /* 0x000000a48404723c */ /* 0x044ff00000041804 */
[C---:B------:R-:W-:Y:S01]  /*5980*/  HMMA.16816.F32.BF16 R8, R132.reuse, R166, R8 ;  /* 0x000000a68408723c */ /* 0x040fe20000041808 */
[----:B------:R-:W2:Y:S07]  /*5990*/  LDSM.16.M88.4 R164, [R180] ;  /* 0x00000000b4a4783b */ /* 0x000eae0000000200 */
[C---:B-1----:R-:W-:Y:S08]  /*59a0*/  HMMA.16816.F32.BF16 R12, R132.reuse, R140, R12 ;  /* 0x0000008c840c723c */ /* 0x042ff0000004180c */
[C---:B------:R-:W-:Y:S01]  /*59b0*/  HMMA.16816.F32.BF16 R16, R132.reuse, R142, R16 ;  /* 0x0000008e8410723c */ /* 0x040fe20000041810 */
[----:B------:R-:W-:Y:S07]  /*59c0*/  LDSM.16.M88.4 R140, [R193+0x10100] ;  /* 0x01010000c18c783b */ /* 0x000fee0000000200 */
[C---:B----4-:R-:W-:Y:S08]  /*59d0*/  HMMA.16816.F32.BF16 R20, R132.reuse, R144, R20 ;  /* 0x000000908414723c */ /* 0x050ff00000041814 */
[C---:B------:R-:W-:Y:S01]  /*59e0*/  HMMA.16816.F32.BF16 R24, R132.reuse, R146, R24 ;  /* 0x000000928418723c */ /* 0x040fe20000041818 */
[----:B------:R-:W1:Y:S07]  /*59f0*/  LDSM.16.M88.4 R144, [R192+0x8100] ;  /* 0x00810000c090783b */ /* 0x000e6e0000000200 */
[C---:B---3--:R-:W-:Y:S08]  /*5a00*/  HMMA.16816.F32.BF16 R28, R132.reuse, R148, R28 ;  /* 0x00000094841c723c */ /* 0x048ff0000004181c */
[----:B------:R-:W-:Y:S01]  /*5a10*/  HMMA.16816.F32.BF16 R32, R132, R150, R32 ;  /* 0x000000968420723c */ /* 0x000fe20000041820 */
[----:B------:R-:W3:Y:S05]  /*5a20*/  LDSM.16.M88.4 R132, [R192+0x8900] ;  /* 0x00890000c084783b */ /* 0x000eea0000000200 */
[----:B------:R-:W4:Y:S02]  /*5a30*/  LDSM.16.M88.4 R148, [R192+0x9100] ;  /* 0x00910000c094783b */ /* 0x000f240000000200 */
        /* <DEDUP_REMOVED lines=11> */
[----:B------:R-:W2:Y:S05]  /*5af0*/  LDSM.16.M88.4 R136, [R192+0x9900] ;  /* 0x00990000c088783b */ /* 0x000eaa0000000200 */
[----:B------:R-:W-:Y:S02]  /*5b00*/  LDSM.16.M88.4 R164, [R184+0x3800] ;  /* 0x00380000b8a4783b */ /* 0x000fe40000000200 */
[C---:B-1----:R-:W-:Y:S08]  /*5b10*/  HMMA.16816.F32.BF16 R4, R140.reuse, R144, R4 ;  /* 0x000000908c04723c */ /* 0x042ff00000041804 */
[C---:B------:R-:W-:Y:S01]  /*5b20*/  HMMA.16816.F32.BF16 R8, R140.reuse, R146, R8 ;  /* 0x000000928c08723c */ /* 0x040fe20000041808 */
[----:B------:R-:W1:Y:S07]  /*5b30*/  LDSM.16.M88.4 R144, [R184+0x3000] ;  /* 0x00300000b890783b */ /* 0x000e6e0000000200 */
[C---:B---3--:R-:W-:Y:S08]  /*5b40*/  HMMA.16816.F32.BF16 R12, R140.reuse, R132, R12 ;  /* 0x000000848c0c723c */ /* 0x048ff0000004180c */
[C---:B------:R-:W-:Y:S01]  /*5b50*/  HMMA.16816.F32.BF16 R16, R140.reuse, R134, R16 ;  /* 0x000000868c10723c */ /* 0x040fe20000041810 */
[----:B------:R-:W3:Y:S07]  /*5b60*/  LDSM.16.M88.4 R132, [R197+0xa900] ;  /* 0x00a90000c584783b */ /* 0x000eee0000000200 */
[C---:B----4-:R-:W-:Y:S08]  /*5b70*/  HMMA.16816.F32.BF16 R20, R140.reuse, R148, R20 ;  /* 0x000000948c14723c */ /* 0x050ff00000041814 */
[C---:B------:R-:W-:Y:S01]  /*5b80*/  HMMA.16816.F32.BF16 R24, R140.reuse, R150, R24 ;  /* 0x000000968c18723c */ /* 0x040fe20000041818 */
[----:B------:R-:W-:Y:S07]  /*5b90*/  LDSM.16.M88.4 R148, [R194+0x14100] ;  /* 0x01410000c294783b */ /* 0x000fee0000000200 */
[C---:B--2---:R-:W-:Y:S08]  /*5ba0*/  HMMA.16816.F32.BF16 R28, R140.reuse, R136, R28 ;  /* 0x000000888c1c723c */ /* 0x044ff0000004181c */
[----:B------:R-:W-:Y:S01]  /*5bb0*/  HMMA.16816.F32.BF16 R32, R140, R138, R32 ;  /* 0x0000008a8c20723c */ /* 0x000fe20000041820 */
[----:B------:R-:W2:Y:S05]  /*5bc0*/  LDSM.16.M88.4 R136, [R197+0xb100] ;  /* 0x00b10000c588783b */ /* 0x000eaa0000000200 */
[----:B------:R-:W4:Y:S02]  /*5bd0*/  LDSM.16.M88.4 R140, [R197+0xb900] ;  /* 0x00b90000c58c783b */ /* 0x000f240000000200 */
[C---:B------:R-:W-:Y:S08]  /*5be0*/  HMMA.16816.F32.BF16 R4, R152.reuse, R156, R4 ;  /* 0x0000009c9804723c */ /* 0x040ff00000041804 */
[C---:B------:R-:W-:Y:S01]  /*5bf0*/  HMMA.16816.F32.BF16 R8, R152.reuse, R158, R8 ;  /* 0x0000009e9808723c */ /* 0x040fe20000041808 */
[----:B------:R-:W5:Y:S07]  /*5c00*/  LDSM.16.M88.4 R156, [R179] ;  /* 0x00000000b39c783b */ /* 0x000f6e0000000200 */
[C---:B------:R-:W-:Y:S08]  /*5c10*/  HMMA.16816.F32.BF16 R12, R152.reuse, R160, R12 ;  /* 0x000000a0980c723c */ /* 0x040ff0000004180c */
[C---:B------:R-:W-:Y:S01]  /*5c20*/  HMMA.16816.F32.BF16 R16, R152.reuse, R162, R16 ;  /* 0x000000a29810723c */ /* 0x040fe20000041810 */
[----:B------:R-:W-:Y:S07]  /*5c30*/  LDSM.16.M88.4 R160, [R192+0xb100] ;  /* 0x00b10000c0a0783b */ /* 0x000fee0000000200 */
[C---:B-1----:R-:W-:Y:S08]  /*5c40*/  HMMA.16816.F32.BF16 R20, R152.reuse, R144, R20 ;  /* 0x000000909814723c */ /* 0x042ff00000041814 */
[C---:B------:R-:W-:Y:S01]  /*5c50*/  HMMA.16816.F32.BF16 R24, R152.reuse, R146, R24 ;  /* 0x000000929818723c */ /* 0x040fe20000041818 */
[----:B------:R-:W1:Y:S07]  /*5c60*/  LDSM.16.M88.4 R144, [R178] ;  /* 0x00000000b290783b */ /* 0x000e6e0000000200 */
[C---:B------:R-:W-:Y:S08]  /*5c70*/  HMMA.16816.F32.BF16 R28, R152.reuse, R164, R28 ;  /* 0x000000a4981c723c */ /* 0x040ff0000004181c */
[----:B------:R-:W-:Y:S01]  /*5c80*/  HMMA.16816.F32.BF16 R32, R152, R166, R32 ;  /* 0x000000a69820723c */ /* 0x000fe20000041820 */
[----:B------:R-:W1:Y:S05]  /*5c90*/  LDSM.16.M88.4 R152, [R177] ;  /* 0x00000000b198783b */ /* 0x000e6a0000000200 */
[----:B------:R-:W-:Y:S02]  /*5ca0*/  LDSM.16.M88.4 R164, [R184+0x4000] ;  /* 0x00400000b8a4783b */ /* 0x000fe40000000200 */
[C---:B------:R-:W-:Y:S08]  /*5cb0*/  HMMA.16816.F32.BF16 R4, R168.reuse, R172, R4 ;  /* 0x000000aca804723c */ /* 0x040ff00000041804 */
[C---:B------:R-:W-:Y:S08]  /*5cc0*/  HMMA.16816.F32.BF16 R8, R168.reuse, R174, R8 ;  /* 0x000000aea808723c */ /* 0x040ff00000041808 */
[C---:B---3--:R-:W-:Y:S08]  /*5cd0*/  HMMA.16816.F32.BF16 R12, R168.reuse, R132, R12 ;  /* 0x00000084a80c723c */ /* 0x048ff0000004180c */
[C---:B------:R-:W-:Y:S01]  /*5ce0*/  HMMA.16816.F32.BF16 R16, R168.reuse, R134, R16 ;  /* 0x00000086a810723c */ /* 0x040fe20000041810 */
[----:B------:R-:W3:Y:S07]  /*5cf0*/  LDSM.16.M88.4 R132, [R176] ;  /* 0x00000000b084783b */ /* 0x000eee0000000200 */
[C---:B--2---:R-:W-:Y:S08]  /*5d00*/  HMMA.16816.F32.BF16 R20, R168.reuse, R136, R20 ;  /* 0x00000088a814723c */ /* 0x044ff00000041814 */
[C---:B------:R-:W-:Y:S01]  /*5d10*/  HMMA.16816.F32.BF16 R24, R168.reuse, R138, R24 ;  /* 0x0000008aa818723c */ /* 0x040fe20000041818 */
[----:B------:R-:W-:Y:S07]  /*5d20*/  LDSM.16.M88.4 R136, [R193+0x14100] ;  /* 0x01410000c188783b */ /* 0x000fee0000000200 */
[C---:B----4-:R-:W-:Y:S08]  /*5d30*/  HMMA.16816.F32.BF16 R28, R168.reuse, R140, R28 ;  /* 0x0000008ca81c723c */ /* 0x050ff0000004181c */
[----:B------:R-:W-:Y:S01]  /*5d40*/  HMMA.16816.F32.BF16 R32, R168, R142, R32 ;  /* 0x0000008ea820723c */ /* 0x000fe20000041820 */
[----:B------:R-:W2:Y:S07]  /*5d50*/  LDSM.16.M88.4 R140, [R192+0xa100] ;  /* 0x00a10000c08c783b */ /* 0x000eae0000000200 */
[C---:B-----5:R-:W-:Y:S08]  /*5d60*/  HMMA.16816.F32.BF16 R4, R148.reuse, R156, R4 ;  /* 0x0000009c9404723c */ /* 0x060ff00000041804 */
[C---:B------:R-:W-:Y:S01]  /*5d70*/  HMMA.16816.F32.BF16 R8, R148.reuse, R158, R8 ;  /* 0x0000009e9408723c */ /* 0x040fe20000041808 */
[----:B------:R-:W4:Y:S07]  /*5d80*/  LDSM.16.M88.4 R156, [R192+0xa900] ;  /* 0x00a90000c09c783b */ /* 0x000f2e0000000200 */
[C---:B-1----:R-:W-:Y:S08]  /*5d90*/  HMMA.16816.F32.BF16 R12, R148.reuse, R144, R12 ;  /* 0x00000090940c723c */ /* 0x042ff0000004180c */
[C---:B------:R-:W-:Y:S01]  /*5da0*/  HMMA.16816.F32.BF16 R16, R148.reuse, R146, R16 ;  /* 0x000000929410723c */ /* 0x040fe20000041810 */
[----:B------:R-:W1:Y:S07]  /*5db0*/  LDSM.16.M88.4 R144, [R192+0xb900] ;  /* 0x00b90000c090783b */ /* 0x000e6e0000000200 */
[C---:B------:R-:W-:Y:S08]  /*5dc0*/  HMMA.16816.F32.BF16 R20, R148.reuse, R152, R20 ;  /* 0x000000989414723c */ /* 0x040ff00000041814 */
[C---:B------:R-:W-:Y:S01]  /*5dd0*/  HMMA.16816.F32.BF16 R24, R148.reuse, R154, R24 ;  /* 0x0000009a9418723c */ /* 0x040fe20000041818 */
[----:B------:R-:W5:Y:S07]  /*5de0*/  LDSM.16.M88.4 R152, [R191+0x14100] ;  /* 0x01410000bf98783b */ /* 0x000f6e0000000200 */
[C---:B---3--:R-:W-:Y:S08]  /*5df0*/  HMMA.16816.F32.BF16 R28, R148.reuse, R132, R28 ;  /* 0x00000084941c723c */ /* 0x048ff0000004181c */
[----:B------:R-:W-:Y:S01]  /*5e00*/  HMMA.16816.F32.BF16 R32, R148, R134, R32 ;  /* 0x000000869420723c */ /* 0x000fe20000041820 */
[----:B------:R-:W3:Y:S07]  /*5e10*/  LDSM.16.M88.4 R132, [R184+0x4800] ;  /* 0x00480000b884783b */ /* 0x000eee0000000200 */
[C---:B--2---:R-:W-:Y:S08]  /*5e20*/  HMMA.16816.F32.BF16 R4, R136.reuse, R140, R4 ;  /* 0x0000008c8804723c */ /* 0x044ff00000041804 */
[C---:B------:R-:W-:Y:S08]  /*5e30*/  HMMA.16816.F32.BF16 R8, R136.reuse, R142, R8 ;  /* 0x0000008e8808723c */ /* 0x040ff00000041808 */
[C---:B----4-:R-:W-:Y:S08]  /*5e40*/  HMMA.16816.F32.BF16 R12, R136.reuse, R156, R12 ;  /* 0x0000009c880c723c */ /* 0x050ff0000004180c */
[C---:B------:R-:W-:Y:S08]  /*5e50*/  HMMA.16816.F32.BF16 R16, R136.reuse, R158, R16 ;  /* 0x0000009e8810723c */ /* 0x040ff00000041810 */
[C---:B------:R-:W-:Y:S08]  /*5e60*/  HMMA.16816.F32.BF16 R20, R136.reuse, R160, R20 ;  /* 0x000000a08814723c */ /* 0x040ff00000041814 */
[C---:B------:R-:W-:Y:S08]  /*5e70*/  HMMA.16816.F32.BF16 R24, R136.reuse, R162, R24 ;  /* 0x000000a28818723c */ /* 0x040ff00000041818 */
[C---:B-1----:R-:W-:Y:S08]  /*5e80*/  HMMA.16816.F32.BF16 R28, R136.reuse, R144, R28 ;  /* 0x00000090881c723c */ /* 0x042ff0000004181c */
[----:B------:R-:W-:Y:S01]  /*5e90*/  HMMA.16816.F32.BF16 R32, R136, R146, R32 ;  /* 0x000000928820723c */ /* 0x000fe20000041820 */
[----:B------:R-:W1:Y:S07]  /*5ea0*/  LDSM.16.M88.4 R136, [R184+0x5000] ;  /* 0x00500000b888783b */ /* 0x000e6e0000000200 */
[C---:B-----5:R-:W-:Y:S08]  /*5eb0*/  HMMA.16816.F32.BF16 R4, R152.reuse, R164, R4 ;  /* 0x000000a49804723c */ /* 0x060ff00000041804 */
[C---:B------:R-:W-:Y:S08]  /*5ec0*/  HMMA.16816.F32.BF16 R8, R152.reuse, R166, R8 ;  /* 0x000000a69808723c */ /* 0x040ff00000041808 */
[C---:B---3--:R-:W-:Y:S08]  /*5ed0*/  HMMA.16816.F32.BF16 R12, R152.reuse, R132, R12 ;  /* 0x00000084980c723c */ /* 0x048ff0000004180c */
[C---:B------:R-:W-:Y:S01]  /*5ee0*/  HMMA.16816.F32.BF16 R16, R152.reuse, R134, R16 ;  /* 0x000000869810723c */ /* 0x040fe20000041810 */
[----:B------:R-:W2:Y:S01]  /*5ef0*/  LDSM.16.M88.4 R132, [R184+0x5800] ;  /* 0x00580000b884783b */ /* 0x000ea20000000200 */
[----:B------:R-:W-:Y:S04]  /*5f00*/  DEPBAR.LE SB0, 0x0 ;  /* 0x000080000000791a */ /* 0x000fe80000000000 */
[----:B------:R-:W-:Y:S02]  /*5f10*/  BAR.SYNC.DEFER_BLOCKING 0x0 ;  /* 0x0000000000007b1d */ /* 0x000fe40000010000 */
[C---:B-1----:R-:W-:Y:S08]  /*5f20*/  HMMA.16816.F32.BF16 R20, R152.reuse, R136, R20 ;  /* 0x000000889814723c */ /* 0x042ff00000041814 */
[C---:B------:R-:W-:Y:S01]  /*5f30*/  HMMA.16816.F32.BF16 R24, R152.reuse, R138, R24 ;  /* 0x0000008a9818723c */ /* 0x040fe20000041818 */
[----:B------:R-:W-:Y:S01]  /*5f40*/  @!PT LDS RZ, [RZ] ;  /* 0x00000000fffff984 */ /* 0x000fe20000000800 */
[----:B------:R-:W-:Y:S01]  /*5f50*/  @!PT LDS RZ, [RZ] ;  /* 0x00000000fffff984 */ /* 0x000fe20000000800 */
[----:B------:R-:W-:Y:S01]  /*5f60*/  @!PT LDS RZ, [RZ] ;  /* 0x00000000fffff984 */ /* 0x000fe20000000800 */
[----:B------:R1:W-:Y:S05]  /*5f70*/  @P0 LDGSTS.E.BYPASS.LTC128B.128 [R199+0x6100], [R222.64], !P3 ;  /* 0x06100000dec70fae */ /* 0x0003ea000d901d50 */
[----:B------:R3:W-:Y:S05]  /*5f80*/  @P0 LDGSTS.E.BYPASS.LTC128B.128 [R199+0x8100], [R226.64], !P2 ;  /* 0x08100000e2c70fae */ /* 0x0007ea000d101d50 */
[----:B------:R4:W-:Y:S01]  /*5f90*/  @P0 LDGSTS.E.BYPASS.LTC128B.128 [R199+0xa100], [R224.64], !P1 ;  /* 0x0a100000e0c70fae */ /* 0x0009e2000c901d50 */
[C---:B--2---:R-:W-:Y:S04]  /*5fa0*/  HMMA.16816.F32.BF16 R28, R152.reuse, R132, R28 ;  /* 0x00000084981c723c */ /* 0x044fe8000004181c */
[----:B------:R3:W-:Y:S04]  /*5fb0*/  @P0 LDGSTS.E.BYPASS.LTC128B.128 [R199+0x7100], [R236.64], !P3 ;  /* 0x07100000ecc70fae */ /* 0x0007e8000d901d50 */
[----:B------:R-:W-:Y:S01]  /*5fc0*/  HMMA.16816.F32.BF16 R32, R152, R134, R32 ;  /* 0x000000869820723c */ /* 0x000fe20000041820 */
[----:B------:R3:W-:Y:S05]  /*5fd0*/  @P0 LDGSTS.E.BYPASS.LTC128B.128 [R199+0x9100], [R230.64], !P2 ;  /* 0x09100000e6c70fae */ /* 0x0007ea000d101d50 */
[----:B------:R3:W-:Y:S01]  /*5fe0*/  @P0 LDGSTS.E.BYPASS.LTC128B.128 [R199+0xb100], [R228.64], !P1 ;  /* 0x0b100000e4c70fae */ /* 0x0007e2000c901d50 */
[----:B------:R-:W-:Y:S02]  /*5ff0*/  PLOP3.LUT P0, PT, PT, PT, UP1, 0x40, 0x0 ;  /* 0x000000000000781c */ /* 0x000fe40003f0e818 */
[----:B-1----:R-:W-:Y:S02]  /*6000*/  IADD3 R222, -R205, 0x1, -R232 ;  /* 0x00000001cdde7810 */ /* 0x002fe40007ffe9e8 */
[----:B------:R-:W0:Y:S02]  /*6010*/  LDGDEPBAR ;  /* 0x00000000000079af */ /* 0x000e240000000000 */
[----:B------:R-:W-:Y:S04]  /*6020*/  IADD3 R222, R222, c[0x0][0x1d0], RZ ;  /* 0x00007400dede7a10 */ /* 0x000fe80007ffe0ff */
[----:B------:R-:W-:Y:S04]  /*6030*/  IADD3 R222, R222, -c[0x0][0x168], RZ ;  /* 0x80005a00dede7a10 */ /* 0x000fe80007ffe0ff */
[C---:B----4-:R-:W-:Y:S02]  /*6040*/  IADD3 R224, R222.reuse, c[0x0][0x328], RZ ;  /* 0x0000ca00dee07a10 */ /* 0x050fe40007ffe0ff */
[----:B------:R-:W-:Y:S03]  /*6050*/  IADD3 R222, R222, UR14, RZ ;  /* 0x0000000edede7c10 */ /* 0x000fe6000fffe0ff */
[--C-:B------:R-:W-:Y:S02]  /*6060*/  IMAD.IADD R225, R224, 0x1, R221.reuse ;  /* 0x00000001e0e17824 */ /* 0x100fe400078e02dd */
[----:B------:R-:W-:Y:S01]  /*6070*/  IMAD.IADD R223, R222, 0x1, R221 ;  /* 0x00000001dedf7824 */ /* 0x000fe200078e02dd */
        /* <DEDUP_REMOVED lines=15> */
.L_x_2832:
[----:B------:R-:W-:Y:S04]  /*6170*/  MOV R132, c[0x0][0x32c] ;  /* 0x0000cb0000847a02 */ /* 0x000fe80000000f00 */
[----:B------:R-:W-:Y:S11]  /*6180*/  ISETP.NE.AND P0, PT, R132, 0x1, PT ;  /* 0x000000018400780c */ /* 0x000ff60003f05270 */
[----:B------:R-:W-:Y:S02]  /*6190*/  @!UPT UIADD3 URZ, URZ, URZ, URZ ;  /* 0x0000003f3f3ff290 */ /* 0x000fe4000fffe03f */
[----:B------:R-:W-:Y:S05]  /*61a0*/  @P0 IMAD.HI.U32 R132, R133, c[0x0][0x330], RZ ;  /* 0x0000cc0085840a27 */ /* 0x000fea00078e00ff */
[----:B------:R-:W-:Y:S02]  /*61b0*/  @P0 SHF.R.U32.HI R133, RZ, c[0x0][0x334], R132 ;  /* 0x0000cd00ff850a19 */ /* 0x000fe40000011684 */
.L_x_2833:
[----:B------:R-:W-:Y:S05]  /*61c0*/  BSYNC B0 ;  /* 0x0000000000007941 */ /* 0x000fea0003800000 */
.L_x_2831:
[----:B------:R-:W-:Y:S04]  /*61d0*/  IMAD.MOV.U32 R132, RZ, RZ, c[0x0][0x32c] ;  /* 0x0000cb00ff847624 */ /* 0x000fe800078e00ff */
[----:B------:R-:W-:Y:S04]  /*61e0*/  IMAD R132, R133, R132, -UR19 ;  /* 0x8000001385847e24 */ /* 0x000fe8000f8e0284 */
[----:B------:R-:W-:Y:S05]  /*61f0*/  IMAD.IADD R134, R132, 0x1, -R205 ;  /* 0x0000000184867824 */ /* 0x000fea00078e0acd */
[----:B------:R-:W-:Y:S02]  /*6200*/  IADD3 R132, R134, c[0x0][0x32c], RZ ;  /* 0x0000cb0086847a10 */ /* 0x000fe40007ffe0ff */
[----:B------:R-:W-:Y:S02]  /*6210*/  IMNMX R223, R223, R134, !PT ;  /* 0x00000086dfdf7217 */ /* 0x000fe40007800200 */
[----:B------:R-:W-:Y:S02]  /*6220*/  IMNMX R225, R225, R132, PT ;  /* 0x00000084e1e17217 */ /* 0x000fe40003800200 */
.L_x_2830:
[----:B------:R-:W-:Y:S06]  /*6230*/  UISETP.GT.AND UP0, UPT, UR13, -0x1, UPT ;  /* 0xffffffff0d00788c */ /* 0x000fec000bf04270 */
[----:B------:R-:W-:Y:S04]  /*6240*/  PLOP3.LUT P0, PT, PT, PT, UP0, 0x80, 0x0 ;  /* 0x000000000000781c */ /* 0x000fe80003f0f008 */
[C---:B------:R-:W-:Y:S02]  /*6250*/  ISETP.GT.AND P4, PT, R223.reuse, 0x1, P0 ;  /* 0x00000001df00780c */ /* 0x040fe40000784270 */
[----:B------:R-:W-:Y:S02]  /*6260*/  ISETP.GT.AND P5, PT, R223, RZ, P0 ;  /* 0x000000ffdf00720c */ /* 0x000fe400007a4270 */
[C---:B------:R-:W-:Y:S02]  /*6270*/  ISETP.LT.OR P4, PT, R225.reuse, 0x2, P4 ;  /* 0x00000002e100780c */ /* 0x040fe40002781670 */
[----:B------:R-:W-:Y:S02]  /*6280*/  ISETP.LT.OR P5, PT, R225, 0x1, P5 ;  /* 0x00000001e100780c */ /* 0x000fe40002fa1670 */
[----:B------:R-:W-:Y:S02]  /*6290*/  FSEL R136, R5, -INF , !P4 ;  /* 0xff80000005887808 */ /* 0x000fe40006000000 */
[C---:B------:R-:W-:Y:S01]  /*62a0*/  ISETP.GT.AND P4, PT, R223.reuse, 0x10, P0 ;  /* 0x00000010df00780c */ /* 0x040fe20000784270 */
[----:B------:R-:W1:Y:S01]  /*62b0*/  SHFL.IDX PT, R5, R0, 0x1, 0x1c1f ;  /* 0x003c1f0000057f89 */ /* 0x000e6200000e0000 */
[----:B------:R-:W-:Y:S02]  /*62c0*/  ISETP.GT.AND P6, PT, R223, 0x8, P0 ;  /* 0x00000008df00780c */ /* 0x000fe400007c4270 */
[----:B------:R-:W-:Y:S02]  /*62d0*/  ISETP.LT.OR P4, PT, R225, 0x11, P4 ;  /* 0x00000011e100780c */ /* 0x000fe40002781670 */
        /* <DEDUP_REMOVED lines=8> */
[----:B------:R-:W-:Y:S02]  /*6360*/  ISETP.GT.AND P6, PT, R223, 0x11, P0 ;  /* 0x00000011df00780c */ /* 0x000fe400007c4270 */
[----:B------:R-:W-:Y:S01]  /*6370*/  FSEL R8, R9, -INF , !P5 ;  /* 0xff80000009087808 */ /* 0x000fe20006800000 */
[--C-:B-1----:R-:W-:Y:S01]  /*6380*/  IMAD.IADD R224, R224, 0x1, R5.reuse ;  /* 0x00000001e0e07824 */ /* 0x102fe200078e0205 */
[----:B------:R-:W-:Y:S01]  /*6390*/  ISETP.GT.AND P5, PT, R223, 0x18, P0 ;  /* 0x00000018df00780c */ /* 0x000fe200007a4270 */
[----:B------:R-:W-:Y:S01]  /*63a0*/  IMAD.IADD R222, R222, 0x1, R5 ;  /* 0x00000001dede7824 */ /* 0x000fe200078e0205 */
        /* <DEDUP_REMOVED lines=45> */
.L_x_2836:
[----:B------:R-:W-:Y:S04]  /*6680*/  MOV R0, c[0x0][0x32c] ;  /* 0x0000cb0000007a02 */ /* 0x000fe80000000f00 */
[----:B------:R-:W-:Y:S11]  /*6690*/  ISETP.NE.AND P4, PT, R0, 0x1, PT ;  /* 0x000000010000780c */ /* 0x000ff60003f85270 */
[----:B------:R-:W-:Y:S02]  /*66a0*/  @!UPT UIADD3 URZ, URZ, URZ, URZ ;  /* 0x0000003f3f3ff290 */ /* 0x000fe4000fffe03f */
[----:B------:R-:W-:Y:S05]  /*66b0*/  @P4 IMAD.HI.U32 R0, R5, c[0x0][0x330], RZ ;  /* 0x0000cc0005004a27 */ /* 0x000fea00078e00ff */
[----:B------:R-:W-:Y:S02]  /*66c0*/  @P4 SHF.R.U32.HI R5, RZ, c[0x0][0x334], R0 ;  /* 0x0000cd00ff054a19 */ /* 0x000fe40000011600 */
.L_x_2837:
[----:B------:R-:W-:Y:S05]  /*66d0*/  BSYNC B0 ;  /* 0x0000000000007941 */ /* 0x000fea0003800000 */
.L_x_2835:
[----:B------:R-:W-:Y:S04]  /*66e0*/  IMAD.MOV.U32 R0, RZ, RZ, c[0x0][0x32c] ;  /* 0x0000cb00ff007624 */ /* 0x000fe800078e00ff */
[----:B------:R-:W-:Y:S04]  /*66f0*/  IMAD R0, R5, R0, -UR19 ;  /* 0x8000001305007e24 */ /* 0x000fe8000f8e0200 */
[----:B------:R-:W-:Y:S05]  /*6700*/  IMAD.IADD R9, R0, 0x1, -R205 ;  /* 0x0000000100097824 */ /* 0x000fea00078e0acd */
[----:B------:R-:W-:Y:S02]  /*6710*/  IADD3 R5, R9, c[0x0][0x32c], RZ ;  /* 0x0000cb0009057a10 */ /* 0x000fe40007ffe0ff */
[----:B------:R-:W-:Y:S02]  /*6720*/  IMNMX R222, R222, R9, !PT ;  /* 0x00000009dede7217 */ /* 0x000fe40007800200 */
[----:B------:R-:W-:Y:S02]  /*6730*/  IMNMX R224, R224, R5, PT ;  /* 0x00000005e0e07217 */ /* 0x000fe40003800200 */
.L_x_2834:
[----:B------:R-:W-:Y:S01]  /*6740*/  FMNMX.FTZ R5, R138, R3, !PT ;  /* 0x000000038a057209 */ /* 0x000fe20007810000 */
[----:B------:R-:W-:Y:S01]  /*6750*/  UISETP.GT.AND UP0, UPT, UR13, UR18, UPT ;  /* 0x000000120d00728c */ /* 0x000fe2000bf04270 */
[----:B------:R-:W-:Y:S01]  /*6760*/  ISETP.GT.AND P6, PT, R222, RZ, P0 ;  /* 0x000000ffde00720c */ /* 0x000fe200007c4270 */
[----:B------:R-:W-:Y:S01]  /*6770*/  UIADD3 UR13, UR13, -0x1, URZ ;  /* 0xffffffff0d0d7890 */ /* 0x000fe2000fffe03f */
[----:B------:R-:W-:Y:S02]  /*6780*/  FMNMX.FTZ R5, R136, R5, !PT ;  /* 0x0000000588057209 */ /* 0x000fe40007810000 */
[----:B------:R-:W-:Y:S02]  /*6790*/  ISETP.GT.AND P5, PT, R222, 0x1, P0 ;  /* 0x00000001de00780c */ /* 0x000fe400007a4270 */
[----:B------:R-:W-:Y:S02]  /*67a0*/  FMNMX.FTZ R5, R134, R5, !PT ;  /* 0x0000000586057209 */ /* 0x000fe40007810000 */
[----:B------:R-:W-:Y:S02]  /*67b0*/  ISETP.LT.OR P6, PT, R224, 0x1, P6 ;  /* 0x00000001e000780c */ /* 0x000fe400037c1670 */
        /* <DEDUP_REMOVED lines=15> */
[----:B------:R-:W-:Y:S02]  /*68b0*/  FMNMX.FTZ R0, R13, R0, !PT ;  /* 0x000000000d007209 */ /* 0x000fe40007810000 */
[----:B------:R-:W-:Y:S02]  /*68c0*/  ISETP.GT.AND P5, PT, R222, 0x10, P0 ;  /* 0x00000010de00780c */ /* 0x000fe400007a4270 */
[----:B------:R-:W-:Y:S02]  /*68d0*/  ISETP.LT.OR P6, PT, R224, 0xa, P6 ;  /* 0x0000000ae000780c */ /* 0x000fe400037c1670 */
[----:B------:R-:W-:Y:S02]  /*68e0*/  FSEL R9, R10, -INF , !P4 ;  /* 0xff8000000a097808 */ /* 0x000fe40006000000 */
[----:B------:R-:W-:Y:S02]  /*68f0*/  ISETP.GT.AND P4, PT, R222, 0x11, P0 ;  /* 0x00000011de00780c */ /* 0x000fe40000784270 */
[----:B------:R-:W-:Y:S02]  /*6900*/  FMNMX.FTZ R4, R152, R5, !PT ;  /* 0x0000000598047209 */ /* 0x000fe40007810000 */
[----:B------:R-:W-:Y:S02]  /*6910*/  FSEL R11, R11, -INF , !P6 ;  /* 0xff8000000b0b7808 */ /* 0x000fe40007000000 */
[C---:B------:R-:W-:Y:S02]  /*6920*/  ISETP.LT.OR P5, PT, R224.reuse, 0x11, P5 ;  /* 0x00000011e000780c */ /* 0x040fe40002fa1670 */
[----:B------:R-:W-:Y:S02]  /*6930*/  ISETP.LT.OR P4, PT, R224, 0x12, P4 ;  /* 0x00000012e000780c */ /* 0x000fe40002781670 */
[----:B------:R-:W-:Y:S02]  /*6940*/  FMNMX.FTZ R0, R9, R0, !PT ;  /* 0x0000000009007209 */ /* 0x000fe40007810000 */
[----:B------:R-:W-:Y:S02]  /*6950*/  FMNMX.FTZ R5, R151, R4, !PT ;  /* 0x0000000497057209 */ /* 0x000fe40007810000 */
[----:B------:R-:W-:Y:S02]  /*6960*/  FSEL R173, R14, -INF , !P5 ;  /* 0xff8000000ead7808 */ /* 0x000fe40006800000 */
[----:B------:R-:W-:Y:S02]  /*6970*/  FSEL R171, R15, -INF , !P4 ;  /* 0xff8000000fab7808 */ /* 0x000fe40006000000 */
[C---:B------:R-:W-:Y:S02]  /*6980*/  ISETP.GT.AND P5, PT, R222.reuse, 0x18, P0 ;  /* 0x00000018de00780c */ /* 0x040fe400007a4270 */
[----:B------:R-:W-:Y:S02]  /*6990*/  ISETP.GT.AND P4, PT, R222, 0x19, P0 ;  /* 0x00000019de00780c */ /* 0x000fe40000784270 */
[----:B------:R-:W-:Y:S02]  /*69a0*/  FMNMX.FTZ R0, R11, R0, !PT ;  /* 0x000000000b007209 */ /* 0x000fe40007810000 */
[----:B------:R-:W-:Y:S02]  /*69b0*/  FMNMX.FTZ R5, R150, R5, !PT ;  /* 0x0000000596057209 */ /* 0x000fe40007810000 */
[C---:B------:R-:W-:Y:S02]  /*69c0*/  ISETP.LT.OR P5, PT, R224.reuse, 0x19, P5 ;  /* 0x00000019e000780c */ /* 0x040fe40002fa1670 */
[----:B------:R-:W-:Y:S02]  /*69d0*/  ISETP.LT.OR P4, PT, R224, 0x1a, P4 ;  /* 0x0000001ae000780c */ /* 0x000fe40002781670 */
[----:B------:R-:W-:Y:S02]  /*69e0*/  FMNMX.FTZ R0, R173, R0, !PT ;  /* 0x00000000ad007209 */ /* 0x000fe40007810000 */
[----:B------:R-:W-:Y:S02]  /*69f0*/  FMNMX.FTZ R7, R148, R5, !PT ;  /* 0x0000000594077209 */ /* 0x000fe40007810000 */
[----:B------:R-:W-:Y:S02]  /*6a00*/  FSEL R143, R18, -INF , !P5 ;  /* 0xff800000128f7808 */ /* 0x000fe40006800000 */
[----:B------:R-:W-:Y:S02]  /*6a10*/  FSEL R141, R19, -INF , !P4 ;  /* 0xff800000138d7808 */ /* 0x000fe40006000000 */
[----:B------:R-:W-:Y:S02]  /*6a20*/  ISETP.GT.AND P4, PT, R222, 0x20, P0 ;  /* 0x00000020de00780c */ /* 0x000fe40000784270 */
[----:B------:R-:W-:Y:S02]  /*6a30*/  FMNMX.FTZ R4, R171, R0, !PT ;  /* 0x00000000ab047209 */ /* 0x000fe40007810000 */
[----:B------:R-:W-:Y:S02]  /*6a40*/  FMNMX.FTZ R5, R146, R7, !PT ;  /* 0x0000000792057209 */ /* 0x000fe40007810000 */
[----:B------:R-:W-:Y:S02]  /*6a50*/  FMNMX.FTZ R4, R143, R4, !PT ;  /* 0x000000048f047209 */ /* 0x000fe40007810000 */
[----:B------:R-:W-:Y:S01]  /*6a60*/  ISETP.GT.AND P6, PT, R222, 0x21, P0 ;  /* 0x00000021de00780c */ /* 0x000fe200007c4270 */
[----:B------:R-:W1:Y:S01]  /*6a70*/  SHFL.BFLY PT, R0, R5, 0x2, 0x1f ;  /* 0x0c401f0005007f89 */ /* 0x000e6200000e0000 */
[----:B------:R-:W-:Y:S02]  /*6a80*/  ISETP.LT.OR P4, PT, R224, 0x21, P4 ;  /* 0x00000021e000780c */ /* 0x000fe40002781670 */
[----:B------:R-:W-:Y:S02]  /*6a90*/  FMNMX.FTZ R4, R141, R4, !PT ;  /* 0x000000048d047209 */ /* 0x000fe40007810000 */
[----:B------:R-:W-:Y:S02]  /*6aa0*/  FSEL R175, R22, -INF , !P4 ;  /* 0xff80000016af7808 */ /* 0x000fe40006000000 */
[----:B------:R-:W-:Y:S02]  /*6ab0*/  ISETP.GT.AND P5, PT, R222, 0x28, P0 ;  /* 0x00000028de00780c */ /* 0x000fe400007a4270 */
[----:B------:R-:W-:Y:S02]  /*6ac0*/  ISETP.LT.OR P6, PT, R224, 0x22, P6 ;  /* 0x00000022e000780c */ /* 0x000fe400037c1670 */
[----:B------:R-:W-:Y:S02]  /*6ad0*/  ISETP.GT.AND P4, PT, R222, 0x29, P0 ;  /* 0x00000029de00780c */ /* 0x000fe40000784270 */
[----:B------:R-:W-:Y:S02]  /*6ae0*/  FSEL R159, R23, -INF , !P6 ;  /* 0xff800000179f7808 */ /* 0x000fe40007000000 */
[----:B------:R-:W-:Y:S01]  /*6af0*/  ISETP.LT.OR P5, PT, R224, 0x29, P5 ;  /* 0x00000029e000780c */ /* 0x000fe20002fa1670 */
[----:B------:R-:W-:Y:S01]  /*6b00*/  LDSM.16.MT88.4 R20, [R190+0x100] ;  /* 0x00010000be14783b */ /* 0x000fe20000004200 */
[----:B------:R-:W-:Y:S02]  /*6b10*/  FMNMX.FTZ R4, R175, R4, !PT ;  /* 0x00000004af047209 */ /* 0x000fe40007810000 */
[----:B------:R-:W-:Y:S02]  /*6b20*/  FSEL R157, R26, -INF , !P5 ;  /* 0xff8000001a9d7808 */ /* 0x000fe40006800000 */
[----:B------:R-:W-:Y:S02]  /*6b30*/  FMNMX.FTZ R4, R159, R4, !PT ;  /* 0x000000049f047209 */ /* 0x000fe40007810000 */
[----:B------:R-:W-:Y:S02]  /*6b40*/  ISETP.LT.OR P4, PT, R224, 0x2a, P4 ;  /* 0x0000002ae000780c */ /* 0x000fe40002781670 */
[C---:B------:R-:W-:Y:S02]  /*6b50*/  ISETP.GT.AND P6, PT, R222.reuse, 0x30, P0 ;  /* 0x00000030de00780c */ /* 0x040fe400007c4270 */
        /* <DEDUP_REMOVED lines=9> */
[----:B------:R-:W-:Y:S02]  /*6bf0*/  FSEL R147, R31, -INF , !P5 ;  /* 0xff8000001f937808 */ /* 0x000fe40006800000 */
[----:B------:R-:W-:Y:S01]  /*6c00*/  ISETP.GT.AND P0, PT, R222, 0x39, P0 ;  /* 0x00000039de00780c */ /* 0x000fe20000704270 */
[----:B------:R-:W-:Y:S01]  /*6c10*/  LDSM.16.MT88.4 R28, [R189+0x100] ;  /* 0x00010000bd1c783b */ /* 0x000fe20000004200 */
[C---:B------:R-:W-:Y:S02]  /*6c20*/  ISETP.LT.OR P4, PT, R224.reuse, 0x39, P4 ;  /* 0x00000039e000780c */ /* 0x040fe40002781670 */
[----:B------:R-:W-:Y:S02]  /*6c30*/  ISETP.LT.OR P0, PT, R224, 0x3a, P0 ;  /* 0x0000003ae000780c */ /* 0x000fe40000701670 */
[----:B------:R-:W-:Y:S02]  /*6c40*/  FSEL R145, R34, -INF , !P4 ;  /* 0xff80000022917808 */ /* 0x000fe40006000000 */
[----:B------:R-:W-:Y:S02]  /*6c50*/  FSEL R133, R35, -INF , !P0 ;  /* 0xff80000023857808 */ /* 0x000fe40004000000 */
[----:B-1----:R-:W-:Y:S02]  /*6c60*/  FMNMX.FTZ R6, R5, R0, !PT ;  /* 0x0000000005067209 */ /* 0x002fe40007810000 */
[----:B------:R-:W-:Y:S03]  /*6c70*/  FMNMX.FTZ R0, R147, R4, !PT ;  /* 0x0000000493007209 */ /* 0x000fe60007810000 */
[----:B------:R-:W1:Y:S01]  /*6c80*/  SHFL.BFLY PT, R15, R6, 0x1, 0x1f ;  /* 0x0c201f00060f7f89 */ /* 0x000e6200000e0000 */
[----:B------:R-:W-:Y:S04]  /*6c90*/  FMNMX.FTZ R0, R145, R0, !PT ;  /* 0x0000000091007209 */ /* 0x000fe80007810000 */
[----:B------:R-:W-:Y:S05]  /*6ca0*/  FMNMX.FTZ R7, R133, R0, !PT ;  /* 0x0000000085077209 */ /* 0x000fea0007810000 */
[----:B------:R-:W2:Y:S01]  /*6cb0*/  SHFL.BFLY PT, R4, R7, 0x2, 0x1f ;  /* 0x0c401f0007047f89 */ /* 0x000ea200000e0000 */
[----:B-1----:R-:W-:Y:S04]  /*6cc0*/  FMNMX.FTZ R0, R6, R15, !PT ;  /* 0x0000000f06007209 */ /* 0x002fe80007810000 */
[C---:B------:R-:W-:Y:S01]  /*6cd0*/  FSETP.NEU.FTZ.AND P0, PT, R0.reuse, -INF , PT ;  /* 0xff8000000000780b */ /* 0x040fe20003f1d000 */
[C---:B------:R-:W-:Y:S01]  /*6ce0*/  FMUL.FTZ R153, R0.reuse, c[0x0][0x2d0] ;  /* 0x0000b40000997a20 */ /* 0x040fe20000410000 */
[----:B--2---:R-:W-:Y:S04]  /*6cf0*/  FMNMX.FTZ R5, R7, R4, !PT ;  /* 0x0000000407057209 */ /* 0x004fe80007810000 */
[----:B------:R-:W-:Y:S02]  /*6d00*/  FSEL R153, R153, RZ, P0 ;  /* 0x000000ff99997208 */ /* 0x000fe40000000000 */
[----:B------:R-:W-:Y:S01]  /*6d10*/  FSEL R4, R0, RZ, P0 ;  /* 0x000000ff00047208 */ /* 0x000fe20000000000 */
[----:B------:R-:W1:Y:S02]  /*6d20*/  SHFL.BFLY PT, R132, R5, 0x1, 0x1f ;  /* 0x0c201f0005847f89 */ /* 0x000e6400000e0000 */
[----:B------:R-:W-:Y:S02]  /*6d30*/  FFMA.FTZ R160, R138, c[0x0][0x2d0], -R153 ;  /* 0x0000b4008aa07a23 */ /* 0x000fe40000010899 */
[----:B------:R-:W-:Y:S02]  /*6d40*/  FADD.FTZ R3, -R4, R3 ;  /* 0x0000000304037221 */ /* 0x000fe40000010100 */
        /* <DEDUP_REMOVED lines=12> */
[--C-:B---3--:R-:W-:Y:S02]  /*6e10*/  FFMA.FTZ R227, R151, c[0x0][0x2d0], -R153.reuse ;  /* 0x0000b40097e37a23 */ /* 0x108fe40000010899 */
[--C-:B------:R-:W-:Y:S01]  /*6e20*/  FFMA.FTZ R228, R150, c[0x0][0x2d0], -R153.reuse ;  /* 0x0000b40096e47a23 */ /* 0x100fe20000010899 */
[C---:B------:R-:W-:Y:S01]  /*6e30*/  FSETP.NEU.FTZ.AND P0, PT, R132.reuse, -INF , PT ;  /* 0xff8000008400780b */ /* 0x040fe20003f1d000 */
[----:B------:R-:W-:Y:S01]  /*6e40*/  FMUL.FTZ R144, R132, c[0x0][0x2d0] ;  /* 0x0000b40084907a20 */ /* 0x000fe20000410000 */
[----:B------:R-:W-:Y:S01]  /*6e50*/  MUFU.EX2 R134, R134 ;  /* 0x0000008600867308 */ /* 0x000fe20000000800 */
[--C-:B------:R-:W-:Y:S01]  /*6e60*/  FFMA.FTZ R229, R148, c[0x0][0x2d0], -R153.reuse ;  /* 0x0000b40094e57a23 */ /* 0x100fe20000010899 */
[----:B------:R-:W-:Y:S01]  /*6e70*/  FSEL R5, R132, RZ, P0 ;  /* 0x000000ff84057208 */ /* 0x000fe20000000000 */
[--C-:B------:R-:W-:Y:S01]  /*6e80*/  FFMA.FTZ R166, R166, c[0x0][0x2d0], -R153.reuse ;  /* 0x0000b400a6a67a23 */ /* 0x100fe20000010899 */
[----:B------:R-:W-:Y:S01]  /*6e90*/  FSEL R144, R144, RZ, P0 ;  /* 0x000000ff90907208 */ /* 0x000fe20000000000 */
[--C-:B------:R-:W-:Y:S01]  /*6ea0*/  FFMA.FTZ R167, R168, c[0x0][0x2d0], -R153.reuse ;  /* 0x0000b400a8a77a23 */ /* 0x100fe20000010899 */
[----:B------:R-:W-:Y:S01]  /*6eb0*/  PLOP3.LUT P0, PT, PT, PT, UP0, 0x80, 0x0 ;  /* 0x000000000000781c */ /* 0x000fe20003f0f008 */
[----:B------:R-:W-:Y:S02]  /*6ec0*/  FADD.FTZ R5, -R5, R2 ;  /* 0x0000000205057221 */ /* 0x000fe40000010100 */
[--C-:B------:R-:W-:Y:S01]  /*6ed0*/  FFMA.FTZ R164, R13, c[0x0][0x2d0], -R144.reuse ;  /* 0x0000b4000da47a23 */ /* 0x100fe20000010890 */
[----:B------:R-:W1:Y:S01]  /*6ee0*/  MUFU.EX2 R161, R161 ;  /* 0x000000a100a17308 */ /* 0x000e620000000800 */
[----:B------:R-:W3:Y:S01]  /*6ef0*/  LDSM.16.MT88.4 R12, [R195+0x100] ;  /* 0x00010000c30c783b */ /* 0x000ee20000004200 */
[--C-:B------:R-:W-:Y:S01]  /*6f00*/  FFMA.FTZ R165, R17, c[0x0][0x2d0], -R144.reuse ;  /* 0x0000b40011a57a23 */ /* 0x100fe20000010890 */
[----:B--2---:R-:W-:Y:S01]  /*6f10*/  F2FP.BF16.PACK_AB R136, R135, R160 ;  /* 0x000000a08788723e */ /* 0x004fe200000010ff */
[--C-:B------:R-:W-:Y:S02]  /*6f20*/  FFMA.FTZ R163, R9, c[0x0][0x2d0], -R144.reuse ;  /* 0x0000b40009a37a23 */ /* 0x100fe40000010890 */
[--C-:B------:R-:W-:Y:S02]  /*6f30*/  FFMA.FTZ R162, R11, c[0x0][0x2d0], -R144.reuse ;  /* 0x0000b4000ba27a23 */ /* 0x100fe40000010890 */
[----:B------:R-:W-:Y:S02]  /*6f40*/  FMUL.FTZ R2, R5, c[0x0][0x2d0] ;  /* 0x0000b40005027a20 */ /* 0x000fe40000410000 */
[----:B------:R-:W2:Y:S01]  /*6f50*/  MUFU.EX2 R3, R6 ;  /* 0x0000000600037308 */ /* 0x000ea20000000800 */
[--C-:B------:R-:W-:Y:S02]  /*6f60*/  FFMA.FTZ R168, R142, c[0x0][0x2d0], -R153.reuse ;  /* 0x0000b4008ea87a23 */ /* 0x100fe40000010899 */
[--C-:B------:R-:W-:Y:S02]  /*6f70*/  FFMA.FTZ R172, R143, c[0x0][0x2d0], -R144.reuse ;  /* 0x0000b4008fac7a23 */ /* 0x100fe40000010890 */
[--C-:B------:R-:W-:Y:S02]  /*6f80*/  FFMA.FTZ R224, R159, c[0x0][0x2d0], -R144.reuse ;  /* 0x0000b4009fe07a23 */ /* 0x100fe40000010890 */
[--C-:B------:R-:W-:Y:S02]  /*6f90*/  FFMA.FTZ R225, R157, c[0x0][0x2d0], -R144.reuse ;  /* 0x0000b4009de17a23 */ /* 0x100fe40000010890 */
[----:B------:R-:W-:Y:S01]  /*6fa0*/  LDSM.16.MT88.4 R156, [R195+0x5900] ;  /* 0x00590000c39c783b */ /* 0x000fe20000004200 */
[----:B------:R-:W-:Y:S01]  /*6fb0*/  MUFU.EX2 R165, R165 ;  /* 0x000000a500a57308 */ /* 0x000fe20000000800 */
[--C-:B------:R-:W-:Y:S02]  /*6fc0*/  FFMA.FTZ R226, R155, c[0x0][0x2d0], -R144.reuse ;  /* 0x0000b4009be27a23 */ /* 0x100fe40000010890 */
[--C-:B------:R-:W-:Y:S01]  /*6fd0*/  FFMA.FTZ R231, R149, c[0x0][0x2d0], -R144.reuse ;  /* 0x0000b40095e77a23 */ /* 0x100fe20000010890 */
[----:B-1----:R-:W-:Y:S01]  /*6fe0*/  F2FP.BF16.PACK_AB R138, R161, R134 ;  /* 0x00000086a18a723e */ /* 0x002fe200000010ff */
[--C-:B------:R-:W-:Y:S02]  /*6ff0*/  FFMA.FTZ R232, R147, c[0x0][0x2d0], -R144.reuse ;  /* 0x0000b40093e87a23 */ /* 0x100fe40000010890 */
[----:B------:R-:W-:Y:S01]  /*7000*/  LDSM.16.MT88.4 R148, [R189+0x3900] ;  /* 0x00390000bd94783b */ /* 0x000fe20000004200 */
[--C-:B------:R-:W-:Y:S02]  /*7010*/  FFMA.FTZ R233, R145, c[0x0][0x2d0], -R144.reuse ;  /* 0x0000b40091e97a23 */ /* 0x100fe40000010890 */
[----:B------:R-:W1:Y:S01]  /*7020*/  MUFU.EX2 R164, R164 ;  /* 0x000000a400a47308 */ /* 0x000e620000000800 */
[----:B------:R-:W-:Y:S02]  /*7030*/  FFMA.FTZ R153, R146, c[0x0][0x2d0], -R153 ;  /* 0x0000b40092997a23 */ /* 0x000fe40000010899 */
        /* <DEDUP_REMOVED lines=14> */
[--C-:B------:R-:W-:Y:S02]  /*7120*/  FFMA.FTZ R173, R141, c[0x0][0x2d0], -R144.reuse ;  /* 0x0000b4008dad7a23 */ /* 0x100fe40000010890 */
[----:B------:R-:W-:Y:S01]  /*7130*/  LDSM.16.MT88.4 R140, [R189+0x2900] ;  /* 0x00290000bd8c783b */ /* 0x000fe20000004200 */
[C---:B------:R-:W-:Y:S02]  /*7140*/  FMUL.FTZ R36, R3.reuse, R36 ;  /* 0x0000002403247220 */ /* 0x040fe40000410000 */
        /* <DEDUP_REMOVED lines=22> */
[C---:B---3--:R-:W-:Y:S03]  /*72b0*/  HMMA.16816.F32.BF16 R4, R136.reuse, R12, R4 ;  /* 0x0000000c8804723c */ /* 0x048fe60000041804 */
[----:B------:R-:W-:Y:S02]  /*72c0*/  LDSM.16.MT88.4 R124, [R195+0x2900] ;  /* 0x00290000c37c783b */ /* 0x000fe40000004200 */
[C---:B------:R-:W-:Y:S02]  /*72d0*/  FMUL.FTZ R18, R2.reuse, R106 ;  /* 0x0000006a02127220 */ /* 0x040fe40000410000 */
[C---:B------:R-:W-:Y:S01]  /*72e0*/  FMUL.FTZ R12, R3.reuse, R100 ;  /* 0x00000064030c7220 */ /* 0x040fe20000410000 */
[C---:B------:R-:W-:Y:S01]  /*72f0*/  HMMA.16816.F32.BF16 R8, R136.reuse, R14, R8 ;  /* 0x0000000e8808723c */ /* 0x040fe20000041808 */
[----:B------:R-:W-:Y:S02]  /*7300*/  MUFU.EX2 R168, R168 ;  /* 0x000000a800a87308 */ /* 0x000fe40000000800 */
[----:B----4-:R-:W-:Y:S01]  /*7310*/  LDSM.16.MT88.4 R152, [R188+0x3900] ;  /* 0x00390000bc98783b */ /* 0x010fe20000004200 */
[C---:B------:R-:W-:Y:S02]  /*7320*/  FMUL.FTZ R13, R3.reuse, R101 ;  /* 0x00000065030d7220 */ /* 0x040fe40000410000 */
[C---:B------:R-:W-:Y:S02]  /*7330*/  FMUL.FTZ R19, R2.reuse, R107 ;  /* 0x0000006b02137220 */ /* 0x040fe40000410000 */
[C---:B------:R-:W-:Y:S03]  /*7340*/  FMUL.FTZ R14, R2.reuse, R102 ;  /* 0x00000066020e7220 */ /* 0x040fe60000410000 */
[----:B------:R-:W-:Y:S01]  /*7350*/  LDSM.16.MT88.4 R104, [R195+0x2100] ;  /* 0x00210000c368783b */ /* 0x000fe20000004200 */
[C---:B------:R-:W-:Y:S01]  /*7360*/  FMUL.FTZ R15, R2.reuse, R103 ;  /* 0x00000067020f7220 */ /* 0x040fe20000410000 */
[----:B------:R-:W2:Y:S01]  /*7370*/  MUFU.EX2 R169, R169 ;  /* 0x000000a900a97308 */ /* 0x000ea20000000800 */
[C---:B------:R-:W-:Y:S02]  /*7380*/  FMUL.FTZ R26, R2.reuse, R114 ;  /* 0x00000072021a7220 */ /* 0x040fe40000410000 */
[C---:B------:R-:W-:Y:S02]  /*7390*/  FMUL.FTZ R27, R2.reuse, R115 ;  /* 0x00000073021b7220 */ /* 0x040fe40000410000 */
[C---:B------:R-:W-:Y:S01]  /*73a0*/  FMUL.FTZ R34, R2.reuse, R122 ;  /* 0x0000007a02227220 */ /* 0x040fe20000410000 */
[C---:B------:R-:W-:Y:S01]  /*73b0*/  HMMA.16816.F32.BF16 R12, R136.reuse, R20, R12 ;  /* 0x00000014880c723c */ /* 0x040fe2000004180c */
[----:B------:R-:W3:Y:S02]  /*73c0*/  LDSM.16.MT88.4 R100, [R188+0x100] ;  /* 0x00010000bc64783b */ /* 0x000ee40000004200 */
        /* <DEDUP_REMOVED lines=28> */
[----:B------:R-:W-:Y:S01]  /*7590*/  LDSM.16.MT88.4 R116, [R190+0x900] ;  /* 0x00090000be74783b */ /* 0x000fe20000004200 */
[C---:B------:R-:W-:Y:S02]  /*75a0*/  FMUL.FTZ R54, R2.reuse, R54 ;  /* 0x0000003602367220 */ /* 0x040fe40000410000 */
[C---:B------:R-:W-:Y:S02]  /*75b0*/  FMUL.FTZ R55, R2.reuse, R55 ;  /* 0x0000003702377220 */ /* 0x040fe40000410000 */
        /* <DEDUP_REMOVED lines=14> */
[----:B------:R-:W1:Y:S01]  /*76a0*/  LDSM.16.MT88.4 R104, [R188+0x2100] ;  /* 0x00210000bc68783b */ /* 0x000e620000004200 */
[----:B------:R-:W-:Y:S02]  /*76b0*/  MUFU.EX2 R224, R224 ;  /* 0x000000e000e07308 */ /* 0x000fe40000000800 */
[C---:B------:R-:W-:Y:S02]  /*76c0*/  FMUL.FTZ R66, R2.reuse, R66 ;  /* 0x0000004202427220 */ /* 0x040fe40000410000 */
[C---:B------:R-:W-:Y:S02]  /*76d0*/  FMUL.FTZ R67, R2.reuse, R67 ;  /* 0x0000004302437220 */ /* 0x040fe40000410000 */
[C---:B----4-:R-:W-:Y:S04]  /*76e0*/  HMMA.16816.F32.BF16 R44, R136.reuse, R108, R44 ;  /* 0x0000006c882c723c */ /* 0x050fe8000004182c */
[C---:B------:R-:W-:Y:S01]  /*76f0*/  FMUL.FTZ R68, R3.reuse, R68 ;  /* 0x0000004403447220 */ /* 0x040fe20000410000 */
[----:B------:R-:W-:Y:S01]  /*7700*/  MUFU.EX2 R225, R225 ;  /* 0x000000e100e17308 */ /* 0x000fe20000000800 */
[C---:B------:R-:W-:Y:S02]  /*7710*/  FMUL.FTZ R69, R3.reuse, R69 ;  /* 0x0000004503457220 */ /* 0x040fe40000410000 */
[C---:B------:R-:W-:Y:S01]  /*7720*/  HMMA.16816.F32.BF16 R48, R136.reuse, R110, R48 ;  /* 0x0000006e8830723c */ /* 0x040fe20000041830 */
[----:B------:R-:W4:Y:S03]  /*7730*/  LDSM.16.MT88.4 R108, [R195+0x4100] ;  /* 0x00410000c36c783b */ /* 0x000f260000004200 */
[C---:B------:R-:W-:Y:S02]  /*7740*/  FMUL.FTZ R70, R2.reuse, R70 ;  /* 0x0000004602467220 */ /* 0x040fe40000410000 */
[C---:B------:R-:W-:Y:S01]  /*7750*/  FMUL.FTZ R71, R2.reuse, R71 ;  /* 0x0000004702477220 */ /* 0x040fe20000410000 */
[----:B------:R-:W-:Y:S01]  /*7760*/  MUFU.EX2 R226, R226 ;  /* 0x000000e200e27308 */ /* 0x000fe20000000800 */
[C---:B------:R-:W-:Y:S01]  /*7770*/  FMUL.FTZ R72, R3.reuse, R72 ;  /* 0x0000004803487220 */ /* 0x040fe20000410000 */
[C---:B---3--:R-:W-:Y:S03]  /*7780*/  HMMA.16816.F32.BF16 R52, R136.reuse, R100, R52 ;  /* 0x000000648834723c */ /* 0x048fe60000041834 */
[C---:B------:R-:W-:Y:S02]  /*7790*/  FMUL.FTZ R73, R3.reuse, R73 ;  /* 0x0000004903497220 */ /* 0x040fe40000410000 */
[C---:B------:R-:W-:Y:S02]  /*77a0*/  FMUL.FTZ R74, R2.reuse, R74 ;  /* 0x0000004a024a7220 */ /* 0x040fe40000410000 */
[C---:B------:R-:W-:Y:S01]  /*77b0*/  FMUL.FTZ R75, R2.reuse, R75 ;  /* 0x0000004b024b7220 */ /* 0x040fe20000410000 */
[C---:B------:R-:W-:Y:S01]  /*77c0*/  HMMA.16816.F32.BF16 R56, R136.reuse, R102, R56 ;  /* 0x000000668838723c */ /* 0x040fe20000041838 */
[----:B------:R-:W3:Y:S01]  /*77d0*/  LDSM.16.MT88.4 R100, [R190+0x4100] ;  /* 0x00410000be64783b */ /* 0x000ee20000004200 */
        /* <DEDUP_REMOVED lines=8> */
[----:B------:R-:W1:Y:S03]  /*7860*/  LDSM.16.MT88.4 R104, [R189+0x4100] ;  /* 0x00410000bd68783b */ /* 0x000e660000004200 */
[C---:B------:R-:W-:Y:S02]  /*7870*/  FMUL.FTZ R80, R3.reuse, R80 ;  /* 0x0000005003507220 */ /* 0x040fe40000410000 */
[C---:B------:R-:W-:Y:S01]  /*7880*/  FMUL.FTZ R81, R3.reuse, R81 ;  /* 0x0000005103517220 */ /* 0x040fe20000410000 */
[----:B------:R-:W-:Y:S01]  /*7890*/  MUFU.EX2 R229, R229 ;  /* 0x000000e500e57308 */ /* 0x000fe20000000800 */
[C---:B----4-:R-:W-:Y:S04]  /*78a0*/  HMMA.16816.F32.BF16 R68, R136.reuse, R108, R68 ;  /* 0x0000006c8844723c */ /* 0x050fe80000041844 */
[C---:B------:R-:W-:Y:S02]  /*78b0*/  FMUL.FTZ R82, R2.reuse, R82 ;  /* 0x0000005202527220 */ /* 0x040fe40000410000 */
[C---:B------:R-:W-:Y:S02]  /*78c0*/  FMUL.FTZ R83, R2.reuse, R83 ;  /* 0x0000005302537220 */ /* 0x040fe40000410000 */
[C---:B------:R-:W-:Y:S01]  /*78d0*/  HMMA.16816.F32.BF16 R72, R136.reuse, R110, R72 ;  /* 0x0000006e8848723c */ /* 0x040fe20000041848 */
[----:B------:R-:W4:Y:S01]  /*78e0*/  LDSM.16.MT88.4 R108, [R188+0x4100] ;  /* 0x00410000bc6c783b */ /* 0x000f220000004200 */
[----:B------:R-:W-:Y:S02]  /*78f0*/  MUFU.EX2 R231, R231 ;  /* 0x000000e700e77308 */ /* 0x000fe40000000800 */
[C---:B------:R-:W-:Y:S02]  /*7900*/  FMUL.FTZ R84, R3.reuse, R84 ;  /* 0x0000005403547220 */ /* 0x040fe40000410000 */
[----:B------:R-:W-:Y:S02]  /*7910*/  FMUL.FTZ R85, R3, R85 ;  /* 0x0000005503557220 */ /* 0x000fe40000410000 */
[C---:B------:R-:W-:Y:S01]  /*7920*/  FMUL.FTZ R86, R2.reuse, R86 ;  /* 0x0000005602567220 */ /* 0x040fe20000410000 */
[C---:B---3--:R-:W-:Y:S03]  /*7930*/  HMMA.16816.F32.BF16 R76, R136.reuse, R100, R76 ;  /* 0x00000064884c723c */ /* 0x048fe6000004184c */
[C---:B------:R-:W-:Y:S01]  /*7940*/  FMUL.FTZ R87, R2.reuse, R87 ;  /* 0x0000005702577220 */ /* 0x040fe20000410000 */
[----:B------:R-:W-:Y:S01]  /*7950*/  MUFU.EX2 R232, R232 ;  /* 0x000000e800e87308 */ /* 0x000fe20000000800 */
[--C-:B------:R-:W-:Y:S02]  /*7960*/  FFMA.FTZ R171, R171, c[0x0][0x2d0], -R144.reuse ;  /* 0x0000b400abab7a23 */ /* 0x100fe40000010890 */
[C---:B------:R-:W-:Y:S01]  /*7970*/  FMUL.FTZ R88, R3.reuse, R88 ;  /* 0x0000005803587220 */ /* 0x040fe20000410000 */
[C---:B------:R-:W-:Y:S04]  /*7980*/  HMMA.16816.F32.BF16 R80, R136.reuse, R102, R80 ;  /* 0x000000668850723c */ /* 0x040fe80000041850 */
[----:B------:R-:W-:Y:S01]  /*7990*/  FMUL.FTZ R89, R3, R89 ;  /* 0x0000005903597220 */ /* 0x000fe20000410000 */
[----:B------:R-:W-:Y:S01]  /*79a0*/  F2FP.BF16.PACK_AB R100, R167, R166 ;  /* 0x000000a6a764723e */ /* 0x000fe200000010ff */
[C---:B------:R-:W-:Y:S01]  /*79b0*/  FMUL.FTZ R90, R2.reuse, R90 ;  /* 0x0000005a025a7220 */ /* 0x040fe20000410000 */
[----:B--2---:R-:W-:Y:S01]  /*79c0*/  F2FP.BF16.PACK_AB R102, R169, R168 ;  /* 0x000000a8a966723e */ /* 0x004fe200000010ff */
[C---:B-1----:R-:W-:Y:S01]  /*79d0*/  HMMA.16816.F32.BF16 R84, R136.reuse, R104, R84 ;  /* 0x000000688854723c */ /* 0x042fe20000041854 */
[----:B------:R-:W1:Y:S03]  /*79e0*/  MUFU.EX2 R171, R171 ;  /* 0x000000ab00ab7308 */ /* 0x000e660000000800 */
[C---:B------:R-:W-:Y:S01]  /*79f0*/  FMUL.FTZ R91, R2.reuse, R91 ;  /* 0x0000005b025b7220 */ /* 0x040fe20000410000 */
[----:B-----5:R-:W-:Y:S01]  /*7a00*/  F2FP.BF16.PACK_AB R103, R173, R172 ;  /* 0x000000acad67723e */ /* 0x020fe200000010ff */
[C---:B------:R-:W-:Y:S02]  /*7a10*/  FMUL.FTZ R92, R3.reuse, R92 ;  /* 0x0000005c035c7220 */ /* 0x040fe40000410000 */
[C---:B------:R-:W-:Y:S03]  /*7a20*/  FMUL.FTZ R93, R3.reuse, R93 ;  /* 0x0000005d035d7220 */ /* 0x040fe60000410000 */
[C---:B------:R-:W-:Y:S01]  /*7a30*/  HMMA.16816.F32.BF16 R88, R136.reuse, R106, R88 ;  /* 0x0000006a8858723c */ /* 0x040fe20000041858 */
[----:B------:R-:W2:Y:S01]  /*7a40*/  LDSM.16.MT88.4 R104, [R189+0x900] ;  /* 0x00090000bd68783b */ /* 0x000ea20000004200 */
[----:B------:R-:W-:Y:S01]  /*7a50*/  MUFU.EX2 R233, R233 ;  /* 0x000000e900e97308 */ /* 0x000fe20000000800 */
[C---:B------:R-:W-:Y:S02]  /*7a60*/  FMUL.FTZ R94, R2.reuse, R94 ;  /* 0x0000005e025e7220 */ /* 0x040fe40000410000 */
[C---:B------:R-:W-:Y:S02]  /*7a70*/  FMUL.FTZ R95, R2.reuse, R95 ;  /* 0x0000005f025f7220 */ /* 0x040fe40000410000 */
[C---:B------:R-:W-:Y:S02]  /*7a80*/  FMUL.FTZ R96, R3.reuse, R96 ;  /* 0x0000006003607220 */ /* 0x040fe40000410000 */
[----:B------:R-:W-:Y:S03]  /*7a90*/  FMUL.FTZ R97, R3, R97 ;  /* 0x0000006103617220 */ /* 0x000fe60000410000 */
[C---:B----4-:R-:W-:Y:S03]  /*7aa0*/  HMMA.16816.F32.BF16 R92, R136.reuse, R108, R92 ;  /* 0x0000006c885c723c */ /* 0x050fe6000004185c */
[C---:B------:R-:W-:Y:S01]  /*7ab0*/  FMUL.FTZ R98, R2.reuse, R98 ;  /* 0x0000006202627220 */ /* 0x040fe20000410000 */
[----:B-1----:R-:W-:Y:S01]  /*7ac0*/  F2FP.BF16.PACK_AB R101, R171, R170 ;  /* 0x000000aaab65723e */ /* 0x002fe200000010ff */
[C---:B------:R-:W-:Y:S02]  /*7ad0*/  FMUL.FTZ R99, R2.reuse, R99 ;  /* 0x0000006302637220 */ /* 0x040fe40000410000 */
[--C-:B------:R-:W-:Y:S02]  /*7ae0*/  FFMA.FTZ R175, R175, c[0x0][0x2d0], -R144.reuse ;  /* 0x0000b400afaf7a23 */ /* 0x100fe40000010890 */
[----:B------:R-:W-:Y:S03]  /*7af0*/  FFMA.FTZ R144, R133, c[0x0][0x2d0], -R144 ;  /* 0x0000b40085907a23 */ /* 0x000fe60000010890 */
[----:B------:R-:W-:Y:S01]  /*7b00*/  HMMA.16816.F32.BF16 R96, R136, R110, R96 ;  /* 0x0000006e8860723c */ /* 0x000fe20000041860 */
[----:B------:R-:W1:Y:S01]  /*7b10*/  LDSM.16.MT88.4 R108, [R188+0x2900] ;  /* 0x00290000bc6c783b */ /* 0x000e620000004200 */
[----:B------:R3:W-:Y:S01]  /*7b20*/  MUFU.EX2 R234, R144 ;  /* 0x0000009000ea7308 */ /* 0x0007e20000000800 */
[----:B------:R-:W-:Y:S01]  /*7b30*/  FFMA.FTZ R160, R3, R210, R160 ;  /* 0x000000d203a07223 */ /* 0x000fe200000100a0 */
[----:B------:R-:W-:Y:S01]  /*7b40*/  MOV R3, R0 ;  /* 0x0000000000037202 */ /* 0x000fe20000000f00 */
[----:B------:R-:W-:Y:S02]  /*7b50*/  FFMA.FTZ R165, R2, R211, R165 ;  /* 0x000000d302a57223 */ /* 0x000fe400000100a5 */
[----:B------:R-:W-:Y:S01]  /*7b60*/  FADD.FTZ R135, R135, R160 ;  /* 0x000000a087877221 */ /* 0x000fe20000010000 */
[C---:B------:R-:W-:Y:S01]  /*7b70*/  HMMA.16816.F32.BF16 R4, R100.reuse, R112, R4 ;  /* 0x000000706404723c */ /* 0x040fe20000041804 */
[----:B------:R-:W-:Y:S03]  /*7b80*/  LDSM.16.MT88.4 R136, [R189+0x3100] ;  /* 0x00310000bd88783b */ /* 0x000fe60000004200 */
[----:B------:R-:W4:Y:S01]  /*7b90*/  MUFU.EX2 R175, R175 ;  /* 0x000000af00af7308 */ /* 0x000f220000000800 */
[----:B------:R-:W-:Y:S02]  /*7ba0*/  FADD.FTZ R164, R164, R165 ;  /* 0x000000a5a4a47221 */ /* 0x000fe40000010000 */
[----:B------:R-:W-:Y:S01]  /*7bb0*/  FADD.FTZ R134, R134, R135 ;  /* 0x0000008786867221 */ /* 0x000fe20000010000 */
[C---:B------:R-:W-:Y:S01]  /*7bc0*/  HMMA.16816.F32.BF16 R8, R100.reuse, R114, R8 ;  /* 0x000000726408723c */ /* 0x040fe20000041808 */
[----:B------:R-:W-:Y:S03]  /*7bd0*/  LDSM.16.MT88.4 R112, [R190+0x4900] ;  /* 0x00490000be70783b */ /* 0x000fe60000004200 */
[----:B------:R-:W-:Y:S04]  /*7be0*/  FADD.FTZ R161, R161, R134 ;  /* 0x00000086a1a17221 */ /* 0x000fe80000010000 */
[C---:B------:R-:W-:Y:S01]  /*7bf0*/  HMMA.16816.F32.BF16 R12, R100.reuse, R116, R12 ;  /* 0x00000074640c723c */ /* 0x040fe2000004180c */
[----:B---3--:R-:W-:Y:S03]  /*7c00*/  LDSM.16.MT88.4 R144, [R190+0x3900] ;  /* 0x00390000be90783b */ /* 0x008fe60000004200 */
        /* <DEDUP_REMOVED lines=8> */
[----:B------:R-:W-:Y:S04]  /*7c90*/  FADD.FTZ R169, R169, R168 ;  /* 0x000000a8a9a97221 */ /* 0x000fe80000010000 */
        /* <DEDUP_REMOVED lines=22> */
[C---:B------:R-:W-:Y:S01]  /*7e00*/  HMMA.16816.F32.BF16 R88, R100.reuse, R118, R88 ;  /* 0x000000766458723c */ /* 0x040fe20000041858 */
[----:B------:R-:W5:Y:S07]  /*7e10*/  LDSM.16.MT88.4 R116, [R195+0x3100] ;  /* 0x00310000c374783b */ /* 0x000f6e0000004200 */
[C---:B-1----:R-:W-:Y:S08]  /*7e20*/  HMMA.16816.F32.BF16 R92, R100.reuse, R108, R92 ;  /* 0x0000006c645c723c */ /* 0x042ff0000004185c */
[----:B------:R-:W-:Y:S01]  /*7e30*/  HMMA.16816.F32.BF16 R96, R100, R110, R96 ;  /* 0x0000006e6460723c */ /* 0x000fe20000041860 */
[----:B------:R-:W-:Y:S06]  /*7e40*/  LDSM.16.MT88.4 R108, [R195+0x5100] ;  /* 0x00510000c36c783b */ /* 0x000fec0000004200 */
[----:B------:R-:W-:Y:S01]  /*7e50*/  F2FP.BF16.PACK_AB R100, R221, R174 ;  /* 0x000000aedd64723e */ /* 0x000fe200000010ff */
[----:B------:R-:W-:Y:S01]  /*7e60*/  FADD.FTZ R174, R174, R169 ;  /* 0x000000a9aeae7221 */ /* 0x000fe20000010000 */
[----:B------:R-:W-:Y:S03]  /*7e70*/  F2FP.BF16.PACK_AB R102, R223, R222 ;  /* 0x000000dedf66723e */ /* 0x000fe600000010ff */
[----:B----4-:R-:W-:Y:S01]  /*7e80*/  F2FP.BF16.PACK_AB R101, R224, R175 ;  /* 0x000000afe065723e */ /* 0x010fe200000010ff */
[----:B------:R-:W-:Y:S01]  /*7e90*/  FADD.FTZ R221, R221, R174 ;  /* 0x000000aedddd7221 */ /* 0x000fe20000010000 */
[----:B------:R-:W-:Y:S03]  /*7ea0*/  F2FP.BF16.PACK_AB R103, R226, R225 ;  /* 0x000000e1e267723e */ /* 0x000fe600000010ff */
[----:B------:R-:W-:Y:S04]  /*7eb0*/  FADD.FTZ R222, R222, R221 ;  /* 0x000000dddede7221 */ /* 0x000fe80000010000 */
[C---:B--2---:R-:W-:Y:S03]  /*7ec0*/  HMMA.16816.F32.BF16 R4, R100.reuse, R104, R4 ;  /* 0x000000686404723c */ /* 0x044fe60000041804 */
[----:B------:R-:W-:Y:S05]  /*7ed0*/  FADD.FTZ R222, R223, R222 ;  /* 0x000000dedfde7221 */ /* 0x000fea0000010000 */
[C---:B------:R-:W-:Y:S01]  /*7ee0*/  HMMA.16816.F32.BF16 R8, R100.reuse, R106, R8 ;  /* 0x0000006a6408723c */ /* 0x040fe20000041808 */
[----:B------:R-:W1:Y:S07]  /*7ef0*/  LDSM.16.MT88.4 R104, [R188+0x3100] ;  /* 0x00310000bc68783b */ /* 0x000e6e0000004200 */
[C---:B------:R-:W-:Y:S08]  /*7f00*/  HMMA.16816.F32.BF16 R12, R100.reuse, R120, R12 ;  /* 0x00000078640c723c */ /* 0x040ff0000004180c */
[C---:B------:R-:W-:Y:S01]  /*7f10*/  HMMA.16816.F32.BF16 R16, R100.reuse, R122, R16 ;  /* 0x0000007a6410723c */ /* 0x040fe20000041810 */
[----:B------:R-:W-:Y:S07]  /*7f20*/  LDSM.16.MT88.4 R120, [R188+0x1900] ;  /* 0x00190000bc78783b */ /* 0x000fee0000004200 */
[C---:B---3--:R-:W-:Y:S08]  /*7f30*/  HMMA.16816.F32.BF16 R20, R100.reuse, R112, R20 ;  /* 0x000000706414723c */ /* 0x048ff00000041814 */
[C---:B------:R-:W-:Y:S01]  /*7f40*/  HMMA.16816.F32.BF16 R24, R100.reuse, R114, R24 ;  /* 0x000000726418723c */ /* 0x040fe20000041818 */
[----:B------:R-:W2:Y:S07]  /*7f50*/  LDSM.16.MT88.4 R112, [R190+0x5100] ;  /* 0x00510000be70783b */ /* 0x000eae0000004200 */
[C---:B------:R-:W-:Y:S08]  /*7f60*/  HMMA.16816.F32.BF16 R28, R100.reuse, R124, R28 ;  /* 0x0000007c641c723c */ /* 0x040ff0000004181c */
[C---:B------:R-:W-:Y:S01]  /*7f70*/  HMMA.16816.F32.BF16 R32, R100.reuse, R126, R32 ;  /* 0x0000007e6420723c */ /* 0x040fe20000041820 */
[----:B------:R-:W-:Y:S07]  /*7f80*/  LDSM.16.MT88.4 R124, [R195+0x1900] ;  /* 0x00190000c37c783b */ /* 0x000fee0000004200 */
        /* <DEDUP_REMOVED lines=11> */
[C---:B-1----:R-:W-:Y:S04]  /*8040*/  HMMA.16816.F32.BF16 R60, R100.reuse, R104, R60 ;  /* 0x00000068643c723c */ /* 0x042fe8000004183c */
[----:B------:R-:W-:Y:S01]  /*8050*/  F2FP.BF16.PACK_AB R139, R234, R233 ;  /* 0x000000e9ea8b723e */ /* 0x000fe200000010ff */
[----:B------:R-:W-:Y:S03]  /*8060*/  FADD.FTZ R228, R228, R227 ;  /* 0x000000e3e4e47221 */ /* 0x000fe60000010000 */
[C---:B------:R-:W-:Y:S01]  /*8070*/  HMMA.16816.F32.BF16 R64, R100.reuse, R106, R64 ;  /* 0x0000006a6440723c */ /* 0x040fe20000041840 */
[----:B------:R-:W1:Y:S03]  /*8080*/  LDSM.16.MT88.4 R104, [R188+0x5100] ;  /* 0x00510000bc68783b */ /* 0x000e660000004200 */
[----:B------:R-:W-:Y:S04]  /*8090*/  FADD.FTZ R229, R229, R228 ;  /* 0x000000e4e5e57221 */ /* 0x000fe80000010000 */
[C---:B------:R-:W-:Y:S04]  /*80a0*/  HMMA.16816.F32.BF16 R68, R100.reuse, R108, R68 ;  /* 0x0000006c6444723c */ /* 0x040fe80000041844 */
[----:B------:R-:W-:Y:S04]  /*80b0*/  FADD.FTZ R210, R230, R229 ;  /* 0x000000e5e6d27221 */ /* 0x000fe80000010000 */
[C---:B------:R-:W-:Y:S01]  /*80c0*/  HMMA.16816.F32.BF16 R72, R100.reuse, R110, R72 ;  /* 0x0000006e6448723c */ /* 0x040fe20000041848 */
[----:B------:R-:W4:Y:S07]  /*80d0*/  LDSM.16.MT88.4 R108, [R190+0x1900] ;  /* 0x00190000be6c783b */ /* 0x000f2e0000004200 */
[C---:B--2---:R-:W-:Y:S08]  /*80e0*/  HMMA.16816.F32.BF16 R76, R100.reuse, R112, R76 ;  /* 0x00000070644c723c */ /* 0x044ff0000004184c */
[C---:B------:R-:W-:Y:S01]  /*80f0*/  HMMA.16816.F32.BF16 R80, R100.reuse, R114, R80 ;  /* 0x000000726450723c */ /* 0x040fe20000041850 */
[----:B------:R-:W2:Y:S07]  /*8100*/  LDSM.16.MT88.4 R112, [R189+0x1900] ;  /* 0x00190000bd70783b */ /* 0x000eae0000004200 */
[C---:B---3--:R-:W-:Y:S08]  /*8110*/  HMMA.16816.F32.BF16 R84, R100.reuse, R116, R84 ;  /* 0x000000746454723c */ /* 0x048ff00000041854 */
[C---:B------:R-:W-:Y:S08]  /*8120*/  HMMA.16816.F32.BF16 R88, R100.reuse, R118, R88 ;  /* 0x000000766458723c */ /* 0x040ff00000041858 */
[C---:B-1----:R-:W-:Y:S08]  /*8130*/  HMMA.16816.F32.BF16 R92, R100.reuse, R104, R92 ;  /* 0x00000068645c723c */ /* 0x042ff0000004185c */
[----:B------:R-:W-:Y:S08]  /*8140*/  HMMA.16816.F32.BF16 R96, R100, R106, R96 ;  /* 0x0000006a6460723c */ /* 0x000ff00000041860 */
[C---:B------:R-:W-:Y:S01]  /*8150*/  HMMA.16816.F32.BF16 R128, R136.reuse, R124, R4 ;  /* 0x0000007c8880723c */ /* 0x040fe20000041804 */
[----:B------:R-:W1:Y:S07]  /*8160*/  LDSM.16.MT88.4 R4, [R190+0x5900] ;  /* 0x00590000be04783b */ /* 0x000e6e0000004200 */
[C---:B------:R-:W-:Y:S01]  /*8170*/  HMMA.16816.F32.BF16 R124, R136.reuse, R126, R8 ;  /* 0x0000007e887c723c */ /* 0x040fe20000041808 */
[----:B------:R-:W3:Y:S07]  /*8180*/  LDSM.16.MT88.4 R8, [R189+0x5900] ;  /* 0x00590000bd08783b */ /* 0x000eee0000004200 */
[C---:B----4-:R-:W-:Y:S01]  /*8190*/  HMMA.16816.F32.BF16 R100, R136.reuse, R108, R12 ;  /* 0x0000006c8864723c */ /* 0x050fe2000004180c */
[----:B------:R-:W4:Y:S07]  /*81a0*/  LDSM.16.MT88.4 R12, [R188+0x5900] ;  /* 0x00590000bc0c783b */ /* 0x000f2e0000004200 */
        /* <DEDUP_REMOVED lines=24> */
[C---:B----4-:R-:W-:Y:S03]  /*8330*/  HMMA.16816.F32.BF16 R92, R136.reuse, R12, R92 ;  /* 0x0000000c885c723c */ /* 0x050fe6000004185c */
[----:B------:R-:W-:Y:S04]  /*8340*/  FADD.FTZ R2, R173, R2 ;  /* 0x00000002ad027221 */ /* 0x000fe80000010000 */
[----:B------:R-:W-:Y:S01]  /*8350*/  FADD.FTZ R175, R175, R2 ;  /* 0x00000002afaf7221 */ /* 0x000fe20000010000 */
[-C--:B------:R-:W-:Y:S01]  /*8360*/  MOV R12, R132.reuse ;  /* 0x00000084000c7202 */ /* 0x080fe20000000f00 */
[----:B------:R-:W-:Y:S03]  /*8370*/  HMMA.16816.F32.BF16 R96, R136, R14, R96 ;  /* 0x0000000e8860723c */ /* 0x000fe60000041860 */
[----:B------:R-:W-:Y:S01]  /*8380*/  FADD.FTZ R224, R224, R175 ;  /* 0x000000afe0e07221 */ /* 0x000fe20000010000 */
[----:B------:R-:W-:Y:S03]  /*8390*/  MOV R2, R132 ;  /* 0x0000008400027202 */ /* 0x000fe60000000f00 */
[----:B------:R-:W-:Y:S05]  /*83a0*/  FADD.FTZ R225, R225, R224 ;  /* 0x000000e0e1e17221 */ /* 0x000fea0000010000 */
[----:B------:R-:W-:Y:S04]  /*83b0*/  FADD.FTZ R226, R226, R225 ;  /* 0x000000e1e2e27221 */ /* 0x000fe80000010000 */
[----:B------:R-:W-:Y:S04]  /*83c0*/  FADD.FTZ R231, R231, R226 ;  /* 0x000000e2e7e77221 */ /* 0x000fe80000010000 */
[----:B------:R-:W-:Y:S04]  /*83d0*/  FADD.FTZ R232, R232, R231 ;  /* 0x000000e7e8e87221 */ /* 0x000fe80000010000 */
[----:B------:R-:W-:Y:S04]  /*83e0*/  FADD.FTZ R211, R233, R232 ;  /* 0x000000e8e9d37221 */ /* 0x000fe80000010000 */
[----:B------:R-:W-:Y:S01]  /*83f0*/  FADD.FTZ R211, R234, R211 ;  /* 0x000000d3ead37221 */ /* 0x000fe20000010000 */
[----:B------:R-:W-:-:S05]  /*8400*/  @P0 BRA `(.L_x_2838) ;  /* 0xffffcbe000000947 */ /* 0x000fca000383ffff */
.L_x_2829:
        /* <DEDUP_REMOVED lines=25> */
.L_x_2840:
[----:B------:R-:W-:Y:S02]  /*85a0*/  ULDC UR4, c[0x0][0x32c] ;  /* 0x0000cb0000047ab9 */ /* 0x000fe40000000800 */
[----:B------:R-:W-:-:S03]  /*85b0*/  UISETP.NE.AND UP0, UPT, UR4, 0x1, UPT ;  /* 0x000000010400788c */ /* 0x000fc6000bf05270 */
[----:B------:R-:W-:Y:S02]  /*85c0*/  ULDC.64 UR4, c[0x0][0x330] ;  /* 0x0000cc0000047ab9 */ /* 0x000fe40000000a00 */
[----:B------:R-:W-:-:S06]  /*85d0*/  UIMAD.WIDE.U32 UR18, UR7, UR4, URZ ;  /* 0x00000004071272a5 */ /* 0x000fcc000f8e003f */
[----:B------:R-:W-:Y:S02]  /*85e0*/  @UP0 USHF.R.U32.HI UR7, URZ, UR5, UR19 ;  /* 0x000000053f070299 */ /* 0x000fe40008011613 */
.L_x_2841:
[----:B------:R-:W-:Y:S02]  /*85f0*/  ULDC UR4, c[0x0][0x32c] ;  /* 0x0000cb0000047ab9 */ /* 0x000fe40000000800 */
[----:B------:R-:W-:-:S04]  /*8600*/  UIMAD UR4, UR7, UR4, URZ ;  /* 0x00000004070472a4 */ /* 0x000fc8000f8e023f */
[----:B------:R-:W-:-:S04]  /*8610*/  UISETP.LT.AND UP0, UPT, UR6, UR4, UPT ;  /* 0x000000040600728c */ /* 0x000fc8000bf01270 */
[----:B------:R-:W-:-:S04]  /*8620*/  USEL UR6, UR6, UR4, !UP0 ;  /* 0x0000000406067287 */ /* 0x000fc8000c000000 */
.L_x_2839:
        /* <DEDUP_REMOVED lines=22> */
.L_x_2843:
        /* <DEDUP_REMOVED lines=18> */
[C---:B------:R-:W-:Y:S03]  /*88b0*/  @!P0 LEA R164, P4, R29.reuse, c[0x0][0x1f8], 0x1 ;  /* 0x00007e001da48a11 */ /* 0x040fe600078808ff */
[----:B------:R-:W2:Y:S01]  /*88c0*/  LDSM.16.M88.4 R16, [R197+0x6900] ;  /* 0x00690000c510783b */ /* 0x000ea20000000200 */
[----:B------:R-:W-:Y:S02]  /*88d0*/  @!P0 LEA.HI.X R165, R29, c[0x0][0x1fc], R28, 0x1, P4 ;  /* 0x00007f001da58a11 */ /* 0x000fe400020f0c1c */
[C---:B------:R-:W-:Y:S02]  /*88e0*/  @!P0 LEA R168, P4, R0.reuse, c[0x0][0x1f8], 0x1 ;  /* 0x00007e0000a88a11 */ /* 0x040fe400078808ff */
[----:B------:R-:W-:Y:S03]  /*88f0*/  @!P0 IADD3.X R29, R215, UR13, RZ, P5, !PT ;  /* 0x0000000dd71d8c10 */ /* 0x000fe6000affe4ff */
[----:B------:R-:W3:Y:S01]  /*8900*/  LDSM.16.M88.4 R24, [R197+0x7100] ;  /* 0x00710000c518783b */ /* 0x000ee20000000200 */
[----:B------:R-:W-:Y:S02]  /*8910*/  @!P0 LEA.HI.X R169, R0, c[0x0][0x1fc], R29, 0x1, P4 ;  /* 0x00007f0000a98a11 */ /* 0x000fe400020f0c1d */
[----:B------:R-:W-:Y:S05]  /*8920*/  @!P0 IADD3 R0, P5, R218, UR20, RZ ;  /* 0x00000014da008c10 */ /* 0x000fea000ffbe0ff */
[----:B------:R-:W4:Y:S08]  /*8930*/  LDSM.16.M88.4 R136, [R197+0x7900] ;  /* 0x00790000c588783b */ /* 0x000f300000000200 */
[----:B------:R-:W-:Y:S01]  /*8940*/  LDSM.16.M88.4 R140, [R194+0xc100] ;  /* 0x00c10000c28c783b */ /* 0x000fe20000000200 */
[C---:B-1----:R-:W-:Y:S07]  /*8950*/  HMMA.16816.F32.BF16 R4, R32.reuse, R8, RZ ;  /* 0x000000082004723c */ /* 0x042fee00000418ff */
[----:B------:R-:W1:Y:S01]  /*8960*/  LDSM.16.M88.4 R144, [R196] ;  /* 0x00000000c490783b */ /* 0x000e620000000200 */
[C---:B------:R-:W-:Y:S07]  /*8970*/  HMMA.16816.F32.BF16 R8, R32.reuse, R10, RZ ;  /* 0x0000000a2008723c */ /* 0x040fee00000418ff */
[----:B------:R-:W5:Y:S01]  /*8980*/  LDSM.16.M88.4 R148, [R187] ;  /* 0x00000000bb94783b */ /* 0x000f620000000200 */
[C---:B--2---:R-:W-:Y:S07]  /*8990*/  HMMA.16816.F32.BF16 R12, R32.reuse, R16, RZ ;  /* 0x00000010200c723c */ /* 0x044fee00000418ff */
[----:B------:R-:W2:Y:S01]  /*89a0*/  LDSM.16.M88.4 R152, [R186] ;  /* 0x00000000ba98783b */ /* 0x000ea20000000200 */
[C---:B------:R-:W-:Y:S08]  /*89b0*/  HMMA.16816.F32.BF16 R16, R32.reuse, R18, RZ ;  /* 0x000000122010723c */ /* 0x040ff000000418ff */
[C---:B---3--:R-:W-:Y:S07]  /*89c0*/  HMMA.16816.F32.BF16 R20, R32.reuse, R24, RZ ;  /* 0x000000182014723c */ /* 0x048fee00000418ff */
[C---:B------:R-:W-:Y:S01]  /*89d0*/  @!P0 IADD3.X R25, R217.reuse, UR13, RZ, P6, !PT ;  /* 0x0000000dd9198c10 */ /* 0x040fe2000b7fe4ff */
[----:B------:R-:W-:Y:S01]  /*89e0*/  @!UP3 ULEA.HI.X UR13, UR6, UR13, UR7, 0x5, UP0 ;  /* 0x0000000d060db291 */ /* 0x000fe200080f2c07 */
[C---:B------:R-:W-:Y:S01]  /*89f0*/  @!P0 LEA R166, P6, R2.reuse, c[0x0][0x1f8], 0x1 ;  /* 0x00007e0002a68a11 */ /* 0x040fe200078c08ff */
[----:B------:R-:W-:Y:S03]  /*8a00*/  UISETP.GT.AND UP3, UPT, UR19, UR8, UPT ;  /* 0x000000081300728c */ /* 0x000fe6000bf64270 */
[----:B------:R-:W-:Y:S02]  /*8a10*/  @!P0 LEA.HI.X R167, R2, c[0x0][0x1fc], R25, 0x1, P6 ;  /* 0x00007f0002a78a11 */ /* 0x000fe400030f0c19 */
[C---:B------:R-:W-:Y:S01]  /*8a20*/  HMMA.16816.F32.BF16 R24, R32.reuse, R26, RZ ;  /* 0x0000001a2018723c */ /* 0x040fe200000418ff */
[----:B------:R-:W-:Y:S02]  /*8a30*/  @!P0 IADD3 R2, P4, R216, UR20, RZ ;  /* 0x00000014d8028c10 */ /* 0x000fe4000ff9e0ff */
[----:B------:R-:W-:Y:S02]  /*8a40*/  @!P0 IADD3 R132, P6, R200, UR20, RZ ;  /* 0x00000014c8848c10 */ /* 0x000fe4000ffde0ff */
[----:B------:R-:W-:Y:S02]  /*8a50*/  @!P0 IADD3.X R135, R217, UR13, RZ, P5, !PT ;  /* 0x0000000dd9878c10 */ /* 0x000fe4000affe4ff */
[----:B------:R-:W-:Y:S01]  /*8a60*/  @!P0 IADD3.X R157, R207, UR13, RZ, P6, !PT ;  /* 0x0000000dcf9d8c10 */ /* 0x000fe2000b7fe4ff */
[C---:B----4-:R-:W-:Y:S01]  /*8a70*/  HMMA.16816.F32.BF16 R28, R32.reuse, R136, RZ ;  /* 0x00000088201c723c */ /* 0x050fe200000418ff */
[----:B------:R-:W-:Y:S03]  /*8a80*/  @!P0 LEA R174, P6, R132, c[0x0][0x1f8], 0x1 ;  /* 0x00007e0084ae8a11 */ /* 0x000fe600078c08ff */
[----:B------:R-:W-:Y:S02]  /*8a90*/  @!P0 LEA R172, P5, R0, c[0x0][0x1f8], 0x1 ;  /* 0x00007e0000ac8a11 */ /* 0x000fe400078a08ff */
[----:B------:R-:W-:Y:S02]  /*8aa0*/  @!P0 LEA.HI.X R175, R132, c[0x0][0x1fc], R157, 0x1, P6 ;  /* 0x00007f0084af8a11 */ /* 0x000fe400030f0c9d */
[----:B------:R-:W-:Y:S01]  /*8ab0*/  HMMA.16816.F32.BF16 R32, R32, R138, RZ ;  /* 0x0000008a2020723c */ /* 0x000fe200000418ff */
[----:B------:R-:W-:Y:S01]  /*8ac0*/  @!P0 IADD3.X R137, R215, UR13, RZ, P4, !PT ;  /* 0x0000000dd7898c10 */ /* 0x000fe2000a7fe4ff */
[----:B------:R-:W-:Y:S02]  /*8ad0*/  UIADD3 UR13, UR19, -0x1, URZ ;  /* 0xffffffff130d7890 */ /* 0x000fe4000fffe03f */
[----:B------:R-:W-:Y:S02]  /*8ae0*/  @!P0 LEA R170, P4, R2, c[0x0][0x1f8], 0x1 ;  /* 0x00007e0002aa8a11 */ /* 0x000fe400078808ff */
[----:B------:R-:W-:Y:S01]  /*8af0*/  @!P0 LEA.HI.X R173, R0, c[0x0][0x1fc], R135, 0x1, P5 ;  /* 0x00007f0000ad8a11 */ /* 0x000fe200028f0c87 */
[----:B------:R-:W-:Y:S01]  /*8b00*/  @UP3 UIMAD.WIDE.U32 UR22, UR13, UR4, URZ ;  /* 0x000000040d1632a5 */ /* 0x000fe2000f8e003f */
[C---:B-1----:R-:W-:Y:S01]  /*8b10*/  HMMA.16816.F32.BF16 R4, R140.reuse, R144, R4 ;  /* 0x000000908c04723c */ /* 0x042fe20000041804 */
[----:B------:R-:W-:Y:S02]  /*8b20*/  @UP3 USHF.R.S32.HI UR20, URZ, 0x1f, UR13 ;  /* 0x0000001f3f143899 */ /* 0x000fe4000801140d */
[----:B------:R-:W-:Y:S02]  /*8b30*/  @UP3 USHF.L.U32 UR21, UR22, 0x6, URZ ;  /* 0x0000000616153899 */ /* 0x000fe4000800063f */
[----:B------:R-:W-:Y:S01]  /*8b40*/  @!P0 LEA.HI.X R171, R2, c[0x0][0x1fc], R137, 0x1, P4 ;  /* 0x00007f0002ab8a11 */ /* 0x000fe200020f0c89 */
[----:B------:R-:W-:Y:S01]  /*8b50*/  @UP3 UIMAD UR20, UR20, UR4, URZ ;  /* 0x00000004141432a4 */ /* 0x000fe2000f8e023f */
[----:B------:R-:W1:Y:S01]  /*8b60*/  LDSM.16.M88.4 R136, [R185] ;  /* 0x00000000b988783b */ /* 0x000e620000000200 */
[C---:B------:R-:W-:Y:S02]  /*8b70*/  HMMA.16816.F32.BF16 R8, R140.reuse, R146, R8 ;  /* 0x000000928c08723c */ /* 0x040fe40000041808 */
[----:B------:R-:W-:Y:S04]  /*8b80*/  @UP3 UIMAD UR20, UR13, UR5, UR20 ;  /* 0x000000050d1432a4 */ /* 0x000fe8000f8e0214 */
[----:B------:R-:W-:Y:S01]  /*8b90*/  @UP3 UIADD3 UR20, UR23, UR20, URZ ;  /* 0x0000001417143290 */ /* 0x000fe2000fffe03f */
[----:B------:R-:W-:Y:S01]  /*8ba0*/  @!PT LDS RZ, [RZ] ;  /* 0x00000000fffff984 */ /* 0x000fe20000000800 */
[----:B------:R-:W-:Y:S01]  /*8bb0*/  @!PT LDS RZ, [RZ] ;  /* 0x00000000fffff984 */ /* 0x000fe20000000800 */
[----:B------:R-:W-:Y:S01]  /*8bc0*/  @!PT LDS RZ, [RZ] ;  /* 0x00000000fffff984 */ /* 0x000fe20000000800 */
[----:B------:R3:W-:Y:S01]  /*8bd0*/  @!P0 LDGSTS.E.BYPASS.LTC128B.128 [R199+0x100], [R164.64], !P3 ;  /* 0x00100000a4c78fae */ /* 0x0007e2000d901d50 */
[C---:B-----5:R-:W-:Y:S02]  /*8be0*/  HMMA.16816.F32.BF16 R12, R140.reuse, R148, R12 ;  /* 0x000000948c0c723c */ /* 0x060fe4000004180c */
[----:B------:R-:W-:Y:S05]  /*8bf0*/  @UP3 USHF.L.U64.HI UR20, UR22, 0x6, UR20 ;  /* 0x0000000616143899 */ /* 0x000fea0008010214 */
[----:B------:R3:W-:Y:S01]  /*8c00*/  @!P0 LDGSTS.E.BYPASS.LTC128B.128 [R199+0x2100], [R166.64], !P2 ;  /* 0x02100000a6c78fae */ /* 0x0007e2000d101d50 */
[C---:B------:R-:W-:Y:S07]  /*8c10*/  HMMA.16816.F32.BF16 R16, R140.reuse, R150, R16 ;  /* 0x000000968c10723c */ /* 0x040fee0000041810 */
[----:B------:R4:W-:Y:S01]  /*8c20*/  @!P0 LDGSTS.E.BYPASS.LTC128B.128 [R199+0x4100], [R168.64], !P1 ;  /* 0x04100000a8c78fae */ /* 0x0009e2000c901d50 */
[C---:B--2---:R-:W-:Y:S07]  /*8c30*/  HMMA.16816.F32.BF16 R20, R140.reuse, R152, R20 ;  /* 0x000000988c14723c */ /* 0x044fee0000041814 */
[----:B------:R2:W-:Y:S01]  /*8c40*/  @!P0 LDGSTS.E.BYPASS.LTC128B.128 [R199+0x1100], [R174.64], !P3 ;  /* 0x01100000aec78fae */ /* 0x0005e2000d901d50 */
[C---:B------:R-:W-:Y:S07]  /*8c50*/  HMMA.16816.F32.BF16 R24, R140.reuse, R154, R24 ;  /* 0x0000009a8c18723c */ /* 0x040fee0000041818 */
[----:B------:R2:W-:Y:S01]  /*8c60*/  @!P0 LDGSTS.E.BYPASS.LTC128B.128 [R199+0x3100], [R172.64], !P2 ;  /* 0x03100000acc78fae */ /* 0x0005e2000d101d50 */
[C---:B-1----:R-:W-:Y:S07]  /*8c70*/  HMMA.16816.F32.BF16 R28, R140.reuse, R136, R28 ;  /* 0x000000888c1c723c */ /* 0x042fee000004181c */
[----:B------:R4:W-:Y:S01]  /*8c80*/  @!P0 LDGSTS.E.BYPASS.LTC128B.128 [R199+0x5100], [R170.64], !P1 ;  /* 0x05100000aac78fae */ /* 0x0009e2000c901d50 */
[----:B------:R-:W-:Y:S01]  /*8c90*/  HMMA.16816.F32.BF16 R32, R140, R138, R32 ;  /* 0x0000008a8c20723c */ /* 0x000fe20000041820 */
[----:B------:R-:W-:Y:S06]  /*8ca0*/  PLOP3.LUT P0, PT, PT, PT, UP3, 0x80, 0x0 ;  /* 0x000000000000781c */ /* 0x000fec0003f0f038 */
[----:B------:R-:W-:Y:S08]  /*8cb0*/  LDSM.16.M88.4 R156, [R193+0xc100] ;  /* 0x00c10000c19c783b */ /* 0x000ff00000000200 */
[----:B------:R-:W1:Y:S08]  /*8cc0*/  LDSM.16.M88.4 R160, [R192+0x6100] ;  /* 0x00610000c0a0783b */ /* 0x000e700000000200 */
[----:B------:R-:W5:Y:S08]  /*8cd0*/  LDSM.16.M88.4 R144, [R192+0x6900] ;  /* 0x00690000c090783b */ /* 0x000f700000000200 */
[----:B---3--:R-:W3:Y:S08]  /*8ce0*/  LDSM.16.M88.4 R164, [R192+0x7100] ;  /* 0x00710000c0a4783b */ /* 0x008ef00000000200 */
[----:B------:R-:W0:Y:S08]  /*8cf0*/  LDGDEPBAR ;  /* 0x00000000000079af */ /* 0x000e300000000000 */
[----:B------:R-:W2:Y:S01]  /*8d00*/  LDSM.16.M88.4 R148, [R192+0x7900] ;  /* 0x00790000c094783b */ /* 0x000ea20000000200 */
[C---:B-1----:R-:W-:Y:S07]  /*8d10*/  HMMA.16816.F32.BF16 R4, R156.reuse, R160, R4 ;  /* 0x000000a09c04723c */ /* 0x042fee0000041804 */
[----:B------:R-:W-:Y:S01]  /*8d20*/  LDSM.16.M88.4 R152, [R191+0xc100] ;  /* 0x00c10000bf98783b */ /* 0x000fe20000000200 */
[C---:B------:R-:W-:Y:S07]  /*8d30*/  HMMA.16816.F32.BF16 R8, R156.reuse, R162, R8 ;  /* 0x000000a29c08723c */ /* 0x040fee0000041808 */
[----:B----4-:R-:W1:Y:S01]  /*8d40*/  LDSM.16.M88.4 R168, [R184] ;  /* 0x00000000b8a8783b */ /* 0x010e620000000200 */
[C---:B-----5:R-:W-:Y:S07]  /*8d50*/  HMMA.16816.F32.BF16 R12, R156.reuse, R144, R12 ;  /* 0x000000909c0c723c */ /* 0x060fee000004180c */
[----:B------:R-:W4:Y:S01]  /*8d60*/  LDSM.16.M88.4 R136, [R184+0x800] ;  /* 0x00080000b888783b */ /* 0x000f220000000200 */
[C---:B------:R-:W-:Y:S07]  /*8d70*/  HMMA.16816.F32.BF16 R16, R156.reuse, R146, R16 ;  /* 0x000000929c10723c */ /* 0x040fee0000041810 */
[----:B------:R-:W5:Y:S01]  /*8d80*/  LDSM.16.M88.4 R140, [R184+0x1000] ;  /* 0x00100000b88c783b */ /* 0x000f620000000200 */
[C---:B---3--:R-:W-:Y:S07]  /*8d90*/  HMMA.16816.F32.BF16 R20, R156.reuse, R164, R20 ;  /* 0x000000a49c14723c */ /* 0x048fee0000041814 */
[----:B------:R-:W3:Y:S01]  /*8da0*/  LDSM.16.M88.4 R144, [R184+0x1800] ;  /* 0x00180000b890783b */ /* 0x000ee20000000200 */
[C---:B------:R-:W-:Y:S07]  /*8db0*/  HMMA.16816.F32.BF16 R24, R156.reuse, R166, R24 ;  /* 0x000000a69c18723c */ /* 0x040fee0000041818 */
[----:B------:R-:W-:Y:S01]  /*8dc0*/  LDSM.16.M88.4 R160, [R197+0x8900] ;  /* 0x00890000c5a0783b */ /* 0x000fe20000000200 */
[C---:B--2---:R-:W-:Y:S07]  /*8dd0*/  HMMA.16816.F32.BF16 R28, R156.reuse, R148, R28 ;  /* 0x000000949c1c723c */ /* 0x044fee000004181c */
[----:B------:R-:W-:Y:S01]  /*8de0*/  LDSM.16.M88.4 R164, [R194+0x10100] ;  /* 0x01010000c2a4783b */ /* 0x000fe20000000200 */
[----:B------:R-:W-:Y:S07]  /*8df0*/  HMMA.16816.F32.BF16 R32, R156, R150, R32 ;  /* 0x000000969c20723c */ /* 0x000fee0000041820 */
[----:B------:R-:W-:Y:S01]  /*8e00*/  LDSM.16.M88.4 R148, [R198+0x10100] ;  /* 0x01010000c694783b */ /* 0x000fe20000000200 */
[C---:B-1----:R-:W-:Y:S07]  /*8e10*/  HMMA.16816.F32.BF16 R4, R152.reuse, R168, R4 ;  /* 0x000000a89804723c */ /* 0x042fee0000041804 */
[----:B------:R-:W1:Y:S01]  /*8e20*/  LDSM.16.M88.4 R156, [R197+0x8100] ;  /* 0x00810000c59c783b */ /* 0x000e620000000200 */
[C---:B------:R-:W-:Y:S07]  /*8e30*/  HMMA.16816.F32.BF16 R8, R152.reuse, R170, R8 ;  /* 0x000000aa9808723c */ /* 0x040fee0000041808 */
[----:B------:R-:W-:Y:S01]  /*8e40*/  LDSM.16.M88.4 R168, [R183] ;  /* 0x00000000b7a8783b */ /* 0x000fe20000000200 */
[C---:B----4-:R-:W-:Y:S07]  /*8e50*/  HMMA.16816.F32.BF16 R12, R152.reuse, R136, R12 ;  /* 0x00000088980c723c */ /* 0x050fee000004180c */
[----:B------:R-:W-:Y:S01]  /*8e60*/  LDSM.16.M88.4 R172, [R184+0x4000] ;  /* 0x00400000b8ac783b */ /* 0x000fe20000000200 */
[C---:B------:R-:W-:Y:S07]  /*8e70*/  HMMA.16816.F32.BF16 R16, R152.reuse, R138, R16 ;  /* 0x0000008a9810723c */ /* 0x040fee0000041810 */
[----:B------:R-:W2:Y:S01]  /*8e80*/  LDSM.16.M88.4 R136, [R197+0x9100] ;  /* 0x00910000c588783b */ /* 0x000ea20000000200 */
[C---:B-----5:R-:W-:Y:S08]  /*8e90*/  HMMA.16816.F32.BF16 R20, R152.reuse, R140, R20 ;  /* 0x0000008c9814723c */ /* 0x060ff00000041814 */
[C---:B------:R-:W-:Y:S01]  /*8ea0*/  HMMA.16816.F32.BF16 R24, R152.reuse, R142, R24 ;  /* 0x0000008e9818723c */ /* 0x040fe20000041818 */
[----:B------:R-:W4:Y:S07]  /*8eb0*/  LDSM.16.M88.4 R140, [R197+0x9900] ;  /* 0x00990000c58c783b */ /* 0x000f2e0000000200 */
[C---:B---3--:R-:W-:Y:S08]  /*8ec0*/  HMMA.16816.F32.BF16 R28, R152.reuse, R144, R28 ;  /* 0x00000090981c723c */ /* 0x048ff0000004181c */
[----:B------:R-:W-:Y:S01]  /*8ed0*/  HMMA.16816.F32.BF16 R32, R152, R146, R32 ;  /* 0x000000929820723c */ /* 0x000fe20000041820 */
[----:B------:R-:W3:Y:S07]  /*8ee0*/  LDSM.16.M88.4 R144, [R182] ;  /* 0x00000000b690783b */ /* 0x000eee0000000200 */
[C---:B-1----:R-:W-:Y:S01]  /*8ef0*/  HMMA.16816.F32.BF16 R4, R148.reuse, R156, R4 ;  /* 0x0000009c9404723c */ /* 0x042fe20000041804 */
[----:B------:R-:W1:Y:S07]  /*8f00*/  LDSM.16.M88.4 R152, [R181] ;  /* 0x00000000b598783b */ /* 0x000e6e0000000200 */
[C---:B------:R-:W-:Y:S01]  /*8f10*/  HMMA.16816.F32.BF16 R8, R148.reuse, R158, R8 ;  /* 0x0000009e9408723c */ /* 0x040fe20000041808 */
[----:B------:R-:W5:Y:S07]  /*8f20*/  LDSM.16.M88.4 R156, [R180] ;  /* 0x00000000b49c783b */ /* 0x000f6e0000000200 */
        /* <DEDUP_REMOVED lines=9> */
[C---:B------:R-:W-:Y:S01]  /*8fc0*/  HMMA.16816.F32.BF16 R4, R164.reuse, R168, R4 ;  /* 0x000000a8a404723c */ /* 0x040fe20000041804 */
[----:B------:R-:W-:Y:S07]  /*8fd0*/  LDSM.16.M88.4 R148, [R192+0x9900] ;  /* 0x00990000c094783b */ /* 0x000fee0000000200 */
[C---:B------:R-:W-:Y:S01]  /*8fe0*/  HMMA.16816.F32.BF16 R8, R164.reuse, R170, R8 ;  /* 0x000000aaa408723c */ /* 0x040fe20000041808 */
[----:B------:R-:W-:Y:S07]  /*8ff0*/  LDSM.16.M88.4 R168, [R184+0x2000] ;  /* 0x00200000b8a8783b */ /* 0x000fee0000000200 */
[C---:B---3--:R-:W-:Y:S08]  /*9000*/  HMMA.16816.F32.BF16 R12, R164.reuse, R144, R12 ;  /* 0x00000090a40c723c */ /* 0x048ff0000004180c */
[C---:B------:R-:W-:Y:S01]  /*9010*/  HMMA.16816.F32.BF16 R16, R164.reuse, R146, R16 ;  /* 0x00000092a410723c */ /* 0x040fe20000041810 */
[----:B------:R-:W3:Y:S07]  /*9020*/  LDSM.16.M88.4 R144, [R192+0x9100] ;  /* 0x00910000c090783b */ /* 0x000eee0000000200 */
        /* <DEDUP_REMOVED lines=9> */
[----:B------:R-:W-:Y:S07]  /*90c0*/  LDSM.16.M88.4 R160, [R197+0xa900] ;  /* 0x00a90000c5a0783b */ /* 0x000fee0000000200 */
[C---:B----4-:R-:W-:Y:S08]  /*90d0*/  HMMA.16816.F32.BF16 R12, R136.reuse, R140, R12 ;  /* 0x0000008c880c723c */ /* 0x050ff0000004180c */
[C---:B------:R-:W-:Y:S01]  /*90e0*/  HMMA.16816.F32.BF16 R16, R136.reuse, R142, R16 ;  /* 0x0000008e8810723c */ /* 0x040fe20000041810 */
[----:B------:R-:W2:Y:S07]  /*90f0*/  LDSM.16.M88.4 R140, [R184+0x3000] ;  /* 0x00300000b88c783b */ /* 0x000eae0000000200 */
[C---:B---3--:R-:W-:Y:S08]  /*9100*/  HMMA.16816.F32.BF16 R20, R136.reuse, R144, R20 ;  /* 0x000000908814723c */ /* 0x048ff00000041814 */
[C---:B------:R-:W-:Y:S01]  /*9110*/  HMMA.16816.F32.BF16 R24, R136.reuse, R146, R24 ;  /* 0x000000928818723c */ /* 0x040fe20000041818 */
[----:B------:R-:W3:Y:S07]  /*9120*/  LDSM.16.M88.4 R144, [R184+0x3800] ;  /* 0x00380000b890783b */ /* 0x000eee0000000200 */
[C---:B------:R-:W-:Y:S08]  /*9130*/  HMMA.16816.F32.BF16 R28, R136.reuse, R148, R28 ;  /* 0x00000094881c723c */ /* 0x040ff0000004181c */
[----:B------:R-:W-:Y:S01]  /*9140*/  HMMA.16816.F32.BF16 R32, R136, R150, R32 ;  /* 0x000000968820723c */ /* 0x000fe20000041820 */
[----:B------:R-:W-:Y:S07]  /*9150*/  LDSM.16.M88.4 R136, [R198+0x14100] ;  /* 0x01410000c688783b */ /* 0x000fee0000000200 */
[C---:B-1----:R-:W-:Y:S01]  /*9160*/  HMMA.16816.F32.BF16 R4, R152.reuse, R168, R4 ;  /* 0x000000a89804723c */ /* 0x042fe20000041804 */
[----:B------:R-:W1:Y:S07]  /*9170*/  LDSM.16.M88.4 R148, [R197+0xa100] ;  /* 0x00a10000c594783b */ /* 0x000e6e0000000200 */
[C---:B------:R-:W-:Y:S01]  /*9180*/  HMMA.16816.F32.BF16 R8, R152.reuse, R170, R8 ;  /* 0x000000aa9808723c */ /* 0x040fe20000041808 */
[----:B------:R-:W-:Y:S07]  /*9190*/  LDSM.16.M88.4 R168, [R179] ;  /* 0x00000000b3a8783b */ /* 0x000fee0000000200 */
[C---:B-----5:R-:W-:Y:S08]  /*91a0*/  HMMA.16816.F32.BF16 R12, R152.reuse, R156, R12 ;  /* 0x0000009c980c723c */ /* 0x060ff0000004180c */
[C---:B------:R-:W-:Y:S01]  /*91b0*/  HMMA.16816.F32.BF16 R16, R152.reuse, R158, R16 ;  /* 0x0000009e9810723c */ /* 0x040fe20000041810 */
[----:B------:R-:W4:Y:S07]  /*91c0*/  LDSM.16.M88.4 R156, [R197+0xb900] ;  /* 0x00b90000c59c783b */ /* 0x000f2e0000000200 */
[C---:B--2---:R-:W-:Y:S08]  /*91d0*/  HMMA.16816.F32.BF16 R20, R152.reuse, R140, R20 ;  /* 0x0000008c9814723c */ /* 0x044ff00000041814 */
[C---:B------:R-:W-:Y:S01]  /*91e0*/  HMMA.16816.F32.BF16 R24, R152.reuse, R142, R24 ;  /* 0x0000008e9818723c */ /* 0x040fe20000041818 */
[----:B------:R-:W2:Y:S07]  /*91f0*/  LDSM.16.M88.4 R140, [R194+0x14100] ;  /* 0x01410000c28c783b */ /* 0x000eae0000000200 */
[C---:B---3--:R-:W-:Y:S08]  /*9200*/  HMMA.16816.F32.BF16 R28, R152.reuse, R144, R28 ;  /* 0x00000090981c723c */ /* 0x048ff0000004181c */
[----:B------:R-:W-:Y:S01]  /*9210*/  HMMA.16816.F32.BF16 R32, R152, R146, R32 ;  /* 0x000000929820723c */ /* 0x000fe20000041820 */
[----:B------:R-:W3:Y:S07]  /*9220*/  LDSM.16.M88.4 R144, [R178] ;  /* 0x00000000b290783b */ /* 0x000eee0000000200 */
[C---:B-1----:R-:W-:Y:S01]  /*9230*/  HMMA.16816.F32.BF16 R4, R136.reuse, R148, R4 ;  /* 0x000000948804723c */ /* 0x042fe20000041804 */
[----:B------:R-:W-:Y:S07]  /*9240*/  LDSM.16.M88.4 R152, [R176] ;  /* 0x00000000b098783b */ /* 0x000fee0000000200 */
[C---:B------:R-:W-:Y:S01]  /*9250*/  HMMA.16816.F32.BF16 R8, R136.reuse, R150, R8 ;  /* 0x000000968808723c */ /* 0x040fe20000041808 */
[----:B------:R-:W1:Y:S07]  /*9260*/  LDSM.16.M88.4 R148, [R177] ;  /* 0x00000000b194783b */ /* 0x000e6e0000000200 */
[C---:B------:R-:W-:Y:S08]  /*9270*/  HMMA.16816.F32.BF16 R12, R136.reuse, R160, R12 ;  /* 0x000000a0880c723c */ /* 0x040ff0000004180c */
[C---:B------:R-:W-:Y:S01]  /*9280*/  HMMA.16816.F32.BF16 R16, R136.reuse, R162, R16 ;  /* 0x000000a28810723c */ /* 0x040fe20000041810 */
[----:B------:R-:W-:Y:S07]  /*9290*/  LDSM.16.M88.4 R160, [R193+0x14100] ;  /* 0x01410000c1a0783b */ /* 0x000fee0000000200 */
[C---:B------:R-:W-:Y:S08]  /*92a0*/  HMMA.16816.F32.BF16 R20, R136.reuse, R164, R20 ;  /* 0x000000a48814723c */ /* 0x040ff00000041814 */
[C---:B------:R-:W-:Y:S01]  /*92b0*/  HMMA.16816.F32.BF16 R24, R136.reuse, R166, R24 ;  /* 0x000000a68818723c */ /* 0x040fe20000041818 */
[----:B------:R-:W5:Y:S07]  /*92c0*/  LDSM.16.M88.4 R164, [R192+0xa100] ;  /* 0x00a10000c0a4783b */ /* 0x000f6e0000000200 */
[C---:B----4-:R-:W-:Y:S08]  /*92d0*/  HMMA.16816.F32.BF16 R28, R136.reuse, R156, R28 ;  /* 0x0000009c881c723c */ /* 0x050ff0000004181c */
[----:B------:R-:W-:Y:S01]  /*92e0*/  HMMA.16816.F32.BF16 R32, R136, R158, R32 ;  /* 0x0000009e8820723c */ /* 0x000fe20000041820 */
[----:B------:R-:W4:Y:S07]  /*92f0*/  LDSM.16.M88.4 R136, [R192+0xa900] ;  /* 0x00a90000c088783b */ /* 0x000f2e0000000200 */
[C---:B--2---:R-:W-:Y:S01]  /*9300*/  HMMA.16816.F32.BF16 R4, R140.reuse, R168, R4 ;  /* 0x000000a88c04723c */ /* 0x044fe20000041804 */
[----:B------:R-:W2:Y:S07]  /*9310*/  LDSM.16.M88.4 R156, [R192+0xb100] ;  /* 0x00b10000c09c783b */ /* 0x000eae0000000200 */
[C---:B------:R-:W-:Y:S01]  /*9320*/  HMMA.16816.F32.BF16 R8, R140.reuse, R170, R8 ;  /* 0x000000aa8c08723c */ /* 0x040fe20000041808 */
[----:B------:R-:W-:Y:S07]  /*9330*/  LDSM.16.M88.4 R168, [R191+0x14100] ;  /* 0x01410000bfa8783b */ /* 0x000fee0000000200 */
[C---:B---3--:R-:W-:Y:S08]  /*9340*/  HMMA.16816.F32.BF16 R12, R140.reuse, R144, R12 ;  /* 0x000000908c0c723c */ /* 0x048ff0000004180c */
[C---:B------:R-:W-:Y:S01]  /*9350*/  HMMA.16816.F32.BF16 R16, R140.reuse, R146, R16 ;  /* 0x000000928c10723c */ /* 0x040fe20000041810 */
[----:B------:R-:W3:Y:S07]  /*9360*/  LDSM.16.M88.4 R144, [R192+0xb900] ;  /* 0x00b90000c090783b */ /* 0x000eee0000000200 */
[C---:B-1----:R-:W-:Y:S08]  /*9370*/  HMMA.16816.F32.BF16 R20, R140.reuse, R148, R20 ;  /* 0x000000948c14723c */ /* 0x042ff00000041814 */
[C---:B------:R-:W-:Y:S08]  /*9380*/  HMMA.16816.F32.BF16 R24, R140.reuse, R150, R24 ;  /* 0x000000968c18723c */ /* 0x040ff00000041818 */
[C---:B------:R-:W-:Y:S08]  /*9390*/  HMMA.16816.F32.BF16 R28, R140.reuse, R152, R28 ;  /* 0x000000988c1c723c */ /* 0x040ff0000004181c */
[----:B------:R-:W-:Y:S01]  /*93a0*/  HMMA.16816.F32.BF16 R32, R140, R154, R32 ;  /* 0x0000009a8c20723c */ /* 0x000fe20000041820 */
[----:B------:R-:W1:Y:S07]  /*93b0*/  LDSM.16.M88.4 R140, [R184+0x4800] ;  /* 0x00480000b88c783b */ /* 0x000e6e0000000200 */
[C---:B-----5:R-:W-:Y:S08]  /*93c0*/  HMMA.16816.F32.BF16 R4, R160.reuse, R164, R4 ;  /* 0x000000a4a004723c */ /* 0x060ff00000041804 */
[C---:B------:R-:W-:Y:S08]  /*93d0*/  HMMA.16816.F32.BF16 R8, R160.reuse, R166, R8 ;  /* 0x000000a6a008723c */ /* 0x040ff00000041808 */
[C---:B----4-:R-:W-:Y:S08]  /*93e0*/  HMMA.16816.F32.BF16 R12, R160.reuse, R136, R12 ;  /* 0x00000088a00c723c */ /* 0x050ff0000004180c */
[C---:B------:R-:W-:Y:S01]  /*93f0*/  HMMA.16816.F32.BF16 R16, R160.reuse, R138, R16 ;  /* 0x0000008aa010723c */ /* 0x040fe20000041810 */
[----:B------:R-:W4:Y:S07]  /*9400*/  LDSM.16.M88.4 R136, [R184+0x5000] ;  /* 0x00500000b888783b */ /* 0x000f2e0000000200 */
[C---:B--2---:R-:W-:Y:S08]  /*9410*/  HMMA.16816.F32.BF16 R20, R160.reuse, R156, R20 ;  /* 0x0000009ca014723c */ /* 0x044ff00000041814 */
[C---:B------:R-:W-:Y:S08]  /*9420*/  HMMA.16816.F32.BF16 R24, R160.reuse, R158, R24 ;  /* 0x0000009ea018723c */ /* 0x040ff00000041818 */
[C---:B---3--:R-:W-:Y:S08]  /*9430*/  HMMA.16816.F32.BF16 R28, R160.reuse, R144, R28 ;  /* 0x00000090a01c723c */ /* 0x048ff0000004181c */
[----:B------:R-:W-:Y:S01]  /*9440*/  HMMA.16816.F32.BF16 R32, R160, R146, R32 ;  /* 0x00000092a020723c */ /* 0x000fe20000041820 */
[----:B------:R-:W2:Y:S01]  /*9450*/  LDSM.16.M88.4 R144, [R184+0x5800] ;  /* 0x00580000b890783b */ /* 0x000ea20000000200 */
[----:B------:R-:W-:Y:S06]  /*9460*/  DEPBAR.LE SB0, 0x0 ;  /* 0x000080000000791a */ /* 0x000fec0000000000 */
[C---:B------:R-:W-:Y:S01]  /*9470*/  HMMA.16816.F32.BF16 R4, R168.reuse, R172, R4 ;  /* 0x000000aca804723c */ /* 0x040fe20000041804 */
[----:B------:R-:W-:Y:S07]  /*9480*/  BAR.SYNC.DEFER_BLOCKING 0x0 ;  /* 0x0000000000007b1d */ /* 0x000fee0000010000 */
[C---:B------:R-:W-:Y:S08]  /*9490*/  HMMA.16816.F32.BF16 R8, R168.reuse, R174, R8 ;  /* 0x000000aea808723c */ /* 0x040ff00000041808 */
[C---:B-1----:R-:W-:Y:S08]  /*94a0*/  HMMA.16816.F32.BF16 R12, R168.reuse, R140, R12 ;  /* 0x0000008ca80c723c */ /* 0x042ff0000004180c */
[C---:B------:R-:W-:Y:S04]  /*94b0*/  HMMA.16816.F32.BF16 R16, R168.reuse, R142, R16 ;  /* 0x0000008ea810723c */ /* 0x040fe80000041810 */
[----:B------:R-:W-:Y:S02]  /*94c0*/  FMNMX.FTZ R0, R4, R3, !PT ;  /* 0x0000000304007209 */ /* 0x000fe40007810000 */
[----:B------:R-:W-:Y:S02]  /*94d0*/  FMNMX.FTZ R2, R6, R133, !PT ;  /* 0x0000008506027209 */ /* 0x000fe40007810000 */
[C---:B----4-:R-:W-:Y:S04]  /*94e0*/  HMMA.16816.F32.BF16 R20, R168.reuse, R136, R20 ;  /* 0x00000088a814723c */ /* 0x050fe80000041814 */
[----:B------:R-:W-:Y:S03]  /*94f0*/  FMNMX.FTZ R135, R5, R0, !PT ;  /* 0x0000000005877209 */ /* 0x000fe60007810000 */
[----:B------:R-:W-:Y:S01]  /*9500*/  FMNMX.FTZ R137, R7, R2, !PT ;  /* 0x0000000207897209 */ /* 0x000fe20007810000 */
[C---:B------:R-:W-:Y:S04]  /*9510*/  HMMA.16816.F32.BF16 R24, R168.reuse, R138, R24 ;  /* 0x0000008aa818723c */ /* 0x040fe80000041818 */
[----:B------:R-:W-:Y:S02]  /*9520*/  FMNMX.FTZ R0, R8, R135, !PT ;  /* 0x0000008708007209 */ /* 0x000fe40007810000 */
[----:B------:R-:W-:Y:S02]  /*9530*/  FMNMX.FTZ R2, R10, R137, !PT ;  /* 0x000000890a027209 */ /* 0x000fe40007810000 */
[C---:B--2---:R-:W-:Y:S04]  /*9540*/  HMMA.16816.F32.BF16 R28, R168.reuse, R144, R28 ;  /* 0x00000090a81c723c */ /* 0x044fe8000004181c */
        /* <DEDUP_REMOVED lines=33> */
[----:B-1----:R-:W-:Y:S05]  /*9760*/  FMNMX.FTZ R0, R141, R2, !PT ;  /* 0x000000028d007209 */ /* 0x002fea0007810000 */
[C---:B------:R-:W-:Y:S02]  /*9770*/  FMUL.FTZ R167, R0.reuse, c[0x0][0x2d0] ;  /* 0x0000b40000a77a20 */ /* 0x040fe40000410000 */
[----:B------:R-:W-:Y:S01]  /*9780*/  FADD.FTZ R2, -R0, R3 ;  /* 0x0000000300027221 */ /* 0x000fe20000010100 */
[----:B--2---:R-:W-:Y:S01]  /*9790*/  FMNMX.FTZ R132, R135, R132, !PT ;  /* 0x0000008487847209 */ /* 0x004fe20007810000 */
[----:B------:R-:W-:Y:S01]  /*97a0*/  FFMA.FTZ R162, R4, c[0x0][0x2d0], -R167 ;  /* 0x0000b40004a27a23 */ /* 0x000fe200000108a7 */
[----:B------:R-:W-:Y:S01]  /*97b0*/  @P0 IADD3 R4, P4, R202, UR21, RZ ;  /* 0x00000015ca040c10 */ /* 0x000fe2000ff9e0ff */
[----:B------:R-:W-:Y:S01]  /*97c0*/  FMUL.FTZ R3, R2, c[0x0][0x2d0] ;  /* 0x0000b40002037a20 */ /* 0x000fe20000410000 */
[----:B------:R-:W-:Y:S01]  /*97d0*/  @P0 IADD3 R135, P5, R214, UR21, RZ ;  /* 0x00000015d6870c10 */ /* 0x000fe2000ffbe0ff */
[----:B------:R-:W-:Y:S01]  /*97e0*/  FADD.FTZ R133, -R132, R133 ;  /* 0x0000008584857221 */ /* 0x000fe20000010100 */
[----:B------:R-:W-:Y:S01]  /*97f0*/  @P0 LEA R140, P6, R4, c[0x0][0x1c8], 0x1 ;  /* 0x00007200048c0a11 */ /* 0x000fe200078c08ff */
[--C-:B------:R-:W-:Y:S01]  /*9800*/  FFMA.FTZ R160, R9, c[0x0][0x2d0], -R167.reuse ;  /* 0x0000b40009a07a23 */ /* 0x100fe200000108a7 */
[----:B------:R-:W-:Y:S01]  /*9810*/  @P0 IADD3.X R136, R213, UR20, RZ, P5, !PT ;  /* 0x00000014d5880c10 */ /* 0x000fe2000affe4ff */
[----:B------:R-:W-:Y:S01]  /*9820*/  FMUL.FTZ R2, R133, c[0x0][0x2d0] ;  /* 0x0000b40085027a20 */ /* 0x000fe20000410000 */
[----:B------:R-:W1:Y:S01]  /*9830*/  MUFU.EX2 R3, R3 ;  /* 0x0000000300037308 */ /* 0x000e620000000800 */
[--C-:B------:R-:W-:Y:S01]  /*9840*/  FFMA.FTZ R133, R5, c[0x0][0x2d0], -R167.reuse ;  /* 0x0000b40005857a23 */ /* 0x100fe200000108a7 */
[----:B------:R-:W-:Y:S01]  /*9850*/  @P0 IADD3.X R5, R209, UR20, RZ, P4, !PT ;  /* 0x00000014d1050c10 */ /* 0x000fe2000a7fe4ff */
[----:B------:R-:W-:Y:S01]  /*9860*/  FMUL.FTZ R165, R132, c[0x0][0x2d0] ;  /* 0x0000b40084a57a20 */ /* 0x000fe20000410000 */
[C---:B------:R-:W-:Y:S01]  /*9870*/  @P0 LEA R142, P4, R135.reuse, c[0x0][0x1c8], 0x1 ;  /* 0x00007200878e0a11 */ /* 0x040fe200078808ff */
[----:B------:R-:W-:Y:S01]  /*9880*/  FFMA.FTZ R170, R16, c[0x0][0x2d0], -R167 ;  /* 0x0000b40010aa7a23 */ /* 0x000fe200000108a7 */
[----:B------:R-:W-:Y:S01]  /*9890*/  @P0 LEA.HI.X R141, R4, c[0x0][0x1cc], R5, 0x1, P6 ;  /* 0x00007300048d0a11 */ /* 0x000fe200030f0c05 */
[----:B------:R-:W-:Y:S01]  /*98a0*/  FFMA.FTZ R166, R6, c[0x0][0x2d0], -R165 ;  /* 0x0000b40006a67a23 */ /* 0x000fe200000108a5 */
[----:B------:R-:W-:Y:S01]  /*98b0*/  @P0 LEA.HI.X R143, R135, c[0x0][0x1cc], R136, 0x1, P4 ;  /* 0x00007300878f0a11 */ /* 0x000fe200020f0c88 */
[----:B------:R-:W-:Y:S01]  /*98c0*/  FFMA.FTZ R135, R8, c[0x0][0x2d0], -R167 ;  /* 0x0000b40008877a23 */ /* 0x000fe200000108a7 */
[----:B------:R-:W-:Y:S01]  /*98d0*/  @P0 IADD3 R4, P5, R212, UR21, RZ ;  /* 0x00000015d4040c10 */ /* 0x000fe2000ffbe0ff */
[----:B------:R2:W-:Y:S01]  /*98e0*/  @P0 LDGSTS.E.BYPASS.LTC128B.128 [R199+0x6100], [R140.64], !P3 ;  /* 0x061000008cc70fae */ /* 0x0005e2000d901d50 */
[----:B------:R-:W-:Y:S01]  /*98f0*/  @UP3 UIADD3 UR21, UP0, UR12, UR21, URZ ;  /* 0x000000150c153290 */ /* 0x000fe2000ff1e03f */
[--C-:B------:R-:W-:Y:S01]  /*9900*/  FFMA.FTZ R161, R7, c[0x0][0x2d0], -R165.reuse ;  /* 0x0000b40007a17a23 */ /* 0x100fe200000108a5 */
[----:B------:R-:W-:Y:S01]  /*9910*/  @P0 LEA R144, P4, R4, c[0x0][0x1c8], 0x1 ;  /* 0x0000720004900a11 */ /* 0x000fe200078808ff */
[--C-:B------:R-:W-:Y:S01]  /*9920*/  FFMA.FTZ R163, R10, c[0x0][0x2d0], -R165.reuse ;  /* 0x0000b4000aa37a23 */ /* 0x100fe200000108a5 */
[----:B------:R-:W-:Y:S01]  /*9930*/  @P0 IADD3.X R5, R134, UR20, RZ, P5, !PT ;  /* 0x0000001486050c10 */ /* 0x000fe2000affe4ff */
[----:B------:R-:W-:Y:S01]  /*9940*/  @UP3 UIADD3.X UR20, UR11, UR20, URZ, UP0, !UPT ;  /* 0x000000140b143290 */ /* 0x000fe200087fe43f */
[----:B------:R-:W-:Y:S01]  /*9950*/  FFMA.FTZ R164, R11, c[0x0][0x2d0], -R165 ;  /* 0x0000b4000ba47a23 */ /* 0x000fe200000108a5 */
[----:B------:R2:W-:Y:S01]  /*9960*/  @P0 LDGSTS.E.BYPASS.LTC128B.128 [R199+0x8100], [R142.64], !P2 ;  /* 0x081000008ec70fae */ /* 0x0005e2000d101d50 */
[----:B------:R-:W-:Y:S01]  /*9970*/  @P0 LEA.HI.X R145, R4, c[0x0][0x1cc], R5, 0x1, P4 ;  /* 0x0000730004910a11 */ /* 0x000fe200020f0c05 */
[----:B------:R-:W3:Y:S01]  /*9980*/  MUFU.EX2 R2, R2 ;  /* 0x0000000200027308 */ /* 0x000ee20000000800 */
[----:B------:R-:W-:Y:S01]  /*9990*/  @P0 IADD3 R4, P6, R202, UR21, RZ ;  /* 0x00000015ca040c10 */ /* 0x000fe2000ffde0ff */
[----:B------:R-:W-:Y:S01]  /*99a0*/  FFMA.FTZ R171, R17, c[0x0][0x2d0], -R167 ;  /* 0x0000b40011ab7a23 */ /* 0x000fe200000108a7 */
[----:B------:R-:W-:Y:S01]  /*99b0*/  @P0 IADD3 R5, P5, R214, UR21, RZ ;  /* 0x00000015d6050c10 */ /* 0x000fe2000ffbe0ff */
[----:B-1----:R-:W-:Y:S01]  /*99c0*/  FMUL.FTZ R100, R3, R100 ;  /* 0x0000006403647220 */ /* 0x002fe20000410000 */
[----:B------:R-:W-:Y:S01]  /*99d0*/  @P0 IADD3.X R9, R209, UR20, RZ, P6, !PT ;  /* 0x00000014d1090c10 */ /* 0x000fe2000b7fe4ff */
[----:B------:R1:W-:Y:S01]  /*99e0*/  @P0 LDGSTS.E.BYPASS.LTC128B.128 [R199+0xa100], [R144.64], !P1 ;  /* 0x0a10000090c70fae */ /* 0x0003e2000c901d50 */
[C---:B------:R-:W-:Y:S01]  /*99f0*/  @P0 LEA R150, P6, R4.reuse, c[0x0][0x1c8], 0x1 ;  /* 0x0000720004960a11 */ /* 0x040fe200078c08ff */
[----:B------:R-:W-:Y:S01]  /*9a00*/  FMUL.FTZ R101, R3, R101 ;  /* 0x0000006503657220 */ /* 0x000fe20000410000 */
[----:B------:R-:W-:Y:S01]  /*9a10*/  @P0 IADD3.X R136, R213, UR20, RZ, P5, !PT ;  /* 0x00000014d5880c10 */ /* 0x000fe2000affe4ff */
[----:B------:R-:W-:Y:S01]  /*9a20*/  MUFU.EX2 R162, R162 ;  /* 0x000000a200a27308 */ /* 0x000fe20000000800 */
[----:B------:R-:W-:Y:S01]  /*9a30*/  @P0 LEA.HI.X R151, R4, c[0x0][0x1cc], R9, 0x1, P6 ;  /* 0x0000730004970a11 */ /* 0x000fe200030f0c09 */
[----:B------:R-:W-:Y:S01]  /*9a40*/  FMUL.FTZ R4, R3, R128 ;  /* 0x0000008003047220 */ /* 0x000fe20000410000 */
[----:B------:R-:W-:Y:S01]  /*9a50*/  @P0 LEA R148, P5, R5, c[0x0][0x1c8], 0x1 ;  /* 0x0000720005940a11 */ /* 0x000fe200078a08ff */
[----:B------:R-:W-:Y:S01]  /*9a60*/  FMUL.FTZ R9, R3, R125 ;  /* 0x0000007d03097220 */ /* 0x000fe20000410000 */
[----:B------:R-:W-:Y:S01]  /*9a70*/  @P0 IADD3 R8, P4, R212, UR21, RZ ;  /* 0x00000015d4080c10 */ /* 0x000fe2000ff9e0ff */
[----:B------:R4:W-:Y:S01]  /*9a80*/  @P0 LDGSTS.E.BYPASS.LTC128B.128 [R199+0x7100], [R150.64], !P3 ;  /* 0x0710000096c70fae */ /* 0x0009e2000d901d50 */
[----:B------:R-:W-:Y:S01]  /*9a90*/  @P0 LEA.HI.X R149, R5, c[0x0][0x1cc], R136, 0x1, P5 ;  /* 0x0000730005950a11 */ /* 0x000fe200028f0c88 */
[C---:B------:R-:W-:Y:S01]  /*9aa0*/  FMUL.FTZ R5, R3.reuse, R129 ;  /* 0x0000008103057220 */ /* 0x040fe20000410000 */
[----:B------:R-:W-:Y:S01]  /*9ab0*/  @P0 IADD3.X R137, R134, UR20, RZ, P4, !PT ;  /* 0x0000001486890c10 */ /* 0x000fe2000a7fe4ff */
[----:B------:R-:W5:Y:S01]  /*9ac0*/  MUFU.EX2 R133, R133 ;  /* 0x0000008500857308 */ /* 0x000f620000000800 */
[C---:B------:R-:W-:Y:S01]  /*9ad0*/  @P0 LEA R146, P4, R8.reuse, c[0x0][0x1c8], 0x1 ;  /* 0x0000720008920a11 */ /* 0x040fe200078808ff */
[C---:B------:R-:W-:Y:S01]  /*9ae0*/  FMUL.FTZ R104, R3.reuse, R104 ;  /* 0x0000006803687220 */ /* 0x040fe20000410000 */
[----:B------:R-:W-:Y:S01]  /*9af0*/  UISETP.GT.AND UP0, UPT, UR19, UR18, UPT ;  /* 0x000000121300728c */ /* 0x000fe2000bf04270 */
[----:B------:R4:W-:Y:S01]  /*9b00*/  @P0 LDGSTS.E.BYPASS.LTC128B.128 [R199+0x9100], [R148.64], !P2 ;  /* 0x0910000094c70fae */ /* 0x0009e2000d101d50 */
[----:B------:R-:W-:Y:S01]  /*9b10*/  @P0 LEA.HI.X R147, R8, c[0x0][0x1cc], R137, 0x1, P4 ;  /* 0x0000730008930a11 */ /* 0x000fe200020f0c89 */
[C---:B---3--:R-:W-:Y:S01]  /*9b20*/  FMUL.FTZ R6, R2.reuse, R130 ;  /* 0x0000008202067220 */ /* 0x048fe20000410000 */
[----:B------:R-:W-:Y:S01]  /*9b30*/  UMOV UR19, UR13 ;  /* 0x0000000d00137c82 */ /* 0x000fe20008000000 */
[C---:B------:R-:W-:Y:S02]  /*9b40*/  FMUL.FTZ R7, R2.reuse, R131 ;  /* 0x0000008302077220 */ /* 0x040fe40000410000 */
[----:B------:R-:W-:Y:S01]  /*9b50*/  MUFU.EX2 R135, R135 ;  /* 0x0000008700877308 */ /* 0x000fe20000000800 */
[C---:B------:R-:W-:Y:S01]  /*9b60*/  FMUL.FTZ R8, R3.reuse, R124 ;  /* 0x0000007c03087220 */ /* 0x040fe20000410000 */
[----:B------:R1:W-:Y:S01]  /*9b70*/  @P0 LDGSTS.E.BYPASS.LTC128B.128 [R199+0xb100], [R146.64], !P1 ;  /* 0x0b10000092c70fae */ /* 0x0003e2000c901d50 */
[C---:B------:R-:W-:Y:S01]  /*9b80*/  FMUL.FTZ R10, R2.reuse, R126 ;  /* 0x0000007e020a7220 */ /* 0x040fe20000410000 */
[----:B------:R-:W-:Y:S01]  /*9b90*/  PLOP3.LUT P0, PT, PT, PT, UP0, 0x80, 0x0 ;  /* 0x000000000000781c */ /* 0x000fe20003f0f008 */
[C---:B------:R-:W-:Y:S02]  /*9ba0*/  FMUL.FTZ R11, R2.reuse, R127 ;  /* 0x0000007f020b7220 */ /* 0x040fe40000410000 */
[C---:B------:R-:W-:Y:S02]  /*9bb0*/  FMUL.FTZ R102, R2.reuse, R102 ;  /* 0x0000006602667220 */ /* 0x040fe40000410000 */
[C---:B------:R-:W-:Y:S01]  /*9bc0*/  FMUL.FTZ R103, R2.reuse, R103 ;  /* 0x0000006702677220 */ /* 0x040fe20000410000 */
[----:B------:R-:W3:Y:S01]  /*9bd0*/  LDSM.16.MT88.4 R136, [R195+0x100] ;  /* 0x00010000c388783b */ /* 0x000ee20000004200 */
[----:B------:R-:W4:Y:S01]  /*9be0*/  MUFU.EX2 R160, R160 ;  /* 0x000000a000a07308 */ /* 0x000f220000000800 */
[----:B------:R-:W-:Y:S01]  /*9bf0*/  FMUL.FTZ R105, R3, R105 ;  /* 0x0000006903697220 */ /* 0x000fe20000410000 */
[----:B-----5:R-:W-:Y:S01]  /*9c00*/  F2FP.BF16.PACK_AB R128, R133, R162 ;  /* 0x000000a28580723e */ /* 0x020fe200000010ff */
[C---:B------:R-:W-:Y:S02]  /*9c10*/  FMUL.FTZ R106, R2.reuse, R106 ;  /* 0x0000006a026a7220 */ /* 0x040fe40000410000 */
[C---:B------:R-:W-:Y:S02]  /*9c20*/  FMUL.FTZ R107, R2.reuse, R107 ;  /* 0x0000006b026b7220 */ /* 0x040fe40000410000 */
[----:B--2---:R-:W2:Y:S01]  /*9c30*/  LDSM.16.MT88.4 R140, [R190+0x100] ;  /* 0x00010000be8c783b */ /* 0x004ea20000004200 */
[C---:B------:R-:W-:Y:S02]  /*9c40*/  FMUL.FTZ R108, R3.reuse, R108 ;  /* 0x0000006c036c7220 */ /* 0x040fe40000410000 */
[----:B------:R-:W-:Y:S01]  /*9c50*/  MUFU.EX2 R166, R166 ;  /* 0x000000a600a67308 */ /* 0x000fe20000000800 */
[----:B------:R-:W-:Y:S02]  /*9c60*/  FMUL.FTZ R109, R3, R109 ;  /* 0x0000006d036d7220 */ /* 0x000fe40000410000 */
[C---:B------:R-:W-:Y:S02]  /*9c70*/  FMUL.FTZ R110, R2.reuse, R110 ;  /* 0x0000006e026e7220 */ /* 0x040fe40000410000 */
[----:B------:R-:W-:Y:S01]  /*9c80*/  LDSM.16.MT88.4 R124, [R188+0x100] ;  /* 0x00010000bc7c783b */ /* 0x000fe20000004200 */
[----:B------:R-:W-:Y:S02]  /*9c90*/  FMUL.FTZ R111, R2, R111 ;  /* 0x0000006f026f7220 */ /* 0x000fe40000410000 */
[--C-:B------:R-:W-:Y:S02]  /*9ca0*/  FFMA.FTZ R174, R18, c[0x0][0x2d0], -R165.reuse ;  /* 0x0000b40012ae7a23 */ /* 0x100fe400000108a5 */
[----:B------:R-:W5:Y:S01]  /*9cb0*/  MUFU.EX2 R161, R161 ;  /* 0x000000a100a17308 */ /* 0x000f620000000800 */
[----:B------:R-:W-:Y:S02]  /*9cc0*/  FFMA.FTZ R175, R19, c[0x0][0x2d0], -R165 ;  /* 0x0000b40013af7a23 */ /* 0x000fe400000108a5 */
[----:B-1----:R-:W1:Y:S01]  /*9cd0*/  LDSM.16.MT88.4 R144, [R189+0x100] ;  /* 0x00010000bd90783b */ /* 0x002e620000004200 */
[----:B----4-:R-:W-:Y:S01]  /*9ce0*/  F2FP.BF16.PACK_AB R130, R160, R135 ;  /* 0x00000087a082723e */ /* 0x010fe200000010ff */
[--C-:B------:R-:W-:Y:S02]  /*9cf0*/  FFMA.FTZ R219, R28, c[0x0][0x2d0], -R167.reuse ;  /* 0x0000b4001cdb7a23 */ /* 0x100fe400000108a7 */
[--C-:B------:R-:W-:Y:S02]  /*9d00*/  FFMA.FTZ R220, R29, c[0x0][0x2d0], -R167.reuse ;  /* 0x0000b4001ddc7a23 */ /* 0x100fe400000108a7 */
[----:B------:R-:W-:Y:S01]  /*9d10*/  FFMA.FTZ R221, R32, c[0x0][0x2d0], -R167 ;  /* 0x0000b40020dd7a23 */ /* 0x000fe200000108a7 */
[----:B------:R-:W-:Y:S01]  /*9d20*/  MUFU.EX2 R163, R163 ;  /* 0x000000a300a37308 */ /* 0x000fe20000000800 */
[----:B------:R-:W-:Y:S01]  /*9d30*/  LDSM.16.MT88.4 R16, [R190+0x900] ;  /* 0x00090000be10783b */ /* 0x000fe20000004200 */
[--C-:B------:R-:W-:Y:S02]  /*9d40*/  FFMA.FTZ R223, R30, c[0x0][0x2d0], -R165.reuse ;  /* 0x0000b4001edf7a23 */ /* 0x100fe400000108a5 */
[--C-:B------:R-:W-:Y:S02]  /*9d50*/  FFMA.FTZ R224, R31, c[0x0][0x2d0], -R165.reuse ;  /* 0x0000b4001fe07a23 */ /* 0x100fe400000108a5 */
[----:B------:R-:W-:Y:S02]  /*9d60*/  FFMA.FTZ R225, R34, c[0x0][0x2d0], -R165 ;  /* 0x0000b40022e17a23 */ /* 0x000fe400000108a5 */
[C---:B------:R-:W-:Y:S01]  /*9d70*/  FMUL.FTZ R112, R3.reuse, R112 ;  /* 0x0000007003707220 */ /* 0x040fe20000410000 */
[----:B------:R-:W-:Y:S01]  /*9d80*/  LDSM.16.MT88.4 R148, [R195+0x2900] ;  /* 0x00290000c394783b */ /* 0x000fe20000004200 */
[----:B------:R-:W4:Y:S01]  /*9d90*/  MUFU.EX2 R164, R164 ;  /* 0x000000a400a47308 */ /* 0x000f220000000800 */
[----:B------:R-:W-:Y:S02]  /*9da0*/  FMUL.FTZ R113, R3, R113 ;  /* 0x0000007103717220 */ /* 0x000fe40000410000 */
[C---:B------:R-:W-:Y:S01]  /*9db0*/  FMUL.FTZ R114, R2.reuse, R114 ;  /* 0x0000007202727220 */ /* 0x040fe20000410000 */
[----:B-----5:R-:W-:Y:S01]  /*9dc0*/  F2FP.BF16.PACK_AB R129, R161, R166 ;  /* 0x000000a6a181723e */ /* 0x020fe200000010ff */
[C---:B------:R-:W-:Y:S02]  /*9dd0*/  FMUL.FTZ R115, R2.reuse, R115 ;  /* 0x0000007302737220 */ /* 0x040fe40000410000 */
        /* <DEDUP_REMOVED lines=10> */
[----:B------:R-:W5:Y:S01]  /*9e80*/  MUFU.EX2 R171, R171 ;  /* 0x000000ab00ab7308 */ /* 0x000f620000000800 */
[----:B------:R-:W-:Y:S01]  /*9e90*/  FMUL.FTZ R123, R2, R123 ;  /* 0x0000007b027b7220 */ /* 0x000fe20000410000 */
[----:B------:R-:W-:Y:S01]  /*9ea0*/  LDSM.16.MT88.4 R28, [R189+0x1900] ;  /* 0x00190000bd1c783b */ /* 0x000fe20000004200 */
[----:B----4-:R-:W-:Y:S01]  /*9eb0*/  F2FP.BF16.PACK_AB R131, R164, R163 ;  /* 0x000000a3a483723e */ /* 0x010fe200000010ff */
[C---:B------:R-:W-:Y:S02]  /*9ec0*/  FMUL.FTZ R36, R3.reuse, R36 ;  /* 0x0000002403247220 */ /* 0x040fe40000410000 */
[C---:B------:R-:W-:Y:S02]  /*9ed0*/  FMUL.FTZ R37, R3.reuse, R37 ;  /* 0x0000002503257220 */ /* 0x040fe40000410000 */
[C---:B------:R-:W-:Y:S02]  /*9ee0*/  FMUL.FTZ R38, R2.reuse, R38 ;  /* 0x0000002602267220 */ /* 0x040fe40000410000 */
[C---:B---3--:R-:W-:Y:S01]  /*9ef0*/  HMMA.16816.F32.BF16 R4, R128.reuse, R136, R4 ;  /* 0x000000888004723c */ /* 0x048fe20000041804 */
[----:B------:R-:W0:Y:S01]  /*9f00*/  LDGDEPBAR ;  /* 0x00000000000079af */ /* 0x000e220000000000 */
[----:B------:R-:W-:Y:S03]  /*9f10*/  MUFU.EX2 R174, R174 ;  /* 0x000000ae00ae7308 */ /* 0x000fe60000000800 */
[C---:B------:R-:W-:Y:S02]  /*9f20*/  FMUL.FTZ R39, R2.reuse, R39 ;  /* 0x0000002702277220 */ /* 0x040fe40000410000 */
[C---:B------:R-:W-:Y:S01]  /*9f30*/  FMUL.FTZ R40, R3.reuse, R40 ;  /* 0x0000002803287220 */ /* 0x040fe20000410000 */
[C---:B------:R-:W-:Y:S01]  /*9f40*/  HMMA.16816.F32.BF16 R8, R128.reuse, R138, R8 ;  /* 0x0000008a8008723c */ /* 0x040fe20000041808 */
[----:B------:R-:W3:Y:S03]  /*9f50*/  LDSM.16.MT88.4 R136, [R195+0x2100] ;  /* 0x00210000c388783b */ /* 0x000ee60000004200 */
[C---:B------:R-:W-:Y:S01]  /*9f60*/  FMUL.FTZ R41, R3.reuse, R41 ;  /* 0x0000002903297220 */ /* 0x040fe20000410000 */
[----:B------:R-:W4:Y:S01]  /*9f70*/  MUFU.EX2 R175, R175 ;  /* 0x000000af00af7308 */ /* 0x000f220000000800 */
[C---:B------:R-:W-:Y:S02]  /*9f80*/  FMUL.FTZ R42, R2.reuse, R42 ;  /* 0x0000002a022a7220 */ /* 0x040fe40000410000 */
[C---:B--2---:R-:W-:Y:S04]  /*9f90*/  HMMA.16816.F32.BF16 R100, R128.reuse, R140, R100 ;  /* 0x0000008c8064723c */ /* 0x044fe80000041864 */
[C---:B------:R-:W-:Y:S02]  /*9fa0*/  FMUL.FTZ R43, R2.reuse, R43 ;  /* 0x0000002b022b7220 */ /* 0x040fe40000410000 */
[C---:B------:R-:W-:Y:S01]  /*9fb0*/  FMUL.FTZ R44, R3.reuse, R44 ;  /* 0x0000002c032c7220 */ /* 0x040fe20000410000 */
[----:B------:R-:W-:Y:S01]  /*9fc0*/  MUFU.EX2 R219, R219 ;  /* 0x000000db00db7308 */ /* 0x000fe20000000800 */
[C---:B------:R-:W-:Y:S01]  /*9fd0*/  HMMA.16816.F32.BF16 R104, R128.reuse, R142, R104 ;  /* 0x0000008e8068723c */ /* 0x040fe20000041868 */
[----:B------:R-:W2:Y:S03]  /*9fe0*/  LDSM.16.MT88.4 R140, [R190+0x2100] ;  /* 0x00210000be8c783b */ /* 0x000ea60000004200 */
[C---:B------:R-:W-:Y:S02]  /*9ff0*/  FMUL.FTZ R45, R3.reuse, R45 ;  /* 0x0000002d032d7220 */ /* 0x040fe40000410000 */
[C---:B------:R-:W-:Y:S02]  /*a000*/  FMUL.FTZ R46, R2.reuse, R46 ;  /* 0x0000002e022e7220 */ /* 0x040fe40000410000 */
[C---:B-1----:R-:W-:Y:S01]  /*a010*/  HMMA.16816.F32.BF16 R108, R128.reuse, R144, R108 ;  /* 0x00000090806c723c */ /* 0x042fe2000004186c */
[----:B------:R-:W-:Y:S03]  /*a020*/  MUFU.EX2 R220, R220 ;  /* 0x000000dc00dc7308 */ /* 0x000fe60000000800 */
[C---:B------:R-:W-:Y:S02]  /*a030*/  FMUL.FTZ R47, R2.reuse, R47 ;  /* 0x0000002f022f7220 */ /* 0x040fe40000410000 */
[C---:B------:R-:W-:Y:S02]  /*a040*/  FMUL.FTZ R48, R3.reuse, R48 ;  /* 0x0000003003307220 */ /* 0x040fe40000410000 */
[C---:B------:R-:W-:Y:S01]  /*a050*/  HMMA.16816.F32.BF16 R112, R128.reuse, R146, R112 ;  /* 0x000000928070723c */ /* 0x040fe20000041870 */
[----:B------:R-:W-:Y:S02]  /*a060*/  LDSM.16.MT88.4 R144, [R188+0x900] ;  /* 0x00090000bc90783b */ /* 0x000fe40000004200 */
[----:B------:R-:W-:Y:S01]  /*a070*/  MUFU.EX2 R221, R221 ;  /* 0x000000dd00dd7308 */ /* 0x000fe20000000800 */
[C---:B------:R-:W-:Y:S02]  /*a080*/  FMUL.FTZ R49, R3.reuse, R49 ;  /* 0x0000003103317220 */ /* 0x040fe40000410000 */
[C---:B------:R-:W-:Y:S02]  /*a090*/  FMUL.FTZ R50, R2.reuse, R50 ;  /* 0x0000003202327220 */ /* 0x040fe40000410000 */
[C---:B------:R-:W-:Y:S04]  /*a0a0*/  HMMA.16816.F32.BF16 R116, R128.reuse, R124, R116 ;  /* 0x0000007c8074723c */ /* 0x040fe80000041874 */
        /* <DEDUP_REMOVED lines=8> */
[C---:B---3--:R-:W-:Y:S04]  /*a130*/  HMMA.16816.F32.BF16 R36, R128.reuse, R136, R36 ;  /* 0x000000888024723c */ /* 0x048fe80000041824 */
[C---:B------:R-:W-:Y:S02]  /*a140*/  FMUL.FTZ R55, R2.reuse, R55 ;  /* 0x0000003702377220 */ /* 0x040fe40000410000 */
[C---:B------:R-:W-:Y:S02]  /*a150*/  FMUL.FTZ R56, R3.reuse, R56 ;  /* 0x0000003803387220 */ /* 0x040fe40000410000 */
[C---:B------:R-:W-:Y:S01]  /*a160*/  HMMA.16816.F32.BF16 R40, R128.reuse, R138, R40 ;  /* 0x0000008a8028723c */ /* 0x040fe20000041828 */
[----:B------:R-:W3:Y:S01]  /*a170*/  LDSM.16.MT88.4 R136, [R188+0x2100] ;  /* 0x00210000bc88783b */ /* 0x000ee20000004200 */
[----:B------:R-:W-:Y:S02]  /*a180*/  MUFU.EX2 R225, R225 ;  /* 0x000000e100e17308 */ /* 0x000fe40000000800 */
[C---:B------:R-:W-:Y:S02]  /*a190*/  FMUL.FTZ R57, R3.reuse, R57 ;  /* 0x0000003903397220 */ /* 0x040fe40000410000 */
[C---:B------:R-:W-:Y:S02]  /*a1a0*/  FMUL.FTZ R58, R2.reuse, R58 ;  /* 0x0000003a023a7220 */ /* 0x040fe40000410000 */
[C---:B--2---:R-:W-:Y:S04]  /*a1b0*/  HMMA.16816.F32.BF16 R44, R128.reuse, R140, R44 ;  /* 0x0000008c802c723c */ /* 0x044fe8000004182c */
[C---:B------:R-:W-:Y:S02]  /*a1c0*/  FMUL.FTZ R59, R2.reuse, R59 ;  /* 0x0000003b023b7220 */ /* 0x040fe40000410000 */
[C---:B------:R-:W-:Y:S02]  /*a1d0*/  FMUL.FTZ R60, R3.reuse, R60 ;  /* 0x0000003c033c7220 */ /* 0x040fe40000410000 */
[C---:B------:R-:W-:Y:S01]  /*a1e0*/  HMMA.16816.F32.BF16 R48, R128.reuse, R142, R48 ;  /* 0x0000008e8030723c */ /* 0x040fe20000041830 */
[----:B------:R-:W2:Y:S03]  /*a1f0*/  LDSM.16.MT88.4 R140, [R195+0x4100] ;  /* 0x00410000c38c783b */ /* 0x000ea60000004200 */
        /* <DEDUP_REMOVED lines=11> */
[C---:B---3--:R-:W-:Y:S04]  /*a2b0*/  HMMA.16816.F32.BF16 R60, R128.reuse, R136, R60 ;  /* 0x00000088803c723c */ /* 0x048fe8000004183c */
        /* <DEDUP_REMOVED lines=9> */
[C---:B------:R-:W-:Y:S02]  /*a350*/  FMUL.FTZ R75, R2.reuse, R75 ;  /* 0x0000004b024b7220 */ /* 0x040fe40000410000 */
[C---:B------:R-:W-:Y:S02]  /*a360*/  FMUL.FTZ R76, R3.reuse, R76 ;  /* 0x0000004c034c7220 */ /* 0x040fe40000410000 */
[C---:B------:R-:W-:Y:S03]  /*a370*/  FMUL.FTZ R77, R3.reuse, R77 ;  /* 0x0000004d034d7220 */ /* 0x040fe60000410000 */
[C---:B------:R-:W-:Y:S01]  /*a380*/  HMMA.16816.F32.BF16 R72, R128.reuse, R142, R72 ;  /* 0x0000008e8048723c */ /* 0x040fe20000041848 */
[----:B------:R-:W2:Y:S02]  /*a390*/  LDSM.16.MT88.4 R140, [R188+0x4100] ;  /* 0x00410000bc8c783b */ /* 0x000ea40000004200 */
[C---:B------:R-:W-:Y:S02]  /*a3a0*/  FMUL.FTZ R78, R2.reuse, R78 ;  /* 0x0000004e024e7220 */ /* 0x040fe40000410000 */
[C---:B------:R-:W-:Y:S02]  /*a3b0*/  FMUL.FTZ R79, R2.reuse, R79 ;  /* 0x0000004f024f7220 */ /* 0x040fe40000410000 */
[C---:B------:R-:W-:Y:S02]  /*a3c0*/  FMUL.FTZ R80, R3.reuse, R80 ;  /* 0x0000005003507220 */ /* 0x040fe40000410000 */
[C---:B------:R-:W-:Y:S03]  /*a3d0*/  FMUL.FTZ R81, R3.reuse, R81 ;  /* 0x0000005103517220 */ /* 0x040fe60000410000 */
[C---:B-1----:R-:W-:Y:S03]  /*a3e0*/  HMMA.16816.F32.BF16 R76, R128.reuse, R124, R76 ;  /* 0x0000007c804c723c */ /* 0x042fe6000004184c */
[C---:B------:R-:W-:Y:S02]  /*a3f0*/  FMUL.FTZ R82, R2.reuse, R82 ;  /* 0x0000005202527220 */ /* 0x040fe40000410000 */
[C---:B------:R-:W-:Y:S02]  /*a400*/  FMUL.FTZ R83, R2.reuse, R83 ;  /* 0x0000005302537220 */ /* 0x040fe40000410000 */
[C---:B------:R-:W-:Y:S02]  /*a410*/  FMUL.FTZ R84, R3.reuse, R84 ;  /* 0x0000005403547220 */ /* 0x040fe40000410000 */
[----:B------:R-:W-:Y:S03]  /*a420*/  FMUL.FTZ R85, R3, R85 ;  /* 0x0000005503557220 */ /* 0x000fe60000410000 */
[C---:B------:R-:W-:Y:S01]  /*a430*/  HMMA.16816.F32.BF16 R80, R128.reuse, R126, R80 ;  /* 0x0000007e8050723c */ /* 0x040fe20000041850 */
[----:B------:R-:W1:Y:S02]  /*a440*/  LDSM.16.MT88.4 R124, [R195+0x900] ;  /* 0x00090000c37c783b */ /* 0x000e640000004200 */
[C---:B------:R-:W-:Y:S02]  /*a450*/  FMUL.FTZ R86, R2.reuse, R86 ;  /* 0x0000005602567220 */ /* 0x040fe40000410000 */
[----:B------:R-:W-:Y:S02]  /*a460*/  FMUL.FTZ R87, R2, R87 ;  /* 0x0000005702577220 */ /* 0x000fe40000410000 */
[--C-:B------:R-:W-:Y:S02]  /*a470*/  FFMA.FTZ R168, R12, c[0x0][0x2d0], -R167.reuse ;  /* 0x0000b4000ca87a23 */ /* 0x100fe400000108a7 */
[----:B------:R-:W-:Y:S03]  /*a480*/  FFMA.FTZ R169, R13, c[0x0][0x2d0], -R167 ;  /* 0x0000b4000da97a23 */ /* 0x000fe600000108a7 */
[C---:B---3--:R-:W-:Y:S01]  /*a490*/  HMMA.16816.F32.BF16 R84, R128.reuse, R136, R84 ;  /* 0x000000888054723c */ /* 0x048fe20000041854 */
[----:B------:R-:W-:Y:S02]  /*a4a0*/  MUFU.EX2 R168, R168 ;  /* 0x000000a800a87308 */ /* 0x000fe40000000800 */
[--C-:B------:R-:W-:Y:S01]  /*a4b0*/  FFMA.FTZ R172, R14, c[0x0][0x2d0], -R165.reuse ;  /* 0x0000b4000eac7a23 */ /* 0x100fe200000108a5 */
[----:B-----5:R-:W-:Y:S01]  /*a4c0*/  F2FP.BF16.PACK_AB R14, R171, R170 ;  /* 0x000000aaab0e723e */ /* 0x020fe200000010ff */
[----:B------:R-:W-:Y:S01]  /*a4d0*/  FFMA.FTZ R173, R15, c[0x0][0x2d0], -R165 ;  /* 0x0000b4000fad7a23 */ /* 0x000fe200000108a5 */
[----:B----4-:R-:W-:Y:S01]  /*a4e0*/  F2FP.BF16.PACK_AB R15, R175, R174 ;  /* 0x000000aeaf0f723e */ /* 0x010fe200000010ff */
[C---:B------:R-:W-:Y:S02]  /*a4f0*/  FMUL.FTZ R88, R3.reuse, R88 ;  /* 0x0000005803587220 */ /* 0x040fe40000410000 */
[C---:B------:R-:W-:Y:S02]  /*a500*/  FMUL.FTZ R89, R3.reuse, R89 ;  /* 0x0000005903597220 */ /* 0x040fe40000410000 */
[----:B------:R-:W3:Y:S01]  /*a510*/  MUFU.EX2 R169, R169 ;  /* 0x000000a900a97308 */ /* 0x000ee20000000800 */
[C---:B------:R-:W-:Y:S02]  /*a520*/  FMUL.FTZ R90, R2.reuse, R90 ;  /* 0x0000005a025a7220 */ /* 0x040fe40000410000 */
[C---:B------:R-:W-:Y:S02]  /*a530*/  FMUL.FTZ R91, R2.reuse, R91 ;  /* 0x0000005b025b7220 */ /* 0x040fe40000410000 */
[C---:B------:R-:W-:Y:S02]  /*a540*/  FMUL.FTZ R92, R3.reuse, R92 ;  /* 0x0000005c035c7220 */ /* 0x040fe40000410000 */
[C---:B------:R-:W-:Y:S02]  /*a550*/  FMUL.FTZ R93, R3.reuse, R93 ;  /* 0x0000005d035d7220 */ /* 0x040fe40000410000 */
[C---:B------:R-:W-:Y:S01]  /*a560*/  FMUL.FTZ R94, R2.reuse, R94 ;  /* 0x0000005e025e7220 */ /* 0x040fe20000410000 */
[C---:B------:R-:W-:Y:S01]  /*a570*/  HMMA.16816.F32.BF16 R88, R128.reuse, R138, R88 ;  /* 0x0000008a8058723c */ /* 0x040fe20000041858 */
[----:B------:R-:W-:Y:S01]  /*a580*/  MUFU.EX2 R172, R172 ;  /* 0x000000ac00ac7308 */ /* 0x000fe20000000800 */
[----:B------:R-:W4:Y:S01]  /*a590*/  LDSM.16.MT88.4 R136, [R189+0x900] ;  /* 0x00090000bd88783b */ /* 0x000f220000004200 */
[C---:B------:R-:W-:Y:S02]  /*a5a0*/  FMUL.FTZ R95, R2.reuse, R95 ;  /* 0x0000005f025f7220 */ /* 0x040fe40000410000 */
[C---:B------:R-:W-:Y:S02]  /*a5b0*/  FMUL.FTZ R96, R3.reuse, R96 ;  /* 0x0000006003607220 */ /* 0x040fe40000410000 */
[----:B------:R-:W-:Y:S02]  /*a5c0*/  FMUL.FTZ R97, R3, R97 ;  /* 0x0000006103617220 */ /* 0x000fe40000410000 */
[C---:B------:R-:W-:Y:S01]  /*a5d0*/  FMUL.FTZ R98, R2.reuse, R98 ;  /* 0x0000006202627220 */ /* 0x040fe20000410000 */
[C---:B--2---:R-:W-:Y:S01]  /*a5e0*/  HMMA.16816.F32.BF16 R92, R128.reuse, R140, R92 ;  /* 0x0000008c805c723c */ /* 0x044fe2000004185c */
[----:B------:R-:W2:Y:S02]  /*a5f0*/  MUFU.EX2 R173, R173 ;  /* 0x000000ad00ad7308 */ /* 0x000ea40000000800 */
[C---:B------:R-:W-:Y:S01]  /*a600*/  FMUL.FTZ R99, R2.reuse, R99 ;  /* 0x0000006302637220 */ /* 0x040fe20000410000 */
[----:B---3--:R-:W-:Y:S01]  /*a610*/  F2FP.BF16.PACK_AB R12, R169, R168 ;  /* 0x000000a8a90c723e */ /* 0x008fe200000010ff */
[----:B------:R-:W-:Y:S01]  /*a620*/  FFMA.FTZ R162, R3, R210, R162 ;  /* 0x000000d203a27223 */ /* 0x000fe200000100a2 */
[----:B------:R-:W-:Y:S01]  /*a630*/  MOV R3, R0 ;  /* 0x0000000000037202 */ /* 0x000fe20000000f00 */
[----:B------:R-:W-:Y:S02]  /*a640*/  FFMA.FTZ R166, R2, R211, R166 ;  /* 0x000000d302a67223 */ /* 0x000fe400000100a6 */
[----:B------:R-:W-:Y:S01]  /*a650*/  FADD.FTZ R162, R133, R162 ;  /* 0x000000a285a27221 */ /* 0x000fe20000010000 */
[----:B------:R-:W-:Y:S01]  /*a660*/  HMMA.16816.F32.BF16 R96, R128, R142, R96 ;  /* 0x0000008e8060723c */ /* 0x000fe20000041860 */
[----:B------:R-:W-:Y:S02]  /*a670*/  LDSM.16.MT88.4 R128, [R190+0x4900] ;  /* 0x00490000be80783b */ /* 0x000fe40000004200 */
[----:B------:R-:W-:Y:S01]  /*a680*/  FADD.FTZ R166, R161, R166 ;  /* 0x000000a6a1a67221 */ /* 0x000fe20000010000 */
[----:B------:R-:W-:Y:S01]  /*a690*/  MOV R133, R132 ;  /* 0x0000008400857202 */ /* 0x000fe20000000f00 */
[----:B------:R-:W-:Y:S02]  /*a6a0*/  FADD.FTZ R135, R135, R162 ;  /* 0x000000a287877221 */ /* 0x000fe40000010000 */
[----:B------:R-:W-:Y:S02]  /*a6b0*/  FADD.FTZ R163, R163, R166 ;  /* 0x000000a6a3a37221 */ /* 0x000fe40000010000 */
[----:B------:R-:W-:Y:S03]  /*a6c0*/  LDSM.16.MT88.4 R140, [R190+0x3100] ;  /* 0x00310000be8c783b */ /* 0x000fe60000004200 */
[----:B------:R-:W-:Y:S02]  /*a6d0*/  FADD.FTZ R135, R160, R135 ;  /* 0x00000087a0877221 */ /* 0x000fe40000010000 */
[----:B------:R-:W-:Y:S01]  /*a6e0*/  FADD.FTZ R163, R164, R163 ;  /* 0x000000a3a4a37221 */ /* 0x000fe20000010000 */
[----:B--2---:R-:W-:Y:S01]  /*a6f0*/  F2FP.BF16.PACK_AB R13, R173, R172 ;  /* 0x000000acad0d723e */ /* 0x004fe200000010ff */
[----:B------:R-:W-:Y:S02]  /*a700*/  FADD.FTZ R168, R168, R135 ;  /* 0x00000087a8a87221 */ /* 0x000fe40000010000 */
[----:B------:R-:W-:Y:S02]  /*a710*/  FADD.FTZ R172, R172, R163 ;  /* 0x000000a3acac7221 */ /* 0x000fe40000010000 */
[----:B------:R-:W-:Y:S02]  /*a720*/  FADD.FTZ R169, R169, R168 ;  /* 0x000000a8a9a97221 */ /* 0x000fe40000010000 */
[C---:B-1----:R-:W-:Y:S05]  /*a730*/  HMMA.16816.F32.BF16 R4, R12.reuse, R124, R4 ;  /* 0x0000007c0c04723c */ /* 0x042fea0000041804 */
[----:B------:R-:W-:Y:S02]  /*a740*/  FADD.FTZ R173, R173, R172 ;  /* 0x000000acadad7221 */ /* 0x000fe40000010000 */
[----:B------:R-:W-:Y:S01]  /*a750*/  FADD.FTZ R170, R170, R169 ;  /* 0x000000a9aaaa7221 */ /* 0x000fe20000010000 */
[C---:B------:R-:W-:Y:S01]  /*a760*/  HMMA.16816.F32.BF16 R8, R12.reuse, R126, R8 ;  /* 0x0000007e0c08723c */ /* 0x040fe20000041808 */
[----:B------:R-:W1:Y:S03]  /*a770*/  LDSM.16.MT88.4 R124, [R188+0x2900] ;  /* 0x00290000bc7c783b */ /* 0x000e660000004200 */
[----:B------:R-:W-:Y:S02]  /*a780*/  FADD.FTZ R174, R174, R173 ;  /* 0x000000adaeae7221 */ /* 0x000fe40000010000 */
[----:B------:R-:W-:Y:S02]  /*a790*/  FADD.FTZ R171, R171, R170 ;  /* 0x000000aaabab7221 */ /* 0x000fe40000010000 */
[C---:B------:R-:W-:Y:S04]  /*a7a0*/  HMMA.16816.F32.BF16 R100, R12.reuse, R16, R100 ;  /* 0x000000100c64723c */ /* 0x040fe80000041864 */
[----:B------:R-:W-:Y:S04]  /*a7b0*/  FADD.FTZ R175, R175, R174 ;  /* 0x000000aeafaf7221 */ /* 0x000fe80000010000 */
[C---:B------:R-:W-:Y:S01]  /*a7c0*/  HMMA.16816.F32.BF16 R104, R12.reuse, R18, R104 ;  /* 0x000000120c68723c */ /* 0x040fe20000041868 */
[----:B------:R-:W2:Y:S07]  /*a7d0*/  LDSM.16.MT88.4 R16, [R195+0x4900] ;  /* 0x00490000c310783b */ /* 0x000eae0000004200 */
[C---:B----4-:R-:W-:Y:S08]  /*a7e0*/  HMMA.16816.F32.BF16 R108, R12.reuse, R136, R108 ;  /* 0x000000880c6c723c */ /* 0x050ff0000004186c */
        /* <DEDUP_REMOVED lines=11> */
[--C-:B------:R-:W-:Y:S01]  /*a8a0*/  FFMA.FTZ R153, R21, c[0x0][0x2d0], -R167.reuse ;  /* 0x0000b40015997a23 */ /* 0x100fe200000108a7 */
[----:B------:R-:W-:Y:S02]  /*a8b0*/  MUFU.EX2 R152, R152 ;  /* 0x0000009800987308 */ /* 0x000fe40000000800 */
[--C-:B------:R-:W-:Y:S01]  /*a8c0*/  FFMA.FTZ R154, R24, c[0x0][0x2d0], -R167.reuse ;  /* 0x0000b400189a7a23 */ /* 0x100fe200000108a7 */
[C---:B------:R-:W-:Y:S04]  /*a8d0*/  HMMA.16816.F32.BF16 R52, R12.reuse, R156, R52 ;  /* 0x0000009c0c34723c */ /* 0x040fe80000041834 */
[--C-:B------:R-:W-:Y:S02]  /*a8e0*/  FFMA.FTZ R155, R25, c[0x0][0x2d0], -R167.reuse ;  /* 0x0000b400199b7a23 */ /* 0x100fe400000108a7 */
[----:B------:R-:W-:Y:S01]  /*a8f0*/  FFMA.FTZ R167, R33, c[0x0][0x2d0], -R167 ;  /* 0x0000b40021a77a23 */ /* 0x000fe200000108a7 */
[----:B------:R-:W4:Y:S01]  /*a900*/  MUFU.EX2 R153, R153 ;  /* 0x0000009900997308 */ /* 0x000f220000000800 */
[C---:B------:R-:W-:Y:S04]  /*a910*/  HMMA.16816.F32.BF16 R56, R12.reuse, R158, R56 ;  /* 0x0000009e0c38723c */ /* 0x040fe80000041838 */
[--C-:B------:R-:W-:Y:S02]  /*a920*/  FFMA.FTZ R156, R22, c[0x0][0x2d0], -R165.reuse ;  /* 0x0000b400169c7a23 */ /* 0x100fe400000108a5 */
[--C-:B------:R-:W-:Y:S02]  /*a930*/  FFMA.FTZ R157, R23, c[0x0][0x2d0], -R165.reuse ;  /* 0x0000b400179d7a23 */ /* 0x100fe400000108a5 */
[C---:B-1----:R-:W-:Y:S01]  /*a940*/  HMMA.16816.F32.BF16 R60, R12.reuse, R124, R60 ;  /* 0x0000007c0c3c723c */ /* 0x042fe2000004183c */
[----:B------:R-:W-:Y:S01]  /*a950*/  LDSM.16.MT88.4 R20, [R190+0x1100] ;  /* 0x00110000be14783b */ /* 0x000fe20000004200 */
[----:B------:R-:W-:Y:S02]  /*a960*/  MUFU.EX2 R154, R154 ;  /* 0x0000009a009a7308 */ /* 0x000fe40000000800 */
[--C-:B------:R-:W-:Y:S02]  /*a970*/  FFMA.FTZ R158, R26, c[0x0][0x2d0], -R165.reuse ;  /* 0x0000b4001a9e7a23 */ /* 0x100fe400000108a5 */
[--C-:B------:R-:W-:Y:S02]  /*a980*/  FFMA.FTZ R159, R27, c[0x0][0x2d0], -R165.reuse ;  /* 0x0000b4001b9f7a23 */ /* 0x100fe400000108a5 */
[C---:B------:R-:W-:Y:S01]  /*a990*/  HMMA.16816.F32.BF16 R64, R12.reuse, R126, R64 ;  /* 0x0000007e0c40723c */ /* 0x040fe20000041840 */
[----:B------:R-:W1:Y:S03]  /*a9a0*/  LDSM.16.MT88.4 R124, [R188+0x4900] ;  /* 0x00490000bc7c783b */ /* 0x000e660000004200 */
[----:B------:R-:W-:Y:S01]  /*a9b0*/  FFMA.FTZ R165, R35, c[0x0][0x2d0], -R165 ;  /* 0x0000b40023a57a23 */ /* 0x000fe200000108a5 */
[----:B------:R-:W5:Y:S03]  /*a9c0*/  MUFU.EX2 R155, R155 ;  /* 0x0000009b009b7308 */ /* 0x000f660000000800 */
[C---:B--2---:R-:W-:Y:S01]  /*a9d0*/  HMMA.16816.F32.BF16 R68, R12.reuse, R16, R68 ;  /* 0x000000100c44723c */ /* 0x044fe20000041844 */
[----:B------:R-:W-:Y:S06]  /*a9e0*/  LDSM.16.MT88.4 R24, [R189+0x1100] ;  /* 0x00110000bd18783b */ /* 0x000fec0000004200 */
[----:B------:R-:W-:Y:S01]  /*a9f0*/  MUFU.EX2 R156, R156 ;  /* 0x0000009c009c7308 */ /* 0x000fe20000000800 */
[C---:B------:R-:W-:Y:S01]  /*aa00*/  HMMA.16816.F32.BF16 R72, R12.reuse, R18, R72 ;  /* 0x000000120c48723c */ /* 0x040fe20000041848 */
[----:B------:R-:W2:Y:S07]  /*aa10*/  LDSM.16.MT88.4 R16, [R195+0x1100] ;  /* 0x00110000c310783b */ /* 0x000eae0000004200 */
[C---:B------:R-:W-:Y:S01]  /*aa20*/  HMMA.16816.F32.BF16 R76, R12.reuse, R128, R76 ;  /* 0x000000800c4c723c */ /* 0x040fe2000004184c */
[----:B------:R-:W-:Y:S01]  /*aa30*/  LDSM.16.MT88.4 R32, [R188+0x1900] ;  /* 0x00190000bc20783b */ /* 0x000fe20000004200 */
[----:B------:R-:W1:Y:S06]  /*aa40*/  MUFU.EX2 R157, R157 ;  /* 0x0000009d009d7308 */ /* 0x000e6c0000000800 */
[C---:B------:R-:W-:Y:S01]  /*aa50*/  HMMA.16816.F32.BF16 R80, R12.reuse, R130, R80 ;  /* 0x000000820c50723c */ /* 0x040fe20000041850 */
[----:B------:R-:W2:Y:S03]  /*aa60*/  LDSM.16.MT88.4 R128, [R188+0x1100] ;  /* 0x00110000bc80783b */ /* 0x000ea60000004200 */
[----:B------:R-:W-:Y:S04]  /*aa70*/  MUFU.EX2 R158, R158 ;  /* 0x0000009e009e7308 */ /* 0x000fe80000000800 */
[C---:B---3--:R-:W-:Y:S06]  /*aa80*/  HMMA.16816.F32.BF16 R84, R12.reuse, R136, R84 ;  /* 0x000000880c54723c */ /* 0x048fec0000041854 */
[----:B------:R-:W3:Y:S02]  /*aa90*/  MUFU.EX2 R159, R159 ;  /* 0x0000009f009f7308 */ /* 0x000ee40000000800 */
[C---:B------:R-:W-:Y:S01]  /*aaa0*/  HMMA.16816.F32.BF16 R88, R12.reuse, R138, R88 ;  /* 0x0000008a0c58723c */ /* 0x040fe20000041858 */
[----:B------:R-:W2:Y:S07]  /*aab0*/  LDSM.16.MT88.4 R136, [R195+0x3100] ;  /* 0x00310000c388783b */ /* 0x000eae0000004200 */
[C---:B-1----:R-:W-:Y:S01]  /*aac0*/  HMMA.16816.F32.BF16 R92, R12.reuse, R124, R92 ;  /* 0x0000007c0c5c723c */ /* 0x042fe2000004185c */
[----:B------:R-:W1:Y:S07]  /*aad0*/  MUFU.EX2 R222, R167 ;  /* 0x000000a700de7308 */ /* 0x000e6e0000000800 */
[----:B------:R-:W-:Y:S01]  /*aae0*/  HMMA.16816.F32.BF16 R96, R12, R126, R96 ;  /* 0x0000007e0c60723c */ /* 0x000fe20000041860 */
[----:B------:R-:W-:Y:S02]  /*aaf0*/  LDSM.16.MT88.4 R124, [R189+0x5100] ;  /* 0x00510000bd7c783b */ /* 0x000fe40000004200 */
[----:B------:R-:W1:Y:S04]  /*ab00*/  MUFU.EX2 R226, R165 ;  /* 0x000000a500e27308 */ /* 0x000e680000000800 */
[----:B----4-:R-:W-:Y:S01]  /*ab10*/  F2FP.BF16.PACK_AB R12, R153, R152 ;  /* 0x00000098990c723e */ /* 0x010fe200000010ff */
[----:B------:R-:W-:Y:S01]  /*ab20*/  FADD.FTZ R152, R152, R171 ;  /* 0x000000ab98987221 */ /* 0x000fe20000010000 */
[----:B-----5:R-:W-:Y:S03]  /*ab30*/  F2FP.BF16.PACK_AB R14, R155, R154 ;  /* 0x0000009a9b0e723e */ /* 0x020fe600000010ff */
[----:B------:R-:W-:Y:S01]  /*ab40*/  F2FP.BF16.PACK_AB R13, R157, R156 ;  /* 0x0000009c9d0d723e */ /* 0x000fe200000010ff */
[----:B------:R-:W-:Y:S01]  /*ab50*/  FADD.FTZ R156, R156, R175 ;  /* 0x000000af9c9c7221 */ /* 0x000fe20000010000 */
[----:B---3--:R-:W-:Y:S01]  /*ab60*/  F2FP.BF16.PACK_AB R15, R159, R158 ;  /* 0x0000009e9f0f723e */ /* 0x008fe200000010ff */
        /* <DEDUP_REMOVED lines=15> */
[C---:B------:R-:W-:Y:S08]  /*ac60*/  HMMA.16816.F32.BF16 R116, R12.reuse, R128, R116 ;  /* 0x000000800c74723c */ /* 0x040ff00000041874 */
[C---:B------:R-:W-:Y:S08]  /*ac70*/  HMMA.16816.F32.BF16 R120, R12.reuse, R130, R120 ;  /* 0x000000820c78723c */ /* 0x040ff00000041878 */
        /* <DEDUP_REMOVED lines=18> */
[C---:B------:R-:W-:Y:S08]  /*ada0*/  HMMA.16816.F32.BF16 R84, R12.reuse, R124, R84 ;  /* 0x0000007c0c54723c */ /* 0x040ff00000041854 */
[C---:B------:R-:W-:Y:S08]  /*adb0*/  HMMA.16816.F32.BF16 R88, R12.reuse, R126, R88 ;  /* 0x0000007e0c58723c */ /* 0x040ff00000041858 */
[C---:B--2---:R-:W-:Y:S08]  /*adc0*/  HMMA.16816.F32.BF16 R92, R12.reuse, R16, R92 ;  /* 0x000000100c5c723c */ /* 0x044ff0000004185c */
[----:B------:R-:W-:Y:S01]  /*add0*/  HMMA.16816.F32.BF16 R96, R12, R18, R96 ;  /* 0x000000120c60723c */ /* 0x000fe20000041860 */
[----:B------:R-:W2:Y:S06]  /*ade0*/  LDSM.16.MT88.4 R16, [R189+0x3900] ;  /* 0x00390000bd10783b */ /* 0x000eac0000004200 */
[----:B------:R-:W-:Y:S01]  /*adf0*/  F2FP.BF16.PACK_AB R12, R220, R219 ;  /* 0x000000dbdc0c723e */ /* 0x000fe200000010ff */
[----:B------:R-:W-:Y:S01]  /*ae00*/  FADD.FTZ R219, R219, R154 ;  /* 0x0000009adbdb7221 */ /* 0x000fe20000010000 */
[----:B-1----:R-:W-:Y:S03]  /*ae10*/  F2FP.BF16.PACK_AB R14, R222, R221 ;  /* 0x000000ddde0e723e */ /* 0x002fe600000010ff */
[----:B------:R-:W-:Y:S01]  /*ae20*/  F2FP.BF16.PACK_AB R13, R224, R223 ;  /* 0x000000dfe00d723e */ /* 0x000fe200000010ff */
[----:B------:R-:W-:Y:S01]  /*ae30*/  FADD.FTZ R223, R223, R158 ;  /* 0x0000009edfdf7221 */ /* 0x000fe20000010000 */
[----:B------:R-:W-:Y:S01]  /*ae40*/  F2FP.BF16.PACK_AB R15, R226, R225 ;  /* 0x000000e1e20f723e */ /* 0x000fe200000010ff */
[----:B------:R-:W-:Y:S02]  /*ae50*/  FADD.FTZ R220, R220, R219 ;  /* 0x000000dbdcdc7221 */ /* 0x000fe40000010000 */
[----:B------:R-:W-:Y:S02]  /*ae60*/  FADD.FTZ R224, R224, R223 ;  /* 0x000000dfe0e07221 */ /* 0x000fe40000010000 */
[----:B------:R-:W-:Y:S02]  /*ae70*/  FADD.FTZ R221, R221, R220 ;  /* 0x000000dcdddd7221 */ /* 0x000fe40000010000 */
[C---:B---3--:R-:W-:Y:S01]  /*ae80*/  HMMA.16816.F32.BF16 R128, R12.reuse, R20, R4 ;  /* 0x000000140c80723c */ /* 0x048fe20000041804 */
[----:B------:R-:W1:Y:S02]  /*ae90*/  LDSM.16.MT88.4 R4, [R190+0x5900] ;  /* 0x00590000be04783b */ /* 0x000e640000004200 */
[----:B------:R-:W-:Y:S02]  /*aea0*/  FADD.FTZ R211, R225, R224 ;  /* 0x000000e0e1d37221 */ /* 0x000fe40000010000 */
[----:B------:R-:W-:Y:S02]  /*aeb0*/  FADD.FTZ R210, R222, R221 ;  /* 0x000000ddded27221 */ /* 0x000fe40000010000 */
[----:B------:R-:W-:Y:S01]  /*aec0*/  FADD.FTZ R211, R226, R211 ;  /* 0x000000d3e2d37221 */ /* 0x000fe20000010000 */
        /* <DEDUP_REMOVED lines=13> */
[C---:B------:R-:W-:Y:S01]  /*afa0*/  HMMA.16816.F32.BF16 R56, R12.reuse, R18, R56 ;  /* 0x000000120c38723c */ /* 0x040fe20000041838 */
[----:B------:R-:W2:Y:S07]  /*afb0*/  LDSM.16.MT88.4 R16, [R188+0x5900] ;  /* 0x00590000bc10783b */ /* 0x000eae0000004200 */
[C---:B------:R-:W-:Y:S08]  /*afc0*/  HMMA.16816.F32.BF16 R60, R12.reuse, R144, R60 ;  /* 0x000000900c3c723c */ /* 0x040ff0000004183c */
[C---:B------:R-:W-:Y:S08]  /*afd0*/  HMMA.16816.F32.BF16 R64, R12.reuse, R146, R64 ;  /* 0x000000920c40723c */ /* 0x040ff00000041840 */
[C---:B------:R-:W-:Y:S08]  /*afe0*/  HMMA.16816.F32.BF16 R68, R12.reuse, R148, R68 ;  /* 0x000000940c44723c */ /* 0x040ff00000041844 */
[C---:B------:R-:W-:Y:S08]  /*aff0*/  HMMA.16816.F32.BF16 R72, R12.reuse, R150, R72 ;  /* 0x000000960c48723c */ /* 0x040ff00000041848 */
[C---:B-1----:R-:W-:Y:S08]  /*b000*/  HMMA.16816.F32.BF16 R76, R12.reuse, R4, R76 ;  /* 0x000000040c4c723c */ /* 0x042ff0000004184c */
[C---:B------:R-:W-:Y:S08]  /*b010*/  HMMA.16816.F32.BF16 R80, R12.reuse, R6, R80 ;  /* 0x000000060c50723c */ /* 0x040ff00000041850 */
[C---:B---3--:R-:W-:Y:S08]  /*b020*/  HMMA.16816.F32.BF16 R84, R12.reuse, R8, R84 ;  /* 0x000000080c54723c */ /* 0x048ff00000041854 */
[C---:B------:R-:W-:Y:S08]  /*b030*/  HMMA.16816.F32.BF16 R88, R12.reuse, R10, R88 ;  /* 0x0000000a0c58723c */ /* 0x040ff00000041858 */
[C---:B--2---:R-:W-:Y:S08]  /*b040*/  HMMA.16816.F32.BF16 R92, R12.reuse, R16, R92 ;  /* 0x000000100c5c723c */ /* 0x044ff0000004185c */
[----:B------:R-:W-:Y:S07]  /*b050*/  HMMA.16816.F32.BF16 R96, R12, R18, R96 ;  /* 0x000000120c60723c */ /* 0x000fee0000041860 */
[----:B------:R-:W-:Y:S01]  /*b060*/  MOV R12, R132 ;  /* 0x00000084000c7202 */ /* 0x000fe20000000f00 */
[----:B------:R-:W-:-:S05]  /*b070*/  @P0 BRA `(.L_x_2843) ;  /* 0xffffd71000000947 */ /* 0x000fca000383ffff */
.L_x_2842:
        /* <DEDUP_REMOVED lines=18> */
.L_x_2853:
        /* <DEDUP_REMOVED lines=18> */
[----:B------:R-:W-:Y:S04]  /*b2c0*/  IADD3 R0, R21, UR6, RZ ;  /* 0x0000000615007c10 */ /* 0x000fe8000fffe0ff */
[----:B------:R-:W-:Y:S01]  /*b2d0*/  LEA.HI.X R169, R20, c[0x0][0x1fc], R0, 0x1, P4 ;  /* 0x00007f0014a97a11 */ /* 0x000fe200020f0c00 */
[----:B------:R-:W-:Y:S01]  /*b2e0*/  LDSM.16.M88.4 R32, [R198+0xc100] ;  /* 0x00c10000c620783b */ /* 0x000fe20000000200 */
[----:B------:R-:W-:Y:S02]  /*b2f0*/  IADD3 R20, P5, R200, UR20, RZ ;  /* 0x00000014c8147c10 */ /* 0x000fe4000ffbe0ff */
[----:B------:R-:W-:Y:S02]  /*b300*/  LEA R174, P4, R22, c[0x0][0x1f8], 0x1 ;  /* 0x00007e0016ae7a11 */ /* 0x000fe400078808ff */
[----:B------:R-:W1:Y:S01]  /*b310*/  LDSM.16.M88.4 R8, [R197+0x6100] ;  /* 0x00610000c508783b */ /* 0x000e620000000200 */
[----:B------:R-:W-:Y:S02]  /*b320*/  LEA R222, P0, R20, c[0x0][0x1f8], 0x1 ;  /* 0x00007e0014de7a11 */ /* 0x000fe400078008ff */
[----:B------:R-:W-:Y:S02]  /*b330*/  IADD3 R21, R23, UR6, RZ ;  /* 0x0000000617157c10 */ /* 0x000fe4000fffe0ff */
[----:B------:R-:W2:Y:S01]  /*b340*/  LDSM.16.M88.4 R16, [R197+0x6900] ;  /* 0x00690000c510783b */ /* 0x000ea20000000200 */
[----:B------:R-:W-:Y:S02]  /*b350*/  IADD3 R0, P6, R218, UR20, RZ ;  /* 0x00000014da007c10 */ /* 0x000fe4000ffde0ff */
[----:B------:R-:W-:Y:S02]  /*b360*/  LEA.HI.X R175, R22, c[0x0][0x1fc], R21, 0x1, P4 ;  /* 0x00007f0016af7a11 */ /* 0x000fe400020f0c15 */
[----:B------:R-:W3:Y:S01]  /*b370*/  LDSM.16.M88.4 R24, [R197+0x7100] ;  /* 0x00710000c518783b */ /* 0x000ee20000000200 */
[----:B------:R-:W-:Y:S02]  /*b380*/  IADD3 R28, P4, R216, UR20, RZ ;  /* 0x00000014d81c7c10 */ /* 0x000fe4000ff9e0ff */
[----:B------:R-:W-:Y:S02]  /*b390*/  IADD3.X R29, R219, UR7, RZ, P6, !PT ;  /* 0x00000007db1d7c10 */ /* 0x000fe4000b7fe4ff */
[----:B------:R-:W4:Y:S01]  /*b3a0*/  LDSM.16.M88.4 R132, [R197+0x7900] ;  /* 0x00790000c584783b */ /* 0x000f220000000200 */
[----:B------:R-:W-:Y:S02]  /*b3b0*/  IADD3.X R31, R217, UR7, RZ, P4, !PT ;  /* 0x00000007d91f7c10 */ /* 0x000fe4000a7fe4ff */
[----:B------:R-:W-:Y:S02]  /*b3c0*/  PLOP3.LUT P4, PT, PT, PT, UP2, 0x80, 0x0 ;  /* 0x000000000000781c */ /* 0x000fe40003f8f028 */
[----:B------:R-:W-:Y:S05]  /*b3d0*/  LDSM.16.M88.4 R136, [R194+0xc100] ;  /* 0x00c10000c288783b */ /* 0x000fea0000000200 */
[----:B------:R-:W5:Y:S05]  /*b3e0*/  LDSM.16.M88.4 R140, [R196] ;  /* 0x00000000c48c783b */ /* 0x000f6a0000000200 */
[----:B------:R-:W3:Y:S05]  /*b3f0*/  LDSM.16.M88.4 R144, [R187] ;  /* 0x00000000bb90783b */ /* 0x000eea0000000200 */
[----:B------:R-:W3:Y:S01]  /*b400*/  LDSM.16.M88.4 R148, [R186] ;  /* 0x00000000ba94783b */ /* 0x000ee20000000200 */
[C---:B-1----:R-:W-:Y:S04]  /*b410*/  HMMA.16816.F32.BF16 R4, R32.reuse, R8, RZ ;  /* 0x000000082004723c */ /* 0x042fe800000418ff */
[----:B------:R-:W1:Y:S05]  /*b420*/  LDSM.16.M88.4 R152, [R185] ;  /* 0x00000000b998783b */ /* 0x000e6a0000000200 */
[----:B------:R-:W-:Y:S01]  /*b430*/  @!PT LDS RZ, [RZ] ;  /* 0x00000000fffff984 */ /* 0x000fe20000000800 */
[----:B------:R-:W-:Y:S01]  /*b440*/  @!PT LDS RZ, [RZ] ;  /* 0x00000000fffff984 */ /* 0x000fe20000000800 */
[----:B------:R-:W-:Y:S01]  /*b450*/  @!PT LDS RZ, [RZ] ;  /* 0x00000000fffff984 */ /* 0x000fe20000000800 */
[----:B------:R1:W-:Y:S01]  /*b460*/  LDGSTS.E.BYPASS.LTC128B.128 [R199+0x100], [R168.64], !P3 ;  /* 0x00100000a8c77fae */ /* 0x0003e2000d901d50 */
[C---:B------:R-:W-:Y:S04]  /*b470*/  HMMA.16816.F32.BF16 R8, R32.reuse, R10, RZ ;  /* 0x0000000a2008723c */ /* 0x040fe800000418ff */
[----:B------:R1:W-:Y:S04]  /*b480*/  LDGSTS.E.BYPASS.LTC128B.128 [R199+0x2100], [R224.64], !P2 ;  /* 0x02100000e0c77fae */ /* 0x0003e8000d101d50 */
[C---:B--2---:R-:W-:Y:S01]  /*b490*/  HMMA.16816.F32.BF16 R12, R32.reuse, R16, RZ ;  /* 0x00000010200c723c */ /* 0x044fe200000418ff */
[----:B------:R2:W-:Y:S06]  /*b4a0*/  LDGSTS.E.BYPASS.LTC128B.128 [R199+0x4100], [R174.64], !P1 ;  /* 0x04100000aec77fae */ /* 0x0005ec000c901d50 */
[----:B------:R-:W-:Y:S01]  /*b4b0*/  IADD3.X R17, R207, UR7, RZ, P5, !PT ;  /* 0x00000007cf117c10 */ /* 0x000fe2000affe4ff */
[----:B------:R-:W-:Y:S01]  /*b4c0*/  @UP3 UIADD3 UR7, UR13, -0x1, URZ ;  /* 0xffffffff0d073890 */ /* 0x000fe2000fffe03f */
[----:B------:R-:W-:Y:S03]  /*b4d0*/  LEA R220, P5, R0, c[0x0][0x1f8], 0x1 ;  /* 0x00007e0000dc7a11 */ /* 0x000fe600078a08ff */
[----:B------:R-:W-:Y:S01]  /*b4e0*/  LEA.HI.X R223, R20, c[0x0][0x1fc], R17, 0x1, P0 ;  /* 0x00007f0014df7a11 */ /* 0x000fe200000f0c11 */
[----:B------:R-:W-:Y:S01]  /*b4f0*/  @UP3 USHF.R.S32.HI UR6, URZ, 0x1f, UR7 ;  /* 0x0000001f3f063899 */ /* 0x000fe20008011407 */
[C---:B------:R-:W-:Y:S01]  /*b500*/  HMMA.16816.F32.BF16 R16, R32.reuse, R18, RZ ;  /* 0x000000122010723c */ /* 0x040fe200000418ff */
[----:B------:R-:W-:Y:S01]  /*b510*/  LEA R172, P0, R28, c[0x0][0x1f8], 0x1 ;  /* 0x00007e001cac7a11 */ /* 0x000fe200078008ff */
[----:B------:R-:W-:Y:S01]  /*b520*/  @UP3 UIMAD.WIDE.U32 UR20, UR7, UR4, URZ ;  /* 0x00000004071432a5 */ /* 0x000fe2000f8e003f */
[----:B------:R1:W-:Y:S01]  /*b530*/  LDGSTS.E.BYPASS.LTC128B.128 [R199+0x1100], [R222.64], !P3 ;  /* 0x01100000dec77fae */ /* 0x0003e2000d901d50 */
[----:B------:R-:W-:Y:S01]  /*b540*/  LEA.HI.X R221, R0, c[0x0][0x1fc], R29, 0x1, P5 ;  /* 0x00007f0000dd7a11 */ /* 0x000fe200028f0c1d */
[----:B------:R-:W-:Y:S01]  /*b550*/  IMAD.MOV.U32 R0, RZ, RZ, R204 ;  /* 0x000000ffff007224 */ /* 0x000fe200078e00cc */
[----:B------:R-:W-:Y:S01]  /*b560*/  LEA.HI.X R173, R28, c[0x0][0x1fc], R31, 0x1, P0 ;  /* 0x00007f001cad7a11 */ /* 0x000fe200000f0c1f */
[----:B------:R-:W-:Y:S01]  /*b570*/  @UP3 UIMAD UR6, UR6, UR4, URZ ;  /* 0x00000004060632a4 */ /* 0x000fe2000f8e023f */
[C---:B---3--:R-:W-:Y:S01]  /*b580*/  HMMA.16816.F32.BF16 R20, R32.reuse, R24, RZ ;  /* 0x000000182014723c */ /* 0x048fe200000418ff */
[----:B------:R3:W-:Y:S01]  /*b590*/  LDGSTS.E.BYPASS.LTC128B.128 [R199+0x3100], [R220.64], !P2 ;  /* 0x03100000dcc77fae */ /* 0x0007e2000d101d50 */
[----:B------:R-:W-:Y:S01]  /*b5a0*/  PLOP3.LUT P0, PT, PT, PT, UP3, 0x80, 0x0 ;  /* 0x000000000000781c */ /* 0x000fe20003f0f038 */
[----:B------:R-:W-:Y:S01]  /*b5b0*/  @UP3 UIMAD UR6, UR7, UR5, UR6 ;  /* 0x00000005070632a4 */ /* 0x000fe2000f8e0206 */
[----:B------:R-:W-:Y:S01]  /*b5c0*/  PLOP3.LUT P5, PT, PT, PT, UP2, 0x80, 0x0 ;  /* 0x000000000000781c */ /* 0x000fe20003faf028 */
[----:B------:R-:W-:Y:S01]  /*b5d0*/  @UP3 USHF.L.U32 UR7, UR20, 0x6, URZ ;  /* 0x0000000614073899 */ /* 0x000fe2000800063f */
[----:B------:R2:W-:Y:S01]  /*b5e0*/  LDGSTS.E.BYPASS.LTC128B.128 [R199+0x5100], [R172.64], !P1 ;  /* 0x05100000acc77fae */ /* 0x0005e2000c901d50 */
[----:B------:R-:W-:Y:S01]  /*b5f0*/  @UP3 UIADD3 UR6, UR21, UR6, URZ ;  /* 0x0000000615063290 */ /* 0x000fe2000fffe03f */
[C---:B------:R-:W-:Y:S03]  /*b600*/  HMMA.16816.F32.BF16 R24, R32.reuse, R26, RZ ;  /* 0x0000001a2018723c */ /* 0x040fe600000418ff */
[----:B------:R-:W-:Y:S01]  /*b610*/  LDSM.16.M88.4 R156, [R193+0xc100] ;  /* 0x00c10000c19c783b */ /* 0x000fe20000000200 */
[----:B------:R-:W-:Y:S02]  /*b620*/  @UP3 USHF.L.U64.HI UR6, UR20, 0x6, UR6 ;  /* 0x0000000614063899 */ /* 0x000fe40008010206 */
[----:B------:R-:W-:Y:S02]  /*b630*/  @UP3 UIADD3 UR20, UP0, UR12, UR7, URZ ;  /* 0x000000070c143290 */ /* 0x000fe4000ff1e03f */
[C---:B----4-:R-:W-:Y:S01]  /*b640*/  HMMA.16816.F32.BF16 R28, R32.reuse, R132, RZ ;  /* 0x00000084201c723c */ /* 0x050fe200000418ff */
[----:B------:R-:W0:Y:S05]  /*b650*/  LDGDEPBAR ;  /* 0x00000000000079af */ /* 0x000e2a0000000000 */
[----:B------:R-:W4:Y:S02]  /*b660*/  LDSM.16.M88.4 R160, [R192+0x6100] ;  /* 0x00610000c0a0783b */ /* 0x000f240000000200 */
[----:B------:R-:W-:Y:S03]  /*b670*/  HMMA.16816.F32.BF16 R32, R32, R134, RZ ;  /* 0x000000862020723c */ /* 0x000fe600000418ff */
[----:B------:R-:W3:Y:S05]  /*b680*/  LDSM.16.M88.4 R164, [R192+0x6900] ;  /* 0x00690000c0a4783b */ /* 0x000eea0000000200 */
[C---:B-----5:R-:W-:Y:S01]  /*b690*/  HMMA.16816.F32.BF16 R4, R136.reuse, R140, R4 ;  /* 0x0000008c8804723c */ /* 0x060fe20000041804 */
[----:B-1----:R-:W1:Y:S05]  /*b6a0*/  LDSM.16.M88.4 R168, [R192+0x7100] ;  /* 0x00710000c0a8783b */ /* 0x002e6a0000000200 */
[----:B------:R-:W5:Y:S02]  /*b6b0*/  LDSM.16.M88.4 R132, [R192+0x7900] ;  /* 0x00790000c084783b */ /* 0x000f640000000200 */
[C---:B------:R-:W-:Y:S03]  /*b6c0*/  HMMA.16816.F32.BF16 R8, R136.reuse, R142, R8 ;  /* 0x0000008e8808723c */ /* 0x040fe60000041808 */
[----:B------:R-:W-:Y:S05]  /*b6d0*/  LDSM.16.M88.4 R140, [R191+0xc100] ;  /* 0x00c10000bf8c783b */ /* 0x000fea0000000200 */
[C---:B------:R-:W-:Y:S01]  /*b6e0*/  HMMA.16816.F32.BF16 R12, R136.reuse, R144, R12 ;  /* 0x00000090880c723c */ /* 0x040fe2000004180c */
[----:B--2---:R-:W-:Y:S07]  /*b6f0*/  LDSM.16.M88.4 R172, [R184+0x1000] ;  /* 0x00100000b8ac783b */ /* 0x004fee0000000200 */
[C---:B------:R-:W-:Y:S01]  /*b700*/  HMMA.16816.F32.BF16 R16, R136.reuse, R146, R16 ;  /* 0x000000928810723c */ /* 0x040fe20000041810 */
[----:B------:R-:W2:Y:S07]  /*b710*/  LDSM.16.M88.4 R144, [R184] ;  /* 0x00000000b890783b */ /* 0x000eae0000000200 */
[C---:B------:R-:W-:Y:S08]  /*b720*/  HMMA.16816.F32.BF16 R20, R136.reuse, R148, R20 ;  /* 0x000000948814723c */ /* 0x040ff00000041814 */
[C---:B------:R-:W-:Y:S01]  /*b730*/  HMMA.16816.F32.BF16 R24, R136.reuse, R150, R24 ;  /* 0x000000968818723c */ /* 0x040fe20000041818 */
[----:B------:R-:W1:Y:S07]  /*b740*/  LDSM.16.M88.4 R148, [R184+0x800] ;  /* 0x00080000b894783b */ /* 0x000e6e0000000200 */
[C---:B------:R-:W-:Y:S08]  /*b750*/  HMMA.16816.F32.BF16 R28, R136.reuse, R152, R28 ;  /* 0x00000098881c723c */ /* 0x040ff0000004181c */
[----:B------:R-:W-:Y:S01]  /*b760*/  HMMA.16816.F32.BF16 R32, R136, R154, R32 ;  /* 0x0000009a8820723c */ /* 0x000fe20000041820 */
[----:B------:R-:W2:Y:S05]  /*b770*/  LDSM.16.M88.4 R136, [R184+0x1800] ;  /* 0x00180000b888783b */ /* 0x000eaa0000000200 */
[----:B------:R-:W-:Y:S02]  /*b780*/  LDSM.16.M88.4 R152, [R198+0x10100] ;  /* 0x01010000c698783b */ /* 0x000fe40000000200 */
[C---:B----4-:R-:W-:Y:S08]  /*b790*/  HMMA.16816.F32.BF16 R4, R156.reuse, R160, R4 ;  /* 0x000000a09c04723c */ /* 0x050ff00000041804 */
[C---:B------:R-:W-:Y:S01]  /*b7a0*/  HMMA.16816.F32.BF16 R8, R156.reuse, R162, R8 ;  /* 0x000000a29c08723c */ /* 0x040fe20000041808 */
[----:B------:R-:W4:Y:S07]  /*b7b0*/  LDSM.16.M88.4 R160, [R197+0x8100] ;  /* 0x00810000c5a0783b */ /* 0x000f2e0000000200 */
        /* <DEDUP_REMOVED lines=8> */
[----:B------:R-:W5:Y:S05]  /*b840*/  LDSM.16.M88.4 R132, [R197+0x9900] ;  /* 0x00990000c584783b */ /* 0x000f6a0000000200 */
[----:B------:R-:W-:Y:S02]  /*b850*/  LDSM.16.M88.4 R156, [R182] ;  /* 0x00000000b69c783b */ /* 0x000fe40000000200 */
        /* <DEDUP_REMOVED lines=8> */
[----:B------:R-:W1:Y:S07]  /*b8e0*/  LDSM.16.M88.4 R172, [R181] ;  /* 0x00000000b5ac783b */ /* 0x000e6e0000000200 */
[C---:B------:R-:W-:Y:S08]  /*b8f0*/  HMMA.16816.F32.BF16 R28, R140.reuse, R136, R28 ;  /* 0x000000888c1c723c */ /* 0x040ff0000004181c */
[----:B------:R-:W-:Y:S01]  /*b900*/  HMMA.16816.F32.BF16 R32, R140, R138, R32 ;  /* 0x0000008a8c20723c */ /* 0x000fe20000041820 */
[----:B------:R-:W2:Y:S05]  /*b910*/  LDSM.16.M88.4 R136, [R180] ;  /* 0x00000000b488783b */ /* 0x000eaa0000000200 */
        /* <DEDUP_REMOVED lines=13> */
[----:B------:R-:W-:Y:S02]  /*b9f0*/  LDSM.16.M88.4 R152, [R184+0x2000] ;  /* 0x00200000b898783b */ /* 0x000fe40000000200 */
[C---:B--2---:R-:W-:Y:S08]  /*ba00*/  HMMA.16816.F32.BF16 R4, R144.reuse, R148, R4 ;  /* 0x000000949004723c */ /* 0x044ff00000041804 */
[C---:B------:R-:W-:Y:S01]  /*ba10*/  HMMA.16816.F32.BF16 R8, R144.reuse, R150, R8 ;  /* 0x000000969008723c */ /* 0x040fe20000041808 */
[----:B------:R-:W2:Y:S07]  /*ba20*/  LDSM.16.M88.4 R148, [R191+0x10100] ;  /* 0x01010000bf94783b */ /* 0x000eae0000000200 */
        /* <DEDUP_REMOVED lines=25> */
[----:B------:R-:W2:Y:S07]  /*bbc0*/  LDSM.16.M88.4 R152, [R179] ;  /* 0x00000000b398783b */ /* 0x000eae0000000200 */
[C---:B------:R-:W-:Y:S08]  /*bbd0*/  HMMA.16816.F32.BF16 R12, R148.reuse, R156, R12 ;  /* 0x0000009c940c723c */ /* 0x040ff0000004180c */
[C---:B------:R-:W-:Y:S01]  /*bbe0*/  HMMA.16816.F32.BF16 R16, R148.reuse, R158, R16 ;  /* 0x0000009e9410723c */ /* 0x040fe20000041810 */
[----:B------:R-:W1:Y:S07]  /*bbf0*/  LDSM.16.M88.4 R156, [R178] ;  /* 0x00000000b29c783b */ /* 0x000e6e0000000200 */
[C---:B------:R-:W-:Y:S08]  /*bc00*/  HMMA.16816.F32.BF16 R20, R148.reuse, R172, R20 ;  /* 0x000000ac9414723c */ /* 0x040ff00000041814 */
[C---:B------:R-:W-:Y:S08]  /*bc10*/  HMMA.16816.F32.BF16 R24, R148.reuse, R174, R24 ;  /* 0x000000ae9418723c */ /* 0x040ff00000041818 */
[C---:B------:R-:W-:Y:S08]  /*bc20*/  HMMA.16816.F32.BF16 R28, R148.reuse, R136, R28 ;  /* 0x00000088941c723c */ /* 0x040ff0000004181c */
[----:B------:R-:W-:Y:S01]  /*bc30*/  HMMA.16816.F32.BF16 R32, R148, R138, R32 ;  /* 0x0000008a9420723c */ /* 0x000fe20000041820 */
[----:B------:R-:W2:Y:S05]  /*bc40*/  LDSM.16.M88.4 R136, [R177] ;  /* 0x00000000b188783b */ /* 0x000eaa0000000200 */
[----:B------:R-:W2:Y:S02]  /*bc50*/  LDSM.16.M88.4 R148, [R176] ;  /* 0x00000000b094783b */ /* 0x000ea40000000200 */
[C---:B----4-:R-:W-:Y:S08]  /*bc60*/  HMMA.16816.F32.BF16 R4, R144.reuse, R160, R4 ;  /* 0x000000a09004723c */ /* 0x050ff00000041804 */
[C---:B------:R-:W-:Y:S01]  /*bc70*/  HMMA.16816.F32.BF16 R8, R144.reuse, R162, R8 ;  /* 0x000000a29008723c */ /* 0x040fe20000041808 */
[----:B------:R-:W-:Y:S07]  /*bc80*/  LDSM.16.M88.4 R160, [R192+0xb900] ;  /* 0x00b90000c0a0783b */ /* 0x000fee0000000200 */
[C---:B---3--:R-:W-:Y:S08]  /*bc90*/  HMMA.16816.F32.BF16 R12, R144.reuse, R164, R12 ;  /* 0x000000a4900c723c */ /* 0x048ff0000004180c */
[C---:B------:R-:W-:Y:S01]  /*bca0*/  HMMA.16816.F32.BF16 R16, R144.reuse, R166, R16 ;  /* 0x000000a69010723c */ /* 0x040fe20000041810 */
[----:B------:R-:W-:Y:S07]  /*bcb0*/  LDSM.16.M88.4 R164, [R184+0x4000] ;  /* 0x00400000b8a4783b */ /* 0x000fee0000000200 */
[C---:B-1----:R-:W-:Y:S08]  /*bcc0*/  HMMA.16816.F32.BF16 R20, R144.reuse, R168, R20 ;  /* 0x000000a89014723c */ /* 0x042ff00000041814 */
[C---:B------:R-:W-:Y:S08]  /*bcd0*/  HMMA.16816.F32.BF16 R24, R144.reuse, R170, R24 ;  /* 0x000000aa9018723c */ /* 0x040ff00000041818 */
[C---:B-----5:R-:W-:Y:S08]  /*bce0*/  HMMA.16816.F32.BF16 R28, R144.reuse, R132, R28 ;  /* 0x00000084901c723c */ /* 0x060ff0000004181c */
[----:B------:R-:W-:Y:S01]  /*bcf0*/  HMMA.16816.F32.BF16 R32, R144, R134, R32 ;  /* 0x000000869020723c */ /* 0x000fe20000041820 */
[----:B------:R-:W-:Y:S05]  /*bd00*/  LDSM.16.M88.4 R132, [R193+0x14100] ;  /* 0x01410000c184783b */ /* 0x000fea0000000200 */
[----:B------:R-:W1:Y:S02]  /*bd10*/  LDSM.16.M88.4 R144, [R192+0xa100] ;  /* 0x00a10000c090783b */ /* 0x000e640000000200 */
[C---:B--2---:R-:W-:Y:S08]  /*bd20*/  HMMA.16816.F32.BF16 R4, R140.reuse, R152, R4 ;  /* 0x000000988c04723c */ /* 0x044ff00000041804 */
[C---:B------:R-:W-:Y:S01]  /*bd30*/  HMMA.16816.F32.BF16 R8, R140.reuse, R154, R8 ;  /* 0x0000009a8c08723c */ /* 0x040fe20000041808 */
[----:B------:R-:W2:Y:S07]  /*bd40*/  LDSM.16.M88.4 R152, [R192+0xa900] ;  /* 0x00a90000c098783b */ /* 0x000eae0000000200 */
[C---:B------:R-:W-:Y:S08]  /*bd50*/  HMMA.16816.F32.BF16 R12, R140.reuse, R156, R12 ;  /* 0x0000009c8c0c723c */ /* 0x040ff0000004180c */
[C---:B------:R-:W-:Y:S01]  /*bd60*/  HMMA.16816.F32.BF16 R16, R140.reuse, R158, R16 ;  /* 0x0000009e8c10723c */ /* 0x040fe20000041810 */
[----:B------:R-:W3:Y:S07]  /*bd70*/  LDSM.16.M88.4 R156, [R192+0xb100] ;  /* 0x00b10000c09c783b */ /* 0x000eee0000000200 */
[C---:B------:R-:W-:Y:S08]  /*bd80*/  HMMA.16816.F32.BF16 R20, R140.reuse, R136, R20 ;  /* 0x000000888c14723c */ /* 0x040ff00000041814 */
[C---:B------:R-:W-:Y:S01]  /*bd90*/  HMMA.16816.F32.BF16 R24, R140.reuse, R138, R24 ;  /* 0x0000008a8c18723c */ /* 0x040fe20000041818 */
[----:B------:R-:W4:Y:S07]  /*bda0*/  LDSM.16.M88.4 R136, [R191+0x14100] ;  /* 0x01410000bf88783b */ /* 0x000f2e0000000200 */
[C---:B------:R-:W-:Y:S08]  /*bdb0*/  HMMA.16816.F32.BF16 R28, R140.reuse, R148, R28 ;  /* 0x000000948c1c723c */ /* 0x040ff0000004181c */
[----:B------:R-:W-:Y:S01]  /*bdc0*/  HMMA.16816.F32.BF16 R32, R140, R150, R32 ;  /* 0x000000968c20723c */ /* 0x000fe20000041820 */
[----:B------:R-:W5:Y:S07]  /*bdd0*/  LDSM.16.M88.4 R140, [R184+0x4800] ;  /* 0x00480000b88c783b */ /* 0x000f6e0000000200 */
[C---:B-1----:R-:W-:Y:S07]  /*bde0*/  HMMA.16816.F32.BF16 R4, R132.reuse, R144, R4 ;  /* 0x000000908404723c */ /* 0x042fee0000041804 */
[C---:B------:R-:W-:Y:S01]  /*bdf0*/  @P0 IADD3 R145, P6, R202.reuse, UR7, RZ ;  /* 0x00000007ca910c10 */ /* 0x040fe2000ffde0ff */
[C---:B------:R-:W-:Y:S04]  /*be00*/  HMMA.16816.F32.BF16 R8, R132.reuse, R146, R8 ;  /* 0x000000928408723c */ /* 0x040fe80000041808 */
[----:B------:R-:W-:Y:S02]  /*be10*/  @P0 IADD3.X R144, R209, UR6, RZ, P6, !PT ;  /* 0x00000006d1900c10 */ /* 0x000fe4000b7fe4ff */
[C---:B------:R-:W-:Y:S02]  /*be20*/  @P0 LEA R150, P6, R145.reuse, c[0x0][0x1c8], 0x1 ;  /* 0x0000720091960a11 */ /* 0x040fe400078c08ff */
[C---:B--2---:R-:W-:Y:S04]  /*be30*/  HMMA.16816.F32.BF16 R12, R132.reuse, R152, R12 ;  /* 0x00000098840c723c */ /* 0x044fe8000004180c */
[----:B------:R-:W-:Y:S02]  /*be40*/  @P0 LEA.HI.X R151, R145, c[0x0][0x1cc], R144, 0x1, P6 ;  /* 0x0000730091970a11 */ /* 0x000fe400030f0c90 */
[----:B------:R-:W-:Y:S02]  /*be50*/  @P0 IADD3 R144, P6, R202, UR20, RZ ;  /* 0x00000014ca900c10 */ /* 0x000fe4000ffde0ff */
[C---:B------:R-:W-:Y:S08]  /*be60*/  HMMA.16816.F32.BF16 R16, R132.reuse, R154, R16 ;  /* 0x0000009a8410723c */ /* 0x040ff00000041810 */
[C---:B---3--:R-:W-:Y:S08]  /*be70*/  HMMA.16816.F32.BF16 R20, R132.reuse, R156, R20 ;  /* 0x0000009c8414723c */ /* 0x048ff00000041814 */
[C---:B------:R-:W-:Y:S08]  /*be80*/  HMMA.16816.F32.BF16 R24, R132.reuse, R158, R24 ;  /* 0x0000009e8418723c */ /* 0x040ff00000041818 */
[C---:B------:R-:W-:Y:S08]  /*be90*/  HMMA.16816.F32.BF16 R28, R132.reuse, R160, R28 ;  /* 0x000000a0841c723c */ /* 0x040ff0000004181c */
[----:B------:R-:W-:Y:S01]  /*bea0*/  HMMA.16816.F32.BF16 R32, R132, R162, R32 ;  /* 0x000000a28420723c */ /* 0x000fe20000041820 */
[----:B------:R-:W1:Y:S07]  /*beb0*/  LDSM.16.M88.4 R132, [R184+0x5000] ;  /* 0x00500000b884783b */ /* 0x000e6e0000000200 */
[C---:B----4-:R-:W-:Y:S08]  /*bec0*/  HMMA.16816.F32.BF16 R4, R136.reuse, R164, R4 ;  /* 0x000000a48804723c */ /* 0x050ff00000041804 */
[C---:B------:R-:W-:Y:S08]  /*bed0*/  HMMA.16816.F32.BF16 R8, R136.reuse, R166, R8 ;  /* 0x000000a68808723c */ /* 0x040ff00000041808 */
[C---:B-----5:R-:W-:Y:S07]  /*bee0*/  HMMA.16816.F32.BF16 R12, R136.reuse, R140, R12 ;  /* 0x0000008c880c723c */ /* 0x060fee000004180c */
[----:B------:R-:W-:Y:S01]  /*bef0*/  @P5 IMAD.HI.U32 R140, R204, c[0x0][0x2c8], RZ ;  /* 0x0000b200cc8c5a27 */ /* 0x000fe200078e00ff */
[----:B------:R-:W-:Y:S01]  /*bf00*/  @P0 IADD3 R152, P5, R215, UR7, RZ ;  /* 0x00000007d7980c10 */ /* 0x000fe2000ffbe0ff */
[C---:B------:R-:W-:Y:S03]  /*bf10*/  HMMA.16816.F32.BF16 R16, R136.reuse, R142, R16 ;  /* 0x0000008e8810723c */ /* 0x040fe60000041810 */
[----:B------:R-:W-:Y:S02]  /*bf20*/  @P4 SHF.R.U32.HI R0, RZ, c[0x0][0x2cc], R140 ;  /* 0x0000b300ff004a19 */ /* 0x000fe4000001168c */
[----:B------:R-:W2:Y:S01]  /*bf30*/  LDSM.16.M88.4 R140, [R184+0x5800] ;  /* 0x00580000b88c783b */ /* 0x000ea20000000200 */
[----:B------:R-:W-:Y:S02]  /*bf40*/  @P0 IADD3 R154, P4, R213, UR7, RZ ;  /* 0x00000007d59a0c10 */ /* 0x000fe4000ff9e0ff */
[----:B------:R-:W-:Y:S01]  /*bf50*/  @P0 IADD3.X R147, R214, UR6, RZ, P5, !PT ;  /* 0x00000006d6930c10 */ /* 0x000fe2000affe4ff */
[----:B------:R-:W-:Y:S04]  /*bf60*/  DEPBAR.LE SB0, 0x0 ;  /* 0x000080000000791a */ /* 0x000fe80000000000 */
[----:B------:R-:W-:Y:S01]  /*bf70*/  BAR.SYNC.DEFER_BLOCKING 0x0 ;  /* 0x0000000000007b1d */ /* 0x000fe20000010000 */
[----:B------:R-:W-:Y:S01]  /*bf80*/  @P0 LEA R148, P5, R152, c[0x0][0x1c8], 0x1 ;  /* 0x0000720098940a11 */ /* 0x000fe200078a08ff */
[C---:B-1----:R-:W-:Y:S05]  /*bf90*/  HMMA.16816.F32.BF16 R20, R136.reuse, R132, R20 ;  /* 0x000000848814723c */ /* 0x042fea0000041814 */
[----:B------:R-:W-:Y:S01]  /*bfa0*/  @P0 IADD3.X R153, R212, UR6, RZ, P4, !PT ;  /* 0x00000006d4990c10 */ /* 0x000fe2000a7fe4ff */
[----:B------:R-:W-:Y:S01]  /*bfb0*/  @UP3 UIADD3.X UR6, UR11, UR6, URZ, UP0, !UPT ;  /* 0x000000060b063290 */ /* 0x000fe200087fe43f */
[----:B------:R-:W-:Y:S01]  /*bfc0*/  @P0 LEA.HI.X R149, R152, c[0x0][0x1cc], R147, 0x1, P5 ;  /* 0x0000730098950a11 */ /* 0x000fe200028f0c93 */
[C---:B------:R-:W-:Y:S04]  /*bfd0*/  HMMA.16816.F32.BF16 R24, R136.reuse, R134, R24 ;  /* 0x000000868818723c */ /* 0x040fe80000041818 */
[C---:B------:R-:W-:Y:S02]  /*bfe0*/  @P0 LEA R146, P4, R154.reuse, c[0x0][0x1c8], 0x1 ;  /* 0x000072009a920a11 */ /* 0x040fe400078808ff */
[----:B------:R-:W-:Y:S02]  /*bff0*/  @P0 IADD3.X R133, R209, UR6, RZ, P6, !PT ;  /* 0x00000006d1850c10 */ /* 0x000fe4000b7fe4ff */
[----:B------:R-:W-:Y:S04]  /*c000*/  @P0 LEA.HI.X R147, R154, c[0x0][0x1cc], R153, 0x1, P4 ;  /* 0x000073009a930a11 */ /* 0x000fe800020f0c99 */
[C---:B------:R-:W-:Y:S01]  /*c010*/  @P0 LEA R158, P6, R144.reuse, c[0x0][0x1c8], 0x1 ;  /* 0x00007200909e0a11 */ /* 0x040fe200078c08ff */
[----:B------:R-:W-:Y:S01]  /*c020*/  @!PT LDS RZ, [RZ] ;  /* 0x00000000fffff984 */ /* 0x000fe20000000800 */
[----:B------:R-:W-:Y:S01]  /*c030*/  @!PT LDS RZ, [RZ] ;  /* 0x00000000fffff984 */ /* 0x000fe20000000800 */
[----:B------:R-:W-:Y:S01]  /*c040*/  @!PT LDS RZ, [RZ] ;  /* 0x00000000fffff984 */ /* 0x000fe20000000800 */
[----:B------:R1:W-:Y:S01]  /*c050*/  @P0 LDGSTS.E.BYPASS.LTC128B.128 [R199+0x6100], [R150.64], !P3 ;  /* 0x0610000096c70fae */ /* 0x0003e2000d901d50 */
[----:B------:R-:W-:Y:S02]  /*c060*/  @P0 IADD3 R145, P5, R215, UR20, RZ ;  /* 0x00000014d7910c10 */ /* 0x000fe4000ffbe0ff */
[----:B------:R-:W-:Y:S02]  /*c070*/  @P0 LEA.HI.X R159, R144, c[0x0][0x1cc], R133, 0x1, P6 ;  /* 0x00007300909f0a11 */ /* 0x000fe400030f0c85 */
[----:B------:R1:W-:Y:S01]  /*c080*/  @P0 LDGSTS.E.BYPASS.LTC128B.128 [R199+0x8100], [R148.64], !P2 ;  /* 0x0810000094c70fae */ /* 0x0003e2000d101d50 */
[----:B------:R-:W-:Y:S02]  /*c090*/  @P0 IADD3.X R132, R214, UR6, RZ, P5, !PT ;  /* 0x00000006d6840c10 */ /* 0x000fe4000affe4ff */
[----:B------:R-:W-:Y:S01]  /*c0a0*/  @P0 LEA R156, P5, R145, c[0x0][0x1c8], 0x1 ;  /* 0x00007200919c0a11 */ /* 0x000fe200078a08ff */
[C---:B--2---:R-:W-:Y:S01]  /*c0b0*/  HMMA.16816.F32.BF16 R28, R136.reuse, R140, R28 ;  /* 0x0000008c881c723c */ /* 0x044fe2000004181c */
[----:B------:R1:W-:Y:S02]  /*c0c0*/  @P0 LDGSTS.E.BYPASS.LTC128B.128 [R199+0xa100], [R146.64], !P1 ;  /* 0x0a10000092c70fae */ /* 0x0003e4000c901d50 */
[----:B------:R-:W-:Y:S02]  /*c0d0*/  @P0 IADD3 R153, P4, R213, UR20, RZ ;  /* 0x00000014d5990c10 */ /* 0x000fe4000ff9e0ff */
[----:B------:R-:W-:Y:S01]  /*c0e0*/  @P0 LEA.HI.X R157, R145, c[0x0][0x1cc], R132, 0x1, P5 ;  /* 0x00007300919d0a11 */ /* 0x000fe200028f0c84 */
[----:B------:R1:W-:Y:S01]  /*c0f0*/  @P0 LDGSTS.E.BYPASS.LTC128B.128 [R199+0x7100], [R158.64], !P3 ;  /* 0x071000009ec70fae */ /* 0x0003e2000d901d50 */
[----:B------:R-:W-:Y:S01]  /*c100*/  @P0 IADD3.X R152, R212, UR6, RZ, P4, !PT ;  /* 0x00000006d4980c10 */ /* 0x000fe2000a7fe4ff */
[----:B------:R-:W-:Y:S01]  /*c110*/  USHF.L.U32 UR6, UR13, 0x6, URZ ;  /* 0x000000060d067899 */ /* 0x000fe2000800063f */
[C---:B------:R-:W-:Y:S01]  /*c120*/  @P0 LEA R154, P4, R153.reuse, c[0x0][0x1c8], 0x1 ;  /* 0x00007200999a0a11 */ /* 0x040fe200078808ff */
[----:B------:R-:W-:Y:S01]  /*c130*/  HMMA.16816.F32.BF16 R32, R136, R142, R32 ;  /* 0x0000008e8820723c */ /* 0x000fe20000041820 */
[----:B------:R1:W-:Y:S02]  /*c140*/  @P0 LDGSTS.E.BYPASS.LTC128B.128 [R199+0x9100], [R156.64], !P2 ;  /* 0x091000009cc70fae */ /* 0x0003e4000d101d50 */
[----:B------:R-:W-:Y:S01]  /*c150*/  @P0 LEA.HI.X R155, R153, c[0x0][0x1cc], R152, 0x1, P4 ;  /* 0x00007300999b0a11 */ /* 0x000fe200020f0c98 */
[----:B------:R-:W-:Y:S02]  /*c160*/  IMAD.U32 R134, RZ, RZ, UR6 ;  /* 0x00000006ff867e24 */ /* 0x000fe4000f8e00ff */
[----:B------:R-:W2:Y:S03]  /*c170*/  SHFL.IDX PT, R132, R0, RZ, 0x1c1f ;  /* 0x001c1fff00847589 */ /* 0x000ea600000e0000 */
[----:B------:R-:W-:Y:S02]  /*c180*/  IADD3 R133, -R205, 0x1, -R134 ;  /* 0x00000001cd857810 */ /* 0x000fe40007ffe986 */
[----:B------:R1:W-:Y:S01]  /*c190*/  @P0 LDGSTS.E.BYPASS.LTC128B.128 [R199+0xb100], [R154.64], !P1 ;  /* 0x0b1000009ac70fae */ /* 0x0003e2000c901d50 */
[----:B------:R-:W-:Y:S02]  /*c1a0*/  PLOP3.LUT P0, PT, PT, PT, UP1, 0x40, 0x0 ;  /* 0x000000000000781c */ /* 0x000fe40003f0e818 */
[----:B------:R-:W-:Y:S02]  /*c1b0*/  IADD3 R133, R133, c[0x0][0x1d0], RZ ;  /* 0x0000740085857a10 */ /* 0x000fe40007ffe0ff */
[----:B------:R-:W0:Y:S02]  /*c1c0*/  LDGDEPBAR ;  /* 0x00000000000079af */ /* 0x000e240000000000 */
[----:B------:R-:W-:Y:S04]  /*c1d0*/  IADD3 R133, R133, -c[0x0][0x168], RZ ;  /* 0x80005a0085857a10 */ /* 0x000fe80007ffe0ff */
[C---:B------:R-:W-:Y:S02]  /*c1e0*/  IADD3 R135, R133.reuse, c[0x0][0x328], RZ ;  /* 0x0000ca0085877a10 */ /* 0x040fe40007ffe0ff */
[----:B------:R-:W-:Y:S03]  /*c1f0*/  IADD3 R133, R133, UR14, RZ ;  /* 0x0000000e85857c10 */ /* 0x000fe6000fffe0ff */
[--C-:B--2---:R-:W-:Y:S02]  /*c200*/  IMAD.IADD R139, R135, 0x1, R132.reuse ;  /* 0x00000001878b7824 */ /* 0x104fe400078e0284 */
        /* <DEDUP_REMOVED lines=16> */
.L_x_2847:
[----:B------:R-:W-:Y:S04]  /*c310*/  MOV R132, c[0x0][0x32c] ;  /* 0x0000cb0000847a02 */ /* 0x000fe80000000f00 */
[----:B------:R-:W-:Y:S11]  /*c320*/  ISETP.NE.AND P0, PT, R132, 0x1, PT ;  /* 0x000000018400780c */ /* 0x000ff60003f05270 */
[----:B------:R-:W-:Y:S02]  /*c330*/  @!UPT UIADD3 URZ, URZ, URZ, URZ ;  /* 0x0000003f3f3ff290 */ /* 0x000fe4000fffe03f */
[----:B------:R-:W-:Y:S05]  /*c340*/  @P0 IMAD.HI.U32 R132, R141, c[0x0][0x330], RZ ;  /* 0x0000cc008d840a27 */ /* 0x000fea00078e00ff */
[----:B------:R-:W-:Y:S02]  /*c350*/  @P0 SHF.R.U32.HI R141, RZ, c[0x0][0x334], R132 ;  /* 0x0000cd00ff8d0a19 */ /* 0x000fe40000011684 */
.L_x_2848:
[----:B------:R-:W-:Y:S05]  /*c360*/  BSYNC B0 ;  /* 0x0000000000007941 */ /* 0x000fea0003800000 */
.L_x_2846:
[----:B------:R-:W-:Y:S04]  /*c370*/  IMAD.MOV.U32 R132, RZ, RZ, c[0x0][0x32c] ;  /* 0x0000cb00ff847624 */ /* 0x000fe800078e00ff */
[----:B------:R-:W-:Y:S04]  /*c380*/  IMAD R132, R141, R132, -UR6 ;  /* 0x800000068d847e24 */ /* 0x000fe8000f8e0284 */
[----:B------:R-:W-:Y:S05]  /*c390*/  IMAD.IADD R134, R132, 0x1, -R205 ;  /* 0x0000000184867824 */ /* 0x000fea00078e0acd */
[----:B------:R-:W-:Y:S02]  /*c3a0*/  IADD3 R132, R134, c[0x0][0x32c], RZ ;  /* 0x0000cb0086847a10 */ /* 0x000fe40007ffe0ff */
[----:B------:R-:W-:Y:S02]  /*c3b0*/  IMNMX R137, R137, R134, !PT ;  /* 0x0000008689897217 */ /* 0x000fe40007800200 */
[----:B------:R-:W-:Y:S02]  /*c3c0*/  IMNMX R139, R139, R132, PT ;  /* 0x000000848b8b7217 */ /* 0x000fe40003800200 */
.L_x_2845:
[----:B------:R-:W-:Y:S06]  /*c3d0*/  UISETP.GT.AND UP0, UPT, UR13, -0x1, UPT ;  /* 0xffffffff0d00788c */ /* 0x000fec000bf04270 */
[----:B------:R-:W-:Y:S04]  /*c3e0*/  PLOP3.LUT P0, PT, PT, PT, UP0, 0x80, 0x0 ;  /* 0x000000000000781c */ /* 0x000fe80003f0f008 */
[C---:B------:R-:W-:Y:S02]  /*c3f0*/  ISETP.GT.AND P4, PT, R137.reuse, 0x1, P0 ;  /* 0x000000018900780c */ /* 0x040fe40000784270 */
[----:B------:R-:W-:Y:S02]  /*c400*/  ISETP.GT.AND P5, PT, R137, RZ, P0 ;  /* 0x000000ff8900720c */ /* 0x000fe400007a4270 */
[C---:B------:R-:W-:Y:S02]  /*c410*/  ISETP.LT.OR P4, PT, R139.reuse, 0x2, P4 ;  /* 0x000000028b00780c */ /* 0x040fe40002781670 */
[----:B------:R-:W-:Y:S02]  /*c420*/  ISETP.LT.OR P5, PT, R139, 0x1, P5 ;  /* 0x000000018b00780c */ /* 0x000fe40002fa1670 */
[----:B-1----:R-:W-:Y:S02]  /*c430*/  FSEL R150, R5, -INF , !P4 ;  /* 0xff80000005967808 */ /* 0x002fe40006000000 */
[C---:B------:R-:W-:Y:S02]  /*c440*/  ISETP.GT.AND P4, PT, R137.reuse, 0x10, P0 ;  /* 0x000000108900780c */ /* 0x040fe40000784270 */
[----:B------:R-:W-:Y:S02]  /*c450*/  ISETP.GT.AND P6, PT, R137, 0x8, P0 ;  /* 0x000000088900780c */ /* 0x000fe400007c4270 */
[----:B------:R-:W-:Y:S02]  /*c460*/  ISETP.LT.OR P4, PT, R139, 0x11, P4 ;  /* 0x000000118b00780c */ /* 0x000fe40002781670 */
[----:B------:R-:W-:Y:S02]  /*c470*/  FSEL R148, R4, -INF , !P5 ;  /* 0xff80000004947808 */ /* 0x000fe40006800000 */
[C---:B------:R-:W-:Y:S02]  /*c480*/  ISETP.GT.AND P5, PT, R137.reuse, 0x9, P0 ;  /* 0x000000098900780c */ /* 0x040fe400007a4270 */
[----:B------:R-:W-:Y:S02]  /*c490*/  FSEL R138, R12, -INF , !P4 ;  /* 0xff8000000c8a7808 */ /* 0x000fe40006000000 */
[----:B------:R-:W-:Y:S01]  /*c4a0*/  ISETP.GT.AND P4, PT, R137, 0x19, P0 ;  /* 0x000000198900780c */ /* 0x000fe20000784270 */
[----:B------:R-:W1:Y:S01]  /*c4b0*/  SHFL.IDX PT, R12, R0, 0x1, 0x1c1f ;  /* 0x003c1f00000c7f89 */ /* 0x000e6200000e0000 */
        /* <DEDUP_REMOVED lines=11> */
[----:B------:R-:W-:Y:S01]  /*c570*/  ISETP.LT.OR P4, PT, R139, 0x29, P4 ;  /* 0x000000298b00780c */ /* 0x000fe20002781670 */
[--C-:B-1----:R-:W-:Y:S01]  /*c580*/  IMAD.IADD R0, R135, 0x1, R12.reuse ;  /* 0x0000000187007824 */ /* 0x102fe200078e020c */
[----:B------:R-:W-:Y:S01]  /*c590*/  FSEL R136, R13, -INF , !P6 ;  /* 0xff8000000d887808 */ /* 0x000fe20007000000 */
[----:B------:R-:W-:Y:S01]  /*c5a0*/  IMAD.IADD R4, R133, 0x1, R12 ;  /* 0x0000000185047824 */ /* 0x000fe200078e020c */
        /* <DEDUP_REMOVED lines=39> */
.L_x_2851:
[----:B------:R-:W-:Y:S04]  /*c820*/  MOV R5, c[0x0][0x32c] ;  /* 0x0000cb0000057a02 */ /* 0x000fe80000000f00 */
[----:B------:R-:W-:Y:S11]  /*c830*/  ISETP.NE.AND P4, PT, R5, 0x1, PT ;  /* 0x000000010500780c */ /* 0x000ff60003f85270 */
[----:B------:R-:W-:Y:S02]  /*c840*/  @!UPT UIADD3 URZ, URZ, URZ, URZ ;  /* 0x0000003f3f3ff290 */ /* 0x000fe4000fffe03f */
[----:B------:R-:W-:Y:S05]  /*c850*/  @P4 IMAD.HI.U32 R5, R12, c[0x0][0x330], RZ ;  /* 0x0000cc000c054a27 */ /* 0x000fea00078e00ff */
[----:B------:R-:W-:Y:S02]  /*c860*/  @P4 SHF.R.U32.HI R12, RZ, c[0x0][0x334], R5 ;  /* 0x0000cd00ff0c4a19 */ /* 0x000fe40000011605 */
.L_x_2852:
[----:B------:R-:W-:Y:S05]  /*c870*/  BSYNC B0 ;  /* 0x0000000000007941 */ /* 0x000fea0003800000 */
.L_x_2850:
[----:B------:R-:W-:Y:S04]  /*c880*/  IMAD.MOV.U32 R5, RZ, RZ, c[0x0][0x32c] ;  /* 0x0000cb00ff057624 */ /* 0x000fe800078e00ff */
[----:B------:R-:W-:Y:S04]  /*c890*/  IMAD R12, R12, R5, -UR6 ;  /* 0x800000060c0c7e24 */ /* 0x000fe8000f8e0205 */
[----:B------:R-:W-:Y:S05]  /*c8a0*/  IMAD.IADD R9, R12, 0x1, -R205 ;  /* 0x000000010c097824 */ /* 0x000fea00078e0acd */
[----:B------:R-:W-:Y:S02]  /*c8b0*/  IADD3 R5, R9, c[0x0][0x32c], RZ ;  /* 0x0000cb0009057a10 */ /* 0x000fe40007ffe0ff */
[----:B------:R-:W-:Y:S02]  /*c8c0*/  IMNMX R4, R4, R9, !PT ;  /* 0x0000000904047217 */ /* 0x000fe40007800200 */
[----:B------:R-:W-:Y:S02]  /*c8d0*/  IMNMX R0, R0, R5, PT ;  /* 0x0000000500007217 */ /* 0x000fe40003800200 */
.L_x_2849:
        /* <DEDUP_REMOVED lines=9> */
[----:B------:R-:W-:Y:S02]  /*c970*/  FSEL R21, R6, -INF , !P6 ;  /* 0xff80000006157808 */ /* 0x000fe40007000000 */
[----:B------:R-:W-:Y:S02]  /*c980*/  FMNMX.FTZ R5, R138, R5, !PT ;  /* 0x000000058a057209 */ /* 0x000fe40007810000 */
[----:B------:R-:W-:Y:S02]  /*c990*/  ISETP.LT.OR P5, PT, R0, 0x2, P5 ;  /* 0x000000020000780c */ /* 0x000fe40002fa1670 */
[----:B------:R-:W-:Y:S02]  /*c9a0*/  FMNMX.FTZ R5, R136, R5, !PT ;  /* 0x0000000588057209 */ /* 0x000fe40007810000 */
[----:B------:R-:W-:Y:S02]  /*c9b0*/  ISETP.GT.AND P4, PT, R4, 0x8, P0 ;  /* 0x000000080400780c */ /* 0x000fe40000784270 */
        /* <DEDUP_REMOVED lines=8> */
[----:B------:R-:W-:Y:S02]  /*ca40*/  ISETP.LT.OR P6, PT, R0, 0xa, P6 ;  /* 0x0000000a0000780c */ /* 0x000fe400037c1670 */
[----:B------:R-:W-:Y:S02]  /*ca50*/  FSEL R9, R10, -INF , !P4 ;  /* 0xff8000000a097808 */ /* 0x000fe40006000000 */
[----:B------:R-:W-:Y:S02]  /*ca60*/  ISETP.GT.AND P4, PT, R4, 0x11, P0 ;  /* 0x000000110400780c */ /* 0x000fe40000784270 */
[----:B------:R-:W-:Y:S02]  /*ca70*/  FMNMX.FTZ R5, R166, R5, !PT ;  /* 0x00000005a6057209 */ /* 0x000fe40007810000 */
        /* <DEDUP_REMOVED lines=8> */
[----:B------:R-:W-:Y:S02]  /*cb00*/  FMNMX.FTZ R10, R162, R5, !PT ;  /* 0x00000005a20a7209 */ /* 0x000fe40007810000 */
[C---:B------:R-:W-:Y:S02]  /*cb10*/  ISETP.GT.AND P5, PT, R4.reuse, 0x18, P0 ;  /* 0x000000180400780c */ /* 0x040fe400007a4270 */
[----:B------:R-:W-:Y:S02]  /*cb20*/  ISETP.GT.AND P4, PT, R4, 0x19, P0 ;  /* 0x000000190400780c */ /* 0x000fe40000784270 */
[----:B------:R-:W-:Y:S02]  /*cb30*/  FMNMX.FTZ R6, R11, R6, !PT ;  /* 0x000000060b067209 */ /* 0x000fe40007810000 */
[----:B------:R-:W-:Y:S02]  /*cb40*/  FMNMX.FTZ R5, R147, R10, !PT ;  /* 0x0000000a93057209 */ /* 0x000fe40007810000 */
[----:B------:R-:W-:Y:S02]  /*cb50*/  FMNMX.FTZ R10, R137, R6, !PT ;  /* 0x00000006890a7209 */ /* 0x000fe40007810000 */
[C---:B------:R-:W-:Y:S02]  /*cb60*/  ISETP.LT.OR P5, PT, R0.reuse, 0x19, P5 ;  /* 0x000000190000780c */ /* 0x040fe40002fa1670 */
[----:B------:R-:W-:Y:S02]  /*cb70*/  ISETP.LT.OR P4, PT, R0, 0x1a, P4 ;  /* 0x0000001a0000780c */ /* 0x000fe40002781670 */
[----:B------:R-:W-:Y:S02]  /*cb80*/  FSEL R33, R18, -INF , !P5 ;  /* 0xff80000012217808 */ /* 0x000fe40006800000 */
[----:B------:R-:W-:Y:S02]  /*cb90*/  FSEL R133, R19, -INF , !P4 ;  /* 0xff80000013857808 */ /* 0x000fe40006000000 */
[----:B------:R-:W-:Y:S02]  /*cba0*/  FMNMX.FTZ R10, R135, R10, !PT ;  /* 0x0000000a870a7209 */ /* 0x000fe40007810000 */
[C---:B------:R-:W-:Y:S02]  /*cbb0*/  ISETP.GT.AND P4, PT, R4.reuse, 0x20, P0 ;  /* 0x000000200400780c */ /* 0x040fe40000784270 */
[----:B------:R-:W-:Y:S02]  /*cbc0*/  FMNMX.FTZ R10, R33, R10, !PT ;  /* 0x0000000a210a7209 */ /* 0x000fe40007810000 */
[----:B------:R-:W-:Y:S02]  /*cbd0*/  ISETP.GT.AND P6, PT, R4, 0x21, P0 ;  /* 0x000000210400780c */ /* 0x000fe400007c4270 */
[----:B------:R-:W-:Y:S02]  /*cbe0*/  ISETP.LT.OR P4, PT, R0, 0x21, P4 ;  /* 0x000000210000780c */ /* 0x000fe40002781670 */
[----:B------:R-:W-:Y:S02]  /*cbf0*/  FMNMX.FTZ R10, R133, R10, !PT ;  /* 0x0000000a850a7209 */ /* 0x000fe40007810000 */
[----:B------:R-:W-:Y:S02]  /*cc00*/  FSEL R171, R22, -INF , !P4 ;  /* 0xff80000016ab7808 */ /* 0x000fe40006000000 */
[----:B------:R-:W-:Y:S02]  /*cc10*/  ISETP.GT.AND P5, PT, R4, 0x28, P0 ;  /* 0x000000280400780c */ /* 0x000fe400007a4270 */
[----:B------:R-:W-:Y:S02]  /*cc20*/  ISETP.LT.OR P6, PT, R0, 0x22, P6 ;  /* 0x000000220000780c */ /* 0x000fe400037c1670 */
[----:B------:R-:W-:Y:S02]  /*cc30*/  ISETP.GT.AND P4, PT, R4, 0x29, P0 ;  /* 0x000000290400780c */ /* 0x000fe40000784270 */
[----:B------:R-:W-:Y:S02]  /*cc40*/  FSEL R169, R23, -INF , !P6 ;  /* 0xff80000017a97808 */ /* 0x000fe40007000000 */
[----:B------:R-:W-:Y:S02]  /*cc50*/  ISETP.LT.OR P5, PT, R0, 0x29, P5 ;  /* 0x000000290000780c */ /* 0x000fe40002fa1670 */
[----:B------:R-:W-:Y:S02]  /*cc60*/  FMNMX.FTZ R10, R171, R10, !PT ;  /* 0x0000000aab0a7209 */ /* 0x000fe40007810000 */
[----:B------:R-:W-:Y:S02]  /*cc70*/  FSEL R167, R26, -INF , !P5 ;  /* 0xff8000001aa77808 */ /* 0x000fe40006800000 */
[----:B------:R-:W-:Y:S02]  /*cc80*/  ISETP.LT.OR P4, PT, R0, 0x2a, P4 ;  /* 0x0000002a0000780c */ /* 0x000fe40002781670 */
[C---:B------:R-:W-:Y:S02]  /*cc90*/  ISETP.GT.AND P6, PT, R4.reuse, 0x30, P0 ;  /* 0x000000300400780c */ /* 0x040fe400007c4270 */
[----:B------:R-:W-:Y:S02]  /*cca0*/  FMNMX.FTZ R10, R169, R10, !PT ;  /* 0x0000000aa90a7209 */ /* 0x000fe40007810000 */
[----:B------:R-:W-:Y:S02]  /*ccb0*/  FSEL R165, R27, -INF , !P4 ;  /* 0xff8000001ba57808 */ /* 0x000fe40006000000 */
[----:B------:R-:W-:Y:S01]  /*ccc0*/  ISETP.GT.AND P5, PT, R4, 0x31, P0 ;  /* 0x000000310400780c */ /* 0x000fe200007a4270 */
[----:B------:R-:W-:Y:S01]  /*ccd0*/  LDSM.16.MT88.4 R24, [R190+0x100] ;  /* 0x00010000be18783b */ /* 0x000fe20000004200 */
        /* <DEDUP_REMOVED lines=9> */
[----:B------:R-:W-:Y:S01]  /*cd70*/  ISETP.GT.AND P0, PT, R4, 0x39, P0 ;  /* 0x000000390400780c */ /* 0x000fe20000704270 */
[----:B------:R-:W-:Y:S01]  /*cd80*/  LDSM.16.MT88.4 R28, [R189+0x100] ;  /* 0x00010000bd1c783b */ /* 0x000fe20000004200 */
[----:B------:R-:W-:Y:S02]  /*cd90*/  FMNMX.FTZ R4, R145, R10, !PT ;  /* 0x0000000a91047209 */ /* 0x000fe40007810000 */
[----:B------:R-:W-:Y:S02]  /*cda0*/  ISETP.LT.OR P4, PT, R0, 0x39, P4 ;  /* 0x000000390000780c */ /* 0x000fe40002781670 */
[----:B------:R-:W-:Y:S02]  /*cdb0*/  FMNMX.FTZ R6, R142, R5, !PT ;  /* 0x000000058e067209 */ /* 0x000fe40007810000 */
[----:B------:R-:W-:Y:S02]  /*cdc0*/  FSEL R141, R34, -INF , !P4 ;  /* 0xff800000228d7808 */ /* 0x000fe40006000000 */
[----:B------:R-:W-:Y:S01]  /*cdd0*/  ISETP.LT.OR P0, PT, R0, 0x3a, P0 ;  /* 0x0000003a0000780c */ /* 0x000fe20000701670 */
[----:B------:R-:W1:Y:S01]  /*cde0*/  SHFL.BFLY PT, R5, R6, 0x2, 0x1f ;  /* 0x0c401f0006057f89 */ /* 0x000e6200000e0000 */
[----:B------:R-:W-:Y:S02]  /*cdf0*/  FMNMX.FTZ R0, R143, R4, !PT ;  /* 0x000000048f007209 */ /* 0x000fe40007810000 */
[----:B------:R-:W-:Y:S02]  /*ce00*/  FSEL R13, R35, -INF , !P0 ;  /* 0xff800000230d7808 */ /* 0x000fe40004000000 */
[----:B------:R-:W-:Y:S04]  /*ce10*/  FMNMX.FTZ R0, R141, R0, !PT ;  /* 0x000000008d007209 */ /* 0x000fe80007810000 */
[----:B------:R-:W-:Y:S05]  /*ce20*/  FMNMX.FTZ R7, R13, R0, !PT ;  /* 0x000000000d077209 */ /* 0x000fea0007810000 */
[----:B------:R-:W2:Y:S01]  /*ce30*/  SHFL.BFLY PT, R4, R7, 0x2, 0x1f ;  /* 0x0c401f0007047f89 */ /* 0x000ea200000e0000 */
[----:B-1----:R-:W-:Y:S07]  /*ce40*/  FMNMX.FTZ R6, R6, R5, !PT ;  /* 0x0000000506067209 */ /* 0x002fee0007810000 */
[----:B------:R-:W1:Y:S01]  /*ce50*/  SHFL.BFLY PT, R15, R6, 0x1, 0x1f ;  /* 0x0c201f00060f7f89 */ /* 0x000e6200000e0000 */
[----:B--2---:R-:W-:Y:S07]  /*ce60*/  FMNMX.FTZ R5, R7, R4, !PT ;  /* 0x0000000407057209 */ /* 0x004fee0007810000 */
[----:B------:R-:W2:Y:S01]  /*ce70*/  SHFL.BFLY PT, R12, R5, 0x1, 0x1f ;  /* 0x0c201f00050c7f89 */ /* 0x000ea200000e0000 */
[----:B-1----:R-:W-:Y:S04]  /*ce80*/  FMNMX.FTZ R0, R6, R15, !PT ;  /* 0x0000000f06007209 */ /* 0x002fe80007810000 */
[C---:B------:R-:W-:Y:S01]  /*ce90*/  FSETP.NEU.FTZ.AND P0, PT, R0.reuse, -INF , PT ;  /* 0xff8000000000780b */ /* 0x040fe20003f1d000 */
[C---:B------:R-:W-:Y:S03]  /*cea0*/  FMUL.FTZ R155, R0.reuse, c[0x0][0x2d0] ;  /* 0x0000b400009b7a20 */ /* 0x040fe60000410000 */
[----:B------:R-:W-:Y:S02]  /*ceb0*/  FSEL R4, R0, RZ, P0 ;  /* 0x000000ff00047208 */ /* 0x000fe40000000000 */
[----:B------:R-:W-:Y:S03]  /*cec0*/  FSEL R155, R155, RZ, P0 ;  /* 0x000000ff9b9b7208 */ /* 0x000fe60000000000 */
[----:B------:R-:W-:Y:S01]  /*ced0*/  FADD.FTZ R3, -R4, R3 ;  /* 0x0000000304037221 */ /* 0x000fe20000010100 */
[----:B--2---:R-:W-:Y:S01]  /*cee0*/  FMNMX.FTZ R12, R5, R12, !PT ;  /* 0x0000000c050c7209 */ /* 0x004fe20007810000 */
[--C-:B------:R-:W-:Y:S02]  /*cef0*/  FFMA.FTZ R14, R140, c[0x0][0x2d0], -R155.reuse ;  /* 0x0000b4008c0e7a23 */ /* 0x100fe4000001089b */
[--C-:B------:R-:W-:Y:S01]  /*cf00*/  FFMA.FTZ R148, R148, c[0x0][0x2d0], -R155.reuse ;  /* 0x0000b40094947a23 */ /* 0x100fe2000001089b */
[C---:B------:R-:W-:Y:S01]  /*cf10*/  FSETP.NEU.FTZ.AND P0, PT, R12.reuse, -INF , PT ;  /* 0xff8000000c00780b */ /* 0x040fe20003f1d000 */
[----:B------:R-:W-:Y:S02]  /*cf20*/  FMUL.FTZ R140, R12, c[0x0][0x2d0] ;  /* 0x0000b4000c8c7a20 */ /* 0x000fe40000410000 */
[--C-:B------:R-:W-:Y:S01]  /*cf30*/  FFMA.FTZ R15, R150, c[0x0][0x2d0], -R155.reuse ;  /* 0x0000b400960f7a23 */ /* 0x100fe2000001089b */
[----:B------:R-:W-:Y:S01]  /*cf40*/  FSEL R5, R12, RZ, P0 ;  /* 0x000000ff0c057208 */ /* 0x000fe20000000000 */
[--C-:B------:R-:W-:Y:S01]  /*cf50*/  FFMA.FTZ R149, R8, c[0x0][0x2d0], -R155.reuse ;  /* 0x0000b40008957a23 */ /* 0x100fe2000001089b */
[----:B------:R-:W-:Y:S01]  /*cf60*/  FSEL R140, R140, RZ, P0 ;  /* 0x000000ff8c8c7208 */ /* 0x000fe20000000000 */
[----:B------:R-:W-:Y:S01]  /*cf70*/  FMUL.FTZ R6, R3, c[0x0][0x2d0] ;  /* 0x0000b40003067a20 */ /* 0x000fe20000410000 */
[----:B------:R-:W-:Y:S01]  /*cf80*/  MUFU.EX2 R148, R148 ;  /* 0x0000009400947308 */ /* 0x000fe20000000800 */
[----:B------:R-:W-:Y:S01]  /*cf90*/  FADD.FTZ R5, -R5, R2 ;  /* 0x0000000205057221 */ /* 0x000fe20000010100 */
[----:B------:R-:W-:Y:S01]  /*cfa0*/  PLOP3.LUT P0, PT, PT, PT, UP0, 0x80, 0x0 ;  /* 0x000000000000781c */ /* 0x000fe20003f0f008 */
[--C-:B------:R-:W-:Y:S02]  /*cfb0*/  FFMA.FTZ R153, R21, c[0x0][0x2d0], -R140.reuse ;  /* 0x0000b40015997a23 */ /* 0x100fe4000001088c */
[----:B------:R-:W1:Y:S01]  /*cfc0*/  LDSM.16.MT88.4 R20, [R195+0x100] ;  /* 0x00010000c314783b */ /* 0x000e620000004200 */
[--C-:B------:R-:W-:Y:S02]  /*cfd0*/  FFMA.FTZ R152, R17, c[0x0][0x2d0], -R140.reuse ;  /* 0x0000b40011987a23 */ /* 0x100fe4000001088c */
[--C-:B------:R-:W-:Y:S02]  /*cfe0*/  FFMA.FTZ R151, R9, c[0x0][0x2d0], -R140.reuse ;  /* 0x0000b40009977a23 */ /* 0x100fe4000001088c */
[--C-:B------:R-:W-:Y:S01]  /*cff0*/  FFMA.FTZ R150, R11, c[0x0][0x2d0], -R140.reuse ;  /* 0x0000b4000b967a23 */ /* 0x100fe2000001088c */
[----:B------:R-:W2:Y:S01]  /*d000*/  MUFU.EX2 R3, R6 ;  /* 0x0000000600037308 */ /* 0x000ea20000000800 */
[----:B------:R-:W-:Y:S02]  /*d010*/  FMUL.FTZ R2, R5, c[0x0][0x2d0] ;  /* 0x0000b40005027a20 */ /* 0x000fe40000410000 */
[--C-:B------:R-:W-:Y:S02]  /*d020*/  FFMA.FTZ R154, R138, c[0x0][0x2d0], -R155.reuse ;  /* 0x0000b4008a9a7a23 */ /* 0x100fe4000001089b */
[--C-:B------:R-:W-:Y:S02]  /*d030*/  FFMA.FTZ R157, R136, c[0x0][0x2d0], -R155.reuse ;  /* 0x0000b400889d7a23 */ /* 0x100fe4000001089b */
[--C-:B------:R-:W-:Y:S02]  /*d040*/  FFMA.FTZ R156, R134, c[0x0][0x2d0], -R155.reuse ;  /* 0x0000b400869c7a23 */ /* 0x100fe4000001089b */
[--C-:B------:R-:W-:Y:S01]  /*d050*/  FFMA.FTZ R159, R132, c[0x0][0x2d0], -R155.reuse ;  /* 0x0000b400849f7a23 */ /* 0x100fe2000001089b */
[----:B------:R-:W3:Y:S01]  /*d060*/  MUFU.EX2 R2, R2 ;  /* 0x0000000200027308 */ /* 0x000ee20000000800 */
[--C-:B------:R-:W-:Y:S02]  /*d070*/  FFMA.FTZ R158, R137, c[0x0][0x2d0], -R140.reuse ;  /* 0x0000b400899e7a23 */ /* 0x100fe4000001088c */
[----:B------:R-:W-:Y:S01]  /*d080*/  LDSM.16.MT88.4 R136, [R189+0x2900] ;  /* 0x00290000bd88783b */ /* 0x000fe20000004200 */
[--C-:B------:R-:W-:Y:S02]  /*d090*/  FFMA.FTZ R161, R135, c[0x0][0x2d0], -R140.reuse ;  /* 0x0000b40087a17a23 */ /* 0x100fe4000001088c */
[--C-:B------:R-:W-:Y:S02]  /*d0a0*/  FFMA.FTZ R160, R33, c[0x0][0x2d0], -R140.reuse ;  /* 0x0000b40021a07a23 */ /* 0x100fe4000001088c */
[--C-:B------:R-:W-:Y:S02]  /*d0b0*/  FFMA.FTZ R163, R133, c[0x0][0x2d0], -R140.reuse ;  /* 0x0000b40085a37a23 */ /* 0x100fe4000001088c */
[----:B------:R-:W4:Y:S01]  /*d0c0*/  MUFU.EX2 R15, R15 ;  /* 0x0000000f000f7308 */ /* 0x000f220000000800 */
[----:B------:R-:W-:Y:S01]  /*d0d0*/  LDSM.16.MT88.4 R32, [R190+0x900] ;  /* 0x00090000be20783b */ /* 0x000fe20000004200 */
[--C-:B------:R-:W-:Y:S02]  /*d0e0*/  FFMA.FTZ R170, R146, c[0x0][0x2d0], -R155.reuse ;  /* 0x0000b40092aa7a23 */ /* 0x100fe4000001089b */
[C---:B--2---:R-:W-:Y:S02]  /*d0f0*/  FMUL.FTZ R4, R3.reuse, R128 ;  /* 0x0000008003047220 */ /* 0x044fe40000410000 */
[C---:B------:R-:W-:Y:S02]  /*d100*/  FMUL.FTZ R5, R3.reuse, R129 ;  /* 0x0000008103057220 */ /* 0x040fe40000410000 */
[C---:B------:R-:W-:Y:S01]  /*d110*/  FMUL.FTZ R8, R3.reuse, R124 ;  /* 0x0000007c03087220 */ /* 0x040fe20000410000 */
[----:B------:R-:W-:Y:S01]  /*d120*/  LDSM.16.MT88.4 R132, [R190+0x2900] ;  /* 0x00290000be84783b */ /* 0x000fe20000004200 */
[----:B------:R-:W-:Y:S01]  /*d130*/  MUFU.EX2 R14, R14 ;  /* 0x0000000e000e7308 */ /* 0x000fe20000000800 */
[C---:B------:R-:W-:Y:S02]  /*d140*/  FMUL.FTZ R9, R3.reuse, R125 ;  /* 0x0000007d03097220 */ /* 0x040fe40000410000 */
[C---:B------:R-:W-:Y:S02]  /*d150*/  FMUL.FTZ R100, R3.reuse, R100 ;  /* 0x0000006403647220 */ /* 0x040fe40000410000 */
[C---:B---3--:R-:W-:Y:S02]  /*d160*/  FMUL.FTZ R6, R2.reuse, R130 ;  /* 0x0000008202067220 */ /* 0x048fe40000410000 */
[C---:B------:R-:W-:Y:S02]  /*d170*/  FMUL.FTZ R7, R2.reuse, R131 ;  /* 0x0000008302077220 */ /* 0x040fe40000410000 */
[C---:B------:R-:W-:Y:S01]  /*d180*/  FMUL.FTZ R10, R2.reuse, R126 ;  /* 0x0000007e020a7220 */ /* 0x040fe20000410000 */
[----:B------:R-:W2:Y:S01]  /*d190*/  MUFU.EX2 R149, R149 ;  /* 0x0000009500957308 */ /* 0x000ea20000000800 */
[C---:B------:R-:W-:Y:S01]  /*d1a0*/  FMUL.FTZ R11, R2.reuse, R127 ;  /* 0x0000007f020b7220 */ /* 0x040fe20000410000 */
[----:B------:R-:W-:Y:S01]  /*d1b0*/  LDSM.16.MT88.4 R128, [R195+0x2900] ;  /* 0x00290000c380783b */ /* 0x000fe20000004200 */
[----:B------:R-:W-:Y:S01]  /*d1c0*/  FMUL.FTZ R101, R3, R101 ;  /* 0x0000006503657220 */ /* 0x000fe20000410000 */
[----:B----4-:R-:W-:Y:S01]  /*d1d0*/  F2FP.BF16.PACK_AB R16, R15, R148 ;  /* 0x000000940f10723e */ /* 0x010fe200000010ff */
        /* <DEDUP_REMOVED lines=9> */
[----:B------:R-:W-:Y:S01]  /*d270*/  FMUL.FTZ R109, R3, R109 ;  /* 0x0000006d036d7220 */ /* 0x000fe20000410000 */
[----:B------:R-:W3:Y:S01]  /*d280*/  MUFU.EX2 R152, R152 ;  /* 0x0000009800987308 */ /* 0x000ee20000000800 */
[C---:B------:R-:W-:Y:S02]  /*d290*/  FMUL.FTZ R110, R2.reuse, R110 ;  /* 0x0000006e026e7220 */ /* 0x040fe40000410000 */
[C---:B------:R-:W-:Y:S01]  /*d2a0*/  FMUL.FTZ R111, R2.reuse, R111 ;  /* 0x0000006f026f7220 */ /* 0x040fe20000410000 */
[----:B--2---:R-:W-:Y:S01]  /*d2b0*/  F2FP.BF16.PACK_AB R18, R149, R14 ;  /* 0x0000000e9512723e */ /* 0x004fe200000010ff */
[--C-:B------:R-:W-:Y:S02]  /*d2c0*/  FFMA.FTZ R174, R145, c[0x0][0x2d0], -R140.reuse ;  /* 0x0000b40091ae7a23 */ /* 0x100fe4000001088c */
[--C-:B------:R-:W-:Y:S02]  /*d2d0*/  FFMA.FTZ R221, R143, c[0x0][0x2d0], -R140.reuse ;  /* 0x0000b4008fdd7a23 */ /* 0x100fe4000001088c */
[--C-:B------:R-:W-:Y:S01]  /*d2e0*/  FFMA.FTZ R220, R141, c[0x0][0x2d0], -R140.reuse ;  /* 0x0000b4008ddc7a23 */ /* 0x100fe2000001088c */
        /* <DEDUP_REMOVED lines=20> */
[----:B------:R-:W-:Y:S02]  /*d430*/  FMUL.FTZ R39, R2, R39 ;  /* 0x0000002702277220 */ /* 0x000fe40000410000 */
[C---:B------:R-:W-:Y:S01]  /*d440*/  FMUL.FTZ R40, R3.reuse, R40 ;  /* 0x0000002803287220 */ /* 0x040fe20000410000 */
[----:B--2---:R-:W-:Y:S01]  /*d450*/  F2FP.BF16.PACK_AB R19, R150, R151 ;  /* 0x000000979613723e */ /* 0x004fe200000010ff */
[C---:B------:R-:W-:Y:S02]  /*d460*/  FMUL.FTZ R41, R3.reuse, R41 ;  /* 0x0000002903297220 */ /* 0x040fe40000410000 */
[C---:B------:R-:W-:Y:S02]  /*d470*/  FMUL.FTZ R42, R2.reuse, R42 ;  /* 0x0000002a022a7220 */ /* 0x040fe40000410000 */
[C---:B------:R-:W-:Y:S01]  /*d480*/  FMUL.FTZ R43, R2.reuse, R43 ;  /* 0x0000002b022b7220 */ /* 0x040fe20000410000 */
[----:B------:R-:W-:Y:S01]  /*d490*/  MUFU.EX2 R156, R156 ;  /* 0x0000009c009c7308 */ /* 0x000fe20000000800 */
[C---:B-1----:R-:W-:Y:S05]  /*d4a0*/  HMMA.16816.F32.BF16 R4, R16.reuse, R20, R4 ;  /* 0x000000141004723c */ /* 0x042fea0000041804 */
[C---:B------:R-:W-:Y:S02]  /*d4b0*/  FMUL.FTZ R44, R3.reuse, R44 ;  /* 0x0000002c032c7220 */ /* 0x040fe40000410000 */
[C---:B------:R-:W-:Y:S01]  /*d4c0*/  FMUL.FTZ R45, R3.reuse, R45 ;  /* 0x0000002d032d7220 */ /* 0x040fe20000410000 */
[C---:B------:R-:W-:Y:S01]  /*d4d0*/  HMMA.16816.F32.BF16 R8, R16.reuse, R22, R8 ;  /* 0x000000161008723c */ /* 0x040fe20000041808 */
[----:B------:R-:W1:Y:S01]  /*d4e0*/  LDSM.16.MT88.4 R20, [R188+0x100] ;  /* 0x00010000bc14783b */ /* 0x000e620000004200 */
[----:B------:R-:W2:Y:S02]  /*d4f0*/  MUFU.EX2 R159, R159 ;  /* 0x0000009f009f7308 */ /* 0x000ea40000000800 */
[C---:B------:R-:W-:Y:S02]  /*d500*/  FMUL.FTZ R46, R2.reuse, R46 ;  /* 0x0000002e022e7220 */ /* 0x040fe40000410000 */
[C---:B------:R-:W-:Y:S02]  /*d510*/  FMUL.FTZ R47, R2.reuse, R47 ;  /* 0x0000002f022f7220 */ /* 0x040fe40000410000 */
[C---:B------:R-:W-:Y:S04]  /*d520*/  HMMA.16816.F32.BF16 R100, R16.reuse, R24, R100 ;  /* 0x000000181064723c */ /* 0x040fe80000041864 */
[C---:B------:R-:W-:Y:S01]  /*d530*/  FMUL.FTZ R48, R3.reuse, R48 ;  /* 0x0000003003307220 */ /* 0x040fe20000410000 */
[----:B------:R-:W-:Y:S01]  /*d540*/  MUFU.EX2 R158, R158 ;  /* 0x0000009e009e7308 */ /* 0x000fe20000000800 */
[C---:B------:R-:W-:Y:S02]  /*d550*/  FMUL.FTZ R49, R3.reuse, R49 ;  /* 0x0000003103317220 */ /* 0x040fe40000410000 */
[C---:B------:R-:W-:Y:S01]  /*d560*/  HMMA.16816.F32.BF16 R104, R16.reuse, R26, R104 ;  /* 0x0000001a1068723c */ /* 0x040fe20000041868 */
[----:B------:R-:W4:Y:S03]  /*d570*/  LDSM.16.MT88.4 R24, [R195+0x2100] ;  /* 0x00210000c318783b */ /* 0x000f260000004200 */
[C---:B------:R-:W-:Y:S02]  /*d580*/  FMUL.FTZ R50, R2.reuse, R50 ;  /* 0x0000003202327220 */ /* 0x040fe40000410000 */
[C---:B------:R-:W-:Y:S01]  /*d590*/  FMUL.FTZ R51, R2.reuse, R51 ;  /* 0x0000003302337220 */ /* 0x040fe20000410000 */
[----:B------:R-:W5:Y:S01]  /*d5a0*/  MUFU.EX2 R161, R161 ;  /* 0x000000a100a17308 */ /* 0x000f620000000800 */
[C---:B------:R-:W-:Y:S04]  /*d5b0*/  HMMA.16816.F32.BF16 R108, R16.reuse, R28, R108 ;  /* 0x0000001c106c723c */ /* 0x040fe8000004186c */
[C---:B------:R-:W-:Y:S02]  /*d5c0*/  FMUL.FTZ R52, R3.reuse, R52 ;  /* 0x0000003403347220 */ /* 0x040fe40000410000 */
[C---:B------:R-:W-:Y:S02]  /*d5d0*/  FMUL.FTZ R53, R3.reuse, R53 ;  /* 0x0000003503357220 */ /* 0x040fe40000410000 */
[C---:B------:R-:W-:Y:S01]  /*d5e0*/  HMMA.16816.F32.BF16 R112, R16.reuse, R30, R112 ;  /* 0x0000001e1070723c */ /* 0x040fe20000041870 */
[----:B------:R-:W2:Y:S01]  /*d5f0*/  LDSM.16.MT88.4 R28, [R190+0x2100] ;  /* 0x00210000be1c783b */ /* 0x000ea20000004200 */
[----:B------:R-:W-:Y:S02]  /*d600*/  MUFU.EX2 R160, R160 ;  /* 0x000000a000a07308 */ /* 0x000fe40000000800 */
[C---:B------:R-:W-:Y:S02]  /*d610*/  FMUL.FTZ R54, R2.reuse, R54 ;  /* 0x0000003602367220 */ /* 0x040fe40000410000 */
[C---:B------:R-:W-:Y:S02]  /*d620*/  FMUL.FTZ R55, R2.reuse, R55 ;  /* 0x0000003702377220 */ /* 0x040fe40000410000 */
[C---:B------:R-:W-:Y:S01]  /*d630*/  FMUL.FTZ R56, R3.reuse, R56 ;  /* 0x0000003803387220 */ /* 0x040fe20000410000 */
[C---:B-1----:R-:W-:Y:S03]  /*d640*/  HMMA.16816.F32.BF16 R116, R16.reuse, R20, R116 ;  /* 0x000000141074723c */ /* 0x042fe60000041874 */
[C---:B------:R-:W-:Y:S01]  /*d650*/  FMUL.FTZ R57, R3.reuse, R57 ;  /* 0x0000003903397220 */ /* 0x040fe20000410000 */
[----:B------:R-:W1:Y:S01]  /*d660*/  MUFU.EX2 R163, R163 ;  /* 0x000000a300a37308 */ /* 0x000e620000000800 */
[C---:B------:R-:W-:Y:S02]  /*d670*/  FMUL.FTZ R58, R2.reuse, R58 ;  /* 0x0000003a023a7220 */ /* 0x040fe40000410000 */
[C---:B------:R-:W-:Y:S01]  /*d680*/  FMUL.FTZ R59, R2.reuse, R59 ;  /* 0x0000003b023b7220 */ /* 0x040fe20000410000 */
        /* <DEDUP_REMOVED lines=12> */
[C---:B------:R-:W-:Y:S02]  /*d750*/  FMUL.FTZ R65, R3.reuse, R65 ;  /* 0x0000004103417220 */ /* 0x040fe40000410000 */
[C---:B--2---:R-:W-:Y:S04]  /*d760*/  HMMA.16816.F32.BF16 R44, R16.reuse, R28, R44 ;  /* 0x0000001c102c723c */ /* 0x044fe8000004182c */
[C---:B------:R-:W-:Y:S01]  /*d770*/  FMUL.FTZ R66, R2.reuse, R66 ;  /* 0x0000004202427220 */ /* 0x040fe20000410000 */
[----:B------:R-:W-:Y:S01]  /*d780*/  MUFU.EX2 R221, R221 ;  /* 0x000000dd00dd7308 */ /* 0x000fe20000000800 */
[C---:B------:R-:W-:Y:S02]  /*d790*/  FMUL.FTZ R67, R2.reuse, R67 ;  /* 0x0000004302437220 */ /* 0x040fe40000410000 */
[C---:B------:R-:W-:Y:S01]  /*d7a0*/  HMMA.16816.F32.BF16 R48, R16.reuse, R30, R48 ;  /* 0x0000001e1030723c */ /* 0x040fe20000041830 */
[----:B------:R-:W2:Y:S03]  /*d7b0*/  LDSM.16.MT88.4 R28, [R195+0x4100] ;  /* 0x00410000c31c783b */ /* 0x000ea60000004200 */
[C---:B------:R-:W-:Y:S02]  /*d7c0*/  FMUL.FTZ R68, R3.reuse, R68 ;  /* 0x0000004403447220 */ /* 0x040fe40000410000 */
[C---:B------:R-:W-:Y:S01]  /*d7d0*/  FMUL.FTZ R69, R3.reuse, R69 ;  /* 0x0000004503457220 */ /* 0x040fe20000410000 */
[----:B------:R-:W-:Y:S01]  /*d7e0*/  MUFU.EX2 R220, R220 ;  /* 0x000000dc00dc7308 */ /* 0x000fe20000000800 */
        /* <DEDUP_REMOVED lines=35> */
[C---:B------:R-:W-:Y:S04]  /*da20*/  FMUL.FTZ R92, R3.reuse, R92 ;  /* 0x0000005c035c7220 */ /* 0x040fe80000410000 */
[C---:B------:R-:W-:Y:S01]  /*da30*/  FMUL.FTZ R93, R3.reuse, R93 ;  /* 0x0000005d035d7220 */ /* 0x040fe20000410000 */
[C---:B------:R-:W-:Y:S01]  /*da40*/  HMMA.16816.F32.BF16 R88, R16.reuse, R26, R88 ;  /* 0x0000001a1058723c */ /* 0x040fe20000041858 */
[----:B------:R-:W4:Y:S02]  /*da50*/  LDSM.16.MT88.4 R24, [R189+0x900] ;  /* 0x00090000bd18783b */ /* 0x000f240000004200 */
[C---:B------:R-:W-:Y:S02]  /*da60*/  FMUL.FTZ R94, R2.reuse, R94 ;  /* 0x0000005e025e7220 */ /* 0x040fe40000410000 */
[C---:B------:R-:W-:Y:S02]  /*da70*/  FMUL.FTZ R95, R2.reuse, R95 ;  /* 0x0000005f025f7220 */ /* 0x040fe40000410000 */
[C---:B------:R-:W-:Y:S02]  /*da80*/  FMUL.FTZ R96, R3.reuse, R96 ;  /* 0x0000006003607220 */ /* 0x040fe40000410000 */
[----:B------:R-:W-:Y:S03]  /*da90*/  FMUL.FTZ R97, R3, R97 ;  /* 0x0000006103617220 */ /* 0x000fe60000410000 */
[C---:B--2---:R-:W-:Y:S03]  /*daa0*/  HMMA.16816.F32.BF16 R92, R16.reuse, R28, R92 ;  /* 0x0000001c105c723c */ /* 0x044fe6000004185c */
[C---:B------:R-:W-:Y:S02]  /*dab0*/  FMUL.FTZ R98, R2.reuse, R98 ;  /* 0x0000006202627220 */ /* 0x040fe40000410000 */
[----:B------:R-:W-:Y:S02]  /*dac0*/  FMUL.FTZ R99, R2, R99 ;  /* 0x0000006302637220 */ /* 0x000fe40000410000 */
[--C-:B------:R-:W-:Y:S02]  /*dad0*/  FFMA.FTZ R168, R168, c[0x0][0x2d0], -R155.reuse ;  /* 0x0000b400a8a87a23 */ /* 0x100fe4000001089b */
[--C-:B------:R-:W-:Y:S03]  /*dae0*/  FFMA.FTZ R173, R166, c[0x0][0x2d0], -R155.reuse ;  /* 0x0000b400a6ad7a23 */ /* 0x100fe6000001089b */
[----:B------:R-:W-:Y:S01]  /*daf0*/  HMMA.16816.F32.BF16 R96, R16, R30, R96 ;  /* 0x0000001e1060723c */ /* 0x000fe20000041860 */
[----:B------:R-:W-:Y:S01]  /*db00*/  LDSM.16.MT88.4 R28, [R190+0x4900] ;  /* 0x00490000be1c783b */ /* 0x000fe20000004200 */
[----:B------:R-:W-:Y:S01]  /*db10*/  MUFU.EX2 R168, R168 ;  /* 0x000000a800a87308 */ /* 0x000fe20000000800 */
[--C-:B------:R-:W-:Y:S02]  /*db20*/  FFMA.FTZ R164, R164, c[0x0][0x2d0], -R155.reuse ;  /* 0x0000b400a4a47a23 */ /* 0x100fe4000001089b */
[--C-:B------:R-:W-:Y:S02]  /*db30*/  FFMA.FTZ R175, R162, c[0x0][0x2d0], -R155.reuse ;  /* 0x0000b400a2af7a23 */ /* 0x100fe4000001089b */
[----:B---3--:R-:W-:Y:S01]  /*db40*/  F2FP.BF16.PACK_AB R16, R157, R154 ;  /* 0x0000009a9d10723e */ /* 0x008fe200000010ff */
[--C-:B------:R-:W-:Y:S01]  /*db50*/  FFMA.FTZ R162, R171, c[0x0][0x2d0], -R140.reuse ;  /* 0x0000b400aba27a23 */ /* 0x100fe2000001088c */
[----:B------:R-:W-:Y:S03]  /*db60*/  F2FP.BF16.PACK_AB R18, R159, R156 ;  /* 0x0000009c9f12723e */ /* 0x000fe600000010ff */
[----:B-----5:R-:W-:Y:S01]  /*db70*/  F2FP.BF16.PACK_AB R17, R161, R158 ;  /* 0x0000009ea111723e */ /* 0x020fe200000010ff */
[--C-:B------:R-:W-:Y:S01]  /*db80*/  FFMA.FTZ R171, R144, c[0x0][0x2d0], -R155.reuse ;  /* 0x0000b40090ab7a23 */ /* 0x100fe2000001089b */
[----:B------:R-:W-:Y:S01]  /*db90*/  F2FP.BF16.PACK_AB R19, R163, R160 ;  /* 0x000000a0a313723e */ /* 0x000fe200000010ff */
[--C-:B------:R-:W-:Y:S01]  /*dba0*/  FFMA.FTZ R169, R169, c[0x0][0x2d0], -R140.reuse ;  /* 0x0000b400a9a97a23 */ /* 0x100fe2000001088c */
[----:B------:R-:W2:Y:S01]  /*dbb0*/  MUFU.EX2 R173, R173 ;  /* 0x000000ad00ad7308 */ /* 0x000ea20000000800 */
[--C-:B------:R-:W-:Y:S02]  /*dbc0*/  FFMA.FTZ R166, R167, c[0x0][0x2d0], -R140.reuse ;  /* 0x0000b400a7a67a23 */ /* 0x100fe4000001088c */
[--C-:B------:R-:W-:Y:S02]  /*dbd0*/  FFMA.FTZ R167, R147, c[0x0][0x2d0], -R155.reuse ;  /* 0x0000b40093a77a23 */ /* 0x100fe4000001089b */
[C---:B-1----:R-:W-:Y:S01]  /*dbe0*/  HMMA.16816.F32.BF16 R4, R16.reuse, R20, R4 ;  /* 0x000000141004723c */ /* 0x042fe20000041804 */
[----:B------:R-:W-:Y:S02]  /*dbf0*/  LDSM.16.MT88.4 R144, [R195+0x5900] ;  /* 0x00590000c390783b */ /* 0x000fe40000004200 */
[----:B------:R-:W-:Y:S02]  /*dc00*/  FFMA.FTZ R155, R142, c[0x0][0x2d0], -R155 ;  /* 0x0000b4008e9b7a23 */ /* 0x000fe4000001089b */
[--C-:B------:R-:W-:Y:S01]  /*dc10*/  FFMA.FTZ R165, R165, c[0x0][0x2d0], -R140.reuse ;  /* 0x0000b400a5a57a23 */ /* 0x100fe2000001088c */
[----:B------:R-:W-:Y:S01]  /*dc20*/  MUFU.EX2 R164, R164 ;  /* 0x000000a400a47308 */ /* 0x000fe20000000800 */
[----:B------:R-:W-:Y:S01]  /*dc30*/  FFMA.FTZ R140, R13, c[0x0][0x2d0], -R140 ;  /* 0x0000b4000d8c7a23 */ /* 0x000fe2000001088c */
[C---:B------:R-:W-:Y:S01]  /*dc40*/  HMMA.16816.F32.BF16 R8, R16.reuse, R22, R8 ;  /* 0x000000161008723c */ /* 0x040fe20000041808 */
[----:B------:R-:W1:Y:S03]  /*dc50*/  LDSM.16.MT88.4 R20, [R188+0x2900] ;  /* 0x00290000bc14783b */ /* 0x000e660000004200 */
[----:B------:R-:W-:Y:S01]  /*dc60*/  FFMA.FTZ R148, R3, R210, R148 ;  /* 0x000000d203947223 */ /* 0x000fe20000010094 */
[----:B------:R-:W-:Y:S01]  /*dc70*/  MOV R3, R0 ;  /* 0x0000000000037202 */ /* 0x000fe20000000f00 */
[----:B------:R-:W-:Y:S01]  /*dc80*/  FFMA.FTZ R153, R2, R211, R153 ;  /* 0x000000d302997223 */ /* 0x000fe20000010099 */
[----:B------:R-:W-:Y:S01]  /*dc90*/  MOV R2, R12 ;  /* 0x0000000c00027202 */ /* 0x000fe20000000f00 */
[C---:B------:R-:W-:Y:S01]  /*dca0*/  HMMA.16816.F32.BF16 R100, R16.reuse, R32, R100 ;  /* 0x000000201064723c */ /* 0x040fe20000041864 */
[----:B------:R3:W-:Y:S03]  /*dcb0*/  MUFU.EX2 R13, R140 ;  /* 0x0000008c000d7308 */ /* 0x0007e60000000800 */
[----:B------:R-:W-:Y:S02]  /*dcc0*/  FADD.FTZ R15, R15, R148 ;  /* 0x000000940f0f7221 */ /* 0x000fe40000010000 */
[----:B------:R-:W-:Y:S02]  /*dcd0*/  FADD.FTZ R152, R152, R153 ;  /* 0x0000009998987221 */ /* 0x000fe40000010000 */
[C---:B------:R-:W-:Y:S01]  /*dce0*/  HMMA.16816.F32.BF16 R104, R16.reuse, R34, R104 ;  /* 0x000000221068723c */ /* 0x040fe20000041868 */
[----:B------:R-:W-:Y:S02]  /*dcf0*/  LDSM.16.MT88.4 R32, [R189+0x4900] ;  /* 0x00490000bd20783b */ /* 0x000fe40000004200 */
[----:B------:R-:W5:Y:S01]  /*dd00*/  MUFU.EX2 R175, R175 ;  /* 0x000000af00af7308 */ /* 0x000f620000000800 */
[----:B------:R-:W-:Y:S04]  /*dd10*/  FADD.FTZ R14, R14, R15 ;  /* 0x0000000f0e0e7221 */ /* 0x000fe80000010000 */
[C---:B----4-:R-:W-:Y:S04]  /*dd20*/  HMMA.16816.F32.BF16 R108, R16.reuse, R24, R108 ;  /* 0x00000018106c723c */ /* 0x050fe8000004186c */
[----:B------:R-:W-:Y:S01]  /*dd30*/  FADD.FTZ R149, R149, R14 ;  /* 0x0000000e95957221 */ /* 0x000fe20000010000 */
[----:B------:R-:W-:Y:S03]  /*dd40*/  MUFU.EX2 R162, R162 ;  /* 0x000000a200a27308 */ /* 0x000fe60000000800 */
[C---:B------:R-:W-:Y:S01]  /*dd50*/  HMMA.16816.F32.BF16 R112, R16.reuse, R26, R112 ;  /* 0x0000001a1070723c */ /* 0x040fe20000041870 */
[----:B------:R-:W4:Y:S03]  /*dd60*/  LDSM.16.MT88.4 R24, [R195+0x4900] ;  /* 0x00490000c318783b */ /* 0x000f260000004200 */
[----:B------:R-:W-:Y:S03]  /*dd70*/  FADD.FTZ R154, R154, R149 ;  /* 0x000000959a9a7221 */ /* 0x000fe60000010000 */
[----:B------:R-:W1:Y:S01]  /*dd80*/  MUFU.EX2 R169, R169 ;  /* 0x000000a900a97308 */ /* 0x000e620000000800 */
[C---:B------:R-:W-:Y:S01]  /*dd90*/  HMMA.16816.F32.BF16 R116, R16.reuse, R124, R116 ;  /* 0x0000007c1074723c */ /* 0x040fe20000041874 */
[----:B---3--:R-:W-:Y:S03]  /*dda0*/  LDSM.16.MT88.4 R140, [R188+0x3900] ;  /* 0x00390000bc8c783b */ /* 0x008fe60000004200 */
[----:B------:R-:W-:Y:S04]  /*ddb0*/  FADD.FTZ R157, R157, R154 ;  /* 0x0000009a9d9d7221 */ /* 0x000fe80000010000 */
[C---:B------:R-:W-:Y:S01]  /*ddc0*/  HMMA.16816.F32.BF16 R120, R16.reuse, R126, R120 ;  /* 0x0000007e1078723c */ /* 0x040fe20000041878 */
[----:B------:R-:W-:Y:S01]  /*ddd0*/  LDSM.16.MT88.4 R124, [R190+0x1100] ;  /* 0x00110000be7c783b */ /* 0x000fe20000004200 */
[----:B------:R-:W-:Y:S02]  /*dde0*/  MUFU.EX2 R166, R166 ;  /* 0x000000a600a67308 */ /* 0x000fe40000000800 */
[----:B------:R-:W-:Y:S04]  /*ddf0*/  FADD.FTZ R156, R156, R157 ;  /* 0x0000009d9c9c7221 */ /* 0x000fe80000010000 */
[C---:B------:R-:W-:Y:S04]  /*de00*/  HMMA.16816.F32.BF16 R36, R16.reuse, R128, R36 ;  /* 0x000000801024723c */ /* 0x040fe80000041824 */
[----:B------:R-:W3:Y:S01]  /*de10*/  MUFU.EX2 R165, R165 ;  /* 0x000000a500a57308 */ /* 0x000ee20000000800 */
[----:B------:R-:W-:Y:S03]  /*de20*/  FADD.FTZ R159, R159, R156 ;  /* 0x0000009c9f9f7221 */ /* 0x000fe60000010000 */
[C---:B------:R-:W-:Y:S01]  /*de30*/  HMMA.16816.F32.BF16 R40, R16.reuse, R130, R40 ;  /* 0x000000821028723c */ /* 0x040fe20000041828 */
[----:B------:R-:W-:Y:S05]  /*de40*/  LDSM.16.MT88.4 R128, [R188+0x1100] ;  /* 0x00110000bc80783b */ /* 0x000fea0000004200 */
[----:B------:R-:W1:Y:S02]  /*de50*/  MUFU.EX2 R167, R167 ;  /* 0x000000a700a77308 */ /* 0x000e640000000800 */
[C---:B------:R-:W-:Y:S08]  /*de60*/  HMMA.16816.F32.BF16 R44, R16.reuse, R132, R44 ;  /* 0x00000084102c723c */ /* 0x040ff0000004182c */
[C---:B------:R-:W-:Y:S01]  /*de70*/  HMMA.16816.F32.BF16 R48, R16.reuse, R134, R48 ;  /* 0x000000861030723c */ /* 0x040fe20000041830 */
[----:B------:R-:W-:Y:S01]  /*de80*/  LDSM.16.MT88.4 R132, [R190+0x3100] ;  /* 0x00310000be84783b */ /* 0x000fe20000004200 */
[----:B------:R-:W-:Y:S06]  /*de90*/  MUFU.EX2 R171, R171 ;  /* 0x000000ab00ab7308 */ /* 0x000fec0000000800 */
[C---:B------:R-:W-:Y:S04]  /*dea0*/  HMMA.16816.F32.BF16 R52, R16.reuse, R136, R52 ;  /* 0x000000881034723c */ /* 0x040fe80000041834 */
[----:B------:R-:W2:Y:S04]  /*deb0*/  MUFU.EX2 R172, R155 ;  /* 0x0000009b00ac7308 */ /* 0x000ea80000000800 */
        /* <DEDUP_REMOVED lines=8> */
[C---:B------:R-:W-:Y:S08]  /*df40*/  HMMA.16816.F32.BF16 R76, R16.reuse, R28, R76 ;  /* 0x0000001c104c723c */ /* 0x040ff0000004184c */
[C---:B------:R-:W-:Y:S01]  /*df50*/  HMMA.16816.F32.BF16 R80, R16.reuse, R30, R80 ;  /* 0x0000001e1050723c */ /* 0x040fe20000041850 */
[----:B------:R-:W3:Y:S07]  /*df60*/  LDSM.16.MT88.4 R28, [R189+0x1100] ;  /* 0x00110000bd1c783b */ /* 0x000eee0000004200 */
[C---:B------:R-:W-:Y:S08]  /*df70*/  HMMA.16816.F32.BF16 R84, R16.reuse, R32, R84 ;  /* 0x000000201054723c */ /* 0x040ff00000041854 */
[C---:B------:R-:W-:Y:S01]  /*df80*/  HMMA.16816.F32.BF16 R88, R16.reuse, R34, R88 ;  /* 0x000000221058723c */ /* 0x040fe20000041858 */
[----:B------:R-:W4:Y:S07]  /*df90*/  LDSM.16.MT88.4 R32, [R195+0x3100] ;  /* 0x00310000c320783b */ /* 0x000f2e0000004200 */
[C---:B-1----:R-:W-:Y:S08]  /*dfa0*/  HMMA.16816.F32.BF16 R92, R16.reuse, R20, R92 ;  /* 0x00000014105c723c */ /* 0x042ff0000004185c */
[----:B------:R-:W-:Y:S01]  /*dfb0*/  HMMA.16816.F32.BF16 R96, R16, R22, R96 ;  /* 0x000000161060723c */ /* 0x000fe20000041860 */
[----:B------:R-:W1:Y:S06]  /*dfc0*/  LDSM.16.MT88.4 R20, [R188+0x3100] ;  /* 0x00310000bc14783b */ /* 0x000e6c0000004200 */
[----:B--2---:R-:W-:Y:S01]  /*dfd0*/  F2FP.BF16.PACK_AB R16, R173, R168 ;  /* 0x000000a8ad10723e */ /* 0x004fe200000010ff */
[----:B------:R-:W-:Y:S01]  /*dfe0*/  FADD.FTZ R168, R168, R159 ;  /* 0x0000009fa8a87221 */ /* 0x000fe20000010000 */
[----:B-----5:R-:W-:Y:S03]  /*dff0*/  F2FP.BF16.PACK_AB R18, R175, R164 ;  /* 0x000000a4af12723e */ /* 0x020fe600000010ff */
[----:B------:R-:W-:Y:S01]  /*e000*/  F2FP.BF16.PACK_AB R17, R169, R162 ;  /* 0x000000a2a911723e */ /* 0x000fe200000010ff */
[----:B------:R-:W-:Y:S01]  /*e010*/  FADD.FTZ R173, R173, R168 ;  /* 0x000000a8adad7221 */ /* 0x000fe20000010000 */
[----:B---3--:R-:W-:Y:S03]  /*e020*/  F2FP.BF16.PACK_AB R19, R165, R166 ;  /* 0x000000a6a513723e */ /* 0x008fe600000010ff */
[----:B------:R-:W-:Y:S04]  /*e030*/  FADD.FTZ R164, R164, R173 ;  /* 0x000000ada4a47221 */ /* 0x000fe80000010000 */
[C---:B----4-:R-:W-:Y:S03]  /*e040*/  HMMA.16816.F32.BF16 R4, R16.reuse, R24, R4 ;  /* 0x000000181004723c */ /* 0x050fe60000041804 */
[----:B------:R-:W-:Y:S05]  /*e050*/  FADD.FTZ R164, R175, R164 ;  /* 0x000000a4afa47221 */ /* 0x000fea0000010000 */
[C---:B------:R-:W-:Y:S01]  /*e060*/  HMMA.16816.F32.BF16 R8, R16.reuse, R26, R8 ;  /* 0x0000001a1008723c */ /* 0x040fe20000041808 */
[----:B------:R-:W2:Y:S07]  /*e070*/  LDSM.16.MT88.4 R24, [R195+0x5100] ;  /* 0x00510000c318783b */ /* 0x000eae0000004200 */
[C---:B------:R-:W-:Y:S08]  /*e080*/  HMMA.16816.F32.BF16 R100, R16.reuse, R124, R100 ;  /* 0x0000007c1064723c */ /* 0x040ff00000041864 */
[C---:B------:R-:W-:Y:S01]  /*e090*/  HMMA.16816.F32.BF16 R104, R16.reuse, R126, R104 ;  /* 0x0000007e1068723c */ /* 0x040fe20000041868 */
[----:B------:R-:W-:Y:S07]  /*e0a0*/  LDSM.16.MT88.4 R124, [R195+0x1900] ;  /* 0x00190000c37c783b */ /* 0x000fee0000004200 */
[C---:B------:R-:W-:Y:S08]  /*e0b0*/  HMMA.16816.F32.BF16 R108, R16.reuse, R28, R108 ;  /* 0x0000001c106c723c */ /* 0x040ff0000004186c */
[C---:B------:R-:W-:Y:S01]  /*e0c0*/  HMMA.16816.F32.BF16 R112, R16.reuse, R30, R112 ;  /* 0x0000001e1070723c */ /* 0x040fe20000041870 */
[----:B------:R-:W3:Y:S07]  /*e0d0*/  LDSM.16.MT88.4 R28, [R190+0x5100] ;  /* 0x00510000be1c783b */ /* 0x000eee0000004200 */
[C---:B------:R-:W-:Y:S08]  /*e0e0*/  HMMA.16816.F32.BF16 R116, R16.reuse, R128, R116 ;  /* 0x000000801074723c */ /* 0x040ff00000041874 */
[C---:B------:R-:W-:Y:S08]  /*e0f0*/  HMMA.16816.F32.BF16 R120, R16.reuse, R130, R120 ;  /* 0x000000821078723c */ /* 0x040ff00000041878 */
[C---:B------:R-:W-:Y:S08]  /*e100*/  HMMA.16816.F32.BF16 R36, R16.reuse, R32, R36 ;  /* 0x000000201024723c */ /* 0x040ff00000041824 */
        /* <DEDUP_REMOVED lines=28> */
[----:B------:R-:W-:Y:S03]  /*e2d0*/  F2FP.BF16.PACK_AB R19, R13, R220 ;  /* 0x000000dc0d13723e */ /* 0x000fe600000010ff */
[----:B------:R-:W-:Y:S04]  /*e2e0*/  FADD.FTZ R171, R171, R170 ;  /* 0x000000aaabab7221 */ /* 0x000fe80000010000 */
[C---:B------:R-:W-:Y:S01]  /*e2f0*/  HMMA.16816.F32.BF16 R128, R16.reuse, R124, R4 ;  /* 0x0000007c1080723c */ /* 0x040fe20000041804 */
[----:B------:R-:W5:Y:S02]  /*e300*/  LDSM.16.MT88.4 R4, [R190+0x5900] ;  /* 0x00590000be04783b */ /* 0x000f640000004200 */
[----:B------:R-:W-:Y:S05]  /*e310*/  FADD.FTZ R210, R172, R171 ;  /* 0x000000abacd27221 */ /* 0x000fea0000010000 */
        /* <DEDUP_REMOVED lines=15> */
[C---:B------:R-:W-:Y:S08]  /*e410*/  HMMA.16816.F32.BF16 R60, R16.reuse, R140, R60 ;  /* 0x0000008c103c723c */ /* 0x040ff0000004183c */
[C---:B------:R-:W-:Y:S08]  /*e420*/  HMMA.16816.F32.BF16 R64, R16.reuse, R142, R64 ;  /* 0x0000008e1040723c */ /* 0x040ff00000041840 */
[C---:B------:R-:W-:Y:S08]  /*e430*/  HMMA.16816.F32.BF16 R68, R16.reuse, R144, R68 ;  /* 0x000000901044723c */ /* 0x040ff00000041844 */
[C---:B------:R-:W-:Y:S08]  /*e440*/  HMMA.16816.F32.BF16 R72, R16.reuse, R146, R72 ;  /* 0x000000921048723c */ /* 0x040ff00000041848 */
[C---:B-----5:R-:W-:Y:S07]  /*e450*/  HMMA.16816.F32.BF16 R76, R16.reuse, R4, R76 ;  /* 0x00000004104c723c */ /* 0x060fee000004184c */
[----:B------:R-:W-:Y:S01]  /*e460*/  FADD.FTZ R5, R151, R152 ;  /* 0x0000009897057221 */ /* 0x000fe20000010000 */
[C---:B------:R-:W-:Y:S04]  /*e470*/  HMMA.16816.F32.BF16 R80, R16.reuse, R6, R80 ;  /* 0x000000061050723c */ /* 0x040fe80000041850 */
[----:B------:R-:W-:Y:S04]  /*e480*/  FADD.FTZ R5, R150, R5 ;  /* 0x0000000596057221 */ /* 0x000fe80000010000 */
[C---:B------:R-:W-:Y:S04]  /*e490*/  HMMA.16816.F32.BF16 R84, R16.reuse, R8, R84 ;  /* 0x000000081054723c */ /* 0x040fe80000041854 */
[----:B------:R-:W-:Y:S04]  /*e4a0*/  FADD.FTZ R158, R158, R5 ;  /* 0x000000059e9e7221 */ /* 0x000fe80000010000 */
[C---:B------:R-:W-:Y:S04]  /*e4b0*/  HMMA.16816.F32.BF16 R88, R16.reuse, R10, R88 ;  /* 0x0000000a1058723c */ /* 0x040fe80000041858 */
[----:B------:R-:W-:Y:S04]  /*e4c0*/  FADD.FTZ R161, R161, R158 ;  /* 0x0000009ea1a17221 */ /* 0x000fe80000010000 */
[----:B------:R-:W-:Y:S01]  /*e4d0*/  FADD.FTZ R160, R160, R161 ;  /* 0x000000a1a0a07221 */ /* 0x000fe20000010000 */
[C---:B-1----:R-:W-:Y:S03]  /*e4e0*/  HMMA.16816.F32.BF16 R92, R16.reuse, R20, R92 ;  /* 0x00000014105c723c */ /* 0x042fe6000004185c */
        /* <DEDUP_REMOVED lines=11> */
.L_x_2844:
        /* <DEDUP_REMOVED lines=123> */
.L_x_2811:
        /* <DEDUP_REMOVED lines=261> */
.L_x_2856:
[----:B------:R-:W-:Y:S05]  /*fda0*/  BSYNC B0 ;  /* 0x0000000000007941 */ /* 0x000fea0003800000 */
.L_x_2855:
        /* <DEDUP_REMOVED lines=146> */
.L_x_2854:
        /* <DEDUP_REMOVED lines=50> */
.L_x_2857:
        /* <DEDUP_REMOVED lines=9> */
.L_x_5001:


//--------------------- .text._ZN7cutlass13device_kernelIN5flash19enable_sm80_to_sm89INS1_16FlashAttnFwdSm80INS1_25CollectiveMainloopFwdSm80ILi8ELi1ELb0EN4cute5tupleIJNS5_1CILi128EEENS7_ILi64EEENS7_ILi192EEEEEELi192ENS_10bfloat16_tEfNS_4arch4Sm80ELb0ELb1ELb0ELb1ELb0ELb0ELb1ELb1EEENS1_21CollectiveEpilogueFwdINS6_IJS8_SA_S9_EEENS6_IJNS7_ILi1EEESI_SI_EEESC_SE_Li256ELb1ELb1ELb1ELb0EEENS1_36VarlenDynamicPersistentTileSchedulerILi128ELi64ELi256ELi256ELb1ELb1ELb0ELb1ELb0ELb1EEEEEEEEEvNT_6ParamsE --------------------------
	.section	.text._ZN7cutlass13device_kernelIN5flash19enable_sm80_to_sm89INS1_16FlashAttnFwdSm80INS1_25CollectiveMainloopFwdSm80ILi8ELi1ELb0EN4cute5tupleIJNS5_1CILi128EEENS7_ILi64EEENS7_ILi192EEEEEELi192ENS_10bfloat16_tEfNS_4arch4Sm80ELb0ELb1ELb0ELb1ELb0ELb0ELb1ELb1EEENS1_21CollectiveEpilogueFwdINS6_IJS8_SA_S9_EEENS6_IJNS7_ILi1EEESI_SI_EEESC_SE_Li256ELb1ELb1ELb1ELb0EEENS1_36VarlenDynamicPersistentTileSchedulerILi128ELi64ELi256ELi256ELb1ELb1ELb0ELb1ELb0ELb1EEEEEEEEEvNT_6ParamsE,"ax",@progbits
	.sectioninfo	@"SHI_REGISTERS=255"
	.align	128
.text._ZN7cutlass13device_kernelIN5flash19enable_sm80_to_sm89INS1_16FlashAttnFwdSm80INS1_25CollectiveMainloopFwdSm80ILi8ELi1ELb0EN4cute5tupleIJNS5_1CILi128EEENS7_ILi64EEENS7_ILi192EEEEEELi192ENS_10bfloat16_tEfNS_4arch4Sm80ELb0ELb1ELb0ELb1ELb0ELb0ELb1ELb1EEENS1_21CollectiveEpilogueFwdINS6_IJS8_SA_S9_EEENS6_IJNS7_ILi1EEESI_SI_EEESC_SE_Li256ELb1ELb1ELb1ELb0EEENS1_36VarlenDynamicPersistentTileSchedulerILi128ELi64ELi256ELi256ELb1ELb1ELb0ELb1ELb0ELb1EEEEEEEEEvNT_6ParamsE:
        .type           _ZN7cutlass13device_kernelIN5flash19enable_sm80_to_sm89INS1_16FlashAttnFwdSm80INS1_25CollectiveMainloopFwdSm80ILi8ELi1ELb0EN4cute5tupleIJNS5_1CILi128EEENS7_ILi64EEENS7_ILi192EEEEEELi192ENS_10bfloat16_tEfNS_4arch4Sm80ELb0ELb1ELb0ELb1ELb0ELb0ELb1ELb1EEENS1_21CollectiveEpilogueFwdINS6_IJS8_SA_S9_EEENS6_IJNS7_ILi1EEESI_SI_EEESC_SE_Li256ELb1ELb1ELb1ELb0EEENS1_36VarlenDynamicPersistentTileSchedulerILi128ELi64ELi256ELi256ELb1ELb1ELb0ELb1ELb0ELb1EEEEEEEEEvNT_6ParamsE,@function
        .size           _ZN7cutlass13device_kernelIN5flash19enable_sm80_to_sm89INS1_16FlashAttnFwdSm80INS1_25CollectiveMainloopFwdSm80ILi8ELi1ELb0EN4cute5tupleIJNS5_1CILi128EEENS7_ILi64EEENS7_ILi192EEEEEELi192ENS_10bfloat16_tEfNS_4arch4Sm80ELb0ELb1ELb0ELb1ELb0ELb0ELb1ELb1EEENS1_21CollectiveEpilogueFwdINS6_IJS8_SA_S9_EEENS6_IJNS7_ILi1EEESI_SI_EEESC_SE_Li256ELb1ELb1ELb1ELb0EEENS1_36VarlenDynamicPersistentTileSchedulerILi128ELi64ELi256ELi256ELb1ELb1ELb0ELb1ELb0ELb1EEEEEEEEEvNT_6ParamsE,(.L_x_5002 - _ZN7cutlass13device_kernelIN5flash19enable_sm80_to_sm89INS1_16FlashAttnFwdSm80INS1_25CollectiveMainloopFwdSm80ILi8ELi1ELb0EN4cute5tupleIJNS5_1CILi128EEENS7_ILi64EEENS7_ILi192EEEEEELi192ENS_10bfloat16_tEfNS_4arch4Sm80ELb0ELb1ELb0ELb1ELb0ELb0ELb1ELb1EEENS1_21CollectiveEpilogueFwdINS6_IJS8_SA_S9_EEENS6_IJNS7_ILi1EEESI_SI_EEESC_SE_Li256ELb1ELb1ELb1ELb0EEENS1_36VarlenDynamicPersistentTileSchedulerILi128ELi64ELi256ELi256ELb1ELb1ELb0ELb1ELb0ELb1EEEEEEEEEvNT_6ParamsE)
        .other          _ZN7cutlass13device_kernelIN5flash19enable_sm80_to_sm89INS1_16FlashAttnFwdSm80INS1_25CollectiveMainloopFwdSm80ILi8ELi1ELb0EN4cute5tupleIJNS5_1CILi128EEENS7_ILi64EEENS7_ILi192EEEEEELi192ENS_10bfloat16_tEfNS_4arch4Sm80ELb0ELb1ELb0ELb1ELb0ELb0ELb1ELb1EEENS1_21CollectiveEpilogueFwdINS6_IJS8_SA_S9_EEENS6_IJNS7_ILi1EEESI_SI_EEESC_SE_Li256ELb1ELb1ELb1ELb0EEENS1_36VarlenDynamicPersistentTileSchedulerILi128ELi64ELi256ELi256ELb1ELb1ELb0ELb1ELb0ELb1EEEEEEEEEvNT_6ParamsE,@"STO_CUDA_ENTRY STV_DEFAULT"
_ZN7cutlass13device_kernelIN5flash19enable_sm80_to_sm89INS1_16FlashAttnFwdSm80INS1_25CollectiveMainloopFwdSm80ILi8ELi1ELb0EN4cute5tupleIJNS5_1CILi128EEENS7_ILi64EEENS7_ILi192EEEEEELi192ENS_10bfloat16_tEfNS_4arch4Sm80ELb0ELb1ELb0ELb1ELb0ELb0ELb1ELb1EEENS1_21CollectiveEpilogueFwdINS6_IJS8_SA_S9_EEENS6_IJNS7_ILi1EEESI_SI_EEESC_SE_Li256ELb1ELb1ELb1ELb0EEENS1_36VarlenDynamicPersistentTileSchedulerILi128ELi64ELi256ELi256ELb1ELb1ELb0ELb1ELb0ELb1EEEEEEEEEvNT_6ParamsE:
        /* <DEDUP_REMOVED lines=52> */
.L_x_2863:
        /* <DEDUP_REMOVED lines=16> */
.L_x_3002:
        /* <DEDUP_REMOVED lines=16> */
.L_x_3003:
[----:B---3--:R-:W-:-:S05]  /*0540*/  IMAD R0, R0, c[0x0][0x538], RZ ;  /* 0x00014e0000007a24 */ /* 0x008fca00078e02ff */
[----:B------:R-:W-:-:S04]  /*0550*/  IADD3 R7, R0, R7, RZ ;  /* 0x0000000700077210 */ /* 0x000fc80007ffe0ff */
[----:B------:R-:W-:-:S13]  /*0560*/  ISETP.GT.AND P0, PT, R7, UR4, PT ;  /* 0x0000000407007c0c */ /* 0x000fda000bf04270 */
[----:B-12---:R-:W-:Y:S05]  /*0570*/  @!P0 BRA `(.L_x_2863) ;  /* 0xfffffdc000008947 */ /* 0x006fea000383ffff */
.L_x_2859:
[----:B------:R-:W-:-:S05]  /*0580*/  IADD3 R11, -R0, R7, RZ ;  /* 0x00000007000b7210 */ /* 0x000fca0007ffe1ff */
[----:B------:R-:W-:-:S05]  /*0590*/  IMAD R0, R4, c[0x0][0x538], R11 ;  /* 0x00014e0004007a24 */ /* 0x000fca00078e020b */
[----:B------:R-:W-:Y:S01]  /*05a0*/  ISETP.GT.AND P0, PT, R0, UR4, PT ;  /* 0x0000000400007c0c */ /* 0x000fe2000bf04270 */
[----:B------:R-:W-:-:S12]  /*05b0*/  BRA.DIV ~URZ, `(.L_x_2864) ;  /* 0x000140027f007947 */ /* 0x000fd8000b800000 */
[----:B------:R-:W-:-:S04]  /*05c0*/  VOTE.ANY R10, PT, !P0 ;  /* 0x00000000000a7806 */ /* 0x000fc800040e0100 */
.L_x_3004:
[----:B------:R-:W1:Y:S02]  /*05d0*/  POPC R7, R10 ;  /* 0x0000000a00077309 */ /* 0x000e640000000000 */
[----:B-12---:R-:W-:Y:S01]  /*05e0*/  IADD3 R235, R7, R6, RZ ;  /* 0x0000000607eb7210 */ /* 0x006fe20007ffe0ff */
[----:B------:R-:W-:Y:S05]  /*05f0*/  BRA.DIV ~URZ, `(.L_x_2865) ;  /* 0x000140127f007947 */ /* 0x000fea000b800000 */
[----:B------:R1:W2:Y:S01]  /*0600*/  SHFL.IDX PT, R233, R9, R7, 0x1f ;  /* 0x00001f0709e97589 */ /* 0x0002a200000e0000 */
[----:B------:R-:W-:-:S03]  /*0610*/  MOV R6, RZ ;  /* 0x000000ff00067202 */ /* 0x000fc60000000f00 */
[----:B------:R1:W3:Y:S04]  /*0620*/  SHFL.IDX PT, R9, R8, R7, 0x1f ;  /* 0x00001f0708097589 */ /* 0x0002e800000e0000 */
.L_x_3005:
[----:B------:R-:W-:Y:S01]  /*0630*/  ISETP.NE.AND P0, PT, R10, RZ, PT ;  /* 0x000000ff0a00720c */ /* 0x000fe20003f05270 */
[----:B------:R-:W-:-:S12]  /*0640*/  BSSY B0, `(.L_x_2866) ;  /* 0x0000005000007945 */ /* 0x000fd80003800000 */
[----:B------:R-:W-:Y:S05]  /*0650*/  @!P0 BRA `(.L_x_2867) ;  /* 0x0000003000008947 */ /* 0x000fea0003800000 */
[----:B------:R-:W-:Y:S01]  /*0660*/  IADD3 R3, R7, -0x1, RZ ;  /* 0xffffffff07037810 */ /* 0x000fe20007ffe0ff */
[----:B------:R-:W-:Y:S05]  /*0670*/  BRA.DIV ~URZ, `(.L_x_2868) ;  /* 0x000140727f007947 */ /* 0x000fea000b800000 */
[----:B------:R4:W1:Y:S02]  /*0680*/  SHFL.IDX PT, R6, R4, R3, 0x1f ;  /* 0x00001f0304067589 */ /* 0x00086400000e0000 */
.L_x_2867:
[----:B------:R-:W-:Y:S05]  /*0690*/  BSYNC B0 ;  /* 0x0000000000007941 */ /* 0x000fea0003800000 */
.L_x_2866:
        /* <DEDUP_REMOVED lines=67> */
.L_x_2870:
        /* <DEDUP_REMOVED lines=68> */
.L_x_2871:
[----:B------:R-:W-:Y:S05]  /*0f10*/  BSYNC B0 ;  /* 0x0000000000007941 */ /* 0x000fea0003800000 */
.L_x_2869:
[----:B------:R-:W-:-:S04]  /*0f20*/  LOP3.LUT R0, RZ, R0, RZ, 0x33, !PT ;  /* 0x00000000ff007212 */ /* 0x000fc800078e33ff */
[----:B------:R-:W-:Y:S01]  /*0f30*/  IADD3 R233, R0, R233, RZ ;  /* 0x000000e900e97210 */ /* 0x000fe20007ffe0ff */
[----:B------:R-:W-:Y:S05]  /*0f40*/  BRA `(.L_x_2872) ;  /* 0x0000004000007947 */ /* 0x000fea0003800000 */
.L_x_2860:
[----:B--2---:R-:W-:Y:S01]  /*0f50*/  IMAD.MOV.U32 R233, RZ, RZ, RZ ;  /* 0x000000ffffe97224 */ /* 0x004fe200078e00ff */
[----:B------:R-:W-:Y:S01]  /*0f60*/  MOV R234, RZ ;  /* 0x000000ff00ea7202 */ /* 0x000fe20000000f00 */
[----:B------:R-:W-:Y:S01]  /*0f70*/  IMAD.U32 R232, RZ, RZ, UR4 ;  /* 0x00000004ffe87e24 */ /* 0x000fe2000f8e00ff */
[----:B------:R-:W-:Y:S02]  /*0f80*/  MOV R235, c[0x0][0x53c] ;  /* 0x00014f0000eb7a02 */ /* 0x000fe40000000f00 */
.L_x_2872:
[----:B------:R-:W-:Y:S01]  /*0f90*/  ISETP.NE.AND P0, PT, R12, RZ, PT ;  /* 0x000000ff0c00720c */ /* 0x000fe20003f05270 */
[----:B------:R-:W-:-:S12]  /*0fa0*/  WARPSYNC 0xffffffff ;  /* 0xffffffff00007948 */ /* 0x000fd80003800000 */
[----:B------:R1:W-:Y:S04]  /*0fb0*/  @!P0 STS.128 [0x18100], R232 ;  /* 0x018100e8ff008388 */ /* 0x0003e80000000c00 */
[----:B------:R-:W-:Y:S06]  /*0fc0*/  BAR.ARV 0x5, 0x100 ;  /* 0x0144000000007b1d */ /* 0x000fec0000002000 */
.L_x_2858:
        /* <DEDUP_REMOVED lines=112> */
[C---:B------:R-:W-:Y:S01]  /*16d0*/  IADD3 R10, R224.reuse, 0xa8, RZ ;  /* 0x000000a8e00a7810 */ /* 0x040fe20007ffe0ff */
        /* <DEDUP_REMOVED lines=35> */
.L_x_3001:
        /* <DEDUP_REMOVED lines=27> */
.L_x_2873:
[----:B------:R-:W-:-:S04]  /*1ac0*/  ISETP.NE.U32.AND P1, PT, RZ, c[0x0][0x368], PT ;  /* 0x0000da00ff007a0c */ /* 0x000fc80003f25070 */
[----:B------:R-:W-:-:S13]  /*1ad0*/  ISETP.NE.AND.EX P1, PT, RZ, c[0x0][0x36c], PT, P1 ;  /* 0x0000db00ff007a0c */ /* 0x000fda0003f25310 */
[----:B------:R-:W-:Y:S05]  /*1ae0*/  @!P1 BRA `(.L_x_2874) ;  /* 0x0000003000009947 */ /* 0x000fea0003800000 */
[----:B-1----:R-:W-:-:S05]  /*1af0*/  IMAD.WIDE R2, R235, R14, c[0x0][0x368] ;  /* 0x0000da00eb027625 */ /* 0x002fca00078e020e */
[----:B------:R1:W5:Y:S01]  /*1b00*/  LDG.E R0, [R2.64] ;  /* 0x0000000602007981 */ /* 0x000362000c1e1900 */
[----:B------:R-:W-:Y:S05]  /*1b10*/  BRA `(.L_x_2875) ;  /* 0x0000005000007947 */ /* 0x000fea0003800000 */
.L_x_2874:
[----:B------:R-:W-:Y:S01]  /*1b20*/  MOV R0, c[0x0][0x1d0] ;  /* 0x0000740000007a02 */ /* 0x000fe20000000f00 */
[----:B------:R-:W-:Y:S05]  /*1b30*/  @!P0 BRA `(.L_x_2875) ;  /* 0x0000003000008947 */ /* 0x000fea0003800000 */
[----:B-1----:R-:W2:Y:S04]  /*1b40*/  LDG.E R6, [R2.64] ;  /* 0x0000000602067981 */ /* 0x002ea8000c1e1900 */
[----:B------:R-:W2:Y:S02]  /*1b50*/  LDG.E R0, [R2.64+0x4] ;  /* 0x0000040602007981 */ /* 0x000ea4000c1e1900 */
[----:B--2---:R-:W-:Y:S02]  /*1b60*/  IADD3 R0, -R6, R0, RZ ;  /* 0x0000000006007210 */ /* 0x004fe40007ffe1ff */
.L_x_2875:
        /* <DEDUP_REMOVED lines=25> */
.L_x_2878:
[----:B------:R-:W-:-:S13]  /*1d00*/  ISETP.NE.AND P3, PT, R8, 0x1, PT ;  /* 0x000000010800780c */ /* 0x000fda0003f65270 */
[----:B------:R-:W-:-:S05]  /*1d10*/  @P3 IMAD.HI.U32 R0, R2, c[0x0][0x330], RZ ;  /* 0x0000cc0002003a27 */ /* 0x000fca00078e00ff */
[----:B------:R-:W-:Y:S02]  /*1d20*/  @P3 SHF.R.U32.HI R2, RZ, c[0x0][0x334], R0 ;  /* 0x0000cd00ff023a19 */ /* 0x000fe40000011600 */
.L_x_2879:
[----:B------:R-:W-:Y:S05]  /*1d30*/  BSYNC B0 ;  /* 0x0000000000007941 */ /* 0x000fea0003800000 */
.L_x_2877:
[----:B------:R-:W-:-:S05]  /*1d40*/  IMAD R2, R2, R8, c[0x0][0x32c] ;  /* 0x0000cb0002027624 */ /* 0x000fca00078e0208 */
[----:B------:R-:W-:-:S04]  /*1d50*/  IMNMX R3, R3, R2, PT ;  /* 0x0000000203037217 */ /* 0x000fc80003800200 */
.L_x_2876:
        /* <DEDUP_REMOVED lines=26> */
.L_x_2882:
[----:B------:R-:W-:-:S13]  /*1f00*/  ISETP.NE.AND P3, PT, R8, 0x1, PT ;  /* 0x000000010800780c */ /* 0x000fda0003f65270 */
[----:B------:R-:W-:-:S05]  /*1f10*/  @P3 IMAD.HI.U32 R3, R0, c[0x0][0x330], RZ ;  /* 0x0000cc0000033a27 */ /* 0x000fca00078e00ff */
[----:B------:R-:W-:Y:S02]  /*1f20*/  @P3 SHF.R.U32.HI R0, RZ, c[0x0][0x334], R3 ;  /* 0x0000cd00ff003a19 */ /* 0x000fe40000011603 */
.L_x_2883:
[----:B------:R-:W-:Y:S05]  /*1f30*/  BSYNC B0 ;  /* 0x0000000000007941 */ /* 0x000fea0003800000 */
.L_x_2881:
[----:B------:R-:W-:-:S05]  /*1f40*/  IMAD R0, R0, c[0x0][0x32c], RZ ;  /* 0x0000cb0000007a24 */ /* 0x000fca00078e02ff */
[----:B------:R-:W-:-:S04]  /*1f50*/  IMNMX R2, R2, R0, !PT ;  /* 0x0000000002027217 */ /* 0x000fc80007800200 */
.L_x_2880:
        /* <DEDUP_REMOVED lines=47> */
.L_x_2885:
[----:B------:R-:W-:Y:S05]  /*2250*/  BSYNC B0 ;  /* 0x0000000000007941 */ /* 0x000fea0003800000 */
.L_x_2884:
        /* <DEDUP_REMOVED lines=136> */
[C---:B------:R-:W-:Y:S01]  /*2ae0*/  IMAD R6, R0.reuse, c[0x0][0x1f0], RZ ;  /* 0x00007c0000067a24 */ /* 0x040fe200078e02ff */
        /* <DEDUP_REMOVED lines=15> */
.L_x_3006:
[----:B------:R-:W-:Y:S05]  /*2be0*/  BRA.DIV ~URZ, `(.L_x_2888) ;  /* 0x00011bd27f007947 */ /* 0x000fea000b800000 */
[----:B------:R3:W4:Y:S02]  /*2bf0*/  SHFL.IDX PT, R0, R12, RZ, 0x181f ;  /* 0x00181fff0c007589 */ /* 0x00072400000e0000 */
.L_x_3007:
        /* <DEDUP_REMOVED lines=23> */
.L_x_2890:
[----:B------:R-:W-:Y:S05]  /*2d70*/  BSYNC B0 ;  /* 0x0000000000007941 */ /* 0x000fea0003800000 */
.L_x_2889:
[----:B------:R-:W-:Y:S05]  /*2d80*/  BRA.DIV ~URZ, `(.L_x_2891) ;  /* 0x00011a927f007947 */ /* 0x000fea000b800000 */
[----:B--2---:R2:W1:Y:S04]  /*2d90*/  SHFL.IDX PT, R8, R11, 0x1, 0x181f ;  /* 0x00381f000b087f89 */ /* 0x00446800000e0000 */
[----:B----4-:R2:W4:Y:S02]  /*2da0*/  SHFL.IDX PT, R0, R12, 0x1, 0x181f ;  /* 0x00381f000c007f89 */ /* 0x01052400000e0000 */
.L_x_3008:
        /* <DEDUP_REMOVED lines=23> */
.L_x_2893:
[----:B------:R-:W-:Y:S05]  /*2f20*/  BSYNC B0 ;  /* 0x0000000000007941 */ /* 0x000fea0003800000 */
.L_x_2892:
[----:B------:R-:W-:Y:S05]  /*2f30*/  BRA.DIV ~URZ, `(.L_x_2894) ;  /* 0x000119a27f007947 */ /* 0x000fea000b800000 */
[----:B-1----:R1:W2:Y:S02]  /*2f40*/  SHFL.IDX PT, R8, R11, 0x2, 0x181f ;  /* 0x00581f000b087f89 */ /* 0x0022a400000e0000 */
.L_x_3009:
[----:B------:R-:W-:Y:S05]  /*2f50*/  BRA.DIV ~URZ, `(.L_x_2895) ;  /* 0x000119f27f007947 */ /* 0x000fea000b800000 */
[----:B----4-:R4:W1:Y:S02]  /*2f60*/  SHFL.IDX PT, R0, R12, 0x2, 0x181f ;  /* 0x00581f000c007f89 */ /* 0x01086400000e0000 */
.L_x_3010:
        /* <DEDUP_REMOVED lines=23> */
.L_x_2897:
[----:B------:R-:W-:Y:S05]  /*30e0*/  BSYNC B0 ;  /* 0x0000000000007941 */ /* 0x000fea0003800000 */
.L_x_2896:
[----:B------:R-:W-:Y:S05]  /*30f0*/  BRA.DIV ~URZ, `(.L_x_2898) ;  /* 0x000118b27f007947 */ /* 0x000fea000b800000 */
[----:B--2---:R2:W3:Y:S04]  /*3100*/  SHFL.IDX PT, R8, R11, 0x3, 0x181f ;  /* 0x00781f000b087f89 */ /* 0x0044e800000e0000 */
[----:B-1----:R2:W1:Y:S02]  /*3110*/  SHFL.IDX PT, R0, R12, 0x3, 0x181f ;  /* 0x00781f000c007f89 */ /* 0x00246400000e0000 */
.L_x_3011:
        /* <DEDUP_REMOVED lines=70> */
[----:B------:R-:W-:Y:S01]  /*3580*/  LEA.HI.X R3, R4, R212, R3, 0x6, P0 ;  /* 0x000000d404037211 */ /* 0x000fe200000f3403 */
[----:B------:R-:W-:Y:S01]  /*3590*/  IMAD.MOV.U32 R4, RZ, RZ, c[0x0][0x208] ;  /* 0x00008200ff047624 */ /* 0x000fe200078e00ff */
[C---:B------:R-:W-:Y:S02]  /*35a0*/  LEA R2, P0, R0.reuse, c[0x0][0x1f8], 0x1 ;  /* 0x00007e0000027a11 */ /* 0x040fe400078008ff */
[----:B------:R-:W-:Y:S01]  /*35b0*/  ISETP.NE.U32.AND P1, PT, R5, 0x1, PT ;  /* 0x000000010500780c */ /* 0x000fe20003f25070 */
[----:B------:R-:W-:Y:S01]  /*35c0*/  IMAD.MOV.U32 R5, RZ, RZ, c[0x0][0x20c] ;  /* 0x00008300ff057624 */ /* 0x000fe200078e00ff */
[----:B------:R-:W-:Y:S01]  /*35d0*/  LEA.HI.X R3, R0, c[0x0][0x1fc], R3, 0x1, P0 ;  /* 0x00007f0000037a11 */ /* 0x000fe200000f0c03 */
[----:B------:R-:W-:Y:S01]  /*35e0*/  IMAD.IADD R0, R86, 0x1, -R11 ;  /* 0x0000000156007824 */ /* 0x000fe200078e0a0b */
[----:B------:R-:W-:-:S04]  /*35f0*/  LEA R12, P0, R4, R2, 0x6 ;  /* 0x00000002040c7211 */ /* 0x000fc800078030ff */
[----:B------:R-:W-:Y:S02]  /*3600*/  LEA.HI.X R13, R4, R3, R5, 0x6, P0 ;  /* 0x00000003040d7211 */ /* 0x000fe400000f3405 */
[C---:B------:R-:W-:Y:S02]  /*3610*/  ISETP.LT.OR P0, PT, R0.reuse, 0x1, P1 ;  /* 0x000000010000780c */ /* 0x040fe40000f01670 */
[C---:B------:R-:W-:Y:S01]  /*3620*/  ISETP.LT.OR P1, PT, R0.reuse, 0x21, P1 ;  /* 0x000000210000780c */ /* 0x040fe20000f21670 */
[----:B------:R-:W-:Y:S04]  /*3630*/  LDSM.16.M88.4 R4, [R187] ;  /* 0x00000000bb04783b */ /* 0x000fe80000000200 */
[----:B------:R-:W-:Y:S04]  /*3640*/  LDSM.16.M88.4 R28, [R180] ;  /* 0x00000000b41c783b */ /* 0x000fe80000000200 */
[----:B------:R-:W1:Y:S04]  /*3650*/  LDSM.16.M88.4 R24, [R180+0x800] ;  /* 0x00080000b418783b */ /* 0x000e680000000200 */
[----:B------:R-:W2:Y:S04]  /*3660*/  LDSM.16.M88.4 R20, [R180+0x1000] ;  /* 0x00100000b414783b */ /* 0x000ea80000000200 */
[----:B------:R-:W3:Y:S04]  /*3670*/  LDSM.16.M88.4 R16, [R180+0x1800] ;  /* 0x00180000b410783b */ /* 0x000ee80000000200 */
[----:B------:R-:W-:Y:S04]  /*3680*/  LDSM.16.M88.4 R8, [R188] ;  /* 0x00000000bc08783b */ /* 0x000fe80000000200 */
[----:B------:R-:W4:Y:S04]  /*3690*/  LDSM.16.M88.4 R48, [R191] ;  /* 0x00000000bf30783b */ /* 0x000f280000000200 */
[----:B------:R-:W5:Y:S04]  /*36a0*/  LDSM.16.M88.4 R60, [R202] ;  /* 0x00000000ca3c783b */ /* 0x000f680000000200 */
[----:B------:R-:W3:Y:S04]  /*36b0*/  LDSM.16.M88.4 R68, [R201] ;  /* 0x00000000c944783b */ /* 0x000ee80000000200 */
[----:B------:R-:W3:Y:S04]  /*36c0*/  LDSM.16.M88.4 R72, [R200] ;  /* 0x00000000c848783b */ /* 0x000ee80000000200 */
[----:B------:R-:W-:Y:S01]  /*36d0*/  @!PT LDS RZ, [RZ] ;  /* 0x00000000fffff984 */ /* 0x000fe20000000800 */
[----:B------:R-:W-:Y:S01]  /*36e0*/  @!PT LDS RZ, [RZ] ;  /* 0x00000000fffff984 */ /* 0x000fe20000000800 */
[----:B------:R-:W-:Y:S01]  /*36f0*/  @!PT LDS RZ, [RZ] ;  /* 0x00000000fffff984 */ /* 0x000fe20000000800 */
[----:B------:R3:W-:Y:S01]  /*3700*/  LDGSTS.E.BYPASS.LTC128B.128 [R205+0x100], [R2.64], !P0 ;  /* 0x0010000002cd7fae */ /* 0x0007e2000c101d46 */
[----:B------:R-:W-:-:S02]  /*3710*/  ISETP.LT.OR P0, PT, R0, 0x1, !P6 ;  /* 0x000000010000780c */ /* 0x000fc40007701670 */
[----:B------:R-:W-:Y:S01]  /*3720*/  ISETP.LT.OR P6, PT, R0, 0x21, !P6 ;  /* 0x000000210000780c */ /* 0x000fe200077c1670 */
[C---:B-1----:R-:W-:Y:S10]  /*3730*/  HMMA.16816.F32.BF16 R36, R4.reuse, R24, RZ ;  /* 0x000000180424723c */ /* 0x042ff400000418ff */
[----:B------:R1:W-:Y:S01]  /*3740*/  LDGSTS.E.BYPASS.LTC128B.128 [R205+0x2100], [R2.64+0x80], !P0 ;  /* 0x0210008002cd7fae */ /* 0x0003e2000c101d46 */
[----:B------:R-:W-:Y:S01]  /*3750*/  LOP3.LUT P0, RZ, R14, 0x4, RZ, 0xc0, !PT ;  /* 0x000000040eff7812 */ /* 0x000fe2000780c0ff */
[----:B------:R-:W-:Y:S03]  /*3760*/  HMMA.16816.F32.BF16 R40, R4, R26, RZ ;  /* 0x0000001a0428723c */ /* 0x000fe600000418ff */
[----:B------:R-:W-:-:S02]  /*3770*/  ISETP.LT.OR P2, PT, R0, 0x1, !P0 ;  /* 0x000000010000780c */ /* 0x000fc40004741670 */
[----:B------:R-:W-:-:S03]  /*3780*/  ISETP.LT.OR P0, PT, R0, 0x21, !P0 ;  /* 0x000000210000780c */ /* 0x000fc60004701670 */
[C---:B--2---:R-:W-:Y:S08]  /*3790*/  HMMA.16816.F32.BF16 R44, R4.reuse, R20, RZ ;  /* 0x00000014042c723c */ /* 0x044ff000000418ff */
[----:B------:R1:W-:Y:S01]  /*37a0*/  LDGSTS.E.BYPASS.LTC128B.128 [R205+0x4100], [R2.64+0x100], !P2 ;  /* 0x0410010002cd7fae */ /* 0x0003e2000d101d46 */
[----:B------:R-:W-:Y:S01]  /*37b0*/  ISETP.NE.AND P2, PT, R32, RZ, PT ;  /* 0x000000ff2000720c */ /* 0x000fe20003f45270 */
[----:B------:R-:W-:Y:S02]  /*37c0*/  HMMA.16816.F32.BF16 R52, R4, R22, RZ ;  /* 0x000000160434723c */ /* 0x000fe400000418ff */
[----:B------:R2:W-:Y:S01]  /*37d0*/  LDGSTS.E.BYPASS.LTC128B.128 [R205+0x1100], [R12.64], !P1 ;  /* 0x011000000ccd7fae */ /* 0x0005e2000c901d46 */
[----:B------:R-:W-:-:S03]  /*37e0*/  ISETP.NE.AND P1, PT, R15, RZ, PT ;  /* 0x000000ff0f00720c */ /* 0x000fc60003f25270 */
[----:B------:R2:W-:Y:S02]  /*37f0*/  LDGSTS.E.BYPASS.LTC128B.128 [R205+0x3100], [R12.64+0x80], !P6 ;  /* 0x031000800ccd7fae */ /* 0x0005e4000f101d46 */
[----:B------:R-:W-:Y:S02]  /*3800*/  HMMA.16816.F32.BF16 R32, R4, R28, RZ ;  /* 0x0000001c0420723c */ /* 0x000fe400000418ff */
[----:B------:R2:W-:Y:S01]  /*3810*/  LDGSTS.E.BYPASS.LTC128B.128 [R205+0x5100], [R12.64+0x100], !P0 ;  /* 0x051001000ccd7fae */ /* 0x0005e2000c101d46 */
[----:B------:R-:W-:-:S03]  /*3820*/  ISETP.GT.AND P0, PT, R84, R206, PT ;  /* 0x000000ce5400720c */ /* 0x000fc60003f04270 */
[----:B------:R-:W-:Y:S02]  /*3830*/  LDSM.16.M88.4 R64, [R186] ;  /* 0x00000000ba40783b */ /* 0x000fe40000000200 */
[C---:B------:R-:W-:Y:S02]  /*3840*/  HMMA.16816.F32.BF16 R28, R4.reuse, R30, RZ ;  /* 0x0000001e041c723c */ /* 0x040fe400000418ff */
[----:B------:R-:W-:Y:S04]  /*3850*/  LDSM.16.M88.4 R76, [R186+0x800] ;  /* 0x00080000ba4c783b */ /* 0x000fe80000000200 */
[----:B------:R-:W-:Y:S02]  /*3860*/  LDSM.16.M88.4 R80, [R186+0x1000] ;  /* 0x00100000ba50783b */ /* 0x000fe40000000200 */
[C---:B---3--:R-:W-:Y:S02]  /*3870*/  HMMA.16816.F32.BF16 R56, R4.reuse, R16, RZ ;  /* 0x000000100438723c */ /* 0x048fe400000418ff */
[----:B------:R-:W-:Y:S04]  /*3880*/  LDSM.16.M88.4 R92, [R186+0x1800] ;  /* 0x00180000ba5c783b */ /* 0x000fe80000000200 */
[----:B------:R-:W-:Y:S02]  /*3890*/  LDSM.16.M88.4 R88, [R183+0x1800] ;  /* 0x00180000b758783b */ /* 0x000fe40000000200 */
[----:B------:R-:W-:Y:S02]  /*38a0*/  HMMA.16816.F32.BF16 R16, R4, R18, RZ ;  /* 0x000000120410723c */ /* 0x000fe400000418ff */
[----:B------:R-:W3:Y:S04]  /*38b0*/  LDSM.16.M88.4 R4, [R190] ;  /* 0x00000000be04783b */ /* 0x000ee80000000200 */
[----:B------:R-:W0:Y:S02]  /*38c0*/  LDGDEPBAR ;  /* 0x00000000000079af */ /* 0x000e240000000000 */
[C---:B----4-:R-:W-:Y:S08]  /*38d0*/  HMMA.16816.F32.BF16 R20, R8.reuse, R48, R32 ;  /* 0x000000300814723c */ /* 0x050ff00000041820 */
[C---:B------:R-:W-:Y:S01]  /*38e0*/  HMMA.16816.F32.BF16 R24, R8.reuse, R50, R28 ;  /* 0x000000320818723c */ /* 0x040fe2000004181c */
[----:B------:R-:W-:Y:S07]  /*38f0*/  LDSM.16.M88.4 R48, [R183] ;  /* 0x00000000b730783b */ /* 0x000fee0000000200 */
[C---:B-----5:R-:W-:Y:S08]  /*3900*/  HMMA.16816.F32.BF16 R28, R8.reuse, R60, R36 ;  /* 0x0000003c081c723c */ /* 0x060ff00000041824 */
[C---:B------:R-:W-:Y:S01]  /*3910*/  HMMA.16816.F32.BF16 R32, R8.reuse, R62, R40 ;  /* 0x0000003e0820723c */ /* 0x040fe20000041828 */
[----:B------:R-:W-:Y:S07]  /*3920*/  LDSM.16.M88.4 R60, [R180+0x2800] ;  /* 0x00280000b43c783b */ /* 0x000fee0000000200 */
[C---:B------:R-:W-:Y:S08]  /*3930*/  HMMA.16816.F32.BF16 R36, R8.reuse, R68, R44 ;  /* 0x000000440824723c */ /* 0x040ff0000004182c */
[C---:B------:R-:W-:Y:S01]  /*3940*/  HMMA.16816.F32.BF16 R40, R8.reuse, R70, R52 ;  /* 0x000000460828723c */ /* 0x040fe20000041834 */
[----:B------:R-:W-:Y:S04]  /*3950*/  LDSM.16.M88.4 R68, [R183+0x1000] ;  /* 0x00100000b744783b */ /* 0x000fe80000000200 */
[----:B------:R-:W-:Y:S03]  /*3960*/  LDSM.16.M88.4 R52, [R180+0x2000] ;  /* 0x00200000b434783b */ /* 0x000fe60000000200 */
[C---:B------:R-:W-:Y:S01]  /*3970*/  HMMA.16816.F32.BF16 R44, R8.reuse, R72, R56 ;  /* 0x00000048082c723c */ /* 0x040fe20000041838 */
[----:B------:R-:W-:Y:S07]  /*3980*/  LDSM.16.M88.4 R56, [R183+0x800] ;  /* 0x00080000b738783b */ /* 0x000fee0000000200 */
[----:B--2---:R-:W-:Y:S01]  /*3990*/  HMMA.16816.F32.BF16 R12, R8, R74, R16 ;  /* 0x0000004a080c723c */ /* 0x004fe20000041810 */
[----:B------:R-:W2:Y:S04]  /*39a0*/  LDSM.16.M88.4 R8, [R189] ;  /* 0x00000000bd08783b */ /* 0x000ea80000000200 */
[----:B------:R-:W-:Y:S03]  /*39b0*/  LDSM.16.M88.4 R72, [R180+0x3000] ;  /* 0x00300000b448783b */ /* 0x000fe60000000200 */
[C---:B---3--:R-:W-:Y:S08]  /*39c0*/  HMMA.16816.F32.BF16 R16, R4.reuse, R64, R20 ;  /* 0x000000400410723c */ /* 0x048ff00000041814 */
[C---:B------:R-:W-:Y:S01]  /*39d0*/  HMMA.16816.F32.BF16 R24, R4.reuse, R66, R24 ;  /* 0x000000420418723c */ /* 0x040fe20000041818 */
[----:B------:R-:W-:Y:S07]  /*39e0*/  LDSM.16.M88.4 R64, [R197] ;  /* 0x00000000c540783b */ /* 0x000fee0000000200 */
        /* <DEDUP_REMOVED lines=18> */
[C---:B------:R-:W-:Y:S08]  /*3b10*/  HMMA.16816.F32.BF16 R44, R8.reuse, R88, R44 ;  /* 0x00000058082c723c */ /* 0x040ff0000004182c */
[----:B------:R-:W-:Y:S01]  /*3b20*/  HMMA.16816.F32.BF16 R12, R8, R90, R12 ;  /* 0x0000005a080c723c */ /* 0x000fe2000004180c */
[----:B------:R-:W2:Y:S07]  /*3b30*/  LDSM.16.M88.4 R8, [R188+0x4000] ;  /* 0x00400000bc08783b */ /* 0x000eae0000000200 */
        /* <DEDUP_REMOVED lines=11> */
[----:B------:R-:W3:Y:S04]  /*3bf0*/  LDSM.16.M88.4 R4, [R190+0x4000] ;  /* 0x00400000be04783b */ /* 0x000ee80000000200 */
[----:B------:R-:W-:Y:S03]  /*3c00*/  LDSM.16.M88.4 R76, [R183+0x3800] ;  /* 0x00380000b74c783b */ /* 0x000fe60000000200 */
        /* <DEDUP_REMOVED lines=11> */
[----:B------:R-:W2:Y:S04]  /*3cc0*/  LDSM.16.M88.4 R8, [R189+0x4000] ;  /* 0x00400000bd08783b */ /* 0x000ea80000000200 */
[----:B------:R-:W4:Y:S03]  /*3cd0*/  LDSM.16.M88.4 R68, [R183+0x3000] ;  /* 0x00300000b744783b */ /* 0x000f260000000200 */
[C---:B---3--:R-:W-:Y:S08]  /*3ce0*/  HMMA.16816.F32.BF16 R32, R4.reuse, R52, R28 ;  /* 0x000000340420723c */ /* 0x048ff0000004181c */
[C---:B------:R-:W-:Y:S01]  /*3cf0*/  HMMA.16816.F32.BF16 R28, R4.reuse, R54, R24 ;  /* 0x00000036041c723c */ /* 0x040fe20000041818 */
[----:B------:R-:W-:Y:S07]  /*3d00*/  LDSM.16.M88.4 R52, [R180+0x4000] ;  /* 0x00400000b434783b */ /* 0x000fee0000000200 */
[C---:B------:R-:W-:Y:S08]  /*3d10*/  HMMA.16816.F32.BF16 R24, R4.reuse, R60, R20 ;  /* 0x0000003c0418723c */ /* 0x040ff00000041814 */
[C---:B------:R-:W-:Y:S01]  /*3d20*/  HMMA.16816.F32.BF16 R20, R4.reuse, R62, R16 ;  /* 0x0000003e0414723c */ /* 0x040fe20000041810 */
[----:B------:R-:W-:Y:S07]  /*3d30*/  LDSM.16.M88.4 R60, [R194] ;  /* 0x00000000c23c783b */ /* 0x000fee0000000200 */
[C---:B------:R-:W-:Y:S08]  /*3d40*/  HMMA.16816.F32.BF16 R16, R4.reuse, R72, R36 ;  /* 0x000000480410723c */ /* 0x040ff00000041824 */
[C---:B------:R-:W-:Y:S01]  /*3d50*/  HMMA.16816.F32.BF16 R40, R4.reuse, R74, R40 ;  /* 0x0000004a0428723c */ /* 0x040fe20000041828 */
[----:B------:R-:W-:Y:S07]  /*3d60*/  LDSM.16.M88.4 R72, [R180+0x5000] ;  /* 0x00500000b448783b */ /* 0x000fee0000000200 */
[C---:B------:R-:W-:Y:S08]  /*3d70*/  HMMA.16816.F32.BF16 R44, R4.reuse, R80, R44 ;  /* 0x00000050042c723c */ /* 0x040ff0000004182c */
[----:B------:R-:W-:Y:S01]  /*3d80*/  HMMA.16816.F32.BF16 R12, R4, R82, R12 ;  /* 0x00000052040c723c */ /* 0x000fe2000004180c */
[----:B------:R-:W3:Y:S04]  /*3d90*/  LDSM.16.M88.4 R4, [R187+0x8000] ;  /* 0x00800000bb04783b */ /* 0x000ee80000000200 */
[----:B------:R-:W5:Y:S03]  /*3da0*/  LDSM.16.M88.4 R80, [R180+0x5800] ;  /* 0x00580000b450783b */ /* 0x000f660000000200 */
[C---:B--2---:R-:W-:Y:S08]  /*3db0*/  HMMA.16816.F32.BF16 R36, R8.reuse, R48, R32 ;  /* 0x000000300824723c */ /* 0x044ff00000041820 */
[C---:B------:R-:W-:Y:S01]  /*3dc0*/  HMMA.16816.F32.BF16 R32, R8.reuse, R50, R28 ;  /* 0x000000320820723c */ /* 0x040fe2000004181c */
[----:B------:R-:W-:Y:S07]  /*3dd0*/  LDSM.16.M88.4 R48, [R195] ;  /* 0x00000000c330783b */ /* 0x000fee0000000200 */
[C---:B------:R-:W-:Y:S08]  /*3de0*/  HMMA.16816.F32.BF16 R28, R8.reuse, R56, R24 ;  /* 0x00000038081c723c */ /* 0x040ff00000041818 */
[C---:B------:R-:W-:Y:S01]  /*3df0*/  HMMA.16816.F32.BF16 R24, R8.reuse, R58, R20 ;  /* 0x0000003a0818723c */ /* 0x040fe20000041814 */
[----:B------:R-:W-:Y:S07]  /*3e00*/  LDSM.16.M88.4 R56, [R186+0x4000] ;  /* 0x00400000ba38783b */ /* 0x000fee0000000200 */
[C---:B----4-:R-:W-:Y:S08]  /*3e10*/  HMMA.16816.F32.BF16 R20, R8.reuse, R68, R16 ;  /* 0x000000440814723c */ /* 0x050ff00000041810 */
[C---:B------:R-:W-:Y:S01]  /*3e20*/  HMMA.16816.F32.BF16 R16, R8.reuse, R70, R40 ;  /* 0x000000460810723c */ /* 0x040fe20000041828 */
[----:B------:R-:W-:Y:S07]  /*3e30*/  LDSM.16.M88.4 R68, [R193] ;  /* 0x00000000c144783b */ /* 0x000fee0000000200 */
[C---:B------:R-:W-:Y:S08]  /*3e40*/  HMMA.16816.F32.BF16 R44, R8.reuse, R76, R44 ;  /* 0x0000004c082c723c */ /* 0x040ff0000004182c */
[----:B------:R-:W-:Y:S01]  /*3e50*/  HMMA.16816.F32.BF16 R8, R8, R78, R12 ;  /* 0x0000004e0808723c */ /* 0x000fe2000004180c */
[----:B------:R-:W2:Y:S04]  /*3e60*/  LDSM.16.M88.4 R12, [R188+0x8000] ;  /* 0x00800000bc0c783b */ /* 0x000ea80000000200 */
[----:B------:R-:W4:Y:S03]  /*3e70*/  LDSM.16.M88.4 R76, [R192] ;  /* 0x00000000c04c783b */ /* 0x000f260000000200 */
        /* <DEDUP_REMOVED lines=9> */
[C---:B-----5:R-:W-:Y:S01]  /*3f10*/  HMMA.16816.F32.BF16 R16, R4.reuse, R80, R44 ;  /* 0x000000500410723c */ /* 0x060fe2000004182c */
[----:B------:R-:W-:Y:S07]  /*3f20*/  LDSM.16.M88.4 R44, [R183+0x4800] ;  /* 0x00480000b72c783b */ /* 0x000fee0000000200 */
[----:B------:R-:W-:Y:S01]  /*3f30*/  HMMA.16816.F32.BF16 R4, R4, R82, R8 ;  /* 0x000000520404723c */ /* 0x000fe20000041808 */
[----:B------:R-:W3:Y:S04]  /*3f40*/  LDSM.16.M88.4 R8, [R190+0x8000] ;  /* 0x00800000be08783b */ /* 0x000ee80000000200 */
[----:B------:R-:W5:Y:S03]  /*3f50*/  LDSM.16.M88.4 R80, [R186+0x5800] ;  /* 0x00580000ba50783b */ /* 0x000f660000000200 */
[C---:B--2---:R-:W-:Y:S08]  /*3f60*/  HMMA.16816.F32.BF16 R32, R12.reuse, R60, R32 ;  /* 0x0000003c0c20723c */ /* 0x044ff00000041820 */
[C---:B------:R-:W-:Y:S01]  /*3f70*/  HMMA.16816.F32.BF16 R28, R12.reuse, R62, R28 ;  /* 0x0000003e0c1c723c */ /* 0x040fe2000004181c */
[----:B------:R-:W-:Y:S07]  /*3f80*/  LDSM.16.M88.4 R60, [R183+0x5800] ;  /* 0x00580000b73c783b */ /* 0x000fee0000000200 */
[C---:B------:R-:W-:Y:S08]  /*3f90*/  HMMA.16816.F32.BF16 R40, R12.reuse, R48, R40 ;  /* 0x000000300c28723c */ /* 0x040ff00000041828 */
[C---:B------:R-:W-:Y:S01]  /*3fa0*/  HMMA.16816.F32.BF16 R36, R12.reuse, R50, R36 ;  /* 0x000000320c24723c */ /* 0x040fe20000041824 */
[----:B------:R-:W-:Y:S07]  /*3fb0*/  LDSM.16.M88.4 R48, [R183+0x4000] ;  /* 0x00400000b730783b */ /* 0x000fee0000000200 */
[C---:B------:R-:W-:Y:S08]  /*3fc0*/  HMMA.16816.F32.BF16 R24, R12.reuse, R68, R24 ;  /* 0x000000440c18723c */ /* 0x040ff00000041818 */
[C---:B------:R-:W-:Y:S08]  /*3fd0*/  HMMA.16816.F32.BF16 R20, R12.reuse, R70, R20 ;  /* 0x000000460c14723c */ /* 0x040ff00000041814 */
[C---:B----4-:R-:W-:Y:S08]  /*3fe0*/  HMMA.16816.F32.BF16 R16, R12.reuse, R76, R16 ;  /* 0x0000004c0c10723c */ /* 0x050ff00000041810 */
[----:B------:R-:W-:Y:S01]  /*3ff0*/  HMMA.16816.F32.BF16 R12, R12, R78, R4 ;  /* 0x0000004e0c0c723c */ /* 0x000fe20000041804 */
[----:B------:R-:W2:Y:S01]  /*4000*/  LDSM.16.M88.4 R4, [R189+0x8000] ;  /* 0x00800000bd04783b */ /* 0x000ea20000000200 */
[----:B------:R-:W-:-:S06]  /*4010*/  DEPBAR.LE SB0, 0x0 ;  /* 0x000080000000791a */ /* 0x000fcc0000000000 */
[C---:B---3--:R-:W-:Y:S08]  /*4020*/  HMMA.16816.F32.BF16 R32, R8.reuse, R64, R32 ;  /* 0x000000400820723c */ /* 0x048ff00000041820 */
[C---:B------:R-:W-:Y:S08]  /*4030*/  HMMA.16816.F32.BF16 R28, R8.reuse, R66, R28 ;  /* 0x00000042081c723c */ /* 0x040ff0000004181c */
[C---:B------:R-:W-:Y:S08]  /*4040*/  HMMA.16816.F32.BF16 R40, R8.reuse, R56, R40 ;  /* 0x000000380828723c */ /* 0x040ff00000041828 */
[C---:B------:R-:W-:Y:S08]  /*4050*/  HMMA.16816.F32.BF16 R36, R8.reuse, R58, R36 ;  /* 0x0000003a0824723c */ /* 0x040ff00000041824 */
[C---:B------:R-:W-:Y:S08]  /*4060*/  HMMA.16816.F32.BF16 R24, R8.reuse, R72, R24 ;  /* 0x000000480818723c */ /* 0x040ff00000041818 */
[C---:B------:R-:W-:Y:S08]  /*4070*/  HMMA.16816.F32.BF16 R20, R8.reuse, R74, R20 ;  /* 0x0000004a0814723c */ /* 0x040ff00000041814 */
[C---:B-----5:R-:W-:Y:S08]  /*4080*/  HMMA.16816.F32.BF16 R16, R8.reuse, R80, R16 ;  /* 0x000000500810723c */ /* 0x060ff00000041810 */
[----:B------:R-:W-:Y:S08]  /*4090*/  HMMA.16816.F32.BF16 R8, R8, R82, R12 ;  /* 0x000000520808723c */ /* 0x000ff0000004180c */
        /* <DEDUP_REMOVED lines=8> */
[----:B------:R-:W-:Y:S06]  /*4120*/  BAR.SYNC.DEFER_BLOCKING 0x0 ;  /* 0x0000000000007b1d */ /* 0x000fec0000010000 */
[----:B------:R-:W-:Y:S01]  /*4130*/  @!UPT UIADD3 URZ, URZ, URZ, URZ ;  /* 0x0000003f3f3ff290 */ /* 0x000fe2000fffe03f */
[----:B------:R-:W-:Y:S11]  /*4140*/  @!P0 BRA `(.L_x_2900) ;  /* 0x0000017000008947 */ /* 0x000ff60003800000 */
[----:B-1----:R-:W-:Y:S01]  /*4150*/  IADD3 R0, R239, -0x2, RZ ;  /* 0xfffffffeef007810 */ /* 0x002fe20007ffe0ff */
        /* <DEDUP_REMOVED lines=22> */
.L_x_2900:
[----:B-1----:R-:W-:Y:S05]  /*42c0*/  BSYNC B0 ;  /* 0x0000000000007941 */ /* 0x002fea0003800000 */
.L_x_2899:
[----:B------:R-:W-:Y:S01]  /*42d0*/  IMAD.IADD R0, R237, 0x1, R228 ;  /* 0x00000001ed007824 */ /* 0x000fe200078e02e4 */
        /* <DEDUP_REMOVED lines=27> */
.L_x_2903:
[----:B------:R-:W-:-:S04]  /*4490*/  MOV R8, c[0x0][0x32c] ;  /* 0x0000cb0000087a02 */ /* 0x000fc80000000f00 */
[----:B------:R-:W-:-:S13]  /*44a0*/  ISETP.NE.AND P0, PT, R8, 0x1, PT ;  /* 0x000000010800780c */ /* 0x000fda0003f05270 */
[----:B------:R-:W-:-:S05]  /*44b0*/  @P0 IMAD.HI.U32 R8, R3, c[0x0][0x330], RZ ;  /* 0x0000cc0003080a27 */ /* 0x000fca00078e00ff */
[----:B------:R-:W-:Y:S02]  /*44c0*/  @P0 SHF.R.U32.HI R3, RZ, c[0x0][0x334], R8 ;  /* 0x0000cd00ff030a19 */ /* 0x000fe40000011608 */
.L_x_2904:
[----:B------:R-:W-:Y:S05]  /*44d0*/  BSYNC B0 ;  /* 0x0000000000007941 */ /* 0x000fea0003800000 */
.L_x_2902:
[----:B------:R-:W-:-:S04]  /*44e0*/  IMAD R3, R3, c[0x0][0x32c], -R85 ;  /* 0x0000cb0003037a24 */ /* 0x000fc800078e0a55 */
[----:B------:R-:W-:-:S05]  /*44f0*/  IMAD.IADD R3, R3, 0x1, -R224 ;  /* 0x0000000103037824 */ /* 0x000fca00078e0ae0 */
[----:B------:R-:W-:Y:S02]  /*4500*/  IADD3 R8, R3, c[0x0][0x32c], RZ ;  /* 0x0000cb0003087a10 */ /* 0x000fe40007ffe0ff */
[----:B------:R-:W-:Y:S02]  /*4510*/  IMNMX R0, R0, R3, !PT ;  /* 0x0000000300007217 */ /* 0x000fe40007800200 */
[----:B------:R-:W-:Y:S02]  /*4520*/  IMNMX R2, R2, R8, PT ;  /* 0x0000000802027217 */ /* 0x000fe40003800200 */
.L_x_2901:
        /* <DEDUP_REMOVED lines=65> */
.L_x_2907:
[----:B------:R-:W-:-:S04]  /*4940*/  MOV R4, c[0x0][0x32c] ;  /* 0x0000cb0000047a02 */ /* 0x000fc80000000f00 */
[----:B------:R-:W-:-:S13]  /*4950*/  ISETP.NE.AND P0, PT, R4, 0x1, PT ;  /* 0x000000010400780c */ /* 0x000fda0003f05270 */
[----:B------:R-:W-:-:S05]  /*4960*/  @P0 IMAD.HI.U32 R4, R3, c[0x0][0x330], RZ ;  /* 0x0000cc0003040a27 */ /* 0x000fca00078e00ff */
[----:B------:R-:W-:Y:S02]  /*4970*/  @P0 SHF.R.U32.HI R3, RZ, c[0x0][0x334], R4 ;  /* 0x0000cd00ff030a19 */ /* 0x000fe40000011604 */
.L_x_2908:
[----:B------:R-:W-:Y:S05]  /*4980*/  BSYNC B0 ;  /* 0x0000000000007941 */ /* 0x000fea0003800000 */
.L_x_2906:
[----:B------:R-:W-:-:S04]  /*4990*/  IMAD R3, R3, c[0x0][0x32c], -R85 ;  /* 0x0000cb0003037a24 */ /* 0x000fc800078e0a55 */
[----:B------:R-:W-:-:S05]  /*49a0*/  IMAD.IADD R3, R3, 0x1, -R224 ;  /* 0x0000000103037824 */ /* 0x000fca00078e0ae0 */
[----:B------:R-:W-:Y:S02]  /*49b0*/  IADD3 R4, R3, c[0x0][0x32c], RZ ;  /* 0x0000cb0003047a10 */ /* 0x000fe40007ffe0ff */
[----:B------:R-:W-:Y:S02]  /*49c0*/  IMNMX R0, R0, R3, !PT ;  /* 0x0000000300007217 */ /* 0x000fe40007800200 */
[----:B------:R-:W-:Y:S02]  /*49d0*/  IMNMX R2, R2, R4, PT ;  /* 0x0000000402027217 */ /* 0x000fe40003800200 */
.L_x_2905:
        /* <DEDUP_REMOVED lines=16> */
[----:B------:R-:W-:Y:S01]  /*4ae0*/  LDSM.16.MT88.4 R36, [R185+0x2000] ;  /* 0x00200000b924783b */ /* 0x000fe20000004200 */
        /* <DEDUP_REMOVED lines=9> */
[----:B------:R-:W-:Y:S01]  /*4b80*/  ISETP.GT.AND P0, PT, R0, 0x18, P6 ;  /* 0x000000180000780c */ /* 0x000fe20003704270 */
[----:B------:R-:W-:Y:S01]  /*4b90*/  LDSM.16.MT88.4 R32, [R181] ;  /* 0x00000000b520783b */ /* 0x000fe20000004200 */
        /* <DEDUP_REMOVED lines=32> */
[----:B------:R-:W-:Y:S01]  /*4da0*/  FMNMX.FTZ R4, R52, R4, !PT ;  /* 0x0000000434047209 */ /* 0x000fe20007810000 */
[----:B------:R-:W-:Y:S01]  /*4db0*/  LDSM.16.MT88.4 R20, [R184] ;  /* 0x00000000b814783b */ /* 0x000fe20000004200 */
        /* <DEDUP_REMOVED lines=87> */
[C---:B------:R-:W-:Y:S01]  /*5330*/  HMMA.16816.F32.BF16 R68, R4.reuse, R36, RZ ;  /* 0x000000240444723c */ /* 0x040fe200000418ff */
[----:B------:R2:W1:Y:S07]  /*5340*/  MUFU.EX2 R221, R3 ;  /* 0x0000000300dd7308 */ /* 0x00046e0000000800 */
[C---:B------:R-:W-:Y:S01]  /*5350*/  HMMA.16816.F32.BF16 R64, R4.reuse, R38, RZ ;  /* 0x000000260440723c */ /* 0x040fe200000418ff */
[----:B------:R-:W-:Y:S07]  /*5360*/  LDSM.16.MT88.4 R36, [R185+0x800] ;  /* 0x00080000b924783b */ /* 0x000fee0000004200 */
[----:B---3--:R-:W-:Y:S01]  /*5370*/  HMMA.16816.F32.BF16 R56, R4, R32, RZ ;  /* 0x000000200438723c */ /* 0x008fe200000418ff */
[----:B--2---:R-:W-:-:S04]  /*5380*/  FFMA.FTZ R3, R52, c[0x0][0x2d0], -R0 ;  /* 0x0000b40034037a23 */ /* 0x004fc80000010800 */
[----:B------:R2:W-:Y:S03]  /*5390*/  MUFU.EX2 R222, R3 ;  /* 0x0000000300de7308 */ /* 0x0005e60000000800 */
[C---:B------:R-:W-:Y:S01]  /*53a0*/  HMMA.16816.F32.BF16 R60, R4.reuse, R34, RZ ;  /* 0x00000022043c723c */ /* 0x040fe200000418ff */
[----:B------:R-:W3:Y:S07]  /*53b0*/  LDSM.16.MT88.4 R32, [R182+0x800] ;  /* 0x00080000b620783b */ /* 0x000eee0000004200 */
[----:B-----5:R-:W-:Y:S01]  /*53c0*/  HMMA.16816.F32.BF16 R48, R4, R24, RZ ;  /* 0x000000180430723c */ /* 0x020fe200000418ff */
[----:B--2---:R-:W-:-:S07]  /*53d0*/  FFMA.FTZ R3, R53, c[0x0][0x2d0], -R0 ;  /* 0x0000b40035037a23 */ /* 0x004fce0000010800 */
[C---:B------:R-:W-:Y:S01]  /*53e0*/  HMMA.16816.F32.BF16 R44, R4.reuse, R26, RZ ;  /* 0x0000001a042c723c */ /* 0x040fe200000418ff */
[----:B------:R-:W2:Y:S01]  /*53f0*/  LDSM.16.MT88.4 R24, [R184+0x800] ;  /* 0x00080000b818783b */ /* 0x000ea20000004200 */
[----:B------:R5:W1:Y:S06]  /*5400*/  MUFU.EX2 R220, R3 ;  /* 0x0000000300dc7308 */ /* 0x000a6c0000000800 */
[C---:B------:R-:W-:Y:S08]  /*5410*/  HMMA.16816.F32.BF16 R40, R4.reuse, R20, RZ ;  /* 0x000000140428723c */ /* 0x040ff000000418ff */
[----:B------:R-:W-:Y:S01]  /*5420*/  HMMA.16816.F32.BF16 R120, R4, R22, RZ ;  /* 0x000000160478723c */ /* 0x000fe200000418ff */
[----:B------:R-:W2:Y:S01]  /*5430*/  LDSM.16.MT88.4 R20, [R181+0x2800] ;  /* 0x00280000b514783b */ /* 0x000ea20000004200 */
[----:B-----5:R-:W-:-:S04]  /*5440*/  FFMA.FTZ R3, R126, c[0x0][0x2d0], -R2 ;  /* 0x0000b4007e037a23 */ /* 0x020fc80000010802 */
[----:B------:R5:W-:Y:S02]  /*5450*/  MUFU.EX2 R246, R3 ;  /* 0x0000000300f67308 */ /* 0x000be40000000800 */
[C---:B-1----:R-:W-:Y:S08]  /*5460*/  HMMA.16816.F32.BF16 R144, R4.reuse, R12, RZ ;  /* 0x0000000c0490723c */ /* 0x042ff000000418ff */
[----:B------:R-:W-:Y:S01]  /*5470*/  HMMA.16816.F32.BF16 R140, R4, R14, RZ ;  /* 0x0000000e048c723c */ /* 0x000fe200000418ff */
[----:B------:R-:W1:Y:S01]  /*5480*/  LDSM.16.MT88.4 R12, [R185+0x2800] ;  /* 0x00280000b90c783b */ /* 0x000e620000004200 */
[----:B-----5:R-:W-:-:S06]  /*5490*/  FFMA.FTZ R3, R128, c[0x0][0x2d0], -R2 ;  /* 0x0000b40080037a23 */ /* 0x020fcc0000010802 */
[C---:B------:R-:W-:Y:S01]  /*54a0*/  HMMA.16816.F32.BF16 R132, R4.reuse, R16, RZ ;  /* 0x000000100484723c */ /* 0x040fe200000418ff */
[----:B------:R5:W1:Y:S07]  /*54b0*/  MUFU.EX2 R245, R3 ;  /* 0x0000000300f57308 */ /* 0x000a6e0000000800 */
[----:B------:R-:W-:Y:S01]  /*54c0*/  HMMA.16816.F32.BF16 R136, R4, R18, RZ ;  /* 0x000000120488723c */ /* 0x000fe200000418ff */
[----:B------:R-:W1:Y:S06]  /*54d0*/  LDSM.16.MT88.4 R16, [R182+0x2800] ;  /* 0x00280000b610783b */ /* 0x000e6c0000004200 */
[----:B----4-:R-:W-:-:S02]  /*54e0*/  F2FP.BF16.PACK_AB R4, R248, R250 ;  /* 0x000000faf804723e */ /* 0x010fc400000010ff */
[----:B------:R-:W-:Y:S01]  /*54f0*/  F2FP.BF16.PACK_AB R6, R247, R249 ;  /* 0x000000f9f706723e */ /* 0x000fe200000010ff */
[--C-:B-----5:R-:W-:Y:S01]  /*5500*/  FFMA.FTZ R3, R129, c[0x0][0x2d0], -R2.reuse ;  /* 0x0000b40081037a23 */ /* 0x120fe20000010802 */
[----:B------:R-:W-:Y:S02]  /*5510*/  F2FP.BF16.PACK_AB R5, R221, R223 ;  /* 0x000000dfdd05723e */ /* 0x000fe400000010ff */
[----:B------:R-:W-:Y:S01]  /*5520*/  F2FP.BF16.PACK_AB R7, R220, R222 ;  /* 0x000000dedc07723e */ /* 0x000fe200000010ff */
[----:B------:R4:W-:Y:S06]  /*5530*/  MUFU.EX2 R244, R3 ;  /* 0x0000000300f47308 */ /* 0x0009ec0000000800 */
[C---:B------:R-:W-:Y:S08]  /*5540*/  HMMA.16816.F32.BF16 R156, R4.reuse, R28, R88 ;  /* 0x0000001c049c723c */ /* 0x040ff00000041858 */
[----:B------:R-:W-:Y:S01]  /*5550*/  HMMA.16816.F32.BF16 R152, R4, R30, R76 ;  /* 0x0000001e0498723c */ /* 0x000fe2000004184c */
[----:B------:R-:W5:Y:S01]  /*5560*/  LDSM.16.MT88.4 R28, [R184+0x2800] ;  /* 0x00280000b81c783b */ /* 0x000f620000004200 */
[----:B----4-:R-:W-:-:S04]  /*5570*/  FFMA.FTZ R3, R130, c[0x0][0x2d0], -R2 ;  /* 0x0000b40082037a23 */ /* 0x010fc80000010802 */
[----:B------:R4:W1:Y:S02]  /*5580*/  MUFU.EX2 R243, R3 ;  /* 0x0000000300f37308 */ /* 0x0008640000000800 */
[C---:B---3--:R-:W-:Y:S08]  /*5590*/  HMMA.16816.F32.BF16 R164, R4.reuse, R32, R108 ;  /* 0x0000002004a4723c */ /* 0x048ff0000004186c */
[----:B------:R-:W-:Y:S01]  /*55a0*/  HMMA.16816.F32.BF16 R168, R4, R34, R116 ;  /* 0x0000002204a8723c */ /* 0x000fe20000041874 */
[----:B------:R-:W3:Y:S01]  /*55b0*/  LDSM.16.MT88.4 R32, [R181+0x4800] ;  /* 0x00480000b520783b */ /* 0x000ee20000004200 */
[----:B----4-:R-:W-:-:S06]  /*55c0*/  FFMA.FTZ R3, R54, c[0x0][0x2d0], -R0 ;  /* 0x0000b40036037a23 */ /* 0x010fcc0000010800 */
[C---:B------:R-:W-:Y:S01]  /*55d0*/  HMMA.16816.F32.BF16 R160, R4.reuse, R38, R112 ;  /* 0x0000002604a0723c */ /* 0x040fe20000041870 */
[----:B------:R4:W-:Y:S07]  /*55e0*/  MUFU.EX2 R203, R3 ;  /* 0x0000000300cb7308 */ /* 0x0009ee0000000800 */
[C---:B--2---:R-:W-:Y:S08]  /*55f0*/  HMMA.16816.F32.BF16 R148, R4.reuse, R24, R100 ;  /* 0x000000180494723c */ /* 0x044ff00000041864 */
[----:B------:R-:W-:Y:S01]  /*5600*/  HMMA.16816.F32.BF16 R116, R4, R26, R96 ;  /* 0x0000001a0474723c */ /* 0x000fe20000041860 */
[----:B------:R-:W2:Y:S01]  /*5610*/  LDSM.16.MT88.4 R24, [R182+0x4800] ;  /* 0x00480000b618783b */ /* 0x000ea20000004200 */
[----:B----4-:R-:W-:-:S04]  /*5620*/  FFMA.FTZ R3, R127, c[0x0][0x2d0], -R0 ;  /* 0x0000b4007f037a23 */ /* 0x010fc80000010800 */
[----:B------:R4:W2:Y:S02]  /*5630*/  MUFU.EX2 R127, R3 ;  /* 0x00000003007f7308 */ /* 0x0008a40000000800 */
[C---:B------:R-:W-:Y:S08]  /*5640*/  HMMA.16816.F32.BF16 R112, R4.reuse, R20, R84 ;  /* 0x000000140470723c */ /* 0x040ff00000041854 */
[----:B-1----:R-:W-:Y:S01]  /*5650*/  HMMA.16816.F32.BF16 R88, R4, R12, R68 ;  /* 0x0000000c0458723c */ /* 0x002fe20000041844 */
[----:B----4-:R-:W-:-:S07]  /*5660*/  FFMA.FTZ R3, R125, c[0x0][0x2d0], -R0 ;  /* 0x0000b4007d037a23 */ /* 0x010fce0000010800 */
[C---:B------:R-:W-:Y:S01]  /*5670*/  HMMA.16816.F32.BF16 R84, R4.reuse, R14, R64 ;  /* 0x0000000e0454723c */ /* 0x040fe20000041840 */
[----:B------:R-:W1:Y:S01]  /*5680*/  LDSM.16.MT88.4 R12, [R184+0x4800] ;  /* 0x00480000b80c783b */ /* 0x000e620000004200 */
[----:B------:R4:W-:Y:S06]  /*5690*/  MUFU.EX2 R126, R3 ;  /* 0x00000003007e7308 */ /* 0x0009ec0000000800 */
[C---:B------:R-:W-:Y:S01]  /*56a0*/  HMMA.16816.F32.BF16 R176, R4.reuse, R36, R104 ;  /* 0x0000002404b0723c */ /* 0x040fe20000041868 */
[----:B------:R-:W-:Y:S07]  /*56b0*/  LDSM.16.MT88.4 R36, [R182+0x1000] ;  /* 0x00100000b624783b */ /* 0x000fee0000004200 */
[----:B------:R-:W-:Y:S01]  /*56c0*/  HMMA.16816.F32.BF16 R104, R4, R16, R80 ;  /* 0x000000100468723c */ /* 0x000fe20000041850 */
[----:B----4-:R-:W-:-:S04]  /*56d0*/  FFMA.FTZ R3, R55, c[0x0][0x2d0], -R0 ;  /* 0x0000b40037037a23 */ /* 0x010fc80000010800 */
[----:B------:R4:W1:Y:S03]  /*56e0*/  MUFU.EX2 R125, R3 ;  /* 0x00000003007d7308 */ /* 0x0008660000000800 */
[C---:B------:R-:W-:Y:S01]  /*56f0*/  HMMA.16816.F32.BF16 R96, R4.reuse, R18, R72 ;  /* 0x000000120460723c */ /* 0x040fe20000041848 */
[----:B------:R-:W1:Y:S07]  /*5700*/  LDSM.16.MT88.4 R16, [R185+0x4800] ;  /* 0x00480000b910783b */ /* 0x000e6e0000004200 */
[----:B------:R-:W-:Y:S01]  /*5710*/  HMMA.16816.F32.BF16 R108, R4, R22, R92 ;  /* 0x00000016046c723c */ /* 0x000fe2000004185c */
[----:B------:R-:W1:Y:S01]  /*5720*/  LDSM.16.MT88.4 R20, [R181+0x1000] ;  /* 0x00100000b514783b */ /* 0x000e620000004200 */
[----:B----4-:R-:W-:-:S06]  /*5730*/  FFMA.FTZ R3, R216, c[0x0][0x2d0], -R2 ;  /* 0x0000b400d8037a23 */ /* 0x010fcc0000010802 */
[C---:B-----5:R-:W-:Y:S01]  /*5740*/  HMMA.16816.F32.BF16 R76, R4.reuse, R28, R56 ;  /* 0x0000001c044c723c */ /* 0x060fe20000041838 */
[----:B------:R4:W-:Y:S07]  /*5750*/  MUFU.EX2 R241, R3 ;  /* 0x0000000300f17308 */ /* 0x0009ee0000000800 */
[C---:B---3--:R-:W-:Y:S08]  /*5760*/  HMMA.16816.F32.BF16 R68, R4.reuse, R32, R48 ;  /* 0x000000200444723c */ /* 0x048ff00000041830 */
[----:B------:R-:W-:Y:S01]  /*5770*/  HMMA.16816.F32.BF16 R48, R4, R34, R44 ;  /* 0x000000220430723c */ /* 0x000fe2000004182c */
[----:B------:R-:W3:Y:S01]  /*5780*/  LDSM.16.MT88.4 R32, [R185+0x1000] ;  /* 0x00100000b920783b */ /* 0x000ee20000004200 */
[----:B----4-:R-:W-:-:S04]  /*5790*/  FFMA.FTZ R3, R218, c[0x0][0x2d0], -R2 ;  /* 0x0000b400da037a23 */ /* 0x010fc80000010802 */
[----:B------:R4:W5:Y:S02]  /*57a0*/  MUFU.EX2 R218, R3 ;  /* 0x0000000300da7308 */ /* 0x0009640000000800 */
[C---:B--2---:R-:W-:Y:S08]  /*57b0*/  HMMA.16816.F32.BF16 R56, R4.reuse, R24, R40 ;  /* 0x000000180438723c */ /* 0x044ff00000041828 */
[----:B-1----:R-:W-:Y:S01]  /*57c0*/  HMMA.16816.F32.BF16 R52, R4, R12, R144 ;  /* 0x0000000c0434723c */ /* 0x002fe20000041890 */
[----:B----4-:R-:W-:-:S07]  /*57d0*/  FFMA.FTZ R3, R217, c[0x0][0x2d0], -R2 ;  /* 0x0000b400d9037a23 */ /* 0x010fce0000010802 */
[----:B------:R-:W-:Y:S01]  /*57e0*/  HMMA.16816.F32.BF16 R40, R4, R14, R140 ;  /* 0x0000000e0428723c */ /* 0x000fe2000004188c */
[----:B------:R-:W1:Y:S01]  /*57f0*/  LDSM.16.MT88.4 R12, [R184+0x3000] ;  /* 0x00300000b80c783b */ /* 0x000e620000004200 */
[----:B------:R-:W-:Y:S01]  /*5800*/  FFMA.FTZ R2, R219, c[0x0][0x2d0], -R2 ;  /* 0x0000b400db027a23 */ /* 0x000fe20000010802 */
[----:B------:R-:W-:Y:S01]  /*5810*/  MUFU.EX2 R217, R3 ;  /* 0x0000000300d97308 */ /* 0x000fe20000000800 */
[----:B------:R-:W-:-:S04]  /*5820*/  IMAD.MOV.U32 R219, RZ, RZ, R11 ;  /* 0x000000ffffdb7224 */ /* 0x000fc800078e000b */
[C---:B------:R-:W-:Y:S01]  /*5830*/  HMMA.16816.F32.BF16 R72, R4.reuse, R30, R60 ;  /* 0x0000001e0448723c */ /* 0x040fe2000004183c */
[----:B------:R-:W2:Y:S02]  /*5840*/  LDSM.16.MT88.4 R28, [R184+0x1000] ;  /* 0x00100000b81c783b */ /* 0x000ea40000004200 */
[----:B------:R4:W1:Y:S05]  /*5850*/  MUFU.EX2 R216, R2 ;  /* 0x0000000200d87308 */ /* 0x00086a0000000800 */
[C---:B------:R-:W-:Y:S01]  /*5860*/  HMMA.16816.F32.BF16 R44, R4.reuse, R26, R120 ;  /* 0x0000001a042c723c */ /* 0x040fe20000041878 */
[----:B------:R-:W-:Y:S04]  /*5870*/  LDSM.16.MT88.4 R24, [R181+0x3000] ;  /* 0x00300000b518783b */ /* 0x000fe80000004200 */
[----:B------:R-:W-:Y:S03]  /*5880*/  LDSM.16.MT88.4 R120, [R184+0x1800] ;  /* 0x00180000b878783b */ /* 0x000fe60000004200 */
[----:B------:R-:W-:Y:S01]  /*5890*/  HMMA.16816.F32.BF16 R60, R4, R16, R132 ;  /* 0x00000010043c723c */ /* 0x000fe20000041884 */
[----:B------:R-:W-:Y:S01]  /*58a0*/  LDSM.16.MT88.4 R132, [R181+0x1800] ;  /* 0x00180000b584783b */ /* 0x000fe20000004200 */
[----:B----4-:R-:W-:-:S02]  /*58b0*/  FFMA.FTZ R2, R204, c[0x0][0x2d0], -R0 ;  /* 0x0000b400cc027a23 */ /* 0x010fc40000010800 */
[----:B------:R-:W-:Y:S02]  /*58c0*/  IMAD.MOV.U32 R204, RZ, RZ, R10 ;  /* 0x000000ffffcc7224 */ /* 0x000fe400078e000a */
[----:B------:R4:W-:Y:S02]  /*58d0*/  MUFU.EX2 R3, R2 ;  /* 0x0000000200037308 */ /* 0x0009e40000000800 */
[----:B------:R-:W-:Y:S01]  /*58e0*/  HMMA.16816.F32.BF16 R64, R4, R18, R136 ;  /* 0x000000120440723c */ /* 0x000fe20000041888 */
[----:B------:R-:W-:Y:S06]  /*58f0*/  LDSM.16.MT88.4 R16, [R185+0x3000] ;  /* 0x00300000b910783b */ /* 0x000fec0000004200 */
[----:B------:R-:W-:-:S02]  /*5900*/  F2FP.BF16.PACK_AB R4, R245, R246 ;  /* 0x000000f6f504723e */ /* 0x000fc400000010ff */
[----:B------:R-:W-:Y:S02]  /*5910*/  F2FP.BF16.PACK_AB R6, R243, R244 ;  /* 0x000000f4f306723e */ /* 0x000fe400000010ff */
[----:B------:R-:W-:Y:S02]  /*5920*/  F2FP.BF16.PACK_AB R5, R127, R203 ;  /* 0x000000cb7f05723e */ /* 0x000fe400000010ff */
[----:B------:R-:W-:Y:S01]  /*5930*/  F2FP.BF16.PACK_AB R7, R125, R126 ;  /* 0x0000007e7d07723e */ /* 0x000fe200000010ff */
[----:B----4-:R-:W-:-:S04]  /*5940*/  FFMA.FTZ R2, R214, c[0x0][0x2d0], -R0 ;  /* 0x0000b400d6027a23 */ /* 0x010fc80000010800 */
[----:B------:R4:W1:Y:S02]  /*5950*/  MUFU.EX2 R11, R2 ;  /* 0x00000002000b7308 */ /* 0x0008640000000800 */
[C---:B------:R-:W-:Y:S08]  /*5960*/  HMMA.16816.F32.BF16 R128, R4.reuse, R20, R156 ;  /* 0x000000140480723c */ /* 0x040ff0000004189c */
[----:B------:R-:W-:Y:S01]  /*5970*/  HMMA.16816.F32.BF16 R80, R4, R22, R152 ;  /* 0x000000160450723c */ /* 0x000fe20000041898 */
[----:B------:R-:W2:Y:S01]  /*5980*/  LDSM.16.MT88.4 R20, [R182+0x3000] ;  /* 0x00300000b614783b */ /* 0x000ea20000004200 */
[----:B----4-:R-:W-:-:S06]  /*5990*/  FFMA.FTZ R2, R213, c[0x0][0x2d0], -R0 ;  /* 0x0000b400d5027a23 */ /* 0x010fcc0000010800 */
[C---:B------:R-:W-:Y:S01]  /*59a0*/  HMMA.16816.F32.BF16 R100, R4.reuse, R36, R164 ;  /* 0x000000240464723c */ /* 0x040fe200000418a4 */
[----:B------:R-:W-:Y:S01]  /*59b0*/  FFMA.FTZ R0, R215, c[0x0][0x2d0], -R0 ;  /* 0x0000b400d7007a23 */ /* 0x000fe20000010800 */
[----:B------:R4:W-:Y:S06]  /*59c0*/  MUFU.EX2 R10, R2 ;  /* 0x00000002000a7308 */ /* 0x0009ec0000000800 */
[C---:B------:R-:W-:Y:S01]  /*59d0*/  HMMA.16816.F32.BF16 R92, R4.reuse, R38, R168 ;  /* 0x00000026045c723c */ /* 0x040fe200000418a8 */
[----:B------:R-:W5:Y:S01]  /*59e0*/  LDSM.16.MT88.4 R36, [R181+0x5000] ;  /* 0x00500000b524783b */ /* 0x000f620000004200 */
[----:B------:R1:W1:Y:S06]  /*59f0*/  MUFU.EX2 R9, R0 ;  /* 0x0000000000097308 */ /* 0x00026c0000000800 */
[----:B---3--:R-:W-:Y:S01]  /*5a00*/  HMMA.16816.F32.BF16 R176, R4, R32, R176 ;  /* 0x0000002004b0723c */ /* 0x008fe200000418b0 */
[----:B----4-:R-:W-:-:S04]  /*5a10*/  FADD.FTZ R2, R204, R251 ;  /* 0x000000fbcc027221 */ /* 0x010fc80000010000 */
[----:B------:R-:W-:-:S03]  /*5a20*/  FADD.FTZ R2, R219, R2 ;  /* 0x00000002db027221 */ /* 0x000fc60000010000 */
[----:B------:R-:W-:Y:S01]  /*5a30*/  HMMA.16816.F32.BF16 R168, R4, R34, R160 ;  /* 0x0000002204a8723c */ /* 0x000fe200000418a0 */
[----:B-1----:R-:W-:-:S07]  /*5a40*/  FADD.FTZ R0, R233, R227 ;  /* 0x000000e3e9007221 */ /* 0x002fce0000010000 */
[C---:B------:R-:W-:Y:S01]  /*5a50*/  HMMA.16816.F32.BF16 R32, R4.reuse, R14, R72 ;  /* 0x0000000e0420723c */ /* 0x040fe20000041848 */
[----:B------:R-:W1:Y:S07]  /*5a60*/  LDSM.16.MT88.4 R72, [R181+0x5800] ;  /* 0x00580000b548783b */ /* 0x000e6e0000004200 */
[C---:B--2---:R-:W-:Y:S08]  /*5a70*/  HMMA.16816.F32.BF16 R172, R4.reuse, R28, R148 ;  /* 0x0000001c04ac723c */ /* 0x044ff00000041894 */
[C---:B------:R-:W-:Y:S01]  /*5a80*/  HMMA.16816.F32.BF16 R156, R4.reuse, R20, R104 ;  /* 0x00000014049c723c */ /* 0x040fe20000041868 */
[----:B------:R-:W-:Y:S07]  /*5a90*/  LDSM.16.MT88.4 R104, [R182+0x1800] ;  /* 0x00180000b668783b */ /* 0x000fee0000004200 */
[C---:B------:R-:W-:Y:S07]  /*5aa0*/  HMMA.16816.F32.BF16 R148, R4.reuse, R22, R96 ;  /* 0x000000160494723c */ /* 0x040fee0000041860 */
[----:B-----5:R-:W-:Y:S01]  /*5ab0*/  F2FP.BF16.PACK_AB R96, R218, R241 ;  /* 0x000000f1da60723e */ /* 0x020fe200000010ff */
[----:B------:R-:W-:Y:S01]  /*5ac0*/  HMMA.16816.F32.BF16 R68, R4, R36, R68 ;  /* 0x000000240444723c */ /* 0x000fe20000041844 */
[----:B------:R-:W-:-:S02]  /*5ad0*/  F2FP.BF16.PACK_AB R98, R216, R217 ;  /* 0x000000d9d862723e */ /* 0x000fc400000010ff */
[----:B------:R-:W-:Y:S02]  /*5ae0*/  F2FP.BF16.PACK_AB R97, R11, R3 ;  /* 0x000000030b61723e */ /* 0x000fe400000010ff */
[----:B------:R-:W-:-:S03]  /*5af0*/  F2FP.BF16.PACK_AB R99, R9, R10 ;  /* 0x0000000a0963723e */ /* 0x000fc600000010ff */
[C---:B------:R-:W-:Y:S08]  /*5b00*/  HMMA.16816.F32.BF16 R20, R4.reuse, R38, R48 ;  /* 0x000000260414723c */ /* 0x040ff00000041830 */
[C---:B------:R-:W-:Y:S01]  /*5b10*/  HMMA.16816.F32.BF16 R164, R4.reuse, R30, R116 ;  /* 0x0000001e04a4723c */ /* 0x040fe20000041874 */
[----:B------:R-:W2:Y:S07]  /*5b20*/  LDSM.16.MT88.4 R28, [R182+0x5000] ;  /* 0x00500000b61c783b */ /* 0x000eae0000004200 */
[C---:B------:R-:W-:Y:S08]  /*5b30*/  HMMA.16816.F32.BF16 R144, R4.reuse, R16, R88 ;  /* 0x000000100490723c */ /* 0x040ff00000041858 */
[C---:B------:R-:W-:Y:S01]  /*5b40*/  HMMA.16816.F32.BF16 R140, R4.reuse, R18, R84 ;  /* 0x00000012048c723c */ /* 0x040fe20000041854 */
[----:B------:R-:W3:Y:S07]  /*5b50*/  LDSM.16.MT88.4 R16, [R185+0x5000] ;  /* 0x00500000b910783b */ /* 0x000eee0000004200 */
[----:B------:R-:W-:Y:S01]  /*5b60*/  HMMA.16816.F32.BF16 R136, R4, R12, R76 ;  /* 0x0000000c0488723c */ /* 0x000fe2000004184c */
[----:B------:R-:W4:Y:S01]  /*5b70*/  LDSM.16.MT88.4 R12, [R184+0x5000] ;  /* 0x00500000b80c783b */ /* 0x000f220000004200 */
[----:B------:R-:W-:-:S06]  /*5b80*/  FADD.FTZ R0, R238, R0 ;  /* 0x00000000ee007221 */ /* 0x000fcc0000010000 */
[----:B------:R-:W-:Y:S08]  /*5b90*/  HMMA.16816.F32.BF16 R152, R4, R26, R108 ;  /* 0x0000001a0498723c */ /* 0x000ff0000004186c */
[C---:B-1----:R-:W-:Y:S01]  /*5ba0*/  HMMA.16816.F32.BF16 R68, R96.reuse, R72, R68 ;  /* 0x000000486044723c */ /* 0x042fe20000041844 */
[----:B------:R-:W-:Y:S01]  /*5bb0*/  FADD.FTZ R2, R252, R2 ;  /* 0x00000002fc027221 */ /* 0x000fe20000010000 */
[----:B------:R-:W-:Y:S04]  /*5bc0*/  LDSM.16.MT88.4 R48, [R182+0x3800] ;  /* 0x00380000b630783b */ /* 0x000fe80000004200 */
[----:B------:R-:W-:Y:S02]  /*5bd0*/  LDSM.16.MT88.4 R88, [R185+0x5800] ;  /* 0x00580000b958783b */ /* 0x000fe40000004200 */
[----:B------:R-:W-:Y:S02]  /*5be0*/  HMMA.16816.F32.BF16 R72, R96, R74, R20 ;  /* 0x0000004a6048723c */ /* 0x000fe40000041814 */
[----:B------:R-:W5:Y:S06]  /*5bf0*/  LDL.LU R20, [R1+0x8] ;  /* 0x0000080001147983 */ /* 0x000f6c0000300800 */
[C---:B------:R-:W-:Y:S08]  /*5c00*/  HMMA.16816.F32.BF16 R160, R4.reuse, R24, R112 ;  /* 0x0000001804a0723c */ /* 0x040ff00000041870 */
[C---:B--2---:R-:W-:Y:S08]  /*5c10*/  HMMA.16816.F32.BF16 R76, R4.reuse, R28, R56 ;  /* 0x0000001c044c723c */ /* 0x044ff00000041838 */
[----:B---3--:R-:W-:Y:S01]  /*5c20*/  HMMA.16816.F32.BF16 R84, R4, R16, R60 ;  /* 0x000000100454723c */ /* 0x008fe2000004183c */
[----:B------:R-:W-:Y:S01]  /*5c30*/  FADD.FTZ R0, R234, R0 ;  /* 0x00000000ea007221 */ /* 0x000fe20000010000 */
[----:B------:R-:W-:Y:S01]  /*5c40*/  LDSM.16.MT88.4 R112, [R185+0x1800] ;  /* 0x00180000b970783b */ /* 0x000fe20000004200 */
[----:B------:R-:W-:-:S03]  /*5c50*/  FADD.FTZ R2, R250, R2 ;  /* 0x00000002fa027221 */ /* 0x000fc60000010000 */
[----:B------:R-:W-:Y:S02]  /*5c60*/  LDSM.16.MT88.4 R56, [R185+0x3800] ;  /* 0x00380000b938783b */ /* 0x000fe40000004200 */
[C---:B----4-:R-:W-:Y:S08]  /*5c70*/  HMMA.16816.F32.BF16 R24, R4.reuse, R12, R52 ;  /* 0x0000000c0418723c */ /* 0x050ff00000041834 */
[C---:B------:R-:W-:Y:S08]  /*5c80*/  HMMA.16816.F32.BF16 R28, R4.reuse, R30, R44 ;  /* 0x0000001e041c723c */ /* 0x040ff0000004182c */
[C---:B------:R-:W-:Y:S01]  /*5c90*/  HMMA.16816.F32.BF16 R16, R4.reuse, R18, R64 ;  /* 0x000000120410723c */ /* 0x040fe20000041840 */
[----:B------:R-:W-:Y:S01]  /*5ca0*/  FADD.FTZ R0, R223, R0 ;  /* 0x00000000df007221 */ /* 0x000fe20000010000 */
[----:B------:R-:W-:Y:S06]  /*5cb0*/  LDSM.16.MT88.4 R64, [R184+0x3800] ;  /* 0x00380000b840783b */ /* 0x000fec0000004200 */
[----:B------:R-:W-:Y:S01]  /*5cc0*/  HMMA.16816.F32.BF16 R12, R4, R14, R40 ;  /* 0x0000000e040c723c */ /* 0x000fe20000041828 */
[----:B------:R-:W1:Y:S01]  /*5cd0*/  LDSM.16.MT88.4 R4, [R184+0x5800] ;  /* 0x00580000b804783b */ /* 0x000e620000004200 */
[----:B------:R-:W-:-:S03]  /*5ce0*/  FADD.FTZ R2, R248, R2 ;  /* 0x00000002f8027221 */ /* 0x000fc60000010000 */
[----:B------:R-:W2:Y:S03]  /*5cf0*/  LDSM.16.MT88.4 R40, [R181+0x3800] ;  /* 0x00380000b528783b */ /* 0x000ea60000004200 */
[----:B------:R-:W-:Y:S01]  /*5d00*/  HMMA.16816.F32.BF16 R128, R96, R132, R128 ;  /* 0x000000846080723c */ /* 0x000fe20000041880 */
[----:B------:R-:W-:-:S07]  /*5d10*/  FADD.FTZ R0, R221, R0 ;  /* 0x00000000dd007221 */ /* 0x000fce0000010000 */
[C---:B------:R-:W-:Y:S01]  /*5d20*/  HMMA.16816.F32.BF16 R132, R96.reuse, R134, R80 ;  /* 0x000000866084723c */ /* 0x040fe20000041850 */
[----:B------:R-:W3:Y:S01]  /*5d30*/  LDSM.16.MT88.4 R80, [R182+0x5800] ;  /* 0x00580000b650783b */ /* 0x000ee20000004200 */
        /* <DEDUP_REMOVED lines=26> */
[----:B--2---:R-:W-:Y:S01]  /*5ee0*/  HMMA.16816.F32.BF16 R36, R96, R40, R160 ;  /* 0x000000286024723c */ /* 0x004fe200000418a0 */
[----:B------:R-:W-:Y:S01]  /*5ef0*/  FADD.FTZ R222, R216, R4 ;  /* 0x00000004d8de7221 */ /* 0x000fe20000010000 */
[----:B------:R-:W-:Y:S01]  /*5f00*/  IADD3 R203, R239, -0x2, RZ ;  /* 0xfffffffeefcb7810 */ /* 0x000fe20007ffe0ff */
[----:B------:R-:W-:-:S05]  /*5f10*/  FADD.FTZ R223, R9, R3 ;  /* 0x0000000309df7221 */ /* 0x000fca0000010000 */
        /* <DEDUP_REMOVED lines=14> */
[----:B-----5:R-:W-:-:S05]  /*6000*/  IMAD.IADD R2, R20, 0x1, R0 ;  /* 0x0000000114027824 */ /* 0x020fca00078e0200 */
        /* <DEDUP_REMOVED lines=13> */
.L_x_2911:
[----:B------:R-:W-:-:S13]  /*60e0*/  ISETP.NE.AND P0, PT, R4, 0x1, PT ;  /* 0x000000010400780c */ /* 0x000fda0003f05270 */
[----:B------:R-:W-:-:S05]  /*60f0*/  @P0 IMAD.HI.U32 R2, R3, c[0x0][0x330], RZ ;  /* 0x0000cc0003020a27 */ /* 0x000fca00078e00ff */
[----:B------:R-:W-:Y:S02]  /*6100*/  @P0 SHF.R.U32.HI R3, RZ, c[0x0][0x334], R2 ;  /* 0x0000cd00ff030a19 */ /* 0x000fe40000011602 */
.L_x_2912:
[----:B------:R-:W-:Y:S05]  /*6110*/  BSYNC B0 ;  /* 0x0000000000007941 */ /* 0x000fea0003800000 */
.L_x_2910:
[----:B------:R-:W-:-:S05]  /*6120*/  IMAD R3, R3, R4, c[0x0][0x32c] ;  /* 0x0000cb0003037624 */ /* 0x000fca00078e0204 */
[----:B------:R-:W-:-:S04]  /*6130*/  IMNMX R0, R0, R3, PT ;  /* 0x0000000300007217 */ /* 0x000fc80003800200 */
.L_x_2909:
        /* <DEDUP_REMOVED lines=9> */
.L_x_2922:
[----:B------:R-:W-:Y:S01]  /*61d0*/  ISETP.GT.AND P6, PT, R206, R204, PT ;  /* 0x000000ccce00720c */ /* 0x000fe20003fc4270 */
[----:B------:R-:W-:Y:S04]  /*61e0*/  DEPBAR.LE SB0, 0x0 ;  /* 0x000080000000791a */ /* 0x000fe80000000000 */
[----:B------:R-:W-:Y:S01]  /*61f0*/  WARPSYNC 0xffffffff ;  /* 0xffffffff00007948 */ /* 0x000fe20003800000 */
[----:B------:R-:W-:Y:S07]  /*6200*/  BAR.SYNC.DEFER_BLOCKING 0x0 ;  /* 0x0000000000007b1d */ /* 0x000fee0000010000 */
[----:B------:R-:W-:Y:S01]  /*6210*/  @!P6 SHF.R.S32.HI R0, RZ, 0x1f, R204 ;  /* 0x0000001fff00e819 */ /* 0x000fe200000114cc */
[----:B------:R-:W-:Y:S04]  /*6220*/  @!P6 IMAD.WIDE.U32 R4, R204, c[0x0][0x208], RZ ;  /* 0x00008200cc04ea25 */ /* 0x000fe800078e00ff */
[----:B------:R-:W-:Y:S02]  /*6230*/  @!P6 IMAD R0, R0, c[0x0][0x208], RZ ;  /* 0x000082000000ea24 */ /* 0x000fe400078e02ff */
[----:B------:R-:W-:Y:S02]  /*6240*/  @!P6 IMAD.MOV.U32 R3, RZ, RZ, c[0x0][0x208] ;  /* 0x00008200ff03e624 */ /* 0x000fe400078e00ff */
[----:B------:R-:W-:Y:S02]  /*6250*/  @!P6 IMAD R0, R204, c[0x0][0x20c], R0 ;  /* 0x00008300cc00ea24 */ /* 0x000fe400078e0200 */
[C---:B------:R-:W-:Y:S02]  /*6260*/  @!P6 IMAD.SHL.U32 R2, R4.reuse, 0x40, RZ ;  /* 0x000000400402e824 */ /* 0x040fe400078e00ff */
[----:B------:R-:W-:Y:S02]  /*6270*/  @!P6 IMAD.IADD R0, R5, 0x1, R0 ;  /* 0x000000010500e824 */ /* 0x000fe400078e0200 */
[----:B------:R-:W-:Y:S01]  /*6280*/  @!P6 IMAD.MOV.U32 R5, RZ, RZ, c[0x0][0x20c] ;  /* 0x00008300ff05e624 */ /* 0x000fe200078e00ff */
[C---:B------:R-:W-:Y:S01]  /*6290*/  @!P6 LEA R12, P0, R3.reuse, R2, 0x5 ;  /* 0x00000002030ce211 */ /* 0x040fe200078028ff */
[----:B------:R-:W-:Y:S01]  /*62a0*/  LDSM.16.M88.4 R32, [R187] ;  /* 0x00000000bb20783b */ /* 0x000fe20000000200 */
[----:B------:R-:W-:Y:S01]  /*62b0*/  @!P6 SHF.L.U64.HI R0, R4, 0x6, R0 ;  /* 0x000000060400e819 */ /* 0x000fe20000010200 */
[----:B------:R-:W-:Y:S02]  /*62c0*/  ULDC UR4, c[0x0][0x324] ;  /* 0x0000c90000047ab9 */ /* 0x000fe40000000800 */
[----:B------:R-:W-:Y:S01]  /*62d0*/  ULOP3.LUT UR4, URZ, UR4, URZ, 0x33, !UPT ;  /* 0x000000043f047292 */ /* 0x000fe2000f8e333f */
[----:B------:R-:W-:Y:S01]  /*62e0*/  @!P6 LEA.HI.X R3, R3, R0, R5, 0x5, P0 ;  /* 0x000000000303e211 */ /* 0x000fe200000f2c05 */
[----:B------:R-:W1:Y:S01]  /*62f0*/  LDSM.16.M88.4 R8, [R180] ;  /* 0x00000000b408783b */ /* 0x000e620000000200 */
[----:B------:R-:W-:Y:S04]  /*6300*/  @!P6 IADD3 R4, P0, R2, R210, RZ ;  /* 0x000000d20204e210 */ /* 0x000fe80007f1e0ff */
[----:B------:R-:W2:Y:S01]  /*6310*/  LDSM.16.M88.4 R16, [R180+0x800] ;  /* 0x00080000b410783b */ /* 0x000ea20000000200 */
[--C-:B------:R-:W-:Y:S01]  /*6320*/  @!P6 IMAD.X R5, R0, 0x1, R212.reuse, P0 ;  /* 0x000000010005e824 */ /* 0x100fe200000e06d4 */
[C---:B------:R-:W-:Y:S03]  /*6330*/  @!P6 LEA R22, P0, R4.reuse, c[0x0][0x1f8], 0x1 ;  /* 0x00007e000416ea11 */ /* 0x040fe600078008ff */
[----:B------:R-:W3:Y:S01]  /*6340*/  LDSM.16.M88.4 R24, [R180+0x1000] ;  /* 0x00100000b418783b */ /* 0x000ee20000000200 */
[----:B------:R-:W-:Y:S02]  /*6350*/  @!P6 LEA.HI.X R23, R4, c[0x0][0x1fc], R5, 0x1, P0 ;  /* 0x00007f000417ea11 */ /* 0x000fe400000f0c05 */
[----:B------:R-:W-:Y:S02]  /*6360*/  @!P6 IADD3 R6, P0, R210, 0x40, RZ ;  /* 0x00000040d206e810 */ /* 0x000fe40007f1e0ff */
[----:B------:R-:W4:Y:S03]  /*6370*/  LDSM.16.M88.4 R136, [R180+0x1800] ;  /* 0x00180000b488783b */ /* 0x000f260000000200 */
[--C-:B------:R-:W-:Y:S01]  /*6380*/  @!P6 IMAD.X R5, RZ, RZ, R212.reuse, P0 ;  /* 0x000000ffff05e224 */ /* 0x100fe200000e06d4 */
[----:B------:R-:W-:Y:S01]  /*6390*/  @!P6 IADD3 R4, P0, R2, R6, RZ ;  /* 0x000000060204e210 */ /* 0x000fe20007f1e0ff */
[----:B------:R-:W-:Y:S04]  /*63a0*/  LDSM.16.M88.4 R140, [R188] ;  /* 0x00000000bc8c783b */ /* 0x000fe80000000200 */
[----:B------:R-:W-:Y:S01]  /*63b0*/  @!P6 IMAD.X R7, R0, 0x1, R5, P0 ;  /* 0x000000010007e824 */ /* 0x000fe200000e0605 */
[C---:B------:R-:W-:Y:S01]  /*63c0*/  @!P6 LEA R162, P0, R4.reuse, c[0x0][0x1f8], 0x1 ;  /* 0x00007e0004a2ea11 */ /* 0x040fe200078008ff */
[----:B------:R-:W5:Y:S03]  /*63d0*/  LDSM.16.M88.4 R144, [R191] ;  /* 0x00000000bf90783b */ /* 0x000f660000000200 */
[----:B------:R-:W-:Y:S02]  /*63e0*/  @!P6 LEA.HI.X R163, R4, c[0x0][0x1fc], R7, 0x1, P0 ;  /* 0x00007f0004a3ea11 */ /* 0x000fe400000f0c07 */
[----:B------:R-:W-:Y:S01]  /*63f0*/  @!P6 IADD3 R4, P0, R210, 0x80, RZ ;  /* 0x00000080d204e810 */ /* 0x000fe20007f1e0ff */
[----:B------:R-:W2:Y:S04]  /*6400*/  LDSM.16.M88.4 R148, [R202] ;  /* 0x00000000ca94783b */ /* 0x000ea80000000200 */
[----:B------:R-:W-:Y:S01]  /*6410*/  @!P6 IMAD.X R13, RZ, RZ, R212, P0 ;  /* 0x000000ffff0de224 */ /* 0x000fe200000e06d4 */
[----:B------:R-:W-:Y:S01]  /*6420*/  @!P6 IADD3 R2, P0, R2, R4, RZ ;  /* 0x000000040202e210 */ /* 0x000fe20007f1e0ff */
[----:B------:R-:W3:Y:S04]  /*6430*/  LDSM.16.M88.4 R152, [R201] ;  /* 0x00000000c998783b */ /* 0x000ee80000000200 */
[----:B------:R-:W-:Y:S01]  /*6440*/  @!P6 IMAD.X R0, R0, 0x1, R13, P0 ;  /* 0x000000010000e824 */ /* 0x000fe200000e060d */
[C---:B------:R-:W-:Y:S01]  /*6450*/  @!P6 LEA R160, P0, R2.reuse, c[0x0][0x1f8], 0x1 ;  /* 0x00007e0002a0ea11 */ /* 0x040fe200078008ff */
[----:B------:R-:W3:Y:S03]  /*6460*/  LDSM.16.M88.4 R156, [R200] ;  /* 0x00000000c89c783b */ /* 0x000ee60000000200 */
[----:B------:R-:W-:Y:S02]  /*6470*/  @!P6 LEA.HI.X R161, R2, c[0x0][0x1fc], R0, 0x1, P0 ;  /* 0x00007f0002a1ea11 */ /* 0x000fe400000f0c00 */
[C---:B------:R-:W-:Y:S01]  /*6480*/  @!P6 IADD3 R2, P0, R12.reuse, R6, RZ ;  /* 0x000000060c02e210 */ /* 0x040fe20007f1e0ff */
[----:B------:R-:W-:Y:S01]  /*6490*/  @!PT LDS RZ, [RZ] ;  /* 0x00000000fffff984 */ /* 0x000fe20000000800 */
[----:B------:R-:W-:Y:S01]  /*64a0*/  @!PT LDS RZ, [RZ] ;  /* 0x00000000fffff984 */ /* 0x000fe20000000800 */
[----:B------:R-:W-:Y:S01]  /*64b0*/  @!PT LDS RZ, [RZ] ;  /* 0x00000000fffff984 */ /* 0x000fe20000000800 */
[----:B------:R3:W-:Y:S04]  /*64c0*/  @!P6 LDGSTS.E.BYPASS.LTC128B.128 [R205+0x100], [R22.64], !P5 ;  /* 0x0010000016cdefae */ /* 0x0007e8000e901d46 */
[C---:B------:R-:W-:Y:S01]  /*64d0*/  @!P6 IMAD.X R21, R3.reuse, 0x1, R5, P0 ;  /* 0x000000010315e824 */ /* 0x040fe200000e0605 */
[C---:B------:R-:W-:Y:S01]  /*64e0*/  @!P6 IADD3 R20, P0, R12.reuse, R4, RZ ;  /* 0x000000040c14e210 */ /* 0x040fe20007f1e0ff */
[----:B------:R3:W-:Y:S01]  /*64f0*/  @!P6 LDGSTS.E.BYPASS.LTC128B.128 [R205+0x2100], [R162.64], !P4 ;  /* 0x02100000a2cdefae */ /* 0x0007e2000e101d46 */
[C---:B-1----:R-:W-:Y:S03]  /*6500*/  HMMA.16816.F32.BF16 R4, R32.reuse, R8, RZ ;  /* 0x000000082004723c */ /* 0x042fe600000418ff */
[C---:B------:R-:W-:Y:S01]  /*6510*/  @!P6 IMAD.X R124, R3.reuse, 0x1, R13, P0 ;  /* 0x00000001037ce824 */ /* 0x040fe200000e060d */
[----:B------:R-:W-:Y:S01]  /*6520*/  @!P6 IADD3 R0, P0, R12, R210, RZ ;  /* 0x000000d20c00e210 */ /* 0x000fe20007f1e0ff */
[----:B------:R1:W-:Y:S03]  /*6530*/  @!P6 LDGSTS.E.BYPASS.LTC128B.128 [R205+0x4100], [R160.64], !P3 ;  /* 0x04100000a0cdefae */ /* 0x0003e6000d901d46 */
[C---:B------:R-:W-:Y:S01]  /*6540*/  HMMA.16816.F32.BF16 R8, R32.reuse, R10, RZ ;  /* 0x0000000a2008723c */ /* 0x040fe200000418ff */
[----:B------:R-:W-:Y:S03]  /*6550*/  @!P6 IMAD.X R3, R3, 0x1, R212, P0 ;  /* 0x000000010303e824 */ /* 0x000fe600000e06d4 */
[C---:B------:R-:W-:Y:S04]  /*6560*/  @!P6 LEA R28, P0, R0.reuse, c[0x0][0x1f8], 0x1 ;  /* 0x00007e00001cea11 */ /* 0x040fe800078008ff */
[C---:B--2---:R-:W-:Y:S01]  /*6570*/  HMMA.16816.F32.BF16 R12, R32.reuse, R16, RZ ;  /* 0x00000010200c723c */ /* 0x044fe200000418ff */
[----:B------:R-:W-:Y:S03]  /*6580*/  @!P6 LEA.HI.X R29, R0, c[0x0][0x1fc], R3, 0x1, P0 ;  /* 0x00007f00001dea11 */ /* 0x000fe600000f0c03 */
[C---:B------:R-:W-:Y:S02]  /*6590*/  @!P6 LEA R30, P0, R2.reuse, c[0x0][0x1f8], 0x1 ;  /* 0x00007e00021eea11 */ /* 0x040fe400078008ff */
[----:B------:R4:W-:Y:S02]  /*65a0*/  @!P6 LDGSTS.E.BYPASS.LTC128B.128 [R205+0x1100], [R28.64], !P5 ;  /* 0x011000001ccdefae */ /* 0x0009e4000e901d46 */
[C---:B------:R-:W-:Y:S01]  /*65b0*/  HMMA.16816.F32.BF16 R16, R32.reuse, R18, RZ ;  /* 0x000000122010723c */ /* 0x040fe200000418ff */
[----:B------:R-:W-:Y:S03]  /*65c0*/  @!P6 LEA.HI.X R31, R2, c[0x0][0x1fc], R21, 0x1, P0 ;  /* 0x00007f00021fea11 */ /* 0x000fe600000f0c15 */
[C---:B------:R-:W-:Y:S02]  /*65d0*/  @!P6 LEA R2, P0, R20.reuse, c[0x0][0x1f8], 0x1 ;  /* 0x00007e001402ea11 */ /* 0x040fe400078008ff */
[----:B------:R4:W-:Y:S02]  /*65e0*/  @!P6 LDGSTS.E.BYPASS.LTC128B.128 [R205+0x3100], [R30.64], !P4 ;  /* 0x031000001ecdefae */ /* 0x0009e4000e101d46 */
[----:B------:R-:W-:Y:S02]  /*65f0*/  @!P6 LEA.HI.X R3, R20, c[0x0][0x1fc], R124, 0x1, P0 ;  /* 0x00007f001403ea11 */ /* 0x000fe400000f0c7c */
[C---:B---3--:R-:W-:Y:S03]  /*6600*/  HMMA.16816.F32.BF16 R20, R32.reuse, R24, RZ ;  /* 0x000000182014723c */ /* 0x048fe600000418ff */
[----:B------:R2:W-:Y:S01]  /*6610*/  @!P6 LDGSTS.E.BYPASS.LTC128B.128 [R205+0x5100], [R2.64], !P3 ;  /* 0x0510000002cdefae */ /* 0x0005e2000d901d46 */
[C---:B------:R-:W-:Y:S04]  /*6620*/  ISETP.GT.AND P6, PT, R204.reuse, R206, PT ;  /* 0x000000cecc00720c */ /* 0x040fe80003fc4270 */
[C---:B------:R-:W-:Y:S01]  /*6630*/  HMMA.16816.F32.BF16 R24, R32.reuse, R26, RZ ;  /* 0x0000001a2018723c */ /* 0x040fe200000418ff */
[----:B-1----:R-:W-:Y:S05]  /*6640*/  LDSM.16.M88.4 R160, [R190] ;  /* 0x00000000bea0783b */ /* 0x002fea0000000200 */
[----:B------:R-:W0:Y:S03]  /*6650*/  LDGDEPBAR ;  /* 0x00000000000079af */ /* 0x000e260000000000 */
[----:B------:R-:W-:Y:S02]  /*6660*/  @P6 IMAD.MOV.U32 R127, RZ, RZ, c[0x0][0x1e4] ;  /* 0x00007900ff7f6624 */ /* 0x000fe400078e00ff */
[----:B------:R-:W1:Y:S01]  /*6670*/  LDSM.16.M88.4 R164, [R186] ;  /* 0x00000000baa4783b */ /* 0x000e620000000200 */
[----:B------:R-:W-:Y:S01]  /*6680*/  @P6 IMAD.MOV.U32 R124, RZ, RZ, c[0x0][0x1e0] ;  /* 0x00007800ff7c6624 */ /* 0x000fe200078e00ff */
[C---:B----4-:R-:W-:Y:S03]  /*6690*/  HMMA.16816.F32.BF16 R28, R32.reuse, R136, RZ ;  /* 0x00000088201c723c */ /* 0x050fe600000418ff */
[----:B------:R-:W-:Y:S05]  /*66a0*/  LDSM.16.M88.4 R168, [R186+0x1800] ;  /* 0x00180000baa8783b */ /* 0x000fea0000000200 */
[----:B------:R-:W-:Y:S01]  /*66b0*/  LDSM.16.M88.4 R172, [R189] ;  /* 0x00000000bdac783b */ /* 0x000fe20000000200 */
[----:B--2---:R-:W-:Y:S01]  /*66c0*/  @P6 IADD3 R2, R204, -0x1, RZ ;  /* 0xffffffffcc026810 */ /* 0x004fe20007ffe0ff */
[----:B------:R-:W-:Y:S03]  /*66d0*/  HMMA.16816.F32.BF16 R32, R32, R138, RZ ;  /* 0x0000008a2020723c */ /* 0x000fe600000418ff */
[----:B------:R-:W2:Y:S01]  /*66e0*/  LDSM.16.M88.4 R136, [R186+0x800] ;  /* 0x00080000ba88783b */ /* 0x000ea20000000200 */
[----:B------:R-:W-:Y:S04]  /*66f0*/  @P6 SHF.R.S32.HI R0, RZ, 0x1f, R2 ;  /* 0x0000001fff006819 */ /* 0x000fe80000011402 */
[C---:B-----5:R-:W-:Y:S01]  /*6700*/  HMMA.16816.F32.BF16 R4, R140.reuse, R144, R4 ;  /* 0x000000908c04723c */ /* 0x060fe20000041804 */
[----:B------:R-:W-:Y:S04]  /*6710*/  LDSM.16.M88.4 R176, [R183] ;  /* 0x00000000b7b0783b */ /* 0x000fe80000000200 */
[----:B------:R-:W-:Y:S03]  /*6720*/  @P6 IMAD R0, R0, c[0x0][0x1e0], RZ ;  /* 0x0000780000006a24 */ /* 0x000fe600078e02ff */
[C---:B------:R-:W-:Y:S01]  /*6730*/  HMMA.16816.F32.BF16 R8, R140.reuse, R146, R8 ;  /* 0x000000928c08723c */ /* 0x040fe20000041808 */
[----:B------:R-:W3:Y:S03]  /*6740*/  LDSM.16.M88.4 R144, [R186+0x1000] ;  /* 0x00100000ba90783b */ /* 0x000ee60000000200 */
[C---:B------:R-:W-:Y:S02]  /*6750*/  @P6 IMAD R0, R2.reuse, c[0x0][0x1e4], R0 ;  /* 0x0000790002006a24 */ /* 0x040fe400078e0200 */
[----:B------:R-:W-:Y:S02]  /*6760*/  @P6 IMAD.WIDE.U32 R2, R2, c[0x0][0x1e0], RZ ;  /* 0x0000780002026a25 */ /* 0x000fe400078e00ff */
[C---:B------:R-:W-:Y:S04]  /*6770*/  HMMA.16816.F32.BF16 R12, R140.reuse, R148, R12 ;  /* 0x000000948c0c723c */ /* 0x040fe8000004180c */
[----:B------:R-:W-:Y:S02]  /*6780*/  @P6 IMAD.IADD R3, R3, 0x1, R0 ;  /* 0x0000000103036824 */ /* 0x000fe400078e0200 */
[C---:B------:R-:W-:Y:S02]  /*6790*/  @P6 IMAD.SHL.U32 R0, R2.reuse, 0x40, RZ ;  /* 0x0000004002006824 */ /* 0x040fe400078e00ff */
[C---:B------:R-:W-:Y:S01]  /*67a0*/  HMMA.16816.F32.BF16 R16, R140.reuse, R150, R16 ;  /* 0x000000968c10723c */ /* 0x040fe20000041810 */
[----:B------:R-:W-:Y:S03]  /*67b0*/  LDSM.16.M88.4 R148, [R183+0x1000] ;  /* 0x00100000b794783b */ /* 0x000fe60000000200 */
[----:B------:R-:W-:Y:S02]  /*67c0*/  @P6 SHF.L.U64.HI R2, R2, 0x6, R3 ;  /* 0x0000000602026819 */ /* 0x000fe40000010203 */
[C---:B------:R-:W-:Y:S02]  /*67d0*/  @P6 LEA R3, P0, R124.reuse, R0, 0x5 ;  /* 0x000000007c036211 */ /* 0x040fe400078028ff */
[C---:B------:R-:W-:Y:S04]  /*67e0*/  HMMA.16816.F32.BF16 R20, R140.reuse, R152, R20 ;  /* 0x000000988c14723c */ /* 0x040fe80000041814 */
[----:B------:R-:W-:Y:S02]  /*67f0*/  @P6 LEA.HI.X R124, R124, R2, R127, 0x5, P0 ;  /* 0x000000027c7c6211 */ /* 0x000fe400000f2c7f */
[----:B------:R-:W-:Y:S02]  /*6800*/  @P6 IADD3 R127, P0, R0, R208, RZ ;  /* 0x000000d0007f6210 */ /* 0x000fe40007f1e0ff */
[C---:B------:R-:W-:Y:S01]  /*6810*/  HMMA.16816.F32.BF16 R24, R140.reuse, R154, R24 ;  /* 0x0000009a8c18723c */ /* 0x040fe20000041818 */
[----:B------:R-:W-:Y:S07]  /*6820*/  LDSM.16.M88.4 R152, [R180+0x2000] ;  /* 0x00200000b498783b */ /* 0x000fee0000000200 */
[C---:B------:R-:W-:Y:S08]  /*6830*/  HMMA.16816.F32.BF16 R28, R140.reuse, R156, R28 ;  /* 0x0000009c8c1c723c */ /* 0x040ff0000004181c */
[----:B------:R-:W-:Y:S01]  /*6840*/  HMMA.16816.F32.BF16 R32, R140, R158, R32 ;  /* 0x0000009e8c20723c */ /* 0x000fe20000041820 */
[----:B------:R-:W4:Y:S05]  /*6850*/  LDSM.16.M88.4 R140, [R183+0x800] ;  /* 0x00080000b78c783b */ /* 0x000f2a0000000200 */
[----:B------:R-:W-:Y:S02]  /*6860*/  LDSM.16.M88.4 R156, [R180+0x2800] ;  /* 0x00280000b49c783b */ /* 0x000fe40000000200 */
[C---:B-1----:R-:W-:Y:S08]  /*6870*/  HMMA.16816.F32.BF16 R4, R160.reuse, R164, R4 ;  /* 0x000000a4a004723c */ /* 0x042ff00000041804 */
[C---:B------:R-:W-:Y:S01]  /*6880*/  HMMA.16816.F32.BF16 R8, R160.reuse, R166, R8 ;  /* 0x000000a6a008723c */ /* 0x040fe20000041808 */
[----:B------:R-:W-:Y:S07]  /*6890*/  LDSM.16.M88.4 R164, [R199] ;  /* 0x00000000c7a4783b */ /* 0x000fee0000000200 */
[C---:B--2---:R-:W-:Y:S08]  /*68a0*/  HMMA.16816.F32.BF16 R12, R160.reuse, R136, R12 ;  /* 0x00000088a00c723c */ /* 0x044ff0000004180c */
[C---:B------:R-:W-:Y:S01]  /*68b0*/  HMMA.16816.F32.BF16 R16, R160.reuse, R138, R16 ;  /* 0x0000008aa010723c */ /* 0x040fe20000041810 */
[----:B------:R-:W1:Y:S07]  /*68c0*/  LDSM.16.M88.4 R136, [R183+0x1800] ;  /* 0x00180000b788783b */ /* 0x000e6e0000000200 */
[C---:B---3--:R-:W-:Y:S08]  /*68d0*/  HMMA.16816.F32.BF16 R20, R160.reuse, R144, R20 ;  /* 0x00000090a014723c */ /* 0x048ff00000041814 */
[C---:B------:R-:W-:Y:S01]  /*68e0*/  HMMA.16816.F32.BF16 R24, R160.reuse, R146, R24 ;  /* 0x00000092a018723c */ /* 0x040fe20000041818 */
[----:B------:R-:W2:Y:S07]  /*68f0*/  LDSM.16.M88.4 R144, [R187+0x4000] ;  /* 0x00400000bb90783b */ /* 0x000eae0000000200 */
[C---:B------:R-:W-:Y:S08]  /*6900*/  HMMA.16816.F32.BF16 R28, R160.reuse, R168, R28 ;  /* 0x000000a8a01c723c */ /* 0x040ff0000004181c */
[----:B------:R-:W-:Y:S01]  /*6910*/  HMMA.16816.F32.BF16 R32, R160, R170, R32 ;  /* 0x000000aaa020723c */ /* 0x000fe20000041820 */
[----:B------:R-:W3:Y:S05]  /*6920*/  LDSM.16.M88.4 R160, [R180+0x3000] ;  /* 0x00300000b4a0783b */ /* 0x000eea0000000200 */
[----:B------:R-:W-:Y:S02]  /*6930*/  LDSM.16.M88.4 R168, [R180+0x4000] ;  /* 0x00400000b4a8783b */ /* 0x000fe40000000200 */
[C---:B------:R-:W-:Y:S08]  /*6940*/  HMMA.16816.F32.BF16 R4, R172.reuse, R176, R4 ;  /* 0x000000b0ac04723c */ /* 0x040ff00000041804 */
[C---:B------:R-:W-:Y:S08]  /*6950*/  HMMA.16816.F32.BF16 R8, R172.reuse, R178, R8 ;  /* 0x000000b2ac08723c */ /* 0x040ff00000041808 */
[C---:B----4-:R-:W-:Y:S08]  /*6960*/  HMMA.16816.F32.BF16 R12, R172.reuse, R140, R12 ;  /* 0x0000008cac0c723c */ /* 0x050ff0000004180c */
[C---:B------:R-:W-:Y:S01]  /*6970*/  HMMA.16816.F32.BF16 R16, R172.reuse, R142, R16 ;  /* 0x0000008eac10723c */ /* 0x040fe20000041810 */
[----:B------:R-:W4:Y:S07]  /*6980*/  LDSM.16.M88.4 R140, [R180+0x3800] ;  /* 0x00380000b48c783b */ /* 0x000f2e0000000200 */
[C---:B------:R-:W-:Y:S08]  /*6990*/  HMMA.16816.F32.BF16 R20, R172.reuse, R148, R20 ;  /* 0x00000094ac14723c */ /* 0x040ff00000041814 */
[C---:B------:R-:W-:Y:S01]  /*69a0*/  HMMA.16816.F32.BF16 R24, R172.reuse, R150, R24 ;  /* 0x00000096ac18723c */ /* 0x040fe20000041818 */
[----:B------:R-:W5:Y:S07]  /*69b0*/  LDSM.16.M88.4 R148, [R188+0x4000] ;  /* 0x00400000bc94783b */ /* 0x000f6e0000000200 */
[C---:B-1----:R-:W-:Y:S08]  /*69c0*/  HMMA.16816.F32.BF16 R28, R172.reuse, R136, R28 ;  /* 0x00000088ac1c723c */ /* 0x042ff0000004181c */
[----:B------:R-:W-:Y:S01]  /*69d0*/  HMMA.16816.F32.BF16 R32, R172, R138, R32 ;  /* 0x0000008aac20723c */ /* 0x000fe20000041820 */
[----:B------:R-:W1:Y:S07]  /*69e0*/  LDSM.16.M88.4 R136, [R198] ;  /* 0x00000000c688783b */ /* 0x000e6e0000000200 */
[C---:B--2---:R-:W-:Y:S08]  /*69f0*/  HMMA.16816.F32.BF16 R4, R144.reuse, R152, R4 ;  /* 0x000000989004723c */ /* 0x044ff00000041804 */
[C---:B------:R-:W-:Y:S01]  /*6a00*/  HMMA.16816.F32.BF16 R8, R144.reuse, R154, R8 ;  /* 0x0000009a9008723c */ /* 0x040fe20000041808 */
[----:B------:R-:W2:Y:S07]  /*6a10*/  LDSM.16.M88.4 R152, [R197] ;  /* 0x00000000c598783b */ /* 0x000eae0000000200 */
[C---:B------:R-:W-:Y:S08]  /*6a20*/  HMMA.16816.F32.BF16 R12, R144.reuse, R156, R12 ;  /* 0x0000009c900c723c */ /* 0x040ff0000004180c */
[C---:B------:R-:W-:Y:S01]  /*6a30*/  HMMA.16816.F32.BF16 R16, R144.reuse, R158, R16 ;  /* 0x0000009e9010723c */ /* 0x040fe20000041810 */
[----:B------:R-:W-:Y:S07]  /*6a40*/  LDSM.16.M88.4 R156, [R186+0x2000] ;  /* 0x00200000ba9c783b */ /* 0x000fee0000000200 */
[C---:B---3--:R-:W-:Y:S08]  /*6a50*/  HMMA.16816.F32.BF16 R20, R144.reuse, R160, R20 ;  /* 0x000000a09014723c */ /* 0x048ff00000041814 */
[C---:B------:R-:W-:Y:S01]  /*6a60*/  HMMA.16816.F32.BF16 R24, R144.reuse, R162, R24 ;  /* 0x000000a29018723c */ /* 0x040fe20000041818 */
[----:B------:R-:W-:Y:S07]  /*6a70*/  LDSM.16.M88.4 R160, [R186+0x2800] ;  /* 0x00280000baa0783b */ /* 0x000fee0000000200 */
[C---:B----4-:R-:W-:Y:S08]  /*6a80*/  HMMA.16816.F32.BF16 R28, R144.reuse, R140, R28 ;  /* 0x0000008c901c723c */ /* 0x050ff0000004181c */
[----:B------:R-:W-:Y:S01]  /*6a90*/  HMMA.16816.F32.BF16 R32, R144, R142, R32 ;  /* 0x0000008e9020723c */ /* 0x000fe20000041820 */
[----:B------:R-:W3:Y:S05]  /*6aa0*/  LDSM.16.M88.4 R140, [R196] ;  /* 0x00000000c48c783b */ /* 0x000eea0000000200 */
[----:B------:R-:W4:Y:S02]  /*6ab0*/  LDSM.16.M88.4 R144, [R190+0x4000] ;  /* 0x00400000be90783b */ /* 0x000f240000000200 */
[C---:B-----5:R-:W-:Y:S08]  /*6ac0*/  HMMA.16816.F32.BF16 R4, R148.reuse, R164, R4 ;  /* 0x000000a49404723c */ /* 0x060ff00000041804 */
        /* <DEDUP_REMOVED lines=10> */
[----:B------:R-:W-:Y:S05]  /*6b70*/  LDSM.16.M88.4 R140, [R189+0x4000] ;  /* 0x00400000bd8c783b */ /* 0x000fea0000000200 */
[----:B------:R-:W2:Y:S02]  /*6b80*/  LDSM.16.M88.4 R148, [R183+0x2000] ;  /* 0x00200000b794783b */ /* 0x000ea40000000200 */
[C---:B----4-:R-:W-:Y:S08]  /*6b90*/  HMMA.16816.F32.BF16 R4, R144.reuse, R156, R4 ;  /* 0x0000009c9004723c */ /* 0x050ff00000041804 */
[C---:B------:R-:W-:Y:S01]  /*6ba0*/  HMMA.16816.F32.BF16 R8, R144.reuse, R158, R8 ;  /* 0x0000009e9008723c */ /* 0x040fe20000041808 */
[----:B------:R-:W3:Y:S07]  /*6bb0*/  LDSM.16.M88.4 R156, [R183+0x3000] ;  /* 0x00300000b79c783b */ /* 0x000eee0000000200 */
[C---:B------:R-:W-:Y:S08]  /*6bc0*/  HMMA.16816.F32.BF16 R12, R144.reuse, R160, R12 ;  /* 0x000000a0900c723c */ /* 0x040ff0000004180c */
[C---:B------:R-:W-:Y:S01]  /*6bd0*/  HMMA.16816.F32.BF16 R16, R144.reuse, R162, R16 ;  /* 0x000000a29010723c */ /* 0x040fe20000041810 */
[----:B------:R-:W4:Y:S07]  /*6be0*/  LDSM.16.M88.4 R160, [R183+0x3800] ;  /* 0x00380000b7a0783b */ /* 0x000f2e0000000200 */
[C---:B-----5:R-:W-:Y:S08]  /*6bf0*/  HMMA.16816.F32.BF16 R20, R144.reuse, R164, R20 ;  /* 0x000000a49014723c */ /* 0x060ff00000041814 */
[C---:B------:R-:W-:Y:S01]  /*6c00*/  HMMA.16816.F32.BF16 R24, R144.reuse, R166, R24 ;  /* 0x000000a69018723c */ /* 0x040fe20000041818 */
[----:B------:R-:W5:Y:S07]  /*6c10*/  LDSM.16.M88.4 R164, [R187+0x8000] ;  /* 0x00800000bba4783b */ /* 0x000f6e0000000200 */
[C---:B-1----:R-:W-:Y:S08]  /*6c20*/  HMMA.16816.F32.BF16 R28, R144.reuse, R136, R28 ;  /* 0x00000088901c723c */ /* 0x042ff0000004181c */
[----:B------:R-:W-:Y:S01]  /*6c30*/  HMMA.16816.F32.BF16 R32, R144, R138, R32 ;  /* 0x0000008a9020723c */ /* 0x000fe20000041820 */
[----:B------:R-:W1:Y:S05]  /*6c40*/  LDSM.16.M88.4 R136, [R180+0x4800] ;  /* 0x00480000b488783b */ /* 0x000e6a0000000200 */
[----:B------:R-:W1:Y:S02]  /*6c50*/  LDSM.16.M88.4 R144, [R180+0x5000] ;  /* 0x00500000b490783b */ /* 0x000e640000000200 */
[C---:B--2---:R-:W-:Y:S08]  /*6c60*/  HMMA.16816.F32.BF16 R4, R140.reuse, R148, R4 ;  /* 0x000000948c04723c */ /* 0x044ff00000041804 */
[C---:B------:R-:W-:Y:S01]  /*6c70*/  HMMA.16816.F32.BF16 R8, R140.reuse, R150, R8 ;  /* 0x000000968c08723c */ /* 0x040fe20000041808 */
[----:B------:R-:W-:Y:S07]  /*6c80*/  LDSM.16.M88.4 R148, [R188+0x8000] ;  /* 0x00800000bc94783b */ /* 0x000fee0000000200 */
[C---:B------:R-:W-:Y:S08]  /*6c90*/  HMMA.16816.F32.BF16 R12, R140.reuse, R152, R12 ;  /* 0x000000988c0c723c */ /* 0x040ff0000004180c */
[C---:B------:R-:W-:Y:S01]  /*6ca0*/  HMMA.16816.F32.BF16 R16, R140.reuse, R154, R16 ;  /* 0x0000009a8c10723c */ /* 0x040fe20000041810 */
[----:B------:R-:W-:Y:S07]  /*6cb0*/  LDSM.16.M88.4 R152, [R195] ;  /* 0x00000000c398783b */ /* 0x000fee0000000200 */
[C---:B---3--:R-:W-:Y:S08]  /*6cc0*/  HMMA.16816.F32.BF16 R20, R140.reuse, R156, R20 ;  /* 0x0000009c8c14723c */ /* 0x048ff00000041814 */
[C---:B------:R-:W-:Y:S01]  /*6cd0*/  HMMA.16816.F32.BF16 R24, R140.reuse, R158, R24 ;  /* 0x0000009e8c18723c */ /* 0x040fe20000041818 */
[----:B------:R-:W-:Y:S07]  /*6ce0*/  LDSM.16.M88.4 R156, [R194] ;  /* 0x00000000c29c783b */ /* 0x000fee0000000200 */
[C---:B----4-:R-:W-:Y:S08]  /*6cf0*/  HMMA.16816.F32.BF16 R28, R140.reuse, R160, R28 ;  /* 0x000000a08c1c723c */ /* 0x050ff0000004181c */
[----:B------:R-:W-:Y:S01]  /*6d00*/  HMMA.16816.F32.BF16 R32, R140, R162, R32 ;  /* 0x000000a28c20723c */ /* 0x000fe20000041820 */
[----:B------:R-:W2:Y:S05]  /*6d10*/  LDSM.16.M88.4 R140, [R180+0x5800] ;  /* 0x00580000b48c783b */ /* 0x000eaa0000000200 */
[----:B------:R-:W3:Y:S02]  /*6d20*/  LDSM.16.M88.4 R160, [R193] ;  /* 0x00000000c1a0783b */ /* 0x000ee40000000200 */
[C---:B-----5:R-:W-:Y:S08]  /*6d30*/  HMMA.16816.F32.BF16 R4, R164.reuse, R168, R4 ;  /* 0x000000a8a404723c */ /* 0x060ff00000041804 */
[C---:B------:R-:W-:Y:S01]  /*6d40*/  HMMA.16816.F32.BF16 R8, R164.reuse, R170, R8 ;  /* 0x000000aaa408723c */ /* 0x040fe20000041808 */
[----:B------:R-:W-:Y:S07]  /*6d50*/  LDSM.16.M88.4 R168, [R186+0x4000] ;  /* 0x00400000baa8783b */ /* 0x000fee0000000200 */
[C---:B-1----:R-:W-:Y:S08]  /*6d60*/  HMMA.16816.F32.BF16 R12, R164.reuse, R136, R12 ;  /* 0x00000088a40c723c */ /* 0x042ff0000004180c */
[C---:B------:R-:W-:Y:S01]  /*6d70*/  HMMA.16816.F32.BF16 R16, R164.reuse, R138, R16 ;  /* 0x0000008aa410723c */ /* 0x040fe20000041810 */
[----:B------:R-:W1:Y:S07]  /*6d80*/  LDSM.16.M88.4 R136, [R192] ;  /* 0x00000000c088783b */ /* 0x000e6e0000000200 */
[C---:B------:R-:W-:Y:S08]  /*6d90*/  HMMA.16816.F32.BF16 R20, R164.reuse, R144, R20 ;  /* 0x00000090a414723c */ /* 0x040ff00000041814 */
[C---:B------:R-:W-:Y:S01]  /*6da0*/  HMMA.16816.F32.BF16 R24, R164.reuse, R146, R24 ;  /* 0x00000092a418723c */ /* 0x040fe20000041818 */
[----:B------:R-:W4:Y:S07]  /*6db0*/  LDSM.16.M88.4 R144, [R190+0x8000] ;  /* 0x00800000be90783b */ /* 0x000f2e0000000200 */
[C---:B--2---:R-:W-:Y:S08]  /*6dc0*/  HMMA.16816.F32.BF16 R28, R164.reuse, R140, R28 ;  /* 0x0000008ca41c723c */ /* 0x044ff0000004181c */
[----:B------:R-:W-:Y:S01]  /*6dd0*/  HMMA.16816.F32.BF16 R32, R164, R142, R32 ;  /* 0x0000008ea420723c */ /* 0x000fe20000041820 */
[----:B------:R-:W2:Y:S07]  /*6de0*/  LDSM.16.M88.4 R140, [R186+0x4800] ;  /* 0x00480000ba8c783b */ /* 0x000eae0000000200 */
[C---:B------:R-:W-:Y:S08]  /*6df0*/  HMMA.16816.F32.BF16 R4, R148.reuse, R152, R4 ;  /* 0x000000989404723c */ /* 0x040ff00000041804 */
[C---:B------:R-:W-:Y:S01]  /*6e00*/  HMMA.16816.F32.BF16 R8, R148.reuse, R154, R8 ;  /* 0x0000009a9408723c */ /* 0x040fe20000041808 */
[----:B------:R-:W-:Y:S07]  /*6e10*/  LDSM.16.M88.4 R152, [R183+0x4000] ;  /* 0x00400000b798783b */ /* 0x000fee0000000200 */
[C---:B------:R-:W-:Y:S08]  /*6e20*/  HMMA.16816.F32.BF16 R12, R148.reuse, R156, R12 ;  /* 0x0000009c940c723c */ /* 0x040ff0000004180c */
[C---:B------:R-:W-:Y:S08]  /*6e30*/  HMMA.16816.F32.BF16 R16, R148.reuse, R158, R16 ;  /* 0x0000009e9410723c */ /* 0x040ff00000041810 */
[C---:B---3--:R-:W-:Y:S08]  /*6e40*/  HMMA.16816.F32.BF16 R20, R148.reuse, R160, R20 ;  /* 0x000000a09414723c */ /* 0x048ff00000041814 */
[C---:B------:R-:W-:Y:S08]  /*6e50*/  HMMA.16816.F32.BF16 R24, R148.reuse, R162, R24 ;  /* 0x000000a29418723c */ /* 0x040ff00000041818 */
[C---:B-1----:R-:W-:Y:S08]  /*6e60*/  HMMA.16816.F32.BF16 R28, R148.reuse, R136, R28 ;  /* 0x00000088941c723c */ /* 0x042ff0000004181c */
[----:B------:R-:W-:Y:S01]  /*6e70*/  HMMA.16816.F32.BF16 R32, R148, R138, R32 ;  /* 0x0000008a9420723c */ /* 0x000fe20000041820 */
[----:B------:R-:W1:Y:S05]  /*6e80*/  LDSM.16.M88.4 R136, [R186+0x5000] ;  /* 0x00500000ba88783b */ /* 0x000e6a0000000200 */
[----:B------:R-:W3:Y:S02]  /*6e90*/  LDSM.16.M88.4 R148, [R186+0x5800] ;  /* 0x00580000ba94783b */ /* 0x000ee40000000200 */
[C---:B----4-:R-:W-:Y:S08]  /*6ea0*/  HMMA.16816.F32.BF16 R4, R144.reuse, R168, R4 ;  /* 0x000000a89004723c */ /* 0x050ff00000041804 */
[C---:B------:R-:W-:Y:S08]  /*6eb0*/  HMMA.16816.F32.BF16 R8, R144.reuse, R170, R8 ;  /* 0x000000aa9008723c */ /* 0x040ff00000041808 */
[C---:B--2---:R-:W-:Y:S08]  /*6ec0*/  HMMA.16816.F32.BF16 R12, R144.reuse, R140, R12 ;  /* 0x0000008c900c723c */ /* 0x044ff0000004180c */
[C---:B------:R-:W-:Y:S01]  /*6ed0*/  HMMA.16816.F32.BF16 R16, R144.reuse, R142, R16 ;  /* 0x0000008e9010723c */ /* 0x040fe20000041810 */
[----:B------:R-:W2:Y:S07]  /*6ee0*/  LDSM.16.M88.4 R140, [R189+0x8000] ;  /* 0x00800000bd8c783b */ /* 0x000eae0000000200 */
[C---:B-1----:R-:W-:Y:S07]  /*6ef0*/  HMMA.16816.F32.BF16 R20, R144.reuse, R136, R20 ;  /* 0x000000889014723c */ /* 0x042fee0000041814 */
[--C-:B------:R-:W-:Y:S01]  /*6f00*/  @P6 IMAD.X R136, R2, 0x1, R207.reuse, P0 ;  /* 0x0000000102886824 */ /* 0x100fe200000e06cf */
[C---:B------:R-:W-:Y:S04]  /*6f10*/  HMMA.16816.F32.BF16 R24, R144.reuse, R138, R24 ;  /* 0x0000008a9018723c */ /* 0x040fe80000041818 */
[C---:B------:R-:W-:Y:S04]  /*6f20*/  @P6 LEA R164, P0, R127.reuse, c[0x0][0x1c8], 0x1 ;  /* 0x000072007fa46a11 */ /* 0x040fe800078008ff */
[C---:B---3--:R-:W-:Y:S04]  /*6f30*/  HMMA.16816.F32.BF16 R28, R144.reuse, R148, R28 ;  /* 0x00000094901c723c */ /* 0x048fe8000004181c */
[----:B------:R-:W-:Y:S02]  /*6f40*/  @P6 LEA.HI.X R165, R127, c[0x0][0x1cc], R136, 0x1, P0 ;  /* 0x000073007fa56a11 */ /* 0x000fe400000f0c88 */
[----:B------:R-:W1:Y:S01]  /*6f50*/  LDSM.16.M88.4 R136, [R183+0x4800] ;  /* 0x00480000b788783b */ /* 0x000e620000000200 */
[----:B------:R-:W-:Y:S01]  /*6f60*/  @P6 IADD3 R160, P0, R208, 0x40, RZ ;  /* 0x00000040d0a06810 */ /* 0x000fe20007f1e0ff */
[----:B------:R-:W-:Y:S03]  /*6f70*/  HMMA.16816.F32.BF16 R32, R144, R150, R32 ;  /* 0x000000969020723c */ /* 0x000fe60000041820 */
[----:B------:R-:W3:Y:S01]  /*6f80*/  LDSM.16.M88.4 R144, [R183+0x5000] ;  /* 0x00500000b790783b */ /* 0x000ee20000000200 */
[----:B------:R-:W-:Y:S01]  /*6f90*/  @P6 IMAD.X R157, RZ, RZ, R207, P0 ;  /* 0x000000ffff9d6224 */ /* 0x000fe200000e06cf */
[-C--:B------:R-:W-:Y:S03]  /*6fa0*/  @P6 IADD3 R127, P0, R0, R160.reuse, RZ ;  /* 0x000000a0007f6210 */ /* 0x080fe60007f1e0ff */
[C---:B--2---:R-:W-:Y:S05]  /*6fb0*/  HMMA.16816.F32.BF16 R4, R140.reuse, R152, R4 ;  /* 0x000000988c04723c */ /* 0x044fea0000041804 */
[----:B------:R-:W-:Y:S01]  /*6fc0*/  @P6 IMAD.X R148, R2, 0x1, R157, P0 ;  /* 0x0000000102946824 */ /* 0x000fe200000e069d */
[C---:B------:R-:W-:Y:S02]  /*6fd0*/  @P6 LEA R162, P0, R127.reuse, c[0x0][0x1c8], 0x1 ;  /* 0x000072007fa26a11 */ /* 0x040fe400078008ff */
[C---:B------:R-:W-:Y:S04]  /*6fe0*/  HMMA.16816.F32.BF16 R8, R140.reuse, R154, R8 ;  /* 0x0000009a8c08723c */ /* 0x040fe80000041808 */
[----:B------:R-:W-:Y:S02]  /*6ff0*/  @P6 LEA.HI.X R163, R127, c[0x0][0x1cc], R148, 0x1, P0 ;  /* 0x000073007fa36a11 */ /* 0x000fe400000f0c94 */
[----:B------:R-:W2:Y:S01]  /*7000*/  LDSM.16.M88.4 R148, [R183+0x5800] ;  /* 0x00580000b794783b */ /* 0x000ea20000000200 */
[----:B------:R-:W-:Y:S01]  /*7010*/  @P6 IADD3 R127, P0, R208, 0x80, RZ ;  /* 0x00000080d07f6810 */ /* 0x000fe20007f1e0ff */
[----:B------:R-:W-:Y:S04]  /*7020*/  DEPBAR.LE SB0, 0x0 ;  /* 0x000080000000791a */ /* 0x000fe80000000000 */
[----:B------:R-:W-:Y:S01]  /*7030*/  BAR.SYNC.DEFER_BLOCKING 0x0 ;  /* 0x0000000000007b1d */ /* 0x000fe20000010000 */
[----:B------:R-:W-:Y:S01]  /*7040*/  @P6 IMAD.X R156, RZ, RZ, R207, P0 ;  /* 0x000000ffff9c6224 */ /* 0x000fe200000e06cf */
[-C--:B------:R-:W-:Y:S05]  /*7050*/  @P6 IADD3 R0, P0, R0, R127.reuse, RZ ;  /* 0x0000007f00006210 */ /* 0x080fea0007f1e0ff */
[----:B------:R-:W-:Y:S01]  /*7060*/  @P6 IMAD.X R2, R2, 0x1, R156, P0 ;  /* 0x0000000102026824 */ /* 0x000fe200000e069c */
[C---:B------:R-:W-:Y:S01]  /*7070*/  @P6 LEA R158, P0, R0.reuse, c[0x0][0x1c8], 0x1 ;  /* 0x00007200009e6a11 */ /* 0x040fe200078008ff */
[C---:B-1----:R-:W-:Y:S05]  /*7080*/  HMMA.16816.F32.BF16 R12, R140.reuse, R136, R12 ;  /* 0x000000888c0c723c */ /* 0x042fea000004180c */
[----:B------:R-:W-:Y:S02]  /*7090*/  @P6 LEA.HI.X R159, R0, c[0x0][0x1cc], R2, 0x1, P0 ;  /* 0x00007300009f6a11 */ /* 0x000fe400000f0c02 */
[C---:B------:R-:W-:Y:S01]  /*70a0*/  @P6 IADD3 R0, P0, R3.reuse, R160, RZ ;  /* 0x000000a003006210 */ /* 0x040fe20007f1e0ff */
[C---:B------:R-:W-:Y:S04]  /*70b0*/  HMMA.16816.F32.BF16 R16, R140.reuse, R138, R16 ;  /* 0x0000008a8c10723c */ /* 0x040fe80000041810 */
[C---:B------:R-:W-:Y:S01]  /*70c0*/  @P6 IMAD.X R154, R124.reuse, 0x1, R157, P0 ;  /* 0x000000017c9a6824 */ /* 0x040fe200000e069d */
[----:B------:R-:W-:Y:S01]  /*70d0*/  @P6 IADD3 R2, P0, R3, R127, RZ ;  /* 0x0000007f03026210 */ /* 0x000fe20007f1e0ff */
[----:B------:R-:W-:Y:S01]  /*70e0*/  @!PT LDS RZ, [RZ] ;  /* 0x00000000fffff984 */ /* 0x000fe20000000800 */
[----:B------:R-:W-:Y:S01]  /*70f0*/  @!PT LDS RZ, [RZ] ;  /* 0x00000000fffff984 */ /* 0x000fe20000000800 */
[----:B------:R-:W-:Y:S01]  /*7100*/  @!PT LDS RZ, [RZ] ;  /* 0x00000000fffff984 */ /* 0x000fe20000000800 */
[----:B------:R1:W-:Y:S01]  /*7110*/  @P6 LDGSTS.E.BYPASS.LTC128B.128 [R205+0x6100], [R164.64], !P5 ;  /* 0x06100000a4cd6fae */ /* 0x0003e2000e901d46 */
[----:B------:R-:W-:Y:S01]  /*7120*/  IMAD.IADD R127, R237, 0x1, R228 ;  /* 0x00000001ed7f7824 */ /* 0x000fe200078e02e4 */
[C---:B---3--:R-:W-:Y:S03]  /*7130*/  HMMA.16816.F32.BF16 R20, R140.reuse, R144, R20 ;  /* 0x000000908c14723c */ /* 0x048fe60000041814 */
[----:B------:R1:W-:Y:S01]  /*7140*/  @P6 LDGSTS.E.BYPASS.LTC128B.128 [R205+0x8100], [R162.64], !P4 ;  /* 0x08100000a2cd6fae */ /* 0x0003e2000e101d46 */
[C---:B------:R-:W-:Y:S01]  /*7150*/  @P6 IMAD.X R155, R124.reuse, 0x1, R156, P0 ;  /* 0x000000017c9b6824 */ /* 0x040fe200000e069c */
[----:B------:R-:W-:Y:S03]  /*7160*/  @P6 IADD3 R3, P0, R3, R208, RZ ;  /* 0x000000d003036210 */ /* 0x000fe60007f1e0ff */
[----:B------:R1:W-:Y:S01]  /*7170*/  @P6 LDGSTS.E.BYPASS.LTC128B.128 [R205+0xa100], [R158.64], !P3 ;  /* 0x0a1000009ecd6fae */ /* 0x0003e2000d901d46 */
[C---:B------:R-:W-:Y:S03]  /*7180*/  HMMA.16816.F32.BF16 R24, R140.reuse, R146, R24 ;  /* 0x000000928c18723c */ /* 0x040fe60000041818 */
[----:B------:R-:W-:Y:S01]  /*7190*/  @P6 IMAD.X R124, R124, 0x1, R207, P0 ;  /* 0x000000017c7c6824 */ /* 0x000fe200000e06cf */
[C---:B------:R-:W-:Y:S04]  /*71a0*/  @P6 LEA R152, P0, R3.reuse, c[0x0][0x1c8], 0x1 ;  /* 0x0000720003986a11 */ /* 0x040fe800078008ff */
[----:B------:R-:W-:Y:S01]  /*71b0*/  @P6 LEA.HI.X R153, R3, c[0x0][0x1cc], R124, 0x1, P0 ;  /* 0x0000730003996a11 */ /* 0x000fe200000f0c7c */
[C---:B--2---:R-:W-:Y:S03]  /*71c0*/  HMMA.16816.F32.BF16 R28, R140.reuse, R148, R28 ;  /* 0x000000948c1c723c */ /* 0x044fe6000004181c */
[----:B------:R-:W-:Y:S01]  /*71d0*/  @P6 LEA R138, P0, R0, c[0x0][0x1c8], 0x1 ;  /* 0x00007200008a6a11 */ /* 0x000fe200078008ff */
[----:B------:R1:W-:Y:S01]  /*71e0*/  @P6 LDGSTS.E.BYPASS.LTC128B.128 [R205+0x7100], [R152.64], !P5 ;  /* 0x0710000098cd6fae */ /* 0x0003e2000e901d46 */
[----:B------:R-:W-:Y:S02]  /*71f0*/  IMAD.SHL.U32 R124, R204, 0x40, RZ ;  /* 0x00000040cc7c7824 */ /* 0x000fe400078e00ff */
[----:B------:R-:W-:Y:S01]  /*7200*/  @P6 LEA.HI.X R139, R0, c[0x0][0x1cc], R154, 0x1, P0 ;  /* 0x00007300008b6a11 */ /* 0x000fe200000f0c9a */
[----:B------:R-:W-:Y:S01]  /*7210*/  @P2 IMAD.HI.U32 R0, R127, c[0x0][0x2c8], RZ ;  /* 0x0000b2007f002a27 */ /* 0x000fe200078e00ff */
[C---:B------:R-:W-:Y:S01]  /*7220*/  @P6 LEA R136, P0, R2.reuse, c[0x0][0x1c8], 0x1 ;  /* 0x0000720002886a11 */ /* 0x040fe200078008ff */
[----:B------:R-:W-:Y:S02]  /*7230*/  HMMA.16816.F32.BF16 R32, R140, R150, R32 ;  /* 0x000000968c20723c */ /* 0x000fe40000041820 */
[----:B------:R1:W-:Y:S01]  /*7240*/  @P6 LDGSTS.E.BYPASS.LTC128B.128 [R205+0x9100], [R138.64], !P4 ;  /* 0x091000008acd6fae */ /* 0x0003e2000e101d46 */
[----:B------:R-:W-:Y:S02]  /*7250*/  @P6 LEA.HI.X R137, R2, c[0x0][0x1cc], R155, 0x1, P0 ;  /* 0x0000730002896a11 */ /* 0x000fe400000f0c9b */
[----:B------:R-:W-:Y:S02]  /*7260*/  @P2 SHF.R.U32.HI R127, RZ, c[0x0][0x2cc], R0 ;  /* 0x0000b300ff7f2a19 */ /* 0x000fe40000011600 */
[----:B------:R-:W-:Y:S01]  /*7270*/  IADD3 R0, -R224, 0x1, -R124 ;  /* 0x00000001e0007810 */ /* 0x000fe20007ffe97c */
[----:B------:R2:W-:Y:S04]  /*7280*/  @P6 LDGSTS.E.BYPASS.LTC128B.128 [R205+0xb100], [R136.64], !P3 ;  /* 0x0b10000088cd6fae */ /* 0x0005e8000d901d46 */
[----:B------:R-:W-:Y:S01]  /*7290*/  IADD3 R0, -R226, R0, R225 ;  /* 0x00000000e2007210 */ /* 0x000fe20007ffe1e1 */
[----:B------:R-:W3:Y:S05]  /*72a0*/  SHFL.IDX PT, R3, R127, RZ, 0x1c1f ;  /* 0x001c1fff7f037589 */ /* 0x000eea00000e0000 */
[----:B------:R-:W0:Y:S01]  /*72b0*/  LDGDEPBAR ;  /* 0x00000000000079af */ /* 0x000e220000000000 */
[C---:B--2---:R-:W-:Y:S02]  /*72c0*/  IADD3 R137, R0.reuse, c[0x0][0x328], RZ ;  /* 0x0000ca0000897a10 */ /* 0x044fe40007ffe0ff */
[----:B------:R-:W-:Y:S03]  /*72d0*/  IADD3 R136, R0, UR4, RZ ;  /* 0x0000000400887c10 */ /* 0x000fe6000fffe0ff */
[--C-:B---3--:R-:W-:Y:S02]  /*72e0*/  IMAD.IADD R2, R137, 0x1, R3.reuse ;  /* 0x0000000189027824 */ /* 0x108fe400078e0203 */
[----:B------:R-:W-:Y:S01]  /*72f0*/  IMAD.IADD R0, R136, 0x1, R3 ;  /* 0x0000000188007824 */ /* 0x000fe200078e0203 */
[----:B------:R-:W-:-:S05]  /*7300*/  @!P1 BRA `(.L_x_2914) ;  /* 0x0000018000009947 */ /* 0x000fca0003800000 */
[----:B-1----:R-:W-:Y:S01]  /*7310*/  IADD3 R3, -R226, R225, R3 ;  /* 0x000000e1e2037210 */ /* 0x002fe20007ffe103 */
        /* <DEDUP_REMOVED lines=12> */
.L_x_2916:
[----:B------:R-:W-:Y:S04]  /*73e0*/  MOV R138, c[0x0][0x32c] ;  /* 0x0000cb00008a7a02 */ /* 0x000fe80000000f00 */
[----:B------:R-:W-:Y:S11]  /*73f0*/  ISETP.NE.AND P0, PT, R138, 0x1, PT ;  /* 0x000000018a00780c */ /* 0x000ff60003f05270 */
[----:B------:R-:W-:Y:S02]  /*7400*/  @!UPT UIADD3 URZ, URZ, URZ, URZ ;  /* 0x0000003f3f3ff290 */ /* 0x000fe4000fffe03f */
[----:B------:R-:W-:Y:S05]  /*7410*/  @P0 IMAD.HI.U32 R138, R3, c[0x0][0x330], RZ ;  /* 0x0000cc00038a0a27 */ /* 0x000fea00078e00ff */
[----:B------:R-:W-:Y:S02]  /*7420*/  @P0 SHF.R.U32.HI R3, RZ, c[0x0][0x334], R138 ;  /* 0x0000cd00ff030a19 */ /* 0x000fe4000001168a */
.L_x_2917:
[----:B------:R-:W-:Y:S05]  /*7430*/  BSYNC B0 ;  /* 0x0000000000007941 */ /* 0x000fea0003800000 */
.L_x_2915:
[----:B------:R-:W-:Y:S04]  /*7440*/  IMAD R3, R3, c[0x0][0x32c], -R124 ;  /* 0x0000cb0003037a24 */ /* 0x000fe800078e0a7c */
[----:B------:R-:W-:Y:S05]  /*7450*/  IMAD.IADD R3, R3, 0x1, -R224 ;  /* 0x0000000103037824 */ /* 0x000fea00078e0ae0 */
[----:B------:R-:W-:Y:S02]  /*7460*/  IADD3 R138, R3, c[0x0][0x32c], RZ ;  /* 0x0000cb00038a7a10 */ /* 0x000fe40007ffe0ff */
[----:B------:R-:W-:Y:S02]  /*7470*/  IMNMX R0, R0, R3, !PT ;  /* 0x0000000300007217 */ /* 0x000fe40007800200 */
[----:B------:R-:W-:Y:S02]  /*7480*/  IMNMX R2, R2, R138, PT ;  /* 0x0000008a02027217 */ /* 0x000fe40003800200 */
.L_x_2914:
[----:B-1----:R-:W-:Y:S01]  /*7490*/  ISETP.GT.AND P6, PT, R204, -0x1, PT ;  /* 0xffffffffcc00780c */ /* 0x002fe20003fc4270 */
        /* <DEDUP_REMOVED lines=65> */
.L_x_2920:
[----:B------:R-:W-:Y:S04]  /*78b0*/  MOV R4, c[0x0][0x32c] ;  /* 0x0000cb0000047a02 */ /* 0x000fe80000000f00 */
[----:B------:R-:W-:Y:S11]  /*78c0*/  ISETP.NE.AND P0, PT, R4, 0x1, PT ;  /* 0x000000010400780c */ /* 0x000ff60003f05270 */
[----:B------:R-:W-:Y:S02]  /*78d0*/  @!UPT UIADD3 URZ, URZ, URZ, URZ ;  /* 0x0000003f3f3ff290 */ /* 0x000fe4000fffe03f */
[----:B------:R-:W-:Y:S05]  /*78e0*/  @P0 IMAD.HI.U32 R4, R3, c[0x0][0x330], RZ ;  /* 0x0000cc0003040a27 */ /* 0x000fea00078e00ff */
[----:B------:R-:W-:Y:S02]  /*78f0*/  @P0 SHF.R.U32.HI R3, RZ, c[0x0][0x334], R4 ;  /* 0x0000cd00ff030a19 */ /* 0x000fe40000011604 */
.L_x_2921:
[----:B------:R-:W-:Y:S05]  /*7900*/  BSYNC B0 ;  /* 0x0000000000007941 */ /* 0x000fea0003800000 */
.L_x_2919:
[----:B------:R-:W-:Y:S04]  /*7910*/  IMAD R124, R3, c[0x0][0x32c], -R124 ;  /* 0x0000cb00037c7a24 */ /* 0x000fe800078e0a7c */
[----:B------:R-:W-:Y:S05]  /*7920*/  IMAD.IADD R3, R124, 0x1, -R224 ;  /* 0x000000017c037824 */ /* 0x000fea00078e0ae0 */
[----:B------:R-:W-:Y:S02]  /*7930*/  IADD3 R4, R3, c[0x0][0x32c], RZ ;  /* 0x0000cb0003047a10 */ /* 0x000fe40007ffe0ff */
[----:B------:R-:W-:Y:S02]  /*7940*/  IMNMX R0, R0, R3, !PT ;  /* 0x0000000300007217 */ /* 0x000fe40007800200 */
[----:B------:R-:W-:Y:S02]  /*7950*/  IMNMX R2, R2, R4, PT ;  /* 0x0000000402027217 */ /* 0x000fe40003800200 */
.L_x_2918:
[----:B------:R-:W-:Y:S02]  /*7960*/  ISETP.GT.AND P0, PT, R0, RZ, P6 ;  /* 0x000000ff0000720c */ /* 0x000fe40003704270 */
        /* <DEDUP_REMOVED lines=29> */
[----:B------:R-:W-:Y:S01]  /*7b40*/  ISETP.GT.AND P0, PT, R0, 0x18, P6 ;  /* 0x000000180000780c */ /* 0x000fe20003704270 */
[----:B------:R-:W-:Y:S01]  /*7b50*/  LDSM.16.MT88.4 R12, [R181] ;  /* 0x00000000b50c783b */ /* 0x000fe20000004200 */
        /* <DEDUP_REMOVED lines=24> */
[----:B------:R-:W-:Y:S01]  /*7ce0*/  FSEL R150, R26, -INF , !P0 ;  /* 0xff8000001a967808 */ /* 0x000fe20004000000 */
[----:B------:R-:W-:Y:S01]  /*7cf0*/  SHFL.BFLY PT, R11, R3, 0x2, 0x1f ;  /* 0x0c401f00030b7f89 */ /* 0x000fe200000e0000 */
        /* <DEDUP_REMOVED lines=15> */
[C---:B------:R-:W-:Y:S01]  /*7df0*/  ISETP.GT.AND P0, PT, R0.reuse, 0x38, P6 ;  /* 0x000000380000780c */ /* 0x040fe20003704270 */
[----:B------:R-:W-:Y:S01]  /*7e00*/  LDSM.16.MT88.4 R28, [R185] ;  /* 0x00000000b91c783b */ /* 0x000fe20000004200 */
[----:B------:R-:W-:Y:S02]  /*7e10*/  ISETP.GT.AND P6, PT, R0, 0x39, P6 ;  /* 0x000000390000780c */ /* 0x000fe400037c4270 */
[----:B------:R-:W-:Y:S02]  /*7e20*/  FMNMX.FTZ R0, R157, R10, !PT ;  /* 0x0000000a9d007209 */ /* 0x000fe40007810000 */
[----:B------:R-:W-:Y:S02]  /*7e30*/  ISETP.LT.OR P0, PT, R2, 0x39, P0 ;  /* 0x000000390200780c */ /* 0x000fe40000701670 */
[----:B------:R-:W-:Y:S02]  /*7e40*/  FMNMX.FTZ R0, R159, R0, !PT ;  /* 0x000000009f007209 */ /* 0x000fe40007810000 */
[----:B------:R-:W-:Y:S02]  /*7e50*/  FSEL R158, R34, -INF , !P0 ;  /* 0xff800000229e7808 */ /* 0x000fe40004000000 */
[----:B------:R-:W-:Y:S02]  /*7e60*/  ISETP.LT.OR P6, PT, R2, 0x3a, P6 ;  /* 0x0000003a0200780c */ /* 0x000fe400037c1670 */
[----:B------:R-:W-:Y:S02]  /*7e70*/  FMNMX.FTZ R0, R158, R0, !PT ;  /* 0x000000009e007209 */ /* 0x000fe40007810000 */
[----:B------:R-:W-:Y:S04]  /*7e80*/  FSEL R127, R35, -INF , !P6 ;  /* 0xff800000237f7808 */ /* 0x000fe80007000000 */
[----:B------:R-:W-:Y:S05]  /*7e90*/  FMNMX.FTZ R0, R127, R0, !PT ;  /* 0x000000007f007209 */ /* 0x000fea0007810000 */
[----:B------:R-:W1:Y:S02]  /*7ea0*/  SHFL.BFLY PT, R2, R0, 0x2, 0x1f ;  /* 0x0c401f0000027f89 */ /* 0x000e6400000e0000 */
[----:B-1----:R-:W-:Y:S02]  /*7eb0*/  FMNMX.FTZ R2, R0, R2, !PT ;  /* 0x0000000200027209 */ /* 0x002fe40007810000 */
[----:B------:R-:W-:Y:S05]  /*7ec0*/  FMNMX.FTZ R3, R3, R11, !PT ;  /* 0x0000000b03037209 */ /* 0x000fea0007810000 */
[----:B------:R-:W1:Y:S02]  /*7ed0*/  SHFL.BFLY PT, R10, R3, 0x1, 0x1f ;  /* 0x0c201f00030a7f89 */ /* 0x000e6400000e0000 */
[----:B-1----:R-:W-:Y:S04]  /*7ee0*/  FMNMX.FTZ R124, R3, R10, !PT ;  /* 0x0000000a037c7209 */ /* 0x002fe80007810000 */
[C---:B------:R-:W-:Y:S01]  /*7ef0*/  FSETP.NEU.FTZ.AND P0, PT, R124.reuse, -INF , PT ;  /* 0xff8000007c00780b */ /* 0x040fe20003f1d000 */
[----:B------:R-:W-:Y:S05]  /*7f00*/  FMUL.FTZ R3, R124, c[0x0][0x2d0] ;  /* 0x0000b4007c037a20 */ /* 0x000fea0000410000 */
[----:B------:R-:W-:Y:S02]  /*7f10*/  FSEL R144, R3, RZ, P0 ;  /* 0x000000ff03907208 */ /* 0x000fe40000000000 */
[----:B------:R-:W1:Y:S03]  /*7f20*/  SHFL.BFLY PT, R3, R2, 0x1, 0x1f ;  /* 0x0c201f0002037f89 */ /* 0x000e6600000e0000 */
[--C-:B------:R-:W-:Y:S02]  /*7f30*/  FFMA.FTZ R0, R138, c[0x0][0x2d0], -R144.reuse ;  /* 0x0000b4008a007a23 */ /* 0x100fe40000010890 */
[--C-:B------:R-:W-:Y:S02]  /*7f40*/  FFMA.FTZ R9, R9, c[0x0][0x2d0], -R144.reuse ;  /* 0x0000b40009097a23 */ /* 0x100fe40000010890 */
[----:B------:R2:W-:Y:S10]  /*7f50*/  MUFU.EX2 R218, R0 ;  /* 0x0000000000da7308 */ /* 0x0005f40000000800 */
[----:B------:R-:W-:Y:S01]  /*7f60*/  MUFU.EX2 R219, R9 ;  /* 0x0000000900db7308 */ /* 0x000fe20000000800 */
[----:B-1----:R-:W-:Y:S01]  /*7f70*/  FMNMX.FTZ R3, R2, R3, !PT ;  /* 0x0000000302037209 */ /* 0x002fe20007810000 */
[--C-:B--2---:R-:W-:Y:S08]  /*7f80*/  FFMA.FTZ R0, R139, c[0x0][0x2d0], -R144.reuse ;  /* 0x0000b4008b007a23 */ /* 0x104ff00000010890 */
[----:B------:R1:W2:Y:S02]  /*7f90*/  MUFU.EX2 R221, R0 ;  /* 0x0000000000dd7308 */ /* 0x0002a40000000800 */
[----:B-1----:R-:W-:Y:S01]  /*7fa0*/  FFMA.FTZ R0, R8, c[0x0][0x2d0], -R144 ;  /* 0x0000b40008007a23 */ /* 0x002fe20000010890 */
[----:B--2---:R-:W-:Y:S01]  /*7fb0*/  F2FP.BF16.PACK_AB R136, R221, R218 ;  /* 0x000000dadd88723e */ /* 0x004fe200000010ff */
[C---:B------:R-:W-:Y:S06]  /*7fc0*/  FMUL.FTZ R8, R3.reuse, c[0x0][0x2d0] ;  /* 0x0000b40003087a20 */ /* 0x040fec0000410000 */
        /* <DEDUP_REMOVED lines=10> */
[----:B------:R-:W-:Y:S10]  /*8070*/  MUFU.EX2 R175, R6 ;  /* 0x0000000600af7308 */ /* 0x000ff40000000800 */
[----:B------:R3:W-:Y:S01]  /*8080*/  MUFU.EX2 R172, R4 ;  /* 0x0000000400ac7308 */ /* 0x0007e20000000800 */
[--C-:B-1----:R-:W-:Y:S02]  /*8090*/  FFMA.FTZ R0, R7, c[0x0][0x2d0], -R125.reuse ;  /* 0x0000b40007007a23 */ /* 0x102fe4000001087d */
[C---:B--2---:R-:W-:Y:S02]  /*80a0*/  FMUL.FTZ R8, R2.reuse, R132 ;  /* 0x0000008402087220 */ /* 0x044fe40000410000 */
[C---:B------:R-:W-:Y:S05]  /*80b0*/  FMUL.FTZ R9, R2.reuse, R133 ;  /* 0x0000008502097220 */ /* 0x040fea0000410000 */
[----:B------:R-:W1:Y:S01]  /*80c0*/  MUFU.EX2 R174, R0 ;  /* 0x0000000000ae7308 */ /* 0x000e620000000800 */
[C---:B------:R-:W-:Y:S02]  /*80d0*/  FMUL.FTZ R16, R2.reuse, R104 ;  /* 0x0000006802107220 */ /* 0x040fe40000410000 */
[C---:B------:R-:W-:Y:S02]  /*80e0*/  FMUL.FTZ R17, R2.reuse, R105 ;  /* 0x0000006902117220 */ /* 0x040fe40000410000 */
[C---:B------:R-:W-:Y:S02]  /*80f0*/  FMUL.FTZ R24, R2.reuse, R112 ;  /* 0x0000007002187220 */ /* 0x040fe40000410000 */
[C---:B------:R-:W-:Y:S02]  /*8100*/  FMUL.FTZ R25, R2.reuse, R113 ;  /* 0x0000007102197220 */ /* 0x040fe40000410000 */
[C---:B------:R-:W-:Y:S02]  /*8110*/  FMUL.FTZ R32, R2.reuse, R120 ;  /* 0x0000007802207220 */ /* 0x040fe40000410000 */
[C---:B------:R-:W-:Y:S02]  /*8120*/  FMUL.FTZ R33, R2.reuse, R121 ;  /* 0x0000007902217220 */ /* 0x040fe40000410000 */
[C---:B------:R-:W-:Y:S02]  /*8130*/  FMUL.FTZ R36, R2.reuse, R36 ;  /* 0x0000002402247220 */ /* 0x040fe40000410000 */
[C---:B---3--:R-:W-:Y:S02]  /*8140*/  FMUL.FTZ R4, R2.reuse, R128 ;  /* 0x0000008002047220 */ /* 0x048fe40000410000 */
        /* <DEDUP_REMOVED lines=26> */
[----:B------:R-:W-:Y:S02]  /*82f0*/  FMUL.FTZ R73, R2, R73 ;  /* 0x0000004902497220 */ /* 0x000fe40000410000 */
[----:B------:R-:W-:Y:S02]  /*8300*/  FMUL.FTZ R0, R0, c[0x0][0x2d0] ;  /* 0x0000b40000007a20 */ /* 0x000fe40000410000 */
[C---:B------:R-:W-:Y:S02]  /*8310*/  FMUL.FTZ R76, R2.reuse, R76 ;  /* 0x0000004c024c7220 */ /* 0x040fe40000410000 */
[C---:B------:R-:W-:Y:S02]  /*8320*/  FMUL.FTZ R77, R2.reuse, R77 ;  /* 0x0000004d024d7220 */ /* 0x040fe40000410000 */
        /* <DEDUP_REMOVED lines=11> */
[C---:B-1----:R-:W-:Y:S02]  /*83e0*/  FMUL.FTZ R6, R0.reuse, R130 ;  /* 0x0000008200067220 */ /* 0x042fe40000410000 */
[C---:B------:R-:W-:Y:S02]  /*83f0*/  FMUL.FTZ R7, R0.reuse, R131 ;  /* 0x0000008300077220 */ /* 0x040fe40000410000 */
[----:B------:R-:W-:Y:S01]  /*8400*/  LDSM.16.MT88.4 R128, [R181+0x2800] ;  /* 0x00280000b580783b */ /* 0x000fe20000004200 */
[C---:B------:R-:W-:Y:S02]  /*8410*/  FMUL.FTZ R10, R0.reuse, R134 ;  /* 0x00000086000a7220 */ /* 0x040fe40000410000 */
[C---:B------:R-:W-:Y:S02]  /*8420*/  FMUL.FTZ R11, R0.reuse, R135 ;  /* 0x00000087000b7220 */ /* 0x040fe40000410000 */
[C---:B------:R-:W-:Y:S03]  /*8430*/  HMMA.16816.F32.BF16 R4, R136.reuse, R12, R4 ;  /* 0x0000000c8804723c */ /* 0x040fe60000041804 */
[----:B------:R-:W-:Y:S02]  /*8440*/  LDSM.16.MT88.4 R132, [R182+0x2800] ;  /* 0x00280000b684783b */ /* 0x000fe40000004200 */
[----:B------:R-:W-:Y:S02]  /*8450*/  FMUL.FTZ R18, R0, R106 ;  /* 0x0000006a00127220 */ /* 0x000fe40000410000 */
[C---:B------:R-:W-:Y:S01]  /*8460*/  FMUL.FTZ R12, R2.reuse, R100 ;  /* 0x00000064020c7220 */ /* 0x040fe20000410000 */
[C---:B------:R-:W-:Y:S04]  /*8470*/  HMMA.16816.F32.BF16 R8, R136.reuse, R14, R8 ;  /* 0x0000000e8808723c */ /* 0x040fe80000041808 */
[----:B------:R-:W-:Y:S02]  /*8480*/  FMUL.FTZ R13, R2, R101 ;  /* 0x00000065020d7220 */ /* 0x000fe40000410000 */
[C---:B------:R-:W-:Y:S02]  /*8490*/  FMUL.FTZ R19, R0.reuse, R107 ;  /* 0x0000006b00137220 */ /* 0x040fe40000410000 */
[C---:B------:R-:W-:Y:S01]  /*84a0*/  FMUL.FTZ R14, R0.reuse, R102 ;  /* 0x00000066000e7220 */ /* 0x040fe20000410000 */
[----:B------:R-:W-:Y:S03]  /*84b0*/  LDSM.16.MT88.4 R104, [R181+0x2000] ;  /* 0x00200000b568783b */ /* 0x000fe60000004200 */
[C---:B------:R-:W-:Y:S02]  /*84c0*/  FMUL.FTZ R15, R0.reuse, R103 ;  /* 0x00000067000f7220 */ /* 0x040fe40000410000 */
[C---:B------:R-:W-:Y:S02]  /*84d0*/  FMUL.FTZ R26, R0.reuse, R114 ;  /* 0x00000072001a7220 */ /* 0x040fe40000410000 */
[C---:B------:R-:W-:Y:S01]  /*84e0*/  FMUL.FTZ R27, R0.reuse, R115 ;  /* 0x00000073001b7220 */ /* 0x040fe20000410000 */
[----:B------:R-:W1:Y:S01]  /*84f0*/  LDSM.16.MT88.4 R100, [R184] ;  /* 0x00000000b864783b */ /* 0x000e620000004200 */
[C---:B------:R-:W-:Y:S01]  /*8500*/  FMUL.FTZ R34, R0.reuse, R122 ;  /* 0x0000007a00227220 */ /* 0x040fe20000410000 */
[C---:B------:R-:W-:Y:S03]  /*8510*/  HMMA.16816.F32.BF16 R12, R136.reuse, R20, R12 ;  /* 0x00000014880c723c */ /* 0x040fe6000004180c */
[C---:B------:R-:W-:Y:S02]  /*8520*/  FMUL.FTZ R35, R0.reuse, R123 ;  /* 0x0000007b00237220 */ /* 0x040fe40000410000 */
[----:B------:R-:W-:Y:S01]  /*8530*/  FMUL.FTZ R38, R0, R38 ;  /* 0x0000002600267220 */ /* 0x000fe20000410000 */
[----:B------:R-:W-:Y:S01]  /*8540*/  LDSM.16.MT88.4 R112, [R181+0x800] ;  /* 0x00080000b570783b */ /* 0x000fe20000004200 */
[C---:B------:R-:W-:Y:S01]  /*8550*/  FMUL.FTZ R20, R2.reuse, R108 ;  /* 0x0000006c02147220 */ /* 0x040fe20000410000 */
[C---:B------:R-:W-:Y:S04]  /*8560*/  HMMA.16816.F32.BF16 R16, R136.reuse, R22, R16 ;  /* 0x000000168810723c */ /* 0x040fe80000041810 */
[----:B------:R-:W-:Y:S02]  /*8570*/  FMUL.FTZ R21, R2, R109 ;  /* 0x0000006d02157220 */ /* 0x000fe40000410000 */
[C---:B------:R-:W-:Y:S01]  /*8580*/  FMUL.FTZ R39, R0.reuse, R39 ;  /* 0x0000002700277220 */ /* 0x040fe20000410000 */
[----:B------:R-:W-:Y:S01]  /*8590*/  LDSM.16.MT88.4 R120, [R184+0x800] ;  /* 0x00080000b878783b */ /* 0x000fe20000004200 */
[C---:B------:R-:W-:Y:S04]  /*85a0*/  FMUL.FTZ R22, R0.reuse, R110 ;  /* 0x0000006e00167220 */ /* 0x040fe80000410000 */
[C---:B------:R-:W-:Y:S02]  /*85b0*/  FMUL.FTZ R23, R0.reuse, R111 ;  /* 0x0000006f00177220 */ /* 0x040fe40000410000 */
[C---:B------:R-:W-:Y:S01]  /*85c0*/  FMUL.FTZ R42, R0.reuse, R42 ;  /* 0x0000002a002a7220 */ /* 0x040fe20000410000 */
[----:B------:R-:W2:Y:S01]  /*85d0*/  LDSM.16.MT88.4 R108, [R182+0x2000] ;  /* 0x00200000b66c783b */ /* 0x000ea20000004200 */
[C---:B------:R-:W-:Y:S02]  /*85e0*/  FMUL.FTZ R43, R0.reuse, R43 ;  /* 0x0000002b002b7220 */ /* 0x040fe40000410000 */
[C---:B------:R-:W-:Y:S01]  /*85f0*/  FMUL.FTZ R46, R0.reuse, R46 ;  /* 0x0000002e002e7220 */ /* 0x040fe20000410000 */
        /* <DEDUP_REMOVED lines=37> */
[----:B------:R-:W-:Y:S02]  /*8850*/  FMUL.FTZ R87, R0, R87 ;  /* 0x0000005700577220 */ /* 0x000fe40000410000 */
[--C-:B------:R-:W-:Y:S01]  /*8860*/  FFMA.FTZ R100, R140, c[0x0][0x2d0], -R144.reuse ;  /* 0x0000b4008c647a23 */ /* 0x100fe20000010890 */
[C---:B------:R-:W-:Y:S03]  /*8870*/  HMMA.16816.F32.BF16 R56, R136.reuse, R102, R56 ;  /* 0x000000668838723c */ /* 0x040fe60000041838 */
[----:B------:R1:W-:Y:S01]  /*8880*/  MUFU.EX2 R217, R100 ;  /* 0x0000006400d97308 */ /* 0x0003e20000000800 */
[C---:B------:R-:W-:Y:S02]  /*8890*/  FMUL.FTZ R90, R0.reuse, R90 ;  /* 0x0000005a005a7220 */ /* 0x040fe40000410000 */
[C---:B------:R-:W-:Y:S02]  /*88a0*/  FMUL.FTZ R91, R0.reuse, R91 ;  /* 0x0000005b005b7220 */ /* 0x040fe40000410000 */
[C---:B---3--:R-:W-:Y:S04]  /*88b0*/  HMMA.16816.F32.BF16 R60, R136.reuse, R104, R60 ;  /* 0x00000068883c723c */ /* 0x048fe8000004183c */
[C---:B------:R-:W-:Y:S02]  /*88c0*/  FMUL.FTZ R94, R0.reuse, R94 ;  /* 0x0000005e005e7220 */ /* 0x040fe40000410000 */
[C---:B------:R-:W-:Y:S02]  /*88d0*/  FMUL.FTZ R95, R0.reuse, R95 ;  /* 0x0000005f005f7220 */ /* 0x040fe40000410000 */
[C---:B------:R-:W-:Y:S04]  /*88e0*/  HMMA.16816.F32.BF16 R64, R136.reuse, R106, R64 ;  /* 0x0000006a8840723c */ /* 0x040fe80000041840 */
[--C-:B------:R-:W-:Y:S02]  /*88f0*/  FFMA.FTZ R104, R141, c[0x0][0x2d0], -R144.reuse ;  /* 0x0000b4008d687a23 */ /* 0x100fe40000010890 */
[C---:B------:R-:W-:Y:S02]  /*8900*/  FMUL.FTZ R98, R0.reuse, R98 ;  /* 0x0000006200627220 */ /* 0x040fe40000410000 */
[C---:B--2---:R-:W-:Y:S01]  /*8910*/  HMMA.16816.F32.BF16 R68, R136.reuse, R108, R68 ;  /* 0x0000006c8844723c */ /* 0x044fe20000041844 */
[----:B------:R2:W-:Y:S01]  /*8920*/  MUFU.EX2 R216, R104 ;  /* 0x0000006800d87308 */ /* 0x0005e20000000800 */
[----:B-1----:R-:W1:Y:S02]  /*8930*/  LDSM.16.MT88.4 R100, [R182+0x4000] ;  /* 0x00400000b664783b */ /* 0x002e640000004200 */
[----:B------:R-:W-:Y:S03]  /*8940*/  FMUL.FTZ R99, R0, R99 ;  /* 0x0000006300637220 */ /* 0x000fe60000410000 */
[--C-:B------:R-:W-:Y:S01]  /*8950*/  FFMA.FTZ R108, R147, c[0x0][0x2d0], -R144.reuse ;  /* 0x0000b400936c7a23 */ /* 0x100fe20000010890 */
[C---:B------:R-:W-:Y:S03]  /*8960*/  HMMA.16816.F32.BF16 R72, R136.reuse, R110, R72 ;  /* 0x0000006e8848723c */ /* 0x040fe60000041848 */
[----:B------:R3:W-:Y:S01]  /*8970*/  MUFU.EX2 R214, R108 ;  /* 0x0000006c00d67308 */ /* 0x0007e20000000800 */
[--C-:B--2---:R-:W-:Y:S09]  /*8980*/  FFMA.FTZ R104, R143, c[0x0][0x2d0], -R144.reuse ;  /* 0x0000b4008f687a23 */ /* 0x104ff20000010890 */
[----:B------:R2:W4:Y:S01]  /*8990*/  MUFU.EX2 R215, R104 ;  /* 0x0000006800d77308 */ /* 0x0005220000000800 */
[--C-:B---3--:R-:W-:Y:S02]  /*89a0*/  FFMA.FTZ R108, R142, c[0x0][0x2d0], -R125.reuse ;  /* 0x0000b4008e6c7a23 */ /* 0x108fe4000001087d */
[----:B------:R-:W-:Y:S07]  /*89b0*/  LDSM.16.MT88.4 R140, [R185+0x2800] ;  /* 0x00280000b98c783b */ /* 0x000fee0000004200 */
[----:B------:R3:W-:Y:S01]  /*89c0*/  MUFU.EX2 R169, R108 ;  /* 0x0000006c00a97308 */ /* 0x0007e20000000800 */
[C---:B-1----:R-:W-:Y:S07]  /*89d0*/  HMMA.16816.F32.BF16 R76, R136.reuse, R100, R76 ;  /* 0x00000064884c723c */ /* 0x042fee000004184c */
[--C-:B------:R-:W-:Y:S01]  /*89e0*/  FFMA.FTZ R100, R145, c[0x0][0x2d0], -R125.reuse ;  /* 0x0000b40091647a23 */ /* 0x100fe2000001087d */
[C---:B------:R-:W-:Y:S01]  /*89f0*/  HMMA.16816.F32.BF16 R80, R136.reuse, R102, R80 ;  /* 0x000000668850723c */ /* 0x040fe20000041850 */
[----:B--2---:R-:W1:Y:S02]  /*8a00*/  LDSM.16.MT88.4 R104, [R185+0x4000] ;  /* 0x00400000b968783b */ /* 0x004e640000004200 */
[----:B------:R2:W5:Y:S04]  /*8a10*/  MUFU.EX2 R168, R100 ;  /* 0x0000006400a87308 */ /* 0x0005680000000800 */
[----:B----4-:R-:W-:Y:S02]  /*8a20*/  F2FP.BF16.PACK_AB R102, R214, R215 ;  /* 0x000000d7d666723e */ /* 0x010fe400000010ff */
[----:B---3--:R-:W3:Y:S03]  /*8a30*/  LDSM.16.MT88.4 R108, [R184+0x4000] ;  /* 0x00400000b86c783b */ /* 0x008ee60000004200 */
        /* <DEDUP_REMOVED lines=8> */
[----:B------:R2:W3:Y:S07]  /*8ac0*/  MUFU.EX2 R166, R100 ;  /* 0x0000006400a67308 */ /* 0x0004ee0000000800 */
[----:B------:R-:W-:Y:S01]  /*8ad0*/  HMMA.16816.F32.BF16 R96, R136, R110, R96 ;  /* 0x0000006e8860723c */ /* 0x000fe20000041860 */
[----:B------:R-:W4:Y:S08]  /*8ae0*/  LDSM.16.MT88.4 R108, [R184+0x2800] ;  /* 0x00280000b86c783b */ /* 0x000f300000004200 */
[----:B------:R-:W-:Y:S03]  /*8af0*/  LDSM.16.MT88.4 R136, [R185+0x3000] ;  /* 0x00300000b988783b */ /* 0x000fe60000004200 */
[----:B--2---:R-:W-:Y:S02]  /*8b00*/  F2FP.BF16.PACK_AB R100, R216, R217 ;  /* 0x000000d9d864723e */ /* 0x004fe400000010ff */
[----:B---3--:R-:W-:Y:S07]  /*8b10*/  F2FP.BF16.PACK_AB R103, R166, R167 ;  /* 0x000000a7a667723e */ /* 0x008fee00000010ff */
[C---:B------:R-:W-:Y:S07]  /*8b20*/  HMMA.16816.F32.BF16 R4, R100.reuse, R112, R4 ;  /* 0x000000706404723c */ /* 0x040fee0000041804 */
[--C-:B------:R-:W-:Y:S01]  /*8b30*/  FFMA.FTZ R112, R152, c[0x0][0x2d0], -R144.reuse ;  /* 0x0000b40098707a23 */ /* 0x100fe20000010890 */
[C---:B------:R-:W-:Y:S03]  /*8b40*/  HMMA.16816.F32.BF16 R8, R100.reuse, R114, R8 ;  /* 0x000000726408723c */ /* 0x040fe60000041808 */
[----:B------:R2:W-:Y:S05]  /*8b50*/  MUFU.EX2 R213, R112 ;  /* 0x0000007000d57308 */ /* 0x0005ea0000000800 */
[C---:B------:R-:W-:Y:S07]  /*8b60*/  HMMA.16816.F32.BF16 R12, R100.reuse, R116, R12 ;  /* 0x00000074640c723c */ /* 0x040fee000004180c */
[--C-:B------:R-:W-:Y:S01]  /*8b70*/  FFMA.FTZ R116, R153, c[0x0][0x2d0], -R144.reuse ;  /* 0x0000b40099747a23 */ /* 0x100fe20000010890 */
[C---:B------:R-:W-:Y:S03]  /*8b80*/  HMMA.16816.F32.BF16 R16, R100.reuse, R118, R16 ;  /* 0x000000766410723c */ /* 0x040fe60000041810 */
[----:B------:R3:W5:Y:S05]  /*8b90*/  MUFU.EX2 R203, R116 ;  /* 0x0000007400cb7308 */ /* 0x00076a0000000800 */
[C---:B-1----:R-:W-:Y:S01]  /*8ba0*/  HMMA.16816.F32.BF16 R20, R100.reuse, R104, R20 ;  /* 0x000000686414723c */ /* 0x042fe20000041814 */
[----:B--2---:R-:W-:Y:S07]  /*8bb0*/  LDSM.16.MT88.4 R112, [R182+0x4800] ;  /* 0x00480000b670783b */ /* 0x004fee0000004200 */
[C---:B------:R-:W-:Y:S01]  /*8bc0*/  HMMA.16816.F32.BF16 R24, R100.reuse, R106, R24 ;  /* 0x0000006a6418723c */ /* 0x040fe20000041818 */
[----:B------:R-:W1:Y:S07]  /*8bd0*/  LDSM.16.MT88.4 R104, [R181+0x4800] ;  /* 0x00480000b568783b */ /* 0x000e6e0000004200 */
[C---:B------:R-:W-:Y:S04]  /*8be0*/  HMMA.16816.F32.BF16 R28, R100.reuse, R120, R28 ;  /* 0x00000078641c723c */ /* 0x040fe8000004181c */
[--C-:B---3--:R-:W-:Y:S03]  /*8bf0*/  FFMA.FTZ R116, R155, c[0x0][0x2d0], -R144.reuse ;  /* 0x0000b4009b747a23 */ /* 0x108fe60000010890 */
[--C-:B------:R-:W-:Y:S01]  /*8c00*/  FFMA.FTZ R120, R149, c[0x0][0x2d0], -R125.reuse ;  /* 0x0000b40095787a23 */ /* 0x100fe2000001087d */
[C---:B------:R-:W-:Y:S01]  /*8c10*/  HMMA.16816.F32.BF16 R32, R100.reuse, R122, R32 ;  /* 0x0000007a6420723c */ /* 0x040fe20000041820 */
[----:B------:R2:W-:Y:S07]  /*8c20*/  MUFU.EX2 R179, R116 ;  /* 0x0000007400b37308 */ /* 0x0005ee0000000800 */
[C---:B------:R-:W-:Y:S03]  /*8c30*/  HMMA.16816.F32.BF16 R36, R100.reuse, R128, R36 ;  /* 0x000000806424723c */ /* 0x040fe60000041824 */
[----:B------:R3:W-:Y:S05]  /*8c40*/  MUFU.EX2 R165, R120 ;  /* 0x0000007800a57308 */ /* 0x0007ea0000000800 */
[C---:B------:R-:W-:Y:S01]  /*8c50*/  HMMA.16816.F32.BF16 R40, R100.reuse, R130, R40 ;  /* 0x000000826428723c */ /* 0x040fe20000041828 */
[----:B------:R-:W-:Y:S07]  /*8c60*/  LDSM.16.MT88.4 R128, [R184+0x1000] ;  /* 0x00100000b880783b */ /* 0x000fee0000004200 */
[C---:B------:R-:W-:Y:S01]  /*8c70*/  HMMA.16816.F32.BF16 R44, R100.reuse, R132, R44 ;  /* 0x00000084642c723c */ /* 0x040fe2000004182c */
[----:B--2---:R-:W2:Y:S07]  /*8c80*/  LDSM.16.MT88.4 R116, [R185+0x4800] ;  /* 0x00480000b974783b */ /* 0x004eae0000004200 */
[C---:B------:R-:W-:Y:S01]  /*8c90*/  HMMA.16816.F32.BF16 R48, R100.reuse, R134, R48 ;  /* 0x000000866430723c */ /* 0x040fe20000041830 */
[----:B------:R-:W-:Y:S07]  /*8ca0*/  LDSM.16.MT88.4 R132, [R182+0x3000] ;  /* 0x00300000b684783b */ /* 0x000fee0000004200 */
[C---:B------:R-:W-:Y:S01]  /*8cb0*/  HMMA.16816.F32.BF16 R52, R100.reuse, R140, R52 ;  /* 0x0000008c6434723c */ /* 0x040fe20000041834 */
[----:B---3--:R-:W-:Y:S07]  /*8cc0*/  LDSM.16.MT88.4 R120, [R182+0x1000] ;  /* 0x00100000b678783b */ /* 0x008fee0000004200 */
[C---:B------:R-:W-:Y:S01]  /*8cd0*/  HMMA.16816.F32.BF16 R56, R100.reuse, R142, R56 ;  /* 0x0000008e6438723c */ /* 0x040fe20000041838 */
[----:B------:R-:W-:Y:S07]  /*8ce0*/  LDSM.16.MT88.4 R140, [R181+0x3800] ;  /* 0x00380000b58c783b */ /* 0x000fee0000004200 */
[C---:B----4-:R-:W-:Y:S07]  /*8cf0*/  HMMA.16816.F32.BF16 R60, R100.reuse, R108, R60 ;  /* 0x0000006c643c723c */ /* 0x050fee000004183c */
[--C-:B------:R-:W-:Y:S01]  /*8d00*/  FFMA.FTZ R108, R156, c[0x0][0x2d0], -R144.reuse ;  /* 0x0000b4009c6c7a23 */ /* 0x100fe20000010890 */
[C---:B------:R-:W-:Y:S03]  /*8d10*/  HMMA.16816.F32.BF16 R64, R100.reuse, R110, R64 ;  /* 0x0000006e6440723c */ /* 0x040fe60000041840 */
[----:B------:R3:W4:Y:S05]  /*8d20*/  MUFU.EX2 R178, R108 ;  /* 0x0000006c00b27308 */ /* 0x00072a0000000800 */
[C---:B-1----:R-:W-:Y:S07]  /*8d30*/  HMMA.16816.F32.BF16 R68, R100.reuse, R104, R68 ;  /* 0x000000686444723c */ /* 0x042fee0000041844 */
[--C-:B------:R-:W-:Y:S01]  /*8d40*/  FFMA.FTZ R104, R151, c[0x0][0x2d0], -R125.reuse ;  /* 0x0000b40097687a23 */ /* 0x100fe2000001087d */
[C---:B------:R-:W-:Y:S03]  /*8d50*/  HMMA.16816.F32.BF16 R72, R100.reuse, R106, R72 ;  /* 0x0000006a6448723c */ /* 0x040fe60000041848 */
[----:B------:R1:W1:Y:S05]  /*8d60*/  MUFU.EX2 R164, R104 ;  /* 0x0000006800a47308 */ /* 0x00026a0000000800 */
[C---:B------:R-:W-:Y:S01]  /*8d70*/  HMMA.16816.F32.BF16 R76, R100.reuse, R112, R76 ;  /* 0x00000070644c723c */ /* 0x040fe2000004184c */
[----:B---3--:R-:W3:Y:S06]  /*8d80*/  LDSM.16.MT88.4 R108, [R184+0x4800] ;  /* 0x00480000b86c783b */ /* 0x008eec0000004200 */
[--C-:B------:R-:W-:Y:S01]  /*8d90*/  FFMA.FTZ R112, R154, c[0x0][0x2d0], -R125.reuse ;  /* 0x0000b4009a707a23 */ /* 0x100fe2000001087d */
[C---:B------:R-:W-:Y:S01]  /*8da0*/  HMMA.16816.F32.BF16 R80, R100.reuse, R114, R80 ;  /* 0x000000726450723c */ /* 0x040fe20000041850 */
[----:B------:R-:W-:Y:S02]  /*8db0*/  LDSM.16.MT88.4 R152, [R184+0x3800] ;  /* 0x00380000b898783b */ /* 0x000fe40000004200 */
[----:B------:R4:W-:Y:S05]  /*8dc0*/  MUFU.EX2 R162, R112 ;  /* 0x0000007000a27308 */ /* 0x0009ea0000000800 */
[C---:B--2---:R-:W-:Y:S04]  /*8dd0*/  HMMA.16816.F32.BF16 R84, R100.reuse, R116, R84 ;  /* 0x000000746454723c */ /* 0x044fe80000041854 */
[--C-:B-1----:R-:W-:Y:S02]  /*8de0*/  FFMA.FTZ R104, R150, c[0x0][0x2d0], -R125.reuse ;  /* 0x0000b40096687a23 */ /* 0x102fe4000001087d */
[----:B------:R-:W-:Y:S02]  /*8df0*/  LDSM.16.MT88.4 R148, [R185+0x3800] ;  /* 0x00380000b994783b */ /* 0x000fe40000004200 */
[C---:B------:R-:W-:Y:S01]  /*8e00*/  HMMA.16816.F32.BF16 R88, R100.reuse, R118, R88 ;  /* 0x000000766458723c */ /* 0x040fe20000041858 */
[----:B------:R1:W2:Y:S05]  /*8e10*/  MUFU.EX2 R163, R104 ;  /* 0x0000006800a37308 */ /* 0x0002aa0000000800 */
[----:B------:R-:W-:Y:S08]  /*8e20*/  LDSM.16.MT88.4 R116, [R181+0x3000] ;  /* 0x00300000b574783b */ /* 0x000ff00000004200 */
[----:B----4-:R-:W-:Y:S01]  /*8e30*/  LDSM.16.MT88.4 R112, [R185+0x1000] ;  /* 0x00100000b970783b */ /* 0x010fe20000004200 */
[C---:B---3--:R-:W-:Y:S07]  /*8e40*/  HMMA.16816.F32.BF16 R92, R100.reuse, R108, R92 ;  /* 0x0000006c645c723c */ /* 0x048fee000004185c */
[----:B-1----:R-:W1:Y:S01]  /*8e50*/  LDSM.16.MT88.4 R104, [R181+0x1000] ;  /* 0x00100000b568783b */ /* 0x002e620000004200 */
[----:B------:R-:W-:Y:S07]  /*8e60*/  HMMA.16816.F32.BF16 R96, R100, R110, R96 ;  /* 0x0000006e6460723c */ /* 0x000fee0000041860 */
[----:B------:R-:W-:Y:S01]  /*8e70*/  LDSM.16.MT88.4 R108, [R181+0x5000] ;  /* 0x00500000b56c783b */ /* 0x000fe20000004200 */
[----:B-----5:R-:W-:Y:S04]  /*8e80*/  F2FP.BF16.PACK_AB R100, R203, R213 ;  /* 0x000000d5cb64723e */ /* 0x020fe800000010ff */
[----:B------:R-:W-:Y:S02]  /*8e90*/  F2FP.BF16.PACK_AB R102, R178, R179 ;  /* 0x000000b3b266723e */ /* 0x000fe400000010ff */
[----:B------:R-:W-:Y:S02]  /*8ea0*/  F2FP.BF16.PACK_AB R101, R164, R165 ;  /* 0x000000a5a465723e */ /* 0x000fe400000010ff */
[----:B--2---:R-:W-:Y:S07]  /*8eb0*/  F2FP.BF16.PACK_AB R103, R162, R163 ;  /* 0x000000a3a267723e */ /* 0x004fee00000010ff */
[C---:B-1----:R-:W-:Y:S08]  /*8ec0*/  HMMA.16816.F32.BF16 R4, R100.reuse, R104, R4 ;  /* 0x000000686404723c */ /* 0x042ff00000041804 */
[C---:B------:R-:W-:Y:S01]  /*8ed0*/  HMMA.16816.F32.BF16 R8, R100.reuse, R106, R8 ;  /* 0x0000006a6408723c */ /* 0x040fe20000041808 */
[----:B------:R-:W1:Y:S07]  /*8ee0*/  LDSM.16.MT88.4 R104, [R184+0x3000] ;  /* 0x00300000b868783b */ /* 0x000e6e0000004200 */
[C---:B------:R-:W-:Y:S07]  /*8ef0*/  HMMA.16816.F32.BF16 R12, R100.reuse, R120, R12 ;  /* 0x00000078640c723c */ /* 0x040fee000004180c */
[--C-:B------:R-:W-:Y:S01]  /*8f00*/  FFMA.FTZ R120, R160, c[0x0][0x2d0], -R144.reuse ;  /* 0x0000b400a0787a23 */ /* 0x100fe20000010890 */
[C---:B------:R-:W-:Y:S03]  /*8f10*/  HMMA.16816.F32.BF16 R16, R100.reuse, R122, R16 ;  /* 0x0000007a6410723c */ /* 0x040fe60000041810 */
[----:B------:R2:W-:Y:S05]  /*8f20*/  MUFU.EX2 R177, R120 ;  /* 0x0000007800b17308 */ /* 0x0005ea0000000800 */
[C---:B------:R-:W-:Y:S08]  /*8f30*/  HMMA.16816.F32.BF16 R20, R100.reuse, R112, R20 ;  /* 0x000000706414723c */ /* 0x040ff00000041814 */
[C---:B------:R-:W-:Y:S01]  /*8f40*/  HMMA.16816.F32.BF16 R24, R100.reuse, R114, R24 ;  /* 0x000000726418723c */ /* 0x040fe20000041818 */
[----:B------:R-:W3:Y:S07]  /*8f50*/  LDSM.16.MT88.4 R112, [R182+0x5000] ;  /* 0x00500000b670783b */ /* 0x000eee0000004200 */
[C---:B------:R-:W-:Y:S01]  /*8f60*/  HMMA.16816.F32.BF16 R28, R100.reuse, R128, R28 ;  /* 0x00000080641c723c */ /* 0x040fe2000004181c */
[----:B--2---:R-:W-:Y:S07]  /*8f70*/  LDSM.16.MT88.4 R120, [R184+0x1800] ;  /* 0x00180000b878783b */ /* 0x004fee0000004200 */
[C---:B------:R-:W-:Y:S08]  /*8f80*/  HMMA.16816.F32.BF16 R32, R100.reuse, R130, R32 ;  /* 0x000000826420723c */ /* 0x040ff00000041820 */
[C---:B------:R-:W-:Y:S08]  /*8f90*/  HMMA.16816.F32.BF16 R36, R100.reuse, R116, R36 ;  /* 0x000000746424723c */ /* 0x040ff00000041824 */
[C---:B------:R-:W-:Y:S01]  /*8fa0*/  HMMA.16816.F32.BF16 R40, R100.reuse, R118, R40 ;  /* 0x000000766428723c */ /* 0x040fe20000041828 */
[----:B------:R-:W2:Y:S07]  /*8fb0*/  LDSM.16.MT88.4 R116, [R185+0x5000] ;  /* 0x00500000b974783b */ /* 0x000eae0000004200 */
[C---:B------:R-:W-:Y:S08]  /*8fc0*/  HMMA.16816.F32.BF16 R44, R100.reuse, R132, R44 ;  /* 0x00000084642c723c */ /* 0x040ff0000004182c */
[C---:B------:R-:W-:Y:S01]  /*8fd0*/  HMMA.16816.F32.BF16 R48, R100.reuse, R134, R48 ;  /* 0x000000866430723c */ /* 0x040fe20000041830 */
[----:B------:R-:W-:Y:S07]  /*8fe0*/  LDSM.16.MT88.4 R132, [R181+0x1800] ;  /* 0x00180000b584783b */ /* 0x000fee0000004200 */
[C---:B------:R-:W-:Y:S08]  /*8ff0*/  HMMA.16816.F32.BF16 R52, R100.reuse, R136, R52 ;  /* 0x000000886434723c */ /* 0x040ff00000041834 */
[C---:B------:R-:W-:Y:S08]  /*9000*/  HMMA.16816.F32.BF16 R56, R100.reuse, R138, R56 ;  /* 0x0000008a6438723c */ /* 0x040ff00000041838 */
[C---:B-1----:R-:W-:Y:S07]  /*9010*/  HMMA.16816.F32.BF16 R60, R100.reuse, R104, R60 ;  /* 0x00000068643c723c */ /* 0x042fee000004183c */
[--C-:B------:R-:W-:Y:S01]  /*9020*/  FFMA.FTZ R104, R161, c[0x0][0x2d0], -R144.reuse ;  /* 0x0000b400a1687a23 */ /* 0x100fe20000010890 */
[C---:B------:R-:W-:Y:S03]  /*9030*/  HMMA.16816.F32.BF16 R64, R100.reuse, R106, R64 ;  /* 0x0000006a6440723c */ /* 0x040fe60000041840 */
[----:B------:R1:W4:Y:S05]  /*9040*/  MUFU.EX2 R176, R104 ;  /* 0x0000006800b07308 */ /* 0x00032a0000000800 */
[C---:B------:R-:W-:Y:S07]  /*9050*/  HMMA.16816.F32.BF16 R68, R100.reuse, R108, R68 ;  /* 0x0000006c6444723c */ /* 0x040fee0000041844 */
[--C-:B------:R-:W-:Y:S01]  /*9060*/  FFMA.FTZ R108, R157, c[0x0][0x2d0], -R125.reuse ;  /* 0x0000b4009d6c7a23 */ /* 0x100fe2000001087d */
[C---:B------:R-:W-:Y:S03]  /*9070*/  HMMA.16816.F32.BF16 R72, R100.reuse, R110, R72 ;  /* 0x0000006e6448723c */ /* 0x040fe60000041848 */
[----:B------:R5:W-:Y:S05]  /*9080*/  MUFU.EX2 R161, R108 ;  /* 0x0000006c00a17308 */ /* 0x000bea0000000800 */
[C---:B---3--:R-:W-:Y:S04]  /*9090*/  HMMA.16816.F32.BF16 R76, R100.reuse, R112, R76 ;  /* 0x00000070644c723c */ /* 0x048fe8000004184c */
[--C-:B-1----:R-:W-:Y:S01]  /*90a0*/  FFMA.FTZ R104, R171, c[0x0][0x2d0], -R144.reuse ;  /* 0x0000b400ab687a23 */ /* 0x102fe20000010890 */
[----:B----4-:R-:W-:Y:S01]  /*90b0*/  F2FP.BF16.PACK_AB R136, R176, R177 ;  /* 0x000000b1b088723e */ /* 0x010fe200000010ff */
[----:B------:R-:W-:Y:S02]  /*90c0*/  FFMA.FTZ R144, R170, c[0x0][0x2d0], -R144 ;  /* 0x0000b400aa907a23 */ /* 0x000fe40000010890 */
[C---:B------:R-:W-:Y:S01]  /*90d0*/  HMMA.16816.F32.BF16 R80, R100.reuse, R114, R80 ;  /* 0x000000726450723c */ /* 0x040fe20000041850 */
[----:B------:R1:W-:Y:S01]  /*90e0*/  MUFU.EX2 R171, R104 ;  /* 0x0000006800ab7308 */ /* 0x0003e20000000800 */
[----:B------:R-:W-:Y:S06]  /*90f0*/  LDSM.16.MT88.4 R112, [R185+0x1800] ;  /* 0x00180000b970783b */ /* 0x000fec0000004200 */
[C---:B--2---:R-:W-:Y:S03]  /*9100*/  HMMA.16816.F32.BF16 R84, R100.reuse, R116, R84 ;  /* 0x000000746454723c */ /* 0x044fe60000041854 */
[----:B------:R2:W3:Y:S01]  /*9110*/  MUFU.EX2 R170, R144 ;  /* 0x0000009000aa7308 */ /* 0x0004e20000000800 */
[--C-:B-----5:R-:W-:Y:S04]  /*9120*/  FFMA.FTZ R108, R159, c[0x0][0x2d0], -R125.reuse ;  /* 0x0000b4009f6c7a23 */ /* 0x120fe8000001087d */
[C---:B------:R-:W-:Y:S05]  /*9130*/  HMMA.16816.F32.BF16 R88, R100.reuse, R118, R88 ;  /* 0x000000766458723c */ /* 0x040fea0000041858 */
[----:B------:R4:W5:Y:S01]  /*9140*/  MUFU.EX2 R160, R108 ;  /* 0x0000006c00a07308 */ /* 0x0009620000000800 */
[----:B-1----:R-:W1:Y:S08]  /*9150*/  LDSM.16.MT88.4 R104, [R184+0x5000] ;  /* 0x00500000b868783b */ /* 0x002e700000004200 */
[----:B--2---:R-:W-:Y:S01]  /*9160*/  LDSM.16.MT88.4 R144, [R182+0x3800] ;  /* 0x00380000b690783b */ /* 0x004fe20000004200 */
[----:B---3--:R-:W-:Y:S01]  /*9170*/  F2FP.BF16.PACK_AB R138, R170, R171 ;  /* 0x000000abaa8a723e */ /* 0x008fe200000010ff */
[--C-:B----4-:R-:W-:Y:S01]  /*9180*/  FFMA.FTZ R108, R158, c[0x0][0x2d0], -R125.reuse ;  /* 0x0000b4009e6c7a23 */ /* 0x110fe2000001087d */
[----:B-----5:R-:W-:Y:S01]  /*9190*/  F2FP.BF16.PACK_AB R137, R160, R161 ;  /* 0x000000a1a089723e */ /* 0x020fe200000010ff */
[----:B------:R-:W-:Y:S04]  /*91a0*/  FFMA.FTZ R125, R127, c[0x0][0x2d0], -R125 ;  /* 0x0000b4007f7d7a23 */ /* 0x000fe8000001087d */
[----:B------:R-:W-:Y:S01]  /*91b0*/  LDSM.16.MT88.4 R156, [R181+0x5800] ;  /* 0x00580000b59c783b */ /* 0x000fe20000004200 */
[----:B------:R2:W-:Y:S10]  /*91c0*/  MUFU.EX2 R126, R108 ;  /* 0x0000006c007e7308 */ /* 0x0005f40000000800 */
[----:B------:R-:W3:Y:S01]  /*91d0*/  MUFU.EX2 R125, R125 ;  /* 0x0000007d007d7308 */ /* 0x000ee20000000800 */
[C---:B-1----:R-:W-:Y:S08]  /*91e0*/  HMMA.16816.F32.BF16 R92, R100.reuse, R104, R92 ;  /* 0x00000068645c723c */ /* 0x042ff0000004185c */
[----:B------:R-:W-:Y:S01]  /*91f0*/  HMMA.16816.F32.BF16 R96, R100, R106, R96 ;  /* 0x0000006a6460723c */ /* 0x000fe20000041860 */
[----:B--2---:R-:W1:Y:S03]  /*9200*/  LDSM.16.MT88.4 R108, [R182+0x1800] ;  /* 0x00180000b66c783b */ /* 0x004e660000004200 */
[----:B---3--:R-:W-:Y:S07]  /*9210*/  F2FP.BF16.PACK_AB R139, R125, R126 ;  /* 0x0000007e7d8b723e */ /* 0x008fee00000010ff */
[C---:B------:R-:W-:Y:S01]  /*9220*/  HMMA.16816.F32.BF16 R128, R136.reuse, R132, R4 ;  /* 0x000000848880723c */ /* 0x040fe20000041804 */
[----:B------:R-:W2:Y:S07]  /*9230*/  LDSM.16.MT88.4 R4, [R182+0x5800] ;  /* 0x00580000b604783b */ /* 0x000eae0000004200 */
[C---:B------:R-:W-:Y:S01]  /*9240*/  HMMA.16816.F32.BF16 R132, R136.reuse, R134, R8 ;  /* 0x000000868884723c */ /* 0x040fe20000041808 */
[----:B------:R-:W3:Y:S07]  /*9250*/  LDSM.16.MT88.4 R8, [R185+0x5800] ;  /* 0x00580000b908783b */ /* 0x000eee0000004200 */
[C---:B-1----:R-:W-:Y:S01]  /*9260*/  HMMA.16816.F32.BF16 R100, R136.reuse, R108, R12 ;  /* 0x0000006c8864723c */ /* 0x042fe2000004180c */
[----:B------:R-:W1:Y:S07]  /*9270*/  LDSM.16.MT88.4 R12, [R184+0x5800] ;  /* 0x00580000b80c783b */ /* 0x000e6e0000004200 */
        /* <DEDUP_REMOVED lines=37> */
[C---:B------:R-:W-:Y:S08]  /*94d0*/  HMMA.16816.F32.BF16 R64, R136.reuse, R154, R64 ;  /* 0x0000009a8840723c */ /* 0x040ff00000041840 */
[C---:B------:R-:W-:Y:S08]  /*94e0*/  HMMA.16816.F32.BF16 R68, R136.reuse, R156, R68 ;  /* 0x0000009c8844723c */ /* 0x040ff00000041844 */
[C---:B------:R-:W-:Y:S08]  /*94f0*/  HMMA.16816.F32.BF16 R72, R136.reuse, R158, R72 ;  /* 0x0000009e8848723c */ /* 0x040ff00000041848 */
[C---:B--2---:R-:W-:Y:S07]  /*9500*/  HMMA.16816.F32.BF16 R76, R136.reuse, R4, R76 ;  /* 0x00000004884c723c */ /* 0x044fee000004184c */
        /* <DEDUP_REMOVED lines=16> */
[----:B------:R-:W-:Y:S01]  /*9610*/  HMMA.16816.F32.BF16 R96, R136, R14, R96 ;  /* 0x0000000e8860723c */ /* 0x000fe20000041860 */
[----:B------:R-:W-:-:S07]  /*9620*/  @P0 BRA `(.L_x_2922) ;  /* 0xffffcba000000947 */ /* 0x000fce000383ffff */
.L_x_2913:
        /* <DEDUP_REMOVED lines=17> */
.L_x_2925:
[----:B------:R-:W-:-:S04]  /*9740*/  MOV R3, c[0x0][0x32c] ;  /* 0x0000cb0000037a02 */ /* 0x000fc80000000f00 */
[----:B------:R-:W-:-:S13]  /*9750*/  ISETP.NE.AND P0, PT, R3, 0x1, PT ;  /* 0x000000010300780c */ /* 0x000fda0003f05270 */
[----:B------:R-:W-:-:S05]  /*9760*/  @P0 IMAD.HI.U32 R3, R0, c[0x0][0x330], RZ ;  /* 0x0000cc0000030a27 */ /* 0x000fca00078e00ff */
[----:B------:R-:W-:Y:S02]  /*9770*/  @P0 SHF.R.U32.HI R0, RZ, c[0x0][0x334], R3 ;  /* 0x0000cd00ff000a19 */ /* 0x000fe40000011603 */
.L_x_2926:
[----:B------:R-:W-:Y:S05]  /*9780*/  BSYNC B0 ;  /* 0x0000000000007941 */ /* 0x000fea0003800000 */
.L_x_2924:
[----:B------:R-:W-:-:S05]  /*9790*/  IMAD R0, R0, c[0x0][0x32c], RZ ;  /* 0x0000cb0000007a24 */ /* 0x000fca00078e02ff */
[----:B------:R-:W-:-:S04]  /*97a0*/  IMNMX R2, R2, R0, !PT ;  /* 0x0000000002027217 */ /* 0x000fc80007800200 */
.L_x_2923:
        /* <DEDUP_REMOVED lines=10> */
.L_x_2928:
        /* <DEDUP_REMOVED lines=15> */
[----:B------:R-:W-:Y:S02]  /*9940*/  @!P6 MOV R3, c[0x0][0x20c] ;  /* 0x000083000003ea02 */ /* 0x000fe40000000f00 */
[C---:B------:R-:W-:Y:S03]  /*9950*/  @!P6 LEA R28, P0, R4.reuse, R0, 0x5 ;  /* 0x00000000041ce211 */ /* 0x040fe600078028ff */
[----:B------:R-:W2:Y:S01]  /*9960*/  LDSM.16.M88.4 R16, [R180+0x800] ;  /* 0x00080000b410783b */ /* 0x000ea20000000200 */
[----:B------:R-:W-:Y:S02]  /*9970*/  @!P6 LEA.HI.X R3, R4, R2, R3, 0x5, P0 ;  /* 0x000000020403e211 */ /* 0x000fe400000f2c03 */
[----:B------:R-:W-:Y:S04]  /*9980*/  @!P6 IADD3 R4, P0, R0, R210, RZ ;  /* 0x000000d20004e210 */ /* 0x000fe80007f1e0ff */
[-C--:B------:R-:W-:Y:S01]  /*9990*/  @!P6 IADD3.X R5, R2, R212.reuse, RZ, P0, !PT ;  /* 0x000000d40205e210 */ /* 0x080fe200007fe4ff */
[----:B------:R-:W3:Y:S01]  /*99a0*/  LDSM.16.M88.4 R24, [R180+0x1000] ;  /* 0x00100000b418783b */ /* 0x000ee20000000200 */
[C---:B------:R-:W-:Y:S04]  /*99b0*/  @!P6 LEA R164, P0, R4.reuse, c[0x0][0x1f8], 0x1 ;  /* 0x00007e0004a4ea11 */ /* 0x040fe800078008ff */
[----:B------:R-:W-:Y:S02]  /*99c0*/  @!P6 LEA.HI.X R165, R4, c[0x0][0x1fc], R5, 0x1, P0 ;  /* 0x00007f0004a5ea11 */ /* 0x000fe400000f0c05 */
[----:B------:R-:W-:Y:S01]  /*99d0*/  @!P6 IADD3 R20, P0, R210, 0x40, RZ ;  /* 0x00000040d214e810 */ /* 0x000fe20007f1e0ff */
[----:B------:R-:W4:Y:S03]  /*99e0*/  LDSM.16.M88.4 R136, [R180+0x1800] ;  /* 0x00180000b488783b */ /* 0x000f260000000200 */
[----:B------:R-:W-:Y:S02]  /*99f0*/  @!P6 IADD3.X R22, RZ, R212, RZ, P0, !PT ;  /* 0x000000d4ff16e210 */ /* 0x000fe400007fe4ff */
[----:B------:R-:W-:Y:S03]  /*9a00*/  @!P6 IADD3 R4, P0, R0, R20, RZ ;  /* 0x000000140004e210 */ /* 0x000fe60007f1e0ff */
[----:B------:R-:W-:Y:S01]  /*9a10*/  LDSM.16.M88.4 R140, [R188] ;  /* 0x00000000bc8c783b */ /* 0x000fe20000000200 */
[----:B------:R-:W-:Y:S02]  /*9a20*/  @!P6 IADD3.X R5, R2, R22, RZ, P0, !PT ;  /* 0x000000160205e210 */ /* 0x000fe400007fe4ff */
[C---:B------:R-:W-:Y:S04]  /*9a30*/  @!P6 LEA R162, P0, R4.reuse, c[0x0][0x1f8], 0x1 ;  /* 0x00007e0004a2ea11 */ /* 0x040fe800078008ff */
[----:B------:R-:W-:Y:S01]  /*9a40*/  @!P6 LEA.HI.X R163, R4, c[0x0][0x1fc], R5, 0x1, P0 ;  /* 0x00007f0004a3ea11 */ /* 0x000fe200000f0c05 */
[----:B------:R-:W5:Y:S01]  /*9a50*/  LDSM.16.M88.4 R144, [R191] ;  /* 0x00000000bf90783b */ /* 0x000f620000000200 */
[C---:B-1----:R-:W-:Y:S03]  /*9a60*/  HMMA.16816.F32.BF16 R4, R32.reuse, R8, RZ ;  /* 0x000000082004723c */ /* 0x042fe600000418ff */
[----:B------:R-:W-:Y:S04]  /*9a70*/  @!P6 IADD3 R21, P0, R210, 0x80, RZ ;  /* 0x00000080d215e810 */ /* 0x000fe80007f1e0ff */
[----:B------:R-:W1:Y:S01]  /*9a80*/  LDSM.16.M88.4 R148, [R202] ;  /* 0x00000000ca94783b */ /* 0x000e620000000200 */
[C---:B------:R-:W-:Y:S01]  /*9a90*/  HMMA.16816.F32.BF16 R8, R32.reuse, R10, RZ ;  /* 0x0000000a2008723c */ /* 0x040fe200000418ff */
[----:B------:R-:W-:Y:S03]  /*9aa0*/  @!P6 IADD3.X R29, RZ, R212, RZ, P0, !PT ;  /* 0x000000d4ff1de210 */ /* 0x000fe600007fe4ff */
[----:B------:R-:W-:Y:S03]  /*9ab0*/  @!P6 IADD3 R0, P0, R0, R21, RZ ;  /* 0x000000150000e210 */ /* 0x000fe60007f1e0ff */
[----:B------:R-:W1:Y:S01]  /*9ac0*/  LDSM.16.M88.4 R152, [R201] ;  /* 0x00000000c998783b */ /* 0x000e620000000200 */
[C---:B--2---:R-:W-:Y:S01]  /*9ad0*/  HMMA.16816.F32.BF16 R12, R32.reuse, R16, RZ ;  /* 0x00000010200c723c */ /* 0x044fe200000418ff */
[----:B------:R-:W-:Y:S03]  /*9ae0*/  @!P6 IADD3.X R2, R2, R29, RZ, P0, !PT ;  /* 0x0000001d0202e210 */ /* 0x000fe600007fe4ff */
[C---:B------:R-:W-:Y:S04]  /*9af0*/  @!P6 LEA R160, P0, R0.reuse, c[0x0][0x1f8], 0x1 ;  /* 0x00007e0000a0ea11 */ /* 0x040fe800078008ff */
[C---:B------:R-:W-:Y:S01]  /*9b00*/  HMMA.16816.F32.BF16 R16, R32.reuse, R18, RZ ;  /* 0x000000122010723c */ /* 0x040fe200000418ff */
[----:B------:R-:W-:Y:S03]  /*9b10*/  @!P6 LEA.HI.X R161, R0, c[0x0][0x1fc], R2, 0x1, P0 ;  /* 0x00007f0000a1ea11 */ /* 0x000fe600000f0c02 */
[C---:B------:R-:W-:Y:S04]  /*9b20*/  @!P6 IADD3 R2, P0, R28.reuse, R20, RZ ;  /* 0x000000141c02e210 */ /* 0x040fe80007f1e0ff */
[C---:B------:R-:W-:Y:S04]  /*9b30*/  @!P6 IADD3.X R127, R3.reuse, R22, RZ, P0, !PT ;  /* 0x00000016037fe210 */ /* 0x040fe800007fe4ff */
[C---:B------:R-:W-:Y:S02]  /*9b40*/  @!P6 IADD3 R124, P0, R28.reuse, R21, RZ ;  /* 0x000000151c7ce210 */ /* 0x040fe40007f1e0ff */
[C---:B---3--:R-:W-:Y:S02]  /*9b50*/  HMMA.16816.F32.BF16 R20, R32.reuse, R24, RZ ;  /* 0x000000182014723c */ /* 0x048fe400000418ff */
[C---:B------:R-:W-:Y:S02]  /*9b60*/  @!P6 IADD3.X R166, R3.reuse, R29, RZ, P0, !PT ;  /* 0x0000001d03a6e210 */ /* 0x040fe400007fe4ff */
[----:B------:R-:W-:Y:S04]  /*9b70*/  @!P6 IADD3 R0, P0, R28, R210, RZ ;  /* 0x000000d21c00e210 */ /* 0x000fe80007f1e0ff */
[C---:B------:R-:W-:Y:S01]  /*9b80*/  HMMA.16816.F32.BF16 R24, R32.reuse, R26, RZ ;  /* 0x0000001a2018723c */ /* 0x040fe200000418ff */
[----:B------:R-:W-:Y:S03]  /*9b90*/  @!P6 IADD3.X R3, R3, R212, RZ, P0, !PT ;  /* 0x000000d40303e210 */ /* 0x000fe600007fe4ff */
[C---:B------:R-:W-:Y:S04]  /*9ba0*/  @!P6 LEA R158, P0, R0.reuse, c[0x0][0x1f8], 0x1 ;  /* 0x00007e00009eea11 */ /* 0x040fe800078008ff */
[C---:B----4-:R-:W-:Y:S01]  /*9bb0*/  HMMA.16816.F32.BF16 R28, R32.reuse, R136, RZ ;  /* 0x00000088201c723c */ /* 0x050fe200000418ff */
[----:B------:R-:W-:Y:S03]  /*9bc0*/  @!P6 LEA.HI.X R159, R0, c[0x0][0x1fc], R3, 0x1, P0 ;  /* 0x00007f00009fea11 */ /* 0x000fe600000f0c03 */
[C---:B------:R-:W-:Y:S04]  /*9bd0*/  @!P6 LEA R156, P0, R2.reuse, c[0x0][0x1f8], 0x1 ;  /* 0x00007e00029cea11 */ /* 0x040fe800078008ff */
[----:B------:R-:W-:Y:S01]  /*9be0*/  HMMA.16816.F32.BF16 R32, R32, R138, RZ ;  /* 0x0000008a2020723c */ /* 0x000fe200000418ff */
[----:B------:R-:W2:Y:S03]  /*9bf0*/  LDSM.16.M88.4 R136, [R200] ;  /* 0x00000000c888783b */ /* 0x000ea60000000200 */
[----:B------:R-:W-:Y:S02]  /*9c00*/  @!P6 LEA.HI.X R157, R2, c[0x0][0x1fc], R127, 0x1, P0 ;  /* 0x00007f00029dea11 */ /* 0x000fe400000f0c7f */
[C---:B------:R-:W-:Y:S02]  /*9c10*/  @!P6 LEA R2, P0, R124.reuse, c[0x0][0x1f8], 0x1 ;  /* 0x00007e007c02ea11 */ /* 0x040fe400078008ff */
[C---:B-----5:R-:W-:Y:S01]  /*9c20*/  HMMA.16816.F32.BF16 R4, R140.reuse, R144, R4 ;  /* 0x000000908c04723c */ /* 0x060fe20000041804 */
[----:B------:R-:W-:Y:S01]  /*9c30*/  @!PT LDS RZ, [RZ] ;  /* 0x00000000fffff984 */ /* 0x000fe20000000800 */
[----:B------:R-:W-:Y:S01]  /*9c40*/  @!PT LDS RZ, [RZ] ;  /* 0x00000000fffff984 */ /* 0x000fe20000000800 */
[----:B------:R-:W-:Y:S01]  /*9c50*/  @!PT LDS RZ, [RZ] ;  /* 0x00000000fffff984 */ /* 0x000fe20000000800 */
[----:B------:R3:W-:Y:S04]  /*9c60*/  @!P6 LDGSTS.E.BYPASS.LTC128B.128 [R205+0x100], [R164.64], !P5 ;  /* 0x00100000a4cdefae */ /* 0x0007e8000e901d46 */
[----:B------:R-:W-:Y:S03]  /*9c70*/  @!P6 LEA.HI.X R3, R124, c[0x0][0x1fc], R166, 0x1, P0 ;  /* 0x00007f007c03ea11 */ /* 0x000fe600000f0ca6 */
[C---:B------:R-:W-:Y:S01]  /*9c80*/  HMMA.16816.F32.BF16 R8, R140.reuse, R146, R8 ;  /* 0x000000928c08723c */ /* 0x040fe20000041808 */
[----:B------:R4:W-:Y:S07]  /*9c90*/  @!P6 LDGSTS.E.BYPASS.LTC128B.128 [R205+0x2100], [R162.64], !P4 ;  /* 0x02100000a2cdefae */ /* 0x0009ee000e101d46 */
[C---:B-1----:R-:W-:Y:S01]  /*9ca0*/  HMMA.16816.F32.BF16 R12, R140.reuse, R148, R12 ;  /* 0x000000948c0c723c */ /* 0x042fe2000004180c */
[----:B------:R4:W-:Y:S07]  /*9cb0*/  @!P6 LDGSTS.E.BYPASS.LTC128B.128 [R205+0x4100], [R160.64], !P3 ;  /* 0x04100000a0cdefae */ /* 0x0009ee000d901d46 */
[C---:B------:R-:W-:Y:S01]  /*9cc0*/  HMMA.16816.F32.BF16 R16, R140.reuse, R150, R16 ;  /* 0x000000968c10723c */ /* 0x040fe20000041810 */
[----:B------:R1:W-:Y:S07]  /*9cd0*/  @!P6 LDGSTS.E.BYPASS.LTC128B.128 [R205+0x1100], [R158.64], !P5 ;  /* 0x011000009ecdefae */ /* 0x0003ee000e901d46 */
[C---:B------:R-:W-:Y:S01]  /*9ce0*/  HMMA.16816.F32.BF16 R20, R140.reuse, R152, R20 ;  /* 0x000000988c14723c */ /* 0x040fe20000041814 */
[----:B------:R1:W-:Y:S07]  /*9cf0*/  @!P6 LDGSTS.E.BYPASS.LTC128B.128 [R205+0x3100], [R156.64], !P4 ;  /* 0x031000009ccdefae */ /* 0x0003ee000e101d46 */
[C---:B------:R-:W-:Y:S01]  /*9d00*/  HMMA.16816.F32.BF16 R24, R140.reuse, R154, R24 ;  /* 0x0000009a8c18723c */ /* 0x040fe20000041818 */
[----:B------:R5:W-:Y:S02]  /*9d10*/  @!P6 LDGSTS.E.BYPASS.LTC128B.128 [R205+0x5100], [R2.64], !P3 ;  /* 0x0510000002cdefae */ /* 0x000be4000d901d46 */
[----:B------:R-:W-:Y:S05]  /*9d20*/  ISETP.GT.AND P6, PT, R176, R206, PT ;  /* 0x000000ceb000720c */ /* 0x000fea0003fc4270 */
[C---:B--2---:R-:W-:Y:S01]  /*9d30*/  HMMA.16816.F32.BF16 R28, R140.reuse, R136, R28 ;  /* 0x000000888c1c723c */ /* 0x044fe2000004181c */
[----:B----4-:R-:W-:Y:S07]  /*9d40*/  LDSM.16.M88.4 R160, [R186] ;  /* 0x00000000baa0783b */ /* 0x010fee0000000200 */
[----:B------:R-:W-:Y:S01]  /*9d50*/  HMMA.16816.F32.BF16 R32, R140, R138, R32 ;  /* 0x0000008a8c20723c */ /* 0x000fe20000041820 */
[----:B------:R-:W-:Y:S03]  /*9d60*/  LDSM.16.M88.4 R144, [R186+0x800] ;  /* 0x00080000ba90783b */ /* 0x000fe60000000200 */
[----:B------:R-:W-:Y:S05]  /*9d70*/  @P6 SHF.R.S32.HI R127, RZ, 0x1f, R203 ;  /* 0x0000001fff7f6819 */ /* 0x000fea00000114cb */
[----:B-1----:R-:W1:Y:S03]  /*9d80*/  LDSM.16.M88.4 R156, [R190] ;  /* 0x00000000be9c783b */ /* 0x002e660000000200 */
[----:B------:R-:W-:Y:S05]  /*9d90*/  @P6 IMAD R127, R127, c[0x0][0x1e0], RZ ;  /* 0x000078007f7f6a24 */ /* 0x000fea00078e02ff */
[----:B---3--:R-:W2:Y:S08]  /*9da0*/  LDSM.16.M88.4 R164, [R186+0x1000] ;  /* 0x00100000baa4783b */ /* 0x008eb00000000200 */
[----:B------:R-:W0:Y:S08]  /*9db0*/  LDGDEPBAR ;  /* 0x00000000000079af */ /* 0x000e300000000000 */
[----:B------:R-:W3:Y:S08]  /*9dc0*/  LDSM.16.M88.4 R148, [R186+0x1800] ;  /* 0x00180000ba94783b */ /* 0x000ef00000000200 */
[----:B------:R-:W-:Y:S01]  /*9dd0*/  LDSM.16.M88.4 R152, [R189] ;  /* 0x00000000bd98783b */ /* 0x000fe20000000200 */
[C---:B-1----:R-:W-:Y:S07]  /*9de0*/  HMMA.16816.F32.BF16 R4, R156.reuse, R160, R4 ;  /* 0x000000a09c04723c */ /* 0x042fee0000041804 */
[----:B------:R-:W1:Y:S01]  /*9df0*/  LDSM.16.M88.4 R168, [R183] ;  /* 0x00000000b7a8783b */ /* 0x000e620000000200 */
[C---:B------:R-:W-:Y:S07]  /*9e00*/  HMMA.16816.F32.BF16 R8, R156.reuse, R162, R8 ;  /* 0x000000a29c08723c */ /* 0x040fee0000041808 */
[----:B------:R-:W4:Y:S01]  /*9e10*/  LDSM.16.M88.4 R136, [R183+0x800] ;  /* 0x00080000b788783b */ /* 0x000f220000000200 */
[C---:B------:R-:W-:Y:S07]  /*9e20*/  HMMA.16816.F32.BF16 R12, R156.reuse, R144, R12 ;  /* 0x000000909c0c723c */ /* 0x040fee000004180c */
[----:B------:R-:W1:Y:S01]  /*9e30*/  LDSM.16.M88.4 R140, [R183+0x1000] ;  /* 0x00100000b78c783b */ /* 0x000e620000000200 */
[C---:B------:R-:W-:Y:S07]  /*9e40*/  HMMA.16816.F32.BF16 R16, R156.reuse, R146, R16 ;  /* 0x000000929c10723c */ /* 0x040fee0000041810 */
[----:B------:R-:W4:Y:S01]  /*9e50*/  LDSM.16.M88.4 R144, [R183+0x1800] ;  /* 0x00180000b790783b */ /* 0x000f220000000200 */
[C---:B--2---:R-:W-:Y:S07]  /*9e60*/  HMMA.16816.F32.BF16 R20, R156.reuse, R164, R20 ;  /* 0x000000a49c14723c */ /* 0x044fee0000041814 */
[----:B------:R-:W-:Y:S01]  /*9e70*/  LDSM.16.M88.4 R160, [R180+0x2800] ;  /* 0x00280000b4a0783b */ /* 0x000fe20000000200 */
[C---:B------:R-:W-:Y:S07]  /*9e80*/  HMMA.16816.F32.BF16 R24, R156.reuse, R166, R24 ;  /* 0x000000a69c18723c */ /* 0x040fee0000041818 */
[----:B------:R-:W-:Y:S01]  /*9e90*/  LDSM.16.M88.4 R164, [R188+0x4000] ;  /* 0x00400000bca4783b */ /* 0x000fe20000000200 */
[C---:B---3--:R-:W-:Y:S07]  /*9ea0*/  HMMA.16816.F32.BF16 R28, R156.reuse, R148, R28 ;  /* 0x000000949c1c723c */ /* 0x048fee000004181c */
[----:B------:R-:W-:Y:S01]  /*9eb0*/  LDSM.16.M88.4 R172, [R183+0x4000] ;  /* 0x00400000b7ac783b */ /* 0x000fe20000000200 */
[----:B------:R-:W-:Y:S07]  /*9ec0*/  HMMA.16816.F32.BF16 R32, R156, R150, R32 ;  /* 0x000000969c20723c */ /* 0x000fee0000041820 */
[----:B------:R-:W-:Y:S01]  /*9ed0*/  LDSM.16.M88.4 R148, [R187+0x4000] ;  /* 0x00400000bb94783b */ /* 0x000fe20000000200 */
[C---:B-1----:R-:W-:Y:S07]  /*9ee0*/  HMMA.16816.F32.BF16 R4, R152.reuse, R168, R4 ;  /* 0x000000a89804723c */ /* 0x042fee0000041804 */
[----:B------:R-:W1:Y:S01]  /*9ef0*/  LDSM.16.M88.4 R156, [R180+0x2000] ;  /* 0x00200000b49c783b */ /* 0x000e620000000200 */
[C---:B------:R-:W-:Y:S07]  /*9f00*/  HMMA.16816.F32.BF16 R8, R152.reuse, R170, R8 ;  /* 0x000000aa9808723c */ /* 0x040fee0000041808 */
[----:B------:R-:W-:Y:S01]  /*9f10*/  LDSM.16.M88.4 R168, [R199] ;  /* 0x00000000c7a8783b */ /* 0x000fe20000000200 */
[C---:B----4-:R-:W-:Y:S08]  /*9f20*/  HMMA.16816.F32.BF16 R12, R152.reuse, R136, R12 ;  /* 0x00000088980c723c */ /* 0x050ff0000004180c */
[C---:B------:R-:W-:Y:S01]  /*9f30*/  HMMA.16816.F32.BF16 R16, R152.reuse, R138, R16 ;  /* 0x0000008a9810723c */ /* 0x040fe20000041810 */
[----:B------:R-:W2:Y:S07]  /*9f40*/  LDSM.16.M88.4 R136, [R180+0x3000] ;  /* 0x00300000b488783b */ /* 0x000eae0000000200 */
[C---:B------:R-:W-:Y:S08]  /*9f50*/  HMMA.16816.F32.BF16 R20, R152.reuse, R140, R20 ;  /* 0x0000008c9814723c */ /* 0x040ff00000041814 */
[C---:B------:R-:W-:Y:S01]  /*9f60*/  HMMA.16816.F32.BF16 R24, R152.reuse, R142, R24 ;  /* 0x0000008e9818723c */ /* 0x040fe20000041818 */
[----:B------:R-:W3:Y:S07]  /*9f70*/  LDSM.16.M88.4 R140, [R180+0x3800] ;  /* 0x00380000b48c783b */ /* 0x000eee0000000200 */
[C---:B------:R-:W-:Y:S08]  /*9f80*/  HMMA.16816.F32.BF16 R28, R152.reuse, R144, R28 ;  /* 0x00000090981c723c */ /* 0x040ff0000004181c */
[----:B------:R-:W-:Y:S01]  /*9f90*/  HMMA.16816.F32.BF16 R32, R152, R146, R32 ;  /* 0x000000929820723c */ /* 0x000fe20000041820 */
[----:B------:R-:W4:Y:S07]  /*9fa0*/  LDSM.16.M88.4 R144, [R198] ;  /* 0x00000000c690783b */ /* 0x000f2e0000000200 */
[C---:B-1----:R-:W-:Y:S01]  /*9fb0*/  HMMA.16816.F32.BF16 R4, R148.reuse, R156, R4 ;  /* 0x0000009c9404723c */ /* 0x042fe20000041804 */
[----:B------:R-:W1:Y:S07]  /*9fc0*/  LDSM.16.M88.4 R152, [R197] ;  /* 0x00000000c598783b */ /* 0x000e6e0000000200 */
[C---:B------:R-:W-:Y:S01]  /*9fd0*/  HMMA.16816.F32.BF16 R8, R148.reuse, R158, R8 ;  /* 0x0000009e9408723c */ /* 0x040fe20000041808 */
[----:B------:R-:W1:Y:S07]  /*9fe0*/  LDSM.16.M88.4 R156, [R196] ;  /* 0x00000000c49c783b */ /* 0x000e6e0000000200 */
        /* <DEDUP_REMOVED lines=22> */
[C---:B--2---:R-:W-:Y:S01]  /*a150*/  HMMA.16816.F32.BF16 R4, R136.reuse, R160, R4 ;  /* 0x000000a08804723c */ /* 0x044fe20000041804 */
[----:B------:R-:W-:Y:S07]  /*a160*/  LDSM.16.M88.4 R164, [R180+0x5000] ;  /* 0x00500000b4a4783b */ /* 0x000fee0000000200 */
[C---:B------:R-:W-:Y:S01]  /*a170*/  HMMA.16816.F32.BF16 R8, R136.reuse, R162, R8 ;  /* 0x000000a28808723c */ /* 0x040fe20000041808 */
[----:B------:R-:W-:Y:S07]  /*a180*/  LDSM.16.M88.4 R160, [R180+0x4800] ;  /* 0x00480000b4a0783b */ /* 0x000fee0000000200 */
[C---:B---3--:R-:W-:Y:S08]  /*a190*/  HMMA.16816.F32.BF16 R12, R136.reuse, R140, R12 ;  /* 0x0000008c880c723c */ /* 0x048ff0000004180c */
[C---:B------:R-:W-:Y:S01]  /*a1a0*/  HMMA.16816.F32.BF16 R16, R136.reuse, R142, R16 ;  /* 0x0000008e8810723c */ /* 0x040fe20000041810 */
[----:B------:R-:W2:Y:S07]  /*a1b0*/  LDSM.16.M88.4 R140, [R183+0x3000] ;  /* 0x00300000b78c783b */ /* 0x000eae0000000200 */
[C---:B----4-:R-:W-:Y:S08]  /*a1c0*/  HMMA.16816.F32.BF16 R20, R136.reuse, R144, R20 ;  /* 0x000000908814723c */ /* 0x050ff00000041814 */
        /* <DEDUP_REMOVED lines=9> */
[C---:B------:R-:W-:Y:S08]  /*a260*/  HMMA.16816.F32.BF16 R12, R152.reuse, R156, R12 ;  /* 0x0000009c980c723c */ /* 0x040ff0000004180c */
        /* <DEDUP_REMOVED lines=17> */
[----:B------:R-:W1:Y:S07]  /*a380*/  LDSM.16.M88.4 R164, [R186+0x4000] ;  /* 0x00400000baa4783b */ /* 0x000e6e0000000200 */
        /* <DEDUP_REMOVED lines=15> */
[C---:B------:R-:W-:Y:S08]  /*a480*/  HMMA.16816.F32.BF16 R4, R160.reuse, R164, R4 ;  /* 0x000000a4a004723c */ /* 0x040ff00000041804 */
        /* <DEDUP_REMOVED lines=16> */
[----:B-----5:R-:W-:Y:S02]  /*a590*/  FMNMX.FTZ R2, R6, R126, !PT ;  /* 0x0000007e06027209 */ /* 0x020fe40007810000 */
[C---:B----4-:R-:W-:Y:S04]  /*a5a0*/  HMMA.16816.F32.BF16 R20, R168.reuse, R136, R20 ;  /* 0x00000088a814723c */ /* 0x050fe80000041814 */
[----:B------:R-:W-:Y:S02]  /*a5b0*/  FMNMX.FTZ R0, R5, R0, !PT ;  /* 0x0000000005007209 */ /* 0x000fe40007810000 */
[----:B------:R-:W-:Y:S02]  /*a5c0*/  FMNMX.FTZ R2, R7, R2, !PT ;  /* 0x0000000207027209 */ /* 0x000fe40007810000 */
[C---:B------:R-:W-:Y:S01]  /*a5d0*/  HMMA.16816.F32.BF16 R24, R168.reuse, R138, R24 ;  /* 0x0000008aa818723c */ /* 0x040fe20000041818 */
[----:B------:R-:W-:Y:S03]  /*a5e0*/  @P6 MOV R137, c[0x0][0x1e0] ;  /* 0x0000780000896a02 */ /* 0x000fe60000000f00 */
[----:B------:R-:W-:Y:S02]  /*a5f0*/  FMNMX.FTZ R0, R8, R0, !PT ;  /* 0x0000000008007209 */ /* 0x000fe40007810000 */
[----:B------:R-:W-:Y:S01]  /*a600*/  FMNMX.FTZ R2, R10, R2, !PT ;  /* 0x000000020a027209 */ /* 0x000fe20007810000 */
[----:B------:R-:W-:Y:S01]  /*a610*/  @P6 IMAD.WIDE.U32 R138, R203, c[0x0][0x1e0], RZ ;  /* 0x00007800cb8a6a25 */ /* 0x000fe200078e00ff */
        /* <DEDUP_REMOVED lines=30> */
[----:B------:R-:W2:Y:S01]  /*a800*/  SHFL.BFLY PT, R2, R0, 0x2, 0x1f ;  /* 0x0c401f0000027f89 */ /* 0x000ea200000e0000 */
[----:B-1----:R-:W-:Y:S01]  /*a810*/  FMNMX.FTZ R124, R3, R124, !PT ;  /* 0x0000007c037c7209 */ /* 0x002fe20007810000 */
[----:B------:R-:W-:Y:S06]  /*a820*/  @P6 IMAD R3, R203, c[0x0][0x1e4], R127 ;  /* 0x00007900cb036a24 */ /* 0x000fec00078e027f */
[----:B------:R-:W1:Y:S01]  /*a830*/  SHFL.BFLY PT, R140, R124, 0x1, 0x1f ;  /* 0x0c201f007c8c7f89 */ /* 0x000e6200000e0000 */
[----:B--2---:R-:W-:Y:S02]  /*a840*/  FMNMX.FTZ R0, R0, R2, !PT ;  /* 0x0000000200007209 */ /* 0x004fe40007810000 */
[----:B------:R-:W-:Y:S05]  /*a850*/  @P6 IADD3 R2, R139, R3, RZ ;  /* 0x000000038b026210 */ /* 0x000fea0007ffe0ff */
[----:B------:R-:W2:Y:S01]  /*a860*/  SHFL.BFLY PT, R3, R0, 0x1, 0x1f ;  /* 0x0c201f0000037f89 */ /* 0x000ea200000e0000 */
[----:B------:R-:W-:Y:S02]  /*a870*/  @P6 SHF.L.U64.HI R127, R138, 0x6, R2 ;  /* 0x000000068a7f6819 */ /* 0x000fe40000010202 */
[C---:B------:R-:W-:Y:S02]  /*a880*/  @P6 LEA R138, P0, R137.reuse, R136, 0x5 ;  /* 0x00000088898a6211 */ /* 0x040fe400078028ff */
[----:B------:R-:W-:Y:S04]  /*a890*/  @P6 MOV R2, c[0x0][0x1e4] ;  /* 0x0000790000026a02 */ /* 0x000fe80000000f00 */
[----:B------:R-:W-:Y:S02]  /*a8a0*/  @P6 LEA.HI.X R137, R137, R127, R2, 0x5, P0 ;  /* 0x0000007f89896211 */ /* 0x000fe400000f2c02 */
[----:B------:R-:W-:Y:S04]  /*a8b0*/  @P6 IADD3 R2, P0, R136, R208, RZ ;  /* 0x000000d088026210 */ /* 0x000fe80007f1e0ff */
[----:B------:R-:W-:Y:S02]  /*a8c0*/  @P6 IADD3.X R139, R127, R207, RZ, P0, !PT ;  /* 0x000000cf7f8b6210 */ /* 0x000fe400007fe4ff */
[----:B-1----:R-:W-:Y:S02]  /*a8d0*/  FMNMX.FTZ R124, R124, R140, !PT ;  /* 0x0000008c7c7c7209 */ /* 0x002fe40007810000 */
[----:B------:R-:W-:Y:S03]  /*a8e0*/  @P6 LEA R146, P0, R2, c[0x0][0x1c8], 0x1 ;  /* 0x0000720002926a11 */ /* 0x000fe600078008ff */
[----:B------:R-:W-:Y:S01]  /*a8f0*/  FMUL.FTZ R164, R124, c[0x0][0x2d0] ;  /* 0x0000b4007ca47a20 */ /* 0x000fe20000410000 */
[----:B------:R-:W-:Y:S01]  /*a900*/  @P6 LEA.HI.X R147, R2, c[0x0][0x1cc], R139, 0x1, P0 ;  /* 0x0000730002936a11 */ /* 0x000fe200000f0c8b */
[----:B------:R-:W-:Y:S01]  /*a910*/  FADD.FTZ R2, -R124, R125 ;  /* 0x0000007d7c027221 */ /* 0x000fe20000010100 */
[----:B--2---:R-:W-:Y:S01]  /*a920*/  FMNMX.FTZ R3, R0, R3, !PT ;  /* 0x0000000300037209 */ /* 0x004fe20007810000 */
[--C-:B------:R-:W-:Y:S01]  /*a930*/  FFMA.FTZ R5, R5, c[0x0][0x2d0], -R164.reuse ;  /* 0x0000b40005057a23 */ /* 0x100fe200000108a4 */
[----:B------:R-:W-:Y:S01]  /*a940*/  @P6 IADD3 R143, P0, R208, 0x40, RZ ;  /* 0x00000040d08f6810 */ /* 0x000fe20007f1e0ff */
[----:B------:R-:W-:Y:S01]  /*a950*/  FMUL.FTZ R0, R2, c[0x0][0x2d0] ;  /* 0x0000b40002007a20 */ /* 0x000fe20000410000 */
[----:B------:R1:W-:Y:S01]  /*a960*/  @P6 LDGSTS.E.BYPASS.LTC128B.128 [R205+0x6100], [R146.64], !P5 ;  /* 0x0610000092cd6fae */ /* 0x0003e2000e901d46 */
[--C-:B------:R-:W-:Y:S01]  /*a970*/  FFMA.FTZ R4, R4, c[0x0][0x2d0], -R164.reuse ;  /* 0x0000b40004047a23 */ /* 0x100fe200000108a4 */
[----:B------:R-:W-:Y:S01]  /*a980*/  @P6 IADD3.X R142, RZ, R207, RZ, P0, !PT ;  /* 0x000000cfff8e6210 */ /* 0x000fe200007fe4ff */
[----:B------:R2:W3:Y:S01]  /*a990*/  MUFU.EX2 R2, R0 ;  /* 0x0000000000027308 */ /* 0x0004e20000000800 */
[----:B------:R-:W-:Y:S01]  /*a9a0*/  @P6 IADD3 R125, P0, R136, R143, RZ ;  /* 0x0000008f887d6210 */ /* 0x000fe20007f1e0ff */
[--C-:B------:R-:W-:Y:S02]  /*a9b0*/  FFMA.FTZ R8, R8, c[0x0][0x2d0], -R164.reuse ;  /* 0x0000b40008087a23 */ /* 0x100fe400000108a4 */
[--C-:B------:R-:W-:Y:S01]  /*a9c0*/  FFMA.FTZ R9, R9, c[0x0][0x2d0], -R164.reuse ;  /* 0x0000b40009097a23 */ /* 0x100fe200000108a4 */
[----:B------:R-:W-:Y:S01]  /*a9d0*/  @P6 IADD3.X R139, R127, R142, RZ, P0, !PT ;  /* 0x0000008e7f8b6210 */ /* 0x000fe200007fe4ff */
[--C-:B------:R-:W-:Y:S01]  /*a9e0*/  FFMA.FTZ R12, R12, c[0x0][0x2d0], -R164.reuse ;  /* 0x0000b4000c0c7a23 */ /* 0x100fe200000108a4 */
[----:B------:R-:W-:Y:S01]  /*a9f0*/  @P6 LEA R144, P0, R125, c[0x0][0x1c8], 0x1 ;  /* 0x000072007d906a11 */ /* 0x000fe200078008ff */
[--C-:B------:R-:W-:Y:S02]  /*aa00*/  FFMA.FTZ R21, R21, c[0x0][0x2d0], -R164.reuse ;  /* 0x0000b40015157a23 */ /* 0x100fe400000108a4 */
[----:B------:R4:W-:Y:S01]  /*aa10*/  MUFU.EX2 R178, R5 ;  /* 0x0000000500b27308 */ /* 0x0009e20000000800 */
[----:B------:R-:W-:Y:S01]  /*aa20*/  @P6 LEA.HI.X R145, R125, c[0x0][0x1cc], R139, 0x1, P0 ;  /* 0x000073007d916a11 */ /* 0x000fe200000f0c8b */
[--C-:B------:R-:W-:Y:S01]  /*aa30*/  FFMA.FTZ R28, R28, c[0x0][0x2d0], -R164.reuse ;  /* 0x0000b4001c1c7a23 */ /* 0x100fe200000108a4 */
[----:B------:R-:W-:Y:S01]  /*aa40*/  @P6 IADD3 R139, P0, R208, 0x80, RZ ;  /* 0x00000080d08b6810 */ /* 0x000fe20007f1e0ff */
[--C-:B------:R-:W-:Y:S02]  /*aa50*/  FFMA.FTZ R20, R20, c[0x0][0x2d0], -R164.reuse ;  /* 0x0000b40014147a23 */ /* 0x100fe400000108a4 */
[----:B------:R1:W-:Y:S01]  /*aa60*/  @P6 LDGSTS.E.BYPASS.LTC128B.128 [R205+0x8100], [R144.64], !P4 ;  /* 0x0810000090cd6fae */ /* 0x0003e2000e101d46 */
[----:B------:R-:W-:Y:S03]  /*aa70*/  FFMA.FTZ R13, R13, c[0x0][0x2d0], -R164 ;  /* 0x0000b4000d0d7a23 */ /* 0x000fe600000108a4 */
[----:B------:R5:W-:Y:S01]  /*aa80*/  MUFU.EX2 R179, R4 ;  /* 0x0000000400b37308 */ /* 0x000be20000000800 */
[----:B--2---:R-:W-:Y:S01]  /*aa90*/  FADD.FTZ R0, -R3, R126 ;  /* 0x0000007e03007221 */ /* 0x004fe20000010100 */
[----:B------:R-:W-:Y:S01]  /*aaa0*/  @P6 IADD3.X R126, RZ, R207, RZ, P0, !PT ;  /* 0x000000cfff7e6210 */ /* 0x000fe200007fe4ff */
[----:B---3--:R-:W-:Y:S01]  /*aab0*/  FMUL.FTZ R100, R2, R100 ;  /* 0x0000006402647220 */ /* 0x008fe20000410000 */
[----:B------:R-:W-:Y:S01]  /*aac0*/  @P6 IADD3 R125, P0, R136, R139, RZ ;  /* 0x0000008b887d6210 */ /* 0x000fe20007f1e0ff */
[----:B------:R-:W-:Y:S05]  /*aad0*/  FMUL.FTZ R0, R0, c[0x0][0x2d0] ;  /* 0x0000b40000007a20 */ /* 0x000fea0000410000 */
[----:B------:R2:W-:Y:S01]  /*aae0*/  MUFU.EX2 R177, R8 ;  /* 0x0000000800b17308 */ /* 0x0005e20000000800 */
[----:B------:R-:W-:Y:S01]  /*aaf0*/  @P6 IADD3.X R127, R127, R126, RZ, P0, !PT ;  /* 0x0000007e7f7f6210 */ /* 0x000fe200007fe4ff */
[C---:B------:R-:W-:Y:S01]  /*ab00*/  FMUL.FTZ R101, R2.reuse, R101 ;  /* 0x0000006502657220 */ /* 0x040fe20000410000 */
[C---:B------:R-:W-:Y:S01]  /*ab10*/  @P6 LEA R140, P0, R125.reuse, c[0x0][0x1c8], 0x1 ;  /* 0x000072007d8c6a11 */ /* 0x040fe200078008ff */
[C---:B------:R-:W-:Y:S02]  /*ab20*/  FMUL.FTZ R104, R2.reuse, R104 ;  /* 0x0000006802687220 */ /* 0x040fe40000410000 */
[----:B------:R-:W-:Y:S01]  /*ab30*/  FMUL.FTZ R105, R2, R105 ;  /* 0x0000006902697220 */ /* 0x000fe20000410000 */
[----:B------:R-:W-:Y:S01]  /*ab40*/  @P6 LEA.HI.X R141, R125, c[0x0][0x1cc], R127, 0x1, P0 ;  /* 0x000073007d8d6a11 */ /* 0x000fe200000f0c7f */
[----:B------:R-:W-:Y:S01]  /*ab50*/  FMUL.FTZ R125, R3, c[0x0][0x2d0] ;  /* 0x0000b400037d7a20 */ /* 0x000fe20000410000 */
[----:B------:R-:W-:Y:S01]  /*ab60*/  @P6 IADD3 R136, P0, R138, R143, RZ ;  /* 0x0000008f8a886210 */ /* 0x000fe20007f1e0ff */
[----:B------:R3:W-:Y:S01]  /*ab70*/  MUFU.EX2 R175, R9 ;  /* 0x0000000900af7308 */ /* 0x0007e20000000800 */
[----:B------:R-:W-:Y:S01]  /*ab80*/  FMUL.FTZ R108, R2, R108 ;  /* 0x0000006c026c7220 */ /* 0x000fe20000410000 */
[----:B------:R1:W-:Y:S01]  /*ab90*/  @P6 LDGSTS.E.BYPASS.LTC128B.128 [R205+0xa100], [R140.64], !P3 ;  /* 0x0a1000008ccd6fae */ /* 0x0003e2000d901d46 */
[----:B------:R-:W-:Y:S01]  /*aba0*/  @P6 IADD3.X R142, R137, R142, RZ, P0, !PT ;  /* 0x0000008e898e6210 */ /* 0x000fe200007fe4ff */
[--C-:B------:R-:W-:Y:S01]  /*abb0*/  FFMA.FTZ R6, R6, c[0x0][0x2d0], -R125.reuse ;  /* 0x0000b40006067a23 */ /* 0x100fe2000001087d */
[----:B----4-:R-:W-:Y:S01]  /*abc0*/  @P6 IADD3 R5, P0, R138, R139, RZ ;  /* 0x0000008b8a056210 */ /* 0x010fe20007f1e0ff */
[----:B------:R-:W-:Y:S02]  /*abd0*/  FFMA.FTZ R7, R7, c[0x0][0x2d0], -R125 ;  /* 0x0000b40007077a23 */ /* 0x000fe4000001087d */
[----:B------:R-:W-:Y:S01]  /*abe0*/  FMUL.FTZ R109, R2, R109 ;  /* 0x0000006d026d7220 */ /* 0x000fe20000410000 */
[C---:B------:R-:W-:Y:S01]  /*abf0*/  @P6 IADD3.X R139, R137.reuse, R126, RZ, P0, !PT ;  /* 0x0000007e898b6210 */ /* 0x040fe200007fe4ff */
[----:B------:R4:W-:Y:S01]  /*ac00*/  MUFU.EX2 R167, R6 ;  /* 0x0000000600a77308 */ /* 0x0009e20000000800 */
[----:B-----5:R-:W-:Y:S01]  /*ac10*/  @P6 IADD3 R4, P0, R138, R208, RZ ;  /* 0x000000d08a046210 */ /* 0x020fe20007f1e0ff */
[C---:B------:R-:W-:Y:S02]  /*ac20*/  FMUL.FTZ R112, R2.reuse, R112 ;  /* 0x0000007002707220 */ /* 0x040fe40000410000 */
[C---:B------:R-:W-:Y:S01]  /*ac30*/  FMUL.FTZ R113, R2.reuse, R113 ;  /* 0x0000007102717220 */ /* 0x040fe20000410000 */
[----:B--2---:R-:W-:Y:S01]  /*ac40*/  @P6 IADD3.X R8, R137, R207, RZ, P0, !PT ;  /* 0x000000cf89086210 */ /* 0x004fe200007fe4ff */
[----:B------:R-:W-:Y:S01]  /*ac50*/  FMUL.FTZ R116, R2, R116 ;  /* 0x0000007402747220 */ /* 0x000fe20000410000 */
[----:B------:R-:W-:Y:S01]  /*ac60*/  @P6 LEA R126, P0, R4, c[0x0][0x1c8], 0x1 ;  /* 0x00007200047e6a11 */ /* 0x000fe200078008ff */
[----:B------:R-:W-:Y:S02]  /*ac70*/  FMUL.FTZ R117, R2, R117 ;  /* 0x0000007502757220 */ /* 0x000fe40000410000 */
[----:B------:R-:W2:Y:S01]  /*ac80*/  MUFU.EX2 R0, R0 ;  /* 0x0000000000007308 */ /* 0x000ea20000000800 */
[----:B------:R-:W-:Y:S01]  /*ac90*/  @P6 LEA.HI.X R127, R4, c[0x0][0x1cc], R8, 0x1, P0 ;  /* 0x00007300047f6a11 */ /* 0x000fe200000f0c08 */
[----:B------:R-:W-:Y:S01]  /*aca0*/  FMUL.FTZ R120, R2, R120 ;  /* 0x0000007802787220 */ /* 0x000fe20000410000 */
[----:B------:R-:W-:Y:S01]  /*acb0*/  @P6 LEA R8, P0, R136, c[0x0][0x1c8], 0x1 ;  /* 0x0000720088086a11 */ /* 0x000fe200078008ff */
[----:B------:R-:W-:Y:S02]  /*acc0*/  FMUL.FTZ R121, R2, R121 ;  /* 0x0000007902797220 */ /* 0x000fe40000410000 */
[----:B------:R5:W-:Y:S01]  /*acd0*/  @P6 LDGSTS.E.BYPASS.LTC128B.128 [R205+0x7100], [R126.64], !P5 ;  /* 0x071000007ecd6fae */ /* 0x000be2000e901d46 */
[----:B---3--:R-:W-:Y:S01]  /*ace0*/  @P6 LEA.HI.X R9, R136, c[0x0][0x1cc], R142, 0x1, P0 ;  /* 0x0000730088096a11 */ /* 0x008fe200000f0c8e */
[C---:B------:R-:W-:Y:S01]  /*acf0*/  FMUL.FTZ R36, R2.reuse, R36 ;  /* 0x0000002402247220 */ /* 0x040fe20000410000 */
[C---:B------:R-:W-:Y:S01]  /*ad00*/  @P6 LEA R4, P0, R5.reuse, c[0x0][0x1c8], 0x1 ;  /* 0x0000720005046a11 */ /* 0x040fe200078008ff */
[----:B------:R3:W1:Y:S01]  /*ad10*/  MUFU.EX2 R168, R7 ;  /* 0x0000000700a87308 */ /* 0x0006620000000800 */
[----:B------:R-:W-:Y:S02]  /*ad20*/  FMUL.FTZ R37, R2, R37 ;  /* 0x0000002502257220 */ /* 0x000fe40000410000 */
[----:B------:R-:W-:Y:S01]  /*ad30*/  @P6 LEA.HI.X R5, R5, c[0x0][0x1cc], R139, 0x1, P0 ;  /* 0x0000730005056a11 */ /* 0x000fe200000f0c8b */
[----:B------:R5:W-:Y:S01]  /*ad40*/  @P6 LDGSTS.E.BYPASS.LTC128B.128 [R205+0x9100], [R8.64], !P4 ;  /* 0x0910000008cd6fae */ /* 0x000be2000e101d46 */
[--C-:B----4-:R-:W-:Y:S01]  /*ad50*/  FFMA.FTZ R6, R10, c[0x0][0x2d0], -R125.reuse ;  /* 0x0000b4000a067a23 */ /* 0x110fe2000001087d */
[----:B------:R-:W-:Y:S01]  /*ad60*/  ISETP.GT.AND P0, PT, R176, R204, PT ;  /* 0x000000ccb000720c */ /* 0x000fe20003f04270 */
[C---:B------:R-:W-:Y:S01]  /*ad70*/  FMUL.FTZ R40, R2.reuse, R40 ;  /* 0x0000002802287220 */ /* 0x040fe20000410000 */
[----:B------:R-:W-:Y:S01]  /*ad80*/  MOV R176, R203 ;  /* 0x000000cb00b07202 */ /* 0x000fe20000000f00 */
[C---:B------:R-:W-:Y:S01]  /*ad90*/  FMUL.FTZ R41, R2.reuse, R41 ;  /* 0x0000002902297220 */ /* 0x040fe20000410000 */
[----:B------:R4:W-:Y:S01]  /*ada0*/  MUFU.EX2 R166, R6 ;  /* 0x0000000600a67308 */ /* 0x0009e20000000800 */
[C---:B------:R-:W-:Y:S01]  /*adb0*/  FMUL.FTZ R44, R2.reuse, R44 ;  /* 0x0000002c022c7220 */ /* 0x040fe20000410000 */
[----:B------:R4:W-:Y:S01]  /*adc0*/  @P6 LDGSTS.E.BYPASS.LTC128B.128 [R205+0xb100], [R4.64], !P3 ;  /* 0x0b10000004cd6fae */ /* 0x0009e2000d901d46 */
[----:B------:R-:W-:Y:S02]  /*add0*/  FMUL.FTZ R45, R2, R45 ;  /* 0x0000002d022d7220 */ /* 0x000fe40000410000 */
[C---:B--2---:R-:W-:Y:S02]  /*ade0*/  FMUL.FTZ R10, R0.reuse, R134 ;  /* 0x00000086000a7220 */ /* 0x044fe40000410000 */
[C---:B------:R-:W-:Y:S02]  /*adf0*/  FMUL.FTZ R102, R0.reuse, R102 ;  /* 0x0000006600667220 */ /* 0x040fe40000410000 */
[C---:B------:R-:W-:Y:S01]  /*ae00*/  FMUL.FTZ R103, R0.reuse, R103 ;  /* 0x0000006700677220 */ /* 0x040fe20000410000 */
[----:B------:R-:W2:Y:S01]  /*ae10*/  LDSM.16.MT88.4 R136, [R181] ;  /* 0x00000000b588783b */ /* 0x000ea20000004200 */
[C---:B------:R-:W-:Y:S01]  /*ae20*/  FMUL.FTZ R106, R0.reuse, R106 ;  /* 0x0000006a006a7220 */ /* 0x040fe20000410000 */
[----:B------:R2:W-:Y:S01]  /*ae30*/  MUFU.EX2 R174, R12 ;  /* 0x0000000c00ae7308 */ /* 0x0005e20000000800 */
[C---:B------:R-:W-:Y:S02]  /*ae40*/  FMUL.FTZ R107, R0.reuse, R107 ;  /* 0x0000006b006b7220 */ /* 0x040fe40000410000 */
[C---:B---3--:R-:W-:Y:S02]  /*ae50*/  FMUL.FTZ R7, R0.reuse, R131 ;  /* 0x0000008300077220 */ /* 0x048fe40000410000 */
[C---:B------:R-:W-:Y:S01]  /*ae60*/  FMUL.FTZ R110, R0.reuse, R110 ;  /* 0x0000006e006e7220 */ /* 0x040fe20000410000 */
[----:B-1----:R-:W1:Y:S01]  /*ae70*/  LDSM.16.MT88.4 R140, [R182] ;  /* 0x00000000b68c783b */ /* 0x002e620000004200 */
[----:B------:R-:W-:Y:S02]  /*ae80*/  FMUL.FTZ R111, R0, R111 ;  /* 0x0000006f006f7220 */ /* 0x000fe40000410000 */
[C---:B-----5:R-:W-:Y:S01]  /*ae90*/  FMUL.FTZ R8, R2.reuse, R132 ;  /* 0x0000008402087220 */ /* 0x060fe20000410000 */
[----:B------:R-:W-:Y:S01]  /*aea0*/  MUFU.EX2 R169, R21 ;  /* 0x0000001500a97308 */ /* 0x000fe20000000800 */
[----:B------:R-:W-:Y:S02]  /*aeb0*/  FMUL.FTZ R9, R2, R133 ;  /* 0x0000008502097220 */ /* 0x000fe40000410000 */
[C---:B----4-:R-:W-:Y:S01]  /*aec0*/  FMUL.FTZ R6, R0.reuse, R130 ;  /* 0x0000008200067220 */ /* 0x050fe20000410000 */
[----:B------:R-:W3:Y:S01]  /*aed0*/  LDSM.16.MT88.4 R144, [R185] ;  /* 0x00000000b990783b */ /* 0x000ee20000004200 */
[----:B------:R-:W-:Y:S01]  /*aee0*/  F2FP.BF16.PACK_AB R130, R175, R177 ;  /* 0x000000b1af82723e */ /* 0x000fe200000010ff */
[----:B------:R-:W-:Y:S02]  /*aef0*/  FMUL.FTZ R114, R0, R114 ;  /* 0x0000007200727220 */ /* 0x000fe40000410000 */
[--C-:B------:R-:W-:Y:S02]  /*af00*/  FFMA.FTZ R4, R11, c[0x0][0x2d0], -R125.reuse ;  /* 0x0000b4000b047a23 */ /* 0x100fe4000001087d */
[----:B------:R-:W-:Y:S01]  /*af10*/  FMUL.FTZ R5, R2, R129 ;  /* 0x0000008102057220 */ /* 0x000fe20000410000 */
[----:B------:R-:W-:Y:S01]  /*af20*/  F2FP.BF16.PACK_AB R129, R168, R167 ;  /* 0x000000a7a881723e */ /* 0x000fe200000010ff */
[----:B------:R-:W4:Y:S01]  /*af30*/  MUFU.EX2 R165, R4 ;  /* 0x0000000400a57308 */ /* 0x000f220000000800 */
[C---:B------:R-:W-:Y:S01]  /*af40*/  FMUL.FTZ R11, R0.reuse, R135 ;  /* 0x00000087000b7220 */ /* 0x040fe20000410000 */
[----:B------:R-:W-:Y:S01]  /*af50*/  LDSM.16.MT88.4 R148, [R181+0x2800] ;  /* 0x00280000b594783b */ /* 0x000fe20000004200 */
[C---:B------:R-:W-:Y:S02]  /*af60*/  FMUL.FTZ R115, R0.reuse, R115 ;  /* 0x0000007300737220 */ /* 0x040fe40000410000 */
[C---:B------:R-:W-:Y:S02]  /*af70*/  FMUL.FTZ R118, R0.reuse, R118 ;  /* 0x0000007600767220 */ /* 0x040fe40000410000 */
[C---:B------:R-:W-:Y:S02]  /*af80*/  FMUL.FTZ R119, R0.reuse, R119 ;  /* 0x0000007700777220 */ /* 0x040fe40000410000 */
[C---:B------:R-:W-:Y:S01]  /*af90*/  FMUL.FTZ R122, R0.reuse, R122 ;  /* 0x0000007a007a7220 */ /* 0x040fe20000410000 */
[----:B------:R-:W5:Y:S01]  /*afa0*/  LDSM.16.MT88.4 R132, [R184] ;  /* 0x00000000b884783b */ /* 0x000f620000004200 */
[C---:B------:R-:W-:Y:S01]  /*afb0*/  FMUL.FTZ R123, R0.reuse, R123 ;  /* 0x0000007b007b7220 */ /* 0x040fe20000410000 */
[----:B------:R1:W-:Y:S01]  /*afc0*/  MUFU.EX2 R170, R20 ;  /* 0x0000001400aa7308 */ /* 0x0003e20000000800 */
[C---:B------:R-:W-:Y:S02]  /*afd0*/  FMUL.FTZ R38, R0.reuse, R38 ;  /* 0x0000002600267220 */ /* 0x040fe40000410000 */
[C---:B------:R-:W-:Y:S02]  /*afe0*/  FMUL.FTZ R39, R0.reuse, R39 ;  /* 0x0000002700277220 */ /* 0x040fe40000410000 */
[C---:B------:R-:W-:Y:S01]  /*aff0*/  FMUL.FTZ R42, R0.reuse, R42 ;  /* 0x0000002a002a7220 */ /* 0x040fe20000410000 */
[----:B------:R-:W-:Y:S01]  /*b000*/  LDSM.16.MT88.4 R152, [R182+0x2800] ;  /* 0x00280000b698783b */ /* 0x000fe20000004200 */
[----:B------:R-:W-:Y:S02]  /*b010*/  FMUL.FTZ R43, R0, R43 ;  /* 0x0000002b002b7220 */ /* 0x000fe40000410000 */
[--C-:B--2---:R-:W-:Y:S01]  /*b020*/  FFMA.FTZ R12, R16, c[0x0][0x2d0], -R164.reuse ;  /* 0x0000b400100c7a23 */ /* 0x104fe200000108a4 */
[----:B------:R-:W2:Y:S01]  /*b030*/  MUFU.EX2 R173, R13 ;  /* 0x0000000d00ad7308 */ /* 0x000ea20000000800 */
[----:B------:R-:W-:Y:S01]  /*b040*/  FMUL.FTZ R46, R0, R46 ;  /* 0x0000002e002e7220 */ /* 0x000fe20000410000 */
[----:B----4-:R-:W-:Y:S01]  /*b050*/  F2FP.BF16.PACK_AB R131, R165, R166 ;  /* 0x000000a6a583723e */ /* 0x010fe200000010ff */
[----:B------:R-:W-:Y:S01]  /*b060*/  FMUL.FTZ R4, R2, R128 ;  /* 0x0000008002047220 */ /* 0x000fe20000410000 */
[----:B------:R-:W-:Y:S01]  /*b070*/  F2FP.BF16.PACK_AB R128, R178, R179 ;  /* 0x000000b3b280723e */ /* 0x000fe200000010ff */
[----:B------:R-:W-:Y:S01]  /*b080*/  LDSM.16.MT88.4 R156, [R185+0x2800] ;  /* 0x00280000b99c783b */ /* 0x000fe20000004200 */
[--C-:B------:R-:W-:Y:S02]  /*b090*/  FFMA.FTZ R22, R22, c[0x0][0x2d0], -R125.reuse ;  /* 0x0000b40016167a23 */ /* 0x100fe4000001087d */
[--C-:B------:R-:W-:Y:S02]  /*b0a0*/  FFMA.FTZ R27, R27, c[0x0][0x2d0], -R125.reuse ;  /* 0x0000b4001b1b7a23 */ /* 0x100fe4000001087d */
[----:B------:R-:W-:Y:S01]  /*b0b0*/  FMUL.FTZ R47, R0, R47 ;  /* 0x0000002f002f7220 */ /* 0x000fe20000410000 */
[C---:B------:R-:W-:Y:S01]  /*b0c0*/  HMMA.16816.F32.BF16 R4, R128.reuse, R136, R4 ;  /* 0x000000888004723c */ /* 0x040fe20000041804 */
[----:B------:R4:W-:Y:S01]  /*b0d0*/  MUFU.EX2 R172, R12 ;  /* 0x0000000c00ac7308 */ /* 0x0009e20000000800 */
[----:B------:R-:W0:Y:S03]  /*b0e0*/  LDGDEPBAR ;  /* 0x00000000000079af */ /* 0x000e260000000000 */
[--C-:B-1----:R-:W-:Y:S02]  /*b0f0*/  FFMA.FTZ R20, R24, c[0x0][0x2d0], -R164.reuse ;  /* 0x0000b40018147a23 */ /* 0x102fe400000108a4 */
[C---:B------:R-:W-:Y:S01]  /*b100*/  FMUL.FTZ R48, R2.reuse, R48 ;  /* 0x0000003002307220 */ /* 0x040fe20000410000 */
[C---:B------:R-:W-:Y:S02]  /*b110*/  HMMA.16816.F32.BF16 R8, R128.reuse, R138, R8 ;  /* 0x0000008a8008723c */ /* 0x040fe40000041808 */
[----:B------:R-:W1:Y:S02]  /*b120*/  LDSM.16.MT88.4 R136, [R181+0x2000] ;  /* 0x00200000b588783b */ /* 0x000e640000004200 */
[----:B------:R-:W-:Y:S02]  /*b130*/  FMUL.FTZ R49, R2, R49 ;  /* 0x0000003102317220 */ /* 0x000fe40000410000 */
[C---:B------:R-:W-:Y:S02]  /*b140*/  FMUL.FTZ R50, R0.reuse, R50 ;  /* 0x0000003200327220 */ /* 0x040fe40000410000 */
[C---:B------:R-:W-:Y:S04]  /*b150*/  HMMA.16816.F32.BF16 R100, R128.reuse, R140, R100 ;  /* 0x0000008c8064723c */ /* 0x040fe80000041864 */
[----:B------:R-:W-:Y:S02]  /*b160*/  FMUL.FTZ R51, R0, R51 ;  /* 0x0000003300337220 */ /* 0x000fe40000410000 */
[C---:B------:R-:W-:Y:S02]  /*b170*/  FMUL.FTZ R52, R2.reuse, R52 ;  /* 0x0000003402347220 */ /* 0x040fe40000410000 */
[C---:B------:R-:W-:Y:S01]  /*b180*/  HMMA.16816.F32.BF16 R104, R128.reuse, R142, R104 ;  /* 0x0000008e8068723c */ /* 0x040fe20000041868 */
[----:B------:R-:W2:Y:S03]  /*b190*/  LDSM.16.MT88.4 R140, [R182+0x2000] ;  /* 0x00200000b68c783b */ /* 0x000ea60000004200 */
[----:B----4-:R-:W-:Y:S02]  /*b1a0*/  FFMA.FTZ R12, R17, c[0x0][0x2d0], -R164 ;  /* 0x0000b400110c7a23 */ /* 0x010fe400000108a4 */
[----:B------:R-:W-:Y:S02]  /*b1b0*/  FMUL.FTZ R53, R2, R53 ;  /* 0x0000003502357220 */ /* 0x000fe40000410000 */
[C---:B---3--:R-:W-:Y:S01]  /*b1c0*/  HMMA.16816.F32.BF16 R108, R128.reuse, R144, R108 ;  /* 0x00000090806c723c */ /* 0x048fe2000004186c */
[----:B------:R3:W4:Y:S03]  /*b1d0*/  MUFU.EX2 R171, R12 ;  /* 0x0000000c00ab7308 */ /* 0x0007260000000800 */
[C---:B------:R-:W-:Y:S02]  /*b1e0*/  FMUL.FTZ R54, R0.reuse, R54 ;  /* 0x0000003600367220 */ /* 0x040fe40000410000 */
[----:B------:R-:W-:Y:S02]  /*b1f0*/  FMUL.FTZ R55, R0, R55 ;  /* 0x0000003700377220 */ /* 0x000fe40000410000 */
[C---:B------:R-:W-:Y:S01]  /*b200*/  HMMA.16816.F32.BF16 R112, R128.reuse, R146, R112 ;  /* 0x000000928070723c */ /* 0x040fe20000041870 */
[----:B------:R-:W-:Y:S03]  /*b210*/  LDSM.16.MT88.4 R144, [R184+0x800] ;  /* 0x00080000b890783b */ /* 0x000fe60000004200 */
[C---:B------:R-:W-:Y:S02]  /*b220*/  FMUL.FTZ R56, R2.reuse, R56 ;  /* 0x0000003802387220 */ /* 0x040fe40000410000 */
[----:B------:R-:W-:Y:S02]  /*b230*/  FMUL.FTZ R57, R2, R57 ;  /* 0x0000003902397220 */ /* 0x000fe40000410000 */
[C---:B-----5:R-:W-:Y:S04]  /*b240*/  HMMA.16816.F32.BF16 R116, R128.reuse, R132, R116 ;  /* 0x000000848074723c */ /* 0x060fe80000041874 */
[C---:B------:R-:W-:Y:S02]  /*b250*/  FMUL.FTZ R58, R0.reuse, R58 ;  /* 0x0000003a003a7220 */ /* 0x040fe40000410000 */
[----:B------:R-:W-:Y:S02]  /*b260*/  FMUL.FTZ R59, R0, R59 ;  /* 0x0000003b003b7220 */ /* 0x000fe40000410000 */
[C---:B------:R-:W-:Y:S01]  /*b270*/  HMMA.16816.F32.BF16 R120, R128.reuse, R134, R120 ;  /* 0x000000868078723c */ /* 0x040fe20000041878 */
[----:B------:R-:W5:Y:S03]  /*b280*/  LDSM.16.MT88.4 R132, [R185+0x2000] ;  /* 0x00200000b984783b */ /* 0x000f660000004200 */
[--C-:B---3--:R-:W-:Y:S02]  /*b290*/  FFMA.FTZ R12, R18, c[0x0][0x2d0], -R125.reuse ;  /* 0x0000b400120c7a23 */ /* 0x108fe4000001087d */
[C---:B------:R-:W-:Y:S02]  /*b2a0*/  FMUL.FTZ R60, R2.reuse, R60 ;  /* 0x0000003c023c7220 */ /* 0x040fe40000410000 */
[C---:B-1----:R-:W-:Y:S01]  /*b2b0*/  HMMA.16816.F32.BF16 R36, R128.reuse, R136, R36 ;  /* 0x000000888024723c */ /* 0x042fe20000041824 */
[----:B------:R1:W-:Y:S03]  /*b2c0*/  MUFU.EX2 R161, R12 ;  /* 0x0000000c00a17308 */ /* 0x0003e60000000800 */
[----:B------:R-:W-:Y:S02]  /*b2d0*/  FMUL.FTZ R61, R2, R61 ;  /* 0x0000003d023d7220 */ /* 0x000fe40000410000 */
[C---:B------:R-:W-:Y:S02]  /*b2e0*/  FMUL.FTZ R62, R0.reuse, R62 ;  /* 0x0000003e003e7220 */ /* 0x040fe40000410000 */
[C---:B------:R-:W-:Y:S01]  /*b2f0*/  HMMA.16816.F32.BF16 R40, R128.reuse, R138, R40 ;  /* 0x0000008a8028723c */ /* 0x040fe20000041828 */
[----:B------:R-:W3:Y:S03]  /*b300*/  LDSM.16.MT88.4 R136, [R184+0x2000] ;  /* 0x00200000b888783b */ /* 0x000ee60000004200 */
[----:B------:R-:W-:Y:S02]  /*b310*/  FMUL.FTZ R63, R0, R63 ;  /* 0x0000003f003f7220 */ /* 0x000fe40000410000 */
[C---:B------:R-:W-:Y:S02]  /*b320*/  FMUL.FTZ R64, R2.reuse, R64 ;  /* 0x0000004002407220 */ /* 0x040fe40000410000 */
[C---:B--2---:R-:W-:Y:S04]  /*b330*/  HMMA.16816.F32.BF16 R44, R128.reuse, R140, R44 ;  /* 0x0000008c802c723c */ /* 0x044fe8000004182c */
[----:B------:R-:W-:Y:S02]  /*b340*/  FMUL.FTZ R65, R2, R65 ;  /* 0x0000004102417220 */ /* 0x000fe40000410000 */
[C---:B------:R-:W-:Y:S02]  /*b350*/  FMUL.FTZ R66, R0.reuse, R66 ;  /* 0x0000004200427220 */ /* 0x040fe40000410000 */
[C---:B------:R-:W-:Y:S01]  /*b360*/  HMMA.16816.F32.BF16 R48, R128.reuse, R142, R48 ;  /* 0x0000008e8030723c */ /* 0x040fe20000041830 */
[----:B------:R-:W2:Y:S03]  /*b370*/  LDSM.16.MT88.4 R140, [R181+0x4000] ;  /* 0x00400000b58c783b */ /* 0x000ea60000004200 */
[--C-:B-1----:R-:W-:Y:S02]  /*b380*/  FFMA.FTZ R12, R19, c[0x0][0x2d0], -R125.reuse ;  /* 0x0000b400130c7a23 */ /* 0x102fe4000001087d */
[----:B------:R-:W-:Y:S02]  /*b390*/  FMUL.FTZ R67, R0, R67 ;  /* 0x0000004300437220 */ /* 0x000fe40000410000 */
[C---:B------:R-:W-:Y:S01]  /*b3a0*/  FMUL.FTZ R68, R2.reuse, R68 ;  /* 0x0000004402447220 */ /* 0x040fe20000410000 */
[C---:B-----5:R-:W-:Y:S01]  /*b3b0*/  HMMA.16816.F32.BF16 R52, R128.reuse, R132, R52 ;  /* 0x000000848034723c */ /* 0x060fe20000041834 */
[----:B------:R-:W-:Y:S01]  /*b3c0*/  LDSM.16.MT88.4 R16, [R182+0x800] ;  /* 0x00080000b610783b */ /* 0x000fe20000004200 */
[----:B------:R1:W-:Y:S01]  /*b3d0*/  MUFU.EX2 R160, R12 ;  /* 0x0000000c00a07308 */ /* 0x0003e20000000800 */
[----:B------:R-:W-:Y:S02]  /*b3e0*/  FMUL.FTZ R69, R2, R69 ;  /* 0x0000004502457220 */ /* 0x000fe40000410000 */
[C---:B------:R-:W-:Y:S02]  /*b3f0*/  FMUL.FTZ R70, R0.reuse, R70 ;  /* 0x0000004600467220 */ /* 0x040fe40000410000 */
[----:B------:R-:W-:Y:S01]  /*b400*/  FMUL.FTZ R71, R0, R71 ;  /* 0x0000004700477220 */ /* 0x000fe20000410000 */
[C---:B------:R-:W-:Y:S01]  /*b410*/  HMMA.16816.F32.BF16 R56, R128.reuse, R134, R56 ;  /* 0x000000868038723c */ /* 0x040fe20000041838 */
[----:B------:R-:W5:Y:S03]  /*b420*/  LDSM.16.MT88.4 R132, [R182+0x4000] ;  /* 0x00400000b684783b */ /* 0x000f660000004200 */
[C---:B------:R-:W-:Y:S02]  /*b430*/  FMUL.FTZ R72, R2.reuse, R72 ;  /* 0x0000004802487220 */ /* 0x040fe40000410000 */
[----:B------:R-:W-:Y:S02]  /*b440*/  FMUL.FTZ R73, R2, R73 ;  /* 0x0000004902497220 */ /* 0x000fe40000410000 */
[C---:B---3--:R-:W-:Y:S04]  /*b450*/  HMMA.16816.F32.BF16 R60, R128.reuse, R136, R60 ;  /* 0x00000088803c723c */ /* 0x048fe8000004183c */
[C---:B------:R-:W-:Y:S02]  /*b460*/  FMUL.FTZ R74, R0.reuse, R74 ;  /* 0x0000004a004a7220 */ /* 0x040fe40000410000 */
[----:B------:R-:W-:Y:S02]  /*b470*/  FMUL.FTZ R75, R0, R75 ;  /* 0x0000004b004b7220 */ /* 0x000fe40000410000 */
[C---:B------:R-:W-:Y:S01]  /*b480*/  HMMA.16816.F32.BF16 R64, R128.reuse, R138, R64 ;  /* 0x0000008a8040723c */ /* 0x040fe20000041840 */
[----:B------:R-:W3:Y:S03]  /*b490*/  LDSM.16.MT88.4 R136, [R185+0x4000] ;  /* 0x00400000b988783b */ /* 0x000ee60000004200 */
[C---:B------:R-:W-:Y:S01]  /*b4a0*/  FMUL.FTZ R76, R2.reuse, R76 ;  /* 0x0000004c024c7220 */ /* 0x040fe20000410000 */
[----:B-1----:R-:W-:Y:S01]  /*b4b0*/  F2FP.BF16.PACK_AB R12, R173, R174 ;  /* 0x000000aead0c723e */ /* 0x002fe200000010ff */
[----:B------:R-:W-:Y:S02]  /*b4c0*/  FMUL.FTZ R77, R2, R77 ;  /* 0x0000004d024d7220 */ /* 0x000fe40000410000 */
[C---:B--2---:R-:W-:Y:S04]  /*b4d0*/  HMMA.16816.F32.BF16 R68, R128.reuse, R140, R68 ;  /* 0x0000008c8044723c */ /* 0x044fe80000041844 */
[C---:B------:R-:W-:Y:S02]  /*b4e0*/  FMUL.FTZ R78, R0.reuse, R78 ;  /* 0x0000004e004e7220 */ /* 0x040fe40000410000 */
[----:B------:R-:W-:Y:S02]  /*b4f0*/  FMUL.FTZ R79, R0, R79 ;  /* 0x0000004f004f7220 */ /* 0x000fe40000410000 */
[C---:B------:R-:W-:Y:S01]  /*b500*/  HMMA.16816.F32.BF16 R72, R128.reuse, R142, R72 ;  /* 0x0000008e8048723c */ /* 0x040fe20000041848 */
[----:B------:R-:W1:Y:S03]  /*b510*/  LDSM.16.MT88.4 R140, [R184+0x4000] ;  /* 0x00400000b88c783b */ /* 0x000e660000004200 */
[C---:B------:R-:W-:Y:S02]  /*b520*/  FMUL.FTZ R80, R2.reuse, R80 ;  /* 0x0000005002507220 */ /* 0x040fe40000410000 */
[----:B------:R-:W-:Y:S02]  /*b530*/  FMUL.FTZ R81, R2, R81 ;  /* 0x0000005102517220 */ /* 0x000fe40000410000 */
[C---:B------:R-:W-:Y:S01]  /*b540*/  FMUL.FTZ R82, R0.reuse, R82 ;  /* 0x0000005200527220 */ /* 0x040fe20000410000 */
[C---:B-----5:R-:W-:Y:S03]  /*b550*/  HMMA.16816.F32.BF16 R76, R128.reuse, R132, R76 ;  /* 0x00000084804c723c */ /* 0x060fe6000004184c */
[----:B------:R-:W-:Y:S02]  /*b560*/  FMUL.FTZ R83, R0, R83 ;  /* 0x0000005300537220 */ /* 0x000fe40000410000 */
[C---:B------:R-:W-:Y:S02]  /*b570*/  FMUL.FTZ R84, R2.reuse, R84 ;  /* 0x0000005402547220 */ /* 0x040fe40000410000 */
[----:B------:R-:W-:Y:S02]  /*b580*/  FMUL.FTZ R85, R2, R85 ;  /* 0x0000005502557220 */ /* 0x000fe40000410000 */
[C---:B------:R-:W-:Y:S01]  /*b590*/  FMUL.FTZ R86, R0.reuse, R86 ;  /* 0x0000005600567220 */ /* 0x040fe20000410000 */
[C---:B------:R-:W-:Y:S01]  /*b5a0*/  HMMA.16816.F32.BF16 R80, R128.reuse, R134, R80 ;  /* 0x000000868050723c */ /* 0x040fe20000041850 */
[----:B------:R-:W2:Y:S02]  /*b5b0*/  LDSM.16.MT88.4 R132, [R181+0x800] ;  /* 0x00080000b584783b */ /* 0x000ea40000004200 */
[----:B------:R-:W-:Y:S02]  /*b5c0*/  FMUL.FTZ R87, R0, R87 ;  /* 0x0000005700577220 */ /* 0x000fe40000410000 */
[--C-:B------:R-:W-:Y:S02]  /*b5d0*/  FFMA.FTZ R14, R14, c[0x0][0x2d0], -R125.reuse ;  /* 0x0000b4000e0e7a23 */ /* 0x100fe4000001087d */
[----:B------:R-:W-:Y:S02]  /*b5e0*/  FFMA.FTZ R15, R15, c[0x0][0x2d0], -R125 ;  /* 0x0000b4000f0f7a23 */ /* 0x000fe4000001087d */
[C---:B------:R-:W-:Y:S01]  /*b5f0*/  FMUL.FTZ R88, R2.reuse, R88 ;  /* 0x0000005802587220 */ /* 0x040fe20000410000 */
[C---:B---3--:R-:W-:Y:S01]  /*b600*/  HMMA.16816.F32.BF16 R84, R128.reuse, R136, R84 ;  /* 0x000000888054723c */ /* 0x048fe20000041854 */
[----:B------:R4:W-:Y:S02]  /*b610*/  MUFU.EX2 R163, R14 ;  /* 0x0000000e00a37308 */ /* 0x0009e40000000800 */
[----:B------:R-:W-:Y:S02]  /*b620*/  FMUL.FTZ R89, R2, R89 ;  /* 0x0000005902597220 */ /* 0x000fe40000410000 */
[C---:B------:R-:W-:Y:S02]  /*b630*/  FMUL.FTZ R90, R0.reuse, R90 ;  /* 0x0000005a005a7220 */ /* 0x040fe40000410000 */
[----:B------:R-:W-:Y:S02]  /*b640*/  FMUL.FTZ R91, R0, R91 ;  /* 0x0000005b005b7220 */ /* 0x000fe40000410000 */
[C---:B------:R-:W-:Y:S02]  /*b650*/  FMUL.FTZ R92, R2.reuse, R92 ;  /* 0x0000005c025c7220 */ /* 0x040fe40000410000 */
[----:B------:R-:W3:Y:S01]  /*b660*/  MUFU.EX2 R162, R15 ;  /* 0x0000000f00a27308 */ /* 0x000ee20000000800 */
[----:B------:R-:W-:Y:S02]  /*b670*/  FMUL.FTZ R93, R2, R93 ;  /* 0x0000005d025d7220 */ /* 0x000fe40000410000 */
[C---:B------:R-:W-:Y:S01]  /*b680*/  HMMA.16816.F32.BF16 R88, R128.reuse, R138, R88 ;  /* 0x0000008a8058723c */ /* 0x040fe20000041858 */
[----:B------:R-:W5:Y:S02]  /*b690*/  LDSM.16.MT88.4 R136, [R185+0x800] ;  /* 0x00080000b988783b */ /* 0x000f640000004200 */
[C---:B------:R-:W-:Y:S02]  /*b6a0*/  FMUL.FTZ R94, R0.reuse, R94 ;  /* 0x0000005e005e7220 */ /* 0x040fe40000410000 */
[----:B------:R-:W-:Y:S02]  /*b6b0*/  FMUL.FTZ R95, R0, R95 ;  /* 0x0000005f005f7220 */ /* 0x000fe40000410000 */
[C---:B------:R-:W-:Y:S02]  /*b6c0*/  FMUL.FTZ R96, R2.reuse, R96 ;  /* 0x0000006002607220 */ /* 0x040fe40000410000 */
[----:B------:R-:W-:Y:S03]  /*b6d0*/  FMUL.FTZ R97, R2, R97 ;  /* 0x0000006102617220 */ /* 0x000fe60000410000 */
[C---:B-1----:R-:W-:Y:S03]  /*b6e0*/  HMMA.16816.F32.BF16 R92, R128.reuse, R140, R92 ;  /* 0x0000008c805c723c */ /* 0x042fe6000004185c */
[C---:B------:R-:W-:Y:S01]  /*b6f0*/  FMUL.FTZ R98, R0.reuse, R98 ;  /* 0x0000006200627220 */ /* 0x040fe20000410000 */
[----:B----4-:R-:W-:Y:S01]  /*b700*/  F2FP.BF16.PACK_AB R14, R171, R172 ;  /* 0x000000acab0e723e */ /* 0x010fe200000010ff */
[----:B------:R-:W-:Y:S02]  /*b710*/  FMUL.FTZ R99, R0, R99 ;  /* 0x0000006300637220 */ /* 0x000fe40000410000 */
[----:B------:R-:W-:Y:S01]  /*b720*/  FFMA.FTZ R2, R2, R222, R179 ;  /* 0x000000de02027223 */ /* 0x000fe200000100b3 */
[----:B---3--:R-:W-:Y:S04]  /*b730*/  F2FP.BF16.PACK_AB R13, R162, R163 ;  /* 0x000000a3a20d723e */ /* 0x008fe800000010ff */
[----:B------:R-:W-:Y:S01]  /*b740*/  HMMA.16816.F32.BF16 R96, R128, R142, R96 ;  /* 0x0000008e8060723c */ /* 0x000fe20000041860 */
[----:B------:R-:W1:Y:S02]  /*b750*/  LDSM.16.MT88.4 R128, [R184+0x2800] ;  /* 0x00280000b880783b */ /* 0x000e640000004200 */
[----:B------:R-:W-:Y:S01]  /*b760*/  F2FP.BF16.PACK_AB R15, R160, R161 ;  /* 0x000000a1a00f723e */ /* 0x000fe200000010ff */
[----:B------:R-:W-:Y:S02]  /*b770*/  FFMA.FTZ R0, R0, R223, R167 ;  /* 0x000000df00007223 */ /* 0x000fe400000100a7 */
[----:B------:R-:W-:Y:S02]  /*b780*/  FADD.FTZ R2, R178, R2 ;  /* 0x00000002b2027221 */ /* 0x000fe40000010000 */
[----:B------:R-:W-:Y:S01]  /*b790*/  FADD.FTZ R0, R168, R0 ;  /* 0x00000000a8007221 */ /* 0x000fe20000010000 */
[----:B------:R-:W-:Y:S01]  /*b7a0*/  LDSM.16.MT88.4 R140, [R182+0x3000] ;  /* 0x00300000b68c783b */ /* 0x000fe20000004200 */
[C---:B--2---:R-:W-:Y:S05]  /*b7b0*/  HMMA.16816.F32.BF16 R4, R12.reuse, R132, R4 ;  /* 0x000000840c04723c */ /* 0x044fea0000041804 */
[----:B------:R-:W-:Y:S02]  /*b7c0*/  FADD.FTZ R2, R177, R2 ;  /* 0x00000002b1027221 */ /* 0x000fe40000010000 */
[----:B------:R-:W-:Y:S01]  /*b7d0*/  FADD.FTZ R0, R166, R0 ;  /* 0x00000000a6007221 */ /* 0x000fe20000010000 */
        /* <DEDUP_REMOVED lines=8> */
[----:B------:R-:W2:Y:S03]  /*b860*/  LDSM.16.MT88.4 R16, [R181+0x4800] ;  /* 0x00480000b510783b */ /* 0x000ea60000004200 */
[----:B------:R-:W-:Y:S02]  /*b870*/  FADD.FTZ R2, R173, R2 ;  /* 0x00000002ad027221 */ /* 0x000fe40000010000 */
[----:B------:R-:W-:Y:S02]  /*b880*/  FADD.FTZ R0, R162, R0 ;  /* 0x00000000a2007221 */ /* 0x000fe40000010000 */
[C---:B-----5:R-:W-:Y:S04]  /*b890*/  HMMA.16816.F32.BF16 R108, R12.reuse, R136, R108 ;  /* 0x000000880c6c723c */ /* 0x060fe8000004186c */
[----:B------:R-:W-:Y:S02]  /*b8a0*/  FADD.FTZ R2, R172, R2 ;  /* 0x00000002ac027221 */ /* 0x000fe40000010000 */
[----:B------:R-:W-:Y:S02]  /*b8b0*/  FADD.FTZ R0, R161, R0 ;  /* 0x00000000a1007221 */ /* 0x000fe40000010000 */
[C---:B------:R-:W-:Y:S01]  /*b8c0*/  HMMA.16816.F32.BF16 R112, R12.reuse, R138, R112 ;  /* 0x0000008a0c70723c */ /* 0x040fe20000041870 */
[----:B------:R-:W3:Y:S03]  /*b8d0*/  LDSM.16.MT88.4 R136, [R185+0x4800] ;  /* 0x00480000b988783b */ /* 0x000ee60000004200 */
[----:B------:R-:W-:Y:S02]  /*b8e0*/  FADD.FTZ R2, R171, R2 ;  /* 0x00000002ab027221 */ /* 0x000fe40000010000 */
[----:B------:R-:W-:Y:S02]  /*b8f0*/  FADD.FTZ R0, R160, R0 ;  /* 0x00000000a0007221 */ /* 0x000fe40000010000 */
[C---:B------:R-:W-:Y:S04]  /*b900*/  HMMA.16816.F32.BF16 R116, R12.reuse, R144, R116 ;  /* 0x000000900c74723c */ /* 0x040fe80000041874 */
[----:B------:R-:W-:Y:S04]  /*b910*/  FADD.FTZ R2, R170, R2 ;  /* 0x00000002aa027221 */ /* 0x000fe80000010000 */
[C---:B------:R-:W-:Y:S01]  /*b920*/  HMMA.16816.F32.BF16 R120, R12.reuse, R146, R120 ;  /* 0x000000920c78723c */ /* 0x040fe20000041878 */
[----:B------:R-:W-:Y:S03]  /*b930*/  LDSM.16.MT88.4 R144, [R185+0x3000] ;  /* 0x00300000b990783b */ /* 0x000fe60000004200 */
[----:B------:R-:W-:Y:S04]  /*b940*/  FADD.FTZ R2, R169, R2 ;  /* 0x00000002a9027221 */ /* 0x000fe80000010000 */
[C---:B------:R-:W-:Y:S01]  /*b950*/  HMMA.16816.F32.BF16 R36, R12.reuse, R148, R36 ;  /* 0x000000940c24723c */ /* 0x040fe20000041824 */
[----:B------:R-:W-:Y:S07]  /*b960*/  MUFU.EX2 R149, R27 ;  /* 0x0000001b00957308 */ /* 0x000fee0000000800 */
[C---:B------:R-:W-:Y:S08]  /*b970*/  HMMA.16816.F32.BF16 R40, R12.reuse, R150, R40 ;  /* 0x000000960c28723c */ /* 0x040ff00000041828 */
[C---:B------:R-:W-:Y:S01]  /*b980*/  HMMA.16816.F32.BF16 R44, R12.reuse, R152, R44 ;  /* 0x000000980c2c723c */ /* 0x040fe2000004182c */
[----:B------:R-:W4:Y:S07]  /*b990*/  MUFU.EX2 R152, R22 ;  /* 0x0000001600987308 */ /* 0x000f2e0000000800 */
[C---:B------:R-:W-:Y:S08]  /*b9a0*/  HMMA.16816.F32.BF16 R48, R12.reuse, R154, R48 ;  /* 0x0000009a0c30723c */ /* 0x040ff00000041830 */
[C---:B------:R-:W-:Y:S01]  /*b9b0*/  HMMA.16816.F32.BF16 R52, R12.reuse, R156, R52 ;  /* 0x0000009c0c34723c */ /* 0x040fe20000041834 */
[----:B------:R-:W-:Y:S07]  /*b9c0*/  MUFU.EX2 R156, R28 ;  /* 0x0000001c009c7308 */ /* 0x000fee0000000800 */
[C---:B------:R-:W-:Y:S03]  /*b9d0*/  HMMA.16816.F32.BF16 R56, R12.reuse, R158, R56 ;  /* 0x0000009e0c38723c */ /* 0x040fe60000041838 */
[----:B------:R5:W3:Y:S01]  /*b9e0*/  MUFU.EX2 R158, R20 ;  /* 0x00000014009e7308 */ /* 0x000ae20000000800 */
[----:B----4-:R-:W-:Y:S04]  /*b9f0*/  FADD.FTZ R0, R152, R0 ;  /* 0x0000000098007221 */ /* 0x010fe80000010000 */
[C---:B-1----:R-:W-:Y:S08]  /*ba00*/  HMMA.16816.F32.BF16 R60, R12.reuse, R128, R60 ;  /* 0x000000800c3c723c */ /* 0x042ff0000004183c */
[C---:B------:R-:W-:Y:S01]  /*ba10*/  HMMA.16816.F32.BF16 R64, R12.reuse, R130, R64 ;  /* 0x000000820c40723c */ /* 0x040fe20000041840 */
[----:B------:R-:W1:Y:S07]  /*ba20*/  LDSM.16.MT88.4 R128, [R184+0x4800] ;  /* 0x00480000b880783b */ /* 0x000e6e0000004200 */
[C---:B--2---:R-:W-:Y:S04]  /*ba30*/  HMMA.16816.F32.BF16 R68, R12.reuse, R16, R68 ;  /* 0x000000100c44723c */ /* 0x044fe80000041844 */
[----:B-----5:R-:W-:Y:S02]  /*ba40*/  FFMA.FTZ R20, R25, c[0x0][0x2d0], -R164 ;  /* 0x0000b40019147a23 */ /* 0x020fe400000108a4 */
[----:B---3--:R-:W-:Y:S02]  /*ba50*/  FADD.FTZ R2, R158, R2 ;  /* 0x000000029e027221 */ /* 0x008fe40000010000 */
[C---:B------:R-:W-:Y:S01]  /*ba60*/  HMMA.16816.F32.BF16 R72, R12.reuse, R18, R72 ;  /* 0x000000120c48723c */ /* 0x040fe20000041848 */
[----:B------:R2:W3:Y:S03]  /*ba70*/  MUFU.EX2 R157, R20 ;  /* 0x00000014009d7308 */ /* 0x0004e60000000800 */
[--C-:B------:R-:W-:Y:S04]  /*ba80*/  FFMA.FTZ R16, R23, c[0x0][0x2d0], -R125.reuse ;  /* 0x0000b40017107a23 */ /* 0x100fe8000001087d */
[C---:B------:R-:W-:Y:S03]  /*ba90*/  HMMA.16816.F32.BF16 R76, R12.reuse, R132, R76 ;  /* 0x000000840c4c723c */ /* 0x040fe6000004184c */
[----:B------:R4:W5:Y:S05]  /*baa0*/  MUFU.EX2 R151, R16 ;  /* 0x0000001000977308 */ /* 0x00096a0000000800 */
[C---:B------:R-:W-:Y:S01]  /*bab0*/  HMMA.16816.F32.BF16 R80, R12.reuse, R134, R80 ;  /* 0x000000860c50723c */ /* 0x040fe20000041850 */
[----:B------:R-:W-:Y:S07]  /*bac0*/  LDSM.16.MT88.4 R132, [R184+0x1000] ;  /* 0x00100000b884783b */ /* 0x000fee0000004200 */
[C---:B------:R-:W-:Y:S01]  /*bad0*/  HMMA.16816.F32.BF16 R84, R12.reuse, R136, R84 ;  /* 0x000000880c54723c */ /* 0x040fe20000041854 */
[----:B--2---:R-:W-:Y:S03]  /*bae0*/  LDSM.16.MT88.4 R20, [R182+0x1000] ;  /* 0x00100000b614783b */ /* 0x004fe60000004200 */
[----:B---3--:R-:W-:Y:S04]  /*baf0*/  FADD.FTZ R2, R157, R2 ;  /* 0x000000029d027221 */ /* 0x008fe80000010000 */
[C---:B------:R-:W-:Y:S01]  /*bb00*/  HMMA.16816.F32.BF16 R88, R12.reuse, R138, R88 ;  /* 0x0000008a0c58723c */ /* 0x040fe20000041858 */
[----:B------:R-:W-:Y:S03]  /*bb10*/  LDSM.16.MT88.4 R136, [R181+0x3000] ;  /* 0x00300000b588783b */ /* 0x000fe60000004200 */
[--C-:B----4-:R-:W-:Y:S02]  /*bb20*/  FFMA.FTZ R16, R26, c[0x0][0x2d0], -R125.reuse ;  /* 0x0000b4001a107a23 */ /* 0x110fe4000001087d */
[----:B-----5:R-:W-:Y:S02]  /*bb30*/  FADD.FTZ R0, R151, R0 ;  /* 0x0000000097007221 */ /* 0x020fe40000010000 */
[C---:B-1----:R-:W-:Y:S01]  /*bb40*/  HMMA.16816.F32.BF16 R92, R12.reuse, R128, R92 ;  /* 0x000000800c5c723c */ /* 0x042fe2000004185c */
[----:B------:R1:W2:Y:S01]  /*bb50*/  MUFU.EX2 R150, R16 ;  /* 0x0000001000967308 */ /* 0x0002a20000000800 */
[----:B------:R-:W-:Y:S06]  /*bb60*/  LDSM.16.MT88.4 R24, [R185+0x1000] ;  /* 0x00100000b918783b */ /* 0x000fec0000004200 */
[----:B------:R-:W-:Y:S02]  /*bb70*/  HMMA.16816.F32.BF16 R96, R12, R130, R96 ;  /* 0x000000820c60723c */ /* 0x000fe40000041860 */
[----:B------:R-:W-:Y:S05]  /*bb80*/  LDSM.16.MT88.4 R128, [R185+0x5000] ;  /* 0x00500000b980783b */ /* 0x000fea0000004200 */
[----:B------:R-:W-:Y:S02]  /*bb90*/  F2FP.BF16.PACK_AB R12, R169, R170 ;  /* 0x000000aaa90c723e */ /* 0x000fe400000010ff */
[----:B------:R-:W-:Y:S03]  /*bba0*/  F2FP.BF16.PACK_AB R14, R157, R158 ;  /* 0x0000009e9d0e723e */ /* 0x000fe600000010ff */
[----:B------:R-:W-:Y:S01]  /*bbb0*/  F2FP.BF16.PACK_AB R13, R151, R152 ;  /* 0x00000098970d723e */ /* 0x000fe200000010ff */
[----:B-1----:R-:W1:Y:S01]  /*bbc0*/  LDSM.16.MT88.4 R16, [R181+0x1000] ;  /* 0x00100000b510783b */ /* 0x002e620000004200 */
[C---:B--2---:R-:W-:Y:S01]  /*bbd0*/  F2FP.BF16.PACK_AB R15, R149.reuse, R150 ;  /* 0x00000096950f723e */ /* 0x044fe200000010ff */
[----:B------:R-:W-:Y:S04]  /*bbe0*/  FADD.FTZ R0, R150, R0 ;  /* 0x0000000096007221 */ /* 0x000fe80000010000 */
[----:B------:R-:W-:Y:S02]  /*bbf0*/  FADD.FTZ R0, R149, R0 ;  /* 0x0000000095007221 */ /* 0x000fe40000010000 */
        /* <DEDUP_REMOVED lines=21> */
[C---:B-1----:R-:W-:Y:S07]  /*bd50*/  HMMA.16816.F32.BF16 R60, R12.reuse, R16, R60 ;  /* 0x000000100c3c723c */ /* 0x042fee000004183c */
[--C-:B------:R-:W-:Y:S01]  /*bd60*/  FFMA.FTZ R16, R29, c[0x0][0x2d0], -R164.reuse ;  /* 0x0000b4001d107a23 */ /* 0x100fe200000108a4 */
[C---:B------:R-:W-:Y:S03]  /*bd70*/  HMMA.16816.F32.BF16 R64, R12.reuse, R18, R64 ;  /* 0x000000120c40723c */ /* 0x040fe60000041840 */
[----:B------:R1:W4:Y:S05]  /*bd80*/  MUFU.EX2 R155, R16 ;  /* 0x00000010009b7308 */ /* 0x00032a0000000800 */
[C---:B--2---:R-:W-:Y:S07]  /*bd90*/  HMMA.16816.F32.BF16 R68, R12.reuse, R20, R68 ;  /* 0x000000140c44723c */ /* 0x044fee0000041844 */
[--C-:B------:R-:W-:Y:S01]  /*bda0*/  FFMA.FTZ R20, R33, c[0x0][0x2d0], -R164.reuse ;  /* 0x0000b40021147a23 */ /* 0x100fe200000108a4 */
[C---:B------:R-:W-:Y:S03]  /*bdb0*/  HMMA.16816.F32.BF16 R72, R12.reuse, R22, R72 ;  /* 0x000000160c48723c */ /* 0x040fe60000041848 */
[----:B------:R2:W-:Y:S05]  /*bdc0*/  MUFU.EX2 R153, R20 ;  /* 0x0000001400997308 */ /* 0x0005ea0000000800 */
[C---:B---3--:R-:W-:Y:S04]  /*bdd0*/  HMMA.16816.F32.BF16 R76, R12.reuse, R24, R76 ;  /* 0x000000180c4c723c */ /* 0x048fe8000004184c */
[----:B-1----:R-:W-:Y:S04]  /*bde0*/  FFMA.FTZ R16, R32, c[0x0][0x2d0], -R164 ;  /* 0x0000b40020107a23 */ /* 0x002fe800000108a4 */
[C---:B------:R-:W-:Y:S01]  /*bdf0*/  HMMA.16816.F32.BF16 R80, R12.reuse, R26, R80 ;  /* 0x0000001a0c50723c */ /* 0x040fe20000041850 */
[----:B------:R1:W3:Y:S01]  /*be00*/  MUFU.EX2 R154, R16 ;  /* 0x00000010009a7308 */ /* 0x0002e20000000800 */
[----:B------:R-:W-:Y:S06]  /*be10*/  LDSM.16.MT88.4 R24, [R185+0x1800] ;  /* 0x00180000b918783b */ /* 0x000fec0000004200 */
[C---:B------:R-:W-:Y:S04]  /*be20*/  HMMA.16816.F32.BF16 R84, R12.reuse, R128, R84 ;  /* 0x000000800c54723c */ /* 0x040fe80000041854 */
[--C-:B--2---:R-:W-:Y:S04]  /*be30*/  FFMA.FTZ R20, R30, c[0x0][0x2d0], -R125.reuse ;  /* 0x0000b4001e147a23 */ /* 0x104fe8000001087d */
[C---:B------:R-:W-:Y:S01]  /*be40*/  HMMA.16816.F32.BF16 R88, R12.reuse, R130, R88 ;  /* 0x000000820c58723c */ /* 0x040fe20000041858 */
[----:B------:R2:W-:Y:S01]  /*be50*/  MUFU.EX2 R148, R20 ;  /* 0x0000001400947308 */ /* 0x0005e20000000800 */
[----:B-1----:R-:W1:Y:S02]  /*be60*/  LDSM.16.MT88.4 R16, [R184+0x5000] ;  /* 0x00500000b810783b */ /* 0x002e640000004200 */
[--C-:B--2---:R-:W-:Y:S06]  /*be70*/  FFMA.FTZ R20, R31, c[0x0][0x2d0], -R125.reuse ;  /* 0x0000b4001f147a23 */ /* 0x104fec000001087d */
[----:B------:R-:W-:Y:S01]  /*be80*/  LDSM.16.MT88.4 R28, [R184+0x1800] ;  /* 0x00180000b81c783b */ /* 0x000fe20000004200 */
[----:B------:R2:W5:Y:S01]  /*be90*/  MUFU.EX2 R127, R20 ;  /* 0x00000014007f7308 */ /* 0x0005620000000800 */
[C---:B-1----:R-:W-:Y:S03]  /*bea0*/  HMMA.16816.F32.BF16 R92, R12.reuse, R16, R92 ;  /* 0x000000100c5c723c */ /* 0x042fe6000004185c */
[--C-:B--2---:R-:W-:Y:S02]  /*beb0*/  FFMA.FTZ R20, R34, c[0x0][0x2d0], -R125.reuse ;  /* 0x0000b40022147a23 */ /* 0x104fe4000001087d */
[----:B------:R-:W-:Y:S03]  /*bec0*/  FFMA.FTZ R125, R35, c[0x0][0x2d0], -R125 ;  /* 0x0000b400237d7a23 */ /* 0x000fe6000001087d */
[----:B------:R-:W-:Y:S01]  /*bed0*/  HMMA.16816.F32.BF16 R96, R12, R18, R96 ;  /* 0x000000120c60723c */ /* 0x000fe20000041860 */
[----:B------:R1:W-:Y:S01]  /*bee0*/  MUFU.EX2 R126, R20 ;  /* 0x00000014007e7308 */ /* 0x0003e20000000800 */
[----:B------:R-:W-:Y:S05]  /*bef0*/  LDSM.16.MT88.4 R32, [R181+0x3800] ;  /* 0x00380000b520783b */ /* 0x000fea0000004200 */
[----:B----4-:R-:W-:Y:S02]  /*bf00*/  F2FP.BF16.PACK_AB R12, R155, R156 ;  /* 0x0000009c9b0c723e */ /* 0x010fe400000010ff */
[----:B---3--:R-:W-:Y:S01]  /*bf10*/  F2FP.BF16.PACK_AB R14, R153, R154 ;  /* 0x0000009a990e723e */ /* 0x008fe200000010ff */
[----:B------:R-:W-:Y:S01]  /*bf20*/  LDSM.16.MT88.4 R16, [R185+0x3800] ;  /* 0x00380000b910783b */ /* 0x000fe20000004200 */
[----:B------:R-:W2:Y:S01]  /*bf30*/  MUFU.EX2 R125, R125 ;  /* 0x0000007d007d7308 */ /* 0x000ea20000000800 */
[----:B-----5:R-:W-:Y:S06]  /*bf40*/  F2FP.BF16.PACK_AB R13, R127, R148 ;  /* 0x000000947f0d723e */ /* 0x020fec00000010ff */
[----:B-1----:R-:W1:Y:S01]  /*bf50*/  LDSM.16.MT88.4 R20, [R182+0x1800] ;  /* 0x00180000b614783b */ /* 0x002e620000004200 */
[----:B--2---:R-:W-:Y:S07]  /*bf60*/  F2FP.BF16.PACK_AB R15, R125, R126 ;  /* 0x0000007e7d0f723e */ /* 0x004fee00000010ff */
[C---:B------:R-:W-:Y:S01]  /*bf70*/  HMMA.16816.F32.BF16 R128, R12.reuse, R132, R4 ;  /* 0x000000840c80723c */ /* 0x040fe20000041804 */
[----:B------:R-:W2:Y:S07]  /*bf80*/  LDSM.16.MT88.4 R4, [R182+0x5800] ;  /* 0x00580000b604783b */ /* 0x000eae0000004200 */
[C---:B------:R-:W-:Y:S01]  /*bf90*/  HMMA.16816.F32.BF16 R132, R12.reuse, R134, R8 ;  /* 0x000000860c84723c */ /* 0x040fe20000041808 */
[----:B------:R-:W3:Y:S07]  /*bfa0*/  LDSM.16.MT88.4 R8, [R185+0x5800] ;  /* 0x00580000b908783b */ /* 0x000eee0000004200 */
        /* <DEDUP_REMOVED lines=11> */
[C---:B------:R-:W-:Y:S01]  /*c060*/  HMMA.16816.F32.BF16 R56, R12.reuse, R18, R56 ;  /* 0x000000120c38723c */ /* 0x040fe20000041838 */
[----:B------:R-:W1:Y:S07]  /*c070*/  LDSM.16.MT88.4 R16, [R184+0x5800] ;  /* 0x00580000b810783b */ /* 0x000e6e0000004200 */
[C---:B------:R-:W-:Y:S08]  /*c080*/  HMMA.16816.F32.BF16 R60, R12.reuse, R140, R60 ;  /* 0x0000008c0c3c723c */ /* 0x040ff0000004183c */
        /* <DEDUP_REMOVED lines=13> */
[----:B------:R-:W-:Y:S01]  /*c160*/  FADD.FTZ R0, R126, R4 ;  /* 0x000000047e007221 */ /* 0x000fe20000010000 */
[----:B------:R-:W-:Y:S01]  /*c170*/  MOV R126, R3 ;  /* 0x00000003007e7202 */ /* 0x000fe20000000f00 */
[----:B------:R-:W-:Y:S02]  /*c180*/  FADD.FTZ R222, R153, R2 ;  /* 0x0000000299de7221 */ /* 0x000fe40000010000 */
[C---:B-1----:R-:W-:Y:S04]  /*c190*/  HMMA.16816.F32.BF16 R92, R12.reuse, R16, R92 ;  /* 0x000000100c5c723c */ /* 0x042fe8000004185c */
[----:B------:R-:W-:Y:S01]  /*c1a0*/  FADD.FTZ R223, R125, R0 ;  /* 0x000000007ddf7221 */ /* 0x000fe20000010000 */
[----:B------:R-:W-:Y:S03]  /*c1b0*/  MOV R125, R124 ;  /* 0x0000007c007d7202 */ /* 0x000fe60000000f00 */
[----:B------:R-:W-:Y:S01]  /*c1c0*/  HMMA.16816.F32.BF16 R96, R12, R18, R96 ;  /* 0x000000120c60723c */ /* 0x000fe20000041860 */
[----:B------:R-:W-:-:S07]  /*c1d0*/  @P0 BRA `(.L_x_2928) ;  /* 0xffffd67000000947 */ /* 0x000fce000383ffff */
.L_x_2927:
[----:B------:R-:W-:-:S13]  /*c1e0*/  ISETP.GE.AND P0, PT, R203, R206, PT ;  /* 0x000000cecb00720c */ /* 0x000fda0003f06270 */
[----:B------:R-:W-:Y:S05]  /*c1f0*/  @!P0 BRA `(.L_x_2929) ;  /* 0x0000347000008947 */ /* 0x000fea0003800000 */
[----:B------:R-:W-:Y:S02]  /*c200*/  MOV R126, R8 ;  /* 0x00000008007e7202 */ /* 0x000fe40000000f00 */
[----:B------:R-:W-:Y:S02]  /*c210*/  MOV R125, R124 ;  /* 0x0000007c007d7202 */ /* 0x000fe40000000f00 */
.L_x_2938:
[----:B------:R-:W-:Y:S04]  /*c220*/  DEPBAR.LE SB0, 0x0 ;  /* 0x000080000000791a */ /* 0x000fe80000000000 */
[----:B------:R-:W-:Y:S01]  /*c230*/  WARPSYNC 0xffffffff ;  /* 0xffffffff00007948 */ /* 0x000fe20003800000 */
[----:B------:R-:W-:Y:S01]  /*c240*/  BAR.SYNC.DEFER_BLOCKING 0x0 ;  /* 0x0000000000007b1d */ /* 0x000fe20000010000 */
[----:B------:R-:W-:Y:S01]  /*c250*/  SHF.R.S32.HI R0, RZ, 0x1f, R203 ;  /* 0x0000001fff007819 */ /* 0x000fe200000114cb */
[C---:B------:R-:W-:Y:S04]  /*c260*/  IMAD.WIDE.U32 R2, R203.reuse, c[0x0][0x208], RZ ;  /* 0x00008200cb027a25 */ /* 0x040fe800078e00ff */
[----:B------:R-:W-:Y:S02]  /*c270*/  IMAD R0, R0, c[0x0][0x208], RZ ;  /* 0x0000820000007a24 */ /* 0x000fe400078e02ff */
[----:B------:R-:W-:Y:S02]  /*c280*/  IMAD.MOV.U32 R6, RZ, RZ, c[0x0][0x208] ;  /* 0x00008200ff067624 */ /* 0x000fe400078e00ff */
[----:B------:R-:W-:Y:S02]  /*c290*/  IMAD R0, R203, c[0x0][0x20c], R0 ;  /* 0x00008300cb007a24 */ /* 0x000fe400078e0200 */
[----:B------:R-:W-:Y:S02]  /*c2a0*/  IMAD.SHL.U32 R4, R2, 0x40, RZ ;  /* 0x0000004002047824 */ /* 0x000fe400078e00ff */
[----:B------:R-:W-:Y:S02]  /*c2b0*/  IMAD.IADD R0, R3, 0x1, R0 ;  /* 0x0000000103007824 */ /* 0x000fe400078e0200 */
[----:B------:R-:W-:Y:S01]  /*c2c0*/  IMAD.MOV.U32 R3, RZ, RZ, c[0x0][0x20c] ;  /* 0x00008300ff037624 */ /* 0x000fe200078e00ff */
[----:B------:R-:W-:Y:S02]  /*c2d0*/  IADD3 R5, P6, R4, R210, RZ ;  /* 0x000000d204057210 */ /* 0x000fe40007fde0ff */
[----:B------:R-:W-:Y:S02]  /*c2e0*/  SHF.L.U64.HI R0, R2, 0x6, R0 ;  /* 0x0000000602007819 */ /* 0x000fe40000010200 */
[C---:B------:R-:W-:Y:S01]  /*c2f0*/  LEA R2, P0, R6.reuse, R4, 0x5 ;  /* 0x0000000406027211 */ /* 0x040fe200078028ff */
[----:B------:R-:W-:Y:S03]  /*c300*/  LDSM.16.M88.4 R32, [R187] ;  /* 0x00000000bb20783b */ /* 0x000fe60000000200 */
[----:B------:R-:W-:Y:S01]  /*c310*/  LEA.HI.X R3, R6, R0, R3, 0x5, P0 ;  /* 0x0000000006037211 */ /* 0x000fe200000f2c03 */
[--C-:B------:R-:W-:Y:S01]  /*c320*/  IMAD.X R6, R0, 0x1, R212.reuse, P6 ;  /* 0x0000000100067824 */ /* 0x100fe200030e06d4 */
[----:B------:R-:W-:Y:S01]  /*c330*/  IADD3 R14, P0, R210, 0x40, RZ ;  /* 0x00000040d20e7810 */ /* 0x000fe20007f1e0ff */
[----:B------:R-:W-:Y:S01]  /*c340*/  ULDC UR4, c[0x0][0x324] ;  /* 0x0000c90000047ab9 */ /* 0x000fe20000000800 */
[----:B------:R-:W1:Y:S01]  /*c350*/  LDSM.16.M88.4 R8, [R180] ;  /* 0x00000000b408783b */ /* 0x000e620000000200 */
[C---:B------:R-:W-:Y:S01]  /*c360*/  LEA R162, P6, R5.reuse, c[0x0][0x1f8], 0x1 ;  /* 0x00007e0005a27a11 */ /* 0x040fe200078c08ff */
[----:B------:R-:W-:Y:S01]  /*c370*/  ULOP3.LUT UR4, URZ, UR4, URZ, 0x33, !UPT ;  /* 0x000000043f047292 */ /* 0x000fe2000f8e333f */
[----:B------:R-:W-:Y:S01]  /*c380*/  IMAD.X R13, RZ, RZ, R212, P0 ;  /* 0x000000ffff0d7224 */ /* 0x000fe200000e06d4 */
[----:B------:R-:W-:Y:S01]  /*c390*/  IADD3 R15, P0, R4, R14, RZ ;  /* 0x0000000e040f7210 */ /* 0x000fe20007f1e0ff */
[----:B------:R-:W2:Y:S01]  /*c3a0*/  LDSM.16.M88.4 R16, [R180+0x800] ;  /* 0x00080000b410783b */ /* 0x000ea20000000200 */
[----:B------:R-:W-:Y:S02]  /*c3b0*/  LEA.HI.X R163, R5, c[0x0][0x1fc], R6, 0x1, P6 ;  /* 0x00007f0005a37a11 */ /* 0x000fe400030f0c06 */
[----:B------:R-:W-:Y:S01]  /*c3c0*/  IADD3 R12, P6, R210, 0x80, RZ ;  /* 0x00000080d20c7810 */ /* 0x000fe20007fde0ff */
[--C-:B------:R-:W-:Y:S01]  /*c3d0*/  IMAD.X R22, R0, 0x1, R13.reuse, P0 ;  /* 0x0000000100167824 */ /* 0x100fe200000e060d */
[----:B------:R-:W3:Y:S01]  /*c3e0*/  LDSM.16.M88.4 R24, [R180+0x1000] ;  /* 0x00100000b418783b */ /* 0x000ee20000000200 */
[C---:B------:R-:W-:Y:S02]  /*c3f0*/  LEA R164, P0, R15.reuse, c[0x0][0x1f8], 0x1 ;  /* 0x00007e000fa47a11 */ /* 0x040fe400078008ff */
[----:B------:R-:W-:Y:S01]  /*c400*/  IMAD.X R20, RZ, RZ, R212, P6 ;  /* 0x000000ffff147224 */ /* 0x000fe200030e06d4 */
[----:B------:R-:W-:Y:S01]  /*c410*/  IADD3 R21, P6, R4, R12, RZ ;  /* 0x0000000c04157210 */ /* 0x000fe20007fde0ff */
[----:B------:R-:W4:Y:S01]  /*c420*/  LDSM.16.M88.4 R136, [R180+0x1800] ;  /* 0x00180000b488783b */ /* 0x000f220000000200 */
[----:B------:R-:W-:Y:S02]  /*c430*/  LEA.HI.X R165, R15, c[0x0][0x1fc], R22, 0x1, P0 ;  /* 0x00007f000fa57a11 */ /* 0x000fe400000f0c16 */
[----:B------:R-:W-:Y:S01]  /*c440*/  IADD3 R22, P0, R2, R14, RZ ;  /* 0x0000000e02167210 */ /* 0x000fe20007f1e0ff */
[--C-:B------:R-:W-:Y:S01]  /*c450*/  IMAD.X R14, R0, 0x1, R20.reuse, P6 ;  /* 0x00000001000e7824 */ /* 0x100fe200030e0614 */
[----:B------:R-:W-:Y:S01]  /*c460*/  LDSM.16.M88.4 R140, [R188] ;  /* 0x00000000bc8c783b */ /* 0x000fe20000000200 */
[C---:B------:R-:W-:Y:S02]  /*c470*/  IADD3 R0, P6, R2.reuse, R12, RZ ;  /* 0x0000000c02007210 */ /* 0x040fe40007fde0ff */
[C---:B------:R-:W-:Y:S01]  /*c480*/  IMAD.X R23, R3.reuse, 0x1, R13, P0 ;  /* 0x0000000103177824 */ /* 0x040fe200000e060d */
[----:B------:R-:W-:Y:S01]  /*c490*/  IADD3 R2, P0, R2, R210, RZ ;  /* 0x000000d202027210 */ /* 0x000fe20007f1e0ff */
[----:B------:R-:W5:Y:S01]  /*c4a0*/  LDSM.16.M88.4 R144, [R191] ;  /* 0x00000000bf90783b */ /* 0x000f620000000200 */
[----:B------:R-:W-:Y:S01]  /*c4b0*/  IMAD.X R20, R3, 0x1, R20, P6 ;  /* 0x0000000103147824 */ /* 0x000fe200030e0614 */
[----:B------:R-:W-:Y:S02]  /*c4c0*/  LEA R160, P6, R21, c[0x0][0x1f8], 0x1 ;  /* 0x00007e0015a07a11 */ /* 0x000fe400078c08ff */
[----:B------:R-:W-:Y:S01]  /*c4d0*/  IMAD.X R3, R3, 0x1, R212, P0 ;  /* 0x0000000103037824 */ /* 0x000fe200000e06d4 */
[----:B------:R-:W3:Y:S01]  /*c4e0*/  LDSM.16.M88.4 R148, [R202] ;  /* 0x00000000ca94783b */ /* 0x000ee20000000200 */
[----:B------:R-:W-:Y:S02]  /*c4f0*/  LEA.HI.X R161, R21, c[0x0][0x1fc], R14, 0x1, P6 ;  /* 0x00007f0015a17a11 */ /* 0x000fe400030f0c0e */
[----:B------:R-:W-:Y:S02]  /*c500*/  LEA R30, P0, R2, c[0x0][0x1f8], 0x1 ;  /* 0x00007e00021e7a11 */ /* 0x000fe400078008ff */
[----:B------:R-:W4:Y:S01]  /*c510*/  LDSM.16.M88.4 R152, [R201] ;  /* 0x00000000c998783b */ /* 0x000f220000000200 */
[----:B------:R-:W-:Y:S02]  /*c520*/  LEA R28, P6, R22, c[0x0][0x1f8], 0x1 ;  /* 0x00007e00161c7a11 */ /* 0x000fe400078c08ff */
[----:B------:R-:W-:Y:S01]  /*c530*/  LEA.HI.X R31, R2, c[0x0][0x1fc], R3, 0x1, P0 ;  /* 0x00007f00021f7a11 */ /* 0x000fe200000f0c03 */
[C---:B-1----:R-:W-:Y:S01]  /*c540*/  HMMA.16816.F32.BF16 R4, R32.reuse, R8, RZ ;  /* 0x000000082004723c */ /* 0x042fe200000418ff */
[----:B------:R-:W1:Y:S02]  /*c550*/  LDSM.16.M88.4 R156, [R200] ;  /* 0x00000000c89c783b */ /* 0x000e640000000200 */
[----:B------:R-:W-:Y:S02]  /*c560*/  LEA.HI.X R29, R22, c[0x0][0x1fc], R23, 0x1, P6 ;  /* 0x00007f00161d7a11 */ /* 0x000fe400030f0c17 */
[C---:B------:R-:W-:Y:S01]  /*c570*/  LEA R2, P0, R0.reuse, c[0x0][0x1f8], 0x1 ;  /* 0x00007e0000027a11 */ /* 0x040fe200078008ff */
[----:B------:R-:W-:Y:S01]  /*c580*/  @!PT LDS RZ, [RZ] ;  /* 0x00000000fffff984 */ /* 0x000fe20000000800 */
[----:B------:R-:W-:Y:S01]  /*c590*/  @!PT LDS RZ, [RZ] ;  /* 0x00000000fffff984 */ /* 0x000fe20000000800 */
[----:B------:R-:W-:Y:S01]  /*c5a0*/  @!PT LDS RZ, [RZ] ;  /* 0x00000000fffff984 */ /* 0x000fe20000000800 */
[----:B------:R1:W-:Y:S01]  /*c5b0*/  LDGSTS.E.BYPASS.LTC128B.128 [R205+0x100], [R162.64], !P5 ;  /* 0x00100000a2cd7fae */ /* 0x0003e2000e901d46 */
[C---:B------:R-:W-:Y:S01]  /*c5c0*/  ISETP.GT.AND P6, PT, R203.reuse, R206, PT ;  /* 0x000000cecb00720c */ /* 0x040fe20003fc4270 */
[C---:B------:R-:W-:Y:S01]  /*c5d0*/  HMMA.16816.F32.BF16 R8, R32.reuse, R10, RZ ;  /* 0x0000000a2008723c */ /* 0x040fe200000418ff */
[----:B------:R-:W-:Y:S02]  /*c5e0*/  LEA.HI.X R3, R0, c[0x0][0x1fc], R20, 0x1, P0 ;  /* 0x00007f0000037a11 */ /* 0x000fe400000f0c14 */
[----:B------:R4:W-:Y:S05]  /*c5f0*/  LDGSTS.E.BYPASS.LTC128B.128 [R205+0x2100], [R164.64], !P4 ;  /* 0x02100000a4cd7fae */ /* 0x0009ea000e101d46 */
[C---:B--2---:R-:W-:Y:S01]  /*c600*/  HMMA.16816.F32.BF16 R12, R32.reuse, R16, RZ ;  /* 0x00000010200c723c */ /* 0x044fe200000418ff */
[----:B------:R1:W-:Y:S03]  /*c610*/  LDGSTS.E.BYPASS.LTC128B.128 [R205+0x4100], [R160.64], !P3 ;  /* 0x04100000a0cd7fae */ /* 0x0003e6000d901d46 */
[----:B------:R-:W-:Y:S02]  /*c620*/  @P6 IMAD.MOV.U32 R127, RZ, RZ, c[0x0][0x1e4] ;  /* 0x00007900ff7f6624 */ /* 0x000fe400078e00ff */
[----:B------:R2:W-:Y:S01]  /*c630*/  LDGSTS.E.BYPASS.LTC128B.128 [R205+0x1100], [R30.64], !P5 ;  /* 0x011000001ecd7fae */ /* 0x0005e2000e901d46 */
[----:B------:R-:W-:Y:S01]  /*c640*/  @P6 IMAD.MOV.U32 R124, RZ, RZ, c[0x0][0x1e0] ;  /* 0x00007800ff7c6624 */ /* 0x000fe200078e00ff */
[C---:B------:R-:W-:Y:S03]  /*c650*/  HMMA.16816.F32.BF16 R16, R32.reuse, R18, RZ ;  /* 0x000000122010723c */ /* 0x040fe600000418ff */
[----:B------:R2:W-:Y:S05]  /*c660*/  LDGSTS.E.BYPASS.LTC128B.128 [R205+0x3100], [R28.64], !P4 ;  /* 0x031000001ccd7fae */ /* 0x0005ea000e101d46 */
[C---:B---3--:R-:W-:Y:S01]  /*c670*/  HMMA.16816.F32.BF16 R20, R32.reuse, R24, RZ ;  /* 0x000000182014723c */ /* 0x048fe200000418ff */
[----:B------:R3:W-:Y:S05]  /*c680*/  LDGSTS.E.BYPASS.LTC128B.128 [R205+0x5100], [R2.64], !P3 ;  /* 0x0510000002cd7fae */ /* 0x0007ea000d901d46 */
[----:B----4-:R-:W-:Y:S02]  /*c690*/  LDSM.16.M88.4 R164, [R186] ;  /* 0x00000000baa4783b */ /* 0x010fe40000000200 */
[C---:B------:R-:W-:Y:S03]  /*c6a0*/  HMMA.16816.F32.BF16 R24, R32.reuse, R26, RZ ;  /* 0x0000001a2018723c */ /* 0x040fe600000418ff */
[----:B------:R-:W0:Y:S05]  /*c6b0*/  LDGDEPBAR ;  /* 0x00000000000079af */ /* 0x000e2a0000000000 */
[----:B-1----:R-:W1:Y:S05]  /*c6c0*/  LDSM.16.M88.4 R160, [R190] ;  /* 0x00000000bea0783b */ /* 0x002e6a0000000200 */
[----:B------:R-:W-:Y:S01]  /*c6d0*/  LDSM.16.M88.4 R168, [R186+0x1800] ;  /* 0x00180000baa8783b */ /* 0x000fe20000000200 */
[C---:B--2---:R-:W-:Y:S04]  /*c6e0*/  HMMA.16816.F32.BF16 R28, R32.reuse, R136, RZ ;  /* 0x00000088201c723c */ /* 0x044fe800000418ff */
[----:B------:R-:W-:Y:S01]  /*c6f0*/  LDSM.16.M88.4 R172, [R189] ;  /* 0x00000000bdac783b */ /* 0x000fe20000000200 */
[----:B---3--:R-:W-:Y:S03]  /*c700*/  @P6 IADD3 R2, R203, -0x1, RZ ;  /* 0xffffffffcb026810 */ /* 0x008fe60007ffe0ff */
[----:B------:R-:W-:Y:S01]  /*c710*/  HMMA.16816.F32.BF16 R32, R32, R138, RZ ;  /* 0x0000008a2020723c */ /* 0x000fe200000418ff */
[----:B------:R-:W2:Y:S03]  /*c720*/  LDSM.16.M88.4 R136, [R186+0x800] ;  /* 0x00080000ba88783b */ /* 0x000ea60000000200 */
[----:B------:R-:W-:Y:S02]  /*c730*/  @P6 SHF.R.S32.HI R0, RZ, 0x1f, R2 ;  /* 0x0000001fff006819 */ /* 0x000fe40000011402 */
[----:B------:R-:W-:Y:S02]  /*c740*/  LDSM.16.M88.4 R176, [R183] ;  /* 0x00000000b7b0783b */ /* 0x000fe40000000200 */
[C---:B-----5:R-:W-:Y:S05]  /*c750*/  HMMA.16816.F32.BF16 R4, R140.reuse, R144, R4 ;  /* 0x000000908c04723c */ /* 0x060fea0000041804 */
        /* <DEDUP_REMOVED lines=171> */
[C---:B------:R-:W-:Y:S01]  /*d210*/  @P6 LEA R138, P0, R0.reuse, c[0x0][0x1c8], 0x1 ;  /* 0x00007200008a6a11 */ /* 0x040fe200078008ff */
        /* <DEDUP_REMOVED lines=16> */
[----:B---3--:R-:W-:Y:S02]  /*d320*/  IMAD.IADD R2, R137, 0x1, R3 ;  /* 0x0000000189027824 */ /* 0x008fe400078e0203 */
        /* <DEDUP_REMOVED lines=15> */
.L_x_2932:
[----:B------:R-:W-:Y:S04]  /*d420*/  MOV R138, c[0x0][0x32c] ;  /* 0x0000cb00008a7a02 */ /* 0x000fe80000000f00 */
[----:B------:R-:W-:Y:S11]  /*d430*/  ISETP.NE.AND P0, PT, R138, 0x1, PT ;  /* 0x000000018a00780c */ /* 0x000ff60003f05270 */
[----:B------:R-:W-:Y:S02]  /*d440*/  @!UPT UIADD3 URZ, URZ, URZ, URZ ;  /* 0x0000003f3f3ff290 */ /* 0x000fe4000fffe03f */
[----:B------:R-:W-:Y:S05]  /*d450*/  @P0 IMAD.HI.U32 R138, R3, c[0x0][0x330], RZ ;  /* 0x0000cc00038a0a27 */ /* 0x000fea00078e00ff */
[----:B------:R-:W-:Y:S02]  /*d460*/  @P0 SHF.R.U32.HI R3, RZ, c[0x0][0x334], R138 ;  /* 0x0000cd00ff030a19 */ /* 0x000fe4000001168a */
.L_x_2933:
[----:B------:R-:W-:Y:S05]  /*d470*/  BSYNC B0 ;  /* 0x0000000000007941 */ /* 0x000fea0003800000 */
.L_x_2931:
[----:B------:R-:W-:Y:S04]  /*d480*/  IMAD R3, R3, c[0x0][0x32c], -R124 ;  /* 0x0000cb0003037a24 */ /* 0x000fe800078e0a7c */
[----:B------:R-:W-:Y:S05]  /*d490*/  IMAD.IADD R3, R3, 0x1, -R224 ;  /* 0x0000000103037824 */ /* 0x000fea00078e0ae0 */
[----:B------:R-:W-:Y:S02]  /*d4a0*/  IADD3 R138, R3, c[0x0][0x32c], RZ ;  /* 0x0000cb00038a7a10 */ /* 0x000fe40007ffe0ff */
[----:B------:R-:W-:Y:S02]  /*d4b0*/  IMNMX R0, R0, R3, !PT ;  /* 0x0000000300007217 */ /* 0x000fe40007800200 */
[----:B------:R-:W-:Y:S02]  /*d4c0*/  IMNMX R2, R2, R138, PT ;  /* 0x0000008a02027217 */ /* 0x000fe40003800200 */
.L_x_2930:
        /* <DEDUP_REMOVED lines=66> */
.L_x_2936:
[----:B------:R-:W-:Y:S04]  /*d8f0*/  MOV R4, c[0x0][0x32c] ;  /* 0x0000cb0000047a02 */ /* 0x000fe80000000f00 */
[----:B------:R-:W-:Y:S11]  /*d900*/  ISETP.NE.AND P0, PT, R4, 0x1, PT ;  /* 0x000000010400780c */ /* 0x000ff60003f05270 */
[----:B------:R-:W-:Y:S02]  /*d910*/  @!UPT UIADD3 URZ, URZ, URZ, URZ ;  /* 0x0000003f3f3ff290 */ /* 0x000fe4000fffe03f */
[----:B------:R-:W-:Y:S05]  /*d920*/  @P0 IMAD.HI.U32 R4, R3, c[0x0][0x330], RZ ;  /* 0x0000cc0003040a27 */ /* 0x000fea00078e00ff */
[----:B------:R-:W-:Y:S02]  /*d930*/  @P0 SHF.R.U32.HI R3, RZ, c[0x0][0x334], R4 ;  /* 0x0000cd00ff030a19 */ /* 0x000fe40000011604 */
.L_x_2937:
[----:B------:R-:W-:Y:S05]  /*d940*/  BSYNC B0 ;  /* 0x0000000000007941 */ /* 0x000fea0003800000 */
.L_x_2935:
[----:B------:R-:W-:Y:S04]  /*d950*/  IMAD R124, R3, c[0x0][0x32c], -R124 ;  /* 0x0000cb00037c7a24 */ /* 0x000fe800078e0a7c */
[----:B------:R-:W-:Y:S05]  /*d960*/  IMAD.IADD R3, R124, 0x1, -R224 ;  /* 0x000000017c037824 */ /* 0x000fea00078e0ae0 */
[----:B------:R-:W-:Y:S02]  /*d970*/  IADD3 R4, R3, c[0x0][0x32c], RZ ;  /* 0x0000cb0003047a10 */ /* 0x000fe40007ffe0ff */
[----:B------:R-:W-:Y:S02]  /*d980*/  IMNMX R0, R0, R3, !PT ;  /* 0x0000000300007217 */ /* 0x000fe40007800200 */
[----:B------:R-:W-:Y:S02]  /*d990*/  IMNMX R2, R2, R4, PT ;  /* 0x0000000402027217 */ /* 0x000fe40003800200 */
.L_x_2934:
        /* <DEDUP_REMOVED lines=76> */
[----:B------:R-:W-:Y:S02]  /*de60*/  ISETP.LT.OR P0, PT, R2, 0x39, P0 ;  /* 0x000000390200780c */ /* 0x000fe40000701670 */
[----:B------:R-:W-:Y:S02]  /*de70*/  FMNMX.FTZ R0, R157, R10, !PT ;  /* 0x0000000a9d007209 */ /* 0x000fe40007810000 */
[----:B------:R-:W-:Y:S02]  /*de80*/  FSEL R158, R34, -INF , !P0 ;  /* 0xff800000229e7808 */ /* 0x000fe40004000000 */
[----:B------:R-:W-:Y:S02]  /*de90*/  ISETP.LT.OR P6, PT, R2, 0x3a, P6 ;  /* 0x0000003a0200780c */ /* 0x000fe400037c1670 */
[----:B------:R-:W-:Y:S02]  /*dea0*/  FMNMX.FTZ R0, R159, R0, !PT ;  /* 0x000000009f007209 */ /* 0x000fe40007810000 */
[----:B------:R-:W-:Y:S02]  /*deb0*/  FSEL R12, R35, -INF , !P6 ;  /* 0xff800000230c7808 */ /* 0x000fe40007000000 */
[----:B------:R-:W-:Y:S04]  /*dec0*/  FMNMX.FTZ R0, R158, R0, !PT ;  /* 0x000000009e007209 */ /* 0x000fe80007810000 */
        /* <DEDUP_REMOVED lines=12> */
[----:B------:R2:W-:Y:S01]  /*df90*/  MUFU.EX2 R178, R0 ;  /* 0x0000000000b27308 */ /* 0x0005e20000000800 */
[--C-:B------:R-:W-:Y:S09]  /*dfa0*/  FFMA.FTZ R9, R9, c[0x0][0x2d0], -R13.reuse ;  /* 0x0000b40009097a23 */ /* 0x100ff2000001080d */
[----:B------:R3:W-:Y:S01]  /*dfb0*/  MUFU.EX2 R177, R15 ;  /* 0x0000000f00b17308 */ /* 0x0007e20000000800 */
[----:B-1----:R-:W-:Y:S09]  /*dfc0*/  FMNMX.FTZ R3, R2, R3, !PT ;  /* 0x0000000302037209 */ /* 0x002ff20007810000 */
[----:B------:R-:W-:Y:S01]  /*dfd0*/  MUFU.EX2 R179, R9 ;  /* 0x0000000900b37308 */ /* 0x000fe20000000800 */
[--C-:B--2---:R-:W-:Y:S09]  /*dfe0*/  FFMA.FTZ R0, R139, c[0x0][0x2d0], -R13.reuse ;  /* 0x0000b4008b007a23 */ /* 0x104ff2000001080d */
[----:B------:R1:W2:Y:S01]  /*dff0*/  MUFU.EX2 R213, R0 ;  /* 0x0000000000d57308 */ /* 0x0002a20000000800 */
[--C-:B---3--:R-:W-:Y:S09]  /*e000*/  FFMA.FTZ R15, R141, c[0x0][0x2d0], -R13.reuse ;  /* 0x0000b4008d0f7a23 */ /* 0x108ff2000001080d */
[----:B------:R3:W-:Y:S01]  /*e010*/  MUFU.EX2 R176, R15 ;  /* 0x0000000f00b07308 */ /* 0x0007e20000000800 */
[--C-:B-1----:R-:W-:Y:S01]  /*e020*/  FFMA.FTZ R0, R8, c[0x0][0x2d0], -R13.reuse ;  /* 0x0000b40008007a23 */ /* 0x102fe2000001080d */
[----:B--2---:R-:W-:Y:S01]  /*e030*/  F2FP.BF16.PACK_AB R16, R213, R178 ;  /* 0x000000b2d510723e */ /* 0x004fe200000010ff */
[C---:B------:R-:W-:Y:S07]  /*e040*/  FMUL.FTZ R8, R3.reuse, c[0x0][0x2d0] ;  /* 0x0000b40003087a20 */ /* 0x040fee0000410000 */
[----:B------:R1:W2:Y:S01]  /*e050*/  MUFU.EX2 R204, R0 ;  /* 0x0000000000cc7308 */ /* 0x0002a20000000800 */
[----:B---3--:R-:W-:Y:S09]  /*e060*/  FFMA.FTZ R15, R142, c[0x0][0x2d0], -R13 ;  /* 0x0000b4008e0f7a23 */ /* 0x008ff2000001080d */
[----:B------:R3:W-:Y:S01]  /*e070*/  MUFU.EX2 R175, R15 ;  /* 0x0000000f00af7308 */ /* 0x0007e20000000800 */
        /* <DEDUP_REMOVED lines=8> */
[--C-:B------:R-:W-:Y:S02]  /*e100*/  FFMA.FTZ R4, R4, c[0x0][0x2d0], -R14.reuse ;  /* 0x0000b40004047a23 */ /* 0x100fe4000001080e */
[--C-:B---3--:R-:W-:Y:S02]  /*e110*/  FFMA.FTZ R15, R143, c[0x0][0x2d0], -R13.reuse ;  /* 0x0000b4008f0f7a23 */ /* 0x108fe4000001080d */
[----:B------:R-:W-:Y:S05]  /*e120*/  LDSM.16.MT88.4 R140, [R185+0x2800] ;  /* 0x00280000b98c783b */ /* 0x000fea0000004200 */
        /* <DEDUP_REMOVED lines=22> */
[----:B------:R1:W3:Y:S01]  /*e290*/  MUFU.EX2 R165, R0 ;  /* 0x0000000000a57308 */ /* 0x0002e20000000800 */
[C---:B------:R-:W-:Y:S02]  /*e2a0*/  FMUL.FTZ R121, R2.reuse, R121 ;  /* 0x0000007902797220 */ /* 0x040fe40000410000 */
[----:B------:R-:W-:Y:S02]  /*e2b0*/  FMUL.FTZ R36, R2, R36 ;  /* 0x0000002402247220 */ /* 0x000fe40000410000 */
[----:B--2---:R-:W-:Y:S02]  /*e2c0*/  FFMA.FTZ R15, R32, c[0x0][0x2d0], -R14 ;  /* 0x0000b400200f7a23 */ /* 0x004fe4000001080e */
        /* <DEDUP_REMOVED lines=12> */
[----:B---3--:R-:W-:Y:S01]  /*e390*/  F2FP.BF16.PACK_AB R19, R164, R165 ;  /* 0x000000a5a413723e */ /* 0x008fe200000010ff */
[----:B------:R-:W-:Y:S01]  /*e3a0*/  FMUL.FTZ R57, R2, R57 ;  /* 0x0000003902397220 */ /* 0x000fe20000410000 */
[----:B------:R-:W-:Y:S01]  /*e3b0*/  ISETP.GT.AND P0, PT, R203, R206, PT ;  /* 0x000000cecb00720c */ /* 0x000fe20003f04270 */
[----:B------:R-:W-:Y:S02]  /*e3c0*/  FADD.FTZ R0, -R0, R126 ;  /* 0x0000007e00007221 */ /* 0x000fe40000010100 */
[----:B------:R-:W-:Y:S02]  /*e3d0*/  FMUL.FTZ R60, R2, R60 ;  /* 0x0000003c023c7220 */ /* 0x000fe40000410000 */
[----:B------:R-:W-:Y:S02]  /*e3e0*/  FMUL.FTZ R0, R0, c[0x0][0x2d0] ;  /* 0x0000b40000007a20 */ /* 0x000fe40000410000 */
[--C-:B--2---:R-:W-:Y:S02]  /*e3f0*/  FFMA.FTZ R15, R33, c[0x0][0x2d0], -R14.reuse ;  /* 0x0000b400210f7a23 */ /* 0x104fe4000001080e */
[----:B------:R-:W-:Y:S01]  /*e400*/  LDSM.16.MT88.4 R32, [R182+0x800] ;  /* 0x00080000b620783b */ /* 0x000fe20000004200 */
[C---:B------:R-:W-:Y:S01]  /*e410*/  FMUL.FTZ R61, R2.reuse, R61 ;  /* 0x0000003d023d7220 */ /* 0x040fe20000410000 */
[----:B------:R-:W1:Y:S01]  /*e420*/  MUFU.EX2 R0, R0 ;  /* 0x0000000000007308 */ /* 0x000e620000000800 */
[C---:B------:R-:W-:Y:S02]  /*e430*/  FMUL.FTZ R64, R2.reuse, R64 ;  /* 0x0000004002407220 */ /* 0x040fe40000410000 */
[C---:B------:R-:W-:Y:S02]  /*e440*/  FMUL.FTZ R65, R2.reuse, R65 ;  /* 0x0000004102417220 */ /* 0x040fe40000410000 */
[C---:B------:R-:W-:Y:S02]  /*e450*/  FMUL.FTZ R68, R2.reuse, R68 ;  /* 0x0000004402447220 */ /* 0x040fe40000410000 */
[C---:B------:R-:W-:Y:S02]  /*e460*/  FMUL.FTZ R69, R2.reuse, R69 ;  /* 0x0000004502457220 */ /* 0x040fe40000410000 */
[C---:B------:R-:W-:Y:S01]  /*e470*/  FMUL.FTZ R72, R2.reuse, R72 ;  /* 0x0000004802487220 */ /* 0x040fe20000410000 */
[----:B------:R2:W3:Y:S01]  /*e480*/  MUFU.EX2 R155, R15 ;  /* 0x0000000f009b7308 */ /* 0x0004e20000000800 */
        /* <DEDUP_REMOVED lines=14> */
[C---:B------:R-:W-:Y:S02]  /*e570*/  FMUL.FTZ R102, R0.reuse, R102 ;  /* 0x0000006600667220 */ /* 0x040fe40000410000 */
[C---:B------:R-:W-:Y:S01]  /*e580*/  FMUL.FTZ R103, R0.reuse, R103 ;  /* 0x0000006700677220 */ /* 0x040fe20000410000 */
[C---:B------:R-:W-:Y:S03]  /*e590*/  HMMA.16816.F32.BF16 R8, R16.reuse, R22, R8 ;  /* 0x000000161008723c */ /* 0x040fe60000041808 */
[----:B------:R-:W1:Y:S01]  /*e5a0*/  LDSM.16.MT88.4 R20, [R184] ;  /* 0x00000000b814783b */ /* 0x000e620000004200 */
        /* <DEDUP_REMOVED lines=13> */
[----:B------:R-:W5:Y:S03]  /*e680*/  LDSM.16.MT88.4 R28, [R182+0x2000] ;  /* 0x00200000b61c783b */ /* 0x000f660000004200 */
        /* <DEDUP_REMOVED lines=18> */
[C---:B-----5:R-:W-:Y:S04]  /*e7b0*/  HMMA.16816.F32.BF16 R44, R16.reuse, R28, R44 ;  /* 0x0000001c102c723c */ /* 0x060fe8000004182c */
[C---:B------:R-:W-:Y:S02]  /*e7c0*/  FMUL.FTZ R58, R0.reuse, R58 ;  /* 0x0000003a003a7220 */ /* 0x040fe40000410000 */
[C---:B------:R-:W-:Y:S02]  /*e7d0*/  FMUL.FTZ R59, R0.reuse, R59 ;  /* 0x0000003b003b7220 */ /* 0x040fe40000410000 */
[C---:B------:R-:W-:Y:S01]  /*e7e0*/  HMMA.16816.F32.BF16 R48, R16.reuse, R30, R48 ;  /* 0x0000001e1030723c */ /* 0x040fe20000041830 */
[----:B------:R-:W5:Y:S03]  /*e7f0*/  LDSM.16.MT88.4 R28, [R181+0x4000] ;  /* 0x00400000b51c783b */ /* 0x000f660000004200 */
[C---:B------:R-:W-:Y:S02]  /*e800*/  FMUL.FTZ R62, R0.reuse, R62 ;  /* 0x0000003e003e7220 */ /* 0x040fe40000410000 */
[C---:B------:R-:W-:Y:S02]  /*e810*/  FMUL.FTZ R63, R0.reuse, R63 ;  /* 0x0000003f003f7220 */ /* 0x040fe40000410000 */
[--C-:B--2---:R-:W-:Y:S01]  /*e820*/  FFMA.FTZ R15, R127, c[0x0][0x2d0], -R14.reuse ;  /* 0x0000b4007f0f7a23 */ /* 0x104fe2000001080e */
[C---:B-1----:R-:W-:Y:S03]  /*e830*/  HMMA.16816.F32.BF16 R52, R16.reuse, R20, R52 ;  /* 0x000000141034723c */ /* 0x042fe60000041834 */
[C---:B------:R-:W-:Y:S01]  /*e840*/  FMUL.FTZ R66, R0.reuse, R66 ;  /* 0x0000004200427220 */ /* 0x040fe20000410000 */
[----:B------:R1:W-:Y:S01]  /*e850*/  MUFU.EX2 R154, R15 ;  /* 0x0000000f009a7308 */ /* 0x0003e20000000800 */
[C---:B------:R-:W-:Y:S02]  /*e860*/  FMUL.FTZ R67, R0.reuse, R67 ;  /* 0x0000004300437220 */ /* 0x040fe40000410000 */
[C---:B------:R-:W-:Y:S01]  /*e870*/  FMUL.FTZ R70, R0.reuse, R70 ;  /* 0x0000004600467220 */ /* 0x040fe20000410000 */
[C---:B------:R-:W-:Y:S01]  /*e880*/  HMMA.16816.F32.BF16 R56, R16.reuse, R22, R56 ;  /* 0x000000161038723c */ /* 0x040fe20000041838 */
[----:B------:R-:W2:Y:S03]  /*e890*/  LDSM.16.MT88.4 R20, [R182+0x4000] ;  /* 0x00400000b614783b */ /* 0x000ea60000004200 */
        /* <DEDUP_REMOVED lines=10> */
[----:B------:R-:W-:Y:S01]  /*e940*/  LDSM.16.MT88.4 R136, [R182+0x2800] ;  /* 0x00280000b688783b */ /* 0x000fe20000004200 */
[----:B------:R1:W5:Y:S02]  /*e950*/  MUFU.EX2 R153, R15 ;  /* 0x0000000f00997308 */ /* 0x0003640000000800 */
[C---:B------:R-:W-:Y:S02]  /*e960*/  FMUL.FTZ R82, R0.reuse, R82 ;  /* 0x0000005200527220 */ /* 0x040fe40000410000 */
[C---:B------:R-:W-:Y:S02]  /*e970*/  FMUL.FTZ R83, R0.reuse, R83 ;  /* 0x0000005300537220 */ /* 0x040fe40000410000 */
        /* <DEDUP_REMOVED lines=8> */
[----:B------:R-:W-:Y:S01]  /*ea00*/  FMUL.FTZ R91, R0, R91 ;  /* 0x0000005b005b7220 */ /* 0x000fe20000410000 */
[C---:B------:R-:W-:Y:S01]  /*ea10*/  HMMA.16816.F32.BF16 R80, R16.reuse, R22, R80 ;  /* 0x000000161050723c */ /* 0x040fe20000041850 */
[----:B------:R-:W2:Y:S03]  /*ea20*/  LDSM.16.MT88.4 R20, [R181+0x800] ;  /* 0x00080000b514783b */ /* 0x000ea60000004200 */
[--C-:B-1----:R-:W-:Y:S02]  /*ea30*/  FFMA.FTZ R15, R147, c[0x0][0x2d0], -R13.reuse ;  /* 0x0000b400930f7a23 */ /* 0x102fe4000001080d */
        /* <DEDUP_REMOVED lines=9> */
[----:B------:R-:W-:Y:S03]  /*ead0*/  FMUL.FTZ R97, R2, R97 ;  /* 0x0000006102617220 */ /* 0x000fe60000410000 */
[C---:B---3--:R-:W-:Y:S03]  /*eae0*/  HMMA.16816.F32.BF16 R92, R16.reuse, R28, R92 ;  /* 0x0000001c105c723c */ /* 0x048fe6000004185c */
[C---:B------:R-:W-:Y:S02]  /*eaf0*/  FMUL.FTZ R98, R0.reuse, R98 ;  /* 0x0000006200627220 */ /* 0x040fe40000410000 */
[----:B------:R-:W-:Y:S02]  /*eb00*/  FMUL.FTZ R99, R0, R99 ;  /* 0x0000006300637220 */ /* 0x000fe40000410000 */
[--C-:B-1----:R-:W-:Y:S04]  /*eb10*/  FFMA.FTZ R15, R148, c[0x0][0x2d0], -R13.reuse ;  /* 0x0000b400940f7a23 */ /* 0x102fe8000001080d */
[----:B------:R1:W3:Y:S01]  /*eb20*/  MUFU.EX2 R172, R15 ;  /* 0x0000000f00ac7308 */ /* 0x0002e20000000800 */
[----:B------:R-:W-:Y:S01]  /*eb30*/  HMMA.16816.F32.BF16 R96, R16, R30, R96 ;  /* 0x0000001e1060723c */ /* 0x000fe20000041860 */
[----:B------:R-:W-:Y:S06]  /*eb40*/  LDSM.16.MT88.4 R28, [R182+0x4800] ;  /* 0x00480000b61c783b */ /* 0x000fec0000004200 */
[----:B------:R-:W-:Y:S02]  /*eb50*/  F2FP.BF16.PACK_AB R16, R176, R177 ;  /* 0x000000b1b010723e */ /* 0x000fe400000010ff */
[----:B------:R-:W-:Y:S03]  /*eb60*/  F2FP.BF16.PACK_AB R18, R174, R175 ;  /* 0x000000afae12723e */ /* 0x000fe600000010ff */
[----:B------:R-:W-:Y:S02]  /*eb70*/  F2FP.BF16.PACK_AB R17, R155, R156 ;  /* 0x0000009c9b11723e */ /* 0x000fe400000010ff */
[----:B-----5:R-:W-:Y:S07]  /*eb80*/  F2FP.BF16.PACK_AB R19, R153, R154 ;  /* 0x0000009a9913723e */ /* 0x020fee00000010ff */
[C---:B--2---:R-:W-:Y:S03]  /*eb90*/  HMMA.16816.F32.BF16 R4, R16.reuse, R20, R4 ;  /* 0x000000141004723c */ /* 0x044fe60000041804 */
[--C-:B-1----:R-:W-:Y:S04]  /*eba0*/  FFMA.FTZ R15, R150, c[0x0][0x2d0], -R13.reuse ;  /* 0x0000b400960f7a23 */ /* 0x102fe8000001080d */
[----:B------:R1:W-:Y:S01]  /*ebb0*/  MUFU.EX2 R171, R15 ;  /* 0x0000000f00ab7308 */ /* 0x0003e20000000800 */
[C---:B------:R-:W-:Y:S01]  /*ebc0*/  HMMA.16816.F32.BF16 R8, R16.reuse, R22, R8 ;  /* 0x000000161008723c */ /* 0x040fe20000041808 */
[----:B------:R-:W2:Y:S07]  /*ebd0*/  LDSM.16.MT88.4 R20, [R184+0x2800] ;  /* 0x00280000b814783b */ /* 0x000eae0000004200 */
[C---:B------:R-:W-:Y:S08]  /*ebe0*/  HMMA.16816.F32.BF16 R100, R16.reuse, R32, R100 ;  /* 0x000000201064723c */ /* 0x040ff00000041864 */
[C---:B------:R-:W-:Y:S01]  /*ebf0*/  HMMA.16816.F32.BF16 R104, R16.reuse, R34, R104 ;  /* 0x000000221068723c */ /* 0x040fe20000041868 */
[----:B------:R-:W-:Y:S03]  /*ec00*/  LDSM.16.MT88.4 R32, [R185+0x4800] ;  /* 0x00480000b920783b */ /* 0x000fe60000004200 */
[--C-:B-1----:R-:W-:Y:S04]  /*ec10*/  FFMA.FTZ R15, R151, c[0x0][0x2d0], -R13.reuse ;  /* 0x0000b400970f7a23 */ /* 0x102fe8000001080d */
[C---:B----4-:R-:W-:Y:S01]  /*ec20*/  HMMA.16816.F32.BF16 R108, R16.reuse, R24, R108 ;  /* 0x00000018106c723c */ /* 0x050fe2000004186c */
[----:B------:R1:W4:Y:S07]  /*ec30*/  MUFU.EX2 R170, R15 ;  /* 0x0000000f00aa7308 */ /* 0x00032e0000000800 */
[C---:B------:R-:W-:Y:S01]  /*ec40*/  HMMA.16816.F32.BF16 R112, R16.reuse, R26, R112 ;  /* 0x0000001a1070723c */ /* 0x040fe20000041870 */
[----:B------:R-:W5:Y:S07]  /*ec50*/  LDSM.16.MT88.4 R24, [R181+0x4800] ;  /* 0x00480000b518783b */ /* 0x000f6e0000004200 */
        /* <DEDUP_REMOVED lines=8> */
[C---:B------:R-:W-:Y:S08]  /*ece0*/  HMMA.16816.F32.BF16 R44, R16.reuse, R136, R44 ;  /* 0x00000088102c723c */ /* 0x040ff0000004182c */
[C---:B------:R-:W-:Y:S01]  /*ecf0*/  HMMA.16816.F32.BF16 R48, R16.reuse, R138, R48 ;  /* 0x0000008a1030723c */ /* 0x040fe20000041830 */
[----:B------:R-:W-:Y:S03]  /*ed00*/  LDSM.16.MT88.4 R136, [R182+0x3000] ;  /* 0x00300000b688783b */ /* 0x000fe60000004200 */
[--C-:B-1----:R-:W-:Y:S04]  /*ed10*/  FFMA.FTZ R15, R146, c[0x0][0x2d0], -R14.reuse ;  /* 0x0000b400920f7a23 */ /* 0x102fe8000001080e */
[C---:B------:R-:W-:Y:S01]  /*ed20*/  HMMA.16816.F32.BF16 R52, R16.reuse, R140, R52 ;  /* 0x0000008c1034723c */ /* 0x040fe20000041834 */
[----:B------:R1:W1:Y:S07]  /*ed30*/  MUFU.EX2 R151, R15 ;  /* 0x0000000f00977308 */ /* 0x00026e0000000800 */
[C---:B------:R-:W-:Y:S01]  /*ed40*/  HMMA.16816.F32.BF16 R56, R16.reuse, R142, R56 ;  /* 0x0000008e1038723c */ /* 0x040fe20000041838 */
[----:B------:R-:W-:Y:S07]  /*ed50*/  LDSM.16.MT88.4 R140, [R185+0x3000] ;  /* 0x00300000b98c783b */ /* 0x000fee0000004200 */
[C---:B--2---:R-:W-:Y:S08]  /*ed60*/  HMMA.16816.F32.BF16 R60, R16.reuse, R20, R60 ;  /* 0x00000014103c723c */ /* 0x044ff0000004183c */
[C---:B------:R-:W-:Y:S01]  /*ed70*/  HMMA.16816.F32.BF16 R64, R16.reuse, R22, R64 ;  /* 0x000000161040723c */ /* 0x040fe20000041840 */
[----:B------:R-:W2:Y:S03]  /*ed80*/  LDSM.16.MT88.4 R20, [R184+0x4800] ;  /* 0x00480000b814783b */ /* 0x000ea60000004200 */
[--C-:B-1----:R-:W-:Y:S04]  /*ed90*/  FFMA.FTZ R15, R145, c[0x0][0x2d0], -R14.reuse ;  /* 0x0000b400910f7a23 */ /* 0x102fe8000001080e */
[C---:B-----5:R-:W-:Y:S01]  /*eda0*/  HMMA.16816.F32.BF16 R68, R16.reuse, R24, R68 ;  /* 0x000000181044723c */ /* 0x060fe20000041844 */
[----:B------:R-:W-:Y:S01]  /*edb0*/  LDSM.16.MT88.4 R144, [R181+0x5800] ;  /* 0x00580000b590783b */ /* 0x000fe20000004200 */
[----:B------:R1:W-:Y:S06]  /*edc0*/  MUFU.EX2 R150, R15 ;  /* 0x0000000f00967308 */ /* 0x0003ec0000000800 */
[C---:B------:R-:W-:Y:S01]  /*edd0*/  HMMA.16816.F32.BF16 R72, R16.reuse, R26, R72 ;  /* 0x0000001a1048723c */ /* 0x040fe20000041848 */
[----:B------:R-:W5:Y:S07]  /*ede0*/  LDSM.16.MT88.4 R24, [R181+0x1000] ;  /* 0x00100000b518783b */ /* 0x000f6e0000004200 */
[C---:B------:R-:W-:Y:S08]  /*edf0*/  HMMA.16816.F32.BF16 R76, R16.reuse, R28, R76 ;  /* 0x0000001c104c723c */ /* 0x040ff0000004184c */
[C---:B------:R-:W-:Y:S01]  /*ee00*/  HMMA.16816.F32.BF16 R80, R16.reuse, R30, R80 ;  /* 0x0000001e1050723c */ /* 0x040fe20000041850 */
[----:B------:R-:W4:Y:S03]  /*ee10*/  LDSM.16.MT88.4 R28, [R185+0x1000] ;  /* 0x00100000b91c783b */ /* 0x000f260000004200 */
[--C-:B-1----:R-:W-:Y:S04]  /*ee20*/  FFMA.FTZ R15, R149, c[0x0][0x2d0], -R14.reuse ;  /* 0x0000b400950f7a23 */ /* 0x102fe8000001080e */
[C---:B------:R-:W-:Y:S01]  /*ee30*/  HMMA.16816.F32.BF16 R84, R16.reuse, R32, R84 ;  /* 0x000000201054723c */ /* 0x040fe20000041854 */
[----:B------:R1:W1:Y:S07]  /*ee40*/  MUFU.EX2 R149, R15 ;  /* 0x0000000f00957308 */ /* 0x00026e0000000800 */
[C---:B------:R-:W-:Y:S01]  /*ee50*/  HMMA.16816.F32.BF16 R88, R16.reuse, R34, R88 ;  /* 0x000000221058723c */ /* 0x040fe20000041858 */
[----:B------:R-:W5:Y:S07]  /*ee60*/  LDSM.16.MT88.4 R32, [R181+0x3000] ;  /* 0x00300000b520783b */ /* 0x000f6e0000004200 */
[C---:B--2---:R-:W-:Y:S08]  /*ee70*/  HMMA.16816.F32.BF16 R92, R16.reuse, R20, R92 ;  /* 0x00000014105c723c */ /* 0x044ff0000004185c */
[----:B------:R-:W-:Y:S01]  /*ee80*/  HMMA.16816.F32.BF16 R96, R16, R22, R96 ;  /* 0x000000161060723c */ /* 0x000fe20000041860 */
[----:B------:R-:W2:Y:S03]  /*ee90*/  LDSM.16.MT88.4 R20, [R184+0x3000] ;  /* 0x00300000b814783b */ /* 0x000ea60000004200 */
[--C-:B-1----:R-:W-:Y:S03]  /*eea0*/  FFMA.FTZ R15, R160, c[0x0][0x2d0], -R13.reuse ;  /* 0x0000b400a00f7a23 */ /* 0x102fe6000001080d */
[----:B---3--:R-:W-:Y:S01]  /*eeb0*/  F2FP.BF16.PACK_AB R16, R172, R173 ;  /* 0x000000adac10723e */ /* 0x008fe200000010ff */
[----:B------:R1:W-:Y:S01]  /*eec0*/  MUFU.EX2 R169, R15 ;  /* 0x0000000f00a97308 */ /* 0x0003e20000000800 */
[----:B----4-:R-:W-:Y:S03]  /*eed0*/  F2FP.BF16.PACK_AB R18, R170, R171 ;  /* 0x000000abaa12723e */ /* 0x010fe600000010ff */
[----:B------:R-:W-:Y:S02]  /*eee0*/  F2FP.BF16.PACK_AB R17, R151, R152 ;  /* 0x000000989711723e */ /* 0x000fe400000010ff */
[----:B------:R-:W-:Y:S07]  /*eef0*/  F2FP.BF16.PACK_AB R19, R149, R150 ;  /* 0x000000969513723e */ /* 0x000fee00000010ff */
[C---:B-----5:R-:W-:Y:S08]  /*ef00*/  HMMA.16816.F32.BF16 R4, R16.reuse, R24, R4 ;  /* 0x000000181004723c */ /* 0x060ff00000041804 */
[C---:B------:R-:W-:Y:S01]  /*ef10*/  HMMA.16816.F32.BF16 R8, R16.reuse, R26, R8 ;  /* 0x0000001a1008723c */ /* 0x040fe20000041808 */
[----:B------:R-:W3:Y:S03]  /*ef20*/  LDSM.16.MT88.4 R24, [R181+0x5000] ;  /* 0x00500000b518783b */ /* 0x000ee60000004200 */
[--C-:B-1----:R-:W-:Y:S04]  /*ef30*/  FFMA.FTZ R15, R161, c[0x0][0x2d0], -R13.reuse ;  /* 0x0000b400a10f7a23 */ /* 0x102fe8000001080d */
[C---:B------:R-:W-:Y:S01]  /*ef40*/  HMMA.16816.F32.BF16 R100, R16.reuse, R128, R100 ;  /* 0x000000801064723c */ /* 0x040fe20000041864 */
[----:B------:R1:W4:Y:S07]  /*ef50*/  MUFU.EX2 R168, R15 ;  /* 0x0000000f00a87308 */ /* 0x00032e0000000800 */
[C---:B------:R-:W-:Y:S08]  /*ef60*/  HMMA.16816.F32.BF16 R104, R16.reuse, R130, R104 ;  /* 0x000000821068723c */ /* 0x040ff00000041868 */
[C---:B------:R-:W-:Y:S08]  /*ef70*/  HMMA.16816.F32.BF16 R108, R16.reuse, R28, R108 ;  /* 0x0000001c106c723c */ /* 0x040ff0000004186c */
[C---:B------:R-:W-:Y:S01]  /*ef80*/  HMMA.16816.F32.BF16 R112, R16.reuse, R30, R112 ;  /* 0x0000001e1070723c */ /* 0x040fe20000041870 */
[----:B------:R-:W5:Y:S03]  /*ef90*/  LDSM.16.MT88.4 R28, [R182+0x5000] ;  /* 0x00500000b61c783b */ /* 0x000f660000004200 */
[--C-:B-1----:R-:W-:Y:S02]  /*efa0*/  FFMA.FTZ R15, R163, c[0x0][0x2d0], -R13.reuse ;  /* 0x0000b400a30f7a23 */ /* 0x102fe4000001080d */
[----:B------:R-:W-:Y:S02]  /*efb0*/  FFMA.FTZ R13, R162, c[0x0][0x2d0], -R13 ;  /* 0x0000b400a20d7a23 */ /* 0x000fe4000001080d */
[C---:B------:R-:W-:Y:S01]  /*efc0*/  HMMA.16816.F32.BF16 R116, R16.reuse, R132, R116 ;  /* 0x000000841074723c */ /* 0x040fe20000041874 */
[----:B------:R-:W-:Y:S07]  /*efd0*/  MUFU.EX2 R161, R15 ;  /* 0x0000000f00a17308 */ /* 0x000fee0000000800 */
[C---:B------:R-:W-:Y:S01]  /*efe0*/  HMMA.16816.F32.BF16 R120, R16.reuse, R134, R120 ;  /* 0x000000861078723c */ /* 0x040fe20000041878 */
[----:B------:R-:W-:Y:S02]  /*eff0*/  LDSM.16.MT88.4 R132, [R181+0x1800] ;  /* 0x00180000b584783b */ /* 0x000fe40000004200 */
[----:B------:R1:W-:Y:S05]  /*f000*/  MUFU.EX2 R160, R13 ;  /* 0x0000000d00a07308 */ /* 0x0003ea0000000800 */
[C---:B------:R-:W-:Y:S08]  /*f010*/  HMMA.16816.F32.BF16 R36, R16.reuse, R32, R36 ;  /* 0x000000201024723c */ /* 0x040ff00000041824 */
[C---:B------:R-:W-:Y:S01]  /*f020*/  HMMA.16816.F32.BF16 R40, R16.reuse, R34, R40 ;  /* 0x000000221028723c */ /* 0x040fe20000041828 */
[----:B------:R-:W3:Y:S07]  /*f030*/  LDSM.16.MT88.4 R32, [R185+0x5000] ;  /* 0x00500000b920783b */ /* 0x000eee0000004200 */
[C---:B------:R-:W-:Y:S04]  /*f040*/  HMMA.16816.F32.BF16 R44, R16.reuse, R136, R44 ;  /* 0x00000088102c723c */ /* 0x040fe8000004182c */
[--C-:B-1----:R-:W-:Y:S04]  /*f050*/  FFMA.FTZ R13, R157, c[0x0][0x2d0], -R14.reuse ;  /* 0x0000b4009d0d7a23 */ /* 0x102fe8000001080e */
[C---:B------:R-:W-:Y:S01]  /*f060*/  HMMA.16816.F32.BF16 R48, R16.reuse, R138, R48 ;  /* 0x0000008a1030723c */ /* 0x040fe20000041830 */
[----:B------:R-:W-:Y:S01]  /*f070*/  LDSM.16.MT88.4 R136, [R181+0x3800] ;  /* 0x00380000b588783b */ /* 0x000fe20000004200 */
[----:B------:R1:W-:Y:S06]  /*f080*/  MUFU.EX2 R148, R13 ;  /* 0x0000000d00947308 */ /* 0x0003ec0000000800 */
[C---:B------:R-:W-:Y:S08]  /*f090*/  HMMA.16816.F32.BF16 R52, R16.reuse, R140, R52 ;  /* 0x0000008c1034723c */ /* 0x040ff00000041834 */
[C---:B------:R-:W-:Y:S01]  /*f0a0*/  HMMA.16816.F32.BF16 R56, R16.reuse, R142, R56 ;  /* 0x0000008e1038723c */ /* 0x040fe20000041838 */
[----:B------:R-:W-:Y:S07]  /*f0b0*/  LDSM.16.MT88.4 R140, [R182+0x3800] ;  /* 0x00380000b68c783b */ /* 0x000fee0000004200 */
[C---:B--2---:R-:W-:Y:S04]  /*f0c0*/  HMMA.16816.F32.BF16 R60, R16.reuse, R20, R60 ;  /* 0x00000014103c723c */ /* 0x044fe8000004183c */
[--C-:B-1----:R-:W-:Y:S04]  /*f0d0*/  FFMA.FTZ R13, R159, c[0x0][0x2d0], -R14.reuse ;  /* 0x0000b4009f0d7a23 */ /* 0x102fe8000001080e */
[C---:B------:R-:W-:Y:S01]  /*f0e0*/  HMMA.16816.F32.BF16 R64, R16.reuse, R22, R64 ;  /* 0x000000161040723c */ /* 0x040fe20000041840 */
[----:B------:R-:W1:Y:S01]  /*f0f0*/  LDSM.16.MT88.4 R20, [R184+0x5000] ;  /* 0x00500000b814783b */ /* 0x000e620000004200 */
[----:B------:R2:W1:Y:S06]  /*f100*/  MUFU.EX2 R127, R13 ;  /* 0x0000000d007f7308 */ /* 0x00046c0000000800 */
[C---:B---3--:R-:W-:Y:S08]  /*f110*/  HMMA.16816.F32.BF16 R68, R16.reuse, R24, R68 ;  /* 0x000000181044723c */ /* 0x048ff00000041844 */
[C---:B------:R-:W-:Y:S01]  /*f120*/  HMMA.16816.F32.BF16 R72, R16.reuse, R26, R72 ;  /* 0x0000001a1048723c */ /* 0x040fe20000041848 */
[----:B------:R-:W3:Y:S07]  /*f130*/  LDSM.16.MT88.4 R24, [R182+0x1800] ;  /* 0x00180000b618783b */ /* 0x000eee0000004200 */
[C---:B-----5:R-:W-:Y:S04]  /*f140*/  HMMA.16816.F32.BF16 R76, R16.reuse, R28, R76 ;  /* 0x0000001c104c723c */ /* 0x060fe8000004184c */
[--C-:B--2---:R-:W-:Y:S02]  /*f150*/  FFMA.FTZ R13, R158, c[0x0][0x2d0], -R14.reuse ;  /* 0x0000b4009e0d7a23 */ /* 0x104fe4000001080e */
[----:B------:R-:W-:Y:S01]  /*f160*/  FFMA.FTZ R14, R12, c[0x0][0x2d0], -R14 ;  /* 0x0000b4000c0e7a23 */ /* 0x000fe2000001080e */
[----:B----4-:R-:W-:Y:S01]  /*f170*/  F2FP.BF16.PACK_AB R12, R168, R169 ;  /* 0x000000a9a80c723e */ /* 0x010fe200000010ff */
[C---:B------:R-:W-:Y:S01]  /*f180*/  HMMA.16816.F32.BF16 R80, R16.reuse, R30, R80 ;  /* 0x0000001e1050723c */ /* 0x040fe20000041850 */
[----:B------:R-:W2:Y:S01]  /*f190*/  LDSM.16.MT88.4 R28, [R185+0x1800] ;  /* 0x00180000b91c783b */ /* 0x000ea20000004200 */
[----:B------:R4:W-:Y:S06]  /*f1a0*/  MUFU.EX2 R126, R13 ;  /* 0x0000000d007e7308 */ /* 0x0009ec0000000800 */
[C---:B------:R-:W-:Y:S04]  /*f1b0*/  HMMA.16816.F32.BF16 R84, R16.reuse, R32, R84 ;  /* 0x000000201054723c */ /* 0x040fe80000041854 */
[----:B------:R5:W3:Y:S04]  /*f1c0*/  MUFU.EX2 R125, R14 ;  /* 0x0000000e007d7308 */ /* 0x000ae80000000800 */
[C---:B------:R-:W-:Y:S01]  /*f1d0*/  HMMA.16816.F32.BF16 R88, R16.reuse, R34, R88 ;  /* 0x000000221058723c */ /* 0x040fe20000041858 */
[----:B------:R-:W2:Y:S07]  /*f1e0*/  LDSM.16.MT88.4 R32, [R184+0x1800] ;  /* 0x00180000b820783b */ /* 0x000eae0000004200 */
[C---:B-1----:R-:W-:Y:S04]  /*f1f0*/  HMMA.16816.F32.BF16 R92, R16.reuse, R20, R92 ;  /* 0x00000014105c723c */ /* 0x042fe8000004185c */
[----:B----4-:R-:W-:Y:S04]  /*f200*/  F2FP.BF16.PACK_AB R13, R127, R148 ;  /* 0x000000947f0d723e */ /* 0x010fe800000010ff */
[----:B------:R-:W-:Y:S01]  /*f210*/  HMMA.16816.F32.BF16 R96, R16, R22, R96 ;  /* 0x000000161060723c */ /* 0x000fe20000041860 */
[----:B------:R-:W1:Y:S03]  /*f220*/  LDSM.16.MT88.4 R16, [R185+0x3800] ;  /* 0x00380000b910783b */ /* 0x000e660000004200 */
[----:B-----5:R-:W-:Y:S02]  /*f230*/  F2FP.BF16.PACK_AB R14, R160, R161 ;  /* 0x000000a1a00e723e */ /* 0x020fe400000010ff */
[----:B---3--:R-:W-:Y:S03]  /*f240*/  F2FP.BF16.PACK_AB R15, R125, R126 ;  /* 0x0000007e7d0f723e */ /* 0x008fe600000010ff */
[----:B------:R-:W3:Y:S04]  /*f250*/  LDSM.16.MT88.4 R20, [R184+0x3800] ;  /* 0x00380000b814783b */ /* 0x000ee80000004200 */
[C---:B------:R-:W-:Y:S04]  /*f260*/  HMMA.16816.F32.BF16 R128, R12.reuse, R132, R4 ;  /* 0x000000840c80723c */ /* 0x040fe80000041804 */
[----:B------:R-:W4:Y:S04]  /*f270*/  LDSM.16.MT88.4 R4, [R182+0x5800] ;  /* 0x00580000b604783b */ /* 0x000f280000004200 */
[C---:B------:R-:W-:Y:S04]  /*f280*/  HMMA.16816.F32.BF16 R132, R12.reuse, R134, R8 ;  /* 0x000000860c84723c */ /* 0x040fe80000041808 */
[----:B------:R-:W5:Y:S04]  /*f290*/  LDSM.16.MT88.4 R8, [R185+0x5800] ;  /* 0x00580000b908783b */ /* 0x000f680000004200 */
        /* <DEDUP_REMOVED lines=24> */
[----:B------:R-:W-:Y:S01]  /*f420*/  FADD.FTZ R2, R164, R2 ;  /* 0x00000002a4027221 */ /* 0x000fe20000010000 */
[C---:B----4-:R-:W-:Y:S03]  /*f430*/  HMMA.16816.F32.BF16 R76, R12.reuse, R4, R76 ;  /* 0x000000040c4c723c */ /* 0x050fe6000004184c */
[----:B------:R-:W-:Y:S02]  /*f440*/  FADD.FTZ R0, R177, R0 ;  /* 0x00000000b1007221 */ /* 0x000fe40000010000 */
[----:B------:R-:W-:Y:S02]  /*f450*/  FADD.FTZ R2, R156, R2 ;  /* 0x000000029c027221 */ /* 0x000fe40000010000 */
[----:B------:R-:W-:Y:S01]  /*f460*/  FADD.FTZ R0, R176, R0 ;  /* 0x00000000b0007221 */ /* 0x000fe20000010000 */
[C---:B------:R-:W-:Y:S04]  /*f470*/  HMMA.16816.F32.BF16 R80, R12.reuse, R6, R80 ;  /* 0x000000060c50723c */ /* 0x040fe80000041850 */
[----:B------:R-:W-:Y:S02]  /*f480*/  FADD.FTZ R2, R155, R2 ;  /* 0x000000029b027221 */ /* 0x000fe40000010000 */
[----:B------:R-:W-:Y:S02]  /*f490*/  FADD.FTZ R0, R175, R0 ;  /* 0x00000000af007221 */ /* 0x000fe40000010000 */
[----:B------:R-:W-:Y:S01]  /*f4a0*/  FADD.FTZ R2, R154, R2 ;  /* 0x000000029a027221 */ /* 0x000fe20000010000 */
[C---:B-----5:R-:W-:Y:S03]  /*f4b0*/  HMMA.16816.F32.BF16 R84, R12.reuse, R8, R84 ;  /* 0x000000080c54723c */ /* 0x060fe60000041854 */
[----:B------:R-:W-:Y:S02]  /*f4c0*/  FADD.FTZ R0, R174, R0 ;  /* 0x00000000ae007221 */ /* 0x000fe40000010000 */
[----:B------:R-:W-:Y:S02]  /*f4d0*/  FADD.FTZ R2, R153, R2 ;  /* 0x0000000299027221 */ /* 0x000fe40000010000 */
[----:B------:R-:W-:Y:S01]  /*f4e0*/  FADD.FTZ R0, R173, R0 ;  /* 0x00000000ad007221 */ /* 0x000fe20000010000 */
[C---:B------:R-:W-:Y:S04]  /*f4f0*/  HMMA.16816.F32.BF16 R88, R12.reuse, R10, R88 ;  /* 0x0000000a0c58723c */ /* 0x040fe80000041858 */
[----:B------:R-:W-:Y:S01]  /*f500*/  FADD.FTZ R2, R152, R2 ;  /* 0x0000000298027221 */ /* 0x000fe20000010000 */
[-C--:B------:R-:W-:Y:S01]  /*f510*/  MOV R8, R3.reuse ;  /* 0x0000000300087202 */ /* 0x080fe20000000f00 */
[----:B------:R-:W-:Y:S02]  /*f520*/  FADD.FTZ R0, R172, R0 ;  /* 0x00000000ac007221 */ /* 0x000fe40000010000 */
[----:B------:R-:W-:Y:S01]  /*f530*/  FADD.FTZ R2, R151, R2 ;  /* 0x0000000297027221 */ /* 0x000fe20000010000 */
[C---:B-1----:R-:W-:Y:S03]  /*f540*/  HMMA.16816.F32.BF16 R92, R12.reuse, R16, R92 ;  /* 0x000000100c5c723c */ /* 0x042fe6000004185c */
[----:B------:R-:W-:Y:S02]  /*f550*/  FADD.FTZ R0, R171, R0 ;  /* 0x00000000ab007221 */ /* 0x000fe40000010000 */
[----:B------:R-:W-:Y:S02]  /*f560*/  FADD.FTZ R2, R150, R2 ;  /* 0x0000000296027221 */ /* 0x000fe40000010000 */
        /* <DEDUP_REMOVED lines=8> */
[----:B------:R-:W-:Y:S01]  /*f5f0*/  FADD.FTZ R2, R126, R0 ;  /* 0x000000007e027221 */ /* 0x000fe20000010000 */
[----:B------:R-:W-:Y:S01]  /*f600*/  IADD3 R0, R203, -0x1, RZ ;  /* 0xffffffffcb007810 */ /* 0x000fe20007ffe0ff */
[----:B------:R-:W-:Y:S01]  /*f610*/  FADD.FTZ R222, R160, R4 ;  /* 0x00000004a0de7221 */ /* 0x000fe20000010000 */
[----:B------:R-:W-:Y:S01]  /*f620*/  MOV R126, R3 ;  /* 0x00000003007e7202 */ /* 0x000fe20000000f00 */
[----:B------:R-:W-:Y:S01]  /*f630*/  FADD.FTZ R223, R125, R2 ;  /* 0x000000027ddf7221 */ /* 0x000fe20000010000 */
[----:B------:R-:W-:Y:S02]  /*f640*/  MOV R203, R0 ;  /* 0x0000000000cb7202 */ /* 0x000fe40000000f00 */
[----:B------:R-:W-:Y:S01]  /*f650*/  MOV R125, R124 ;  /* 0x0000007c007d7202 */ /* 0x000fe20000000f00 */
[----:B------:R-:W-:-:S05]  /*f660*/  @P0 BRA `(.L_x_2938) ;  /* 0xffffcbb000000947 */ /* 0x000fca000383ffff */
.L_x_2929:
[----:B------:R-:W-:Y:S02]  /*f670*/  MOV R7, 0x1f ;  /* 0x0000001f00077802 */ /* 0x000fe40000000f00 */
[----:B------:R-:W-:Y:S01]  /*f680*/  MOV R6, 0xffffffff ;  /* 0xffffffff00067802 */ /* 0x000fe20000000f00 */
[----:B------:R-:W-:Y:S05]  /*f690*/  BRA.DIV ~URZ, `(.L_x_2939) ;  /* 0x000053d27f007947 */ /* 0x000fea000b800000 */
[----:B------:R1:W2:Y:S02]  /*f6a0*/  SHFL.BFLY PT, R0, R222, 0x2, 0x1f ;  /* 0x0c401f00de007f89 */ /* 0x0002a400000e0000 */
.L_x_3012:
[----:B--2---:R-:W-:Y:S01]  /*f6b0*/  FADD.FTZ R0, R0, R222 ;  /* 0x000000de00007221 */ /* 0x004fe20000010000 */
[----:B------:R-:W-:Y:S05]  /*f6c0*/  BRA.DIV ~URZ, `(.L_x_2940) ;  /* 0x000054027f007947 */ /* 0x000fea000b800000 */
[----:B------:R-:W2:Y:S04]  /*f6d0*/  SHFL.BFLY PT, R2, R223, 0x2, 0x1f ;  /* 0x0c401f00df027f89 */ /* 0x000ea800000e0000 */
[----:B------:R-:W3:Y:S01]  /*f6e0*/  SHFL.BFLY PT, R5, R0, 0x1, 0x1f ;  /* 0x0c201f0000057f89 */ /* 0x000ee200000e0000 */
[----:B--2---:R-:W-:-:S02]  /*f6f0*/  FADD.FTZ R4, R2, R223 ;  /* 0x000000df02047221 */ /* 0x004fc40000010000 */
[----:B---3--:R-:W-:-:S03]  /*f700*/  FADD.FTZ R0, R0, R5 ;  /* 0x0000000500007221 */ /* 0x008fc60000010000 */
[----:B------:R2:W3:Y:S04]  /*f710*/  SHFL.BFLY PT, R3, R4, 0x1, 0x1f ;  /* 0x0c201f0004037f89 */ /* 0x0004e800000e0000 */
.L_x_3013:
        /* <DEDUP_REMOVED lines=117> */
.L_x_2886:
        /* <DEDUP_REMOVED lines=17> */
.L_x_2942:
[----:B------:R-:W-:Y:S05]  /*ff80*/  BSYNC B0 ;  /* 0x0000000000007941 */ /* 0x000fea0003800000 */
.L_x_2941:
        /* <DEDUP_REMOVED lines=131> */
.L_x_2945:
        /* <DEDUP_REMOVED lines=120> */
.L_x_3014:
[----:B------:R-:W-:Y:S05]  /*10f40*/  BRA.DIV ~URZ, `(.L_x_2948) ;  /* 0x00003cf27f007947 */ /* 0x000fea000b800000 */
[----:B------:R3:W4:Y:S02]  /*10f50*/  SHFL.IDX PT, R0, R13, RZ, 0x181f ;  /* 0x00181fff0d007589 */ /* 0x00072400000e0000 */
.L_x_3015:
        /* <DEDUP_REMOVED lines=17> */
.L_x_2950:
[----:B------:R-:W-:Y:S05]  /*11070*/  BSYNC B0 ;  /* 0x0000000000007941 */ /* 0x000fea0003800000 */
.L_x_2949:
[----:B------:R-:W-:Y:S05]  /*11080*/  BRA.DIV ~URZ, `(.L_x_2951) ;  /* 0x00003c127f007947 */ /* 0x000fea000b800000 */
[----:B--2---:R2:W1:Y:S04]  /*11090*/  SHFL.IDX PT, R10, R12, 0x1, 0x181f ;  /* 0x00381f000c0a7f89 */ /* 0x00446800000e0000 */
[----:B----4-:R2:W4:Y:S02]  /*110a0*/  SHFL.IDX PT, R0, R13, 0x1, 0x181f ;  /* 0x00381f000d007f89 */ /* 0x01052400000e0000 */
.L_x_3016:
        /* <DEDUP_REMOVED lines=18> */
.L_x_2953:
[----:B------:R-:W-:Y:S05]  /*111d0*/  BSYNC B0 ;  /* 0x0000000000007941 */ /* 0x000fea0003800000 */
.L_x_2952:
[----:B------:R-:W-:Y:S05]  /*111e0*/  BRA.DIV ~URZ, `(.L_x_2954) ;  /* 0x00003b727f007947 */ /* 0x000fea000b800000 */
[----:B-1----:R1:W2:Y:S02]  /*111f0*/  SHFL.IDX PT, R10, R12, 0x2, 0x181f ;  /* 0x00581f000c0a7f89 */ /* 0x0022a400000e0000 */
.L_x_3017:
[----:B------:R-:W-:Y:S05]  /*11200*/  BRA.DIV ~URZ, `(.L_x_2955) ;  /* 0x00003bc27f007947 */ /* 0x000fea000b800000 */
[----:B----4-:R4:W1:Y:S02]  /*11210*/  SHFL.IDX PT, R0, R13, 0x2, 0x181f ;  /* 0x00581f000d007f89 */ /* 0x01086400000e0000 */
.L_x_3018:
        /* <DEDUP_REMOVED lines=18> */
.L_x_2957:
[----:B------:R-:W-:Y:S05]  /*11340*/  BSYNC B0 ;  /* 0x0000000000007941 */ /* 0x000fea0003800000 */
.L_x_2956:
[----:B------:R-:W-:Y:S05]  /*11350*/  BRA.DIV ~URZ, `(.L_x_2958) ;  /* 0x00003ad27f007947 */ /* 0x000fea000b800000 */
[----:B-1----:R1:W3:Y:S04]  /*11360*/  SHFL.IDX PT, R6, R12, 0x3, 0x181f ;  /* 0x00781f000c067f89 */ /* 0x0022e800000e0000 */
[----:B------:R1:W4:Y:S02]  /*11370*/  SHFL.IDX PT, R0, R13, 0x3, 0x181f ;  /* 0x00781f000d007f89 */ /* 0x00032400000e0000 */
.L_x_3019:
[----:B------:R-:W-:-:S04]  /*11380*/  IADD3 R2, R11, 0x60, RZ ;  /* 0x000000600b027810 */ /* 0x000fc80007ffe0ff */
[----:B------:R-:W-:-:S13]  /*11390*/  ISETP.GE.AND P0, PT, R2, R4, PT ;  /* 0x000000040200720c */ /* 0x000fda0003f06270 */
[----:B------:R-:W-:Y:S05]  /*113a0*/  @P0 BRA `(.L_x_2959) ;  /* 0x00001fe000000947 */ /* 0x000fea0003800000 */
[----:B------:R-:W5:Y:S01]  /*113b0*/  LDL R7, [R1+0x4] ;  /* 0x0000040001077983 */ /* 0x000f620000100800 */
[----:B------:R-:W-:Y:S02]  /*113c0*/  ISETP.GE.AND P1, PT, R230, c[0x0][0x3c8], PT ;  /* 0x0000f200e6007a0c */ /* 0x000fe40003f26270 */
[----:B------:R-:W-:-:S11]  /*113d0*/  ISETP.GE.AND P0, PT, R229, c[0x0][0x3c8], PT ;  /* 0x0000f200e5007a0c */ /* 0x000fd60003f06270 */
[CC--:B----4-:R-:W-:Y:S02]  /*113e0*/  @!P1 LEA R4, P3, R230.reuse, R0.reuse, 0x1 ;  /* 0x00000000e6049211 */ /* 0x0d0fe400078608ff */
        /* <DEDUP_REMOVED lines=12> */
.L_x_2946:
        /* <DEDUP_REMOVED lines=33> */
.L_x_3020:
[----:B------:R-:W-:Y:S05]  /*116c0*/  BRA.DIV ~URZ, `(.L_x_2961) ;  /* 0x000038927f007947 */ /* 0x000fea000b800000 */
[----:B------:R4:W1:Y:S02]  /*116d0*/  SHFL.IDX PT, R0, R14, RZ, 0x1c1f ;  /* 0x001c1fff0e007589 */ /* 0x00086400000e0000 */
.L_x_3021:
        /* <DEDUP_REMOVED lines=52> */
[CC--:B------:R-:W-:Y:S02]  /*11a20*/  @!P6 LEA R2, P4, R224.reuse, R0.reuse, 0x2 ;  /* 0x00000000e002e211 */ /* 0x0c0fe400078810ff */
[C---:B------:R-:W-:Y:S02]  /*11a30*/  @!P2 LEA R6, P3, R13.reuse, R0, 0x2 ;  /* 0x000000000d06a211 */ /* 0x040fe400078610ff */
[CC--:B---3--:R-:W-:Y:S02]  /*11a40*/  @!P6 LEA.HI.X R3, R224.reuse, R4.reuse, R15, 0x2, P4 ;  /* 0x00000004e003e211 */ /* 0x0c8fe400020f140f */
        /* <DEDUP_REMOVED lines=92> */
.L_x_2963:
[----:B------:R-:W-:Y:S05]  /*12010*/  BSYNC B0 ;  /* 0x0000000000007941 */ /* 0x000fea0003800000 */
.L_x_2962:
[----:B------:R-:W-:Y:S05]  /*12020*/  BRA.DIV ~URZ, `(.L_x_2964) ;  /* 0x00002f927f007947 */ /* 0x000fea000b800000 */
[----:B---3--:R1:W3:Y:S04]  /*12030*/  SHFL.IDX PT, R4, R12, 0x1, 0x1c1f ;  /* 0x003c1f000c047f89 */ /* 0x0082e800000e0000 */
[----:B------:R1:W2:Y:S02]  /*12040*/  SHFL.IDX PT, R0, R14, 0x1, 0x1c1f ;  /* 0x003c1f000e007f89 */ /* 0x0002a400000e0000 */
.L_x_3022:
        /* <DEDUP_REMOVED lines=8> */
[CC--:B-12-4-:R-:W-:Y:S02]  /*120d0*/  @!P4 LEA R14, P6, R224.reuse, R0.reuse, 0x2 ;  /* 0x00000000e00ec211 */ /* 0x0d6fe400078c10ff */
        /* <DEDUP_REMOVED lines=97> */
.L_x_2944:
        /* <DEDUP_REMOVED lines=19> */
.L_x_2965:
        /* <DEDUP_REMOVED lines=56> */
.L_x_2967:
[----:B------:R-:W-:Y:S05]  /*12ba0*/  BSYNC B0 ;  /* 0x0000000000007941 */ /* 0x000fea0003800000 */
.L_x_2966:
        /* <DEDUP_REMOVED lines=40> */
.L_x_3023:
[----:B------:R-:W-:Y:S05]  /*12e30*/  BRA.DIV ~URZ, `(.L_x_2969) ;  /* 0x000022b27f007947 */ /* 0x000fea000b800000 */
[----:B------:R3:W4:Y:S02]  /*12e40*/  SHFL.IDX PT, R0, R12, RZ, 0x181f ;  /* 0x00181fff0c007589 */ /* 0x00072400000e0000 */
.L_x_3024:
        /* <DEDUP_REMOVED lines=18> */
.L_x_2971:
[----:B------:R-:W-:Y:S05]  /*12f70*/  BSYNC B0 ;  /* 0x0000000000007941 */ /* 0x000fea0003800000 */
.L_x_2970:
[----:B------:R-:W-:Y:S05]  /*12f80*/  BRA.DIV ~URZ, `(.L_x_2972) ;  /* 0x000021c27f007947 */ /* 0x000fea000b800000 */
[----:B--2---:R2:W1:Y:S04]  /*12f90*/  SHFL.IDX PT, R8, R9, 0x1, 0x181f ;  /* 0x00381f0009087f89 */ /* 0x00446800000e0000 */
[----:B----4-:R2:W4:Y:S02]  /*12fa0*/  SHFL.IDX PT, R0, R12, 0x1, 0x181f ;  /* 0x00381f000c007f89 */ /* 0x01052400000e0000 */
.L_x_3025:
        /* <DEDUP_REMOVED lines=18> */
.L_x_2974:
[----:B------:R-:W-:Y:S05]  /*130d0*/  BSYNC B0 ;  /* 0x0000000000007941 */ /* 0x000fea0003800000 */
.L_x_2973:
[----:B------:R-:W-:Y:S05]  /*130e0*/  BRA.DIV ~URZ, `(.L_x_2975) ;  /* 0x000021227f007947 */ /* 0x000fea000b800000 */
[----:B-1----:R1:W2:Y:S02]  /*130f0*/  SHFL.IDX PT, R8, R9, 0x2, 0x181f ;  /* 0x00581f0009087f89 */ /* 0x0022a400000e0000 */
.L_x_3026:
[----:B------:R-:W-:Y:S05]  /*13100*/  BRA.DIV ~URZ, `(.L_x_2976) ;  /* 0x000021727f007947 */ /* 0x000fea000b800000 */
[----:B----4-:R4:W1:Y:S02]  /*13110*/  SHFL.IDX PT, R0, R12, 0x2, 0x181f ;  /* 0x00581f000c007f89 */ /* 0x01086400000e0000 */
.L_x_3027:
        /* <DEDUP_REMOVED lines=18> */
.L_x_2978:
[----:B------:R-:W-:Y:S05]  /*13240*/  BSYNC B0 ;  /* 0x0000000000007941 */ /* 0x000fea0003800000 */
.L_x_2977:
[----:B------:R-:W-:Y:S05]  /*13250*/  BRA.DIV ~URZ, `(.L_x_2979) ;  /* 0x000020827f007947 */ /* 0x000fea000b800000 */
[----:B--2---:R2:W3:Y:S04]  /*13260*/  SHFL.IDX PT, R8, R9, 0x3, 0x181f ;  /* 0x00781f0009087f89 */ /* 0x0044e800000e0000 */
[----:B-1----:R2:W1:Y:S02]  /*13270*/  SHFL.IDX PT, R0, R12, 0x3, 0x181f ;  /* 0x00781f000c007f89 */ /* 0x00246400000e0000 */
.L_x_3028:
        /* <DEDUP_REMOVED lines=17> */
.L_x_2959:
[----:B------:R-:W-:Y:S05]  /*13390*/  BSYNC B1 ;  /* 0x0000000000017941 */ /* 0x000fea0003800000 */
.L_x_2943:
        /* <DEDUP_REMOVED lines=13> */
.L_x_3029:
[----:B------:R-:W-:Y:S05]  /*13470*/  BRA.DIV ~URZ, `(.L_x_2982) ;  /* 0x00001f927f007947 */ /* 0x000fea000b800000 */
[----:B---3--:R3:W2:Y:S02]  /*13480*/  SHFL.IDX PT, R8, R86, 0x1, 0x1f ;  /* 0x00201f0056087f89 */ /* 0x0086a400000e0000 */
.L_x_3030:
        /* <DEDUP_REMOVED lines=18> */
.L_x_3031:
        /* <DEDUP_REMOVED lines=16> */
.L_x_3032:
[----:B---3--:R-:W-:Y:S01]  /*136b0*/  IMAD R0, R0, c[0x0][0x538], RZ ;  /* 0x00014e0000007a24 */ /* 0x008fe200078e02ff */
[----:B------:R-:W-:Y:S04]  /*136c0*/  BSSY B1, `(.L_x_2985) ;  /* 0x00000c5000017945 */ /* 0x000fe80003800000 */
[----:B--2---:R-:W-:-:S04]  /*136d0*/  IADD3 R8, R0, R8, RZ ;  /* 0x0000000800087210 */ /* 0x004fc80007ffe0ff */
[----:B----4-:R-:W-:-:S13]  /*136e0*/  ISETP.GT.AND P6, PT, R8, R9, PT ;  /* 0x000000090800720c */ /* 0x010fda0003fc4270 */
[----:B------:R-:W-:Y:S05]  /*136f0*/  @P6 BRA `(.L_x_2986) ;  /* 0x0000024000006947 */ /* 0x000fea0003800000 */
.L_x_2990:
        /* <DEDUP_REMOVED lines=16> */
.L_x_3033:
        /* <DEDUP_REMOVED lines=16> */
.L_x_3034:
[----:B--2---:R-:W-:-:S05]  /*13900*/  IMAD R0, R0, c[0x0][0x538], RZ ;  /* 0x00014e0000007a24 */ /* 0x004fca00078e02ff */
[----:B------:R-:W-:-:S04]  /*13910*/  IADD3 R8, R0, R8, RZ ;  /* 0x0000000800087210 */ /* 0x000fc80007ffe0ff */
[----:B------:R-:W-:-:S13]  /*13920*/  ISETP.GT.AND P6, PT, R8, R9, PT ;  /* 0x000000090800720c */ /* 0x000fda0003fc4270 */
[----:B-1----:R-:W-:Y:S05]  /*13930*/  @!P6 BRA `(.L_x_2990) ;  /* 0xfffffdc00000e947 */ /* 0x002fea000383ffff */
.L_x_2986:
[----:B------:R-:W-:-:S05]  /*13940*/  IADD3 R11, -R0, R8, RZ ;  /* 0x00000008000b7210 */ /* 0x000fca0007ffe1ff */
[----:B------:R-:W-:-:S05]  /*13950*/  IMAD R0, R4, c[0x0][0x538], R11 ;  /* 0x00014e0004007a24 */ /* 0x000fca00078e020b */
[----:B------:R-:W-:Y:S01]  /*13960*/  ISETP.GT.AND P0, PT, R0, R9, PT ;  /* 0x000000090000720c */ /* 0x000fe20003f04270 */
[----:B------:R-:W-:-:S12]  /*13970*/  BRA.DIV ~URZ, `(.L_x_2991) ;  /* 0x00001ed27f007947 */ /* 0x000fd8000b800000 */
[----:B------:R-:W-:-:S04]  /*13980*/  VOTE.ANY R12, PT, !P0 ;  /* 0x00000000000c7806 */ /* 0x000fc800040e0100 */
.L_x_3035:
[----:B------:R-:W2:Y:S02]  /*13990*/  POPC R8, R12 ;  /* 0x0000000c00087309 */ /* 0x000ea40000000000 */
[----:B--2---:R-:W-:Y:S01]  /*139a0*/  IADD3 R235, R8, R235, RZ ;  /* 0x000000eb08eb7210 */ /* 0x004fe20007ffe0ff */
[----:B------:R-:W-:Y:S05]  /*139b0*/  BRA.DIV ~URZ, `(.L_x_2992) ;  /* 0x00001ee27f007947 */ /* 0x000fea000b800000 */
[----:B------:R2:W3:Y:S04]  /*139c0*/  SHFL.IDX PT, R10, R6, R8, 0x1f ;  /* 0x00001f08060a7589 */ /* 0x0004e800000e0000 */
[----:B------:R2:W4:Y:S02]  /*139d0*/  SHFL.IDX PT, R7, R7, R8, 0x1f ;  /* 0x00001f0807077589 */ /* 0x00052400000e0000 */
.L_x_3036:
[----:B------:R-:W-:Y:S01]  /*139e0*/  ISETP.NE.AND P0, PT, R12, RZ, PT ;  /* 0x000000ff0c00720c */ /* 0x000fe20003f05270 */
[----:B------:R-:W-:-:S12]  /*139f0*/  BSSY B0, `(.L_x_2993) ;  /* 0x0000005000007945 */ /* 0x000fd80003800000 */
[----:B------:R-:W-:Y:S05]  /*13a00*/  @!P0 BRA `(.L_x_2994) ;  /* 0x0000003000008947 */ /* 0x000fea0003800000 */
[----:B------:R-:W-:Y:S01]  /*13a10*/  IADD3 R3, R8, -0x1, RZ ;  /* 0xffffffff08037810 */ /* 0x000fe20007ffe0ff */
[----:B------:R-:W-:Y:S05]  /*13a20*/  BRA.DIV ~URZ, `(.L_x_2995) ;  /* 0x00001f427f007947 */ /* 0x000fea000b800000 */
[----:B------:R1:W2:Y:S02]  /*13a30*/  SHFL.IDX PT, R13, R4, R3, 0x1f ;  /* 0x00001f03040d7589 */ /* 0x0002a400000e0000 */
.L_x_2994:
[----:B------:R-:W-:Y:S05]  /*13a40*/  BSYNC B0 ;  /* 0x0000000000007941 */ /* 0x000fea0003800000 */
.L_x_2993:
        /* <DEDUP_REMOVED lines=66> */
.L_x_2997:
        /* <DEDUP_REMOVED lines=66> */
.L_x_2998:
[----:B------:R-:W-:Y:S05]  /*14290*/  BSYNC B0 ;  /* 0x0000000000007941 */ /* 0x000fea0003800000 */
.L_x_2996:
[----:B------:R-:W-:-:S04]  /*142a0*/  LOP3.LUT R2, RZ, R2, RZ, 0x33, !PT ;  /* 0x00000002ff027212 */ /* 0x000fc800078e33ff */
[----:B------:R-:W-:Y:S01]  /*142b0*/  IADD3 R233, R2, R10, RZ ;  /* 0x0000000a02e97210 */ /* 0x000fe20007ffe0ff */
[----:B------:R-:W-:Y:S05]  /*142c0*/  BRA `(.L_x_2999) ;  /* 0x0000004000007947 */ /* 0x000fea0003800000 */
.L_x_2987:
[----:B------:R-:W-:Y:S01]  /*142d0*/  IMAD.MOV.U32 R232, RZ, RZ, R9 ;  /* 0x000000ffffe87224 */ /* 0x000fe200078e0009 */
[----:B------:R-:W-:Y:S01]  /*142e0*/  MOV R234, RZ ;  /* 0x000000ff00ea7202 */ /* 0x000fe20000000f00 */
[----:B------:R-:W-:Y:S01]  /*142f0*/  IMAD.MOV.U32 R233, RZ, RZ, RZ ;  /* 0x000000ffffe97224 */ /* 0x000fe200078e00ff */
[----:B------:R-:W-:Y:S02]  /*14300*/  MOV R235, c[0x0][0x53c] ;  /* 0x00014f0000eb7a02 */ /* 0x000fe40000000f00 */
.L_x_2999:
[----:B------:R-:W-:Y:S05]  /*14310*/  BSYNC B1 ;  /* 0x0000000000017941 */ /* 0x000fea0003800000 */
.L_x_2985:
[----:B------:R-:W-:Y:S01]  /*14320*/  WARPSYNC 0xffffffff ;  /* 0xffffffff00007948 */ /* 0x000fe20003800000 */
[----:B------:R-:W-:Y:S01]  /*14330*/  BAR.SYNC.DEFER_BLOCKING 0x4, 0x100 ;  /* 0x0104000000007b1d */ /* 0x000fe20000010000 */
[----:B------:R-:W-:-:S13]  /*14340*/  ISETP.NE.AND P0, PT, R14, RZ, PT ;  /* 0x000000ff0e00720c */ /* 0x000fda0003f05270 */
[----:B------:R2:W-:Y:S04]  /*14350*/  @!P0 STS.128 [0x18100], R232 ;  /* 0x018100e8ff008388 */ /* 0x0005e80000000c00 */
[----:B------:R-:W-:Y:S06]  /*14360*/  BAR.ARV 0x5, 0x100 ;  /* 0x0144000000007b1d */ /* 0x000fec0000002000 */
.L_x_2980:
[----:B-1----:R-:W-:-:S13]  /*14370*/  ISETP.GE.AND P0, PT, R235, c[0x0][0x53c], PT ;  /* 0x00014f00eb007a0c */ /* 0x002fda0003f06270 */
[----:B--23--:R-:W-:Y:S01]  /*14380*/  @P0 CALL.REL.NOINC `(.L_x_3000) ;  /* 0x0000001000000944 */ /* 0x00cfe20003c00000 */
[----:B------:R-:W-:Y:S05]  /*14390*/  BRA `(.L_x_3001) ;  /* 0xfffed57000007947 */ /* 0x000fea000383ffff */
.L_x_3000:
[----:B------:R-:W-:Y:S05]  /*143a0*/  EXIT ;  /* 0x000000000000794d */ /* 0x000fea0003800000 */
.L_x_2861:
[----:B------:R-:W-:Y:S01]  /*143b0*/  IMAD.MOV.U32 R0, RZ, RZ, R5 ;  /* 0x000000ffff007224 */ /* 0x000fe200078e0005 */
[----:B------:R-:W-:Y:S02]  /*143c0*/  MOV R2, 0x1 ;  /* 0x0000000100027802 */ /* 0x000fe40000000f00 */
[----:B------:R-:W-:Y:S02]  /*143d0*/  MOV R3, 0x143f0 ;  /* 0x000143f000037802 */ /* 0x000fe40000000f00 */
[----:B--2---:R-:W-:Y:S05]  /*143e0*/  CALL.REL.NOINC `($__internal_62_$__cuda_sm70_shflsync_up_p) ;  /* 0x0000168000007944 */ /* 0x004fea0003c00000 */
[----:B------:R-:W-:Y:S01]  /*143f0*/  MOV R0, R4 ;  /* 0x0000000400007202 */ /* 0x000fe20000000f00 */
[----:B------:R-:W-:Y:S05]  /*14400*/  BRA `(.L_x_3002) ;  /* 0xfffec03000007947 */ /* 0x000fea000383ffff */
.L_x_2862:
[----:B------:R-:W-:Y:S01]  /*14410*/  IMAD.MOV.U32 R0, RZ, RZ, R5 ;  /* 0x000000ffff007224 */ /* 0x000fe200078e0005 */
[----:B------:R-:W-:Y:S02]  /*14420*/  MOV R2, 0x2 ;  /* 0x0000000200027802 */ /* 0x000fe40000000f00 */
[----:B------:R-:W-:Y:S02]  /*14430*/  MOV R3, 0x14450 ;  /* 0x0001445000037802 */ /* 0x000fe40000000f00 */
[----:B--2---:R-:W-:Y:S05]  /*14440*/  CALL.REL.NOINC `($__internal_62_$__cuda_sm70_shflsync_up_p) ;  /* 0x0000162000007944 */ /* 0x004fea0003c00000 */
[----:B------:R-:W-:Y:S01]  /*14450*/  SEL R0, R4, RZ, P4 ;  /* 0x000000ff04007207 */ /* 0x000fe20002000000 */
[----:B------:R-:W-:Y:S01]  /*14460*/  IMAD.MOV.U32 R2, RZ, RZ, 0x4 ;  /* 0x00000004ff027424 */ /* 0x000fe200078e00ff */
[----:B------:R-:W-:-:S03]  /*14470*/  MOV R3, 0x144a0 ;  /* 0x000144a000037802 */ /* 0x000fc60000000f00 */
[----:B------:R-:W-:Y:S02]  /*14480*/  IMAD.IADD R0, R5, 0x1, R0 ;  /* 0x0000000105007824 */ /* 0x000fe400078e0200 */
[----:B------:R-:W-:Y:S05]  /*14490*/  CALL.REL.NOINC `($__internal_62_$__cuda_sm70_shflsync_up_p) ;  /* 0x000015d000007944 */ /* 0x000fea0003c00000 */
        /* <DEDUP_REMOVED lines=13> */
[----:B------:R-:W-:Y:S01]  /*14570*/  IMAD.IADD R4, R0, 0x1, R4 ;  /* 0x0000000100047824 */ /* 0x000fe200078e0204 */
[----:B------:R-:W-:-:S03]  /*14580*/  MOV R0, 0x1f ;  /* 0x0000001f00007802 */ /* 0x000fc60000000f00 */
[----:B------:R-:W-:Y:S02]  /*14590*/  IMAD.MOV.U32 R5, RZ, RZ, R4 ;  /* 0x000000ffff057224 */ /* 0x000fe400078e0004 */
[----:B------:R-:W-:Y:S05]  /*145a0*/  CALL.REL.NOINC `($__internal_61_$__cuda_sm70_shflsync_idx_p) ;  /* 0x0000147000007944 */ /* 0x000fea0003c00000 */
[----:B------:R-:W-:Y:S05]  /*145b0*/  BRA `(.L_x_3003) ;  /* 0xfffebf8000007947 */ /* 0x000fea000383ffff */
.L_x_2864:
[----:B------:R-:W-:Y:S02]  /*145c0*/  SEL R0, RZ, 0x1, P0 ;  /* 0x00000001ff007807 */ /* 0x000fe40000000000 */
[----:B------:R-:W-:Y:S02]  /*145d0*/  MOV R2, 0x145f0 ;  /* 0x000145f000027802 */ /* 0x000fe40000000f00 */
[----:B--2---:R-:W-:Y:S05]  /*145e0*/  CALL.REL.NOINC `($__internal_63_$__cuda_sm70_votesync_ballot) ;  /* 0x000014f000007944 */ /* 0x004fea0003c00000 */
[----:B------:R-:W-:Y:S01]  /*145f0*/  MOV R10, R0 ;  /* 0x00000000000a7202 */ /* 0x000fe20000000f00 */
[----:B------:R-:W-:Y:S05]  /*14600*/  BRA `(.L_x_3004) ;  /* 0xfffebfc000007947 */ /* 0x000fea000383ffff */
.L_x_2865:
[----:B------:R-:W-:Y:S01]  /*14610*/  IMAD.MOV.U32 R5, RZ, RZ, R9 ;  /* 0x000000ffff057224 */ /* 0x000fe200078e0009 */
[----:B------:R-:W-:Y:S01]  /*14620*/  MOV R3, R7 ;  /* 0x0000000700037202 */ /* 0x000fe20000000f00 */
[----:B------:R-:W-:Y:S01]  /*14630*/  IMAD.MOV.U32 R0, RZ, RZ, 0x1f ;  /* 0x0000001fff007424 */ /* 0x000fe200078e00ff */
[----:B------:R-:W-:Y:S02]  /*14640*/  MOV R2, 0x14660 ;  /* 0x0001466000027802 */ /* 0x000fe40000000f00 */
[----:B------:R-:W-:Y:S05]  /*14650*/  CALL.REL.NOINC `($__internal_61_$__cuda_sm70_shflsync_idx_p) ;  /* 0x000013c000007944 */ /* 0x000fea0003c00000 */
[----:B------:R-:W-:Y:S01]  /*14660*/  IMAD.MOV.U32 R233, RZ, RZ, R0 ;  /* 0x000000ffffe97224 */ /* 0x000fe200078e0000 */
[----:B------:R-:W-:Y:S01]  /*14670*/  MOV R5, R8 ;  /* 0x0000000800057202 */ /* 0x000fe20000000f00 */
[----:B------:R-:W-:Y:S01]  /*14680*/  IMAD.MOV.U32 R6, RZ, RZ, RZ ;  /* 0x000000ffff067224 */ /* 0x000fe200078e00ff */
[----:B------:R-:W-:Y:S01]  /*14690*/  MOV R3, R7 ;  /* 0x0000000700037202 */ /* 0x000fe20000000f00 */
[----:B------:R-:W-:Y:S01]  /*146a0*/  IMAD.MOV.U32 R0, RZ, RZ, 0x1f ;  /* 0x0000001fff007424 */ /* 0x000fe200078e00ff */
[----:B------:R-:W-:-:S02]  /*146b0*/  MOV R2, 0x146d0 ;  /* 0x000146d000027802 */ /* 0x000fc40000000f00 */
[----:B------:R-:W-:Y:S05]  /*146c0*/  CALL.REL.NOINC `($__internal_61_$__cuda_sm70_shflsync_idx_p) ;  /* 0x0000135000007944 */ /* 0x000fea0003c00000 */
[----:B------:R-:W-:Y:S01]  /*146d0*/  MOV R9, R0 ;  /* 0x0000000000097202 */ /* 0x000fe20000000f00 */
[----:B------:R-:W-:Y:S05]  /*146e0*/  BRA `(.L_x_3005) ;  /* 0xfffebf4000007947 */ /* 0x000fea000383ffff */
.L_x_2868:
[----:B------:R-:W-:Y:S01]  /*146f0*/  IMAD.MOV.U32 R5, RZ, RZ, R4 ;  /* 0x000000ffff057224 */ /* 0x000fe200078e0004 */
[----:B------:R-:W-:-:S02]  /*14700*/  MOV R0, 0x1f ;  /* 0x0000001f00007802 */ /* 0x000fc40000000f00 */
[----:B------:R-:W-:Y:S02]  /*14710*/  MOV R2, 0x14730 ;  /* 0x0001473000027802 */ /* 0x000fe40000000f00 */
[----:B-123--:R-:W-:Y:S05]  /*14720*/  CALL.REL.NOINC `($__internal_61_$__cuda_sm70_shflsync_idx_p) ;  /* 0x000012f000007944 */ /* 0x00efea0003c00000 */
[----:B------:R-:W-:Y:S01]  /*14730*/  MOV R6, R0 ;  /* 0x0000000000067202 */ /* 0x000fe20000000f00 */
[----:B------:R-:W-:Y:S05]  /*14740*/  BRA `(.L_x_2867) ;  /* 0xfffebf4000007947 */ /* 0x000fea000383ffff */
.L_x_2887:
[----:B------:R-:W-:Y:S01]  /*14750*/  IMAD.MOV.U32 R5, RZ, RZ, R11 ;  /* 0x000000ffff057224 */ /* 0x000fe200078e000b */
[----:B------:R-:W-:Y:S01]  /*14760*/  MOV R3, RZ ;  /* 0x000000ff00037202 */ /* 0x000fe20000000f00 */
[----:B------:R-:W-:Y:S01]  /*14770*/  IMAD.MOV.U32 R0, RZ, RZ, 0x181f ;  /* 0x0000181fff007424 */ /* 0x000fe200078e00ff */
[----:B------:R-:W-:Y:S02]  /*14780*/  MOV R2, 0x147a0 ;  /* 0x000147a000027802 */ /* 0x000fe40000000f00 */
[----:B------:R-:W-:Y:S05]  /*14790*/  CALL.REL.NOINC `($__internal_61_$__cuda_sm70_shflsync_idx_p) ;  /* 0x0000128000007944 */ /* 0x000fea0003c00000 */
[----:B------:R-:W-:Y:S01]  /*147a0*/  MOV R8, R0 ;  /* 0x0000000000087202 */ /* 0x000fe20000000f00 */
[----:B------:R-:W-:Y:S05]  /*147b0*/  BRA `(.L_x_3006) ;  /* 0xfffee42000007947 */ /* 0x000fea000383ffff */
.L_x_2888:
[----:B------:R-:W-:Y:S01]  /*147c0*/  IMAD.MOV.U32 R5, RZ, RZ, R12 ;  /* 0x000000ffff057224 */ /* 0x000fe200078e000c */
[----:B------:R-:W-:Y:S01]  /*147d0*/  MOV R3, RZ ;  /* 0x000000ff00037202 */ /* 0x000fe20000000f00 */
[----:B------:R-:W-:Y:S01]  /*147e0*/  IMAD.MOV.U32 R0, RZ, RZ, 0x181f ;  /* 0x0000181fff007424 */ /* 0x000fe200078e00ff */
[----:B------:R-:W-:Y:S02]  /*147f0*/  MOV R2, 0x14810 ;  /* 0x0001481000027802 */ /* 0x000fe40000000f00 */
[----:B-12---:R-:W-:Y:S05]  /*14800*/  CALL.REL.NOINC `($__internal_61_$__cuda_sm70_shflsync_idx_p) ;  /* 0x0000121000007944 */ /* 0x006fea0003c00000 */
[----:B------:R-:W-:Y:S05]  /*14810*/  BRA `(.L_x_3007) ;  /* 0xfffee3e000007947 */ /* 0x000fea000383ffff */
.L_x_2891:
[----:B--2---:R-:W-:Y:S01]  /*14820*/  IMAD.MOV.U32 R5, RZ, RZ, R11 ;  /* 0x000000ffff057224 */ /* 0x004fe200078e000b */
[----:B------:R-:W-:Y:S01]  /*14830*/  MOV R3, 0x1 ;  /* 0x0000000100037802 */ /* 0x000fe20000000f00 */
[----:B----4-:R-:W-:Y:S01]  /*14840*/  IMAD.MOV.U32 R0, RZ, RZ, 0x181f ;  /* 0x0000181fff007424 */ /* 0x010fe200078e00ff */
[----:B------:R-:W-:-:S02]  /*14850*/  MOV R2, 0x14870 ;  /* 0x0001487000027802 */ /* 0x000fc40000000f00 */
[----:B-1-3--:R-:W-:Y:S05]  /*14860*/  CALL.REL.NOINC `($__internal_61_$__cuda_sm70_shflsync_idx_p) ;  /* 0x000011b000007944 */ /* 0x00afea0003c00000 */
[----:B------:R-:W-:Y:S01]  /*14870*/  IMAD.MOV.U32 R8, RZ, RZ, R0 ;  /* 0x000000ffff087224 */ /* 0x000fe200078e0000 */
[----:B------:R-:W-:Y:S01]  /*14880*/  MOV R3, 0x1 ;  /* 0x0000000100037802 */ /* 0x000fe20000000f00 */
[----:B------:R-:W-:Y:S01]  /*14890*/  IMAD.MOV.U32 R5, RZ, RZ, R12 ;  /* 0x000000ffff057224 */ /* 0x000fe200078e000c */
[----:B------:R-:W-:-:S02]  /*148a0*/  MOV R0, 0x181f ;  /* 0x0000181f00007802 */ /* 0x000fc40000000f00 */
[----:B------:R-:W-:Y:S02]  /*148b0*/  MOV R2, 0x148d0 ;  /* 0x000148d000027802 */ /* 0x000fe40000000f00 */
[----:B------:R-:W-:Y:S05]  /*148c0*/  CALL.REL.NOINC `($__internal_61_$__cuda_sm70_shflsync_idx_p) ;  /* 0x0000115000007944 */ /* 0x000fea0003c00000 */
[----:B------:R-:W-:Y:S05]  /*148d0*/  BRA `(.L_x_3008) ;  /* 0xfffee4d000007947 */ /* 0x000fea000383ffff */
.L_x_2894:
[----:B-1----:R-:W-:Y:S01]  /*148e0*/  IMAD.MOV.U32 R5, RZ, RZ, R11 ;  /* 0x000000ffff057224 */ /* 0x002fe200078e000b */
[----:B------:R-:W-:Y:S01]  /*148f0*/  MOV R3, 0x2 ;  /* 0x0000000200037802 */ /* 0x000fe20000000f00 */
[----:B----4-:R-:W-:Y:S01]  /*14900*/  IMAD.MOV.U32 R0, RZ, RZ, 0x181f ;  /* 0x0000181fff007424 */ /* 0x010fe200078e00ff */
[----:B------:R-:W-:Y:S02]  /*14910*/  MOV R2, 0x14930 ;  /* 0x0001493000027802 */ /* 0x000fe40000000f00 */
[----:B--23--:R-:W-:Y:S05]  /*14920*/  CALL.REL.NOINC `($__internal_61_$__cuda_sm70_shflsync_idx_p) ;  /* 0x000010f000007944 */ /* 0x00cfea0003c00000 */
[----:B------:R-:W-:Y:S01]  /*14930*/  MOV R8, R0 ;  /* 0x0000000000087202 */ /* 0x000fe20000000f00 */
[----:B------:R-:W-:Y:S05]  /*14940*/  BRA `(.L_x_3009) ;  /* 0xfffee60000007947 */ /* 0x000fea000383ffff */
.L_x_2895:
[----:B------:R-:W-:Y:S01]  /*14950*/  IMAD.MOV.U32 R5, RZ, RZ, R12 ;  /* 0x000000ffff057224 */ /* 0x000fe200078e000c */
[----:B------:R-:W-:Y:S01]  /*14960*/  MOV R3, 0x2 ;  /* 0x0000000200037802 */ /* 0x000fe20000000f00 */
[----:B----4-:R-:W-:Y:S01]  /*14970*/  IMAD.MOV.U32 R0, RZ, RZ, 0x181f ;  /* 0x0000181fff007424 */ /* 0x010fe200078e00ff */
[----:B------:R-:W-:Y:S02]  /*14980*/  MOV R2, 0x149a0 ;  /* 0x000149a000027802 */ /* 0x000fe40000000f00 */
[----:B-123--:R-:W-:Y:S05]  /*14990*/  CALL.REL.NOINC `($__internal_61_$__cuda_sm70_shflsync_idx_p) ;  /* 0x0000108000007944 */ /* 0x00efea0003c00000 */
[----:B------:R-:W-:Y:S05]  /*149a0*/  BRA `(.L_x_3010) ;  /* 0xfffee5c000007947 */ /* 0x000fea000383ffff */
.L_x_2898:
[----:B-1----:R-:W-:Y:S01]  /*149b0*/  IMAD.MOV.U32 R5, RZ, RZ, R11 ;  /* 0x000000ffff057224 */ /* 0x002fe200078e000b */
[----:B------:R-:W-:Y:S01]  /*149c0*/  MOV R3, 0x3 ;  /* 0x0000000300037802 */ /* 0x000fe20000000f00 */
[----:B------:R-:W-:Y:S01]  /*149d0*/  IMAD.MOV.U32 R0, RZ, RZ, 0x181f ;  /* 0x0000181fff007424 */ /* 0x000fe200078e00ff */
[----:B------:R-:W-:-:S02]  /*149e0*/  MOV R2, 0x14a00 ;  /* 0x00014a0000027802 */ /* 0x000fc40000000f00 */
[----:B--234-:R-:W-:Y:S05]  /*149f0*/  CALL.REL.NOINC `($__internal_61_$__cuda_sm70_shflsync_idx_p) ;  /* 0x0000102000007944 */ /* 0x01cfea0003c00000 */
[----:B------:R-:W-:Y:S01]  /*14a00*/  IMAD.MOV.U32 R8, RZ, RZ, R0 ;  /* 0x000000ffff087224 */ /* 0x000fe200078e0000 */
[----:B------:R-:W-:Y:S01]  /*14a10*/  MOV R3, 0x3 ;  /* 0x0000000300037802 */ /* 0x000fe20000000f00 */
[----:B------:R-:W-:Y:S01]  /*14a20*/  IMAD.MOV.U32 R5, RZ, RZ, R12 ;  /* 0x000000ffff057224 */ /* 0x000fe200078e000c */
[----:B------:R-:W-:-:S02]  /*14a30*/  MOV R0, 0x181f ;  /* 0x0000181f00007802 */ /* 0x000fc40000000f00 */
[----:B------:R-:W-:Y:S02]  /*14a40*/  MOV R2, 0x14a60 ;  /* 0x00014a6000027802 */ /* 0x000fe40000000f00 */
[----:B------:R-:W-:Y:S05]  /*14a50*/  CALL.REL.NOINC `($__internal_61_$__cuda_sm70_shflsync_idx_p) ;  /* 0x00000fc000007944 */ /* 0x000fea0003c00000 */
[----:B------:R-:W-:Y:S05]  /*14a60*/  BRA `(.L_x_3011) ;  /* 0xfffee6b000007947 */ /* 0x000fea000383ffff */
.L_x_2939:
[----:B------:R-:W-:Y:S01]  /*14a70*/  IMAD.MOV.U32 R2, RZ, RZ, R222 ;  /* 0x000000ffff027224 */ /* 0x000fe200078e00de */
[----:B------:R-:W-:Y:S02]  /*14a80*/  MOV R5, 0x2 ;  /* 0x0000000200057802 */ /* 0x000fe40000000f00 */
[----:B------:R-:W-:Y:S02]  /*14a90*/  MOV R3, 0x14ab0 ;  /* 0x00014ab000037802 */ /* 0x000fe40000000f00 */
[----:B------:R-:W-:Y:S05]  /*14aa0*/  CALL.REL.NOINC `($__internal_60_$__cuda_sm70_shflsync_bfly_p) ;  /* 0x00000f2000007944 */ /* 0x000fea0003c00000 */
[----:B------:R-:W-:Y:S01]  /*14ab0*/  MOV R0, R5 ;  /* 0x0000000500007202 */ /* 0x000fe20000000f00 */
[----:B------:R-:W-:Y:S05]  /*14ac0*/  BRA `(.L_x_3012) ;  /* 0xffffabe000007947 */ /* 0x000fea000383ffff */
.L_x_2940:
[----:B------:R-:W-:Y:S01]  /*14ad0*/  IMAD.MOV.U32 R2, RZ, RZ, R0 ;  /* 0x000000ffff027224 */ /* 0x000fe200078e0000 */
[----:B------:R-:W-:Y:S02]  /*14ae0*/  MOV R5, 0x1 ;  /* 0x0000000100057802 */ /* 0x000fe40000000f00 */
[----:B------:R-:W-:Y:S02]  /*14af0*/  MOV R3, 0x14b10 ;  /* 0x00014b1000037802 */ /* 0x000fe40000000f00 */
[----:B-1----:R-:W-:Y:S05]  /*14b00*/  CALL.REL.NOINC `($__internal_60_$__cuda_sm70_shflsync_bfly_p) ;  /* 0x00000ec000007944 */ /* 0x002fea0003c00000 */
[----:B------:R-:W-:Y:S01]  /*14b10*/  FADD.FTZ R0, R0, R5 ;  /* 0x0000000500007221 */ /* 0x000fe20000010000 */
[----:B------:R-:W-:Y:S02]  /*14b20*/  MOV R2, R223 ;  /* 0x000000df00027202 */ /* 0x000fe40000000f00 */
[----:B------:R-:W-:-:S02]  /*14b30*/  MOV R5, 0x2 ;  /* 0x0000000200057802 */ /* 0x000fc40000000f00 */
[----:B------:R-:W-:Y:S02]  /*14b40*/  MOV R3, 0x14b60 ;  /* 0x00014b6000037802 */ /* 0x000fe40000000f00 */
[----:B------:R-:W-:Y:S05]  /*14b50*/  CALL.REL.NOINC `($__internal_60_$__cuda_sm70_shflsync_bfly_p) ;  /* 0x00000e7000007944 */ /* 0x000fea0003c00000 */
[----:B------:R-:W-:Y:S01]  /*14b60*/  FADD.FTZ R4, R223, R5 ;  /* 0x00000005df047221 */ /* 0x000fe20000010000 */
[----:B------:R-:W-:Y:S02]  /*14b70*/  MOV R5, 0x1 ;  /* 0x0000000100057802 */ /* 0x000fe40000000f00 */
[----:B------:R-:W-:Y:S02]  /*14b80*/  MOV R3, 0x14bb0 ;  /* 0x00014bb000037802 */ /* 0x000fe40000000f00 */
[----:B------:R-:W-:Y:S02]  /*14b90*/  MOV R2, R4 ;  /* 0x0000000400027202 */ /* 0x000fe40000000f00 */
[----:B------:R-:W-:Y:S05]  /*14ba0*/  CALL.REL.NOINC `($__internal_60_$__cuda_sm70_shflsync_bfly_p) ;  /* 0x00000e2000007944 */ /* 0x000fea0003c00000 */
[----:B------:R-:W-:Y:S01]  /*14bb0*/  MOV R3, R5 ;  /* 0x0000000500037202 */ /* 0x000fe20000000f00 */
[----:B------:R-:W-:Y:S05]  /*14bc0*/  BRA `(.L_x_3013) ;  /* 0xffffab5000007947 */ /* 0x000fea000383ffff */
.L_x_2947:
[----:B-1-34-:R-:W-:Y:S01]  /*14bd0*/  IMAD.MOV.U32 R5, RZ, RZ, R12 ;  /* 0x000000ffff057224 */ /* 0x01afe200078e000c */
[----:B------:R-:W-:Y:S01]  /*14be0*/  MOV R3, RZ ;  /* 0x000000ff00037202 */ /* 0x000fe20000000f00 */
[----:B------:R-:W-:Y:S01]  /*14bf0*/  IMAD.MOV.U32 R0, RZ, RZ, 0x181f ;  /* 0x0000181fff007424 */ /* 0x000fe200078e00ff */
[----:B------:R-:W-:Y:S02]  /*14c00*/  MOV R2, 0x14c20 ;  /* 0x00014c2000027802 */ /* 0x000fe40000000f00 */
[----:B------:R-:W-:Y:S05]  /*14c10*/  CALL.REL.NOINC `($__internal_61_$__cuda_sm70_shflsync_idx_p) ;  /* 0x00000e0000007944 */ /* 0x000fea0003c00000 */
[----:B------:R-:W-:Y:S01]  /*14c20*/  MOV R10, R0 ;  /* 0x00000000000a7202 */ /* 0x000fe20000000f00 */
[----:B------:R-:W-:Y:S05]  /*14c30*/  BRA `(.L_x_3014) ;  /* 0xffffc30000007947 */ /* 0x000fea000383ffff */
.L_x_2948:
[----:B------:R-:W-:Y:S01]  /*14c40*/  IMAD.MOV.U32 R5, RZ, RZ, R13 ;  /* 0x000000ffff057224 */ /* 0x000fe200078e000d */
[----:B------:R-:W-:Y:S01]  /*14c50*/  MOV R3, RZ ;  /* 0x000000ff00037202 */ /* 0x000fe20000000f00 */
[----:B------:R-:W-:Y:S01]  /*14c60*/  IMAD.MOV.U32 R0, RZ, RZ, 0x181f ;  /* 0x0000181fff007424 */ /* 0x000fe200078e00ff */
[----:B------:R-:W-:-:S02]  /*14c70*/  MOV R2, 0x14c90 ;  /* 0x00014c9000027802 */ /* 0x000fc40000000f00 */
[----:B-12---:R-:W-:Y:S05]  /*14c80*/  CALL.REL.NOINC `($__internal_61_$__cuda_sm70_shflsync_idx_p) ;  /* 0x00000d9000007944 */ /* 0x006fea0003c00000 */
[----:B------:R-:W-:Y:S05]  /*14c90*/  BRA `(.L_x_3015) ;  /* 0xffffc2c000007947 */ /* 0x000fea000383ffff */
.L_x_2951:
[----:B------:R-:W-:Y:S01]  /*14ca0*/  IMAD.MOV.U32 R5, RZ, RZ, R12 ;  /* 0x000000ffff057224 */ /* 0x000fe200078e000c */
[----:B--2---:R-:W-:Y:S01]  /*14cb0*/  MOV R3, 0x1 ;  /* 0x0000000100037802 */ /* 0x004fe20000000f00 */
        /* <DEDUP_REMOVED lines=10> */
.L_x_2954:
[----:B------:R-:W-:Y:S01]  /*14d60*/  IMAD.MOV.U32 R5, RZ, RZ, R12 ;  /* 0x000000ffff057224 */ /* 0x000fe200078e000c */
[----:B-1----:R-:W-:Y:S01]  /*14d70*/  MOV R3, 0x2 ;  /* 0x0000000200037802 */ /* 0x002fe20000000f00 */
[----:B----4-:R-:W-:Y:S01]  /*14d80*/  IMAD.MOV.U32 R0, RZ, RZ, 0x181f ;  /* 0x0000181fff007424 */ /* 0x010fe200078e00ff */
[----:B------:R-:W-:Y:S02]  /*14d90*/  MOV R2, 0x14db0 ;  /* 0x00014db000027802 */ /* 0x000fe40000000f00 */
[----:B--23--:R-:W-:Y:S05]  /*14da0*/  CALL.REL.NOINC `($__internal_61_$__cuda_sm70_shflsync_idx_p) ;  /* 0x00000c7000007944 */ /* 0x00cfea0003c00000 */
[----:B------:R-:W-:Y:S01]  /*14db0*/  MOV R10, R0 ;  /* 0x00000000000a7202 */ /* 0x000fe20000000f00 */
[----:B------:R-:W-:Y:S05]  /*14dc0*/  BRA `(.L_x_3017) ;  /* 0xffffc43000007947 */ /* 0x000fea000383ffff */
.L_x_2955:
[----:B------:R-:W-:Y:S01]  /*14dd0*/  IMAD.MOV.U32 R5, RZ, RZ, R13 ;  /* 0x000000ffff057224 */ /* 0x000fe200078e000d */
[----:B------:R-:W-:Y:S01]  /*14de0*/  MOV R3, 0x2 ;  /* 0x0000000200037802 */ /* 0x000fe20000000f00 */
[----:B----4-:R-:W-:Y:S01]  /*14df0*/  IMAD.MOV.U32 R0, RZ, RZ, 0x181f ;  /* 0x0000181fff007424 */ /* 0x010fe200078e00ff */
[----:B------:R-:W-:Y:S02]  /*14e00*/  MOV R2, 0x14e20 ;  /* 0x00014e2000027802 */ /* 0x000fe40000000f00 */
[----:B-123--:R-:W-:Y:S05]  /*14e10*/  CALL.REL.NOINC `($__internal_61_$__cuda_sm70_shflsync_idx_p) ;  /* 0x00000c0000007944 */ /* 0x00efea0003c00000 */
[----:B------:R-:W-:Y:S05]  /*14e20*/  BRA `(.L_x_3018) ;  /* 0xffffc3f000007947 */ /* 0x000fea000383ffff */
.L_x_2958:
[----:B------:R-:W-:Y:S01]  /*14e30*/  IMAD.MOV.U32 R5, RZ, RZ, R12 ;  /* 0x000000ffff057224 */ /* 0x000fe200078e000c */
[----:B-1----:R-:W-:Y:S01]  /*14e40*/  MOV R3, 0x3 ;  /* 0x0000000300037802 */ /* 0x002fe20000000f00 */
        /* <DEDUP_REMOVED lines=10> */
.L_x_2960:
[----:B------:R-:W-:Y:S01]  /*14ef0*/  IMAD.MOV.U32 R5, RZ, RZ, R12 ;  /* 0x000000ffff057224 */ /* 0x000fe200078e000c */
[----:B------:R-:W-:Y:S01]  /*14f00*/  MOV R3, RZ ;  /* 0x000000ff00037202 */ /* 0x000fe20000000f00 */
[----:B------:R-:W-:Y:S01]  /*14f10*/  IMAD.MOV.U32 R0, RZ, RZ, 0x1c1f ;  /* 0x00001c1fff007424 */ /* 0x000fe200078e00ff */
[----:B------:R-:W-:Y:S02]  /*14f20*/  MOV R2, 0x14f40 ;  /* 0x00014f4000027802 */ /* 0x000fe40000000f00 */
[----:B-1----:R-:W-:Y:S05]  /*14f30*/  CALL.REL.NOINC `($__internal_61_$__cuda_sm70_shflsync_idx_p) ;  /* 0x00000ae000007944 */ /* 0x002fea0003c00000 */
[----:B------:R-:W-:Y:S01]  /*14f40*/  MOV R4, R0 ;  /* 0x0000000000047202 */ /* 0x000fe20000000f00 */
[----:B------:R-:W-:Y:S05]  /*14f50*/  BRA `(.L_x_3020) ;  /* 0xffffc76000007947 */ /* 0x000fea000383ffff */
.L_x_2961:
[----:B------:R-:W-:Y:S01]  /*14f60*/  IMAD.MOV.U32 R5, RZ, RZ, R14 ;  /* 0x000000ffff057224 */ /* 0x000fe200078e000e */
[----:B------:R-:W-:Y:S01]  /*14f70*/  MOV R3, RZ ;  /* 0x000000ff00037202 */ /* 0x000fe20000000f00 */
[----:B------:R-:W-:Y:S01]  /*14f80*/  IMAD.MOV.U32 R0, RZ, RZ, 0x1c1f ;  /* 0x00001c1fff007424 */ /* 0x000fe200078e00ff */
[----:B------:R-:W-:Y:S02]  /*14f90*/  MOV R2, 0x14fb0 ;  /* 0x00014fb000027802 */ /* 0x000fe40000000f00 */
[----:B-123--:R-:W-:Y:S05]  /*14fa0*/  CALL.REL.NOINC `($__internal_61_$__cuda_sm70_shflsync_idx_p) ;  /* 0x00000a7000007944 */ /* 0x00efea0003c00000 */
[----:B------:R-:W-:Y:S05]  /*14fb0*/  BRA `(.L_x_3021) ;  /* 0xffffc72000007947 */ /* 0x000fea000383ffff */
.L_x_2964:
[----:B------:R-:W-:Y:S01]  /*14fc0*/  IMAD.MOV.U32 R5, RZ, RZ, R12 ;  /* 0x000000ffff057224 */ /* 0x000fe200078e000c */
[----:B---3--:R-:W-:Y:S01]  /*14fd0*/  MOV R3, 0x1 ;  /* 0x0000000100037802 */ /* 0x008fe20000000f00 */
[----:B------:R-:W-:Y:S01]  /*14fe0*/  IMAD.MOV.U32 R0, RZ, RZ, 0x1c1f ;  /* 0x00001c1fff007424 */ /* 0x000fe200078e00ff */
[----:B------:R-:W-:-:S02]  /*14ff0*/  MOV R2, 0x15010 ;  /* 0x0001501000027802 */ /* 0x000fc40000000f00 */
[----:B--2-4-:R-:W-:Y:S05]  /*15000*/  CALL.REL.NOINC `($__internal_61_$__cuda_sm70_shflsync_idx_p) ;  /* 0x00000a1000007944 */ /* 0x014fea0003c00000 */
[----:B------:R-:W-:Y:S01]  /*15010*/  IMAD.MOV.U32 R4, RZ, RZ, R0 ;  /* 0x000000ffff047224 */ /* 0x000fe200078e0000 */
[----:B------:R-:W-:Y:S01]  /*15020*/  MOV R3, 0x1 ;  /* 0x0000000100037802 */ /* 0x000fe20000000f00 */
[----:B------:R-:W-:Y:S01]  /*15030*/  IMAD.MOV.U32 R5, RZ, RZ, R14 ;  /* 0x000000ffff057224 */ /* 0x000fe200078e000e */
[----:B------:R-:W-:-:S02]  /*15040*/  MOV R0, 0x1c1f ;  /* 0x00001c1f00007802 */ /* 0x000fc40000000f00 */
[----:B------:R-:W-:Y:S02]  /*15050*/  MOV R2, 0x15070 ;  /* 0x0001507000027802 */ /* 0x000fe40000000f00 */
[----:B------:R-:W-:Y:S05]  /*15060*/  CALL.REL.NOINC `($__internal_61_$__cuda_sm70_shflsync_idx_p) ;  /* 0x000009b000007944 */ /* 0x000fea0003c00000 */
[----:B------:R-:W-:Y:S05]  /*15070*/  BRA `(.L_x_3022) ;  /* 0xffffcfd000007947 */ /* 0x000fea000383ffff */
.L_x_2968:
[----:B------:R-:W-:Y:S01]  /*15080*/  IMAD.MOV.U32 R5, RZ, RZ, R9 ;  /* 0x000000ffff057224 */ /* 0x000fe200078e0009 */
[----:B------:R-:W-:Y:S01]  /*15090*/  MOV R3, RZ ;  /* 0x000000ff00037202 */ /* 0x000fe20000000f00 */
[----:B------:R-:W-:Y:S01]  /*150a0*/  IMAD.MOV.U32 R0, RZ, RZ, 0x181f ;  /* 0x0000181fff007424 */ /* 0x000fe200078e00ff */
[----:B------:R-:W-:Y:S02]  /*150b0*/  MOV R2, 0x150d0 ;  /* 0x000150d000027802 */ /* 0x000fe40000000f00 */
[----:B------:R-:W-:Y:S05]  /*150c0*/  CALL.REL.NOINC `($__internal_61_$__cuda_sm70_shflsync_idx_p) ;  /* 0x0000095000007944 */ /* 0x000fea0003c00000 */
[----:B------:R-:W-:Y:S01]  /*150d0*/  MOV R8, R0 ;  /* 0x0000000000087202 */ /* 0x000fe20000000f00 */
[----:B------:R-:W-:Y:S05]  /*150e0*/  BRA `(.L_x_3023) ;  /* 0xffffdd4000007947 */ /* 0x000fea000383ffff */
.L_x_2969:
[----:B------:R-:W-:Y:S01]  /*150f0*/  IMAD.MOV.U32 R5, RZ, RZ, R12 ;  /* 0x000000ffff057224 */ /* 0x000fe200078e000c */
[----:B------:R-:W-:Y:S01]  /*15100*/  MOV R3, RZ ;  /* 0x000000ff00037202 */ /* 0x000fe20000000f00 */
[----:B------:R-:W-:Y:S01]  /*15110*/  IMAD.MOV.U32 R0, RZ, RZ, 0x181f ;  /* 0x0000181fff007424 */ /* 0x000fe200078e00ff */
[----:B------:R-:W-:Y:S02]  /*15120*/  MOV R2, 0x15140 ;  /* 0x0001514000027802 */ /* 0x000fe40000000f00 */
[----:B-12---:R-:W-:Y:S05]  /*15130*/  CALL.REL.NOINC `($__internal_61_$__cuda_sm70_shflsync_idx_p) ;  /* 0x000008e000007944 */ /* 0x006fea0003c00000 */
[----:B------:R-:W-:Y:S05]  /*15140*/  BRA `(.L_x_3024) ;  /* 0xffffdd0000007947 */ /* 0x000fea000383ffff */
.L_x_2972:
        /* <DEDUP_REMOVED lines=12> */
.L_x_2975:
[----:B-1----:R-:W-:Y:S01]  /*15210*/  IMAD.MOV.U32 R5, RZ, RZ, R9 ;  /* 0x000000ffff057224 */ /* 0x002fe200078e0009 */
[----:B------:R-:W-:Y:S01]  /*15220*/  MOV R3, 0x2 ;  /* 0x0000000200037802 */ /* 0x000fe20000000f00 */
[----:B----4-:R-:W-:Y:S01]  /*15230*/  IMAD.MOV.U32 R0, RZ, RZ, 0x181f ;  /* 0x0000181fff007424 */ /* 0x010fe200078e00ff */
[----:B------:R-:W-:Y:S02]  /*15240*/  MOV R2, 0x15260 ;  /* 0x0001526000027802 */ /* 0x000fe40000000f00 */
[----:B--23--:R-:W-:Y:S05]  /*15250*/  CALL.REL.NOINC `($__internal_61_$__cuda_sm70_shflsync_idx_p) ;  /* 0x000007c000007944 */ /* 0x00cfea0003c00000 */
[----:B------:R-:W-:Y:S01]  /*15260*/  MOV R8, R0 ;  /* 0x0000000000087202 */ /* 0x000fe20000000f00 */
[----:B------:R-:W-:Y:S05]  /*15270*/  BRA `(.L_x_3026) ;  /* 0xffffde8000007947 */ /* 0x000fea000383ffff */
.L_x_2976:
[----:B------:R-:W-:Y:S01]  /*15280*/  IMAD.MOV.U32 R5, RZ, RZ, R12 ;  /* 0x000000ffff057224 */ /* 0x000fe200078e000c */
[----:B------:R-:W-:Y:S01]  /*15290*/  MOV R3, 0x2 ;  /* 0x0000000200037802 */ /* 0x000fe20000000f00 */
[----:B----4-:R-:W-:Y:S01]  /*152a0*/  IMAD.MOV.U32 R0, RZ, RZ, 0x181f ;  /* 0x0000181fff007424 */ /* 0x010fe200078e00ff */
[----:B------:R-:W-:Y:S02]  /*152b0*/  MOV R2, 0x152d0 ;  /* 0x000152d000027802 */ /* 0x000fe40000000f00 */
[----:B-123--:R-:W-:Y:S05]  /*152c0*/  CALL.REL.NOINC `($__internal_61_$__cuda_sm70_shflsync_idx_p) ;  /* 0x0000075000007944 */ /* 0x00efea0003c00000 */
[----:B------:R-:W-:Y:S05]  /*152d0*/  BRA `(.L_x_3027) ;  /* 0xffffde4000007947 */ /* 0x000fea000383ffff */
.L_x_2979:
        /* <DEDUP_REMOVED lines=12> */
.L_x_2981:
[----:B---3--:R-:W-:Y:S01]  /*153a0*/  IMAD.MOV.U32 R5, RZ, RZ, R86 ;  /* 0x000000ffff057224 */ /* 0x008fe200078e0056 */
[----:B------:R-:W-:Y:S01]  /*153b0*/  MOV R3, RZ ;  /* 0x000000ff00037202 */ /* 0x000fe20000000f00 */
[----:B------:R-:W-:Y:S01]  /*153c0*/  IMAD.MOV.U32 R0, RZ, RZ, 0x1f ;  /* 0x0000001fff007424 */ /* 0x000fe200078e00ff */
[----:B------:R-:W-:Y:S02]  /*153d0*/  MOV R2, 0x153f0 ;  /* 0x000153f000027802 */ /* 0x000fe40000000f00 */
[----:B-1----:R-:W-:Y:S05]  /*153e0*/  CALL.REL.NOINC `($__internal_61_$__cuda_sm70_shflsync_idx_p) ;  /* 0x0000063000007944 */ /* 0x002fea0003c00000 */
[----:B------:R-:W-:Y:S01]  /*153f0*/  MOV R9, R0 ;  /* 0x0000000000097202 */ /* 0x000fe20000000f00 */
[----:B------:R-:W-:Y:S05]  /*15400*/  BRA `(.L_x_3029) ;  /* 0xffffe06000007947 */ /* 0x000fea000383ffff */
.L_x_2982:
[----:B---3--:R-:W-:Y:S01]  /*15410*/  IMAD.MOV.U32 R5, RZ, RZ, R86 ;  /* 0x000000ffff057224 */ /* 0x008fe200078e0056 */
[----:B------:R-:W-:Y:S01]  /*15420*/  MOV R3, 0x1 ;  /* 0x0000000100037802 */ /* 0x000fe20000000f00 */
[----:B------:R-:W-:Y:S01]  /*15430*/  IMAD.MOV.U32 R0, RZ, RZ, 0x1f ;  /* 0x0000001fff007424 */ /* 0x000fe200078e00ff */
[----:B------:R-:W-:Y:S02]  /*15440*/  MOV R2, 0x15460 ;  /* 0x0001546000027802 */ /* 0x000fe40000000f00 */
[----:B-12-4-:R-:W-:Y:S05]  /*15450*/  CALL.REL.NOINC `($__internal_61_$__cuda_sm70_shflsync_idx_p) ;  /* 0x000005c000007944 */ /* 0x016fea0003c00000 */
[----:B------:R-:W-:Y:S01]  /*15460*/  MOV R8, R0 ;  /* 0x0000000000087202 */ /* 0x000fe20000000f00 */
[----:B------:R-:W-:Y:S05]  /*15470*/  BRA `(.L_x_3030) ;  /* 0xffffe01000007947 */ /* 0x000fea000383ffff */
.L_x_2983:
[----:B------:R-:W-:Y:S02]  /*15480*/  MOV R2, 0x1 ;  /* 0x0000000100027802 */ /* 0x000fe40000000f00 */
[----:B------:R-:W-:-:S02]  /*15490*/  MOV R3, 0x154b0 ;  /* 0x000154b000037802 */ /* 0x000fc40000000f00 */
[----:B--234-:R-:W-:Y:S05]  /*154a0*/  CALL.REL.NOINC `($__internal_62_$__cuda_sm70_shflsync_up_p) ;  /* 0x000005c000007944 */ /* 0x01cfea0003c00000 */
[----:B------:R-:W-:Y:S05]  /*154b0*/  BRA `(.L_x_3031) ;  /* 0xffffe0f000007947 */ /* 0x000fea000383ffff */
.L_x_2984:
[----:B------:R-:W-:Y:S02]  /*154c0*/  MOV R2, 0x2 ;  /* 0x0000000200027802 */ /* 0x000fe40000000f00 */
[----:B------:R-:W-:-:S02]  /*154d0*/  MOV R3, 0x154f0 ;  /* 0x000154f000037802 */ /* 0x000fc40000000f00 */
[----:B--2-4-:R-:W-:Y:S05]  /*154e0*/  CALL.REL.NOINC `($__internal_62_$__cuda_sm70_shflsync_up_p) ;  /* 0x0000058000007944 */ /* 0x014fea0003c00000 */
[----:B------:R-:W-:Y:S01]  /*154f0*/  SEL R3, R4, RZ, P1 ;  /* 0x000000ff04037207 */ /* 0x000fe20000800000 */
[----:B------:R-:W-:-:S04]  /*15500*/  IMAD.MOV.U32 R2, RZ, RZ, 0x4 ;  /* 0x00000004ff027424 */ /* 0x000fc800078e00ff */
[----:B------:R-:W-:Y:S01]  /*15510*/  IMAD.IADD R0, R0, 0x1, R3 ;  /* 0x0000000100007824 */ /* 0x000fe200078e0203 */
[----:B------:R-:W-:Y:S02]  /*15520*/  MOV R3, 0x15540 ;  /* 0x0001554000037802 */ /* 0x000fe40000000f00 */
        /* <DEDUP_REMOVED lines=19> */
.L_x_2988:
[----:B------:R-:W-:Y:S02]  /*15660*/  MOV R2, 0x1 ;  /* 0x0000000100027802 */ /* 0x000fe40000000f00 */
[----:B------:R-:W-:Y:S02]  /*15670*/  MOV R3, 0x15690 ;  /* 0x0001569000037802 */ /* 0x000fe40000000f00 */
[----:B------:R-:W-:Y:S05]  /*15680*/  CALL.REL.NOINC `($__internal_62_$__cuda_sm70_shflsync_up_p) ;  /* 0x000003e000007944 */ /* 0x000fea0003c00000 */
[----:B------:R-:W-:Y:S01]  /*15690*/  MOV R2, R4 ;  /* 0x0000000400027202 */ /* 0x000fe20000000f00 */
[----:B------:R-:W-:Y:S05]  /*156a0*/  BRA `(.L_x_3033) ;  /* 0xffffe15000007947 */ /* 0x000fea000383ffff */
.L_x_2989:
[----:B------:R-:W-:Y:S02]  /*156b0*/  MOV R2, 0x2 ;  /* 0x0000000200027802 */ /* 0x000fe40000000f00 */
        /* <DEDUP_REMOVED lines=25> */
.L_x_2991:
[----:B------:R-:W-:Y:S02]  /*15850*/  SEL R0, RZ, 0x1, P0 ;  /* 0x00000001ff007807 */ /* 0x000fe40000000000 */
[----:B------:R-:W-:Y:S02]  /*15860*/  MOV R2, 0x15880 ;  /* 0x0001588000027802 */ /* 0x000fe40000000f00 */
[----:B-1----:R-:W-:Y:S05]  /*15870*/  CALL.REL.NOINC `($__internal_63_$__cuda_sm70_votesync_ballot) ;  /* 0x0000026000007944 */ /* 0x002fea0003c00000 */
[----:B------:R-:W-:Y:S01]  /*15880*/  MOV R12, R0 ;  /* 0x00000000000c7202 */ /* 0x000fe20000000f00 */
[----:B------:R-:W-:Y:S05]  /*15890*/  BRA `(.L_x_3035) ;  /* 0xffffe0f000007947 */ /* 0x000fea000383ffff */
.L_x_2992:
[----:B------:R-:W-:Y:S01]  /*158a0*/  IMAD.MOV.U32 R5, RZ, RZ, R6 ;  /* 0x000000ffff057224 */ /* 0x000fe200078e0006 */
[----:B------:R-:W-:Y:S01]  /*158b0*/  MOV R3, R8 ;  /* 0x0000000800037202 */ /* 0x000fe20000000f00 */
[----:B------:R-:W-:Y:S01]  /*158c0*/  IMAD.MOV.U32 R0, RZ, RZ, 0x1f ;  /* 0x0000001fff007424 */ /* 0x000fe200078e00ff */
[----:B------:R-:W-:Y:S02]  /*158d0*/  MOV R2, 0x158f0 ;  /* 0x000158f000027802 */ /* 0x000fe40000000f00 */
[----:B-1----:R-:W-:Y:S05]  /*158e0*/  CALL.REL.NOINC `($__internal_61_$__cuda_sm70_shflsync_idx_p) ;  /* 0x0000013000007944 */ /* 0x002fea0003c00000 */
[----:B------:R-:W-:Y:S01]  /*158f0*/  IMAD.MOV.U32 R10, RZ, RZ, R0 ;  /* 0x000000ffff0a7224 */ /* 0x000fe200078e0000 */
[----:B------:R-:W-:Y:S01]  /*15900*/  MOV R3, R8 ;  /* 0x0000000800037202 */ /* 0x000fe20000000f00 */
[----:B------:R-:W-:Y:S01]  /*15910*/  IMAD.MOV.U32 R5, RZ, RZ, R7 ;  /* 0x000000ffff057224 */ /* 0x000fe200078e0007 */
[----:B------:R-:W-:Y:S02]  /*15920*/  MOV R0, 0x1f ;  /* 0x0000001f00007802 */ /* 0x000fe40000000f00 */
[----:B------:R-:W-:-:S02]  /*15930*/  MOV R2, 0x15950 ;  /* 0x0001595000027802 */ /* 0x000fc40000000f00 */
[----:B------:R-:W-:Y:S05]  /*15940*/  CALL.REL.NOINC `($__internal_61_$__cuda_sm70_shflsync_idx_p) ;  /* 0x000000d000007944 */ /* 0x000fea0003c00000 */
[----:B------:R-:W-:Y:S01]  /*15950*/  MOV R7, R0 ;  /* 0x0000000000077202 */ /* 0x000fe20000000f00 */
[----:B------:R-:W-:Y:S05]  /*15960*/  BRA `(.L_x_3036) ;  /* 0xffffe07000007947 */ /* 0x000fea000383ffff */
.L_x_2995:
[----:B------:R-:W-:Y:S01]  /*15970*/  IMAD.MOV.U32 R5, RZ, RZ, R4 ;  /* 0x000000ffff057224 */ /* 0x000fe200078e0004 */
[----:B------:R-:W-:-:S02]  /*15980*/  MOV R0, 0x1f ;  /* 0x0000001f00007802 */ /* 0x000fc40000000f00 */
[----:B------:R-:W-:Y:S02]  /*15990*/  MOV R2, 0x159b0 ;  /* 0x000159b000027802 */ /* 0x000fe40000000f00 */
[----:B-1234-:R-:W-:Y:S05]  /*159a0*/  CALL.REL.NOINC `($__internal_61_$__cuda_sm70_shflsync_idx_p) ;  /* 0x0000007000007944 */ /* 0x01efea0003c00000 */
[----:B------:R-:W-:Y:S01]  /*159b0*/  MOV R13, R0 ;  /* 0x00000000000d7202 */ /* 0x000fe20000000f00 */
[----:B------:R-:W-:Y:S05]  /*159c0*/  BRA `(.L_x_2994) ;  /* 0xffffe07000007947 */ /* 0x000fea000383ffff */
        .weak           $__internal_60_$__cuda_sm70_shflsync_bfly_p
        .type           $__internal_60_$__cuda_sm70_shflsync_bfly_p,@function
        .size           $__internal_60_$__cuda_sm70_shflsync_bfly_p,($__internal_61_$__cuda_sm70_shflsync_idx_p - $__internal_60_$__cuda_sm70_shflsync_bfly_p)
$__internal_60_$__cuda_sm70_shflsync_bfly_p:
[----:B------:R-:W-:Y:S04]  /*159d0*/  WARPSYNC R6 ;  /* 0x0000000600007348 */ /* 0x000fe80003800000 */
[----:B------:R1:W2:Y:S02]  /*159e0*/  SHFL.BFLY PT, R5, R2, R5, R7 ;  /* 0x0c00000502057389 */ /* 0x0002a400000e0007 */
[----:B-1----:R-:W-:Y:S02]  /*159f0*/  MOV R2, R3 ;  /* 0x0000000300027202 */ /* 0x002fe40000000f00 */
[----:B------:R-:W-:-:S04]  /*15a00*/  MOV R3, 0x0 ;  /* 0x0000000000037802 */ /* 0x000fc80000000f00 */
[----:B--2---:R-:W-:Y:S05]  /*15a10*/  RET.REL.NODEC R2 `(_ZN7cutlass13device_kernelIN5flash19enable_sm80_to_sm89INS1_16FlashAttnFwdSm80INS1_25CollectiveMainloopFwdSm80ILi8ELi1ELb0EN4cute5tupleIJNS5_1CILi128EEENS7_ILi64EEENS7_ILi192EEEEEELi192ENS_10bfloat16_tEfNS_4arch4Sm80ELb0ELb1ELb0ELb1ELb0ELb0ELb1ELb1EEENS1_21CollectiveEpilogueFwdINS6_IJS8_SA_S9_EEENS6_IJNS7_ILi1EEESI_SI_EEESC_SE_Li256ELb1ELb1ELb1ELb0EEENS1_36VarlenDynamicPersistentTileSchedulerILi128ELi64ELi256ELi256ELb1ELb1ELb0ELb1ELb0ELb1EEEEEEEEEvNT_6ParamsE) ;  /* 0xfffea5e002007950 */ /* 0x004fea0003c3ffff */
        .weak           $__internal_61_$__cuda_sm70_shflsync_idx_p
        .type           $__internal_61_$__cuda_sm70_shflsync_idx_p,@function
        .size           $__internal_61_$__cuda_sm70_shflsync_idx_p,($__internal_62_$__cuda_sm70_shflsync_up_p - $__internal_61_$__cuda_sm70_shflsync_idx_p)
$__internal_61_$__cuda_sm70_shflsync_idx_p:
[----:B------:R-:W-:-:S04]  /*15a20*/  MOV R87, 0xffffffff ;  /* 0xffffffff00577802 */ /* 0x000fc80000000f00 */
[----:B------:R-:W-:Y:S04]  /*15a30*/  WARPSYNC R87 ;  /* 0x0000005700007348 */ /* 0x000fe80003800000 */
[----:B------:R1:W2:Y:S02]  /*15a40*/  SHFL.IDX PT, R0, R5, R3, R0 ;  /* 0x0000000305007389 */ /* 0x0002a400000e0000 */
[----:B-1----:R-:W-:-:S04]  /*15a50*/  MOV R3, 0x0 ;  /* 0x0000000000037802 */ /* 0x002fc80000000f00 */
[----:B--2---:R-:W-:Y:S05]  /*15a60*/  RET.REL.NODEC R2 `(_ZN7cutlass13device_kernelIN5flash19enable_sm80_to_sm89INS1_16FlashAttnFwdSm80INS1_25CollectiveMainloopFwdSm80ILi8ELi1ELb0EN4cute5tupleIJNS5_1CILi128EEENS7_ILi64EEENS7_ILi192EEEEEELi192ENS_10bfloat16_tEfNS_4arch4Sm80ELb0ELb1ELb0ELb1ELb0ELb0ELb1ELb1EEENS1_21CollectiveEpilogueFwdINS6_IJS8_SA_S9_EEENS6_IJNS7_ILi1EEESI_SI_EEESC_SE_Li256ELb1ELb1ELb1ELb0EEENS1_36VarlenDynamicPersistentTileSchedulerILi128ELi64ELi256ELi256ELb1ELb1ELb0ELb1ELb0ELb1EEEEEEEEEvNT_6ParamsE) ;  /* 0xfffea59002007950 */ /* 0x004fea0003c3ffff */
        .weak           $__internal_62_$__cuda_sm70_shflsync_up_p
        .type           $__internal_62_$__cuda_sm70_shflsync_up_p,@function
        .size           $__internal_62_$__cuda_sm70_shflsync_up_p,($__internal_63_$__cuda_sm70_votesync_ballot - $__internal_62_$__cuda_sm70_shflsync_up_p)
$__internal_62_$__cuda_sm70_shflsync_up_p:
[----:B------:R-:W-:Y:S02]  /*15a70*/  IMAD.MOV.U32 R4, RZ, RZ, RZ ;  /* 0x000000ffff047224 */ /* 0x000fe400078e00ff */
[----:B------:R-:W-:-:S04]  /*15a80*/  IMAD.MOV.U32 R10, RZ, RZ, -0x1 ;  /* 0xffffffffff0a7424 */ /* 0x000fc800078e00ff */
[----:B------:R-:W-:Y:S04]  /*15a90*/  WARPSYNC R10 ;  /* 0x0000000a00007348 */ /* 0x000fe80003800000 */
[----:B------:R1:W2:Y:S02]  /*15aa0*/  SHFL.UP PT, R4, R0, R2, R4 ;  /* 0x0400000200047389 */ /* 0x0002a400000e0004 */
[----:B-1----:R-:W-:Y:S02]  /*15ab0*/  MOV R2, R3 ;  /* 0x0000000300027202 */ /* 0x002fe40000000f00 */
[----:B------:R-:W-:-:S04]  /*15ac0*/  MOV R3, 0x0 ;  /* 0x0000000000037802 */ /* 0x000fc80000000f00 */
[----:B--2---:R-:W-:Y:S05]  /*15ad0*/  RET.REL.NODEC R2 `(_ZN7cutlass13device_kernelIN5flash19enable_sm80_to_sm89INS1_16FlashAttnFwdSm80INS1_25CollectiveMainloopFwdSm80ILi8ELi1ELb0EN4cute5tupleIJNS5_1CILi128EEENS7_ILi64EEENS7_ILi192EEEEEELi192ENS_10bfloat16_tEfNS_4arch4Sm80ELb0ELb1ELb0ELb1ELb0ELb0ELb1ELb1EEENS1_21CollectiveEpilogueFwdINS6_IJS8_SA_S9_EEENS6_IJNS7_ILi1EEESI_SI_EEESC_SE_Li256ELb1ELb1ELb1ELb0EEENS1_36VarlenDynamicPersistentTileSchedulerILi128ELi64ELi256ELi256ELb1ELb1ELb0ELb1ELb0ELb1EEEEEEEEEvNT_6ParamsE) ;  /* 0xfffea52002007950 */ /* 0x004fea0003c3ffff */
        .weak           $__internal_63_$__cuda_sm70_votesync_ballot
        .type           $__internal_63_$__cuda_sm70_votesync_ballot,@function
        .size           $__internal_63_$__cuda_sm70_votesync_ballot,(.L_x_5002 - $__internal_63_$__cuda_sm70_votesync_ballot)
$__internal_63_$__cuda_sm70_votesync_ballot:
[----:B------:R-:W-:Y:S01]  /*15ae0*/  ISETP.NE.U32.AND P0, PT, R0, 0x1, PT ;  /* 0x000000010000780c */ /* 0x000fe20003f05070 */
[----:B------:R-:W-:-:S04]  /*15af0*/  IMAD.MOV.U32 R3, RZ, RZ, -0x1 ;  /* 0xffffffffff037424 */ /* 0x000fc800078e00ff */
[----:B------:R-:W-:Y:S08]  /*15b00*/  WARPSYNC R3 ;  /* 0x0000000300007348 */ /* 0x000ff00003800000 */
[----:B------:R-:W-:-:S04]  /*15b10*/  VOTE.ANY R0, PT, !P0 ;  /* 0x0000000000007806 */ /* 0x000fc800040e0100 */
[----:B------:R-:W-:Y:S01]  /*15b20*/  LOP3.LUT R0, R0, R3, RZ, 0xc0, !PT ;  /* 0x0000000300007212 */ /* 0x000fe200078ec0ff */
[----:B------:R-:W-:-:S04]  /*15b30*/  IMAD.MOV.U32 R3, RZ, RZ, 0x0 ;  /* 0x00000000ff037424 */ /* 0x000fc800078e00ff */
[----:B------:R-:W-:Y:S05]  /*15b40*/  RET.REL.NODEC R2 `(_ZN7cutlass13device_kernelIN5flash19enable_sm80_to_sm89INS1_16FlashAttnFwdSm80INS1_25CollectiveMainloopFwdSm80ILi8ELi1ELb0EN4cute5tupleIJNS5_1CILi128EEENS7_ILi64EEENS7_ILi192EEEEEELi192ENS_10bfloat16_tEfNS_4arch4Sm80ELb0ELb1ELb0ELb1ELb0ELb0ELb1ELb1EEENS1_21CollectiveEpilogueFwdINS6_IJS8_SA_S9_EEENS6_IJNS7_ILi1EEESI_SI_EEESC_SE_Li256ELb1ELb1ELb1ELb0EEENS1_36VarlenDynamicPersistentTileSchedulerILi128ELi64ELi256ELi256ELb1ELb1ELb0ELb1ELb0ELb1EEEEEEEEEvNT_6ParamsE) ;  /* 0xfffea4b002007950 */ /* 0x000fea0003c3ffff */
.L_x_3037:
        /* <DEDUP_REMOVED lines=11> */
.L_x_5002:


//--------------------- .text._ZN7cutlass13device_kernelIN5flash19enable_sm80_to_sm89INS1_16FlashAttnFwdSm80INS1_25CollectiveMainloopFwdSm80ILi8ELi1ELb0EN4cute5tupleIJNS5_1CILi128EEENS7_ILi64EEENS7_ILi192EEEEEELi192ENS_10bfloat16_tEfNS_4arch4Sm80ELb0ELb1ELb0ELb1ELb0ELb1ELb1ELb1EEENS1_21CollectiveEpilogueFwdINS6_IJS8_SA_S9_EEENS6_IJNS7_ILi1EEESI_SI_EEESC_SE_Li256ELb1ELb1ELb1ELb0EEENS1_36VarlenDynamicPersistentTileSchedulerILi128ELi64ELi256ELi256ELb1ELb1ELb0ELb1ELb0ELb1EEEEEEEEEvNT_6ParamsE --------------------------
	.section	.text._ZN7cutlass13device_kernelIN5flash19enable_sm80_to_sm89INS1_16FlashAttnFwdSm80INS1_25CollectiveMainloopFwdSm80ILi8ELi1ELb0EN4cute5tupleIJNS5_1CILi128EEENS7_ILi64EEENS7_ILi192EEEEEELi192ENS_10bfloat16_tEfNS_4arch4Sm80ELb0ELb1ELb0ELb1ELb0ELb1ELb1ELb1EEENS1_21CollectiveEpilogueFwdINS6_IJS8_SA_S9_EEENS6_IJNS7_ILi1EEESI_SI_EEESC_SE_Li256ELb1ELb1ELb1ELb0EEENS1_36VarlenDynamicPersistentTileSchedulerILi128ELi64ELi256ELi256ELb1ELb1ELb0ELb1ELb0ELb1EEEEEEEEEvNT_6ParamsE,"ax",@progbits
	.sectioninfo	@"SHI_REGISTERS=255"
	.align	128
.text._ZN7cutlass13device_kernelIN5flash19enable_sm80_to_sm89INS1_16FlashAttnFwdSm80INS1_25CollectiveMainloopFwdSm80ILi8ELi1ELb0EN4cute5tupleIJNS5_1CILi128EEENS7_ILi64EEENS7_ILi192EEEEEELi192ENS_10bfloat16_tEfNS_4arch4Sm80ELb0ELb1ELb0ELb1ELb0ELb1ELb1ELb1EEENS1_21CollectiveEpilogueFwdINS6_IJS8_SA_S9_EEENS6_IJNS7_ILi1EEESI_SI_EEESC_SE_Li256ELb1ELb1ELb1ELb0EEENS1_36VarlenDynamicPersistentTileSchedulerILi128ELi64ELi256ELi256ELb1ELb1ELb0ELb1ELb0ELb1EEEEEEEEEvNT_6ParamsE:
        .type           _ZN7cutlass13device_kernelIN5flash19enable_sm80_to_sm89INS1_16FlashAttnFwdSm80INS1_25CollectiveMainloopFwdSm80ILi8ELi1ELb0EN4cute5tupleIJNS5_1CILi128EEENS7_ILi64EEENS7_ILi192EEEEEELi192ENS_10bfloat16_tEfNS_4arch4Sm80ELb0ELb1ELb0ELb1ELb0ELb1ELb1ELb1EEENS1_21CollectiveEpilogueFwdINS6_IJS8_SA_S9_EEENS6_IJNS7_ILi1EEESI_SI_EEESC_SE_Li256ELb1ELb1ELb1ELb0EEENS1_36VarlenDynamicPersistentTileSchedulerILi128ELi64ELi256ELi256ELb1ELb1ELb0ELb1ELb0ELb1EEEEEEEEEvNT_6ParamsE,@function
        .size           _ZN7cutlass13device_kernelIN5flash19enable_sm80_to_sm89INS1_16FlashAttnFwdSm80INS1_25CollectiveMainloopFwdSm80ILi8ELi1ELb0EN4cute5tupleIJNS5_1CILi128EEENS7_ILi64EEENS7_ILi192EEEEEELi192ENS_10bfloat16_tEfNS_4arch4Sm80ELb0ELb1ELb0ELb1ELb0ELb1ELb1ELb1EEENS1_21CollectiveEpilogueFwdINS6_IJS8_SA_S9_EEENS6_IJNS7_ILi1EEESI_SI_EEESC_SE_Li256ELb1ELb1ELb1ELb0EEENS1_36VarlenDynamicPersistentTileSchedulerILi128ELi64ELi256ELi256ELb1ELb1ELb0ELb1ELb0ELb1EEEEEEEEEvNT_6ParamsE,(.L_x_5007 - _ZN7cutlass13device_kernelIN5flash19enable_sm80_to_sm89INS1_16FlashAttnFwdSm80INS1_25CollectiveMainloopFwdSm80ILi8ELi1ELb0EN4cute5tupleIJNS5_1CILi128EEENS7_ILi64EEENS7_ILi192EEEEEELi192ENS_10bfloat16_tEfNS_4arch4Sm80ELb0ELb1ELb0ELb1ELb0ELb1ELb1ELb1EEENS1_21CollectiveEpilogueFwdINS6_IJS8_SA_S9_EEENS6_IJNS7_ILi1EEESI_SI_EEESC_SE_Li256ELb1ELb1ELb1ELb0EEENS1_36VarlenDynamicPersistentTileSchedulerILi128ELi64ELi256ELi256ELb1ELb1ELb0ELb1ELb0ELb1EEEEEEEEEvNT_6ParamsE)
        .other          _ZN7cutlass13device_kernelIN5flash19enable_sm80_to_sm89INS1_16FlashAttnFwdSm80INS1_25CollectiveMainloopFwdSm80ILi8ELi1ELb0EN4cute5tupleIJNS5_1CILi128EEENS7_ILi64EEENS7_ILi192EEEEEELi192ENS_10bfloat16_tEfNS_4arch4Sm80ELb0ELb1ELb0ELb1ELb0ELb1ELb1ELb1EEENS1_21CollectiveEpilogueFwdINS6_IJS8_SA_S9_EEENS6_IJNS7_ILi1EEESI_SI_EEESC_SE_Li256ELb1ELb1ELb1ELb0EEENS1_36VarlenDynamicPersistentTileSchedulerILi128ELi64ELi256ELi256ELb1ELb1ELb0ELb1ELb0ELb1EEEEEEEEEvNT_6ParamsE,@"STO_CUDA_ENTRY STV_DEFAULT"
_ZN7cutlass13device_kernelIN5flash19enable_sm80_to_sm89INS1_16FlashAttnFwdSm80INS1_25CollectiveMainloopFwdSm80ILi8ELi1ELb0EN4cute5tupleIJNS5_1CILi128EEENS7_ILi64EEENS7_ILi192EEEEEELi192ENS_10bfloat16_tEfNS_4arch4Sm80ELb0ELb1ELb0ELb1ELb0ELb1ELb1ELb1EEENS1_21CollectiveEpilogueFwdINS6_IJS8_SA_S9_EEENS6_IJNS7_ILi1EEESI_SI_EEESC_SE_Li256ELb1ELb1ELb1ELb0EEENS1_36VarlenDynamicPersistentTileSchedulerILi128ELi64ELi256ELi256ELb1ELb1ELb0ELb1ELb0ELb1EEEEEEEEEvNT_6ParamsE:
        /* <DEDUP_REMOVED lines=53> */
.L_x_3043:
        /* <DEDUP_REMOVED lines=17> */
.L_x_3262:
        /* <DEDUP_REMOVED lines=16> */
.L_x_3263:
[----:B---3--:R-:W-:-:S05]  /*0560*/  IMAD R0, R0, c[0x0][0x538], RZ ;  /* 0x00014e0000007a24 */ /* 0x008fca00078e02ff */
[----:B------:R-:W-:-:S04]  /*0570*/  IADD3 R7, R0, R7, RZ ;  /* 0x0000000700077210 */ /* 0x000fc80007ffe0ff */
[----:B------:R-:W-:-:S13]  /*0580*/  ISETP.GT.AND P0, PT, R7, UR4, PT ;  /* 0x0000000407007c0c */ /* 0x000fda000bf04270 */
[----:B-12---:R-:W-:Y:S05]  /*0590*/  @!P0 BRA `(.L_x_3043) ;  /* 0xfffffdb000008947 */ /* 0x006fea000383ffff */
.L_x_3039:
[----:B------:R-:W-:-:S05]  /*05a0*/  IADD3 R11, -R0, R7, RZ ;  /* 0x00000007000b7210 */ /* 0x000fca0007ffe1ff */
[----:B------:R-:W-:-:S05]  /*05b0*/  IMAD R0, R4, c[0x0][0x538], R11 ;  /* 0x00014e0004007a24 */ /* 0x000fca00078e020b */
[----:B------:R-:W-:Y:S01]  /*05c0*/  ISETP.GT.AND P0, PT, R0, UR4, PT ;  /* 0x0000000400007c0c */ /* 0x000fe2000bf04270 */
[----:B------:R-:W-:-:S12]  /*05d0*/  BRA.DIV ~URZ, `(.L_x_3044) ;  /* 0x00020ab27f007947 */ /* 0x000fd8000b800000 */
[----:B------:R-:W-:-:S04]  /*05e0*/  VOTE.ANY R7, PT, !P0 ;  /* 0x0000000000077806 */ /* 0x000fc800040e0100 */
.L_x_3264:
[----:B------:R-:W1:Y:S02]  /*05f0*/  POPC R0, R7 ;  /* 0x0000000700007309 */ /* 0x000e640000000000 */
[----:B-12---:R-:W-:Y:S01]  /*0600*/  IADD3 R247, R0, R6, RZ ;  /* 0x0000000600f77210 */ /* 0x006fe20007ffe0ff */
[----:B------:R-:W-:Y:S05]  /*0610*/  BRA.DIV ~URZ, `(.L_x_3045) ;  /* 0x00020ac27f007947 */ /* 0x000fea000b800000 */
[----:B------:R1:W2:Y:S01]  /*0620*/  SHFL.IDX PT, R245, R10, R0, 0x1f ;  /* 0x00001f000af57589 */ /* 0x0002a200000e0000 */
[----:B------:R-:W-:-:S03]  /*0630*/  MOV R6, RZ ;  /* 0x000000ff00067202 */ /* 0x000fc60000000f00 */
[----:B------:R1:W3:Y:S04]  /*0640*/  SHFL.IDX PT, R10, R8, R0, 0x1f ;  /* 0x00001f00080a7589 */ /* 0x0002e800000e0000 */
.L_x_3265:
[----:B------:R-:W-:Y:S01]  /*0650*/  ISETP.NE.AND P0, PT, R7, RZ, PT ;  /* 0x000000ff0700720c */ /* 0x000fe20003f05270 */
[----:B------:R-:W-:-:S12]  /*0660*/  BSSY B0, `(.L_x_3046) ;  /* 0x0000005000007945 */ /* 0x000fd80003800000 */
[----:B------:R-:W-:Y:S05]  /*0670*/  @!P0 BRA `(.L_x_3047) ;  /* 0x0000003000008947 */ /* 0x000fea0003800000 */
[----:B------:R-:W-:Y:S01]  /*0680*/  IADD3 R5, R0, -0x1, RZ ;  /* 0xffffffff00057810 */ /* 0x000fe20007ffe0ff */
[----:B------:R-:W-:Y:S05]  /*0690*/  BRA.DIV ~URZ, `(.L_x_3048) ;  /* 0x00020b227f007947 */ /* 0x000fea000b800000 */
[----:B------:R4:W1:Y:S02]  /*06a0*/  SHFL.IDX PT, R6, R4, R5, 0x1f ;  /* 0x00001f0504067589 */ /* 0x00086400000e0000 */
.L_x_3047:
[----:B------:R-:W-:Y:S05]  /*06b0*/  BSYNC B0 ;  /* 0x0000000000007941 */ /* 0x000fea0003800000 */
.L_x_3046:
        /* <DEDUP_REMOVED lines=67> */
.L_x_3050:
        /* <DEDUP_REMOVED lines=68> */
.L_x_3051:
[----:B------:R-:W-:Y:S05]  /*0f30*/  BSYNC B0 ;  /* 0x0000000000007941 */ /* 0x000fea0003800000 */
.L_x_3049:
[----:B------:R-:W-:-:S04]  /*0f40*/  LOP3.LUT R0, RZ, R0, RZ, 0x33, !PT ;  /* 0x00000000ff007212 */ /* 0x000fc800078e33ff */
[----:B------:R-:W-:Y:S01]  /*0f50*/  IADD3 R245, R0, R245, RZ ;  /* 0x000000f500f57210 */ /* 0x000fe20007ffe0ff */
[----:B------:R-:W-:Y:S05]  /*0f60*/  BRA `(.L_x_3052) ;  /* 0x0000004000007947 */ /* 0x000fea0003800000 */
.L_x_3040:
[----:B--2---:R-:W-:Y:S01]  /*0f70*/  IMAD.MOV.U32 R245, RZ, RZ, RZ ;  /* 0x000000fffff57224 */ /* 0x004fe200078e00ff */
[----:B------:R-:W-:Y:S01]  /*0f80*/  MOV R246, RZ ;  /* 0x000000ff00f67202 */ /* 0x000fe20000000f00 */
[----:B------:R-:W-:Y:S01]  /*0f90*/  IMAD.U32 R244, RZ, RZ, UR4 ;  /* 0x00000004fff47e24 */ /* 0x000fe2000f8e00ff */
[----:B------:R-:W-:Y:S02]  /*0fa0*/  MOV R247, c[0x0][0x53c] ;  /* 0x00014f0000f77a02 */ /* 0x000fe40000000f00 */
.L_x_3052:
[----:B------:R-:W-:Y:S01]  /*0fb0*/  ISETP.NE.AND P0, PT, R12, RZ, PT ;  /* 0x000000ff0c00720c */ /* 0x000fe20003f05270 */
[----:B------:R-:W-:-:S12]  /*0fc0*/  WARPSYNC 0xffffffff ;  /* 0xffffffff00007948 */ /* 0x000fd80003800000 */
[----:B------:R1:W-:Y:S04]  /*0fd0*/  @!P0 STS.128 [0x18100], R244 ;  /* 0x018100f4ff008388 */ /* 0x0003e80000000c00 */
[----:B------:R-:W-:Y:S06]  /*0fe0*/  BAR.ARV 0x5, 0x100 ;  /* 0x0144000000007b1d */ /* 0x000fec0000002000 */
.L_x_3038:
[----:B-12---:R-:W-:-:S13]  /*0ff0*/  ISETP.GE.AND P0, PT, R247, c[0x0][0x53c], PT ;  /* 0x00014f00f7007a0c */ /* 0x006fda0003f06270 */
[----:B------:R-:W-:Y:S05]  /*1000*/  @P0 EXIT ;  /* 0x000000000000094d */ /* 0x000fea0003800000 */
[----:B------:R-:W1:Y:S02]  /*1010*/  S2R R18, SR_TID.X ;  /* 0x0000000000127919 */ /* 0x000e640000002100 */
[----:B-1----:R-:W-:-:S04]  /*1020*/  SHF.R.S32.HI R13, RZ, 0x1f, R18 ;  /* 0x0000001fff0d7819 */ /* 0x002fc80000011412 */
[CC--:B------:R-:W-:Y:S02]  /*1030*/  LEA.HI R14, R13.reuse, R18.reuse, RZ, 0x3 ;  /* 0x000000120d0e7211 */ /* 0x0c0fe400078f18ff */
[-C--:B------:R-:W-:Y:S02]  /*1040*/  LEA.HI R3, R13, R18.reuse, RZ, 0x4 ;  /* 0x000000120d037211 */ /* 0x080fe400078f20ff */
[----:B------:R-:W-:Y:S02]  /*1050*/  SHF.R.S32.HI R19, RZ, 0x3, R14 ;  /* 0x00000003ff137819 */ /* 0x000fe4000001140e */
[----:B------:R-:W-:Y:S02]  /*1060*/  LOP3.LUT R2, R14, 0xfffffff8, RZ, 0xc0, !PT ;  /* 0xfffffff80e027812 */ /* 0x000fe400078ec0ff */
[----:B------:R-:W-:Y:S01]  /*1070*/  LOP3.LUT R0, R3, 0xfffffff0, RZ, 0xc0, !PT ;  /* 0xfffffff003007812 */ /* 0x000fe200078ec0ff */
[----:B------:R-:W-:Y:S01]  /*1080*/  IMAD.SHL.U32 R5, R19, 0x40, RZ ;  /* 0x0000004013057824 */ /* 0x000fe200078e00ff */
        /* <DEDUP_REMOVED lines=8> */
[----:B------:R-:W-:Y:S02]  /*1110*/  SHF.R.U32.HI R5, RZ, 0x3, R2 ;  /* 0x00000003ff057819 */ /* 0x000fe40000011602 */
[----:B------:R-:W-:Y:S02]  /*1120*/  LOP3.LUT R3, R3, 0xfffffffe, RZ, 0xc0, !PT ;  /* 0xfffffffe03037812 */ /* 0x000fe400078ec0ff */
[----:B------:R-:W-:Y:S02]  /*1130*/  LOP3.LUT R2, R2, 0x38, R248, 0xf8, !PT ;  /* 0x0000003802027812 */ /* 0x000fe400078ef8f8 */
[----:B------:R-:W-:Y:S01]  /*1140*/  LEA.HI R10, R6, R0, RZ, 0x3 ;  /* 0x00000000060a7211 */ /* 0x000fe200078f18ff */
[----:B------:R-:W-:Y:S01]  /*1150*/  IMAD.IADD R12, R4, 0x1, -R3 ;  /* 0x00000001040c7824 */ /* 0x000fe200078e0a03 */
[----:B------:R-:W-:Y:S01]  /*1160*/  LOP3.LUT R9, R2, R5, RZ, 0x3c, !PT ;  /* 0x0000000502097212 */ /* 0x000fe200078e3cff */
[----:B------:R-:W-:Y:S01]  /*1170*/  IMAD.SHL.U32 R3, R8, 0x40, RZ ;  /* 0x0000004008037824 */ /* 0x000fe200078e00ff */
[----:B------:R-:W-:-:S02]  /*1180*/  LOP3.LUT R2, R10, 0xfffffff8, RZ, 0xc0, !PT ;  /* 0xfffffff80a027812 */ /* 0x000fc400078ec0ff */
[----:B------:R-:W-:Y:S02]  /*1190*/  LEA.HI R15, R13, R18, RZ, 0x2 ;  /* 0x000000120d0f7211 */ /* 0x000fe400078f10ff */
[----:B------:R-:W-:Y:S01]  /*11a0*/  SHF.R.S32.HI R6, RZ, 0x5, R11 ;  /* 0x00000005ff067819 */ /* 0x000fe2000001140b */
[----:B------:R-:W-:Y:S01]  /*11b0*/  IMAD.IADD R7, R0, 0x1, -R2 ;  /* 0x0000000100077824 */ /* 0x000fe200078e0a02 */
[----:B------:R-:W-:Y:S02]  /*11c0*/  LOP3.LUT R0, R3, 0x1c0, RZ, 0xc0, !PT ;  /* 0x000001c003007812 */ /* 0x000fe400078ec0ff */
[----:B------:R-:W-:Y:S02]  /*11d0*/  LOP3.LUT R3, R11, 0xffffffe0, RZ, 0xc0, !PT ;  /* 0xffffffe00b037812 */ /* 0x000fe400078ec0ff */
[--C-:B------:R-:W-:Y:S02]  /*11e0*/  SHF.R.S32.HI R241, RZ, 0x2, R15.reuse ;  /* 0x00000002fff17819 */ /* 0x100fe4000001140f */
[----:B------:R-:W-:Y:S01]  /*11f0*/  SHF.R.S32.HI R4, RZ, 0x1f, R15 ;  /* 0x0000001fff047819 */ /* 0x000fe2000001140f */
[----:B------:R-:W-:Y:S01]  /*1200*/  IMAD.IADD R17, R18, 0x1, -R3 ;  /* 0x0000000112117824 */ /* 0x000fe200078e0a03 */
[----:B------:R-:W-:-:S02]  /*1210*/  LOP3.LUT R5, R0, 0x8, R14, 0xf8, !PT ;  /* 0x0000000800057812 */ /* 0x000fc400078ef80e */
[----:B------:R-:W-:Y:S02]  /*1220*/  SHF.R.U32.HI R2, RZ, 0x3, R0 ;  /* 0x00000003ff027819 */ /* 0x000fe40000011600 */
[----:B------:R-:W-:Y:S02]  /*1230*/  SHF.R.S32.HI R0, RZ, 0x1f, R11 ;  /* 0x0000001fff007819 */ /* 0x000fe4000001140b */
[----:B------:R-:W-:Y:S02]  /*1240*/  LEA.HI R4, R4, R241, RZ, 0x3 ;  /* 0x000000f104047211 */ /* 0x000fe400078f18ff */
[----:B------:R-:W-:Y:S02]  /*1250*/  LOP3.LUT R14, R5, R2, RZ, 0x3c, !PT ;  /* 0x00000002050e7212 */ /* 0x000fe400078e3cff */
[----:B------:R-:W-:Y:S02]  /*1260*/  LEA.HI R0, R0, R6, RZ, 0x3 ;  /* 0x0000000600007211 */ /* 0x000fe400078f18ff */
[----:B------:R-:W-:-:S02]  /*1270*/  LEA.HI R5, R13, R18, RZ, 0x6 ;  /* 0x000000120d057211 */ /* 0x000fc400078f30ff */
[----:B------:R-:W-:Y:S02]  /*1280*/  LOP3.LUT R3, R4, 0xfffffff8, RZ, 0xc0, !PT ;  /* 0xfffffff804037812 */ /* 0x000fe400078ec0ff */
[----:B------:R-:W-:Y:S01]  /*1290*/  SHF.R.S32.HI R11, RZ, 0x1f, R17 ;  /* 0x0000001fff0b7819 */ /* 0x000fe20000011411 */
[----:B------:R-:W-:Y:S01]  /*12a0*/  IMAD.SHL.U32 R5, R5, 0x8, RZ ;  /* 0x0000000805057824 */ /* 0x000fe200078e00ff */
[----:B------:R-:W-:Y:S01]  /*12b0*/  LOP3.LUT R2, R0, 0xffffff8, RZ, 0xc0, !PT ;  /* 0x0ffffff800027812 */ /* 0x000fe200078ec0ff */
[----:B------:R-:W-:Y:S01]  /*12c0*/  IMAD.IADD R0, R241, 0x1, -R3 ;  /* 0x00000001f1007824 */ /* 0x000fe200078e0a03 */
[----:B------:R-:W-:Y:S02]  /*12d0*/  LEA.HI R11, R11, R17, RZ, 0x2 ;  /* 0x000000110b0b7211 */ /* 0x000fe400078f10ff */
        /* <DEDUP_REMOVED lines=33> */
[C---:B------:R-:W-:Y:S01]  /*14f0*/  IMAD R6, R8.reuse, 0x20, R19 ;  /* 0x0000002008067824 */ /* 0x040fe200078e0213 */
[----:B------:R-:W-:Y:S01]  /*1500*/  LOP3.LUT R3, R3, 0xfffffe00, RZ, 0xc0, !PT ;  /* 0xfffffe0003037812 */ /* 0x000fe200078ec0ff */
[----:B------:R-:W-:Y:S01]  /*1510*/  STL [R1+0x14], R13 ;  /* 0x0000140d01007387 */ /* 0x000fe20000100800 */
[----:B------:R-:W-:Y:S01]  /*1520*/  LOP3.LUT P4, RZ, R8, 0x2, RZ, 0xc0, !PT ;  /* 0x0000000208ff7812 */ /* 0x000fe2000788c0ff */
[----:B------:R-:W-:Y:S01]  /*1530*/  IMAD.IADD R9, R9, 0x1, R4 ;  /* 0x0000000109097824 */ /* 0x000fe200078e0204 */
[CC--:B------:R-:W-:Y:S01]  /*1540*/  IADD3 R4, R5.reuse, R3.reuse, R0 ;  /* 0x0000000305047210 */ /* 0x0c0fe20007ffe000 */
[----:B------:R2:W-:Y:S01]  /*1550*/  STL [R1+0x34], R6 ;  /* 0x0000340601007387 */ /* 0x0005e20000100800 */
[C---:B------:R-:W-:Y:S01]  /*1560*/  LEA.HI R0, R18.reuse, R18, RZ, 0x1 ;  /* 0x0000001212007211 */ /* 0x040fe200078f08ff */
[----:B------:R-:W-:Y:S01]  /*1570*/  IMAD.SHL.U32 R140, R18, 0x4, RZ ;  /* 0x00000004128c7824 */ /* 0x000fe200078e00ff */
[----:B------:R-:W-:-:S02]  /*1580*/  LOP3.LUT R5, R5, R3, RZ, 0xfc, !PT ;  /* 0x0000000305057212 */ /* 0x000fc400078efcff */
[----:B------:R-:W-:Y:S02]  /*1590*/  LOP3.LUT R3, R0, 0x1ffffffe, RZ, 0xc0, !PT ;  /* 0x1ffffffe00037812 */ /* 0x000fe400078ec0ff */
[----:B------:R-:W-:Y:S02]  /*15a0*/  LOP3.LUT P3, RZ, R8, 0x4, RZ, 0xc0, !PT ;  /* 0x0000000408ff7812 */ /* 0x000fe4000786c0ff */
[----:B------:R-:W-:Y:S01]  /*15b0*/  LEA R9, R9, 0x80, 0x1 ;  /* 0x0000008009097811 */ /* 0x000fe200078e08ff */
[----:B------:R-:W-:Y:S01]  /*15c0*/  IMAD.IADD R3, R18, 0x1, -R3 ;  /* 0x0000000112037824 */ /* 0x000fe200078e0a03 */
[----:B------:R-:W-:Y:S02]  /*15d0*/  SEL R0, R10, 0xffffffc0, !P3 ;  /* 0xffffffc00a007807 */ /* 0x000fe40005800000 */
[----:B------:R-:W-:Y:S01]  /*15e0*/  LEA R198, R4, 0xc100, 0x1 ;  /* 0x0000c10004c67811 */ /* 0x000fe200078e08ff */
[----:B-1----:R-:W-:Y:S01]  /*15f0*/  IMAD R2, R12, 0x200, R14 ;  /* 0x000002000c027824 */ /* 0x002fe200078e020e */
[----:B------:R-:W-:Y:S01]  /*1600*/  LEA R192, R5, 0x100, 0x1 ;  /* 0x0000010005c07811 */ /* 0x000fe200078e08ff */
[----:B------:R-:W-:Y:S01]  /*1610*/  IMAD.MOV.U32 R12, RZ, RZ, 0x20 ;  /* 0x00000020ff0c7424 */ /* 0x000fe200078e00ff */
[----:B------:R-:W-:-:S02]  /*1620*/  SEL R7, R10, 0xffffffc0, !P2 ;  /* 0xffffffc00a077807 */ /* 0x000fc40005000000 */
[----:B------:R-:W-:Y:S01]  /*1630*/  LEA R147, R2, 0x6100, 0x1 ;  /* 0x0000610002937811 */ /* 0x000fe200078e08ff */
[----:B------:R-:W-:Y:S01]  /*1640*/  IMAD R2, R3, 0x8, R16 ;  /* 0x0000000803027824 */ /* 0x000fe200078e0210 */
[C---:B------:R-:W-:Y:S02]  /*1650*/  SEL R8, R12.reuse, 0xffffffe0, !P0 ;  /* 0xffffffe00c087807 */ /* 0x040fe40004000000 */
[C---:B------:R-:W-:Y:S01]  /*1660*/  IADD3 R202, R147.reuse, 0x20, RZ ;  /* 0x0000002093ca7810 */ /* 0x040fe20007ffe0ff */
[----:B------:R-:W-:Y:S01]  /*1670*/  IMAD.IADD R197, R147, 0x1, R0 ;  /* 0x0000000193c57824 */ /* 0x000fe200078e0200 */
[----:B--2---:R-:W-:Y:S01]  /*1680*/  LOP3.LUT R6, R11, 0x7ffffffc, RZ, 0xc0, !PT ;  /* 0x7ffffffc0b067812 */ /* 0x004fe200078ec0ff */
[----:B------:R1:W-:Y:S01]  /*1690*/  STL [R1], R2 ;  /* 0x0000000201007387 */ /* 0x0003e20000100800 */
[----:B------:R-:W-:Y:S02]  /*16a0*/  @P4 IADD3 R202, R147, -0x20, RZ ;  /* 0xffffffe093ca4810 */ /* 0x000fe40007ffe0ff */
[----:B------:R-:W-:Y:S01]  /*16b0*/  SEL R3, R12, 0xffffffe0, !P6 ;  /* 0xffffffe00c037807 */ /* 0x000fe20007000000 */
[----:B------:R-:W-:Y:S01]  /*16c0*/  IMAD.IADD R6, R17, 0x1, -R6 ;  /* 0x0000000111067824 */ /* 0x000fe200078e0a06 */
[----:B------:R-:W-:Y:S01]  /*16d0*/  STL [R1+0x18], R9 ;  /* 0x0000180901007387 */ /* 0x000fe20000100800 */
[----:B------:R-:W-:Y:S01]  /*16e0*/  IMAD.IADD R194, R0, 0x1, R202 ;  /* 0x0000000100c27824 */ /* 0x000fe200078e02ca */
[----:B------:R-:W-:Y:S01]  /*16f0*/  IADD3 R143, R140, 0x20, RZ ;  /* 0x000000208c8f7810 */ /* 0x000fe20007ffe0ff */
[----:B------:R-:W-:Y:S01]  /*1700*/  IMAD.SHL.U32 R237, R6, 0x2, RZ ;  /* 0x0000000206ed7824 */ /* 0x000fe200078e00ff */
[C---:B------:R-:W-:Y:S01]  /*1710*/  IADD3 R6, R9.reuse, -0x10, RZ ;  /* 0xfffffff009067810 */ /* 0x040fe20007ffe0ff */
[----:B------:R-:W-:Y:S01]  /*1720*/  IMAD.IADD R199, R198, 0x1, R3 ;  /* 0x00000001c6c77824 */ /* 0x000fe200078e0203 */
[----:B------:R-:W-:Y:S01]  /*1730*/  @P1 IADD3 R6, R9, 0x10, RZ ;  /* 0x0000001009061810 */ /* 0x000fe20007ffe0ff */
[----:B------:R-:W-:Y:S01]  /*1740*/  IMAD.IADD R193, R3, 0x1, R192 ;  /* 0x0000000103c17824 */ /* 0x000fe200078e02c0 */
[C---:B------:R-:W-:Y:S01]  /*1750*/  IADD3 R142, R140.reuse, 0x40, RZ ;  /* 0x000000408c8e7810 */ /* 0x040fe20007ffe0ff */
[----:B------:R-:W-:Y:S01]  /*1760*/  IMAD.IADD R131, R140, 0x1, R143 ;  /* 0x000000018c837824 */ /* 0x000fe200078e028f */
[----:B------:R-:W-:Y:S01]  /*1770*/  LEA R235, R235, 0x100, 0x1 ;  /* 0x00000100ebeb7811 */ /* 0x000fe200078e08ff */
[--C-:B------:R-:W-:Y:S01]  /*1780*/  IMAD.IADD R0, R8, 0x1, R6.reuse ;  /* 0x0000000108007824 */ /* 0x100fe200078e0206 */
[----:B------:R-:W-:Y:S01]  /*1790*/  STL [R1+0x24], R6 ;  /* 0x0000240601007387 */ /* 0x000fe20000100800 */
[----:B------:R-:W-:Y:S01]  /*17a0*/  IMAD.IADD R3, R7, 0x1, R6 ;  /* 0x0000000107037824 */ /* 0x000fe200078e0206 */
[C---:B------:R-:W-:Y:S01]  /*17b0*/  IADD3 R146, R140.reuse, 0x10, RZ ;  /* 0x000000108c927810 */ /* 0x040fe20007ffe0ff */
[C---:B------:R-:W-:Y:S01]  /*17c0*/  IMAD.IADD R130, R140.reuse, 0x1, R142 ;  /* 0x000000018c827824 */ /* 0x040fe200078e028e */
[----:B------:R2:W-:Y:S01]  /*17d0*/  STL [R1+0x28], R0 ;  /* 0x0000280001007387 */ /* 0x0005e20000100800 */
[C---:B------:R-:W-:Y:S01]  /*17e0*/  IADD3 R145, R140.reuse, 0x30, RZ ;  /* 0x000000308c917810 */ /* 0x040fe20007ffe0ff */
[----:B------:R-:W-:Y:S01]  /*17f0*/  IMAD.IADD R236, R235, 0x1, R7 ;  /* 0x00000001ebec7824 */ /* 0x000fe200078e0207 */
[----:B------:R-:W-:Y:S01]  /*1800*/  IADD3 R144, R140, 0x50, RZ ;  /* 0x000000508c907810 */ /* 0x000fe20007ffe0ff */
[----:B------:R3:W-:Y:S01]  /*1810*/  STL [R1+0x30], R3 ;  /* 0x0000300301007387 */ /* 0x0007e20000100800 */
[----:B-1----:R-:W-:-:S02]  /*1820*/  SEL R2, R10, 0xffffffc0, !P5 ;  /* 0xffffffc00a027807 */ /* 0x002fc40006800000 */
[C---:B------:R-:W-:Y:S02]  /*1830*/  IADD3 R213, R202.reuse, 0x800, RZ ;  /* 0x00000800cad57810 */ /* 0x040fe40007ffe0ff */
[----:B------:R-:W-:Y:S01]  /*1840*/  IADD3 R212, R202, 0x1000, RZ ;  /* 0x00001000cad47810 */ /* 0x000fe20007ffe0ff */
[----:B------:R-:W-:Y:S01]  /*1850*/  IMAD.IADD R201, R198, 0x1, R2 ;  /* 0x00000001c6c97824 */ /* 0x000fe200078e0202 */
[----:B------:R-:W-:Y:S01]  /*1860*/  IADD3 R211, R202, 0x1800, RZ ;  /* 0x00001800cad37810 */ /* 0x000fe20007ffe0ff */
[----:B------:R-:W-:Y:S01]  /*1870*/  IMAD.IADD R196, R2, 0x1, R192 ;  /* 0x0000000102c47824 */ /* 0x000fe200078e02c0 */
[C---:B------:R-:W-:Y:S01]  /*1880*/  IADD3 R210, R202.reuse, 0x2000, RZ ;  /* 0x00002000cad27810 */ /* 0x040fe20007ffe0ff */
[----:B------:R-:W-:Y:S01]  /*1890*/  IMAD.IADD R200, R199, 0x1, R2 ;  /* 0x00000001c7c87824 */ /* 0x000fe200078e0202 */
[----:B------:R-:W-:Y:S01]  /*18a0*/  IADD3 R209, R202, 0x2800, RZ ;  /* 0x00002800cad17810 */ /* 0x000fe20007ffe0ff */
[----:B------:R-:W-:Y:S01]  /*18b0*/  IMAD.IADD R195, R2, 0x1, R193 ;  /* 0x0000000102c37824 */ /* 0x000fe200078e02c1 */
[----:B------:R-:W-:-:S02]  /*18c0*/  IADD3 R208, R202, 0x3000, RZ ;  /* 0x00003000cad07810 */ /* 0x000fc40007ffe0ff */
[C---:B------:R-:W-:Y:S02]  /*18d0*/  IADD3 R207, R202.reuse, 0x3800, RZ ;  /* 0x00003800cacf7810 */ /* 0x040fe40007ffe0ff */
[C---:B------:R-:W-:Y:S02]  /*18e0*/  IADD3 R206, R202.reuse, 0x4000, RZ ;  /* 0x00004000cace7810 */ /* 0x040fe40007ffe0ff */
[C---:B------:R-:W-:Y:S01]  /*18f0*/  IADD3 R205, R202.reuse, 0x4800, RZ ;  /* 0x00004800cacd7810 */ /* 0x040fe20007ffe0ff */
[----:B--2---:R-:W-:Y:S01]  /*1900*/  IMAD.IADD R0, R7, 0x1, R0 ;  /* 0x0000000107007824 */ /* 0x004fe200078e0200 */
[C---:B------:R-:W-:Y:S02]  /*1910*/  IADD3 R204, R202.reuse, 0x5000, RZ ;  /* 0x00005000cacc7810 */ /* 0x040fe40007ffe0ff */
[----:B------:R-:W-:Y:S02]  /*1920*/  IADD3 R203, R202, 0x5800, RZ ;  /* 0x00005800cacb7810 */ /* 0x000fe40007ffe0ff */
[----:B------:R3:W-:Y:S04]  /*1930*/  STL [R1+0x2c], R0 ;  /* 0x00002c0001007387 */ /* 0x0007e80000100800 */
.L_x_3261:
[----:B------:R-:W-:Y:S01]  /*1940*/  ISETP.NE.U32.AND P0, PT, RZ, c[0x0][0x370], PT ;  /* 0x0000dc00ff007a0c */ /* 0x000fe20003f05070 */
[----:B------:R-:W-:Y:S01]  /*1950*/  IMAD.MOV.U32 R14, RZ, RZ, 0x4 ;  /* 0x00000004ff0e7424 */ /* 0x000fe200078e00ff */
[----:B------:R-:W-:Y:S01]  /*1960*/  ISETP.NE.U32.AND P1, PT, RZ, c[0x0][0x360], PT ;  /* 0x0000d800ff007a0c */ /* 0x000fe20003f25070 */
[----:B------:R-:W-:Y:S01]  /*1970*/  IMAD.MOV.U32 R132, RZ, RZ, RZ ;  /* 0x000000ffff847224 */ /* 0x000fe200078e00ff */
[----:B------:R-:W-:Y:S01]  /*1980*/  ISETP.NE.AND.EX P2, PT, RZ, c[0x0][0x374], PT, P0 ;  /* 0x0000dd00ff007a0c */ /* 0x000fe20003f45300 */
[----:B------:R-:W-:Y:S01]  /*1990*/  IMAD.MOV.U32 R180, RZ, RZ, RZ ;  /* 0x000000ffffb47224 */ /* 0x000fe200078e00ff */
[----:B------:R-:W-:Y:S01]  /*19a0*/  ISETP.NE.AND.EX P0, PT, RZ, c[0x0][0x364], PT, P1 ;  /* 0x0000d900ff007a0c */ /* 0x000fe20003f05310 */
[----:B------:R-:W-:Y:S01]  /*19b0*/  IMAD.MOV.U32 R127, RZ, RZ, RZ ;  /* 0x000000ffff7f7224 */ /* 0x000fe200078e00ff */
[----:B------:R-:W-:Y:S01]  /*19c0*/  ISETP.NE.U32.AND P1, PT, RZ, c[0x0][0x348], PT ;  /* 0x0000d200ff007a0c */ /* 0x000fe20003f25070 */
[----:B------:R-:W-:Y:S01]  /*19d0*/  IMAD.MOV.U32 R13, RZ, RZ, RZ ;  /* 0x000000ffff0d7224 */ /* 0x000fe200078e00ff */
[----:B------:R-:W-:Y:S01]  /*19e0*/  ISETP.NE.U32.AND P6, PT, RZ, c[0x0][0x350], PT ;  /* 0x0000d400ff007a0c */ /* 0x000fe20003fc5070 */
[----:B------:R-:W-:Y:S01]  /*19f0*/  IMAD.WIDE R6, R247, R14, c[0x0][0x348] ;  /* 0x0000d200f7067625 */ /* 0x000fe200078e020e */
[----:B------:R-:W-:-:S02]  /*1a00*/  ISETP.NE.U32.AND P3, PT, RZ, c[0x0][0x358], PT ;  /* 0x0000d600ff007a0c */ /* 0x000fc40003f65070 */
[----:B------:R-:W-:Y:S01]  /*1a10*/  ISETP.NE.AND.EX P1, PT, RZ, c[0x0][0x34c], PT, P1 ;  /* 0x0000d300ff007a0c */ /* 0x000fe20003f25310 */
[CC--:B------:R-:W-:Y:S01]  /*1a20*/  IMAD.WIDE R4, R247.reuse, R14.reuse, c[0x0][0x350] ;  /* 0x0000d400f7047625 */ /* 0x0c0fe200078e020e */
[----:B------:R-:W-:Y:S02]  /*1a30*/  ISETP.NE.AND.EX P6, PT, RZ, c[0x0][0x354], PT, P6 ;  /* 0x0000d500ff007a0c */ /* 0x000fe40003fc5360 */
[----:B------:R-:W-:Y:S01]  /*1a40*/  ISETP.NE.AND.EX P3, PT, RZ, c[0x0][0x35c], PT, P3 ;  /* 0x0000d700ff007a0c */ /* 0x000fe20003f65330 */
[----:B------:R-:W-:-:S04]  /*1a50*/  @P2 IMAD.WIDE R10, R247, R14, c[0x0][0x370] ;  /* 0x0000dc00f70a2625 */ /* 0x000fc800078e020e */
[CC--:B------:R-:W-:Y:S01]  /*1a60*/  @P0 IMAD.WIDE R8, R247.reuse, R14.reuse, c[0x0][0x360] ;  /* 0x0000d800f7080625 */ /* 0x0c0fe200078e020e */
[----:B------:R1:W5:Y:S03]  /*1a70*/  @P2 LDG.E R132, [R10.64] ;  /* 0x000000060a842981 */ /* 0x000366000c1e1900 */
[----:B---3--:R-:W-:Y:S01]  /*1a80*/  IMAD.WIDE R2, R247, R14, c[0x0][0x358] ;  /* 0x0000d600f7027625 */ /* 0x008fe200078e020e */
[----:B------:R1:W5:Y:S04]  /*1a90*/  @P0 LDG.E R239, [R8.64] ;  /* 0x0000000608ef0981 */ /* 0x000368000c1e1900 */
[----:B------:R1:W5:Y:S04]  /*1aa0*/  @P1 LDG.E R180, [R6.64] ;  /* 0x0000000606b41981 */ /* 0x000368000c1e1900 */
[----:B------:R1:W5:Y:S04]  /*1ab0*/  @P6 LDG.E R127, [R4.64] ;  /* 0x00000006047f6981 */ /* 0x000368000c1e1900 */
[----:B------:R1:W5:Y:S01]  /*1ac0*/  @P3 LDG.E R13, [R2.64] ;  /* 0x00000006020d3981 */ /* 0x000362000c1e1900 */
[----:B------:R-:W-:-:S05]  /*1ad0*/  LOP3.LUT R20, R246, 0xffff, RZ, 0xc0, !PT ;  /* 0x0000fffff6147812 */ /* 0x000fca00078ec0ff */
        /* <DEDUP_REMOVED lines=8> */
.L_x_3053:
[----:B------:R-:W-:-:S04]  /*1b60*/  ISETP.NE.U32.AND P0, PT, RZ, c[0x0][0x368], PT ;  /* 0x0000da00ff007a0c */ /* 0x000fc80003f05070 */
[----:B------:R-:W-:-:S13]  /*1b70*/  ISETP.NE.AND.EX P0, PT, RZ, c[0x0][0x36c], PT, P0 ;  /* 0x0000db00ff007a0c */ /* 0x000fda0003f05300 */
[----:B------:R-:W-:Y:S05]  /*1b80*/  @!P0 BRA `(.L_x_3054) ;  /* 0x0000003000008947 */ /* 0x000fea0003800000 */
[----:B-1----:R-:W-:-:S05]  /*1b90*/  IMAD.WIDE R4, R247, R14, c[0x0][0x368] ;  /* 0x0000da00f7047625 */ /* 0x002fca00078e020e */
[----:B------:R1:W5:Y:S01]  /*1ba0*/  LDG.E R11, [R4.64] ;  /* 0x00000006040b7981 */ /* 0x000362000c1e1900 */
[----:B------:R-:W-:Y:S05]  /*1bb0*/  BRA `(.L_x_3055) ;  /* 0x0000005000007947 */ /* 0x000fea0003800000 */
.L_x_3054:
[----:B-1----:R-:W-:Y:S01]  /*1bc0*/  MOV R11, c[0x0][0x1d0] ;  /* 0x00007400000b7a02 */ /* 0x002fe20000000f00 */
[----:B------:R-:W-:Y:S05]  /*1bd0*/  @!P6 BRA `(.L_x_3055) ;  /* 0x000000300000e947 */ /* 0x000fea0003800000 */
[----:B------:R-:W2:Y:S04]  /*1be0*/  LDG.E R6, [R4.64] ;  /* 0x0000000604067981 */ /* 0x000ea8000c1e1900 */
[----:B------:R-:W2:Y:S02]  /*1bf0*/  LDG.E R0, [R4.64+0x4] ;  /* 0x0000040604007981 */ /* 0x000ea4000c1e1900 */
[----:B--2---:R-:W-:Y:S02]  /*1c00*/  IADD3 R11, -R6, R0, RZ ;  /* 0x00000000060b7210 */ /* 0x004fe40007ffe1ff */
.L_x_3055:
[----:B------:R-:W2:Y:S04]  /*1c10*/  LDL.LU R7, [R1+0xc] ;  /* 0x00000c0001077983 */ /* 0x000ea80000300800 */
[----:B-1----:R1:W3:Y:S04]  /*1c20*/  @P3 LDG.E R5, [R2.64] ;  /* 0x0000000602053981 */ /* 0x0022e8000c1e1900 */
[----:B------:R1:W3:Y:S01]  /*1c30*/  @P3 LDG.E R4, [R2.64+0x4] ;  /* 0x0000040602043981 */ /* 0x0002e2000c1e1900 */
[----:B------:R-:W-:Y:S01]  /*1c40*/  IMAD.MOV.U32 R0, RZ, RZ, c[0x0][0x2c4] ;  /* 0x0000b100ff007624 */ /* 0x000fe200078e00ff */
[----:B------:R-:W-:Y:S01]  /*1c50*/  ISETP.NE.U32.AND P0, PT, RZ, c[0x0][0x378], PT ;  /* 0x0000de00ff007a0c */ /* 0x000fe20003f05070 */
[----:B------:R-:W-:-:S02]  /*1c60*/  IMAD.MOV.U32 R6, RZ, RZ, c[0x0][0x32c] ;  /* 0x0000cb00ff067624 */ /* 0x000fc400078e00ff */
[----:B-----5:R-:W-:Y:S01]  /*1c70*/  IMAD.MOV.U32 R134, RZ, RZ, R11 ;  /* 0x000000ffff867224 */ /* 0x020fe200078e000b */
[----:B------:R-:W-:Y:S02]  /*1c80*/  ISETP.NE.AND P2, PT, R0, 0x1, PT ;  /* 0x000000010000780c */ /* 0x000fe40003f45270 */
[----:B------:R-:W-:Y:S02]  /*1c90*/  ISETP.GE.AND P1, PT, R6, 0x1, PT ;  /* 0x000000010600780c */ /* 0x000fe40003f26270 */
[----:B------:R-:W-:Y:S01]  /*1ca0*/  ISETP.NE.AND.EX P0, PT, RZ, c[0x0][0x37c], PT, P0 ;  /* 0x0000df00ff007a0c */ /* 0x000fe20003f05300 */
[----:B------:R-:W-:Y:S02]  /*1cb0*/  IMAD.SHL.U32 R242, R245, 0x80, RZ ;  /* 0x00000080f5f27824 */ /* 0x000fe400078e00ff */
[----:B------:R-:W-:Y:S02]  /*1cc0*/  IMAD.MOV.U32 R76, RZ, RZ, c[0x0][0x228] ;  /* 0x00008a00ff4c7624 */ /* 0x000fe400078e00ff */
[----:B------:R-:W-:Y:S01]  /*1cd0*/  IMAD.IADD R10, R11, 0x1, -R132 ;  /* 0x000000010b0a7824 */ /* 0x000fe200078e0a84 */
[----:B------:R-:W-:-:S07]  /*1ce0*/  IADD3 R0, R242, 0x7f, RZ ;  /* 0x0000007ff2007810 */ /* 0x000fce0007ffe0ff */
[----:B-1----:R-:W-:-:S05]  /*1cf0*/  @P0 IMAD.WIDE R2, R247, R14, c[0x0][0x378] ;  /* 0x0000de00f7020625 */ /* 0x002fca00078e020e */
[----:B------:R1:W5:Y:S02]  /*1d00*/  @P0 LDG.E R134, [R2.64] ;  /* 0x0000000602860981 */ /* 0x000364000c1e1900 */
[----:B-1----:R-:W-:-:S05]  /*1d10*/  @P2 IMAD.HI.U32 R3, R0, c[0x0][0x2c8], RZ ;  /* 0x0000b20000032a27 */ /* 0x002fca00078e00ff */
[----:B------:R-:W-:Y:S02]  /*1d20*/  @P2 SHF.R.U32.HI R0, RZ, c[0x0][0x2cc], R3 ;  /* 0x0000b300ff002a19 */ /* 0x000fe40000011603 */
[----:B--2---:R-:W-:-:S04]  /*1d30*/  LOP3.LUT R7, R7, 0xfffffffd, RZ, 0xc0, !PT ;  /* 0xfffffffd07077812 */ /* 0x004fc800078ec0ff */
[----:B------:R-:W-:-:S04]  /*1d40*/  @P2 LOP3.LUT R7, R7, 0x2, RZ, 0xfc, !PT ;  /* 0x0000000207072812 */ /* 0x000fc800078efcff */
[----:B------:R-:W-:Y:S01]  /*1d50*/  LOP3.LUT R7, R7, 0xfffffffb, RZ, 0xc0, !PT ;  /* 0xfffffffb07077812 */ /* 0x000fe200078ec0ff */
[----:B---3--:R-:W-:-:S03]  /*1d60*/  @P3 IMAD.IADD R76, R4, 0x1, -R5 ;  /* 0x00000001044c3824 */ /* 0x008fc600078e0a05 */
[----:B------:R-:W-:Y:S01]  /*1d70*/  @P1 LOP3.LUT R7, R7, 0x4, RZ, 0xfc, !PT ;  /* 0x0000000407071812 */ /* 0x000fe200078efcff */
[----:B------:R-:W-:-:S04]  /*1d80*/  IMAD.IADD R238, R10, 0x1, R76 ;  /* 0x000000010aee7824 */ /* 0x000fc800078e024c */
[----:B------:R1:W-:Y:S01]  /*1d90*/  STL [R1+0xc], R7 ;  /* 0x00000c0701007387 */ /* 0x0003e20000100800 */
[C---:B------:R-:W-:Y:S02]  /*1da0*/  IADD3 R2, R238.reuse, 0x3f, RZ ;  /* 0x0000003fee027810 */ /* 0x040fe40007ffe0ff */
[----:B------:R-:W-:Y:S02]  /*1db0*/  IADD3 R148, R238, 0x1, -R239 ;  /* 0x00000001ee947810 */ /* 0x000fe40007ffe8ef */
        /* <DEDUP_REMOVED lines=16> */
.L_x_3058:
[----:B------:R-:W-:-:S13]  /*1ec0*/  ISETP.NE.AND P0, PT, R6, 0x1, PT ;  /* 0x000000010600780c */ /* 0x000fda0003f05270 */
[----:B------:R-:W-:-:S05]  /*1ed0*/  @P0 IMAD.HI.U32 R0, R2, c[0x0][0x330], RZ ;  /* 0x0000cc0002000a27 */ /* 0x000fca00078e00ff */
[----:B------:R-:W-:Y:S02]  /*1ee0*/  @P0 SHF.R.U32.HI R2, RZ, c[0x0][0x334], R0 ;  /* 0x0000cd00ff020a19 */ /* 0x000fe40000011600 */
.L_x_3059:
[----:B------:R-:W-:Y:S05]  /*1ef0*/  BSYNC B0 ;  /* 0x0000000000007941 */ /* 0x000fea0003800000 */
.L_x_3057:
[----:B------:R-:W-:-:S05]  /*1f00*/  IMAD R2, R2, R6, c[0x0][0x32c] ;  /* 0x0000cb0002027624 */ /* 0x000fca00078e0206 */
[----:B------:R-:W-:-:S04]  /*1f10*/  IMNMX R3, R3, R2, PT ;  /* 0x0000000203037217 */ /* 0x000fc80003800200 */
.L_x_3056:
        /* <DEDUP_REMOVED lines=21> */
.L_x_3062:
[----:B------:R-:W-:-:S13]  /*2070*/  ISETP.NE.AND P0, PT, R6, 0x1, PT ;  /* 0x000000010600780c */ /* 0x000fda0003f05270 */
[----:B------:R-:W-:-:S05]  /*2080*/  @P0 IMAD.HI.U32 R3, R0, c[0x0][0x330], RZ ;  /* 0x0000cc0000030a27 */ /* 0x000fca00078e00ff */
[----:B------:R-:W-:Y:S02]  /*2090*/  @P0 SHF.R.U32.HI R0, RZ, c[0x0][0x334], R3 ;  /* 0x0000cd00ff000a19 */ /* 0x000fe40000011603 */
.L_x_3063:
[----:B------:R-:W-:Y:S05]  /*20a0*/  BSYNC B0 ;  /* 0x0000000000007941 */ /* 0x000fea0003800000 */
.L_x_3061:
[----:B------:R-:W-:-:S05]  /*20b0*/  IMAD R0, R0, c[0x0][0x32c], RZ ;  /* 0x0000cb0000007a24 */ /* 0x000fca00078e02ff */
[----:B------:R-:W-:-:S04]  /*20c0*/  IMNMX R2, R2, R0, !PT ;  /* 0x0000000002027217 */ /* 0x000fc80007800200 */
.L_x_3060:
        /* <DEDUP_REMOVED lines=47> */
.L_x_3065:
[----:B------:R-:W-:Y:S05]  /*23c0*/  BSYNC B0 ;  /* 0x0000000000007941 */ /* 0x000fea0003800000 */
.L_x_3064:
[----:B------:R-:W-:Y:S01]  /*23d0*/  IMAD R2, R15, R0, R6 ;  /* 0x000000000f027224 */ /* 0x000fe200078e0206 */
[----:B------:R-:W2:Y:S01]  /*23e0*/  S2R R4, SR_TID.X ;  /* 0x0000000000047919 */ /* 0x000ea20000002100 */
[----:B------:R-:W-:Y:S02]  /*23f0*/  IADD3 R135, R248, 0x40, RZ ;  /* 0x00000040f8877810 */ /* 0x000fe40007ffe0ff */
        /* <DEDUP_REMOVED lines=13> */
[----:B--2---:R-:W-:Y:S02]  /*24d0*/  SHF.R.S32.HI R3, RZ, 0x1f, R4 ;  /* 0x0000001fff037819 */ /* 0x004fe40000011404 */
[----:B------:R-:W-:Y:S02]  /*24e0*/  @P0 SHF.R.S32.HI R0, RZ, 0x6, R2 ;  /* 0x00000006ff000819 */ /* 0x000fe40000011402 */
[----:B------:R-:W-:Y:S02]  /*24f0*/  LEA.HI R2, R3, R4, RZ, 0x5 ;  /* 0x0000000403027211 */ /* 0x000fe400078f28ff */
[----:B------:R-:W-:Y:S02]  /*2500*/  ISETP.GT.AND P0, PT, R0, R119, PT ;  /* 0x000000770000720c */ /* 0x000fe40003f04270 */
[----:B------:R-:W-:-:S05]  /*2510*/  SHF.R.S32.HI R2, RZ, 0x5, R2 ;  /* 0x00000005ff027819 */ /* 0x000fca0000011402 */
[----:B------:R-:W-:-:S06]  /*2520*/  IMAD.SHL.U32 R139, R2, 0x200, RZ ;  /* 0x00000200028b7824 */ /* 0x000fcc00078e00ff */
[----:B------:R-:W-:Y:S05]  /*2530*/  @!P0 BRA `(.L_x_3066) ;  /* 0x00004f1000008947 */ /* 0x000fea0003800000 */
[----:B------:R-:W-:Y:S02]  /*2540*/  ISETP.NE.U32.AND P0, PT, RZ, c[0x0][0x340], PT ;  /* 0x0000d000ff007a0c */ /* 0x000fe40003f05070 */
[----:B-1----:R-:W-:Y:S02]  /*2550*/  SHF.R.S32.HI R5, RZ, 0x1f, R4 ;  /* 0x0000001fff057819 */ /* 0x002fe40000011404 */
[----:B------:R-:W-:Y:S02]  /*2560*/  ISETP.NE.AND.EX P2, PT, RZ, c[0x0][0x344], PT, P0 ;  /* 0x0000d100ff007a0c */ /* 0x000fe40003f45300 */
[----:B------:R-:W-:-:S04]  /*2570*/  LEA.HI R5, R5, R4, RZ, 0x3 ;  /* 0x0000000405057211 */ /* 0x000fc800078f18ff */
[----:B------:R-:W-:-:S07]  /*2580*/  SHF.R.S32.HI R5, RZ, 0x3, R5 ;  /* 0x00000003ff057819 */ /* 0x000fce0000011405 */
[----:B------:R-:W-:-:S05]  /*2590*/  @P2 IMAD.WIDE R2, R247, R14, c[0x0][0x340] ;  /* 0x0000d000f7022625 */ /* 0x000fca00078e020e */
[----:B------:R1:W2:Y:S01]  /*25a0*/  @P2 LDG.E R7, [R2.64] ;  /* 0x0000000602072981 */ /* 0x0002a2000c1e1900 */
[----:B------:R-:W-:Y:S01]  /*25b0*/  IADD3 R118, P0, R5, R13, RZ ;  /* 0x0000000d05767210 */ /* 0x000fe20007f1e0ff */
        /* <DEDUP_REMOVED lines=8> */
[----:B------:R-:W-:Y:S01]  /*2640*/  IMAD.WIDE.U32 R158, R241, c[0x0][0x1e0], RZ ;  /* 0x00007800f19e7a25 */ /* 0x000fe200078e00ff */
[----:B------:R-:W-:-:S02]  /*2650*/  IADD3 R100, -R5, R76, RZ ;  /* 0x0000004c05647210 */ /* 0x000fc40007ffe1ff */
[----:B------:R-:W-:Y:S01]  /*2660*/  SEL R12, R247, RZ, !P3 ;  /* 0x000000fff70c7207 */ /* 0x000fe20005800000 */
[----:B------:R-:W-:Y:S01]  /*2670*/  IMAD.MOV.U32 R160, RZ, RZ, c[0x0][0x27c] ;  /* 0x00009f00ffa07624 */ /* 0x000fe200078e00ff */
[----:B------:R-:W-:Y:S01]  /*2680*/  SHF.L.U64.HI R152, R8, R137, c[0x0][0x23c] ;  /* 0x00008f0008987619 */ /* 0x000fe20000010289 */
[----:B------:R-:W-:Y:S01]  /*2690*/  IMAD R0, R58, -0x40, R100 ;  /* 0xffffffc03a007824 */ /* 0x000fe200078e0264 */
[----:B------:R-:W-:Y:S02]  /*26a0*/  MOV R151, 0x5 ;  /* 0x0000000500977802 */ /* 0x000fe40000000f00 */
[----:B------:R-:W-:Y:S02]  /*26b0*/  ISETP.GE.AND P5, PT, R248, c[0x0][0x1d4], PT ;  /* 0x00007500f8007a0c */ /* 0x000fe40003fa6270 */
[----:B------:R-:W-:Y:S02]  /*26c0*/  ISETP.GE.AND P1, PT, R0, 0x1, PT ;  /* 0x000000010000780c */ /* 0x000fe40003f26270 */
[----:B------:R-:W-:-:S02]  /*26d0*/  SHF.L.U64.HI R151, R8, R151, c[0x0][0x23c] ;  /* 0x00008f0008977619 */ /* 0x000fc40000010297 */
[----:B-1----:R-:W-:Y:S02]  /*26e0*/  SHF.R.S32.HI R2, RZ, 0x1f, R5 ;  /* 0x0000001fff027819 */ /* 0x002fe40000011405 */
[----:B------:R-:W-:Y:S02]  /*26f0*/  ISETP.GE.AND P4, PT, R135, c[0x0][0x1d4], PT ;  /* 0x0000750087007a0c */ /* 0x000fe40003f86270 */
[----:B------:R-:W-:Y:S01]  /*2700*/  LEA.HI.X.SX32 R121, R13, R2, 0x1, P0 ;  /* 0x000000020d797211 */ /* 0x000fe200000f0eff */
[----:B------:R-:W-:Y:S01]  /*2710*/  IMAD.WIDE.U32 R2, R118, c[0x0][0x238], R248 ;  /* 0x00008e0076027a25 */ /* 0x000fe200078e00f8 */
[----:B------:R-:W-:Y:S02]  /*2720*/  ISETP.GT.AND P0, PT, R0, 0x20, PT ;  /* 0x000000200000780c */ /* 0x000fe40003f04270 */
[----:B------:R-:W-:Y:S01]  /*2730*/  SHF.R.S32.HI R129, RZ, 0x1f, R128 ;  /* 0x0000001fff817819 */ /* 0x000fe20000011480 */
[----:B------:R-:W-:Y:S01]  /*2740*/  IMAD R4, R121, c[0x0][0x238], RZ ;  /* 0x00008e0079047a24 */ /* 0x000fe200078e02ff */
[----:B------:R-:W-:-:S02]  /*2750*/  SHF.R.S32.HI R141, RZ, 0x1f, R140 ;  /* 0x0000001fff8d7819 */ /* 0x000fc4000001148c */
        /* <DEDUP_REMOVED lines=19> */
[C---:B------:R-:W-:Y:S02]  /*2890*/  @P1 LEA R6, P3, R4.reuse, c[0x0][0x220], 0x1 ;  /* 0x0000880004061a11 */ /* 0x040fe400078608ff */
        /* <DEDUP_REMOVED lines=37> */
[----:B------:R-:W2:Y:S01]  /*2af0*/  LDL R29, [R1+0x10] ;  /* 0x00001000011d7983 */ /* 0x000ea20000100800 */
        /* <DEDUP_REMOVED lines=21> */
[C-C-:B------:R-:W-:Y:S01]  /*2c50*/  IMAD.WIDE.U32 R6, R241.reuse, c[0x0][0x290], R140.reuse ;  /* 0x0000a400f1067a25 */ /* 0x140fe200078e008c */
        /* <DEDUP_REMOVED lines=46> */
[----:B------:R-:W-:Y:S01]  /*2f40*/  IMAD.WIDE.U32 R92, R134, c[0x0][0x280], R8 ;  /* 0x0000a000865c7a25 */ /* 0x000fe200078e0008 */
        /* <DEDUP_REMOVED lines=75> */
.L_x_3091:
        /* <DEDUP_REMOVED lines=85> */
.L_x_3071:
[----:B------:R-:W-:Y:S05]  /*3950*/  BSYNC B0 ;  /* 0x0000000000007941 */ /* 0x000fea0003800000 */
.L_x_3070:
        /* <DEDUP_REMOVED lines=89> */
.L_x_3074:
[----:B------:R-:W-:Y:S05]  /*3ef0*/  BSYNC B0 ;  /* 0x0000000000007941 */ /* 0x000fea0003800000 */
.L_x_3073:
        /* <DEDUP_REMOVED lines=56> */
.L_x_3076:
[----:B------:R-:W-:Y:S05]  /*4280*/  BSYNC B0 ;  /* 0x0000000000007941 */ /* 0x000fea0003800000 */
.L_x_3075:
        /* <DEDUP_REMOVED lines=56> */
.L_x_3078:
[----:B------:R-:W-:Y:S05]  /*4610*/  BSYNC B0 ;  /* 0x0000000000007941 */ /* 0x000fea0003800000 */
.L_x_3077:
        /* <DEDUP_REMOVED lines=57> */
.L_x_3080:
[----:B------:R-:W-:Y:S05]  /*49b0*/  BSYNC B0 ;  /* 0x0000000000007941 */ /* 0x000fea0003800000 */
.L_x_3079:
        /* <DEDUP_REMOVED lines=57> */
.L_x_3082:
[----:B------:R-:W-:Y:S05]  /*4d50*/  BSYNC B0 ;  /* 0x0000000000007941 */ /* 0x000fea0003800000 */
.L_x_3081:
        /* <DEDUP_REMOVED lines=57> */
.L_x_3069:
        /* <DEDUP_REMOVED lines=47> */
.L_x_3084:
[----:B------:R-:W-:Y:S05]  /*53e0*/  BSYNC B0 ;  /* 0x0000000000007941 */ /* 0x000fea0003800000 */
.L_x_3083:
        /* <DEDUP_REMOVED lines=149> */
.L_x_3086:
[----:B------:R-:W-:Y:S05]  /*5d40*/  BSYNC B0 ;  /* 0x0000000000007941 */ /* 0x000fea0003800000 */
.L_x_3085:
        /* <DEDUP_REMOVED lines=115> */
.L_x_3088:
[----:B------:R-:W-:Y:S05]  /*6480*/  BSYNC B0 ;  /* 0x0000000000007941 */ /* 0x000fea0003800000 */
.L_x_3087:
        /* <DEDUP_REMOVED lines=117> */
.L_x_3068:
        /* <DEDUP_REMOVED lines=29> */
.L_x_3072:
[----:B------:R-:W-:Y:S05]  /*6db0*/  BSYNC B1 ;  /* 0x0000000000017941 */ /* 0x000fea0003800000 */
.L_x_3067:
        /* <DEDUP_REMOVED lines=78> */
.L_x_3090:
[----:B-1----:R-:W-:Y:S05]  /*72a0*/  BSYNC B0 ;  /* 0x0000000000007941 */ /* 0x002fea0003800000 */
.L_x_3089:
        /* <DEDUP_REMOVED lines=26> */
.L_x_3066:
[----:B------:R-:W-:Y:S02]  /*7450*/  IMAD.MOV.U32 R0, RZ, RZ, c[0x0][0x2c4] ;  /* 0x0000b100ff007624 */ /* 0x000fe400078e00ff */
        /* <DEDUP_REMOVED lines=21> */
.L_x_3094:
[----:B------:R-:W-:-:S13]  /*75b0*/  ISETP.NE.AND P0, PT, R4, 0x1, PT ;  /* 0x000000010400780c */ /* 0x000fda0003f05270 */
[----:B------:R-:W-:-:S05]  /*75c0*/  @P0 IMAD.HI.U32 R0, R2, c[0x0][0x330], RZ ;  /* 0x0000cc0002000a27 */ /* 0x000fca00078e00ff */
[----:B------:R-:W-:Y:S02]  /*75d0*/  @P0 SHF.R.U32.HI R2, RZ, c[0x0][0x334], R0 ;  /* 0x0000cd00ff020a19 */ /* 0x000fe40000011600 */
.L_x_3095:
[----:B------:R-:W-:Y:S05]  /*75e0*/  BSYNC B0 ;  /* 0x0000000000007941 */ /* 0x000fea0003800000 */
.L_x_3093:
[----:B------:R-:W-:-:S05]  /*75f0*/  IMAD R2, R2, R4, c[0x0][0x32c] ;  /* 0x0000cb0002027624 */ /* 0x000fca00078e0204 */
[----:B------:R-:W-:-:S04]  /*7600*/  IMNMX R3, R3, R2, PT ;  /* 0x0000000203037217 */ /* 0x000fc80003800200 */
.L_x_3092:
        /* <DEDUP_REMOVED lines=21> */
.L_x_3098:
[----:B------:R-:W-:-:S04]  /*7760*/  MOV R3, c[0x0][0x32c] ;  /* 0x0000cb0000037a02 */ /* 0x000fc80000000f00 */
[----:B------:R-:W-:-:S13]  /*7770*/  ISETP.NE.AND P0, PT, R3, 0x1, PT ;  /* 0x000000010300780c */ /* 0x000fda0003f05270 */
[----:B------:R-:W-:-:S05]  /*7780*/  @P0 IMAD.HI.U32 R3, R0, c[0x0][0x330], RZ ;  /* 0x0000cc0000030a27 */ /* 0x000fca00078e00ff */
[----:B------:R-:W-:Y:S02]  /*7790*/  @P0 SHF.R.U32.HI R0, RZ, c[0x0][0x334], R3 ;  /* 0x0000cd00ff000a19 */ /* 0x000fe40000011603 */
.L_x_3099:
[----:B------:R-:W-:Y:S05]  /*77a0*/  BSYNC B0 ;  /* 0x0000000000007941 */ /* 0x000fea0003800000 */
.L_x_3097:
[----:B------:R-:W-:-:S05]  /*77b0*/  IMAD R0, R0, c[0x0][0x32c], RZ ;  /* 0x0000cb0000007a24 */ /* 0x000fca00078e02ff */
[----:B------:R-:W-:-:S04]  /*77c0*/  IMNMX R2, R2, R0, !PT ;  /* 0x0000000002027217 */ /* 0x000fc80007800200 */
.L_x_3096:
        /* <DEDUP_REMOVED lines=37> */
.L_x_3101:
[----:B------:R-:W-:Y:S05]  /*7a20*/  BSYNC B0 ;  /* 0x0000000000007941 */ /* 0x000fea0003800000 */
.L_x_3100:
        /* <DEDUP_REMOVED lines=58> */
[----:B------:R-:W3:Y:S01]  /*7dd0*/  LDL R25, [R1+0x4] ;  /* 0x0000040001197983 */ /* 0x000ee20000100800 */
[----:B------:R-:W-:-:S03]  /*7de0*/  ISETP.NE.U32.AND P0, PT, RZ, c[0x0][0x340], PT ;  /* 0x0000d000ff007a0c */ /* 0x000fc60003f05070 */
[----:B------:R-:W4:Y:S01]  /*7df0*/  LDL.LU R21, [R1+0xc] ;  /* 0x00000c0001157983 */ /* 0x000f220000300800 */
[----:B------:R-:W-:-:S03]  /*7e00*/  ISETP.NE.AND.EX P1, PT, RZ, c[0x0][0x344], PT, P0 ;  /* 0x0000d100ff007a0c */ /* 0x000fc60003f25300 */
[----:B------:R-:W1:Y:S10]  /*7e10*/  S2R R4, SR_TID.X ;  /* 0x0000000000047919 */ /* 0x000e740000002100 */
[----:B------:R-:W-:-:S04]  /*7e20*/  @P1 IMAD.MOV.U32 R2, RZ, RZ, 0x4 ;  /* 0x00000004ff021424 */ /* 0x000fc800078e00ff */
[----:B------:R-:W-:-:S05]  /*7e30*/  @P1 IMAD.WIDE R2, R247, R2, c[0x0][0x340] ;  /* 0x0000d000f7021625 */ /* 0x000fca00078e0202 */
[----:B------:R1:W4:Y:S01]  /*7e40*/  @P1 LDG.E R18, [R2.64] ;  /* 0x0000000602121981 */ /* 0x000322000c1e1900 */
[----:B------:R-:W-:Y:S02]  /*7e50*/  SHF.R.S32.HI R0, RZ, 0x1f, R180 ;  /* 0x0000001fff007819 */ /* 0x000fe400000114b4 */
[----:B------:R-:W-:Y:S02]  /*7e60*/  ISETP.NE.U32.AND P2, PT, RZ, c[0x0][0x348], PT ;  /* 0x0000d200ff007a0c */ /* 0x000fe40003f45070 */
[----:B-1----:R-:W-:Y:S01]  /*7e70*/  SHF.R.S32.HI R20, RZ, 0x1f, R4 ;  /* 0x0000001fff147819 */ /* 0x002fe20000011404 */
[----:B------:R-:W-:Y:S01]  /*7e80*/  IMAD R0, R0, c[0x0][0x178], RZ ;  /* 0x00005e0000007a24 */ /* 0x000fe200078e02ff */
[----:B------:R-:W-:Y:S02]  /*7e90*/  SHF.R.S32.HI R17, RZ, 0x1f, R247 ;  /* 0x0000001fff117819 */ /* 0x000fe400000114f7 */
[----:B------:R-:W-:Y:S01]  /*7ea0*/  LEA.HI R20, R20, R4, RZ, 0x3 ;  /* 0x0000000414147211 */ /* 0x000fe200078f18ff */
[----:B------:R-:W-:-:S03]  /*7eb0*/  IMAD.WIDE.U32 R4, R180, c[0x0][0x178], RZ ;  /* 0x00005e00b4047a25 */ /* 0x000fc600078e00ff */
[----:B------:R-:W-:Y:S01]  /*7ec0*/  SHF.R.S32.HI R20, RZ, 0x3, R20 ;  /* 0x00000003ff147819 */ /* 0x000fe20000011414 */
[----:B------:R-:W-:-:S04]  /*7ed0*/  IMAD R0, R180, c[0x0][0x17c], R0 ;  /* 0x00005f00b4007a24 */ /* 0x000fc800078e0200 */
[----:B------:R-:W-:Y:S01]  /*7ee0*/  IMAD.IADD R5, R5, 0x1, R0 ;  /* 0x0000000105057824 */ /* 0x000fe200078e0200 */
[----:B------:R-:W-:Y:S02]  /*7ef0*/  SHF.R.S32.HI R3, RZ, 0x1f, R20 ;  /* 0x0000001fff037819 */ /* 0x000fe40000011414 */
[----:B------:R-:W-:-:S04]  /*7f00*/  IADD3 R2, P0, R20, R11, RZ ;  /* 0x0000000b14027210 */ /* 0x000fc80007f1e0ff */
[----:B------:R-:W-:Y:S02]  /*7f10*/  LEA.HI.X.SX32 R9, R11, R3, 0x1, P0 ;  /* 0x000000030b097211 */ /* 0x000fe400000f0eff */
[----:B------:R-:W-:-:S04]  /*7f20*/  ISETP.NE.AND.EX P0, PT, RZ, c[0x0][0x34c], PT, P2 ;  /* 0x0000d300ff007a0c */ /* 0x000fc80003f05320 */
[----:B------:R-:W-:Y:S02]  /*7f30*/  SEL R6, R17, RZ, !P0 ;  /* 0x000000ff11067207 */ /* 0x000fe40004000000 */
[----:B------:R-:W-:-:S03]  /*7f40*/  SEL R3, R247, RZ, !P0 ;  /* 0x000000fff7037207 */ /* 0x000fc60004000000 */
[----:B------:R-:W-:Y:S01]  /*7f50*/  IMAD R6, R6, c[0x0][0x1c0], RZ ;  /* 0x0000700006067a24 */ /* 0x000fe200078e02ff */
[----:B------:R-:W-:-:S03]  /*7f60*/  SHF.R.S32.HI R7, RZ, 0x1f, R248 ;  /* 0x0000001fff077819 */ /* 0x000fc600000114f8 */
[----:B------:R-:W-:Y:S02]  /*7f70*/  IMAD R16, R3, c[0x0][0x1c4], R6 ;  /* 0x0000710003107a24 */ /* 0x000fe400078e0206 */
[----:B------:R-:W-:Y:S02]  /*7f80*/  IMAD.MOV.U32 R6, RZ, RZ, R248 ;  /* 0x000000ffff067224 */ /* 0x000fe400078e00f8 */
[----:B------:R-:W-:Y:S01]  /*7f90*/  IMAD R12, R9, c[0x0][0x208], RZ ;  /* 0x00008200090c7a24 */ /* 0x000fe200078e02ff */
[----:B------:R-:W-:Y:S01]  /*7fa0*/  ISETP.GE.AND P4, PT, R135, c[0x0][0x1d4], PT ;  /* 0x0000750087007a0c */ /* 0x000fe20003f86270 */
[----:B------:R-:W-:Y:S01]  /*7fb0*/  IMAD.WIDE.U32 R14, R2, c[0x0][0x208], R6 ;  /* 0x00008200020e7a25 */ /* 0x000fe200078e0006 */
[----:B------:R-:W-:Y:S02]  /*7fc0*/  ISETP.GE.AND P5, PT, R248, c[0x0][0x1d4], PT ;  /* 0x00007500f8007a0c */ /* 0x000fe40003fa6270 */
[----:B------:R-:W-:-:S04]  /*7fd0*/  ISETP.NE.U32.AND P0, PT, RZ, c[0x0][0x350], PT ;  /* 0x0000d400ff007a0c */ /* 0x000fc80003f05070 */
[----:B------:R-:W-:Y:S02]  /*7fe0*/  ISETP.NE.AND.EX P0, PT, RZ, c[0x0][0x354], PT, P0 ;  /* 0x0000d500ff007a0c */ /* 0x000fe40003f05300 */
[----:B------:R-:W-:Y:S02]  /*7ff0*/  ISETP.GE.AND P6, PT, R135, c[0x0][0x198], PT ;  /* 0x0000660087007a0c */ /* 0x000fe40003fc6270 */
[----:B------:R-:W-:Y:S02]  /*8000*/  IADD3 R94, R24, -0x1, RZ ;  /* 0xffffffff185e7810 */ /* 0x000fe40007ffe0ff */
[----:B------:R-:W-:Y:S02]  /*8010*/  ISETP.GE.AND P2, PT, R138, c[0x0][0x198], PT ;  /* 0x000066008a007a0c */ /* 0x000fe40003f46270 */
[----:B--2---:R-:W-:Y:S01]  /*8020*/  IADD3 R8, R8, R242, RZ ;  /* 0x000000f208087210 */ /* 0x004fe20007ffe0ff */
[----:B---3--:R-:W-:-:S04]  /*8030*/  IMAD.WIDE.U32 R4, R25, c[0x0][0x1b8], R4 ;  /* 0x00006e0019047a25 */ /* 0x008fc800078e0004 */
[----:B------:R-:W-:-:S04]  /*8040*/  @P3 IMAD.HI.U32 R10, R8, c[0x0][0x2c8], RZ ;  /* 0x0000b200080a3a27 */ /* 0x000fc800078e00ff */
[----:B------:R-:W-:Y:S02]  /*8050*/  IMAD R5, R25, c[0x0][0x1bc], R5 ;  /* 0x00006f0019057a24 */ /* 0x000fe400078e0205 */
[----:B------:R-:W-:Y:S01]  /*8060*/  IMAD.MOV.U32 R0, RZ, RZ, R8 ;  /* 0x000000ffff007224 */ /* 0x000fe200078e0008 */
[----:B------:R-:W-:Y:S01]  /*8070*/  @P3 SHF.R.U32.HI R0, RZ, c[0x0][0x2cc], R10 ;  /* 0x0000b300ff003a19 */ /* 0x000fe2000001160a */
[----:B------:R-:W-:-:S04]  /*8080*/  IMAD.WIDE.U32 R4, R3, c[0x0][0x1c0], R4 ;  /* 0x0000700003047a25 */ /* 0x000fc800078e0004 */
[----:B------:R-:W-:Y:S01]  /*8090*/  IMAD R3, R9, c[0x0][0x1e0], RZ ;  /* 0x0000780009037a24 */ /* 0x000fe200078e02ff */
[----:B------:R-:W-:Y:S02]  /*80a0*/  SHF.R.S32.HI R13, RZ, 0x1f, R0 ;  /* 0x0000001fff0d7819 */ /* 0x000fe40000011400 */
[----:B------:R-:W-:Y:S01]  /*80b0*/  IADD3 R9, -R0, RZ, RZ ;  /* 0x000000ff00097210 */ /* 0x000fe20007ffe1ff */
[C---:B------:R-:W-:Y:S02]  /*80c0*/  IMAD R19, R2.reuse, c[0x0][0x1e4], R3 ;  /* 0x0000790002137a24 */ /* 0x040fe400078e0203 */
[----:B------:R-:W-:Y:S02]  /*80d0*/  IMAD.IADD R3, R5, 0x1, R16 ;  /* 0x0000000105037824 */ /* 0x000fe400078e0210 */
        /* <DEDUP_REMOVED lines=17> */
[----:B----4-:R-:W-:Y:S01]  /*81f0*/  @P1 SHF.R.S32.HI R3, RZ, 0x1f, R18 ;  /* 0x0000001fff031819 */ /* 0x010fe20000011412 */
[----:B------:R-:W-:-:S02]  /*8200*/  IMAD.IADD R11, R11, 0x1, R19 ;  /* 0x000000010b0b7824 */ /* 0x000fc400078e0213 */
[----:B------:R-:W-:Y:S02]  /*8210*/  @!P1 IMAD.MOV.U32 R3, RZ, RZ, R17 ;  /* 0x000000ffff039224 */ /* 0x000fe400078e0011 */
[C---:B------:R-:W-:Y:S02]  /*8220*/  IMAD R14, R12.reuse, c[0x0][0x1ac], R0 ;  /* 0x00006b000c0e7a24 */ /* 0x040fe400078e0200 */
[----:B------:R-:W-:Y:S01]  /*8230*/  @P1 IMAD.MOV.U32 R2, RZ, RZ, R18 ;  /* 0x000000ffff021224 */ /* 0x000fe200078e0012 */
[----:B------:R-:W-:Y:S01]  /*8240*/  @!P1 MOV R2, R247 ;  /* 0x000000f700029202 */ /* 0x000fe20000000f00 */
[----:B------:R-:W-:-:S04]  /*8250*/  IMAD.WIDE.U32 R12, R12, c[0x0][0x1a8], R4 ;  /* 0x00006a000c0c7a25 */ /* 0x000fc800078e0004 */
[----:B------:R-:W-:Y:S01]  /*8260*/  IMAD.WIDE.U32 R8, R25, c[0x0][0x210], R8 ;  /* 0x0000840019087a25 */ /* 0x000fe200078e0008 */
[----:B------:R-:W-:-:S03]  /*8270*/  SEL R0, R2, RZ, !P0 ;  /* 0x000000ff02007207 */ /* 0x000fc60004000000 */
[----:B------:R-:W-:Y:S01]  /*8280*/  IMAD.WIDE.U32 R4, R25, c[0x0][0x1e8], R10 ;  /* 0x00007a0019047a25 */ /* 0x000fe200078e000a */
[----:B------:R-:W-:Y:S02]  /*8290*/  SEL R10, R3, RZ, !P0 ;  /* 0x000000ff030a7207 */ /* 0x000fe40004000000 */
[----:B------:R-:W-:Y:S01]  /*82a0*/  LEA R15, P0, R12, c[0x0][0x160], 0x1 ;  /* 0x000058000c0f7a11 */ /* 0x000fe200078008ff */
[----:B------:R-:W-:Y:S01]  /*82b0*/  IMAD R3, R25, c[0x0][0x214], R9 ;  /* 0x0000850019037a24 */ /* 0x000fe200078e0209 */
[----:B------:R-:W-:-:S04]  /*82c0*/  IADD3 R9, R13, R14, RZ ;  /* 0x0000000e0d097210 */ /* 0x000fc80007ffe0ff */
[----:B------:R-:W-:Y:S02]  /*82d0*/  LEA.HI.X R12, R12, c[0x0][0x164], R9, 0x1, P0 ;  /* 0x000059000c0c7a11 */ /* 0x000fe400000f0c09 */
[----:B------:R-:W-:Y:S02]  /*82e0*/  ISETP.GE.AND P0, PT, R248, c[0x0][0x198], PT ;  /* 0x00006600f8007a0c */ /* 0x000fe40003f06270 */
[----:B------:R-:W-:Y:S02]  /*82f0*/  LOP3.LUT R21, R21, 0xfffffffe, RZ, 0xc0, !PT ;  /* 0xfffffffe15157812 */ /* 0x000fe400078ec0ff */
[----:B------:R-:W-:-:S09]  /*8300*/  ISETP.GE.AND P3, PT, R138, c[0x0][0x1d4], PT ;  /* 0x000075008a007a0c */ /* 0x000fd20003f66270 */
[----:B------:R-:W-:-:S05]  /*8310*/  @P0 LOP3.LUT R21, R21, 0x1, RZ, 0xfc, !PT ;  /* 0x0000000115150812 */ /* 0x000fca00078efcff */
[----:B------:R1:W-:Y:S01]  /*8320*/  STL [R1+0xc], R21 ;  /* 0x00000c1501007387 */ /* 0x0003e20000100800 */
[----:B------:R-:W-:Y:S01]  /*8330*/  SEL R2, RZ, 0x4, P3 ;  /* 0x00000004ff027807 */ /* 0x000fe20001800000 */
[----:B------:R-:W-:-:S03]  /*8340*/  IMAD R5, R25, c[0x0][0x1ec], R5 ;  /* 0x00007b0019057a24 */ /* 0x000fc600078e0205 */
[----:B------:R-:W-:Y:S01]  /*8350*/  LOP3.LUT R104, R16, R2, RZ, 0xfc, !PT ;  /* 0x0000000210687212 */ /* 0x000fe200078efcff */
[----:B------:R-:W-:Y:S02]  /*8360*/  IMAD.MOV.U32 R2, RZ, RZ, R8 ;  /* 0x000000ffff027224 */ /* 0x000fe400078e0008 */
        /* <DEDUP_REMOVED lines=10> */
[----:B-1----:R1:W2:Y:S02]  /*8410*/  SHFL.IDX PT, R10, R12, RZ, 0x181f ;  /* 0x00181fff0c0a7589 */ /* 0x0022a400000e0000 */
.L_x_3266:
[----:B------:R-:W-:Y:S05]  /*8420*/  BRA.DIV ~URZ, `(.L_x_3104) ;  /* 0x00018e627f007947 */ /* 0x000fea000b800000 */
[----:B------:R3:W4:Y:S02]  /*8430*/  SHFL.IDX PT, R0, R15, RZ, 0x181f ;  /* 0x00181fff0f007589 */ /* 0x00072400000e0000 */
.L_x_3267:
[----:B------:R-:W-:Y:S01]  /*8440*/  IMAD R30, R239, c[0x0][0x2c4], RZ ;  /* 0x0000b100ef1e7a24 */ /* 0x000fe200078e02ff */
[----:B------:R-:W-:Y:S01]  /*8450*/  BSSY B0, `(.L_x_3105) ;  /* 0x0000013000007945 */ /* 0x000fe20003800000 */
[----:B------:R-:W-:Y:S02]  /*8460*/  SHF.R.S32.HI R13, RZ, 0x1f, R135 ;  /* 0x0000001fff0d7819 */ /* 0x000fe40000011487 */
[----:B------:R-:W-:Y:S02]  /*8470*/  SHF.R.S32.HI R14, RZ, 0x1f, R138 ;  /* 0x0000001fff0e7819 */ /* 0x000fe4000001148a */
[----:B------:R-:W-:-:S13]  /*8480*/  ISETP.GE.AND P0, PT, R11, R30, PT ;  /* 0x0000001e0b00720c */ /* 0x000fda0003f06270 */
[----:B------:R-:W-:Y:S05]  /*8490*/  @P0 BRA `(.L_x_3106) ;  /* 0x000000e000000947 */ /* 0x000fea0003800000 */
[----:B---3--:R-:W3:Y:S01]  /*84a0*/  LDL R2, [R1+0xc] ;  /* 0x00000c0001027983 */ /* 0x008ee20000100800 */
[----:B----4-:R-:W-:-:S04]  /*84b0*/  LEA R8, P0, R248, R0, 0x1 ;  /* 0x00000000f8087211 */ /* 0x010fc800078008ff */
[----:B--2---:R-:W-:Y:S02]  /*84c0*/  LEA.HI.X R9, R248, R10, R7, 0x1, P0 ;  /* 0x0000000af8097211 */ /* 0x004fe400000f0c07 */
[----:B------:R-:W-:-:S04]  /*84d0*/  LEA R4, P0, R135, R0, 0x1 ;  /* 0x0000000087047211 */ /* 0x000fc800078008ff */
[----:B------:R-:W-:Y:S02]  /*84e0*/  LEA.HI.X R5, R135, R10, R13, 0x1, P0 ;  /* 0x0000000a87057211 */ /* 0x000fe400000f0c0d */
[----:B---3--:R-:W-:Y:S02]  /*84f0*/  LOP3.LUT P1, RZ, R2, 0x1, RZ, 0xc0, !PT ;  /* 0x0000000102ff7812 */ /* 0x008fe4000782c0ff */
[----:B------:R-:W-:-:S04]  /*8500*/  LEA R2, P0, R138, R0, 0x1 ;  /* 0x000000008a027211 */ /* 0x000fc800078008ff */
[----:B------:R-:W-:-:S07]  /*8510*/  LEA.HI.X R3, R138, R10, R14, 0x1, P0 ;  /* 0x0000000a8a037211 */ /* 0x000fce00000f0c0e */
[----:B------:R-:W-:Y:S01]  /*8520*/  @!PT LDS RZ, [RZ] ;  /* 0x00000000fffff984 */ /* 0x000fe20000000800 */
[----:B------:R-:W-:Y:S01]  /*8530*/  @!PT LDS RZ, [RZ] ;  /* 0x00000000fffff984 */ /* 0x000fe20000000800 */
[----:B------:R-:W-:Y:S01]  /*8540*/  @!PT LDS RZ, [RZ] ;  /* 0x00000000fffff984 */ /* 0x000fe20000000800 */
[----:B------:R2:W-:Y:S04]  /*8550*/  LDGSTS.E.BYPASS.LTC128B.128 [R215+0xc100], [R8.64], !P1 ;  /* 0x0c10000008d77fae */ /* 0x0005e8000c901d46 */
[----:B------:R2:W-:Y:S04]  /*8560*/  LDGSTS.E.BYPASS.LTC128B.128 [R215+0x10100], [R4.64], !P6 ;  /* 0x1010000004d77fae */ /* 0x0005e8000f101d46 */
[----:B------:R2:W-:Y:S02]  /*8570*/  LDGSTS.E.BYPASS.LTC128B.128 [R215+0x14100], [R2.64], !P2 ;  /* 0x1410000002d77fae */ /* 0x0005e4000d101d46 */
.L_x_3106:
[----:B------:R-:W-:Y:S05]  /*8580*/  BSYNC B0 ;  /* 0x0000000000007941 */ /* 0x000fea0003800000 */
.L_x_3105:
[----:B------:R-:W-:Y:S05]  /*8590*/  BRA.DIV ~URZ, `(.L_x_3107) ;  /* 0x00018d627f007947 */ /* 0x000fea000b800000 */
[----:B--2---:R2:W1:Y:S04]  /*85a0*/  SHFL.IDX PT, R10, R12, 0x1, 0x181f ;  /* 0x00381f000c0a7f89 */ /* 0x00446800000e0000 */
[----:B----4-:R2:W4:Y:S02]  /*85b0*/  SHFL.IDX PT, R0, R15, 0x1, 0x181f ;  /* 0x00381f000f007f89 */ /* 0x01052400000e0000 */
.L_x_3268:
[----:B------:R-:W-:Y:S01]  /*85c0*/  IADD3 R2, R11, 0x20, RZ ;  /* 0x000000200b027810 */ /* 0x000fe20007ffe0ff */
[----:B------:R-:W-:Y:S03]  /*85d0*/  BSSY B0, `(.L_x_3108) ;  /* 0x0000011000007945 */ /* 0x000fe60003800000 */
[----:B------:R-:W-:-:S13]  /*85e0*/  ISETP.GE.AND P0, PT, R2, R30, PT ;  /* 0x0000001e0200720c */ /* 0x000fda0003f06270 */
[----:B------:R-:W-:Y:S05]  /*85f0*/  @P0 BRA `(.L_x_3109) ;  /* 0x000000e000000947 */ /* 0x000fea0003800000 */
[----:B--2---:R-:W2:Y:S01]  /*8600*/  LDL R3, [R1+0xc] ;  /* 0x00000c0001037983 */ /* 0x004ea20000100800 */
[----:B----4-:R-:W-:-:S04]  /*8610*/  LEA R8, P0, R248, R0, 0x1 ;  /* 0x00000000f8087211 */ /* 0x010fc800078008ff */
[----:B-1----:R-:W-:Y:S02]  /*8620*/  LEA.HI.X R9, R248, R10, R7, 0x1, P0 ;  /* 0x0000000af8097211 */ /* 0x002fe400000f0c07 */
[----:B------:R-:W-:-:S04]  /*8630*/  LEA R4, P0, R135, R0, 0x1 ;  /* 0x0000000087047211 */ /* 0x000fc800078008ff */
[----:B------:R-:W-:Y:S02]  /*8640*/  LEA.HI.X R5, R135, R10, R13, 0x1, P0 ;  /* 0x0000000a87057211 */ /* 0x000fe400000f0c0d */
[C---:B------:R-:W-:Y:S02]  /*8650*/  LEA R2, P0, R138.reuse, R0, 0x1 ;  /* 0x000000008a027211 */ /* 0x040fe400078008ff */
[----:B--2---:R-:W-:Y:S02]  /*8660*/  LOP3.LUT P1, RZ, R3, 0x1, RZ, 0xc0, !PT ;  /* 0x0000000103ff7812 */ /* 0x004fe4000782c0ff */
[----:B------:R-:W-:-:S11]  /*8670*/  LEA.HI.X R3, R138, R10, R14, 0x1, P0 ;  /* 0x0000000a8a037211 */ /* 0x000fd600000f0c0e */
[----:B------:R-:W-:Y:S01]  /*8680*/  @!PT LDS RZ, [RZ] ;  /* 0x00000000fffff984 */ /* 0x000fe20000000800 */
[----:B------:R-:W-:Y:S01]  /*8690*/  @!PT LDS RZ, [RZ] ;  /* 0x00000000fffff984 */ /* 0x000fe20000000800 */
[----:B------:R-:W-:Y:S01]  /*86a0*/  @!PT LDS RZ, [RZ] ;  /* 0x00000000fffff984 */ /* 0x000fe20000000800 */
[----:B------:R1:W-:Y:S04]  /*86b0*/  LDGSTS.E.BYPASS.LTC128B.128 [R215+0xd100], [R8.64], !P1 ;  /* 0x0d10000008d77fae */ /* 0x0003e8000c901d46 */
[----:B------:R1:W-:Y:S04]  /*86c0*/  LDGSTS.E.BYPASS.LTC128B.128 [R215+0x11100], [R4.64], !P6 ;  /* 0x1110000004d77fae */ /* 0x0003e8000f101d46 */
[----:B------:R1:W-:Y:S02]  /*86d0*/  LDGSTS.E.BYPASS.LTC128B.128 [R215+0x15100], [R2.64], !P2 ;  /* 0x1510000002d77fae */ /* 0x0003e4000d101d46 */
.L_x_3109:
[----:B------:R-:W-:Y:S05]  /*86e0*/  BSYNC B0 ;  /* 0x0000000000007941 */ /* 0x000fea0003800000 */
.L_x_3108:
[----:B------:R-:W-:Y:S05]  /*86f0*/  BRA.DIV ~URZ, `(.L_x_3110) ;  /* 0x00018cd27f007947 */ /* 0x000fea000b800000 */
[----:B-1----:R1:W2:Y:S02]  /*8700*/  SHFL.IDX PT, R10, R12, 0x2, 0x181f ;  /* 0x00581f000c0a7f89 */ /* 0x0022a400000e0000 */
.L_x_3269:
[----:B------:R-:W-:Y:S05]  /*8710*/  BRA.DIV ~URZ, `(.L_x_3111) ;  /* 0x00018d227f007947 */ /* 0x000fea000b800000 */
[----:B----4-:R4:W1:Y:S02]  /*8720*/  SHFL.IDX PT, R0, R15, 0x2, 0x181f ;  /* 0x00581f000f007f89 */ /* 0x01086400000e0000 */
.L_x_3270:
[----:B------:R-:W-:Y:S01]  /*8730*/  IADD3 R2, R11, 0x40, RZ ;  /* 0x000000400b027810 */ /* 0x000fe20007ffe0ff */
[----:B------:R-:W-:Y:S03]  /*8740*/  BSSY B0, `(.L_x_3112) ;  /* 0x0000011000007945 */ /* 0x000fe60003800000 */
[----:B------:R-:W-:-:S13]  /*8750*/  ISETP.GE.AND P0, PT, R2, R30, PT ;  /* 0x0000001e0200720c */ /* 0x000fda0003f06270 */
[----:B------:R-:W-:Y:S05]  /*8760*/  @P0 BRA `(.L_x_3113) ;  /* 0x000000e000000947 */ /* 0x000fea0003800000 */
[----:B---3--:R-:W3:Y:S01]  /*8770*/  LDL R3, [R1+0xc] ;  /* 0x00000c0001037983 */ /* 0x008ee20000100800 */
[----:B-1----:R-:W-:-:S04]  /*8780*/  LEA R8, P0, R248, R0, 0x1 ;  /* 0x00000000f8087211 */ /* 0x002fc800078008ff */
[----:B--2---:R-:W-:Y:S02]  /*8790*/  LEA.HI.X R9, R248, R10, R7, 0x1, P0 ;  /* 0x0000000af8097211 */ /* 0x004fe400000f0c07 */
[----:B------:R-:W-:-:S04]  /*87a0*/  LEA R4, P0, R135, R0, 0x1 ;  /* 0x0000000087047211 */ /* 0x000fc800078008ff */
[----:B------:R-:W-:Y:S02]  /*87b0*/  LEA.HI.X R5, R135, R10, R13, 0x1, P0 ;  /* 0x0000000a87057211 */ /* 0x000fe400000f0c0d */
[C---:B------:R-:W-:Y:S02]  /*87c0*/  LEA R2, P0, R138.reuse, R0, 0x1 ;  /* 0x000000008a027211 */ /* 0x040fe400078008ff */
[----:B---3--:R-:W-:Y:S02]  /*87d0*/  LOP3.LUT P1, RZ, R3, 0x1, RZ, 0xc0, !PT ;  /* 0x0000000103ff7812 */ /* 0x008fe4000782c0ff */
[----:B------:R-:W-:-:S11]  /*87e0*/  LEA.HI.X R3, R138, R10, R14, 0x1, P0 ;  /* 0x0000000a8a037211 */ /* 0x000fd600000f0c0e */
[----:B------:R-:W-:Y:S01]  /*87f0*/  @!PT LDS RZ, [RZ] ;  /* 0x00000000fffff984 */ /* 0x000fe20000000800 */
[----:B------:R-:W-:Y:S01]  /*8800*/  @!PT LDS RZ, [RZ] ;  /* 0x00000000fffff984 */ /* 0x000fe20000000800 */
[----:B------:R-:W-:Y:S01]  /*8810*/  @!PT LDS RZ, [RZ] ;  /* 0x00000000fffff984 */ /* 0x000fe20000000800 */
[----:B------:R1:W-:Y:S04]  /*8820*/  LDGSTS.E.BYPASS.LTC128B.128 [R215+0xe100], [R8.64], !P1 ;  /* 0x0e10000008d77fae */ /* 0x0003e8000c901d46 */
[----:B------:R1:W-:Y:S04]  /*8830*/  LDGSTS.E.BYPASS.LTC128B.128 [R215+0x12100], [R4.64], !P6 ;  /* 0x1210000004d77fae */ /* 0x0003e8000f101d46 */
[----:B------:R1:W-:Y:S02]  /*8840*/  LDGSTS.E.BYPASS.LTC128B.128 [R215+0x16100], [R2.64], !P2 ;  /* 0x1610000002d77fae */ /* 0x0003e4000d101d46 */
.L_x_3113:
[----:B------:R-:W-:Y:S05]  /*8850*/  BSYNC B0 ;  /* 0x0000000000007941 */ /* 0x000fea0003800000 */
.L_x_3112:
[----:B------:R-:W-:Y:S05]  /*8860*/  BRA.DIV ~URZ, `(.L_x_3114) ;  /* 0x00018c427f007947 */ /* 0x000fea000b800000 */
[----:B--2---:R2:W3:Y:S04]  /*8870*/  SHFL.IDX PT, R10, R12, 0x3, 0x181f ;  /* 0x00781f000c0a7f89 */ /* 0x0044e800000e0000 */
[----:B-1----:R2:W1:Y:S02]  /*8880*/  SHFL.IDX PT, R0, R15, 0x3, 0x181f ;  /* 0x00781f000f007f89 */ /* 0x00246400000e0000 */
.L_x_3271:
[----:B--234-:R-:W2:Y:S01]  /*8890*/  LDL R15, [R1+0xc] ;  /* 0x00000c00010f7983 */ /* 0x01cea20000100800 */
[----:B------:R-:W-:Y:S01]  /*88a0*/  IADD3 R2, R11, 0x60, RZ ;  /* 0x000000600b027810 */ /* 0x000fe20007ffe0ff */
[----:B------:R-:W-:Y:S01]  /*88b0*/  IMAD.SHL.U32 R103, R94, 0x40, RZ ;  /* 0x000000405e677824 */ /* 0x000fe200078e00ff */
[----:B------:R-:W-:Y:S01]  /*88c0*/  SHF.R.S32.HI R105, RZ, 0x1f, R94 ;  /* 0x0000001fff697819 */ /* 0x000fe2000001145e */
[----:B------:R-:W3:Y:S01]  /*88d0*/  S2R R12, SR_TID.X ;  /* 0x00000000000c7919 */ /* 0x000ee20000002100 */
[----:B------:R-:W-:Y:S01]  /*88e0*/  ISETP.GE.AND P0, PT, R2, R30, PT ;  /* 0x0000001e0200720c */ /* 0x000fe20003f06270 */
[----:B------:R-:W-:-:S12]  /*88f0*/  IMAD.MOV.U32 R107, RZ, RZ, c[0x0][0x2c4] ;  /* 0x0000b100ff6b7624 */ /* 0x000fd800078e00ff */
[----:B-1----:R-:W-:-:S04]  /*8900*/  @!P0 LEA R8, P1, R135, R0, 0x1 ;  /* 0x0000000087088211 */ /* 0x002fc800078208ff */
[----:B------:R-:W-:Y:S02]  /*8910*/  @!P0 LEA.HI.X R9, R135, R10, R13, 0x1, P1 ;  /* 0x0000000a87098211 */ /* 0x000fe400008f0c0d */
[----:B------:R-:W-:-:S04]  /*8920*/  @!P0 LEA R4, P1, R248, R0, 0x1 ;  /* 0x00000000f8048211 */ /* 0x000fc800078208ff */
[----:B------:R-:W-:Y:S02]  /*8930*/  @!P0 LEA.HI.X R5, R248, R10, R7, 0x1, P1 ;  /* 0x0000000af8058211 */ /* 0x000fe400008f0c07 */
[C---:B------:R-:W-:Y:S01]  /*8940*/  @!P0 LEA R2, P1, R138.reuse, R0, 0x1 ;  /* 0x000000008a028211 */ /* 0x040fe200078208ff */
[----:B------:R-:W-:Y:S01]  /*8950*/  IMAD R0, R105, c[0x0][0x1e0], RZ ;  /* 0x0000780069007a24 */ /* 0x000fe200078e02ff */
[----:B---3--:R-:W-:Y:S02]  /*8960*/  SHF.R.S32.HI R108, RZ, 0x1f, R12 ;  /* 0x0000001fff6c7819 */ /* 0x008fe4000001140c */
[----:B------:R-:W-:Y:S02]  /*8970*/  @!P0 LEA.HI.X R3, R138, R10, R14, 0x1, P1 ;  /* 0x0000000a8a038211 */ /* 0x000fe400008f0c0e */
[----:B------:R-:W-:-:S04]  /*8980*/  LEA.HI R108, R108, R12, RZ, 0x3 ;  /* 0x0000000c6c6c7211 */ /* 0x000fc800078f18ff */
[----:B------:R-:W-:Y:S02]  /*8990*/  SHF.R.S32.HI R108, RZ, 0x3, R108 ;  /* 0x00000003ff6c7819 */ /* 0x000fe4000001146c */
[----:B--2---:R-:W-:-:S13]  /*89a0*/  LOP3.LUT P1, RZ, R15, 0x1, RZ, 0xc0, !PT ;  /* 0x000000010fff7812 */ /* 0x004fda000782c0ff */
        /* <DEDUP_REMOVED lines=40> */
.L_x_3115:
        /* <DEDUP_REMOVED lines=12> */
[C---:B------:R-:W-:Y:S01]  /*8cf0*/  IMAD R7, R134.reuse, c[0x0][0x284], R2 ;  /* 0x0000a10086077a24 */ /* 0x040fe200078e0202 */
        /* <DEDUP_REMOVED lines=93> */
[----:B------:R-:W-:Y:S01]  /*92d0*/  @!P1 IMAD.WIDE R16, R140, 0x2, R4 ;  /* 0x000000028c109825 */ /* 0x000fe200078e0204 */
        /* <DEDUP_REMOVED lines=19> */
.L_x_3119:
[----:B------:R-:W-:Y:S05]  /*9410*/  BSYNC B0 ;  /* 0x0000000000007941 */ /* 0x000fea0003800000 */
.L_x_3118:
        /* <DEDUP_REMOVED lines=117> */
.L_x_3121:
[----:B---3--:R-:W-:Y:S05]  /*9b70*/  BSYNC B0 ;  /* 0x0000000000007941 */ /* 0x008fea0003800000 */
.L_x_3120:
        /* <DEDUP_REMOVED lines=96> */
.L_x_3125:
[----:B------:R-:W-:Y:S05]  /*a180*/  BSYNC B0 ;  /* 0x0000000000007941 */ /* 0x000fea0003800000 */
.L_x_3124:
        /* <DEDUP_REMOVED lines=49> */
.L_x_3127:
[----:B------:R-:W-:Y:S05]  /*a4a0*/  BSYNC B0 ;  /* 0x0000000000007941 */ /* 0x000fea0003800000 */
.L_x_3126:
        /* <DEDUP_REMOVED lines=49> */
.L_x_3129:
[----:B------:R-:W-:Y:S05]  /*a7c0*/  BSYNC B0 ;  /* 0x0000000000007941 */ /* 0x000fea0003800000 */
.L_x_3128:
        /* <DEDUP_REMOVED lines=49> */
.L_x_3131:
[----:B------:R-:W-:Y:S05]  /*aae0*/  BSYNC B0 ;  /* 0x0000000000007941 */ /* 0x000fea0003800000 */
.L_x_3130:
        /* <DEDUP_REMOVED lines=49> */
.L_x_3133:
[----:B------:R-:W-:Y:S05]  /*ae00*/  BSYNC B0 ;  /* 0x0000000000007941 */ /* 0x000fea0003800000 */
.L_x_3132:
        /* <DEDUP_REMOVED lines=48> */
.L_x_3123:
[----:B------:R-:W-:Y:S05]  /*b110*/  BSYNC B1 ;  /* 0x0000000000017941 */ /* 0x000fea0003800000 */
.L_x_3122:
        /* <DEDUP_REMOVED lines=51> */
.L_x_3136:
[----:B------:R-:W-:Y:S05]  /*b450*/  BSYNC B0 ;  /* 0x0000000000007941 */ /* 0x000fea0003800000 */
.L_x_3135:
        /* <DEDUP_REMOVED lines=49> */
.L_x_3138:
[----:B------:R-:W-:Y:S05]  /*b770*/  BSYNC B0 ;  /* 0x0000000000007941 */ /* 0x000fea0003800000 */
.L_x_3137:
        /* <DEDUP_REMOVED lines=49> */
.L_x_3140:
[----:B------:R-:W-:Y:S05]  /*ba90*/  BSYNC B0 ;  /* 0x0000000000007941 */ /* 0x000fea0003800000 */
.L_x_3139:
        /* <DEDUP_REMOVED lines=49> */
.L_x_3142:
[----:B------:R-:W-:Y:S05]  /*bdb0*/  BSYNC B0 ;  /* 0x0000000000007941 */ /* 0x000fea0003800000 */
.L_x_3141:
        /* <DEDUP_REMOVED lines=49> */
.L_x_3144:
[----:B------:R-:W-:Y:S05]  /*c0d0*/  BSYNC B0 ;  /* 0x0000000000007941 */ /* 0x000fea0003800000 */
.L_x_3143:
        /* <DEDUP_REMOVED lines=49> */
.L_x_3117:
        /* <DEDUP_REMOVED lines=79> */
.L_x_3146:
[----:B------:R-:W-:Y:S05]  /*c8e0*/  BSYNC B0 ;  /* 0x0000000000007941 */ /* 0x000fea0003800000 */
.L_x_3145:
        /* <DEDUP_REMOVED lines=91> */
.L_x_3148:
[----:B--2-4-:R-:W-:Y:S05]  /*cea0*/  BSYNC B0 ;  /* 0x0000000000007941 */ /* 0x014fea0003800000 */
.L_x_3147:
        /* <DEDUP_REMOVED lines=158> */
.L_x_3152:
[----:B------:R-:W-:Y:S05]  /*d890*/  BSYNC B0 ;  /* 0x0000000000007941 */ /* 0x000fea0003800000 */
.L_x_3151:
        /* <DEDUP_REMOVED lines=113> */
.L_x_3154:
[----:B------:R-:W-:Y:S05]  /*dfb0*/  BSYNC B0 ;  /* 0x0000000000007941 */ /* 0x000fea0003800000 */
.L_x_3153:
        /* <DEDUP_REMOVED lines=112> */
.L_x_3150:
[----:B------:R-:W-:Y:S05]  /*e6c0*/  BSYNC B1 ;  /* 0x0000000000017941 */ /* 0x000fea0003800000 */
.L_x_3149:
        /* <DEDUP_REMOVED lines=118> */
.L_x_3156:
[----:B------:R-:W-:Y:S05]  /*ee30*/  BSYNC B0 ;  /* 0x0000000000007941 */ /* 0x000fea0003800000 */
.L_x_3155:
        /* <DEDUP_REMOVED lines=31> */
[----:B------:R-:W-:Y:S01]  /*f030*/  PRMT R25, R98, 0x5432, R12 ;  /* 0x0000543262197816 */ /* 0x000fe2000000000c */
        /* <DEDUP_REMOVED lines=81> */
.L_x_3158:
[----:B------:R-:W-:Y:S05]  /*f550*/  BSYNC B0 ;  /* 0x0000000000007941 */ /* 0x000fea0003800000 */
.L_x_3157:
        /* <DEDUP_REMOVED lines=112> */
.L_x_3134:
[----:B------:R-:W-:Y:S05]  /*fc60*/  BSYNC B2 ;  /* 0x0000000000027941 */ /* 0x000fea0003800000 */
.L_x_3116:
[----:B------:R-:W-:Y:S01]  /*fc70*/  IMAD R0, R105, c[0x0][0x208], RZ ;  /* 0x0000820069007a24 */ /* 0x000fe200078e02ff */
[----:B------:R-:W-:-:S04]  /*fc80*/  DEPBAR.LE SB0, 0x0 ;  /* 0x000080000000791a */ /* 0x000fc80000000000 */
[C---:B-12---:R-:W-:Y:S01]  /*fc90*/  IMAD.WIDE.U32 R4, R94.reuse, c[0x0][0x208], RZ ;  /* 0x000082005e047a25 */ /* 0x046fe200078e00ff */
[----:B------:R-:W-:Y:S03]  /*fca0*/  BAR.SYNC.DEFER_BLOCKING 0x0 ;  /* 0x0000000000007b1d */ /* 0x000fe60000010000 */
[----:B------:R-:W-:Y:S01]  /*fcb0*/  IMAD R2, R94, c[0x0][0x20c], R0 ;  /* 0x000083005e027a24 */ /* 0x000fe200078e0200 */
[----:B------:R-:W-:Y:S01]  /*fcc0*/  LEA R0, P1, R4, R222, 0x6 ;  /* 0x000000de04007211 */ /* 0x000fe200078230ff */
[----:B------:R-:W-:Y:S01]  /*fcd0*/  IMAD.IADD R88, R238, 0x1, -R103 ;  /* 0x00000001ee587824 */ /* 0x000fe200078e0a67 */
[----:B------:R1:W5:Y:S01]  /*fce0*/  LDL R127, [R1+0x8] ;  /* 0x00000800017f7983 */ /* 0x0003620000100800 */
[----:B------:R-:W-:Y:S01]  /*fcf0*/  IMAD.IADD R3, R5, 0x1, R2 ;  /* 0x0000000105037824 */ /* 0x000fe200078e0202 */
[----:B------:R-:W-:Y:S01]  /*fd00*/  LEA R2, P0, R0, c[0x0][0x1f8], 0x1 ;  /* 0x00007e0000027a11 */ /* 0x000fe200078008ff */
[----:B------:R-:W-:-:S03]  /*fd10*/  IMAD.MOV.U32 R5, RZ, RZ, c[0x0][0x20c] ;  /* 0x00008300ff057624 */ /* 0x000fc600078e00ff */
[----:B------:R-:W-:Y:S01]  /*fd20*/  LEA.HI.X R3, R4, R224, R3, 0x6, P1 ;  /* 0x000000e004037211 */ /* 0x000fe200008f3403 */
[----:B------:R-:W-:-:S03]  /*fd30*/  IMAD.MOV.U32 R4, RZ, RZ, c[0x0][0x208] ;  /* 0x00008200ff047624 */ /* 0x000fc600078e00ff */
[----:B------:R-:W-:Y:S02]  /*fd40*/  LEA.HI.X R3, R0, c[0x0][0x1fc], R3, 0x1, P0 ;  /* 0x00007f0000037a11 */ /* 0x000fe400000f0c03 */
[----:B------:R-:W-:Y:S02]  /*fd50*/  LOP3.LUT R0, R104, 0x1, RZ, 0xc0, !PT ;  /* 0x0000000168007812 */ /* 0x000fe400078ec0ff */
[----:B------:R-:W-:Y:S02]  /*fd60*/  LEA R12, P0, R4, R2, 0x6 ;  /* 0x00000002040c7211 */ /* 0x000fe400078030ff */
[----:B------:R-:W-:Y:S01]  /*fd70*/  ISETP.NE.U32.AND P2, PT, R0, 0x1, PT ;  /* 0x000000010000780c */ /* 0x000fe20003f45070 */
[----:B------:R-:W-:Y:S01]  /*fd80*/  IMAD.IADD R0, R88, 0x1, -R108 ;  /* 0x0000000158007824 */ /* 0x000fe200078e0a6c */
[----:B------:R-:W-:Y:S01]  /*fd90*/  LEA.HI.X R13, R4, R3, R5, 0x6, P0 ;  /* 0x00000003040d7211 */ /* 0x000fe200000f3405 */
[----:B------:R-:W-:Y:S03]  /*fda0*/  LDSM.16.M88.4 R28, [R147] ;  /* 0x00000000931c783b */ /* 0x000fe60000000200 */
[----:B------:R-:W-:Y:S01]  /*fdb0*/  ISETP.LT.OR P0, PT, R0, 0x1, P2 ;  /* 0x000000010000780c */ /* 0x000fe20001701670 */
[----:B------:R-:W2:Y:S04]  /*fdc0*/  LDSM.16.M88.4 R4, [R198] ;  /* 0x00000000c604783b */ /* 0x000ea80000000200 */
        /* <DEDUP_REMOVED lines=21> */
[C---:B------:R-:W-:Y:S02]  /*ff20*/  HMMA.16816.F32.BF16 R28, R4.reuse, R30, RZ ;  /* 0x0000001e041c723c */ /* 0x040fe400000418ff */
[----:B------:R2:W-:Y:S04]  /*ff30*/  LDGSTS.E.BYPASS.LTC128B.128 [R215+0x4100], [R2.64+0x100], !P6 ;  /* 0x0410010002d77fae */ /* 0x0005e8000f101d46 */
[----:B------:R1:W-:Y:S02]  /*ff40*/  LDGSTS.E.BYPASS.LTC128B.128 [R215+0x1100], [R12.64], !P2 ;  /* 0x011000000cd77fae */ /* 0x0003e4000d101d46 */
[C---:B---3--:R-:W-:Y:S02]  /*ff50*/  HMMA.16816.F32.BF16 R36, R4.reuse, R24, RZ ;  /* 0x000000180424723c */ /* 0x048fe400000418ff */
[----:B------:R3:W-:Y:S04]  /*ff60*/  LDGSTS.E.BYPASS.LTC128B.128 [R215+0x3100], [R12.64+0x80], !P1 ;  /* 0x031000800cd77fae */ /* 0x0007e8000c901d46 */
[----:B------:R3:W-:Y:S02]  /*ff70*/  LDGSTS.E.BYPASS.LTC128B.128 [R215+0x5100], [R12.64+0x100], !P0 ;  /* 0x051001000cd77fae */ /* 0x0007e4000c101d46 */
[C---:B------:R-:W-:Y:S02]  /*ff80*/  HMMA.16816.F32.BF16 R40, R4.reuse, R26, RZ ;  /* 0x0000001a0428723c */ /* 0x040fe400000418ff */
[----:B------:R-:W-:Y:S04]  /*ff90*/  LDSM.16.M88.4 R68, [R197] ;  /* 0x00000000c544783b */ /* 0x000fe80000000200 */
[----:B------:R-:W-:Y:S02]  /*ffa0*/  LDSM.16.M88.4 R76, [R197+0x800] ;  /* 0x00080000c54c783b */ /* 0x000fe40000000200 */
[C---:B----4-:R-:W-:Y:S02]  /*ffb0*/  HMMA.16816.F32.BF16 R48, R4.reuse, R20, RZ ;  /* 0x000000140430723c */ /* 0x050fe400000418ff */
[----:B------:R-:W-:Y:S04]  /*ffc0*/  LDSM.16.M88.4 R80, [R197+0x1000] ;  /* 0x00100000c550783b */ /* 0x000fe80000000200 */
[----:B------:R-:W-:Y:S02]  /*ffd0*/  LDSM.16.M88.4 R84, [R197+0x1800] ;  /* 0x00180000c554783b */ /* 0x000fe40000000200 */
[C---:B------:R-:W-:Y:S02]  /*ffe0*/  HMMA.16816.F32.BF16 R52, R4.reuse, R22, RZ ;  /* 0x000000160434723c */ /* 0x040fe400000418ff */
[----:B------:R-:W0:Y:S06]  /*fff0*/  LDGDEPBAR ;  /* 0x00000000000079af */ /* 0x000e2c0000000000 */
[C---:B-1----:R-:W-:Y:S08]  /*10000*/  HMMA.16816.F32.BF16 R56, R4.reuse, R16, RZ ;  /* 0x000000100438723c */ /* 0x042ff000000418ff */
[----:B------:R-:W-:Y:S01]  /*10010*/  HMMA.16816.F32.BF16 R16, R4, R18, RZ ;  /* 0x000000120410723c */ /* 0x000fe200000418ff */
[----:B------:R-:W1:Y:S07]  /*10020*/  LDSM.16.M88.4 R4, [R201] ;  /* 0x00000000c904783b */ /* 0x000e6e0000000200 */
[C---:B------:R-:W-:Y:S08]  /*10030*/  HMMA.16816.F32.BF16 R20, R8.reuse, R44, R32 ;  /* 0x0000002c0814723c */ /* 0x040ff00000041820 */
[C---:B------:R-:W-:Y:S08]  /*10040*/  HMMA.16816.F32.BF16 R24, R8.reuse, R46, R28 ;  /* 0x0000002e0818723c */ /* 0x040ff0000004181c */
[C---:B------:R-:W-:Y:S08]  /*10050*/  HMMA.16816.F32.BF16 R28, R8.reuse, R60, R36 ;  /* 0x0000003c081c723c */ /* 0x040ff00000041824 */
[C---:B------:R-:W-:Y:S01]  /*10060*/  HMMA.16816.F32.BF16 R32, R8.reuse, R62, R40 ;  /* 0x0000003e0820723c */ /* 0x040fe20000041828 */
[----:B------:R-:W-:Y:S07]  /*10070*/  LDSM.16.M88.4 R60, [R147+0x2800] ;  /* 0x00280000933c783b */ /* 0x000fee0000000200 */
[C---:B------:R-:W-:Y:S01]  /*10080*/  HMMA.16816.F32.BF16 R36, R8.reuse, R64, R48 ;  /* 0x000000400824723c */ /* 0x040fe20000041830 */
[----:B------:R-:W-:Y:S07]  /*10090*/  LDSM.16.M88.4 R48, [R194] ;  /* 0x00000000c230783b */ /* 0x000fee0000000200 */
[C---:B------:R-:W-:Y:S01]  /*100a0*/  HMMA.16816.F32.BF16 R40, R8.reuse, R66, R52 ;  /* 0x000000420828723c */ /* 0x040fe20000041834 */
[----:B------:R-:W-:Y:S04]  /*100b0*/  LDSM.16.M88.4 R64, [R194+0x1000] ;  /* 0x00100000c240783b */ /* 0x000fe80000000200 */
[----:B------:R-:W-:Y:S03]  /*100c0*/  LDSM.16.M88.4 R52, [R147+0x2000] ;  /* 0x002000009334783b */ /* 0x000fe60000000200 */
[C---:B------:R-:W-:Y:S01]  /*100d0*/  HMMA.16816.F32.BF16 R44, R8.reuse, R72, R56 ;  /* 0x00000048082c723c */ /* 0x040fe20000041838 */
[----:B------:R-:W-:Y:S07]  /*100e0*/  LDSM.16.M88.4 R56, [R194+0x800] ;  /* 0x00080000c238783b */ /* 0x000fee0000000200 */
[----:B---3--:R-:W-:Y:S01]  /*100f0*/  HMMA.16816.F32.BF16 R12, R8, R74, R16 ;  /* 0x0000004a080c723c */ /* 0x008fe20000041810 */
[----:B------:R-:W3:Y:S04]  /*10100*/  LDSM.16.M88.4 R8, [R200] ;  /* 0x00000000c808783b */ /* 0x000ee80000000200 */
[----:B------:R-:W4:Y:S03]  /*10110*/  LDSM.16.M88.4 R72, [R194+0x1800] ;  /* 0x00180000c248783b */ /* 0x000f260000000200 */
[C---:B-1----:R-:W-:Y:S08]  /*10120*/  HMMA.16816.F32.BF16 R16, R4.reuse, R68, R20 ;  /* 0x000000440410723c */ /* 0x042ff00000041814 */
        /* <DEDUP_REMOVED lines=10> */
[----:B------:R-:W1:Y:S07]  /*101d0*/  LDSM.16.M88.4 R4, [R198+0x4000] ;  /* 0x00400000c604783b */ /* 0x000e6e0000000200 */
        /* <DEDUP_REMOVED lines=12> */
[----:B------:R-:W-:Y:S03]  /*102a0*/  LDSM.16.M88.4 R72, [R197+0x3000] ;  /* 0x00300000c548783b */ /* 0x000fe60000000200 */
        /* <DEDUP_REMOVED lines=25> */
[----:B------:R-:W2:Y:S03]  /*10440*/  LDSM.16.M88.4 R76, [R194+0x3800] ;  /* 0x00380000c24c783b */ /* 0x000ea60000000200 */
        /* <DEDUP_REMOVED lines=9> */
[C---:B----4-:R-:W-:Y:S08]  /*104e0*/  HMMA.16816.F32.BF16 R44, R4.reuse, R80, R44 ;  /* 0x00000050042c723c */ /* 0x050ff0000004182c */
[----:B------:R-:W-:Y:S01]  /*104f0*/  HMMA.16816.F32.BF16 R12, R4, R82, R12 ;  /* 0x00000052040c723c */ /* 0x000fe2000004180c */
[----:B------:R-:W1:Y:S04]  /*10500*/  LDSM.16.M88.4 R4, [R198+0x8000] ;  /* 0x00800000c604783b */ /* 0x000e680000000200 */
[----:B------:R-:W4:Y:S03]  /*10510*/  LDSM.16.M88.4 R80, [R147+0x5800] ;  /* 0x005800009350783b */ /* 0x000f260000000200 */
        /* <DEDUP_REMOVED lines=8> */
[----:B------:R-:W-:Y:S07]  /*105a0*/  LDSM.16.M88.4 R68, [R204] ;  /* 0x00000000cc44783b */ /* 0x000fee0000000200 */
[C---:B--2---:R-:W-:Y:S08]  /*105b0*/  HMMA.16816.F32.BF16 R44, R8.reuse, R76, R44 ;  /* 0x0000004c082c723c */ /* 0x044ff0000004182c */
        /* <DEDUP_REMOVED lines=12> */
[C---:B----4-:R-:W-:Y:S01]  /*10680*/  HMMA.16816.F32.BF16 R16, R4.reuse, R80, R44 ;  /* 0x000000500410723c */ /* 0x050fe2000004182c */
[----:B------:R-:W-:Y:S07]  /*10690*/  LDSM.16.M88.4 R44, [R194+0x5000] ;  /* 0x00500000c22c783b */ /* 0x000fee0000000200 */
[----:B------:R-:W-:Y:S01]  /*106a0*/  HMMA.16816.F32.BF16 R4, R4, R82, R8 ;  /* 0x000000520404723c */ /* 0x000fe20000041808 */
[----:B------:R-:W1:Y:S04]  /*106b0*/  LDSM.16.M88.4 R8, [R201+0x8000] ;  /* 0x00800000c908783b */ /* 0x000e680000000200 */
[----:B------:R-:W4:Y:S03]  /*106c0*/  LDSM.16.M88.4 R80, [R197+0x5800] ;  /* 0x00580000c550783b */ /* 0x000f260000000200 */
[C---:B--2---:R-:W-:Y:S08]  /*106d0*/  HMMA.16816.F32.BF16 R32, R12.reuse, R60, R32 ;  /* 0x0000003c0c20723c */ /* 0x044ff00000041820 */
[C---:B------:R-:W-:Y:S01]  /*106e0*/  HMMA.16816.F32.BF16 R28, R12.reuse, R62, R28 ;  /* 0x0000003e0c1c723c */ /* 0x040fe2000004181c */
[----:B------:R-:W-:Y:S07]  /*106f0*/  LDSM.16.M88.4 R60, [R194+0x5800] ;  /* 0x00580000c23c783b */ /* 0x000fee0000000200 */
[C---:B------:R-:W-:Y:S08]  /*10700*/  HMMA.16816.F32.BF16 R24, R12.reuse, R68, R24 ;  /* 0x000000440c18723c */ /* 0x040ff00000041818 */
[C---:B------:R-:W-:Y:S08]  /*10710*/  HMMA.16816.F32.BF16 R40, R12.reuse, R48, R40 ;  /* 0x000000300c28723c */ /* 0x040ff00000041828 */
[C---:B------:R-:W-:Y:S01]  /*10720*/  HMMA.16816.F32.BF16 R36, R12.reuse, R50, R36 ;  /* 0x000000320c24723c */ /* 0x040fe20000041824 */
[----:B------:R-:W-:Y:S07]  /*10730*/  LDSM.16.M88.4 R48, [R194+0x4800] ;  /* 0x00480000c230783b */ /* 0x000fee0000000200 */
[C---:B------:R-:W-:Y:S08]  /*10740*/  HMMA.16816.F32.BF16 R20, R12.reuse, R70, R20 ;  /* 0x000000460c14723c */ /* 0x040ff00000041814 */
[C---:B---3--:R-:W-:Y:S08]  /*10750*/  HMMA.16816.F32.BF16 R16, R12.reuse, R76, R16 ;  /* 0x0000004c0c10723c */ /* 0x048ff00000041810 */
[----:B------:R-:W-:Y:S01]  /*10760*/  HMMA.16816.F32.BF16 R12, R12, R78, R4 ;  /* 0x0000004e0c0c723c */ /* 0x000fe20000041804 */
[----:B------:R-:W2:Y:S01]  /*10770*/  LDSM.16.M88.4 R4, [R200+0x8000] ;  /* 0x00800000c804783b */ /* 0x000ea20000000200 */
[----:B------:R-:W-:Y:S01]  /*10780*/  ISETP.GT.AND P0, PT, R94, R217, PT ;  /* 0x000000d95e00720c */ /* 0x000fe20003f04270 */
[----:B------:R-:W-:-:S05]  /*10790*/  DEPBAR.LE SB0, 0x0 ;  /* 0x000080000000791a */ /* 0x000fca0000000000 */
[C---:B-1----:R-:W-:Y:S08]  /*107a0*/  HMMA.16816.F32.BF16 R32, R8.reuse, R64, R32 ;  /* 0x000000400820723c */ /* 0x042ff00000041820 */
[C---:B------:R-:W-:Y:S08]  /*107b0*/  HMMA.16816.F32.BF16 R28, R8.reuse, R66, R28 ;  /* 0x00000042081c723c */ /* 0x040ff0000004181c */
[C---:B------:R-:W-:Y:S08]  /*107c0*/  HMMA.16816.F32.BF16 R24, R8.reuse, R72, R24 ;  /* 0x000000480818723c */ /* 0x040ff00000041818 */
[C---:B------:R-:W-:Y:S08]  /*107d0*/  HMMA.16816.F32.BF16 R40, R8.reuse, R56, R40 ;  /* 0x000000380828723c */ /* 0x040ff00000041828 */
[C---:B------:R-:W-:Y:S08]  /*107e0*/  HMMA.16816.F32.BF16 R36, R8.reuse, R58, R36 ;  /* 0x0000003a0824723c */ /* 0x040ff00000041824 */
[C---:B------:R-:W-:Y:S08]  /*107f0*/  HMMA.16816.F32.BF16 R20, R8.reuse, R74, R20 ;  /* 0x0000004a0814723c */ /* 0x040ff00000041814 */
[C---:B----4-:R-:W-:Y:S08]  /*10800*/  HMMA.16816.F32.BF16 R16, R8.reuse, R80, R16 ;  /* 0x000000500810723c */ /* 0x050ff00000041810 */
[----:B------:R-:W-:Y:S01]  /*10810*/  HMMA.16816.F32.BF16 R8, R8, R82, R12 ;  /* 0x000000520808723c */ /* 0x000fe2000004180c */
[----:B------:R-:W-:Y:S07]  /*10820*/  BSSY B0, `(.L_x_3159) ;  /* 0x0000023000007945 */ /* 0x000fee0003800000 */
        /* <DEDUP_REMOVED lines=11> */
[----:B-----5:R-:W-:Y:S01]  /*108e0*/  IADD3 R0, R127, -0x2, RZ ;  /* 0xfffffffe7f007810 */ /* 0x020fe20007ffe0ff */
        /* <DEDUP_REMOVED lines=22> */
.L_x_3160:
[----:B------:R-:W-:Y:S05]  /*10a50*/  BSYNC B0 ;  /* 0x0000000000007941 */ /* 0x000fea0003800000 */
.L_x_3159:
[----:B------:R-:W2:Y:S01]  /*10a60*/  LDL R0, [R1] ;  /* 0x0000000001007983 */ /* 0x000ea20000100800 */
[----:B------:R-:W-:Y:S01]  /*10a70*/  ISETP.NE.AND P0, PT, R107, 0x1, PT ;  /* 0x000000016b00780c */ /* 0x000fe20003f05270 */
[----:B------:R-:W-:Y:S01]  /*10a80*/  IMAD.MOV.U32 R8, RZ, RZ, c[0x0][0x32c] ;  /* 0x0000cb00ff087624 */ /* 0x000fe200078e00ff */
[----:B------:R-:W-:Y:S01]  /*10a90*/  ULDC UR4, c[0x0][0x324] ;  /* 0x0000c90000047ab9 */ /* 0x000fe20000000800 */
[----:B------:R-:W-:Y:S01]  /*10aa0*/  IMAD.IADD R7, R88, 0x1, -R237 ;  /* 0x0000000158077824 */ /* 0x000fe200078e0aed */
[----:B------:R-:W-:Y:S01]  /*10ab0*/  ULOP3.LUT UR4, URZ, UR4, URZ, 0x33, !UPT ;  /* 0x000000043f047292 */ /* 0x000fe2000f8e333f */
[----:B------:R-:W0:Y:S01]  /*10ac0*/  LDGDEPBAR ;  /* 0x00000000000079af */ /* 0x000e220000000000 */
[----:B------:R-:W-:Y:S01]  /*10ad0*/  ISETP.GE.AND P6, PT, R8, 0x1, PT ;  /* 0x000000010800780c */ /* 0x000fe20003fc6270 */
[----:B--2---:R-:W-:-:S06]  /*10ae0*/  IMAD.IADD R0, R0, 0x1, R242 ;  /* 0x0000000100007824 */ /* 0x004fcc00078e02f2 */
[----:B-1----:R-:W-:-:S04]  /*10af0*/  @P0 IMAD.HI.U32 R2, R0, c[0x0][0x2c8], RZ ;  /* 0x0000b20000020a27 */ /* 0x002fc800078e00ff */
[----:B------:R-:W-:Y:S01]  /*10b00*/  IMAD.MOV.U32 R4, RZ, RZ, R0 ;  /* 0x000000ffff047224 */ /* 0x000fe200078e0000 */
[----:B------:R-:W-:Y:S02]  /*10b10*/  @P0 SHF.R.U32.HI R4, RZ, c[0x0][0x2cc], R2 ;  /* 0x0000b300ff040a19 */ /* 0x000fe40000011602 */
        /* <DEDUP_REMOVED lines=20> */
.L_x_3163:
[----:B------:R-:W-:-:S04]  /*10c60*/  MOV R8, c[0x0][0x32c] ;  /* 0x0000cb0000087a02 */ /* 0x000fc80000000f00 */
[----:B------:R-:W-:-:S13]  /*10c70*/  ISETP.NE.AND P0, PT, R8, 0x1, PT ;  /* 0x000000010800780c */ /* 0x000fda0003f05270 */
[----:B------:R-:W-:-:S05]  /*10c80*/  @P0 IMAD.HI.U32 R8, R3, c[0x0][0x330], RZ ;  /* 0x0000cc0003080a27 */ /* 0x000fca00078e00ff */
[----:B------:R-:W-:Y:S02]  /*10c90*/  @P0 SHF.R.U32.HI R3, RZ, c[0x0][0x334], R8 ;  /* 0x0000cd00ff030a19 */ /* 0x000fe40000011608 */
.L_x_3164:
[----:B------:R-:W-:Y:S05]  /*10ca0*/  BSYNC B0 ;  /* 0x0000000000007941 */ /* 0x000fea0003800000 */
.L_x_3162:
[----:B------:R-:W-:-:S04]  /*10cb0*/  IMAD R3, R3, c[0x0][0x32c], -R103 ;  /* 0x0000cb0003037a24 */ /* 0x000fc800078e0a67 */
[----:B------:R-:W-:-:S05]  /*10cc0*/  IMAD.IADD R3, R3, 0x1, -R237 ;  /* 0x0000000103037824 */ /* 0x000fca00078e0aed */
[----:B------:R-:W-:Y:S02]  /*10cd0*/  IADD3 R8, R3, c[0x0][0x32c], RZ ;  /* 0x0000cb0003087a10 */ /* 0x000fe40007ffe0ff */
[----:B------:R-:W-:Y:S02]  /*10ce0*/  IMNMX R0, R0, R3, !PT ;  /* 0x0000000300007217 */ /* 0x000fe40007800200 */
[----:B------:R-:W-:Y:S02]  /*10cf0*/  IMNMX R2, R2, R8, PT ;  /* 0x0000000802027217 */ /* 0x000fe40003800200 */
.L_x_3161:
        /* <DEDUP_REMOVED lines=65> */
.L_x_3167:
[----:B------:R-:W-:-:S04]  /*11110*/  MOV R4, c[0x0][0x32c] ;  /* 0x0000cb0000047a02 */ /* 0x000fc80000000f00 */
[----:B------:R-:W-:-:S13]  /*11120*/  ISETP.NE.AND P0, PT, R4, 0x1, PT ;  /* 0x000000010400780c */ /* 0x000fda0003f05270 */
[----:B------:R-:W-:-:S05]  /*11130*/  @P0 IMAD.HI.U32 R4, R3, c[0x0][0x330], RZ ;  /* 0x0000cc0003040a27 */ /* 0x000fca00078e00ff */
[----:B------:R-:W-:Y:S02]  /*11140*/  @P0 SHF.R.U32.HI R3, RZ, c[0x0][0x334], R4 ;  /* 0x0000cd00ff030a19 */ /* 0x000fe40000011604 */
.L_x_3168:
[----:B------:R-:W-:Y:S05]  /*11150*/  BSYNC B0 ;  /* 0x0000000000007941 */ /* 0x000fea0003800000 */
.L_x_3166:
[----:B------:R-:W-:-:S04]  /*11160*/  IMAD R3, R3, c[0x0][0x32c], -R103 ;  /* 0x0000cb0003037a24 */ /* 0x000fc800078e0a67 */
[----:B------:R-:W-:-:S05]  /*11170*/  IMAD.IADD R3, R3, 0x1, -R237 ;  /* 0x0000000103037824 */ /* 0x000fca00078e0aed */
[----:B------:R-:W-:Y:S02]  /*11180*/  IADD3 R4, R3, c[0x0][0x32c], RZ ;  /* 0x0000cb0003047a10 */ /* 0x000fe40007ffe0ff */
[----:B------:R-:W-:Y:S02]  /*11190*/  IMNMX R0, R0, R3, !PT ;  /* 0x0000000300007217 */ /* 0x000fe40007800200 */
[----:B------:R-:W-:Y:S02]  /*111a0*/  IMNMX R2, R2, R4, PT ;  /* 0x0000000402027217 */ /* 0x000fe40003800200 */
.L_x_3165:
[----:B------:R-:W-:Y:S02]  /*111b0*/  ISETP.GT.AND P0, PT, R0, RZ, P1 ;  /* 0x000000ff0000720c */ /* 0x000fe40000f04270 */
        /* <DEDUP_REMOVED lines=63> */
[----:B------:R-:W-:Y:S01]  /*115b0*/  ISETP.GT.AND P0, PT, R0, 0x30, P1 ;  /* 0x000000300000780c */ /* 0x000fe20000f04270 */
[----:B------:R-:W-:Y:S01]  /*115c0*/  LDSM.16.MT88.4 R20, [R195] ;  /* 0x00000000c314783b */ /* 0x000fe20000004200 */
        /* <DEDUP_REMOVED lines=10> */
[----:B------:R-:W-:Y:S02]  /*11670*/  ISETP.LT.OR P1, PT, R2, 0x39, P2 ;  /* 0x000000390200780c */ /* 0x000fe40001721670 */
        /* <DEDUP_REMOVED lines=22> */
[----:B------:R1:W-:Y:S02]  /*117e0*/  MUFU.EX2 R16, R0 ;  /* 0x0000000000107308 */ /* 0x0003e40000000800 */
[----:B-1----:R-:W-:-:S06]  /*117f0*/  FFMA.FTZ R0, R11, c[0x0][0x2d0], -R2 ;  /* 0x0000b4000b007a23 */ /* 0x002fcc0000010802 */
[----:B------:R-:W-:Y:S08]  /*11800*/  MUFU.EX2 R11, R3 ;  /* 0x00000003000b7308 */ /* 0x000ff00000000800 */
        /* <DEDUP_REMOVED lines=9> */
[----:B--2---:R-:W-:Y:S01]  /*118a0*/  F2FP.BF16.PACK_AB R5, R250, R251 ;  /* 0x000000fbfa05723e */ /* 0x004fe200000010ff */
[----:B------:R-:W-:-:S04]  /*118b0*/  IMAD.MOV.U32 R9, RZ, RZ, R16 ;  /* 0x000000ffff097224 */ /* 0x000fc800078e0010 */
[----:B------:R1:W-:Y:S01]  /*118c0*/  MUFU.EX2 R10, R3 ;  /* 0x00000003000a7308 */ /* 0x0003e20000000800 */
[----:B------:R-:W2:Y:S01]  /*118d0*/  LDSM.16.MT88.4 R16, [R192+0x2000] ;  /* 0x00200000c010783b */ /* 0x000ea20000004200 */
[----:B------:R-:W-:Y:S01]  /*118e0*/  F2FP.BF16.PACK_AB R4, R9, R125 ;  /* 0x0000007d0904723e */ /* 0x000fe200000010ff */
[----:B-1----:R-:W-:Y:S02]  /*118f0*/  FFMA.FTZ R3, R13, c[0x0][0x2d0], -R0 ;  /* 0x0000b4000d037a23 */ /* 0x002fe40000010800 */
[----:B------:R-:W1:Y:S03]  /*11900*/  LDSM.16.MT88.4 R12, [R193+0x2000] ;  /* 0x00200000c10c783b */ /* 0x000e660000004200 */
        /* <DEDUP_REMOVED lines=9> */
[----:B------:R3:W5:Y:S07]  /*119a0*/  MUFU.EX2 R164, R3 ;  /* 0x0000000300a47308 */ /* 0x00076e0000000800 */
[C---:B------:R-:W-:Y:S01]  /*119b0*/  HMMA.16816.F32.BF16 R92, R4.reuse, R22, RZ ;  /* 0x00000016045c723c */ /* 0x040fe200000418ff */
[----:B------:R-:W4:Y:S07]  /*119c0*/  LDSM.16.MT88.4 R20, [R193+0x4000] ;  /* 0x00400000c114783b */ /* 0x000f2e0000004200 */
[----:B------:R-:W-:Y:S01]  /*119d0*/  HMMA.16816.F32.BF16 R108, R4, R24, RZ ;  /* 0x00000018046c723c */ /* 0x000fe200000418ff */
        /* <DEDUP_REMOVED lines=14> */
[C---:B------:R-:W-:Y:S08]  /*11ac0*/  HMMA.16816.F32.BF16 R84, R4.reuse, R28, RZ ;  /* 0x0000001c0454723c */ /* 0x040ff000000418ff */
[----:B------:R-:W-:Y:S01]  /*11ad0*/  HMMA.16816.F32.BF16 R100, R4, R30, RZ ;  /* 0x0000001e0464723c */ /* 0x000fe200000418ff */
[----:B------:R-:W-:Y:S01]  /*11ae0*/  LDSM.16.MT88.4 R28, [R196+0x800] ;  /* 0x00080000c41c783b */ /* 0x000fe20000004200 */
        /* <DEDUP_REMOVED lines=10> */
[----:B------:R-:W-:Y:S01]  /*11b90*/  HMMA.16816.F32.BF16 R132, R4, R20, RZ ;  /* 0x000000140484723c */ /* 0x000fe200000418ff */
[----:B---3--:R-:W-:-:S07]  /*11ba0*/  FFMA.FTZ R3, R46, c[0x0][0x2d0], -R0 ;  /* 0x0000b4002e037a23 */ /* 0x008fce0000010800 */
[C---:B------:R-:W-:Y:S01]  /*11bb0*/  HMMA.16816.F32.BF16 R136, R4.reuse, R22, RZ ;  /* 0x000000160488723c */ /* 0x040fe200000418ff */
[----:B------:R-:W3:Y:S01]  /*11bc0*/  LDSM.16.MT88.4 R20, [R192+0x2800] ;  /* 0x00280000c014783b */ /* 0x000ee20000004200 */
[----:B------:R1:W1:Y:S06]  /*11bd0*/  MUFU.EX2 R240, R3 ;  /* 0x0000000300f07308 */ /* 0x00026c0000000800 */
[C---:B------:R-:W-:Y:S08]  /*11be0*/  HMMA.16816.F32.BF16 R112, R4.reuse, R24, RZ ;  /* 0x000000180470723c */ /* 0x040ff000000418ff */
[----:B------:R-:W-:Y:S01]  /*11bf0*/  HMMA.16816.F32.BF16 R40, R4, R26, RZ ;  /* 0x0000001a0428723c */ /* 0x000fe200000418ff */
[----:B------:R-:W3:Y:S01]  /*11c00*/  LDSM.16.MT88.4 R24, [R195+0x800] ;  /* 0x00080000c318783b */ /* 0x000ee20000004200 */
[----:B-1----:R-:W-:-:S06]  /*11c10*/  FFMA.FTZ R3, R119, c[0x0][0x2d0], -R2 ;  /* 0x0000b40077037a23 */ /* 0x002fcc0000010802 */
[C---:B--2---:R-:W-:Y:S08]  /*11c20*/  HMMA.16816.F32.BF16 R148, R4.reuse, R16, RZ ;  /* 0x000000100494723c */ /* 0x044ff000000418ff */
[C---:B------:R-:W-:Y:S01]  /*11c30*/  HMMA.16816.F32.BF16 R156, R4.reuse, R18, RZ ;  /* 0x00000012049c723c */ /* 0x040fe200000418ff */
[----:B------:R-:W1:Y:S07]  /*11c40*/  LDSM.16.MT88.4 R16, [R193+0x2800] ;  /* 0x00280000c110783b */ /* 0x000e6e0000004200 */
[C---:B------:R-:W-:Y:S08]  /*11c50*/  HMMA.16816.F32.BF16 R160, R4.reuse, R12, RZ ;  /* 0x0000000c04a0723c */ /* 0x040ff000000418ff */
[----:B------:R-:W-:Y:S01]  /*11c60*/  HMMA.16816.F32.BF16 R152, R4, R14, RZ ;  /* 0x0000000e0498723c */ /* 0x000fe200000418ff */
[----:B------:R-:W2:Y:S06]  /*11c70*/  LDSM.16.MT88.4 R12, [R196+0x2800] ;  /* 0x00280000c40c783b */ /* 0x000eac0000004200 */
[----:B-----5:R-:W-:-:S02]  /*11c80*/  F2FP.BF16.PACK_AB R4, R164, R165 ;  /* 0x000000a5a404723e */ /* 0x020fc400000010ff */
[----:B------:R-:W-:Y:S02]  /*11c90*/  F2FP.BF16.PACK_AB R6, R214, R166 ;  /* 0x000000a6d606723e */ /* 0x000fe400000010ff */
[----:B------:R-:W-:Y:S02]  /*11ca0*/  F2FP.BF16.PACK_AB R5, R243, R246 ;  /* 0x000000f6f305723e */ /* 0x000fe400000010ff */
[----:B------:R-:W-:-:S07]  /*11cb0*/  F2FP.BF16.PACK_AB R7, R240, R245 ;  /* 0x000000f5f007723e */ /* 0x000fce00000010ff */
[C---:B------:R-:W-:Y:S08]  /*11cc0*/  HMMA.16816.F32.BF16 R180, R4.reuse, R38, R104 ;  /* 0x0000002604b4723c */ /* 0x040ff00000041868 */
[C---:B------:R-:W-:Y:S08]  /*11cd0*/  HMMA.16816.F32.BF16 R184, R4.reuse, R28, R108 ;  /* 0x0000001c04b8723c */ /* 0x040ff0000004186c */
[C---:B----4-:R-:W-:Y:S08]  /*11ce0*/  HMMA.16816.F32.BF16 R188, R4.reuse, R32, R84 ;  /* 0x0000002004bc723c */ /* 0x050ff00000041854 */
[C---:B------:R-:W-:Y:S01]  /*11cf0*/  HMMA.16816.F32.BF16 R228, R4.reuse, R34, R100 ;  /* 0x0000002204e4723c */ /* 0x040fe20000041864 */
[----:B------:R-:W4:Y:S07]  /*11d00*/  LDSM.16.MT88.4 R32, [R195+0x2800] ;  /* 0x00280000c320783b */ /* 0x000f2e0000004200 */
[C---:B---3--:R-:W-:Y:S08]  /*11d10*/  HMMA.16816.F32.BF16 R108, R4.reuse, R20, R76 ;  /* 0x00000014046c723c */ /* 0x048ff0000004184c */
[C---:B------:R-:W-:Y:S01]  /*11d20*/  HMMA.16816.F32.BF16 R104, R4.reuse, R22, R72 ;  /* 0x000000160468723c */ /* 0x040fe20000041848 */
[----:B------:R-:W3:Y:S07]  /*11d30*/  LDSM.16.MT88.4 R20, [R193+0x4800] ;  /* 0x00480000c114783b */ /* 0x000eee0000004200 */
[C---:B------:R-:W-:Y:S01]  /*11d40*/  HMMA.16816.F32.BF16 R176, R4.reuse, R30, R96 ;  /* 0x0000001e04b0723c */ /* 0x040fe20000041860 */
[----:B------:R-:W5:Y:S07]  /*11d50*/  LDSM.16.MT88.4 R28, [R192+0x4800] ;  /* 0x00480000c01c783b */ /* 0x000f6e0000004200 */
[C---:B------:R-:W-:Y:S07]  /*11d60*/  HMMA.16816.F32.BF16 R168, R4.reuse, R36, R88 ;  /* 0x0000002404a8723c */ /* 0x040fee0000041858 */
[----:B------:R-:W-:Y:S01]  /*11d70*/  IMAD.MOV.U32 R88, RZ, RZ, R127 ;  /* 0x000000ffff587224 */ /* 0x000fe200078e007f */
[----:B------:R-:W-:Y:S01]  /*11d80*/  HMMA.16816.F32.BF16 R172, R4, R24, R80 ;  /* 0x0000001804ac723c */ /* 0x000fe20000041850 */
[----:B------:R2:W-:Y:S01]  /*11d90*/  MUFU.EX2 R127, R3 ;  /* 0x00000003007f7308 */ /* 0x0005e20000000800 */
[----:B------:R-:W-:-:S02]  /*11da0*/  IMAD.MOV.U32 R89, RZ, RZ, R166 ;  /* 0x000000ffff597224 */ /* 0x000fc400078e00a6 */
[----:B------:R-:W-:Y:S02]  /*11db0*/  IMAD.MOV.U32 R36, RZ, RZ, R165 ;  /* 0x000000ffff247224 */ /* 0x000fe400078e00a5 */
[----:B------:R-:W-:Y:S02]  /*11dc0*/  IMAD.MOV.U32 R37, RZ, RZ, R164 ;  /* 0x000000ffff257224 */ /* 0x000fe400078e00a4 */
[C---:B------:R-:W-:Y:S08]  /*11dd0*/  HMMA.16816.F32.BF16 R164, R4.reuse, R26, R92 ;  /* 0x0000001a04a4723c */ /* 0x040ff0000004185c */
[----:B-1----:R-:W-:Y:S01]  /*11de0*/  HMMA.16816.F32.BF16 R96, R4, R16, R68 ;  /* 0x000000100460723c */ /* 0x002fe20000041844 */
[----:B--2---:R-:W-:-:S02]  /*11df0*/  FFMA.FTZ R3, R121, c[0x0][0x2d0], -R2 ;  /* 0x0000b40079037a23 */ /* 0x004fc40000010802 */
[----:B------:R-:W-:Y:S02]  /*11e00*/  IMAD.MOV.U32 R121, RZ, RZ, R125 ;  /* 0x000000ffff797224 */ /* 0x000fe400078e007d */
[----:B------:R1:W-:Y:S03]  /*11e10*/  MUFU.EX2 R91, R3 ;  /* 0x00000003005b7308 */ /* 0x0003e60000000800 */
[C---:B------:R-:W-:Y:S01]  /*11e20*/  HMMA.16816.F32.BF16 R92, R4.reuse, R18, R60 ;  /* 0x00000012045c723c */ /* 0x040fe2000004183c */
[----:B------:R-:W2:Y:S07]  /*11e30*/  LDSM.16.MT88.4 R16, [R196+0x4800] ;  /* 0x00480000c410783b */ /* 0x000eae0000004200 */
[----:B------:R-:W-:Y:S01]  /*11e40*/  HMMA.16816.F32.BF16 R84, R4, R12, R64 ;  /* 0x0000000c0454723c */ /* 0x000fe20000041840 */
[----:B-1----:R-:W-:-:S02]  /*11e50*/  FFMA.FTZ R3, R122, c[0x0][0x2d0], -R2 ;  /* 0x0000b4007a037a23 */ /* 0x002fc40000010802 */
[----:B------:R-:W-:-:S05]  /*11e60*/  IMAD.MOV.U32 R122, RZ, RZ, R126 ;  /* 0x000000ffff7a7224 */ /* 0x000fca00078e007e */
[C---:B------:R-:W-:Y:S01]  /*11e70*/  HMMA.16816.F32.BF16 R80, R4.reuse, R14, R56 ;  /* 0x0000000e0450723c */ /* 0x040fe20000041838 */
[----:B------:R1:W1:Y:S01]  /*11e80*/  MUFU.EX2 R90, R3 ;  /* 0x00000003005a7308 */ /* 0x0002620000000800 */
[----:B------:R-:W2:Y:S06]  /*11e90*/  LDSM.16.MT88.4 R12, [R195+0x4800] ;  /* 0x00480000c30c783b */ /* 0x000eac0000004200 */
[C---:B----4-:R-:W-:Y:S08]  /*11ea0*/  HMMA.16816.F32.BF16 R60, R4.reuse, R32, R48 ;  /* 0x00000020043c723c */ /* 0x050ff00000041830 */
[----:B---3--:R-:W-:Y:S01]  /*11eb0*/  HMMA.16816.F32.BF16 R76, R4, R22, R136 ;  /* 0x00000016044c723c */ /* 0x008fe20000041888 */
[----:B-1----:R-:W-:-:S02]  /*11ec0*/  FFMA.FTZ R3, R123, c[0x0][0x2d0], -R2 ;  /* 0x0000b4007b037a23 */ /* 0x002fc40000010802 */
[----:B------:R-:W-:Y:S02]  /*11ed0*/  IMAD.MOV.U32 R123, RZ, RZ, R214 ;  /* 0x000000ffff7b7224 */ /* 0x000fe400078e00d6 */
[----:B------:R1:W3:Y:S02]  /*11ee0*/  MUFU.EX2 R24, R3 ;  /* 0x0000000300187308 */ /* 0x0002e40000000800 */
[----:B------:R-:W-:Y:S01]  /*11ef0*/  IMAD.MOV.U32 R138, RZ, RZ, R90 ;  /* 0x000000ffff8a7224 */ /* 0x000fe200078e005a */
[----:B-----5:R-:W-:Y:S01]  /*11f00*/  HMMA.16816.F32.BF16 R56, R4, R28, R112 ;  /* 0x0000001c0438723c */ /* 0x020fe20000041870 */
[----:B------:R-:W-:-:S06]  /*11f10*/  IMAD.MOV.U32 R139, RZ, RZ, R91 ;  /* 0x000000ffff8b7224 */ /* 0x000fcc00078e005b */
[----:B------:R-:W-:Y:S01]  /*11f20*/  IMAD.MOV.U32 R115, RZ, RZ, R36 ;  /* 0x000000ffff737224 */ /* 0x000fe200078e0024 */
[C---:B------:R-:W-:Y:S01]  /*11f30*/  HMMA.16816.F32.BF16 R48, R4.reuse, R30, R40 ;  /* 0x0000001e0430723c */ /* 0x040fe20000041828 */
[----:B------:R-:W4:Y:S01]  /*11f40*/  LDSM.16.MT88.4 R28, [R192+0x1000] ;  /* 0x00100000c01c783b */ /* 0x000f220000004200 */
[----:B------:R-:W-:Y:S02]  /*11f50*/  IMAD.MOV.U32 R114, RZ, RZ, R37 ;  /* 0x000000ffff727224 */ /* 0x000fe400078e0025 */
[----:B------:R-:W-:Y:S01]  /*11f60*/  IMAD.MOV.U32 R113, RZ, RZ, R88 ;  /* 0x000000ffff717224 */ /* 0x000fe200078e0058 */
[----:B------:R-:W-:Y:S01]  /*11f70*/  LDSM.16.MT88.4 R36, [R193+0x1000] ;  /* 0x00100000c124783b */ /* 0x000fe20000004200 */
[----:B-1----:R-:W-:Y:S02]  /*11f80*/  FFMA.FTZ R3, R116, c[0x0][0x2d0], -R0 ;  /* 0x0000b40074037a23 */ /* 0x002fe40000010800 */
[----:B---3--:R-:W-:Y:S01]  /*11f90*/  IMAD.MOV.U32 R137, RZ, RZ, R24 ;  /* 0x000000ffff897224 */ /* 0x008fe200078e0018 */
[----:B------:R-:W-:Y:S01]  /*11fa0*/  HMMA.16816.F32.BF16 R72, R4, R20, R132 ;  /* 0x000000140448723c */ /* 0x000fe20000041884 */
[----:B------:R-:W1:Y:S01]  /*11fb0*/  LDSM.16.MT88.4 R24, [R196+0x1000] ;  /* 0x00100000c418783b */ /* 0x000e620000004200 */
[----:B------:R3:W-:Y:S01]  /*11fc0*/  MUFU.EX2 R214, R3 ;  /* 0x0000000300d67308 */ /* 0x0007e20000000800 */
[----:B------:R-:W-:-:S02]  /*11fd0*/  IMAD.MOV.U32 R112, RZ, RZ, R89 ;  /* 0x000000ffff707224 */ /* 0x000fc400078e0059 */
[----:B------:R-:W5:Y:S03]  /*11fe0*/  LDSM.16.MT88.4 R20, [R195+0x1000] ;  /* 0x00100000c314783b */ /* 0x000f660000004200 */
[C---:B------:R-:W-:Y:S01]  /*11ff0*/  HMMA.16816.F32.BF16 R44, R4.reuse, R34, R52 ;  /* 0x00000022042c723c */ /* 0x040fe20000041834 */
[----:B------:R-:W-:Y:S07]  /*12000*/  LDSM.16.MT88.4 R32, [R195+0x3000] ;  /* 0x00300000c320783b */ /* 0x000fee0000004200 */
[----:B--2---:R-:W-:Y:S01]  /*12010*/  HMMA.16816.F32.BF16 R88, R4, R16, R148 ;  /* 0x000000100458723c */ /* 0x004fe20000041894 */
[----:B---3--:R-:W-:-:S02]  /*12020*/  FFMA.FTZ R3, R120, c[0x0][0x2d0], -R0 ;  /* 0x0000b40078037a23 */ /* 0x008fc40000010800 */
[----:B------:R-:W-:Y:S02]  /*12030*/  IMAD.MOV.U32 R120, RZ, RZ, R127 ;  /* 0x000000ffff787224 */ /* 0x000fe400078e007f */
[----:B------:R2:W3:Y:S03]  /*12040*/  MUFU.EX2 R127, R3 ;  /* 0x00000003007f7308 */ /* 0x0004e60000000800 */
[C---:B------:R-:W-:Y:S01]  /*12050*/  HMMA.16816.F32.BF16 R68, R4.reuse, R18, R156 ;  /* 0x000000120444723c */ /* 0x040fe2000004189c */
[----:B------:R-:W1:Y:S07]  /*12060*/  LDSM.16.MT88.4 R16, [R192+0x3000] ;  /* 0x00300000c010783b */ /* 0x000e6e0000004200 */
[----:B------:R-:W-:Y:S01]  /*12070*/  HMMA.16816.F32.BF16 R52, R4, R12, R160 ;  /* 0x0000000c0434723c */ /* 0x000fe200000418a0 */
[----:B--2---:R-:W-:-:S07]  /*12080*/  FFMA.FTZ R3, R118, c[0x0][0x2d0], -R0 ;  /* 0x0000b40076037a23 */ /* 0x004fce0000010800 */
[----:B------:R-:W-:Y:S01]  /*12090*/  HMMA.16816.F32.BF16 R40, R4, R14, R152 ;  /* 0x0000000e0428723c */ /* 0x000fe20000041898 */
[----:B------:R-:W2:Y:S01]  /*120a0*/  LDSM.16.MT88.4 R12, [R193+0x3000] ;  /* 0x00300000c10c783b */ /* 0x000ea20000004200 */
[----:B------:R4:W-:Y:S05]  /*120b0*/  MUFU.EX2 R126, R3 ;  /* 0x00000003007e7308 */ /* 0x0009ea0000000800 */
[----:B------:R-:W-:Y:S02]  /*120c0*/  F2FP.BF16.PACK_AB R4, R139, R120 ;  /* 0x000000788b04723e */ /* 0x000fe400000010ff */
[----:B------:R-:W-:Y:S02]  /*120d0*/  F2FP.BF16.PACK_AB R6, R137, R138 ;  /* 0x0000008a8906723e */ /* 0x000fe400000010ff */
[----:B---3--:R-:W-:Y:S01]  /*120e0*/  F2FP.BF16.PACK_AB R5, R127, R214 ;  /* 0x000000d67f05723e */ /* 0x008fe200000010ff */
[----:B----4-:R-:W-:-:S04]  /*120f0*/  FFMA.FTZ R3, R117, c[0x0][0x2d0], -R0 ;  /* 0x0000b40075037a23 */ /* 0x010fc80000010800 */
[----:B------:R-:W3:Y:S02]  /*12100*/  MUFU.EX2 R125, R3 ;  /* 0x00000003007d7308 */ /* 0x000ee40000000800 */
[----:B---3--:R-:W-:Y:S01]  /*12110*/  F2FP.BF16.PACK_AB R7, R125, R126 ;  /* 0x0000007e7d07723e */ /* 0x008fe200000010ff */
[----:B------:R-:W-:-:S06]  /*12120*/  FFMA.FTZ R3, R227, c[0x0][0x2d0], -R2 ;  /* 0x0000b400e3037a23 */ /* 0x000fcc0000010802 */
[C---:B------:R-:W-:Y:S08]  /*12130*/  HMMA.16816.F32.BF16 R132, R4.reuse, R28, R168 ;  /* 0x0000001c0484723c */ /* 0x040ff000000418a8 */
[C---:B------:R-:W-:Y:S01]  /*12140*/  HMMA.16816.F32.BF16 R64, R4.reuse, R30, R180 ;  /* 0x0000001e0440723c */ /* 0x040fe200000418b4 */
[----:B------:R-:W3:Y:S07]  /*12150*/  LDSM.16.MT88.4 R28, [R196+0x3000] ;  /* 0x00300000c41c783b */ /* 0x000eee0000004200 */
[C---:B-1----:R-:W-:Y:S08]  /*12160*/  HMMA.16816.F32.BF16 R116, R4.reuse, R24, R184 ;  /* 0x000000180474723c */ /* 0x042ff000000418b8 */
[C---:B------:R-:W-:Y:S01]  /*12170*/  HMMA.16816.F32.BF16 R184, R4.reuse, R26, R176 ;  /* 0x0000001a04b8723c */ /* 0x040fe200000418b0 */
[----:B------:R-:W1:Y:S07]  /*12180*/  LDSM.16.MT88.4 R24, [R192+0x5000] ;  /* 0x00500000c018783b */ /* 0x000e6e0000004200 */
[C---:B------:R-:W-:Y:S08]  /*12190*/  HMMA.16816.F32.BF16 R100, R4.reuse, R36, R188 ;  /* 0x000000240464723c */ /* 0x040ff000000418bc */
[C---:B-----5:R-:W-:Y:S08]  /*121a0*/  HMMA.16816.F32.BF16 R188, R4.reuse, R20, R172 ;  /* 0x0000001404bc723c */ /* 0x060ff000000418ac */
[C---:B------:R-:W-:Y:S01]  /*121b0*/  HMMA.16816.F32.BF16 R180, R4.reuse, R22, R164 ;  /* 0x0000001604b4723c */ /* 0x040fe200000418a4 */
[----:B------:R-:W4:Y:S07]  /*121c0*/  LDSM.16.MT88.4 R20, [R193+0x5000] ;  /* 0x00500000c114783b */ /* 0x000f2e0000004200 */
[C---:B------:R-:W-:Y:S01]  /*121d0*/  HMMA.16816.F32.BF16 R36, R4.reuse, R38, R228 ;  /* 0x000000260424723c */ /* 0x040fe200000418e4 */
[----:B------:R5:W-:Y:S06]  /*121e0*/  MUFU.EX2 R229, R3 ;  /* 0x0000000300e57308 */ /* 0x000bec0000000800 */
[----:B------:R-:W-:Y:S01]  /*121f0*/  IMAD.MOV.U32 R230, RZ, RZ, R138 ;  /* 0x000000ffffe67224 */ /* 0x000fe200078e008a */
[----:B------:R-:W-:Y:S01]  /*12200*/  HMMA.16816.F32.BF16 R176, R4, R16, R108 ;  /* 0x0000001004b0723c */ /* 0x000fe2000004186c */
[----:B------:R-:W-:-:S07]  /*12210*/  IMAD.MOV.U32 R231, RZ, RZ, R113 ;  /* 0x000000ffffe77224 */ /* 0x000fce00078e0071 */
[C---:B------:R-:W-:Y:S01]  /*12220*/  HMMA.16816.F32.BF16 R168, R4.reuse, R18, R104 ;  /* 0x0000001204a8723c */ /* 0x040fe20000041868 */
[--C-:B-----5:R-:W-:Y:S01]  /*12230*/  FFMA.FTZ R3, R232, c[0x0][0x2d0], -R2.reuse ;  /* 0x0000b400e8037a23 */ /* 0x120fe20000010802 */
[----:B------:R-:W5:Y:S01]  /*12240*/  LDSM.16.MT88.4 R16, [R196+0x5000] ;  /* 0x00500000c410783b */ /* 0x000f620000004200 */
[----:B------:R-:W-:Y:S02]  /*12250*/  IMAD.MOV.U32 R232, RZ, RZ, R137 ;  /* 0x000000ffffe87224 */ /* 0x000fe400078e0089 */
[----:B------:R1:W1:Y:S01]  /*12260*/  MUFU.EX2 R228, R3 ;  /* 0x0000000300e47308 */ /* 0x0002620000000800 */
[----:B------:R-:W-:Y:S02]  /*12270*/  LDSM.16.MT88.4 R104, [R193+0x1800] ;  /* 0x00180000c168783b */ /* 0x000fe40000004200 */
[C---:B--2---:R-:W-:Y:S08]  /*12280*/  HMMA.16816.F32.BF16 R172, R4.reuse, R12, R96 ;  /* 0x0000000c04ac723c */ /* 0x044ff00000041860 */
[----:B------:R-:W-:Y:S01]  /*12290*/  HMMA.16816.F32.BF16 R164, R4, R14, R92 ;  /* 0x0000000e04a4723c */ /* 0x000fe2000004185c */
[----:B------:R-:W2:Y:S01]  /*122a0*/  LDSM.16.MT88.4 R12, [R195+0x5000] ;  /* 0x00500000c30c783b */ /* 0x000ea20000004200 */
[--C-:B-1----:R-:W-:Y:S01]  /*122b0*/  FFMA.FTZ R3, R233, c[0x0][0x2d0], -R2.reuse ;  /* 0x0000b400e9037a23 */ /* 0x102fe20000010802 */
[----:B------:R-:W-:Y:S01]  /*122c0*/  F2FP.BF16.PACK_AB R96, R228, R229 ;  /* 0x000000e5e460723e */ /* 0x000fe200000010ff */
[----:B------:R-:W-:-:S04]  /*122d0*/  FFMA.FTZ R2, R234, c[0x0][0x2d0], -R2 ;  /* 0x0000b400ea027a23 */ /* 0x000fc80000010802 */
[----:B---3--:R-:W-:Y:S01]  /*122e0*/  HMMA.16816.F32.BF16 R160, R4, R28, R84 ;  /* 0x0000001c04a0723c */ /* 0x008fe20000041854 */
[----:B------:R1:W-:Y:S01]  /*122f0*/  MUFU.EX2 R227, R3 ;  /* 0x0000000300e37308 */ /* 0x0003e20000000800 */
[----:B------:R-:W-:-:S06]  /*12300*/  IMAD.MOV.U32 R234, RZ, RZ, R120 ;  /* 0x000000ffffea7224 */ /* 0x000fcc00078e0078 */
[C---:B------:R-:W-:Y:S01]  /*12310*/  HMMA.16816.F32.BF16 R84, R4.reuse, R24, R56 ;  /* 0x000000180454723c */ /* 0x040fe20000041838 */
[----:B------:R3:W3:Y:S01]  /*12320*/  MUFU.EX2 R233, R2 ;  /* 0x0000000200e97308 */ /* 0x0006e20000000800 */
[----:B------:R-:W-:Y:S05]  /*12330*/  LDSM.16.MT88.4 R56, [R196+0x3800] ;  /* 0x00380000c438783b */ /* 0x000fea0000004200 */
[----:B------:R-:W-:Y:S01]  /*12340*/  IMAD.MOV.U32 R25, RZ, RZ, R123 ;  /* 0x000000ffff197224 */ /* 0x000fe200078e007b */
[C---:B------:R-:W-:Y:S01]  /*12350*/  HMMA.16816.F32.BF16 R60, R4.reuse, R32, R60 ;  /* 0x00000020043c723c */ /* 0x040fe2000004183c */
[----:B-1----:R-:W-:Y:S02]  /*12360*/  IMAD.MOV.U32 R3, RZ, RZ, R139 ;  /* 0x000000ffff037224 */ /* 0x002fe400078e008b */
[----:B------:R-:W1:Y:S05]  /*12370*/  LDSM.16.MT88.4 R136, [R192+0x1800] ;  /* 0x00180000c088783b */ /* 0x000e6a0000004200 */
[----:B------:R-:W-:Y:S01]  /*12380*/  HMMA.16816.F32.BF16 R148, R4, R34, R44 ;  /* 0x000000220494723c */ /* 0x000fe2000004182c */
[----:B---3--:R-:W-:Y:S01]  /*12390*/  FFMA.FTZ R2, R216, c[0x0][0x2d0], -R0 ;  /* 0x0000b400d8027a23 */ /* 0x008fe20000010800 */
[----:B------:R-:W-:Y:S01]  /*123a0*/  F2FP.BF16.PACK_AB R98, R233, R227 ;  /* 0x000000e3e962723e */ /* 0x000fe200000010ff */
[----:B------:R-:W-:-:S02]  /*123b0*/  IMAD.MOV.U32 R216, RZ, RZ, R112 ;  /* 0x000000ffffd87224 */ /* 0x000fc400078e0070 */
[----:B------:R3:W-:Y:S03]  /*123c0*/  MUFU.EX2 R24, R2 ;  /* 0x0000000200187308 */ /* 0x0007e60000000800 */
[C---:B----4-:R-:W-:Y:S01]  /*123d0*/  HMMA.16816.F32.BF16 R32, R4.reuse, R20, R72 ;  /* 0x000000140420723c */ /* 0x050fe20000041848 */
[----:B------:R-:W4:Y:S07]  /*123e0*/  LDSM.16.MT88.4 R72, [R192+0x5800] ;  /* 0x00580000c048783b */ /* 0x000f2e0000004200 */
[----:B------:R-:W-:Y:S01]  /*123f0*/  HMMA.16816.F32.BF16 R20, R4, R22, R76 ;  /* 0x000000160414723c */ /* 0x000fe2000004184c */
[----:B---3--:R-:W-:-:S02]  /*12400*/  FFMA.FTZ R2, R225, c[0x0][0x2d0], -R0 ;  /* 0x0000b400e1027a23 */ /* 0x008fc40000010800 */
[----:B------:R-:W-:-:S05]  /*12410*/  IMAD.MOV.U32 R225, RZ, RZ, R11 ;  /* 0x000000ffffe17224 */ /* 0x000fca00078e000b */
[C---:B------:R-:W-:Y:S01]  /*12420*/  HMMA.16816.F32.BF16 R156, R4.reuse, R30, R80 ;  /* 0x0000001e049c723c */ /* 0x040fe20000041850 */
[----:B------:R3:W1:Y:S01]  /*12430*/  MUFU.EX2 R11, R2 ;  /* 0x00000002000b7308 */ /* 0x0006620000000800 */
[----:B------:R-:W-:Y:S01]  /*12440*/  IMAD.MOV.U32 R79, RZ, RZ, R9 ;  /* 0x000000ffff4f7224 */ /* 0x000fe200078e0009 */
[----:B------:R-:W-:Y:S05]  /*12450*/  LDSM.16.MT88.4 R80, [R193+0x5800] ;  /* 0x00580000c150783b */ /* 0x000fea0000004200 */
[C---:B------:R-:W-:Y:S01]  /*12460*/  HMMA.16816.F32.BF16 R28, R4.reuse, R26, R48 ;  /* 0x0000001a041c723c */ /* 0x040fe20000041830 */
[----:B------:R-:W-:Y:S06]  /*12470*/  LDSM.16.MT88.4 R48, [R193+0x3800] ;  /* 0x00380000c130783b */ /* 0x000fec0000004200 */
[----:B------:R-:W-:Y:S01]  /*12480*/  IMAD.MOV.U32 R26, RZ, RZ, R115 ;  /* 0x000000ffff1a7224 */ /* 0x000fe200078e0073 */
[----:B-----5:R-:W-:Y:S01]  /*12490*/  HMMA.16816.F32.BF16 R92, R4, R16, R88 ;  /* 0x00000010045c723c */ /* 0x020fe20000041858 */
[----:B---3--:R-:W-:Y:S01]  /*124a0*/  FFMA.FTZ R2, R218, c[0x0][0x2d0], -R0 ;  /* 0x0000b400da027a23 */ /* 0x008fe20000010800 */
[----:B------:R-:W3:Y:S01]  /*124b0*/  LDSM.16.MT88.4 R88, [R196+0x5800] ;  /* 0x00580000c458783b */ /* 0x000ee20000004200 */
[----:B------:R-:W-:Y:S01]  /*124c0*/  IMAD.MOV.U32 R218, RZ, RZ, R10 ;  /* 0x000000ffffda7224 */ /* 0x000fe200078e000a */
[----:B-1----:R-:W-:Y:S01]  /*124d0*/  F2FP.BF16.PACK_AB R97, R11, R24 ;  /* 0x000000180b61723e */ /* 0x002fe200000010ff */
[----:B------:R1:W-:Y:S01]  /*124e0*/  MUFU.EX2 R10, R2 ;  /* 0x00000002000a7308 */ /* 0x0003e20000000800 */
[----:B------:R-:W-:-:S02]  /*124f0*/  FFMA.FTZ R0, R226, c[0x0][0x2d0], -R0 ;  /* 0x0000b400e2007a23 */ /* 0x000fc40000010800 */
[----:B------:R-:W-:Y:S01]  /*12500*/  IMAD.MOV.U32 R226, RZ, RZ, R122 ;  /* 0x000000ffffe27224 */ /* 0x000fe200078e007a */
[C---:B--2---:R-:W-:Y:S01]  /*12510*/  HMMA.16816.F32.BF16 R152, R4.reuse, R12, R52 ;  /* 0x0000000c0498723c */ /* 0x044fe20000041834 */
[----:B------:R-:W-:Y:S02]  /*12520*/  IMAD.MOV.U32 R27, RZ, RZ, R114 ;  /* 0x000000ffff1b7224 */ /* 0x000fe400078e0072 */
[----:B------:R-:W-:Y:S01]  /*12530*/  LDSM.16.MT88.4 R112, [R196+0x1800] ;  /* 0x00180000c470783b */ /* 0x000fe20000004200 */
[----:B------:R-:W2:Y:S04]  /*12540*/  MUFU.EX2 R9, R0 ;  /* 0x0000000000097308 */ /* 0x000ea80000000800 */
[----:B------:R-:W-:Y:S01]  /*12550*/  HMMA.16816.F32.BF16 R16, R4, R18, R68 ;  /* 0x000000120410723c */ /* 0x000fe20000041844 */
[----:B-1----:R-:W-:-:S02]  /*12560*/  IMAD.MOV.U32 R2, RZ, RZ, R121 ;  /* 0x000000ffff027224 */ /* 0x002fc400078e0079 */
[----:B------:R-:W-:Y:S02]  /*12570*/  LDSM.16.MT88.4 R120, [R195+0x1800] ;  /* 0x00180000c378783b */ /* 0x000fe40000004200 */
[----:B------:R-:W-:-:S03]  /*12580*/  FADD.FTZ R2, R2, R79 ;  /* 0x0000004f02027221 */ /* 0x000fc60000010000 */
[----:B------:R-:W-:Y:S01]  /*12590*/  HMMA.16816.F32.BF16 R12, R4, R14, R40 ;  /* 0x0000000e040c723c */ /* 0x000fe20000041828 */
[----:B------:R-:W1:Y:S01]  /*125a0*/  LDSM.16.MT88.4 R4, [R195+0x5800] ;  /* 0x00580000c304783b */ /* 0x000e620000004200 */
[----:B------:R-:W-:Y:S01]  /*125b0*/  FADD.FTZ R2, R226, R2 ;  /* 0x00000002e2027221 */ /* 0x000fe20000010000 */
[----:B--2---:R-:W-:Y:S01]  /*125c0*/  F2FP.BF16.PACK_AB R99, R9, R10 ;  /* 0x0000000a0963723e */ /* 0x004fe200000010ff */
[----:B------:R-:W-:Y:S01]  /*125d0*/  FADD.FTZ R0, R251, R250 ;  /* 0x000000fafb007221 */ /* 0x000fe20000010000 */
[----:B------:R-:W2:Y:S01]  /*125e0*/  LDSM.16.MT88.4 R40, [R192+0x3800] ;  /* 0x00380000c028783b */ /* 0x000ea20000004200 */
        /* <DEDUP_REMOVED lines=9> */
[----:B------:R-:W5:Y:S01]  /*12680*/  LDSM.16.MT88.4 R64, [R195+0x3800] ;  /* 0x00380000c340783b */ /* 0x000f620000004200 */
[----:B------:R-:W-:Y:S02]  /*12690*/  FADD.FTZ R0, R243, R0 ;  /* 0x00000000f3007221 */ /* 0x000fe40000010000 */
[----:B------:R-:W-:Y:S02]  /*126a0*/  FADD.FTZ R2, R25, R2 ;  /* 0x0000000219027221 */ /* 0x000fe40000010000 */
[----:B------:R-:W-:-:S02]  /*126b0*/  FADD.FTZ R0, R245, R0 ;  /* 0x00000000f5007221 */ /* 0x000fc40000010000 */
[----:B------:R-:W-:Y:S01]  /*126c0*/  FADD.FTZ R2, R234, R2 ;  /* 0x00000002ea027221 */ /* 0x000fe20000010000 */
[C---:B----4-:R-:W-:Y:S01]  /*126d0*/  HMMA.16816.F32.BF16 R68, R96.reuse, R72, R84 ;  /* 0x000000486044723c */ /* 0x050fe20000041854 */
[----:B------:R-:W-:Y:S02]  /*126e0*/  FADD.FTZ R0, R240, R0 ;  /* 0x00000000f0007221 */ /* 0x000fe40000010000 */
[----:B------:R-:W-:Y:S02]  /*126f0*/  FADD.FTZ R2, R3, R2 ;  /* 0x0000000203027221 */ /* 0x000fe40000010000 */
[----:B------:R-:W-:Y:S01]  /*12700*/  FADD.FTZ R0, R214, R0 ;  /* 0x00000000d6007221 */ /* 0x000fe20000010000 */
[----:B------:R-:W-:Y:S01]  /*12710*/  IADD3 R214, R231, -0x2, RZ ;  /* 0xfffffffee7d67810 */ /* 0x000fe20007ffe0ff */
[----:B------:R-:W-:Y:S01]  /*12720*/  FADD.FTZ R2, R230, R2 ;  /* 0x00000002e6027221 */ /* 0x000fe20000010000 */
[----:B---3--:R-:W-:Y:S01]  /*12730*/  HMMA.16816.F32.BF16 R84, R96, R88, R92 ;  /* 0x000000586054723c */ /* 0x008fe2000004185c */
[----:B------:R-:W-:-:S02]  /*12740*/  IMAD.MOV.U32 R230, RZ, RZ, c[0x0][0x2c4] ;  /* 0x0000b100ffe67624 */ /* 0x000fc400078e00ff */
[----:B------:R-:W-:Y:S02]  /*12750*/  FADD.FTZ R0, R127, R0 ;  /* 0x000000007f007221 */ /* 0x000fe40000010000 */
[----:B------:R-:W-:Y:S01]  /*12760*/  FADD.FTZ R2, R232, R2 ;  /* 0x00000002e8027221 */ /* 0x000fe20000010000 */
[----:B------:R-:W-:Y:S01]  /*12770*/  ISETP.NE.AND P2, PT, R230, 0x1, PT ;  /* 0x00000001e600780c */ /* 0x000fe20003f45270 */
[----:B------:R-:W-:Y:S01]  /*12780*/  FADD.FTZ R0, R126, R0 ;  /* 0x000000007e007221 */ /* 0x000fe20000010000 */
[----:B-1----:R-:W-:Y:S01]  /*12790*/  HMMA.16816.F32.BF16 R92, R96, R4, R152 ;  /* 0x00000004605c723c */ /* 0x002fe20000041898 */
[----:B------:R-:W-:Y:S02]  /*127a0*/  FADD.FTZ R3, R229, R2 ;  /* 0x00000002e5037221 */ /* 0x000fe40000010000 */
[----:B------:R-:W-:-:S04]  /*127b0*/  FADD.FTZ R0, R125, R0 ;  /* 0x000000007d007221 */ /* 0x000fc80000010000 */
[----:B------:R-:W-:Y:S01]  /*127c0*/  FADD.FTZ R2, R24, R0 ;  /* 0x0000000018027221 */ /* 0x000fe20000010000 */
[----:B------:R-:W-:Y:S01]  /*127d0*/  HMMA.16816.F32.BF16 R100, R96, R104, R100 ;  /* 0x000000686064723c */ /* 0x000fe20000041864 */
[----:B------:R-:W-:Y:S02]  /*127e0*/  IMAD.MOV.U32 R0, RZ, RZ, R242 ;  /* 0x000000ffff007224 */ /* 0x000fe400078e00f2 */
[----:B------:R-:W-:-:S04]  /*127f0*/  @P2 IMAD.HI.U32 R4, R242, c[0x0][0x2c8], RZ ;  /* 0x0000b200f2042a27 */ /* 0x000fc800078e00ff */
[----:B------:R-:W-:Y:S01]  /*12800*/  FADD.FTZ R5, R228, R3 ;  /* 0x00000003e4057221 */ /* 0x000fe20000010000 */
[----:B------:R-:W-:Y:S01]  /*12810*/  @P2 SHF.R.U32.HI R0, RZ, c[0x0][0x2cc], R4 ;  /* 0x0000b300ff002a19 */ /* 0x000fe20000011604 */
[----:B------:R-:W-:Y:S01]  /*12820*/  FADD.FTZ R3, R11, R2 ;  /* 0x000000020b037221 */ /* 0x000fe20000010000 */
[C---:B------:R-:W-:Y:S01]  /*12830*/  HMMA.16816.F32.BF16 R104, R96.reuse, R106, R36 ;  /* 0x0000006a6068723c */ /* 0x040fe20000041824 */
[----:B------:R-:W-:Y:S02]  /*12840*/  IMAD.IADD R2, R238, 0x1, -R239 ;  /* 0x00000001ee027824 */ /* 0x000fe400078e0aef */
[----:B------:R-:W-:Y:S02]  /*12850*/  FADD.FTZ R4, R227, R5 ;  /* 0x00000005e3047221 */ /* 0x000fe40000010000 */
[----:B------:R-:W-:Y:S02]  /*12860*/  IMAD.IADD R2, R2, 0x1, R0 ;  /* 0x0000000102027824 */ /* 0x000fe400078e0200 */
[----:B------:R-:W-:Y:S01]  /*12870*/  FADD.FTZ R3, R10, R3 ;  /* 0x000000030a037221 */ /* 0x000fe20000010000 */
[----:B------:R-:W-:Y:S01]  /*12880*/  HMMA.16816.F32.BF16 R108, R96, R112, R116 ;  /* 0x00000070606c723c */ /* 0x000fe20000041874 */
[----:B------:R-:W-:Y:S01]  /*12890*/  FADD.FTZ R233, R233, R4 ;  /* 0x00000004e9e97221 */ /* 0x000fe20000010000 */
[----:B------:R-:W-:Y:S01]  /*128a0*/  IADD3 R0, R2, c[0x0][0x328], RZ ;  /* 0x0000ca0002007a10 */ /* 0x000fe20007ffe0ff */
[----:B------:R-:W-:-:S05]  /*128b0*/  FADD.FTZ R234, R9, R3 ;  /* 0x0000000309ea7221 */ /* 0x000fca0000010000 */
[C---:B------:R-:W-:Y:S08]  /*128c0*/  HMMA.16816.F32.BF16 R116, R96.reuse, R120, R188 ;  /* 0x000000786074723c */ /* 0x040ff000000418bc */
[C---:B--2---:R-:W-:Y:S08]  /*128d0*/  HMMA.16816.F32.BF16 R36, R96.reuse, R40, R176 ;  /* 0x000000286024723c */ /* 0x044ff000000418b0 */
        /* <DEDUP_REMOVED lines=26> */
.L_x_3171:
[----:B------:R-:W-:-:S13]  /*12a80*/  ISETP.NE.AND P0, PT, R4, 0x1, PT ;  /* 0x000000010400780c */ /* 0x000fda0003f05270 */
[----:B------:R-:W-:-:S05]  /*12a90*/  @P0 IMAD.HI.U32 R2, R3, c[0x0][0x330], RZ ;  /* 0x0000cc0003020a27 */ /* 0x000fca00078e00ff */
[----:B------:R-:W-:Y:S02]  /*12aa0*/  @P0 SHF.R.U32.HI R3, RZ, c[0x0][0x334], R2 ;  /* 0x0000cd00ff030a19 */ /* 0x000fe40000011602 */
.L_x_3172:
[----:B------:R-:W-:Y:S05]  /*12ab0*/  BSYNC B0 ;  /* 0x0000000000007941 */ /* 0x000fea0003800000 */
.L_x_3170:
[----:B------:R-:W-:-:S05]  /*12ac0*/  IMAD R3, R3, R4, c[0x0][0x32c] ;  /* 0x0000cb0003037624 */ /* 0x000fca00078e0204 */
[----:B------:R-:W-:-:S04]  /*12ad0*/  IMNMX R0, R0, R3, PT ;  /* 0x0000000300007217 */ /* 0x000fc80003800200 */
.L_x_3169:
        /* <DEDUP_REMOVED lines=9> */
.L_x_3182:
[----:B------:R-:W-:Y:S01]  /*12b70*/  ISETP.GT.AND P0, PT, R217, R216, PT ;  /* 0x000000d8d900720c */ /* 0x000fe20003f04270 */
[----:B------:R-:W-:Y:S04]  /*12b80*/  DEPBAR.LE SB0, 0x0 ;  /* 0x000080000000791a */ /* 0x000fe80000000000 */
[----:B------:R-:W-:Y:S01]  /*12b90*/  WARPSYNC 0xffffffff ;  /* 0xffffffff00007948 */ /* 0x000fe20003800000 */
[----:B------:R-:W-:Y:S01]  /*12ba0*/  BAR.SYNC.DEFER_BLOCKING 0x0 ;  /* 0x0000000000007b1d */ /* 0x000fe20000010000 */
[----:B------:R-:W-:Y:S05]  /*12bb0*/  IMAD.MOV.U32 R218, RZ, RZ, c[0x0][0x2c4] ;  /* 0x0000b100ffda7624 */ /* 0x000fea00078e00ff */
[----:B------:R-:W-:Y:S01]  /*12bc0*/  ISETP.NE.AND P2, PT, R218, 0x1, PT ;  /* 0x00000001da00780c */ /* 0x000fe20003f45270 */
[----:B------:R-:W-:Y:S01]  /*12bd0*/  @!P0 IMAD.WIDE.U32 R4, R216, c[0x0][0x208], RZ ;  /* 0x00008200d8048a25 */ /* 0x000fe200078e00ff */
[----:B------:R-:W-:Y:S03]  /*12be0*/  @!P0 SHF.R.S32.HI R0, RZ, 0x1f, R216 ;  /* 0x0000001fff008819 */ /* 0x000fe600000114d8 */
[----:B------:R-:W-:Y:S02]  /*12bf0*/  @!P0 IMAD.MOV.U32 R6, RZ, RZ, c[0x0][0x208] ;  /* 0x00008200ff068624 */ /* 0x000fe400078e00ff */
[----:B------:R-:W-:Y:S02]  /*12c00*/  @!P0 IMAD R0, R0, c[0x0][0x208], RZ ;  /* 0x0000820000008a24 */ /* 0x000fe400078e02ff */
[----:B------:R-:W-:Y:S02]  /*12c10*/  @!P0 IMAD.SHL.U32 R2, R4, 0x40, RZ ;  /* 0x0000004004028824 */ /* 0x000fe400078e00ff */
[----:B------:R-:W-:Y:S03]  /*12c20*/  @!P0 IMAD R0, R216, c[0x0][0x20c], R0 ;  /* 0x00008300d8008a24 */ /* 0x000fe600078e0200 */
[----:B------:R-:W-:Y:S01]  /*12c30*/  @!P0 LEA R3, P1, R6, R2, 0x5 ;  /* 0x0000000206038211 */ /* 0x000fe200078228ff */
[----:B------:R-:W-:Y:S02]  /*12c40*/  @!P0 IMAD.IADD R0, R5, 0x1, R0 ;  /* 0x0000000105008824 */ /* 0x000fe400078e0200 */
[----:B------:R-:W-:Y:S01]  /*12c50*/  @!P0 IMAD.MOV.U32 R5, RZ, RZ, c[0x0][0x20c] ;  /* 0x00008300ff058624 */ /* 0x000fe200078e00ff */
[----:B------:R-:W-:Y:S01]  /*12c60*/  LDSM.16.M88.4 R32, [R198] ;  /* 0x00000000c620783b */ /* 0x000fe20000000200 */
[----:B------:R-:W-:Y:S01]  /*12c70*/  ULDC UR4, c[0x0][0x324] ;  /* 0x0000c90000047ab9 */ /* 0x000fe20000000800 */
[----:B------:R-:W-:Y:S01]  /*12c80*/  @!P0 SHF.L.U64.HI R0, R4, 0x6, R0 ;  /* 0x0000000604008819 */ /* 0x000fe20000010200 */
[----:B------:R-:W-:Y:S02]  /*12c90*/  ULOP3.LUT UR4, URZ, UR4, URZ, 0x33, !UPT ;  /* 0x000000043f047292 */ /* 0x000fe4000f8e333f */
[----:B------:R-:W1:Y:S01]  /*12ca0*/  LDSM.16.M88.4 R8, [R147] ;  /* 0x000000009308783b */ /* 0x000e620000000200 */
[----:B------:R-:W-:Y:S02]  /*12cb0*/  @!P0 LEA.HI.X R12, R6, R0, R5, 0x5, P1 ;  /* 0x00000000060c8211 */ /* 0x000fe400008f2c05 */
[----:B------:R-:W-:Y:S02]  /*12cc0*/  @!P0 IADD3 R4, P1, R2, R222, RZ ;  /* 0x000000de02048210 */ /* 0x000fe40007f3e0ff */
[----:B------:R-:W2:Y:S03]  /*12cd0*/  LDSM.16.M88.4 R16, [R147+0x800] ;  /* 0x000800009310783b */ /* 0x000ea60000000200 */
[--C-:B------:R-:W-:Y:S01]  /*12ce0*/  @!P0 IMAD.X R5, R0, 0x1, R224.reuse, P1 ;  /* 0x0000000100058824 */ /* 0x100fe200008e06e0 */
[C---:B------:R-:W-:Y:S01]  /*12cf0*/  @!P0 LEA R20, P1, R4.reuse, c[0x0][0x1f8], 0x1 ;  /* 0x00007e0004148a11 */ /* 0x040fe200078208ff */
[----:B------:R-:W3:Y:S03]  /*12d00*/  LDSM.16.M88.4 R24, [R147+0x1000] ;  /* 0x001000009318783b */ /* 0x000ee60000000200 */
[----:B------:R-:W-:Y:S02]  /*12d10*/  @!P0 LEA.HI.X R21, R4, c[0x0][0x1fc], R5, 0x1, P1 ;  /* 0x00007f0004158a11 */ /* 0x000fe400008f0c05 */
[----:B------:R-:W-:Y:S01]  /*12d20*/  @!P0 IADD3 R6, P1, R222, 0x40, RZ ;  /* 0x00000040de068810 */ /* 0x000fe20007f3e0ff */
[----:B------:R-:W4:Y:S04]  /*12d30*/  LDSM.16.M88.4 R148, [R147+0x1800] ;  /* 0x001800009394783b */ /* 0x000f280000000200 */
[--C-:B------:R-:W-:Y:S01]  /*12d40*/  @!P0 IMAD.X R5, RZ, RZ, R224.reuse, P1 ;  /* 0x000000ffff058224 */ /* 0x100fe200008e06e0 */
[----:B------:R-:W-:Y:S01]  /*12d50*/  @!P0 IADD3 R4, P1, R2, R6, RZ ;  /* 0x0000000602048210 */ /* 0x000fe20007f3e0ff */
[----:B------:R-:W-:Y:S04]  /*12d60*/  LDSM.16.M88.4 R152, [R199] ;  /* 0x00000000c798783b */ /* 0x000fe80000000200 */
[----:B------:R-:W-:Y:S01]  /*12d70*/  @!P0 IMAD.X R7, R0, 0x1, R5, P1 ;  /* 0x0000000100078824 */ /* 0x000fe200008e0605 */
[C---:B------:R-:W-:Y:S01]  /*12d80*/  @!P0 LEA R176, P1, R4.reuse, c[0x0][0x1f8], 0x1 ;  /* 0x00007e0004b08a11 */ /* 0x040fe200078208ff */
[----:B------:R-:W2:Y:S03]  /*12d90*/  LDSM.16.M88.4 R156, [R202] ;  /* 0x00000000ca9c783b */ /* 0x000ea60000000200 */
        /* <DEDUP_REMOVED lines=17> */
[----:B------:R-:W5:Y:S01]  /*12eb0*/  LDL R214, [R1] ;  /* 0x0000000001d67983 */ /* 0x000f620000100800 */
[C---:B-1----:R-:W-:Y:S03]  /*12ec0*/  HMMA.16816.F32.BF16 R4, R32.reuse, R8, RZ ;  /* 0x000000082004723c */ /* 0x042fe600000418ff */
[C---:B------:R-:W-:Y:S01]  /*12ed0*/  @!P0 IMAD.X R23, R12.reuse, 0x1, R13, P1 ;  /* 0x000000010c178824 */ /* 0x040fe200008e060d */
[----:B------:R-:W-:Y:S01]  /*12ee0*/  @!P0 IADD3 R3, P1, R3, R222, RZ ;  /* 0x000000de03038210 */ /* 0x000fe20007f3e0ff */
[----:B------:R1:W-:Y:S03]  /*12ef0*/  @!P0 LDGSTS.E.BYPASS.LTC128B.128 [R215+0x2100], [R176.64], !P4 ;  /* 0x02100000b0d78fae */ /* 0x0003e6000e101d46 */
[C---:B------:R-:W-:Y:S01]  /*12f00*/  HMMA.16816.F32.BF16 R8, R32.reuse, R10, RZ ;  /* 0x0000000a2008723c */ /* 0x040fe200000418ff */
[----:B------:R-:W-:Y:S01]  /*12f10*/  @!P0 IMAD.X R12, R12, 0x1, R224, P1 ;  /* 0x000000010c0c8824 */ /* 0x000fe200008e06e0 */
[----:B------:R1:W-:Y:S02]  /*12f20*/  @!P0 LDGSTS.E.BYPASS.LTC128B.128 [R215+0x4100], [R174.64], !P3 ;  /* 0x04100000aed78fae */ /* 0x0003e4000d901d46 */
[C---:B------:R-:W-:Y:S04]  /*12f30*/  @!P0 LEA R30, P1, R3.reuse, c[0x0][0x1f8], 0x1 ;  /* 0x00007e00031e8a11 */ /* 0x040fe800078208ff */
[----:B------:R-:W-:Y:S02]  /*12f40*/  @!P0 LEA.HI.X R31, R3, c[0x0][0x1fc], R12, 0x1, P1 ;  /* 0x00007f00031f8a11 */ /* 0x000fe400008f0c0c */
[C---:B--2---:R-:W-:Y:S02]  /*12f50*/  HMMA.16816.F32.BF16 R12, R32.reuse, R16, RZ ;  /* 0x00000010200c723c */ /* 0x044fe400000418ff */
[C---:B------:R-:W-:Y:S01]  /*12f60*/  @!P0 LEA R172, P1, R0.reuse, c[0x0][0x1f8], 0x1 ;  /* 0x00007e0000ac8a11 */ /* 0x040fe200078208ff */
[----:B------:R4:W-:Y:S03]  /*12f70*/  @!P0 LDGSTS.E.BYPASS.LTC128B.128 [R215+0x1100], [R30.64], !P5 ;  /* 0x011000001ed78fae */ /* 0x0009e6000e901d46 */
[----:B------:R-:W-:Y:S02]  /*12f80*/  @!P0 LEA.HI.X R173, R0, c[0x0][0x1fc], R22, 0x1, P1 ;  /* 0x00007f0000ad8a11 */ /* 0x000fe400008f0c16 */
[C---:B------:R-:W-:Y:S01]  /*12f90*/  HMMA.16816.F32.BF16 R16, R32.reuse, R18, RZ ;  /* 0x000000122010723c */ /* 0x040fe200000418ff */
[C---:B------:R-:W-:Y:S02]  /*12fa0*/  @!P0 LEA R28, P1, R2.reuse, c[0x0][0x1f8], 0x1 ;  /* 0x00007e00021c8a11 */ /* 0x040fe400078208ff */
[----:B------:R2:W-:Y:S02]  /*12fb0*/  @!P0 LDGSTS.E.BYPASS.LTC128B.128 [R215+0x3100], [R172.64], !P4 ;  /* 0x03100000acd78fae */ /* 0x0005e4000e101d46 */
[----:B------:R-:W-:Y:S03]  /*12fc0*/  @!P0 LEA.HI.X R29, R2, c[0x0][0x1fc], R23, 0x1, P1 ;  /* 0x00007f00021d8a11 */ /* 0x000fe600008f0c17 */
[C---:B---3--:R-:W-:Y:S02]  /*12fd0*/  HMMA.16816.F32.BF16 R20, R32.reuse, R24, RZ ;  /* 0x000000182014723c */ /* 0x048fe400000418ff */
[----:B------:R4:W-:Y:S01]  /*12fe0*/  @!P0 LDGSTS.E.BYPASS.LTC128B.128 [R215+0x5100], [R28.64], !P3 ;  /* 0x051000001cd78fae */ /* 0x0009e2000d901d46 */
[C---:B------:R-:W-:Y:S04]  /*12ff0*/  ISETP.GT.AND P0, PT, R216.reuse, R217, PT ;  /* 0x000000d9d800720c */ /* 0x040fe80003f04270 */
[----:B-1----:R-:W-:Y:S01]  /*13000*/  LDSM.16.M88.4 R176, [R197] ;  /* 0x00000000c5b0783b */ /* 0x002fe20000000200 */
[C---:B------:R-:W-:Y:S04]  /*13010*/  HMMA.16816.F32.BF16 R24, R32.reuse, R26, RZ ;  /* 0x0000001a2018723c */ /* 0x040fe800000418ff */
[----:B------:R-:W0:Y:S04]  /*13020*/  LDGDEPBAR ;  /* 0x00000000000079af */ /* 0x000e280000000000 */
[----:B------:R-:W-:Y:S01]  /*13030*/  @P0 IMAD.MOV.U32 R127, RZ, RZ, c[0x0][0x1e4] ;  /* 0x00007900ff7f0624 */ /* 0x000fe200078e00ff */
[----:B------:R-:W-:Y:S03]  /*13040*/  LDSM.16.M88.4 R180, [R197+0x1800] ;  /* 0x00180000c5b4783b */ /* 0x000fe60000000200 */
[----:B------:R-:W-:Y:S01]  /*13050*/  @P0 IADD3 R2, R216, -0x1, RZ ;  /* 0xffffffffd8020810 */ /* 0x000fe20007ffe0ff */
[----:B------:R-:W-:Y:S01]  /*13060*/  @P0 IMAD.MOV.U32 R124, RZ, RZ, c[0x0][0x1e0] ;  /* 0x00007800ff7c0624 */ /* 0x000fe200078e00ff */
[----:B--2---:R-:W1:Y:S02]  /*13070*/  LDSM.16.M88.4 R172, [R201] ;  /* 0x00000000c9ac783b */ /* 0x004e640000000200 */
[----:B------:R-:W-:Y:S03]  /*13080*/  @P0 SHF.R.S32.HI R0, RZ, 0x1f, R2 ;  /* 0x0000001fff000819 */ /* 0x000fe60000011402 */
[----:B------:R-:W-:Y:S01]  /*13090*/  LDSM.16.M88.4 R184, [R200] ;  /* 0x00000000c8b8783b */ /* 0x000fe20000000200 */
[C---:B----4-:R-:W-:Y:S01]  /*130a0*/  HMMA.16816.F32.BF16 R28, R32.reuse, R148, RZ ;  /* 0x00000094201c723c */ /* 0x050fe200000418ff */
[----:B------:R-:W-:Y:S03]  /*130b0*/  @P0 IMAD R0, R0, c[0x0][0x1e0], RZ ;  /* 0x0000780000000a24 */ /* 0x000fe600078e02ff */
[----:B------:R-:W-:Y:S01]  /*130c0*/  LDSM.16.M88.4 R188, [R194] ;  /* 0x00000000c2bc783b */ /* 0x000fe20000000200 */
[C---:B------:R-:W-:Y:S02]  /*130d0*/  @P0 IMAD R0, R2.reuse, c[0x0][0x1e4], R0 ;  /* 0x0000790002000a24 */ /* 0x040fe400078e0200 */
[----:B------:R-:W-:Y:S01]  /*130e0*/  @P0 IMAD.WIDE.U32 R2, R2, c[0x0][0x1e0], RZ ;  /* 0x0000780002020a25 */ /* 0x000fe200078e00ff */
[----:B------:R-:W-:Y:S01]  /*130f0*/  HMMA.16816.F32.BF16 R32, R32, R150, RZ ;  /* 0x000000962020723c */ /* 0x000fe200000418ff */
[----:B------:R-:W2:Y:S03]  /*13100*/  LDSM.16.M88.4 R148, [R197+0x800] ;  /* 0x00080000c594783b */ /* 0x000ea60000000200 */
[----:B------:R-:W-:Y:S02]  /*13110*/  @P0 IMAD.IADD R3, R3, 0x1, R0 ;  /* 0x0000000103030824 */ /* 0x000fe400078e0200 */
[C---:B------:R-:W-:Y:S02]  /*13120*/  @P0 IMAD.SHL.U32 R0, R2.reuse, 0x40, RZ ;  /* 0x0000004002000824 */ /* 0x040fe400078e00ff */
[C---:B------:R-:W-:Y:S05]  /*13130*/  HMMA.16816.F32.BF16 R4, R152.reuse, R156, R4 ;  /* 0x0000009c9804723c */ /* 0x040fea0000041804 */
[----:B------:R-:W-:Y:S02]  /*13140*/  @P0 SHF.L.U64.HI R2, R2, 0x6, R3 ;  /* 0x0000000602020819 */ /* 0x000fe40000010203 */
[C---:B------:R-:W-:Y:S01]  /*13150*/  @P0 LEA R3, P1, R124.reuse, R0, 0x5 ;  /* 0x000000007c030211 */ /* 0x040fe200078228ff */
[C---:B------:R-:W-:Y:S01]  /*13160*/  HMMA.16816.F32.BF16 R8, R152.reuse, R158, R8 ;  /* 0x0000009e9808723c */ /* 0x040fe20000041808 */
[----:B------:R-:W3:Y:S03]  /*13170*/  LDSM.16.M88.4 R156, [R197+0x1000] ;  /* 0x00100000c59c783b */ /* 0x000ee60000000200 */
[----:B------:R-:W-:Y:S02]  /*13180*/  @P0 LEA.HI.X R124, R124, R2, R127, 0x5, P1 ;  /* 0x000000027c7c0211 */ /* 0x000fe400008f2c7f */
[----:B------:R-:W-:Y:S02]  /*13190*/  @P0 IADD3 R127, P1, R0, R220, RZ ;  /* 0x000000dc007f0210 */ /* 0x000fe40007f3e0ff */
        /* <DEDUP_REMOVED lines=30> */
[----:B------:R-:W3:Y:S07]  /*13380*/  LDSM.16.M88.4 R160, [R199+0x4000] ;  /* 0x00400000c7a0783b */ /* 0x000eee0000000200 */
        /* <DEDUP_REMOVED lines=16> */
[C---:B------:R-:W-:Y:S08]  /*13490*/  HMMA.16816.F32.BF16 R4, R160.reuse, R176, R4 ;  /* 0x000000b0a004723c */ /* 0x040ff00000041804 */
[C---:B------:R-:W-:Y:S01]  /*134a0*/  HMMA.16816.F32.BF16 R8, R160.reuse, R178, R8 ;  /* 0x000000b2a008723c */ /* 0x040fe20000041808 */
[----:B------:R-:W4:Y:S07]  /*134b0*/  LDSM.16.M88.4 R176, [R197+0x3000] ;  /* 0x00300000c5b0783b */ /* 0x000f2e0000000200 */
        /* <DEDUP_REMOVED lines=16> */
[C---:B------:R-:W-:Y:S08]  /*135c0*/  HMMA.16816.F32.BF16 R20, R156.reuse, R176, R20 ;  /* 0x000000b09c14723c */ /* 0x040ff00000041814 */
[C---:B------:R-:W-:Y:S01]  /*135d0*/  HMMA.16816.F32.BF16 R24, R156.reuse, R178, R24 ;  /* 0x000000b29c18723c */ /* 0x040fe20000041818 */
[----:B------:R-:W3:Y:S07]  /*135e0*/  LDSM.16.M88.4 R176, [R198+0x8000] ;  /* 0x00800000c6b0783b */ /* 0x000eee0000000200 */
        /* <DEDUP_REMOVED lines=17> */
[C---:B------:R-:W-:Y:S08]  /*13700*/  HMMA.16816.F32.BF16 R4, R176.reuse, R180, R4 ;  /* 0x000000b4b004723c */ /* 0x040ff00000041804 */
        /* <DEDUP_REMOVED lines=56> */
[----:B------:R-:W-:Y:S01]  /*13a90*/  @P0 IMAD.X R166, R124, 0x1, R169, P1 ;  /* 0x000000017ca60824 */ /* 0x000fe200008e06a9 */
[C---:B------:R-:W-:Y:S01]  /*13aa0*/  @P0 IADD3 R2, P1, R3.reuse, R127, RZ ;  /* 0x0000007f03020210 */ /* 0x040fe20007f3e0ff */
[----:B------:R-:W-:Y:S01]  /*13ab0*/  @!PT LDS RZ, [RZ] ;  /* 0x00000000fffff984 */ /* 0x000fe20000000800 */
[----:B------:R-:W-:Y:S01]  /*13ac0*/  @!PT LDS RZ, [RZ] ;  /* 0x00000000fffff984 */ /* 0x000fe20000000800 */
[----:B------:R-:W-:Y:S01]  /*13ad0*/  @!PT LDS RZ, [RZ] ;  /* 0x00000000fffff984 */ /* 0x000fe20000000800 */
[----:B------:R1:W-:Y:S01]  /*13ae0*/  @P0 LDGSTS.E.BYPASS.LTC128B.128 [R215+0x6100], [R176.64], !P5 ;  /* 0x06100000b0d70fae */ /* 0x0003e2000e901d46 */
[----:B-----5:R-:W-:Y:S01]  /*13af0*/  IMAD.IADD R127, R214, 0x1, R242 ;  /* 0x00000001d67f7824 */ /* 0x020fe200078e02f2 */
[C---:B---3--:R-:W-:Y:S01]  /*13b00*/  HMMA.16816.F32.BF16 R20, R152.reuse, R156, R20 ;  /* 0x0000009c9814723c */ /* 0x048fe20000041814 */
[----:B------:R-:W-:Y:S02]  /*13b10*/  IMAD.MOV.U32 R214, RZ, RZ, c[0x0][0x32c] ;  /* 0x0000cb00ffd67624 */ /* 0x000fe400078e00ff */
[----:B------:R1:W-:Y:S01]  /*13b20*/  @P0 LDGSTS.E.BYPASS.LTC128B.128 [R215+0x8100], [R174.64], !P4 ;  /* 0x08100000aed70fae */ /* 0x0003e2000e101d46 */
[----:B------:R-:W-:Y:S01]  /*13b30*/  @P0 IMAD.X R167, R124, 0x1, R168, P1 ;  /* 0x000000017ca70824 */ /* 0x000fe200008e06a8 */
[----:B------:R-:W-:Y:S02]  /*13b40*/  @P0 IADD3 R3, P1, R3, R220, RZ ;  /* 0x000000dc03030210 */ /* 0x000fe40007f3e0ff */
[----:B------:R-:W-:Y:S01]  /*13b50*/  ISETP.GE.AND P6, PT, R214, 0x1, PT ;  /* 0x00000001d600780c */ /* 0x000fe20003fc6270 */
        /* <DEDUP_REMOVED lines=39> */
.L_x_3176:
[----:B------:R-:W-:Y:S04]  /*13dd0*/  MOV R150, c[0x0][0x32c] ;  /* 0x0000cb0000967a02 */ /* 0x000fe80000000f00 */
[----:B------:R-:W-:Y:S11]  /*13de0*/  ISETP.NE.AND P0, PT, R150, 0x1, PT ;  /* 0x000000019600780c */ /* 0x000ff60003f05270 */
[----:B------:R-:W-:Y:S02]  /*13df0*/  @!UPT UIADD3 URZ, URZ, URZ, URZ ;  /* 0x0000003f3f3ff290 */ /* 0x000fe4000fffe03f */
[----:B------:R-:W-:Y:S05]  /*13e00*/  @P0 IMAD.HI.U32 R150, R3, c[0x0][0x330], RZ ;  /* 0x0000cc0003960a27 */ /* 0x000fea00078e00ff */
[----:B------:R-:W-:Y:S02]  /*13e10*/  @P0 SHF.R.U32.HI R3, RZ, c[0x0][0x334], R150 ;  /* 0x0000cd00ff030a19 */ /* 0x000fe40000011696 */
.L_x_3177:
[----:B------:R-:W-:Y:S05]  /*13e20*/  BSYNC B0 ;  /* 0x0000000000007941 */ /* 0x000fea0003800000 */
.L_x_3175:
[----:B------:R-:W-:Y:S04]  /*13e30*/  IMAD R3, R3, c[0x0][0x32c], -R124 ;  /* 0x0000cb0003037a24 */ /* 0x000fe800078e0a7c */
[----:B------:R-:W-:Y:S05]  /*13e40*/  IMAD.IADD R3, R3, 0x1, -R237 ;  /* 0x0000000103037824 */ /* 0x000fea00078e0aed */
[----:B------:R-:W-:Y:S02]  /*13e50*/  IADD3 R150, R3, c[0x0][0x32c], RZ ;  /* 0x0000cb0003967a10 */ /* 0x000fe40007ffe0ff */
[----:B------:R-:W-:Y:S02]  /*13e60*/  IMNMX R0, R0, R3, !PT ;  /* 0x0000000300007217 */ /* 0x000fe40007800200 */
[----:B------:R-:W-:Y:S02]  /*13e70*/  IMNMX R2, R2, R150, PT ;  /* 0x0000009602027217 */ /* 0x000fe40003800200 */
.L_x_3174:
        /* <DEDUP_REMOVED lines=66> */
.L_x_3180:
[----:B------:R-:W-:Y:S04]  /*142a0*/  MOV R4, c[0x0][0x32c] ;  /* 0x0000cb0000047a02 */ /* 0x000fe80000000f00 */
[----:B------:R-:W-:Y:S11]  /*142b0*/  ISETP.NE.AND P0, PT, R4, 0x1, PT ;  /* 0x000000010400780c */ /* 0x000ff60003f05270 */
[----:B------:R-:W-:Y:S02]  /*142c0*/  @!UPT UIADD3 URZ, URZ, URZ, URZ ;  /* 0x0000003f3f3ff290 */ /* 0x000fe4000fffe03f */
[----:B------:R-:W-:Y:S05]  /*142d0*/  @P0 IMAD.HI.U32 R4, R3, c[0x0][0x330], RZ ;  /* 0x0000cc0003040a27 */ /* 0x000fea00078e00ff */
[----:B------:R-:W-:Y:S02]  /*142e0*/  @P0 SHF.R.U32.HI R3, RZ, c[0x0][0x334], R4 ;  /* 0x0000cd00ff030a19 */ /* 0x000fe40000011604 */
.L_x_3181:
[----:B------:R-:W-:Y:S05]  /*142f0*/  BSYNC B0 ;  /* 0x0000000000007941 */ /* 0x000fea0003800000 */
.L_x_3179:
[----:B------:R-:W-:Y:S04]  /*14300*/  IMAD R124, R3, c[0x0][0x32c], -R124 ;  /* 0x0000cb00037c7a24 */ /* 0x000fe800078e0a7c */
[----:B------:R-:W-:Y:S05]  /*14310*/  IMAD.IADD R3, R124, 0x1, -R237 ;  /* 0x000000017c037824 */ /* 0x000fea00078e0aed */
[----:B------:R-:W-:Y:S02]  /*14320*/  IADD3 R4, R3, c[0x0][0x32c], RZ ;  /* 0x0000cb0003047a10 */ /* 0x000fe40007ffe0ff */
[----:B------:R-:W-:Y:S02]  /*14330*/  IMNMX R0, R0, R3, !PT ;  /* 0x0000000300007217 */ /* 0x000fe40007800200 */
[----:B------:R-:W-:Y:S02]  /*14340*/  IMNMX R2, R2, R4, PT ;  /* 0x0000000402027217 */ /* 0x000fe40003800200 */
.L_x_3178:
        /* <DEDUP_REMOVED lines=72> */
[C---:B------:R-:W-:Y:S02]  /*147d0*/  ISETP.GT.AND P1, PT, R0.reuse, 0x38, P2 ;  /* 0x000000380000780c */ /* 0x040fe40001724270 */
[----:B------:R-:W-:Y:S02]  /*147e0*/  FSEL R171, R31, -INF , !P0 ;  /* 0xff8000001fab7808 */ /* 0x000fe40004000000 */
[----:B-1----:R-:W-:Y:S01]  /*147f0*/  FMNMX.FTZ R3, R3, R11, !PT ;  /* 0x0000000b03037209 */ /* 0x002fe20007810000 */
[----:B------:R-:W-:Y:S01]  /*14800*/  LDSM.16.MT88.4 R28, [R196] ;  /* 0x00000000c41c783b */ /* 0x000fe20000004200 */
[----:B------:R-:W-:Y:S02]  /*14810*/  ISETP.GT.AND P0, PT, R0, 0x39, P2 ;  /* 0x000000390000780c */ /* 0x000fe40001704270 */
[----:B------:R-:W-:Y:S02]  /*14820*/  FMNMX.FTZ R0, R169, R10, !PT ;  /* 0x0000000aa9007209 */ /* 0x000fe40007810000 */
[----:B------:R-:W-:Y:S02]  /*14830*/  ISETP.LT.OR P1, PT, R2, 0x39, P1 ;  /* 0x000000390200780c */ /* 0x000fe40000f21670 */
[----:B------:R-:W-:Y:S01]  /*14840*/  FMNMX.FTZ R0, R171, R0, !PT ;  /* 0x00000000ab007209 */ /* 0x000fe20007810000 */
[----:B------:R-:W1:Y:S01]  /*14850*/  SHFL.BFLY PT, R10, R3, 0x1, 0x1f ;  /* 0x0c201f00030a7f89 */ /* 0x000e6200000e0000 */
[----:B------:R-:W-:Y:S02]  /*14860*/  FSEL R170, R34, -INF , !P1 ;  /* 0xff80000022aa7808 */ /* 0x000fe40004800000 */
        /* <DEDUP_REMOVED lines=379> */
.L_x_3173:
        /* <DEDUP_REMOVED lines=21> */
.L_x_3185:
[----:B------:R-:W-:-:S04]  /*16170*/  MOV R3, c[0x0][0x32c] ;  /* 0x0000cb0000037a02 */ /* 0x000fc80000000f00 */
[----:B------:R-:W-:-:S13]  /*16180*/  ISETP.NE.AND P0, PT, R3, 0x1, PT ;  /* 0x000000010300780c */ /* 0x000fda0003f05270 */
[----:B------:R-:W-:-:S05]  /*16190*/  @P0 IMAD.HI.U32 R3, R0, c[0x0][0x330], RZ ;  /* 0x0000cc0000030a27 */ /* 0x000fca00078e00ff */
[----:B------:R-:W-:Y:S02]  /*161a0*/  @P0 SHF.R.U32.HI R0, RZ, c[0x0][0x334], R3 ;  /* 0x0000cd00ff000a19 */ /* 0x000fe40000011603 */
.L_x_3186:
[----:B------:R-:W-:Y:S05]  /*161b0*/  BSYNC B0 ;  /* 0x0000000000007941 */ /* 0x000fea0003800000 */
.L_x_3184:
[----:B------:R-:W-:-:S05]  /*161c0*/  IMAD R0, R0, c[0x0][0x32c], RZ ;  /* 0x0000cb0000007a24 */ /* 0x000fca00078e02ff */
[----:B------:R-:W-:-:S04]  /*161d0*/  IMNMX R2, R2, R0, !PT ;  /* 0x0000000002027217 */ /* 0x000fc80007800200 */
.L_x_3183:
        /* <DEDUP_REMOVED lines=10> */
.L_x_3188:
        /* <DEDUP_REMOVED lines=316> */
[----:B-1----:R-:W-:Y:S01]  /*17640*/  @P0 IADD3 R4, P1, R150, R220, RZ ;  /* 0x000000dc96040210 */ /* 0x002fe20007f3e0ff */
[C---:B------:R-:W-:Y:S02]  /*17650*/  FMUL.FTZ R112, R2.reuse, R112 ;  /* 0x0000007002707220 */ /* 0x040fe40000410000 */
[C---:B------:R-:W-:Y:S01]  /*17660*/  FMUL.FTZ R113, R2.reuse, R113 ;  /* 0x0000007102717220 */ /* 0x040fe20000410000 */
[----:B--2---:R-:W-:Y:S01]  /*17670*/  @P0 IADD3.X R8, R149, R219, RZ, P1, !PT ;  /* 0x000000db95080210 */ /* 0x004fe20000ffe4ff */
[----:B------:R-:W-:Y:S01]  /*17680*/  FMUL.FTZ R116, R2, R116 ;  /* 0x0000007402747220 */ /* 0x000fe20000410000 */
[----:B------:R-:W-:Y:S01]  /*17690*/  @P0 LEA R126, P1, R4, c[0x0][0x1c8], 0x1 ;  /* 0x00007200047e0a11 */ /* 0x000fe200078208ff */
[----:B------:R-:W-:Y:S02]  /*176a0*/  FMUL.FTZ R117, R2, R117 ;  /* 0x0000007502757220 */ /* 0x000fe40000410000 */
[----:B------:R-:W1:Y:S01]  /*176b0*/  MUFU.EX2 R0, R0 ;  /* 0x0000000000007308 */ /* 0x000e620000000800 */
        /* <DEDUP_REMOVED lines=8> */
[----:B------:R3:W2:Y:S01]  /*17740*/  MUFU.EX2 R180, R7 ;  /* 0x0000000700b47308 */ /* 0x0006a20000000800 */
[----:B------:R-:W-:Y:S02]  /*17750*/  FMUL.FTZ R37, R2, R37 ;  /* 0x0000002502257220 */ /* 0x000fe40000410000 */
[----:B------:R-:W-:Y:S01]  /*17760*/  @P0 LEA.HI.X R5, R5, c[0x0][0x1cc], R151, 0x1, P1 ;  /* 0x0000730005050a11 */ /* 0x000fe200008f0c97 */
[----:B------:R2:W-:Y:S01]  /*17770*/  @P0 LDGSTS.E.BYPASS.LTC128B.128 [R215+0x9100], [R8.64], !P4 ;  /* 0x0910000008d70fae */ /* 0x0005e2000e101d46 */
[--C-:B----4-:R-:W-:Y:S02]  /*17780*/  FFMA.FTZ R6, R10, c[0x0][0x2d0], -R125.reuse ;  /* 0x0000b4000a067a23 */ /* 0x110fe4000001087d */
[C---:B------:R-:W-:Y:S02]  /*17790*/  FMUL.FTZ R40, R2.reuse, R40 ;  /* 0x0000002802287220 */ /* 0x040fe40000410000 */
[C---:B------:R-:W-:Y:S01]  /*177a0*/  FMUL.FTZ R41, R2.reuse, R41 ;  /* 0x0000002902297220 */ /* 0x040fe20000410000 */
[----:B------:R4:W-:Y:S01]  /*177b0*/  MUFU.EX2 R178, R6 ;  /* 0x0000000600b27308 */ /* 0x0009e20000000800 */
[C---:B------:R-:W-:Y:S01]  /*177c0*/  FMUL.FTZ R44, R2.reuse, R44 ;  /* 0x0000002c022c7220 */ /* 0x040fe20000410000 */
[----:B------:R4:W-:Y:S01]  /*177d0*/  @P0 LDGSTS.E.BYPASS.LTC128B.128 [R215+0xb100], [R4.64], !P3 ;  /* 0x0b10000004d70fae */ /* 0x0009e2000d901d46 */
[----:B------:R-:W-:Y:S01]  /*177e0*/  FMUL.FTZ R45, R2, R45 ;  /* 0x0000002d022d7220 */ /* 0x000fe20000410000 */
[----:B------:R-:W-:Y:S01]  /*177f0*/  ISETP.GT.AND P0, PT, R188, R216, PT ;  /* 0x000000d8bc00720c */ /* 0x000fe20003f04270 */
[C---:B-1----:R-:W-:Y:S01]  /*17800*/  FMUL.FTZ R10, R0.reuse, R138 ;  /* 0x0000008a000a7220 */ /* 0x042fe20000410000 */
[----:B------:R-:W-:Y:S01]  /*17810*/  MOV R188, R214 ;  /* 0x000000d600bc7202 */ /* 0x000fe20000000f00 */
[C---:B------:R-:W-:Y:S02]  /*17820*/  FMUL.FTZ R102, R0.reuse, R102 ;  /* 0x0000006600667220 */ /* 0x040fe40000410000 */
[C---:B------:R-:W-:Y:S01]  /*17830*/  FMUL.FTZ R103, R0.reuse, R103 ;  /* 0x0000006700677220 */ /* 0x040fe20000410000 */
[----:B------:R-:W1:Y:S01]  /*17840*/  LDSM.16.MT88.4 R148, [R192] ;  /* 0x00000000c094783b */ /* 0x000e620000004200 */
[C---:B------:R-:W-:Y:S01]  /*17850*/  FMUL.FTZ R106, R0.reuse, R106 ;  /* 0x0000006a006a7220 */ /* 0x040fe20000410000 */
[----:B------:R1:W-:Y:S01]  /*17860*/  MUFU.EX2 R186, R12 ;  /* 0x0000000c00ba7308 */ /* 0x0003e20000000800 */
[C---:B------:R-:W-:Y:S02]  /*17870*/  FMUL.FTZ R107, R0.reuse, R107 ;  /* 0x0000006b006b7220 */ /* 0x040fe40000410000 */
[C---:B---3--:R-:W-:Y:S02]  /*17880*/  FMUL.FTZ R7, R0.reuse, R135 ;  /* 0x0000008700077220 */ /* 0x048fe40000410000 */
[C---:B------:R-:W-:Y:S01]  /*17890*/  FMUL.FTZ R110, R0.reuse, R110 ;  /* 0x0000006e006e7220 */ /* 0x040fe20000410000 */
[----:B-----5:R-:W3:Y:S01]  /*178a0*/  LDSM.16.MT88.4 R152, [R193] ;  /* 0x00000000c198783b */ /* 0x020ee20000004200 */
[----:B------:R-:W-:Y:S02]  /*178b0*/  FMUL.FTZ R111, R0, R111 ;  /* 0x0000006f006f7220 */ /* 0x000fe40000410000 */
[C---:B--2---:R-:W-:Y:S01]  /*178c0*/  FMUL.FTZ R8, R2.reuse, R136 ;  /* 0x0000008802087220 */ /* 0x044fe20000410000 */
[----:B------:R-:W-:Y:S01]  /*178d0*/  MUFU.EX2 R181, R21 ;  /* 0x0000001500b57308 */ /* 0x000fe20000000800 */
[----:B------:R-:W-:Y:S02]  /*178e0*/  FMUL.FTZ R9, R2, R137 ;  /* 0x0000008902097220 */ /* 0x000fe40000410000 */
[C---:B----4-:R-:W-:Y:S01]  /*178f0*/  FMUL.FTZ R6, R0.reuse, R134 ;  /* 0x0000008600067220 */ /* 0x050fe20000410000 */
[----:B------:R-:W2:Y:S01]  /*17900*/  LDSM.16.MT88.4 R156, [R196] ;  /* 0x00000000c49c783b */ /* 0x000ea20000004200 */
        /* <DEDUP_REMOVED lines=20> */
[--C-:B-1----:R-:W-:Y:S01]  /*17a50*/  FFMA.FTZ R12, R16, c[0x0][0x2d0], -R176.reuse ;  /* 0x0000b400100c7a23 */ /* 0x102fe200000108b0 */
[----:B------:R-:W1:Y:S01]  /*17a60*/  MUFU.EX2 R185, R13 ;  /* 0x0000000d00b97308 */ /* 0x000e620000000800 */
        /* <DEDUP_REMOVED lines=11> */
[--C-:B--2---:R-:W-:Y:S02]  /*17b20*/  FFMA.FTZ R20, R24, c[0x0][0x2d0], -R176.reuse ;  /* 0x0000b40018147a23 */ /* 0x104fe400000108b0 */
[C---:B------:R-:W-:Y:S01]  /*17b30*/  FMUL.FTZ R48, R2.reuse, R48 ;  /* 0x0000003002307220 */ /* 0x040fe20000410000 */
[C---:B------:R-:W-:Y:S02]  /*17b40*/  HMMA.16816.F32.BF16 R8, R132.reuse, R150, R8 ;  /* 0x000000968408723c */ /* 0x040fe40000041808 */
[----:B------:R-:W2:Y:S02]  /*17b50*/  LDSM.16.MT88.4 R148, [R192+0x2000] ;  /* 0x00200000c094783b */ /* 0x000ea40000004200 */
[----:B------:R-:W-:Y:S02]  /*17b60*/  FMUL.FTZ R49, R2, R49 ;  /* 0x0000003102317220 */ /* 0x000fe40000410000 */
[C---:B------:R-:W-:Y:S02]  /*17b70*/  FMUL.FTZ R50, R0.reuse, R50 ;  /* 0x0000003200327220 */ /* 0x040fe40000410000 */
[C---:B---3--:R-:W-:Y:S04]  /*17b80*/  HMMA.16816.F32.BF16 R100, R132.reuse, R152, R100 ;  /* 0x000000988464723c */ /* 0x048fe80000041864 */
[----:B------:R-:W-:Y:S02]  /*17b90*/  FMUL.FTZ R51, R0, R51 ;  /* 0x0000003300337220 */ /* 0x000fe40000410000 */
[C---:B------:R-:W-:Y:S02]  /*17ba0*/  FMUL.FTZ R52, R2.reuse, R52 ;  /* 0x0000003402347220 */ /* 0x040fe40000410000 */
[C---:B------:R-:W-:Y:S01]  /*17bb0*/  HMMA.16816.F32.BF16 R104, R132.reuse, R154, R104 ;  /* 0x0000009a8468723c */ /* 0x040fe20000041868 */
[----:B------:R-:W3:Y:S03]  /*17bc0*/  LDSM.16.MT88.4 R152, [R193+0x2000] ;  /* 0x00200000c198783b */ /* 0x000ee60000004200 */
[----:B----4-:R-:W-:Y:S02]  /*17bd0*/  FFMA.FTZ R12, R17, c[0x0][0x2d0], -R176 ;  /* 0x0000b400110c7a23 */ /* 0x010fe400000108b0 */
[----:B------:R-:W-:Y:S02]  /*17be0*/  FMUL.FTZ R53, R2, R53 ;  /* 0x0000003502357220 */ /* 0x000fe40000410000 */
[C---:B------:R-:W-:Y:S01]  /*17bf0*/  HMMA.16816.F32.BF16 R108, R132.reuse, R156, R108 ;  /* 0x0000009c846c723c */ /* 0x040fe2000004186c */
[----:B------:R4:W1:Y:S03]  /*17c00*/  MUFU.EX2 R183, R12 ;  /* 0x0000000c00b77308 */ /* 0x0008660000000800 */
        /* <DEDUP_REMOVED lines=11> */
[--C-:B----4-:R-:W-:Y:S02]  /*17cc0*/  FFMA.FTZ R12, R18, c[0x0][0x2d0], -R125.reuse ;  /* 0x0000b400120c7a23 */ /* 0x110fe4000001087d */
[C---:B------:R-:W-:Y:S02]  /*17cd0*/  FMUL.FTZ R60, R2.reuse, R60 ;  /* 0x0000003c023c7220 */ /* 0x040fe40000410000 */
[C---:B--2---:R-:W-:Y:S01]  /*17ce0*/  HMMA.16816.F32.BF16 R36, R132.reuse, R148, R36 ;  /* 0x000000948424723c */ /* 0x044fe20000041824 */
        /* <DEDUP_REMOVED lines=9> */
[C---:B------:R-:W-:Y:S02]  /*17d80*/  FMUL.FTZ R66, R0.reuse, R66 ;  /* 0x0000004200427220 */ /* 0x040fe40000410000 */
[C---:B------:R-:W-:Y:S01]  /*17d90*/  HMMA.16816.F32.BF16 R48, R132.reuse, R154, R48 ;  /* 0x0000009a8430723c */ /* 0x040fe20000041830 */
[----:B------:R-:W3:Y:S03]  /*17da0*/  LDSM.16.MT88.4 R152, [R192+0x4000] ;  /* 0x00400000c098783b */ /* 0x000ee60000004200 */
[--C-:B--2---:R-:W-:Y:S02]  /*17db0*/  FFMA.FTZ R12, R19, c[0x0][0x2d0], -R125.reuse ;  /* 0x0000b400130c7a23 */ /* 0x104fe4000001087d */
        /* <DEDUP_REMOVED lines=9> */
[----:B------:R-:W2:Y:S03]  /*17e50*/  LDSM.16.MT88.4 R136, [R193+0x4000] ;  /* 0x00400000c188783b */ /* 0x000ea60000004200 */
[C---:B------:R-:W-:Y:S02]  /*17e60*/  FMUL.FTZ R72, R2.reuse, R72 ;  /* 0x0000004802487220 */ /* 0x040fe40000410000 */
[----:B------:R-:W-:Y:S02]  /*17e70*/  FMUL.FTZ R73, R2, R73 ;  /* 0x0000004902497220 */ /* 0x000fe40000410000 */
[C---:B----4-:R-:W-:Y:S04]  /*17e80*/  HMMA.16816.F32.BF16 R60, R132.reuse, R148, R60 ;  /* 0x00000094843c723c */ /* 0x050fe8000004183c */
[C---:B------:R-:W-:Y:S02]  /*17e90*/  FMUL.FTZ R74, R0.reuse, R74 ;  /* 0x0000004a004a7220 */ /* 0x040fe40000410000 */
[----:B------:R-:W-:Y:S02]  /*17ea0*/  FMUL.FTZ R75, R0, R75 ;  /* 0x0000004b004b7220 */ /* 0x000fe40000410000 */
[C---:B------:R-:W-:Y:S01]  /*17eb0*/  HMMA.16816.F32.BF16 R64, R132.reuse, R150, R64 ;  /* 0x000000968440723c */ /* 0x040fe20000041840 */
[----:B------:R-:W4:Y:S03]  /*17ec0*/  LDSM.16.MT88.4 R148, [R196+0x4000] ;  /* 0x00400000c494783b */ /* 0x000f260000004200 */
[C---:B------:R-:W-:Y:S01]  /*17ed0*/  FMUL.FTZ R76, R2.reuse, R76 ;  /* 0x0000004c024c7220 */ /* 0x040fe20000410000 */
[----:B-1----:R-:W-:Y:S01]  /*17ee0*/  F2FP.BF16.PACK_AB R12, R185, R186 ;  /* 0x000000bab90c723e */ /* 0x002fe200000010ff */
[----:B------:R-:W-:Y:S02]  /*17ef0*/  FMUL.FTZ R77, R2, R77 ;  /* 0x0000004d024d7220 */ /* 0x000fe40000410000 */
[C---:B---3--:R-:W-:Y:S04]  /*17f00*/  HMMA.16816.F32.BF16 R68, R132.reuse, R152, R68 ;  /* 0x000000988444723c */ /* 0x048fe80000041844 */
[C---:B------:R-:W-:Y:S02]  /*17f10*/  FMUL.FTZ R78, R0.reuse, R78 ;  /* 0x0000004e004e7220 */ /* 0x040fe40000410000 */
[----:B------:R-:W-:Y:S02]  /*17f20*/  FMUL.FTZ R79, R0, R79 ;  /* 0x0000004f004f7220 */ /* 0x000fe40000410000 */
[C---:B------:R-:W-:Y:S01]  /*17f30*/  HMMA.16816.F32.BF16 R72, R132.reuse, R154, R72 ;  /* 0x0000009a8448723c */ /* 0x040fe20000041848 */
[----:B------:R-:W1:Y:S03]  /*17f40*/  LDSM.16.MT88.4 R152, [R195+0x4000] ;  /* 0x00400000c398783b */ /* 0x000e660000004200 */
[C---:B------:R-:W-:Y:S02]  /*17f50*/  FMUL.FTZ R80, R2.reuse, R80 ;  /* 0x0000005002507220 */ /* 0x040fe40000410000 */
[----:B------:R-:W-:Y:S02]  /*17f60*/  FMUL.FTZ R81, R2, R81 ;  /* 0x0000005102517220 */ /* 0x000fe40000410000 */
[C---:B------:R-:W-:Y:S01]  /*17f70*/  FMUL.FTZ R82, R0.reuse, R82 ;  /* 0x0000005200527220 */ /* 0x040fe20000410000 */
[C---:B--2---:R-:W-:Y:S03]  /*17f80*/  HMMA.16816.F32.BF16 R76, R132.reuse, R136, R76 ;  /* 0x00000088844c723c */ /* 0x044fe6000004184c */
        /* <DEDUP_REMOVED lines=10> */
[C---:B----4-:R-:W-:Y:S01]  /*18030*/  HMMA.16816.F32.BF16 R84, R132.reuse, R148, R84 ;  /* 0x000000948454723c */ /* 0x050fe20000041854 */
[----:B------:R3:W-:Y:S02]  /*18040*/  MUFU.EX2 R175, R14 ;  /* 0x0000000e00af7308 */ /* 0x0007e40000000800 */
[----:B------:R-:W-:Y:S02]  /*18050*/  FMUL.FTZ R89, R2, R89 ;  /* 0x0000005902597220 */ /* 0x000fe40000410000 */
[C---:B------:R-:W-:Y:S02]  /*18060*/  FMUL.FTZ R90, R0.reuse, R90 ;  /* 0x0000005a005a7220 */ /* 0x040fe40000410000 */
[----:B------:R-:W-:Y:S02]  /*18070*/  FMUL.FTZ R91, R0, R91 ;  /* 0x0000005b005b7220 */ /* 0x000fe40000410000 */
[C---:B------:R-:W-:Y:S02]  /*18080*/  FMUL.FTZ R92, R2.reuse, R92 ;  /* 0x0000005c025c7220 */ /* 0x040fe40000410000 */
[----:B------:R-:W4:Y:S01]  /*18090*/  MUFU.EX2 R174, R15 ;  /* 0x0000000f00ae7308 */ /* 0x000f220000000800 */
        /* <DEDUP_REMOVED lines=9> */
[----:B---3--:R-:W-:Y:S01]  /*18130*/  F2FP.BF16.PACK_AB R14, R183, R184 ;  /* 0x000000b8b70e723e */ /* 0x008fe200000010ff */
[----:B------:R-:W-:Y:S02]  /*18140*/  FMUL.FTZ R99, R0, R99 ;  /* 0x0000006300637220 */ /* 0x000fe40000410000 */
[----:B------:R-:W-:Y:S01]  /*18150*/  FFMA.FTZ R2, R2, R233, R191 ;  /* 0x000000e902027223 */ /* 0x000fe200000100bf */
[----:B----4-:R-:W-:Y:S04]  /*18160*/  F2FP.BF16.PACK_AB R13, R174, R175 ;  /* 0x000000afae0d723e */ /* 0x010fe800000010ff */
        /* <DEDUP_REMOVED lines=170> */
.L_x_3187:
[----:B------:R-:W-:-:S13]  /*18c10*/  ISETP.GE.AND P0, PT, R214, R217, PT ;  /* 0x000000d9d600720c */ /* 0x000fda0003f06270 */
[----:B------:R-:W-:Y:S05]  /*18c20*/  @!P0 BRA `(.L_x_3189) ;  /* 0x000034c000008947 */ /* 0x000fea0003800000 */
[----:B------:R-:W-:Y:S02]  /*18c30*/  MOV R126, R8 ;  /* 0x00000008007e7202 */ /* 0x000fe40000000f00 */
[----:B------:R-:W-:Y:S02]  /*18c40*/  MOV R125, R124 ;  /* 0x0000007c007d7202 */ /* 0x000fe40000000f00 */
.L_x_3198:
[----:B------:R-:W-:Y:S04]  /*18c50*/  DEPBAR.LE SB0, 0x0 ;  /* 0x000080000000791a */ /* 0x000fe80000000000 */
[----:B------:R-:W-:Y:S01]  /*18c60*/  WARPSYNC 0xffffffff ;  /* 0xffffffff00007948 */ /* 0x000fe20003800000 */
[----:B------:R-:W-:Y:S01]  /*18c70*/  BAR.SYNC.DEFER_BLOCKING 0x0 ;  /* 0x0000000000007b1d */ /* 0x000fe20000010000 */
[----:B------:R-:W-:Y:S01]  /*18c80*/  SHF.R.S32.HI R0, RZ, 0x1f, R214 ;  /* 0x0000001fff007819 */ /* 0x000fe200000114d6 */
[----:B------:R-:W-:Y:S04]  /*18c90*/  IMAD.WIDE.U32 R2, R214, c[0x0][0x208], RZ ;  /* 0x00008200d6027a25 */ /* 0x000fe800078e00ff */
[----:B------:R-:W-:Y:S02]  /*18ca0*/  IMAD R0, R0, c[0x0][0x208], RZ ;  /* 0x0000820000007a24 */ /* 0x000fe400078e02ff */
[----:B------:R-:W-:Y:S02]  /*18cb0*/  IMAD.MOV.U32 R6, RZ, RZ, c[0x0][0x208] ;  /* 0x00008200ff067624 */ /* 0x000fe400078e00ff */
[----:B------:R-:W-:Y:S02]  /*18cc0*/  IMAD R0, R214, c[0x0][0x20c], R0 ;  /* 0x00008300d6007a24 */ /* 0x000fe400078e0200 */
[----:B------:R-:W-:Y:S02]  /*18cd0*/  IMAD.SHL.U32 R4, R2, 0x40, RZ ;  /* 0x0000004002047824 */ /* 0x000fe400078e00ff */
[----:B------:R-:W-:Y:S02]  /*18ce0*/  IMAD.IADD R0, R3, 0x1, R0 ;  /* 0x0000000103007824 */ /* 0x000fe400078e0200 */
[----:B------:R-:W-:Y:S01]  /*18cf0*/  IMAD.MOV.U32 R3, RZ, RZ, c[0x0][0x20c] ;  /* 0x00008300ff037624 */ /* 0x000fe200078e00ff */
[----:B------:R-:W-:Y:S01]  /*18d00*/  IADD3 R5, P1, R4, R222, RZ ;  /* 0x000000de04057210 */ /* 0x000fe20007f3e0ff */
[----:B------:R-:W-:Y:S01]  /*18d10*/  IMAD.MOV.U32 R218, RZ, RZ, c[0x0][0x2c4] ;  /* 0x0000b100ffda7624 */ /* 0x000fe200078e00ff */
[----:B------:R-:W-:Y:S02]  /*18d20*/  SHF.L.U64.HI R0, R2, 0x6, R0 ;  /* 0x0000000602007819 */ /* 0x000fe40000010200 */
[C---:B------:R-:W-:Y:S02]  /*18d30*/  LEA R2, P0, R6.reuse, R4, 0x5 ;  /* 0x0000000406027211 */ /* 0x040fe400078028ff */
[----:B------:R-:W-:Y:S01]  /*18d40*/  LEA R174, P2, R5, c[0x0][0x1f8], 0x1 ;  /* 0x00007e0005ae7a11 */ /* 0x000fe200078408ff */
[----:B------:R-:W-:Y:S01]  /*18d50*/  LDSM.16.M88.4 R32, [R198] ;  /* 0x00000000c620783b */ /* 0x000fe20000000200 */
[----:B------:R-:W-:Y:S01]  /*18d60*/  LEA.HI.X R3, R6, R0, R3, 0x5, P0 ;  /* 0x0000000006037211 */ /* 0x000fe200000f2c03 */
[--C-:B------:R-:W-:Y:S01]  /*18d70*/  IMAD.X R6, R0, 0x1, R224.reuse, P1 ;  /* 0x0000000100067824 */ /* 0x100fe200008e06e0 */
[----:B------:R-:W-:Y:S01]  /*18d80*/  IADD3 R14, P0, R222, 0x40, RZ ;  /* 0x00000040de0e7810 */ /* 0x000fe20007f1e0ff */
[----:B------:R-:W-:Y:S01]  /*18d90*/  ULDC UR4, c[0x0][0x324] ;  /* 0x0000c90000047ab9 */ /* 0x000fe20000000800 */
[----:B------:R-:W1:Y:S01]  /*18da0*/  LDSM.16.M88.4 R8, [R147] ;  /* 0x000000009308783b */ /* 0x000e620000000200 */
[----:B------:R-:W-:Y:S01]  /*18db0*/  ISETP.NE.AND P6, PT, R218, 0x1, PT ;  /* 0x00000001da00780c */ /* 0x000fe20003fc5270 */
[----:B------:R-:W-:Y:S01]  /*18dc0*/  ULOP3.LUT UR4, URZ, UR4, URZ, 0x33, !UPT ;  /* 0x000000043f047292 */ /* 0x000fe2000f8e333f */
[----:B------:R-:W-:Y:S01]  /*18dd0*/  IADD3 R15, P1, R4, R14, RZ ;  /* 0x0000000e040f7210 */ /* 0x000fe20007f3e0ff */
[----:B------:R-:W-:Y:S01]  /*18de0*/  IMAD.X R13, RZ, RZ, R224, P0 ;  /* 0x000000ffff0d7224 */ /* 0x000fe200000e06e0 */
[----:B------:R-:W2:Y:S01]  /*18df0*/  LDSM.16.M88.4 R16, [R147+0x800] ;  /* 0x000800009310783b */ /* 0x000ea20000000200 */
[----:B------:R-:W-:Y:S02]  /*18e00*/  IADD3 R12, P0, R222, 0x80, RZ ;  /* 0x00000080de0c7810 */ /* 0x000fe40007f1e0ff */
[--C-:B------:R-:W-:Y:S01]  /*18e10*/  IMAD.X R22, R0, 0x1, R13.reuse, P1 ;  /* 0x0000000100167824 */ /* 0x100fe200008e060d */
[----:B------:R-:W-:Y:S01]  /*18e20*/  LEA R176, P1, R15, c[0x0][0x1f8], 0x1 ;  /* 0x00007e000fb07a11 */ /* 0x000fe200078208ff */
[----:B------:R-:W3:Y:S01]  /*18e30*/  LDSM.16.M88.4 R24, [R147+0x1000] ;  /* 0x001000009318783b */ /* 0x000ee20000000200 */
[----:B------:R-:W-:Y:S01]  /*18e40*/  LEA.HI.X R175, R5, c[0x0][0x1fc], R6, 0x1, P2 ;  /* 0x00007f0005af7a11 */ /* 0x000fe200010f0c06 */
[----:B------:R-:W-:Y:S01]  /*18e50*/  IMAD.X R20, RZ, RZ, R224, P0 ;  /* 0x000000ffff147224 */ /* 0x000fe200000e06e0 */
[----:B------:R-:W-:Y:S02]  /*18e60*/  LEA.HI.X R177, R15, c[0x0][0x1fc], R22, 0x1, P1 ;  /* 0x00007f000fb17a11 */ /* 0x000fe400008f0c16 */
[----:B------:R-:W4:Y:S01]  /*18e70*/  LDSM.16.M88.4 R148, [R147+0x1800] ;  /* 0x001800009394783b */ /* 0x000f220000000200 */
[----:B------:R-:W-:Y:S02]  /*18e80*/  IADD3 R21, P0, R4, R12, RZ ;  /* 0x0000000c04157210 */ /* 0x000fe40007f1e0ff */
[----:B------:R-:W-:Y:S02]  /*18e90*/  IADD3 R22, P1, R2, R14, RZ ;  /* 0x0000000e02167210 */ /* 0x000fe40007f3e0ff */
[----:B------:R-:W-:Y:S01]  /*18ea0*/  LDSM.16.M88.4 R152, [R199] ;  /* 0x00000000c798783b */ /* 0x000fe20000000200 */
[----:B------:R-:W-:Y:S01]  /*18eb0*/  LEA R172, P2, R21, c[0x0][0x1f8], 0x1 ;  /* 0x00007e0015ac7a11 */ /* 0x000fe200078408ff */
[----:B------:R-:W-:Y:S01]  /*18ec0*/  IMAD.X R14, R0, 0x1, R20, P0 ;  /* 0x00000001000e7824 */ /* 0x000fe200000e0614 */
[C---:B------:R-:W-:Y:S01]  /*18ed0*/  IADD3 R0, P0, R2.reuse, R12, RZ ;  /* 0x0000000c02007210 */ /* 0x040fe20007f1e0ff */
[----:B------:R-:W-:Y:S01]  /*18ee0*/  IMAD.X R23, R3, 0x1, R13, P1 ;  /* 0x0000000103177824 */ /* 0x000fe200008e060d */
[----:B------:R-:W5:Y:S01]  /*18ef0*/  LDSM.16.M88.4 R156, [R202] ;  /* 0x00000000ca9c783b */ /* 0x000f620000000200 */
[----:B------:R-:W-:Y:S02]  /*18f00*/  IADD3 R2, P1, R2, R222, RZ ;  /* 0x000000de02027210 */ /* 0x000fe40007f3e0ff */
[----:B------:R-:W-:Y:S01]  /*18f10*/  LEA.HI.X R173, R21, c[0x0][0x1fc], R14, 0x1, P2 ;  /* 0x00007f0015ad7a11 */ /* 0x000fe200010f0c0e */
[C---:B------:R-:W-:Y:S01]  /*18f20*/  IMAD.X R20, R3.reuse, 0x1, R20, P0 ;  /* 0x0000000103147824 */ /* 0x040fe200000e0614 */
[----:B------:R-:W3:Y:S01]  /*18f30*/  LDSM.16.M88.4 R160, [R213] ;  /* 0x00000000d5a0783b */ /* 0x000ee20000000200 */
[----:B------:R-:W-:Y:S01]  /*18f40*/  LEA R30, P0, R2, c[0x0][0x1f8], 0x1 ;  /* 0x00007e00021e7a11 */ /* 0x000fe200078008ff */
[----:B------:R-:W-:Y:S01]  /*18f50*/  IMAD.X R3, R3, 0x1, R224, P1 ;  /* 0x0000000103037824 */ /* 0x000fe200008e06e0 */
[----:B------:R-:W-:Y:S02]  /*18f60*/  LEA R28, P1, R22, c[0x0][0x1f8], 0x1 ;  /* 0x00007e00161c7a11 */ /* 0x000fe400078208ff */
[----:B------:R-:W4:Y:S02]  /*18f70*/  LDSM.16.M88.4 R164, [R212] ;  /* 0x00000000d4a4783b */ /* 0x000f240000000200 */
[----:B------:R-:W-:Y:S02]  /*18f80*/  LEA.HI.X R31, R2, c[0x0][0x1fc], R3, 0x1, P0 ;  /* 0x00007f00021f7a11 */ /* 0x000fe400000f0c03 */
[----:B------:R-:W-:Y:S01]  /*18f90*/  LEA.HI.X R29, R22, c[0x0][0x1fc], R23, 0x1, P1 ;  /* 0x00007f00161d7a11 */ /* 0x000fe200008f0c17 */
[C---:B-1----:R-:W-:Y:S01]  /*18fa0*/  HMMA.16816.F32.BF16 R4, R32.reuse, R8, RZ ;  /* 0x000000082004723c */ /* 0x042fe200000418ff */
[----:B------:R-:W1:Y:S02]  /*18fb0*/  LDSM.16.M88.4 R168, [R211] ;  /* 0x00000000d3a8783b */ /* 0x000e640000000200 */
[C---:B------:R-:W-:Y:S03]  /*18fc0*/  LEA R2, P0, R0.reuse, c[0x0][0x1f8], 0x1 ;  /* 0x00007e0000027a11 */ /* 0x040fe600078008ff */
[----:B------:R-:W-:Y:S01]  /*18fd0*/  @!PT LDS RZ, [RZ] ;  /* 0x00000000fffff984 */ /* 0x000fe20000000800 */
[----:B------:R-:W-:Y:S01]  /*18fe0*/  @!PT LDS RZ, [RZ] ;  /* 0x00000000fffff984 */ /* 0x000fe20000000800 */
[----:B------:R-:W-:Y:S01]  /*18ff0*/  @!PT LDS RZ, [RZ] ;  /* 0x00000000fffff984 */ /* 0x000fe20000000800 */
[----:B------:R1:W-:Y:S01]  /*19000*/  LDGSTS.E.BYPASS.LTC128B.128 [R215+0x100], [R174.64], !P5 ;  /* 0x00100000aed77fae */ /* 0x0003e2000e901d46 */
[----:B------:R-:W-:Y:S01]  /*19010*/  LEA.HI.X R3, R0, c[0x0][0x1fc], R20, 0x1, P0 ;  /* 0x00007f0000037a11 */ /* 0x000fe200000f0c14 */
[C---:B------:R-:W-:Y:S01]  /*19020*/  HMMA.16816.F32.BF16 R8, R32.reuse, R10, RZ ;  /* 0x0000000a2008723c */ /* 0x040fe200000418ff */
[C---:B------:R-:W-:Y:S02]  /*19030*/  ISETP.GT.AND P0, PT, R214.reuse, R217, PT ;  /* 0x000000d9d600720c */ /* 0x040fe40003f04270 */
[----:B------:R1:W-:Y:S05]  /*19040*/  LDGSTS.E.BYPASS.LTC128B.128 [R215+0x2100], [R176.64], !P4 ;  /* 0x02100000b0d77fae */ /* 0x0003ea000e101d46 */
[C---:B--2---:R-:W-:Y:S01]  /*19050*/  HMMA.16816.F32.BF16 R12, R32.reuse, R16, RZ ;  /* 0x00000010200c723c */ /* 0x044fe200000418ff */
[----:B------:R2:W-:Y:S05]  /*19060*/  LDGSTS.E.BYPASS.LTC128B.128 [R215+0x4100], [R172.64], !P3 ;  /* 0x04100000acd77fae */ /* 0x0005ea000d901d46 */
[----:B------:R4:W-:Y:S01]  /*19070*/  LDGSTS.E.BYPASS.LTC128B.128 [R215+0x1100], [R30.64], !P5 ;  /* 0x011000001ed77fae */ /* 0x0009e2000e901d46 */
[----:B------:R-:W-:Y:S01]  /*19080*/  @P0 IMAD.MOV.U32 R127, RZ, RZ, c[0x0][0x1e4] ;  /* 0x00007900ff7f0624 */ /* 0x000fe200078e00ff */
[C---:B------:R-:W-:Y:S01]  /*19090*/  HMMA.16816.F32.BF16 R16, R32.reuse, R18, RZ ;  /* 0x000000122010723c */ /* 0x040fe200000418ff */
[----:B------:R-:W-:Y:S02]  /*190a0*/  @P0 IMAD.MOV.U32 R124, RZ, RZ, c[0x0][0x1e0] ;  /* 0x00007800ff7c0624 */ /* 0x000fe400078e00ff */
[----:B------:R4:W-:Y:S05]  /*190b0*/  LDGSTS.E.BYPASS.LTC128B.128 [R215+0x3100], [R28.64], !P4 ;  /* 0x031000001cd77fae */ /* 0x0009ea000e101d46 */
[C---:B---3--:R-:W-:Y:S01]  /*190c0*/  HMMA.16816.F32.BF16 R20, R32.reuse, R24, RZ ;  /* 0x000000182014723c */ /* 0x048fe200000418ff */
[----:B------:R-:W3:Y:S05]  /*190d0*/  LDL R216, [R1] ;  /* 0x0000000001d87983 */ /* 0x000eea0000100800 */
[----:B------:R5:W-:Y:S02]  /*190e0*/  LDGSTS.E.BYPASS.LTC128B.128 [R215+0x5100], [R2.64], !P3 ;  /* 0x0510000002d77fae */ /* 0x000be4000d901d46 */
[C---:B------:R-:W-:Y:S03]  /*190f0*/  HMMA.16816.F32.BF16 R24, R32.reuse, R26, RZ ;  /* 0x0000001a2018723c */ /* 0x040fe600000418ff */
[----:B-1----:R-:W-:Y:S05]  /*19100*/  LDSM.16.M88.4 R176, [R197] ;  /* 0x00000000c5b0783b */ /* 0x002fea0000000200 */
[----:B------:R-:W0:Y:S05]  /*19110*/  LDGDEPBAR ;  /* 0x00000000000079af */ /* 0x000e2a0000000000 */
[----:B--2---:R-:W1:Y:S01]  /*19120*/  LDSM.16.M88.4 R172, [R201] ;  /* 0x00000000c9ac783b */ /* 0x004e620000000200 */
[C---:B----4-:R-:W-:Y:S04]  /*19130*/  HMMA.16816.F32.BF16 R28, R32.reuse, R148, RZ ;  /* 0x00000094201c723c */ /* 0x050fe800000418ff */
[----:B------:R-:W-:Y:S04]  /*19140*/  LDSM.16.M88.4 R180, [R197+0x1800] ;  /* 0x00180000c5b4783b */ /* 0x000fe80000000200 */
[----:B------:R-:W-:Y:S01]  /*19150*/  HMMA.16816.F32.BF16 R32, R32, R150, RZ ;  /* 0x000000962020723c */ /* 0x000fe200000418ff */
[----:B------:R-:W2:Y:S03]  /*19160*/  LDSM.16.M88.4 R148, [R197+0x800] ;  /* 0x00080000c594783b */ /* 0x000ea60000000200 */
[----:B-----5:R-:W-:Y:S02]  /*19170*/  @P0 IADD3 R2, R214, -0x1, RZ ;  /* 0xffffffffd6020810 */ /* 0x020fe40007ffe0ff */
[----:B------:R-:W-:Y:S02]  /*19180*/  LDSM.16.M88.4 R184, [R200] ;  /* 0x00000000c8b8783b */ /* 0x000fe40000000200 */
[C---:B------:R-:W-:Y:S03]  /*19190*/  HMMA.16816.F32.BF16 R4, R152.reuse, R156, R4 ;  /* 0x0000009c9804723c */ /* 0x040fe60000041804 */
[----:B------:R-:W-:Y:S02]  /*191a0*/  LDSM.16.M88.4 R188, [R194] ;  /* 0x00000000c2bc783b */ /* 0x000fe40000000200 */
[----:B------:R-:W-:Y:S03]  /*191b0*/  @P0 SHF.R.S32.HI R0, RZ, 0x1f, R2 ;  /* 0x0000001fff000819 */ /* 0x000fe60000011402 */
[C---:B------:R-:W-:Y:S01]  /*191c0*/  HMMA.16816.F32.BF16 R8, R152.reuse, R158, R8 ;  /* 0x0000009e9808723c */ /* 0x040fe20000041808 */
[----:B------:R-:W4:Y:S03]  /*191d0*/  LDSM.16.M88.4 R156, [R197+0x1000] ;  /* 0x00100000c59c783b */ /* 0x000f260000000200 */
[----:B------:R-:W-:Y:S04]  /*191e0*/  @P0 IMAD R0, R0, c[0x0][0x1e0], RZ ;  /* 0x0000780000000a24 */ /* 0x000fe800078e02ff */
[C---:B------:R-:W-:Y:S04]  /*191f0*/  HMMA.16816.F32.BF16 R12, R152.reuse, R160, R12 ;  /* 0x000000a0980c723c */ /* 0x040fe8000004180c */
[C---:B------:R-:W-:Y:S02]  /*19200*/  @P0 IMAD R0, R2.reuse, c[0x0][0x1e4], R0 ;  /* 0x0000790002000a24 */ /* 0x040fe400078e0200 */
[----:B------:R-:W-:Y:S02]  /*19210*/  @P0 IMAD.WIDE.U32 R2, R2, c[0x0][0x1e0], RZ ;  /* 0x0000780002020a25 */ /* 0x000fe400078e00ff */
[C---:B------:R-:W-:Y:S01]  /*19220*/  HMMA.16816.F32.BF16 R16, R152.reuse, R162, R16 ;  /* 0x000000a29810723c */ /* 0x040fe20000041810 */
[----:B------:R-:W-:Y:S03]  /*19230*/  LDSM.16.M88.4 R160, [R194+0x1000] ;  /* 0x00100000c2a0783b */ /* 0x000fe60000000200 */
[----:B------:R-:W-:Y:S02]  /*19240*/  @P0 IMAD.IADD R3, R3, 0x1, R0 ;  /* 0x0000000103030824 */ /* 0x000fe400078e0200 */
[C---:B------:R-:W-:Y:S02]  /*19250*/  @P0 IMAD.SHL.U32 R0, R2.reuse, 0x40, RZ ;  /* 0x0000004002000824 */ /* 0x040fe400078e00ff */
[C---:B------:R-:W-:Y:S04]  /*19260*/  HMMA.16816.F32.BF16 R20, R152.reuse, R164, R20 ;  /* 0x000000a49814723c */ /* 0x040fe80000041814 */
[----:B------:R-:W-:Y:S02]  /*19270*/  @P0 SHF.L.U64.HI R2, R2, 0x6, R3 ;  /* 0x0000000602020819 */ /* 0x000fe40000010203 */
[C---:B------:R-:W-:Y:S02]  /*19280*/  @P0 LEA R3, P1, R124.reuse, R0, 0x5 ;  /* 0x000000007c030211 */ /* 0x040fe400078228ff */
[C---:B------:R-:W-:Y:S01]  /*19290*/  HMMA.16816.F32.BF16 R24, R152.reuse, R166, R24 ;  /* 0x000000a69818723c */ /* 0x040fe20000041818 */
[----:B------:R-:W-:Y:S03]  /*192a0*/  LDSM.16.M88.4 R164, [R147+0x2000] ;  /* 0x0020000093a4783b */ /* 0x000fe60000000200 */
[----:B------:R-:W-:Y:S02]  /*192b0*/  @P0 LEA.HI.X R124, R124, R2, R127, 0x5, P1 ;  /* 0x000000027c7c0211 */ /* 0x000fe400008f2c7f */
[----:B------:R-:W-:Y:S02]  /*192c0*/  @P0 IADD3 R127, P1, R0, R220, RZ ;  /* 0x000000dc007f0210 */ /* 0x000fe40007f3e0ff */
[C---:B------:R-:W-:Y:S08]  /*192d0*/  HMMA.16816.F32.BF16 R28, R152.reuse, R168, R28 ;  /* 0x000000a8981c723c */ /* 0x040ff0000004181c */
[----:B------:R-:W-:Y:S01]  /*192e0*/  HMMA.16816.F32.BF16 R32, R152, R170, R32 ;  /* 0x000000aa9820723c */ /* 0x000fe20000041820 */
[----:B------:R-:W5:Y:S05]  /*192f0*/  LDSM.16.M88.4 R152, [R194+0x800] ;  /* 0x00080000c298783b */ /* 0x000f6a0000000200 */
[----:B------:R-:W-:Y:S02]  /*19300*/  LDSM.16.M88.4 R168, [R147+0x2800] ;  /* 0x0028000093a8783b */ /* 0x000fe40000000200 */
[C---:B-1----:R-:W-:Y:S08]  /*19310*/  HMMA.16816.F32.BF16 R4, R172.reuse, R176, R4 ;  /* 0x000000b0ac04723c */ /* 0x042ff00000041804 */
[C---:B------:R-:W-:Y:S01]  /*19320*/  HMMA.16816.F32.BF16 R8, R172.reuse, R178, R8 ;  /* 0x000000b2ac08723c */ /* 0x040fe20000041808 */
[----:B------:R-:W-:Y:S07]  /*19330*/  LDSM.16.M88.4 R176, [R210] ;  /* 0x00000000d2b0783b */ /* 0x000fee0000000200 */
[C---:B--2---:R-:W-:Y:S08]  /*19340*/  HMMA.16816.F32.BF16 R12, R172.reuse, R148, R12 ;  /* 0x00000094ac0c723c */ /* 0x044ff0000004180c */
[C---:B------:R-:W-:Y:S01]  /*19350*/  HMMA.16816.F32.BF16 R16, R172.reuse, R150, R16 ;  /* 0x00000096ac10723c */ /* 0x040fe20000041810 */
[----:B------:R-:W1:Y:S07]  /*19360*/  LDSM.16.M88.4 R148, [R194+0x1800] ;  /* 0x00180000c294783b */ /* 0x000e6e0000000200 */
[C---:B----4-:R-:W-:Y:S08]  /*19370*/  HMMA.16816.F32.BF16 R20, R172.reuse, R156, R20 ;  /* 0x0000009cac14723c */ /* 0x050ff00000041814 */
[C---:B------:R-:W-:Y:S01]  /*19380*/  HMMA.16816.F32.BF16 R24, R172.reuse, R158, R24 ;  /* 0x0000009eac18723c */ /* 0x040fe20000041818 */
[----:B------:R-:W2:Y:S07]  /*19390*/  LDSM.16.M88.4 R156, [R198+0x4000] ;  /* 0x00400000c69c783b */ /* 0x000eae0000000200 */
[C---:B------:R-:W-:Y:S08]  /*193a0*/  HMMA.16816.F32.BF16 R28, R172.reuse, R180, R28 ;  /* 0x000000b4ac1c723c */ /* 0x040ff0000004181c */
[----:B------:R-:W-:Y:S01]  /*193b0*/  HMMA.16816.F32.BF16 R32, R172, R182, R32 ;  /* 0x000000b6ac20723c */ /* 0x000fe20000041820 */
[----:B------:R-:W4:Y:S05]  /*193c0*/  LDSM.16.M88.4 R172, [R147+0x3000] ;  /* 0x0030000093ac783b */ /* 0x000f2a0000000200 */
[----:B------:R-:W-:Y:S02]  /*193d0*/  LDSM.16.M88.4 R180, [R147+0x4000] ;  /* 0x0040000093b4783b */ /* 0x000fe40000000200 */
[C---:B------:R-:W-:Y:S08]  /*193e0*/  HMMA.16816.F32.BF16 R4, R184.reuse, R188, R4 ;  /* 0x000000bcb804723c */ /* 0x040ff00000041804 */
[C---:B------:R-:W-:Y:S08]  /*193f0*/  HMMA.16816.F32.BF16 R8, R184.reuse, R190, R8 ;  /* 0x000000beb808723c */ /* 0x040ff00000041808 */
[C---:B-----5:R-:W-:Y:S08]  /*19400*/  HMMA.16816.F32.BF16 R12, R184.reuse, R152, R12 ;  /* 0x00000098b80c723c */ /* 0x060ff0000004180c */
[C---:B------:R-:W-:Y:S01]  /*19410*/  HMMA.16816.F32.BF16 R16, R184.reuse, R154, R16 ;  /* 0x0000009ab810723c */ /* 0x040fe20000041810 */
[----:B------:R-:W5:Y:S07]  /*19420*/  LDSM.16.M88.4 R152, [R147+0x3800] ;  /* 0x003800009398783b */ /* 0x000f6e0000000200 */
[C---:B------:R-:W-:Y:S08]  /*19430*/  HMMA.16816.F32.BF16 R20, R184.reuse, R160, R20 ;  /* 0x000000a0b814723c */ /* 0x040ff00000041814 */
[C---:B------:R-:W-:Y:S01]  /*19440*/  HMMA.16816.F32.BF16 R24, R184.reuse, R162, R24 ;  /* 0x000000a2b818723c */ /* 0x040fe20000041818 */
[----:B------:R-:W4:Y:S07]  /*19450*/  LDSM.16.M88.4 R160, [R199+0x4000] ;  /* 0x00400000c7a0783b */ /* 0x000f2e0000000200 */
        /* <DEDUP_REMOVED lines=9> */
[C---:B----4-:R-:W-:Y:S08]  /*194f0*/  HMMA.16816.F32.BF16 R20, R156.reuse, R172, R20 ;  /* 0x000000ac9c14723c */ /* 0x050ff00000041814 */
[C---:B------:R-:W-:Y:S01]  /*19500*/  HMMA.16816.F32.BF16 R24, R156.reuse, R174, R24 ;  /* 0x000000ae9c18723c */ /* 0x040fe20000041818 */
[----:B------:R-:W-:Y:S07]  /*19510*/  LDSM.16.M88.4 R172, [R197+0x2800] ;  /* 0x00280000c5ac783b */ /* 0x000fee0000000200 */
[C---:B-----5:R-:W-:Y:S08]  /*19520*/  HMMA.16816.F32.BF16 R28, R156.reuse, R152, R28 ;  /* 0x000000989c1c723c */ /* 0x060ff0000004181c */
[----:B------:R-:W-:Y:S01]  /*19530*/  HMMA.16816.F32.BF16 R32, R156, R154, R32 ;  /* 0x0000009a9c20723c */ /* 0x000fe20000041820 */
[----:B------:R-:W4:Y:S05]  /*19540*/  LDSM.16.M88.4 R152, [R207] ;  /* 0x00000000cf98783b */ /* 0x000f2a0000000200 */
[----:B------:R-:W5:Y:S02]  /*19550*/  LDSM.16.M88.4 R156, [R201+0x4000] ;  /* 0x00400000c99c783b */ /* 0x000f640000000200 */
[C---:B------:R-:W-:Y:S08]  /*19560*/  HMMA.16816.F32.BF16 R4, R160.reuse, R176, R4 ;  /* 0x000000b0a004723c */ /* 0x040ff00000041804 */
        /* <DEDUP_REMOVED lines=10> */
[----:B------:R-:W-:Y:S05]  /*19610*/  LDSM.16.M88.4 R152, [R200+0x4000] ;  /* 0x00400000c898783b */ /* 0x000fea0000000200 */
[----:B------:R-:W2:Y:S02]  /*19620*/  LDSM.16.M88.4 R160, [R194+0x2000] ;  /* 0x00200000c2a0783b */ /* 0x000ea40000000200 */
[C---:B-----5:R-:W-:Y:S08]  /*19630*/  HMMA.16816.F32.BF16 R4, R156.reuse, R168, R4 ;  /* 0x000000a89c04723c */ /* 0x060ff00000041804 */
[C---:B------:R-:W-:Y:S01]  /*19640*/  HMMA.16816.F32.BF16 R8, R156.reuse, R170, R8 ;  /* 0x000000aa9c08723c */ /* 0x040fe20000041808 */
[----:B------:R-:W4:Y:S07]  /*19650*/  LDSM.16.M88.4 R168, [R194+0x3000] ;  /* 0x00300000c2a8783b */ /* 0x000f2e0000000200 */
[C---:B------:R-:W-:Y:S08]  /*19660*/  HMMA.16816.F32.BF16 R12, R156.reuse, R172, R12 ;  /* 0x000000ac9c0c723c */ /* 0x040ff0000004180c */
[C---:B------:R-:W-:Y:S01]  /*19670*/  HMMA.16816.F32.BF16 R16, R156.reuse, R174, R16 ;  /* 0x000000ae9c10723c */ /* 0x040fe20000041810 */
[----:B------:R-:W5:Y:S07]  /*19680*/  LDSM.16.M88.4 R172, [R194+0x3800] ;  /* 0x00380000c2ac783b */ /* 0x000f6e0000000200 */
[C---:B---3--:R-:W-:Y:S08]  /*19690*/  HMMA.16816.F32.BF16 R20, R156.reuse, R176, R20 ;  /* 0x000000b09c14723c */ /* 0x048ff00000041814 */
        /* <DEDUP_REMOVED lines=12> */
[C---:B----4-:R-:W-:Y:S08]  /*19760*/  HMMA.16816.F32.BF16 R20, R152.reuse, R168, R20 ;  /* 0x000000a89814723c */ /* 0x050ff00000041814 */
[C---:B------:R-:W-:Y:S01]  /*19770*/  HMMA.16816.F32.BF16 R24, R152.reuse, R170, R24 ;  /* 0x000000aa9818723c */ /* 0x040fe20000041818 */
[----:B------:R-:W-:Y:S07]  /*19780*/  LDSM.16.M88.4 R168, [R205] ;  /* 0x00000000cda8783b */ /* 0x000fee0000000200 */
[C---:B-----5:R-:W-:Y:S08]  /*19790*/  HMMA.16816.F32.BF16 R28, R152.reuse, R172, R28 ;  /* 0x000000ac981c723c */ /* 0x060ff0000004181c */
[----:B------:R-:W-:Y:S01]  /*197a0*/  HMMA.16816.F32.BF16 R32, R152, R174, R32 ;  /* 0x000000ae9820723c */ /* 0x000fe20000041820 */
[----:B------:R-:W2:Y:S05]  /*197b0*/  LDSM.16.M88.4 R152, [R147+0x5800] ;  /* 0x005800009398783b */ /* 0x000eaa0000000200 */
[----:B------:R-:W4:Y:S02]  /*197c0*/  LDSM.16.M88.4 R172, [R204] ;  /* 0x00000000ccac783b */ /* 0x000f240000000200 */
[C---:B---3--:R-:W-:Y:S08]  /*197d0*/  HMMA.16816.F32.BF16 R4, R176.reuse, R180, R4 ;  /* 0x000000b4b004723c */ /* 0x048ff00000041804 */
[C---:B------:R-:W-:Y:S01]  /*197e0*/  HMMA.16816.F32.BF16 R8, R176.reuse, R182, R8 ;  /* 0x000000b6b008723c */ /* 0x040fe20000041808 */
[----:B------:R-:W-:Y:S07]  /*197f0*/  LDSM.16.M88.4 R180, [R197+0x4000] ;  /* 0x00400000c5b4783b */ /* 0x000fee0000000200 */
[C---:B-1----:R-:W-:Y:S08]  /*19800*/  HMMA.16816.F32.BF16 R12, R176.reuse, R148, R12 ;  /* 0x00000094b00c723c */ /* 0x042ff0000004180c */
[C---:B------:R-:W-:Y:S01]  /*19810*/  HMMA.16816.F32.BF16 R16, R176.reuse, R150, R16 ;  /* 0x00000096b010723c */ /* 0x040fe20000041810 */
[----:B------:R-:W1:Y:S07]  /*19820*/  LDSM.16.M88.4 R148, [R203] ;  /* 0x00000000cb94783b */ /* 0x000e6e0000000200 */
[C---:B------:R-:W-:Y:S08]  /*19830*/  HMMA.16816.F32.BF16 R20, R176.reuse, R156, R20 ;  /* 0x0000009cb014723c */ /* 0x040ff00000041814 */
[C---:B------:R-:W-:Y:S01]  /*19840*/  HMMA.16816.F32.BF16 R24, R176.reuse, R158, R24 ;  /* 0x0000009eb018723c */ /* 0x040fe20000041818 */
[----:B------:R-:W3:Y:S07]  /*19850*/  LDSM.16.M88.4 R156, [R201+0x8000] ;  /* 0x00800000c99c783b */ /* 0x000eee0000000200 */
        /* <DEDUP_REMOVED lines=8> */
[C---:B----4-:R-:W-:Y:S08]  /*198e0*/  HMMA.16816.F32.BF16 R20, R160.reuse, R172, R20 ;  /* 0x000000aca014723c */ /* 0x050ff00000041814 */
[C---:B------:R-:W-:Y:S08]  /*198f0*/  HMMA.16816.F32.BF16 R24, R160.reuse, R174, R24 ;  /* 0x000000aea018723c */ /* 0x040ff00000041818 */
[C---:B-1----:R-:W-:Y:S08]  /*19900*/  HMMA.16816.F32.BF16 R28, R160.reuse, R148, R28 ;  /* 0x00000094a01c723c */ /* 0x042ff0000004181c */
[----:B------:R-:W-:Y:S01]  /*19910*/  HMMA.16816.F32.BF16 R32, R160, R150, R32 ;  /* 0x00000096a020723c */ /* 0x000fe20000041820 */
[----:B------:R-:W1:Y:S05]  /*19920*/  LDSM.16.M88.4 R148, [R197+0x5000] ;  /* 0x00500000c594783b */ /* 0x000e6a0000000200 */
[----:B------:R-:W4:Y:S02]  /*19930*/  LDSM.16.M88.4 R160, [R197+0x5800] ;  /* 0x00580000c5a0783b */ /* 0x000f240000000200 */
[C---:B---3--:R-:W-:Y:S08]  /*19940*/  HMMA.16816.F32.BF16 R4, R156.reuse, R180, R4 ;  /* 0x000000b49c04723c */ /* 0x048ff00000041804 */
        /* <DEDUP_REMOVED lines=8> */
[C---:B----4-:R-:W-:Y:S04]  /*199d0*/  HMMA.16816.F32.BF16 R28, R156.reuse, R160, R28 ;  /* 0x000000a09c1c723c */ /* 0x050fe8000004181c */
        /* <DEDUP_REMOVED lines=30> */
[----:B------:R-:W-:Y:S01]  /*19bc0*/  IMAD.IADD R127, R216, 0x1, R242 ;  /* 0x00000001d87f7824 */ /* 0x000fe200078e02f2 */
[C---:B---3--:R-:W-:Y:S01]  /*19bd0*/  HMMA.16816.F32.BF16 R20, R152.reuse, R156, R20 ;  /* 0x0000009c9814723c */ /* 0x048fe20000041814 */
[----:B------:R-:W-:Y:S02]  /*19be0*/  IMAD.MOV.U32 R216, RZ, RZ, c[0x0][0x32c] ;  /* 0x0000cb00ffd87624 */ /* 0x000fe400078e00ff */
        /* <DEDUP_REMOVED lines=19> */
[----:B------:R-:W-:Y:S01]  /*19d20*/  ISETP.GE.AND P6, PT, R216, 0x1, PT ;  /* 0x00000001d800780c */ /* 0x000fe20003fc6270 */
[----:B------:R2:W-:Y:S01]  /*19d30*/  @P0 LDGSTS.E.BYPASS.LTC128B.128 [R215+0xb100], [R148.64], !P3 ;  /* 0x0b10000094d70fae */ /* 0x0005e2000d901d46 */
[----:B------:R-:W-:Y:S04]  /*19d40*/  IADD3 R0, -R237, 0x1, -R124 ;  /* 0x00000001ed007810 */ /* 0x000fe80007ffe97c */
[----:B------:R-:W3:Y:S01]  /*19d50*/  SHFL.IDX PT, R3, R127, RZ, 0x1c1f ;  /* 0x001c1fff7f037589 */ /* 0x000ee200000e0000 */
[----:B------:R-:W-:Y:S04]  /*19d60*/  IADD3 R0, -R239, R0, R238 ;  /* 0x00000000ef007210 */ /* 0x000fe80007ffe1ee */
        /* <DEDUP_REMOVED lines=19> */
.L_x_3192:
[----:B------:R-:W-:Y:S04]  /*19ea0*/  MOV R150, c[0x0][0x32c] ;  /* 0x0000cb0000967a02 */ /* 0x000fe80000000f00 */
[----:B------:R-:W-:Y:S11]  /*19eb0*/  ISETP.NE.AND P0, PT, R150, 0x1, PT ;  /* 0x000000019600780c */ /* 0x000ff60003f05270 */
[----:B------:R-:W-:Y:S02]  /*19ec0*/  @!UPT UIADD3 URZ, URZ, URZ, URZ ;  /* 0x0000003f3f3ff290 */ /* 0x000fe4000fffe03f */
[----:B------:R-:W-:Y:S05]  /*19ed0*/  @P0 IMAD.HI.U32 R150, R3, c[0x0][0x330], RZ ;  /* 0x0000cc0003960a27 */ /* 0x000fea00078e00ff */
[----:B------:R-:W-:Y:S02]  /*19ee0*/  @P0 SHF.R.U32.HI R3, RZ, c[0x0][0x334], R150 ;  /* 0x0000cd00ff030a19 */ /* 0x000fe40000011696 */
.L_x_3193:
[----:B------:R-:W-:Y:S05]  /*19ef0*/  BSYNC B0 ;  /* 0x0000000000007941 */ /* 0x000fea0003800000 */
.L_x_3191:
[----:B------:R-:W-:Y:S04]  /*19f00*/  IMAD R3, R3, c[0x0][0x32c], -R124 ;  /* 0x0000cb0003037a24 */ /* 0x000fe800078e0a7c */
[----:B------:R-:W-:Y:S05]  /*19f10*/  IMAD.IADD R3, R3, 0x1, -R237 ;  /* 0x0000000103037824 */ /* 0x000fea00078e0aed */
[----:B------:R-:W-:Y:S02]  /*19f20*/  IADD3 R150, R3, c[0x0][0x32c], RZ ;  /* 0x0000cb0003967a10 */ /* 0x000fe40007ffe0ff */
[----:B------:R-:W-:Y:S02]  /*19f30*/  IMNMX R0, R0, R3, !PT ;  /* 0x0000000300007217 */ /* 0x000fe40007800200 */
[----:B------:R-:W-:Y:S02]  /*19f40*/  IMNMX R2, R2, R150, PT ;  /* 0x0000009602027217 */ /* 0x000fe40003800200 */
.L_x_3190:
        /* <DEDUP_REMOVED lines=66> */
.L_x_3196:
[----:B------:R-:W-:Y:S04]  /*1a370*/  MOV R4, c[0x0][0x32c] ;  /* 0x0000cb0000047a02 */ /* 0x000fe80000000f00 */
[----:B------:R-:W-:Y:S11]  /*1a380*/  ISETP.NE.AND P0, PT, R4, 0x1, PT ;  /* 0x000000010400780c */ /* 0x000ff60003f05270 */
[----:B------:R-:W-:Y:S02]  /*1a390*/  @!UPT UIADD3 URZ, URZ, URZ, URZ ;  /* 0x0000003f3f3ff290 */ /* 0x000fe4000fffe03f */
[----:B------:R-:W-:Y:S05]  /*1a3a0*/  @P0 IMAD.HI.U32 R4, R3, c[0x0][0x330], RZ ;  /* 0x0000cc0003040a27 */ /* 0x000fea00078e00ff */
[----:B------:R-:W-:Y:S02]  /*1a3b0*/  @P0 SHF.R.U32.HI R3, RZ, c[0x0][0x334], R4 ;  /* 0x0000cd00ff030a19 */ /* 0x000fe40000011604 */
.L_x_3197:
[----:B------:R-:W-:Y:S05]  /*1a3c0*/  BSYNC B0 ;  /* 0x0000000000007941 */ /* 0x000fea0003800000 */
.L_x_3195:
[----:B------:R-:W-:Y:S04]  /*1a3d0*/  IMAD R124, R3, c[0x0][0x32c], -R124 ;  /* 0x0000cb00037c7a24 */ /* 0x000fe800078e0a7c */
[----:B------:R-:W-:Y:S05]  /*1a3e0*/  IMAD.IADD R3, R124, 0x1, -R237 ;  /* 0x000000017c037824 */ /* 0x000fea00078e0aed */
[----:B------:R-:W-:Y:S02]  /*1a3f0*/  IADD3 R4, R3, c[0x0][0x32c], RZ ;  /* 0x0000cb0003047a10 */ /* 0x000fe40007ffe0ff */
[----:B------:R-:W-:Y:S02]  /*1a400*/  IMNMX R0, R0, R3, !PT ;  /* 0x0000000300007217 */ /* 0x000fe40007800200 */
[----:B------:R-:W-:Y:S02]  /*1a410*/  IMNMX R2, R2, R4, PT ;  /* 0x0000000402027217 */ /* 0x000fe40003800200 */
.L_x_3194:
        /* <DEDUP_REMOVED lines=56> */
[----:B------:R-:W-:Y:S01]  /*1a7a0*/  SHFL.BFLY PT, R11, R3, 0x2, 0x1f ;  /* 0x0c401f00030b7f89 */ /* 0x000fe200000e0000 */
        /* <DEDUP_REMOVED lines=12> */
[C---:B------:R-:W-:Y:S02]  /*1a870*/  ISETP.GT.AND P0, PT, R0.reuse, 0x31, P2 ;  /* 0x000000310000780c */ /* 0x040fe40001704270 */
[----:B------:R-:W-:Y:S02]  /*1a880*/  ISETP.GT.AND P1, PT, R0, 0x38, P2 ;  /* 0x000000380000780c */ /* 0x000fe40001724270 */
[C---:B------:R-:W-:Y:S02]  /*1a890*/  ISETP.LT.OR P0, PT, R2.reuse, 0x32, P0 ;  /* 0x000000320200780c */ /* 0x040fe40000701670 */
[----:B------:R-:W-:Y:S02]  /*1a8a0*/  FMNMX.FTZ R10, R161, R10, !PT ;  /* 0x0000000aa10a7209 */ /* 0x000fe40007810000 */
[----:B------:R-:W-:Y:S02]  /*1a8b0*/  FSEL R171, R31, -INF , !P0 ;  /* 0xff8000001fab7808 */ /* 0x000fe40004000000 */
[----:B------:R-:W-:Y:S01]  /*1a8c0*/  ISETP.LT.OR P1, PT, R2, 0x39, P1 ;  /* 0x000000390200780c */ /* 0x000fe20000f21670 */
[----:B------:R-:W-:Y:S01]  /*1a8d0*/  LDSM.16.MT88.4 R28, [R196] ;  /* 0x00000000c41c783b */ /* 0x000fe20000004200 */
[----:B------:R-:W-:Y:S02]  /*1a8e0*/  ISETP.GT.AND P0, PT, R0, 0x39, P2 ;  /* 0x000000390000780c */ /* 0x000fe40001704270 */
        /* <DEDUP_REMOVED lines=384> */
.L_x_3189:
[----:B------:R-:W-:Y:S02]  /*1c0f0*/  MOV R7, 0x1f ;  /* 0x0000001f00077802 */ /* 0x000fe40000000f00 */
[----:B------:R-:W-:Y:S01]  /*1c100*/  MOV R6, 0xffffffff ;  /* 0xffffffff00067802 */ /* 0x000fe20000000f00 */
[----:B------:R-:W-:Y:S05]  /*1c110*/  BRA.DIV ~URZ, `(.L_x_3199) ;  /* 0x000054627f007947 */ /* 0x000fea000b800000 */
[----:B------:R1:W2:Y:S02]  /*1c120*/  SHFL.BFLY PT, R0, R233, 0x2, 0x1f ;  /* 0x0c401f00e9007f89 */ /* 0x0002a400000e0000 */
.L_x_3272:
[----:B--2---:R-:W-:Y:S01]  /*1c130*/  FADD.FTZ R0, R0, R233 ;  /* 0x000000e900007221 */ /* 0x004fe20000010000 */
[----:B------:R-:W-:Y:S05]  /*1c140*/  BRA.DIV ~URZ, `(.L_x_3200) ;  /* 0x000054927f007947 */ /* 0x000fea000b800000 */
[----:B------:R-:W2:Y:S04]  /*1c150*/  SHFL.BFLY PT, R2, R234, 0x2, 0x1f ;  /* 0x0c401f00ea027f89 */ /* 0x000ea800000e0000 */
[----:B------:R-:W3:Y:S01]  /*1c160*/  SHFL.BFLY PT, R5, R0, 0x1, 0x1f ;  /* 0x0c201f0000057f89 */ /* 0x000ee200000e0000 */
[----:B--2---:R-:W-:-:S02]  /*1c170*/  FADD.FTZ R4, R2, R234 ;  /* 0x000000ea02047221 */ /* 0x004fc40000010000 */
[----:B---3--:R-:W-:-:S03]  /*1c180*/  FADD.FTZ R0, R0, R5 ;  /* 0x0000000500007221 */ /* 0x008fc60000010000 */
[----:B------:R2:W3:Y:S04]  /*1c190*/  SHFL.BFLY PT, R3, R4, 0x1, 0x1f ;  /* 0x0c201f0004037f89 */ /* 0x0004e800000e0000 */
.L_x_3273:
        /* <DEDUP_REMOVED lines=13> */
[----:B------:R-:W-:Y:S01]  /*1c270*/  FMUL.FTZ R101, R2, R105 ;  /* 0x0000006902657220 */ /* 0x000fe20000410000 */
[----:B--2---:R-:W-:Y:S01]  /*1c280*/  MOV R0, RZ ;  /* 0x000000ff00007202 */ /* 0x004fe20000000f00 */
[----:B----4-:R-:W-:-:S02]  /*1c290*/  @P1 FMUL.FTZ R5, R5, 0.69314718246459960938 ;  /* 0x3f31721805051820 */ /* 0x010fc40000410000 */
[C---:B------:R-:W-:Y:S02]  /*1c2a0*/  FMUL.FTZ R104, R2.reuse, R108 ;  /* 0x0000006c02687220 */ /* 0x040fe40000410000 */
[C---:B------:R-:W-:Y:S01]  /*1c2b0*/  FMUL.FTZ R105, R2.reuse, R109 ;  /* 0x0000006d02697220 */ /* 0x040fe20000410000 */
[----:B------:R-:W2:Y:S01]  /*1c2c0*/  @P0 MUFU.RCP R0, R3 ;  /* 0x0000000300000308 */ /* 0x000ea20000001000 */
[C---:B------:R-:W-:Y:S02]  /*1c2d0*/  FMUL.FTZ R108, R2.reuse, R112 ;  /* 0x00000070026c7220 */ /* 0x040fe40000410000 */
[C---:B------:R-:W-:Y:S02]  /*1c2e0*/  FMUL.FTZ R109, R2.reuse, R113 ;  /* 0x00000071026d7220 */ /* 0x040fe40000410000 */
[C---:B------:R-:W-:Y:S02]  /*1c2f0*/  FMUL.FTZ R112, R2.reuse, R116 ;  /* 0x0000007402707220 */ /* 0x040fe40000410000 */
[----:B------:R-:W-:-:S02]  /*1c300*/  FMUL.FTZ R113, R2, R117 ;  /* 0x0000007502717220 */ /* 0x000fc40000410000 */
[----:B------:R-:W-:Y:S02]  /*1c310*/  FMUL.FTZ R158, R2, R132 ;  /* 0x00000084029e7220 */ /* 0x000fe40000410000 */
[----:B------:R-:W-:Y:S01]  /*1c320*/  @P1 FFMA.FTZ R23, R4, R124, R5 ;  /* 0x0000007c04171223 */ /* 0x000fe20000010005 */
[----:B------:R-:W-:Y:S01]  /*1c330*/  MOV R4, 0x1 ;  /* 0x0000000100047802 */ /* 0x000fe20000000f00 */
        /* <DEDUP_REMOVED lines=37> */
[----:B------:R3:W4:Y:S01]  /*1c590*/  @P0 MUFU.LG2 R2, R3 ;  /* 0x0000000300020308 */ /* 0x0007220000000c00 */
[C---:B--2---:R-:W-:Y:S02]  /*1c5a0*/  FMUL.FTZ R176, R0.reuse, R114 ;  /* 0x0000007200b07220 */ /* 0x044fe40000410000 */
[C---:B------:R-:W-:Y:S02]  /*1c5b0*/  FMUL.FTZ R177, R0.reuse, R115 ;  /* 0x0000007300b17220 */ /* 0x040fe40000410000 */
[----:B------:R-:W-:-:S02]  /*1c5c0*/  FMUL.FTZ R72, R0, R110 ;  /* 0x0000006e00487220 */ /* 0x000fc40000410000 */
[C---:B------:R-:W-:Y:S02]  /*1c5d0*/  FMUL.FTZ R73, R0.reuse, R111 ;  /* 0x0000006f00497220 */ /* 0x040fe40000410000 */
[C---:B------:R-:W-:Y:S02]  /*1c5e0*/  FMUL.FTZ R114, R0.reuse, R122 ;  /* 0x0000007a00727220 */ /* 0x040fe40000410000 */
[C---:B------:R-:W-:Y:S02]  /*1c5f0*/  FMUL.FTZ R115, R0.reuse, R123 ;  /* 0x0000007b00737220 */ /* 0x040fe40000410000 */
[C---:B------:R-:W-:Y:S02]  /*1c600*/  FMUL.FTZ R96, R0.reuse, R66 ;  /* 0x0000004200607220 */ /* 0x040fe40000410000 */
[----:B------:R-:W-:Y:S01]  /*1c610*/  FMUL.FTZ R97, R0, R67 ;  /* 0x0000004300617220 */ /* 0x000fe20000410000 */
[----:B---3--:R-:W-:Y:S01]  /*1c620*/  @P0 MOV R3, 0x3f317218 ;  /* 0x3f31721800030802 */ /* 0x008fe20000000f00 */
[----:B----4-:R-:W-:-:S02]  /*1c630*/  @P0 FMUL.FTZ R2, R2, 0.69314718246459960938 ;  /* 0x3f31721802020820 */ /* 0x010fc40000410000 */
[C---:B------:R-:W-:Y:S02]  /*1c640*/  FMUL.FTZ R88, R0.reuse, R106 ;  /* 0x0000006a00587220 */ /* 0x040fe40000410000 */
        /* <DEDUP_REMOVED lines=42> */
.L_x_3102:
        /* <DEDUP_REMOVED lines=17> */
.L_x_3202:
[----:B------:R-:W-:Y:S05]  /*1ca00*/  BSYNC B0 ;  /* 0x0000000000007941 */ /* 0x000fea0003800000 */
.L_x_3201:
        /* <DEDUP_REMOVED lines=28> */
[----:B------:R-:W-:Y:S02]  /*1cbd0*/  F2FP.BF16.PACK_AB R8, R101, R100 ;  /* 0x000000646508723e */ /* 0x000fe400000010ff */
[----:B------:R-:W-:-:S04]  /*1cbe0*/  ISETP.NE.U32.AND P2, PT, RZ, c[0x0][0x500], PT ;  /* 0x00014000ff007a0c */ /* 0x000fc80003f45070 */
[----:B------:R-:W-:Y:S01]  /*1cbf0*/  ISETP.NE.AND.EX P2, PT, RZ, c[0x0][0x504], PT, P2 ;  /* 0x00014100ff007a0c */ /* 0x000fe20003f45320 */
        /* <DEDUP_REMOVED lines=71> */
[----:B------:R-:W-:Y:S04]  /*1d070*/  STS [R10+0x8000], R9 ;  /* 0x008000090a007388 */ /* 0x000fe80000000800 */
[----:B------:R2:W-:Y:S04]  /*1d080*/  STS [R10+0x8400], R8 ;  /* 0x008400080a007388 */ /* 0x0005e80000000800 */
[----:B------:R3:W-:Y:S01]  /*1d090*/  STS [R2+0x8000], R7 ;  /* 0x0080000702007388 */ /* 0x0007e20000000800 */
[----:B-1----:R-:W-:-:S05]  /*1d0a0*/  F2FP.BF16.PACK_AB R6, R123, R122 ;  /* 0x0000007a7b06723e */ /* 0x002fca00000010ff */
[----:B------:R1:W-:Y:S01]  /*1d0b0*/  STS [R2+0x8400], R6 ;  /* 0x0084000602007388 */ /* 0x0003e20000000800 */
[----:B--2---:R-:W-:-:S03]  /*1d0c0*/  F2FP.BF16.PACK_AB R8, R81, R80 ;  /* 0x000000505108723e */ /* 0x004fc600000010ff */
[----:B------:R-:W2:Y:S01]  /*1d0d0*/  LDL.LU R10, [R1+0x1c] ;  /* 0x00001c00010a7983 */ /* 0x000ea20000300800 */
[----:B---3--:R-:W-:-:S03]  /*1d0e0*/  F2FP.BF16.PACK_AB R7, R79, R78 ;  /* 0x0000004e4f07723e */ /* 0x008fc600000010ff */
[----:B------:R-:W-:Y:S04]  /*1d0f0*/  STS [R13+0x8000], R8 ;  /* 0x008000080d007388 */ /* 0x000fe80000000800 */
[----:B------:R3:W-:Y:S01]  /*1d100*/  STS [R13+0x8400], R7 ;  /* 0x008400070d007388 */ /* 0x0007e20000000800 */
[----:B-1----:R-:W-:Y:S02]  /*1d110*/  F2FP.BF16.PACK_AB R6, R165, R164 ;  /* 0x000000a4a506723e */ /* 0x002fe400000010ff */
[----:B------:R-:W-:-:S03]  /*1d120*/  F2FP.BF16.PACK_AB R2, R75, R74 ;  /* 0x0000004a4b02723e */ /* 0x000fc600000010ff */
[----:B------:R1:W-:Y:S04]  /*1d130*/  STS [R5+0x8000], R6 ;  /* 0x0080000605007388 */ /* 0x0003e80000000800 */
[----:B------:R4:W-:Y:S01]  /*1d140*/  STS [R5+0x8400], R2 ;  /* 0x0084000205007388 */ /* 0x0009e20000000800 */
[----:B---3--:R-:W-:-:S05]  /*1d150*/  F2FP.BF16.PACK_AB R7, R163, R162 ;  /* 0x000000a2a307723e */ /* 0x008fca00000010ff */
[----:B------:R-:W-:Y:S01]  /*1d160*/  STS [R12+0x8000], R7 ;  /* 0x008000070c007388 */ /* 0x000fe20000000800 */
[----:B-1----:R-:W-:Y:S02]  /*1d170*/  F2FP.BF16.PACK_AB R6, R71, R70 ;  /* 0x000000464706723e */ /* 0x002fe400000010ff */
[----:B----4-:R-:W-:Y:S02]  /*1d180*/  F2FP.BF16.PACK_AB R5, R85, R84 ;  /* 0x000000545505723e */ /* 0x010fe400000010ff */
[----:B------:R-:W-:Y:S01]  /*1d190*/  F2FP.BF16.PACK_AB R2, R69, R68 ;  /* 0x000000444502723e */ /* 0x000fe200000010ff */
[----:B------:R-:W-:Y:S04]  /*1d1a0*/  STS [R12+0x8400], R6 ;  /* 0x008400060c007388 */ /* 0x000fe80000000800 */
[----:B------:R1:W-:Y:S04]  /*1d1b0*/  STS [R3+0x8000], R5 ;  /* 0x0080000503007388 */ /* 0x0003e80000000800 */
[----:B------:R3:W-:Y:S01]  /*1d1c0*/  STS [R3+0x8400], R2 ;  /* 0x0084000203007388 */ /* 0x0007e20000000800 */
[----:B------:R-:W-:-:S04]  /*1d1d0*/  ISETP.NE.U32.AND P0, PT, RZ, c[0x0][0x508], PT ;  /* 0x00014200ff007a0c */ /* 0x000fc80003f05070 */
[----:B------:R-:W-:Y:S02]  /*1d1e0*/  ISETP.NE.AND.EX P1, PT, RZ, c[0x0][0x50c], PT, P0 ;  /* 0x00014300ff007a0c */ /* 0x000fe40003f25300 */
[----:B-1----:R-:W-:Y:S02]  /*1d1f0*/  F2FP.BF16.PACK_AB R5, R65, R64 ;  /* 0x000000404105723e */ /* 0x002fe400000010ff */
[----:B---3--:R-:W-:-:S03]  /*1d200*/  F2FP.BF16.PACK_AB R2, R63, R62 ;  /* 0x0000003e3f02723e */ /* 0x008fc600000010ff */
[----:B------:R-:W-:Y:S04]  /*1d210*/  STS [R11+0x8000], R5 ;  /* 0x008000050b007388 */ /* 0x000fe80000000800 */
[----:B------:R1:W-:Y:S01]  /*1d220*/  STS [R11+0x8400], R2 ;  /* 0x008400020b007388 */ /* 0x0003e20000000800 */
[----:B------:R-:W-:Y:S02]  /*1d230*/  IMAD.MOV.U32 R6, RZ, RZ, 0x4 ;  /* 0x00000004ff067424 */ /* 0x000fe400078e00ff */
[----:B------:R-:W-:Y:S02]  /*1d240*/  IMAD.MOV.U32 R14, RZ, RZ, c[0x0][0x388] ;  /* 0x0000e200ff0e7624 */ /* 0x000fe400078e00ff */
[----:B------:R-:W-:Y:S02]  /*1d250*/  IMAD.MOV.U32 R3, RZ, RZ, RZ ;  /* 0x000000ffff037224 */ /* 0x000fe400078e00ff */
[CC--:B------:R-:W-:Y:S01]  /*1d260*/  @P1 IMAD.WIDE R8, R247.reuse, R6.reuse, c[0x0][0x508] ;  /* 0x00014200f7081625 */ /* 0x0c0fe200078e0206 */
[----:B------:R-:W-:Y:S03]  /*1d270*/  BAR.SYNC.DEFER_BLOCKING 0x1, 0x100 ;  /* 0x0044000000007b1d */ /* 0x000fe60000010000 */
[----:B------:R-:W-:-:S03]  /*1d280*/  IMAD.WIDE R6, R247, R6, c[0x0][0x500] ;  /* 0x00014000f7067625 */ /* 0x000fc600078e0206 */
[----:B------:R3:W5:Y:S04]  /*1d290*/  @P1 LDG.E R14, [R8.64] ;  /* 0x00000006080e1981 */ /* 0x000768000c1e1900 */
[----:B------:R3:W5:Y:S01]  /*1d2a0*/  @P2 LDG.E R3, [R6.64] ;  /* 0x0000000606032981 */ /* 0x000762000c1e1900 */
[----:B--2---:R-:W-:-:S04]  /*1d2b0*/  ISETP.NE.AND P0, PT, R10, RZ, PT ;  /* 0x000000ff0a00720c */ /* 0x004fc80003f05270 */
[----:B-1----:R-:W-:Y:S01]  /*1d2c0*/  SEL R2, R10, c[0x0][0x3d4], P0 ;  /* 0x0000f5000a027a07 */ /* 0x002fe20000000000 */
[----:B------:R-:W-:Y:S05]  /*1d2d0*/  @P1 BRA `(.L_x_3205) ;  /* 0x0000004000001947 */ /* 0x000fea0003800000 */
[----:B---3--:R-:W-:Y:S05]  /*1d2e0*/  @!P2 BRA `(.L_x_3205) ;  /* 0x000000300000a947 */ /* 0x008fea0003800000 */
[----:B-----5:R1:W2:Y:S04]  /*1d2f0*/  LDG.E R14, [R6.64] ;  /* 0x00000006060e7981 */ /* 0x0202a8000c1e1900 */
[----:B-1----:R-:W2:Y:S02]  /*1d300*/  LDG.E R6, [R6.64+0x4] ;  /* 0x0000040606067981 */ /* 0x002ea4000c1e1900 */
[----:B--2---:R-:W-:Y:S02]  /*1d310*/  IADD3 R14, -R14, R6, RZ ;  /* 0x000000060e0e7210 */ /* 0x004fe40007ffe1ff */
.L_x_3205:
[----:B---3--:R-:W2:Y:S04]  /*1d320*/  LDL R5, [R1] ;  /* 0x0000000001057983 */ /* 0x008ea80000100800 */
        /* <DEDUP_REMOVED lines=121> */
.L_x_3274:
[----:B------:R-:W-:Y:S05]  /*1dac0*/  BRA.DIV ~URZ, `(.L_x_3208) ;  /* 0x00003c827f007947 */ /* 0x000fea000b800000 */
[----:B------:R3:W4:Y:S02]  /*1dad0*/  SHFL.IDX PT, R2, R14, RZ, 0x181f ;  /* 0x00181fff0e027589 */ /* 0x00072400000e0000 */
.L_x_3275:
        /* <DEDUP_REMOVED lines=18> */
.L_x_3210:
[----:B------:R-:W-:Y:S05]  /*1dc00*/  BSYNC B0 ;  /* 0x0000000000007941 */ /* 0x000fea0003800000 */
.L_x_3209:
[----:B------:R-:W-:Y:S05]  /*1dc10*/  BRA.DIV ~URZ, `(.L_x_3211) ;  /* 0x00003ba27f007947 */ /* 0x000fea000b800000 */
[----:B--2---:R2:W1:Y:S04]  /*1dc20*/  SHFL.IDX PT, R7, R13, 0x1, 0x181f ;  /* 0x00381f000d077f89 */ /* 0x00446800000e0000 */
[----:B----4-:R2:W4:Y:S02]  /*1dc30*/  SHFL.IDX PT, R2, R14, 0x1, 0x181f ;  /* 0x00381f000e027f89 */ /* 0x01052400000e0000 */
.L_x_3276:
        /* <DEDUP_REMOVED lines=16> */
.L_x_3213:
[----:B------:R-:W-:Y:S05]  /*1dd40*/  BSYNC B0 ;  /* 0x0000000000007941 */ /* 0x000fea0003800000 */
.L_x_3212:
[----:B------:R-:W-:Y:S05]  /*1dd50*/  BRA.DIV ~URZ, `(.L_x_3214) ;  /* 0x00003b327f007947 */ /* 0x000fea000b800000 */
[----:B-1----:R1:W2:Y:S02]  /*1dd60*/  SHFL.IDX PT, R7, R13, 0x2, 0x181f ;  /* 0x00581f000d077f89 */ /* 0x0022a400000e0000 */
.L_x_3277:
[----:B------:R-:W-:Y:S05]  /*1dd70*/  BRA.DIV ~URZ, `(.L_x_3215) ;  /* 0x00003b827f007947 */ /* 0x000fea000b800000 */
[----:B----4-:R4:W1:Y:S02]  /*1dd80*/  SHFL.IDX PT, R2, R14, 0x2, 0x181f ;  /* 0x00581f000e027f89 */ /* 0x01086400000e0000 */
.L_x_3278:
        /* <DEDUP_REMOVED lines=16> */
.L_x_3217:
[----:B------:R-:W-:Y:S05]  /*1de90*/  BSYNC B0 ;  /* 0x0000000000007941 */ /* 0x000fea0003800000 */
.L_x_3216:
[----:B------:R-:W-:Y:S05]  /*1dea0*/  BRA.DIV ~URZ, `(.L_x_3218) ;  /* 0x00003ac27f007947 */ /* 0x000fea000b800000 */
[----:B-1----:R1:W3:Y:S04]  /*1deb0*/  SHFL.IDX PT, R10, R13, 0x3, 0x181f ;  /* 0x00781f000d0a7f89 */ /* 0x0022e800000e0000 */
[----:B------:R1:W4:Y:S02]  /*1dec0*/  SHFL.IDX PT, R2, R14, 0x3, 0x181f ;  /* 0x00781f000e027f89 */ /* 0x00032400000e0000 */
.L_x_3279:
        /* <DEDUP_REMOVED lines=17> */
.L_x_3206:
        /* <DEDUP_REMOVED lines=34> */
.L_x_3280:
[----:B------:R-:W-:Y:S05]  /*1e200*/  BRA.DIV ~URZ, `(.L_x_3221) ;  /* 0x000038a27f007947 */ /* 0x000fea000b800000 */
[----:B------:R4:W1:Y:S02]  /*1e210*/  SHFL.IDX PT, R0, R38, RZ, 0x1c1f ;  /* 0x001c1fff26007589 */ /* 0x00086400000e0000 */
.L_x_3281:
        /* <DEDUP_REMOVED lines=54> */
[CC--:B------:R-:W-:Y:S02]  /*1e580*/  @!P1 LEA R2, P5, R237.reuse, R0.reuse, 0x2 ;  /* 0x00000000ed029211 */ /* 0x0c0fe400078a10ff */
[C---:B------:R-:W-:Y:S02]  /*1e590*/  @!P0 LEA R30, P2, R24.reuse, R0, 0x2 ;  /* 0x00000000181e8211 */ /* 0x040fe400078410ff */
        /* <DEDUP_REMOVED lines=89> */
.L_x_3223:
[----:B------:R-:W-:Y:S05]  /*1eb30*/  BSYNC B0 ;  /* 0x0000000000007941 */ /* 0x000fea0003800000 */
.L_x_3222:
[----:B------:R-:W-:Y:S05]  /*1eb40*/  BRA.DIV ~URZ, `(.L_x_3224) ;  /* 0x00002fd27f007947 */ /* 0x000fea000b800000 */
[----:B---3--:R1:W3:Y:S04]  /*1eb50*/  SHFL.IDX PT, R4, R36, 0x1, 0x1c1f ;  /* 0x003c1f0024047f89 */ /* 0x0082e800000e0000 */
[----:B------:R1:W2:Y:S02]  /*1eb60*/  SHFL.IDX PT, R0, R38, 0x1, 0x1c1f ;  /* 0x003c1f0026007f89 */ /* 0x0002a400000e0000 */
.L_x_3282:
[----:B------:R-:W-:-:S13]  /*1eb70*/  ISETP.NE.AND P0, PT, R82, RZ, PT ;  /* 0x000000ff5200720c */ /* 0x000fda0003f05270 */
[----:B------:R-:W-:Y:S05]  /*1eb80*/  @P0 BRA `(.L_x_3219) ;  /* 0x000012a000000947 */ /* 0x000fea0003800000 */
[----:B------:R-:W-:Y:S02]  /*1eb90*/  ISETP.GE.AND P3, PT, R24, c[0x0][0x3c8], PT ;  /* 0x0000f20018007a0c */ /* 0x000fe40003f66270 */
[----:B------:R-:W-:Y:S02]  /*1eba0*/  ISETP.GE.AND P4, PT, R237, c[0x0][0x3c8], PT ;  /* 0x0000f200ed007a0c */ /* 0x000fe40003f86270 */
[----:B------:R-:W-:Y:S02]  /*1ebb0*/  ISETP.GE.AND P2, PT, R23, c[0x0][0x3c8], PT ;  /* 0x0000f20017007a0c */ /* 0x000fe40003f46270 */
[----:B------:R-:W-:Y:S02]  /*1ebc0*/  ISETP.GE.AND P1, PT, R22, c[0x0][0x3c8], PT ;  /* 0x0000f20016007a0c */ /* 0x000fe40003f26270 */
[----:B------:R-:W-:-:S05]  /*1ebd0*/  ISETP.GE.AND P0, PT, R21, c[0x0][0x3c8], PT ;  /* 0x0000f20015007a0c */ /* 0x000fca0003f06270 */
[CC--:B-12---:R-:W-:Y:S02]  /*1ebe0*/  @!P3 LEA R36, P5, R24.reuse, R0.reuse, 0x2 ;  /* 0x000000001824b211 */ /* 0x0c6fe400078a10ff */
[----:B------:R-:W-:Y:S02]  /*1ebf0*/  @!P4 LEA R34, P6, R237, R0, 0x2 ;  /* 0x00000000ed22c211 */ /* 0x000fe400078c10ff */
[----:B---3--:R-:W-:Y:S02]  /*1ec00*/  @!P3 LEA.HI.X R37, R24, R4, R37, 0x2, P5 ;  /* 0x000000041825b211 */ /* 0x008fe400028f1425 */
[----:B------:R-:W-:Y:S02]  /*1ec10*/  @!P2 LEA R32, P5, R23, R0, 0x2 ;  /* 0x000000001720a211 */ /* 0x000fe400078a10ff */
[----:B------:R-:W-:Y:S02]  /*1ec20*/  @!P4 LEA.HI.X R35, R237, R4, R40, 0x2, P6 ;  /* 0x00000004ed23c211 */ /* 0x000fe400030f1428 */
[----:B------:R-:W-:-:S02]  /*1ec30*/  @!P1 LEA R30, P6, R22, R0, 0x2 ;  /* 0x00000000161e9211 */ /* 0x000fc400078c10ff */
[----:B------:R-:W-:Y:S01]  /*1ec40*/  @!P2 LEA.HI.X R33, R23, R4, R39, 0x2, P5 ;  /* 0x000000041721a211 */ /* 0x000fe200028f1427 */
[----:B------:R1:W-:Y:S01]  /*1ec50*/  @!P4 ST.E.64 [R34.64], R168 ;  /* 0x000000a82200c985 */ /* 0x0003e2000c101b06 */
[C---:B------:R-:W-:Y:S02]  /*1ec60*/  @!P0 LEA R2, P5, R21.reuse, R0, 0x2 ;  /* 0x0000000015028211 */ /* 0x040fe400078a10ff */
[-C--:B------:R-:W-:Y:S01]  /*1ec70*/  @!P1 LEA.HI.X R31, R22, R4.reuse, R42, 0x2, P6 ;  /* 0x00000004161f9211 */ /* 0x080fe200030f142a */
[----:B------:R-:W-:Y:S01]  /*1ec80*/  @!P3 ST.E.64 [R36.64], R166 ;  /* 0x000000a62400b985 */ /* 0x000fe2000c101b06 */
[----:B------:R-:W-:Y:S02]  /*1ec90*/  ISETP.GE.AND P6, PT, R20, c[0x0][0x3c8], PT ;  /* 0x0000f20014007a0c */ /* 0x000fe40003fc6270 */
[----:B------:R-:W-:Y:S01]  /*1eca0*/  @!P0 LEA.HI.X R3, R21, R4, R41, 0x2, P5 ;  /* 0x0000000415038211 */ /* 0x000fe200028f1429 */
[----:B------:R2:W-:Y:S01]  /*1ecb0*/  @!P2 ST.E.64 [R32.64], R102 ;  /* 0x000000662000a985 */ /* 0x0005e2000c101b06 */
[----:B------:R-:W-:-:S02]  /*1ecc0*/  ISETP.GE.AND P5, PT, R18, c[0x0][0x3c8], PT ;  /* 0x0000f20012007a0c */ /* 0x000fc40003fa6270 */
[----:B------:R-:W-:Y:S01]  /*1ecd0*/  ISETP.GE.AND P4, PT, R16, c[0x0][0x3c8], PT ;  /* 0x0000f20010007a0c */ /* 0x000fe20003f86270 */
[----:B------:R3:W-:Y:S01]  /*1ece0*/  @!P1 ST.E.64 [R30.64], R88 ;  /* 0x000000581e009985 */ /* 0x0007e2000c101b06 */
[----:B------:R-:W-:Y:S02]  /*1ecf0*/  ISETP.GE.AND P3, PT, R15, c[0x0][0x3c8], PT ;  /* 0x0000f2000f007a0c */ /* 0x000fe40003f66270 */
[----:B------:R-:W-:Y:S01]  /*1ed00*/  ISETP.GE.AND P2, PT, R14, c[0x0][0x3c8], PT ;  /* 0x0000f2000e007a0c */ /* 0x000fe20003f46270 */
[----:B------:R5:W-:Y:S02]  /*1ed10*/  @!P0 ST.E.64 [R2.64], R72 ;  /* 0x0000004802008985 */ /* 0x000be4000c101b06 */
[----:B-1----:R-:W-:-:S04]  /*1ed20*/  @!P6 LEA R34, P0, R20, R0, 0x2 ;  /* 0x000000001422e211 */ /* 0x002fc800078010ff */
[----:B------:R-:W-:Y:S02]  /*1ed30*/  @!P6 LEA.HI.X R35, R20, R4, R43, 0x2, P0 ;  /* 0x000000041423e211 */ /* 0x000fe400000f142b */
[----:B--2---:R-:W-:-:S03]  /*1ed40*/  @!P5 LEA R32, P1, R18, R0, 0x2 ;  /* 0x000000001220d211 */ /* 0x004fc600078210ff */
[----:B------:R-:W-:Y:S01]  /*1ed50*/  @!P6 ST.E.64 [R34.64], R176 ;  /* 0x000000b02200e985 */ /* 0x000fe2000c101b06 */
[----:B------:R-:W-:Y:S02]  /*1ed60*/  ISETP.GE.AND P6, PT, R11, c[0x0][0x3c8], PT ;  /* 0x0000f2000b007a0c */ /* 0x000fe40003fc6270 */
[----:B---3--:R-:W-:Y:S02]  /*1ed70*/  @!P4 LEA R30, P0, R16, R0, 0x2 ;  /* 0x00000000101ec211 */ /* 0x008fe400078010ff */
        /* <DEDUP_REMOVED lines=8> */
[----:B------:R-:W-:Y:S02]  /*1ee00*/  @!P2 LEA R20, P0, R14, R0, 0x2 ;  /* 0x000000000e14a211 */ /* 0x000fe400078010ff */
[----:B------:R-:W-:Y:S01]  /*1ee10*/  ISETP.GE.AND P4, PT, R8, c[0x0][0x3c8], PT ;  /* 0x0000f20008007a0c */ /* 0x000fe20003f86270 */
[----:B------:R1:W-:Y:S01]  /*1ee20*/  @!P3 ST.E.64 [R22.64], R106 ;  /* 0x0000006a1600b985 */ /* 0x0003e2000c101b06 */
[----:B------:R-:W-:Y:S02]  /*1ee30*/  @!P2 LEA.HI.X R21, R14, R4, R47, 0x2, P0 ;  /* 0x000000040e15a211 */ /* 0x000fe400000f142f */
[----:B-----5:R-:W-:-:S02]  /*1ee40*/  @!P1 LEA R2, P0, R12, R0, 0x2 ;  /* 0x000000000c029211 */ /* 0x020fc400078010ff */
[----:B------:R-:W-:Y:S01]  /*1ee50*/  ISETP.GE.AND P3, PT, R7, c[0x0][0x3c8], PT ;  /* 0x0000f20007007a0c */ /* 0x000fe20003f66270 */
[----:B------:R2:W-:Y:S01]  /*1ee60*/  @!P2 ST.E.64 [R20.64], R92 ;  /* 0x0000005c1400a985 */ /* 0x0005e2000c101b06 */
[----:B------:R-:W-:Y:S02]  /*1ee70*/  @!P1 LEA.HI.X R3, R12, R4, R48, 0x2, P0 ;  /* 0x000000040c039211 */ /* 0x000fe400000f1430 */
[----:B------:R-:W-:-:S03]  /*1ee80*/  ISETP.GE.AND P2, PT, R6, c[0x0][0x3c8], PT ;  /* 0x0000f20006007a0c */ /* 0x000fc60003f46270 */
[----:B------:R3:W-:Y:S01]  /*1ee90*/  @!P1 ST.E.64 [R2.64], R76 ;  /* 0x0000004c02009985 */ /* 0x0007e2000c101b06 */
[----:B-1----:R-:W-:-:S04]  /*1eea0*/  @!P6 LEA R22, P0, R11, R0, 0x2 ;  /* 0x000000000b16e211 */ /* 0x002fc800078010ff */
[----:B------:R-:W-:Y:S02]  /*1eeb0*/  @!P6 LEA.HI.X R23, R11, R4, R49, 0x2, P0 ;  /* 0x000000040b17e211 */ /* 0x000fe400000f1431 */
[-C--:B--2---:R-:W-:Y:S02]  /*1eec0*/  @!P5 LEA R20, P1, R10, R0.reuse, 0x2 ;  /* 0x000000000a14d211 */ /* 0x084fe400078210ff */
        /* <DEDUP_REMOVED lines=21> */
[----:B------:R-:W-:-:S04]  /*1f020*/  @!P5 LEA R12, P1, R17, R0, 0x2 ;  /* 0x00000000110cd211 */ /* 0x000fc800078210ff */
[----:B------:R-:W-:Y:S02]  /*1f030*/  @!P5 LEA.HI.X R13, R17, R4, R56, 0x2, P1 ;  /* 0x00000004110dd211 */ /* 0x000fe400008f1438 */
[----:B------:R-:W-:Y:S02]  /*1f040*/  ISETP.GE.AND P1, PT, R26, c[0x0][0x3c8], PT ;  /* 0x0000f2001a007a0c */ /* 0x000fe40003f26270 */
[----:B-1----:R-:W-:-:S04]  /*1f050*/  @!P6 LEA R14, P0, R19, R0, 0x2 ;  /* 0x00000000130ee211 */ /* 0x002fc800078010ff */
[----:B------:R-:W-:Y:S02]  /*1f060*/  @!P6 LEA.HI.X R15, R19, R4, R55, 0x2, P0 ;  /* 0x00000004130fe211 */ /* 0x000fe400000f1437 */
[----:B--2---:R-:W-:-:S03]  /*1f070*/  @!P4 LEA R10, P0, R29, R0, 0x2 ;  /* 0x000000001d0ac211 */ /* 0x004fc600078010ff */
[----:B------:R1:W-:Y:S01]  /*1f080*/  @!P6 ST.E.64 [R14.64], R174 ;  /* 0x000000ae0e00e985 */ /* 0x0003e2000c101b06 */
[----:B------:R-:W-:Y:S02]  /*1f090*/  @!P4 LEA.HI.X R11, R29, R4, R57, 0x2, P0 ;  /* 0x000000041d0bc211 */ /* 0x000fe400000f1439 */
[C---:B---3--:R-:W-:Y:S01]  /*1f0a0*/  @!P3 LEA R8, P0, R28.reuse, R0, 0x2 ;  /* 0x000000001c08b211 */ /* 0x048fe200078010ff */
[----:B------:R1:W-:Y:S03]  /*1f0b0*/  @!P5 ST.E.64 [R12.64], R122 ;  /* 0x0000007a0c00d985 */ /* 0x0003e6000c101b06 */
[----:B------:R-:W-:Y:S01]  /*1f0c0*/  @!P3 LEA.HI.X R9, R28, R4, R58, 0x2, P0 ;  /* 0x000000041c09b211 */ /* 0x000fe200000f143a */
[----:B------:R1:W-:Y:S01]  /*1f0d0*/  @!P4 ST.E.64 [R10.64], R78 ;  /* 0x0000004e0a00c985 */ /* 0x0003e2000c101b06 */
[----:B------:R-:W-:-:S03]  /*1f0e0*/  @!P2 LEA R6, P0, R27, R0, 0x2 ;  /* 0x000000001b06a211 */ /* 0x000fc600078010ff */
        /* <DEDUP_REMOVED lines=12> */
.L_x_3204:
        /* <DEDUP_REMOVED lines=9> */
[----:B------:R-:W-:Y:S02]  /*1f240*/  @P0 IMAD.WIDE R8, R247, R8, c[0x0][0x508] ;  /* 0x00014200f7080625 */ /* 0x000fe400078e0208 */
[----:B------:R3:W5:Y:S04]  /*1f250*/  @P2 LDG.E R2, [R6.64] ;  /* 0x0000000606022981 */ /* 0x000768000c1e1900 */
[----:B------:R3:W5:Y:S01]  /*1f260*/  @P0 LDG.E R15, [R8.64] ;  /* 0x00000006080f0981 */ /* 0x000762000c1e1900 */
[----:B--2---:R-:W-:-:S04]  /*1f270*/  ISETP.NE.AND P1, PT, R3, RZ, PT ;  /* 0x000000ff0300720c */ /* 0x004fc80003f25270 */
[----:B------:R-:W-:Y:S01]  /*1f280*/  SEL R19, R3, c[0x0][0x3d4], P1 ;  /* 0x0000f50003137a07 */ /* 0x000fe20000800000 */
[----:B------:R-:W-:Y:S05]  /*1f290*/  @P0 BRA `(.L_x_3225) ;  /* 0x0000004000000947 */ /* 0x000fea0003800000 */
[----:B---3--:R-:W-:Y:S05]  /*1f2a0*/  @!P2 BRA `(.L_x_3225) ;  /* 0x000000300000a947 */ /* 0x008fea0003800000 */
[----:B-----5:R2:W3:Y:S04]  /*1f2b0*/  LDG.E R15, [R6.64] ;  /* 0x00000006060f7981 */ /* 0x0204e8000c1e1900 */
[----:B--2---:R-:W3:Y:S02]  /*1f2c0*/  LDG.E R6, [R6.64+0x4] ;  /* 0x0000040606067981 */ /* 0x004ee4000c1e1900 */
[----:B---3--:R-:W-:Y:S02]  /*1f2d0*/  IADD3 R15, -R15, R6, RZ ;  /* 0x000000060f0f7210 */ /* 0x008fe40007ffe1ff */
.L_x_3225:
        /* <DEDUP_REMOVED lines=57> */
.L_x_3227:
[----:B------:R-:W-:Y:S05]  /*1f670*/  BSYNC B0 ;  /* 0x0000000000007941 */ /* 0x000fea0003800000 */
.L_x_3226:
        /* <DEDUP_REMOVED lines=42> */
.L_x_3283:
[----:B------:R-:W-:Y:S05]  /*1f920*/  BRA.DIV ~URZ, `(.L_x_3229) ;  /* 0x000023327f007947 */ /* 0x000fea000b800000 */
[----:B------:R3:W4:Y:S02]  /*1f930*/  SHFL.IDX PT, R2, R14, RZ, 0x181f ;  /* 0x00181fff0e027589 */ /* 0x00072400000e0000 */
.L_x_3284:
        /* <DEDUP_REMOVED lines=19> */
.L_x_3231:
[----:B------:R-:W-:Y:S05]  /*1fa70*/  BSYNC B0 ;  /* 0x0000000000007941 */ /* 0x000fea0003800000 */
.L_x_3230:
[----:B------:R-:W-:Y:S05]  /*1fa80*/  BRA.DIV ~URZ, `(.L_x_3232) ;  /* 0x000022427f007947 */ /* 0x000fea000b800000 */
[----:B--2---:R2:W1:Y:S04]  /*1fa90*/  SHFL.IDX PT, R10, R11, 0x1, 0x181f ;  /* 0x00381f000b0a7f89 */ /* 0x00446800000e0000 */
[----:B----4-:R2:W4:Y:S02]  /*1faa0*/  SHFL.IDX PT, R2, R14, 0x1, 0x181f ;  /* 0x00381f000e027f89 */ /* 0x01052400000e0000 */
.L_x_3285:
        /* <DEDUP_REMOVED lines=16> */
.L_x_3234:
[----:B------:R-:W-:Y:S05]  /*1fbb0*/  BSYNC B0 ;  /* 0x0000000000007941 */ /* 0x000fea0003800000 */
.L_x_3233:
[----:B------:R-:W-:Y:S05]  /*1fbc0*/  BRA.DIV ~URZ, `(.L_x_3235) ;  /* 0x000021d27f007947 */ /* 0x000fea000b800000 */
[----:B-1----:R1:W2:Y:S02]  /*1fbd0*/  SHFL.IDX PT, R10, R11, 0x2, 0x181f ;  /* 0x00581f000b0a7f89 */ /* 0x0022a400000e0000 */
.L_x_3286:
[----:B------:R-:W-:Y:S05]  /*1fbe0*/  BRA.DIV ~URZ, `(.L_x_3236) ;  /* 0x000022227f007947 */ /* 0x000fea000b800000 */
[----:B----4-:R4:W1:Y:S02]  /*1fbf0*/  SHFL.IDX PT, R2, R14, 0x2, 0x181f ;  /* 0x00581f000e027f89 */ /* 0x01086400000e0000 */
.L_x_3287:
        /* <DEDUP_REMOVED lines=16> */
.L_x_3238:
[----:B------:R-:W-:Y:S05]  /*1fd00*/  BSYNC B0 ;  /* 0x0000000000007941 */ /* 0x000fea0003800000 */
.L_x_3237:
[----:B------:R-:W-:Y:S05]  /*1fd10*/  BRA.DIV ~URZ, `(.L_x_3239) ;  /* 0x000021627f007947 */ /* 0x000fea000b800000 */
[----:B--2---:R2:W3:Y:S04]  /*1fd20*/  SHFL.IDX PT, R10, R11, 0x3, 0x181f ;  /* 0x00781f000b0a7f89 */ /* 0x0044e800000e0000 */
[----:B-1----:R2:W1:Y:S02]  /*1fd30*/  SHFL.IDX PT, R2, R14, 0x3, 0x181f ;  /* 0x00781f000e027f89 */ /* 0x00246400000e0000 */
.L_x_3288:
        /* <DEDUP_REMOVED lines=15> */
.L_x_3219:
[----:B------:R-:W-:Y:S05]  /*1fe30*/  BSYNC B1 ;  /* 0x0000000000017941 */ /* 0x000fea0003800000 */
.L_x_3203:
        /* <DEDUP_REMOVED lines=13> */
.L_x_3289:
[----:B------:R-:W-:Y:S05]  /*1ff10*/  BRA.DIV ~URZ, `(.L_x_3242) ;  /* 0x000020a27f007947 */ /* 0x000fea000b800000 */
[----:B------:R1:W4:Y:S02]  /*1ff20*/  SHFL.IDX PT, R8, R83, 0x1, 0x1f ;  /* 0x00201f0053087f89 */ /* 0x00032400000e0000 */
.L_x_3290:
        /* <DEDUP_REMOVED lines=18> */
.L_x_3291:
        /* <DEDUP_REMOVED lines=16> */
.L_x_3292:
[----:B----4-:R-:W-:Y:S01]  /*20150*/  IMAD R0, R0, c[0x0][0x538], RZ ;  /* 0x00014e0000007a24 */ /* 0x010fe200078e02ff */
[----:B------:R-:W-:Y:S04]  /*20160*/  BSSY B1, `(.L_x_3245) ;  /* 0x00000c4000017945 */ /* 0x000fe80003800000 */
[----:B------:R-:W-:-:S04]  /*20170*/  IADD3 R8, R0, R8, RZ ;  /* 0x0000000800087210 */ /* 0x000fc80007ffe0ff */
[----:B---3--:R-:W-:-:S13]  /*20180*/  ISETP.GT.AND P0, PT, R8, R10, PT ;  /* 0x0000000a0800720c */ /* 0x008fda0003f04270 */
[----:B------:R-:W-:Y:S05]  /*20190*/  @P0 BRA `(.L_x_3246) ;  /* 0x0000024000000947 */ /* 0x000fea0003800000 */
.L_x_3250:
        /* <DEDUP_REMOVED lines=16> */
.L_x_3293:
        /* <DEDUP_REMOVED lines=16> */
.L_x_3294:
[----:B---3--:R-:W-:-:S05]  /*203a0*/  IMAD R0, R0, c[0x0][0x538], RZ ;  /* 0x00014e0000007a24 */ /* 0x008fca00078e02ff */
[----:B------:R-:W-:-:S04]  /*203b0*/  IADD3 R8, R0, R8, RZ ;  /* 0x0000000800087210 */ /* 0x000fc80007ffe0ff */
[----:B------:R-:W-:-:S13]  /*203c0*/  ISETP.GT.AND P0, PT, R8, R10, PT ;  /* 0x0000000a0800720c */ /* 0x000fda0003f04270 */
[----:B-12---:R-:W-:Y:S05]  /*203d0*/  @!P0 BRA `(.L_x_3250) ;  /* 0xfffffdc000008947 */ /* 0x006fea000383ffff */
.L_x_3246:
[----:B------:R-:W-:-:S05]  /*203e0*/  IADD3 R8, -R0, R8, RZ ;  /* 0x0000000800087210 */ /* 0x000fca0007ffe1ff */
[----:B------:R-:W-:-:S05]  /*203f0*/  IMAD R0, R4, c[0x0][0x538], R8 ;  /* 0x00014e0004007a24 */ /* 0x000fca00078e0208 */
[----:B------:R-:W-:Y:S01]  /*20400*/  ISETP.GT.AND P0, PT, R0, R10, PT ;  /* 0x0000000a0000720c */ /* 0x000fe20003f04270 */
[----:B------:R-:W-:-:S12]  /*20410*/  BRA.DIV ~URZ, `(.L_x_3251) ;  /* 0x000020727f007947 */ /* 0x000fd8000b800000 */
[----:B------:R-:W-:-:S04]  /*20420*/  VOTE.ANY R11, PT, !P0 ;  /* 0x00000000000b7806 */ /* 0x000fc800040e0100 */
.L_x_3295:
[----:B------:R-:W3:Y:S02]  /*20430*/  POPC R0, R11 ;  /* 0x0000000b00007309 */ /* 0x000ee40000000000 */
[----:B---3--:R-:W-:Y:S01]  /*20440*/  IADD3 R247, R0, R247, RZ ;  /* 0x000000f700f77210 */ /* 0x008fe20007ffe0ff */
[----:B------:R-:W-:Y:S05]  /*20450*/  BRA.DIV ~URZ, `(.L_x_3252) ;  /* 0x000020827f007947 */ /* 0x000fea000b800000 */
[----:B------:R3:W4:Y:S04]  /*20460*/  SHFL.IDX PT, R6, R6, R0, 0x1f ;  /* 0x00001f0006067589 */ /* 0x00072800000e0000 */
[----:B------:R3:W1:Y:S02]  /*20470*/  SHFL.IDX PT, R7, R7, R0, 0x1f ;  /* 0x00001f0007077589 */ /* 0x00066400000e0000 */
.L_x_3296:
[----:B------:R-:W-:Y:S01]  /*20480*/  ISETP.NE.AND P0, PT, R11, RZ, PT ;  /* 0x000000ff0b00720c */ /* 0x000fe20003f05270 */
[----:B------:R-:W-:-:S12]  /*20490*/  BSSY B0, `(.L_x_3253) ;  /* 0x0000005000007945 */ /* 0x000fd80003800000 */
[----:B------:R-:W-:Y:S05]  /*204a0*/  @!P0 BRA `(.L_x_3254) ;  /* 0x0000003000008947 */ /* 0x000fea0003800000 */
[----:B---3--:R-:W-:Y:S01]  /*204b0*/  IADD3 R0, R0, -0x1, RZ ;  /* 0xffffffff00007810 */ /* 0x008fe20007ffe0ff */
[----:B------:R-:W-:Y:S05]  /*204c0*/  BRA.DIV ~URZ, `(.L_x_3255) ;  /* 0x000020e27f007947 */ /* 0x000fea000b800000 */
[----:B------:R3:W2:Y:S02]  /*204d0*/  SHFL.IDX PT, R12, R4, R0, 0x1f ;  /* 0x00001f00040c7589 */ /* 0x0006a400000e0000 */
.L_x_3254:
[----:B------:R-:W-:Y:S05]  /*204e0*/  BSYNC B0 ;  /* 0x0000000000007941 */ /* 0x000fea0003800000 */
.L_x_3253:
        /* <DEDUP_REMOVED lines=67> */
.L_x_3257:
        /* <DEDUP_REMOVED lines=64> */
.L_x_3258:
[----:B------:R-:W-:Y:S05]  /*20d20*/  BSYNC B0 ;  /* 0x0000000000007941 */ /* 0x000fea0003800000 */
.L_x_3256:
[----:B------:R-:W-:-:S04]  /*20d30*/  LOP3.LUT R2, RZ, R2, RZ, 0x33, !PT ;  /* 0x00000002ff027212 */ /* 0x000fc800078e33ff */
[----:B------:R-:W-:Y:S01]  /*20d40*/  IADD3 R245, R2, R6, RZ ;  /* 0x0000000602f57210 */ /* 0x000fe20007ffe0ff */
[----:B------:R-:W-:Y:S05]  /*20d50*/  BRA `(.L_x_3259) ;  /* 0x0000004000007947 */ /* 0x000fea0003800000 */
.L_x_3247:
[----:B------:R-:W-:Y:S01]  /*20d60*/  IMAD.MOV.U32 R244, RZ, RZ, R10 ;  /* 0x000000fffff47224 */ /* 0x000fe200078e000a */
[----:B------:R-:W-:Y:S01]  /*20d70*/  MOV R246, RZ ;  /* 0x000000ff00f67202 */ /* 0x000fe20000000f00 */
[----:B------:R-:W-:Y:S01]  /*20d80*/  IMAD.MOV.U32 R245, RZ, RZ, RZ ;  /* 0x000000fffff57224 */ /* 0x000fe200078e00ff */
[----:B------:R-:W-:Y:S02]  /*20d90*/  MOV R247, c[0x0][0x53c] ;  /* 0x00014f0000f77a02 */ /* 0x000fe40000000f00 */
.L_x_3259:
[----:B------:R-:W-:Y:S05]  /*20da0*/  BSYNC B1 ;  /* 0x0000000000017941 */ /* 0x000fea0003800000 */
.L_x_3245:
[----:B------:R-:W-:Y:S01]  /*20db0*/  WARPSYNC 0xffffffff ;  /* 0xffffffff00007948 */ /* 0x000fe20003800000 */
[----:B------:R-:W-:Y:S01]  /*20dc0*/  BAR.SYNC.DEFER_BLOCKING 0x4, 0x100 ;  /* 0x0104000000007b1d */ /* 0x000fe20000010000 */
[----:B------:R-:W-:-:S13]  /*20dd0*/  ISETP.NE.AND P0, PT, R13, RZ, PT ;  /* 0x000000ff0d00720c */ /* 0x000fda0003f05270 */
[----:B------:R3:W-:Y:S04]  /*20de0*/  @!P0 STS.128 [0x18100], R244 ;  /* 0x018100f4ff008388 */ /* 0x0007e80000000c00 */
[----:B------:R-:W-:Y:S06]  /*20df0*/  BAR.ARV 0x5, 0x100 ;  /* 0x0144000000007b1d */ /* 0x000fec0000002000 */
.L_x_3240:
[----:B--2---:R-:W-:-:S13]  /*20e00*/  ISETP.GE.AND P0, PT, R247, c[0x0][0x53c], PT ;  /* 0x00014f00f7007a0c */ /* 0x004fda0003f06270 */
[----:B-1-34-:R-:W-:Y:S01]  /*20e10*/  @P0 CALL.REL.NOINC `(.L_x_3260) ;  /* 0x0000001000000944 */ /* 0x01afe20003c00000 */
[----:B------:R-:W-:Y:S05]  /*20e20*/  BRA `(.L_x_3261) ;  /* 0xfffe0b1000007947 */ /* 0x000fea000383ffff */
.L_x_3260:
[----:B------:R-:W-:Y:S05]  /*20e30*/  EXIT ;  /* 0x000000000000794d */ /* 0x000fea0003800000 */
.L_x_3041:
[----:B------:R-:W-:Y:S01]  /*20e40*/  IMAD.MOV.U32 R0, RZ, RZ, R4 ;  /* 0x000000ffff007224 */ /* 0x000fe200078e0004 */
[----:B------:R-:W-:Y:S02]  /*20e50*/  MOV R2, 0x1 ;  /* 0x0000000100027802 */ /* 0x000fe40000000f00 */
[----:B------:R-:W-:Y:S02]  /*20e60*/  MOV R3, 0x20e80 ;  /* 0x00020e8000037802 */ /* 0x000fe40000000f00 */
[----:B--2---:R-:W-:Y:S05]  /*20e70*/  CALL.REL.NOINC `($__internal_66_$__cuda_sm70_shflsync_up_p) ;  /* 0x0000184000007944 */ /* 0x004fea0003c00000 */
[----:B------:R-:W-:Y:S01]  /*20e80*/  MOV R0, R5 ;  /* 0x0000000500007202 */ /* 0x000fe20000000f00 */
[----:B------:R-:W-:Y:S05]  /*20e90*/  BRA `(.L_x_3262) ;  /* 0xfffdf5c000007947 */ /* 0x000fea000383ffff */
.L_x_3042:
[----:B------:R-:W-:Y:S01]  /*20ea0*/  IMAD.MOV.U32 R0, RZ, RZ, R4 ;  /* 0x000000ffff007224 */ /* 0x000fe200078e0004 */
[----:B------:R-:W-:Y:S02]  /*20eb0*/  MOV R2, 0x2 ;  /* 0x0000000200027802 */ /* 0x000fe40000000f00 */
[----:B------:R-:W-:Y:S02]  /*20ec0*/  MOV R3, 0x20ee0 ;  /* 0x00020ee000037802 */ /* 0x000fe40000000f00 */
[----:B--2---:R-:W-:Y:S05]  /*20ed0*/  CALL.REL.NOINC `($__internal_66_$__cuda_sm70_shflsync_up_p) ;  /* 0x000017e000007944 */ /* 0x004fea0003c00000 */
[----:B------:R-:W-:Y:S02]  /*20ee0*/  SEL R5, R5, RZ, P4 ;  /* 0x000000ff05057207 */ /* 0x000fe40002000000 */
[----:B------:R-:W-:Y:S02]  /*20ef0*/  MOV R2, 0x4 ;  /* 0x0000000400027802 */ /* 0x000fe40000000f00 */
[----:B------:R-:W-:Y:S01]  /*20f00*/  MOV R3, 0x20f40 ;  /* 0x00020f4000037802 */ /* 0x000fe20000000f00 */
[----:B------:R-:W-:-:S04]  /*20f10*/  IMAD.IADD R4, R4, 0x1, R5 ;  /* 0x0000000104047824 */ /* 0x000fc800078e0205 */
[----:B------:R-:W-:Y:S02]  /*20f20*/  IMAD.MOV.U32 R0, RZ, RZ, R4 ;  /* 0x000000ffff007224 */ /* 0x000fe400078e0004 */
[----:B------:R-:W-:Y:S05]  /*20f30*/  CALL.REL.NOINC `($__internal_66_$__cuda_sm70_shflsync_up_p) ;  /* 0x0000178000007944 */ /* 0x000fea0003c00000 */
        /* <DEDUP_REMOVED lines=15> */
[----:B------:R-:W-:Y:S02]  /*21030*/  IMAD.IADD R4, R4, 0x1, R5 ;  /* 0x0000000104047824 */ /* 0x000fe400078e0205 */
[----:B------:R-:W-:Y:S02]  /*21040*/  IMAD.MOV.U32 R5, RZ, RZ, 0x1f ;  /* 0x0000001fff057424 */ /* 0x000fe400078e00ff */
[----:B------:R-:W-:Y:S02]  /*21050*/  IMAD.MOV.U32 R9, RZ, RZ, R4 ;  /* 0x000000ffff097224 */ /* 0x000fe400078e0004 */
[----:B------:R-:W-:Y:S05]  /*21060*/  CALL.REL.NOINC `($__internal_65_$__cuda_sm70_shflsync_idx_p) ;  /* 0x0000160000007944 */ /* 0x000fea0003c00000 */
[----:B------:R-:W-:Y:S01]  /*21070*/  MOV R0, R5 ;  /* 0x0000000500007202 */ /* 0x000fe20000000f00 */
[----:B------:R-:W-:Y:S05]  /*21080*/  BRA `(.L_x_3263) ;  /* 0xfffdf4d000007947 */ /* 0x000fea000383ffff */
.L_x_3044:
[----:B------:R-:W-:Y:S02]  /*21090*/  SEL R0, RZ, 0x1, P0 ;  /* 0x00000001ff007807 */ /* 0x000fe40000000000 */
[----:B------:R-:W-:-:S02]  /*210a0*/  MOV R2, 0x210c0 ;  /* 0x000210c000027802 */ /* 0x000fc40000000f00 */
[----:B--2---:R-:W-:Y:S05]  /*210b0*/  CALL.REL.NOINC `($__internal_67_$__cuda_sm70_votesync_ballot) ;  /* 0x0000167000007944 */ /* 0x004fea0003c00000 */
[----:B------:R-:W-:Y:S01]  /*210c0*/  MOV R7, R0 ;  /* 0x0000000000077202 */ /* 0x000fe20000000f00 */
[----:B------:R-:W-:Y:S05]  /*210d0*/  BRA `(.L_x_3264) ;  /* 0xfffdf51000007947 */ /* 0x000fea000383ffff */
.L_x_3045:
[----:B------:R-:W-:Y:S01]  /*210e0*/  IMAD.MOV.U32 R9, RZ, RZ, R10 ;  /* 0x000000ffff097224 */ /* 0x000fe200078e000a */
[----:B------:R-:W-:Y:S01]  /*210f0*/  MOV R5, R0 ;  /* 0x0000000000057202 */ /* 0x000fe20000000f00 */
[----:B------:R-:W-:Y:S01]  /*21100*/  IMAD.MOV.U32 R3, RZ, RZ, 0x1f ;  /* 0x0000001fff037424 */ /* 0x000fe200078e00ff */
[----:B------:R-:W-:-:S02]  /*21110*/  MOV R2, 0x21130 ;  /* 0x0002113000027802 */ /* 0x000fc40000000f00 */
[----:B------:R-:W-:Y:S05]  /*21120*/  CALL.REL.NOINC `($__internal_65_$__cuda_sm70_shflsync_idx_p) ;  /* 0x0000154000007944 */ /* 0x000fea0003c00000 */
[----:B------:R-:W-:Y:S01]  /*21130*/  IMAD.MOV.U32 R245, RZ, RZ, R5 ;  /* 0x000000fffff57224 */ /* 0x000fe200078e0005 */
[----:B------:R-:W-:Y:S01]  /*21140*/  MOV R9, R8 ;  /* 0x0000000800097202 */ /* 0x000fe20000000f00 */
[----:B------:R-:W-:Y:S01]  /*21150*/  IMAD.MOV.U32 R6, RZ, RZ, RZ ;  /* 0x000000ffff067224 */ /* 0x000fe200078e00ff */
[----:B------:R-:W-:Y:S01]  /*21160*/  MOV R5, R0 ;  /* 0x0000000000057202 */ /* 0x000fe20000000f00 */
[----:B------:R-:W-:Y:S01]  /*21170*/  IMAD.MOV.U32 R3, RZ, RZ, 0x1f ;  /* 0x0000001fff037424 */ /* 0x000fe200078e00ff */
[----:B------:R-:W-:-:S02]  /*21180*/  MOV R2, 0x211a0 ;  /* 0x000211a000027802 */ /* 0x000fc40000000f00 */
[----:B------:R-:W-:Y:S05]  /*21190*/  CALL.REL.NOINC `($__internal_65_$__cuda_sm70_shflsync_idx_p) ;  /* 0x000014d000007944 */ /* 0x000fea0003c00000 */
[----:B------:R-:W-:Y:S01]  /*211a0*/  MOV R10, R5 ;  /* 0x00000005000a7202 */ /* 0x000fe20000000f00 */
[----:B------:R-:W-:Y:S05]  /*211b0*/  BRA `(.L_x_3265) ;  /* 0xfffdf49000007947 */ /* 0x000fea000383ffff */
.L_x_3048:
[----:B------:R-:W-:Y:S01]  /*211c0*/  IMAD.MOV.U32 R9, RZ, RZ, R4 ;  /* 0x000000ffff097224 */ /* 0x000fe200078e0004 */
[----:B------:R-:W-:-:S02]  /*211d0*/  MOV R3, 0x1f ;  /* 0x0000001f00037802 */ /* 0x000fc40000000f00 */
[----:B------:R-:W-:Y:S02]  /*211e0*/  MOV R2, 0x21200 ;  /* 0x0002120000027802 */ /* 0x000fe40000000f00 */
[----:B-123--:R-:W-:Y:S05]  /*211f0*/  CALL.REL.NOINC `($__internal_65_$__cuda_sm70_shflsync_idx_p) ;  /* 0x0000147000007944 */ /* 0x00efea0003c00000 */
[----:B------:R-:W-:Y:S01]  /*21200*/  MOV R6, R5 ;  /* 0x0000000500067202 */ /* 0x000fe20000000f00 */
[----:B------:R-:W-:Y:S05]  /*21210*/  BRA `(.L_x_3047) ;  /* 0xfffdf49000007947 */ /* 0x000fea000383ffff */
.L_x_3103:
[----:B-1----:R-:W-:Y:S01]  /*21220*/  IMAD.MOV.U32 R9, RZ, RZ, R12 ;  /* 0x000000ffff097224 */ /* 0x002fe200078e000c */
[----:B------:R-:W-:Y:S01]  /*21230*/  MOV R5, RZ ;  /* 0x000000ff00057202 */ /* 0x000fe20000000f00 */
[----:B------:R-:W-:Y:S01]  /*21240*/  IMAD.MOV.U32 R3, RZ, RZ, 0x181f ;  /* 0x0000181fff037424 */ /* 0x000fe200078e00ff */
[----:B------:R-:W-:Y:S02]  /*21250*/  MOV R2, 0x21270 ;  /* 0x0002127000027802 */ /* 0x000fe40000000f00 */
[----:B-----5:R-:W-:Y:S05]  /*21260*/  CALL.REL.NOINC `($__internal_65_$__cuda_sm70_shflsync_idx_p) ;  /* 0x0000140000007944 */ /* 0x020fea0003c00000 */
[----:B------:R-:W-:Y:S01]  /*21270*/  MOV R10, R5 ;  /* 0x00000005000a7202 */ /* 0x000fe20000000f00 */
[----:B------:R-:W-:Y:S05]  /*21280*/  BRA `(.L_x_3266) ;  /* 0xfffe719000007947 */ /* 0x000fea000383ffff */
.L_x_3104:
[----:B------:R-:W-:Y:S01]  /*21290*/  IMAD.MOV.U32 R9, RZ, RZ, R15 ;  /* 0x000000ffff097224 */ /* 0x000fe200078e000f */
[----:B------:R-:W-:Y:S01]  /*212a0*/  MOV R5, RZ ;  /* 0x000000ff00057202 */ /* 0x000fe20000000f00 */
[----:B------:R-:W-:Y:S01]  /*212b0*/  IMAD.MOV.U32 R3, RZ, RZ, 0x181f ;  /* 0x0000181fff037424 */ /* 0x000fe200078e00ff */
[----:B------:R-:W-:Y:S02]  /*212c0*/  MOV R2, 0x212e0 ;  /* 0x000212e000027802 */ /* 0x000fe40000000f00 */
[----:B-12--5:R-:W-:Y:S05]  /*212d0*/  CALL.REL.NOINC `($__internal_65_$__cuda_sm70_shflsync_idx_p) ;  /* 0x0000139000007944 */ /* 0x026fea0003c00000 */
[----:B------:R-:W-:Y:S01]  /*212e0*/  MOV R0, R5 ;  /* 0x0000000500007202 */ /* 0x000fe20000000f00 */
[----:B------:R-:W-:Y:S05]  /*212f0*/  BRA `(.L_x_3267) ;  /* 0xfffe714000007947 */ /* 0x000fea000383ffff */
.L_x_3107:
[----:B--2---:R-:W-:Y:S01]  /*21300*/  IMAD.MOV.U32 R9, RZ, RZ, R12 ;  /* 0x000000ffff097224 */ /* 0x004fe200078e000c */
[----:B------:R-:W-:Y:S01]  /*21310*/  MOV R5, 0x1 ;  /* 0x0000000100057802 */ /* 0x000fe20000000f00 */
[----:B------:R-:W-:Y:S01]  /*21320*/  IMAD.MOV.U32 R3, RZ, RZ, 0x181f ;  /* 0x0000181fff037424 */ /* 0x000fe200078e00ff */
[----:B------:R-:W-:-:S02]  /*21330*/  MOV R2, 0x21350 ;  /* 0x0002135000027802 */ /* 0x000fc40000000f00 */
[----:B-1-345:R-:W-:Y:S05]  /*21340*/  CALL.REL.NOINC `($__internal_65_$__cuda_sm70_shflsync_idx_p) ;  /* 0x0000132000007944 */ /* 0x03afea0003c00000 */
[----:B------:R-:W-:Y:S01]  /*21350*/  IMAD.MOV.U32 R10, RZ, RZ, R5 ;  /* 0x000000ffff0a7224 */ /* 0x000fe200078e0005 */
[----:B------:R-:W-:Y:S01]  /*21360*/  MOV R5, 0x1 ;  /* 0x0000000100057802 */ /* 0x000fe20000000f00 */
[----:B------:R-:W-:Y:S01]  /*21370*/  IMAD.MOV.U32 R9, RZ, RZ, R15 ;  /* 0x000000ffff097224 */ /* 0x000fe200078e000f */
[----:B------:R-:W-:-:S02]  /*21380*/  MOV R3, 0x181f ;  /* 0x0000181f00037802 */ /* 0x000fc40000000f00 */
[----:B------:R-:W-:Y:S02]  /*21390*/  MOV R2, 0x213b0 ;  /* 0x000213b000027802 */ /* 0x000fe40000000f00 */
[----:B------:R-:W-:Y:S05]  /*213a0*/  CALL.REL.NOINC `($__internal_65_$__cuda_sm70_shflsync_idx_p) ;  /* 0x000012c000007944 */ /* 0x000fea0003c00000 */
[----:B------:R-:W-:Y:S01]  /*213b0*/  MOV R0, R5 ;  /* 0x0000000500007202 */ /* 0x000fe20000000f00 */
[----:B------:R-:W-:Y:S05]  /*213c0*/  BRA `(.L_x_3268) ;  /* 0xfffe71f000007947 */ /* 0x000fea000383ffff */
.L_x_3110:
[----:B-1----:R-:W-:Y:S01]  /*213d0*/  IMAD.MOV.U32 R9, RZ, RZ, R12 ;  /* 0x000000ffff097224 */ /* 0x002fe200078e000c */
[----:B------:R-:W-:Y:S01]  /*213e0*/  MOV R5, 0x2 ;  /* 0x0000000200057802 */ /* 0x000fe20000000f00 */
[----:B------:R-:W-:Y:S01]  /*213f0*/  IMAD.MOV.U32 R3, RZ, RZ, 0x181f ;  /* 0x0000181fff037424 */ /* 0x000fe200078e00ff */
[----:B------:R-:W-:Y:S02]  /*21400*/  MOV R2, 0x21420 ;  /* 0x0002142000027802 */ /* 0x000fe40000000f00 */
[----:B--2345:R-:W-:Y:S05]  /*21410*/  CALL.REL.NOINC `($__internal_65_$__cuda_sm70_shflsync_idx_p) ;  /* 0x0000125000007944 */ /* 0x03cfea0003c00000 */
[----:B------:R-:W-:Y:S01]  /*21420*/  MOV R10, R5 ;  /* 0x00000005000a7202 */ /* 0x000fe20000000f00 */
[----:B------:R-:W-:Y:S05]  /*21430*/  BRA `(.L_x_3269) ;  /* 0xfffe72d000007947 */ /* 0x000fea000383ffff */
.L_x_3111:
[----:B------:R-:W-:Y:S01]  /*21440*/  IMAD.MOV.U32 R9, RZ, RZ, R15 ;  /* 0x000000ffff097224 */ /* 0x000fe200078e000f */
[----:B------:R-:W-:Y:S01]  /*21450*/  MOV R5, 0x2 ;  /* 0x0000000200057802 */ /* 0x000fe20000000f00 */
[----:B------:R-:W-:Y:S01]  /*21460*/  IMAD.MOV.U32 R3, RZ, RZ, 0x181f ;  /* 0x0000181fff037424 */ /* 0x000fe200078e00ff */
[----:B------:R-:W-:Y:S02]  /*21470*/  MOV R2, 0x21490 ;  /* 0x0002149000027802 */ /* 0x000fe40000000f00 */
[----:B-12345:R-:W-:Y:S05]  /*21480*/  CALL.REL.NOINC `($__internal_65_$__cuda_sm70_shflsync_idx_p) ;  /* 0x000011e000007944 */ /* 0x03efea0003c00000 */
[----:B------:R-:W-:Y:S01]  /*21490*/  MOV R0, R5 ;  /* 0x0000000500007202 */ /* 0x000fe20000000f00 */
[----:B------:R-:W-:Y:S05]  /*214a0*/  BRA `(.L_x_3270) ;  /* 0xfffe728000007947 */ /* 0x000fea000383ffff */
.L_x_3114:
[----:B-1----:R-:W-:Y:S01]  /*214b0*/  IMAD.MOV.U32 R9, RZ, RZ, R12 ;  /* 0x000000ffff097224 */ /* 0x002fe200078e000c */
[----:B------:R-:W-:Y:S01]  /*214c0*/  MOV R5, 0x3 ;  /* 0x0000000300057802 */ /* 0x000fe20000000f00 */
[----:B------:R-:W-:Y:S01]  /*214d0*/  IMAD.MOV.U32 R3, RZ, RZ, 0x181f ;  /* 0x0000181fff037424 */ /* 0x000fe200078e00ff */
[----:B------:R-:W-:-:S02]  /*214e0*/  MOV R2, 0x21500 ;  /* 0x0002150000027802 */ /* 0x000fc40000000f00 */
[----:B--2345:R-:W-:Y:S05]  /*214f0*/  CALL.REL.NOINC `($__internal_65_$__cuda_sm70_shflsync_idx_p) ;  /* 0x0000117000007944 */ /* 0x03cfea0003c00000 */
        /* <DEDUP_REMOVED lines=8> */
.L_x_3199:
[----:B------:R-:W-:Y:S01]  /*21580*/  IMAD.MOV.U32 R2, RZ, RZ, R233 ;  /* 0x000000ffff027224 */ /* 0x000fe200078e00e9 */
[----:B------:R-:W-:Y:S02]  /*21590*/  MOV R5, 0x2 ;  /* 0x0000000200057802 */ /* 0x000fe40000000f00 */
[----:B------:R-:W-:Y:S02]  /*215a0*/  MOV R3, 0x215c0 ;  /* 0x000215c000037802 */ /* 0x000fe40000000f00 */
[----:B------:R-:W-:Y:S05]  /*215b0*/  CALL.REL.NOINC `($__internal_64_$__cuda_sm70_shflsync_bfly_p) ;  /* 0x0000106000007944 */ /* 0x000fea0003c00000 */
[----:B------:R-:W-:Y:S01]  /*215c0*/  MOV R0, R5 ;  /* 0x0000000500007202 */ /* 0x000fe20000000f00 */
[----:B------:R-:W-:Y:S05]  /*215d0*/  BRA `(.L_x_3272) ;  /* 0xffffab5000007947 */ /* 0x000fea000383ffff */
.L_x_3200:
[----:B------:R-:W-:Y:S01]  /*215e0*/  IMAD.MOV.U32 R2, RZ, RZ, R0 ;  /* 0x000000ffff027224 */ /* 0x000fe200078e0000 */
[----:B------:R-:W-:Y:S02]  /*215f0*/  MOV R5, 0x1 ;  /* 0x0000000100057802 */ /* 0x000fe40000000f00 */
[----:B------:R-:W-:Y:S02]  /*21600*/  MOV R3, 0x21620 ;  /* 0x0002162000037802 */ /* 0x000fe40000000f00 */
[----:B-1----:R-:W-:Y:S05]  /*21610*/  CALL.REL.NOINC `($__internal_64_$__cuda_sm70_shflsync_bfly_p) ;  /* 0x0000100000007944 */ /* 0x002fea0003c00000 */
[----:B------:R-:W-:Y:S01]  /*21620*/  FADD.FTZ R0, R0, R5 ;  /* 0x0000000500007221 */ /* 0x000fe20000010000 */
[----:B------:R-:W-:Y:S02]  /*21630*/  MOV R2, R234 ;  /* 0x000000ea00027202 */ /* 0x000fe40000000f00 */
[----:B------:R-:W-:-:S02]  /*21640*/  MOV R5, 0x2 ;  /* 0x0000000200057802 */ /* 0x000fc40000000f00 */
[----:B------:R-:W-:Y:S02]  /*21650*/  MOV R3, 0x21670 ;  /* 0x0002167000037802 */ /* 0x000fe40000000f00 */
[----:B------:R-:W-:Y:S05]  /*21660*/  CALL.REL.NOINC `($__internal_64_$__cuda_sm70_shflsync_bfly_p) ;  /* 0x00000fb000007944 */ /* 0x000fea0003c00000 */
[----:B------:R-:W-:Y:S01]  /*21670*/  FADD.FTZ R4, R234, R5 ;  /* 0x00000005ea047221 */ /* 0x000fe20000010000 */
[----:B------:R-:W-:Y:S02]  /*21680*/  MOV R5, 0x1 ;  /* 0x0000000100057802 */ /* 0x000fe40000000f00 */
[----:B------:R-:W-:Y:S02]  /*21690*/  MOV R3, 0x216c0 ;  /* 0x000216c000037802 */ /* 0x000fe40000000f00 */
[----:B------:R-:W-:Y:S02]  /*216a0*/  MOV R2, R4 ;  /* 0x0000000400027202 */ /* 0x000fe40000000f00 */
[----:B------:R-:W-:Y:S05]  /*216b0*/  CALL.REL.NOINC `($__internal_64_$__cuda_sm70_shflsync_bfly_p) ;  /* 0x00000f6000007944 */ /* 0x000fea0003c00000 */
[----:B------:R-:W-:Y:S01]  /*216c0*/  MOV R3, R5 ;  /* 0x0000000500037202 */ /* 0x000fe20000000f00 */
[----:B------:R-:W-:Y:S05]  /*216d0*/  BRA `(.L_x_3273) ;  /* 0xffffaac000007947 */ /* 0x000fea000383ffff */
.L_x_3207:
[----:B-1-34-:R-:W-:Y:S01]  /*216e0*/  IMAD.MOV.U32 R9, RZ, RZ, R13 ;  /* 0x000000ffff097224 */ /* 0x01afe200078e000d */
[----:B------:R-:W-:Y:S01]  /*216f0*/  MOV R5, RZ ;  /* 0x000000ff00057202 */ /* 0x000fe20000000f00 */
[----:B------:R-:W-:Y:S01]  /*21700*/  IMAD.MOV.U32 R3, RZ, RZ, 0x181f ;  /* 0x0000181fff037424 */ /* 0x000fe200078e00ff */
[----:B------:R-:W-:Y:S02]  /*21710*/  MOV R2, 0x21730 ;  /* 0x0002173000027802 */ /* 0x000fe40000000f00 */
[----:B------:R-:W-:Y:S05]  /*21720*/  CALL.REL.NOINC `($__internal_65_$__cuda_sm70_shflsync_idx_p) ;  /* 0x00000f4000007944 */ /* 0x000fea0003c00000 */
[----:B------:R-:W-:Y:S01]  /*21730*/  MOV R7, R5 ;  /* 0x0000000500077202 */ /* 0x000fe20000000f00 */
[----:B------:R-:W-:Y:S05]  /*21740*/  BRA `(.L_x_3274) ;  /* 0xffffc37000007947 */ /* 0x000fea000383ffff */
.L_x_3208:
[----:B------:R-:W-:Y:S01]  /*21750*/  IMAD.MOV.U32 R9, RZ, RZ, R14 ;  /* 0x000000ffff097224 */ /* 0x000fe200078e000e */
[----:B------:R-:W-:Y:S01]  /*21760*/  MOV R5, RZ ;  /* 0x000000ff00057202 */ /* 0x000fe20000000f00 */
[----:B------:R-:W-:Y:S01]  /*21770*/  IMAD.MOV.U32 R3, RZ, RZ, 0x181f ;  /* 0x0000181fff037424 */ /* 0x000fe200078e00ff */
[----:B------:R-:W-:-:S02]  /*21780*/  MOV R2, 0x217a0 ;  /* 0x000217a000027802 */ /* 0x000fc40000000f00 */
[----:B-12---:R-:W-:Y:S05]  /*21790*/  CALL.REL.NOINC `($__internal_65_$__cuda_sm70_shflsync_idx_p) ;  /* 0x00000ed000007944 */ /* 0x006fea0003c00000 */
[----:B------:R-:W-:Y:S01]  /*217a0*/  MOV R2, R5 ;  /* 0x0000000500027202 */ /* 0x000fe20000000f00 */
[----:B------:R-:W-:Y:S05]  /*217b0*/  BRA `(.L_x_3275) ;  /* 0xffffc32000007947 */ /* 0x000fea000383ffff */
.L_x_3211:
[----:B--2---:R-:W-:Y:S01]  /*217c0*/  IMAD.MOV.U32 R9, RZ, RZ, R13 ;  /* 0x000000ffff097224 */ /* 0x004fe200078e000d */
[----:B------:R-:W-:Y:S01]  /*217d0*/  MOV R5, 0x1 ;  /* 0x0000000100057802 */ /* 0x000fe20000000f00 */
[----:B------:R-:W-:Y:S01]  /*217e0*/  IMAD.MOV.U32 R3, RZ, RZ, 0x181f ;  /* 0x0000181fff037424 */ /* 0x000fe200078e00ff */
[----:B----4-:R-:W-:-:S02]  /*217f0*/  MOV R2, 0x21810 ;  /* 0x0002181000027802 */ /* 0x010fc40000000f00 */
[----:B-1-3--:R-:W-:Y:S05]  /*21800*/  CALL.REL.NOINC `($__internal_65_$__cuda_sm70_shflsync_idx_p) ;  /* 0x00000e6000007944 */ /* 0x00afea0003c00000 */
        /* <DEDUP_REMOVED lines=8> */
.L_x_3214:
[----:B-1----:R-:W-:Y:S01]  /*21890*/  IMAD.MOV.U32 R9, RZ, RZ, R13 ;  /* 0x000000ffff097224 */ /* 0x002fe200078e000d */
[----:B------:R-:W-:Y:S01]  /*218a0*/  MOV R5, 0x2 ;  /* 0x0000000200057802 */ /* 0x000fe20000000f00 */
[----:B------:R-:W-:Y:S01]  /*218b0*/  IMAD.MOV.U32 R3, RZ, RZ, 0x181f ;  /* 0x0000181fff037424 */ /* 0x000fe200078e00ff */
[----:B----4-:R-:W-:Y:S02]  /*218c0*/  MOV R2, 0x218e0 ;  /* 0x000218e000027802 */ /* 0x010fe40000000f00 */
[----:B--23--:R-:W-:Y:S05]  /*218d0*/  CALL.REL.NOINC `($__internal_65_$__cuda_sm70_shflsync_idx_p) ;  /* 0x00000d9000007944 */ /* 0x00cfea0003c00000 */
[----:B------:R-:W-:Y:S01]  /*218e0*/  MOV R7, R5 ;  /* 0x0000000500077202 */ /* 0x000fe20000000f00 */
[----:B------:R-:W-:Y:S05]  /*218f0*/  BRA `(.L_x_3277) ;  /* 0xffffc47000007947 */ /* 0x000fea000383ffff */
.L_x_3215:
[----:B------:R-:W-:Y:S01]  /*21900*/  IMAD.MOV.U32 R9, RZ, RZ, R14 ;  /* 0x000000ffff097224 */ /* 0x000fe200078e000e */
[----:B------:R-:W-:Y:S01]  /*21910*/  MOV R5, 0x2 ;  /* 0x0000000200057802 */ /* 0x000fe20000000f00 */
[----:B------:R-:W-:Y:S01]  /*21920*/  IMAD.MOV.U32 R3, RZ, RZ, 0x181f ;  /* 0x0000181fff037424 */ /* 0x000fe200078e00ff */
[----:B----4-:R-:W-:Y:S02]  /*21930*/  MOV R2, 0x21950 ;  /* 0x0002195000027802 */ /* 0x010fe40000000f00 */
[----:B-123--:R-:W-:Y:S05]  /*21940*/  CALL.REL.NOINC `($__internal_65_$__cuda_sm70_shflsync_idx_p) ;  /* 0x00000d2000007944 */ /* 0x00efea0003c00000 */
[----:B------:R-:W-:Y:S01]  /*21950*/  MOV R2, R5 ;  /* 0x0000000500027202 */ /* 0x000fe20000000f00 */
[----:B------:R-:W-:Y:S05]  /*21960*/  BRA `(.L_x_3278) ;  /* 0xffffc42000007947 */ /* 0x000fea000383ffff */
.L_x_3218:
[----:B-1----:R-:W-:Y:S01]  /*21970*/  IMAD.MOV.U32 R9, RZ, RZ, R13 ;  /* 0x000000ffff097224 */ /* 0x002fe200078e000d */
[----:B------:R-:W-:Y:S01]  /*21980*/  MOV R5, 0x3 ;  /* 0x0000000300057802 */ /* 0x000fe20000000f00 */
[----:B------:R-:W-:Y:S01]  /*21990*/  IMAD.MOV.U32 R3, RZ, RZ, 0x181f ;  /* 0x0000181fff037424 */ /* 0x000fe200078e00ff */
[----:B------:R-:W-:-:S02]  /*219a0*/  MOV R2, 0x219c0 ;  /* 0x000219c000027802 */ /* 0x000fc40000000f00 */
[----:B--234-:R-:W-:Y:S05]  /*219b0*/  CALL.REL.NOINC `($__internal_65_$__cuda_sm70_shflsync_idx_p) ;  /* 0x00000cb000007944 */ /* 0x01cfea0003c00000 */
        /* <DEDUP_REMOVED lines=8> */
.L_x_3220:
[----:B------:R-:W-:Y:S01]  /*21a40*/  IMAD.MOV.U32 R9, RZ, RZ, R36 ;  /* 0x000000ffff097224 */ /* 0x000fe200078e0024 */
[----:B------:R-:W-:Y:S01]  /*21a50*/  MOV R5, RZ ;  /* 0x000000ff00057202 */ /* 0x000fe20000000f00 */
[----:B------:R-:W-:Y:S01]  /*21a60*/  IMAD.MOV.U32 R3, RZ, RZ, 0x1c1f ;  /* 0x00001c1fff037424 */ /* 0x000fe200078e00ff */
[----:B------:R-:W-:Y:S02]  /*21a70*/  MOV R2, 0x21a90 ;  /* 0x00021a9000027802 */ /* 0x000fe40000000f00 */
[----:B-1----:R-:W-:Y:S05]  /*21a80*/  CALL.REL.NOINC `($__internal_65_$__cuda_sm70_shflsync_idx_p) ;  /* 0x00000be000007944 */ /* 0x002fea0003c00000 */
[----:B------:R-:W-:Y:S01]  /*21a90*/  MOV R4, R5 ;  /* 0x0000000500047202 */ /* 0x000fe20000000f00 */
[----:B------:R-:W-:Y:S05]  /*21aa0*/  BRA `(.L_x_3280) ;  /* 0xffffc75000007947 */ /* 0x000fea000383ffff */
.L_x_3221:
[----:B------:R-:W-:Y:S01]  /*21ab0*/  IMAD.MOV.U32 R9, RZ, RZ, R38 ;  /* 0x000000ffff097224 */ /* 0x000fe200078e0026 */
[----:B------:R-:W-:Y:S01]  /*21ac0*/  MOV R5, RZ ;  /* 0x000000ff00057202 */ /* 0x000fe20000000f00 */
[----:B------:R-:W-:Y:S01]  /*21ad0*/  IMAD.MOV.U32 R3, RZ, RZ, 0x1c1f ;  /* 0x00001c1fff037424 */ /* 0x000fe200078e00ff */
[----:B------:R-:W-:Y:S02]  /*21ae0*/  MOV R2, 0x21b00 ;  /* 0x00021b0000027802 */ /* 0x000fe40000000f00 */
[----:B-123--:R-:W-:Y:S05]  /*21af0*/  CALL.REL.NOINC `($__internal_65_$__cuda_sm70_shflsync_idx_p) ;  /* 0x00000b7000007944 */ /* 0x00efea0003c00000 */
[----:B------:R-:W-:Y:S01]  /*21b00*/  MOV R0, R5 ;  /* 0x0000000500007202 */ /* 0x000fe20000000f00 */
[----:B------:R-:W-:Y:S05]  /*21b10*/  BRA `(.L_x_3281) ;  /* 0xffffc70000007947 */ /* 0x000fea000383ffff */
.L_x_3224:
[----:B------:R-:W-:Y:S01]  /*21b20*/  IMAD.MOV.U32 R9, RZ, RZ, R36 ;  /* 0x000000ffff097224 */ /* 0x000fe200078e0024 */
[----:B------:R-:W-:Y:S01]  /*21b30*/  MOV R5, 0x1 ;  /* 0x0000000100057802 */ /* 0x000fe20000000f00 */
[----:B---3--:R-:W-:Y:S01]  /*21b40*/  IMAD.MOV.U32 R3, RZ, RZ, 0x1c1f ;  /* 0x00001c1fff037424 */ /* 0x008fe200078e00ff */
[----:B------:R-:W-:-:S02]  /*21b50*/  MOV R2, 0x21b70 ;  /* 0x00021b7000027802 */ /* 0x000fc40000000f00 */
[----:B--2-4-:R-:W-:Y:S05]  /*21b60*/  CALL.REL.NOINC `($__internal_65_$__cuda_sm70_shflsync_idx_p) ;  /* 0x00000b0000007944 */ /* 0x014fea0003c00000 */
        /* <DEDUP_REMOVED lines=8> */
.L_x_3228:
[----:B------:R-:W-:Y:S01]  /*21bf0*/  IMAD.MOV.U32 R9, RZ, RZ, R11 ;  /* 0x000000ffff097224 */ /* 0x000fe200078e000b */
[----:B------:R-:W-:Y:S01]  /*21c00*/  MOV R5, RZ ;  /* 0x000000ff00057202 */ /* 0x000fe20000000f00 */
[----:B------:R-:W-:Y:S01]  /*21c10*/  IMAD.MOV.U32 R3, RZ, RZ, 0x181f ;  /* 0x0000181fff037424 */ /* 0x000fe200078e00ff */
[----:B------:R-:W-:Y:S02]  /*21c20*/  MOV R2, 0x21c40 ;  /* 0x00021c4000027802 */ /* 0x000fe40000000f00 */
[----:B------:R-:W-:Y:S05]  /*21c30*/  CALL.REL.NOINC `($__internal_65_$__cuda_sm70_shflsync_idx_p) ;  /* 0x00000a3000007944 */ /* 0x000fea0003c00000 */
[----:B------:R-:W-:Y:S01]  /*21c40*/  MOV R10, R5 ;  /* 0x00000005000a7202 */ /* 0x000fe20000000f00 */
[----:B------:R-:W-:Y:S05]  /*21c50*/  BRA `(.L_x_3283) ;  /* 0xffffdcc000007947 */ /* 0x000fea000383ffff */
.L_x_3229:
[----:B------:R-:W-:Y:S01]  /*21c60*/  IMAD.MOV.U32 R9, RZ, RZ, R14 ;  /* 0x000000ffff097224 */ /* 0x000fe200078e000e */
[----:B------:R-:W-:Y:S01]  /*21c70*/  MOV R5, RZ ;  /* 0x000000ff00057202 */ /* 0x000fe20000000f00 */
[----:B------:R-:W-:Y:S01]  /*21c80*/  IMAD.MOV.U32 R3, RZ, RZ, 0x181f ;  /* 0x0000181fff037424 */ /* 0x000fe200078e00ff */
[----:B------:R-:W-:Y:S02]  /*21c90*/  MOV R2, 0x21cb0 ;  /* 0x00021cb000027802 */ /* 0x000fe40000000f00 */
[----:B-12---:R-:W-:Y:S05]  /*21ca0*/  CALL.REL.NOINC `($__internal_65_$__cuda_sm70_shflsync_idx_p) ;  /* 0x000009c000007944 */ /* 0x006fea0003c00000 */
[----:B------:R-:W-:Y:S01]  /*21cb0*/  MOV R2, R5 ;  /* 0x0000000500027202 */ /* 0x000fe20000000f00 */
[----:B------:R-:W-:Y:S05]  /*21cc0*/  BRA `(.L_x_3284) ;  /* 0xffffdc7000007947 */ /* 0x000fea000383ffff */
.L_x_3232:
        /* <DEDUP_REMOVED lines=13> */
.L_x_3235:
[----:B-1----:R-:W-:Y:S01]  /*21da0*/  IMAD.MOV.U32 R9, RZ, RZ, R11 ;  /* 0x000000ffff097224 */ /* 0x002fe200078e000b */
[----:B------:R-:W-:Y:S01]  /*21db0*/  MOV R5, 0x2 ;  /* 0x0000000200057802 */ /* 0x000fe20000000f00 */
[----:B------:R-:W-:Y:S01]  /*21dc0*/  IMAD.MOV.U32 R3, RZ, RZ, 0x181f ;  /* 0x0000181fff037424 */ /* 0x000fe200078e00ff */
[----:B----4-:R-:W-:Y:S02]  /*21dd0*/  MOV R2, 0x21df0 ;  /* 0x00021df000027802 */ /* 0x010fe40000000f00 */
[----:B--23--:R-:W-:Y:S05]  /*21de0*/  CALL.REL.NOINC `($__internal_65_$__cuda_sm70_shflsync_idx_p) ;  /* 0x0000088000007944 */ /* 0x00cfea0003c00000 */
[----:B------:R-:W-:Y:S01]  /*21df0*/  MOV R10, R5 ;  /* 0x00000005000a7202 */ /* 0x000fe20000000f00 */
[----:B------:R-:W-:Y:S05]  /*21e00*/  BRA `(.L_x_3286) ;  /* 0xffffddd000007947 */ /* 0x000fea000383ffff */
.L_x_3236:
[----:B------:R-:W-:Y:S01]  /*21e10*/  IMAD.MOV.U32 R9, RZ, RZ, R14 ;  /* 0x000000ffff097224 */ /* 0x000fe200078e000e */
[----:B------:R-:W-:Y:S01]  /*21e20*/  MOV R5, 0x2 ;  /* 0x0000000200057802 */ /* 0x000fe20000000f00 */
[----:B------:R-:W-:Y:S01]  /*21e30*/  IMAD.MOV.U32 R3, RZ, RZ, 0x181f ;  /* 0x0000181fff037424 */ /* 0x000fe200078e00ff */
[----:B----4-:R-:W-:Y:S02]  /*21e40*/  MOV R2, 0x21e60 ;  /* 0x00021e6000027802 */ /* 0x010fe40000000f00 */
[----:B-123--:R-:W-:Y:S05]  /*21e50*/  CALL.REL.NOINC `($__internal_65_$__cuda_sm70_shflsync_idx_p) ;  /* 0x0000081000007944 */ /* 0x00efea0003c00000 */
[----:B------:R-:W-:Y:S01]  /*21e60*/  MOV R2, R5 ;  /* 0x0000000500027202 */ /* 0x000fe20000000f00 */
[----:B------:R-:W-:Y:S05]  /*21e70*/  BRA `(.L_x_3287) ;  /* 0xffffdd8000007947 */ /* 0x000fea000383ffff */
.L_x_3239:
        /* <DEDUP_REMOVED lines=13> */
.L_x_3241:
[----:B------:R-:W-:Y:S01]  /*21f50*/  IMAD.MOV.U32 R9, RZ, RZ, R83 ;  /* 0x000000ffff097224 */ /* 0x000fe200078e0053 */
[----:B------:R-:W-:Y:S01]  /*21f60*/  MOV R5, RZ ;  /* 0x000000ff00057202 */ /* 0x000fe20000000f00 */
[----:B---3--:R-:W-:Y:S01]  /*21f70*/  IMAD.MOV.U32 R3, RZ, RZ, 0x1f ;  /* 0x0000001fff037424 */ /* 0x008fe200078e00ff */
[----:B----4-:R-:W-:Y:S02]  /*21f80*/  MOV R2, 0x21fa0 ;  /* 0x00021fa000027802 */ /* 0x010fe40000000f00 */
[----:B--2---:R-:W-:Y:S05]  /*21f90*/  CALL.REL.NOINC `($__internal_65_$__cuda_sm70_shflsync_idx_p) ;  /* 0x000006d000007944 */ /* 0x004fea0003c00000 */
[----:B------:R-:W-:Y:S01]  /*21fa0*/  MOV R10, R5 ;  /* 0x00000005000a7202 */ /* 0x000fe20000000f00 */
[----:B------:R-:W-:Y:S05]  /*21fb0*/  BRA `(.L_x_3289) ;  /* 0xffffdf5000007947 */ /* 0x000fea000383ffff */
.L_x_3242:
[----:B------:R-:W-:Y:S01]  /*21fc0*/  IMAD.MOV.U32 R9, RZ, RZ, R83 ;  /* 0x000000ffff097224 */ /* 0x000fe200078e0053 */
[----:B------:R-:W-:Y:S01]  /*21fd0*/  MOV R5, 0x1 ;  /* 0x0000000100057802 */ /* 0x000fe20000000f00 */
[----:B------:R-:W-:Y:S01]  /*21fe0*/  IMAD.MOV.U32 R3, RZ, RZ, 0x1f ;  /* 0x0000001fff037424 */ /* 0x000fe200078e00ff */
[----:B----4-:R-:W-:Y:S02]  /*21ff0*/  MOV R2, 0x22010 ;  /* 0x0002201000027802 */ /* 0x010fe40000000f00 */
[----:B-123--:R-:W-:Y:S05]  /*22000*/  CALL.REL.NOINC `($__internal_65_$__cuda_sm70_shflsync_idx_p) ;  /* 0x0000066000007944 */ /* 0x00efea0003c00000 */
[----:B------:R-:W-:Y:S01]  /*22010*/  MOV R8, R5 ;  /* 0x0000000500087202 */ /* 0x000fe20000000f00 */
[----:B------:R-:W-:Y:S05]  /*22020*/  BRA `(.L_x_3290) ;  /* 0xffffdf0000007947 */ /* 0x000fea000383ffff */
.L_x_3243:
[----:B------:R-:W-:Y:S01]  /*22030*/  IMAD.MOV.U32 R0, RZ, RZ, R4 ;  /* 0x000000ffff007224 */ /* 0x000fe200078e0004 */
[----:B------:R-:W-:-:S02]  /*22040*/  MOV R2, 0x1 ;  /* 0x0000000100027802 */ /* 0x000fc40000000f00 */
[----:B------:R-:W-:Y:S02]  /*22050*/  MOV R3, 0x22070 ;  /* 0x0002207000037802 */ /* 0x000fe40000000f00 */
[----:B-1-3--:R-:W-:Y:S05]  /*22060*/  CALL.REL.NOINC `($__internal_66_$__cuda_sm70_shflsync_up_p) ;  /* 0x0000065000007944 */ /* 0x00afea0003c00000 */
[----:B------:R-:W-:Y:S05]  /*22070*/  BRA `(.L_x_3291) ;  /* 0xffffdfd000007947 */ /* 0x000fea000383ffff */
.L_x_3244:
[----:B------:R-:W-:Y:S01]  /*22080*/  IMAD.MOV.U32 R0, RZ, RZ, R4 ;  /* 0x000000ffff007224 */ /* 0x000fe200078e0004 */
[----:B------:R-:W-:Y:S02]  /*22090*/  MOV R2, 0x2 ;  /* 0x0000000200027802 */ /* 0x000fe40000000f00 */
[----:B------:R-:W-:Y:S02]  /*220a0*/  MOV R3, 0x220c0 ;  /* 0x000220c000037802 */ /* 0x000fe40000000f00 */
[----:B-1-3--:R-:W-:Y:S05]  /*220b0*/  CALL.REL.NOINC `($__internal_66_$__cuda_sm70_shflsync_up_p) ;  /* 0x0000060000007944 */ /* 0x00afea0003c00000 */
        /* <DEDUP_REMOVED lines=27> */
.L_x_3248:
[----:B------:R-:W-:Y:S02]  /*22270*/  MOV R2, 0x1 ;  /* 0x0000000100027802 */ /* 0x000fe40000000f00 */
[----:B------:R-:W-:-:S02]  /*22280*/  MOV R3, 0x222a0 ;  /* 0x000222a000037802 */ /* 0x000fc40000000f00 */
[----:B-1----:R-:W-:Y:S05]  /*22290*/  CALL.REL.NOINC `($__internal_66_$__cuda_sm70_shflsync_up_p) ;  /* 0x0000042000007944 */ /* 0x002fea0003c00000 */
[----:B------:R-:W-:Y:S01]  /*222a0*/  MOV R2, R5 ;  /* 0x0000000500027202 */ /* 0x000fe20000000f00 */
[----:B------:R-:W-:Y:S05]  /*222b0*/  BRA `(.L_x_3293) ;  /* 0xffffdfe000007947 */ /* 0x000fea000383ffff */
.L_x_3249:
[----:B------:R-:W-:Y:S02]  /*222c0*/  MOV R2, 0x2 ;  /* 0x0000000200027802 */ /* 0x000fe40000000f00 */
[----:B------:R-:W-:-:S02]  /*222d0*/  MOV R3, 0x222f0 ;  /* 0x000222f000037802 */ /* 0x000fc40000000f00 */
[----:B-1----:R-:W-:Y:S05]  /*222e0*/  CALL.REL.NOINC `($__internal_66_$__cuda_sm70_shflsync_up_p) ;  /* 0x000003d000007944 */ /* 0x002fea0003c00000 */
[----:B------:R-:W-:Y:S01]  /*222f0*/  SEL R5, R5, RZ, P1 ;  /* 0x000000ff05057207 */ /* 0x000fe20000800000 */
[----:B------:R-:W-:Y:S01]  /*22300*/  IMAD.MOV.U32 R2, RZ, RZ, 0x4 ;  /* 0x00000004ff027424 */ /* 0x000fe200078e00ff */
[----:B------:R-:W-:-:S03]  /*22310*/  MOV R3, 0x22340 ;  /* 0x0002234000037802 */ /* 0x000fc60000000f00 */
[----:B------:R-:W-:Y:S02]  /*22320*/  IMAD.IADD R0, R0, 0x1, R5 ;  /* 0x0000000100007824 */ /* 0x000fe400078e0205 */
        /* <DEDUP_REMOVED lines=22> */
.L_x_3251:
[----:B------:R-:W-:Y:S02]  /*22490*/  SEL R0, RZ, 0x1, P0 ;  /* 0x00000001ff007807 */ /* 0x000fe40000000000 */
[----:B------:R-:W-:-:S02]  /*224a0*/  MOV R2, 0x224c0 ;  /* 0x000224c000027802 */ /* 0x000fc40000000f00 */
[----:B-12---:R-:W-:Y:S05]  /*224b0*/  CALL.REL.NOINC `($__internal_67_$__cuda_sm70_votesync_ballot) ;  /* 0x0000027000007944 */ /* 0x006fea0003c00000 */
[----:B------:R-:W-:Y:S01]  /*224c0*/  MOV R11, R0 ;  /* 0x00000000000b7202 */ /* 0x000fe20000000f00 */
[----:B------:R-:W-:Y:S05]  /*224d0*/  BRA `(.L_x_3295) ;  /* 0xffffdf5000007947 */ /* 0x000fea000383ffff */
.L_x_3252:
[----:B------:R-:W-:Y:S01]  /*224e0*/  IMAD.MOV.U32 R9, RZ, RZ, R6 ;  /* 0x000000ffff097224 */ /* 0x000fe200078e0006 */
[----:B------:R-:W-:Y:S01]  /*224f0*/  MOV R5, R0 ;  /* 0x0000000000057202 */ /* 0x000fe20000000f00 */
[----:B------:R-:W-:Y:S01]  /*22500*/  IMAD.MOV.U32 R3, RZ, RZ, 0x1f ;  /* 0x0000001fff037424 */ /* 0x000fe200078e00ff */
[----:B------:R-:W-:-:S02]  /*22510*/  MOV R2, 0x22530 ;  /* 0x0002253000027802 */ /* 0x000fc40000000f00 */
[----:B-12---:R-:W-:Y:S05]  /*22520*/  CALL.REL.NOINC `($__internal_65_$__cuda_sm70_shflsync_idx_p) ;  /* 0x0000014000007944 */ /* 0x006fea0003c00000 */
[----:B------:R-:W-:Y:S01]  /*22530*/  IMAD.MOV.U32 R6, RZ, RZ, R5 ;  /* 0x000000ffff067224 */ /* 0x000fe200078e0005 */
[----:B------:R-:W-:Y:S01]  /*22540*/  MOV R5, R0 ;  /* 0x0000000000057202 */ /* 0x000fe20000000f00 */
[----:B------:R-:W-:Y:S01]  /*22550*/  IMAD.MOV.U32 R9, RZ, RZ, R7 ;  /* 0x000000ffff097224 */ /* 0x000fe200078e0007 */
[----:B------:R-:W-:-:S02]  /*22560*/  MOV R3, 0x1f ;  /* 0x0000001f00037802 */ /* 0x000fc40000000f00 */
[----:B------:R-:W-:Y:S02]  /*22570*/  MOV R2, 0x22590 ;  /* 0x0002259000027802 */ /* 0x000fe40000000f00 */
[----:B------:R-:W-:Y:S05]  /*22580*/  CALL.REL.NOINC `($__internal_65_$__cuda_sm70_shflsync_idx_p) ;  /* 0x000000e000007944 */ /* 0x000fea0003c00000 */
[----:B------:R-:W-:Y:S01]  /*22590*/  MOV R7, R5 ;  /* 0x0000000500077202 */ /* 0x000fe20000000f00 */
[----:B------:R-:W-:Y:S05]  /*225a0*/  BRA `(.L_x_3296) ;  /* 0xffffded000007947 */ /* 0x000fea000383ffff */
.L_x_3255:
[----:B------:R-:W-:Y:S01]  /*225b0*/  IMAD.MOV.U32 R9, RZ, RZ, R4 ;  /* 0x000000ffff097224 */ /* 0x000fe200078e0004 */
[----:B------:R-:W-:Y:S01]  /*225c0*/  MOV R5, R0 ;  /* 0x0000000000057202 */ /* 0x000fe20000000f00 */
[----:B------:R-:W-:Y:S01]  /*225d0*/  IMAD.MOV.U32 R3, RZ, RZ, 0x1f ;  /* 0x0000001fff037424 */ /* 0x000fe200078e00ff */
[----:B------:R-:W-:Y:S02]  /*225e0*/  MOV R2, 0x22600 ;  /* 0x0002260000027802 */ /* 0x000fe40000000f00 */
[----:B-12-4-:R-:W-:Y:S05]  /*225f0*/  CALL.REL.NOINC `($__internal_65_$__cuda_sm70_shflsync_idx_p) ;  /* 0x0000007000007944 */ /* 0x016fea0003c00000 */
[----:B------:R-:W-:Y:S01]  /*22600*/  MOV R12, R5 ;  /* 0x00000005000c7202 */ /* 0x000fe20000000f00 */
[----:B------:R-:W-:Y:S05]  /*22610*/  BRA `(.L_x_3254) ;  /* 0xffffdec000007947 */ /* 0x000fea000383ffff */
        .weak           $__internal_64_$__cuda_sm70_shflsync_bfly_p
        .type           $__internal_64_$__cuda_sm70_shflsync_bfly_p,@function
        .size           $__internal_64_$__cuda_sm70_shflsync_bfly_p,($__internal_65_$__cuda_sm70_shflsync_idx_p - $__internal_64_$__cuda_sm70_shflsync_bfly_p)
$__internal_64_$__cuda_sm70_shflsync_bfly_p:
[----:B------:R-:W-:Y:S04]  /*22620*/  WARPSYNC R6 ;  /* 0x0000000600007348 */ /* 0x000fe80003800000 */
[----:B------:R1:W2:Y:S02]  /*22630*/  SHFL.BFLY PT, R5, R2, R5, R7 ;  /* 0x0c00000502057389 */ /* 0x0002a400000e0007 */
[----:B-1----:R-:W-:-:S02]  /*22640*/  MOV R2, R3 ;  /* 0x0000000300027202 */ /* 0x002fc40000000f00 */
[----:B------:R-:W-:-:S04]  /*22650*/  MOV R3, 0x0 ;  /* 0x0000000000037802 */ /* 0x000fc80000000f00 */
[----:B--2---:R-:W-:Y:S05]  /*22660*/  RET.REL.NODEC R2 `(_ZN7cutlass13device_kernelIN5flash19enable_sm80_to_sm89INS1_16FlashAttnFwdSm80INS1_25CollectiveMainloopFwdSm80ILi8ELi1ELb0EN4cute5tupleIJNS5_1CILi128EEENS7_ILi64EEENS7_ILi192EEEEEELi192ENS_10bfloat16_tEfNS_4arch4Sm80ELb0ELb1ELb0ELb1ELb0ELb1ELb1ELb1EEENS1_21CollectiveEpilogueFwdINS6_IJS8_SA_S9_EEENS6_IJNS7_ILi1EEESI_SI_EEESC_SE_Li256ELb1ELb1ELb1ELb0EEENS1_36VarlenDynamicPersistentTileSchedulerILi128ELi64ELi256ELi256ELb1ELb1ELb0ELb1ELb0ELb1EEEEEEEEEvNT_6ParamsE) ;  /* 0xfffdd99002007950 */ /* 0x004fea0003c3ffff */
        .weak           $__internal_65_$__cuda_sm70_shflsync_idx_p
        .type           $__internal_65_$__cuda_sm70_shflsync_idx_p,@function
        .size           $__internal_65_$__cuda_sm70_shflsync_idx_p,($__internal_66_$__cuda_sm70_shflsync_up_p - $__internal_65_$__cuda_sm70_shflsync_idx_p)
$__internal_65_$__cuda_sm70_shflsync_idx_p:
[----:B------:R-:W-:-:S04]  /*22670*/  MOV R86, 0xffffffff ;  /* 0xffffffff00567802 */ /* 0x000fc80000000f00 */
[----:B------:R-:W-:Y:S04]  /*22680*/  WARPSYNC R86 ;  /* 0x0000005600007348 */ /* 0x000fe80003800000 */
[----:B------:R1:W2:Y:S02]  /*22690*/  SHFL.IDX PT, R5, R9, R5, R3 ;  /* 0x0000000509057389 */ /* 0x0002a400000e0003 */
[----:B-1----:R-:W-:-:S04]  /*226a0*/  MOV R3, 0x0 ;  /* 0x0000000000037802 */ /* 0x002fc80000000f00 */
[----:B--2---:R-:W-:Y:S05]  /*226b0*/  RET.REL.NODEC R2 `(_ZN7cutlass13device_kernelIN5flash19enable_sm80_to_sm89INS1_16FlashAttnFwdSm80INS1_25CollectiveMainloopFwdSm80ILi8ELi1ELb0EN4cute5tupleIJNS5_1CILi128EEENS7_ILi64EEENS7_ILi192EEEEEELi192ENS_10bfloat16_tEfNS_4arch4Sm80ELb0ELb1ELb0ELb1ELb0ELb1ELb1ELb1EEENS1_21CollectiveEpilogueFwdINS6_IJS8_SA_S9_EEENS6_IJNS7_ILi1EEESI_SI_EEESC_SE_Li256ELb1ELb1ELb1ELb0EEENS1_36VarlenDynamicPersistentTileSchedulerILi128ELi64ELi256ELi256ELb1ELb1ELb0ELb1ELb0ELb1EEEEEEEEEvNT_6ParamsE) ;  /* 0xfffdd94002007950 */ /* 0x004fea0003c3ffff */
        .weak           $__internal_66_$__cuda_sm70_shflsync_up_p
        .type           $__internal_66_$__cuda_sm70_shflsync_up_p,@function
        .size           $__internal_66_$__cuda_sm70_shflsync_up_p,($__internal_67_$__cuda_sm70_votesync_ballot - $__internal_66_$__cuda_sm70_shflsync_up_p)
$__internal_66_$__cuda_sm70_shflsync_up_p:
[----:B------:R-:W-:Y:S02]  /*226c0*/  IMAD.MOV.U32 R5, RZ, RZ, RZ ;  /* 0x000000ffff057224 */ /* 0x000fe400078e00ff */
[----:B------:R-:W-:-:S04]  /*226d0*/  IMAD.MOV.U32 R9, RZ, RZ, -0x1 ;  /* 0xffffffffff097424 */ /* 0x000fc800078e00ff */
[----:B------:R-:W-:Y:S04]  /*226e0*/  WARPSYNC R9 ;  /* 0x0000000900007348 */ /* 0x000fe80003800000 */
[----:B------:R1:W2:Y:S02]  /*226f0*/  SHFL.UP PT, R5, R0, R2, R5 ;  /* 0x0400000200057389 */ /* 0x0002a400000e0005 */
[----:B-1----:R-:W-:Y:S02]  /*22700*/  MOV R2, R3 ;  /* 0x0000000300027202 */ /* 0x002fe40000000f00 */
[----:B------:R-:W-:-:S04]  /*22710*/  MOV R3, 0x0 ;  /* 0x0000000000037802 */ /* 0x000fc80000000f00 */
[----:B--2---:R-:W-:Y:S05]  /*22720*/  RET.REL.NODEC R2 `(_ZN7cutlass13device_kernelIN5flash19enable_sm80_to_sm89INS1_16FlashAttnFwdSm80INS1_25CollectiveMainloopFwdSm80ILi8ELi1ELb0EN4cute5tupleIJNS5_1CILi128EEENS7_ILi64EEENS7_ILi192EEEEEELi192ENS_10bfloat16_tEfNS_4arch4Sm80ELb0ELb1ELb0ELb1ELb0ELb1ELb1ELb1EEENS1_21CollectiveEpilogueFwdINS6_IJS8_SA_S9_EEENS6_IJNS7_ILi1EEESI_SI_EEESC_SE_Li256ELb1ELb1ELb1ELb0EEENS1_36VarlenDynamicPersistentTileSchedulerILi128ELi64ELi256ELi256ELb1ELb1ELb0ELb1ELb0ELb1EEEEEEEEEvNT_6ParamsE) ;  /* 0xfffdd8d002007950 */ /* 0x004fea0003c3ffff */
        .weak           $__internal_67_$__cuda_sm70_votesync_ballot
        .type           $__internal_67_$__cuda_sm70_votesync_ballot,@function
        .size           $__internal_67_$__cuda_sm70_votesync_ballot,(.L_x_5007 - $__internal_67_$__cuda_sm70_votesync_ballot)
$__internal_67_$__cuda_sm70_votesync_ballot:
[----:B------:R-:W-:Y:S01]  /*22730*/  ISETP.NE.U32.AND P0, PT, R0, 0x1, PT ;  /* 0x000000010000780c */ /* 0x000fe20003f05070 */
[----:B------:R-:W-:-:S04]  /*22740*/  IMAD.MOV.U32 R3, RZ, RZ, -0x1 ;  /* 0xffffffffff037424 */ /* 0x000fc800078e00ff */
[----:B------:R-:W-:Y:S08]  /*22750*/  WARPSYNC R3 ;  /* 0x0000000300007348 */ /* 0x000ff00003800000 */
[----:B------:R-:W-:-:S04]  /*22760*/  VOTE.ANY R0, PT, !P0 ;  /* 0x0000000000007806 */ /* 0x000fc800040e0100 */
[----:B------:R-:W-:Y:S01]  /*22770*/  LOP3.LUT R0, R0, R3, RZ, 0xc0, !PT ;  /* 0x0000000300007212 */ /* 0x000fe200078ec0ff */
[----:B------:R-:W-:-:S04]  /*22780*/  IMAD.MOV.U32 R3, RZ, RZ, 0x0 ;  /* 0x00000000ff037424 */ /* 0x000fc800078e00ff */
[----:B------:R-:W-:Y:S05]  /*22790*/  RET.REL.NODEC R2 `(_ZN7cutlass13device_kernelIN5flash19enable_sm80_to_sm89INS1_16FlashAttnFwdSm80INS1_25CollectiveMainloopFwdSm80ILi8ELi1ELb0EN4cute5tupleIJNS5_1CILi128EEENS7_ILi64EEENS7_ILi192EEEEEELi192ENS_10bfloat16_tEfNS_4arch4Sm80ELb0ELb1ELb0ELb1ELb0ELb1ELb1ELb1EEENS1_21CollectiveEpilogueFwdINS6_IJS8_SA_S9_EEENS6_IJNS7_ILi1EEESI_SI_EEESC_SE_Li256ELb1ELb1ELb1ELb0EEENS1_36VarlenDynamicPersistentTileSchedulerILi128ELi64ELi256ELi256ELb1ELb1ELb0ELb1ELb0ELb1EEEEEEEEEvNT_6ParamsE) ;  /* 0xfffdd86002007950 */ /* 0x000fea0003c3ffff */
.L_x_3297:
        /* <DEDUP_REMOVED lines=14> */
.L_x_5007:


//--------------------- .text._ZN7cutlass13device_kernelIN5flash19enable_sm80_to_sm89INS1_16FlashAttnFwdSm80INS1_25CollectiveMainloopFwdSm80ILi8ELi1ELb1EN4cute5tupleIJNS5_1CILi128EEENS7_ILi96EEENS7_ILi192EEEEEELi192ENS_10bfloat16_tEfNS_4arch4Sm80ELb1ELb0ELb0ELb0ELb0ELb0ELb1ELb1EEENS1_21CollectiveEpilogueFwdINS6_IJS8_SA_S9_EEENS6_IJNS7_ILi1EEESI_SI_EEESC_SE_Li256ELb0ELb1ELb1ELb0EEENS1_30DynamicPersistentTileSchedulerILi256ELi256ELb1ELb1ELb0EEEEEEEEEvNT_6ParamsE --------------------------
	.section	.text._ZN7cutlass13device_kernelIN5flash19enable_sm80_to_sm89INS1_16FlashAttnFwdSm80INS1_25CollectiveMainloopFwdSm80ILi8ELi1ELb1EN4cute5tupleIJNS5_1CILi128EEENS7_ILi96EEENS7_ILi192EEEEEELi192ENS_10bfloat16_tEfNS_4arch4Sm80ELb1ELb0ELb0ELb0ELb0ELb0ELb1ELb1EEENS1_21CollectiveEpilogueFwdINS6_IJS8_SA_S9_EEENS6_IJNS7_ILi1EEESI_SI_EEESC_SE_Li256ELb0ELb1ELb1ELb0EEENS1_30DynamicPersistentTileSchedulerILi256ELi256ELb1ELb1ELb0EEEEEEEEEvNT_6ParamsE,"ax",@progbits
	.sectioninfo	@"SHI_REGISTERS=255"
	.align	128
.text._ZN7cutlass13device_kernelIN5flash19enable_sm80_to_sm89INS1_16FlashAttnFwdSm80INS1_25CollectiveMainloopFwdSm80ILi8ELi1ELb1EN4cute5tupleIJNS5_1CILi128EEENS7_ILi96EEENS7_ILi192EEEEEELi192ENS_10bfloat16_tEfNS_4arch4Sm80ELb1ELb0ELb0ELb0ELb0ELb0ELb1ELb1EEENS1_21CollectiveEpilogueFwdINS6_IJS8_SA_S9_EEENS6_IJNS7_ILi1EEESI_SI_EEESC_SE_Li256ELb0ELb1ELb1ELb0EEENS1_30DynamicPersistentTileSchedulerILi256ELi256ELb1ELb1ELb0EEEEEEEEEvNT_6ParamsE:
        .type           _ZN7cutlass13device_kernelIN5flash19enable_sm80_to_sm89INS1_16FlashAttnFwdSm80INS1_25CollectiveMainloopFwdSm80ILi8ELi1ELb1EN4cute5tupleIJNS5_1CILi128EEENS7_ILi96EEENS7_ILi192EEEEEELi192ENS_10bfloat16_tEfNS_4arch4Sm80ELb1ELb0ELb0ELb0ELb0ELb0ELb1ELb1EEENS1_21CollectiveEpilogueFwdINS6_IJS8_SA_S9_EEENS6_IJNS7_ILi1EEESI_SI_EEESC_SE_Li256ELb0ELb1ELb1ELb0EEENS1_30DynamicPersistentTileSchedulerILi256ELi256ELb1ELb1ELb0EEEEEEEEEvNT_6ParamsE,@function
        .size           _ZN7cutlass13device_kernelIN5flash19enable_sm80_to_sm89INS1_16FlashAttnFwdSm80INS1_25CollectiveMainloopFwdSm80ILi8ELi1ELb1EN4cute5tupleIJNS5_1CILi128EEENS7_ILi96EEENS7_ILi192EEEEEELi192ENS_10bfloat16_tEfNS_4arch4Sm80ELb1ELb0ELb0ELb0ELb0ELb0ELb1ELb1EEENS1_21CollectiveEpilogueFwdINS6_IJS8_SA_S9_EEENS6_IJNS7_ILi1EEESI_SI_EEESC_SE_Li256ELb0ELb1ELb1ELb0EEENS1_30DynamicPersistentTileSchedulerILi256ELi256ELb1ELb1ELb0EEEEEEEEEvNT_6ParamsE,(.L_x_5012 - _ZN7cutlass13device_kernelIN5flash19enable_sm80_to_sm89INS1_16FlashAttnFwdSm80INS1_25CollectiveMainloopFwdSm80ILi8ELi1ELb1EN4cute5tupleIJNS5_1CILi128EEENS7_ILi96EEENS7_ILi192EEEEEELi192ENS_10bfloat16_tEfNS_4arch4Sm80ELb1ELb0ELb0ELb0ELb0ELb0ELb1ELb1EEENS1_21CollectiveEpilogueFwdINS6_IJS8_SA_S9_EEENS6_IJNS7_ILi1EEESI_SI_EEESC_SE_Li256ELb0ELb1ELb1ELb0EEENS1_30DynamicPersistentTileSchedulerILi256ELi256ELb1ELb1ELb0EEEEEEEEEvNT_6ParamsE)
        .other          _ZN7cutlass13device_kernelIN5flash19enable_sm80_to_sm89INS1_16FlashAttnFwdSm80INS1_25CollectiveMainloopFwdSm80ILi8ELi1ELb1EN4cute5tupleIJNS5_1CILi128EEENS7_ILi96EEENS7_ILi192EEEEEELi192ENS_10bfloat16_tEfNS_4arch4Sm80ELb1ELb0ELb0ELb0ELb0ELb0ELb1ELb1EEENS1_21CollectiveEpilogueFwdINS6_IJS8_SA_S9_EEENS6_IJNS7_ILi1EEESI_SI_EEESC_SE_Li256ELb0ELb1ELb1ELb0EEENS1_30DynamicPersistentTileSchedulerILi256ELi256ELb1ELb1ELb0EEEEEEEEEvNT_6ParamsE,@"STO_CUDA_ENTRY STV_DEFAULT"
_ZN7cutlass13device_kernelIN5flash19enable_sm80_to_sm89INS1_16FlashAttnFwdSm80INS1_25CollectiveMainloopFwdSm80ILi8ELi1ELb1EN4cute5tupleIJNS5_1CILi128EEENS7_ILi96EEENS7_ILi192EEEEEELi192ENS_10bfloat16_tEfNS_4arch4Sm80ELb1ELb0ELb0ELb0ELb0ELb0ELb1ELb1EEENS1_21CollectiveEpilogueFwdINS6_IJS8_SA_S9_EEENS6_IJNS7_ILi1EEESI_SI_EEESC_SE_Li256ELb0ELb1ELb1ELb0EEENS1_30DynamicPersistentTileSchedulerILi256ELi256ELb1ELb1ELb0EEEEEEEEEvNT_6ParamsE:
        /* <DEDUP_REMOVED lines=69> */
[----:B------:R-:W-:Y:S01]  /*0450*/  LOP3.LUT R224, R4, 0x7ffffe00, R224, 0xf8, !PT ;  /* 0x7ffffe0004e07812 */ /* 0x000fe200078ef8e0 */
[----:B------:R-:W-:Y:S01]  /*0460*/  IMAD.MOV.U32 R4, RZ, RZ, 0x40 ;  /* 0x00000040ff047424 */ /* 0x000fe200078e00ff */
[----:B------:R-:W-:Y:S02]  /*0470*/  SHF.R.S32.HI R0, RZ, 0x2, R3 ;  /* 0x00000002ff007819 */ /* 0x000fe40000011403 */
[----:B------:R-:W-:Y:S02]  /*0480*/  LOP3.LUT R3, R3, 0x7ffffffc, RZ, 0xc0, !PT ;  /* 0x7ffffffc03037812 */ /* 0x000fe400078ec0ff */
[----:B------:R-:W-:Y:S01]  /*0490*/  R2P PR, R5, 0x6 ;  /* 0x0000000605007804 */ /* 0x000fe20000000000 */
[----:B------:R-:W-:Y:S01]  /*04a0*/  IMAD R8, R2, 0x10, R0 ;  /* 0x0000001002087824 */ /* 0x000fe200078e0200 */
[----:B------:R-:W-:Y:S01]  /*04b0*/  IADD3 R2, R16, 0x40, RZ ;  /* 0x0000004010027810 */ /* 0x000fe20007ffe0ff */
[----:B------:R-:W-:Y:S01]  /*04c0*/  IMAD R0, R6, 0x20, R15 ;  /* 0x0000002006007824 */ /* 0x000fe200078e020f */
[----:B------:R-:W-:Y:S01]  /*04d0*/  LEA R224, R224, 0x100, 0x1 ;  /* 0x00000100e0e07811 */ /* 0x000fe200078e08ff */
[----:B------:R-:W-:Y:S01]  /*04e0*/  IMAD.IADD R3, R14, 0x1, -R3 ;  /* 0x000000010e037824 */ /* 0x000fe200078e0a03 */
[----:B------:R-:W-:Y:S01]  /*04f0*/  STL [R1+0x80], R8 ;  /* 0x0000800801007387 */ /* 0x000fe20000100800 */
[----:B------:R-:W-:-:S02]  /*0500*/  SHF.R.S32.HI R2, RZ, 0x1f, R2 ;  /* 0x0000001fff027819 */ /* 0x000fc40000011402 */
[----:B------:R-:W-:Y:S01]  /*0510*/  IMAD.SHL.U32 R3, R3, 0x2, RZ ;  /* 0x0000000203037824 */ /* 0x000fe200078e00ff */
[----:B------:R-:W-:Y:S01]  /*0520*/  STL [R1+0x60], R13 ;  /* 0x0000600d01007387 */ /* 0x000fe20000100800 */
[----:B------:R-:W-:Y:S01]  /*0530*/  IMAD R250, R250, 0x800, R224 ;  /* 0x00000800fafa7824 */ /* 0x000fe200078e02e0 */
[----:B------:R-:W-:Y:S02]  /*0540*/  LOP3.LUT P3, RZ, R6, 0x2, RZ, 0xc0, !PT ;  /* 0x0000000206ff7812 */ /* 0x000fe4000786c0ff */
[----:B------:R1:W-:Y:S01]  /*0550*/  STL [R1+0x84], R0 ;  /* 0x0000840001007387 */ /* 0x0003e20000100800 */
[----:B------:R-:W-:Y:S02]  /*0560*/  SEL R5, R230, 0xffffffe0, !P2 ;  /* 0xffffffe0e6057807 */ /* 0x000fe40005000000 */
[----:B------:R-:W-:Y:S01]  /*0570*/  LOP3.LUT P0, RZ, R6, 0x4, RZ, 0xc0, !PT ;  /* 0x0000000406ff7812 */ /* 0x000fe2000780c0ff */
[----:B------:R2:W-:Y:S01]  /*0580*/  STL [R1+0x70], R2 ;  /* 0x0000700201007387 */ /* 0x0005e20000100800 */
[----:B------:R-:W-:-:S02]  /*0590*/  LEA R225, R225, 0xc100, 0x1 ;  /* 0x0000c100e1e17811 */ /* 0x000fc400078e08ff */
[----:B------:R-:W-:Y:S02]  /*05a0*/  SEL R249, R249, 0xfffffff0, !P1 ;  /* 0xfffffff0f9f97807 */ /* 0x000fe40004800000 */
[----:B------:R-:W-:Y:S02]  /*05b0*/  SEL R230, R230, 0xffffffe0, !P1 ;  /* 0xffffffe0e6e67807 */ /* 0x000fe40004800000 */
[----:B------:R-:W-:Y:S01]  /*05c0*/  SEL R226, R4, 0xffffffc0, !P0 ;  /* 0xffffffc004e27807 */ /* 0x000fe20004000000 */
[----:B------:R-:W-:Y:S01]  /*05d0*/  IMAD.IADD R249, R249, 0x1, R5 ;  /* 0x00000001f9f97824 */ /* 0x000fe200078e0205 */
[C---:B------:R-:W-:Y:S01]  /*05e0*/  IADD3 R231, R225.reuse, 0x20, RZ ;  /* 0x00000020e1e77810 */ /* 0x040fe20007ffe0ff */
[----:B------:R-:W-:Y:S01]  /*05f0*/  IMAD.IADD R251, R230, 0x1, R250 ;  /* 0x00000001e6fb7824 */ /* 0x000fe200078e02fa */
[C---:B------:R-:W-:Y:S01]  /*0600*/  @P3 IADD3 R231, R225.reuse, -0x20, RZ ;  /* 0xffffffe0e1e73810 */ /* 0x040fe20007ffe0ff */
[----:B------:R-:W-:Y:S02]  /*0610*/  IMAD.IADD R229, R225, 0x1, R226 ;  /* 0x00000001e1e57824 */ /* 0x000fe400078e02e2 */
[----:B------:R-:W-:Y:S01]  /*0620*/  IMAD.IADD R228, R224, 0x1, R230 ;  /* 0x00000001e0e47824 */ /* 0x000fe200078e02e6 */
[C---:B------:R-:W-:Y:S01]  /*0630*/  IADD3 R248, R231.reuse, 0x800, RZ ;  /* 0x00000800e7f87810 */ /* 0x040fe20007ffe0ff */
[----:B------:R-:W-:Y:S01]  /*0640*/  IMAD.IADD R226, R226, 0x1, R231 ;  /* 0x00000001e2e27824 */ /* 0x000fe200078e02e7 */
[----:B------:R-:W-:Y:S01]  /*0650*/  IADD3 R247, R231, 0x1000, RZ ;  /* 0x00001000e7f77810 */ /* 0x000fe20007ffe0ff */
[----:B------:R-:W-:Y:S01]  /*0660*/  IMAD R249, R249, 0x2, R224 ;  /* 0x00000002f9f97824 */ /* 0x000fe200078e02e0 */
[----:B------:R-:W-:-:S02]  /*0670*/  IADD3 R246, R231, 0x1800, RZ ;  /* 0x00001800e7f67810 */ /* 0x000fc40007ffe0ff */
[----:B-1----:R-:W-:Y:S02]  /*0680*/  IADD3 R0, R16, 0x80, RZ ;  /* 0x0000008010007810 */ /* 0x002fe40007ffe0ff */
[C---:B------:R-:W-:Y:S02]  /*0690*/  IADD3 R245, R231.reuse, 0x2000, RZ ;  /* 0x00002000e7f57810 */ /* 0x040fe40007ffe0ff */
[----:B------:R-:W-:Y:S01]  /*06a0*/  SHF.R.S32.HI R0, RZ, 0x1f, R0 ;  /* 0x0000001fff007819 */ /* 0x000fe20000011400 */
[----:B--2---:R-:W-:Y:S01]  /*06b0*/  IMAD.SHL.U32 R2, R10, 0x2, RZ ;  /* 0x000000020a027824 */ /* 0x004fe200078e00ff */
[C---:B------:R-:W-:Y:S02]  /*06c0*/  IADD3 R244, R231.reuse, 0x2800, RZ ;  /* 0x00002800e7f47810 */ /* 0x040fe40007ffe0ff */
[C---:B------:R-:W-:Y:S01]  /*06d0*/  IADD3 R243, R231.reuse, 0x3000, RZ ;  /* 0x00003000e7f37810 */ /* 0x040fe20007ffe0ff */
[----:B------:R1:W-:Y:S01]  /*06e0*/  STL [R1+0x6c], R0 ;  /* 0x00006c0001007387 */ /* 0x0003e20000100800 */
[----:B------:R-:W-:-:S02]  /*06f0*/  IADD3 R242, R231, 0x3800, RZ ;  /* 0x00003800e7f27810 */ /* 0x000fc40007ffe0ff */
[C---:B------:R-:W-:Y:S01]  /*0700*/  IADD3 R241, R231.reuse, 0x4000, RZ ;  /* 0x00004000e7f17810 */ /* 0x040fe20007ffe0ff */
[----:B------:R2:W-:Y:S01]  /*0710*/  STL [R1+0x4], R2 ;  /* 0x0000040201007387 */ /* 0x0005e20000100800 */
        /* <DEDUP_REMOVED lines=8> */
[----:B------:R-:W-:Y:S01]  /*07a0*/  IADD3 R232, R231, 0x8800, RZ ;  /* 0x00008800e7e87810 */ /* 0x000fe20007ffe0ff */
[----:B-1----:R-:W-:Y:S01]  /*07b0*/  IMAD R0, R12, 0x8, R8 ;  /* 0x000000080c007824 */ /* 0x002fe200078e0208 */
[----:B--2---:R-:W-:-:S04]  /*07c0*/  IADD3 R2, R3, 0xb8, RZ ;  /* 0x000000b803027810 */ /* 0x004fc80007ffe0ff */
[----:B------:R1:W-:Y:S04]  /*07d0*/  STL [R1+0x78], R0 ;  /* 0x0000780001007387 */ /* 0x0003e80000100800 */
[----:B------:R2:W-:Y:S04]  /*07e0*/  STL [R1+0x20], R3 ;  /* 0x0000200301007387 */ /* 0x0005e80000100800 */
[----:B------:R3:W-:Y:S01]  /*07f0*/  STL [R1+0x68], R2 ;  /* 0x0000680201007387 */ /* 0x0007e20000100800 */
[----:B-1----:R-:W-:Y:S02]  /*0800*/  SEL R0, R4, 0xffffffc0, !P2 ;  /* 0xffffffc004007807 */ /* 0x002fe40005000000 */
[----:B--2---:R-:W-:-:S03]  /*0810*/  IADD3 R3, R3, 0xb0, RZ ;  /* 0x000000b003037810 */ /* 0x004fc60007ffe0ff */
[----:B------:R-:W-:Y:S01]  /*0820*/  IMAD.IADD R227, R224, 0x1, R0 ;  /* 0x00000001e0e37824 */ /* 0x000fe200078e0200 */
[C---:B------:R-:W-:Y:S01]  /*0830*/  IADD3 R230, R0.reuse, R224, R230 ;  /* 0x000000e000e67210 */ /* 0x040fe20007ffe0e6 */
[C---:B------:R-:W-:Y:S01]  /*0840*/  IMAD.IADD R252, R0.reuse, 0x1, R251 ;  /* 0x0000000100fc7824 */ /* 0x040fe200078e02fb */
[----:B---3--:R-:W-:Y:S01]  /*0850*/  SHF.R.S32.HI R2, RZ, 0x1f, R2 ;  /* 0x0000001fff027819 */ /* 0x008fe20000011402 */
[----:B------:R-:W-:Y:S04]  /*0860*/  STL [R1+0x64], R3 ;  /* 0x0000640301007387 */ /* 0x000fe80000100800 */
[----:B------:R1:W-:Y:S02]  /*0870*/  STL [R1+0x74], R2 ;  /* 0x0000740201007387 */ /* 0x0003e40000100800 */
[----:B-1----:R-:W-:-:S05]  /*0880*/  IMAD.IADD R2, R0, 0x1, R250 ;  /* 0x0000000100027824 */ /* 0x002fca00078e02fa */
[----:B------:R1:W-:Y:S02]  /*0890*/  STL [R1], R2 ;  /* 0x0000000201007387 */ /* 0x0003e40000100800 */
.L_x_3323:
        /* <DEDUP_REMOVED lines=19> */
.L_x_3299:
[----:B------:R-:W-:-:S04]  /*09d0*/  MOV R0, c[0x0][0x554] ;  /* 0x0001550000007a02 */ /* 0x000fc80000000f00 */
[----:B------:R-:W-:Y:S02]  /*09e0*/  ISETP.NE.AND P0, PT, R0, 0x1, PT ;  /* 0x000000010000780c */ /* 0x000fe40003f05270 */
[----:B------:R-:W-:-:S11]  /*09f0*/  MOV R0, R2 ;  /* 0x0000000200007202 */ /* 0x000fd60000000f00 */
[----:B------:R-:W-:-:S05]  /*0a00*/  @P0 IMAD.HI.U32 R4, R2, c[0x0][0x558], RZ ;  /* 0x0001560002040a27 */ /* 0x000fca00078e00ff */
[----:B------:R-:W-:-:S05]  /*0a10*/  @P0 SHF.R.U32.HI R0, RZ, c[0x0][0x55c], R4 ;  /* 0x00015700ff000a19 */ /* 0x000fca0000011604 */
[----:B------:R-:W-:Y:S02]  /*0a20*/  IMAD R4, R0, c[0x0][0x554], RZ ;  /* 0x0001550000047a24 */ /* 0x000fe400078e02ff */
.L_x_3300:
[----:B------:R-:W-:Y:S05]  /*0a30*/  BSYNC B0 ;  /* 0x0000000000007941 */ /* 0x000fea0003800000 */
.L_x_3298:
        /* <DEDUP_REMOVED lines=74> */
.L_x_3302:
[----:B------:R-:W-:Y:S05]  /*0ee0*/  BSYNC B0 ;  /* 0x0000000000007941 */ /* 0x000fea0003800000 */
.L_x_3301:
        /* <DEDUP_REMOVED lines=82> */
[C-C-:B------:R-:W-:Y:S01]  /*1410*/  IMAD.WIDE.U32 R4, R32.reuse, c[0x0][0x1e0], R34.reuse ;  /* 0x0000780020047a25 */ /* 0x140fe200078e0022 */
        /* <DEDUP_REMOVED lines=10> */
[----:B------:R-:W-:Y:S01]  /*14c0*/  IMAD.WIDE.U32 R4, R14, c[0x0][0x1e8], R4 ;  /* 0x00007a000e047a25 */ /* 0x000fe200078e0004 */
[----:B------:R-:W-:Y:S02]  /*14d0*/  SHF.L.U32 R0, R0, 0x1, RZ ;  /* 0x0000000100007819 */ /* 0x000fe400000006ff */
[----:B------:R-:W-:Y:S01]  /*14e0*/  SEL R10, RZ, 0x4, P2 ;  /* 0x00000004ff0a7807 */ /* 0x000fe20001000000 */
[----:B------:R-:W-:Y:S01]  /*14f0*/  IMAD R6, R14, c[0x0][0x1ec], R6 ;  /* 0x00007b000e067a24 */ /* 0x000fe200078e0206 */
        /* <DEDUP_REMOVED lines=32> */
[----:B------:R-:W-:-:S03]  /*1700*/  P2R R18, PR, RZ, 0x10 ;  /* 0x00000010ff127803 */ /* 0x000fc60000000000 */
[----:B----4-:R-:W4:Y:S01]  /*1710*/  LDL R118, [R1+0x4] ;  /* 0x0000040001767983 */ /* 0x010f220000100800 */
[----:B------:R-:W-:Y:S02]  /*1720*/  IMAD R8, R8, c[0x0][0x1c0], RZ ;  /* 0x0000700008087a24 */ /* 0x000fe400078e02ff */
[----:B------:R-:W-:Y:S02]  /*1730*/  IMAD.IADD R3, R3, 0x1, R5 ;  /* 0x0000000103037824 */ /* 0x000fe400078e0205 */
[C---:B------:R-:W-:Y:S02]  /*1740*/  IMAD R8, R13.reuse, c[0x0][0x1c4], R8 ;  /* 0x000071000d087a24 */ /* 0x040fe400078e0208 */
[----:B------:R-:W-:-:S04]  /*1750*/  IMAD.WIDE.U32 R2, R13, c[0x0][0x1c0], R2 ;  /* 0x000070000d027a25 */ /* 0x000fc800078e0002 */
[----:B------:R-:W-:Y:S02]  /*1760*/  IMAD.IADD R3, R3, 0x1, R8 ;  /* 0x0000000103037824 */ /* 0x000fe400078e0208 */
[----:B------:R-:W-:Y:S02]  /*1770*/  IMAD R24, R24, c[0x0][0x168], RZ ;  /* 0x00005a0018187a24 */ /* 0x000fe400078e02ff */
[----:B------:R-:W-:Y:S01]  /*1780*/  IMAD.IADD R9, R32, 0x1, R208 ;  /* 0x0000000120097824 */ /* 0x000fe200078e02d0 */
[----:B------:R-:W-:Y:S02]  /*1790*/  ISETP.GE.AND P3, PT, R34, c[0x0][0x198], PT ;  /* 0x0000660022007a0c */ /* 0x000fe40003f66270 */
        /* <DEDUP_REMOVED lines=14> */
[----:B------:R-:W-:-:S03]  /*1880*/  SHF.R.S32.HI R5, RZ, 0x1f, R4 ;  /* 0x0000001fff057819 */ /* 0x000fc60000011404 */
[----:B------:R-:W-:Y:S02]  /*1890*/  IMAD.IADD R3, R3, 0x1, R6 ;  /* 0x0000000103037824 */ /* 0x000fe400078e0206 */
[----:B------:R-:W-:Y:S02]  /*18a0*/  IMAD R0, R5, c[0x0][0x1a8], RZ ;  /* 0x00006a0005007a24 */ /* 0x000fe400078e02ff */
[----:B------:R-:W-:-:S04]  /*18b0*/  IMAD.WIDE.U32 R2, R4, c[0x0][0x1a8], R2 ;  /* 0x00006a0004027a25 */ /* 0x000fc800078e0002 */
[----:B------:R-:W-:-:S04]  /*18c0*/  IMAD R0, R4, c[0x0][0x1ac], R0 ;  /* 0x00006b0004007a24 */ /* 0x000fc800078e0200 */
        /* <DEDUP_REMOVED lines=47> */
[----:B------:R-:W-:Y:S01]  /*1bc0*/  ISETP.GE.AND P6, PT, R34, c[0x0][0x198], PT ;  /* 0x0000660022007a0c */ /* 0x000fe20003fc6270 */
[----:B------:R-:W-:Y:S01]  /*1bd0*/  IMAD.MOV.U32 R112, RZ, RZ, -0x60 ;  /* 0xffffffa0ff707424 */ /* 0x000fe200078e00ff */
[----:B------:R-:W-:-:S03]  /*1be0*/  IADD3 R113, R165, -0x1, RZ ;  /* 0xffffffffa5717810 */ /* 0x000fc60007ffe0ff */
[----:B------:R-:W-:Y:S01]  /*1bf0*/  IMAD R112, R165, R112, 0x60 ;  /* 0x00000060a5707424 */ /* 0x000fe200078e0270 */
[----:B------:R-:W-:Y:S01]  /*1c00*/  SHF.R.S32.HI R12, RZ, 0x1f, R113 ;  /* 0x0000001fff0c7819 */ /* 0x000fe20000011471 */
[----:B-1----:R-:W-:-:S03]  /*1c10*/  @!P5 IMAD.WIDE R4, R34, 0x2, R2 ;  /* 0x000000022204d825 */ /* 0x002fc600078e0202 */
[----:B----4-:R-:W-:-:S03]  /*1c20*/  IADD3 R8, R112, c[0x0][0x1d0], -R32 ;  /* 0x0000740070087a10 */ /* 0x010fc60007ffe820 */
[----:B------:R1:W-:Y:S01]  /*1c30*/  @!P5 LDGSTS.E.BYPASS.LTC128B.128 [R118+0x3100], [R4.64], !P6 ;  /* 0x031000000476dfae */ /* 0x0003e2000f101d46 */
[----:B------:R-:W-:-:S03]  /*1c40*/  IMAD R0, R12, c[0x0][0x1e0], RZ ;  /* 0x000078000c007a24 */ /* 0x000fc600078e02ff */
[----:B------:R4:W-:Y:S01]  /*1c50*/  @!P5 LDGSTS.E.BYPASS.LTC128B.128 [R118+0x7100], [R10.64], !P0 ;  /* 0x071000000a76dfae */ /* 0x0009e2000c101d46 */
[----:B------:R-:W-:Y:S01]  /*1c60*/  ISETP.GE.AND P6, PT, R23, c[0x0][0x198], PT ;  /* 0x0000660017007a0c */ /* 0x000fe20003fc6270 */
[----:B------:R-:W-:Y:S02]  /*1c70*/  IMAD R0, R113, c[0x0][0x1e4], R0 ;  /* 0x0000790071007a24 */ /* 0x000fe400078e0200 */
[----:B------:R-:W-:Y:S02]  /*1c80*/  IMAD.MOV.U32 R114, RZ, RZ, R28 ;  /* 0x000000ffff727224 */ /* 0x000fe400078e001c */
[----:B------:R-:W-:Y:S01]  /*1c90*/  IMAD.MOV.U32 R115, RZ, RZ, R30 ;  /* 0x000000ffff737224 */ /* 0x000fe200078e001e */
[----:B------:R-:W-:Y:S02]  /*1ca0*/  ISETP.NE.AND P4, PT, R18, RZ, PT ;  /* 0x000000ff1200720c */ /* 0x000fe40003f85270 */
[----:B-1----:R-:W-:-:S04]  /*1cb0*/  @!P5 LEA R4, P0, R23, R2, 0x1 ;  /* 0x000000021704d211 */ /* 0x002fc800078008ff */
[----:B------:R-:W-:Y:S01]  /*1cc0*/  @!P5 LEA.HI.X R5, R23, R3, R31, 0x1, P0 ;  /* 0x000000031705d211 */ /* 0x000fe200000f0c1f */
[----:B------:R-:W-:Y:S01]  /*1cd0*/  IMAD.WIDE.U32 R2, R113, c[0x0][0x1e0], RZ ;  /* 0x0000780071027a25 */ /* 0x000fe200078e00ff */
[----:B------:R-:W-:-:S03]  /*1ce0*/  ISETP.GE.AND P0, PT, R8, 0x1, PT ;  /* 0x000000010800780c */ /* 0x000fc60003f06270 */
[----:B------:R-:W-:Y:S01]  /*1cf0*/  IMAD.IADD R0, R3, 0x1, R0 ;  /* 0x0000000103007824 */ /* 0x000fe200078e0200 */
[----:B------:R-:W-:Y:S01]  /*1d00*/  ISETP.NE.AND P3, PT, R22, RZ, PT ;  /* 0x000000ff1600720c */ /* 0x000fe20003f65270 */
[----:B------:R-:W-:Y:S01]  /*1d10*/  IMAD.WIDE.U32 R2, R2, 0x60, R114 ;  /* 0x0000006002027825 */ /* 0x000fe200078e0072 */
[----:B------:R-:W-:Y:S01]  /*1d20*/  ISETP.NE.AND P2, PT, R21, RZ, PT ;  /* 0x000000ff1500720c */ /* 0x000fe20003f45270 */
[----:B------:R1:W-:Y:S02]  /*1d30*/  @!P5 LDGSTS.E.BYPASS.LTC128B.128 [R118+0xb100], [R4.64], !P6 ;  /* 0x0b1000000476dfae */ /* 0x0003e4000f101d46 */
[----:B------:R-:W-:Y:S01]  /*1d40*/  IMAD R0, R0, 0x60, RZ ;  /* 0x0000006000007824 */ /* 0x000fe200078e02ff */
[----:B------:R-:W-:Y:S01]  /*1d50*/  ISETP.GE.AND P6, PT, R8, 0x21, PT ;  /* 0x000000210800780c */ /* 0x000fe20003fc6270 */
[----:B------:R-:W-:Y:S01]  /*1d60*/  IMAD.MOV.U32 R116, RZ, RZ, c[0x0][0x1e0] ;  /* 0x00007800ff747624 */ /* 0x000fe200078e00ff */
[----:B------:R-:W0:Y:S01]  /*1d70*/  LDGDEPBAR ;  /* 0x00000000000079af */ /* 0x000e220000000000 */
[----:B------:R-:W-:-:S02]  /*1d80*/  IMAD.IADD R0, R3, 0x1, R0 ;  /* 0x0000000103007824 */ /* 0x000fc400078e0200 */
[----:B------:R-:W-:Y:S02]  /*1d90*/  IMAD.MOV.U32 R117, RZ, RZ, c[0x0][0x1e4] ;  /* 0x00007900ff757624 */ /* 0x000fe400078e00ff */
[----:B---3--:R-:W-:Y:S01]  /*1da0*/  IMAD.WIDE.U32 R6, R116, 0x40, RZ ;  /* 0x0000004074067825 */ /* 0x008fe200078e00ff */
[----:B-1----:R-:W-:-:S04]  /*1db0*/  @P0 LEA R4, P5, R2, c[0x0][0x1c8], 0x1 ;  /* 0x0000720002040a11 */ /* 0x002fc800078a08ff */
[----:B------:R-:W-:Y:S02]  /*1dc0*/  @P0 LEA.HI.X R5, R2, c[0x0][0x1cc], R0, 0x1, P5 ;  /* 0x0000730002050a11 */ /* 0x000fe400028f0c00 */
[----:B------:R-:W-:-:S03]  /*1dd0*/  ISETP.GE.AND P5, PT, R8, 0x41, PT ;  /* 0x000000410800780c */ /* 0x000fc60003fa6270 */
[----:B------:R1:W-:Y:S04]  /*1de0*/  @P0 LDGSTS.E.BYPASS.LTC128B.128 [R118+0xc100], [R4.64], !P4 ;  /* 0x0c10000004760fae */ /* 0x0003e8000e101d46 */
[----:B------:R1:W-:Y:S04]  /*1df0*/  @P0 LDGSTS.E.BYPASS.LTC128B.128 [R118+0xf100], [R4.64+0x80], !P3 ;  /* 0x0f10008004760fae */ /* 0x0003e8000d901d46 */
[----:B------:R1:W-:Y:S01]  /*1e00*/  @P0 LDGSTS.E.BYPASS.LTC128B.128 [R118+0x12100], [R4.64+0x100], !P2 ;  /* 0x1210010004760fae */ /* 0x0003e2000d101d46 */
[----:B------:R-:W-:Y:S01]  /*1e10*/  @P6 LEA R3, P0, R116, R2, 0x5 ;  /* 0x0000000274036211 */ /* 0x000fe200078028ff */
[----:B------:R-:W-:-:S03]  /*1e20*/  IMAD.SHL.U32 R9, R117, 0x40, RZ ;  /* 0x0000004075097824 */ /* 0x000fc600078e00ff */
        /* <DEDUP_REMOVED lines=17> */
[----:B----4-:R-:W-:-:S04]  /*1f40*/  IMAD.WIDE.U32 R10, R113, c[0x0][0x208], RZ ;  /* 0x00008200710a7a25 */ /* 0x010fc800078e00ff */
[----:B------:R-:W-:Y:S02]  /*1f50*/  IMAD R12, R113, c[0x0][0x20c], R12 ;  /* 0x00008300710c7a24 */ /* 0x000fe400078e020c */
[----:B------:R-:W-:Y:S02]  /*1f60*/  IMAD.MOV.U32 R6, RZ, RZ, R26 ;  /* 0x000000ffff067224 */ /* 0x000fe400078e001a */
[----:B------:R-:W-:Y:S02]  /*1f70*/  IMAD.MOV.U32 R7, RZ, RZ, R25 ;  /* 0x000000ffff077224 */ /* 0x000fe400078e0019 */
[----:B------:R-:W-:Y:S01]  /*1f80*/  IMAD.IADD R0, R11, 0x1, R12 ;  /* 0x000000010b007824 */ /* 0x000fe200078e020c */
[----:B------:R-:W-:Y:S04]  /*1f90*/  LDSM.16.M88.4 R156, [R250] ;  /* 0x00000000fa9c783b */ /* 0x000fe80000000200 */
[----:B------:R-:W-:Y:S04]  /*1fa0*/  LDSM.16.M88.4 R160, [R251] ;  /* 0x00000000fba0783b */ /* 0x000fe80000000200 */
[----:B--2---:R-:W-:Y:S04]  /*1fb0*/  LDSM.16.M88.4 R168, [R13] ;  /* 0x000000000da8783b */ /* 0x004fe80000000200 */
        /* <DEDUP_REMOVED lines=10> */
[----:B------:R-:W-:-:S04]  /*2060*/  IMAD.WIDE.U32 R6, R10, 0x60, R6 ;  /* 0x000000600a067825 */ /* 0x000fc800078e0006 */
[----:B------:R-:W-:Y:S02]  /*2070*/  IMAD R0, R0, 0x60, RZ ;  /* 0x0000006000007824 */ /* 0x000fe400078e02ff */
[----:B-1----:R-:W-:Y:S02]  /*2080*/  IMAD.MOV.U32 R5, RZ, RZ, c[0x0][0x208] ;  /* 0x00008200ff057624 */ /* 0x002fe400078e00ff */
[----:B---3--:R-:W-:Y:S01]  /*2090*/  IMAD.MOV.U32 R3, RZ, RZ, 0x6 ;  /* 0x00000006ff037424 */ /* 0x008fe200078e00ff */
[C---:B------:R-:W-:Y:S01]  /*20a0*/  LEA R2, P0, R6.reuse, c[0x0][0x1f8], 0x1 ;  /* 0x00007e0006027a11 */ /* 0x040fe200078008ff */
[----:B------:R-:W-:Y:S02]  /*20b0*/  IMAD.IADD R0, R7, 0x1, R0 ;  /* 0x0000000107007824 */ /* 0x000fe400078e0200 */
[C---:B------:R-:W-:Y:S01]  /*20c0*/  IMAD.SHL.U32 R4, R5.reuse, 0x40, RZ ;  /* 0x0000004005047824 */ /* 0x040fe200078e00ff */
[----:B------:R-:W-:Y:S02]  /*20d0*/  SHF.L.U64.HI R5, R5, R3, c[0x0][0x20c] ;  /* 0x0000830005057619 */ /* 0x000fe40000010203 */
[----:B------:R-:W-:-:S02]  /*20e0*/  LEA.HI.X R3, R6, c[0x0][0x1fc], R0, 0x1, P0 ;  /* 0x00007f0006037a11 */ /* 0x000fc400000f0c00 */
[----:B------:R-:W-:Y:S01]  /*20f0*/  IADD3 R10, P5, P0, R4, 0x80, R2 ;  /* 0x00000080040a7810 */ /* 0x000fe200078be002 */
[----:B------:R-:W-:-:S04]  /*2100*/  DEPBAR.LE SB0, 0x0 ;  /* 0x000080000000791a */ /* 0x000fc80000000000 */
[----:B------:R-:W-:Y:S01]  /*2110*/  BAR.SYNC.DEFER_BLOCKING 0x0 ;  /* 0x0000000000007b1d */ /* 0x000fe20000010000 */
[C-C-:B------:R-:W-:Y:S02]  /*2120*/  IADD3.X R11, R5.reuse, RZ, R3.reuse, P5, P0 ;  /* 0x000000ff050b7210 */ /* 0x140fe40002fe0403 */
[----:B------:R-:W-:Y:S02]  /*2130*/  IADD3 R6, P5, P0, R4, 0x100, R2 ;  /* 0x0000010004067810 */ /* 0x000fe400078be002 */
[----:B------:R-:W-:Y:S02]  /*2140*/  LOP3.LUT R0, R20, 0x1, RZ, 0xc0, !PT ;  /* 0x0000000114007812 */ /* 0x000fe400078ec0ff */
[----:B------:R-:W-:Y:S02]  /*2150*/  IADD3.X R7, R5, RZ, R3, P5, P0 ;  /* 0x000000ff05077210 */ /* 0x000fe40002fe0403 */
[----:B------:R-:W-:-:S04]  /*2160*/  ISETP.NE.U32.AND P0, PT, R0, 0x1, PT ;  /* 0x000000010000780c */ /* 0x000fc80003f05070 */
[----:B------:R-:W-:Y:S02]  /*2170*/  ISETP.LT.OR P0, PT, R8, 0x1, P0 ;  /* 0x000000010800780c */ /* 0x000fe40000701670 */
[----:B------:R-:W-:Y:S01]  /*2180*/  LOP3.LUT P6, RZ, R20, 0x2, RZ, 0xc0, !PT ;  /* 0x0000000214ff7812 */ /* 0x000fe200078cc0ff */
[----:B-----5:R-:W1:Y:S04]  /*2190*/  LDSM.16.M88.4 R16, [R225] ;  /* 0x00000000e110783b */ /* 0x020e680000000200 */
[----:B------:R-:W-:Y:S04]  /*21a0*/  LDSM.16.M88.4 R12, [R225+0x800] ;  /* 0x00080000e10c783b */ /* 0x000fe80000000200 */
[----:B------:R-:W2:Y:S04]  /*21b0*/  LDSM.16.M88.4 R40, [R225+0x1000] ;  /* 0x00100000e128783b */ /* 0x000ea80000000200 */
[----:B------:R-:W3:Y:S04]  /*21c0*/  LDSM.16.M88.4 R44, [R225+0x1800] ;  /* 0x00180000e12c783b */ /* 0x000ee80000000200 */
[----:B------:R-:W-:Y:S04]  /*21d0*/  LDSM.16.M88.4 R60, [R225+0x2000] ;  /* 0x00200000e13c783b */ /* 0x000fe80000000200 */
[----:B------:R-:W-:Y:S04]  /*21e0*/  LDSM.16.M88.4 R68, [R225+0x2800] ;  /* 0x00280000e144783b */ /* 0x000fe80000000200 */
[----:B------:R-:W-:Y:S04]  /*21f0*/  LDSM.16.M88.4 R56, [R231] ;  /* 0x00000000e738783b */ /* 0x000fe80000000200 */
[----:B------:R-:W-:Y:S04]  /*2200*/  LDSM.16.M88.4 R52, [R248] ;  /* 0x00000000f834783b */ /* 0x000fe80000000200 */
[----:B------:R-:W4:Y:S04]  /*2210*/  LDSM.16.M88.4 R48, [R247] ;  /* 0x00000000f730783b */ /* 0x000f280000000200 */
[----:B------:R-:W5:Y:S04]  /*2220*/  LDSM.16.M88.4 R64, [R246] ;  /* 0x00000000f640783b */ /* 0x000f680000000200 */
[----:B------:R-:W1:Y:S04]  /*2230*/  LDSM.16.M88.4 R92, [R245] ;  /* 0x00000000f55c783b */ /* 0x000e680000000200 */
[----:B------:R-:W1:Y:S04]  /*2240*/  LDSM.16.M88.4 R104, [R244] ;  /* 0x00000000f468783b */ /* 0x000e680000000200 */
        /* <DEDUP_REMOVED lines=11> */
[----:B------:R-:W-:-:S05]  /*2300*/  IADD3 R4, P0, R2, R4, RZ ;  /* 0x0000000402047210 */ /* 0x000fca0007f1e0ff */
[----:B------:R-:W-:Y:S01]  /*2310*/  IMAD.X R5, R3, 0x1, R5, P0 ;  /* 0x0000000103057824 */ /* 0x000fe200000e0605 */
[----:B------:R-:W-:-:S04]  /*2320*/  ISETP.NE.U32.AND P0, PT, R0, 0x1, PT ;  /* 0x000000010000780c */ /* 0x000fc80003f05070 */
[----:B------:R-:W-:-:S13]  /*2330*/  ISETP.LT.OR P0, PT, R8, 0x21, P0 ;  /* 0x000000210800780c */ /* 0x000fda0000701670 */
[----:B------:R1:W-:Y:S01]  /*2340*/  LDGSTS.E.BYPASS.LTC128B.128 [R118+0x1100], [R2.64], !P0 ;  /* 0x0110000002767fae */ /* 0x0003e2000c101d46 */
[C---:B------:R-:W-:Y:S01]  /*2350*/  ISETP.LT.OR P0, PT, R8.reuse, 0x21, !P6 ;  /* 0x000000210800780c */ /* 0x040fe20007701670 */
[C---:B------:R-:W-:Y:S11]  /*2360*/  HMMA.16816.F32.BF16 R36, R156.reuse, R16, RZ ;  /* 0x000000109c24723c */ /* 0x040ff600000418ff */
[----:B------:R-:W-:Y:S01]  /*2370*/  @!UPT UIADD3 URZ, URZ, URZ, URZ ;  /* 0x0000003f3f3ff290 */ /* 0x000fe2000fffe03f */
[----:B------:R1:W-:Y:S01]  /*2380*/  LDGSTS.E.BYPASS.LTC128B.128 [R118+0x4100], [R10.64], !P0 ;  /* 0x041000000a767fae */ /* 0x0003e2000c101d46 */
[----:B------:R-:W-:Y:S01]  /*2390*/  ISETP.LT.OR P0, PT, R8, 0x21, !P5 ;  /* 0x000000210800780c */ /* 0x000fe20006f01670 */
[C---:B------:R-:W-:Y:S08]  /*23a0*/  HMMA.16816.F32.BF16 R32, R156.reuse, R18, RZ ;  /* 0x000000129c20723c */ /* 0x040ff000000418ff */
[----:B--2---:R-:W-:Y:S04]  /*23b0*/  HMMA.16816.F32.BF16 R16, R156, R42, RZ ;  /* 0x0000002a9c10723c */ /* 0x004fe800000418ff */
[----:B------:R2:W-:Y:S01]  /*23c0*/  LDGSTS.E.BYPASS.LTC128B.128 [R118+0x7100], [R6.64], !P0 ;  /* 0x0710000006767fae */ /* 0x0005e2000c101d46 */
[----:B------:R-:W-:-:S02]  /*23d0*/  ISETP.NE.U32.AND P0, PT, R0, 0x1, PT ;  /* 0x000000010000780c */ /* 0x000fc40003f05070 */
[C---:B------:R-:W-:Y:S02]  /*23e0*/  ISETP.LT.OR P6, PT, R8.reuse, 0x41, !P6 ;  /* 0x000000410800780c */ /* 0x040fe400077c1670 */
[C---:B------:R-:W-:Y:S02]  /*23f0*/  ISETP.LT.OR P0, PT, R8.reuse, 0x41, P0 ;  /* 0x000000410800780c */ /* 0x040fe40000701670 */
[----:B------:R-:W-:Y:S01]  /*2400*/  ISETP.LT.OR P5, PT, R8, 0x41, !P5 ;  /* 0x000000410800780c */ /* 0x000fe20006fa1670 */
[C---:B------:R-:W-:Y:S08]  /*2410*/  HMMA.16816.F32.BF16 R28, R156.reuse, R12, RZ ;  /* 0x0000000c9c1c723c */ /* 0x040ff000000418ff */
[C---:B------:R-:W-:Y:S02]  /*2420*/  HMMA.16816.F32.BF16 R24, R156.reuse, R14, RZ ;  /* 0x0000000e9c18723c */ /* 0x040fe400000418ff */
[----:B------:R2:W-:Y:S04]  /*2430*/  LDGSTS.E.BYPASS.LTC128B.128 [R118+0x2100], [R4.64], !P0 ;  /* 0x0210000004767fae */ /* 0x0005e8000c101d46 */
[----:B------:R2:W-:Y:S02]  /*2440*/  LDGSTS.E.BYPASS.LTC128B.128 [R118+0x5100], [R4.64+0x80], !P6 ;  /* 0x0510008004767fae */ /* 0x0005e4000f101d46 */
[C---:B------:R-:W-:Y:S02]  /*2450*/  HMMA.16816.F32.BF16 R20, R156.reuse, R40, RZ ;  /* 0x000000289c14723c */ /* 0x040fe400000418ff */
[----:B------:R2:W-:Y:S04]  /*2460*/  LDGSTS.E.BYPASS.LTC128B.128 [R118+0x8100], [R4.64+0x100], !P5 ;  /* 0x0810010004767fae */ /* 0x0005e8000e901d46 */
[----:B------:R-:W-:Y:S02]  /*2470*/  LDSM.16.M88.4 R108, [R226+0x5000] ;  /* 0x00500000e26c783b */ /* 0x000fe40000000200 */
[----:B---3--:R-:W-:Y:S02]  /*2480*/  HMMA.16816.F32.BF16 R12, R156, R44, RZ ;  /* 0x0000002c9c0c723c */ /* 0x008fe400000418ff */
[----:B------:R-:W0:Y:S06]  /*2490*/  LDGDEPBAR ;  /* 0x00000000000079af */ /* 0x000e2c0000000000 */
[C---:B----4-:R-:W-:Y:S08]  /*24a0*/  HMMA.16816.F32.BF16 R80, R160.reuse, R50, R16 ;  /* 0x00000032a050723c */ /* 0x050ff00000041810 */
[----:B------:R-:W-:Y:S01]  /*24b0*/  HMMA.16816.F32.BF16 R100, R160, R58, R32 ;  /* 0x0000003aa064723c */ /* 0x000fe20000041820 */
[----:B------:R-:W3:Y:S07]  /*24c0*/  LDSM.16.M88.4 R32, [R229] ;  /* 0x00000000e520783b */ /* 0x000eee0000000200 */
[----:B------:R-:W-:Y:S08]  /*24d0*/  HMMA.16816.F32.BF16 R16, R156, R62, RZ ;  /* 0x0000003e9c10723c */ /* 0x000ff000000418ff */
[C---:B------:R-:W-:Y:S01]  /*24e0*/  HMMA.16816.F32.BF16 R76, R160.reuse, R56, R36 ;  /* 0x00000038a04c723c */ /* 0x040fe20000041824 */
[----:B------:R-:W4:Y:S07]  /*24f0*/  LDSM.16.M88.4 R36, [R229+0x800] ;  /* 0x00080000e524783b */ /* 0x000f2e0000000200 */
[C---:B------:R-:W-:Y:S01]  /*2500*/  HMMA.16816.F32.BF16 R84, R160.reuse, R48, R20 ;  /* 0x00000030a054723c */ /* 0x040fe20000041814 */
[----:B------:R-:W3:Y:S07]  /*2510*/  LDSM.16.M88.4 R48, [R229+0x1000] ;  /* 0x00100000e530783b */ /* 0x000eee0000000200 */
[----:B-----5:R-:W-:Y:S08]  /*2520*/  HMMA.16816.F32.BF16 R56, R160, R64, R12 ;  /* 0x00000040a038723c */ /* 0x020ff0000004180c */
[C---:B-1----:R-:W-:Y:S01]  /*2530*/  HMMA.16816.F32.BF16 R8, R156.reuse, R46, RZ ;  /* 0x0000002e9c08723c */ /* 0x042fe200000418ff */
[----:B------:R-:W1:Y:S07]  /*2540*/  LDSM.16.M88.4 R44, [R229+0x2000] ;  /* 0x00200000e52c783b */ /* 0x000e6e0000000200 */
[C---:B------:R-:W-:Y:S01]  /*2550*/  HMMA.16816.F32.BF16 R20, R156.reuse, R60, RZ ;  /* 0x0000003c9c14723c */ /* 0x040fe200000418ff */
[----:B------:R-:W-:Y:S07]  /*2560*/  LDSM.16.M88.4 R60, [R229+0x1800] ;  /* 0x00180000e53c783b */ /* 0x000fee0000000200 */
[C---:B------:R-:W-:Y:S08]  /*2570*/  HMMA.16816.F32.BF16 R12, R156.reuse, R68, RZ ;  /* 0x000000449c0c723c */ /* 0x040ff000000418ff */
[----:B--2---:R-:W-:Y:S01]  /*2580*/  HMMA.16816.F32.BF16 R4, R156, R70, RZ ;  /* 0x000000469c04723c */ /* 0x004fe200000418ff */
[----:B------:R-:W-:Y:S07]  /*2590*/  LDSM.16.M88.4 R68, [R226+0x1000] ;  /* 0x00100000e244783b */ /* 0x000fee0000000200 */
[C---:B------:R-:W-:Y:S01]  /*25a0*/  HMMA.16816.F32.BF16 R96, R160.reuse, R52, R28 ;  /* 0x00000034a060723c */ /* 0x040fe2000004181c */
[----:B------:R-:W-:Y:S07]  /*25b0*/  LDSM.16.M88.4 R28, [R226+0x800] ;  /* 0x00080000e21c783b */ /* 0x000fee0000000200 */
[C---:B------:R-:W-:Y:S01]  /*25c0*/  HMMA.16816.F32.BF16 R88, R160.reuse, R54, R24 ;  /* 0x00000036a058723c */ /* 0x040fe20000041818 */
[----:B------:R-:W2:Y:S07]  /*25d0*/  LDSM.16.M88.4 R24, [R229+0x2800] ;  /* 0x00280000e518783b */ /* 0x000eae0000000200 */
[C---:B------:R-:W-:Y:S01]  /*25e0*/  HMMA.16816.F32.BF16 R52, R160.reuse, R94, R16 ;  /* 0x0000005ea034723c */ /* 0x040fe20000041810 */
[----:B------:R-:W5:Y:S07]  /*25f0*/  LDSM.16.M88.4 R16, [R226] ;  /* 0x00000000e210783b */ /* 0x000f6e0000000200 */
[C---:B------:R-:W-:Y:S08]  /*2600*/  HMMA.16816.F32.BF16 R72, R160.reuse, R66, R8 ;  /* 0x00000042a048723c */ /* 0x040ff00000041808 */
[C---:B------:R-:W-:Y:S01]  /*2610*/  HMMA.16816.F32.BF16 R64, R160.reuse, R92, R20 ;  /* 0x0000005ca040723c */ /* 0x040fe20000041814 */
[----:B------:R-:W-:Y:S07]  /*2620*/  LDSM.16.M88.4 R92, [R226+0x2800] ;  /* 0x00280000e25c783b */ /* 0x000fee0000000200 */
[C---:B------:R-:W-:Y:S08]  /*2630*/  HMMA.16816.F32.BF16 R40, R160.reuse, R104, R12 ;  /* 0x00000068a028723c */ /* 0x040ff0000004180c */
[----:B------:R-:W-:Y:S01]  /*2640*/  HMMA.16816.F32.BF16 R20, R160, R106, R4 ;  /* 0x0000006aa014723c */ /* 0x000fe20000041804 */
[----:B------:R-:W-:Y:S07]  /*2650*/  LDSM.16.M88.4 R104, [R225+0x7800] ;  /* 0x00780000e168783b */ /* 0x000fee0000000200 */
[C---:B---3--:R-:W-:Y:S08]  /*2660*/  HMMA.16816.F32.BF16 R12, R168.reuse, R32, R76 ;  /* 0x00000020a80c723c */ /* 0x048ff0000004184c */
[C---:B------:R-:W-:Y:S01]  /*2670*/  HMMA.16816.F32.BF16 R8, R168.reuse, R34, R100 ;  /* 0x00000022a808723c */ /* 0x040fe20000041864 */
[----:B------:R-:W3:Y:S07]  /*2680*/  LDSM.16.M88.4 R100, [R226+0x1800] ;  /* 0x00180000e264783b */ /* 0x000eee0000000200 */
[C---:B----4-:R-:W-:Y:S01]  /*2690*/  HMMA.16816.F32.BF16 R4, R168.reuse, R36, R96 ;  /* 0x00000024a804723c */ /* 0x050fe20000041860 */
[----:B------:R-:W-:Y:S07]  /*26a0*/  LDSM.16.M88.4 R96, [R242] ;  /* 0x00000000f260783b */ /* 0x000fee0000000200 */
[C---:B------:R-:W-:Y:S01]  /*26b0*/  HMMA.16816.F32.BF16 R32, R168.reuse, R38, R88 ;  /* 0x00000026a820723c */ /* 0x040fe20000041858 */
[----:B------:R-:W4:Y:S07]  /*26c0*/  LDSM.16.M88.4 R88, [R226+0x2000] ;  /* 0x00200000e258783b */ /* 0x000f2e0000000200 */
[C---:B------:R-:W-:Y:S08]  /*26d0*/  HMMA.16816.F32.BF16 R36, R168.reuse, R48, R84 ;  /* 0x00000030a824723c */ /* 0x040ff00000041854 */
[C---:B-1----:R-:W-:Y:S08]  /*26e0*/  HMMA.16816.F32.BF16 R84, R168.reuse, R46, R52 ;  /* 0x0000002ea854723c */ /* 0x042ff00000041834 */
[----:B--2---:R-:W-:Y:S08]  /*26f0*/  HMMA.16816.F32.BF16 R76, R168, R24, R40 ;  /* 0x00000018a84c723c */ /* 0x004ff00000041828 */
[C---:B-----5:R-:W-:Y:S08]  /*2700*/  HMMA.16816.F32.BF16 R52, R172.reuse, R16, R12 ;  /* 0x00000010ac34723c */ /* 0x060ff0000004180c */
[C---:B------:R-:W-:Y:S08]  /*2710*/  HMMA.16816.F32.BF16 R40, R172.reuse, R18, R8 ;  /* 0x00000012ac28723c */ /* 0x040ff00000041808 */
[C---:B------:R-:W-:Y:S08]  /*2720*/  HMMA.16816.F32.BF16 R16, R172.reuse, R28, R4 ;  /* 0x0000001cac10723c */ /* 0x040ff00000041804 */
[----:B------:R-:W-:Y:S01]  /*2730*/  HMMA.16816.F32.BF16 R12, R172, R30, R32 ;  /* 0x0000001eac0c723c */ /* 0x000fe20000041820 */
[----:B------:R-:W1:Y:S07]  /*2740*/  LDSM.16.M88.4 R28, [R225+0x3000] ;  /* 0x00300000e11c783b */ /* 0x000e6e0000000200 */
[C---:B------:R-:W-:Y:S08]  /*2750*/  HMMA.16816.F32.BF16 R48, R168.reuse, R50, R80 ;  /* 0x00000032a830723c */ /* 0x040ff00000041850 */
[C---:B------:R-:W-:Y:S01]  /*2760*/  HMMA.16816.F32.BF16 R80, R168.reuse, R26, R20 ;  /* 0x0000001aa850723c */ /* 0x040fe20000041814 */
[----:B------:R-:W2:Y:S04]  /*2770*/  LDSM.16.M88.4 R24, [R225+0x3800] ;  /* 0x00380000e118783b */ /* 0x000ea80000000200 */
[----:B------:R-:W5:Y:S03]  /*2780*/  LDSM.16.M88.4 R20, [R225+0x4000] ;  /* 0x00400000e114783b */ /* 0x000f660000000200 */
[C---:B------:R-:W-:Y:S08]  /*2790*/  HMMA.16816.F32.BF16 R56, R168.reuse, R60, R56 ;  /* 0x0000003ca838723c */ /* 0x040ff00000041838 */
[C---:B------:R-:W-:Y:S01]  /*27a0*/  HMMA.16816.F32.BF16 R72, R168.reuse, R62, R72 ;  /* 0x0000003ea848723c */ /* 0x040fe20000041848 */
[----:B------:R-:W-:Y:S07]  /*27b0*/  LDSM.16.M88.4 R60, [R225+0x5000] ;  /* 0x00500000e13c783b */ /* 0x000fee0000000200 */
[----:B------:R-:W-:Y:S08]  /*27c0*/  HMMA.16816.F32.BF16 R64, R168, R44, R64 ;  /* 0x0000002ca840723c */ /* 0x000ff00000041840 */
[C---:B------:R-:W-:Y:S01]  /*27d0*/  HMMA.16816.F32.BF16 R8, R172.reuse, R68, R36 ;  /* 0x00000044ac08723c */ /* 0x040fe20000041824 */
[----:B------:R-:W1:Y:S07]  /*27e0*/  LDSM.16.M88.4 R36, [R225+0x4800] ;  /* 0x00480000e124783b */ /* 0x000e6e0000000200 */
[C---:B---3--:R-:W-:Y:S08]  /*27f0*/  HMMA.16816.F32.BF16 R32, R172.reuse, R100, R56 ;  /* 0x00000064ac20723c */ /* 0x048ff00000041838 */
[C---:B------:R-:W-:Y:S08]  /*2800*/  HMMA.16816.F32.BF16 R4, R172.reuse, R70, R48 ;  /* 0x00000046ac04723c */ /* 0x040ff00000041830 */
[C---:B------:R-:W-:Y:S01]  /*2810*/  HMMA.16816.F32.BF16 R44, R172.reuse, R102, R72 ;  /* 0x00000066ac2c723c */ /* 0x040fe20000041848 */
[----:B------:R-:W-:Y:S07]  /*2820*/  LDSM.16.M88.4 R100, [R241] ;  /* 0x00000000f164783b */ /* 0x000fee0000000200 */
[C---:B----4-:R-:W-:Y:S08]  /*2830*/  HMMA.16816.F32.BF16 R56, R172.reuse, R88, R64 ;  /* 0x00000058ac38723c */ /* 0x050ff00000041840 */
[C---:B------:R-:W-:Y:S01]  /*2840*/  HMMA.16816.F32.BF16 R64, R172.reuse, R90, R84 ;  /* 0x0000005aac40723c */ /* 0x040fe20000041854 */
[----:B------:R-:W-:Y:S04]  /*2850*/  LDSM.16.M88.4 R84, [R243] ;  /* 0x00000000f354783b */ /* 0x000fe80000000200 */
[----:B------:R-:W-:Y:S03]  /*2860*/  LDSM.16.M88.4 R88, [R238] ;  /* 0x00000000ee58783b */ /* 0x000fe60000000200 */
[----:B------:R-:W-:Y:S01]  /*2870*/  HMMA.16816.F32.BF16 R72, R172, R92, R76 ;  /* 0x0000005cac48723c */ /* 0x000fe2000004184c */
[----:B------:R-:W3:Y:S07]  /*2880*/  LDSM.16.M88.4 R76, [R225+0x5800] ;  /* 0x00580000e14c783b */ /* 0x000eee0000000200 */
[----:B-1----:R-:W-:Y:S08]  /*2890*/  HMMA.16816.F32.BF16 R68, R176, R28, R52 ;  /* 0x0000001cb044723c */ /* 0x002ff00000041834 */
[----:B------:R-:W-:Y:S01]  /*28a0*/  HMMA.16816.F32.BF16 R80, R172, R94, R80 ;  /* 0x0000005eac50723c */ /* 0x000fe20000041850 */
[----:B------:R-:W1:Y:S07]  /*28b0*/  LDSM.16.M88.4 R92, [R240] ;  /* 0x00000000f05c783b */ /* 0x000e6e0000000200 */
[C---:B------:R-:W-:Y:S08]  /*28c0*/  HMMA.16816.F32.BF16 R52, R176.reuse, R30, R40 ;  /* 0x0000001eb034723c */ /* 0x040ff00000041828 */
[C---:B--2---:R-:W-:Y:S08]  /*28d0*/  HMMA.16816.F32.BF16 R48, R176.reuse, R24, R16 ;  /* 0x00000018b030723c */ /* 0x044ff00000041810 */
[C---:B------:R-:W-:Y:S01]  /*28e0*/  HMMA.16816.F32.BF16 R40, R176.reuse, R26, R12 ;  /* 0x0000001ab028723c */ /* 0x040fe2000004180c */
[----:B------:R-:W2:Y:S07]  /*28f0*/  LDSM.16.M88.4 R24, [R239] ;  /* 0x00000000ef18783b */ /* 0x000eae0000000200 */
[C---:B-----5:R-:W-:Y:S08]  /*2900*/  HMMA.16816.F32.BF16 R28, R176.reuse, R20, R8 ;  /* 0x00000014b01c723c */ /* 0x060ff00000041808 */
[C---:B------:R-:W-:Y:S08]  /*2910*/  HMMA.16816.F32.BF16 R20, R176.reuse, R22, R4 ;  /* 0x00000016b014723c */ /* 0x040ff00000041804 */
[C---:B------:R-:W-:Y:S08]  /*2920*/  HMMA.16816.F32.BF16 R12, R176.reuse, R38, R44 ;  /* 0x00000026b00c723c */ /* 0x040ff0000004182c */
[C---:B------:R-:W-:Y:S08]  /*2930*/  HMMA.16816.F32.BF16 R8, R176.reuse, R60, R56 ;  /* 0x0000003cb008723c */ /* 0x040ff00000041838 */
[C---:B------:R-:W-:Y:S08]  /*2940*/  HMMA.16816.F32.BF16 R4, R176.reuse, R62, R64 ;  /* 0x0000003eb004723c */ /* 0x040ff00000041840 */
[C---:B------:R-:W-:Y:S08]  /*2950*/  HMMA.16816.F32.BF16 R16, R176.reuse, R36, R32 ;  /* 0x00000024b010723c */ /* 0x040ff00000041820 */
[C---:B---3--:R-:W-:Y:S08]  /*2960*/  HMMA.16816.F32.BF16 R64, R176.reuse, R76, R72 ;  /* 0x0000004cb040723c */ /* 0x048ff00000041848 */
[----:B------:R-:W-:Y:S08]  /*2970*/  HMMA.16816.F32.BF16 R80, R176, R78, R80 ;  /* 0x0000004eb050723c */ /* 0x000ff00000041850 */
[C---:B------:R-:W-:Y:S08]  /*2980*/  HMMA.16816.F32.BF16 R76, R180.reuse, R84, R68 ;  /* 0x00000054b44c723c */ /* 0x040ff00000041844 */
[C---:B------:R-:W-:Y:S01]  /*2990*/  HMMA.16816.F32.BF16 R68, R180.reuse, R96, R48 ;  /* 0x00000060b444723c */ /* 0x040fe20000041830 */
[----:B------:R-:W3:Y:S07]  /*29a0*/  LDSM.16.M88.4 R48, [R229+0x3000] ;  /* 0x00300000e530783b */ /* 0x000eee0000000200 */
[C---:B------:R-:W-:Y:S01]  /*29b0*/  HMMA.16816.F32.BF16 R60, R180.reuse, R98, R40 ;  /* 0x00000062b43c723c */ /* 0x040fe20000041828 */
[----:B------:R-:W4:Y:S04]  /*29c0*/  LDSM.16.M88.4 R40, [R229+0x3800] ;  /* 0x00380000e528783b */ /* 0x000f280000000200 */
[----:B------:R-:W-:Y:S03]  /*29d0*/  LDSM.16.M88.4 R96, [R226+0x4000] ;  /* 0x00400000e260783b */ /* 0x000fe60000000200 */
[C---:B------:R-:W-:Y:S01]  /*29e0*/  HMMA.16816.F32.BF16 R56, R180.reuse, R100, R28 ;  /* 0x00000064b438723c */ /* 0x040fe2000004181c */
[----:B------:R-:W5:Y:S07]  /*29f0*/  LDSM.16.M88.4 R28, [R229+0x4000] ;  /* 0x00400000e51c783b */ /* 0x000f6e0000000200 */
[C---:B-1----:R-:W-:Y:S08]  /*2a00*/  HMMA.16816.F32.BF16 R36, R180.reuse, R94, R12 ;  /* 0x0000005eb424723c */ /* 0x042ff0000004180c */
[C---:B--2---:R-:W-:Y:S08]  /*2a10*/  HMMA.16816.F32.BF16 R32, R180.reuse, R24, R8 ;  /* 0x00000018b420723c */ /* 0x044ff00000041808 */
[C---:B------:R-:W-:Y:S01]  /*2a20*/  HMMA.16816.F32.BF16 R12, R180.reuse, R26, R4 ;  /* 0x0000001ab40c723c */ /* 0x040fe20000041804 */
[----:B------:R-:W1:Y:S07]  /*2a30*/  LDSM.16.M88.4 R24, [R229+0x4800] ;  /* 0x00480000e518783b */ /* 0x000e6e0000000200 */
[C---:B------:R-:W-:Y:S01]  /*2a40*/  HMMA.16816.F32.BF16 R72, R180.reuse, R86, R52 ;  /* 0x00000056b448723c */ /* 0x040fe20000041834 */
[----:B------:R-:W-:Y:S07]  /*2a50*/  LDSM.16.M88.4 R84, [R226+0x3800] ;  /* 0x00380000e254783b */ /* 0x000fee0000000200 */
[C---:B------:R-:W-:Y:S01]  /*2a60*/  HMMA.16816.F32.BF16 R52, R180.reuse, R102, R20 ;  /* 0x00000066b434723c */ /* 0x040fe20000041814 */
[----:B------:R-:W2:Y:S04]  /*2a70*/  LDSM.16.M88.4 R20, [R229+0x5000] ;  /* 0x00500000e514783b */ /* 0x000ea80000000200 */
[----:B------:R-:W-:Y:S03]  /*2a80*/  LDSM.16.M88.4 R100, [R226+0x4800] ;  /* 0x00480000e264783b */ /* 0x000fe60000000200 */
[C---:B------:R-:W-:Y:S01]  /*2a90*/  HMMA.16816.F32.BF16 R44, R180.reuse, R92, R16 ;  /* 0x0000005cb42c723c */ /* 0x040fe20000041810 */
[----:B------:R-:W1:Y:S04]  /*2aa0*/  LDSM.16.M88.4 R16, [R229+0x5800] ;  /* 0x00580000e510783b */ /* 0x000e680000000200 */
[----:B------:R-:W-:Y:S03]  /*2ab0*/  LDSM.16.M88.4 R92, [R225+0x7000] ;  /* 0x00700000e15c783b */ /* 0x000fe60000000200 */
[C---:B------:R-:W-:Y:S08]  /*2ac0*/  HMMA.16816.F32.BF16 R8, R180.reuse, R88, R64 ;  /* 0x00000058b408723c */ /* 0x040ff00000041840 */
[----:B------:R-:W-:Y:S01]  /*2ad0*/  HMMA.16816.F32.BF16 R4, R180, R90, R80 ;  /* 0x0000005ab404723c */ /* 0x000fe20000041850 */
[----:B------:R-:W1:Y:S07]  /*2ae0*/  LDSM.16.M88.4 R88, [R226+0x3000] ;  /* 0x00300000e258783b */ /* 0x000e6e0000000200 */
[C---:B---3--:R-:W-:Y:S08]  /*2af0*/  HMMA.16816.F32.BF16 R80, R184.reuse, R48, R76 ;  /* 0x00000030b850723c */ /* 0x048ff0000004184c */
[C---:B------:R-:W-:Y:S08]  /*2b00*/  HMMA.16816.F32.BF16 R76, R184.reuse, R50, R72 ;  /* 0x00000032b84c723c */ /* 0x040ff00000041848 */
[C---:B----4-:R-:W-:Y:S08]  /*2b10*/  HMMA.16816.F32.BF16 R72, R184.reuse, R40, R68 ;  /* 0x00000028b848723c */ /* 0x050ff00000041844 */
[C---:B------:R-:W-:Y:S08]  /*2b20*/  HMMA.16816.F32.BF16 R68, R184.reuse, R42, R60 ;  /* 0x0000002ab844723c */ /* 0x040ff0000004183c */
[C---:B-----5:R-:W-:Y:S08]  /*2b30*/  HMMA.16816.F32.BF16 R40, R184.reuse, R28, R56 ;  /* 0x0000001cb828723c */ /* 0x060ff00000041838 */
[C---:B-1----:R-:W-:Y:S08]  /*2b40*/  HMMA.16816.F32.BF16 R60, R184.reuse, R24, R44 ;  /* 0x00000018b83c723c */ /* 0x042ff0000004182c */
[C---:B------:R-:W-:Y:S01]  /*2b50*/  HMMA.16816.F32.BF16 R64, R184.reuse, R30, R52 ;  /* 0x0000001eb840723c */ /* 0x040fe20000041834 */
[----:B------:R-:W-:Y:S07]  /*2b60*/  LDSM.16.M88.4 R28, [R225+0x6800] ;  /* 0x00680000e11c783b */ /* 0x000fee0000000200 */
[C---:B------:R-:W-:Y:S01]  /*2b70*/  HMMA.16816.F32.BF16 R56, R184.reuse, R26, R36 ;  /* 0x0000001ab838723c */ /* 0x040fe20000041824 */
[----:B------:R-:W1:Y:S07]  /*2b80*/  LDSM.16.M88.4 R24, [R226+0x5800] ;  /* 0x00580000e218783b */ /* 0x000e6e0000000200 */
[C---:B--2---:R-:W-:Y:S08]  /*2b90*/  HMMA.16816.F32.BF16 R52, R184.reuse, R20, R32 ;  /* 0x00000014b834723c */ /* 0x044ff00000041820 */
[C---:B------:R-:W-:Y:S08]  /*2ba0*/  HMMA.16816.F32.BF16 R48, R184.reuse, R22, R12 ;  /* 0x00000016b830723c */ /* 0x040ff0000004180c */
[C---:B------:R-:W-:Y:S08]  /*2bb0*/  HMMA.16816.F32.BF16 R36, R184.reuse, R16, R8 ;  /* 0x00000010b824723c */ /* 0x040ff00000041808 */
[----:B------:R-:W-:Y:S01]  /*2bc0*/  HMMA.16816.F32.BF16 R20, R184, R18, R4 ;  /* 0x00000012b814723c */ /* 0x000fe20000041804 */
[----:B------:R-:W2:Y:S07]  /*2bd0*/  LDSM.16.M88.4 R16, [R225+0x6000] ;  /* 0x00600000e110783b */ /* 0x000eae0000000200 */
[C---:B------:R-:W-:Y:S01]  /*2be0*/  HMMA.16816.F32.BF16 R12, R188.reuse, R88, R80 ;  /* 0x00000058bc0c723c */ /* 0x040fe20000041850 */
[----:B------:R-:W3:Y:S07]  /*2bf0*/  LDSM.16.M88.4 R80, [R225+0x8000] ;  /* 0x00800000e150783b */ /* 0x000eee0000000200 */
[C---:B------:R-:W-:Y:S01]  /*2c00*/  HMMA.16816.F32.BF16 R8, R188.reuse, R90, R76 ;  /* 0x0000005abc08723c */ /* 0x040fe2000004184c */
[----:B------:R-:W-:Y:S07]  /*2c10*/  LDSM.16.M88.4 R88, [R237] ;  /* 0x00000000ed58783b */ /* 0x000fee0000000200 */
[C---:B------:R-:W-:Y:S08]  /*2c20*/  HMMA.16816.F32.BF16 R4, R188.reuse, R84, R72 ;  /* 0x00000054bc04723c */ /* 0x040ff00000041848 */
[C---:B------:R-:W-:Y:S01]  /*2c30*/  HMMA.16816.F32.BF16 R32, R188.reuse, R86, R68 ;  /* 0x00000056bc20723c */ /* 0x040fe20000041844 */
[----:B------:R-:W4:Y:S07]  /*2c40*/  LDSM.16.M88.4 R84, [R225+0x8800] ;  /* 0x00880000e154783b */ /* 0x000f2e0000000200 */
[C---:B------:R-:W-:Y:S08]  /*2c50*/  HMMA.16816.F32.BF16 R40, R188.reuse, R96, R40 ;  /* 0x00000060bc28723c */ /* 0x040ff00000041828 */
[C---:B------:R-:W-:Y:S08]  /*2c60*/  HMMA.16816.F32.BF16 R60, R188.reuse, R100, R60 ;  /* 0x00000064bc3c723c */ /* 0x040ff0000004183c */
[C---:B------:R-:W-:Y:S01]  /*2c70*/  HMMA.16816.F32.BF16 R44, R188.reuse, R98, R64 ;  /* 0x00000062bc2c723c */ /* 0x040fe20000041840 */
[----:B------:R-:W-:Y:S07]  /*2c80*/  LDSM.16.M88.4 R96, [R236] ;  /* 0x00000000ec60783b */ /* 0x000fee0000000200 */
[C---:B------:R-:W-:Y:S01]  /*2c90*/  HMMA.16816.F32.BF16 R76, R188.reuse, R102, R56 ;  /* 0x00000066bc4c723c */ /* 0x040fe20000041838 */
[----:B------:R-:W5:Y:S07]  /*2ca0*/  LDSM.16.M88.4 R100, [R235] ;  /* 0x00000000eb64783b */ /* 0x000f6e0000000200 */
[C---:B------:R-:W-:Y:S08]  /*2cb0*/  HMMA.16816.F32.BF16 R72, R188.reuse, R108, R52 ;  /* 0x0000006cbc48723c */ /* 0x040ff00000041834 */
[C---:B------:R-:W-:Y:S01]  /*2cc0*/  HMMA.16816.F32.BF16 R68, R188.reuse, R110, R48 ;  /* 0x0000006ebc44723c */ /* 0x040fe20000041830 */
[----:B------:R-:W-:Y:S07]  /*2cd0*/  LDSM.16.M88.4 R108, [R229+0x6000] ;  /* 0x00600000e56c783b */ /* 0x000fee0000000200 */
[C---:B-1----:R-:W-:Y:S08]  /*2ce0*/  HMMA.16816.F32.BF16 R64, R188.reuse, R24, R36 ;  /* 0x00000018bc40723c */ /* 0x042ff00000041824 */
[----:B------:R-:W-:Y:S08]  /*2cf0*/  HMMA.16816.F32.BF16 R52, R188, R26, R20 ;  /* 0x0000001abc34723c */ /* 0x000ff00000041814 */
[C---:B--2---:R-:W-:Y:S08]  /*2d00*/  HMMA.16816.F32.BF16 R56, R192.reuse, R16, R12 ;  /* 0x00000010c038723c */ /* 0x044ff0000004180c */
[C---:B------:R-:W-:Y:S08]  /*2d10*/  HMMA.16816.F32.BF16 R48, R192.reuse, R18, R8 ;  /* 0x00000012c030723c */ /* 0x040ff00000041808 */
[C---:B------:R-:W-:Y:S08]  /*2d20*/  HMMA.16816.F32.BF16 R24, R192.reuse, R28, R4 ;  /* 0x0000001cc018723c */ /* 0x040ff00000041804 */
[C---:B------:R-:W-:Y:S01]  /*2d30*/  HMMA.16816.F32.BF16 R20, R192.reuse, R30, R32 ;  /* 0x0000001ec014723c */ /* 0x040fe20000041820 */
[----:B------:R-:W1:Y:S07]  /*2d40*/  LDSM.16.M88.4 R28, [R234] ;  /* 0x00000000ea1c783b */ /* 0x000e6e0000000200 */
[C---:B------:R-:W-:Y:S08]  /*2d50*/  HMMA.16816.F32.BF16 R16, R192.reuse, R92, R40 ;  /* 0x0000005cc010723c */ /* 0x040ff00000041828 */
[C---:B------:R-:W-:Y:S01]  /*2d60*/  HMMA.16816.F32.BF16 R8, R192.reuse, R104, R60 ;  /* 0x00000068c008723c */ /* 0x040fe2000004183c */
[----:B------:R-:W2:Y:S07]  /*2d70*/  LDSM.16.M88.4 R60, [R233] ;  /* 0x00000000e93c783b */ /* 0x000eae0000000200 */
[C---:B------:R-:W-:Y:S01]  /*2d80*/  HMMA.16816.F32.BF16 R12, R192.reuse, R94, R44 ;  /* 0x0000005ec00c723c */ /* 0x040fe2000004182c */
[----:B------:R-:W1:Y:S07]  /*2d90*/  LDSM.16.M88.4 R92, [R232] ;  /* 0x00000000e85c783b */ /* 0x000e6e0000000200 */
[C---:B------:R-:W-:Y:S01]  /*2da0*/  HMMA.16816.F32.BF16 R4, R192.reuse, R106, R76 ;  /* 0x0000006ac004723c */ /* 0x040fe2000004184c */
[----:B------:R-:W-:Y:S07]  /*2db0*/  LDSM.16.M88.4 R104, [R229+0x8800] ;  /* 0x00880000e568783b */ /* 0x000fee0000000200 */
[C---:B---3--:R-:W-:Y:S08]  /*2dc0*/  HMMA.16816.F32.BF16 R32, R192.reuse, R80, R72 ;  /* 0x00000050c020723c */ /* 0x048ff00000041848 */
[C---:B------:R-:W-:Y:S01]  /*2dd0*/  HMMA.16816.F32.BF16 R36, R192.reuse, R82, R68 ;  /* 0x00000052c024723c */ /* 0x040fe20000041844 */
[----:B------:R-:W-:Y:S07]  /*2de0*/  LDSM.16.M88.4 R80, [R229+0x7000] ;  /* 0x00700000e550783b */ /* 0x000fee0000000200 */
[C---:B----4-:R-:W-:Y:S01]  /*2df0*/  HMMA.16816.F32.BF16 R40, R192.reuse, R84, R64 ;  /* 0x00000054c028723c */ /* 0x050fe20000041840 */
[----:B------:R-:W-:Y:S07]  /*2e00*/  LDSM.16.M88.4 R64, [R226+0x6000] ;  /* 0x00600000e240783b */ /* 0x000fee0000000200 */
[----:B------:R-:W-:Y:S01]  /*2e10*/  HMMA.16816.F32.BF16 R44, R192, R86, R52 ;  /* 0x00000056c02c723c */ /* 0x000fe20000041834 */
[----:B------:R-:W-:Y:S07]  /*2e20*/  LDSM.16.M88.4 R84, [R226+0x7000] ;  /* 0x00700000e254783b */ /* 0x000fee0000000200 */
[C---:B------:R-:W-:Y:S08]  /*2e30*/  HMMA.16816.F32.BF16 R56, R196.reuse, R88, R56 ;  /* 0x00000058c438723c */ /* 0x040ff00000041838 */
[C---:B------:R-:W-:Y:S01]  /*2e40*/  HMMA.16816.F32.BF16 R52, R196.reuse, R90, R48 ;  /* 0x0000005ac434723c */ /* 0x040fe20000041830 */
[----:B------:R-:W3:Y:S07]  /*2e50*/  LDSM.16.M88.4 R88, [R229+0x7800] ;  /* 0x00780000e558783b */ /* 0x000eee0000000200 */
[C---:B-----5:R-:W-:Y:S01]  /*2e60*/  HMMA.16816.F32.BF16 R72, R196.reuse, R100, R16 ;  /* 0x00000064c448723c */ /* 0x060fe20000041810 */
[----:B------:R-:W4:Y:S07]  /*2e70*/  LDSM.16.M88.4 R16, [R229+0x6800] ;  /* 0x00680000e510783b */ /* 0x000f2e0000000200 */
[C---:B------:R-:W-:Y:S08]  /*2e80*/  HMMA.16816.F32.BF16 R48, R196.reuse, R96, R24 ;  /* 0x00000060c430723c */ /* 0x040ff00000041818 */
[C---:B------:R-:W-:Y:S01]  /*2e90*/  HMMA.16816.F32.BF16 R76, R196.reuse, R98, R20 ;  /* 0x00000062c44c723c */ /* 0x040fe20000041814 */
[----:B------:R-:W5:Y:S07]  /*2ea0*/  LDSM.16.M88.4 R96, [R229+0x8000] ;  /* 0x00800000e560783b */ /* 0x000f6e0000000200 */
[C---:B------:R-:W-:Y:S01]  /*2eb0*/  HMMA.16816.F32.BF16 R68, R196.reuse, R102, R12 ;  /* 0x00000066c444723c */ /* 0x040fe2000004180c */
[----:B------:R-:W-:Y:S07]  /*2ec0*/  LDSM.16.M88.4 R100, [R226+0x8000] ;  /* 0x00800000e264783b */ /* 0x000fee0000000200 */
[C---:B-1----:R-:W-:Y:S08]  /*2ed0*/  HMMA.16816.F32.BF16 R24, R196.reuse, R28, R8 ;  /* 0x0000001cc418723c */ /* 0x042ff00000041808 */
[C---:B------:R-:W-:Y:S08]  /*2ee0*/  HMMA.16816.F32.BF16 R12, R196.reuse, R30, R4 ;  /* 0x0000001ec40c723c */ /* 0x040ff00000041804 */
[C---:B--2---:R-:W-:Y:S08]  /*2ef0*/  HMMA.16816.F32.BF16 R8, R196.reuse, R60, R32 ;  /* 0x0000003cc408723c */ /* 0x044ff00000041820 */
[C---:B------:R-:W-:Y:S01]  /*2f00*/  HMMA.16816.F32.BF16 R4, R196.reuse, R62, R36 ;  /* 0x0000003ec404723c */ /* 0x040fe20000041824 */
[----:B------:R-:W1:Y:S07]  /*2f10*/  LDSM.16.M88.4 R60, [R226+0x6800] ;  /* 0x00680000e23c783b */ /* 0x000e6e0000000200 */
[C---:B------:R-:W-:Y:S08]  /*2f20*/  HMMA.16816.F32.BF16 R20, R196.reuse, R92, R40 ;  /* 0x0000005cc414723c */ /* 0x040ff00000041828 */
[----:B------:R-:W-:Y:S01]  /*2f30*/  HMMA.16816.F32.BF16 R44, R196, R94, R44 ;  /* 0x0000005ec42c723c */ /* 0x000fe2000004182c */
[----:B------:R-:W2:Y:S07]  /*2f40*/  LDSM.16.M88.4 R92, [R226+0x7800] ;  /* 0x00780000e25c783b */ /* 0x000eae0000000200 */
[C---:B------:R-:W-:Y:S08]  /*2f50*/  HMMA.16816.F32.BF16 R56, R200.reuse, R108, R56 ;  /* 0x0000006cc838723c */ /* 0x040ff00000041838 */
[----:B------:R-:W-:Y:S01]  /*2f60*/  HMMA.16816.F32.BF16 R52, R200, R110, R52 ;  /* 0x0000006ec834723c */ /* 0x000fe20000041834 */
[----:B------:R-:W1:Y:S01]  /*2f70*/  LDSM.16.M88.4 R108, [R226+0x8800] ;  /* 0x00880000e26c783b */ /* 0x000e620000000200 */
[----:B------:R-:W-:Y:S01]  /*2f80*/  ISETP.GT.AND P0, PT, R113, R164, PT ;  /* 0x000000a47100720c */ /* 0x000fe20003f04270 */
[----:B------:R-:W-:-:S05]  /*2f90*/  DEPBAR.LE SB0, 0x0 ;  /* 0x000080000000791a */ /* 0x000fca0000000000 */
[C---:B---3--:R-:W-:Y:S08]  /*2fa0*/  HMMA.16816.F32.BF16 R28, R200.reuse, R88, R24 ;  /* 0x00000058c81c723c */ /* 0x048ff00000041818 */
[C---:B----4-:R-:W-:Y:S08]  /*2fb0*/  HMMA.16816.F32.BF16 R48, R200.reuse, R16, R48 ;  /* 0x00000010c830723c */ /* 0x050ff00000041830 */
[C---:B------:R-:W-:Y:S08]  /*2fc0*/  HMMA.16816.F32.BF16 R40, R200.reuse, R18, R76 ;  /* 0x00000012c828723c */ /* 0x040ff0000004184c */
[C---:B------:R-:W-:Y:S08]  /*2fd0*/  HMMA.16816.F32.BF16 R24, R200.reuse, R90, R12 ;  /* 0x0000005ac818723c */ /* 0x040ff0000004180c */
[C---:B-----5:R-:W-:Y:S08]  /*2fe0*/  HMMA.16816.F32.BF16 R16, R200.reuse, R96, R8 ;  /* 0x00000060c810723c */ /* 0x060ff00000041808 */
[C---:B------:R-:W-:Y:S08]  /*2ff0*/  HMMA.16816.F32.BF16 R12, R200.reuse, R98, R4 ;  /* 0x00000062c80c723c */ /* 0x040ff00000041804 */
[C---:B------:R-:W-:Y:S08]  /*3000*/  HMMA.16816.F32.BF16 R36, R200.reuse, R80, R72 ;  /* 0x00000050c824723c */ /* 0x040ff00000041848 */
[C---:B------:R-:W-:Y:S08]  /*3010*/  HMMA.16816.F32.BF16 R32, R200.reuse, R82, R68 ;  /* 0x00000052c820723c */ /* 0x040ff00000041844 */
[C---:B------:R-:W-:Y:S08]  /*3020*/  HMMA.16816.F32.BF16 R8, R200.reuse, R104, R20 ;  /* 0x00000068c808723c */ /* 0x040ff00000041814 */
[----:B------:R-:W-:Y:S01]  /*3030*/  HMMA.16816.F32.BF16 R4, R200, R106, R44 ;  /* 0x0000006ac804723c */ /* 0x000fe2000004182c */
[----:B------:R-:W-:Y:S07]  /*3040*/  BSSY B0, `(.L_x_3304) ;  /* 0x0000031000007945 */ /* 0x000fee0003800000 */
[C---:B------:R-:W-:Y:S08]  /*3050*/  HMMA.16816.F32.BF16 R20, R204.reuse, R64, R56 ;  /* 0x00000040cc14723c */ /* 0x040ff00000041838 */
[C---:B-1----:R-:W-:Y:S08]  /*3060*/  HMMA.16816.F32.BF16 R48, R204.reuse, R60, R48 ;  /* 0x0000003ccc30723c */ /* 0x042ff00000041830 */
        /* <DEDUP_REMOVED lines=9> */
[----:B------:R-:W-:Y:S01]  /*3100*/  HMMA.16816.F32.BF16 R60, R204, R110, R4 ;  /* 0x0000006ecc3c723c */ /* 0x000fe20000041804 */
[----:B------:R-:W-:Y:S06]  /*3110*/  BAR.SYNC.DEFER_BLOCKING 0x0 ;  /* 0x0000000000007b1d */ /* 0x000fec0000010000 */
[----:B------:R-:W-:Y:S01]  /*3120*/  @!UPT UIADD3 URZ, URZ, URZ, URZ ;  /* 0x0000003f3f3ff290 */ /* 0x000fe2000fffe03f */
[----:B------:R-:W-:Y:S11]  /*3130*/  @!P0 BRA `(.L_x_3305) ;  /* 0x0000021000008947 */ /* 0x000ff60003800000 */
[----:B------:R-:W-:Y:S01]  /*3140*/  IADD3 R0, R165, -0x2, RZ ;  /* 0xfffffffea5007810 */ /* 0x000fe20007ffe0ff */
[C---:B------:R-:W-:Y:S01]  /*3150*/  IMAD.SHL.U32 R6, R116.reuse, 0x40, RZ ;  /* 0x0000004074067824 */ /* 0x040fe200078e00ff */
[----:B------:R-:W-:-:S02]  /*3160*/  SHF.L.U64.HI R7, R116, 0x6, R117 ;  /* 0x0000000674077819 */ /* 0x000fc40000010275 */
[----:B------:R-:W-:-:S05]  /*3170*/  SHF.R.S32.HI R2, RZ, 0x1f, R0 ;  /* 0x0000001fff027819 */ /* 0x000fca0000011400 */
[----:B------:R-:W-:Y:S02]  /*3180*/  IMAD R4, R2, c[0x0][0x1e0], RZ ;  /* 0x0000780002047a24 */ /* 0x000fe400078e02ff */
[----:B------:R-:W-:-:S04]  /*3190*/  IMAD.WIDE.U32 R2, R0, c[0x0][0x1e0], RZ ;  /* 0x0000780000027a25 */ /* 0x000fc800078e00ff */
[----:B------:R-:W-:Y:S02]  /*31a0*/  IMAD R0, R0, c[0x0][0x1e4], R4 ;  /* 0x0000790000007a24 */ /* 0x000fe400078e0204 */
[----:B------:R-:W-:-:S04]  /*31b0*/  IMAD.WIDE.U32 R4, R2, 0x60, R114 ;  /* 0x0000006002047825 */ /* 0x000fc800078e0072 */
[----:B------:R-:W-:Y:S01]  /*31c0*/  IMAD.IADD R0, R3, 0x1, R0 ;  /* 0x0000000103007824 */ /* 0x000fe200078e0200 */
[----:B------:R-:W-:-:S03]  /*31d0*/  LEA R2, P0, R4, c[0x0][0x1c8], 0x1 ;  /* 0x0000720004027a11 */ /* 0x000fc600078008ff */
[----:B------:R-:W-:Y:S01]  /*31e0*/  IMAD R0, R0, 0x60, RZ ;  /* 0x0000006000007824 */ /* 0x000fe200078e02ff */
[----:B------:R-:W-:-:S03]  /*31f0*/  IADD3 R10, P6, P5, R6, 0x80, R2 ;  /* 0x00000080060a7810 */ /* 0x000fc60007dde002 */
[----:B------:R-:W-:-:S05]  /*3200*/  IMAD.IADD R0, R5, 0x1, R0 ;  /* 0x0000000105007824 */ /* 0x000fca00078e0200 */
        /* <DEDUP_REMOVED lines=20> */
.L_x_3305:
[----:B------:R-:W-:Y:S05]  /*3350*/  BSYNC B0 ;  /* 0x0000000000007941 */ /* 0x000fea0003800000 */
.L_x_3304:
[----:B------:R-:W2:Y:S04]  /*3360*/  LDL R0, [R1+0x78] ;  /* 0x0000780001007983 */ /* 0x000ea80000100800 */
[----:B-1----:R-:W3:Y:S04]  /*3370*/  LDL R5, [R1+0x20] ;  /* 0x0000200001057983 */ /* 0x002ee80000100800 */
[----:B------:R-:W0:Y:S01]  /*3380*/  LDGDEPBAR ;  /* 0x00000000000079af */ /* 0x000e220000000000 */
[----:B--2---:R-:W-:-:S04]  /*3390*/  IMAD.IADD R0, R0, 0x1, R208 ;  /* 0x0000000100007824 */ /* 0x004fc800078e02d0 */
[----:B------:R-:W-:Y:S01]  /*33a0*/  @P1 IMAD.HI.U32 R2, R0, c[0x0][0x2c8], RZ ;  /* 0x0000b20000021a27 */ /* 0x000fe200078e00ff */
[----:B------:R1:W-:Y:S04]  /*33b0*/  STL [R1+0x24], R0 ;  /* 0x0000240001007387 */ /* 0x0003e80000100800 */
[----:B-1----:R-:W-:-:S05]  /*33c0*/  @P1 SHF.R.U32.HI R0, RZ, c[0x0][0x2cc], R2 ;  /* 0x0000b300ff001a19 */ /* 0x002fca0000011602 */
[----:B------:R-:W-:Y:S04]  /*33d0*/  SHFL.IDX PT, R4, R0, RZ, 0x1c1f ;  /* 0x001c1fff00047589 */ /* 0x000fe800000e0000 */
[----:B------:R1:W2:Y:S02]  /*33e0*/  SHFL.IDX PT, R3, R0, 0x1, 0x1c1f ;  /* 0x003c1f0000037f89 */ /* 0x0002a400000e0000 */
[----:B-1----:R-:W-:-:S04]  /*33f0*/  IADD3 R0, R112, c[0x0][0x1d0], RZ ;  /* 0x0000740070007a10 */ /* 0x002fc80007ffe0ff */
[----:B---3--:R-:W-:Y:S01]  /*3400*/  IADD3 R2, -R5, 0x1, R0 ;  /* 0x0000000105027810 */ /* 0x008fe20007ffe100 */
[----:B------:R-:W-:-:S03]  /*3410*/  IMAD.IADD R0, R0, 0x1, -R5 ;  /* 0x0000000100007824 */ /* 0x000fc600078e0a05 */
[----:B------:R-:W-:-:S04]  /*3420*/  IADD3 R2, R2, -c[0x0][0x168], RZ ;  /* 0x80005a0002027a10 */ /* 0x000fc80007ffe0ff */
[C---:B--2---:R-:W-:Y:S01]  /*3430*/  IADD3 R3, R2.reuse, R3, RZ ;  /* 0x0000000302037210 */ /* 0x044fe20007ffe0ff */
[----:B------:R-:W-:-:S05]  /*3440*/  IMAD.IADD R4, R2, 0x1, R4 ;  /* 0x0000000102047824 */ /* 0x000fca00078e0204 */
[C---:B------:R-:W-:Y:S02]  /*3450*/  IMNMX R2, R0.reuse, R4, PT ;  /* 0x0000000400027217 */ /* 0x040fe40003800200 */
[----:B------:R-:W-:Y:S02]  /*3460*/  IMNMX R0, R0, R3, PT ;  /* 0x0000000300007217 */ /* 0x000fe40003800200 */
[C---:B------:R-:W-:Y:S02]  /*3470*/  ISETP.GT.AND P0, PT, R2.reuse, RZ, PT ;  /* 0x000000ff0200720c */ /* 0x040fe40003f04270 */
[----:B------:R-:W-:Y:S02]  /*3480*/  ISETP.GT.AND P6, PT, R2, 0x1, PT ;  /* 0x000000010200780c */ /* 0x000fe40003fc4270 */
[----:B------:R-:W-:Y:S02]  /*3490*/  FSEL R5, R20, -INF , P0 ;  /* 0xff80000014057808 */ /* 0x000fe40000000000 */
[----:B------:R-:W-:-:S02]  /*34a0*/  ISETP.GT.AND P0, PT, R0, 0x1, PT ;  /* 0x000000010000780c */ /* 0x000fc40003f04270 */
[----:B------:R-:W-:Y:S02]  /*34b0*/  ISETP.GT.AND P5, PT, R0, RZ, PT ;  /* 0x000000ff0000720c */ /* 0x000fe40003fa4270 */
[----:B------:R-:W-:Y:S02]  /*34c0*/  FSEL R6, R21, -INF , P6 ;  /* 0xff80000015067808 */ /* 0x000fe40003000000 */
[----:B------:R-:W-:Y:S02]  /*34d0*/  FSEL R11, R23, -INF , P0 ;  /* 0xff800000170b7808 */ /* 0x000fe40000000000 */
[----:B------:R-:W-:Y:S02]  /*34e0*/  ISETP.GT.AND P6, PT, R2, 0x8, PT ;  /* 0x000000080200780c */ /* 0x000fe40003fc4270 */
[----:B------:R-:W-:Y:S02]  /*34f0*/  ISETP.GT.AND P0, PT, R0, 0x8, PT ;  /* 0x000000080000780c */ /* 0x000fe40003f04270 */
[----:B------:R-:W-:-:S02]  /*3500*/  FSEL R10, R22, -INF , P5 ;  /* 0xff800000160a7808 */ /* 0x000fc40002800000 */
[----:B------:R-:W-:Y:S02]  /*3510*/  ISETP.GT.AND P5, PT, R2, 0x9, PT ;  /* 0x000000090200780c */ /* 0x000fe40003fa4270 */
[----:B------:R-:W-:Y:S02]  /*3520*/  FSEL R7, R52, -INF , P6 ;  /* 0xff80000034077808 */ /* 0x000fe40003000000 */
[----:B------:R-:W-:Y:S02]  /*3530*/  FSEL R16, R54, -INF , P0 ;  /* 0xff80000036107808 */ /* 0x000fe40000000000 */
[----:B------:R-:W-:Y:S02]  /*3540*/  FMNMX.FTZ R3, R5, R6, !PT ;  /* 0x0000000605037209 */ /* 0x000fe40007810000 */
[----:B------:R-:W-:Y:S02]  /*3550*/  ISETP.GT.AND P0, PT, R2, 0x11, PT ;  /* 0x000000110200780c */ /* 0x000fe40003f04270 */
[----:B------:R-:W-:-:S02]  /*3560*/  FSEL R8, R53, -INF , P5 ;  /* 0xff80000035087808 */ /* 0x000fc40002800000 */
[----:B------:R-:W-:Y:S02]  /*3570*/  ISETP.GT.AND P6, PT, R2, 0x10, PT ;  /* 0x000000100200780c */ /* 0x000fe40003fc4270 */
[----:B------:R-:W-:Y:S02]  /*3580*/  FMNMX.FTZ R3, R7, R3, !PT ;  /* 0x0000000307037209 */ /* 0x000fe40007810000 */
[----:B------:R-:W-:Y:S02]  /*3590*/  FSEL R18, R49, -INF , P0 ;  /* 0xff80000031127808 */ /* 0x000fe40000000000 */
[C---:B------:R-:W-:Y:S02]  /*35a0*/  ISETP.GT.AND P5, PT, R0.reuse, 0x9, PT ;  /* 0x000000090000780c */ /* 0x040fe40003fa4270 */
[----:B------:R-:W-:Y:S02]  /*35b0*/  ISETP.GT.AND P0, PT, R0, 0x11, PT ;  /* 0x000000110000780c */ /* 0x000fe40003f04270 */
[----:B------:R-:W-:-:S02]  /*35c0*/  FSEL R9, R48, -INF , P6 ;  /* 0xff80000030097808 */ /* 0x000fc40003000000 */
[----:B------:R-:W-:Y:S02]  /*35d0*/  FMNMX.FTZ R3, R8, R3, !PT ;  /* 0x0000000308037209 */ /* 0x000fe40007810000 */
[----:B------:R-:W-:Y:S02]  /*35e0*/  FSEL R17, R55, -INF , P5 ;  /* 0xff80000037117808 */ /* 0x000fe40002800000 */
[----:B------:R-:W-:Y:S01]  /*35f0*/  ISETP.GT.AND P6, PT, R2, 0x18, PT ;  /* 0x000000180200780c */ /* 0x000fe20003fc4270 */
[----:B------:R-:W-:Y:S01]  /*3600*/  LDSM.16.MT88.4 R52, [R228+0x3800] ;  /* 0x00380000e434783b */ /* 0x000fe20000004200 */
[----:B------:R-:W-:Y:S02]  /*3610*/  FSEL R22, R51, -INF , P0 ;  /* 0xff80000033167808 */ /* 0x000fe40000000000 */
[C---:B------:R-:W-:Y:S02]  /*3620*/  ISETP.GT.AND P5, PT, R0.reuse, 0x10, PT ;  /* 0x000000100000780c */ /* 0x040fe40003fa4270 */
[----:B------:R-:W-:-:S02]  /*3630*/  ISETP.GT.AND P0, PT, R0, 0x18, PT ;  /* 0x000000180000780c */ /* 0x000fc40003f04270 */
[----:B------:R-:W-:Y:S02]  /*3640*/  FMNMX.FTZ R3, R9, R3, !PT ;  /* 0x0000000309037209 */ /* 0x000fe40007810000 */
[----:B------:R-:W-:Y:S02]  /*3650*/  FSEL R19, R40, -INF , P6 ;  /* 0xff80000028137808 */ /* 0x000fe40003000000 */
[----:B------:R-:W-:Y:S02]  /*3660*/  FSEL R21, R50, -INF , P5 ;  /* 0xff80000032157808 */ /* 0x000fe40002800000 */
[----:B------:R-:W-:Y:S01]  /*3670*/  FSEL R40, R42, -INF , P0 ;  /* 0xff8000002a287808 */ /* 0x000fe20000000000 */
[----:B------:R-:W-:Y:S01]  /*3680*/  LDSM.16.MT88.4 R48, [R227] ;  /* 0x00000000e330783b */ /* 0x000fe20000004200 */
[C---:B------:R-:W-:Y:S02]  /*3690*/  ISETP.GT.AND P5, PT, R2.reuse, 0x19, PT ;  /* 0x000000190200780c */ /* 0x040fe40003fa4270 */
[----:B------:R-:W-:-:S02]  /*36a0*/  ISETP.GT.AND P0, PT, R2, 0x21, PT ;  /* 0x000000210200780c */ /* 0x000fc40003f04270 */
[----:B------:R-:W-:Y:S02]  /*36b0*/  FMNMX.FTZ R3, R18, R3, !PT ;  /* 0x0000000312037209 */ /* 0x000fe40007810000 */
[----:B------:R-:W-:Y:S02]  /*36c0*/  FSEL R20, R41, -INF , P5 ;  /* 0xff80000029147808 */ /* 0x000fe40002800000 */
[----:B------:R-:W-:Y:S02]  /*36d0*/  ISETP.GT.AND P6, PT, R2, 0x20, PT ;  /* 0x000000200200780c */ /* 0x000fe40003fc4270 */
[----:B------:R-:W-:Y:S02]  /*36e0*/  FSEL R76, R37, -INF , P0 ;  /* 0xff800000254c7808 */ /* 0x000fe40000000000 */
[----:B------:R-:W-:Y:S02]  /*36f0*/  FMNMX.FTZ R3, R19, R3, !PT ;  /* 0x0000000313037209 */ /* 0x000fe40007810000 */
[----:B------:R-:W-:-:S02]  /*3700*/  ISETP.GT.AND P0, PT, R0, 0x21, PT ;  /* 0x000000210000780c */ /* 0x000fc40003f04270 */
[----:B------:R-:W-:Y:S02]  /*3710*/  ISETP.GT.AND P5, PT, R0, 0x19, PT ;  /* 0x000000190000780c */ /* 0x000fe40003fa4270 */
[----:B------:R-:W-:Y:S02]  /*3720*/  FSEL R75, R36, -INF , P6 ;  /* 0xff800000244b7808 */ /* 0x000fe40003000000 */
[----:B------:R-:W-:Y:S02]  /*3730*/  FMNMX.FTZ R3, R20, R3, !PT ;  /* 0x0000000314037209 */ /* 0x000fe40007810000 */
[----:B------:R-:W-:Y:S02]  /*3740*/  FSEL R81, R39, -INF , P0 ;  /* 0xff80000027517808 */ /* 0x000fe40000000000 */
[----:B------:R-:W-:Y:S02]  /*3750*/  FMNMX.FTZ R4, R10, R11, !PT ;  /* 0x0000000b0a047209 */ /* 0x000fe40007810000 */
[----:B------:R-:W-:-:S02]  /*3760*/  FSEL R41, R43, -INF , P5 ;  /* 0xff8000002b297808 */ /* 0x000fc40002800000 */
[----:B------:R-:W-:Y:S02]  /*3770*/  ISETP.GT.AND P0, PT, R2, 0x29, PT ;  /* 0x000000290200780c */ /* 0x000fe40003f04270 */
[----:B------:R-:W-:Y:S02]  /*3780*/  ISETP.GT.AND P5, PT, R0, 0x20, PT ;  /* 0x000000200000780c */ /* 0x000fe40003fa4270 */
[----:B------:R-:W-:Y:S02]  /*3790*/  ISETP.GT.AND P6, PT, R2, 0x28, PT ;  /* 0x000000280200780c */ /* 0x000fe40003fc4270 */
[----:B------:R-:W-:Y:S02]  /*37a0*/  FMNMX.FTZ R3, R75, R3, !PT ;  /* 0x000000034b037209 */ /* 0x000fe40007810000 */
[----:B------:R-:W-:Y:S02]  /*37b0*/  FMNMX.FTZ R4, R16, R4, !PT ;  /* 0x0000000410047209 */ /* 0x000fe40007810000 */
[----:B------:R-:W-:-:S02]  /*37c0*/  FSEL R73, R33, -INF , P0 ;  /* 0xff80000021497808 */ /* 0x000fc40000000000 */
[----:B------:R-:W-:Y:S02]  /*37d0*/  FSEL R80, R38, -INF , P5 ;  /* 0xff80000026507808 */ /* 0x000fe40002800000 */
[----:B------:R-:W-:Y:S02]  /*37e0*/  ISETP.GT.AND P0, PT, R0, 0x29, PT ;  /* 0x000000290000780c */ /* 0x000fe40003f04270 */
[----:B------:R-:W-:Y:S02]  /*37f0*/  FSEL R74, R32, -INF , P6 ;  /* 0xff800000204a7808 */ /* 0x000fe40003000000 */
[----:B------:R-:W-:Y:S02]  /*3800*/  ISETP.GT.AND P5, PT, R0, 0x28, PT ;  /* 0x000000280000780c */ /* 0x000fe40003fa4270 */
[----:B------:R-:W-:Y:S02]  /*3810*/  FMNMX.FTZ R3, R76, R3, !PT ;  /* 0x000000034c037209 */ /* 0x000fe40007810000 */
[----:B------:R-:W-:-:S02]  /*3820*/  FMNMX.FTZ R4, R17, R4, !PT ;  /* 0x0000000411047209 */ /* 0x000fc40007810000 */
[----:B------:R-:W-:Y:S02]  /*3830*/  FSEL R79, R35, -INF , P0 ;  /* 0xff800000234f7808 */ /* 0x000fe40000000000 */
[----:B------:R-:W-:Y:S02]  /*3840*/  ISETP.GT.AND P6, PT, R2, 0x30, PT ;  /* 0x000000300200780c */ /* 0x000fe40003fc4270 */
[----:B------:R-:W-:Y:S02]  /*3850*/  FSEL R77, R34, -INF , P5 ;  /* 0xff800000224d7808 */ /* 0x000fe40002800000 */
[----:B------:R-:W-:Y:S02]  /*3860*/  ISETP.GT.AND P0, PT, R2, 0x31, PT ;  /* 0x000000310200780c */ /* 0x000fe40003f04270 */
[----:B------:R-:W-:Y:S02]  /*3870*/  FMNMX.FTZ R3, R74, R3, !PT ;  /* 0x000000034a037209 */ /* 0x000fe40007810000 */
[----:B------:R-:W-:-:S02]  /*3880*/  ISETP.GT.AND P5, PT, R0, 0x30, PT ;  /* 0x000000300000780c */ /* 0x000fc40003fa4270 */
[----:B------:R-:W-:Y:S02]  /*3890*/  FMNMX.FTZ R4, R21, R4, !PT ;  /* 0x0000000415047209 */ /* 0x000fe40007810000 */
[----:B------:R-:W-:Y:S02]  /*38a0*/  FSEL R102, R28, -INF , P6 ;  /* 0xff8000001c667808 */ /* 0x000fe40003000000 */
[----:B------:R-:W-:Y:S02]  /*38b0*/  FSEL R92, R29, -INF , P0 ;  /* 0xff8000001d5c7808 */ /* 0x000fe40000000000 */
[----:B------:R-:W-:Y:S02]  /*38c0*/  FMNMX.FTZ R3, R73, R3, !PT ;  /* 0x0000000349037209 */ /* 0x000fe40007810000 */
[----:B------:R-:W-:Y:S02]  /*38d0*/  ISETP.GT.AND P0, PT, R0, 0x31, PT ;  /* 0x000000310000780c */ /* 0x000fe40003f04270 */
[----:B------:R-:W-:-:S02]  /*38e0*/  FSEL R109, R30, -INF , P5 ;  /* 0xff8000001e6d7808 */ /* 0x000fc40002800000 */
[----:B------:R-:W-:Y:S02]  /*38f0*/  FMNMX.FTZ R4, R22, R4, !PT ;  /* 0x0000000416047209 */ /* 0x000fe40007810000 */
[----:B------:R-:W-:Y:S02]  /*3900*/  ISETP.GT.AND P5, PT, R2, 0x38, PT ;  /* 0x000000380200780c */ /* 0x000fe40003fa4270 */
[----:B------:R-:W-:Y:S02]  /*3910*/  FMNMX.FTZ R3, R102, R3, !PT ;  /* 0x0000000366037209 */ /* 0x000fe40007810000 */
[----:B------:R-:W-:Y:S02]  /*3920*/  FSEL R101, R31, -INF , P0 ;  /* 0xff8000001f657808 */ /* 0x000fe40000000000 */
[----:B------:R-:W-:Y:S01]  /*3930*/  FMNMX.FTZ R4, R40, R4, !PT ;  /* 0x0000000428047209 */ /* 0x000fe20007810000 */
[----:B------:R-:W-:Y:S01]  /*3940*/  LDSM.16.MT88.4 R28, [R224+0x800] ;  /* 0x00080000e01c783b */ /* 0x000fe20000004200 */
[----:B------:R-:W-:-:S02]  /*3950*/  ISETP.GT.AND P0, PT, R2, 0x39, PT ;  /* 0x000000390200780c */ /* 0x000fc40003f04270 */
[----:B------:R-:W-:Y:S02]  /*3960*/  FSEL R110, R24, -INF , P5 ;  /* 0xff800000186e7808 */ /* 0x000fe40002800000 */
[----:B------:R-:W-:Y:S02]  /*3970*/  ISETP.GT.AND P5, PT, R0, 0x38, PT ;  /* 0x000000380000780c */ /* 0x000fe40003fa4270 */
[----:B------:R-:W-:Y:S02]  /*3980*/  FMNMX.FTZ R3, R92, R3, !PT ;  /* 0x000000035c037209 */ /* 0x000fe40007810000 */
[----:B------:R-:W-:Y:S02]  /*3990*/  FMNMX.FTZ R4, R41, R4, !PT ;  /* 0x0000000429047209 */ /* 0x000fe40007810000 */
[----:B------:R-:W-:Y:S02]  /*39a0*/  FSEL R111, R25, -INF , P0 ;  /* 0xff800000196f7808 */ /* 0x000fe40000000000 */
[----:B------:R-:W-:-:S02]  /*39b0*/  ISETP.GT.AND P0, PT, R0, 0x39, PT ;  /* 0x000000390000780c */ /* 0x000fc40003f04270 */
        /* <DEDUP_REMOVED lines=17> */
[----:B------:R-:W-:Y:S02]  /*3ad0*/  ISETP.GT.AND P5, PT, R2, 0x50, PT ;  /* 0x000000500200780c */ /* 0x000fe40003fa4270 */
[----:B------:R-:W-:Y:S02]  /*3ae0*/  FMNMX.FTZ R4, R79, R4, !PT ;  /* 0x000000044f047209 */ /* 0x000fe40007810000 */
[----:B------:R-:W-:-:S02]  /*3af0*/  FSEL R105, R57, -INF , P0 ;  /* 0xff80000039697808 */ /* 0x000fc40000000000 */
[----:B------:R-:W-:Y:S02]  /*3b00*/  FMNMX.FTZ R3, R104, R3, !PT ;  /* 0x0000000368037209 */ /* 0x000fe40007810000 */
[----:B------:R-:W-:Y:S02]  /*3b10*/  FSEL R106, R12, -INF , P5 ;  /* 0xff8000000c6a7808 */ /* 0x000fe40002800000 */
[----:B------:R-:W-:Y:S02]  /*3b20*/  FMNMX.FTZ R4, R109, R4, !PT ;  /* 0x000000046d047209 */ /* 0x000fe40007810000 */
[----:B------:R-:W-:Y:S02]  /*3b30*/  ISETP.GT.AND P5, PT, R0, 0x40, PT ;  /* 0x000000400000780c */ /* 0x000fe40003fa4270 */
[----:B------:R-:W-:Y:S02]  /*3b40*/  ISETP.GT.AND P0, PT, R2, 0x51, PT ;  /* 0x000000510200780c */ /* 0x000fe40003f04270 */
[----:B------:R-:W-:-:S02]  /*3b50*/  FMNMX.FTZ R3, R105, R3, !PT ;  /* 0x0000000369037209 */ /* 0x000fc40007810000 */
[----:B------:R-:W-:Y:S02]  /*3b60*/  FMNMX.FTZ R4, R101, R4, !PT ;  /* 0x0000000465047209 */ /* 0x000fe40007810000 */
[----:B------:R-:W-:Y:S02]  /*3b70*/  FSEL R98, R46, -INF , P5 ;  /* 0xff8000002e627808 */ /* 0x000fe40002800000 */
[C---:B------:R-:W-:Y:S02]  /*3b80*/  ISETP.GT.AND P6, PT, R2.reuse, 0x58, PT ;  /* 0x000000580200780c */ /* 0x040fe40003fc4270 */
        /* <DEDUP_REMOVED lines=8> */
[----:B------:R-:W-:-:S02]  /*3c10*/  FSEL R99, R47, -INF , P0 ;  /* 0xff8000002f637808 */ /* 0x000fc40000000000 */
[----:B------:R-:W-:Y:S01]  /*3c20*/  FSEL R211, R61, -INF , P5 ;  /* 0xff8000003dd37808 */ /* 0x000fe20002800000 */
[----:B------:R-:W-:Y:S01]  /*3c30*/  LDSM.16.MT88.4 R44, [R249] ;  /* 0x00000000f92c783b */ /* 0x000fe20000004200 */
[----:B------:R-:W-:Y:S02]  /*3c40*/  FMNMX.FTZ R141, R108, R141, !PT ;  /* 0x0000008d6c8d7209 */ /* 0x000fe40007810000 */
[----:B------:R-:W-:Y:S02]  /*3c50*/  ISETP.GT.AND P0, PT, R0, 0x48, PT ;  /* 0x000000480000780c */ /* 0x000fe40003f04270 */
[----:B------:R-:W-:Y:S02]  /*3c60*/  FMNMX.FTZ R2, R98, R3, !PT ;  /* 0x0000000362027209 */ /* 0x000fe40007810000 */
[----:B------:R-:W-:Y:S02]  /*3c70*/  ISETP.GT.AND P5, PT, R0, 0x49, PT ;  /* 0x000000490000780c */ /* 0x000fe40003fa4270 */
[----:B------:R-:W-:-:S02]  /*3c80*/  FMNMX.FTZ R141, R211, R141, !PT ;  /* 0x0000008dd38d7209 */ /* 0x000fc40007810000 */
[----:B------:R-:W-:Y:S02]  /*3c90*/  FSEL R100, R58, -INF , P0 ;  /* 0xff8000003a647808 */ /* 0x000fe40000000000 */
[----:B------:R-:W-:Y:S01]  /*3ca0*/  FMNMX.FTZ R2, R99, R2, !PT ;  /* 0x0000000263027209 */ /* 0x000fe20007810000 */
[----:B------:R-:W1:Y:S01]  /*3cb0*/  SHFL.BFLY PT, R3, R141, 0x2, 0x1f ;  /* 0x0c401f008d037f89 */ /* 0x000e6200000e0000 */
[----:B------:R-:W-:Y:S02]  /*3cc0*/  FSEL R93, R59, -INF , P5 ;  /* 0xff8000003b5d7808 */ /* 0x000fe40002800000 */
[----:B------:R-:W-:Y:S01]  /*3cd0*/  ISETP.GT.AND P5, PT, R0, 0x50, PT ;  /* 0x000000500000780c */ /* 0x000fe20003fa4270 */
[----:B------:R-:W-:Y:S01]  /*3ce0*/  LDSM.16.MT88.4 R56, [R224+0x3000] ;  /* 0x00300000e038783b */ /* 0x000fe20000004200 */
[----:B------:R-:W-:Y:S02]  /*3cf0*/  FMNMX.FTZ R2, R100, R2, !PT ;  /* 0x0000000264027209 */ /* 0x000fe40007810000 */
[----:B------:R-:W-:-:S02]  /*3d00*/  ISETP.GT.AND P0, PT, R0, 0x51, PT ;  /* 0x000000510000780c */ /* 0x000fc40003f04270 */
[----:B------:R-:W-:Y:S02]  /*3d10*/  FSEL R94, R14, -INF , P5 ;  /* 0xff8000000e5e7808 */ /* 0x000fe40002800000 */
[----:B------:R-:W-:Y:S02]  /*3d20*/  FMNMX.FTZ R2, R93, R2, !PT ;  /* 0x000000025d027209 */ /* 0x000fe40007810000 */
[----:B------:R-:W-:Y:S02]  /*3d30*/  FSEL R95, R15, -INF , P0 ;  /* 0xff8000000f5f7808 */ /* 0x000fe40000000000 */
[----:B------:R-:W-:Y:S01]  /*3d40*/  ISETP.GT.AND P5, PT, R0, 0x58, PT ;  /* 0x000000580000780c */ /* 0x000fe20003fa4270 */
[----:B------:R-:W-:Y:S01]  /*3d50*/  LDSM.16.MT88.4 R12, [R224] ;  /* 0x00000000e00c783b */ /* 0x000fe20000004200 */
[----:B------:R-:W-:Y:S02]  /*3d60*/  FMNMX.FTZ R2, R94, R2, !PT ;  /* 0x000000025e027209 */ /* 0x000fe40007810000 */
[----:B------:R-:W-:-:S02]  /*3d70*/  ISETP.GT.AND P0, PT, R0, 0x59, PT ;  /* 0x000000590000780c */ /* 0x000fc40003f04270 */
[----:B------:R-:W-:Y:S02]  /*3d80*/  FSEL R96, R62, -INF , P5 ;  /* 0xff8000003e607808 */ /* 0x000fe40002800000 */
[----:B------:R-:W-:Y:S02]  /*3d90*/  FMNMX.FTZ R0, R95, R2, !PT ;  /* 0x000000025f007209 */ /* 0x000fe40007810000 */
[----:B------:R-:W-:Y:S02]  /*3da0*/  FSEL R97, R63, -INF , P0 ;  /* 0xff8000003f617808 */ /* 0x000fe40000000000 */
[----:B------:R-:W-:Y:S01]  /*3db0*/  FMNMX.FTZ R0, R96, R0, !PT ;  /* 0x0000000060007209 */ /* 0x000fe20007810000 */
[----:B------:R-:W-:Y:S01]  /*3dc0*/  LDSM.16.MT88.4 R60, [R227+0x800] ;  /* 0x00080000e33c783b */ /* 0x000fe20000004200 */
        /* <DEDUP_REMOVED lines=21> */
[----:B---3--:R-:W-:Y:S01]  /*3f20*/  F2FP.BF16.PACK_AB R8, R68, R71 ;  /* 0x000000474408723e */ /* 0x008fe200000010ff */
[----:B------:R-:W1:Y:S05]  /*3f30*/  LDSM.16.MT88.4 R4, [R228] ;  /* 0x00000000e404783b */ /* 0x000e6a0000004200 */
[----:B------:R2:W3:Y:S02]  /*3f40*/  MUFU.EX2 R70, R2 ;  /* 0x0000000200467308 */ /* 0x0004e40000000800 */
[----:B--2---:R-:W-:-:S05]  /*3f50*/  FMUL.FTZ R2, R140, c[0x0][0x2d0] ;  /* 0x0000b4008c027a20 */ /* 0x004fca0000410000 */
[----:B------:R-:W-:-:S05]  /*3f60*/  FSEL R2, R2, RZ, P0 ;  /* 0x000000ff02027208 */ /* 0x000fca0000000000 */
[----:B------:R-:W-:Y:S01]  /*3f70*/  FFMA.FTZ R3, R10, c[0x0][0x2d0], -R2 ;  /* 0x0000b4000a037a23 */ /* 0x000fe20000010802 */
[----:B---3--:R-:W-:-:S03]  /*3f80*/  F2FP.BF16.PACK_AB R10, R69, R70 ;  /* 0x00000046450a723e */ /* 0x008fc600000010ff */
        /* <DEDUP_REMOVED lines=14> */
[----:B------:R2:W-:Y:S03]  /*4070*/  MUFU.EX2 R155, R3 ;  /* 0x00000003009b7308 */ /* 0x0005e60000000800 */
[C---:B-1----:R-:W-:Y:S08]  /*4080*/  HMMA.16816.F32.BF16 R16, R8.reuse, R6, RZ ;  /* 0x000000060810723c */ /* 0x042ff000000418ff */
[----:B------:R-:W-:Y:S01]  /*4090*/  HMMA.16816.F32.BF16 R12, R8, R48, RZ ;  /* 0x00000030080c723c */ /* 0x000fe200000418ff */
[----:B--2---:R-:W-:-:S04]  /*40a0*/  FFMA.FTZ R3, R20, c[0x0][0x2d0], -R0 ;  /* 0x0000b40014037a23 */ /* 0x004fc80000010800 */
[----:B------:R1:W2:Y:S02]  /*40b0*/  MUFU.EX2 R210, R3 ;  /* 0x0000000300d27308 */ /* 0x0002a40000000800 */
[----:B-1----:R-:W-:Y:S01]  /*40c0*/  FFMA.FTZ R3, R21, c[0x0][0x2d0], -R2 ;  /* 0x0000b40015037a23 */ /* 0x002fe20000010802 */
[----:B--2---:R-:W-:-:S05]  /*40d0*/  F2FP.BF16.PACK_AB R6, R210, R155 ;  /* 0x0000009bd206723e */ /* 0x004fca00000010ff */
[----:B------:R1:W-:Y:S02]  /*40e0*/  MUFU.EX2 R143, R3 ;  /* 0x00000003008f7308 */ /* 0x0003e40000000800 */
[--C-:B-1----:R-:W-:Y:S02]  /*40f0*/  FFMA.FTZ R3, R22, c[0x0][0x2d0], -R2.reuse ;  /* 0x0000b40016037a23 */ /* 0x102fe40000010802 */
[----:B------:R-:W-:Y:S04]  /*4100*/  HMMA.16816.F32.BF16 R20, R8, R4, RZ ;  /* 0x000000040814723c */ /* 0x000fe800000418ff */
[----:B------:R1:W2:Y:S03]  /*4110*/  MUFU.EX2 R142, R3 ;  /* 0x00000003008e7308 */ /* 0x0002a60000000800 */
[----:B------:R-:W-:Y:S01]  /*4120*/  F2FP.BF16.PACK_AB R4, R154, R72 ;  /* 0x000000489a04723e */ /* 0x000fe200000010ff */
[----:B-1----:R-:W-:Y:S01]  /*4130*/  FFMA.FTZ R3, R40, c[0x0][0x2d0], -R2 ;  /* 0x0000b40028037a23 */ /* 0x002fe20000010802 */
[----:B--2---:R-:W-:-:S03]  /*4140*/  F2FP.BF16.PACK_AB R5, R142, R143 ;  /* 0x0000008f8e05723e */ /* 0x004fc600000010ff */
[----:B------:R1:W-:Y:S02]  /*4150*/  MUFU.EX2 R152, R3 ;  /* 0x0000000300987308 */ /* 0x0003e40000000800 */
[----:B-1----:R-:W-:Y:S02]  /*4160*/  FFMA.FTZ R3, R41, c[0x0][0x2d0], -R2 ;  /* 0x0000b40029037a23 */ /* 0x002fe40000010802 */
[----:B------:R-:W-:Y:S04]  /*4170*/  LDSM.16.MT88.4 R40, [R228+0x3000] ;  /* 0x00300000e428783b */ /* 0x000fe80000004200 */
[----:B------:R-:W1:Y:S02]  /*4180*/  MUFU.EX2 R153, R3 ;  /* 0x0000000300997308 */ /* 0x000e640000000800 */
[----:B-1----:R-:W-:Y:S01]  /*4190*/  F2FP.BF16.PACK_AB R7, R153, R152 ;  /* 0x000000989907723e */ /* 0x002fe200000010ff */
[----:B------:R-:W-:-:S04]  /*41a0*/  FADD.FTZ R3, R71, R68 ;  /* 0x0000004447037221 */ /* 0x000fc80000010000 */
[----:B------:R-:W-:Y:S02]  /*41b0*/  FADD.FTZ R3, R70, R3 ;  /* 0x0000000346037221 */ /* 0x000fe40000010000 */
[----:B------:R-:W-:Y:S01]  /*41c0*/  HMMA.16816.F32.BF16 R88, R4, R28, R36 ;  /* 0x0000001c0458723c */ /* 0x000fe20000041824 */
[----:B------:R-:W-:Y:S01]  /*41d0*/  LDSM.16.MT88.4 R36, [R224+0x3800] ;  /* 0x00380000e024783b */ /* 0x000fe20000004200 */
[----:B------:R-:W-:-:S06]  /*41e0*/  FADD.FTZ R3, R69, R3 ;  /* 0x0000000345037221 */ /* 0x000fcc0000010000 */
[C---:B------:R-:W-:Y:S08]  /*41f0*/  HMMA.16816.F32.BF16 R20, R4.reuse, R24, R20 ;  /* 0x000000180414723c */ /* 0x040ff00000041814 */
[----:B------:R-:W-:Y:S08]  /*4200*/  HMMA.16816.F32.BF16 R212, R4, R26, R16 ;  /* 0x0000001a04d4723c */ /* 0x000ff00000041810 */
[----:B------:R-:W-:Y:S01]  /*4210*/  IMAD.MOV.U32 R86, RZ, RZ, R88 ;  /* 0x000000ffff567224 */ /* 0x000fe200078e0058 */
[----:B------:R-:W-:Y:S01]  /*4220*/  MOV R78, R91 ;  /* 0x0000005b004e7202 */ /* 0x000fe20000000f00 */
[----:B------:R-:W-:Y:S01]  /*4230*/  IMAD.MOV.U32 R85, RZ, RZ, R89 ;  /* 0x000000ffff557224 */ /* 0x000fe200078e0059 */
[----:B------:R-:W-:Y:S01]  /*4240*/  HMMA.16816.F32.BF16 R16, R8, R50, RZ ;  /* 0x000000320810723c */ /* 0x000fe200000418ff */
[----:B------:R-:W-:Y:S01]  /*4250*/  IMAD.MOV.U32 R84, RZ, RZ, R90 ;  /* 0x000000ffff547224 */ /* 0x000fe200078e005a */
[----:B------:R-:W-:Y:S01]  /*4260*/  LDSM.16.MT88.4 R48, [R227+0x3000] ;  /* 0x00300000e330783b */ /* 0x000fe20000004200 */
[----:B------:R-:W-:Y:S01]  /*4270*/  IMAD.MOV.U32 R68, RZ, RZ, R86 ;  /* 0x000000ffff447224 */ /* 0x000fe200078e0056 */
[----:B------:R-:W-:Y:S01]  /*4280*/  MOV R71, R78 ;  /* 0x0000004e00477202 */ /* 0x000fe20000000f00 */
[----:B------:R-:W-:Y:S01]  /*4290*/  IMAD.MOV.U32 R91, RZ, RZ, R20 ;  /* 0x000000ffff5b7224 */ /* 0x000fe200078e0014 */
[----:B------:R-:W-:Y:S01]  /*42a0*/  MOV R88, R23 ;  /* 0x0000001700587202 */ /* 0x000fe20000000f00 */
[----:B------:R-:W-:Y:S01]  /*42b0*/  IMAD.MOV.U32 R90, RZ, RZ, R21 ;  /* 0x000000ffff5a7224 */ /* 0x000fe200078e0015 */
[----:B------:R-:W-:Y:S01]  /*42c0*/  HMMA.16816.F32.BF16 R216, R4, R30, R32 ;  /* 0x0000001e04d8723c */ /* 0x000fe20000041820 */
[----:B------:R-:W-:-:S02]  /*42d0*/  IMAD.MOV.U32 R89, RZ, RZ, R22 ;  /* 0x000000ffff597224 */ /* 0x000fc400078e0016 */
[----:B------:R-:W1:Y:S01]  /*42e0*/  LDSM.16.MT88.4 R20, [R230+0x800] ;  /* 0x00080000e614783b */ /* 0x000e620000004200 */
[----:B------:R-:W-:Y:S02]  /*42f0*/  IMAD.MOV.U32 R69, RZ, RZ, R85 ;  /* 0x000000ffff457224 */ /* 0x000fe400078e0055 */
[----:B------:R-:W-:Y:S02]  /*4300*/  IMAD.MOV.U32 R70, RZ, RZ, R84 ;  /* 0x000000ffff467224 */ /* 0x000fe400078e0054 */
[----:B------:R-:W-:Y:S07]  /*4310*/  HMMA.16816.F32.BF16 R220, R4, R60, R12 ;  /* 0x0000003c04dc723c */ /* 0x000fee000004180c */
[----:B------:R-:W-:Y:S01]  /*4320*/  IMAD.MOV.U32 R61, RZ, RZ, R111 ;  /* 0x000000ffff3d7224 */ /* 0x000fe200078e006f */
[----:B------:R-:W-:Y:S01]  /*4330*/  HMMA.16816.F32.BF16 R12, R8, R44, RZ ;  /* 0x0000002c080c723c */ /* 0x000fe200000418ff */
[----:B------:R-:W-:-:S07]  /*4340*/  IMAD.MOV.U32 R60, RZ, RZ, R110 ;  /* 0x000000ffff3c7224 */ /* 0x000fce00078e006e */
[C---:B------:R-:W-:Y:S01]  /*4350*/  HMMA.16816.F32.BF16 R32, R8.reuse, R46, RZ ;  /* 0x0000002e0820723c */ /* 0x040fe200000418ff */
[----:B------:R-:W-:Y:S07]  /*4360*/  LDSM.16.MT88.4 R44, [R227+0x3800] ;  /* 0x00380000e32c783b */ /* 0x000fee0000004200 */
[C---:B------:R-:W-:Y:S08]  /*4370*/  HMMA.16816.F32.BF16 R28, R8.reuse, R56, RZ ;  /* 0x00000038081c723c */ /* 0x040ff000000418ff */
[----:B------:R-:W-:Y:S01]  /*4380*/  HMMA.16816.F32.BF16 R24, R8, R58, RZ ;  /* 0x0000003a0818723c */ /* 0x000fe200000418ff */
[----:B------:R-:W2:Y:S07]  /*4390*/  LDSM.16.MT88.4 R56, [R230+0x3000] ;  /* 0x00300000e638783b */ /* 0x000eae0000004200 */
[C---:B------:R-:W-:Y:S07]  /*43a0*/  HMMA.16816.F32.BF16 R144, R4.reuse, R62, R16 ;  /* 0x0000003e0490723c */ /* 0x040fee0000041810 */
[----:B------:R-:W-:Y:S01]  /*43b0*/  IMAD.MOV.U32 R63, RZ, RZ, R165 ;  /* 0x000000ffff3f7224 */ /* 0x000fe200078e00a5 */
[----:B------:R-:W-:Y:S01]  /*43c0*/  MOV R62, R164 ;  /* 0x000000a4003e7202 */ /* 0x000fe20000000f00 */
[C---:B-1----:R-:W-:Y:S01]  /*43d0*/  HMMA.16816.F32.BF16 R128, R4.reuse, R22, R32 ;  /* 0x000000160480723c */ /* 0x042fe20000041820 */
[----:B------:R-:W1:Y:S07]  /*43e0*/  LDSM.16.MT88.4 R32, [R230+0x3800] ;  /* 0x00380000e620783b */ /* 0x000e6e0000004200 */
[C---:B------:R-:W-:Y:S08]  /*43f0*/  HMMA.16816.F32.BF16 R164, R4.reuse, R20, R12 ;  /* 0x0000001404a4723c */ /* 0x040ff0000004180c */
[C---:B------:R-:W-:Y:S08]  /*4400*/  HMMA.16816.F32.BF16 R136, R4.reuse, R36, R28 ;  /* 0x000000240488723c */ /* 0x040ff0000004181c */
[----:B------:R-:W-:Y:S01]  /*4410*/  HMMA.16816.F32.BF16 R124, R4, R38, R24 ;  /* 0x00000026047c723c */ /* 0x000fe20000041818 */
[----:B------:R-:W3:Y:S07]  /*4420*/  LDSM.16.MT88.4 R36, [R224+0x6000] ;  /* 0x00600000e024783b */ /* 0x000eee0000004200 */
[C---:B------:R-:W-:Y:S07]  /*4430*/  HMMA.16816.F32.BF16 R20, R8.reuse, R50, RZ ;  /* 0x000000320814723c */ /* 0x040fee00000418ff */
[----:B------:R-:W-:Y:S01]  /*4440*/  IMAD.MOV.U32 R51, RZ, RZ, R105 ;  /* 0x000000ffff337224 */ /* 0x000fe200078e0069 */
[C---:B------:R-:W-:Y:S07]  /*4450*/  HMMA.16816.F32.BF16 R12, R8.reuse, R40, RZ ;  /* 0x00000028080c723c */ /* 0x040fee00000418ff */
[----:B------:R-:W-:Y:S01]  /*4460*/  MOV R41, R87 ;  /* 0x0000005700297202 */ /* 0x000fe20000000f00 */
[C---:B--2---:R-:W-:Y:S07]  /*4470*/  HMMA.16816.F32.BF16 R16, R8.reuse, R56, RZ ;  /* 0x000000380810723c */ /* 0x044fee00000418ff */
[----:B------:R-:W-:Y:S01]  /*4480*/  IMAD.MOV.U32 R56, RZ, RZ, R103 ;  /* 0x000000ffff387224 */ /* 0x000fe200078e0067 */
[----:B------:R-:W-:Y:S01]  /*4490*/  HMMA.16816.F32.BF16 R24, R8, R48, RZ ;  /* 0x000000300818723c */ /* 0x000fe200000418ff */
[----:B------:R-:W-:-:S06]  /*44a0*/  IMAD.MOV.U32 R57, RZ, RZ, R104 ;  /* 0x000000ffff397224 */ /* 0x000fcc00078e0068 */
[----:B------:R-:W-:Y:S01]  /*44b0*/  IMAD.MOV.U32 R49, RZ, RZ, R107 ;  /* 0x000000ffff317224 */ /* 0x000fe200078e006b */
[----:B------:R-:W-:Y:S01]  /*44c0*/  HMMA.16816.F32.BF16 R112, R4, R46, R20 ;  /* 0x0000002e0470723c */ /* 0x000fe20000041814 */
[----:B------:R-:W2:Y:S01]  /*44d0*/  LDSM.16.MT88.4 R20, [R224+0x6800] ;  /* 0x00680000e014783b */ /* 0x000ea20000004200 */
[----:B------:R-:W-:-:S06]  /*44e0*/  MOV R48, R106 ;  /* 0x0000006a00307202 */ /* 0x000fcc0000000f00 */
[----:B------:R-:W-:Y:S08]  /*44f0*/  HMMA.16816.F32.BF16 R28, R8, R42, RZ ;  /* 0x0000002a081c723c */ /* 0x000ff000000418ff */
[----:B------:R-:W-:Y:S07]  /*4500*/  HMMA.16816.F32.BF16 R132, R4, R52, R12 ;  /* 0x000000340484723c */ /* 0x000fee000004180c */
[----:B------:R-:W-:Y:S01]  /*4510*/  IMAD.MOV.U32 R53, RZ, RZ, R109 ;  /* 0x000000ffff357224 */ /* 0x000fe200078e006d */
[----:B------:R-:W-:Y:S01]  /*4520*/  HMMA.16816.F32.BF16 R12, R8, R58, RZ ;  /* 0x0000003a080c723c */ /* 0x000fe200000418ff */
[----:B------:R-:W-:-:S06]  /*4530*/  IMAD.MOV.U32 R52, RZ, RZ, R108 ;  /* 0x000000ffff347224 */ /* 0x000fcc00078e006c */
[----:B------:R-:W-:Y:S01]  /*4540*/  MOV R59, R102 ;  /* 0x00000066003b7202 */ /* 0x000fe20000000f00 */
[----:B-1----:R-:W-:Y:S01]  /*4550*/  HMMA.16816.F32.BF16 R148, R4, R32, R16 ;  /* 0x000000200494723c */ /* 0x002fe20000041810 */
[----:B------:R-:W-:-:S06]  /*4560*/  IMAD.MOV.U32 R58, RZ, RZ, R101 ;  /* 0x000000ffff3a7224 */ /* 0x000fcc00078e0065 */
[----:B------:R-:W-:Y:S01]  /*4570*/  IMAD.MOV.U32 R33, RZ, RZ, R96 ;  /* 0x000000ffff217224 */ /* 0x000fe200078e0060 */
[----:B------:R-:W-:Y:S01]  /*4580*/  HMMA.16816.F32.BF16 R120, R4, R44, R24 ;  /* 0x0000002c0478723c */ /* 0x000fe20000041818 */
[----:B------:R-:W1:Y:S01]  /*4590*/  LDSM.16.MT88.4 R24, [R228+0x6000] ;  /* 0x00600000e418783b */ /* 0x000e620000004200 */
[----:B------:R-:W-:-:S06]  /*45a0*/  MOV R32, R95 ;  /* 0x0000005f00207202 */ /* 0x000fcc0000000f00 */
[----:B---3--:R-:W-:Y:S07]  /*45b0*/  HMMA.16816.F32.BF16 R16, R8, R36, RZ ;  /* 0x000000240810723c */ /* 0x008fee00000418ff */
[----:B------:R-:W-:Y:S01]  /*45c0*/  IMAD.MOV.U32 R37, RZ, RZ, R92 ;  /* 0x000000ffff257224 */ /* 0x000fe200078e005c */
[C---:B------:R-:W-:Y:S07]  /*45d0*/  HMMA.16816.F32.BF16 R116, R4.reuse, R54, R28 ;  /* 0x000000360474723c */ /* 0x040fee000004181c */
[----:B------:R-:W-:Y:S01]  /*45e0*/  IMAD.MOV.U32 R29, RZ, RZ, R100 ;  /* 0x000000ffff1d7224 */ /* 0x000fe200078e0064 */
[----:B------:R-:W-:Y:S01]  /*45f0*/  MOV R28, R99 ;  /* 0x00000063001c7202 */ /* 0x000fe20000000f00 */
[----:B------:R-:W-:Y:S01]  /*4600*/  HMMA.16816.F32.BF16 R100, R4, R34, R12 ;  /* 0x000000220464723c */ /* 0x000fe2000004180c */
[----:B------:R-:W-:-:S02]  /*4610*/  IMAD.MOV.U32 R55, RZ, RZ, R98 ;  /* 0x000000ffff377224 */ /* 0x000fc400078e0062 */
[----:B------:R-:W-:Y:S02]  /*4620*/  IMAD.MOV.U32 R54, RZ, RZ, R97 ;  /* 0x000000ffff367224 */ /* 0x000fe400078e0061 */
[----:B------:R-:W-:Y:S02]  /*4630*/  IMAD.MOV.U32 R30, RZ, RZ, R208 ;  /* 0x000000ffff1e7224 */ /* 0x000fe400078e00d0 */
[----:B------:R-:W-:Y:S01]  /*4640*/  IMAD.MOV.U32 R35, RZ, RZ, R94 ;  /* 0x000000ffff237224 */ /* 0x000fe200078e005e */
[----:B------:R-:W-:Y:S01]  /*4650*/  HMMA.16816.F32.BF16 R12, R8, R38, RZ ;  /* 0x00000026080c723c */ /* 0x000fe200000418ff */
[----:B------:R-:W-:Y:S02]  /*4660*/  IMAD.MOV.U32 R34, RZ, RZ, R93 ;  /* 0x000000ffff227224 */ /* 0x000fe400078e005d */
[----:B------:R-:W-:Y:S02]  /*4670*/  FADD.FTZ R208, R72, R3 ;  /* 0x0000000348d07221 */ /* 0x000fe40000010000 */
[----:B------:R-:W-:Y:S01]  /*4680*/  FFMA.FTZ R3, R75, c[0x0][0x2d0], -R0 ;  /* 0x0000b4004b037a23 */ /* 0x000fe20000010800 */
[----:B------:R-:W-:Y:S01]  /*4690*/  MOV R75, R55 ;  /* 0x00000037004b7202 */ /* 0x000fe20000000f00 */
[----:B------:R-:W-:Y:S01]  /*46a0*/  IMAD.MOV.U32 R31, RZ, RZ, R41 ;  /* 0x000000ffff1f7224 */ /* 0x000fe200078e0029 */
[----:B--2---:R-:W-:Y:S01]  /*46b0*/  HMMA.16816.F32.BF16 R108, R4, R20, R16 ;  /* 0x00000014046c723c */ /* 0x004fe20000041810 */
[----:B------:R-:W2:Y:S01]  /*46c0*/  LDSM.16.MT88.4 R16, [R228+0x6800] ;  /* 0x00680000e410783b */ /* 0x000ea20000004200 */
[----:B------:R-:W-:-:S02]  /*46d0*/  IMAD.MOV.U32 R55, RZ, RZ, R52 ;  /* 0x000000ffff377224 */ /* 0x000fc400078e0034 */
[----:B------:R-:W-:Y:S02]  /*46e0*/  IMAD.MOV.U32 R52, RZ, RZ, R62 ;  /* 0x000000ffff347224 */ /* 0x000fe400078e003e */
[----:B------:R-:W-:-:S10]  /*46f0*/  IMAD.MOV.U32 R72, RZ, RZ, R59 ;  /* 0x000000ffff487224 */ /* 0x000fd400078e003b */
[----:B------:R-:W-:Y:S01]  /*4700*/  HMMA.16816.F32.BF16 R104, R4, R22, R12 ;  /* 0x000000160468723c */ /* 0x000fe2000004180c */
[----:B------:R-:W3:Y:S07]  /*4710*/  LDSM.16.MT88.4 R20, [R227+0x6000] ;  /* 0x00600000e314783b */ /* 0x000eee0000004200 */
[----:B-1----:R-:W-:Y:S07]  /*4720*/  HMMA.16816.F32.BF16 R12, R8, R24, RZ ;  /* 0x00000018080c723c */ /* 0x002fee00000418ff */
[----:B------:R-:W-:Y:S01]  /*4730*/  MOV R24, R91 ;  /* 0x0000005b00187202 */ /* 0x000fe20000000f00 */
[----:B------:R-:W-:Y:S11]  /*4740*/  IMAD.MOV.U32 R25, RZ, RZ, R90 ;  /* 0x000000ffff197224 */ /* 0x000ff600078e005a */
[----:B------:R-:W-:Y:S05]  /*4750*/  @!UPT UIADD3 URZ, URZ, URZ, URZ ;  /* 0x0000003f3f3ff290 */ /* 0x000fea000fffe03f */
[----:B--2---:R-:W-:Y:S07]  /*4760*/  HMMA.16816.F32.BF16 R96, R4, R16, R12 ;  /* 0x000000100460723c */ /* 0x004fee000004180c */
[----:B------:R-:W-:-:S04]  /*4770*/  FADD.FTZ R12, R66, R65 ;  /* 0x00000041420c7221 */ /* 0x000fc80000010000 */
[----:B------:R-:W-:Y:S02]  /*4780*/  FADD.FTZ R16, R64, R12 ;  /* 0x0000000c40107221 */ /* 0x000fe40000010000 */
[----:B------:R-:W-:Y:S02]  /*4790*/  HMMA.16816.F32.BF16 R12, R8, R26, RZ ;  /* 0x0000001a080c723c */ /* 0x000fe400000418ff */
[----:B------:R-:W-:-:S05]  /*47a0*/  FADD.FTZ R209, R67, R16 ;  /* 0x0000001043d17221 */ /* 0x000fca0000010000 */
[----:B------:R-:W-:Y:S02]  /*47b0*/  IMAD.MOV.U32 R26, RZ, RZ, R89 ;  /* 0x000000ffff1a7224 */ /* 0x000fe400078e0059 */
[----:B------:R-:W-:Y:S11]  /*47c0*/  IMAD.MOV.U32 R27, RZ, RZ, R88 ;  /* 0x000000ffff1b7224 */ /* 0x000ff600078e0058 */
[----:B------:R-:W-:Y:S04]  /*47d0*/  @!UPT UIADD3 URZ, URZ, URZ, URZ ;  /* 0x0000003f3f3ff290 */ /* 0x000fe8000fffe03f */
[----:B------:R-:W-:Y:S01]  /*47e0*/  HMMA.16816.F32.BF16 R92, R4, R18, R12 ;  /* 0x00000012045c723c */ /* 0x000fe2000004180c */
[----:B------:R-:W1:Y:S07]  /*47f0*/  LDSM.16.MT88.4 R16, [R227+0x6800] ;  /* 0x00680000e310783b */ /* 0x000e6e0000004200 */
[----:B---3--:R-:W-:Y:S07]  /*4800*/  HMMA.16816.F32.BF16 R12, R8, R20, RZ ;  /* 0x00000014080c723c */ /* 0x008fee00000418ff */
[----:B------:R-:W-:Y:S01]  /*4810*/  MOV R21, R58 ;  /* 0x0000003a00157202 */ /* 0x000fe20000000f00 */
[----:B------:R-:W-:Y:S11]  /*4820*/  IMAD.MOV.U32 R20, RZ, RZ, R30 ;  /* 0x000000ffff147224 */ /* 0x000ff600078e001e */
[----:B------:R-:W-:Y:S05]  /*4830*/  @!UPT UIADD3 URZ, URZ, URZ, URZ ;  /* 0x0000003f3f3ff290 */ /* 0x000fea000fffe03f */
[----:B-1----:R-:W-:Y:S08]  /*4840*/  HMMA.16816.F32.BF16 R88, R4, R16, R12 ;  /* 0x000000100458723c */ /* 0x002ff0000004180c */
[----:B------:R-:W-:Y:S07]  /*4850*/  HMMA.16816.F32.BF16 R12, R8, R22, RZ ;  /* 0x00000016080c723c */ /* 0x000fee00000418ff */
[----:B------:R-:W-:-:S02]  /*4860*/  IMAD.MOV.U32 R22, RZ, RZ, R28 ;  /* 0x000000ffff167224 */ /* 0x000fc400078e001c */
[----:B------:R-:W-:Y:S11]  /*4870*/  IMAD.MOV.U32 R23, RZ, RZ, R29 ;  /* 0x000000ffff177224 */ /* 0x000ff600078e001d */
[----:B------:R-:W-:Y:S04]  /*4880*/  @!UPT UIADD3 URZ, URZ, URZ, URZ ;  /* 0x0000003f3f3ff290 */ /* 0x000fe8000fffe03f */
[----:B------:R-:W-:Y:S01]  /*4890*/  HMMA.16816.F32.BF16 R84, R4, R18, R12 ;  /* 0x000000120454723c */ /* 0x000fe2000004180c */
[----:B------:R-:W1:Y:S07]  /*48a0*/  LDSM.16.MT88.4 R12, [R230+0x6000] ;  /* 0x00600000e60c783b */ /* 0x000e6e0000004200 */
[C---:B-1----:R-:W-:Y:S08]  /*48b0*/  HMMA.16816.F32.BF16 R16, R8.reuse, R12, RZ ;  /* 0x0000000c0810723c */ /* 0x042ff000000418ff */
[----:B------:R-:W-:Y:S01]  /*48c0*/  HMMA.16816.F32.BF16 R8, R8, R14, RZ ;  /* 0x0000000e0808723c */ /* 0x000fe200000418ff */
[----:B------:R-:W1:Y:S11]  /*48d0*/  LDSM.16.MT88.4 R12, [R230+0x6800] ;  /* 0x00680000e60c783b */ /* 0x000e760000004200 */
[----:B------:R-:W-:Y:S04]  /*48e0*/  @!UPT UIADD3 URZ, URZ, URZ, URZ ;  /* 0x0000003f3f3ff290 */ /* 0x000fe8000fffe03f */
[C---:B-1----:R-:W-:Y:S08]  /*48f0*/  HMMA.16816.F32.BF16 R44, R4.reuse, R12, R16 ;  /* 0x0000000c042c723c */ /* 0x042ff00000041810 */
[----:B------:R-:W-:Y:S01]  /*4900*/  HMMA.16816.F32.BF16 R16, R4, R14, R8 ;  /* 0x0000000e0410723c */ /* 0x000fe20000041808 */
[----:B------:R1:W-:Y:S01]  /*4910*/  MUFU.EX2 R14, R3 ;  /* 0x00000003000e7308 */ /* 0x0003e20000000800 */
[----:B------:R-:W2:Y:S01]  /*4920*/  LDSM.16.MT88.4 R8, [R224+0x1000] ;  /* 0x00100000e008783b */ /* 0x000ea20000004200 */
[----:B-1----:R-:W-:-:S06]  /*4930*/  FFMA.FTZ R3, R76, c[0x0][0x2d0], -R0 ;  /* 0x0000b4004c037a23 */ /* 0x002fcc0000010800 */
[----:B------:R1:W3:Y:S02]  /*4940*/  MUFU.EX2 R15, R3 ;  /* 0x00000003000f7308 */ /* 0x0002e40000000800 */
[----:B-1----:R-:W-:Y:S01]  /*4950*/  FFMA.FTZ R3, R74, c[0x0][0x2d0], -R0 ;  /* 0x0000b4004a037a23 */ /* 0x002fe20000010800 */
[----:B---3--:R-:W-:Y:S01]  /*4960*/  F2FP.BF16.PACK_AB R4, R15, R14 ;  /* 0x0000000e0f04723e */ /* 0x008fe200000010ff */
[----:B------:R-:W-:-:S04]  /*4970*/  IMAD.MOV.U32 R74, RZ, RZ, R54 ;  /* 0x000000ffff4a7224 */ /* 0x000fc800078e0036 */
[----:B------:R1:W-:Y:S01]  /*4980*/  MUFU.EX2 R76, R3 ;  /* 0x00000003004c7308 */ /* 0x0003e20000000800 */
[----:B------:R-:W-:Y:S01]  /*4990*/  IMAD.MOV.U32 R54, RZ, RZ, R49 ;  /* 0x000000ffff367224 */ /* 0x000fe200078e0031 */
[----:B------:R-:W-:Y:S01]  /*49a0*/  MOV R49, R53 ;  /* 0x0000003500317202 */ /* 0x000fe20000000f00 */
[----:B------:R-:W-:Y:S02]  /*49b0*/  IMAD.MOV.U32 R53, RZ, RZ, R63 ;  /* 0x000000ffff357224 */ /* 0x000fe400078e003f */
[----:B-1----:R-:W-:Y:S02]  /*49c0*/  FFMA.FTZ R3, R73, c[0x0][0x2d0], -R0 ;  /* 0x0000b40049037a23 */ /* 0x002fe40000010800 */
[----:B------:R-:W-:Y:S02]  /*49d0*/  IMAD.MOV.U32 R73, RZ, RZ, R33 ;  /* 0x000000ffff497224 */ /* 0x000fe400078e0021 */
[----:B------:R1:W3:Y:S02]  /*49e0*/  MUFU.EX2 R78, R3 ;  /* 0x00000003004e7308 */ /* 0x0002e40000000800 */
[----:B-1----:R-:W-:Y:S01]  /*49f0*/  FFMA.FTZ R3, R80, c[0x0][0x2d0], -R2 ;  /* 0x0000b40050037a23 */ /* 0x002fe20000010802 */
[----:B---3--:R-:W-:Y:S01]  /*4a00*/  F2FP.BF16.PACK_AB R6, R78, R76 ;  /* 0x0000004c4e06723e */ /* 0x008fe200000010ff */
[----:B------:R-:W-:-:S04]  /*4a10*/  IMAD.MOV.U32 R80, RZ, RZ, R32 ;  /* 0x000000ffff507224 */ /* 0x000fc800078e0020 */
[----:B------:R1:W-:Y:S02]  /*4a20*/  MUFU.EX2 R12, R3 ;  /* 0x00000003000c7308 */ /* 0x0003e40000000800 */
[----:B-1----:R-:W-:Y:S01]  /*4a30*/  FFMA.FTZ R3, R81, c[0x0][0x2d0], -R2 ;  /* 0x0000b40051037a23 */ /* 0x002fe20000010802 */
[----:B------:R-:W-:-:S05]  /*4a40*/  MOV R81, R35 ;  /* 0x0000002300517202 */ /* 0x000fca0000000f00 */
[----:B------:R1:W3:Y:S02]  /*4a50*/  MUFU.EX2 R13, R3 ;  /* 0x00000003000d7308 */ /* 0x0002e40000000800 */
[----:B-1----:R-:W-:Y:S01]  /*4a60*/  FFMA.FTZ R3, R77, c[0x0][0x2d0], -R2 ;  /* 0x0000b4004d037a23 */ /* 0x002fe20000010802 */
[----:B---3--:R-:W-:-:S05]  /*4a70*/  F2FP.BF16.PACK_AB R5, R13, R12 ;  /* 0x0000000c0d05723e */ /* 0x008fca00000010ff */
[----:B------:R1:W-:Y:S02]  /*4a80*/  MUFU.EX2 R77, R3 ;  /* 0x00000003004d7308 */ /* 0x0003e40000000800 */
[----:B-1----:R-:W-:Y:S02]  /*4a90*/  FFMA.FTZ R3, R79, c[0x0][0x2d0], -R2 ;  /* 0x0000b4004f037a23 */ /* 0x002fe40000010802 */
[----:B------:R-:W-:-:S04]  /*4aa0*/  IMAD.MOV.U32 R79, RZ, RZ, R34 ;  /* 0x000000ffff4f7224 */ /* 0x000fc800078e0022 */
[----:B------:R-:W1:Y:S02]  /*4ab0*/  MUFU.EX2 R50, R3 ;  /* 0x0000000300327308 */ /* 0x000e640000000800 */
[----:B-1----:R-:W-:Y:S01]  /*4ac0*/  F2FP.BF16.PACK_AB R7, R50, R77 ;  /* 0x0000004d3207723e */ /* 0x002fe200000010ff */
[----:B------:R-:W-:-:S06]  /*4ad0*/  IMAD.MOV.U32 R3, RZ, RZ, R37 ;  /* 0x000000ffff037224 */ /* 0x000fcc00078e0025 */
[C---:B--2---:R-:W-:Y:S08]  /*4ae0*/  HMMA.16816.F32.BF16 R68, R4.reuse, R8, R68 ;  /* 0x000000080444723c */ /* 0x044ff00000041844 */
[C---:B------:R-:W-:Y:S01]  /*4af0*/  HMMA.16816.F32.BF16 R40, R4.reuse, R10, R216 ;  /* 0x0000000a0428723c */ /* 0x040fe200000418d8 */
[----:B------:R-:W1:Y:S06]  /*4b00*/  LDSM.16.MT88.4 R8, [R228+0x1000] ;  /* 0x00100000e408783b */ /* 0x000e6c0000004200 */
[----:B------:R-:W-:Y:S01]  /*4b10*/  MOV R219, R79 ;  /* 0x0000004f00db7202 */ /* 0x000fe20000000f00 */
[----:B------:R-:W-:Y:S01]  /*4b20*/  IMAD.MOV.U32 R218, RZ, RZ, R81 ;  /* 0x000000ffffda7224 */ /* 0x000fe200078e0051 */
[----:B------:R-:W-:Y:S01]  /*4b30*/  MOV R79, R21 ;  /* 0x00000015004f7202 */ /* 0x000fe20000000f00 */
[----:B------:R-:W-:Y:S01]  /*4b40*/  IMAD.MOV.U32 R217, RZ, RZ, R80 ;  /* 0x000000ffffd97224 */ /* 0x000fe200078e0050 */
[----:B------:R-:W-:Y:S01]  /*4b50*/  MOV R216, R73 ;  /* 0x0000004900d87202 */ /* 0x000fe20000000f00 */
[C---:B-1----:R-:W-:Y:S07]  /*4b60*/  HMMA.16816.F32.BF16 R64, R4.reuse, R8, R24 ;  /* 0x000000080440723c */ /* 0x042fee0000041818 */
[----:B------:R-:W-:Y:S01]  /*4b70*/  MOV R24, R51 ;  /* 0x0000003300187202 */ /* 0x000fe20000000f00 */
[----:B------:R-:W-:Y:S01]  /*4b80*/  HMMA.16816.F32.BF16 R36, R4, R10, R212 ;  /* 0x0000000a0424723c */ /* 0x000fe200000418d4 */
[----:B------:R-:W1:Y:S01]  /*4b90*/  LDSM.16.MT88.4 R8, [R227+0x1000] ;  /* 0x00100000e308783b */ /* 0x000e620000004200 */
[----:B------:R-:W-:Y:S01]  /*4ba0*/  IMAD.MOV.U32 R25, RZ, RZ, R48 ;  /* 0x000000ffff197224 */ /* 0x000fe200078e0030 */
[----:B------:R-:W-:Y:S01]  /*4bb0*/  MOV R51, R61 ;  /* 0x0000003d00337202 */ /* 0x000fe20000000f00 */
[----:B------:R-:W-:-:S02]  /*4bc0*/  IMAD.MOV.U32 R48, RZ, RZ, R60 ;  /* 0x000000ffff307224 */ /* 0x000fc400078e003c */
[----:B------:R-:W-:Y:S01]  /*4bd0*/  IMAD.MOV.U32 R26, RZ, RZ, R56 ;  /* 0x000000ffff1a7224 */ /* 0x000fe200078e0038 */
[----:B------:R-:W-:Y:S01]  /*4be0*/  MOV R214, R52 ;  /* 0x0000003400d67202 */ /* 0x000fe20000000f00 */
[----:B------:R-:W-:Y:S02]  /*4bf0*/  IMAD.MOV.U32 R27, RZ, RZ, R57 ;  /* 0x000000ffff1b7224 */ /* 0x000fe400078e0039 */
[----:B------:R-:W-:Y:S02]  /*4c00*/  IMAD.MOV.U32 R213, RZ, RZ, R53 ;  /* 0x000000ffffd57224 */ /* 0x000fe400078e0035 */
[----:B------:R-:W-:Y:S02]  /*4c10*/  IMAD.MOV.U32 R212, RZ, RZ, R20 ;  /* 0x000000ffffd47224 */ /* 0x000fe400078e0014 */
        /* <DEDUP_REMOVED lines=8> */
[C---:B-1----:R-:W-:Y:S07]  /*4ca0*/  HMMA.16816.F32.BF16 R56, R4.reuse, R8, R164 ;  /* 0x000000080438723c */ /* 0x042fee00000418a4 */
[----:B------:R-:W-:Y:S01]  /*4cb0*/  IMAD.MOV.U32 R166, RZ, RZ, R31 ;  /* 0x000000ffffa67224 */ /* 0x000fe200078e001f */
[----:B------:R-:W-:Y:S01]  /*4cc0*/  MOV R165, R54 ;  /* 0x0000003600a57202 */ /* 0x000fe20000000f00 */
[----:B------:R-:W-:Y:S01]  /*4cd0*/  HMMA.16816.F32.BF16 R28, R4, R10, R128 ;  /* 0x0000000a041c723c */ /* 0x000fe20000041880 */
[----:B------:R-:W1:Y:S01]  /*4ce0*/  LDSM.16.MT88.4 R8, [R224+0x4000] ;  /* 0x00400000e008783b */ /* 0x000e620000004200 */
[----:B------:R-:W-:-:S02]  /*4cf0*/  IMAD.MOV.U32 R164, RZ, RZ, R25 ;  /* 0x000000ffffa47224 */ /* 0x000fc400078e0019 */
[----:B------:R-:W-:-:S03]  /*4d00*/  IMAD.MOV.U32 R167, RZ, RZ, R55 ;  /* 0x000000ffffa77224 */ /* 0x000fc600078e0037 */
[----:B------:R-:W-:Y:S01]  /*4d10*/  IMAD.MOV.U32 R128, RZ, RZ, R26 ;  /* 0x000000ffff807224 */ /* 0x000fe200078e001a */
[----:B------:R-:W-:Y:S01]  /*4d20*/  MOV R129, R27 ;  /* 0x0000001b00817202 */ /* 0x000fe20000000f00 */
[----:B------:R-:W-:Y:S02]  /*4d30*/  IMAD.MOV.U32 R130, RZ, RZ, R24 ;  /* 0x000000ffff827224 */ /* 0x000fe400078e0018 */
[----:B------:R-:W-:Y:S02]  /*4d40*/  IMAD.MOV.U32 R131, RZ, RZ, R3 ;  /* 0x000000ffff837224 */ /* 0x000fe400078e0003 */
[----:B------:R-:W-:-:S04]  /*4d50*/  IMAD.MOV.U32 R3, RZ, RZ, R72 ;  /* 0x000000ffff037224 */ /* 0x000fc800078e0048 */
[----:B------:R-:W-:Y:S01]  /*4d60*/  FFMA.FTZ R3, R3, c[0x0][0x2d0], -R0 ;  /* 0x0000b40003037a23 */ /* 0x000fe20000010800 */
[C---:B-1----:R-:W-:Y:S07]  /*4d70*/  HMMA.16816.F32.BF16 R52, R4.reuse, R8, R136 ;  /* 0x000000080434723c */ /* 0x042fee0000041888 */
[----:B------:R-:W-:Y:S01]  /*4d80*/  IMAD.MOV.U32 R136, RZ, RZ, R51 ;  /* 0x000000ffff887224 */ /* 0x000fe200078e0033 */
[----:B------:R-:W-:Y:S01]  /*4d90*/  HMMA.16816.F32.BF16 R24, R4, R10, R124 ;  /* 0x0000000a0418723c */ /* 0x000fe2000004187c */
[----:B------:R-:W1:Y:S01]  /*4da0*/  LDSM.16.MT88.4 R8, [R228+0x4000] ;  /* 0x00400000e408783b */ /* 0x000e620000004200 */
[----:B------:R-:W-:Y:S01]  /*4db0*/  MOV R137, R48 ;  /* 0x0000003000897202 */ /* 0x000fe20000000f00 */
[----:B------:R-:W-:-:S02]  /*4dc0*/  IMAD.MOV.U32 R138, RZ, RZ, R49 ;  /* 0x000000ffff8a7224 */ /* 0x000fc400078e0031 */
[----:B------:R-:W-:-:S03]  /*4dd0*/  IMAD.MOV.U32 R139, RZ, RZ, R83 ;  /* 0x000000ffff8b7224 */ /* 0x000fc600078e0053 */
[C---:B-1----:R-:W-:Y:S07]  /*4de0*/  HMMA.16816.F32.BF16 R48, R4.reuse, R8, R132 ;  /* 0x000000080430723c */ /* 0x042fee0000041884 */
[----:B------:R-:W-:Y:S01]  /*4df0*/  MOV R135, R82 ;  /* 0x0000005200877202 */ /* 0x000fe20000000f00 */
[C---:B------:R-:W-:Y:S01]  /*4e00*/  HMMA.16816.F32.BF16 R20, R4.reuse, R10, R116 ;  /* 0x0000000a0414723c */ /* 0x040fe20000041874 */
[----:B------:R-:W1:Y:S07]  /*4e10*/  LDSM.16.MT88.4 R8, [R227+0x4000] ;  /* 0x00400000e308783b */ /* 0x000e6e0000004200 */
[C---:B-1----:R-:W-:Y:S08]  /*4e20*/  HMMA.16816.F32.BF16 R80, R4.reuse, R8, R120 ;  /* 0x000000080450723c */ /* 0x042ff00000041878 */
[----:B------:R-:W-:Y:S01]  /*4e30*/  HMMA.16816.F32.BF16 R72, R4, R10, R112 ;  /* 0x0000000a0448723c */ /* 0x000fe20000041870 */
[----:B------:R-:W1:Y:S06]  /*4e40*/  LDSM.16.MT88.4 R8, [R230+0x4000] ;  /* 0x00400000e608783b */ /* 0x000e6c0000004200 */
[----:B------:R-:W-:Y:S01]  /*4e50*/  IMAD.MOV.U32 R112, RZ, RZ, R139 ;  /* 0x000000ffff707224 */ /* 0x000fe200078e008b */
[----:B------:R-:W-:Y:S01]  /*4e60*/  MOV R113, R128 ;  /* 0x0000008000717202 */ /* 0x000fe20000000f00 */
[----:B------:R-:W-:-:S02]  /*4e70*/  IMAD.MOV.U32 R114, RZ, RZ, R129 ;  /* 0x000000ffff727224 */ /* 0x000fc400078e0081 */
[----:B------:R-:W-:Y:S01]  /*4e80*/  IMAD.MOV.U32 R115, RZ, RZ, R130 ;  /* 0x000000ffff737224 */ /* 0x000fe200078e0082 */
[C---:B-1----:R-:W-:Y:S08]  /*4e90*/  HMMA.16816.F32.BF16 R148, R4.reuse, R8, R148 ;  /* 0x000000080494723c */ /* 0x042ff00000041894 */
        /* <DEDUP_REMOVED lines=11> */
[C---:B------:R-:W-:Y:S01]  /*4f50*/  HMMA.16816.F32.BF16 R120, R4.reuse, R10, R92 ;  /* 0x0000000a0478723c */ /* 0x040fe2000004185c */
[----:B------:R-:W1:Y:S07]  /*4f60*/  LDSM.16.MT88.4 R8, [R227+0x7000] ;  /* 0x00700000e308783b */ /* 0x000e6e0000004200 */
[C---:B-1----:R-:W-:Y:S07]  /*4f70*/  HMMA.16816.F32.BF16 R132, R4.reuse, R8, R88 ;  /* 0x000000080484723c */ /* 0x042fee0000041858 */
[--C-:B------:R-:W-:Y:S01]  /*4f80*/  FFMA.FTZ R90, R115, c[0x0][0x2d0], -R0.reuse ;  /* 0x0000b400735a7a23 */ /* 0x100fe20000010800 */
[----:B------:R-:W-:Y:S01]  /*4f90*/  HMMA.16816.F32.BF16 R116, R4, R10, R84 ;  /* 0x0000000a0474723c */ /* 0x000fe20000041854 */
[----:B------:R-:W1:Y:S01]  /*4fa0*/  LDSM.16.MT88.4 R8, [R230+0x7000] ;  /* 0x00700000e608783b */ /* 0x000e620000004200 */
[----:B------:R2:W-:Y:S01]  /*4fb0*/  MUFU.EX2 R86, R3 ;  /* 0x0000000300567308 */ /* 0x0005e20000000800 */
[----:B------:R-:W-:Y:S01]  /*4fc0*/  MOV R115, R222 ;  /* 0x000000de00737202 */ /* 0x000fe20000000f00 */
[----:B--2---:R-:W-:-:S06]  /*4fd0*/  FFMA.FTZ R3, R99, c[0x0][0x2d0], -R0 ;  /* 0x0000b40063037a23 */ /* 0x004fcc0000010800 */
[----:B------:R2:W3:Y:S02]  /*4fe0*/  MUFU.EX2 R87, R3 ;  /* 0x0000000300577308 */ /* 0x0004e40000000800 */
[--C-:B--2---:R-:W-:Y:S01]  /*4ff0*/  FFMA.FTZ R3, R104, c[0x0][0x2d0], -R0.reuse ;  /* 0x0000b40068037a23 */ /* 0x104fe20000010800 */
[C---:B-1----:R-:W-:Y:S05]  /*5000*/  HMMA.16816.F32.BF16 R128, R4.reuse, R8, R44 ;  /* 0x000000080480723c */ /* 0x042fea000004182c */
[----:B------:R1:W-:Y:S02]  /*5010*/  MUFU.EX2 R89, R3 ;  /* 0x0000000300597308 */ /* 0x0003e40000000800 */
[--C-:B------:R-:W-:Y:S01]  /*5020*/  FFMA.FTZ R44, R167, c[0x0][0x2d0], -R0.reuse ;  /* 0x0000b400a72c7a23 */ /* 0x100fe20000010800 */
[----:B------:R-:W-:Y:S01]  /*5030*/  HMMA.16816.F32.BF16 R108, R4, R10, R16 ;  /* 0x0000000a046c723c */ /* 0x000fe20000041810 */
[----:B------:R-:W2:Y:S01]  /*5040*/  LDSM.16.MT88.4 R8, [R224+0x1800] ;  /* 0x00180000e008783b */ /* 0x000ea20000004200 */
[----:B------:R-:W-:-:S02]  /*5050*/  FFMA.FTZ R46, R164, c[0x0][0x2d0], -R0 ;  /* 0x0000b400a42e7a23 */ /* 0x000fc40000010800 */
[--C-:B------:R-:W-:Y:S02]  /*5060*/  FFMA.FTZ R45, R165, c[0x0][0x2d0], -R0.reuse ;  /* 0x0000b400a52d7a23 */ /* 0x100fe40000010800 */
[----:B------:R-:W-:Y:S02]  /*5070*/  FFMA.FTZ R167, R211, c[0x0][0x2d0], -R0 ;  /* 0x0000b400d3a77a23 */ /* 0x000fe40000010800 */
[----:B------:R-:W-:Y:S02]  /*5080*/  FFMA.FTZ R4, R106, c[0x0][0x2d0], -R2 ;  /* 0x0000b4006a047a23 */ /* 0x000fe40000010802 */
[----:B-1----:R-:W-:Y:S02]  /*5090*/  FFMA.FTZ R3, R105, c[0x0][0x2d0], -R0 ;  /* 0x0000b40069037a23 */ /* 0x002fe40000010800 */
[----:B------:R1:W-:Y:S01]  /*50a0*/  MUFU.EX2 R85, R4 ;  /* 0x0000000400557308 */ /* 0x0003e20000000800 */
[----:B------:R-:W-:Y:S02]  /*50b0*/  FADD.FTZ R5, R154, R208 ;  /* 0x000000d09a057221 */ /* 0x000fe40000010000 */
[----:B------:R-:W-:Y:S01]  /*50c0*/  FFMA.FTZ R16, R112, c[0x0][0x2d0], -R0 ;  /* 0x0000b40070107a23 */ /* 0x000fe20000010800 */
[----:B------:R-:W-:Y:S01]  /*50d0*/  MOV R112, R217 ;  /* 0x000000d900707202 */ /* 0x000fe20000000f00 */
[----:B------:R-:W-:-:S02]  /*50e0*/  FADD.FTZ R5, R155, R5 ;  /* 0x000000059b057221 */ /* 0x000fc40000010000 */
[--C-:B------:R-:W-:Y:S01]  /*50f0*/  FFMA.FTZ R17, R113, c[0x0][0x2d0], -R0.reuse ;  /* 0x0000b40071117a23 */ /* 0x100fe20000010800 */
[----:B------:R4:W-:Y:S01]  /*5100*/  MUFU.EX2 R88, R3 ;  /* 0x0000000300587308 */ /* 0x0009e20000000800 */
[----:B------:R-:W-:Y:S02]  /*5110*/  FADD.FTZ R19, R210, R5 ;  /* 0x00000005d2137221 */ /* 0x000fe40000010000 */
[----:B------:R-:W-:Y:S02]  /*5120*/  FFMA.FTZ R18, R114, c[0x0][0x2d0], -R0 ;  /* 0x0000b40072127a23 */ /* 0x000fe40000010800 */
[----:B------:R-:W-:Y:S02]  /*5130*/  IMAD.MOV.U32 R165, RZ, RZ, R220 ;  /* 0x000000ffffa57224 */ /* 0x000fe400078e00dc */
[----:B------:R-:W-:Y:S02]  /*5140*/  IMAD.MOV.U32 R164, RZ, RZ, R221 ;  /* 0x000000ffffa47224 */ /* 0x000fe400078e00dd */
[----:B-1----:R-:W-:-:S02]  /*5150*/  FFMA.FTZ R4, R166, c[0x0][0x2d0], -R2 ;  /* 0x0000b400a6047a23 */ /* 0x002fc40000010802 */
[----:B------:R-:W-:Y:S02]  /*5160*/  IMAD.MOV.U32 R106, RZ, RZ, R223 ;  /* 0x000000ffff6a7224 */ /* 0x000fe400078e00df */
[----:B------:R3:W-:Y:S01]  /*5170*/  MUFU.EX2 R166, R4 ;  /* 0x0000000400a67308 */ /* 0x0007e20000000800 */
[----:B------:R-:W-:Y:S02]  /*5180*/  IMAD.MOV.U32 R113, RZ, RZ, R218 ;  /* 0x000000ffff717224 */ /* 0x000fe400078e00da */
[----:B----4-:R-:W-:Y:S02]  /*5190*/  FADD.FTZ R3, R143, R209 ;  /* 0x000000d18f037221 */ /* 0x010fe40000010000 */
[----:B------:R-:W-:Y:S02]  /*51a0*/  IMAD.MOV.U32 R114, RZ, RZ, R219 ;  /* 0x000000ffff727224 */ /* 0x000fe400078e00db */
[----:B------:R-:W-:Y:S02]  /*51b0*/  FADD.FTZ R6, R142, R3 ;  /* 0x000000038e067221 */ /* 0x000fe40000010000 */
[----:B------:R-:W-:-:S02]  /*51c0*/  FFMA.FTZ R3, R79, c[0x0][0x2d0], -R2 ;  /* 0x0000b4004f037a23 */ /* 0x000fc40000010802 */
[----:B------:R-:W-:Y:S02]  /*51d0*/  IMAD.MOV.U32 R142, RZ, RZ, R214 ;  /* 0x000000ffff8e7224 */ /* 0x000fe400078e00d6 */
[----:B------:R1:W4:Y:S01]  /*51e0*/  MUFU.EX2 R79, R3 ;  /* 0x00000003004f7308 */ /* 0x0003220000000800 */
[----:B---3--:R-:W-:Y:S01]  /*51f0*/  F2FP.BF16.PACK_AB R4, R87, R86 ;  /* 0x000000565704723e */ /* 0x008fe200000010ff */
[----:B-1----:R-:W-:Y:S01]  /*5200*/  FFMA.FTZ R3, R107, c[0x0][0x2d0], -R2 ;  /* 0x0000b4006b037a23 */ /* 0x002fe20000010802 */
[----:B----4-:R-:W-:Y:S01]  /*5210*/  F2FP.BF16.PACK_AB R5, R79, R85 ;  /* 0x000000554f05723e */ /* 0x010fe200000010ff */
[----:B------:R-:W-:-:S04]  /*5220*/  IMAD.MOV.U32 R107, RZ, RZ, R216 ;  /* 0x000000ffff6b7224 */ /* 0x000fc800078e00d8 */
[----:B------:R1:W3:Y:S02]  /*5230*/  MUFU.EX2 R84, R3 ;  /* 0x0000000300547308 */ /* 0x0002e40000000800 */
[----:B-1----:R-:W-:Y:S01]  /*5240*/  FADD.FTZ R3, R152, R6 ;  /* 0x0000000698037221 */ /* 0x002fe20000010000 */
[----:B------:R-:W-:Y:S02]  /*5250*/  F2FP.BF16.PACK_AB R6, R88, R89 ;  /* 0x000000595806723e */ /* 0x000fe400000010ff */
[----:B---3--:R-:W-:Y:S01]  /*5260*/  F2FP.BF16.PACK_AB R7, R166, R84 ;  /* 0x00000054a607723e */ /* 0x008fe200000010ff */
[----:B------:R-:W-:-:S06]  /*5270*/  FADD.FTZ R91, R153, R3 ;  /* 0x00000003995b7221 */ /* 0x000fcc0000010000 */
[C---:B--2---:R-:W-:Y:S08]  /*5280*/  HMMA.16816.F32.BF16 R92, R4.reuse, R8, R68 ;  /* 0x00000008045c723c */ /* 0x044ff00000041844 */
[----:B------:R-:W-:Y:S11]  /*5290*/  HMMA.16816.F32.BF16 R8, R4, R10, R40 ;  /* 0x0000000a0408723c */ /* 0x000ff60000041828 */
[----:B------:R-:W-:Y:S05]  /*52a0*/  @!UPT UIADD3 URZ, URZ, URZ, URZ ;  /* 0x0000003f3f3ff290 */ /* 0x000fea000fffe03f */
[----:B------:R-:W-:Y:S01]  /*52b0*/  MOV R3, R94 ;  /* 0x0000005e00037202 */ /* 0x000fe20000000f00 */
[----:B------:R-:W-:Y:S01]  /*52c0*/  IMAD.MOV.U32 R0, RZ, RZ, R92 ;  /* 0x000000ffff007224 */ /* 0x000fe200078e005c */
[----:B------:R-:W-:Y:S01]  /*52d0*/  MOV R68, R93 ;  /* 0x0000005d00447202 */ /* 0x000fe20000000f00 */
[----:B------:R-:W-:-:S05]  /*52e0*/  IMAD.MOV.U32 R69, RZ, RZ, R95 ;  /* 0x000000ffff457224 */ /* 0x000fca00078e005f */
[----:B------:R-:W-:Y:S01]  /*52f0*/  IMAD.MOV.U32 R70, RZ, RZ, R9 ;  /* 0x000000ffff467224 */ /* 0x000fe200078e0009 */
[----:B------:R-:W-:Y:S01]  /*5300*/  MOV R43, R8 ;  /* 0x00000008002b7202 */ /* 0x000fe20000000f00 */
[----:B------:R-:W-:Y:S02]  /*5310*/  IMAD.MOV.U32 R47, RZ, RZ, R10 ;  /* 0x000000ffff2f7224 */ /* 0x000fe400078e000a */
[----:B------:R-:W-:Y:S02]  /*5320*/  IMAD.MOV.U32 R143, RZ, RZ, R11 ;  /* 0x000000ffff8f7224 */ /* 0x000fe400078e000b */
[----:B------:R-:W1:Y:S02]  /*5330*/  LDSM.16.MT88.4 R8, [R228+0x1800] ;  /* 0x00180000e408783b */ /* 0x000e640000004200 */
[C---:B-1----:R-:W-:Y:S07]  /*5340*/  HMMA.16816.F32.BF16 R92, R4.reuse, R8, R64 ;  /* 0x00000008045c723c */ /* 0x042fee0000041840 */
[----:B------:R-:W-:Y:S01]  /*5350*/  IMAD.MOV.U32 R65, RZ, RZ, R112 ;  /* 0x000000ffff417224 */ /* 0x000fe200078e0070 */
[----:B------:R-:W-:Y:S01]  /*5360*/  HMMA.16816.F32.BF16 R220, R4, R10, R36 ;  /* 0x0000000a04dc723c */ /* 0x000fe20000041824 */
[----:B------:R-:W1:Y:S01]  /*5370*/  LDSM.16.MT88.4 R8, [R227+0x1800] ;  /* 0x00180000e308783b */ /* 0x000e620000004200 */
[----:B------:R-:W-:Y:S01]  /*5380*/  IMAD.MOV.U32 R66, RZ, RZ, R113 ;  /* 0x000000ffff427224 */ /* 0x000fe200078e0071 */
[----:B------:R-:W-:-:S04]  /*5390*/  MOV R67, R114 ;  /* 0x0000007200437202 */ /* 0x000fc80000000f00 */
[----:B------:R-:W-:Y:S01]  /*53a0*/  MOV R36, R3 ;  /* 0x0000000300247202 */ /* 0x000fe20000000f00 */
[----:B------:R-:W-:Y:S01]  /*53b0*/  IMAD.MOV.U32 R3, RZ, RZ, R164 ;  /* 0x000000ffff037224 */ /* 0x000fe200078e00a4 */
[----:B------:R-:W-:Y:S01]  /*53c0*/  MOV R164, R212 ;  /* 0x000000d400a47202 */ /* 0x000fe20000000f00 */
[----:B------:R-:W-:Y:S01]  /*53d0*/  IMAD.MOV.U32 R37, RZ, RZ, R0 ;  /* 0x000000ffff257224 */ /* 0x000fe200078e0000 */
[----:B------:R-:W-:Y:S01]  /*53e0*/  MOV R39, R107 ;  /* 0x0000006b00277202 */ /* 0x000fe20000000f00 */
[----:B------:R-:W-:Y:S02]  /*53f0*/  IMAD.MOV.U32 R38, RZ, RZ, R106 ;  /* 0x000000ffff267224 */ /* 0x000fe400078e006a */
[----:B------:R-:W-:Y:S02]  /*5400*/  IMAD.MOV.U32 R0, RZ, RZ, R115 ;  /* 0x000000ffff007224 */ /* 0x000fe400078e0073 */
[----:B------:R-:W-:Y:S01]  /*5410*/  IMAD.MOV.U32 R64, RZ, RZ, R93 ;  /* 0x000000ffff407224 */ /* 0x000fe200078e005d */
[----:B------:R-:W-:Y:S01]  /*5420*/  MOV R42, R94 ;  /* 0x0000005e002a7202 */ /* 0x000fe20000000f00 */
[----:B------:R-:W-:-:S02]  /*5430*/  IMAD.MOV.U32 R41, RZ, RZ, R95 ;  /* 0x000000ffff297224 */ /* 0x000fc400078e005f */
[----:B------:R-:W-:Y:S02]  /*5440*/  IMAD.MOV.U32 R40, RZ, RZ, R92 ;  /* 0x000000ffff287224 */ /* 0x000fe400078e005c */
[--C-:B------:R-:W-:Y:S02]  /*5450*/  FFMA.FTZ R0, R0, c[0x0][0x2d0], -R2.reuse ;  /* 0x0000b40000007a23 */ /* 0x100fe40000010802 */
[----:B------:R-:W-:Y:S01]  /*5460*/  FFMA.FTZ R3, R3, c[0x0][0x2d0], -R2 ;  /* 0x0000b40003037a23 */ /* 0x000fe20000010802 */
[C---:B-1----:R-:W-:Y:S07]  /*5470*/  HMMA.16816.F32.BF16 R216, R4.reuse, R8, R60 ;  /* 0x0000000804d8723c */ /* 0x042fee000004183c */
[----:B------:R-:W-:Y:S01]  /*5480*/  IMAD.MOV.U32 R63, RZ, RZ, R47 ;  /* 0x000000ffff3f7224 */ /* 0x000fe200078e002f */
[----:B------:R-:W-:Y:S01]  /*5490*/  HMMA.16816.F32.BF16 R208, R4, R10, R32 ;  /* 0x0000000a04d0723c */ /* 0x000fe20000041820 */
[----:B------:R-:W1:Y:S01]  /*54a0*/  LDSM.16.MT88.4 R8, [R230+0x1800] ;  /* 0x00180000e608783b */ /* 0x000e620000004200 */
[----:B------:R-:W-:Y:S01]  /*54b0*/  IMAD.MOV.U32 R61, RZ, RZ, R43 ;  /* 0x000000ffff3d7224 */ /* 0x000fe200078e002b */
[----:B------:R-:W-:Y:S01]  /*54c0*/  MOV R43, R215 ;  /* 0x000000d7002b7202 */ /* 0x000fe20000000f00 */
[----:B------:R-:W-:Y:S01]  /*54d0*/  IMAD.MOV.U32 R47, RZ, RZ, R213 ;  /* 0x000000ffff2f7224 */ /* 0x000fe200078e00d5 */
[----:B------:R-:W-:Y:S01]  /*54e0*/  MOV R62, R70 ;  /* 0x00000046003e7202 */ /* 0x000fe20000000f00 */
[----:B------:R-:W-:-:S02]  /*54f0*/  IMAD.MOV.U32 R60, RZ, RZ, R69 ;  /* 0x000000ffff3c7224 */ /* 0x000fc400078e0045 */
[C---:B-1----:R-:W-:Y:S08]  /*5500*/  HMMA.16816.F32.BF16 R212, R4.reuse, R8, R56 ;  /* 0x0000000804d4723c */ /* 0x042ff00000041838 */
[C---:B------:R-:W-:Y:S01]  /*5510*/  HMMA.16816.F32.BF16 R152, R4.reuse, R10, R28 ;  /* 0x0000000a0498723c */ /* 0x040fe2000004181c */
[----:B------:R-:W1:Y:S06]  /*5520*/  LDSM.16.MT88.4 R8, [R224+0x4800] ;  /* 0x00480000e008783b */ /* 0x000e6c0000004200 */
        /* <DEDUP_REMOVED lines=9> */
[----:B------:R-:W-:Y:S01]  /*55c0*/  IMAD.MOV.U32 R22, RZ, RZ, R39 ;  /* 0x000000ffff167224 */ /* 0x000fe200078e0027 */
[----:B------:R-:W-:Y:S01]  /*55d0*/  MOV R23, R38 ;  /* 0x0000002600177202 */ /* 0x000fe20000000f00 */
[----:B------:R-:W-:-:S02]  /*55e0*/  FFMA.FTZ R20, R20, c[0x0][0x2d0], -R2 ;  /* 0x0000b40014147a23 */ /* 0x000fc40000010802 */
[--C-:B------:R-:W-:Y:S02]  /*55f0*/  FFMA.FTZ R21, R21, c[0x0][0x2d0], -R2.reuse ;  /* 0x0000b40015157a23 */ /* 0x100fe40000010802 */
[----:B------:R-:W-:Y:S01]  /*5600*/  FFMA.FTZ R23, R23, c[0x0][0x2d0], -R2 ;  /* 0x0000b40017177a23 */ /* 0x000fe20000010802 */
[C---:B-1----:R-:W-:Y:S08]  /*5610*/  HMMA.16816.F32.BF16 R92, R4.reuse, R8, R80 ;  /* 0x00000008045c723c */ /* 0x042ff00000041850 */
[----:B------:R-:W-:Y:S01]  /*5620*/  HMMA.16816.F32.BF16 R68, R4, R10, R72 ;  /* 0x0000000a0444723c */ /* 0x000fe20000041848 */
[----:B------:R-:W1:Y:S06]  /*5630*/  LDSM.16.MT88.4 R8, [R230+0x4800] ;  /* 0x00480000e608783b */ /* 0x000e6c0000004200 */
[----:B------:R-:W-:Y:S01]  /*5640*/  MOV R74, R42 ;  /* 0x0000002a004a7202 */ /* 0x000fe20000000f00 */
[----:B------:R-:W-:-:S02]  /*5650*/  IMAD.MOV.U32 R75, RZ, RZ, R41 ;  /* 0x000000ffff4b7224 */ /* 0x000fc400078e0029 */
        /* <DEDUP_REMOVED lines=11> */
[----:B------:R-:W-:Y:S01]  /*5710*/  MOV R103, R164 ;  /* 0x000000a400677202 */ /* 0x000fe20000000f00 */
[----:B------:R-:W-:Y:S01]  /*5720*/  IMAD.MOV.U32 R101, RZ, RZ, R142 ;  /* 0x000000ffff657224 */ /* 0x000fe200078e008e */
[----:B------:R-:W-:Y:S08]  /*5730*/  MUFU.EX2 R164, R18 ;  /* 0x0000001200a47308 */ /* 0x000ff00000000800 */
[----:B------:R-:W-:Y:S01]  /*5740*/  MUFU.EX2 R142, R16 ;  /* 0x00000010008e7308 */ /* 0x000fe20000000800 */
[C---:B-1----:R-:W-:Y:S07]  /*5750*/  HMMA.16816.F32.BF16 R40, R4.reuse, R8, R144 ;  /* 0x000000080428723c */ /* 0x042fee0000041890 */
[----:B------:R-:W-:Y:S01]  /*5760*/  MUFU.EX2 R147, R17 ;  /* 0x0000001100937308 */ /* 0x000fe20000000800 */
[----:B------:R-:W-:Y:S01]  /*5770*/  IMAD.MOV.U32 R144, RZ, RZ, R46 ;  /* 0x000000ffff907224 */ /* 0x000fe200078e002e */
[----:B------:R-:W-:Y:S01]  /*5780*/  HMMA.16816.F32.BF16 R28, R4, R10, R124 ;  /* 0x0000000a041c723c */ /* 0x000fe2000004187c */
[----:B------:R-:W1:Y:S01]  /*5790*/  LDSM.16.MT88.4 R8, [R228+0x7800] ;  /* 0x00780000e408783b */ /* 0x000e620000004200 */
[----:B------:R-:W-:Y:S01]  /*57a0*/  IMAD.MOV.U32 R145, RZ, RZ, R45 ;  /* 0x000000ffff917224 */ /* 0x000fe200078e002d */
[----:B------:R-:W-:-:S04]  /*57b0*/  MOV R146, R44 ;  /* 0x0000002c00927202 */ /* 0x000fc80000000f00 */
[----:B------:R-:W-:Y:S02]  /*57c0*/  IMAD.MOV.U32 R127, RZ, RZ, R165 ;  /* 0x000000ffff7f7224 */ /* 0x000fe400078e00a5 */
[----:B------:R-:W-:Y:S01]  /*57d0*/  IMAD.MOV.U32 R126, RZ, RZ, R145 ;  /* 0x000000ffff7e7224 */ /* 0x000fe200078e0091 */
[----:B------:R-:W-:Y:S01]  /*57e0*/  MUFU.EX2 R165, R90 ;  /* 0x0000005a00a57308 */ /* 0x000fe20000000800 */
[----:B------:R-:W-:Y:S01]  /*57f0*/  IMAD.MOV.U32 R125, RZ, RZ, R127 ;  /* 0x000000ffff7d7224 */ /* 0x000fe200078e007f */
[----:B------:R-:W-:Y:S01]  /*5800*/  MOV R127, R144 ;  /* 0x00000090007f7202 */ /* 0x000fe20000000f00 */
[----:B------:R-:W-:Y:S01]  /*5810*/  IMAD.MOV.U32 R144, RZ, RZ, R146 ;  /* 0x000000ffff907224 */ /* 0x000fe200078e0092 */
[----:B------:R-:W-:Y:S01]  /*5820*/  MOV R146, R100 ;  /* 0x0000006400927202 */ /* 0x000fe20000000f00 */
[----:B------:R-:W-:Y:S02]  /*5830*/  IMAD.MOV.U32 R100, RZ, RZ, R101 ;  /* 0x000000ffff647224 */ /* 0x000fe400078e0065 */
[----:B------:R-:W-:Y:S01]  /*5840*/  IMAD.MOV.U32 R101, RZ, RZ, R102 ;  /* 0x000000ffff657224 */ /* 0x000fe200078e0066 */
[----:B------:R-:W-:Y:S01]  /*5850*/  MOV R102, R103 ;  /* 0x0000006700667202 */ /* 0x000fe20000000f00 */
[----:B------:R-:W-:Y:S01]  /*5860*/  IMAD.MOV.U32 R103, RZ, RZ, R148 ;  /* 0x000000ffff677224 */ /* 0x000fe200078e0094 */
[----:B------:R2:W-:Y:S01]  /*5870*/  MUFU.EX2 R145, R0 ;  /* 0x0000000000917308 */ /* 0x0005e20000000800 */
        /* <DEDUP_REMOVED lines=9> */
[----:B------:R3:W4:Y:S01]  /*5910*/  MUFU.EX2 R143, R3 ;  /* 0x00000003008f7308 */ /* 0x0007220000000800 */
[----:B--2---:R-:W-:Y:S02]  /*5920*/  FADD.FTZ R0, R14, R19 ;  /* 0x000000130e007221 */ /* 0x004fe40000010000 */
[----:B------:R-:W-:Y:S01]  /*5930*/  LDSM.16.MT88.4 R16, [R224+0x2000] ;  /* 0x00200000e010783b */ /* 0x000fe20000004200 */
[----:B-1----:R-:W-:Y:S01]  /*5940*/  HMMA.16816.F32.BF16 R80, R4, R8, R136 ;  /* 0x000000080450723c */ /* 0x002fe20000041888 */
[----:B---3--:R-:W-:-:S07]  /*5950*/  FADD.FTZ R3, R15, R0 ;  /* 0x000000000f037221 */ /* 0x008fce0000010000 */
[----:B------:R-:W-:Y:S01]  /*5960*/  HMMA.16816.F32.BF16 R64, R4, R10, R120 ;  /* 0x0000000a0440723c */ /* 0x000fe20000041878 */
[----:B------:R-:W1:Y:S01]  /*5970*/  LDSM.16.MT88.4 R8, [R227+0x7800] ;  /* 0x00780000e308783b */ /* 0x000e620000004200 */
[----:B------:R-:W-:Y:S01]  /*5980*/  FFMA.FTZ R0, R125, c[0x0][0x2d0], -R2 ;  /* 0x0000b4007d007a23 */ /* 0x000fe20000010802 */
[----:B------:R-:W-:Y:S01]  /*5990*/  MOV R139, R100 ;  /* 0x00000064008b7202 */ /* 0x000fe20000000f00 */
[----:B------:R-:W-:Y:S02]  /*59a0*/  IMAD.MOV.U32 R125, RZ, RZ, R144 ;  /* 0x000000ffff7d7224 */ /* 0x000fe400078e0090 */
[----:B------:R2:W-:Y:S01]  /*59b0*/  MUFU.EX2 R144, R0 ;  /* 0x0000000000907308 */ /* 0x0005e20000000800 */
[----:B------:R-:W-:Y:S02]  /*59c0*/  IMAD.MOV.U32 R138, RZ, RZ, R101 ;  /* 0x000000ffff8a7224 */ /* 0x000fe400078e0065 */
[----:B------:R-:W-:Y:S02]  /*59d0*/  IMAD.MOV.U32 R137, RZ, RZ, R102 ;  /* 0x000000ffff897224 */ /* 0x000fe400078e0066 */
[----:B------:R-:W-:-:S02]  /*59e0*/  IMAD.MOV.U32 R136, RZ, RZ, R124 ;  /* 0x000000ffff887224 */ /* 0x000fc400078e007c */
[----:B------:R-:W-:Y:S02]  /*59f0*/  IMAD.MOV.U32 R90, RZ, RZ, R138 ;  /* 0x000000ffff5a7224 */ /* 0x000fe400078e008a */
[----:B--2---:R-:W-:-:S04]  /*5a00*/  FFMA.FTZ R0, R103, c[0x0][0x2d0], -R2 ;  /* 0x0000b40067007a23 */ /* 0x004fc80000010802 */
[----:B------:R2:W3:Y:S01]  /*5a10*/  MUFU.EX2 R146, R0 ;  /* 0x0000000000927308 */ /* 0x0004e20000000800 */
[----:B-1----:R-:W-:Y:S01]  /*5a20*/  HMMA.16816.F32.BF16 R52, R4, R8, R132 ;  /* 0x000000080434723c */ /* 0x002fe20000041884 */
[----:B--2---:R-:W-:Y:S02]  /*5a30*/  FADD.FTZ R0, R76, R3 ;  /* 0x000000034c007221 */ /* 0x004fe40000010000 */
[----:B------:R-:W-:Y:S02]  /*5a40*/  FFMA.FTZ R3, R22, c[0x0][0x2d0], -R2 ;  /* 0x0000b40016037a23 */ /* 0x000fe40000010802 */
[----:B------:R-:W-:-:S03]  /*5a50*/  FADD.FTZ R2, R78, R0 ;  /* 0x000000004e027221 */ /* 0x000fc60000010000 */
[C---:B------:R-:W-:Y:S01]  /*5a60*/  HMMA.16816.F32.BF16 R44, R4.reuse, R10, R116 ;  /* 0x0000000a042c723c */ /* 0x040fe20000041874 */
[----:B------:R-:W1:Y:S07]  /*5a70*/  LDSM.16.MT88.4 R8, [R230+0x7800] ;  /* 0x00780000e608783b */ /* 0x000e6e0000004200 */
[C---:B-1----:R-:W-:Y:S07]  /*5a80*/  HMMA.16816.F32.BF16 R36, R4.reuse, R8, R128 ;  /* 0x000000080424723c */ /* 0x042fee0000041880 */
[----:B------:R-:W-:Y:S01]  /*5a90*/  IMAD.MOV.U32 R131, RZ, RZ, R125 ;  /* 0x000000ffff837224 */ /* 0x000fe200078e007d */
[----:B------:R-:W-:Y:S01]  /*5aa0*/  HMMA.16816.F32.BF16 R24, R4, R10, R108 ;  /* 0x0000000a0418723c */ /* 0x000fe2000004186c */
[----:B------:R-:W1:Y:S01]  /*5ab0*/  LDSM.16.MT88.4 R8, [R227+0x2000] ;  /* 0x00200000e308783b */ /* 0x000e620000004200 */
[----:B------:R-:W-:Y:S01]  /*5ac0*/  MOV R130, R126 ;  /* 0x0000007e00827202 */ /* 0x000fe20000000f00 */
[----:B------:R-:W-:-:S04]  /*5ad0*/  IMAD.MOV.U32 R129, RZ, RZ, R127 ;  /* 0x000000ffff817224 */ /* 0x000fc800078e007f */
[----:B------:R-:W-:Y:S01]  /*5ae0*/  FADD.FTZ R4, R12, R91 ;  /* 0x0000005b0c047221 */ /* 0x000fe20000010000 */
[----:B----4-:R-:W-:Y:S02]  /*5af0*/  F2FP.BF16.PACK_AB R5, R143, R145 ;  /* 0x000000918f05723e */ /* 0x010fe400000010ff */
[----:B------:R-:W-:Y:S01]  /*5b00*/  F2FP.BF16.PACK_AB R6, R165, R164 ;  /* 0x000000a4a506723e */ /* 0x000fe200000010ff */
[----:B------:R-:W-:Y:S01]  /*5b10*/  FADD.FTZ R4, R13, R4 ;  /* 0x000000040d047221 */ /* 0x000fe20000010000 */
[----:B---3--:R-:W-:Y:S01]  /*5b20*/  F2FP.BF16.PACK_AB R7, R146, R144 ;  /* 0x000000909207723e */ /* 0x008fe200000010ff */
[----:B------:R-:W2:Y:S01]  /*5b30*/  LDSM.16.MT88.4 R12, [R228+0x2000] ;  /* 0x00200000e40c783b */ /* 0x000ea20000004200 */
[----:B------:R-:W-:Y:S01]  /*5b40*/  MOV R91, R139 ;  /* 0x0000008b005b7202 */ /* 0x000fe20000000f00 */
[----:B------:R-:W-:Y:S01]  /*5b50*/  FADD.FTZ R22, R77, R4 ;  /* 0x000000044d167221 */ /* 0x000fe20000010000 */
[----:B------:R-:W-:-:S03]  /*5b60*/  F2FP.BF16.PACK_AB R4, R147, R142 ;  /* 0x0000008e9304723e */ /* 0x000fc600000010ff */
[----:B------:R-:W-:-:S04]  /*5b70*/  FADD.FTZ R0, R136, R22 ;  /* 0x0000001688007221 */ /* 0x000fc80000010000 */
[----:B------:R-:W-:Y:S01]  /*5b80*/  HMMA.16816.F32.BF16 R148, R4, R16, R148 ;  /* 0x000000100494723c */ /* 0x000fe20000041894 */
[----:B------:R-:W-:-:S07]  /*5b90*/  FADD.FTZ R0, R85, R0 ;  /* 0x0000000055007221 */ /* 0x000fce0000010000 */
[C---:B------:R-:W-:Y:S08]  /*5ba0*/  HMMA.16816.F32.BF16 R60, R4.reuse, R18, R60 ;  /* 0x00000012043c723c */ /* 0x040ff0000004183c */
[C---:B-1----:R-:W-:Y:S08]  /*5bb0*/  HMMA.16816.F32.BF16 R16, R4.reuse, R10, R208 ;  /* 0x0000000a0410723c */ /* 0x042ff000000418d0 */
[C---:B------:R-:W-:Y:S01]  /*5bc0*/  HMMA.16816.F32.BF16 R108, R4.reuse, R8, R216 ;  /* 0x00000008046c723c */ /* 0x040fe200000418d8 */
[----:B------:R-:W1:Y:S07]  /*5bd0*/  LDSM.16.MT88.4 R8, [R228+0x5000] ;  /* 0x00500000e408783b */ /* 0x000e6e0000004200 */
[C---:B--2---:R-:W-:Y:S08]  /*5be0*/  HMMA.16816.F32.BF16 R100, R4.reuse, R12, R72 ;  /* 0x0000000c0464723c */ /* 0x044ff00000041848 */
[----:B------:R-:W-:Y:S01]  /*5bf0*/  HMMA.16816.F32.BF16 R72, R4, R14, R220 ;  /* 0x0000000e0448723c */ /* 0x000fe200000418dc */
[----:B------:R-:W2:Y:S01]  /*5c00*/  LDSM.16.MT88.4 R12, [R224+0x5000] ;  /* 0x00500000e00c783b */ /* 0x000ea20000004200 */
[----:B------:R-:W-:Y:S01]  /*5c10*/  MOV R123, R16 ;  /* 0x00000010007b7202 */ /* 0x000fe20000000f00 */
[----:B------:R-:W-:Y:S01]  /*5c20*/  IMAD.MOV.U32 R122, RZ, RZ, R17 ;  /* 0x000000ffff7a7224 */ /* 0x000fe200078e0011 */
[----:B------:R-:W-:Y:S01]  /*5c30*/  MOV R120, R19 ;  /* 0x0000001300787202 */ /* 0x000fe20000000f00 */
[----:B------:R-:W-:-:S02]  /*5c40*/  IMAD.MOV.U32 R121, RZ, RZ, R18 ;  /* 0x000000ffff797224 */ /* 0x000fc400078e0012 */
[----:B------:R-:W3:Y:S01]  /*5c50*/  LDSM.16.MT88.4 R16, [R230+0x2000] ;  /* 0x00200000e610783b */ /* 0x000ee20000004200 */
[C---:B-1----:R-:W-:Y:S08]  /*5c60*/  HMMA.16816.F32.BF16 R132, R4.reuse, R8, R96 ;  /* 0x000000080484723c */ /* 0x042ff00000041860 */
[C---:B------:R-:W-:Y:S01]  /*5c70*/  HMMA.16816.F32.BF16 R32, R4.reuse, R10, R32 ;  /* 0x0000000a0420723c */ /* 0x040fe20000041820 */
[----:B------:R-:W1:Y:S07]  /*5c80*/  LDSM.16.MT88.4 R8, [R224+0x8000] ;  /* 0x00800000e008783b */ /* 0x000e6e0000004200 */
[C---:B--2---:R-:W-:Y:S01]  /*5c90*/  HMMA.16816.F32.BF16 R124, R4.reuse, R12, R112 ;  /* 0x0000000c047c723c */ /* 0x044fe20000041870 */
[----:B------:R-:W-:Y:S07]  /*5ca0*/  LDSM.16.MT88.4 R112, [R227+0x2800] ;  /* 0x00280000e370783b */ /* 0x000fee0000004200 */
[C---:B------:R-:W-:Y:S01]  /*5cb0*/  HMMA.16816.F32.BF16 R208, R4.reuse, R14, R104 ;  /* 0x0000000e04d0723c */ /* 0x040fe20000041868 */
[----:B------:R-:W2:Y:S04]  /*5cc0*/  LDSM.16.MT88.4 R12, [R230+0x5000] ;  /* 0x00500000e60c783b */ /* 0x000ea80000004200 */
[----:B------:R-:W-:Y:S03]  /*5cd0*/  LDSM.16.MT88.4 R104, [R228+0x2800] ;  /* 0x00280000e468783b */ /* 0x000fe60000004200 */
[C---:B---3--:R-:W-:Y:S08]  /*5ce0*/  HMMA.16816.F32.BF16 R116, R4.reuse, R16, R212 ;  /* 0x000000100474723c */ /* 0x048ff000000418d4 */
[C---:B------:R-:W-:Y:S01]  /*5cf0*/  HMMA.16816.F32.BF16 R216, R4.reuse, R18, R152 ;  /* 0x0000001204d8723c */ /* 0x040fe20000041898 */
[----:B------:R-:W3:Y:S04]  /*5d00*/  LDSM.16.MT88.4 R16, [R227+0x5000] ;  /* 0x00500000e310783b */ /* 0x000ee80000004200 */
[----:B------:R-:W-:Y:S03]  /*5d10*/  LDSM.16.MT88.4 R152, [R224+0x2800] ;  /* 0x00280000e098783b */ /* 0x000fe60000004200 */
[C---:B-1----:R-:W-:Y:S08]  /*5d20*/  HMMA.16816.F32.BF16 R212, R4.reuse, R10, R28 ;  /* 0x0000000a04d4723c */ /* 0x042ff0000004181c */
[C---:B--2---:R-:W-:Y:S08]  /*5d30*/  HMMA.16816.F32.BF16 R220, R4.reuse, R12, R56 ;  /* 0x0000000c04dc723c */ /* 0x044ff00000041838 */
[C---:B------:R-:W-:Y:S08]  /*5d40*/  HMMA.16816.F32.BF16 R12, R4.reuse, R14, R48 ;  /* 0x0000000e040c723c */ /* 0x040ff00000041830 */
[C---:B---3--:R-:W-:Y:S08]  /*5d50*/  HMMA.16816.F32.BF16 R92, R4.reuse, R16, R92 ;  /* 0x00000010045c723c */ /* 0x048ff0000004185c */
[----:B------:R-:W-:Y:S01]  /*5d60*/  IMAD.MOV.U32 R59, RZ, RZ, R220 ;  /* 0x000000ffff3b7224 */ /* 0x000fe200078e00dc */
[----:B------:R-:W-:Y:S01]  /*5d70*/  MOV R58, R221 ;  /* 0x000000dd003a7202 */ /* 0x000fe20000000f00 */
[----:B------:R-:W-:Y:S01]  /*5d80*/  IMAD.MOV.U32 R57, RZ, RZ, R222 ;  /* 0x000000ffff397224 */ /* 0x000fe200078e00de */
[C---:B------:R-:W-:Y:S01]  /*5d90*/  HMMA.16816.F32.BF16 R68, R4.reuse, R18, R68 ;  /* 0x000000120444723c */ /* 0x040fe20000041844 */
[----:B------:R-:W-:Y:S01]  /*5da0*/  IMAD.MOV.U32 R56, RZ, RZ, R223 ;  /* 0x000000ffff387224 */ /* 0x000fe200078e00df */
[----:B------:R-:W1:Y:S03]  /*5db0*/  LDSM.16.MT88.4 R16, [R228+0x8000] ;  /* 0x00800000e410783b */ /* 0x000e660000004200 */
[----:B------:R-:W-:Y:S01]  /*5dc0*/  MOV R96, R12 ;  /* 0x0000000c00607202 */ /* 0x000fe20000000f00 */
[----:B------:R-:W-:Y:S01]  /*5dd0*/  IMAD.MOV.U32 R78, RZ, RZ, R13 ;  /* 0x000000ffff4e7224 */ /* 0x000fe200078e000d */
[----:B------:R-:W-:Y:S01]  /*5de0*/  MOV R76, R15 ;  /* 0x0000000f004c7202 */ /* 0x000fe20000000f00 */
[----:B------:R-:W-:Y:S01]  /*5df0*/  IMAD.MOV.U32 R77, RZ, RZ, R14 ;  /* 0x000000ffff4d7224 */ /* 0x000fe200078e000e */
[----:B------:R-:W-:Y:S01]  /*5e00*/  HMMA.16816.F32.BF16 R220, R4, R8, R40 ;  /* 0x0000000804dc723c */ /* 0x000fe20000041828 */
[----:B------:R-:W2:Y:S02]  /*5e10*/  LDSM.16.MT88.4 R12, [R227+0x8000] ;  /* 0x00800000e30c783b */ /* 0x000ea40000004200 */
[----:B------:R-:W-:-:S02]  /*5e20*/  IMAD.MOV.U32 R22, RZ, RZ, R77 ;  /* 0x000000ffff167224 */ /* 0x000fc400078e004d */
[----:B------:R-:W3:Y:S01]  /*5e30*/  LDSM.16.MT88.4 R8, [R230+0x8000] ;  /* 0x00800000e608783b */ /* 0x000ee20000004200 */
[----:B------:R-:W-:Y:S02]  /*5e40*/  IMAD.MOV.U32 R77, RZ, RZ, R58 ;  /* 0x000000ffff4d7224 */ /* 0x000fe400078e003a */
[C---:B-1----:R-:W-:Y:S07]  /*5e50*/  HMMA.16816.F32.BF16 R48, R4.reuse, R16, R80 ;  /* 0x000000100430723c */ /* 0x042fee0000041850 */
[----:B------:R-:W-:Y:S01]  /*5e60*/  IMAD.MOV.U32 R80, RZ, RZ, R123 ;  /* 0x000000ffff507224 */ /* 0x000fe200078e007b */
[C---:B------:R-:W-:Y:S01]  /*5e70*/  HMMA.16816.F32.BF16 R40, R4.reuse, R18, R64 ;  /* 0x000000120428723c */ /* 0x040fe20000041840 */
[----:B------:R-:W-:Y:S01]  /*5e80*/  IMAD.MOV.U32 R81, RZ, RZ, R122 ;  /* 0x000000ffff517224 */ /* 0x000fe200078e007a */
[----:B------:R-:W-:Y:S01]  /*5e90*/  MOV R82, R121 ;  /* 0x0000007900527202 */ /* 0x000fe20000000f00 */
[----:B------:R-:W-:Y:S01]  /*5ea0*/  IMAD.MOV.U32 R83, RZ, RZ, R120 ;  /* 0x000000ffff537224 */ /* 0x000fe200078e0078 */
[----:B------:R-:W-:Y:S04]  /*5eb0*/  LDSM.16.MT88.4 R64, [R230+0x5800] ;  /* 0x00580000e640783b */ /* 0x000fe80000004200 */
[C---:B--2---:R-:W-:Y:S01]  /*5ec0*/  HMMA.16816.F32.BF16 R28, R4.reuse, R12, R52 ;  /* 0x0000000c041c723c */ /* 0x044fe20000041834 */
[----:B------:R-:W-:Y:S04]  /*5ed0*/  LDSM.16.MT88.4 R120, [R230+0x2800] ;  /* 0x00280000e678783b */ /* 0x000fe80000004200 */
[----:B------:R-:W-:Y:S02]  /*5ee0*/  LDSM.16.MT88.4 R16, [R230+0x8800] ;  /* 0x00880000e610783b */ /* 0x000fe40000004200 */
[----:B------:R-:W-:Y:S01]  /*5ef0*/  IMAD.MOV.U32 R13, RZ, RZ, R137 ;  /* 0x000000ffff0d7224 */ /* 0x000fe200078e0089 */
[C---:B------:R-:W-:Y:S01]  /*5f00*/  HMMA.16816.F32.BF16 R44, R4.reuse, R14, R44 ;  /* 0x0000000e042c723c */ /* 0x040fe2000004182c */
[----:B------:R-:W-:Y:S06]  /*5f10*/  LDSM.16.MT88.4 R136, [R228+0x5800] ;  /* 0x00580000e488783b */ /* 0x000fec0000004200 */
[----:B------:R-:W-:Y:S01]  /*5f20*/  IMAD.MOV.U32 R15, RZ, RZ, R91 ;  /* 0x000000ffff0f7224 */ /* 0x000fe200078e005b */
[----:B---3--:R-:W-:Y:S01]  /*5f30*/  HMMA.16816.F32.BF16 R36, R4, R8, R36 ;  /* 0x000000080424723c */ /* 0x008fe20000041824 */
[----:B------:R-:W-:Y:S01]  /*5f40*/  MUFU.EX2 R8, R129 ;  /* 0x0000008100087308 */ /* 0x000fe20000000800 */
[----:B------:R-:W-:-:S05]  /*5f50*/  IMAD.MOV.U32 R14, RZ, RZ, R90 ;  /* 0x000000ffff0e7224 */ /* 0x000fca00078e005a */
[----:B------:R-:W-:Y:S01]  /*5f60*/  IADD3 R14, R14, -0x2, RZ ;  /* 0xfffffffe0e0e7810 */ /* 0x000fe20007ffe0ff */
[----:B------:R-:W-:Y:S01]  /*5f70*/  HMMA.16816.F32.BF16 R24, R4, R10, R24 ;  /* 0x0000000a0418723c */ /* 0x000fe20000041818 */
[----:B------:R1:W-:Y:S03]  /*5f80*/  MUFU.EX2 R4, R3 ;  /* 0x0000000300047308 */ /* 0x0003e60000000800 */
[----:B------:R-:W-:Y:S05]  /*5f90*/  STL [R1+0x8], R14 ;  /* 0x0000080e01007387 */ /* 0x000fea0000100800 */
[----:B------:R-:W-:Y:S01]  /*5fa0*/  MUFU.EX2 R11, R130 ;  /* 0x00000082000b7308 */ /* 0x000fe20000000800 */
[----:B-1----:R-:W-:-:S07]  /*5fb0*/  FADD.FTZ R3, R86, R2 ;  /* 0x0000000256037221 */ /* 0x002fce0000010000 */
[----:B------:R1:W-:Y:S01]  /*5fc0*/  MUFU.EX2 R10, R131 ;  /* 0x00000083000a7308 */ /* 0x0003e20000000800 */
[----:B------:R-:W-:Y:S01]  /*5fd0*/  FADD.FTZ R2, R79, R0 ;  /* 0x000000004f027221 */ /* 0x000fe20000010000 */
[----:B------:R-:W-:Y:S01]  /*5fe0*/  MOV R79, R56 ;  /* 0x00000038004f7202 */ /* 0x000fe20000000f00 */
[----:B------:R-:W-:Y:S02]  /*5ff0*/  FADD.FTZ R3, R87, R3 ;  /* 0x0000000357037221 */ /* 0x000fe40000010000 */
[----:B------:R-:W-:Y:S02]  /*6000*/  FADD.FTZ R12, R84, R2 ;  /* 0x00000002540c7221 */ /* 0x000fe40000010000 */
[----:B------:R-:W-:Y:S01]  /*6010*/  FADD.FTZ R0, R89, R3 ;  /* 0x0000000359007221 */ /* 0x000fe20000010000 */
[----:B------:R-:W2:Y:S01]  /*6020*/  MUFU.EX2 R9, R167 ;  /* 0x000000a700097308 */ /* 0x000ea20000000800 */
[----:B------:R-:W-:-:S04]  /*6030*/  @P1 IMAD.HI.U32 R2, R13, c[0x0][0x2c8], RZ ;  /* 0x0000b2000d021a27 */ /* 0x000fc800078e00ff */
[----:B------:R-:W-:Y:S01]  /*6040*/  FADD.FTZ R3, R88, R0 ;  /* 0x0000000058037221 */ /* 0x000fe20000010000 */
[----:B------:R-:W-:Y:S01]  /*6050*/  MOV R0, R13 ;  /* 0x0000000d00007202 */ /* 0x000fe20000000f00 */
[----:B------:R-:W-:Y:S01]  /*6060*/  IMAD.MOV.U32 R13, RZ, RZ, c[0x0][0x168] ;  /* 0x00005a00ff0d7624 */ /* 0x000fe200078e00ff */
[----:B------:R3:W-:Y:S01]  /*6070*/  MUFU.EX2 R7, R21 ;  /* 0x0000001500077308 */ /* 0x0007e20000000800 */
[----:B------:R-:W-:Y:S01]  /*6080*/  @P1 SHF.R.U32.HI R0, RZ, c[0x0][0x2cc], R2 ;  /* 0x0000b300ff001a19 */ /* 0x000fe20000011602 */
[----:B------:R-:W-:Y:S01]  /*6090*/  FADD.FTZ R2, R166, R12 ;  /* 0x0000000ca6027221 */ /* 0x000fe20000010000 */
[----:B-1----:R-:W-:Y:S01]  /*60a0*/  LDSM.16.MT88.4 R128, [R224+0x5800] ;  /* 0x00580000e080783b */ /* 0x002fe20000004200 */
[----:B------:R-:W-:Y:S01]  /*60b0*/  FADD.FTZ R12, R142, R3 ;  /* 0x000000038e0c7221 */ /* 0x000fe20000010000 */
[----:B------:R-:W-:Y:S01]  /*60c0*/  IADD3 R3, R0, c[0x0][0x1d0], -R13 ;  /* 0x0000740000037a10 */ /* 0x000fe20007ffe80d */
[----:B------:R-:W-:Y:S01]  /*60d0*/  FADD.FTZ R2, R145, R2 ;  /* 0x0000000291027221 */ /* 0x000fe20000010000 */
[----:B------:R-:W-:Y:S01]  /*60e0*/  LDSM.16.MT88.4 R88, [R227+0x8800] ;  /* 0x00880000e358783b */ /* 0x000fe20000004200 */
[----:B------:R-:W1:Y:S01]  /*60f0*/  MUFU.EX2 R6, R20 ;  /* 0x0000001400067308 */ /* 0x000e620000000800 */
[----:B--2---:R-:W-:Y:S01]  /*6100*/  F2FP.BF16.PACK_AB R98, R9, R10 ;  /* 0x0000000a0962723e */ /* 0x004fe200000010ff */
[----:B------:R-:W-:-:S02]  /*6110*/  FADD.FTZ R0, R147, R12 ;  /* 0x0000000c93007221 */ /* 0x000fc40000010000 */
[----:B------:R-:W-:Y:S02]  /*6120*/  FADD.FTZ R12, R143, R2 ;  /* 0x000000028f0c7221 */ /* 0x000fe40000010000 */
[----:B------:R-:W-:Y:S02]  /*6130*/  FADD.FTZ R2, R164, R0 ;  /* 0x00000000a4027221 */ /* 0x000fe40000010000 */
[----:B------:R-:W2:Y:S01]  /*6140*/  MUFU.EX2 R5, R23 ;  /* 0x0000001700057308 */ /* 0x000ea20000000800 */
[----:B---3--:R-:W-:Y:S01]  /*6150*/  MOV R21, R78 ;  /* 0x0000004e00157202 */ /* 0x008fe20000000f00 */
[----:B------:R-:W-:Y:S02]  /*6160*/  IMAD.MOV.U32 R78, RZ, RZ, R57 ;  /* 0x000000ffff4e7224 */ /* 0x000fe400078e0039 */
[----:B------:R-:W-:Y:S02]  /*6170*/  FADD.FTZ R0, R144, R12 ;  /* 0x0000000c90007221 */ /* 0x000fe40000010000 */
[----:B------:R-:W-:Y:S01]  /*6180*/  IMAD.HI R13, R3, 0x2aaaaaab, RZ ;  /* 0x2aaaaaab030d7827 */ /* 0x000fe200078e02ff */
[----:B-1----:R-:W-:-:S03]  /*6190*/  F2FP.BF16.PACK_AB R97, R6, R7 ;  /* 0x000000070661723e */ /* 0x002fc600000010ff */
[----:B------:R-:W-:Y:S01]  /*61a0*/  IMAD.MOV.U32 R20, RZ, RZ, R96 ;  /* 0x000000ffff147224 */ /* 0x000fe200078e0060 */
[----:B------:R-:W-:Y:S01]  /*61b0*/  F2FP.BF16.PACK_AB R96, R11, R8 ;  /* 0x000000080b60723e */ /* 0x000fe200000010ff */
[----:B------:R-:W-:Y:S01]  /*61c0*/  FADD.FTZ R0, R146, R0 ;  /* 0x0000000092007221 */ /* 0x000fe20000010000 */
[----:B------:R-:W-:Y:S01]  /*61d0*/  SHF.R.U32.HI R3, RZ, 0x1f, R13 ;  /* 0x0000001fff037819 */ /* 0x000fe2000001160d */
[----:B------:R-:W-:Y:S01]  /*61e0*/  FADD.FTZ R2, R165, R2 ;  /* 0x00000002a5027221 */ /* 0x000fe20000010000 */
[----:B--2---:R-:W-:Y:S01]  /*61f0*/  F2FP.BF16.PACK_AB R99, R5, R4 ;  /* 0x000000040563723e */ /* 0x004fe200000010ff */
[----:B------:R-:W-:Y:S01]  /*6200*/  IMAD.MOV.U32 R23, RZ, RZ, R76 ;  /* 0x000000ffff177224 */ /* 0x000fe200078e004c */
[----:B------:R-:W-:Y:S01]  /*6210*/  MOV R76, R59 ;  /* 0x0000003b004c7202 */ /* 0x000fe20000000f00 */
[----:B------:R-:W-:Y:S01]  /*6220*/  FADD.FTZ R7, R7, R0 ;  /* 0x0000000007077221 */ /* 0x000fe20000010000 */
[----:B------:R-:W1:Y:S01]  /*6230*/  LDSM.16.MT88.4 R56, [R227+0x5800] ;  /* 0x00580000e338783b */ /* 0x000e620000004200 */
[----:B------:R-:W-:Y:S01]  /*6240*/  FADD.FTZ R8, R8, R2 ;  /* 0x0000000208087221 */ /* 0x000fe20000010000 */
[----:B------:R-:W-:Y:S01]  /*6250*/  LEA.HI.SX32 R3, R13, R3, 0x1c ;  /* 0x000000030d037211 */ /* 0x000fe200078fe2ff */
[----:B------:R-:W-:Y:S01]  /*6260*/  HMMA.16816.F32.BF16 R100, R96, R104, R100 ;  /* 0x000000686064723c */ /* 0x000fe20000041864 */
[----:B------:R-:W-:-:S02]  /*6270*/  FADD.FTZ R6, R6, R7 ;  /* 0x0000000706067221 */ /* 0x000fc40000010000 */
[----:B------:R-:W-:Y:S01]  /*6280*/  FADD.FTZ R11, R11, R8 ;  /* 0x000000080b0b7221 */ /* 0x000fe20000010000 */
[----:B------:R-:W-:Y:S01]  /*6290*/  IMNMX R0, R15, R3, !PT ;  /* 0x000000030f007217 */ /* 0x000fe20007800200 */
[----:B------:R-:W-:Y:S02]  /*62a0*/  FADD.FTZ R4, R4, R6 ;  /* 0x0000000604047221 */ /* 0x000fe40000010000 */
[----:B------:R-:W-:Y:S01]  /*62b0*/  FADD.FTZ R10, R10, R11 ;  /* 0x0000000b0a0a7221 */ /* 0x000fe20000010000 */
[----:B------:R-:W-:Y:S01]  /*62c0*/  HMMA.16816.F32.BF16 R108, R96, R112, R108 ;  /* 0x00000070606c723c */ /* 0x000fe2000004186c */
[----:B------:R2:W-:Y:S01]  /*62d0*/  STL [R1+0x18], R0 ;  /* 0x0000180001007387 */ /* 0x0005e20000100800 */
[----:B------:R-:W-:Y:S01]  /*62e0*/  ISETP.GE.AND P0, PT, R14, R0, PT ;  /* 0x000000000e00720c */ /* 0x000fe20003f06270 */
[----:B------:R-:W-:-:S05]  /*62f0*/  FADD.FTZ R2, R9, R10 ;  /* 0x0000000a09027221 */ /* 0x000fca0000010000 */
[C---:B------:R-:W-:Y:S01]  /*6300*/  HMMA.16816.F32.BF16 R104, R96.reuse, R106, R72 ;  /* 0x0000006a6068723c */ /* 0x040fe20000041848 */
[----:B------:R-:W3:Y:S07]  /*6310*/  LDSM.16.MT88.4 R72, [R224+0x8800] ;  /* 0x00880000e048783b */ /* 0x000eee0000004200 */
[C---:B------:R-:W-:Y:S01]  /*6320*/  HMMA.16816.F32.BF16 R112, R96.reuse, R114, R80 ;  /* 0x000000726070723c */ /* 0x040fe20000041850 */
[----:B------:R-:W4:Y:S07]  /*6330*/  LDSM.16.MT88.4 R80, [R228+0x8800] ;  /* 0x00880000e450783b */ /* 0x000f2e0000004200 */
[----:B------:R-:W-:Y:S01]  /*6340*/  HMMA.16816.F32.BF16 R148, R96, R152, R148 ;  /* 0x000000986094723c */ /* 0x000fe20000041894 */
[----:B--2---:R-:W-:-:S05]  /*6350*/  FADD.FTZ R0, R5, R4 ;  /* 0x0000000405007221 */ /* 0x004fca0000010000 */
[----:B------:R2:W-:Y:S02]  /*6360*/  STL [R1+0x10], R0 ;  /* 0x0000100001007387 */ /* 0x0005e40000100800 */
[C---:B------:R-:W-:Y:S02]  /*6370*/  HMMA.16816.F32.BF16 R152, R96.reuse, R154, R60 ;  /* 0x0000009a6098723c */ /* 0x040fe4000004183c */
[----:B------:R2:W-:Y:S06]  /*6380*/  STL [R1+0xc], R2 ;  /* 0x00000c0201007387 */ /* 0x0005ec0000100800 */
[C---:B-1----:R-:W-:Y:S08]  /*6390*/  HMMA.16816.F32.BF16 R52, R96.reuse, R56, R92 ;  /* 0x000000386034723c */ /* 0x042ff0000004185c */
[C---:B------:R-:W-:Y:S08]  /*63a0*/  HMMA.16816.F32.BF16 R56, R96.reuse, R58, R68 ;  /* 0x0000003a6038723c */ /* 0x040ff00000041844 */
[C---:B------:R-:W-:Y:S08]  /*63b0*/  HMMA.16816.F32.BF16 R60, R96.reuse, R64, R76 ;  /* 0x00000040603c723c */ /* 0x040ff0000004184c */
[C---:B------:R-:W-:Y:S08]  /*63c0*/  HMMA.16816.F32.BF16 R116, R96.reuse, R120, R116 ;  /* 0x000000786074723c */ /* 0x040ff00000041874 */
[C---:B------:R-:W-:Y:S08]  /*63d0*/  HMMA.16816.F32.BF16 R124, R96.reuse, R128, R124 ;  /* 0x00000080607c723c */ /* 0x040ff0000004187c */
[C---:B------:R-:W-:Y:S08]  /*63e0*/  HMMA.16816.F32.BF16 R132, R96.reuse, R136, R132 ;  /* 0x000000886084723c */ /* 0x040ff00000041884 */
[C---:B---3--:R-:W-:Y:S08]  /*63f0*/  HMMA.16816.F32.BF16 R68, R96.reuse, R72, R220 ;  /* 0x000000486044723c */ /* 0x048ff000000418dc */
        /* <DEDUP_REMOVED lines=19> */
.L_x_3307:
[----:B------:R-:W-:Y:S04]  /*6530*/  DEPBAR.LE SB0, 0x0 ;  /* 0x000080000000791a */ /* 0x000fe80000000000 */
[----:B------:R-:W-:Y:S01]  /*6540*/  WARPSYNC 0xffffffff ;  /* 0xffffffff00007948 */ /* 0x000fe20003800000 */
[----:B------:R-:W-:Y:S08]  /*6550*/  BAR.SYNC.DEFER_BLOCKING 0x0 ;  /* 0x0000000000007b1d */ /* 0x000ff00000010000 */
[----:B------:R-:W2:Y:S08]  /*6560*/  LDSM.16.M88.4 R8, [R225] ;  /* 0x00000000e108783b */ /* 0x000eb00000000200 */
[----:B------:R-:W3:Y:S04]  /*6570*/  LDL R145, [R1+0x14] ;  /* 0x0000140001917983 */ /* 0x000ee80000100800 */
[----:B------:R-:W4:Y:S08]  /*6580*/  LDSM.16.M88.4 R16, [R225+0x800] ;  /* 0x00080000e110783b */ /* 0x000f300000000200 */
[----:B------:R-:W5:Y:S04]  /*6590*/  LDL R146, [R1+0x40] ;  /* 0x0000400001927983 */ /* 0x000f680000100800 */
[----:B------:R-:W5:Y:S06]  /*65a0*/  LDL.64 R2, [R1+0x38] ;  /* 0x0000380001027983 */ /* 0x000f6c0000100a00 */
[----:B------:R-:W1:Y:S08]  /*65b0*/  LDSM.16.M88.4 R24, [R225+0x1000] ;  /* 0x00100000e118783b */ /* 0x000e700000000200 */
[----:B------:R-:W5:Y:S01]  /*65c0*/  LDL R142, [R1+0x4] ;  /* 0x00000400018e7983 */ /* 0x000f620000100800 */
[C---:B--2---:R-:W-:Y:S03]  /*65d0*/  HMMA.16816.F32.BF16 R4, R156.reuse, R8, RZ ;  /* 0x000000089c04723c */ /* 0x044fe600000418ff */
        /* <DEDUP_REMOVED lines=8> */
[----:B------:R-:W5:Y:S04]  /*6660*/  LDL R209, [R1+0x1c] ;  /* 0x00001c0001d17983 */ /* 0x000f680000100800 */
[----:B------:R-:W5:Y:S01]  /*6670*/  LDL R208, [R1+0x20] ;  /* 0x0000200001d07983 */ /* 0x000f620000100800 */
        /* <DEDUP_REMOVED lines=24> */
[----:B-----5:R-:W-:Y:S02]  /*6800*/  @!P6 IMAD.MOV.U32 R3, RZ, RZ, R146 ;  /* 0x000000ffff03e224 */ /* 0x020fe400078e0092 */
[----:B------:R-:W-:Y:S01]  /*6810*/  @!P6 IMAD R0, R218, c[0x0][0x20c], R0 ;  /* 0x00008300da00ea24 */ /* 0x000fe200078e0200 */
[C---:B-1----:R-:W-:Y:S03]  /*6820*/  HMMA.16816.F32.BF16 R36, R160.reuse, R164, R36 ;  /* 0x000000a4a024723c */ /* 0x042fe60000041824 */
[----:B------:R-:W-:Y:S02]  /*6830*/  @!P6 IMAD.IADD R0, R141, 0x1, R0 ;  /* 0x000000018d00e824 */ /* 0x000fe400078e0200 */
        /* <DEDUP_REMOVED lines=27> */
[----:B--2---:R-:W-:Y:S05]  /*69f0*/  @!P6 IADD3 R2, P0, R2, R140, RZ ;  /* 0x0000008c0202e210 */ /* 0x004fea0007f1e0ff */
[----:B------:R-:W-:Y:S01]  /*6a00*/  @!P6 IMAD.X R3, R3, 0x1, R0, P0 ;  /* 0x000000010303e824 */ /* 0x000fe200000e0600 */
[----:B------:R-:W-:Y:S04]  /*6a10*/  @!P6 IADD3 R140, P0, R140, R2, RZ ;  /* 0x000000028c8ce210 */ /* 0x000fe80007f1e0ff */
[----:B------:R2:W-:Y:S01]  /*6a20*/  @!P6 LDGSTS.E.BYPASS.LTC128B.128 [R142+0x1100], [R2.64], !P4 ;  /* 0x01100000028eefae */ /* 0x0005e2000e101d46 */
[----:B------:R-:W-:Y:S07]  /*6a30*/  @!P6 IADD3.X R141, R0, R3, RZ, P0, !PT ;  /* 0x00000003008de210 */ /* 0x000fee00007fe4ff */
        /* <DEDUP_REMOVED lines=11> */
[----:B------:R4:W5:Y:S04]  /*6af0*/  LDL R2, [R1+0x24] ;  /* 0x0000240001027983 */ /* 0x0009680000100800 */
[----:B------:R-:W3:Y:S01]  /*6b00*/  LDL.LU R208, [R1+0xc] ;  /* 0x00000c0001d07983 */ /* 0x000ee20000300800 */
        /* <DEDUP_REMOVED lines=18> */
[----:B-----5:R-:W-:Y:S05]  /*6c30*/  @P1 IMAD.MOV.U32 R2, RZ, RZ, R209 ;  /* 0x000000ffff021224 */ /* 0x020fea00078e00d1 */
[----:B------:R-:W5:Y:S01]  /*6c40*/  SHFL.IDX PT, R0, R2, RZ, 0x1c1f ;  /* 0x001c1fff02007589 */ /* 0x000f6200000e0000 */
[C---:B--2---:R-:W-:Y:S08]  /*6c50*/  HMMA.16816.F32.BF16 R4, R172.reuse, R164, R4 ;  /* 0x000000a4ac04723c */ /* 0x044ff00000041804 */
[C---:B------:R-:W-:Y:S01]  /*6c60*/  HMMA.16816.F32.BF16 R8, R172.reuse, R166, R8 ;  /* 0x000000a6ac08723c */ /* 0x040fe20000041808 */
[----:B------:R-:W2:Y:S03]  /*6c70*/  LDSM.16.M88.4 R164, [R226+0x800] ;  /* 0x00080000e2a4783b */ /* 0x000ea60000000200 */
[----:B-----5:R-:W-:Y:S04]  /*6c80*/  IADD3 R0, R3, R0, RZ ;  /* 0x0000000003007210 */ /* 0x020fe80007ffe0ff */
[C---:B------:R-:W-:Y:S02]  /*6c90*/  ISETP.GT.AND P5, PT, R0.reuse, 0x1, PT ;  /* 0x000000010000780c */ /* 0x040fe40003fa4270 */
[C---:B------:R-:W-:Y:S02]  /*6ca0*/  ISETP.GT.AND P0, PT, R0.reuse, 0x8, PT ;  /* 0x000000080000780c */ /* 0x040fe40003f04270 */
[----:B------:R-:W-:Y:S01]  /*6cb0*/  ISETP.GT.AND P6, PT, R0, RZ, PT ;  /* 0x000000ff0000720c */ /* 0x000fe20003fc4270 */
        /* <DEDUP_REMOVED lines=32> */
[----:B------:R-:W2:Y:S07]  /*6ec0*/  LDSM.16.M88.4 R164, [R243] ;  /* 0x00000000f3a4783b */ /* 0x000eae0000000200 */
[C---:B--2---:R-:W-:Y:S08]  /*6ed0*/  HMMA.16816.F32.BF16 R4, R180.reuse, R164, R4 ;  /* 0x000000a4b404723c */ /* 0x044ff00000041804 */
[C---:B------:R-:W-:Y:S01]  /*6ee0*/  HMMA.16816.F32.BF16 R8, R180.reuse, R166, R8 ;  /* 0x000000a6b408723c */ /* 0x040fe20000041808 */
        /* <DEDUP_REMOVED lines=108> */
[----:B------:R-:W2:Y:S11]  /*75b0*/  LDSM.16.M88.4 R164, [R226+0x6800] ;  /* 0x00680000e2a4783b */ /* 0x000eb60000000200 */
[----:B------:R-:W-:Y:S04]  /*75c0*/  @!UPT UIADD3 URZ, URZ, URZ, URZ ;  /* 0x0000003f3f3ff290 */ /* 0x000fe8000fffe03f */
[----:B------:R-:W-:Y:S02]  /*75d0*/  FSEL R4, R4, -INF , P6 ;  /* 0xff80000004047808 */ /* 0x000fe40003000000 */
[C---:B------:R-:W-:Y:S01]  /*75e0*/  ISETP.GT.AND P6, PT, R0.reuse, 0x9, PT ;  /* 0x000000090000780c */ /* 0x040fe20003fc4270 */
        /* <DEDUP_REMOVED lines=11> */
[----:B------:R-:W2:Y:S01]  /*76a0*/  LDSM.16.M88.4 R164, [R226+0x8800] ;  /* 0x00880000e2a4783b */ /* 0x000ea20000000200 */
[----:B------:R-:W-:Y:S07]  /*76b0*/  DEPBAR.LE SB0, 0x0 ;  /* 0x000080000000791a */ /* 0x000fee0000000000 */
[----:B------:R-:W-:Y:S01]  /*76c0*/  BAR.SYNC.DEFER_BLOCKING 0x0 ;  /* 0x0000000000007b1d */ /* 0x000fe20000010000 */
[C---:B--2---:R-:W-:Y:S07]  /*76d0*/  HMMA.16816.F32.BF16 R44, R204.reuse, R164, R44 ;  /* 0x000000a4cc2c723c */ /* 0x044fee000004182c */
[----:B------:R-:W-:Y:S01]  /*76e0*/  FSEL R165, R5, -INF , P5 ;  /* 0xff80000005a57808 */ /* 0x000fe20002800000 */
[----:B------:R-:W-:Y:S01]  /*76f0*/  HMMA.16816.F32.BF16 R48, R204, R166, R48 ;  /* 0x000000a6cc30723c */ /* 0x000fe20000041830 */
[----:B------:R2:W5:Y:S02]  /*7700*/  SHFL.IDX PT, R5, R2, 0x1, 0x1c1f ;  /* 0x003c1f0002057f89 */ /* 0x00056400000e0000 */
[----:B------:R-:W-:Y:S04]  /*7710*/  ISETP.GT.AND P5, PT, R0, 0x10, PT ;  /* 0x000000100000780c */ /* 0x000fe80003fa4270 */
[----:B------:R-:W-:Y:S02]  /*7720*/  FSEL R166, R8, -INF , P0 ;  /* 0xff80000008a67808 */ /* 0x000fe40000000000 */
[C---:B------:R-:W-:Y:S03]  /*7730*/  ISETP.GT.AND P0, PT, R0.reuse, 0x11, PT ;  /* 0x000000110000780c */ /* 0x040fe60003f04270 */
[----:B------:R-:W-:Y:S02]  /*7740*/  FSEL R167, R9, -INF , P6 ;  /* 0xff80000009a77808 */ /* 0x000fe40003000000 */
[----:B------:R-:W-:Y:S02]  /*7750*/  ISETP.GT.AND P6, PT, R0, 0x18, PT ;  /* 0x000000180000780c */ /* 0x000fe40003fc4270 */
[----:B------:R-:W-:Y:S01]  /*7760*/  FSEL R213, R12, -INF , P5 ;  /* 0xff8000000cd57808 */ /* 0x000fe20002800000 */
[----:B------:R-:W-:Y:S01]  /*7770*/  IMAD.MOV.U32 R12, RZ, RZ, R145 ;  /* 0x000000ffff0c7224 */ /* 0x000fe200078e0091 */
[C---:B------:R-:W-:Y:S02]  /*7780*/  ISETP.GT.AND P5, PT, R0.reuse, 0x19, PT ;  /* 0x000000190000780c */ /* 0x040fe40003fa4270 */
[----:B------:R-:W-:Y:S02]  /*7790*/  FSEL R214, R13, -INF , P0 ;  /* 0xff8000000dd67808 */ /* 0x000fe40000000000 */
[----:B------:R-:W-:Y:S02]  /*77a0*/  ISETP.GT.AND P0, PT, R0, 0x20, PT ;  /* 0x000000200000780c */ /* 0x000fe40003f04270 */
[----:B------:R-:W-:Y:S02]  /*77b0*/  FSEL R215, R16, -INF , P6 ;  /* 0xff80000010d77808 */ /* 0x000fe40003000000 */
[----:B------:R-:W-:Y:S02]  /*77c0*/  FSEL R216, R17, -INF , P5 ;  /* 0xff80000011d87808 */ /* 0x000fe40002800000 */
[----:B------:R-:W-:Y:S02]  /*77d0*/  ISETP.GT.AND P6, PT, R0, 0x21, PT ;  /* 0x000000210000780c */ /* 0x000fe40003fc4270 */
[----:B------:R-:W-:Y:S02]  /*77e0*/  FSEL R222, R20, -INF , P0 ;  /* 0xff80000014de7808 */ /* 0x000fe40000000000 */
[C---:B------:R-:W-:Y:S02]  /*77f0*/  ISETP.GT.AND P0, PT, R0.reuse, 0x29, PT ;  /* 0x000000290000780c */ /* 0x040fe40003f04270 */
[----:B------:R-:W-:Y:S02]  /*7800*/  ISETP.GT.AND P5, PT, R0, 0x28, PT ;  /* 0x000000280000780c */ /* 0x000fe40003fa4270 */
[----:B------:R-:W-:Y:S02]  /*7810*/  FSEL R223, R21, -INF , P6 ;  /* 0xff80000015df7808 */ /* 0x000fe40003000000 */
[----:B------:R-:W-:Y:S02]  /*7820*/  FSEL R8, R25, -INF , P0 ;  /* 0xff80000019087808 */ /* 0x000fe40000000000 */
[----:B------:R-:W-:Y:S02]  /*7830*/  FSEL R9, R24, -INF , P5 ;  /* 0xff80000018097808 */ /* 0x000fe40002800000 */
[C---:B------:R-:W-:Y:S02]  /*7840*/  ISETP.GT.AND P6, PT, R0.reuse, 0x30, PT ;  /* 0x000000300000780c */ /* 0x040fe40003fc4270 */
        /* <DEDUP_REMOVED lines=20> */
[----:B------:R-:W-:Y:S02]  /*7990*/  FMNMX.FTZ R0, R4, R143, !PT ;  /* 0x0000008f04007209 */ /* 0x000fe40007810000 */
[----:B------:R-:W-:Y:S02]  /*79a0*/  FSEL R45, R45, -INF , P6 ;  /* 0xff8000002d2d7808 */ /* 0x000fe40003000000 */
[----:B------:R-:W-:Y:S02]  /*79b0*/  FMNMX.FTZ R0, R165, R0, !PT ;  /* 0x00000000a5007209 */ /* 0x000fe40007810000 */
[----:B------:R-:W-:Y:S02]  /*79c0*/  FSEL R48, R48, -INF , P5 ;  /* 0xff80000030307808 */ /* 0x000fe40002800000 */
[----:B------:R-:W-:Y:S02]  /*79d0*/  FMNMX.FTZ R0, R166, R0, !PT ;  /* 0x00000000a6007209 */ /* 0x000fe40007810000 */
[----:B------:R-:W-:Y:S02]  /*79e0*/  FSEL R49, R49, -INF , P0 ;  /* 0xff80000031317808 */ /* 0x000fe40000000000 */
[----:B------:R-:W-:Y:S02]  /*79f0*/  FMNMX.FTZ R0, R167, R0, !PT ;  /* 0x00000000a7007209 */ /* 0x000fe40007810000 */
[----:B------:R-:W-:Y:S02]  /*7a00*/  MOV R17, R142 ;  /* 0x0000008e00117202 */ /* 0x000fe40000000f00 */
        /* <DEDUP_REMOVED lines=14> */
[----:B--2---:R-:W-:Y:S01]  /*7af0*/  FMNMX.FTZ R2, R40, R0, !PT ;  /* 0x0000000028027209 */ /* 0x004fe20007810000 */
[----:B-----5:R-:W-:Y:S03]  /*7b00*/  IMAD.IADD R0, R3, 0x1, R5 ;  /* 0x0000000103007824 */ /* 0x020fe600078e0205 */
[----:B------:R-:W-:Y:S02]  /*7b10*/  FMNMX.FTZ R2, R41, R2, !PT ;  /* 0x0000000229027209 */ /* 0x000fe40007810000 */
[----:B------:R-:W-:Y:S02]  /*7b20*/  ISETP.GT.AND P5, PT, R0, RZ, PT ;  /* 0x000000ff0000720c */ /* 0x000fe40003fa4270 */
[----:B------:R-:W-:Y:S02]  /*7b30*/  FMNMX.FTZ R2, R44, R2, !PT ;  /* 0x000000022c027209 */ /* 0x000fe40007810000 */
[----:B------:R-:W-:Y:S02]  /*7b40*/  ISETP.GT.AND P0, PT, R0, 0x1, PT ;  /* 0x000000010000780c */ /* 0x000fe40003f04270 */
[----:B------:R-:W-:Y:S02]  /*7b50*/  FMNMX.FTZ R2, R45, R2, !PT ;  /* 0x000000022d027209 */ /* 0x000fe40007810000 */
[----:B------:R-:W-:Y:S02]  /*7b60*/  FSEL R6, R6, -INF , P5 ;  /* 0xff80000006067808 */ /* 0x000fe40002800000 */
[----:B------:R-:W-:Y:S02]  /*7b70*/  FMNMX.FTZ R2, R48, R2, !PT ;  /* 0x0000000230027209 */ /* 0x000fe40007810000 */
[----:B-1----:R-:W-:Y:S02]  /*7b80*/  FSEL R146, R7, -INF , P0 ;  /* 0xff80000007927808 */ /* 0x002fe40000000000 */
[----:B------:R-:W-:Y:S02]  /*7b90*/  FMNMX.FTZ R2, R49, R2, !PT ;  /* 0x0000000231027209 */ /* 0x000fe40007810000 */
[C---:B------:R-:W-:Y:S02]  /*7ba0*/  ISETP.GT.AND P5, PT, R0.reuse, 0x8, PT ;  /* 0x000000080000780c */ /* 0x040fe40003fa4270 */
[----:B------:R-:W-:Y:S01]  /*7bb0*/  ISETP.GT.AND P0, PT, R0, 0x9, PT ;  /* 0x000000090000780c */ /* 0x000fe20003f04270 */
[----:B------:R-:W1:Y:S01]  /*7bc0*/  SHFL.BFLY PT, R3, R2, 0x2, 0x1f ;  /* 0x0c401f0002037f89 */ /* 0x000e6200000e0000 */
[----:B------:R-:W-:Y:S02]  /*7bd0*/  FSEL R147, R10, -INF , P5 ;  /* 0xff8000000a937808 */ /* 0x000fe40002800000 */
[----:B------:R-:W-:Y:S01]  /*7be0*/  FSEL R164, R11, -INF , P0 ;  /* 0xff8000000ba47808 */ /* 0x000fe20000000000 */
[----:B------:R-:W-:Y:S01]  /*7bf0*/  IMAD.MOV.U32 R11, RZ, RZ, R49 ;  /* 0x000000ffff0b7224 */ /* 0x000fe200078e0031 */
[C---:B------:R-:W-:Y:S02]  /*7c00*/  ISETP.GT.AND P5, PT, R0.reuse, 0x10, PT ;  /* 0x000000100000780c */ /* 0x040fe40003fa4270 */
[----:B------:R-:W-:Y:S02]  /*7c10*/  ISETP.GT.AND P0, PT, R0, 0x11, PT ;  /* 0x000000110000780c */ /* 0x000fe40003f04270 */
[----:B------:R-:W-:Y:S01]  /*7c20*/  FSEL R210, R14, -INF , P5 ;  /* 0xff8000000ed27808 */ /* 0x000fe20002800000 */
[----:B------:R-:W-:Y:S01]  /*7c30*/  IMAD.MOV.U32 R14, RZ, RZ, R9 ;  /* 0x000000ffff0e7224 */ /* 0x000fe200078e0009 */
[----:B------:R-:W-:Y:S02]  /*7c40*/  FSEL R209, R15, -INF , P0 ;  /* 0xff8000000fd17808 */ /* 0x000fe40000000000 */
[C---:B------:R-:W-:Y:S02]  /*7c50*/  ISETP.GT.AND P5, PT, R0.reuse, 0x18, PT ;  /* 0x000000180000780c */ /* 0x040fe40003fa4270 */
[----:B------:R-:W-:Y:S02]  /*7c60*/  ISETP.GT.AND P0, PT, R0, 0x19, PT ;  /* 0x000000190000780c */ /* 0x000fe40003f04270 */
[----:B------:R-:W-:Y:S02]  /*7c70*/  FSEL R211, R18, -INF , P5 ;  /* 0xff80000012d37808 */ /* 0x000fe40002800000 */
[----:B------:R-:W-:Y:S01]  /*7c80*/  FSEL R212, R19, -INF , P0 ;  /* 0xff80000013d47808 */ /* 0x000fe20000000000 */
[----:B------:R-:W-:Y:S01]  /*7c90*/  IMAD.MOV.U32 R19, RZ, RZ, R32 ;  /* 0x000000ffff137224 */ /* 0x000fe200078e0020 */
[C---:B------:R-:W-:Y:S02]  /*7ca0*/  ISETP.GT.AND P5, PT, R0.reuse, 0x20, PT ;  /* 0x000000200000780c */ /* 0x040fe40003fa4270 */
[----:B------:R-:W-:Y:S02]  /*7cb0*/  ISETP.GT.AND P0, PT, R0, 0x21, PT ;  /* 0x000000210000780c */ /* 0x000fe40003f04270 */
[----:B-1----:R-:W-:Y:S02]  /*7cc0*/  FMNMX.FTZ R2, R2, R3, !PT ;  /* 0x0000000302027209 */ /* 0x002fe40007810000 */
[----:B------:R-:W-:Y:S02]  /*7cd0*/  FMNMX.FTZ R3, R6, R144, !PT ;  /* 0x0000009006037209 */ /* 0x000fe40007810000 */
[----:B------:R-:W-:Y:S01]  /*7ce0*/  FSEL R219, R22, -INF , P5 ;  /* 0xff80000016db7808 */ /* 0x000fe20002800000 */
[----:B---3--:R-:W1:Y:S01]  /*7cf0*/  SHFL.BFLY PT, R141, R2, 0x1, 0x1f ;  /* 0x0c201f00028d7f89 */ /* 0x008e6200000e0000 */
[----:B------:R-:W-:Y:S02]  /*7d00*/  FMNMX.FTZ R3, R146, R3, !PT ;  /* 0x0000000392037209 */ /* 0x000fe40007810000 */
[----:B------:R-:W-:Y:S02]  /*7d10*/  FSEL R217, R23, -INF , P0 ;  /* 0xff80000017d97808 */ /* 0x000fe40000000000 */
[----:B------:R-:W-:Y:S02]  /*7d20*/  FMNMX.FTZ R3, R147, R3, !PT ;  /* 0x0000000393037209 */ /* 0x000fe40007810000 */
[----:B------:R-:W-:Y:S02]  /*7d30*/  ISETP.GT.AND P5, PT, R0, 0x28, PT ;  /* 0x000000280000780c */ /* 0x000fe40003fa4270 */
[----:B------:R-:W-:Y:S02]  /*7d40*/  FMNMX.FTZ R3, R164, R3, !PT ;  /* 0x00000003a4037209 */ /* 0x000fe40007810000 */
[----:B------:R-:W-:Y:S01]  /*7d50*/  FSEL R220, R26, -INF , P5 ;  /* 0xff8000001adc7808 */ /* 0x000fe20002800000 */
[----:B------:R-:W-:Y:S01]  /*7d60*/  IMAD.MOV.U32 R26, RZ, RZ, R45 ;  /* 0x000000ffff1a7224 */ /* 0x000fe200078e002d */
[----:B------:R-:W-:Y:S02]  /*7d70*/  FMNMX.FTZ R3, R210, R3, !PT ;  /* 0x00000003d2037209 */ /* 0x000fe40007810000 */
[C---:B------:R-:W-:Y:S02]  /*7d80*/  ISETP.GT.AND P0, PT, R0.reuse, 0x29, PT ;  /* 0x000000290000780c */ /* 0x040fe40003f04270 */
[----:B------:R-:W-:Y:S02]  /*7d90*/  FMNMX.FTZ R3, R209, R3, !PT ;  /* 0x00000003d1037209 */ /* 0x000fe40007810000 */
[----:B------:R-:W-:Y:S02]  /*7da0*/  FSEL R221, R27, -INF , P0 ;  /* 0xff8000001bdd7808 */ /* 0x000fe40000000000 */
[----:B------:R-:W-:Y:S02]  /*7db0*/  FMNMX.FTZ R3, R211, R3, !PT ;  /* 0x00000003d3037209 */ /* 0x000fe40007810000 */
[----:B------:R-:W-:Y:S02]  /*7dc0*/  ISETP.GT.AND P5, PT, R0, 0x30, PT ;  /* 0x000000300000780c */ /* 0x000fe40003fa4270 */
[----:B------:R-:W-:Y:S02]  /*7dd0*/  FMNMX.FTZ R3, R212, R3, !PT ;  /* 0x00000003d4037209 */ /* 0x000fe40007810000 */
[----:B------:R-:W-:Y:S02]  /*7de0*/  ISETP.GT.AND P0, PT, R0, 0x31, PT ;  /* 0x000000310000780c */ /* 0x000fe40003f04270 */
[----:B------:R-:W-:Y:S02]  /*7df0*/  FMNMX.FTZ R3, R219, R3, !PT ;  /* 0x00000003db037209 */ /* 0x000fe40007810000 */
[----:B------:R-:W-:Y:S01]  /*7e00*/  FSEL R10, R30, -INF , P5 ;  /* 0xff8000001e0a7808 */ /* 0x000fe20002800000 */
[----:B------:R-:W-:Y:S01]  /*7e10*/  IMAD.MOV.U32 R30, RZ, RZ, R41 ;  /* 0x000000ffff1e7224 */ /* 0x000fe200078e0029 */
[----:B------:R-:W-:Y:S02]  /*7e20*/  FMNMX.FTZ R3, R217, R3, !PT ;  /* 0x00000003d9037209 */ /* 0x000fe40007810000 */
[----:B------:R-:W-:Y:S02]  /*7e30*/  FSEL R13, R31, -INF , P0 ;  /* 0xff8000001f0d7808 */ /* 0x000fe40000000000 */
[----:B------:R-:W-:Y:S02]  /*7e40*/  FMNMX.FTZ R3, R220, R3, !PT ;  /* 0x00000003dc037209 */ /* 0x000fe40007810000 */
[----:B------:R-:W-:Y:S02]  /*7e50*/  ISETP.GT.AND P5, PT, R0, 0x38, PT ;  /* 0x000000380000780c */ /* 0x000fe40003fa4270 */
        /* <DEDUP_REMOVED lines=9> */
[----:B------:R-:W-:Y:S02]  /*7ef0*/  ISETP.GT.AND P6, PT, R0, 0x41, PT ;  /* 0x000000410000780c */ /* 0x000fe40003fc4270 */
[----:B------:R-:W-:Y:S02]  /*7f00*/  FSEL R16, R38, -INF , P0 ;  /* 0xff80000026107808 */ /* 0x000fe40000000000 */
[----:B------:R-:W-:Y:S02]  /*7f10*/  FMNMX.FTZ R3, R7, R3, !PT ;  /* 0x0000000307037209 */ /* 0x000fe40007810000 */
[----:B------:R-:W-:Y:S02]  /*7f20*/  FSEL R39, R39, -INF , P6 ;  /* 0xff80000027277808 */ /* 0x000fe40003000000 */
[----:B------:R-:W-:Y:S02]  /*7f30*/  ISETP.GT.AND P0, PT, R0, 0x49, PT ;  /* 0x000000490000780c */ /* 0x000fe40003f04270 */
[----:B------:R-:W-:Y:S02]  /*7f40*/  FMNMX.FTZ R3, R16, R3, !PT ;  /* 0x0000000310037209 */ /* 0x000fe40007810000 */
[----:B------:R-:W-:Y:S02]  /*7f50*/  ISETP.GT.AND P5, PT, R0, 0x48, PT ;  /* 0x000000480000780c */ /* 0x000fe40003fa4270 */
[----:B------:R-:W-:Y:S02]  /*7f60*/  FSEL R43, R43, -INF , P0 ;  /* 0xff8000002b2b7808 */ /* 0x000fe40000000000 */
[----:B------:R-:W-:Y:S02]  /*7f70*/  FSEL R42, R42, -INF , P5 ;  /* 0xff8000002a2a7808 */ /* 0x000fe40002800000 */
[C---:B------:R-:W-:Y:S02]  /*7f80*/  ISETP.GT.AND P0, PT, R0.reuse, 0x50, PT ;  /* 0x000000500000780c */ /* 0x040fe40003f04270 */
[----:B------:R-:W-:Y:S02]  /*7f90*/  FMNMX.FTZ R3, R39, R3, !PT ;  /* 0x0000000327037209 */ /* 0x000fe40007810000 */
[----:B------:R-:W-:Y:S02]  /*7fa0*/  ISETP.GT.AND P6, PT, R0, 0x51, PT ;  /* 0x000000510000780c */ /* 0x000fe40003fc4270 */
[----:B------:R-:W-:Y:S02]  /*7fb0*/  FSEL R46, R46, -INF , P0 ;  /* 0xff8000002e2e7808 */ /* 0x000fe40000000000 */
[C---:B------:R-:W-:Y:S02]  /*7fc0*/  ISETP.GT.AND P5, PT, R0.reuse, 0x58, PT ;  /* 0x000000580000780c */ /* 0x040fe40003fa4270 */
[----:B------:R-:W-:Y:S02]  /*7fd0*/  ISETP.GT.AND P0, PT, R0, 0x59, PT ;  /* 0x000000590000780c */ /* 0x000fe40003f04270 */
[----:B------:R-:W-:Y:S02]  /*7fe0*/  FMNMX.FTZ R0, R42, R3, !PT ;  /* 0x000000032a007209 */ /* 0x000fe40007810000 */
[----:B------:R-:W-:Y:S02]  /*7ff0*/  FSEL R47, R47, -INF , P6 ;  /* 0xff8000002f2f7808 */ /* 0x000fe40003000000 */
[----:B------:R-:W-:Y:S02]  /*8000*/  FMNMX.FTZ R0, R43, R0, !PT ;  /* 0x000000002b007209 */ /* 0x000fe40007810000 */
[----:B------:R-:W-:Y:S02]  /*8010*/  FSEL R50, R50, -INF , P5 ;  /* 0xff80000032327808 */ /* 0x000fe40002800000 */
[----:B------:R-:W-:Y:S02]  /*8020*/  FMNMX.FTZ R0, R46, R0, !PT ;  /* 0x000000002e007209 */ /* 0x000fe40007810000 */
[----:B------:R-:W-:Y:S01]  /*8030*/  FSEL R142, R51, -INF , P0 ;  /* 0xff800000338e7808 */ /* 0x000fe20000000000 */
[----:B------:R-:W-:Y:S01]  /*8040*/  IMAD.MOV.U32 R51, RZ, RZ, R16 ;  /* 0x000000ffff337224 */ /* 0x000fe200078e0010 */
[----:B------:R-:W-:Y:S02]  /*8050*/  FMNMX.FTZ R0, R47, R0, !PT ;  /* 0x000000002f007209 */ /* 0x000fe40007810000 */
[----:B-1----:R-:W-:Y:S02]  /*8060*/  FMNMX.FTZ R141, R2, R141, !PT ;  /* 0x0000008d028d7209 */ /* 0x002fe40007810000 */
[----:B------:R-:W-:Y:S02]  /*8070*/  FMNMX.FTZ R0, R50, R0, !PT ;  /* 0x0000000032007209 */ /* 0x000fe40007810000 */
[C---:B------:R-:W-:Y:S02]  /*8080*/  FSETP.NEU.FTZ.AND P0, PT, R141.reuse, -INF , PT ;  /* 0xff8000008d00780b */ /* 0x040fe40003f1d000 */
[----:B------:R-:W-:Y:S02]  /*8090*/  FMNMX.FTZ R0, R142, R0, !PT ;  /* 0x000000008e007209 */ /* 0x000fe40007810000 */
[----:B------:R-:W-:Y:S02]  /*80a0*/  FSEL R3, R141, RZ, P0 ;  /* 0x000000ff8d037208 */ /* 0x000fe40000000000 */
[----:B------:R-:W-:Y:S01]  /*80b0*/  MOV R15, R8 ;  /* 0x00000008000f7202 */ /* 0x000fe20000000f00 */
[----:B------:R-:W1:Y:S01]  /*80c0*/  SHFL.BFLY PT, R2, R0, 0x2, 0x1f ;  /* 0x0c401f0000027f89 */ /* 0x000e6200000e0000 */
[----:B------:R-:W-:Y:S02]  /*80d0*/  MOV R18, R33 ;  /* 0x0000002100127202 */ /* 0x000fe40000000f00 */
[----:B------:R-:W-:Y:S02]  /*80e0*/  MOV R22, R17 ;  /* 0x0000001100167202 */ /* 0x000fe40000000f00 */
[----:B------:R-:W-:Y:S02]  /*80f0*/  MOV R23, R48 ;  /* 0x0000003000177202 */ /* 0x000fe40000000f00 */
[----:B------:R-:W-:Y:S02]  /*8100*/  MOV R27, R44 ;  /* 0x0000002c001b7202 */ /* 0x000fe40000000f00 */
[----:B------:R-:W-:Y:S02]  /*8110*/  MOV R31, R40 ;  /* 0x00000028001f7202 */ /* 0x000fe40000000f00 */
[----:B------:R-:W-:Y:S02]  /*8120*/  MOV R38, R36 ;  /* 0x0000002400267202 */ /* 0x000fe40000000f00 */
[----:B-1----:R-:W-:Y:S01]  /*8130*/  FMNMX.FTZ R0, R0, R2, !PT ;  /* 0x0000000200007209 */ /* 0x002fe20007810000 */
[----:B------:R-:W-:Y:S02]  /*8140*/  FADD.FTZ R2, -R3, R143 ;  /* 0x0000008f03027221 */ /* 0x000fe40000010100 */
[----:B------:R-:W-:Y:S02]  /*8150*/  FMUL.FTZ R143, R141, c[0x0][0x2d0] ;  /* 0x0000b4008d8f7a20 */ /* 0x000fe40000410000 */
[----:B------:R-:W1:Y:S03]  /*8160*/  SHFL.BFLY PT, R3, R0, 0x1, 0x1f ;  /* 0x0c201f0000037f89 */ /* 0x000e6600000e0000 */
[----:B------:R-:W-:Y:S05]  /*8170*/  FSEL R143, R143, RZ, P0 ;  /* 0x000000ff8f8f7208 */ /* 0x000fea0000000000 */
[----:B------:R-:W-:Y:S04]  /*8180*/  FFMA.FTZ R4, R4, c[0x0][0x2d0], -R143 ;  /* 0x0000b40004047a23 */ /* 0x000fe8000001088f */
[----:B------:R-:W-:Y:S01]  /*8190*/  MUFU.EX2 R145, R4 ;  /* 0x0000000400917308 */ /* 0x000fe20000000800 */
[----:B-1----:R-:W-:Y:S01]  /*81a0*/  FMNMX.FTZ R140, R0, R3, !PT ;  /* 0x00000003008c7209 */ /* 0x002fe20007810000 */
[----:B------:R-:W-:Y:S03]  /*81b0*/  FMUL.FTZ R0, R2, c[0x0][0x2d0] ;  /* 0x0000b40002007a20 */ /* 0x000fe60000410000 */
[C---:B------:R-:W-:Y:S05]  /*81c0*/  FSETP.NEU.FTZ.AND P0, PT, R140.reuse, -INF , PT ;  /* 0xff8000008c00780b */ /* 0x040fea0003f1d000 */
[----:B------:R1:W2:Y:S01]  /*81d0*/  MUFU.EX2 R2, R0 ;  /* 0x0000000000027308 */ /* 0x0002a20000000800 */
[----:B------:R-:W-:Y:S05]  /*81e0*/  FSEL R3, R140, RZ, P0 ;  /* 0x000000ff8c037208 */ /* 0x000fea0000000000 */
[----:B-1----:R-:W-:Y:S02]  /*81f0*/  FADD.FTZ R0, -R3, R144 ;  /* 0x0000009003007221 */ /* 0x002fe40000010100 */
[----:B--2---:R-:W-:Y:S02]  /*8200*/  FMUL.FTZ R8, R2, R152 ;  /* 0x0000009802087220 */ /* 0x004fe40000410000 */
[----:B------:R-:W-:Y:S01]  /*8210*/  FMUL.FTZ R0, R0, c[0x0][0x2d0] ;  /* 0x0000b40000007a20 */ /* 0x000fe20000410000 */
[----:B------:R-:W2:Y:S01]  /*8220*/  LDL.LU R152, [R1+0x10] ;  /* 0x0000100001987983 */ /* 0x000ea20000300800 */
[C---:B------:R-:W-:Y:S01]  /*8230*/  FMUL.FTZ R4, R2.reuse, R148 ;  /* 0x0000009402047220 */ /* 0x040fe20000410000 */
[----:B------:R-:W-:Y:S01]  /*8240*/  MOV R148, R13 ;  /* 0x0000000d00947202 */ /* 0x000fe20000000f00 */
[C---:B------:R-:W-:Y:S02]  /*8250*/  FMUL.FTZ R13, R2.reuse, R101 ;  /* 0x00000065020d7220 */ /* 0x040fe40000410000 */
[----:B------:R-:W1:Y:S01]  /*8260*/  MUFU.EX2 R0, R0 ;  /* 0x0000000000007308 */ /* 0x000e620000000800 */
[C---:B------:R-:W-:Y:S02]  /*8270*/  FMUL.FTZ R9, R2.reuse, R153 ;  /* 0x0000009902097220 */ /* 0x040fe40000410000 */
[----:B------:R-:W-:Y:S02]  /*8280*/  IMAD.MOV.U32 R153, RZ, RZ, R12 ;  /* 0x000000ffff997224 */ /* 0x000fe400078e000c */
[C---:B------:R-:W-:Y:S02]  /*8290*/  FMUL.FTZ R12, R2.reuse, R100 ;  /* 0x00000064020c7220 */ /* 0x040fe40000410000 */
[----:B------:R-:W-:Y:S01]  /*82a0*/  FMUL.FTZ R25, R2, R113 ;  /* 0x0000007102197220 */ /* 0x000fe20000410000 */
[----:B------:R-:W-:Y:S01]  /*82b0*/  MOV R113, R18 ;  /* 0x0000001200717202 */ /* 0x000fe20000000f00 */
[----:B------:R-:W3:Y:S01]  /*82c0*/  LDL.64 R100, [R1+0x30] ;  /* 0x0000300001647983 */ /* 0x000ee20000100a00 */
[----:B------:R-:W-:Y:S01]  /*82d0*/  FMUL.FTZ R3, R140, c[0x0][0x2d0] ;  /* 0x0000b4008c037a20 */ /* 0x000fe20000410000 */
[----:B------:R-:W-:Y:S01]  /*82e0*/  ISETP.GT.AND P6, PT, R218, R153, PT ;  /* 0x00000099da00720c */ /* 0x000fe20003fc4270 */
[C---:B------:R-:W-:Y:S01]  /*82f0*/  FMUL.FTZ R5, R2.reuse, R149 ;  /* 0x0000009502057220 */ /* 0x040fe20000410000 */
[----:B------:R-:W-:Y:S01]  /*8300*/  MOV R149, R28 ;  /* 0x0000001c00957202 */ /* 0x000fe20000000f00 */
[----:B------:R-:W-:Y:S01]  /*8310*/  FMUL.FTZ R28, R2, R116 ;  /* 0x00000074021c7220 */ /* 0x000fe20000410000 */
[----:B------:R-:W-:Y:S01]  /*8320*/  FSEL R3, R3, RZ, P0 ;  /* 0x000000ff03037208 */ /* 0x000fe20000000000 */
[----:B------:R-:W-:Y:S02]  /*8330*/  IMAD.MOV.U32 R116, RZ, RZ, R19 ;  /* 0x000000ffff747224 */ /* 0x000fe400078e0013 */
[----:B------:R-:W-:Y:S02]  /*8340*/  IMAD.MOV.U32 R153, RZ, RZ, R43 ;  /* 0x000000ffff997224 */ /* 0x000fe400078e002b */
[----:B------:R-:W-:Y:S02]  /*8350*/  FFMA.FTZ R6, R6, c[0x0][0x2d0], -R3 ;  /* 0x0000b40006067a23 */ /* 0x000fe40000010803 */
[----:B------:R-:W-:Y:S02]  /*8360*/  FMUL.FTZ R16, R2, R104 ;  /* 0x0000006802107220 */ /* 0x000fe40000410000 */
[C---:B-1----:R-:W-:Y:S01]  /*8370*/  FMUL.FTZ R18, R0.reuse, R106 ;  /* 0x0000006a00127220 */ /* 0x042fe20000410000 */
[----:B------:R1:W2:Y:S01]  /*8380*/  MUFU.EX2 R144, R6 ;  /* 0x0000000600907308 */ /* 0x0002a20000000800 */
[----:B------:R-:W3:Y:S01]  /*8390*/  LDL R106, [R1+0x28] ;  /* 0x00002800016a7983 */ /* 0x000ee20000100800 */
[----:B------:R-:W-:Y:S01]  /*83a0*/  FMUL.FTZ R19, R0, R107 ;  /* 0x0000006b00137220 */ /* 0x000fe20000410000 */
[----:B------:R-:W-:Y:S01]  /*83b0*/  IADD3 R107, R218, -0x1, RZ ;  /* 0xffffffffda6b7810 */ /* 0x000fe20007ffe0ff */
[C---:B------:R-:W-:Y:S02]  /*83c0*/  FMUL.FTZ R17, R2.reuse, R105 ;  /* 0x0000006902117220 */ /* 0x040fe40000410000 */
[----:B------:R-:W-:Y:S02]  /*83d0*/  IMAD.MOV.U32 R105, RZ, RZ, R14 ;  /* 0x000000ffff697224 */ /* 0x000fe400078e000e */
[C---:B------:R-:W-:Y:S01]  /*83e0*/  FMUL.FTZ R20, R2.reuse, R108 ;  /* 0x0000006c02147220 */ /* 0x040fe20000410000 */
[----:B------:R-:W-:Y:S01]  /*83f0*/  MOV R108, R149 ;  /* 0x00000095006c7202 */ /* 0x000fe20000000f00 */
[C---:B------:R-:W-:Y:S01]  /*8400*/  FMUL.FTZ R21, R2.reuse, R109 ;  /* 0x0000006d02157220 */ /* 0x040fe20000410000 */
[----:B------:R-:W-:Y:S01]  /*8410*/  MOV R109, R15 ;  /* 0x0000000f006d7202 */ /* 0x000fe20000000f00 */
[C---:B------:R-:W-:Y:S02]  /*8420*/  FMUL.FTZ R24, R2.reuse, R112 ;  /* 0x0000007002187220 */ /* 0x040fe40000410000 */
[C---:B------:R-:W-:Y:S01]  /*8430*/  FMUL.FTZ R32, R2.reuse, R120 ;  /* 0x0000007802207220 */ /* 0x040fe20000410000 */
[----:B------:R-:W-:Y:S01]  /*8440*/  MOV R120, R42 ;  /* 0x0000002a00787202 */ /* 0x000fe20000000f00 */
[C---:B------:R-:W-:Y:S02]  /*8450*/  FMUL.FTZ R33, R2.reuse, R121 ;  /* 0x0000007902217220 */ /* 0x040fe40000410000 */
[C---:B------:R-:W-:Y:S01]  /*8460*/  FMUL.FTZ R36, R2.reuse, R124 ;  /* 0x0000007c02247220 */ /* 0x040fe20000410000 */
[----:B------:R-:W-:Y:S01]  /*8470*/  MOV R124, R23 ;  /* 0x00000017007c7202 */ /* 0x000fe20000000f00 */
[C---:B------:R-:W-:Y:S02]  /*8480*/  FMUL.FTZ R37, R2.reuse, R125 ;  /* 0x0000007d02257220 */ /* 0x040fe40000410000 */
[C---:B------:R-:W-:Y:S02]  /*8490*/  FMUL.FTZ R40, R2.reuse, R128 ;  /* 0x0000008002287220 */ /* 0x040fe40000410000 */
[----:B-1----:R-:W-:Y:S02]  /*84a0*/  IMAD.MOV.U32 R6, RZ, RZ, R29 ;  /* 0x000000ffff067224 */ /* 0x002fe400078e001d */
[C---:B------:R-:W-:Y:S02]  /*84b0*/  FMUL.FTZ R29, R2.reuse, R117 ;  /* 0x00000075021d7220 */ /* 0x040fe40000410000 */
[C---:B------:R-:W-:Y:S01]  /*84c0*/  FMUL.FTZ R41, R2.reuse, R129 ;  /* 0x0000008102297220 */ /* 0x040fe20000410000 */
[----:B------:R-:W-:Y:S01]  /*84d0*/  MOV R129, R27 ;  /* 0x0000001b00817202 */ /* 0x000fe20000000f00 */
[C---:B------:R-:W-:Y:S02]  /*84e0*/  FMUL.FTZ R44, R2.reuse, R132 ;  /* 0x00000084022c7220 */ /* 0x040fe40000410000 */
[C---:B------:R-:W-:Y:S01]  /*84f0*/  FMUL.FTZ R45, R2.reuse, R133 ;  /* 0x00000085022d7220 */ /* 0x040fe20000410000 */
[----:B------:R-:W-:Y:S01]  /*8500*/  MOV R133, R10 ;  /* 0x0000000a00857202 */ /* 0x000fe20000000f00 */
        /* <DEDUP_REMOVED lines=27> */
[C---:B------:R-:W-:Y:S01]  /*86c0*/  FMUL.FTZ R10, R0.reuse, R154 ;  /* 0x0000009a000a7220 */ /* 0x040fe20000410000 */
[----:B------:R-:W-:Y:S01]  /*86d0*/  MOV R154, R148 ;  /* 0x00000094009a7202 */ /* 0x000fe20000000f00 */
[----:B------:R-:W-:Y:S01]  /*86e0*/  IMAD.MOV.U32 R121, RZ, RZ, R11 ;  /* 0x000000ffff797224 */ /* 0x000fe200078e000b */
[----:B------:R-:W-:Y:S01]  /*86f0*/  MOV R148, R50 ;  /* 0x0000003200947202 */ /* 0x000fe20000000f00 */
[----:B------:R-:W-:Y:S02]  /*8700*/  IMAD.MOV.U32 R149, RZ, RZ, R47 ;  /* 0x000000ffff957224 */ /* 0x000fe400078e002f */
[----:B------:R-:W-:Y:S02]  /*8710*/  IMAD.MOV.U32 R117, RZ, RZ, R39 ;  /* 0x000000ffff757224 */ /* 0x000fe400078e0027 */
        /* <DEDUP_REMOVED lines=38> */
[----:B------:R-:W-:Y:S02]  /*8980*/  FFMA.FTZ R208, R2, R208, R145 ;  /* 0x000000d002d07223 */ /* 0x000fe40000010091 */
[----:B------:R-:W-:Y:S02]  /*8990*/  IMAD.MOV.U32 R2, RZ, RZ, R7 ;  /* 0x000000ffff027224 */ /* 0x000fe400078e0007 */
[C---:B------:R-:W-:Y:S01]  /*89a0*/  FMUL.FTZ R7, R0.reuse, R151 ;  /* 0x0000009700077220 */ /* 0x040fe20000410000 */
[----:B------:R-:W-:Y:S01]  /*89b0*/  MOV R151, R38 ;  /* 0x0000002600977202 */ /* 0x000fe20000000f00 */
[C---:B------:R-:W-:Y:S02]  /*89c0*/  FMUL.FTZ R38, R0.reuse, R126 ;  /* 0x0000007e00267220 */ /* 0x040fe40000410000 */
[----:B------:R-:W-:Y:S02]  /*89d0*/  IMAD.MOV.U32 R128, RZ, RZ, R6 ;  /* 0x000000ffff807224 */ /* 0x000fe400078e0006 */
[C---:B------:R-:W-:Y:S02]  /*89e0*/  FMUL.FTZ R6, R0.reuse, R150 ;  /* 0x0000009600067220 */ /* 0x040fe40000410000 */
[----:B------:R-:W-:Y:S02]  /*89f0*/  IMAD.MOV.U32 R150, RZ, RZ, R51 ;  /* 0x000000ffff967224 */ /* 0x000fe400078e0033 */
[C---:B------:R-:W-:Y:S02]  /*8a00*/  FMUL.FTZ R51, R0.reuse, R139 ;  /* 0x0000008b00337220 */ /* 0x040fe40000410000 */
[----:B------:R-:W-:Y:S02]  /*8a10*/  IMAD.MOV.U32 R137, RZ, RZ, R35 ;  /* 0x000000ffff897224 */ /* 0x000fe400078e0023 */
[C---:B------:R-:W-:Y:S02]  /*8a20*/  FMUL.FTZ R35, R0.reuse, R123 ;  /* 0x0000007b00237220 */ /* 0x040fe40000410000 */
[----:B------:R-:W-:Y:S01]  /*8a30*/  IMAD.MOV.U32 R132, RZ, RZ, R30 ;  /* 0x000000ffff847224 */ /* 0x000fe200078e001e */
[----:B------:R-:W-:Y:S01]  /*8a40*/  MOV R138, R137 ;  /* 0x00000089008a7202 */ /* 0x000fe20000000f00 */
[C---:B------:R-:W-:Y:S01]  /*8a50*/  FMUL.FTZ R30, R0.reuse, R118 ;  /* 0x00000076001e7220 */ /* 0x040fe20000410000 */
[----:B------:R-:W-:Y:S01]  /*8a60*/  MOV R137, R121 ;  /* 0x0000007900897202 */ /* 0x000fe20000000f00 */
[----:B------:R-:W-:Y:S02]  /*8a70*/  IMAD.MOV.U32 R125, RZ, RZ, R26 ;  /* 0x000000ffff7d7224 */ /* 0x000fe400078e001a */
[C---:B------:R-:W-:Y:S02]  /*8a80*/  FMUL.FTZ R26, R0.reuse, R114 ;  /* 0x00000072001a7220 */ /* 0x040fe40000410000 */
[----:B------:R-:W-:Y:S01]  /*8a90*/  IMAD.MOV.U32 R112, RZ, RZ, R34 ;  /* 0x000000ffff707224 */ /* 0x000fe200078e0022 */
[----:B------:R-:W-:Y:S01]  /*8aa0*/  MOV R154, R125 ;  /* 0x0000007d009a7202 */ /* 0x000fe20000000f00 */
[C---:B------:R-:W-:Y:S02]  /*8ab0*/  FMUL.FTZ R34, R0.reuse, R122 ;  /* 0x0000007a00227220 */ /* 0x040fe40000410000 */
[C---:B------:R-:W-:Y:S04]  /*8ac0*/  @P6 IMAD.WIDE.U32 R102, R107.reuse, c[0x0][0x1e0], RZ ;  /* 0x000078006b666a25 */ /* 0x040fe800078e00ff */
[----:B------:R-:W-:Y:S02]  /*8ad0*/  IMAD.MOV.U32 R139, RZ, RZ, R116 ;  /* 0x000000ffff8b7224 */ /* 0x000fe400078e0074 */
[----:B------:R-:W-:Y:S02]  /*8ae0*/  IMAD.MOV.U32 R131, RZ, RZ, R151 ;  /* 0x000000ffff837224 */ /* 0x000fe400078e0097 */
[----:B------:R-:W-:Y:S02]  /*8af0*/  IMAD.MOV.U32 R151, RZ, RZ, R124 ;  /* 0x000000ffff977224 */ /* 0x000fe400078e007c */
[----:B------:R-:W-:Y:S02]  /*8b00*/  IMAD.MOV.U32 R135, RZ, RZ, R136 ;  /* 0x000000ffff877224 */ /* 0x000fe400078e0088 */
[----:B------:R-:W-:Y:S02]  /*8b10*/  IMAD.MOV.U32 R136, RZ, RZ, R120 ;  /* 0x000000ffff887224 */ /* 0x000fe400078e0078 */
[C---:B--2---:R-:W-:Y:S01]  /*8b20*/  FFMA.FTZ R104, R0.reuse, R152, R144 ;  /* 0x0000009800687223 */ /* 0x044fe20000010090 */
[----:B------:R-:W-:Y:S01]  /*8b30*/  MOV R152, R46 ;  /* 0x0000002e00987202 */ /* 0x000fe20000000f00 */
[----:B------:R-:W-:Y:S01]  /*8b40*/  FMUL.FTZ R46, R0, R134 ;  /* 0x00000086002e7220 */ /* 0x000fe20000410000 */
[----:B------:R-:W-:Y:S02]  /*8b50*/  @P6 SHF.R.S32.HI R0, RZ, 0x1f, R107 ;  /* 0x0000001fff006819 */ /* 0x000fe4000001146b */
[----:B------:R-:W-:Y:S02]  /*8b60*/  MOV R134, R132 ;  /* 0x0000008400867202 */ /* 0x000fe40000000f00 */
[----:B------:R-:W-:Y:S01]  /*8b70*/  MOV R132, R117 ;  /* 0x0000007500847202 */ /* 0x000fe20000000f00 */
[----:B------:R-:W-:Y:S04]  /*8b80*/  @P6 IMAD R0, R0, c[0x0][0x1e0], RZ ;  /* 0x0000780000006a24 */ /* 0x000fe800078e02ff */
[----:B------:R-:W-:Y:S01]  /*8b90*/  @P6 IMAD R0, R107, c[0x0][0x1e4], R0 ;  /* 0x000079006b006a24 */ /* 0x000fe200078e0200 */
[----:B------:R-:W-:Y:S01]  /*8ba0*/  MOV R107, R155 ;  /* 0x0000009b006b7202 */ /* 0x000fe20000000f00 */
[----:B------:R-:W-:Y:S03]  /*8bb0*/  IMAD.MOV.U32 R155, RZ, RZ, R2 ;  /* 0x000000ffff9b7224 */ /* 0x000fe600078e0002 */
[----:B------:R-:W-:Y:S01]  /*8bc0*/  @P6 IADD3 R0, R103, R0, RZ ;  /* 0x0000000067006210 */ /* 0x000fe20007ffe0ff */
[----:B------:R-:W-:Y:S02]  /*8bd0*/  IMAD.MOV.U32 R126, RZ, RZ, R155 ;  /* 0x000000ffff7e7224 */ /* 0x000fe400078e009b */
[----:B------:R-:W-:Y:S02]  /*8be0*/  IMAD.MOV.U32 R155, RZ, RZ, R129 ;  /* 0x000000ffff9b7224 */ /* 0x000fe400078e0081 */
[----:B------:R-:W-:Y:S02]  /*8bf0*/  @P6 IMAD R0, R0, 0x60, RZ ;  /* 0x0000006000006824 */ /* 0x000fe400078e02ff */
[----:B------:R-:W-:Y:S02]  /*8c00*/  IMAD.MOV.U32 R129, RZ, RZ, R105 ;  /* 0x000000ffff817224 */ /* 0x000fe400078e0069 */
[----:B---3--:R-:W-:Y:S01]  /*8c10*/  @P6 IMAD.MOV.U32 R101, RZ, RZ, R106 ;  /* 0x000000ffff656224 */ /* 0x008fe200078e006a */
[----:B------:R-:W-:Y:S01]  /*8c20*/  MOV R106, R133 ;  /* 0x00000085006a7202 */ /* 0x000fe20000000f00 */
[----:B------:R-:W-:Y:S01]  /*8c30*/  IMAD.MOV.U32 R133, RZ, RZ, R128 ;  /* 0x000000ffff857224 */ /* 0x000fe200078e0080 */
[----:B------:R-:W-:Y:S01]  /*8c40*/  MOV R128, R108 ;  /* 0x0000006c00807202 */ /* 0x000fe20000000f00 */
[----:B------:R-:W-:Y:S01]  /*8c50*/  @P6 IMAD.WIDE.U32 R100, R102, 0x60, R100 ;  /* 0x0000006066646825 */ /* 0x000fe200078e0064 */
[----:B------:R-:W-:Y:S03]  /*8c60*/  MOV R127, R106 ;  /* 0x0000006a007f7202 */ /* 0x000fe60000000f00 */
[----:B------:R-:W-:Y:S02]  /*8c70*/  @P6 IMAD.IADD R0, R101, 0x1, R0 ;  /* 0x0000000165006824 */ /* 0x000fe400078e0200 */
[--C-:B------:R-:W-:Y:S01]  /*8c80*/  FFMA.FTZ R108, R166, c[0x0][0x2d0], -R143.reuse ;  /* 0x0000b400a66c7a23 */ /* 0x100fe2000001088f */
[----:B------:R-:W-:Y:S02]  /*8c90*/  MOV R166, R109 ;  /* 0x0000006d00a67202 */ /* 0x000fe40000000f00 */
[C---:B------:R-:W-:Y:S02]  /*8ca0*/  @P6 SHF.L.U64.HI R2, R100.reuse, 0x1, R0 ;  /* 0x0000000164026819 */ /* 0x040fe40000010200 */
[----:B------:R-:W-:Y:S01]  /*8cb0*/  @P6 SHF.L.U32 R0, R100, 0x1, RZ ;  /* 0x0000000164006819 */ /* 0x000fe200000006ff */
[----:B------:R-:W-:Y:S03]  /*8cc0*/  MUFU.EX2 R108, R108 ;  /* 0x0000006c006c7308 */ /* 0x000fe60000000800 */
        /* <DEDUP_REMOVED lines=9> */
[----:B------:R-:W-:Y:S01]  /*8d60*/  FFMA.FTZ R0, R165, c[0x0][0x2d0], -R143 ;  /* 0x0000b400a5007a23 */ /* 0x000fe2000001088f */
[----:B------:R-:W-:Y:S02]  /*8d70*/  MOV R165, R113 ;  /* 0x0000007100a57202 */ /* 0x000fe40000000f00 */
[----:B------:R-:W-:Y:S01]  /*8d80*/  @P6 IADD3.X R103, RZ, c[0x0][0x1cc], R2, P0, P5 ;  /* 0x00007300ff676a10 */ /* 0x000fe200007ea402 */
[----:B------:R-:W-:Y:S02]  /*8d90*/  FFMA.FTZ R2, R146, c[0x0][0x2d0], -R3 ;  /* 0x0000b40092027a23 */ /* 0x000fe40000010803 */
[----:B------:R-:W-:Y:S01]  /*8da0*/  MUFU.EX2 R0, R0 ;  /* 0x0000000000007308 */ /* 0x000fe20000000800 */
[----:B------:R-:W-:Y:S01]  /*8db0*/  IMAD.MOV.U32 R146, RZ, RZ, R112 ;  /* 0x000000ffff927224 */ /* 0x000fe200078e0070 */
[----:B------:R2:W-:Y:S08]  /*8dc0*/  @P6 LDGSTS.E.BYPASS.LTC128B.128 [R107+0x12100], [R102.64], !P2 ;  /* 0x12100000666b6fae */ /* 0x0005f0000d101d46 */
[----:B------:R-:W3:Y:S01]  /*8dd0*/  MUFU.EX2 R2, R2 ;  /* 0x0000000200027308 */ /* 0x000ee20000000800 */
[----:B--2---:R-:W-:Y:S01]  /*8de0*/  @P6 IMAD.MOV.U32 R102, RZ, RZ, c[0x0][0x1e0] ;  /* 0x00007800ff666624 */ /* 0x004fe200078e00ff */
[----:B------:R-:W-:Y:S04]  /*8df0*/  @P6 MOV R103, 0x6 ;  /* 0x0000000600676802 */ /* 0x000fe80000000f00 */
[C---:B------:R-:W-:Y:S01]  /*8e00*/  @P6 SHF.L.U64.HI R103, R102.reuse, R103, c[0x0][0x1e4] ;  /* 0x0000790066676619 */ /* 0x040fe20000010267 */
[----:B------:R-:W-:Y:S02]  /*8e10*/  @P6 IMAD.SHL.U32 R102, R102, 0x40, RZ ;  /* 0x0000004066666824 */ /* 0x000fe400078e00ff */
[----:B---3--:R-:W-:Y:S03]  /*8e20*/  FADD.FTZ R118, R2, R104 ;  /* 0x0000006802767221 */ /* 0x008fe60000010000 */
[----:B-1----:R-:W-:Y:S04]  /*8e30*/  @P6 IADD3 R100, P0, R100, R102, RZ ;  /* 0x0000006664646210 */ /* 0x002fe80007f1e0ff */
[C---:B------:R-:W-:Y:S02]  /*8e40*/  @P6 IADD3.X R101, R103.reuse, R101, RZ, P0, !PT ;  /* 0x0000006567656210 */ /* 0x040fe400007fe4ff */
[----:B------:R-:W-:Y:S03]  /*8e50*/  @P6 IADD3 R102, P0, R102, R100, RZ ;  /* 0x0000006466666210 */ /* 0x000fe60007f1e0ff */
[----:B------:R1:W-:Y:S02]  /*8e60*/  @P6 LDGSTS.E.BYPASS.LTC128B.128 [R107+0xd100], [R100.64], !P4 ;  /* 0x0d100000646b6fae */ /* 0x0003e4000e101d46 */
[----:B------:R-:W-:Y:S06]  /*8e70*/  @P6 IMAD.X R103, R103, 0x1, R101, P0 ;  /* 0x0000000167676824 */ /* 0x000fec00000e0665 */
[----:B------:R1:W-:Y:S08]  /*8e80*/  @P6 LDGSTS.E.BYPASS.LTC128B.128 [R107+0x10100], [R100.64+0x80], !P3 ;  /* 0x10100080646b6fae */ /* 0x0003f0000d901d46 */
[----:B------:R1:W-:Y:S08]  /*8e90*/  @P6 LDGSTS.E.BYPASS.LTC128B.128 [R107+0x13100], [R100.64+0x100], !P2 ;  /* 0x13100100646b6fae */ /* 0x0003f0000d101d46 */
[----:B------:R2:W-:Y:S08]  /*8ea0*/  @P6 LDGSTS.E.BYPASS.LTC128B.128 [R107+0xe100], [R102.64], !P4 ;  /* 0x0e100000666b6fae */ /* 0x0005f0000e101d46 */
[----:B------:R2:W-:Y:S08]  /*8eb0*/  @P6 LDGSTS.E.BYPASS.LTC128B.128 [R107+0x11100], [R102.64+0x80], !P3 ;  /* 0x11100080666b6fae */ /* 0x0005f0000d901d46 */
[----:B------:R2:W-:Y:S01]  /*8ec0*/  @P6 LDGSTS.E.BYPASS.LTC128B.128 [R107+0x14100], [R102.64+0x100], !P2 ;  /* 0x14100100666b6fae */ /* 0x0005e2000d101d46 */
[--C-:B-1----:R-:W-:Y:S01]  /*8ed0*/  FFMA.FTZ R100, R167, c[0x0][0x2d0], -R143.reuse ;  /* 0x0000b400a7647a23 */ /* 0x102fe2000001088f */
[----:B------:R-:W-:Y:S01]  /*8ee0*/  F2FP.BF16.PACK_AB R101, R2, R144 ;  /* 0x000000900265723e */ /* 0x000fe200000010ff */
[----:B------:R-:W-:Y:S02]  /*8ef0*/  FFMA.FTZ R2, R214, c[0x0][0x2d0], -R143 ;  /* 0x0000b400d6027a23 */ /* 0x000fe4000001088f */
[----:B------:R1:W3:Y:S03]  /*8f00*/  MUFU.EX2 R111, R100 ;  /* 0x00000064006f7308 */ /* 0x0002e60000000800 */
[----:B------:R-:W0:Y:S01]  /*8f10*/  LDGDEPBAR ;  /* 0x00000000000079af */ /* 0x000e220000000000 */
[----:B------:R-:W-:Y:S01]  /*8f20*/  IMAD.MOV.U32 R167, RZ, RZ, R165 ;  /* 0x000000ffffa77224 */ /* 0x000fe200078e00a5 */
[----:B------:R-:W-:Y:S05]  /*8f30*/  MOV R165, R130 ;  /* 0x0000008200a57202 */ /* 0x000fea0000000f00 */
[----:B------:R5:W-:Y:S01]  /*8f40*/  MUFU.EX2 R116, R2 ;  /* 0x0000000200747308 */ /* 0x000be20000000800 */
[----:B--2---:R-:W2:Y:S01]  /*8f50*/  LDSM.16.MT88.4 R104, [R224] ;  /* 0x00000000e068783b */ /* 0x004ea20000004200 */
[--C-:B------:R-:W-:Y:S01]  /*8f60*/  FFMA.FTZ R102, R147, c[0x0][0x2d0], -R3.reuse ;  /* 0x0000b40093667a23 */ /* 0x100fe20000010803 */
[----:B------:R-:W-:Y:S01]  /*8f70*/  MOV R147, R139 ;  /* 0x0000008b00937202 */ /* 0x000fe20000000f00 */
[C---:B------:R-:W-:Y:S01]  /*8f80*/  FADD.FTZ R103, R0.reuse, R208 ;  /* 0x000000d000677221 */ /* 0x040fe20000010000 */
[----:B-1----:R-:W-:Y:S01]  /*8f90*/  F2FP.BF16.PACK_AB R100, R0, R145 ;  /* 0x000000910064723e */ /* 0x002fe200000010ff */
[----:B------:R-:W-:Y:S04]  /*8fa0*/  FFMA.FTZ R0, R164, c[0x0][0x2d0], -R3 ;  /* 0x0000b400a4007a23 */ /* 0x000fe80000010803 */
[----:B------:R3:W-:Y:S01]  /*8fb0*/  MUFU.EX2 R109, R102 ;  /* 0x00000066006d7308 */ /* 0x0007e20000000800 */
[----:B------:R-:W-:Y:S02]  /*8fc0*/  FADD.FTZ R112, R108, R103 ;  /* 0x000000676c707221 */ /* 0x000fe40000010000 */
[----:B------:R-:W-:Y:S02]  /*8fd0*/  IMAD.MOV.U32 R139, RZ, RZ, R131 ;  /* 0x000000ffff8b7224 */ /* 0x000fe400078e0083 */
[--C-:B-----5:R-:W-:Y:S05]  /*8fe0*/  FFMA.FTZ R2, R210, c[0x0][0x2d0], -R3.reuse ;  /* 0x0000b400d2027a23 */ /* 0x120fea0000010803 */
[----:B------:R-:W1:Y:S10]  /*8ff0*/  MUFU.EX2 R110, R0 ;  /* 0x00000000006e7308 */ /* 0x000e740000000800 */
[----:B------:R5:W-:Y:S01]  /*9000*/  MUFU.EX2 R113, R2 ;  /* 0x0000000200717308 */ /* 0x000be20000000800 */
[----:B---3--:R-:W-:Y:S01]  /*9010*/  F2FP.BF16.PACK_AB R102, R111, R108 ;  /* 0x0000006c6f66723e */ /* 0x008fe200000010ff */
[----:B------:R-:W-:Y:S08]  /*9020*/  FFMA.FTZ R108, R211, c[0x0][0x2d0], -R3 ;  /* 0x0000b400d36c7a23 */ /* 0x000ff00000010803 */
[----:B------:R-:W-:Y:S01]  /*9030*/  MUFU.EX2 R117, R108 ;  /* 0x0000006c00757308 */ /* 0x000fe20000000800 */
[----:B-1----:R-:W-:Y:S01]  /*9040*/  F2FP.BF16.PACK_AB R103, R110, R109 ;  /* 0x0000006d6e67723e */ /* 0x002fe200000010ff */
[----:B------:R-:W-:Y:S06]  /*9050*/  FFMA.FTZ R0, R213, c[0x0][0x2d0], -R143 ;  /* 0x0000b400d5007a23 */ /* 0x000fec000001088f */
[C---:B--2---:R-:W-:Y:S02]  /*9060*/  HMMA.16816.F32.BF16 R4, R100.reuse, R104, R4 ;  /* 0x000000686404723c */ /* 0x044fe40000041804 */
[----:B------:R-:W-:Y:S03]  /*9070*/  MUFU.EX2 R0, R0 ;  /* 0x0000000000007308 */ /* 0x000fe60000000800 */
[----:B-----5:R-:W-:Y:S03]  /*9080*/  FFMA.FTZ R2, R209, c[0x0][0x2d0], -R3 ;  /* 0x0000b400d1027a23 */ /* 0x020fe60000010803 */
[C---:B------:R-:W-:Y:S01]  /*9090*/  HMMA.16816.F32.BF16 R8, R100.reuse, R106, R8 ;  /* 0x0000006a6408723c */ /* 0x040fe20000041808 */
[----:B------:R-:W1:Y:S03]  /*90a0*/  LDSM.16.MT88.4 R104, [R228] ;  /* 0x00000000e468783b */ /* 0x000e660000004200 */
[----:B------:R2:W3:Y:S02]  /*90b0*/  MUFU.EX2 R115, R2 ;  /* 0x0000000200737308 */ /* 0x0004e40000000800 */
[--C-:B--2---:R-:W-:Y:S08]  /*90c0*/  FFMA.FTZ R2, R215, c[0x0][0x2d0], -R143.reuse ;  /* 0x0000b400d7027a23 */ /* 0x104ff0000001088f */
[----:B------:R2:W-:Y:S01]  /*90d0*/  MUFU.EX2 R114, R2 ;  /* 0x0000000200727308 */ /* 0x0005e20000000800 */
[C---:B-1----:R-:W-:Y:S08]  /*90e0*/  HMMA.16816.F32.BF16 R12, R100.reuse, R104, R12 ;  /* 0x00000068640c723c */ /* 0x042ff0000004180c */
[C---:B------:R-:W-:Y:S01]  /*90f0*/  HMMA.16816.F32.BF16 R16, R100.reuse, R106, R16 ;  /* 0x0000006a6410723c */ /* 0x040fe20000041810 */
[----:B------:R-:W1:Y:S03]  /*9100*/  LDSM.16.MT88.4 R104, [R227] ;  /* 0x00000000e368783b */ /* 0x000e660000004200 */
[----:B--2---:R-:W-:Y:S04]  /*9110*/  FFMA.FTZ R2, R216, c[0x0][0x2d0], -R143 ;  /* 0x0000b400d8027a23 */ /* 0x004fe8000001088f */
[----:B------:R2:W5:Y:S04]  /*9120*/  MUFU.EX2 R124, R2 ;  /* 0x00000002007c7308 */ /* 0x0005680000000800 */
[--C-:B--2---:R-:W-:Y:S06]  /*9130*/  FFMA.FTZ R2, R212, c[0x0][0x2d0], -R3.reuse ;  /* 0x0000b400d4027a23 */ /* 0x104fec0000010803 */
[----:B------:R2:W2:Y:S01]  /*9140*/  MUFU.EX2 R120, R2 ;  /* 0x0000000200787308 */ /* 0x0004a20000000800 */
[C---:B-1----:R-:W-:Y:S08]  /*9150*/  HMMA.16816.F32.BF16 R20, R100.reuse, R104, R20 ;  /* 0x000000686414723c */ /* 0x042ff00000041814 */
[C---:B------:R-:W-:Y:S01]  /*9160*/  HMMA.16816.F32.BF16 R24, R100.reuse, R106, R24 ;  /* 0x0000006a6418723c */ /* 0x040fe20000041818 */
[----:B------:R-:W1:Y:S03]  /*9170*/  LDSM.16.MT88.4 R104, [R249] ;  /* 0x00000000f968783b */ /* 0x000e660000004200 */
[----:B--2---:R-:W-:Y:S02]  /*9180*/  FADD.FTZ R2, R111, R112 ;  /* 0x000000706f027221 */ /* 0x004fe40000010000 */
[----:B------:R-:W-:Y:S02]  /*9190*/  FFMA.FTZ R112, R220, c[0x0][0x2d0], -R3 ;  /* 0x0000b400dc707a23 */ /* 0x000fe40000010803 */
        /* <DEDUP_REMOVED lines=27> */
[----:B------:R-:W-:Y:S01]  /*9350*/  FADD.FTZ R100, R109, R118 ;  /* 0x000000766d647221 */ /* 0x000fe20000010000 */
[----:B---3--:R-:W-:Y:S01]  /*9360*/  F2FP.BF16.PACK_AB R101, R115, R113 ;  /* 0x000000717365723e */ /* 0x008fe200000010ff */
[----:B------:R-:W-:Y:S03]  /*9370*/  FADD.FTZ R118, R0, R2 ;  /* 0x0000000200767221 */ /* 0x000fe60000010000 */
[----:B------:R-:W-:Y:S01]  /*9380*/  FADD.FTZ R119, R110, R100 ;  /* 0x000000646e777221 */ /* 0x000fe20000010000 */
[----:B-----5:R-:W-:Y:S01]  /*9390*/  F2FP.BF16.PACK_AB R102, R124, R114 ;  /* 0x000000727c66723e */ /* 0x020fe200000010ff */
[----:B------:R-:W-:Y:S01]  /*93a0*/  LDSM.16.MT88.4 R108, [R228+0x1000] ;  /* 0x00100000e46c783b */ /* 0x000fe20000004200 */
[----:B------:R-:W-:Y:S01]  /*93b0*/  F2FP.BF16.PACK_AB R100, R116, R0 ;  /* 0x000000007464723e */ /* 0x000fe200000010ff */
[----:B------:R-:W-:Y:S01]  /*93c0*/  FFMA.FTZ R0, R222, c[0x0][0x2d0], -R143 ;  /* 0x0000b400de007a23 */ /* 0x000fe2000001088f */
[C---:B------:R-:W-:Y:S01]  /*93d0*/  F2FP.BF16.PACK_AB R103, R120.reuse, R117 ;  /* 0x000000757867723e */ /* 0x040fe200000010ff */
[----:B------:R-:W-:Y:S02]  /*93e0*/  FADD.FTZ R2, R113, R119 ;  /* 0x0000007771027221 */ /* 0x000fe40000010000 */
[----:B------:R2:W3:Y:S02]  /*93f0*/  MUFU.EX2 R121, R0 ;  /* 0x0000000000797308 */ /* 0x0004e40000000800 */
[----:B------:R-:W-:Y:S04]  /*9400*/  FADD.FTZ R2, R115, R2 ;  /* 0x0000000273027221 */ /* 0x000fe80000010000 */
[----:B------:R-:W-:Y:S04]  /*9410*/  FADD.FTZ R2, R117, R2 ;  /* 0x0000000275027221 */ /* 0x000fe80000010000 */
[----:B------:R-:W-:Y:S01]  /*9420*/  FADD.FTZ R120, R120, R2 ;  /* 0x0000000278787221 */ /* 0x000fe20000010000 */
[C---:B-1----:R-:W-:Y:S03]  /*9430*/  HMMA.16816.F32.BF16 R4, R100.reuse, R104, R4 ;  /* 0x000000686404723c */ /* 0x042fe60000041804 */
[----:B--2---:R-:W-:Y:S01]  /*9440*/  FFMA.FTZ R0, R223, c[0x0][0x2d0], -R143 ;  /* 0x0000b400df007a23 */ /* 0x004fe2000001088f */
[----:B------:R-:W-:Y:S03]  /*9450*/  IADD3 R223, R218, -0x1, RZ ;  /* 0xffffffffdadf7810 */ /* 0x000fe60007ffe0ff */
[----:B------:R1:W2:Y:S01]  /*9460*/  MUFU.EX2 R125, R0 ;  /* 0x00000000007d7308 */ /* 0x0002a20000000800 */
[C---:B------:R-:W-:Y:S01]  /*9470*/  HMMA.16816.F32.BF16 R8, R100.reuse, R106, R8 ;  /* 0x0000006a6408723c */ /* 0x040fe20000041808 */
[----:B------:R-:W5:Y:S03]  /*9480*/  LDSM.16.MT88.4 R104, [R228+0x800] ;  /* 0x00080000e468783b */ /* 0x000f660000004200 */
[--C-:B-1----:R-:W-:Y:S05]  /*9490*/  FFMA.FTZ R0, R219, c[0x0][0x2d0], -R3.reuse ;  /* 0x0000b400db007a23 */ /* 0x102fea0000010803 */
[----:B------:R1:W-:Y:S01]  /*94a0*/  MUFU.EX2 R122, R0 ;  /* 0x00000000007a7308 */ /* 0x0003e20000000800 */
[C---:B-----5:R-:W-:Y:S08]  /*94b0*/  HMMA.16816.F32.BF16 R12, R100.reuse, R104, R12 ;  /* 0x00000068640c723c */ /* 0x060ff0000004180c */
[C---:B------:R-:W-:Y:S01]  /*94c0*/  HMMA.16816.F32.BF16 R16, R100.reuse, R106, R16 ;  /* 0x0000006a6410723c */ /* 0x040fe20000041810 */
[----:B------:R-:W5:Y:S03]  /*94d0*/  LDSM.16.MT88.4 R104, [R227+0x800] ;  /* 0x00080000e368783b */ /* 0x000f660000004200 */
[----:B-1----:R-:W-:Y:S04]  /*94e0*/  FFMA.FTZ R0, R217, c[0x0][0x2d0], -R3 ;  /* 0x0000b400d9007a23 */ /* 0x002fe80000010803 */
[----:B------:R1:W-:Y:S04]  /*94f0*/  MUFU.EX2 R123, R0 ;  /* 0x00000000007b7308 */ /* 0x0003e80000000800 */
[--C-:B-1----:R-:W-:Y:S06]  /*9500*/  FFMA.FTZ R0, R129, c[0x0][0x2d0], -R143.reuse ;  /* 0x0000b40081007a23 */ /* 0x102fec000001088f */
[----:B------:R1:W1:Y:S01]  /*9510*/  MUFU.EX2 R129, R0 ;  /* 0x0000000000817308 */ /* 0x0002620000000800 */
[C---:B-----5:R-:W-:Y:S08]  /*9520*/  HMMA.16816.F32.BF16 R20, R100.reuse, R104, R20 ;  /* 0x000000686414723c */ /* 0x060ff00000041814 */
[C---:B------:R-:W-:Y:S01]  /*9530*/  HMMA.16816.F32.BF16 R24, R100.reuse, R106, R24 ;  /* 0x0000006a6418723c */ /* 0x040fe20000041818 */
[----:B------:R-:W5:Y:S03]  /*9540*/  LDSM.16.MT88.4 R104, [R230+0x800] ;  /* 0x00080000e668783b */ /* 0x000f660000004200 */
[----:B-1----:R-:W-:Y:S01]  /*9550*/  FFMA.FTZ R0, R166, c[0x0][0x2d0], -R143 ;  /* 0x0000b400a6007a23 */ /* 0x002fe2000001088f */
[----:B------:R-:W-:Y:S01]  /*9560*/  MOV R166, R146 ;  /* 0x0000009200a67202 */ /* 0x000fe20000000f00 */
[----:B------:R-:W-:Y:S01]  /*9570*/  IMAD.MOV.U32 R146, RZ, RZ, R127 ;  /* 0x000000ffff927224 */ /* 0x000fe200078e007f */
[----:B------:R-:W-:Y:S01]  /*9580*/  MOV R127, R128 ;  /* 0x00000080007f7202 */ /* 0x000fe20000000f00 */
[----:B------:R1:W1:Y:S10]  /*9590*/  MUFU.EX2 R131, R0 ;  /* 0x0000000000837308 */ /* 0x0002740000000800 */
[----:B------:R-:W-:Y:S01]  /*95a0*/  MUFU.EX2 R128, R112 ;  /* 0x0000007000807308 */ /* 0x000fe20000000800 */
[----:B-1----:R-:W-:Y:S01]  /*95b0*/  FFMA.FTZ R0, R221, c[0x0][0x2d0], -R3 ;  /* 0x0000b400dd007a23 */ /* 0x002fe20000010803 */
[C---:B-----5:R-:W-:Y:S08]  /*95c0*/  HMMA.16816.F32.BF16 R28, R100.reuse, R104, R28 ;  /* 0x00000068641c723c */ /* 0x060ff0000004181c */
[----:B------:R1:W-:Y:S01]  /*95d0*/  MUFU.EX2 R130, R0 ;  /* 0x0000000000827308 */ /* 0x0003e20000000800 */
[C---:B------:R-:W-:Y:S01]  /*95e0*/  HMMA.16816.F32.BF16 R32, R100.reuse, R106, R32 ;  /* 0x0000006a6420723c */ /* 0x040fe20000041820 */
[----:B------:R-:W5:Y:S02]  /*95f0*/  LDSM.16.MT88.4 R104, [R224+0x3800] ;  /* 0x00380000e068783b */ /* 0x000f640000004200 */
[----:B-1----:R-:W-:Y:S04]  /*9600*/  FADD.FTZ R0, R116, R118 ;  /* 0x0000007674007221 */ /* 0x002fe80000010000 */
[----:B------:R-:W-:Y:S02]  /*9610*/  FADD.FTZ R119, R114, R0 ;  /* 0x0000000072777221 */ /* 0x000fe40000010000 */
[----:B------:R-:W-:Y:S03]  /*9620*/  LDSM.16.MT88.4 R112, [R228+0x1800] ;  /* 0x00180000e470783b */ /* 0x000fe60000004200 */
[----:B------:R-:W-:Y:S02]  /*9630*/  FFMA.FTZ R0, R127, c[0x0][0x2d0], -R143 ;  /* 0x0000b4007f007a23 */ /* 0x000fe4000001088f */
[----:B------:R-:W-:Y:S02]  /*9640*/  FADD.FTZ R119, R124, R119 ;  /* 0x000000777c777221 */ /* 0x000fe40000010000 */
[----:B------:R-:W-:Y:S01]  /*9650*/  FFMA.FTZ R124, R148, c[0x0][0x2d0], -R3 ;  /* 0x0000b400947c7a23 */ /* 0x000fe20000010803 */
[----:B------:R1:W1:Y:S01]  /*9660*/  MUFU.EX2 R127, R0 ;  /* 0x00000000007f7308 */ /* 0x0002620000000800 */
[----:B---3--:R-:W-:Y:S04]  /*9670*/  FADD.FTZ R2, R121, R119 ;  /* 0x0000007779027221 */ /* 0x008fe80000010000 */
[----:B--2---:R-:W-:Y:S04]  /*9680*/  FADD.FTZ R2, R125, R2 ;  /* 0x000000027d027221 */ /* 0x004fe80000010000 */
[----:B------:R-:W-:Y:S01]  /*9690*/  FADD.FTZ R2, R129, R2 ;  /* 0x0000000281027221 */ /* 0x000fe20000010000 */
[C---:B-----5:R-:W-:Y:S03]  /*96a0*/  HMMA.16816.F32.BF16 R36, R100.reuse, R104, R36 ;  /* 0x000000686424723c */ /* 0x060fe60000041824 */
[----:B------:R-:W-:Y:S05]  /*96b0*/  FADD.FTZ R2, R131, R2 ;  /* 0x0000000283027221 */ /* 0x000fea0000010000 */
[C---:B------:R-:W-:Y:S01]  /*96c0*/  HMMA.16816.F32.BF16 R40, R100.reuse, R106, R40 ;  /* 0x0000006a6428723c */ /* 0x040fe20000041828 */
[----:B------:R-:W2:Y:S03]  /*96d0*/  LDSM.16.MT88.4 R104, [R228+0x3800] ;  /* 0x00380000e468783b */ /* 0x000ea60000004200 */
[----:B-1----:R-:W-:Y:S02]  /*96e0*/  FFMA.FTZ R0, R133, c[0x0][0x2d0], -R143 ;  /* 0x0000b40085007a23 */ /* 0x002fe4000001088f */
[----:B------:R-:W-:Y:S02]  /*96f0*/  FADD.FTZ R2, R127, R2 ;  /* 0x000000027f027221 */ /* 0x000fe40000010000 */
[----:B------:R1:W3:Y:S04]  /*9700*/  MUFU.EX2 R133, R0 ;  /* 0x0000000000857308 */ /* 0x0002e80000000800 */
[--C-:B-1----:R-:W-:Y:S02]  /*9710*/  FFMA.FTZ R0, R146, c[0x0][0x2d0], -R3.reuse ;  /* 0x0000b40092007a23 */ /* 0x102fe40000010803 */
[----:B------:R-:W-:Y:S04]  /*9720*/  IMAD.MOV.U32 R146, RZ, RZ, R126 ;  /* 0x000000ffff927224 */ /* 0x000fe800078e007e */
[----:B------:R1:W-:Y:S01]  /*9730*/  MUFU.EX2 R126, R0 ;  /* 0x00000000007e7308 */ /* 0x0003e20000000800 */
[----:B---3--:R-:W-:Y:S01]  /*9740*/  FADD.FTZ R2, R133, R2 ;  /* 0x0000000285027221 */ /* 0x008fe20000010000 */
[C---:B--2---:R-:W-:Y:S08]  /*9750*/  HMMA.16816.F32.BF16 R44, R100.reuse, R104, R44 ;  /* 0x00000068642c723c */ /* 0x044ff0000004182c */
[C---:B------:R-:W-:Y:S01]  /*9760*/  HMMA.16816.F32.BF16 R48, R100.reuse, R106, R48 ;  /* 0x0000006a6430723c */ /* 0x040fe20000041830 */
[----:B------:R-:W2:Y:S03]  /*9770*/  LDSM.16.MT88.4 R104, [R227+0x3800] ;  /* 0x00380000e368783b */ /* 0x000ea60000004200 */
[----:B-1----:R-:W-:Y:S01]  /*9780*/  FFMA.FTZ R0, R165, c[0x0][0x2d0], -R3 ;  /* 0x0000b400a5007a23 */ /* 0x002fe20000010803 */
[----:B------:R-:W-:Y:S01]  /*9790*/  MOV R165, R139 ;  /* 0x0000008b00a57202 */ /* 0x000fe20000000f00 */
[----:B------:R-:W-:Y:S01]  /*97a0*/  IMAD.MOV.U32 R139, RZ, RZ, R138 ;  /* 0x000000ffff8b7224 */ /* 0x000fe200078e008a */
[----:B------:R-:W-:Y:S01]  /*97b0*/  MOV R138, R135 ;  /* 0x00000087008a7202 */ /* 0x000fe20000000f00 */
[----:B------:R-:W-:Y:S01]  /*97c0*/  IMAD.MOV.U32 R135, RZ, RZ, R134 ;  /* 0x000000ffff877224 */ /* 0x000fe200078e0086 */
[----:B------:R-:W-:Y:S03]  /*97d0*/  MOV R134, R155 ;  /* 0x0000009b00867202 */ /* 0x000fe60000000f00 */
[----:B------:R-:W-:Y:S01]  /*97e0*/  IMAD.MOV.U32 R155, RZ, RZ, R154 ;  /* 0x000000ffff9b7224 */ /* 0x000fe200078e009a */
[----:B------:R-:W-:Y:S01]  /*97f0*/  MOV R154, R151 ;  /* 0x00000097009a7202 */ /* 0x000fe20000000f00 */
[--C-:B------:R-:W-:Y:S02]  /*9800*/  FFMA.FTZ R116, R139, c[0x0][0x2d0], -R143.reuse ;  /* 0x0000b4008b747a23 */ /* 0x100fe4000001088f */
[--C-:B------:R-:W-:Y:S02]  /*9810*/  FFMA.FTZ R117, R138, c[0x0][0x2d0], -R143.reuse ;  /* 0x0000b4008a757a23 */ /* 0x100fe4000001088f */
[--C-:B------:R-:W-:Y:S01]  /*9820*/  FFMA.FTZ R118, R135, c[0x0][0x2d0], -R143.reuse ;  /* 0x0000b40087767a23 */ /* 0x100fe2000001088f */
[----:B------:R-:W-:Y:S01]  /*9830*/  MUFU.EX2 R216, R116 ;  /* 0x0000007400d87308 */ /* 0x000fe20000000800 */
[----:B------:R-:W-:Y:S02]  /*9840*/  FFMA.FTZ R209, R155, c[0x0][0x2d0], -R143 ;  /* 0x0000b4009bd17a23 */ /* 0x000fe4000001088f */
[----:B------:R-:W-:Y:S01]  /*9850*/  IMAD.MOV.U32 R151, RZ, RZ, R137 ;  /* 0x000000ffff977224 */ /* 0x000fe200078e0089 */
[----:B------:R-:W-:Y:S01]  /*9860*/  MOV R137, R132 ;  /* 0x0000008400897202 */ /* 0x000fe20000000f00 */
[--C-:B------:R-:W-:Y:S05]  /*9870*/  FFMA.FTZ R208, R134, c[0x0][0x2d0], -R143.reuse ;  /* 0x0000b40086d07a23 */ /* 0x100fea000001088f */
[----:B------:R-:W-:Y:S01]  /*9880*/  MUFU.EX2 R215, R117 ;  /* 0x0000007500d77308 */ /* 0x000fe20000000800 */
[C---:B--2---:R-:W-:Y:S09]  /*9890*/  HMMA.16816.F32.BF16 R52, R100.reuse, R104, R52 ;  /* 0x000000686434723c */ /* 0x044ff20000041834 */
[----:B------:R1:W-:Y:S01]  /*98a0*/  MUFU.EX2 R212, R118 ;  /* 0x0000007600d47308 */ /* 0x0003e20000000800 */
[C---:B------:R-:W-:Y:S01]  /*98b0*/  HMMA.16816.F32.BF16 R56, R100.reuse, R106, R56 ;  /* 0x0000006a6438723c */ /* 0x040fe20000041838 */
[----:B------:R-:W2:Y:S08]  /*98c0*/  LDSM.16.MT88.4 R104, [R230+0x3800] ;  /* 0x00380000e668783b */ /* 0x000eb00000004200 */
[----:B------:R3:W-:Y:S10]  /*98d0*/  MUFU.EX2 R132, R0 ;  /* 0x0000000000847308 */ /* 0x0007f40000000800 */
[----:B------:R-:W-:Y:S01]  /*98e0*/  MUFU.EX2 R208, R208 ;  /* 0x000000d000d07308 */ /* 0x000fe20000000800 */
[----:B-1----:R-:W-:Y:S09]  /*98f0*/  LDSM.16.MT88.4 R116, [R227+0x2000] ;  /* 0x00200000e374783b */ /* 0x002ff20000004200 */
[----:B------:R-:W1:Y:S01]  /*9900*/  MUFU.EX2 R209, R209 ;  /* 0x000000d100d17308 */ /* 0x000e620000000800 */
[--C-:B---3--:R-:W-:Y:S09]  /*9910*/  FFMA.FTZ R0, R147, c[0x0][0x2d0], -R143.reuse ;  /* 0x0000b40093007a23 */ /* 0x108ff2000001088f */
[----:B------:R3:W5:Y:S01]  /*9920*/  MUFU.EX2 R222, R0 ;  /* 0x0000000000de7308 */ /* 0x0007620000000800 */
[C---:B--2---:R-:W-:Y:S08]  /*9930*/  HMMA.16816.F32.BF16 R60, R100.reuse, R104, R60 ;  /* 0x00000068643c723c */ /* 0x044ff0000004183c */
[C---:B------:R-:W-:Y:S01]  /*9940*/  HMMA.16816.F32.BF16 R64, R100.reuse, R106, R64 ;  /* 0x0000006a6440723c */ /* 0x040fe20000041840 */
[----:B------:R-:W2:Y:S03]  /*9950*/  LDSM.16.MT88.4 R104, [R224+0x6800] ;  /* 0x00680000e068783b */ /* 0x000ea60000004200 */
[----:B-1----:R-:W-:Y:S01]  /*9960*/  F2FP.BF16.PACK_AB R144, R209, R208 ;  /* 0x000000d0d190723e */ /* 0x002fe200000010ff */
[----:B---3--:R-:W-:Y:S02]  /*9970*/  FFMA.FTZ R0, R167, c[0x0][0x2d0], -R143 ;  /* 0x0000b400a7007a23 */ /* 0x008fe4000001088f */
[--C-:B------:R-:W-:Y:S02]  /*9980*/  FFMA.FTZ R167, R149, c[0x0][0x2d0], -R3.reuse ;  /* 0x0000b40095a77a23 */ /* 0x100fe40000010803 */
[----:B------:R1:W3:Y:S03]  /*9990*/  MUFU.EX2 R221, R0 ;  /* 0x0000000000dd7308 */ /* 0x0002e60000000800 */
[----:B-----5:R-:W-:Y:S07]  /*99a0*/  FADD.FTZ R2, R222, R2 ;  /* 0x00000002de027221 */ /* 0x020fee0000010000 */
[----:B------:R-:W-:Y:S01]  /*99b0*/  MUFU.EX2 R167, R167 ;  /* 0x000000a700a77308 */ /* 0x000fe20000000800 */
[----:B-1----:R-:W-:Y:S01]  /*99c0*/  FFMA.FTZ R0, R166, c[0x0][0x2d0], -R3 ;  /* 0x0000b400a6007a23 */ /* 0x002fe20000010803 */
[C---:B--2---:R-:W-:Y:S03]  /*99d0*/  HMMA.16816.F32.BF16 R68, R100.reuse, R104, R68 ;  /* 0x000000686444723c */ /* 0x044fe60000041844 */
[----:B------:R-:W-:Y:S05]  /*99e0*/  FFMA.FTZ R166, R154, c[0x0][0x2d0], -R143 ;  /* 0x0000b4009aa67a23 */ /* 0x000fea000001088f */
[----:B------:R1:W-:Y:S01]  /*99f0*/  MUFU.EX2 R220, R0 ;  /* 0x0000000000dc7308 */ /* 0x0003e20000000800 */
[----:B---3--:R-:W-:Y:S01]  /*9a00*/  FADD.FTZ R2, R221, R2 ;  /* 0x00000002dd027221 */ /* 0x008fe20000010000 */
[C---:B------:R-:W-:Y:S01]  /*9a10*/  HMMA.16816.F32.BF16 R72, R100.reuse, R106, R72 ;  /* 0x0000006a6448723c */ /* 0x040fe20000041848 */
[----:B------:R-:W2:Y:S07]  /*9a20*/  LDSM.16.MT88.4 R104, [R228+0x6800] ;  /* 0x00680000e468783b */ /* 0x000eae0000004200 */
[----:B------:R-:W-:Y:S01]  /*9a30*/  MUFU.EX2 R166, R166 ;  /* 0x000000a600a67308 */ /* 0x000fe20000000800 */
[----:B-1----:R-:W-:Y:S09]  /*9a40*/  FFMA.FTZ R0, R146, c[0x0][0x2d0], -R3 ;  /* 0x0000b40092007a23 */ /* 0x002ff20000010803 */
[----:B------:R1:W-:Y:S01]  /*9a50*/  MUFU.EX2 R219, R0 ;  /* 0x0000000000db7308 */ /* 0x0003e20000000800 */
[C---:B--2---:R-:W-:Y:S03]  /*9a60*/  HMMA.16816.F32.BF16 R76, R100.reuse, R104, R76 ;  /* 0x00000068644c723c */ /* 0x044fe6000004184c */
[----:B-1----:R-:W-:Y:S05]  /*9a70*/  FFMA.FTZ R0, R165, c[0x0][0x2d0], -R143 ;  /* 0x0000b400a5007a23 */ /* 0x002fea000001088f */
[C---:B------:R-:W-:Y:S01]  /*9a80*/  HMMA.16816.F32.BF16 R80, R100.reuse, R106, R80 ;  /* 0x0000006a6450723c */ /* 0x040fe20000041850 */
[----:B------:R-:W1:Y:S01]  /*9a90*/  LDSM.16.MT88.4 R104, [R227+0x6800] ;  /* 0x00680000e368783b */ /* 0x000e620000004200 */
[----:B------:R2:W3:Y:S02]  /*9aa0*/  MUFU.EX2 R217, R0 ;  /* 0x0000000000d97308 */ /* 0x0004e40000000800 */
[----:B------:R-:W-:Y:S02]  /*9ab0*/  FFMA.FTZ R165, R152, c[0x0][0x2d0], -R3 ;  /* 0x0000b40098a57a23 */ /* 0x000fe40000010803 */
[----:B------:R-:W-:Y:S06]  /*9ac0*/  FFMA.FTZ R143, R151, c[0x0][0x2d0], -R143 ;  /* 0x0000b400978f7a23 */ /* 0x000fec000001088f */
[----:B------:R-:W5:Y:S10]  /*9ad0*/  MUFU.EX2 R164, R143 ;  /* 0x0000008f00a47308 */ /* 0x000f740000000800 */
[----:B------:R-:W4:Y:S01]  /*9ae0*/  MUFU.EX2 R165, R165 ;  /* 0x000000a500a57308 */ /* 0x000f220000000800 */
[--C-:B--2---:R-:W-:Y:S02]  /*9af0*/  FFMA.FTZ R0, R150, c[0x0][0x2d0], -R3.reuse ;  /* 0x0000b40096007a23 */ /* 0x104fe40000010803 */
[----:B---3--:R-:W-:Y:S07]  /*9b00*/  FADD.FTZ R2, R217, R2 ;  /* 0x00000002d9027221 */ /* 0x008fee0000010000 */
[----:B------:R2:W-:Y:S01]  /*9b10*/  MUFU.EX2 R213, R0 ;  /* 0x0000000000d57308 */ /* 0x0005e20000000800 */
[----:B------:R-:W-:Y:S01]  /*9b20*/  FADD.FTZ R2, R216, R2 ;  /* 0x00000002d8027221 */ /* 0x000fe20000010000 */
[----:B-----5:R-:W-:Y:S03]  /*9b30*/  F2FP.BF16.PACK_AB R146, R164, R166 ;  /* 0x000000a6a492723e */ /* 0x020fe600000010ff */
[----:B------:R-:W-:Y:S01]  /*9b40*/  FADD.FTZ R2, R215, R2 ;  /* 0x00000002d7027221 */ /* 0x000fe20000010000 */
[C---:B-1----:R-:W-:Y:S04]  /*9b50*/  HMMA.16816.F32.BF16 R84, R100.reuse, R104, R84 ;  /* 0x000000686454723c */ /* 0x042fe80000041854 */
[----:B------:R-:W-:Y:S01]  /*9b60*/  MUFU.EX2 R143, R124 ;  /* 0x0000007c008f7308 */ /* 0x000fe20000000800 */
[----:B------:R-:W-:Y:S01]  /*9b70*/  FADD.FTZ R2, R212, R2 ;  /* 0x00000002d4027221 */ /* 0x000fe20000010000 */
[----:B----4-:R-:W-:Y:S03]  /*9b80*/  F2FP.BF16.PACK_AB R145, R167, R165 ;  /* 0x000000a5a791723e */ /* 0x010fe600000010ff */
[----:B------:R-:W-:Y:S01]  /*9b90*/  FADD.FTZ R2, R208, R2 ;  /* 0x00000002d0027221 */ /* 0x000fe20000010000 */
[C---:B------:R-:W-:Y:S01]  /*9ba0*/  HMMA.16816.F32.BF16 R88, R100.reuse, R106, R88 ;  /* 0x0000006a6458723c */ /* 0x040fe20000041858 */
[----:B------:R-:W1:Y:S02]  /*9bb0*/  LDSM.16.MT88.4 R104, [R230+0x6800] ;  /* 0x00680000e668783b */ /* 0x000e640000004200 */
[--C-:B--2---:R-:W-:Y:S04]  /*9bc0*/  FFMA.FTZ R0, R137, c[0x0][0x2d0], -R3.reuse ;  /* 0x0000b40089007a23 */ /* 0x104fe80000010803 */
[----:B------:R2:W-:Y:S02]  /*9bd0*/  MUFU.EX2 R214, R0 ;  /* 0x0000000000d67308 */ /* 0x0005e40000000800 */
[--C-:B--2---:R-:W-:Y:S02]  /*9be0*/  FFMA.FTZ R0, R136, c[0x0][0x2d0], -R3.reuse ;  /* 0x0000b40088007a23 */ /* 0x104fe40000010803 */
[----:B------:R-:W-:Y:S06]  /*9bf0*/  LDSM.16.MT88.4 R136, [R228+0x5800] ;  /* 0x00580000e488783b */ /* 0x000fec0000004200 */
[----:B------:R2:W-:Y:S01]  /*9c00*/  MUFU.EX2 R211, R0 ;  /* 0x0000000000d37308 */ /* 0x0005e20000000800 */
[C---:B-1----:R-:W-:Y:S08]  /*9c10*/  HMMA.16816.F32.BF16 R92, R100.reuse, R104, R92 ;  /* 0x00000068645c723c */ /* 0x042ff0000004185c */
[----:B------:R-:W-:Y:S01]  /*9c20*/  HMMA.16816.F32.BF16 R96, R100, R106, R96 ;  /* 0x0000006a6460723c */ /* 0x000fe20000041860 */
[----:B------:R-:W1:Y:S06]  /*9c30*/  LDSM.16.MT88.4 R104, [R224+0x1000] ;  /* 0x00100000e068783b */ /* 0x000e6c0000004200 */
[----:B------:R-:W-:Y:S02]  /*9c40*/  F2FP.BF16.PACK_AB R100, R125, R121 ;  /* 0x000000797d64723e */ /* 0x000fe400000010ff */
[----:B------:R-:W-:Y:S03]  /*9c50*/  F2FP.BF16.PACK_AB R101, R123, R122 ;  /* 0x0000007a7b65723e */ /* 0x000fe600000010ff */
[----:B------:R-:W-:Y:S02]  /*9c60*/  F2FP.BF16.PACK_AB R102, R131, R129 ;  /* 0x000000818366723e */ /* 0x000fe400000010ff */
[----:B------:R-:W-:Y:S01]  /*9c70*/  F2FP.BF16.PACK_AB R103, R130, R128 ;  /* 0x000000808267723e */ /* 0x000fe200000010ff */
[--C-:B--2---:R-:W-:Y:S02]  /*9c80*/  FFMA.FTZ R0, R153, c[0x0][0x2d0], -R3.reuse ;  /* 0x0000b40099007a23 */ /* 0x104fe40000010803 */
[----:B------:R-:W-:Y:S01]  /*9c90*/  LDSM.16.MT88.4 R152, [R224+0x2800] ;  /* 0x00280000e098783b */ /* 0x000fe20000004200 */
[----:B------:R-:W-:Y:S01]  /*9ca0*/  FFMA.FTZ R3, R142, c[0x0][0x2d0], -R3 ;  /* 0x0000b4008e037a23 */ /* 0x000fe20000010803 */
[----:B------:R2:W-:Y:S10]  /*9cb0*/  MUFU.EX2 R210, R0 ;  /* 0x0000000000d27308 */ /* 0x0005f40000000800 */
[----:B------:R-:W3:Y:S01]  /*9cc0*/  MUFU.EX2 R142, R3 ;  /* 0x00000003008e7308 */ /* 0x000ee20000000800 */
[C---:B-1----:R-:W-:Y:S03]  /*9cd0*/  HMMA.16816.F32.BF16 R4, R100.reuse, R104, R4 ;  /* 0x000000686404723c */ /* 0x042fe60000041804 */
[----:B--2---:R-:W-:Y:S04]  /*9ce0*/  FADD.FTZ R0, R122, R120 ;  /* 0x000000787a007221 */ /* 0x004fe80000010000 */
[----:B------:R-:W-:Y:S01]  /*9cf0*/  FADD.FTZ R0, R123, R0 ;  /* 0x000000007b007221 */ /* 0x000fe20000010000 */
[C---:B------:R-:W-:Y:S01]  /*9d00*/  HMMA.16816.F32.BF16 R8, R100.reuse, R106, R8 ;  /* 0x0000006a6408723c */ /* 0x040fe20000041808 */
[----:B------:R-:W1:Y:S03]  /*9d10*/  LDSM.16.MT88.4 R104, [R227+0x1000] ;  /* 0x00100000e368783b */ /* 0x000e660000004200 */
[----:B------:R-:W-:Y:S01]  /*9d20*/  FADD.FTZ R0, R128, R0 ;  /* 0x0000000080007221 */ /* 0x000fe20000010000 */
[----:B---3--:R-:W-:Y:S03]  /*9d30*/  F2FP.BF16.PACK_AB R147, R142, R143 ;  /* 0x0000008f8e93723e */ /* 0x008fe600000010ff */
[C---:B------:R-:W-:Y:S01]  /*9d40*/  HMMA.16816.F32.BF16 R12, R100.reuse, R108, R12 ;  /* 0x0000006c640c723c */ /* 0x040fe2000004180c */
[----:B------:R-:W-:Y:S03]  /*9d50*/  LDSM.16.MT88.4 R120, [R228+0x5000] ;  /* 0x00500000e478783b */ /* 0x000fe60000004200 */
[----:B------:R-:W-:Y:S04]  /*9d60*/  FADD.FTZ R0, R130, R0 ;  /* 0x0000000082007221 */ /* 0x000fe80000010000 */
[C---:B------:R-:W-:Y:S01]  /*9d70*/  HMMA.16816.F32.BF16 R16, R100.reuse, R110, R16 ;  /* 0x0000006e6410723c */ /* 0x040fe20000041810 */
[----:B------:R-:W2:Y:S03]  /*9d80*/  LDSM.16.MT88.4 R108, [R230+0x1000] ;  /* 0x00100000e66c783b */ /* 0x000ea60000004200 */
[----:B------:R-:W-:Y:S04]  /*9d90*/  FADD.FTZ R0, R126, R0 ;  /* 0x000000007e007221 */ /* 0x000fe80000010000 */
[----:B------:R-:W-:Y:S01]  /*9da0*/  FADD.FTZ R0, R132, R0 ;  /* 0x0000000084007221 */ /* 0x000fe20000010000 */
[----:B------:R-:W-:Y:S03]  /*9db0*/  LDSM.16.MT88.4 R128, [R224+0x5800] ;  /* 0x00580000e080783b */ /* 0x000fe60000004200 */
[----:B------:R-:W-:Y:S04]  /*9dc0*/  FADD.FTZ R0, R220, R0 ;  /* 0x00000000dc007221 */ /* 0x000fe80000010000 */
[----:B------:R-:W-:Y:S04]  /*9dd0*/  FADD.FTZ R0, R219, R0 ;  /* 0x00000000db007221 */ /* 0x000fe80000010000 */
[----:B------:R-:W-:Y:S04]  /*9de0*/  FADD.FTZ R0, R213, R0 ;  /* 0x00000000d5007221 */ /* 0x000fe80000010000 */
[----:B------:R-:W-:Y:S01]  /*9df0*/  FADD.FTZ R0, R214, R0 ;  /* 0x00000000d6007221 */ /* 0x000fe20000010000 */
[C---:B-1----:R-:W-:Y:S03]  /*9e00*/  HMMA.16816.F32.BF16 R20, R100.reuse, R104, R20 ;  /* 0x000000686414723c */ /* 0x042fe60000041814 */
[----:B------:R-:W-:Y:S04]  /*9e10*/  FADD.FTZ R0, R211, R0 ;  /* 0x00000000d3007221 */ /* 0x000fe80000010000 */
[----:B------:R-:W-:Y:S01]  /*9e20*/  FADD.FTZ R0, R210, R0 ;  /* 0x00000000d2007221 */ /* 0x000fe20000010000 */
[C---:B------:R-:W-:Y:S01]  /*9e30*/  HMMA.16816.F32.BF16 R24, R100.reuse, R106, R24 ;  /* 0x0000006a6418723c */ /* 0x040fe20000041818 */
[----:B------:R-:W1:Y:S03]  /*9e40*/  LDSM.16.MT88.4 R104, [R224+0x4000] ;  /* 0x00400000e068783b */ /* 0x000e660000004200 */
        /* <DEDUP_REMOVED lines=9> */
[----:B------:R-:W-:Y:S04]  /*9ee0*/  IMAD.MOV.U32 R143, RZ, RZ, R141 ;  /* 0x000000ffff8f7224 */ /* 0x000fe800078e008d */
[----:B------:R-:W-:Y:S01]  /*9ef0*/  FADD.FTZ R0, R142, R0 ;  /* 0x000000008e007221 */ /* 0x000fe20000010000 */
        /* <DEDUP_REMOVED lines=101> */
[----:B------:R-:W-:Y:S08]  /*a550*/  HMMA.16816.F32.BF16 R96, R100, R114, R96 ;  /* 0x000000726460723c */ /* 0x000ff00000041860 */
[C---:B------:R-:W-:Y:S01]  /*a560*/  HMMA.16816.F32.BF16 R148, R144.reuse, R152, R4 ;  /* 0x000000989094723c */ /* 0x040fe20000041804 */
[----:B------:R-:W3:Y:S07]  /*a570*/  LDSM.16.MT88.4 R4, [R227+0x5800] ;  /* 0x00580000e304783b */ /* 0x000eee0000004200 */
[C---:B------:R-:W-:Y:S01]  /*a580*/  HMMA.16816.F32.BF16 R152, R144.reuse, R154, R8 ;  /* 0x0000009a9098723c */ /* 0x040fe20000041808 */
[----:B------:R-:W4:Y:S07]  /*a590*/  LDSM.16.MT88.4 R8, [R230+0x5800] ;  /* 0x00580000e608783b */ /* 0x000f2e0000004200 */
[C---:B-1----:R-:W-:Y:S01]  /*a5a0*/  HMMA.16816.F32.BF16 R100, R144.reuse, R104, R12 ;  /* 0x000000689064723c */ /* 0x042fe2000004180c */
[----:B------:R-:W1:Y:S07]  /*a5b0*/  LDSM.16.MT88.4 R12, [R224+0x8800] ;  /* 0x00880000e00c783b */ /* 0x000e6e0000004200 */
[C---:B------:R-:W-:Y:S01]  /*a5c0*/  HMMA.16816.F32.BF16 R104, R144.reuse, R106, R16 ;  /* 0x0000006a9068723c */ /* 0x040fe20000041810 */
[----:B------:R-:W5:Y:S07]  /*a5d0*/  LDSM.16.MT88.4 R16, [R228+0x8800] ;  /* 0x00880000e410783b */ /* 0x000f6e0000004200 */
[C---:B------:R-:W-:Y:S01]  /*a5e0*/  HMMA.16816.F32.BF16 R108, R144.reuse, R116, R20 ;  /* 0x00000074906c723c */ /* 0x040fe20000041814 */
[----:B------:R-:W1:Y:S07]  /*a5f0*/  LDSM.16.MT88.4 R20, [R227+0x8800] ;  /* 0x00880000e314783b */ /* 0x000e6e0000004200 */
[C---:B------:R-:W-:Y:S01]  /*a600*/  HMMA.16816.F32.BF16 R112, R144.reuse, R118, R24 ;  /* 0x000000769070723c */ /* 0x040fe20000041818 */
[----:B------:R-:W1:Y:S07]  /*a610*/  LDSM.16.MT88.4 R24, [R230+0x8800] ;  /* 0x00880000e618783b */ /* 0x000e6e0000004200 */
[C---:B--2---:R-:W-:Y:S01]  /*a620*/  HMMA.16816.F32.BF16 R116, R144.reuse, R120, R28 ;  /* 0x000000789074723c */ /* 0x044fe2000004181c */
[----:B------:R-:W2:Y:S04]  /*a630*/  LDL R31, [R1+0x18] ;  /* 0x00001800011f7983 */ /* 0x000ea80000100800 */
[----:B------:R1:W-:Y:S03]  /*a640*/  STL [R1+0xc], R2 ;  /* 0x00000c0201007387 */ /* 0x0003e60000100800 */
[C---:B------:R-:W-:Y:S01]  /*a650*/  HMMA.16816.F32.BF16 R120, R144.reuse, R122, R32 ;  /* 0x0000007a9078723c */ /* 0x040fe20000041820 */
[----:B------:R1:W-:Y:S04]  /*a660*/  STL [R1+0x8], R223 ;  /* 0x000008df01007387 */ /* 0x0003e80000100800 */
[----:B------:R1:W-:Y:S03]  /*a670*/  STL [R1+0x10], R0 ;  /* 0x0000100001007387 */ /* 0x0003e60000100800 */
[C---:B------:R-:W-:Y:S08]  /*a680*/  HMMA.16816.F32.BF16 R124, R144.reuse, R128, R36 ;  /* 0x00000080907c723c */ /* 0x040ff00000041824 */
[C---:B------:R-:W-:Y:S08]  /*a690*/  HMMA.16816.F32.BF16 R128, R144.reuse, R130, R40 ;  /* 0x000000829080723c */ /* 0x040ff00000041828 */
[C---:B------:R-:W-:Y:S08]  /*a6a0*/  HMMA.16816.F32.BF16 R132, R144.reuse, R136, R44 ;  /* 0x000000889084723c */ /* 0x040ff0000004182c */
[C---:B------:R-:W-:Y:S08]  /*a6b0*/  HMMA.16816.F32.BF16 R136, R144.reuse, R138, R48 ;  /* 0x0000008a9088723c */ /* 0x040ff00000041830 */
[C---:B---3--:R-:W-:Y:S08]  /*a6c0*/  HMMA.16816.F32.BF16 R52, R144.reuse, R4, R52 ;  /* 0x000000049034723c */ /* 0x048ff00000041834 */
[C---:B------:R-:W-:Y:S08]  /*a6d0*/  HMMA.16816.F32.BF16 R56, R144.reuse, R6, R56 ;  /* 0x000000069038723c */ /* 0x040ff00000041838 */
[C---:B----4-:R-:W-:Y:S08]  /*a6e0*/  HMMA.16816.F32.BF16 R60, R144.reuse, R8, R60 ;  /* 0x00000008903c723c */ /* 0x050ff0000004183c */
[C---:B------:R-:W-:Y:S08]  /*a6f0*/  HMMA.16816.F32.BF16 R64, R144.reuse, R10, R64 ;  /* 0x0000000a9040723c */ /* 0x040ff00000041840 */
[C---:B-1----:R-:W-:Y:S08]  /*a700*/  HMMA.16816.F32.BF16 R68, R144.reuse, R12, R68 ;  /* 0x0000000c9044723c */ /* 0x042ff00000041844 */
[C---:B------:R-:W-:Y:S08]  /*a710*/  HMMA.16816.F32.BF16 R72, R144.reuse, R14, R72 ;  /* 0x0000000e9048723c */ /* 0x040ff00000041848 */
[C---:B-----5:R-:W-:Y:S08]  /*a720*/  HMMA.16816.F32.BF16 R76, R144.reuse, R16, R76 ;  /* 0x00000010904c723c */ /* 0x060ff0000004184c */
[C---:B------:R-:W-:Y:S08]  /*a730*/  HMMA.16816.F32.BF16 R80, R144.reuse, R18, R80 ;  /* 0x000000129050723c */ /* 0x040ff00000041850 */
[C---:B------:R-:W-:Y:S08]  /*a740*/  HMMA.16816.F32.BF16 R84, R144.reuse, R20, R84 ;  /* 0x000000149054723c */ /* 0x040ff00000041854 */
[C---:B------:R-:W-:Y:S08]  /*a750*/  HMMA.16816.F32.BF16 R88, R144.reuse, R22, R88 ;  /* 0x000000169058723c */ /* 0x040ff00000041858 */
[C---:B------:R-:W-:Y:S08]  /*a760*/  HMMA.16816.F32.BF16 R92, R144.reuse, R24, R92 ;  /* 0x00000018905c723c */ /* 0x040ff0000004185c */
[----:B------:R-:W-:Y:S07]  /*a770*/  HMMA.16816.F32.BF16 R96, R144, R26, R96 ;  /* 0x0000001a9060723c */ /* 0x000fee0000041860 */
[----:B------:R-:W-:Y:S02]  /*a780*/  MOV R144, R140 ;  /* 0x0000008c00907202 */ /* 0x000fe40000000f00 */
[----:B--2---:R-:W-:Y:S03]  /*a790*/  ISETP.GT.AND P0, PT, R218, R31, PT ;  /* 0x0000001fda00720c */ /* 0x004fe60003f04270 */
[----:B------:R-:W-:Y:S10]  /*a7a0*/  IMAD.MOV.U32 R218, RZ, RZ, R223 ;  /* 0x000000ffffda7224 */ /* 0x000ff400078e00df */
[----:B------:R-:W-:-:S05]  /*a7b0*/  @P0 BRA `(.L_x_3307) ;  /* 0xffffbd7000000947 */ /* 0x000fca000383ffff */
.L_x_3306:
[----:B--2---:R-:W2:Y:S04]  /*a7c0*/  LDL R2, [R1+0x14] ;  /* 0x0000140001027983 */ /* 0x004ea80000100800 */
[----:B------:R-:W2:Y:S02]  /*a7d0*/  LDL R0, [R1+0x8] ;  /* 0x0000080001007983 */ /* 0x000ea40000100800 */
[----:B--2---:R-:W-:-:S13]  /*a7e0*/  ISETP.GE.AND P0, PT, R0, R2, PT ;  /* 0x000000020000720c */ /* 0x004fda0003f06270 */
[----:B------:R-:W-:Y:S05]  /*a7f0*/  @!P0 BRA `(.L_x_3308) ;  /* 0x000037d000008947 */ /* 0x000fea0003800000 */
[----:B------:R-:W-:Y:S02]  /*a800*/  MOV R143, R140 ;  /* 0x0000008c008f7202 */ /* 0x000fe40000000f00 */
[----:B------:R-:W-:Y:S02]  /*a810*/  MOV R142, R141 ;  /* 0x0000008d008e7202 */ /* 0x000fe40000000f00 */
.L_x_3309:
[----:B-1----:R-:W2:Y:S01]  /*a820*/  LDL.64 R2, [R1+0x38] ;  /* 0x0000380001027983 */ /* 0x002ea20000100a00 */
[----:B------:R-:W-:Y:S04]  /*a830*/  DEPBAR.LE SB0, 0x0 ;  /* 0x000080000000791a */ /* 0x000fe80000000000 */
[----:B------:R-:W-:Y:S01]  /*a840*/  WARPSYNC 0xffffffff ;  /* 0xffffffff00007948 */ /* 0x000fe20003800000 */
[----:B------:R-:W2:Y:S01]  /*a850*/  LDL R22, [R1+0x40] ;  /* 0x0000400001167983 */ /* 0x000ea20000100800 */
[----:B------:R-:W-:Y:S03]  /*a860*/  MOV R141, 0x6 ;  /* 0x00000006008d7802 */ /* 0x000fe60000000f00 */
[----:B-----5:R1:W-:Y:S04]  /*a870*/  STL [R1+0x8c], R251 ;  /* 0x00008cfb01007387 */ /* 0x0203e80000100800 */
[----:B------:R-:W-:Y:S08]  /*a880*/  BAR.SYNC.DEFER_BLOCKING 0x0 ;  /* 0x0000000000007b1d */ /* 0x000ff00000010000 */
[----:B------:R-:W3:Y:S08]  /*a890*/  LDSM.16.M88.4 R8, [R225] ;  /* 0x00000000e108783b */ /* 0x000ef00000000200 */
[----:B-1----:R-:W4:Y:S04]  /*a8a0*/  LDL.LU R251, [R1+0x8] ;  /* 0x0000080001fb7983 */ /* 0x002f280000300800 */
[----:B------:R1:W-:Y:S04]  /*a8b0*/  STL [R1+0x88], R250 ;  /* 0x000088fa01007387 */ /* 0x0003e80000100800 */
[----:B------:R-:W1:Y:S08]  /*a8c0*/  LDSM.16.M88.4 R16, [R225+0x800] ;  /* 0x00080000e110783b */ /* 0x000e700000000200 */
[----:B------:R-:W2:Y:S08]  /*a8d0*/  LDSM.16.M88.4 R24, [R225+0x1000] ;  /* 0x00100000e118783b */ /* 0x000eb00000000200 */
[----:B------:R-:W2:Y:S01]  /*a8e0*/  LDSM.16.M88.4 R32, [R225+0x1800] ;  /* 0x00180000e120783b */ /* 0x000ea20000000200 */
[C---:B---3--:R-:W-:Y:S07]  /*a8f0*/  HMMA.16816.F32.BF16 R4, R156.reuse, R8, RZ ;  /* 0x000000089c04723c */ /* 0x048fee00000418ff */
[----:B-1----:R-:W3:Y:S04]  /*a900*/  LDL R250, [R1+0x4] ;  /* 0x0000040001fa7983 */ /* 0x002ee80000100800 */
[----:B------:R-:W1:Y:S01]  /*a910*/  LDSM.16.M88.4 R40, [R225+0x2000] ;  /* 0x00200000e128783b */ /* 0x000e620000000200 */
[C---:B------:R-:W-:Y:S07]  /*a920*/  HMMA.16816.F32.BF16 R8, R156.reuse, R10, RZ ;  /* 0x0000000a9c08723c */ /* 0x040fee00000418ff */
        /* <DEDUP_REMOVED lines=8> */
[----:B------:R-:W1:Y:S01]  /*a9b0*/  LDSM.16.M88.4 R220, [R244] ;  /* 0x00000000f4dc783b */ /* 0x000e620000000200 */
[----:B--2---:R-:W-:Y:S02]  /*a9c0*/  MOV R3, R22 ;  /* 0x0000001600037202 */ /* 0x004fe40000000f00 */
[----:B----4-:R-:W-:Y:S01]  /*a9d0*/  SHF.R.S32.HI R0, RZ, 0x1f, R251 ;  /* 0x0000001fff007819 */ /* 0x010fe200000114fb */
[C---:B------:R-:W-:Y:S04]  /*a9e0*/  IMAD.WIDE.U32 R20, R251.reuse, c[0x0][0x208], RZ ;  /* 0x00008200fb147a25 */ /* 0x040fe800078e00ff */
        /* <DEDUP_REMOVED lines=10> */
[C---:B------:R-:W-:Y:S01]  /*aa90*/  HMMA.16816.F32.BF16 R28, R156.reuse, R32, RZ ;  /* 0x000000209c1c723c */ /* 0x040fe200000418ff */
        /* <DEDUP_REMOVED lines=18> */
[----:B--2---:R-:W-:Y:S04]  /*abc0*/  IADD3 R2, P1, R2, R140, RZ ;  /* 0x0000008c02027210 */ /* 0x004fe80007f3e0ff */
[----:B------:R-:W-:Y:S02]  /*abd0*/  IADD3.X R3, R3, R0, RZ, P1, !PT ;  /* 0x0000000003037210 */ /* 0x000fe40000ffe4ff */
[----:B------:R-:W-:Y:S01]  /*abe0*/  IADD3 R140, P0, R140, R2, RZ ;  /* 0x000000028c8c7210 */ /* 0x000fe20007f1e0ff */
[C---:B-1----:R-:W-:Y:S02]  /*abf0*/  HMMA.16816.F32.BF16 R36, R156.reuse, R40, RZ ;  /* 0x000000289c24723c */ /* 0x042fe400000418ff */
        /* <DEDUP_REMOVED lines=28> */
[----:B------:R-:W-:Y:S07]  /*adc0*/  LDSM.16.M88.4 R220, [R241] ;  /* 0x00000000f1dc783b */ /* 0x000fee0000000200 */
        /* <DEDUP_REMOVED lines=35> */
[----:B------:R-:W4:Y:S07]  /*b000*/  LDSM.16.M88.4 R164, [R225+0x5000] ;  /* 0x00500000e1a4783b */ /* 0x000f2e0000000200 */
[C---:B-1----:R-:W-:Y:S08]  /*b010*/  HMMA.16816.F32.BF16 R4, R176.reuse, R208, R4 ;  /* 0x000000d0b004723c */ /* 0x042ff00000041804 */
[C---:B------:R-:W-:Y:S01]  /*b020*/  HMMA.16816.F32.BF16 R8, R176.reuse, R210, R8 ;  /* 0x000000d2b008723c */ /* 0x040fe20000041808 */
[----:B------:R-:W1:Y:S07]  /*b030*/  LDSM.16.M88.4 R208, [R225+0x5800] ;  /* 0x00580000e1d0783b */ /* 0x000e6e0000000200 */
[C---:B------:R-:W-:Y:S08]  /*b040*/  HMMA.16816.F32.BF16 R12, R176.reuse, R212, R12 ;  /* 0x000000d4b00c723c */ /* 0x040ff0000004180c */
[C---:B------:R-:W-:Y:S01]  /*b050*/  HMMA.16816.F32.BF16 R16, R176.reuse, R214, R16 ;  /* 0x000000d6b010723c */ /* 0x040fe20000041810 */
[----:B------:R-:W1:Y:S07]  /*b060*/  LDSM.16.M88.4 R212, [R243] ;  /* 0x00000000f3d4783b */ /* 0x000e6e0000000200 */
[C---:B--2---:R-:W-:Y:S08]  /*b070*/  HMMA.16816.F32.BF16 R20, R176.reuse, R216, R20 ;  /* 0x000000d8b014723c */ /* 0x044ff00000041814 */
[C---:B------:R-:W-:Y:S01]  /*b080*/  HMMA.16816.F32.BF16 R24, R176.reuse, R218, R24 ;  /* 0x000000dab018723c */ /* 0x040fe20000041818 */
[----:B------:R-:W2:Y:S07]  /*b090*/  LDSM.16.M88.4 R216, [R242] ;  /* 0x00000000f2d8783b */ /* 0x000eae0000000200 */
[C---:B---3--:R-:W-:Y:S08]  /*b0a0*/  HMMA.16816.F32.BF16 R28, R176.reuse, R144, R28 ;  /* 0x00000090b01c723c */ /* 0x048ff0000004181c */
[C---:B------:R-:W-:Y:S01]  /*b0b0*/  HMMA.16816.F32.BF16 R32, R176.reuse, R146, R32 ;  /* 0x00000092b020723c */ /* 0x040fe20000041820 */
[----:B------:R-:W3:Y:S07]  /*b0c0*/  LDSM.16.M88.4 R144, [R240] ;  /* 0x00000000f090783b */ /* 0x000eee0000000200 */
[C---:B----4-:R-:W-:Y:S08]  /*b0d0*/  HMMA.16816.F32.BF16 R36, R176.reuse, R164, R36 ;  /* 0x000000a4b024723c */ /* 0x050ff00000041824 */
[C---:B------:R-:W-:Y:S01]  /*b0e0*/  HMMA.16816.F32.BF16 R40, R176.reuse, R166, R40 ;  /* 0x000000a6b028723c */ /* 0x040fe20000041828 */
[----:B------:R-:W4:Y:S07]  /*b0f0*/  LDSM.16.M88.4 R164, [R239] ;  /* 0x00000000efa4783b */ /* 0x000f2e0000000200 */
[C---:B-1----:R-:W-:Y:S08]  /*b100*/  HMMA.16816.F32.BF16 R44, R176.reuse, R208, R44 ;  /* 0x000000d0b02c723c */ /* 0x042ff0000004182c */
[----:B------:R-:W-:Y:S01]  /*b110*/  HMMA.16816.F32.BF16 R48, R176, R210, R48 ;  /* 0x000000d2b030723c */ /* 0x000fe20000041830 */
[----:B------:R-:W1:Y:S07]  /*b120*/  LDSM.16.M88.4 R208, [R238] ;  /* 0x00000000eed0783b */ /* 0x000e6e0000000200 */
[C---:B------:R-:W-:Y:S08]  /*b130*/  HMMA.16816.F32.BF16 R4, R180.reuse, R212, R4 ;  /* 0x000000d4b404723c */ /* 0x040ff00000041804 */
        /* <DEDUP_REMOVED lines=14> */
[C---:B-1----:R-:W-:Y:S08]  /*b220*/  HMMA.16816.F32.BF16 R44, R180.reuse, R208, R44 ;  /* 0x000000d0b42c723c */ /* 0x042ff0000004182c */
[----:B------:R-:W-:Y:S01]  /*b230*/  HMMA.16816.F32.BF16 R48, R180, R210, R48 ;  /* 0x000000d2b430723c */ /* 0x000fe20000041830 */
        /* <DEDUP_REMOVED lines=37> */
[C---:B------:R-:W-:Y:S08]  /*b490*/  HMMA.16816.F32.BF16 R4, R192.reuse, R220, R4 ;  /* 0x000000dcc004723c */ /* 0x040ff00000041804 */
[C---:B------:R-:W-:Y:S01]  /*b4a0*/  HMMA.16816.F32.BF16 R8, R192.reuse, R222, R8 ;  /* 0x000000dec008723c */ /* 0x040fe20000041808 */
[----:B------:R-:W-:Y:S07]  /*b4b0*/  LDSM.16.M88.4 R220, [R235] ;  /* 0x00000000ebdc783b */ /* 0x000fee0000000200 */
        /* <DEDUP_REMOVED lines=18> */
[C---:B---3--:R-:W-:Y:S08]  /*b5e0*/  HMMA.16816.F32.BF16 R12, R196.reuse, R144, R12 ;  /* 0x00000090c40c723c */ /* 0x048ff0000004180c */
        /* <DEDUP_REMOVED lines=11> */
[C---:B------:R-:W-:Y:S08]  /*b6a0*/  HMMA.16816.F32.BF16 R44, R196.reuse, R212, R44 ;  /* 0x000000d4c42c723c */ /* 0x040ff0000004182c */
[----:B------:R-:W-:Y:S01]  /*b6b0*/  HMMA.16816.F32.BF16 R48, R196, R214, R48 ;  /* 0x000000d6c430723c */ /* 0x000fe20000041830 */
[----:B------:R-:W4:Y:S07]  /*b6c0*/  LDSM.16.M88.4 R212, [R229+0x8000] ;  /* 0x00800000e5d4783b */ /* 0x000f2e0000000200 */
[C---:B--2---:R-:W-:Y:S08]  /*b6d0*/  HMMA.16816.F32.BF16 R4, R200.reuse, R144, R4 ;  /* 0x00000090c804723c */ /* 0x044ff00000041804 */
        /* <DEDUP_REMOVED lines=8> */
[C---:B-1----:R-:W-:Y:S08]  /*b760*/  HMMA.16816.F32.BF16 R28, R200.reuse, R208, R28 ;  /* 0x000000d0c81c723c */ /* 0x042ff0000004181c */
[C---:B------:R-:W-:Y:S01]  /*b770*/  HMMA.16816.F32.BF16 R32, R200.reuse, R210, R32 ;  /* 0x000000d2c820723c */ /* 0x040fe20000041820 */
[----:B------:R-:W-:Y:S07]  /*b780*/  LDSM.16.M88.4 R208, [R226+0x8000] ;  /* 0x00800000e2d0783b */ /* 0x000fee0000000200 */
[C---:B----4-:R-:W-:Y:S01]  /*b790*/  HMMA.16816.F32.BF16 R36, R200.reuse, R212, R36 ;  /* 0x000000d4c824723c */ /* 0x050fe20000041824 */
[----:B------:R-:W4:Y:S04]  /*b7a0*/  LDL R212, [R1+0x14] ;  /* 0x0000140001d47983 */ /* 0x000f280000100800 */
[----:B------:R-:W4:Y:S03]  /*b7b0*/  LDL R213, [R1+0x28] ;  /* 0x0000280001d57983 */ /* 0x000f260000100800 */
[C---:B------:R-:W-:Y:S08]  /*b7c0*/  HMMA.16816.F32.BF16 R40, R200.reuse, R214, R40 ;  /* 0x000000d6c828723c */ /* 0x040ff00000041828 */
[C---:B--2---:R-:W-:Y:S08]  /*b7d0*/  HMMA.16816.F32.BF16 R44, R200.reuse, R144, R44 ;  /* 0x00000090c82c723c */ /* 0x044ff0000004182c */
[----:B------:R-:W-:Y:S01]  /*b7e0*/  HMMA.16816.F32.BF16 R48, R200, R146, R48 ;  /* 0x00000092c830723c */ /* 0x000fe20000041830 */
[----:B------:R-:W1:Y:S07]  /*b7f0*/  LDSM.16.M88.4 R144, [R226+0x7800] ;  /* 0x00780000e290783b */ /* 0x000e6e0000000200 */
[C---:B------:R-:W-:Y:S01]  /*b800*/  HMMA.16816.F32.BF16 R4, R204.reuse, R220, R4 ;  /* 0x000000dccc04723c */ /* 0x040fe20000041804 */
[----:B------:R-:W2:Y:S07]  /*b810*/  LDL.64 R220, [R1+0x30] ;  /* 0x0000300001dc7983 */ /* 0x000eae0000100a00 */
[C---:B------:R-:W-:Y:S08]  /*b820*/  HMMA.16816.F32.BF16 R8, R204.reuse, R222, R8 ;  /* 0x000000decc08723c */ /* 0x040ff00000041808 */
[C---:B------:R-:W-:Y:S08]  /*b830*/  HMMA.16816.F32.BF16 R12, R204.reuse, R216, R12 ;  /* 0x000000d8cc0c723c */ /* 0x040ff0000004180c */
[C---:B------:R-:W-:Y:S04]  /*b840*/  HMMA.16816.F32.BF16 R16, R204.reuse, R218, R16 ;  /* 0x000000dacc10723c */ /* 0x040fe80000041810 */
[----:B------:R-:W-:Y:S02]  /*b850*/  FMNMX.FTZ R0, R4, R142, !PT ;  /* 0x0000008e04007209 */ /* 0x000fe40007810000 */
[----:B------:R-:W-:Y:S02]  /*b860*/  FMNMX.FTZ R2, R6, R143, !PT ;  /* 0x0000008f06027209 */ /* 0x000fe40007810000 */
[C---:B---3--:R-:W-:Y:S04]  /*b870*/  HMMA.16816.F32.BF16 R20, R204.reuse, R164, R20 ;  /* 0x000000a4cc14723c */ /* 0x048fe80000041814 */
[----:B------:R-:W-:Y:S02]  /*b880*/  FMNMX.FTZ R0, R5, R0, !PT ;  /* 0x0000000005007209 */ /* 0x000fe40007810000 */
[----:B------:R-:W-:Y:S02]  /*b890*/  FMNMX.FTZ R2, R7, R2, !PT ;  /* 0x0000000207027209 */ /* 0x000fe40007810000 */
[C---:B------:R-:W-:Y:S01]  /*b8a0*/  HMMA.16816.F32.BF16 R24, R204.reuse, R166, R24 ;  /* 0x000000a6cc18723c */ /* 0x040fe20000041818 */
[----:B------:R-:W3:Y:S01]  /*b8b0*/  LDSM.16.M88.4 R164, [R226+0x8800] ;  /* 0x00880000e2a4783b */ /* 0x000ee20000000200 */
[----:B------:R-:W-:Y:S04]  /*b8c0*/  DEPBAR.LE SB0, 0x0 ;  /* 0x000080000000791a */ /* 0x000fe80000000000 */
[----:B------:R-:W-:Y:S02]  /*b8d0*/  FMNMX.FTZ R0, R8, R0, !PT ;  /* 0x0000000008007209 */ /* 0x000fe40007810000 */
[C---:B-1----:R-:W-:Y:S01]  /*b8e0*/  HMMA.16816.F32.BF16 R28, R204.reuse, R144, R28 ;  /* 0x00000090cc1c723c */ /* 0x042fe2000004181c */
        /* <DEDUP_REMOVED lines=13> */
[C---:B---3--:R-:W-:Y:S03]  /*b9c0*/  HMMA.16816.F32.BF16 R44, R204.reuse, R164, R44 ;  /* 0x000000a4cc2c723c */ /* 0x048fe6000004182c */
        /* <DEDUP_REMOVED lines=36> */
[----:B------:R-:W3:Y:S01]  /*bc10*/  SHFL.BFLY PT, R2, R0, 0x2, 0x1f ;  /* 0x0c401f0000027f89 */ /* 0x000ee200000e0000 */
[----:B-1----:R-:W-:Y:S07]  /*bc20*/  FMNMX.FTZ R141, R141, R3, !PT ;  /* 0x000000038d8d7209 */ /* 0x002fee0007810000 */
[----:B------:R-:W1:Y:S01]  /*bc30*/  SHFL.BFLY PT, R140, R141, 0x1, 0x1f ;  /* 0x0c201f008d8c7f89 */ /* 0x000e6200000e0000 */
[----:B---3--:R-:W-:Y:S07]  /*bc40*/  FMNMX.FTZ R0, R0, R2, !PT ;  /* 0x0000000200007209 */ /* 0x008fee0007810000 */
[----:B------:R-:W3:Y:S01]  /*bc50*/  SHFL.BFLY PT, R3, R0, 0x1, 0x1f ;  /* 0x0c201f0000037f89 */ /* 0x000ee200000e0000 */
[----:B-1----:R-:W-:Y:S05]  /*bc60*/  FMNMX.FTZ R141, R141, R140, !PT ;  /* 0x0000008c8d8d7209 */ /* 0x002fea0007810000 */
[----:B------:R-:W-:Y:S01]  /*bc70*/  FADD.FTZ R2, -R141, R142 ;  /* 0x0000008e8d027221 */ /* 0x000fe20000010100 */
[----:B---3--:R-:W-:Y:S03]  /*bc80*/  FMNMX.FTZ R140, R0, R3, !PT ;  /* 0x00000003008c7209 */ /* 0x008fe60007810000 */
[----:B------:R-:W-:Y:S04]  /*bc90*/  FMUL.FTZ R0, R2, c[0x0][0x2d0] ;  /* 0x0000b40002007a20 */ /* 0x000fe80000410000 */
[----:B------:R1:W3:Y:S02]  /*bca0*/  MUFU.EX2 R2, R0 ;  /* 0x0000000000027308 */ /* 0x0002e40000000800 */
[----:B-1----:R-:W-:Y:S02]  /*bcb0*/  FADD.FTZ R0, -R140, R143 ;  /* 0x0000008f8c007221 */ /* 0x002fe40000010100 */
[----:B---3--:R-:W-:Y:S02]  /*bcc0*/  FMUL.FTZ R100, R2, R100 ;  /* 0x0000006402647220 */ /* 0x008fe40000410000 */
[----:B------:R-:W-:Y:S02]  /*bcd0*/  FMUL.FTZ R0, R0, c[0x0][0x2d0] ;  /* 0x0000b40000007a20 */ /* 0x000fe40000410000 */
[C---:B------:R-:W-:Y:S02]  /*bce0*/  FMUL.FTZ R101, R2.reuse, R101 ;  /* 0x0000006502657220 */ /* 0x040fe40000410000 */
[C---:B------:R-:W-:Y:S02]  /*bcf0*/  FMUL.FTZ R104, R2.reuse, R104 ;  /* 0x0000006802687220 */ /* 0x040fe40000410000 */
[----:B------:R-:W1:Y:S01]  /*bd00*/  MUFU.EX2 R0, R0 ;  /* 0x0000000000007308 */ /* 0x000e620000000800 */
[C---:B------:R-:W-:Y:S02]  /*bd10*/  FMUL.FTZ R105, R2.reuse, R105 ;  /* 0x0000006902697220 */ /* 0x040fe40000410000 */
[C---:B------:R-:W-:Y:S02]  /*bd20*/  FMUL.FTZ R108, R2.reuse, R108 ;  /* 0x0000006c026c7220 */ /* 0x040fe40000410000 */
[C---:B------:R-:W-:Y:S02]  /*bd30*/  FMUL.FTZ R109, R2.reuse, R109 ;  /* 0x0000006d026d7220 */ /* 0x040fe40000410000 */
[C---:B------:R-:W-:Y:S01]  /*bd40*/  FMUL.FTZ R112, R2.reuse, R112 ;  /* 0x0000007002707220 */ /* 0x040fe20000410000 */
[----:B----4-:R-:W-:Y:S01]  /*bd50*/  ISETP.GT.AND P0, PT, R251, R212, PT ;  /* 0x000000d4fb00720c */ /* 0x010fe20003f04270 */
[----:B------:R-:W-:Y:S01]  /*bd60*/  FMUL.FTZ R212, R141, c[0x0][0x2d0] ;  /* 0x0000b4008dd47a20 */ /* 0x000fe20000410000 */
[----:B------:R-:W-:Y:S01]  /*bd70*/  IADD3 R251, R251, -0x1, RZ ;  /* 0xfffffffffbfb7810 */ /* 0x000fe20007ffe0ff */
[----:B------:R-:W-:Y:S02]  /*bd80*/  FMUL.FTZ R113, R2, R113 ;  /* 0x0000007102717220 */ /* 0x000fe40000410000 */
[--C-:B------:R-:W-:Y:S02]  /*bd90*/  FFMA.FTZ R5, R5, c[0x0][0x2d0], -R212.reuse ;  /* 0x0000b40005057a23 */ /* 0x100fe400000108d4 */
[--C-:B------:R-:W-:Y:S01]  /*bda0*/  FFMA.FTZ R4, R4, c[0x0][0x2d0], -R212.reuse ;  /* 0x0000b40004047a23 */ /* 0x100fe200000108d4 */
[----:B------:R3:W-:Y:S01]  /*bdb0*/  STL [R1+0x8], R251 ;  /* 0x000008fb01007387 */ /* 0x0007e20000100800 */
[----:B------:R4:W-:Y:S01]  /*bdc0*/  MUFU.EX2 R219, R5 ;  /* 0x0000000500db7308 */ /* 0x0009e20000000800 */
[--C-:B------:R-:W-:Y:S02]  /*bdd0*/  FFMA.FTZ R9, R9, c[0x0][0x2d0], -R212.reuse ;  /* 0x0000b40009097a23 */ /* 0x100fe400000108d4 */
[----:B------:R-:W-:Y:S01]  /*bde0*/  FMUL.FTZ R116, R2, R116 ;  /* 0x0000007402747220 */ /* 0x000fe20000410000 */
[----:B------:R-:W-:Y:S01]  /*bdf0*/  @P0 SHF.R.S32.HI R3, RZ, 0x1f, R251 ;  /* 0x0000001fff030819 */ /* 0x000fe200000114fb */
[----:B------:R-:W-:Y:S01]  /*be00*/  @P0 IMAD.WIDE.U32 R144, R251, c[0x0][0x1e0], RZ ;  /* 0x00007800fb900a25 */ /* 0x000fe200078e00ff */
[----:B------:R-:W-:Y:S02]  /*be10*/  @P0 MOV R143, R213 ;  /* 0x000000d5008f0202 */ /* 0x000fe40000000f00 */
[----:B------:R-:W-:Y:S01]  /*be20*/  MOV R213, 0x6 ;  /* 0x0000000600d57802 */ /* 0x000fe20000000f00 */
[----:B------:R-:W-:Y:S01]  /*be30*/  @P0 IMAD R3, R3, c[0x0][0x1e0], RZ ;  /* 0x0000780003030a24 */ /* 0x000fe200078e02ff */
[----:B------:R3:W3:Y:S01]  /*be40*/  MUFU.EX2 R214, R4 ;  /* 0x0000000400d67308 */ /* 0x0006e20000000800 */
[C---:B-1----:R-:W-:Y:S02]  /*be50*/  FMUL.FTZ R102, R0.reuse, R102 ;  /* 0x0000006600667220 */ /* 0x042fe40000410000 */
[----:B------:R-:W-:Y:S02]  /*be60*/  @P0 IMAD R3, R251, c[0x0][0x1e4], R3 ;  /* 0x00007900fb030a24 */ /* 0x000fe400078e0203 */
[C---:B------:R-:W-:Y:S02]  /*be70*/  FMUL.FTZ R103, R0.reuse, R103 ;  /* 0x0000006700677220 */ /* 0x040fe40000410000 */
[C---:B------:R-:W-:Y:S01]  /*be80*/  FMUL.FTZ R106, R0.reuse, R106 ;  /* 0x0000006a006a7220 */ /* 0x040fe20000410000 */
[----:B------:R-:W-:Y:S01]  /*be90*/  @P0 IADD3 R3, R145, R3, RZ ;  /* 0x0000000391030210 */ /* 0x000fe20007ffe0ff */
[C---:B------:R-:W-:Y:S01]  /*bea0*/  FMUL.FTZ R107, R0.reuse, R107 ;  /* 0x0000006b006b7220 */ /* 0x040fe20000410000 */
[----:B------:R-:W-:Y:S01]  /*beb0*/  MUFU.EX2 R222, R9 ;  /* 0x0000000900de7308 */ /* 0x000fe20000000800 */
[----:B------:R-:W-:Y:S01]  /*bec0*/  FMUL.FTZ R110, R0, R110 ;  /* 0x0000006e006e7220 */ /* 0x000fe20000410000 */
[----:B--2---:R-:W-:Y:S01]  /*bed0*/  @P0 MOV R142, R220 ;  /* 0x000000dc008e0202 */ /* 0x004fe20000000f00 */
[----:B----4-:R-:W-:Y:S01]  /*bee0*/  FFMA.FTZ R5, R8, c[0x0][0x2d0], -R212 ;  /* 0x0000b40008057a23 */ /* 0x010fe200000108d4 */
[----:B------:R-:W-:Y:S01]  /*bef0*/  @P0 MOV R8, c[0x0][0x1e0] ;  /* 0x0000780000080a02 */ /* 0x000fe20000000f00 */
[----:B------:R-:W-:Y:S01]  /*bf00*/  @P0 IMAD R3, R3, 0x60, RZ ;  /* 0x0000006003030824 */ /* 0x000fe200078e02ff */
[----:B---3--:R1:W5:Y:S01]  /*bf10*/  LDL.LU R251, [R1+0x8c] ;  /* 0x00008c0001fb7983 */ /* 0x0083620000300800 */
[----:B------:R-:W-:Y:S01]  /*bf20*/  @P0 IMAD.WIDE.U32 R142, R144, 0x60, R142 ;  /* 0x00000060908e0825 */ /* 0x000fe200078e008e */
[----:B------:R-:W-:Y:S02]  /*bf30*/  @P0 SHF.L.U64.HI R146, R8, R213, c[0x0][0x1e4] ;  /* 0x0000790008920619 */ /* 0x000fe400000102d5 */
[----:B------:R2:W3:Y:S01]  /*bf40*/  MUFU.EX2 R223, R5 ;  /* 0x0000000500df7308 */ /* 0x0004e20000000800 */
[C---:B------:R-:W-:Y:S01]  /*bf50*/  FMUL.FTZ R111, R0.reuse, R111 ;  /* 0x0000006f006f7220 */ /* 0x040fe20000410000 */
[----:B------:R-:W-:Y:S01]  /*bf60*/  @P0 IADD3 R4, R143, R3, RZ ;  /* 0x000000038f040210 */ /* 0x000fe20007ffe0ff */
[----:B------:R-:W-:Y:S01]  /*bf70*/  FMUL.FTZ R114, R0, R114 ;  /* 0x0000007200727220 */ /* 0x000fe20000410000 */
[----:B------:R-:W-:Y:S01]  /*bf80*/  @P0 SHF.L.U32 R3, R142, 0x1, RZ ;  /* 0x000000018e030819 */ /* 0x000fe200000006ff */
[----:B------:R-:W-:Y:S01]  /*bf90*/  FMUL.FTZ R115, R0, R115 ;  /* 0x0000007300737220 */ /* 0x000fe20000410000 */
[----:B------:R-:W-:Y:S01]  /*bfa0*/  @P0 SHF.L.U64.HI R142, R142, 0x1, R4 ;  /* 0x000000018e8e0819 */ /* 0x000fe20000010204 */
[----:B------:R-:W-:Y:S01]  /*bfb0*/  FMUL.FTZ R117, R2, R117 ;  /* 0x0000007502757220 */ /* 0x000fe20000410000 */
[C---:B------:R-:W-:Y:S01]  /*bfc0*/  @P0 IADD3 R4, P6, R3.reuse, c[0x0][0x1c8], RZ ;  /* 0x0000720003040a10 */ /* 0x040fe20007fde0ff */
[C---:B------:R-:W-:Y:S01]  /*bfd0*/  FMUL.FTZ R118, R0.reuse, R118 ;  /* 0x0000007600767220 */ /* 0x040fe20000410000 */
[C---:B------:R-:W-:Y:S01]  /*bfe0*/  @P0 IADD3 R144, P5, R3.reuse, 0x80, RZ ;  /* 0x0000008003900810 */ /* 0x040fe20007fbe0ff */
[----:B------:R-:W-:Y:S01]  /*bff0*/  FMUL.FTZ R119, R0, R119 ;  /* 0x0000007700777220 */ /* 0x000fe20000410000 */
[----:B------:R-:W-:Y:S01]  /*c000*/  @P0 SHF.L.U32 R143, R8, 0x6, RZ ;  /* 0x00000006088f0819 */ /* 0x000fe200000006ff */
[----:B------:R-:W-:Y:S01]  /*c010*/  FMUL.FTZ R120, R2, R120 ;  /* 0x0000007802787220 */ /* 0x000fe20000410000 */
[----:B------:R-:W-:Y:S01]  /*c020*/  @P0 IADD3 R144, P1, R144, c[0x0][0x1c8], RZ ;  /* 0x0000720090900a10 */ /* 0x000fe20007f3e0ff */
[----:B------:R-:W-:Y:S02]  /*c030*/  FMUL.FTZ R121, R2, R121 ;  /* 0x0000007902797220 */ /* 0x000fe40000410000 */
[C---:B------:R-:W-:Y:S01]  /*c040*/  FMUL.FTZ R122, R0.reuse, R122 ;  /* 0x0000007a007a7220 */ /* 0x040fe20000410000 */
[--C-:B------:R-:W-:Y:S01]  /*c050*/  @P0 IADD3.X R145, RZ, c[0x0][0x1cc], R142.reuse, P1, P5 ;  /* 0x00007300ff910a10 */ /* 0x100fe20000fea48e */
[----:B------:R-:W-:Y:S02]  /*c060*/  FMUL.FTZ R123, R0, R123 ;  /* 0x0000007b007b7220 */ /* 0x000fe40000410000 */
[----:B------:R-:W-:Y:S01]  /*c070*/  FMUL.FTZ R124, R2, R124 ;  /* 0x0000007c027c7220 */ /* 0x000fe20000410000 */
[----:B--2---:R-:W-:Y:S01]  /*c080*/  @P0 IADD3.X R5, R142, c[0x0][0x1cc], RZ, P6, !PT ;  /* 0x000073008e050a10 */ /* 0x004fe200037fe4ff */
[----:B------:R-:W-:Y:S01]  /*c090*/  FMUL.FTZ R125, R2, R125 ;  /* 0x0000007d027d7220 */ /* 0x000fe20000410000 */
[----:B------:R-:W-:Y:S01]  /*c0a0*/  @P0 IADD3 R3, P6, R3, 0x100, RZ ;  /* 0x0000010003030810 */ /* 0x000fe20007fde0ff */
[----:B------:R-:W-:Y:S02]  /*c0b0*/  FMUL.FTZ R126, R0, R126 ;  /* 0x0000007e007e7220 */ /* 0x000fe40000410000 */
[----:B------:R2:W-:Y:S01]  /*c0c0*/  @P0 LDGSTS.E.BYPASS.LTC128B.128 [R250+0xc100], [R4.64], !P4 ;  /* 0x0c10000004fa0fae */ /* 0x0005e2000e101d46 */
[----:B------:R-:W-:Y:S01]  /*c0d0*/  @P0 IADD3 R8, P5, R3, c[0x0][0x1c8], RZ ;  /* 0x0000720003080a10 */ /* 0x000fe20007fbe0ff */
[----:B------:R-:W-:Y:S02]  /*c0e0*/  FMUL.FTZ R3, R140, c[0x0][0x2d0] ;  /* 0x0000b4008c037a20 */ /* 0x000fe40000410000 */
[----:B------:R-:W-:Y:S01]  /*c0f0*/  FMUL.FTZ R127, R0, R127 ;  /* 0x0000007f007f7220 */ /* 0x000fe20000410000 */
[----:B------:R-:W-:Y:S01]  /*c100*/  @P0 IADD3.X R9, RZ, c[0x0][0x1cc], R142, P5, P6 ;  /* 0x00007300ff090a10 */ /* 0x000fe20002fec48e */
[--C-:B------:R-:W-:Y:S02]  /*c110*/  FFMA.FTZ R6, R6, c[0x0][0x2d0], -R3.reuse ;  /* 0x0000b40006067a23 */ /* 0x100fe40000010803 */
[----:B------:R4:W-:Y:S01]  /*c120*/  @P0 LDGSTS.E.BYPASS.LTC128B.128 [R250+0xf100], [R144.64], !P3 ;  /* 0x0f10000090fa0fae */ /* 0x0009e2000d901d46 */
[--C-:B------:R-:W-:Y:S01]  /*c130*/  FFMA.FTZ R142, R7, c[0x0][0x2d0], -R3.reuse ;  /* 0x0000b400078e7a23 */ /* 0x100fe20000010803 */
[----:B------:R1:W-:Y:S01]  /*c140*/  MUFU.EX2 R218, R6 ;  /* 0x0000000600da7308 */ /* 0x0003e20000000800 */
[--C-:B------:R-:W-:Y:S02]  /*c150*/  FFMA.FTZ R10, R10, c[0x0][0x2d0], -R3.reuse ;  /* 0x0000b4000a0a7a23 */ /* 0x100fe40000010803 */
[--C-:B------:R-:W-:Y:S02]  /*c160*/  FFMA.FTZ R11, R11, c[0x0][0x2d0], -R3.reuse ;  /* 0x0000b4000b0b7a23 */ /* 0x100fe40000010803 */
[C---:B------:R-:W-:Y:S01]  /*c170*/  FMUL.FTZ R128, R2.reuse, R128 ;  /* 0x0000008002807220 */ /* 0x040fe20000410000 */
[----:B------:R3:W-:Y:S01]  /*c180*/  @P0 LDGSTS.E.BYPASS.LTC128B.128 [R250+0x12100], [R8.64], !P2 ;  /* 0x1210000008fa0fae */ /* 0x0007e2000d101d46 */
[----:B------:R-:W-:Y:S02]  /*c190*/  FMUL.FTZ R129, R2, R129 ;  /* 0x0000008102817220 */ /* 0x000fe40000410000 */
[C---:B------:R-:W-:Y:S01]  /*c1a0*/  FMUL.FTZ R130, R0.reuse, R130 ;  /* 0x0000008200827220 */ /* 0x040fe20000410000 */
[----:B------:R-:W3:Y:S01]  /*c1b0*/  MUFU.EX2 R217, R142 ;  /* 0x0000008e00d97308 */ /* 0x000ee20000000800 */
[----:B------:R-:W-:Y:S02]  /*c1c0*/  FMUL.FTZ R131, R0, R131 ;  /* 0x0000008300837220 */ /* 0x000fe40000410000 */
[C---:B------:R-:W-:Y:S02]  /*c1d0*/  FMUL.FTZ R132, R2.reuse, R132 ;  /* 0x0000008402847220 */ /* 0x040fe40000410000 */
[----:B------:R-:W-:Y:S01]  /*c1e0*/  FMUL.FTZ R133, R2, R133 ;  /* 0x0000008502857220 */ /* 0x000fe20000410000 */
[----:B--2---:R-:W-:Y:S01]  /*c1f0*/  @P0 IADD3 R4, P1, R4, R143, RZ ;  /* 0x0000008f04040210 */ /* 0x004fe20007f3e0ff */
[C---:B------:R-:W-:Y:S03]  /*c200*/  FMUL.FTZ R134, R0.reuse, R134 ;  /* 0x0000008600867220 */ /* 0x040fe60000410000 */
[----:B------:R2:W-:Y:S01]  /*c210*/  MUFU.EX2 R216, R10 ;  /* 0x0000000a00d87308 */ /* 0x0005e20000000800 */
[----:B------:R-:W-:Y:S01]  /*c220*/  @P0 IADD3.X R5, R5, R146, RZ, P1, !PT ;  /* 0x0000009205050210 */ /* 0x000fe20000ffe4ff */
[----:B------:R-:W-:Y:S01]  /*c230*/  FMUL.FTZ R135, R0, R135 ;  /* 0x0000008700877220 */ /* 0x000fe20000410000 */
[----:B-1----:R-:W-:Y:S01]  /*c240*/  @P0 IADD3 R6, P5, R143, R4, RZ ;  /* 0x000000048f060210 */ /* 0x002fe20007fbe0ff */
[C---:B------:R-:W-:Y:S02]  /*c250*/  FMUL.FTZ R136, R2.reuse, R136 ;  /* 0x0000008802887220 */ /* 0x040fe40000410000 */
[----:B------:R1:W-:Y:S01]  /*c260*/  @P0 LDGSTS.E.BYPASS.LTC128B.128 [R250+0xd100], [R4.64], !P4 ;  /* 0x0d10000004fa0fae */ /* 0x0003e2000e101d46 */
[----:B----4-:R-:W-:Y:S01]  /*c270*/  F2FP.BF16.PACK_AB R144, R219, R214 ;  /* 0x000000d6db90723e */ /* 0x010fe200000010ff */
[----:B------:R-:W-:Y:S01]  /*c280*/  FMUL.FTZ R137, R2, R137 ;  /* 0x0000008902897220 */ /* 0x000fe20000410000 */
[----:B------:R-:W-:Y:S01]  /*c290*/  @P0 IADD3.X R7, R146, R5, RZ, P5, !PT ;  /* 0x0000000592070210 */ /* 0x000fe20002ffe4ff */
[----:B------:R-:W4:Y:S01]  /*c2a0*/  MUFU.EX2 R215, R11 ;  /* 0x0000000b00d77308 */ /* 0x000f220000000800 */
[----:B---3--:R-:W-:Y:S01]  /*c2b0*/  F2FP.BF16.PACK_AB R146, R222, R223 ;  /* 0x000000dfde92723e */ /* 0x008fe200000010ff */
[----:B------:R-:W-:Y:S02]  /*c2c0*/  FMUL.FTZ R138, R0, R138 ;  /* 0x0000008a008a7220 */ /* 0x000fe40000410000 */
[----:B------:R1:W-:Y:S01]  /*c2d0*/  @P0 LDGSTS.E.BYPASS.LTC128B.128 [R250+0x10100], [R4.64+0x80], !P3 ;  /* 0x1010008004fa0fae */ /* 0x0003e2000d901d46 */
[----:B------:R-:W-:Y:S01]  /*c2e0*/  F2FP.BF16.PACK_AB R145, R217, R218 ;  /* 0x000000dad991723e */ /* 0x000fe200000010ff */
[C---:B------:R-:W-:Y:S02]  /*c2f0*/  FMUL.FTZ R8, R2.reuse, R152 ;  /* 0x0000009802087220 */ /* 0x040fe40000410000 */
[----:B------:R-:W-:Y:S02]  /*c300*/  FMUL.FTZ R9, R2, R153 ;  /* 0x0000009902097220 */ /* 0x000fe40000410000 */
[----:B------:R-:W-:Y:S02]  /*c310*/  FMUL.FTZ R139, R0, R139 ;  /* 0x0000008b008b7220 */ /* 0x000fe40000410000 */
[----:B------:R1:W-:Y:S01]  /*c320*/  @P0 LDGSTS.E.BYPASS.LTC128B.128 [R250+0x13100], [R4.64+0x100], !P2 ;  /* 0x1310010004fa0fae */ /* 0x0003e2000d101d46 */
[----:B------:R-:W-:Y:S02]  /*c330*/  FMUL.FTZ R52, R2, R52 ;  /* 0x0000003402347220 */ /* 0x000fe40000410000 */
[----:B--2---:R-:W-:Y:S02]  /*c340*/  FMUL.FTZ R10, R0, R154 ;  /* 0x0000009a000a7220 */ /* 0x004fe40000410000 */
[----:B------:R-:W-:Y:S02]  /*c350*/  FMUL.FTZ R53, R2, R53 ;  /* 0x0000003502357220 */ /* 0x000fe40000410000 */
[C---:B------:R-:W-:Y:S01]  /*c360*/  FMUL.FTZ R54, R0.reuse, R54 ;  /* 0x0000003600367220 */ /* 0x040fe20000410000 */
[----:B------:R2:W-:Y:S01]  /*c370*/  @P0 LDGSTS.E.BYPASS.LTC128B.128 [R250+0xe100], [R6.64], !P4 ;  /* 0x0e10000006fa0fae */ /* 0x0005e2000e101d46 */
[----:B------:R-:W-:Y:S02]  /*c380*/  FMUL.FTZ R55, R0, R55 ;  /* 0x0000003700377220 */ /* 0x000fe40000410000 */
[----:B------:R-:W-:Y:S01]  /*c390*/  FMUL.FTZ R56, R2, R56 ;  /* 0x0000003802387220 */ /* 0x000fe20000410000 */
[----:B----4-:R-:W-:Y:S01]  /*c3a0*/  F2FP.BF16.PACK_AB R147, R215, R216 ;  /* 0x000000d8d793723e */ /* 0x010fe200000010ff */
[----:B------:R-:W-:Y:S02]  /*c3b0*/  FMUL.FTZ R11, R0, R155 ;  /* 0x0000009b000b7220 */ /* 0x000fe40000410000 */
[----:B------:R-:W-:Y:S01]  /*c3c0*/  FMUL.FTZ R57, R2, R57 ;  /* 0x0000003902397220 */ /* 0x000fe20000410000 */
[----:B------:R2:W-:Y:S01]  /*c3d0*/  @P0 LDGSTS.E.BYPASS.LTC128B.128 [R250+0x11100], [R6.64+0x80], !P3 ;  /* 0x1110008006fa0fae */ /* 0x0005e2000d901d46 */
[C---:B------:R-:W-:Y:S02]  /*c3e0*/  FMUL.FTZ R58, R0.reuse, R58 ;  /* 0x0000003a003a7220 */ /* 0x040fe40000410000 */
[----:B------:R-:W-:Y:S02]  /*c3f0*/  FMUL.FTZ R59, R0, R59 ;  /* 0x0000003b003b7220 */ /* 0x000fe40000410000 */
[C---:B------:R-:W-:Y:S02]  /*c400*/  FMUL.FTZ R60, R2.reuse, R60 ;  /* 0x0000003c023c7220 */ /* 0x040fe40000410000 */
[----:B------:R-:W-:Y:S01]  /*c410*/  FMUL.FTZ R61, R2, R61 ;  /* 0x0000003d023d7220 */ /* 0x000fe20000410000 */
[----:B------:R2:W-:Y:S01]  /*c420*/  @P0 LDGSTS.E.BYPASS.LTC128B.128 [R250+0x14100], [R6.64+0x100], !P2 ;  /* 0x1410010006fa0fae */ /* 0x0005e2000d101d46 */
[----:B------:R-:W-:Y:S02]  /*c430*/  FMUL.FTZ R62, R0, R62 ;  /* 0x0000003e003e7220 */ /* 0x000fe40000410000 */
[C---:B-1----:R-:W-:Y:S02]  /*c440*/  FMUL.FTZ R4, R2.reuse, R148 ;  /* 0x0000009402047220 */ /* 0x042fe40000410000 */
[----:B------:R-:W-:Y:S02]  /*c450*/  FMUL.FTZ R5, R2, R149 ;  /* 0x0000009502057220 */ /* 0x000fe40000410000 */
[----:B------:R-:W-:Y:S01]  /*c460*/  FMUL.FTZ R63, R0, R63 ;  /* 0x0000003f003f7220 */ /* 0x000fe20000410000 */
[----:B------:R-:W1:Y:S01]  /*c470*/  LDSM.16.MT88.4 R164, [R224] ;  /* 0x00000000e0a4783b */ /* 0x000e620000004200 */
[--C-:B------:R-:W-:Y:S02]  /*c480*/  FFMA.FTZ R12, R12, c[0x0][0x2d0], -R212.reuse ;  /* 0x0000b4000c0c7a23 */ /* 0x100fe400000108d4 */
[--C-:B------:R-:W-:Y:S02]  /*c490*/  FFMA.FTZ R13, R13, c[0x0][0x2d0], -R212.reuse ;  /* 0x0000b4000d0d7a23 */ /* 0x100fe400000108d4 */
[--C-:B------:R-:W-:Y:S01]  /*c4a0*/  FFMA.FTZ R14, R14, c[0x0][0x2d0], -R3.reuse ;  /* 0x0000b4000e0e7a23 */ /* 0x100fe20000010803 */
[----:B------:R-:W-:Y:S01]  /*c4b0*/  MUFU.EX2 R143, R12 ;  /* 0x0000000c008f7308 */ /* 0x000fe20000000800 */
[--C-:B------:R-:W-:Y:S01]  /*c4c0*/  FFMA.FTZ R15, R15, c[0x0][0x2d0], -R3.reuse ;  /* 0x0000b4000f0f7a23 */ /* 0x100fe20000010803 */
[----:B------:R-:W3:Y:S01]  /*c4d0*/  LDSM.16.MT88.4 R208, [R228] ;  /* 0x00000000e4d0783b */ /* 0x000ee20000004200 */
[C---:B------:R-:W-:Y:S02]  /*c4e0*/  FMUL.FTZ R64, R2.reuse, R64 ;  /* 0x0000004002407220 */ /* 0x040fe40000410000 */
[----:B------:R-:W-:Y:S02]  /*c4f0*/  FMUL.FTZ R65, R2, R65 ;  /* 0x0000004102417220 */ /* 0x000fe40000410000 */
[C---:B------:R-:W-:Y:S02]  /*c500*/  FMUL.FTZ R66, R0.reuse, R66 ;  /* 0x0000004200427220 */ /* 0x040fe40000410000 */
[----:B------:R-:W-:Y:S01]  /*c510*/  FMUL.FTZ R67, R0, R67 ;  /* 0x0000004300437220 */ /* 0x000fe20000410000 */
[----:B------:R-:W-:Y:S01]  /*c520*/  LDSM.16.MT88.4 R152, [R249] ;  /* 0x00000000f998783b */ /* 0x000fe20000004200 */
[----:B------:R-:W-:Y:S01]  /*c530*/  MUFU.EX2 R213, R14 ;  /* 0x0000000e00d57308 */ /* 0x000fe20000000800 */
[----:B------:R-:W-:Y:S02]  /*c540*/  FMUL.FTZ R68, R2, R68 ;  /* 0x0000004402447220 */ /* 0x000fe40000410000 */
[C---:B--2---:R-:W-:Y:S02]  /*c550*/  FMUL.FTZ R6, R0.reuse, R150 ;  /* 0x0000009600067220 */ /* 0x044fe40000410000 */
[----:B------:R-:W-:Y:S02]  /*c560*/  FMUL.FTZ R7, R0, R151 ;  /* 0x0000009700077220 */ /* 0x000fe40000410000 */
[----:B------:R-:W2:Y:S01]  /*c570*/  LDSM.16.MT88.4 R148, [R227] ;  /* 0x00000000e394783b */ /* 0x000ea20000004200 */
[--C-:B------:R-:W-:Y:S02]  /*c580*/  FFMA.FTZ R16, R16, c[0x0][0x2d0], -R212.reuse ;  /* 0x0000b40010107a23 */ /* 0x100fe400000108d4 */
[--C-:B------:R-:W-:Y:S02]  /*c590*/  FFMA.FTZ R17, R17, c[0x0][0x2d0], -R212.reuse ;  /* 0x0000b40011117a23 */ /* 0x100fe400000108d4 */
[--C-:B------:R-:W-:Y:S01]  /*c5a0*/  FFMA.FTZ R18, R18, c[0x0][0x2d0], -R3.reuse ;  /* 0x0000b40012127a23 */ /* 0x100fe20000010803 */
[----:B------:R-:W-:Y:S01]  /*c5b0*/  MUFU.EX2 R221, R16 ;  /* 0x0000001000dd7308 */ /* 0x000fe20000000800 */
[--C-:B------:R-:W-:Y:S01]  /*c5c0*/  FFMA.FTZ R142, R19, c[0x0][0x2d0], -R3.reuse ;  /* 0x0000b400138e7a23 */ /* 0x100fe20000010803 */
[----:B------:R-:W0:Y:S01]  /*c5d0*/  LDGDEPBAR ;  /* 0x00000000000079af */ /* 0x000e220000000000 */
[--C-:B------:R-:W-:Y:S02]  /*c5e0*/  FFMA.FTZ R20, R20, c[0x0][0x2d0], -R212.reuse ;  /* 0x0000b40014147a23 */ /* 0x100fe400000108d4 */
[--C-:B------:R-:W-:Y:S02]  /*c5f0*/  FFMA.FTZ R21, R21, c[0x0][0x2d0], -R212.reuse ;  /* 0x0000b40015157a23 */ /* 0x100fe400000108d4 */
[--C-:B------:R-:W-:Y:S02]  /*c600*/  FFMA.FTZ R22, R22, c[0x0][0x2d0], -R3.reuse ;  /* 0x0000b40016167a23 */ /* 0x100fe40000010803 */
[--C-:B------:R-:W-:Y:S01]  /*c610*/  FFMA.FTZ R23, R23, c[0x0][0x2d0], -R3.reuse ;  /* 0x0000b40017177a23 */ /* 0x100fe20000010803 */
[C---:B-1----:R-:W-:Y:S01]  /*c620*/  HMMA.16816.F32.BF16 R4, R144.reuse, R164, R4 ;  /* 0x000000a49004723c */ /* 0x042fe20000041804 */
[----:B------:R1:W5:Y:S01]  /*c630*/  LDL.LU R250, [R1+0x88] ;  /* 0x0000880001fa7983 */ /* 0x0003620000300800 */
[----:B------:R-:W-:Y:S03]  /*c640*/  MUFU.EX2 R220, R17 ;  /* 0x0000001100dc7308 */ /* 0x000fe60000000800 */
[--C-:B------:R-:W-:Y:S02]  /*c650*/  FFMA.FTZ R24, R24, c[0x0][0x2d0], -R212.reuse ;  /* 0x0000b40018187a23 */ /* 0x100fe400000108d4 */
[--C-:B------:R-:W-:Y:S01]  /*c660*/  FFMA.FTZ R25, R25, c[0x0][0x2d0], -R212.reuse ;  /* 0x0000b40019197a23 */ /* 0x100fe200000108d4 */
[C---:B------:R-:W-:Y:S01]  /*c670*/  HMMA.16816.F32.BF16 R8, R144.reuse, R166, R8 ;  /* 0x000000a69008723c */ /* 0x040fe20000041808 */
[----:B------:R-:W4:Y:S03]  /*c680*/  LDSM.16.MT88.4 R164, [R224+0x3000] ;  /* 0x00300000e0a4783b */ /* 0x000f260000004200 */
[--C-:B------:R-:W-:Y:S02]  /*c690*/  FFMA.FTZ R26, R26, c[0x0][0x2d0], -R3.reuse ;  /* 0x0000b4001a1a7a23 */ /* 0x100fe40000010803 */
[--C-:B------:R-:W-:Y:S02]  /*c6a0*/  FFMA.FTZ R27, R27, c[0x0][0x2d0], -R3.reuse ;  /* 0x0000b4001b1b7a23 */ /* 0x100fe40000010803 */
[C---:B---3--:R-:W-:Y:S01]  /*c6b0*/  HMMA.16816.F32.BF16 R100, R144.reuse, R208, R100 ;  /* 0x000000d09064723c */ /* 0x048fe20000041864 */
[----:B------:R-:W3:Y:S03]  /*c6c0*/  MUFU.EX2 R208, R13 ;  /* 0x0000000d00d07308 */ /* 0x000ee60000000800 */
[--C-:B------:R-:W-:Y:S02]  /*c6d0*/  FFMA.FTZ R34, R34, c[0x0][0x2d0], -R3.reuse ;  /* 0x0000b40022227a23 */ /* 0x100fe40000010803 */
[--C-:B------:R-:W-:Y:S02]  /*c6e0*/  FFMA.FTZ R28, R28, c[0x0][0x2d0], -R212.reuse ;  /* 0x0000b4001c1c7a23 */ /* 0x100fe400000108d4 */
[C---:B------:R-:W-:Y:S03]  /*c6f0*/  HMMA.16816.F32.BF16 R104, R144.reuse, R210, R104 ;  /* 0x000000d29068723c */ /* 0x040fe60000041868 */
[----:B------:R1:W1:Y:S01]  /*c700*/  MUFU.EX2 R211, R15 ;  /* 0x0000000f00d37308 */ /* 0x0002620000000800 */
[--C-:B------:R-:W-:Y:S02]  /*c710*/  FFMA.FTZ R29, R29, c[0x0][0x2d0], -R212.reuse ;  /* 0x0000b4001d1d7a23 */ /* 0x100fe400000108d4 */
[--C-:B------:R-:W-:Y:S02]  /*c720*/  FFMA.FTZ R30, R30, c[0x0][0x2d0], -R3.reuse ;  /* 0x0000b4001e1e7a23 */ /* 0x100fe40000010803 */
[C---:B--2---:R-:W-:Y:S04]  /*c730*/  HMMA.16816.F32.BF16 R108, R144.reuse, R148, R108 ;  /* 0x00000094906c723c */ /* 0x044fe8000004186c */
[--C-:B------:R-:W-:Y:S01]  /*c740*/  FFMA.FTZ R31, R31, c[0x0][0x2d0], -R3.reuse ;  /* 0x0000b4001f1f7a23 */ /* 0x100fe20000010803 */
[----:B------:R2:W-:Y:S01]  /*c750*/  MUFU.EX2 R210, R18 ;  /* 0x0000001200d27308 */ /* 0x0005e20000000800 */
[----:B------:R-:W-:Y:S02]  /*c760*/  FMUL.FTZ R69, R2, R69 ;  /* 0x0000004502457220 */ /* 0x000fe40000410000 */
[C---:B------:R-:W-:Y:S01]  /*c770*/  HMMA.16816.F32.BF16 R112, R144.reuse, R150, R112 ;  /* 0x000000969070723c */ /* 0x040fe20000041870 */
[----:B------:R-:W3:Y:S03]  /*c780*/  LDSM.16.MT88.4 R148, [R228+0x3000] ;  /* 0x00300000e494783b */ /* 0x000ee60000004200 */
[C---:B------:R-:W-:Y:S02]  /*c790*/  FMUL.FTZ R70, R0.reuse, R70 ;  /* 0x0000004600467220 */ /* 0x040fe40000410000 */
[----:B------:R-:W-:Y:S01]  /*c7a0*/  FMUL.FTZ R71, R0, R71 ;  /* 0x0000004700477220 */ /* 0x000fe20000410000 */
[----:B------:R3:W3:Y:S01]  /*c7b0*/  MUFU.EX2 R209, R142 ;  /* 0x0000008e00d17308 */ /* 0x0006e20000000800 */
[C---:B------:R-:W-:Y:S01]  /*c7c0*/  HMMA.16816.F32.BF16 R116, R144.reuse, R152, R116 ;  /* 0x000000989074723c */ /* 0x040fe20000041874 */
[----:B-1----:R-:W-:Y:S03]  /*c7d0*/  LDSM.16.MT88.4 R12, [R230+0x6000] ;  /* 0x00600000e60c783b */ /* 0x002fe60000004200 */
[C---:B------:R-:W-:Y:S02]  /*c7e0*/  FMUL.FTZ R72, R2.reuse, R72 ;  /* 0x0000004802487220 */ /* 0x040fe40000410000 */
[----:B------:R-:W-:Y:S02]  /*c7f0*/  FMUL.FTZ R73, R2, R73 ;  /* 0x0000004902497220 */ /* 0x000fe40000410000 */
[C---:B------:R-:W-:Y:S01]  /*c800*/  HMMA.16816.F32.BF16 R120, R144.reuse, R154, R120 ;  /* 0x0000009a9078723c */ /* 0x040fe20000041878 */
[----:B------:R-:W1:Y:S03]  /*c810*/  LDSM.16.MT88.4 R152, [R227+0x3000] ;  /* 0x00300000e398783b */ /* 0x000e660000004200 */
[C---:B------:R-:W-:Y:S02]  /*c820*/  FMUL.FTZ R74, R0.reuse, R74 ;  /* 0x0000004a004a7220 */ /* 0x040fe40000410000 */
[----:B------:R-:W-:Y:S02]  /*c830*/  FMUL.FTZ R75, R0, R75 ;  /* 0x0000004b004b7220 */ /* 0x000fe40000410000 */
[C---:B----4-:R-:W-:Y:S01]  /*c840*/  HMMA.16816.F32.BF16 R124, R144.reuse, R164, R124 ;  /* 0x000000a4907c723c */ /* 0x050fe2000004187c */
[----:B--2---:R-:W-:Y:S03]  /*c850*/  LDSM.16.MT88.4 R16, [R228+0x800] ;  /* 0x00080000e410783b */ /* 0x004fe60000004200 */
[C---:B------:R-:W-:Y:S02]  /*c860*/  FMUL.FTZ R76, R2.reuse, R76 ;  /* 0x0000004c024c7220 */ /* 0x040fe40000410000 */
[----:B------:R-:W-:Y:S01]  /*c870*/  FMUL.FTZ R77, R2, R77 ;  /* 0x0000004d024d7220 */ /* 0x000fe20000410000 */
[----:B---3--:R-:W-:Y:S01]  /*c880*/  MOV R142, R208 ;  /* 0x000000d0008e7202 */ /* 0x008fe20000000f00 */
[C---:B------:R-:W-:Y:S01]  /*c890*/  HMMA.16816.F32.BF16 R128, R144.reuse, R166, R128 ;  /* 0x000000a69080723c */ /* 0x040fe20000041880 */
[----:B------:R-:W-:Y:S01]  /*c8a0*/  MUFU.EX2 R208, R22 ;  /* 0x0000001600d07308 */ /* 0x000fe20000000800 */
[----:B------:R-:W2:Y:S02]  /*c8b0*/  LDSM.16.MT88.4 R164, [R230+0x3000] ;  /* 0x00300000e6a4783b */ /* 0x000ea40000004200 */
[C---:B------:R-:W-:Y:S02]  /*c8c0*/  FMUL.FTZ R78, R0.reuse, R78 ;  /* 0x0000004e004e7220 */ /* 0x040fe40000410000 */
[----:B------:R-:W-:Y:S02]  /*c8d0*/  FMUL.FTZ R79, R0, R79 ;  /* 0x0000004f004f7220 */ /* 0x000fe40000410000 */
[C---:B------:R-:W-:Y:S01]  /*c8e0*/  FMUL.FTZ R80, R2.reuse, R80 ;  /* 0x0000005002507220 */ /* 0x040fe20000410000 */
[C---:B------:R-:W-:Y:S03]  /*c8f0*/  HMMA.16816.F32.BF16 R132, R144.reuse, R148, R132 ;  /* 0x000000949084723c */ /* 0x040fe60000041884 */
[----:B------:R-:W-:Y:S02]  /*c900*/  FMUL.FTZ R81, R2, R81 ;  /* 0x0000005102517220 */ /* 0x000fe40000410000 */
[C---:B------:R-:W-:Y:S02]  /*c910*/  FMUL.FTZ R82, R0.reuse, R82 ;  /* 0x0000005200527220 */ /* 0x040fe40000410000 */
[----:B------:R-:W-:Y:S01]  /*c920*/  FMUL.FTZ R83, R0, R83 ;  /* 0x0000005300537220 */ /* 0x000fe20000410000 */
        /* <DEDUP_REMOVED lines=27> */
[--C-:B------:R-:W-:Y:S01]  /*cae0*/  FFMA.FTZ R32, R32, c[0x0][0x2d0], -R212.reuse ;  /* 0x0000b40020207a23 */ /* 0x100fe200000108d4 */
[C---:B-1----:R-:W-:Y:S03]  /*caf0*/  HMMA.16816.F32.BF16 R76, R144.reuse, R152, R76 ;  /* 0x00000098904c723c */ /* 0x042fe6000004184c */
[--C-:B------:R-:W-:Y:S02]  /*cb00*/  FFMA.FTZ R33, R33, c[0x0][0x2d0], -R212.reuse ;  /* 0x0000b40021217a23 */ /* 0x100fe400000108d4 */
[--C-:B------:R-:W-:Y:S02]  /*cb10*/  FFMA.FTZ R35, R35, c[0x0][0x2d0], -R3.reuse ;  /* 0x0000b40023237a23 */ /* 0x100fe40000010803 */
[--C-:B------:R-:W-:Y:S01]  /*cb20*/  FFMA.FTZ R40, R40, c[0x0][0x2d0], -R212.reuse ;  /* 0x0000b40028287a23 */ /* 0x100fe200000108d4 */
[C---:B------:R-:W-:Y:S01]  /*cb30*/  HMMA.16816.F32.BF16 R80, R144.reuse, R154, R80 ;  /* 0x0000009a9050723c */ /* 0x040fe20000041850 */
[----:B------:R-:W1:Y:S03]  /*cb40*/  LDSM.16.MT88.4 R152, [R227+0x800] ;  /* 0x00080000e398783b */ /* 0x000e660000004200 */
[--C-:B------:R-:W-:Y:S01]  /*cb50*/  FFMA.FTZ R41, R41, c[0x0][0x2d0], -R212.reuse ;  /* 0x0000b40029297a23 */ /* 0x100fe200000108d4 */
[----:B------:R-:W-:Y:S01]  /*cb60*/  MUFU.EX2 R40, R40 ;  /* 0x0000002800287308 */ /* 0x000fe20000000800 */
[--C-:B------:R-:W-:Y:S02]  /*cb70*/  FFMA.FTZ R42, R42, c[0x0][0x2d0], -R3.reuse ;  /* 0x0000b4002a2a7a23 */ /* 0x100fe40000010803 */
[C---:B--2---:R-:W-:Y:S04]  /*cb80*/  HMMA.16816.F32.BF16 R84, R144.reuse, R164, R84 ;  /* 0x000000a49054723c */ /* 0x044fe80000041854 */
[--C-:B------:R-:W-:Y:S02]  /*cb90*/  FFMA.FTZ R43, R43, c[0x0][0x2d0], -R3.reuse ;  /* 0x0000b4002b2b7a23 */ /* 0x100fe40000010803 */
[--C-:B------:R-:W-:Y:S01]  /*cba0*/  FFMA.FTZ R36, R36, c[0x0][0x2d0], -R212.reuse ;  /* 0x0000b40024247a23 */ /* 0x100fe200000108d4 */
[----:B------:R-:W-:Y:S01]  /*cbb0*/  MOV R164, R219 ;  /* 0x000000db00a47202 */ /* 0x000fe20000000f00 */
[C---:B------:R-:W-:Y:S01]  /*cbc0*/  HMMA.16816.F32.BF16 R88, R144.reuse, R166, R88 ;  /* 0x000000a69058723c */ /* 0x040fe20000041858 */
[----:B------:R-:W2:Y:S03]  /*cbd0*/  MUFU.EX2 R166, R20 ;  /* 0x0000001400a67308 */ /* 0x000ea60000000800 */
[----:B------:R-:W-:Y:S01]  /*cbe0*/  MOV R165, R223 ;  /* 0x000000df00a57202 */ /* 0x000fe20000000f00 */
[--C-:B------:R-:W-:Y:S02]  /*cbf0*/  FFMA.FTZ R37, R37, c[0x0][0x2d0], -R212.reuse ;  /* 0x0000b40025257a23 */ /* 0x100fe400000108d4 */
[--C-:B------:R-:W-:Y:S01]  /*cc00*/  FFMA.FTZ R38, R38, c[0x0][0x2d0], -R3.reuse ;  /* 0x0000b40026267a23 */ /* 0x100fe20000010803 */
[C---:B------:R-:W-:Y:S03]  /*cc10*/  HMMA.16816.F32.BF16 R92, R144.reuse, R12, R92 ;  /* 0x0000000c905c723c */ /* 0x040fe6000004185c */
[----:B------:R-:W-:Y:S01]  /*cc20*/  MUFU.EX2 R219, R21 ;  /* 0x0000001500db7308 */ /* 0x000fe20000000800 */
[--C-:B------:R-:W-:Y:S02]  /*cc30*/  FFMA.FTZ R39, R39, c[0x0][0x2d0], -R3.reuse ;  /* 0x0000b40027277a23 */ /* 0x100fe40000010803 */
[--C-:B------:R-:W-:Y:S01]  /*cc40*/  FFMA.FTZ R44, R44, c[0x0][0x2d0], -R212.reuse ;  /* 0x0000b4002c2c7a23 */ /* 0x100fe200000108d4 */
[----:B------:R-:W-:Y:S01]  /*cc50*/  F2FP.BF16.PACK_AB R12, R142, R143 ;  /* 0x0000008f8e0c723e */ /* 0x000fe200000010ff */
[----:B------:R-:W-:Y:S01]  /*cc60*/  HMMA.16816.F32.BF16 R96, R144, R14, R96 ;  /* 0x0000000e9060723c */ /* 0x000fe20000041860 */
[----:B------:R-:W4:Y:S03]  /*cc70*/  LDSM.16.MT88.4 R144, [R230+0x800] ;  /* 0x00080000e690783b */ /* 0x000f260000004200 */
[----:B------:R-:W-:Y:S01]  /*cc80*/  F2FP.BF16.PACK_AB R13, R211, R213 ;  /* 0x000000d5d30d723e */ /* 0x000fe200000010ff */
[----:B------:R1:W-:Y:S01]  /*cc90*/  MUFU.EX2 R167, R23 ;  /* 0x0000001700a77308 */ /* 0x0003e20000000800 */
[--C-:B------:R-:W-:Y:S01]  /*cca0*/  FFMA.FTZ R45, R45, c[0x0][0x2d0], -R212.reuse ;  /* 0x0000b4002d2d7a23 */ /* 0x100fe200000108d4 */
[-C--:B------:R-:W-:Y:S01]  /*ccb0*/  F2FP.BF16.PACK_AB R14, R220, R221.reuse ;  /* 0x000000dddc0e723e */ /* 0x080fe200000010ff */
[--C-:B------:R-:W-:Y:S01]  /*ccc0*/  FFMA.FTZ R48, R48, c[0x0][0x2d0], -R212.reuse ;  /* 0x0000b40030307a23 */ /* 0x100fe200000108d4 */
[----:B------:R-:W-:Y:S03]  /*ccd0*/  F2FP.BF16.PACK_AB R15, R209, R210 ;  /* 0x000000d2d10f723e */ /* 0x000fe600000010ff */
[----:B------:R-:W-:Y:S03]  /*cce0*/  FFMA.FTZ R212, R49, c[0x0][0x2d0], -R212 ;  /* 0x0000b40031d47a23 */ /* 0x000fe600000108d4 */
[----:B------:R-:W-:Y:S01]  /*ccf0*/  MUFU.EX2 R223, R25 ;  /* 0x0000001900df7308 */ /* 0x000fe20000000800 */
[C---:B---3--:R-:W-:Y:S08]  /*cd00*/  HMMA.16816.F32.BF16 R4, R12.reuse, R148, R4 ;  /* 0x000000940c04723c */ /* 0x048ff00000041804 */
[C---:B------:R-:W-:Y:S01]  /*cd10*/  HMMA.16816.F32.BF16 R8, R12.reuse, R150, R8 ;  /* 0x000000960c08723c */ /* 0x040fe20000041808 */
[----:B------:R-:W3:Y:S01]  /*cd20*/  LDSM.16.MT88.4 R148, [R224+0x3800] ;  /* 0x00380000e094783b */ /* 0x000ee20000004200 */
[----:B------:R-:W-:Y:S06]  /*cd30*/  MUFU.EX2 R212, R212 ;  /* 0x000000d400d47308 */ /* 0x000fec0000000800 */
[C---:B------:R-:W-:Y:S01]  /*cd40*/  HMMA.16816.F32.BF16 R100, R12.reuse, R16, R100 ;  /* 0x000000100c64723c */ /* 0x040fe20000041864 */
[----:B-1----:R-:W-:Y:S03]  /*cd50*/  LDSM.16.MT88.4 R20, [R228+0x1000] ;  /* 0x00100000e414783b */ /* 0x002fe60000004200 */
[----:B------:R-:W-:Y:S04]  /*cd60*/  MUFU.EX2 R41, R41 ;  /* 0x0000002900297308 */ /* 0x000fe80000000800 */
[C---:B------:R-:W-:Y:S01]  /*cd70*/  HMMA.16816.F32.BF16 R104, R12.reuse, R18, R104 ;  /* 0x000000120c68723c */ /* 0x040fe20000041868 */
[----:B------:R-:W1:Y:S05]  /*cd80*/  LDSM.16.MT88.4 R16, [R228+0x3800] ;  /* 0x00380000e410783b */ /* 0x000e6a0000004200 */
[----:B------:R-:W-:Y:S02]  /*cd90*/  MUFU.EX2 R42, R42 ;  /* 0x0000002a002a7308 */ /* 0x000fe40000000800 */
[C---:B------:R-:W-:Y:S08]  /*cda0*/  HMMA.16816.F32.BF16 R108, R12.reuse, R152, R108 ;  /* 0x000000980c6c723c */ /* 0x040ff0000004186c */
[C---:B------:R-:W-:Y:S01]  /*cdb0*/  HMMA.16816.F32.BF16 R112, R12.reuse, R154, R112 ;  /* 0x0000009a0c70723c */ /* 0x040fe20000041870 */
[----:B------:R-:W2:Y:S01]  /*cdc0*/  LDSM.16.MT88.4 R152, [R227+0x3800] ;  /* 0x00380000e398783b */ /* 0x000ea20000004200 */
[----:B------:R-:W-:Y:S06]  /*cdd0*/  MUFU.EX2 R43, R43 ;  /* 0x0000002b002b7308 */ /* 0x000fec0000000800 */
[C---:B----4-:R-:W-:Y:S04]  /*cde0*/  HMMA.16816.F32.BF16 R116, R12.reuse, R144, R116 ;  /* 0x000000900c74723c */ /* 0x050fe80000041874 */
[----:B------:R-:W-:Y:S04]  /*cdf0*/  MUFU.EX2 R44, R44 ;  /* 0x0000002c002c7308 */ /* 0x000fe80000000800 */
[C---:B------:R-:W-:Y:S01]  /*ce00*/  HMMA.16816.F32.BF16 R120, R12.reuse, R146, R120 ;  /* 0x000000920c78723c */ /* 0x040fe20000041878 */
[----:B------:R-:W4:Y:S05]  /*ce10*/  LDSM.16.MT88.4 R144, [R230+0x3800] ;  /* 0x00380000e690783b */ /* 0x000f2a0000004200 */
[----:B------:R-:W-:Y:S02]  /*ce20*/  MUFU.EX2 R45, R45 ;  /* 0x0000002d002d7308 */ /* 0x000fe40000000800 */
[C---:B---3--:R-:W-:Y:S08]  /*ce30*/  HMMA.16816.F32.BF16 R124, R12.reuse, R148, R124 ;  /* 0x000000940c7c723c */ /* 0x048ff0000004187c */
[C---:B------:R-:W-:Y:S01]  /*ce40*/  HMMA.16816.F32.BF16 R128, R12.reuse, R150, R128 ;  /* 0x000000960c80723c */ /* 0x040fe20000041880 */
[----:B------:R-:W3:Y:S01]  /*ce50*/  LDSM.16.MT88.4 R148, [R224+0x6800] ;  /* 0x00680000e094783b */ /* 0x000ee20000004200 */
[----:B------:R-:W-:Y:S06]  /*ce60*/  MUFU.EX2 R48, R48 ;  /* 0x0000003000307308 */ /* 0x000fec0000000800 */
[C---:B-1----:R-:W-:Y:S08]  /*ce70*/  HMMA.16816.F32.BF16 R132, R12.reuse, R16, R132 ;  /* 0x000000100c84723c */ /* 0x042ff00000041884 */
[C---:B------:R-:W-:Y:S01]  /*ce80*/  HMMA.16816.F32.BF16 R136, R12.reuse, R18, R136 ;  /* 0x000000120c88723c */ /* 0x040fe20000041888 */
[----:B------:R-:W1:Y:S07]  /*ce90*/  LDSM.16.MT88.4 R16, [R228+0x6800] ;  /* 0x00680000e410783b */ /* 0x000e6e0000004200 */
[C---:B--2---:R-:W-:Y:S08]  /*cea0*/  HMMA.16816.F32.BF16 R52, R12.reuse, R152, R52 ;  /* 0x000000980c34723c */ /* 0x044ff00000041834 */
[C---:B------:R-:W-:Y:S01]  /*ceb0*/  HMMA.16816.F32.BF16 R56, R12.reuse, R154, R56 ;  /* 0x0000009a0c38723c */ /* 0x040fe20000041838 */
[----:B------:R-:W2:Y:S07]  /*cec0*/  LDSM.16.MT88.4 R152, [R227+0x6800] ;  /* 0x00680000e398783b */ /* 0x000eae0000004200 */
[C---:B----4-:R-:W-:Y:S08]  /*ced0*/  HMMA.16816.F32.BF16 R60, R12.reuse, R144, R60 ;  /* 0x000000900c3c723c */ /* 0x050ff0000004183c */
[C---:B------:R-:W-:Y:S01]  /*cee0*/  HMMA.16816.F32.BF16 R64, R12.reuse, R146, R64 ;  /* 0x000000920c40723c */ /* 0x040fe20000041840 */
[----:B------:R-:W4:Y:S07]  /*cef0*/  LDSM.16.MT88.4 R144, [R230+0x6800] ;  /* 0x00680000e690783b */ /* 0x000f2e0000004200 */
[C---:B---3--:R-:W-:Y:S01]  /*cf00*/  HMMA.16816.F32.BF16 R68, R12.reuse, R148, R68 ;  /* 0x000000940c44723c */ /* 0x048fe20000041844 */
[----:B------:R-:W3:Y:S06]  /*cf10*/  MUFU.EX2 R148, R24 ;  /* 0x0000001800947308 */ /* 0x000eec0000000800 */
[----:B------:R-:W-:Y:S01]  /*cf20*/  MOV R149, R221 ;  /* 0x000000dd00957202 */ /* 0x000fe20000000f00 */
[C---:B------:R-:W-:Y:S03]  /*cf30*/  HMMA.16816.F32.BF16 R72, R12.reuse, R150, R72 ;  /* 0x000000960c48723c */ /* 0x040fe60000041848 */
[----:B------:R-:W-:Y:S04]  /*cf40*/  MUFU.EX2 R221, R29 ;  /* 0x0000001d00dd7308 */ /* 0x000fe80000000800 */
[----:B------:R-:W-:Y:S01]  /*cf50*/  MOV R151, R166 ;  /* 0x000000a600977202 */ /* 0x000fe20000000f00 */
[C---:B-1----:R-:W-:Y:S05]  /*cf60*/  HMMA.16816.F32.BF16 R76, R12.reuse, R16, R76 ;  /* 0x000000100c4c723c */ /* 0x042fea000004184c */
[----:B------:R-:W-:Y:S03]  /*cf70*/  MUFU.EX2 R166, R26 ;  /* 0x0000001a00a67308 */ /* 0x000fe60000000800 */
[C---:B------:R-:W-:Y:S01]  /*cf80*/  HMMA.16816.F32.BF16 R80, R12.reuse, R18, R80 ;  /* 0x000000120c50723c */ /* 0x040fe20000041850 */
[----:B------:R-:W1:Y:S07]  /*cf90*/  LDSM.16.MT88.4 R16, [R224+0x1000] ;  /* 0x00100000e010783b */ /* 0x000e6e0000004200 */
[C---:B--2---:R-:W-:Y:S07]  /*cfa0*/  HMMA.16816.F32.BF16 R84, R12.reuse, R152, R84 ;  /* 0x000000980c54723c */ /* 0x044fee0000041854 */
[----:B------:R-:W-:Y:S01]  /*cfb0*/  MOV R152, R165 ;  /* 0x000000a500987202 */ /* 0x000fe20000000f00 */
[C---:B------:R-:W-:Y:S01]  /*cfc0*/  HMMA.16816.F32.BF16 R88, R12.reuse, R154, R88 ;  /* 0x0000009a0c58723c */ /* 0x040fe20000041858 */
[----:B------:R2:W1:Y:S03]  /*cfd0*/  MUFU.EX2 R165, R27 ;  /* 0x0000001b00a57308 */ /* 0x0004660000000800 */
[----:B------:R-:W-:Y:S03]  /*cfe0*/  MOV R153, R164 ;  /* 0x000000a400997202 */ /* 0x000fe60000000f00 */
[----:B---3--:R-:W-:Y:S01]  /*cff0*/  MOV R154, R148 ;  /* 0x00000094009a7202 */ /* 0x008fe20000000f00 */
[C---:B----4-:R-:W-:Y:S03]  /*d000*/  HMMA.16816.F32.BF16 R92, R12.reuse, R144, R92 ;  /* 0x000000900c5c723c */ /* 0x050fe6000004185c */
[----:B------:R-:W-:Y:S01]  /*d010*/  MUFU.EX2 R164, R30 ;  /* 0x0000001e00a47308 */ /* 0x000fe20000000800 */
[----:B------:R-:W-:Y:S02]  /*d020*/  MOV R155, R222 ;  /* 0x000000de009b7202 */ /* 0x000fe40000000f00 */
[----:B------:R-:W-:Y:S02]  /*d030*/  MOV R49, R154 ;  /* 0x0000009a00317202 */ /* 0x000fe40000000f00 */
[----:B------:R-:W-:Y:S01]  /*d040*/  HMMA.16816.F32.BF16 R96, R12, R146, R96 ;  /* 0x000000920c60723c */ /* 0x000fe20000041860 */
[----:B------:R-:W-:Y:S03]  /*d050*/  LDSM.16.MT88.4 R144, [R230+0x1000] ;  /* 0x00100000e690783b */ /* 0x000fe60000004200 */
[----:B------:R-:W-:Y:S01]  /*d060*/  MOV R148, R220 ;  /* 0x000000dc00947202 */ /* 0x000fe20000000f00 */
[----:B------:R-:W3:Y:S02]  /*d070*/  MUFU.EX2 R222, R28 ;  /* 0x0000001c00de7308 */ /* 0x000ee40000000800 */
[----:B------:R-:W-:Y:S02]  /*d080*/  F2FP.BF16.PACK_AB R14, R223, R154 ;  /* 0x0000009adf0e723e */ /* 0x000fe400000010ff */
[----:B--2---:R-:W2:Y:S03]  /*d090*/  LDSM.16.MT88.4 R24, [R227+0x1000] ;  /* 0x00100000e318783b */ /* 0x004ea60000004200 */
[----:B------:R-:W-:Y:S02]  /*d0a0*/  F2FP.BF16.PACK_AB R12, R219, R151 ;  /* 0x00000097db0c723e */ /* 0x000fe400000010ff */
[----:B------:R-:W-:Y:S01]  /*d0b0*/  F2FP.BF16.PACK_AB R13, R167, R208 ;  /* 0x000000d0a70d723e */ /* 0x000fe200000010ff */
[----:B------:R4:W-:Y:S01]  /*d0c0*/  MUFU.EX2 R220, R32 ;  /* 0x0000002000dc7308 */ /* 0x0009e20000000800 */
[----:B-1----:R-:W-:Y:S02]  /*d0d0*/  F2FP.BF16.PACK_AB R15, R165, R166 ;  /* 0x000000a6a50f723e */ /* 0x002fe400000010ff */
[----:B------:R-:W-:Y:S02]  /*d0e0*/  MOV R150, R148 ;  /* 0x0000009400967202 */ /* 0x000fe40000000f00 */
[----:B------:R-:W-:Y:S03]  /*d0f0*/  MOV R148, R142 ;  /* 0x0000008e00947202 */ /* 0x000fe60000000f00 */
[C---:B------:R-:W-:Y:S02]  /*d100*/  HMMA.16816.F32.BF16 R4, R12.reuse, R16, R4 ;  /* 0x000000100c04723c */ /* 0x040fe40000041804 */
[----:B------:R1:W-:Y:S06]  /*d110*/  MUFU.EX2 R142, R39 ;  /* 0x00000027008e7308 */ /* 0x0003ec0000000800 */
[C---:B------:R-:W-:Y:S01]  /*d120*/  HMMA.16816.F32.BF16 R8, R12.reuse, R18, R8 ;  /* 0x000000120c08723c */ /* 0x040fe20000041808 */
[----:B------:R-:W3:Y:S07]  /*d130*/  LDSM.16.MT88.4 R16, [R224+0x4000] ;  /* 0x00400000e010783b */ /* 0x000eee0000004200 */
[C---:B------:R-:W-:Y:S04]  /*d140*/  HMMA.16816.F32.BF16 R100, R12.reuse, R20, R100 ;  /* 0x000000140c64723c */ /* 0x040fe80000041864 */
[----:B----4-:R-:W-:Y:S02]  /*d150*/  MOV R32, R219 ;  /* 0x000000db00207202 */ /* 0x010fe40000000f00 */
[----:B------:R4:W-:Y:S02]  /*d160*/  MUFU.EX2 R219, R33 ;  /* 0x0000002100db7308 */ /* 0x0009e40000000800 */
[C---:B------:R-:W-:Y:S01]  /*d170*/  HMMA.16816.F32.BF16 R104, R12.reuse, R22, R104 ;  /* 0x000000160c68723c */ /* 0x040fe20000041868 */
[----:B------:R-:W3:Y:S03]  /*d180*/  LDSM.16.MT88.4 R20, [R228+0x4000] ;  /* 0x00400000e414783b */ /* 0x000ee60000004200 */
[--C-:B-1----:R-:W-:Y:S04]  /*d190*/  FFMA.FTZ R39, R47, c[0x0][0x2d0], -R3.reuse ;  /* 0x0000b4002f277a23 */ /* 0x102fe80000010803 */
[C---:B--2---:R-:W-:Y:S02]  /*d1a0*/  HMMA.16816.F32.BF16 R108, R12.reuse, R24, R108 ;  /* 0x000000180c6c723c */ /* 0x044fe4000004186c */
[----:B------:R-:W-:Y:S06]  /*d1b0*/  MUFU.EX2 R39, R39 ;  /* 0x0000002700277308 */ /* 0x000fec0000000800 */
[C---:B------:R-:W-:Y:S01]  /*d1c0*/  HMMA.16816.F32.BF16 R112, R12.reuse, R26, R112 ;  /* 0x0000001a0c70723c */ /* 0x040fe20000041870 */
[----:B------:R-:W1:Y:S03]  /*d1d0*/  LDSM.16.MT88.4 R24, [R227+0x4000] ;  /* 0x00400000e318783b */ /* 0x000e660000004200 */
[----:B----4-:R-:W-:Y:S04]  /*d1e0*/  MOV R33, R151 ;  /* 0x0000009700217202 */ /* 0x010fe80000000f00 */
[C---:B------:R-:W-:Y:S04]  /*d1f0*/  HMMA.16816.F32.BF16 R116, R12.reuse, R144, R116 ;  /* 0x000000900c74723c */ /* 0x040fe80000041874 */
[----:B------:R-:W-:Y:S02]  /*d200*/  MOV R47, R33 ;  /* 0x00000021002f7202 */ /* 0x000fe40000000f00 */
[----:B------:R-:W-:Y:S02]  /*d210*/  MOV R151, R149 ;  /* 0x0000009500977202 */ /* 0x000fe40000000f00 */
[C---:B------:R-:W-:Y:S01]  /*d220*/  HMMA.16816.F32.BF16 R120, R12.reuse, R146, R120 ;  /* 0x000000920c78723c */ /* 0x040fe20000041878 */
[----:B------:R-:W2:Y:S03]  /*d230*/  LDSM.16.MT88.4 R144, [R230+0x4000] ;  /* 0x00400000e690783b */ /* 0x000ea60000004200 */
[----:B------:R-:W-:Y:S02]  /*d240*/  MOV R149, R143 ;  /* 0x0000008f00957202 */ /* 0x000fe40000000f00 */
[----:B------:R4:W-:Y:S02]  /*d250*/  MUFU.EX2 R143, R38 ;  /* 0x00000026008f7308 */ /* 0x0009e40000000800 */
[C---:B---3--:R-:W-:Y:S08]  /*d260*/  HMMA.16816.F32.BF16 R124, R12.reuse, R16, R124 ;  /* 0x000000100c7c723c */ /* 0x048ff0000004187c */
[C---:B------:R-:W-:Y:S01]  /*d270*/  HMMA.16816.F32.BF16 R128, R12.reuse, R18, R128 ;  /* 0x000000120c80723c */ /* 0x040fe20000041880 */
[----:B------:R-:W3:Y:S07]  /*d280*/  LDSM.16.MT88.4 R16, [R224+0x7000] ;  /* 0x00700000e010783b */ /* 0x000eee0000004200 */
[C---:B------:R-:W-:Y:S04]  /*d290*/  HMMA.16816.F32.BF16 R132, R12.reuse, R20, R132 ;  /* 0x000000140c84723c */ /* 0x040fe80000041884 */
[--C-:B----4-:R-:W-:Y:S01]  /*d2a0*/  FFMA.FTZ R38, R46, c[0x0][0x2d0], -R3.reuse ;  /* 0x0000b4002e267a23 */ /* 0x110fe20000010803 */
[----:B------:R-:W-:Y:S03]  /*d2b0*/  MOV R46, R32 ;  /* 0x00000020002e7202 */ /* 0x000fe60000000f00 */
[C---:B------:R-:W-:Y:S01]  /*d2c0*/  HMMA.16816.F32.BF16 R136, R12.reuse, R22, R136 ;  /* 0x000000160c88723c */ /* 0x040fe20000041888 */
[----:B------:R-:W4:Y:S01]  /*d2d0*/  LDSM.16.MT88.4 R20, [R228+0x7000] ;  /* 0x00700000e414783b */ /* 0x000f220000004200 */
[----:B------:R-:W-:Y:S06]  /*d2e0*/  MUFU.EX2 R38, R38 ;  /* 0x0000002600267308 */ /* 0x000fec0000000800 */
[C---:B-1----:R-:W-:Y:S08]  /*d2f0*/  HMMA.16816.F32.BF16 R52, R12.reuse, R24, R52 ;  /* 0x000000180c34723c */ /* 0x042ff00000041834 */
[C---:B------:R-:W-:Y:S01]  /*d300*/  HMMA.16816.F32.BF16 R56, R12.reuse, R26, R56 ;  /* 0x0000001a0c38723c */ /* 0x040fe20000041838 */
[----:B------:R-:W1:Y:S07]  /*d310*/  LDSM.16.MT88.4 R24, [R227+0x7000] ;  /* 0x00700000e318783b */ /* 0x000e6e0000004200 */
[C---:B--2---:R-:W-:Y:S01]  /*d320*/  HMMA.16816.F32.BF16 R60, R12.reuse, R144, R60 ;  /* 0x000000900c3c723c */ /* 0x044fe2000004183c */
[----:B------:R2:W-:Y:S07]  /*d330*/  MUFU.EX2 R145, R34 ;  /* 0x0000002200917308 */ /* 0x0005ee0000000800 */
[C---:B------:R-:W-:Y:S03]  /*d340*/  HMMA.16816.F32.BF16 R64, R12.reuse, R146, R64 ;  /* 0x000000920c40723c */ /* 0x040fe60000041840 */
[----:B------:R1:W1:Y:S05]  /*d350*/  MUFU.EX2 R146, R31 ;  /* 0x0000001f00927308 */ /* 0x00026a0000000800 */
[C---:B---3--:R-:W-:Y:S05]  /*d360*/  HMMA.16816.F32.BF16 R68, R12.reuse, R16, R68 ;  /* 0x000000100c44723c */ /* 0x048fea0000041844 */
[----:B------:R3:W3:Y:S03]  /*d370*/  MUFU.EX2 R144, R35 ;  /* 0x0000002300907308 */ /* 0x0006e60000000800 */
[C---:B------:R-:W-:Y:S01]  /*d380*/  HMMA.16816.F32.BF16 R72, R12.reuse, R18, R72 ;  /* 0x000000120c48723c */ /* 0x040fe20000041848 */
[----:B--2---:R-:W2:Y:S04]  /*d390*/  LDL.LU R34, [R1+0xc] ;  /* 0x00000c0001227983 */ /* 0x004ea80000300800 */
[----:B------:R-:W-:Y:S02]  /*d3a0*/  LDSM.16.MT88.4 R16, [R224+0x1800] ;  /* 0x00180000e010783b */ /* 0x000fe40000004200 */
[----:B------:R3:W-:Y:S01]  /*d3b0*/  MUFU.EX2 R147, R37 ;  /* 0x0000002500937308 */ /* 0x0007e20000000800 */
[C---:B----4-:R-:W-:Y:S05]  /*d3c0*/  HMMA.16816.F32.BF16 R76, R12.reuse, R20, R76 ;  /* 0x000000140c4c723c */ /* 0x050fea000004184c */
[----:B-1----:R-:W1:Y:S03]  /*d3d0*/  LDSM.16.MT88.4 R28, [R230+0x7000] ;  /* 0x00700000e61c783b */ /* 0x002e660000004200 */
[C---:B------:R-:W-:Y:S05]  /*d3e0*/  HMMA.16816.F32.BF16 R80, R12.reuse, R22, R80 ;  /* 0x000000160c50723c */ /* 0x040fea0000041850 */
[----:B------:R-:W4:Y:S01]  /*d3f0*/  LDSM.16.MT88.4 R20, [R228+0x1800] ;  /* 0x00180000e414783b */ /* 0x000f220000004200 */
[----:B---3--:R-:W-:Y:S02]  /*d400*/  MOV R35, R214 ;  /* 0x000000d600237202 */ /* 0x008fe40000000f00 */
[C---:B------:R-:W-:Y:S01]  /*d410*/  HMMA.16816.F32.BF16 R84, R12.reuse, R24, R84 ;  /* 0x000000180c54723c */ /* 0x040fe20000041854 */
[----:B------:R-:W3:Y:S03]  /*d420*/  MUFU.EX2 R214, R36 ;  /* 0x0000002400d67308 */ /* 0x000ee60000000800 */
[--C-:B------:R-:W-:Y:S04]  /*d430*/  FFMA.FTZ R37, R50, c[0x0][0x2d0], -R3.reuse ;  /* 0x0000b40032257a23 */ /* 0x100fe80000010803 */
[C---:B------:R-:W-:Y:S01]  /*d440*/  HMMA.16816.F32.BF16 R88, R12.reuse, R26, R88 ;  /* 0x0000001a0c58723c */ /* 0x040fe20000041858 */
[----:B------:R-:W3:Y:S03]  /*d450*/  LDSM.16.MT88.4 R24, [R227+0x1800] ;  /* 0x00180000e318783b */ /* 0x000ee60000004200 */
[----:B------:R-:W-:Y:S01]  /*d460*/  MOV R50, R155 ;  /* 0x0000009b00327202 */ /* 0x000fe20000000f00 */
[----:B------:R-:W-:Y:S01]  /*d470*/  FFMA.FTZ R3, R51, c[0x0][0x2d0], -R3 ;  /* 0x0000b40033037a23 */ /* 0x000fe20000010803 */
[----:B------:R-:W-:Y:S01]  /*d480*/  MOV R51, R152 ;  /* 0x0000009800337202 */ /* 0x000fe20000000f00 */
[----:B------:R-:W-:Y:S10]  /*d490*/  MUFU.EX2 R37, R37 ;  /* 0x0000002500257308 */ /* 0x000ff40000000800 */
[----:B------:R3:W2:Y:S01]  /*d4a0*/  MUFU.EX2 R36, R3 ;  /* 0x0000000300247308 */ /* 0x0006a20000000800 */
[C---:B-1----:R-:W-:Y:S08]  /*d4b0*/  HMMA.16816.F32.BF16 R92, R12.reuse, R28, R92 ;  /* 0x0000001c0c5c723c */ /* 0x042ff0000004185c */
[----:B------:R-:W-:Y:S01]  /*d4c0*/  HMMA.16816.F32.BF16 R96, R12, R30, R96 ;  /* 0x0000001e0c60723c */ /* 0x000fe20000041860 */
[----:B------:R-:W1:Y:S06]  /*d4d0*/  LDSM.16.MT88.4 R28, [R230+0x1800] ;  /* 0x00180000e61c783b */ /* 0x000e6c0000004200 */
[----:B------:R-:W-:Y:S02]  /*d4e0*/  F2FP.BF16.PACK_AB R12, R221, R222 ;  /* 0x000000dedd0c723e */ /* 0x000fe400000010ff */
[----:B------:R-:W-:Y:S03]  /*d4f0*/  F2FP.BF16.PACK_AB R13, R146, R164 ;  /* 0x000000a4920d723e */ /* 0x000fe600000010ff */
[----:B------:R-:W-:Y:S02]  /*d500*/  F2FP.BF16.PACK_AB R14, R219, R220 ;  /* 0x000000dcdb0e723e */ /* 0x000fe400000010ff */
[----:B------:R-:W-:Y:S02]  /*d510*/  F2FP.BF16.PACK_AB R15, R144, R145 ;  /* 0x00000091900f723e */ /* 0x000fe400000010ff */
[----:B---3--:R-:W-:Y:S05]  /*d520*/  MOV R3, R148 ;  /* 0x0000009400037202 */ /* 0x008fea0000000f00 */
[C---:B------:R-:W-:Y:S08]  /*d530*/  HMMA.16816.F32.BF16 R4, R12.reuse, R16, R4 ;  /* 0x000000100c04723c */ /* 0x040ff00000041804 */
[C---:B------:R-:W-:Y:S01]  /*d540*/  HMMA.16816.F32.BF16 R8, R12.reuse, R18, R8 ;  /* 0x000000120c08723c */ /* 0x040fe20000041808 */
[----:B------:R-:W3:Y:S07]  /*d550*/  LDSM.16.MT88.4 R16, [R224+0x4800] ;  /* 0x00480000e010783b */ /* 0x000eee0000004200 */
[C---:B----4-:R-:W-:Y:S08]  /*d560*/  HMMA.16816.F32.BF16 R100, R12.reuse, R20, R100 ;  /* 0x000000140c64723c */ /* 0x050ff00000041864 */
[C---:B------:R-:W-:Y:S01]  /*d570*/  HMMA.16816.F32.BF16 R104, R12.reuse, R22, R104 ;  /* 0x000000160c68723c */ /* 0x040fe20000041868 */
[----:B------:R-:W4:Y:S07]  /*d580*/  LDSM.16.MT88.4 R20, [R228+0x4800] ;  /* 0x00480000e414783b */ /* 0x000f2e0000004200 */
        /* <DEDUP_REMOVED lines=26> */
[----:B------:R-:W2:Y:S07]  /*d730*/  LDSM.16.MT88.4 R24, [R227+0x2000] ;  /* 0x00200000e318783b */ /* 0x000eae0000004200 */
[C---:B-1----:R-:W-:Y:S08]  /*d740*/  HMMA.16816.F32.BF16 R92, R12.reuse, R28, R92 ;  /* 0x0000001c0c5c723c */ /* 0x042ff0000004185c */
[----:B------:R-:W-:Y:S01]  /*d750*/  HMMA.16816.F32.BF16 R96, R12, R30, R96 ;  /* 0x0000001e0c60723c */ /* 0x000fe20000041860 */
[----:B------:R-:W1:Y:S06]  /*d760*/  LDSM.16.MT88.4 R28, [R230+0x2000] ;  /* 0x00200000e61c783b */ /* 0x000e6c0000004200 */
[----:B------:R-:W-:Y:S02]  /*d770*/  F2FP.BF16.PACK_AB R12, R147, R214 ;  /* 0x000000d6930c723e */ /* 0x000fe400000010ff */
[----:B------:R-:W-:Y:S03]  /*d780*/  F2FP.BF16.PACK_AB R13, R142, R143 ;  /* 0x0000008f8e0d723e */ /* 0x000fe600000010ff */
[----:B------:R-:W-:Y:S02]  /*d790*/  F2FP.BF16.PACK_AB R14, R41, R40 ;  /* 0x00000028290e723e */ /* 0x000fe400000010ff */
[----:B------:R-:W-:Y:S07]  /*d7a0*/  F2FP.BF16.PACK_AB R15, R43, R42 ;  /* 0x0000002a2b0f723e */ /* 0x000fee00000010ff */
[C---:B---3--:R-:W-:Y:S08]  /*d7b0*/  HMMA.16816.F32.BF16 R4, R12.reuse, R16, R4 ;  /* 0x000000100c04723c */ /* 0x048ff00000041804 */
[C---:B------:R-:W-:Y:S01]  /*d7c0*/  HMMA.16816.F32.BF16 R8, R12.reuse, R18, R8 ;  /* 0x000000120c08723c */ /* 0x040fe20000041808 */
[----:B------:R-:W3:Y:S03]  /*d7d0*/  LDSM.16.MT88.4 R16, [R224+0x5000] ;  /* 0x00500000e010783b */ /* 0x000ee60000004200 */
[----:B--2---:R-:W-:Y:S04]  /*d7e0*/  FFMA.FTZ R2, R2, R34, R35 ;  /* 0x0000002202027223 */ /* 0x004fe80000010023 */
[C---:B----4-:R-:W-:Y:S01]  /*d7f0*/  HMMA.16816.F32.BF16 R100, R12.reuse, R20, R100 ;  /* 0x000000140c64723c */ /* 0x050fe20000041864 */
[----:B------:R-:W2:Y:S07]  /*d800*/  LDSM.16.MT88.4 R32, [R228+0x5000] ;  /* 0x00500000e420783b */ /* 0x000eae0000004200 */
[C---:B------:R-:W-:Y:S01]  /*d810*/  HMMA.16816.F32.BF16 R104, R12.reuse, R22, R104 ;  /* 0x000000160c68723c */ /* 0x040fe20000041868 */
[----:B------:R-:W4:Y:S07]  /*d820*/  LDSM.16.MT88.4 R20, [R227+0x5000] ;  /* 0x00500000e314783b */ /* 0x000f2e0000004200 */
[C---:B------:R-:W-:Y:S08]  /*d830*/  HMMA.16816.F32.BF16 R108, R12.reuse, R24, R108 ;  /* 0x000000180c6c723c */ /* 0x040ff0000004186c */
[C---:B------:R-:W-:Y:S01]  /*d840*/  HMMA.16816.F32.BF16 R112, R12.reuse, R26, R112 ;  /* 0x0000001a0c70723c */ /* 0x040fe20000041870 */
[----:B------:R-:W4:Y:S07]  /*d850*/  LDSM.16.MT88.4 R24, [R230+0x5000] ;  /* 0x00500000e618783b */ /* 0x000f2e0000004200 */
[C---:B-1----:R-:W-:Y:S08]  /*d860*/  HMMA.16816.F32.BF16 R116, R12.reuse, R28, R116 ;  /* 0x0000001c0c74723c */ /* 0x042ff00000041874 */
[C---:B------:R-:W-:Y:S01]  /*d870*/  HMMA.16816.F32.BF16 R120, R12.reuse, R30, R120 ;  /* 0x0000001e0c78723c */ /* 0x040fe20000041878 */
[----:B------:R-:W-:Y:S07]  /*d880*/  LDSM.16.MT88.4 R28, [R228+0x8000] ;  /* 0x00800000e41c783b */ /* 0x000fee0000004200 */
[C---:B---3--:R-:W-:Y:S08]  /*d890*/  HMMA.16816.F32.BF16 R124, R12.reuse, R16, R124 ;  /* 0x000000100c7c723c */ /* 0x048ff0000004187c */
[C---:B------:R-:W-:Y:S01]  /*d8a0*/  HMMA.16816.F32.BF16 R128, R12.reuse, R18, R128 ;  /* 0x000000120c80723c */ /* 0x040fe20000041880 */
[----:B------:R-:W1:Y:S07]  /*d8b0*/  LDSM.16.MT88.4 R16, [R224+0x8000] ;  /* 0x00800000e010783b */ /* 0x000e6e0000004200 */
[C---:B--2---:R-:W-:Y:S08]  /*d8c0*/  HMMA.16816.F32.BF16 R132, R12.reuse, R32, R132 ;  /* 0x000000200c84723c */ /* 0x044ff00000041884 */
[C---:B------:R-:W-:Y:S01]  /*d8d0*/  HMMA.16816.F32.BF16 R136, R12.reuse, R34, R136 ;  /* 0x000000220c88723c */ /* 0x040fe20000041888 */
[----:B------:R-:W2:Y:S07]  /*d8e0*/  LDSM.16.MT88.4 R32, [R227+0x8000] ;  /* 0x00800000e320783b */ /* 0x000eae0000004200 */
[C---:B----4-:R-:W-:Y:S08]  /*d8f0*/  HMMA.16816.F32.BF16 R52, R12.reuse, R20, R52 ;  /* 0x000000140c34723c */ /* 0x050ff00000041834 */
[C---:B------:R-:W-:Y:S01]  /*d900*/  HMMA.16816.F32.BF16 R56, R12.reuse, R22, R56 ;  /* 0x000000160c38723c */ /* 0x040fe20000041838 */
[----:B------:R-:W3:Y:S07]  /*d910*/  LDSM.16.MT88.4 R20, [R230+0x8000] ;  /* 0x00800000e614783b */ /* 0x000eee0000004200 */
[C---:B------:R-:W-:Y:S01]  /*d920*/  HMMA.16816.F32.BF16 R60, R12.reuse, R24, R60 ;  /* 0x000000180c3c723c */ /* 0x040fe2000004183c */
[----:B------:R-:W4:Y:S07]  /*d930*/  LDL.LU R25, [R1+0x10] ;  /* 0x0000100001197983 */ /* 0x000f2e0000300800 */
[C---:B------:R-:W-:Y:S08]  /*d940*/  HMMA.16816.F32.BF16 R64, R12.reuse, R26, R64 ;  /* 0x0000001a0c40723c */ /* 0x040ff00000041840 */
[C---:B-1----:R-:W-:Y:S08]  /*d950*/  HMMA.16816.F32.BF16 R68, R12.reuse, R16, R68 ;  /* 0x000000100c44723c */ /* 0x042ff00000041844 */
[C---:B------:R-:W-:Y:S01]  /*d960*/  HMMA.16816.F32.BF16 R72, R12.reuse, R18, R72 ;  /* 0x000000120c48723c */ /* 0x040fe20000041848 */
[----:B------:R-:W-:Y:S07]  /*d970*/  LDSM.16.MT88.4 R16, [R228+0x2800] ;  /* 0x00280000e410783b */ /* 0x000fee0000004200 */
[C---:B------:R-:W-:Y:S07]  /*d980*/  HMMA.16816.F32.BF16 R76, R12.reuse, R28, R76 ;  /* 0x0000001c0c4c723c */ /* 0x040fee000004184c */
[----:B------:R-:W-:Y:S01]  /*d990*/  MOV R29, R153 ;  /* 0x00000099001d7202 */ /* 0x000fe20000000f00 */
[C---:B------:R-:W-:Y:S01]  /*d9a0*/  HMMA.16816.F32.BF16 R80, R12.reuse, R30, R80 ;  /* 0x0000001e0c50723c */ /* 0x040fe20000041850 */
[----:B------:R-:W1:Y:S03]  /*d9b0*/  LDSM.16.MT88.4 R152, [R224+0x2800] ;  /* 0x00280000e098783b */ /* 0x000e660000004200 */
[----:B------:R-:W-:Y:S04]  /*d9c0*/  FADD.FTZ R2, R29, R2 ;  /* 0x000000021d027221 */ /* 0x000fe80000010000 */
[C---:B--2---:R-:W-:Y:S01]  /*d9d0*/  HMMA.16816.F32.BF16 R84, R12.reuse, R32, R84 ;  /* 0x000000200c54723c */ /* 0x044fe20000041854 */
[----:B------:R-:W-:Y:S03]  /*d9e0*/  LDSM.16.MT88.4 R28, [R227+0x5800] ;  /* 0x00580000e31c783b */ /* 0x000fe60000004200 */
[----:B------:R-:W-:Y:S01]  /*d9f0*/  FADD.FTZ R2, R51, R2 ;  /* 0x0000000233027221 */ /* 0x000fe20000010000 */
[----:B------:R-:W-:Y:S03]  /*da00*/  MOV R51, R151 ;  /* 0x0000009700337202 */ /* 0x000fe60000000f00 */
[C---:B------:R-:W-:Y:S01]  /*da10*/  HMMA.16816.F32.BF16 R88, R12.reuse, R34, R88 ;  /* 0x000000220c58723c */ /* 0x040fe20000041858 */
[----:B------:R-:W-:Y:S03]  /*da20*/  LDSM.16.MT88.4 R32, [R230+0x5800] ;  /* 0x00580000e620783b */ /* 0x000fe60000004200 */
[----:B------:R-:W-:Y:S01]  /*da30*/  FADD.FTZ R2, R50, R2 ;  /* 0x0000000232027221 */ /* 0x000fe20000010000 */
[----:B------:R-:W-:Y:S03]  /*da40*/  MOV R50, R150 ;  /* 0x0000009600327202 */ /* 0x000fe60000000f00 */
[C---:B---3--:R-:W-:Y:S08]  /*da50*/  HMMA.16816.F32.BF16 R92, R12.reuse, R20, R92 ;  /* 0x000000140c5c723c */ /* 0x048ff0000004185c */
[----:B------:R-:W-:Y:S01]  /*da60*/  HMMA.16816.F32.BF16 R96, R12, R22, R96 ;  /* 0x000000160c60723c */ /* 0x000fe20000041860 */
[----:B------:R-:W-:Y:S06]  /*da70*/  LDSM.16.MT88.4 R20, [R230+0x2800] ;  /* 0x00280000e614783b */ /* 0x000fec0000004200 */
[----:B------:R-:W-:Y:S02]  /*da80*/  F2FP.BF16.PACK_AB R12, R45, R44 ;  /* 0x0000002c2d0c723e */ /* 0x000fe400000010ff */
[----:B------:R-:W-:Y:S03]  /*da90*/  F2FP.BF16.PACK_AB R13, R39, R38 ;  /* 0x00000026270d723e */ /* 0x000fe600000010ff */
[----:B------:R-:W-:Y:S02]  /*daa0*/  F2FP.BF16.PACK_AB R14, R212, R48 ;  /* 0x00000030d40e723e */ /* 0x000fe400000010ff */
[----:B------:R-:W-:Y:S01]  /*dab0*/  F2FP.BF16.PACK_AB R15, R36, R37 ;  /* 0x00000025240f723e */ /* 0x000fe200000010ff */
[----:B----4-:R-:W-:Y:S01]  /*dac0*/  FFMA.FTZ R0, R0, R25, R218 ;  /* 0x0000001900007223 */ /* 0x010fe200000100da */
[----:B------:R-:W-:Y:S01]  /*dad0*/  MOV R218, R149 ;  /* 0x0000009500da7202 */ /* 0x000fe20000000f00 */
[----:B------:R-:W2:Y:S04]  /*dae0*/  LDSM.16.MT88.4 R24, [R227+0x2800] ;  /* 0x00280000e318783b */ /* 0x000ea80000004200 */
[C---:B-1----:R-:W-:Y:S03]  /*daf0*/  HMMA.16816.F32.BF16 R148, R12.reuse, R152, R4 ;  /* 0x000000980c94723c */ /* 0x042fe60000041804 */
[----:B------:R-:W-:Y:S02]  /*db00*/  FADD.FTZ R2, R218, R2 ;  /* 0x00000002da027221 */ /* 0x000fe40000010000 */
[----:B------:R-:W-:Y:S01]  /*db10*/  FADD.FTZ R0, R217, R0 ;  /* 0x00000000d9007221 */ /* 0x000fe20000010000 */
[----:B------:R-:W1:Y:S02]  /*db20*/  LDSM.16.MT88.4 R4, [R224+0x5800] ;  /* 0x00580000e004783b */ /* 0x000e640000004200 */
[C---:B------:R-:W-:Y:S04]  /*db30*/  HMMA.16816.F32.BF16 R152, R12.reuse, R154, R8 ;  /* 0x0000009a0c98723c */ /* 0x040fe80000041808 */
[----:B------:R-:W-:Y:S02]  /*db40*/  FADD.FTZ R2, R3, R2 ;  /* 0x0000000203027221 */ /* 0x000fe40000010000 */
[----:B------:R-:W-:Y:S01]  /*db50*/  FADD.FTZ R0, R216, R0 ;  /* 0x00000000d8007221 */ /* 0x000fe20000010000 */
[----:B------:R-:W3:Y:S01]  /*db60*/  LDSM.16.MT88.4 R8, [R228+0x5800] ;  /* 0x00580000e408783b */ /* 0x000ee20000004200 */
[C---:B------:R-:W-:Y:S04]  /*db70*/  HMMA.16816.F32.BF16 R100, R12.reuse, R16, R100 ;  /* 0x000000100c64723c */ /* 0x040fe80000041864 */
[----:B------:R-:W-:Y:S02]  /*db80*/  FADD.FTZ R2, R51, R2 ;  /* 0x0000000233027221 */ /* 0x000fe40000010000 */
[----:B------:R-:W-:Y:S02]  /*db90*/  FADD.FTZ R0, R215, R0 ;  /* 0x00000000d7007221 */ /* 0x000fe40000010000 */
[C---:B------:R-:W-:Y:S01]  /*dba0*/  HMMA.16816.F32.BF16 R104, R12.reuse, R18, R104 ;  /* 0x000000120c68723c */ /* 0x040fe20000041868 */
[----:B------:R-:W4:Y:S03]  /*dbb0*/  LDSM.16.MT88.4 R16, [R224+0x8800] ;  /* 0x00880000e010783b */ /* 0x000f260000004200 */
[----:B------:R-:W-:Y:S02]  /*dbc0*/  FADD.FTZ R2, R50, R2 ;  /* 0x0000000232027221 */ /* 0x000fe40000010000 */
[----:B------:R-:W-:Y:S02]  /*dbd0*/  FADD.FTZ R0, R213, R0 ;  /* 0x00000000d5007221 */ /* 0x000fe40000010000 */
[----:B------:R-:W-:Y:S04]  /*dbe0*/  FADD.FTZ R2, R47, R2 ;  /* 0x000000022f027221 */ /* 0x000fe80000010000 */
[----:B------:R-:W-:Y:S02]  /*dbf0*/  FADD.FTZ R2, R46, R2 ;  /* 0x000000022e027221 */ /* 0x000fe40000010000 */
[----:B------:R-:W-:Y:S01]  /*dc00*/  FADD.FTZ R0, R211, R0 ;  /* 0x00000000d3007221 */ /* 0x000fe20000010000 */
[C---:B--2---:R-:W-:Y:S03]  /*dc10*/  HMMA.16816.F32.BF16 R108, R12.reuse, R24, R108 ;  /* 0x000000180c6c723c */ /* 0x044fe6000004186c */
[----:B------:R-:W-:Y:S02]  /*dc20*/  FADD.FTZ R2, R49, R2 ;  /* 0x0000000231027221 */ /* 0x000fe40000010000 */
[----:B------:R-:W-:Y:S02]  /*dc30*/  FADD.FTZ R0, R210, R0 ;  /* 0x00000000d2007221 */ /* 0x000fe40000010000 */
[----:B------:R-:W-:Y:S01]  /*dc40*/  FADD.FTZ R2, R223, R2 ;  /* 0x00000002df027221 */ /* 0x000fe20000010000 */
[C---:B------:R-:W-:Y:S04]  /*dc50*/  HMMA.16816.F32.BF16 R112, R12.reuse, R26, R112 ;  /* 0x0000001a0c70723c */ /* 0x040fe80000041870 */
        /* <DEDUP_REMOVED lines=14> */
[----:B------:R-:W-:Y:S02]  /*dd40*/  FADD.FTZ R2, R214, R2 ;  /* 0x00000002d6027221 */ /* 0x000fe40000010000 */
[----:B------:R-:W-:Y:S02]  /*dd50*/  FADD.FTZ R0, R165, R0 ;  /* 0x00000000a5007221 */ /* 0x000fe40000010000 */
[C---:B---3--:R-:W-:Y:S04]  /*dd60*/  HMMA.16816.F32.BF16 R132, R12.reuse, R8, R132 ;  /* 0x000000080c84723c */ /* 0x048fe80000041884 */
[----:B------:R-:W-:Y:S02]  /*dd70*/  FADD.FTZ R2, R147, R2 ;  /* 0x0000000293027221 */ /* 0x000fe40000010000 */
[----:B------:R-:W-:Y:S02]  /*dd80*/  FADD.FTZ R0, R164, R0 ;  /* 0x00000000a4007221 */ /* 0x000fe40000010000 */
[C---:B------:R-:W-:Y:S01]  /*dd90*/  HMMA.16816.F32.BF16 R136, R12.reuse, R10, R136 ;  /* 0x0000000a0c88723c */ /* 0x040fe20000041888 */
[----:B------:R-:W3:Y:S03]  /*dda0*/  LDSM.16.MT88.4 R8, [R230+0x8800] ;  /* 0x00880000e608783b */ /* 0x000ee60000004200 */
[----:B------:R-:W-:Y:S02]  /*ddb0*/  FADD.FTZ R2, R40, R2 ;  /* 0x0000000228027221 */ /* 0x000fe40000010000 */
[----:B------:R-:W-:Y:S02]  /*ddc0*/  FADD.FTZ R0, R146, R0 ;  /* 0x0000000092007221 */ /* 0x000fe40000010000 */
[C---:B------:R-:W-:Y:S04]  /*ddd0*/  HMMA.16816.F32.BF16 R52, R12.reuse, R28, R52 ;  /* 0x0000001c0c34723c */ /* 0x040fe80000041834 */
[----:B------:R-:W-:Y:S02]  /*dde0*/  FADD.FTZ R2, R41, R2 ;  /* 0x0000000229027221 */ /* 0x000fe40000010000 */
[----:B------:R-:W-:Y:S02]  /*ddf0*/  FADD.FTZ R0, R145, R0 ;  /* 0x0000000091007221 */ /* 0x000fe40000010000 */
[C---:B------:R-:W-:Y:S04]  /*de00*/  HMMA.16816.F32.BF16 R56, R12.reuse, R30, R56 ;  /* 0x0000001e0c38723c */ /* 0x040fe80000041838 */
[----:B------:R-:W-:Y:S04]  /*de10*/  FADD.FTZ R0, R144, R0 ;  /* 0x0000000090007221 */ /* 0x000fe80000010000 */
[C---:B------:R-:W-:Y:S04]  /*de20*/  HMMA.16816.F32.BF16 R60, R12.reuse, R32, R60 ;  /* 0x000000200c3c723c */ /* 0x040fe8000004183c */
[----:B------:R-:W-:Y:S01]  /*de30*/  FADD.FTZ R0, R143, R0 ;  /* 0x000000008f007221 */ /* 0x000fe20000010000 */
[----:B------:R-:W-:Y:S03]  /*de40*/  MOV R143, R140 ;  /* 0x0000008c008f7202 */ /* 0x000fe60000000f00 */
[C---:B------:R-:W-:Y:S04]  /*de50*/  HMMA.16816.F32.BF16 R64, R12.reuse, R34, R64 ;  /* 0x000000220c40723c */ /* 0x040fe80000041840 */
[----:B------:R-:W-:Y:S01]  /*de60*/  FADD.FTZ R0, R142, R0 ;  /* 0x000000008e007221 */ /* 0x000fe20000010000 */
[----:B------:R-:W-:Y:S03]  /*de70*/  MOV R142, R141 ;  /* 0x0000008d008e7202 */ /* 0x000fe60000000f00 */
[C---:B----4-:R-:W-:Y:S04]  /*de80*/  HMMA.16816.F32.BF16 R68, R12.reuse, R16, R68 ;  /* 0x000000100c44723c */ /* 0x050fe80000041844 */
[----:B------:R-:W-:Y:S04]  /*de90*/  FADD.FTZ R0, R42, R0 ;  /* 0x000000002a007221 */ /* 0x000fe80000010000 */
[C---:B------:R-:W-:Y:S04]  /*dea0*/  HMMA.16816.F32.BF16 R72, R12.reuse, R18, R72 ;  /* 0x000000120c48723c */ /* 0x040fe80000041848 */
        /* <DEDUP_REMOVED lines=8> */
[C---:B-1----:R-:W-:Y:S04]  /*df30*/  HMMA.16816.F32.BF16 R84, R12.reuse, R4, R84 ;  /* 0x000000040c54723c */ /* 0x042fe80000041854 */
[----:B------:R-:W-:Y:S02]  /*df40*/  FADD.FTZ R2, R212, R2 ;  /* 0x00000002d4027221 */ /* 0x000fe40000010000 */
[----:B------:R-:W-:Y:S02]  /*df50*/  FADD.FTZ R0, R37, R3 ;  /* 0x0000000325007221 */ /* 0x000fe40000010000 */
[C---:B------:R-:W-:Y:S01]  /*df60*/  HMMA.16816.F32.BF16 R88, R12.reuse, R6, R88 ;  /* 0x000000060c58723c */ /* 0x040fe20000041858 */
[----:B------:R1:W-:Y:S03]  /*df70*/  STL [R1+0xc], R2 ;  /* 0x00000c0201007387 */ /* 0x0003e60000100800 */
[----:B------:R-:W-:Y:S04]  /*df80*/  FADD.FTZ R0, R36, R0 ;  /* 0x0000000024007221 */ /* 0x000fe80000010000 */
[C---:B---3--:R-:W-:Y:S01]  /*df90*/  HMMA.16816.F32.BF16 R92, R12.reuse, R8, R92 ;  /* 0x000000080c5c723c */ /* 0x048fe2000004185c */
[----:B------:R1:W-:Y:S07]  /*dfa0*/  STL [R1+0x10], R0 ;  /* 0x0000100001007387 */ /* 0x0003ee0000100800 */
[----:B------:R-:W-:Y:S01]  /*dfb0*/  HMMA.16816.F32.BF16 R96, R12, R10, R96 ;  /* 0x0000000a0c60723c */ /* 0x000fe20000041860 */
[----:B------:R-:W-:-:S07]  /*dfc0*/  @P0 BRA `(.L_x_3309) ;  /* 0xffffc85000000947 */ /* 0x000fce000383ffff */
.L_x_3308:
[----:B------:R-:W-:Y:S07]  /*dfd0*/  @!UPT UIADD3 URZ, URZ, URZ, URZ ;  /* 0x0000003f3f3ff290 */ /* 0x000fee000fffe03f */
[----:B------:R-:W-:Y:S02]  /*dfe0*/  MOV R7, 0x1f ;  /* 0x0000001f00077802 */ /* 0x000fe40000000f00 */
[----:B------:R-:W-:Y:S01]  /*dff0*/  MOV R6, 0xffffffff ;  /* 0xffffffff00067802 */ /* 0x000fe20000000f00 */
[----:B------:R-:W-:Y:S06]  /*e000*/  BRA.DIV ~URZ, `(.L_x_3310) ;  /* 0x000023427f007947 */ /* 0x000fec000b800000 */
[----:B-1----:R-:W2:Y:S04]  /*e010*/  LDL R2, [R1+0xc] ;  /* 0x00000c0001027983 */ /* 0x002ea80000100800 */
[----:B--2---:R1:W2:Y:S02]  /*e020*/  SHFL.BFLY PT, R0, R2, 0x2, 0x1f ;  /* 0x0c401f0002007f89 */ /* 0x0042a400000e0000 */
.L_x_3324:
        /* <DEDUP_REMOVED lines=9> */
.L_x_3325:
        /* <DEDUP_REMOVED lines=117> */
.L_x_3303:
        /* <DEDUP_REMOVED lines=19> */
.L_x_3313:
[----:B--2---:R-:W-:Y:S05]  /*e940*/  BSYNC B0 ;  /* 0x0000000000007941 */ /* 0x004fea0003800000 */
.L_x_3312:
        /* <DEDUP_REMOVED lines=15> */
[----:B-1----:R-:W-:Y:S05]  /*ea40*/  CALL.REL.NOINC `($__internal_69_$__cuda_sm70_shflsync_idx_p) ;  /* 0x00001b0000007944 */ /* 0x002fea0003c00000 */
.L_x_3316:
        /* <DEDUP_REMOVED lines=20> */
[----:B------:R-:W-:Y:S02]  /*eb90*/  IMAD R4, R0, c[0x0][0x438], RZ ;  /* 0x00010e0000047a24 */ /* 0x000fe400078e02ff */
[----:B------:R-:W-:Y:S01]  /*eba0*/  IMAD R3, R5, c[0x0][0x4d4], R2 ;  /* 0x0001350005037a24 */ /* 0x000fe200078e0202 */
[----:B--2---:R-:W-:Y:S01]  /*ebb0*/  SHF.R.S32.HI R2, RZ, 0x1f, R11 ;  /* 0x0000001fff027819 */ /* 0x004fe2000001140b */
        /* <DEDUP_REMOVED lines=11> */
[----:B------:R-:W-:Y:S01]  /*ec70*/  SHF.R.S32.HI R9, RZ, 0x1f, R17 ;  /* 0x0000001fff097819 */ /* 0x000fe20000011411 */
        /* <DEDUP_REMOVED lines=104> */
[----:B--2-4-:R-:W-:Y:S02]  /*f300*/  ISETP.GE.AND P5, PT, R147, c[0x0][0x3c8], PT ;  /* 0x0000f20093007a0c */ /* 0x014fe40003fa6270 */
[----:B------:R-:W-:Y:S02]  /*f310*/  ISETP.GE.AND P1, PT, R23, c[0x0][0x3c8], PT ;  /* 0x0000f20017007a0c */ /* 0x000fe40003f26270 */
        /* <DEDUP_REMOVED lines=74> */
[CC--:B--2---:R-:W-:Y:S02]  /*f7c0*/  @!P2 LEA R24, P1, R5.reuse, R2.reuse, 0x2 ;  /* 0x000000020518a211 */ /* 0x0c4fe400078210ff */
        /* <DEDUP_REMOVED lines=18> */
.L_x_3318:
[----:B--2-4-:R-:W-:Y:S05]  /*f8f0*/  BSYNC B0 ;  /* 0x0000000000007941 */ /* 0x014fea0003800000 */
.L_x_3317:
[----:B---3--:R1:W2:Y:S04]  /*f900*/  SHFL.IDX PT, R3, R30, 0x1, 0x1c1f ;  /* 0x003c1f001e037f89 */ /* 0x0082a800000e0000 */
[----:B------:R1:W3:Y:S01]  /*f910*/  SHFL.IDX PT, R2, R35, 0x1, 0x1c1f ;  /* 0x003c1f0023027f89 */ /* 0x0002e200000e0000 */
[----:B------:R-:W-:Y:S05]  /*f920*/  @P0 BRA `(.L_x_3319) ;  /* 0x000008d000000947 */ /* 0x000fea0003800000 */
[----:B------:R-:W-:Y:S02]  /*f930*/  ISETP.GE.AND P4, PT, R23, c[0x0][0x3c8], PT ;  /* 0x0000f20017007a0c */ /* 0x000fe40003f86270 */
[----:B------:R-:W-:Y:S02]  /*f940*/  ISETP.GE.AND P0, PT, R147, c[0x0][0x3c8], PT ;  /* 0x0000f20093007a0c */ /* 0x000fe40003f06270 */
[----:B------:R-:W-:Y:S02]  /*f950*/  ISETP.GE.AND P3, PT, R22, c[0x0][0x3c8], PT ;  /* 0x0000f20016007a0c */ /* 0x000fe40003f66270 */
[----:B------:R-:W-:-:S07]  /*f960*/  ISETP.GE.AND P2, PT, R21, c[0x0][0x3c8], PT ;  /* 0x0000f20015007a0c */ /* 0x000fce0003f46270 */
[-C--:B---3--:R-:W-:Y:S02]  /*f970*/  @!P4 LEA R24, P1, R23, R2.reuse, 0x2 ;  /* 0x000000021718c211 */ /* 0x088fe400078210ff */
        /* <DEDUP_REMOVED lines=16> */
[CC--:B------:R-:W-:Y:S02]  /*fa80*/  @!P0 LEA R20, P5, R19.reuse, R2.reuse, 0x2 ;  /* 0x0000000213148211 */ /* 0x0c0fe400078a10ff */
[----:B------:R-:W-:Y:S01]  /*fa90*/  ISETP.GE.AND P2, PT, R16, c[0x0][0x3c8], PT ;  /* 0x0000f20010007a0c */ /* 0x000fe20003f46270 */
[----:B------:R-:W-:Y:S01]  /*faa0*/  @!P1 ST.E.64 [R24.64], R110 ;  /* 0x0000006e18009985 */ /* 0x000fe2000c101b06 */
[-C--:B------:R-:W-:Y:S02]  /*fab0*/  @!P0 LEA.HI.X R21, R19, R3.reuse, R36, 0x2, P5 ;  /* 0x0000000313158211 */ /* 0x080fe400028f1424 */
[C---:B------:R-:W-:Y:S02]  /*fac0*/  @!P4 LEA R22, P5, R18.reuse, R2, 0x2 ;  /* 0x000000021216c211 */ /* 0x040fe400078a10ff */
[----:B------:R-:W-:Y:S01]  /*fad0*/  ISETP.GE.AND P1, PT, R15, c[0x0][0x3c8], PT ;  /* 0x0000f2000f007a0c */ /* 0x000fe20003f26270 */
[----:B------:R2:W-:Y:S01]  /*fae0*/  @!P0 ST.E.64 [R20.64], R114 ;  /* 0x0000007214008985 */ /* 0x0005e2000c101b06 */
[----:B------:R-:W-:-:S02]  /*faf0*/  @!P4 LEA.HI.X R23, R18, R3, R37, 0x2, P5 ;  /* 0x000000031217c211 */ /* 0x000fc400028f1425 */
        /* <DEDUP_REMOVED lines=19> */
[----:B------:R-:W-:Y:S01]  /*fc30*/  @!P0 ST.E.64 [R22.64], R134 ;  /* 0x0000008616008985 */ /* 0x000fe2000c101b06 */
[----:B------:R-:W-:-:S03]  /*fc40*/  ISETP.GE.AND P0, PT, R9, c[0x0][0x3c8], PT ;  /* 0x0000f20009007a0c */ /* 0x000fc60003f06270 */
[----:B------:R-:W-:Y:S01]  /*fc50*/  @!P4 ST.E.64 [R18.64], R138 ;  /* 0x0000008a1200c985 */ /* 0x000fe2000c101b06 */
[----:B------:R-:W-:Y:S02]  /*fc60*/  ISETP.GE.AND P4, PT, R8, c[0x0][0x3c8], PT ;  /* 0x0000f20008007a0c */ /* 0x000fe40003f86270 */
[----:B------:R-:W-:-:S04]  /*fc70*/  @!P3 LEA R16, P5, R12, R2, 0x2 ;  /* 0x000000020c10b211 */ /* 0x000fc800078a10ff */
[----:B------:R-:W-:Y:S02]  /*fc80*/  @!P3 LEA.HI.X R17, R12, R3, R43, 0x2, P5 ;  /* 0x000000030c11b211 */ /* 0x000fe400028f142b */
[----:B------:R-:W-:-:S03]  /*fc90*/  @!P2 LEA R14, P5, R11, R2, 0x2 ;  /* 0x000000020b0ea211 */ /* 0x000fc600078a10ff */
[----:B------:R-:W-:Y:S01]  /*fca0*/  @!P3 ST.E.64 [R16.64], R54 ;  /* 0x000000361000b985 */ /* 0x000fe2000c101b06 */
[-C--:B------:R-:W-:Y:S02]  /*fcb0*/  @!P2 LEA.HI.X R15, R11, R3.reuse, R44, 0x2, P5 ;  /* 0x000000030b0fa211 */ /* 0x080fe400028f142c */
[CC--:B------:R-:W-:Y:S02]  /*fcc0*/  @!P1 LEA R12, P5, R10.reuse, R2.reuse, 0x2 ;  /* 0x000000020a0c9211 */ /* 0x0c0fe400078a10ff */
[----:B------:R-:W-:Y:S01]  /*fcd0*/  ISETP.GE.AND P3, PT, R7, c[0x0][0x3c8], PT ;  /* 0x0000f20007007a0c */ /* 0x000fe20003f66270 */
[----:B------:R2:W-:Y:S01]  /*fce0*/  @!P2 ST.E.64 [R14.64], R58 ;  /* 0x0000003a0e00a985 */ /* 0x0005e2000c101b06 */
[-C--:B------:R-:W-:Y:S02]  /*fcf0*/  @!P1 LEA.HI.X R13, R10, R3.reuse, R45, 0x2, P5 ;  /* 0x000000030a0d9211 */ /* 0x080fe400028f142d */
[C---:B------:R-:W-:Y:S02]  /*fd00*/  @!P0 LEA R10, P5, R9.reuse, R2, 0x2 ;  /* 0x00000002090a8211 */ /* 0x040fe400078a10ff */
[----:B------:R-:W-:Y:S01]  /*fd10*/  ISETP.GE.AND P2, PT, R6, c[0x0][0x3c8], PT ;  /* 0x0000f20006007a0c */ /* 0x000fe20003f46270 */
[----:B------:R3:W-:Y:S01]  /*fd20*/  @!P1 ST.E.64 [R12.64], R62 ;  /* 0x0000003e0c009985 */ /* 0x0007e2000c101b06 */
[----:B------:R-:W-:-:S02]  /*fd30*/  @!P0 LEA.HI.X R11, R9, R3, R46, 0x2, P5 ;  /* 0x00000003090b8211 */ /* 0x000fc400028f142e */
[----:B------:R-:W-:-:S03]  /*fd40*/  ISETP.GE.AND P1, PT, R5, c[0x0][0x3c8], PT ;  /* 0x0000f20005007a0c */ /* 0x000fc60003f26270 */
[----:B------:R4:W-:Y:S01]  /*fd50*/  @!P0 ST.E.64 [R10.64], R66 ;  /* 0x000000420a008985 */ /* 0x0009e2000c101b06 */
[----:B--2---:R-:W-:-:S04]  /*fd60*/  @!P4 LEA R14, P5, R8, R2, 0x2 ;  /* 0x00000002080ec211 */ /* 0x004fc800078a10ff */
[----:B------:R-:W-:Y:S02]  /*fd70*/  @!P4 LEA.HI.X R15, R8, R3, R47, 0x2, P5 ;  /* 0x00000003080fc211 */ /* 0x000fe400028f142f */
[----:B---3--:R-:W-:-:S03]  /*fd80*/  @!P2 LEA R12, P5, R6, R2, 0x2 ;  /* 0x00000002060ca211 */ /* 0x008fc600078a10ff */
[----:B------:R-:W-:Y:S01]  /*fd90*/  @!P4 ST.E.64 [R14.64], R70 ;  /* 0x000000460e00c985 */ /* 0x000fe2000c101b06 */
[----:B------:R-:W-:Y:S02]  /*fda0*/  ISETP.GE.AND P4, PT, R0, c[0x0][0x3c8], PT ;  /* 0x0000f20000007a0c */ /* 0x000fe40003f86270 */
[C---:B----4-:R-:W-:Y:S02]  /*fdb0*/  @!P3 LEA R10, P0, R7.reuse, R2, 0x2 ;  /* 0x00000002070ab211 */ /* 0x050fe400078010ff */
[-C--:B------:R-:W-:Y:S02]  /*fdc0*/  @!P2 LEA.HI.X R13, R6, R3.reuse, R48, 0x2, P5 ;  /* 0x00000003060da211 */ /* 0x080fe400028f1430 */
[----:B------:R-:W-:Y:S02]  /*fdd0*/  @!P3 LEA.HI.X R11, R7, R3, R49, 0x2, P0 ;  /* 0x00000003070bb211 */ /* 0x000fe400000f1431 */
[----:B------:R-:W-:-:S03]  /*fde0*/  ISETP.GE.AND P0, PT, R4, c[0x0][0x3c8], PT ;  /* 0x0000f20004007a0c */ /* 0x000fc60003f06270 */
[----:B------:R2:W-:Y:S01]  /*fdf0*/  @!P3 ST.E.64 [R10.64], R74 ;  /* 0x0000004a0a00b985 */ /* 0x0005e2000c101b06 */
[----:B------:R-:W-:-:S03]  /*fe00*/  ISETP.GE.AND P3, PT, R146, c[0x0][0x3c8], PT ;  /* 0x0000f20092007a0c */ /* 0x000fc60003f66270 */
[----:B------:R3:W-:Y:S01]  /*fe10*/  @!P2 ST.E.64 [R12.64], R78 ;  /* 0x0000004e0c00a985 */ /* 0x0007e2000c101b06 */
[----:B--2---:R-:W-:-:S04]  /*fe20*/  @!P1 LEA R10, P5, R5, R2, 0x2 ;  /* 0x00000002050a9211 */ /* 0x004fc800078a10ff */
[----:B------:R-:W-:Y:S02]  /*fe30*/  @!P1 LEA.HI.X R11, R5, R3, R50, 0x2, P5 ;  /* 0x00000003050b9211 */ /* 0x000fe400028f1432 */
[----:B------:R-:W-:-:S03]  /*fe40*/  @!P0 LEA R8, P5, R4, R2, 0x2 ;  /* 0x0000000204088211 */ /* 0x000fc600078a10ff */
[----:B------:R3:W-:Y:S01]  /*fe50*/  @!P1 ST.E.64 [R10.64], R82 ;  /* 0x000000520a009985 */ /* 0x0007e2000c101b06 */
[-C--:B------:R-:W-:Y:S02]  /*fe60*/  @!P0 LEA.HI.X R9, R4, R3.reuse, R51, 0x2, P5 ;  /* 0x0000000304098211 */ /* 0x080fe400028f1433 */
[-C--:B------:R-:W-:Y:S02]  /*fe70*/  @!P4 LEA R6, P5, R0, R2.reuse, 0x2 ;  /* 0x000000020006c211 */ /* 0x080fe400078a10ff */
[----:B------:R-:W-:Y:S01]  /*fe80*/  @!P3 LEA R4, P2, R146, R2, 0x2 ;  /* 0x000000029204b211 */ /* 0x000fe200078410ff */
[----:B------:R3:W-:Y:S01]  /*fe90*/  @!P0 ST.E.64 [R8.64], R86 ;  /* 0x0000005608008985 */ /* 0x0007e2000c101b06 */
[-C--:B------:R-:W-:Y:S02]  /*fea0*/  @!P4 LEA.HI.X R7, R0, R3.reuse, R53, 0x2, P5 ;  /* 0x000000030007c211 */ /* 0x080fe400028f1435 */
[----:B------:R-:W-:Y:S02]  /*feb0*/  @!P3 LEA.HI.X R5, R146, R3, R52, 0x2, P2 ;  /* 0x000000039205b211 */ /* 0x000fe400010f1434 */
[----:B-----5:R-:W-:Y:S01]  /*fec0*/  ISETP.GE.AND P0, PT, R144, c[0x0][0x3c8], PT ;  /* 0x0000f20090007a0c */ /* 0x020fe20003f06270 */
[----:B------:R3:W-:Y:S04]  /*fed0*/  @!P4 ST.E.64 [R6.64], R90 ;  /* 0x0000005a0600c985 */ /* 0x0007e8000c101b06 */
[----:B------:R3:W-:Y:S08]  /*fee0*/  @!P3 ST.E.64 [R4.64], R94 ;  /* 0x0000005e0400b985 */ /* 0x0007f0000c101b06 */
[----:B------:R-:W-:Y:S05]  /*fef0*/  @P0 BRA `(.L_x_3319) ;  /* 0x0000030000000947 */ /* 0x000fea0003800000 */
[----:B------:R-:W-:-:S04]  /*ff00*/  LEA R2, P0, R144, R2, 0x2 ;  /* 0x0000000290027211 */ /* 0x000fc800078010ff */
[----:B------:R-:W-:-:S05]  /*ff10*/  LEA.HI.X R3, R144, R3, R145, 0x2, P0 ;  /* 0x0000000390037211 */ /* 0x000fca00000f1491 */
[----:B------:R2:W-:Y:S01]  /*ff20*/  ST.E.64 [R2.64], R98 ;  /* 0x0000006202007985 */ /* 0x0005e2000c101b06 */
[----:B------:R-:W-:Y:S05]  /*ff30*/  BRA `(.L_x_3319) ;  /* 0x000002c000007947 */ /* 0x000fea0003800000 */
.L_x_3315:
        /* <DEDUP_REMOVED lines=44> */
.L_x_3319:
[----:B------:R-:W-:Y:S05]  /*10200*/  BSYNC B1 ;  /* 0x0000000000017941 */ /* 0x000fea0003800000 */
.L_x_3314:
        /* <DEDUP_REMOVED lines=9> */
[----:B--2---:R2:W4:Y:S02]  /*102a0*/  SHFL.IDX PT, R0, R140, RZ, 0x1f ;  /* 0x00001fff8c007589 */ /* 0x00452400000e0000 */
.L_x_3326:
[----:B------:R-:W-:Y:S01]  /*102b0*/  WARPSYNC 0xffffffff ;  /* 0xffffffff00007948 */ /* 0x000fe20003800000 */
[----:B------:R-:W-:Y:S06]  /*102c0*/  BAR.SYNC.DEFER_BLOCKING 0x4, 0x100 ;  /* 0x0104000000007b1d */ /* 0x000fec0000010000 */
[----:B----4-:R4:W-:Y:S04]  /*102d0*/  STL [R1+0x60], R0 ;  /* 0x0000600001007387 */ /* 0x0109e80000100800 */
[----:B------:R4:W-:Y:S04]  /*102e0*/  @!P6 STS [0x15100], R140 ;  /* 0x0151008cff00e388 */ /* 0x0009e80000000800 */
[----:B------:R-:W-:Y:S06]  /*102f0*/  BAR.ARV 0x5, 0x100 ;  /* 0x0144000000007b1d */ /* 0x000fec0000002000 */
.L_x_3320:
[----:B--2-4-:R-:W2:Y:S02]  /*10300*/  LDL R0, [R1+0x60] ;  /* 0x0000600001007983 */ /* 0x014ea40000100800 */
[----:B--2---:R-:W-:-:S13]  /*10310*/  ISETP.GE.AND P0, PT, R0, c[0x0][0x538], PT ;  /* 0x00014e0000007a0c */ /* 0x004fda0003f06270 */
[----:B-1-3-5:R-:W-:Y:S01]  /*10320*/  @P0 CALL.REL.NOINC `(.L_x_3322) ;  /* 0x0000001000000944 */ /* 0x02afe20003c00000 */
[----:B------:R-:W-:Y:S05]  /*10330*/  BRA `(.L_x_3323) ;  /* 0xffff056000007947 */ /* 0x000fea000383ffff */
.L_x_3322:
[----:B------:R-:W-:Y:S05]  /*10340*/  EXIT ;  /* 0x000000000000794d */ /* 0x000fea0003800000 */
.L_x_3310:
[----:B-1----:R1:W5:Y:S01]  /*10350*/  LDL R2, [R1+0xc] ;  /* 0x00000c0001027983 */ /* 0x0023620000100800 */
[----:B------:R-:W-:Y:S02]  /*10360*/  MOV R5, 0x2 ;  /* 0x0000000200057802 */ /* 0x000fe40000000f00 */
[----:B------:R-:W-:Y:S02]  /*10370*/  MOV R3, 0x10390 ;  /* 0x0001039000037802 */ /* 0x000fe40000000f00 */
[----:B-1---5:R-:W-:Y:S05]  /*10380*/  CALL.REL.NOINC `($__internal_68_$__cuda_sm70_shflsync_bfly_p) ;  /* 0x0000017000007944 */ /* 0x022fea0003c00000 */
[----:B------:R-:W-:Y:S01]  /*10390*/  MOV R0, R5 ;  /* 0x0000000500007202 */ /* 0x000fe20000000f00 */
[----:B------:R-:W-:Y:S05]  /*103a0*/  BRA `(.L_x_3324) ;  /* 0xffffdc8000007947 */ /* 0x000fea000383ffff */
.L_x_3311:
[----:B------:R-:W-:Y:S01]  /*103b0*/  IMAD.MOV.U32 R2, RZ, RZ, R0 ;  /* 0x000000ffff027224 */ /* 0x000fe200078e0000 */
[----:B------:R-:W-:Y:S02]  /*103c0*/  MOV R5, 0x1 ;  /* 0x0000000100057802 */ /* 0x000fe40000000f00 */
[----:B------:R-:W-:Y:S02]  /*103d0*/  MOV R3, 0x103f0 ;  /* 0x000103f000037802 */ /* 0x000fe40000000f00 */
[----:B-----5:R-:W-:Y:S05]  /*103e0*/  CALL.REL.NOINC `($__internal_68_$__cuda_sm70_shflsync_bfly_p) ;  /* 0x0000011000007944 */ /* 0x020fea0003c00000 */
[----:B------:R1:W5:Y:S01]  /*103f0*/  LDL R2, [R1+0x10] ;  /* 0x0000100001027983 */ /* 0x0003620000100800 */
[----:B------:R-:W-:Y:S01]  /*10400*/  FADD.FTZ R0, R0, R5 ;  /* 0x0000000500007221 */ /* 0x000fe20000010000 */
[----:B------:R-:W-:Y:S02]  /*10410*/  MOV R5, 0x2 ;  /* 0x0000000200057802 */ /* 0x000fe40000000f00 */
[----:B------:R-:W-:-:S02]  /*10420*/  MOV R3, 0x10440 ;  /* 0x0001044000037802 */ /* 0x000fc40000000f00 */
[----:B-1---5:R-:W-:Y:S05]  /*10430*/  CALL.REL.NOINC `($__internal_68_$__cuda_sm70_shflsync_bfly_p) ;  /* 0x000000c000007944 */ /* 0x022fea0003c00000 */
[----:B------:R-:W2:Y:S01]  /*10440*/  LDL.LU R2, [R1+0x10] ;  /* 0x0000100001027983 */ /* 0x000ea20000300800 */
[----:B------:R-:W-:Y:S01]  /*10450*/  MOV R3, 0x104a0 ;  /* 0x000104a000037802 */ /* 0x000fe20000000f00 */
[----:B--2---:R-:W-:Y:S01]  /*10460*/  FADD.FTZ R4, R2, R5 ;  /* 0x0000000502047221 */ /* 0x004fe20000010000 */
[----:B------:R-:W-:-:S04]  /*10470*/  MOV R5, 0x1 ;  /* 0x0000000100057802 */ /* 0x000fc80000000f00 */
[----:B------:R-:W-:Y:S02]  /*10480*/  MOV R2, R4 ;  /* 0x0000000400027202 */ /* 0x000fe40000000f00 */
[----:B------:R-:W-:Y:S05]  /*10490*/  CALL.REL.NOINC `($__internal_68_$__cuda_sm70_shflsync_bfly_p) ;  /* 0x0000006000007944 */ /* 0x000fea0003c00000 */
[----:B------:R-:W-:Y:S01]  /*104a0*/  MOV R3, R5 ;  /* 0x0000000500037202 */ /* 0x000fe20000000f00 */
[----:B------:R-:W-:Y:S05]  /*104b0*/  BRA `(.L_x_3325) ;  /* 0xffffdc0000007947 */ /* 0x000fea000383ffff */
.L_x_3321:
[----:B--2---:R-:W-:Y:S02]  /*104c0*/  MOV R0, R140 ;  /* 0x0000008c00007202 */ /* 0x004fe40000000f00 */
[----:B---3--:R-:W-:Y:S02]  /*104d0*/  MOV R2, 0x104f0 ;  /* 0x000104f000027802 */ /* 0x008fe40000000f00 */
[----:B-1---5:R-:W-:Y:S05]  /*104e0*/  CALL.REL.NOINC `($__internal_69_$__cuda_sm70_shflsync_idx_p) ;  /* 0x0000006000007944 */ /* 0x022fea0003c00000 */
[----:B-12---:R-:W-:Y:S05]  /*104f0*/  BRA `(.L_x_3326) ;  /* 0xfffffdb000007947 */ /* 0x006fea000383ffff */
        .weak           $__internal_68_$__cuda_sm70_shflsync_bfly_p
        .type           $__internal_68_$__cuda_sm70_shflsync_bfly_p,@function
        .size           $__internal_68_$__cuda_sm70_shflsync_bfly_p,($__internal_69_$__cuda_sm70_shflsync_idx_p - $__internal_68_$__cuda_sm70_shflsync_bfly_p)
$__internal_68_$__cuda_sm70_shflsync_bfly_p:
[----:B------:R-:W-:Y:S04]  /*10500*/  WARPSYNC R6 ;  /* 0x0000000600007348 */ /* 0x000fe80003800000 */
[----:B------:R1:W2:Y:S02]  /*10510*/  SHFL.BFLY PT, R5, R2, R5, R7 ;  /* 0x0c00000502057389 */ /* 0x0002a400000e0007 */
[----:B-1----:R-:W-:Y:S02]  /*10520*/  MOV R2, R3 ;  /* 0x0000000300027202 */ /* 0x002fe40000000f00 */
[----:B------:R-:W-:-:S04]  /*10530*/  MOV R3, 0x0 ;  /* 0x0000000000037802 */ /* 0x000fc80000000f00 */
[----:B--2---:R-:W-:Y:S05]  /*10540*/  RET.REL.NODEC R2 `(_ZN7cutlass13device_kernelIN5flash19enable_sm80_to_sm89INS1_16FlashAttnFwdSm80INS1_25CollectiveMainloopFwdSm80ILi8ELi1ELb1EN4cute5tupleIJNS5_1CILi128EEENS7_ILi96EEENS7_ILi192EEEEEELi192ENS_10bfloat16_tEfNS_4arch4Sm80ELb1ELb0ELb0ELb0ELb0ELb0ELb1ELb1EEENS1_21CollectiveEpilogueFwdINS6_IJS8_SA_S9_EEENS6_IJNS7_ILi1EEESI_SI_EEESC_SE_Li256ELb0ELb1ELb1ELb0EEENS1_30DynamicPersistentTileSchedulerILi256ELi256ELb1ELb1ELb0EEEEEEEEEvNT_6ParamsE) ;  /* 0xfffefab002007950 */ /* 0x004fea0003c3ffff */
        .weak           $__internal_69_$__cuda_sm70_shflsync_idx_p
        .type           $__internal_69_$__cuda_sm70_shflsync_idx_p,@function
        .size           $__internal_69_$__cuda_sm70_shflsync_idx_p,(.L_x_5012 - $__internal_69_$__cuda_sm70_shflsync_idx_p)
$__internal_69_$__cuda_sm70_shflsync_idx_p:
[----:B------:R-:W-:Y:S01]  /*10550*/  MOV R3, 0x0 ;  /* 0x0000000000037802 */ /* 0x000fe20000000f00 */
[----:B------:R-:W-:Y:S04]  /*10560*/  WARPSYNC R141 ;  /* 0x0000008d00007348 */ /* 0x000fe80003800000 */
[----:B------:R1:W2:Y:S01]  /*10570*/  SHFL.IDX PT, R0, R0, R143, R142 ;  /* 0x0000008f00007389 */ /* 0x0002a200000e008e */
[----:B------:R-:W-:Y:S05]  /*10580*/  RET.REL.NODEC R2 `(_ZN7cutlass13device_kernelIN5flash19enable_sm80_to_sm89INS1_16FlashAttnFwdSm80INS1_25CollectiveMainloopFwdSm80ILi8ELi1ELb1EN4cute5tupleIJNS5_1CILi128EEENS7_ILi96EEENS7_ILi192EEEEEELi192ENS_10bfloat16_tEfNS_4arch4Sm80ELb1ELb0ELb0ELb0ELb0ELb0ELb1ELb1EEENS1_21CollectiveEpilogueFwdINS6_IJS8_SA_S9_EEENS6_IJNS7_ILi1EEESI_SI_EEESC_SE_Li256ELb0ELb1ELb1ELb0EEENS1_30DynamicPersistentTileSchedulerILi256ELi256ELb1ELb1ELb0EEEEEEEEEvNT_6ParamsE) ;  /* 0xfffefa7002007950 */ /* 0x000fea0003c3ffff */
.L_x_3327:
        /* <DEDUP_REMOVED lines=15> */
.L_x_5012:


//--------------------- .text._ZN7cutlass13device_kernelIN5flash19enable_sm80_to_sm89INS1_16FlashAttnFwdSm80INS1_25CollectiveMainloopFwdSm80ILi8ELi1ELb0EN4cute5tupleIJNS5_1CILi128EEENS7_ILi64EEENS7_ILi192EEEEEELi192ENS_10bfloat16_tEfNS_4arch4Sm80ELb1ELb0ELb0ELb1ELb0ELb0ELb1ELb1EEENS1_21CollectiveEpilogueFwdINS6_IJS8_SA_S9_EEENS6_IJNS7_ILi1EEESI_SI_EEESC_SE_Li256ELb1ELb1ELb1ELb0EEENS1_36VarlenDynamicPersistentTileSchedulerILi128ELi64ELi256ELi256ELb1ELb1ELb0ELb1ELb1ELb1EEEEEEEEEvNT_6ParamsE --------------------------
	.section	.text._ZN7cutlass13device_kernelIN5flash19enable_sm80_to_sm89INS1_16FlashAttnFwdSm80INS1_25CollectiveMainloopFwdSm80ILi8ELi1ELb0EN4cute5tupleIJNS5_1CILi128EEENS7_ILi64EEENS7_ILi192EEEEEELi192ENS_10bfloat16_tEfNS_4arch4Sm80ELb1ELb0ELb0ELb1ELb0ELb0ELb1ELb1EEENS1_21CollectiveEpilogueFwdINS6_IJS8_SA_S9_EEENS6_IJNS7_ILi1EEESI_SI_EEESC_SE_Li256ELb1ELb1ELb1ELb0EEENS1_36VarlenDynamicPersistentTileSchedulerILi128ELi64ELi256ELi256ELb1ELb1ELb0ELb1ELb1ELb1EEEEEEEEEvNT_6ParamsE,"ax",@progbits
	.sectioninfo	@"SHI_REGISTERS=255"
	.align	128
.text._ZN7cutlass13device_kernelIN5flash19enable_sm80_to_sm89INS1_16FlashAttnFwdSm80INS1_25CollectiveMainloopFwdSm80ILi8ELi1ELb0EN4cute5tupleIJNS5_1CILi128EEENS7_ILi64EEENS7_ILi192EEEEEELi192ENS_10bfloat16_tEfNS_4arch4Sm80ELb1ELb0ELb0ELb1ELb0ELb0ELb1ELb1EEENS1_21CollectiveEpilogueFwdINS6_IJS8_SA_S9_EEENS6_IJNS7_ILi1EEESI_SI_EEESC_SE_Li256ELb1ELb1ELb1ELb0EEENS1_36VarlenDynamicPersistentTileSchedulerILi128ELi64ELi256ELi256ELb1ELb1ELb0ELb1ELb1ELb1EEEEEEEEEvNT_6ParamsE:
        .type           _ZN7cutlass13device_kernelIN5flash19enable_sm80_to_sm89INS1_16FlashAttnFwdSm80INS1_25CollectiveMainloopFwdSm80ILi8ELi1ELb0EN4cute5tupleIJNS5_1CILi128EEENS7_ILi64EEENS7_ILi192EEEEEELi192ENS_10bfloat16_tEfNS_4arch4Sm80ELb1ELb0ELb0ELb1ELb0ELb0ELb1ELb1EEENS1_21CollectiveEpilogueFwdINS6_IJS8_SA_S9_EEENS6_IJNS7_ILi1EEESI_SI_EEESC_SE_Li256ELb1ELb1ELb1ELb0EEENS1_36VarlenDynamicPersistentTileSchedulerILi128ELi64ELi256ELi256ELb1ELb1ELb0ELb1ELb1ELb1EEEEEEEEEvNT_6ParamsE,@function
        .size           _ZN7cutlass13device_kernelIN5flash19enable_sm80_to_sm89INS1_16FlashAttnFwdSm80INS1_25CollectiveMainloopFwdSm80ILi8ELi1ELb0EN4cute5tupleIJNS5_1CILi128EEENS7_ILi64EEENS7_ILi192EEEEEELi192ENS_10bfloat16_tEfNS_4arch4Sm80ELb1ELb0ELb0ELb1ELb0ELb0ELb1ELb1EEENS1_21CollectiveEpilogueFwdINS6_IJS8_SA_S9_EEENS6_IJNS7_ILi1EEESI_SI_EEESC_SE_Li256ELb1ELb1ELb1ELb0EEENS1_36VarlenDynamicPersistentTileSchedulerILi128ELi64ELi256ELi256ELb1ELb1ELb0ELb1ELb1ELb1EEEEEEEEEvNT_6ParamsE,(.L_x_5015 - _ZN7cutlass13device_kernelIN5flash19enable_sm80_to_sm89INS1_16FlashAttnFwdSm80INS1_25CollectiveMainloopFwdSm80ILi8ELi1ELb0EN4cute5tupleIJNS5_1CILi128EEENS7_ILi64EEENS7_ILi192EEEEEELi192ENS_10bfloat16_tEfNS_4arch4Sm80ELb1ELb0ELb0ELb1ELb0ELb0ELb1ELb1EEENS1_21CollectiveEpilogueFwdINS6_IJS8_SA_S9_EEENS6_IJNS7_ILi1EEESI_SI_EEESC_SE_Li256ELb1ELb1ELb1ELb0EEENS1_36VarlenDynamicPersistentTileSchedulerILi128ELi64ELi256ELi256ELb1ELb1ELb0ELb1ELb1ELb1EEEEEEEEEvNT_6ParamsE)
        .other          _ZN7cutlass13device_kernelIN5flash19enable_sm80_to_sm89INS1_16FlashAttnFwdSm80INS1_25CollectiveMainloopFwdSm80ILi8ELi1ELb0EN4cute5tupleIJNS5_1CILi128EEENS7_ILi64EEENS7_ILi192EEEEEELi192ENS_10bfloat16_tEfNS_4arch4Sm80ELb1ELb0ELb0ELb1ELb0ELb0ELb1ELb1EEENS1_21CollectiveEpilogueFwdINS6_IJS8_SA_S9_EEENS6_IJNS7_ILi1EEESI_SI_EEESC_SE_Li256ELb1ELb1ELb1ELb0EEENS1_36VarlenDynamicPersistentTileSchedulerILi128ELi64ELi256ELi256ELb1ELb1ELb0ELb1ELb1ELb1EEEEEEEEEvNT_6ParamsE,@"STO_CUDA_ENTRY STV_DEFAULT"
_ZN7cutlass13device_kernelIN5flash19enable_sm80_to_sm89INS1_16FlashAttnFwdSm80INS1_25CollectiveMainloopFwdSm80ILi8ELi1ELb0EN4cute5tupleIJNS5_1CILi128EEENS7_ILi64EEENS7_ILi192EEEEEELi192ENS_10bfloat16_tEfNS_4arch4Sm80ELb1ELb0ELb0ELb1ELb0ELb0ELb1ELb1EEENS1_21CollectiveEpilogueFwdINS6_IJS8_SA_S9_EEENS6_IJNS7_ILi1EEESI_SI_EEESC_SE_Li256ELb1ELb1ELb1ELb0EEENS1_36VarlenDynamicPersistentTileSchedulerILi128ELi64ELi256ELi256ELb1ELb1ELb0ELb1ELb1ELb1EEEEEEEEEvNT_6ParamsE:
        /* <DEDUP_REMOVED lines=52> */
.L_x_3333:
        /* <DEDUP_REMOVED lines=16> */
.L_x_3430:
        /* <DEDUP_REMOVED lines=16> */
.L_x_3431:
[----:B---3--:R-:W-:-:S05]  /*0540*/  IMAD R0, R0, c[0x0][0x538], RZ ;  /* 0x00014e0000007a24 */ /* 0x008fca00078e02ff */
[----:B------:R-:W-:-:S04]  /*0550*/  IADD3 R7, R0, R7, RZ ;  /* 0x0000000700077210 */ /* 0x000fc80007ffe0ff */
[----:B------:R-:W-:-:S13]  /*0560*/  ISETP.GT.AND P0, PT, R7, UR4, PT ;  /* 0x0000000407007c0c */ /* 0x000fda000bf04270 */
[----:B-12---:R-:W-:Y:S05]  /*0570*/  @!P0 BRA `(.L_x_3333) ;  /* 0xfffffdc000008947 */ /* 0x006fea000383ffff */
.L_x_3329:
[----:B--2---:R-:W-:-:S05]  /*0580*/  IADD3 R236, -R0, R7, RZ ;  /* 0x0000000700ec7210 */ /* 0x004fca0007ffe1ff */
[----:B------:R-:W-:-:S05]  /*0590*/  IMAD R0, R4, c[0x0][0x538], R236 ;  /* 0x00014e0004007a24 */ /* 0x000fca00078e02ec */
[----:B------:R-:W-:Y:S01]  /*05a0*/  ISETP.GT.AND P0, PT, R0, UR4, PT ;  /* 0x0000000400007c0c */ /* 0x000fe2000bf04270 */
[----:B------:R-:W-:-:S12]  /*05b0*/  BRA.DIV ~URZ, `(.L_x_3334) ;  /* 0x0000fbc27f007947 */ /* 0x000fd8000b800000 */
[----:B------:R-:W-:-:S04]  /*05c0*/  VOTE.ANY R10, PT, !P0 ;  /* 0x00000000000a7806 */ /* 0x000fc800040e0100 */
.L_x_3432:
[----:B------:R-:W1:Y:S02]  /*05d0*/  POPC R7, R10 ;  /* 0x0000000a00077309 */ /* 0x000e640000000000 */
[----:B-1----:R-:W-:Y:S01]  /*05e0*/  IADD3 R239, R7, R6, RZ ;  /* 0x0000000607ef7210 */ /* 0x002fe20007ffe0ff */
[----:B------:R-:W-:Y:S05]  /*05f0*/  BRA.DIV ~URZ, `(.L_x_3335) ;  /* 0x0000fbd27f007947 */ /* 0x000fea000b800000 */
[----:B------:R1:W2:Y:S01]  /*0600*/  SHFL.IDX PT, R237, R9, R7, 0x1f ;  /* 0x00001f0709ed7589 */ /* 0x0002a200000e0000 */
[----:B------:R-:W-:-:S03]  /*0610*/  MOV R6, RZ ;  /* 0x000000ff00067202 */ /* 0x000fc60000000f00 */
[----:B------:R1:W3:Y:S04]  /*0620*/  SHFL.IDX PT, R9, R8, R7, 0x1f ;  /* 0x00001f0708097589 */ /* 0x0002e800000e0000 */
.L_x_3433:
[----:B------:R-:W-:Y:S01]  /*0630*/  ISETP.NE.AND P0, PT, R10, RZ, PT ;  /* 0x000000ff0a00720c */ /* 0x000fe20003f05270 */
[----:B------:R-:W-:-:S12]  /*0640*/  BSSY B0, `(.L_x_3336) ;  /* 0x0000005000007945 */ /* 0x000fd80003800000 */
[----:B------:R-:W-:Y:S05]  /*0650*/  @!P0 BRA `(.L_x_3337) ;  /* 0x0000003000008947 */ /* 0x000fea0003800000 */
[----:B------:R-:W-:Y:S01]  /*0660*/  IADD3 R3, R7, -0x1, RZ ;  /* 0xffffffff07037810 */ /* 0x000fe20007ffe0ff */
[----:B------:R-:W-:Y:S05]  /*0670*/  BRA.DIV ~URZ, `(.L_x_3338) ;  /* 0x0000fc327f007947 */ /* 0x000fea000b800000 */
[----:B------:R4:W1:Y:S02]  /*0680*/  SHFL.IDX PT, R6, R4, R3, 0x1f ;  /* 0x00001f0304067589 */ /* 0x00086400000e0000 */
.L_x_3337:
[----:B------:R-:W-:Y:S05]  /*0690*/  BSYNC B0 ;  /* 0x0000000000007941 */ /* 0x000fea0003800000 */
.L_x_3336:
        /* <DEDUP_REMOVED lines=67> */
.L_x_3340:
        /* <DEDUP_REMOVED lines=68> */
.L_x_3341:
[----:B------:R-:W-:Y:S05]  /*0f10*/  BSYNC B0 ;  /* 0x0000000000007941 */ /* 0x000fea0003800000 */
.L_x_3339:
[----:B------:R-:W-:-:S04]  /*0f20*/  LOP3.LUT R0, RZ, R0, RZ, 0x33, !PT ;  /* 0x00000000ff007212 */ /* 0x000fc800078e33ff */
[----:B------:R-:W-:Y:S01]  /*0f30*/  IADD3 R237, R0, R237, RZ ;  /* 0x000000ed00ed7210 */ /* 0x000fe20007ffe0ff */
[----:B------:R-:W-:Y:S05]  /*0f40*/  BRA `(.L_x_3342) ;  /* 0x0000004000007947 */ /* 0x000fea0003800000 */
.L_x_3330:
[----:B--2---:R-:W-:Y:S01]  /*0f50*/  IMAD.MOV.U32 R237, RZ, RZ, RZ ;  /* 0x000000ffffed7224 */ /* 0x004fe200078e00ff */
[----:B------:R-:W-:Y:S01]  /*0f60*/  MOV R238, RZ ;  /* 0x000000ff00ee7202 */ /* 0x000fe20000000f00 */
[----:B------:R-:W-:Y:S01]  /*0f70*/  IMAD.U32 R236, RZ, RZ, UR4 ;  /* 0x00000004ffec7e24 */ /* 0x000fe2000f8e00ff */
[----:B------:R-:W-:Y:S02]  /*0f80*/  MOV R239, c[0x0][0x53c] ;  /* 0x00014f0000ef7a02 */ /* 0x000fe40000000f00 */
.L_x_3342:
[----:B------:R-:W-:Y:S01]  /*0f90*/  ISETP.NE.AND P0, PT, R12, RZ, PT ;  /* 0x000000ff0c00720c */ /* 0x000fe20003f05270 */
[----:B------:R-:W-:-:S12]  /*0fa0*/  WARPSYNC 0xffffffff ;  /* 0xffffffff00007948 */ /* 0x000fd80003800000 */
[----:B------:R1:W-:Y:S04]  /*0fb0*/  @!P0 STS.128 [0x18100], R236 ;  /* 0x018100ecff008388 */ /* 0x0003e80000000c00 */
[----:B------:R-:W-:Y:S06]  /*0fc0*/  BAR.ARV 0x5, 0x100 ;  /* 0x0144000000007b1d */ /* 0x000fec0000002000 */
.L_x_3328:
        /* <DEDUP_REMOVED lines=149> */
.L_x_3429:
        /* <DEDUP_REMOVED lines=36> */
.L_x_3343:
[----:B------:R-:W-:-:S04]  /*1b60*/  ISETP.NE.U32.AND P2, PT, RZ, c[0x0][0x368], PT ;  /* 0x0000da00ff007a0c */ /* 0x000fc80003f45070 */
[----:B------:R-:W-:-:S13]  /*1b70*/  ISETP.NE.AND.EX P2, PT, RZ, c[0x0][0x36c], PT, P2 ;  /* 0x0000db00ff007a0c */ /* 0x000fda0003f45320 */
[----:B------:R-:W-:Y:S05]  /*1b80*/  @!P2 BRA `(.L_x_3344) ;  /* 0x000000400000a947 */ /* 0x000fea0003800000 */
[----:B-1----:R-:W-:-:S04]  /*1b90*/  LEA R2, P2, R247, c[0x0][0x368], 0x2 ;  /* 0x0000da00f7027a11 */ /* 0x002fc800078410ff */
[----:B------:R-:W-:-:S05]  /*1ba0*/  LEA.HI.X R3, R247, c[0x0][0x36c], R18, 0x2, P2 ;  /* 0x0000db00f7037a11 */ /* 0x000fca00010f1412 */
[----:B------:R1:W5:Y:S01]  /*1bb0*/  LDG.E R0, [R2.64] ;  /* 0x0000000602007981 */ /* 0x000362000c1e1900 */
[----:B------:R-:W-:Y:S05]  /*1bc0*/  BRA `(.L_x_3345) ;  /* 0x0000005000007947 */ /* 0x000fea0003800000 */
.L_x_3344:
[----:B------:R-:W-:Y:S01]  /*1bd0*/  MOV R0, c[0x0][0x1d0] ;  /* 0x0000740000007a02 */ /* 0x000fe20000000f00 */
[----:B------:R-:W-:Y:S05]  /*1be0*/  @!P0 BRA `(.L_x_3345) ;  /* 0x0000003000008947 */ /* 0x000fea0003800000 */
[----:B-1----:R-:W2:Y:S04]  /*1bf0*/  LDG.E R4, [R2.64] ;  /* 0x0000000602047981 */ /* 0x002ea8000c1e1900 */
[----:B------:R-:W2:Y:S02]  /*1c00*/  LDG.E R0, [R2.64+0x4] ;  /* 0x0000040602007981 */ /* 0x000ea4000c1e1900 */
[----:B--2---:R-:W-:Y:S02]  /*1c10*/  IADD3 R0, -R4, R0, RZ ;  /* 0x0000000004007210 */ /* 0x004fe40007ffe1ff */
.L_x_3345:
        /* <DEDUP_REMOVED lines=61> */
.L_x_3347:
[----:B------:R-:W-:Y:S05]  /*1ff0*/  BSYNC B0 ;  /* 0x0000000000007941 */ /* 0x000fea0003800000 */
.L_x_3346:
        /* <DEDUP_REMOVED lines=145> */
.L_x_3434:
[----:B------:R-:W-:Y:S05]  /*2910*/  BRA.DIV ~URZ, `(.L_x_3350) ;  /* 0x0000da627f007947 */ /* 0x000fea000b800000 */
[----:B------:R3:W4:Y:S02]  /*2920*/  SHFL.IDX PT, R0, R14, RZ, 0x181f ;  /* 0x00181fff0e007589 */ /* 0x00072400000e0000 */
.L_x_3435:
        /* <DEDUP_REMOVED lines=20> */
.L_x_3352:
[----:B------:R-:W-:Y:S05]  /*2a70*/  BSYNC B0 ;  /* 0x0000000000007941 */ /* 0x000fea0003800000 */
.L_x_3351:
[----:B------:R-:W-:Y:S05]  /*2a80*/  BRA.DIV ~URZ, `(.L_x_3353) ;  /* 0x0000d9527f007947 */ /* 0x000fea000b800000 */
[----:B--2---:R2:W1:Y:S04]  /*2a90*/  SHFL.IDX PT, R8, R11, 0x1, 0x181f ;  /* 0x00381f000b087f89 */ /* 0x00446800000e0000 */
[----:B----4-:R2:W4:Y:S02]  /*2aa0*/  SHFL.IDX PT, R0, R14, 0x1, 0x181f ;  /* 0x00381f000e007f89 */ /* 0x01052400000e0000 */
.L_x_3436:
        /* <DEDUP_REMOVED lines=20> */
.L_x_3355:
[----:B------:R-:W-:Y:S05]  /*2bf0*/  BSYNC B0 ;  /* 0x0000000000007941 */ /* 0x000fea0003800000 */
.L_x_3354:
[----:B------:R-:W-:Y:S05]  /*2c00*/  BRA.DIV ~URZ, `(.L_x_3356) ;  /* 0x0000d8927f007947 */ /* 0x000fea000b800000 */
[----:B-1----:R1:W2:Y:S02]  /*2c10*/  SHFL.IDX PT, R8, R11, 0x2, 0x181f ;  /* 0x00581f000b087f89 */ /* 0x0022a400000e0000 */
.L_x_3437:
[----:B------:R-:W-:Y:S05]  /*2c20*/  BRA.DIV ~URZ, `(.L_x_3357) ;  /* 0x0000d8e27f007947 */ /* 0x000fea000b800000 */
[----:B----4-:R4:W1:Y:S02]  /*2c30*/  SHFL.IDX PT, R0, R14, 0x2, 0x181f ;  /* 0x00581f000e007f89 */ /* 0x01086400000e0000 */
.L_x_3438:
        /* <DEDUP_REMOVED lines=20> */
.L_x_3359:
[----:B------:R-:W-:Y:S05]  /*2d80*/  BSYNC B0 ;  /* 0x0000000000007941 */ /* 0x000fea0003800000 */
.L_x_3358:
[----:B------:R-:W-:Y:S05]  /*2d90*/  BRA.DIV ~URZ, `(.L_x_3360) ;  /* 0x0000d7d27f007947 */ /* 0x000fea000b800000 */
[----:B-1----:R1:W3:Y:S04]  /*2da0*/  SHFL.IDX PT, R6, R11, 0x3, 0x181f ;  /* 0x00781f000b067f89 */ /* 0x0022e800000e0000 */
[----:B------:R1:W4:Y:S02]  /*2db0*/  SHFL.IDX PT, R0, R14, 0x3, 0x181f ;  /* 0x00781f000e007f89 */ /* 0x00032400000e0000 */
.L_x_3439:
        /* <DEDUP_REMOVED lines=37> */
[----:B-1----:R-:W-:-:S02]  /*3010*/  IMAD.IADD R2, R5, 0x1, R6 ;  /* 0x0000000105027824 */ /* 0x002fc400078e0206 */
[----:B------:R-:W-:-:S03]  /*3020*/  IMAD.MOV.U32 R3, RZ, RZ, 0x20 ;  /* 0x00000020ff037424 */ /* 0x000fc600078e00ff */
        /* <DEDUP_REMOVED lines=22> */
[----:B------:R-:W-:Y:S01]  /*3190*/  LEA R0, P1, R4, R226, 0x6 ;  /* 0x000000e204007211 */ /* 0x000fe200078230ff */
[----:B--2---:R-:W-:Y:S01]  /*31a0*/  IMAD.IADD R3, R5, 0x1, R6 ;  /* 0x0000000105037824 */ /* 0x004fe200078e0206 */
[----:B------:R-:W-:-:S04]  /*31b0*/  DEPBAR.LE SB0, 0x1 ;  /* 0x000080400000791a */ /* 0x000fc80000000000 */
[----:B------:R-:W-:-:S04]  /*31c0*/  DEPBAR.LE SB0, 0x0 ;  /* 0x000080000000791a */ /* 0x000fc80000000000 */
[----:B------:R-:W-:Y:S01]  /*31d0*/  BAR.SYNC.DEFER_BLOCKING 0x0 ;  /* 0x0000000000007b1d */ /* 0x000fe20000010000 */
[----:B------:R-:W-:Y:S01]  /*31e0*/  LEA R2, P0, R0, c[0x0][0x1f8], 0x1 ;  /* 0x00007e0000027a11 */ /* 0x000fe200078008ff */
[----:B------:R-:W-:Y:S01]  /*31f0*/  IMAD.MOV.U32 R5, RZ, RZ, c[0x0][0x208] ;  /* 0x00008200ff057624 */ /* 0x000fe200078e00ff */
[----:B------:R-:W-:Y:S01]  /*3200*/  LEA.HI.X R3, R4, R228, R3, 0x6, P1 ;  /* 0x000000e404037211 */ /* 0x000fe200008f3403 */
[----:B------:R-:W-:Y:S01]  /*3210*/  IMAD.MOV.U32 R6, RZ, RZ, c[0x0][0x20c] ;  /* 0x00008300ff067624 */ /* 0x000fe200078e00ff */
[----:B------:R-:W-:Y:S02]  /*3220*/  LOP3.LUT R4, R15, 0x1, RZ, 0xc0, !PT ;  /* 0x000000010f047812 */ /* 0x000fe400078ec0ff */
[----:B------:R-:W-:Y:S01]  /*3230*/  LEA.HI.X R3, R0, c[0x0][0x1fc], R3, 0x1, P0 ;  /* 0x00007f0000037a11 */ /* 0x000fe200000f0c03 */
[----:B------:R-:W-:Y:S01]  /*3240*/  IMAD.IADD R0, R61, 0x1, -R11 ;  /* 0x000000013d007824 */ /* 0x000fe200078e0a0b */
[----:B------:R-:W-:Y:S02]  /*3250*/  LEA R12, P0, R5, R2, 0x6 ;  /* 0x00000002050c7211 */ /* 0x000fe400078030ff */
[----:B------:R-:W-:-:S02]  /*3260*/  ISETP.NE.U32.AND P6, PT, R4, 0x1, PT ;  /* 0x000000010400780c */ /* 0x000fc40003fc5070 */
[----:B------:R-:W-:Y:S02]  /*3270*/  LEA.HI.X R13, R5, R3, R6, 0x6, P0 ;  /* 0x00000003050d7211 */ /* 0x000fe400000f3406 */
[----:B------:R-:W-:Y:S01]  /*3280*/  ISETP.LT.OR P0, PT, R0, 0x1, P6 ;  /* 0x000000010000780c */ /* 0x000fe20003701670 */
[----:B------:R-:W-:Y:S04]  /*3290*/  LDSM.16.M88.4 R4, [R183] ;  /* 0x00000000b704783b */ /* 0x000fe80000000200 */
[----:B------:R-:W1:Y:S04]  /*32a0*/  LDSM.16.M88.4 R28, [R176] ;  /* 0x00000000b01c783b */ /* 0x000e680000000200 */
[----:B------:R-:W2:Y:S04]  /*32b0*/  LDSM.16.M88.4 R24, [R176+0x800] ;  /* 0x00080000b018783b */ /* 0x000ea80000000200 */
[----:B------:R-:W4:Y:S01]  /*32c0*/  LDSM.16.M88.4 R20, [R176+0x1000] ;  /* 0x00100000b014783b */ /* 0x000f220000000200 */
[----:B------:R-:W-:-:S03]  /*32d0*/  LOP3.LUT P1, RZ, R15, 0x2, RZ, 0xc0, !PT ;  /* 0x000000020fff7812 */ /* 0x000fc6000782c0ff */
        /* <DEDUP_REMOVED lines=30> */
[C---:B------:R-:W-:Y:S08]  /*34c0*/  HMMA.16816.F32.BF16 R52, R4.reuse, R22, RZ ;  /* 0x000000160434723c */ /* 0x040ff000000418ff */
[C---:B------:R-:W-:Y:S01]  /*34d0*/  HMMA.16816.F32.BF16 R56, R4.reuse, R16, RZ ;  /* 0x000000100438723c */ /* 0x040fe200000418ff */
[----:B------:R-:W-:Y:S01]  /*34e0*/  ISETP.NE.AND P2, PT, R14, RZ, PT ;  /* 0x000000ff0e00720c */ /* 0x000fe20003f45270 */
[----:B------:R-:W-:Y:S04]  /*34f0*/  LDSM.16.M88.4 R88, [R179+0x1800] ;  /* 0x00180000b358783b */ /* 0x000fe80000000200 */
[----:B------:R-:W0:Y:S02]  /*3500*/  LDGDEPBAR ;  /* 0x00000000000079af */ /* 0x000e240000000000 */
[----:B------:R-:W-:Y:S02]  /*3510*/  HMMA.16816.F32.BF16 R16, R4, R18, RZ ;  /* 0x000000120410723c */ /* 0x000fe400000418ff */
[----:B------:R-:W2:Y:S06]  /*3520*/  LDSM.16.M88.4 R4, [R186] ;  /* 0x00000000ba04783b */ /* 0x000eac0000000200 */
        /* <DEDUP_REMOVED lines=12> */
[----:B-1----:R-:W-:Y:S01]  /*35f0*/  HMMA.16816.F32.BF16 R12, R8, R78, R16 ;  /* 0x0000004e080c723c */ /* 0x002fe20000041810 */
[----:B------:R-:W1:Y:S04]  /*3600*/  LDSM.16.M88.4 R8, [R185] ;  /* 0x00000000b908783b */ /* 0x000e680000000200 */
[----:B------:R-:W-:Y:S03]  /*3610*/  LDSM.16.M88.4 R76, [R176+0x3000] ;  /* 0x00300000b04c783b */ /* 0x000fe60000000200 */
        /* <DEDUP_REMOVED lines=11> */
[----:B------:R-:W2:Y:S07]  /*36d0*/  LDSM.16.M88.4 R4, [R183+0x4000] ;  /* 0x00400000b704783b */ /* 0x000eae0000000200 */
[C---:B-1----:R-:W-:Y:S08]  /*36e0*/  HMMA.16816.F32.BF16 R20, R8.reuse, R48, R16 ;  /* 0x000000300814723c */ /* 0x042ff00000041810 */
        /* <DEDUP_REMOVED lines=10> */
[----:B------:R-:W1:Y:S04]  /*3790*/  LDSM.16.M88.4 R8, [R184+0x4000] ;  /* 0x00400000b808783b */ /* 0x000e680000000200 */
        /* <DEDUP_REMOVED lines=26> */
[----:B------:R-:W1:Y:S03]  /*3940*/  LDSM.16.M88.4 R80, [R179+0x3800] ;  /* 0x00380000b350783b */ /* 0x000e660000000200 */
[C---:B--2---:R-:W-:Y:S08]  /*3950*/  HMMA.16816.F32.BF16 R32, R4.reuse, R52, R28 ;  /* 0x000000340420723c */ /* 0x044ff0000004181c */
        /* <DEDUP_REMOVED lines=10> */
[----:B------:R-:W2:Y:S04]  /*3a00*/  LDSM.16.M88.4 R4, [R183+0x8000] ;  /* 0x00800000b704783b */ /* 0x000ea80000000200 */
[----:B------:R-:W4:Y:S03]  /*3a10*/  LDSM.16.M88.4 R84, [R176+0x5800] ;  /* 0x00580000b054783b */ /* 0x000f260000000200 */
[C---:B-1----:R-:W-:Y:S08]  /*3a20*/  HMMA.16816.F32.BF16 R36, R8.reuse, R48, R32 ;  /* 0x000000300824723c */ /* 0x042ff00000041820 */
[C---:B------:R-:W-:Y:S08]  /*3a30*/  HMMA.16816.F32.BF16 R32, R8.reuse, R50, R28 ;  /* 0x000000320820723c */ /* 0x040ff0000004181c */
        /* <DEDUP_REMOVED lines=8> */
[----:B------:R-:W1:Y:S04]  /*3ac0*/  LDSM.16.M88.4 R12, [R184+0x8000] ;  /* 0x00800000b80c783b */ /* 0x000e680000000200 */
[----:B------:R-:W1:Y:S03]  /*3ad0*/  LDSM.16.M88.4 R80, [R188] ;  /* 0x00000000bc50783b */ /* 0x000e660000000200 */
[C---:B--2---:R-:W-:Y:S08]  /*3ae0*/  HMMA.16816.F32.BF16 R40, R4.reuse, R56, R36 ;  /* 0x000000380428723c */ /* 0x044ff00000041824 */
[C---:B------:R-:W-:Y:S08]  /*3af0*/  HMMA.16816.F32.BF16 R36, R4.reuse, R58, R32 ;  /* 0x0000003a0424723c */ /* 0x040ff00000041820 */
        /* <DEDUP_REMOVED lines=8> */
[----:B------:R-:W-:Y:S04]  /*3b80*/  LDSM.16.M88.4 R8, [R186+0x8000] ;  /* 0x00800000ba08783b */ /* 0x000fe80000000200 */
[----:B------:R-:W2:Y:S03]  /*3b90*/  LDSM.16.M88.4 R84, [R182+0x5000] ;  /* 0x00500000b654783b */ /* 0x000ea60000000200 */
[C---:B-1----:R-:W-:Y:S08]  /*3ba0*/  HMMA.16816.F32.BF16 R24, R12.reuse, R72, R24 ;  /* 0x000000480c18723c */ /* 0x042ff00000041818 */
[C---:B------:R-:W-:Y:S01]  /*3bb0*/  HMMA.16816.F32.BF16 R56, R12.reuse, R52, R40 ;  /* 0x000000340c38723c */ /* 0x040fe20000041828 */
[----:B------:R-:W-:Y:S07]  /*3bc0*/  LDSM.16.M88.4 R40, [R179+0x4000] ;  /* 0x00400000b328783b */ /* 0x000fee0000000200 */
[C---:B------:R-:W-:Y:S01]  /*3bd0*/  HMMA.16816.F32.BF16 R20, R12.reuse, R74, R20 ;  /* 0x0000004a0c14723c */ /* 0x040fe20000041814 */
[----:B------:R-:W-:Y:S07]  /*3be0*/  LDSM.16.M88.4 R72, [R179+0x5000] ;  /* 0x00500000b348783b */ /* 0x000fee0000000200 */
[C---:B------:R-:W-:Y:S08]  /*3bf0*/  HMMA.16816.F32.BF16 R52, R12.reuse, R54, R36 ;  /* 0x000000360c34723c */ /* 0x040ff00000041824 */
[C---:B------:R-:W-:Y:S08]  /*3c00*/  HMMA.16816.F32.BF16 R48, R12.reuse, R64, R32 ;  /* 0x000000400c30723c */ /* 0x040ff00000041820 */
[C---:B------:R-:W-:Y:S01]  /*3c10*/  HMMA.16816.F32.BF16 R44, R12.reuse, R66, R28 ;  /* 0x000000420c2c723c */ /* 0x040fe2000004181c */
[----:B------:R-:W-:Y:S07]  /*3c20*/  LDSM.16.M88.4 R64, [R179+0x4800] ;  /* 0x00480000b340783b */ /* 0x000fee0000000200 */
[C---:B------:R-:W-:Y:S08]  /*3c30*/  HMMA.16816.F32.BF16 R16, R12.reuse, R80, R16 ;  /* 0x000000500c10723c */ /* 0x040ff00000041810 */
[----:B------:R-:W-:Y:S01]  /*3c40*/  HMMA.16816.F32.BF16 R12, R12, R82, R4 ;  /* 0x000000520c0c723c */ /* 0x000fe20000041804 */
[----:B------:R-:W1:Y:S04]  /*3c50*/  LDSM.16.M88.4 R4, [R185+0x8000] ;  /* 0x00800000b904783b */ /* 0x000e680000000200 */
[----:B------:R-:W4:Y:S01]  /*3c60*/  LDSM.16.M88.4 R80, [R179+0x5800] ;  /* 0x00580000b350783b */ /* 0x000f220000000200 */
[----:B------:R-:W-:Y:S01]  /*3c70*/  ISETP.GT.AND P0, PT, R60, R229, PT ;  /* 0x000000e53c00720c */ /* 0x000fe20003f04270 */
[----:B------:R-:W-:-:S04]  /*3c80*/  DEPBAR.LE SB0, 0x0 ;  /* 0x000080000000791a */ /* 0x000fc80000000000 */
        /* <DEDUP_REMOVED lines=8> */
[----:B------:R-:W-:Y:S07]  /*3d10*/  BSSY B0, `(.L_x_3361) ;  /* 0x0000023000007945 */ /* 0x000fee0003800000 */
[C---:B-1----:R-:W-:Y:S08]  /*3d20*/  HMMA.16816.F32.BF16 R48, R4.reuse, R72, R24 ;  /* 0x000000480430723c */ /* 0x042ff00000041818 */
[C---:B------:R-:W-:Y:S08]  /*3d30*/  HMMA.16816.F32.BF16 R24, R4.reuse, R74, R20 ;  /* 0x0000004a0418723c */ /* 0x040ff00000041814 */
[C---:B----4-:R-:W-:Y:S08]  /*3d40*/  HMMA.16816.F32.BF16 R20, R4.reuse, R80, R16 ;  /* 0x000000500414723c */ /* 0x050ff00000041810 */
        /* <DEDUP_REMOVED lines=8> */
[----:B---3-5:R-:W-:Y:S01]  /*3dd0*/  IADD3 R0, R207, -0x2, RZ ;  /* 0xfffffffecf007810 */ /* 0x028fe20007ffe0ff */
        /* <DEDUP_REMOVED lines=22> */
.L_x_3362:
[----:B---3--:R-:W-:Y:S05]  /*3f40*/  BSYNC B0 ;  /* 0x0000000000007941 */ /* 0x008fea0003800000 */
.L_x_3361:
[----:B------:R-:W2:Y:S01]  /*3f50*/  LDL R0, [R1+0x4] ;  /* 0x0000040001007983 */ /* 0x000ea20000100800 */
[----:B-1----:R-:W-:-:S03]  /*3f60*/  IMAD.IADD R3, R61, 0x1, -R233 ;  /* 0x000000013d037824 */ /* 0x002fc600078e0ae9 */
        /* <DEDUP_REMOVED lines=18> */
[----:B------:R-:W-:Y:S02]  /*4090*/  FSEL R7, R37, -INF , P1 ;  /* 0xff80000025077808 */ /* 0x000fe40000800000 */
[----:B------:R-:W-:Y:S02]  /*40a0*/  ISETP.GT.AND P6, PT, R2, 0x9, PT ;  /* 0x000000090200780c */ /* 0x000fe40003fc4270 */
[----:B------:R-:W-:Y:S02]  /*40b0*/  FSEL R8, R32, -INF , P0 ;  /* 0xff80000020087808 */ /* 0x000fe40000000000 */
[----:B------:R-:W-:Y:S02]  /*40c0*/  ISETP.GT.AND P0, PT, R0, 0x1, PT ;  /* 0x000000010000780c */ /* 0x000fe40003f04270 */
[----:B------:R-:W-:Y:S02]  /*40d0*/  FMNMX.FTZ R3, R6, R7, !PT ;  /* 0x0000000706037209 */ /* 0x000fe40007810000 */
[----:B------:R-:W-:-:S02]  /*40e0*/  ISETP.GT.AND P1, PT, R0, RZ, PT ;  /* 0x000000ff0000720c */ /* 0x000fc40003f24270 */
[----:B------:R-:W-:Y:S02]  /*40f0*/  FSEL R9, R33, -INF , P6 ;  /* 0xff80000021097808 */ /* 0x000fe40003000000 */
[----:B------:R-:W-:Y:S02]  /*4100*/  ISETP.GT.AND P6, PT, R2, 0x10, PT ;  /* 0x000000100200780c */ /* 0x000fe40003fc4270 */
[----:B------:R-:W-:Y:S02]  /*4110*/  FSEL R11, R39, -INF , P0 ;  /* 0xff800000270b7808 */ /* 0x000fe40000000000 */
[----:B------:R-:W-:Y:S02]  /*4120*/  ISETP.GT.AND P0, PT, R0, 0x8, PT ;  /* 0x000000080000780c */ /* 0x000fe40003f04270 */
[----:B------:R-:W-:Y:S02]  /*4130*/  FMNMX.FTZ R3, R8, R3, !PT ;  /* 0x0000000308037209 */ /* 0x000fe40007810000 */
[----:B------:R-:W-:-:S02]  /*4140*/  FSEL R10, R38, -INF , P1 ;  /* 0xff800000260a7808 */ /* 0x000fc40000800000 */
[----:B------:R-:W-:Y:S02]  /*4150*/  FSEL R38, R28, -INF , P6 ;  /* 0xff8000001c267808 */ /* 0x000fe40003000000 */
[----:B------:R-:W-:Y:S02]  /*4160*/  ISETP.GT.AND P6, PT, R0, 0x9, PT ;  /* 0x000000090000780c */ /* 0x000fe40003fc4270 */
[----:B------:R-:W-:Y:S02]  /*4170*/  ISETP.GT.AND P1, PT, R2, 0x11, PT ;  /* 0x000000110200780c */ /* 0x000fe40003f24270 */
[----:B------:R-:W-:Y:S02]  /*4180*/  FSEL R12, R34, -INF , P0 ;  /* 0xff800000220c7808 */ /* 0x000fe40000000000 */
[----:B------:R-:W-:Y:S02]  /*4190*/  FMNMX.FTZ R3, R9, R3, !PT ;  /* 0x0000000309037209 */ /* 0x000fe40007810000 */
[----:B------:R-:W-:-:S02]  /*41a0*/  ISETP.GT.AND P0, PT, R0, 0x11, PT ;  /* 0x000000110000780c */ /* 0x000fc40003f04270 */
[----:B------:R-:W-:Y:S02]  /*41b0*/  FSEL R13, R35, -INF , P6 ;  /* 0xff800000230d7808 */ /* 0x000fe40003000000 */
[----:B------:R-:W-:Y:S01]  /*41c0*/  FSEL R37, R29, -INF , P1 ;  /* 0xff8000001d257808 */ /* 0x000fe20000800000 */
[----:B------:R-:W-:Y:S01]  /*41d0*/  LDSM.16.MT88.4 R32, [R181+0x2000] ;  /* 0x00200000b520783b */ /* 0x000fe20000004200 */
[----:B------:R-:W-:Y:S02]  /*41e0*/  ISETP.GT.AND P6, PT, R2, 0x18, PT ;  /* 0x000000180200780c */ /* 0x000fe40003fc4270 */
[----:B------:R-:W-:Y:S02]  /*41f0*/  FMNMX.FTZ R3, R38, R3, !PT ;  /* 0x0000000326037209 */ /* 0x000fe40007810000 */
[----:B------:R-:W-:Y:S02]  /*4200*/  FSEL R43, R31, -INF , P0 ;  /* 0xff8000001f2b7808 */ /* 0x000fe40000000000 */
[----:B------:R-:W-:-:S02]  /*4210*/  ISETP.GT.AND P1, PT, R0, 0x10, PT ;  /* 0x000000100000780c */ /* 0x000fc40003f24270 */
[----:B------:R-:W-:Y:S02]  /*4220*/  ISETP.GT.AND P0, PT, R2, 0x19, PT ;  /* 0x000000190200780c */ /* 0x000fe40003f04270 */
[----:B------:R-:W-:Y:S02]  /*4230*/  FSEL R36, R44, -INF , P6 ;  /* 0xff8000002c247808 */ /* 0x000fe40003000000 */
[----:B------:R-:W-:Y:S02]  /*4240*/  FMNMX.FTZ R3, R37, R3, !PT ;  /* 0x0000000325037209 */ /* 0x000fe40007810000 */
[----:B------:R-:W-:Y:S02]  /*4250*/  FSEL R41, R30, -INF , P1 ;  /* 0xff8000001e297808 */ /* 0x000fe40000800000 */
[----:B------:R-:W-:Y:S01]  /*4260*/  FSEL R39, R45, -INF , P0 ;  /* 0xff8000002d277808 */ /* 0x000fe20000000000 */
[----:B------:R-:W-:Y:S01]  /*4270*/  LDSM.16.MT88.4 R28, [R177] ;  /* 0x00000000b11c783b */ /* 0x000fe20000004200 */
[----:B------:R-:W-:-:S02]  /*4280*/  ISETP.GT.AND P1, PT, R0, 0x18, PT ;  /* 0x000000180000780c */ /* 0x000fc40003f24270 */
[----:B------:R-:W-:Y:S02]  /*4290*/  ISETP.GT.AND P0, PT, R0, 0x19, PT ;  /* 0x000000190000780c */ /* 0x000fe40003f04270 */
[----:B------:R-:W-:Y:S02]  /*42a0*/  ISETP.GT.AND P6, PT, R2, 0x20, PT ;  /* 0x000000200200780c */ /* 0x000fe40003fc4270 */
[----:B------:R-:W-:Y:S02]  /*42b0*/  FMNMX.FTZ R4, R10, R11, !PT ;  /* 0x0000000b0a047209 */ /* 0x000fe40007810000 */
[----:B------:R-:W-:Y:S02]  /*42c0*/  FMNMX.FTZ R3, R36, R3, !PT ;  /* 0x0000000324037209 */ /* 0x000fe40007810000 */
[----:B------:R-:W-:Y:S02]  /*42d0*/  FSEL R40, R46, -INF , P1 ;  /* 0xff8000002e287808 */ /* 0x000fe40000800000 */
[----:B------:R-:W-:-:S02]  /*42e0*/  FSEL R42, R47, -INF , P0 ;  /* 0xff8000002f2a7808 */ /* 0x000fc40000000000 */
[----:B------:R-:W-:Y:S02]  /*42f0*/  ISETP.GT.AND P0, PT, R2, 0x21, PT ;  /* 0x000000210200780c */ /* 0x000fe40003f04270 */
[----:B------:R-:W-:Y:S02]  /*4300*/  FSEL R100, R48, -INF , P6 ;  /* 0xff80000030647808 */ /* 0x000fe40003000000 */
[----:B------:R-:W-:Y:S02]  /*4310*/  ISETP.GT.AND P1, PT, R2, 0x28, PT ;  /* 0x000000280200780c */ /* 0x000fe40003f24270 */
[----:B------:R-:W-:Y:S02]  /*4320*/  FMNMX.FTZ R4, R12, R4, !PT ;  /* 0x000000040c047209 */ /* 0x000fe40007810000 */
[----:B------:R-:W-:Y:S02]  /*4330*/  FMNMX.FTZ R3, R39, R3, !PT ;  /* 0x0000000327037209 */ /* 0x000fe40007810000 */
[----:B------:R-:W-:-:S02]  /*4340*/  FSEL R101, R49, -INF , P0 ;  /* 0xff80000031657808 */ /* 0x000fc40000000000 */
[----:B------:R-:W-:Y:S02]  /*4350*/  FSEL R102, R24, -INF , P1 ;  /* 0xff80000018667808 */ /* 0x000fe40000800000 */
[----:B------:R-:W-:Y:S02]  /*4360*/  FMNMX.FTZ R4, R13, R4, !PT ;  /* 0x000000040d047209 */ /* 0x000fe40007810000 */
[----:B------:R-:W-:Y:S02]  /*4370*/  FMNMX.FTZ R3, R100, R3, !PT ;  /* 0x0000000364037209 */ /* 0x000fe40007810000 */
[C---:B------:R-:W-:Y:S02]  /*4380*/  ISETP.GT.AND P1, PT, R2.reuse, 0x30, PT ;  /* 0x000000300200780c */ /* 0x040fe40003f24270 */
[----:B------:R-:W-:Y:S02]  /*4390*/  ISETP.GT.AND P0, PT, R2, 0x29, PT ;  /* 0x000000290200780c */ /* 0x000fe40003f04270 */
[----:B------:R-:W-:-:S02]  /*43a0*/  FMNMX.FTZ R4, R41, R4, !PT ;  /* 0x0000000429047209 */ /* 0x000fc40007810000 */
        /* <DEDUP_REMOVED lines=8> */
[C---:B------:R-:W-:Y:S02]  /*4430*/  ISETP.GT.AND P6, PT, R2.reuse, 0x38, PT ;  /* 0x000000380200780c */ /* 0x040fe40003fc4270 */
[----:B------:R-:W-:Y:S02]  /*4440*/  ISETP.GT.AND P1, PT, R2, 0x39, PT ;  /* 0x000000390200780c */ /* 0x000fe40003f24270 */
[----:B------:R-:W-:Y:S02]  /*4450*/  FMNMX.FTZ R2, R40, R4, !PT ;  /* 0x0000000428027209 */ /* 0x000fe40007810000 */
[----:B------:R-:W-:-:S02]  /*4460*/  FMNMX.FTZ R3, R115, R3, !PT ;  /* 0x0000000373037209 */ /* 0x000fc40007810000 */
[----:B------:R-:W-:Y:S02]  /*4470*/  FSEL R221, R21, -INF , P0 ;  /* 0xff80000015dd7808 */ /* 0x000fe40000000000 */
[----:B------:R-:W-:Y:S02]  /*4480*/  ISETP.GT.AND P0, PT, R0, 0x21, PT ;  /* 0x000000210000780c */ /* 0x000fe40003f04270 */
[----:B------:R-:W-:Y:S02]  /*4490*/  FMNMX.FTZ R2, R42, R2, !PT ;  /* 0x000000022a027209 */ /* 0x000fe40007810000 */
[----:B------:R-:W-:Y:S02]  /*44a0*/  FMNMX.FTZ R3, R126, R3, !PT ;  /* 0x000000037e037209 */ /* 0x000fe40007810000 */
[----:B------:R-:W-:Y:S02]  /*44b0*/  FSEL R114, R51, -INF , P0 ;  /* 0xff80000033727808 */ /* 0x000fe40000000000 */
[----:B------:R-:W-:-:S02]  /*44c0*/  FSEL R219, R16, -INF , P6 ;  /* 0xff80000010db7808 */ /* 0x000fc40003000000 */
[C---:B------:R-:W-:Y:S02]  /*44d0*/  ISETP.GT.AND P0, PT, R0.reuse, 0x28, PT ;  /* 0x000000280000780c */ /* 0x040fe40003f04270 */
        /* <DEDUP_REMOVED lines=8> */
[----:B------:R-:W-:Y:S01]  /*4560*/  ISETP.GT.AND P1, PT, R0, 0x30, PT ;  /* 0x000000300000780c */ /* 0x000fe20003f24270 */
[----:B------:R-:W-:Y:S01]  /*4570*/  LDSM.16.MT88.4 R24, [R178] ;  /* 0x00000000b218783b */ /* 0x000fe20000004200 */
[----:B------:R-:W-:Y:S02]  /*4580*/  FMNMX.FTZ R2, R113, R2, !PT ;  /* 0x0000000271027209 */ /* 0x000fe40007810000 */
[----:B------:R-:W-:-:S02]  /*4590*/  FMNMX.FTZ R3, R230, R3, !PT ;  /* 0x00000003e6037209 */ /* 0x000fc40007810000 */
[----:B------:R-:W-:Y:S02]  /*45a0*/  ISETP.GT.AND P0, PT, R0, 0x31, PT ;  /* 0x000000310000780c */ /* 0x000fe40003f04270 */
[----:B------:R-:W-:Y:S01]  /*45b0*/  FSEL R231, R22, -INF , P1 ;  /* 0xff80000016e77808 */ /* 0x000fe20000800000 */
[----:B------:R-:W1:Y:S01]  /*45c0*/  SHFL.BFLY PT, R5, R3, 0x2, 0x1f ;  /* 0x0c401f0003057f89 */ /* 0x000e6200000e0000 */
[----:B------:R-:W-:Y:S02]  /*45d0*/  FMNMX.FTZ R2, R112, R2, !PT ;  /* 0x0000000270027209 */ /* 0x000fe40007810000 */
[----:B------:R-:W-:Y:S02]  /*45e0*/  FSEL R245, R23, -INF , P0 ;  /* 0xff80000017f57808 */ /* 0x000fe40000000000 */
[----:B------:R-:W-:Y:S01]  /*45f0*/  ISETP.GT.AND P1, PT, R0, 0x38, PT ;  /* 0x000000380000780c */ /* 0x000fe20003f24270 */
[----:B------:R-:W-:Y:S01]  /*4600*/  LDSM.16.MT88.4 R20, [R181] ;  /* 0x00000000b514783b */ /* 0x000fe20000004200 */
[----:B------:R-:W-:-:S02]  /*4610*/  FMNMX.FTZ R2, R231, R2, !PT ;  /* 0x00000002e7027209 */ /* 0x000fc40007810000 */
[----:B------:R-:W-:Y:S02]  /*4620*/  ISETP.GT.AND P0, PT, R0, 0x39, PT ;  /* 0x000000390000780c */ /* 0x000fe40003f04270 */
[----:B------:R-:W-:Y:S02]  /*4630*/  FSEL R244, R18, -INF , P1 ;  /* 0xff80000012f47808 */ /* 0x000fe40000800000 */
[----:B------:R-:W-:Y:S02]  /*4640*/  FMNMX.FTZ R2, R245, R2, !PT ;  /* 0x00000002f5027209 */ /* 0x000fe40007810000 */
[----:B------:R-:W-:Y:S02]  /*4650*/  FSEL R246, R19, -INF , P0 ;  /* 0xff80000013f67808 */ /* 0x000fe40000000000 */
[----:B------:R-:W-:Y:S01]  /*4660*/  FMNMX.FTZ R2, R244, R2, !PT ;  /* 0x00000002f4027209 */ /* 0x000fe20007810000 */
[----:B------:R-:W-:Y:S03]  /*4670*/  LDSM.16.MT88.4 R16, [R180] ;  /* 0x00000000b410783b */ /* 0x000fe60000004200 */
[----:B------:R-:W-:-:S02]  /*4680*/  FMNMX.FTZ R2, R246, R2, !PT ;  /* 0x00000002f6027209 */ /* 0x000fc40007810000 */
        /* <DEDUP_REMOVED lines=25> */
[--C-:B-1----:R-:W-:Y:S02]  /*4820*/  FFMA.FTZ R3, R11, c[0x0][0x2d0], -R0.reuse ;  /* 0x0000b4000b037a23 */ /* 0x102fe40000010800 */
[----:B------:R-:W-:Y:S04]  /*4830*/  LDSM.16.MT88.4 R8, [R178+0x2000] ;  /* 0x00200000b208783b */ /* 0x000fe80000004200 */
        /* <DEDUP_REMOVED lines=51> */
[C---:B--2---:R-:W-:Y:S08]  /*4b70*/  HMMA.16816.F32.BF16 R120, R4.reuse, R16, RZ ;  /* 0x000000100478723c */ /* 0x044ff000000418ff */
        /* <DEDUP_REMOVED lines=9> */
[----:B------:R1:W1:Y:S07]  /*4c10*/  MUFU.EX2 R232, R3 ;  /* 0x0000000300e87308 */ /* 0x00026e0000000800 */
[----:B------:R-:W-:Y:S01]  /*4c20*/  HMMA.16816.F32.BF16 R136, R4, R10, RZ ;  /* 0x0000000a0488723c */ /* 0x000fe200000418ff */
[----:B------:R-:W2:Y:S06]  /*4c30*/  LDSM.16.MT88.4 R8, [R181+0x2800] ;  /* 0x00280000b508783b */ /* 0x000eac0000004200 */
        /* <DEDUP_REMOVED lines=9> */
[----:B-1----:R-:W-:-:S02]  /*4cd0*/  FFMA.FTZ R3, R115, c[0x0][0x2d0], -R2 ;  /* 0x0000b40073037a23 */ /* 0x002fc40000010802 */
[----:B------:R-:W-:Y:S02]  /*4ce0*/  IMAD.MOV.U32 R115, RZ, RZ, R204 ;  /* 0x000000ffff737224 */ /* 0x000fe400078e00cc */
[----:B------:R1:W-:Y:S02]  /*4cf0*/  MUFU.EX2 R220, R3 ;  /* 0x0000000300dc7308 */ /* 0x0003e40000000800 */
[C---:B------:R-:W-:Y:S08]  /*4d00*/  HMMA.16816.F32.BF16 R168, R4.reuse, R24, R104 ;  /* 0x0000001804a8723c */ /* 0x040ff00000041868 */
[----:B------:R-:W-:Y:S01]  /*4d10*/  HMMA.16816.F32.BF16 R160, R4, R26, R88 ;  /* 0x0000001a04a0723c */ /* 0x000fe20000041858 */
[----:B------:R-:W2:Y:S01]  /*4d20*/  LDSM.16.MT88.4 R24, [R177+0x4800] ;  /* 0x00480000b118783b */ /* 0x000ea20000004200 */
[----:B-1----:R-:W-:-:S06]  /*4d30*/  FFMA.FTZ R3, R103, c[0x0][0x2d0], -R0 ;  /* 0x0000b40067037a23 */ /* 0x002fcc0000010800 */
[C---:B----4-:R-:W-:Y:S01]  /*4d40*/  HMMA.16816.F32.BF16 R92, R4.reuse, R12, R60 ;  /* 0x0000000c045c723c */ /* 0x050fe2000004183c */
[----:B------:R1:W-:Y:S07]  /*4d50*/  MUFU.EX2 R218, R3 ;  /* 0x0000000300da7308 */ /* 0x0003ee0000000800 */
[C---:B------:R-:W-:Y:S01]  /*4d60*/  HMMA.16816.F32.BF16 R88, R4.reuse, R14, R52 ;  /* 0x0000000e0458723c */ /* 0x040fe20000041834 */
[----:B------:R-:W4:Y:S07]  /*4d70*/  LDSM.16.MT88.4 R12, [R181+0x4800] ;  /* 0x00480000b50c783b */ /* 0x000f2e0000004200 */
[----:B---3--:R-:W-:Y:S01]  /*4d80*/  HMMA.16816.F32.BF16 R164, R4, R34, R96 ;  /* 0x0000002204a4723c */ /* 0x008fe20000041860 */
[----:B-1----:R-:W-:-:S02]  /*4d90*/  FFMA.FTZ R3, R114, c[0x0][0x2d0], -R0 ;  /* 0x0000b40072037a23 */ /* 0x002fc40000010800 */
[----:B------:R-:W-:Y:S02]  /*4da0*/  IMAD.MOV.U32 R114, RZ, RZ, R210 ;  /* 0x000000ffff727224 */ /* 0x000fe400078e00d2 */
[----:B------:R1:W3:Y:S03]  /*4db0*/  MUFU.EX2 R217, R3 ;  /* 0x0000000300d97308 */ /* 0x0002e60000000800 */
[C---:B--2---:R-:W-:Y:S08]  /*4dc0*/  HMMA.16816.F32.BF16 R104, R4.reuse, R16, R68 ;  /* 0x000000100468723c */ /* 0x044ff00000041844 */
[----:B------:R-:W-:Y:S01]  /*4dd0*/  HMMA.16816.F32.BF16 R96, R4, R18, R64 ;  /* 0x000000120460723c */ /* 0x000fe20000041840 */
[----:B------:R-:W2:Y:S01]  /*4de0*/  LDSM.16.MT88.4 R16, [R178+0x4800] ;  /* 0x00480000b210783b */ /* 0x000ea20000004200 */
[----:B-1----:R-:W-:-:S06]  /*4df0*/  FFMA.FTZ R3, R113, c[0x0][0x2d0], -R0 ;  /* 0x0000b40071037a23 */ /* 0x002fcc0000010800 */
[----:B------:R-:W-:Y:S01]  /*4e00*/  HMMA.16816.F32.BF16 R152, R4, R32, R80 ;  /* 0x000000200498723c */ /* 0x000fe20000041850 */
[----:B------:R-:W-:Y:S01]  /*4e10*/  LDSM.16.MT88.4 R32, [R178+0x1000] ;  /* 0x00100000b220783b */ /* 0x000fe20000004200 */
[----:B------:R1:W-:Y:S01]  /*4e20*/  MUFU.EX2 R216, R3 ;  /* 0x0000000300d87308 */ /* 0x0003e20000000800 */
[----:B------:R-:W-:-:S05]  /*4e30*/  IMAD.MOV.U32 R113, RZ, RZ, R209 ;  /* 0x000000ffff717224 */ /* 0x000fca00078e00d1 */
[C---:B------:R-:W-:Y:S08]  /*4e40*/  HMMA.16816.F32.BF16 R148, R4.reuse, R22, R84 ;  /* 0x000000160494723c */ /* 0x040ff00000041854 */
[----:B------:R-:W-:Y:S01]  /*4e50*/  HMMA.16816.F32.BF16 R84, R4, R8, R56 ;  /* 0x000000080454723c */ /* 0x000fe20000041838 */
[----:B-1----:R-:W-:Y:S02]  /*4e60*/  FFMA.FTZ R3, R112, c[0x0][0x2d0], -R0 ;  /* 0x0000b40070037a23 */ /* 0x002fe40000010800 */
[----:B------:R-:W-:-:S05]  /*4e70*/  IMAD.MOV.U32 R112, RZ, RZ, R208 ;  /* 0x000000ffff707224 */ /* 0x000fca00078e00d0 */
[C---:B------:R-:W-:Y:S01]  /*4e80*/  HMMA.16816.F32.BF16 R80, R4.reuse, R10, R48 ;  /* 0x0000000a0450723c */ /* 0x040fe20000041830 */
[----:B------:R-:W1:Y:S07]  /*4e90*/  LDSM.16.MT88.4 R8, [R180+0x4800] ;  /* 0x00480000b408783b */ /* 0x000e6e0000004200 */
[C---:B------:R-:W-:Y:S08]  /*4ea0*/  HMMA.16816.F32.BF16 R56, R4.reuse, R28, R44 ;  /* 0x0000001c0438723c */ /* 0x040ff0000004182c */
[C---:B------:R-:W-:Y:S08]  /*4eb0*/  HMMA.16816.F32.BF16 R52, R4.reuse, R24, R108 ;  /* 0x000000180434723c */ /* 0x040ff0000004186c */
[C---:B------:R-:W-:Y:S01]  /*4ec0*/  HMMA.16816.F32.BF16 R44, R4.reuse, R26, R116 ;  /* 0x0000001a042c723c */ /* 0x040fe20000041874 */
[----:B------:R-:W1:Y:S07]  /*4ed0*/  LDSM.16.MT88.4 R24, [R177+0x1000] ;  /* 0x00100000b118783b */ /* 0x000e6e0000004200 */
[C---:B------:R-:W-:Y:S01]  /*4ee0*/  HMMA.16816.F32.BF16 R156, R4.reuse, R20, R72 ;  /* 0x00000014049c723c */ /* 0x040fe20000041848 */
[----:B------:R-:W1:Y:S07]  /*4ef0*/  LDSM.16.MT88.4 R20, [R181+0x1000] ;  /* 0x00100000b514783b */ /* 0x000e6e0000004200 */
[C---:B----4-:R-:W-:Y:S07]  /*4f00*/  HMMA.16816.F32.BF16 R76, R4.reuse, R12, R132 ;  /* 0x0000000c044c723c */ /* 0x050fee0000041884 */
[----:B------:R-:W-:Y:S01]  /*4f10*/  IMAD.MOV.U32 R132, RZ, RZ, R127 ;  /* 0x000000ffff847224 */ /* 0x000fe200078e007f */
[----:B--2---:R-:W-:Y:S01]  /*4f20*/  HMMA.16816.F32.BF16 R68, R4, R16, R120 ;  /* 0x000000100444723c */ /* 0x004fe20000041878 */
[----:B------:R2:W4:Y:S01]  /*4f30*/  MUFU.EX2 R127, R3 ;  /* 0x00000003007f7308 */ /* 0x0005220000000800 */
[----:B-----5:R-:W-:-:S02]  /*4f40*/  IMAD.MOV.U32 R135, RZ, RZ, R207 ;  /* 0x000000ffff877224 */ /* 0x020fc400078e00cf */
[----:B------:R-:W-:Y:S02]  /*4f50*/  IMAD.MOV.U32 R134, RZ, RZ, R206 ;  /* 0x000000ffff867224 */ /* 0x000fe400078e00ce */
[----:B------:R-:W-:Y:S02]  /*4f60*/  IMAD.MOV.U32 R133, RZ, RZ, R205 ;  /* 0x000000ffff857224 */ /* 0x000fe400078e00cd */
[----:B------:R-:W-:Y:S01]  /*4f70*/  HMMA.16816.F32.BF16 R72, R4, R18, R128 ;  /* 0x000000120448723c */ /* 0x000fe20000041880 */
[----:B------:R-:W3:Y:S01]  /*4f80*/  LDSM.16.MT88.4 R16, [R180+0x1000] ;  /* 0x00100000b410783b */ /* 0x000ee20000004200 */
[----:B------:R-:W-:Y:S02]  /*4f90*/  IMAD.MOV.U32 R123, RZ, RZ, R214 ;  /* 0x000000ffff7b7224 */ /* 0x000fe400078e00d6 */
[----:B------:R-:W-:Y:S02]  /*4fa0*/  IMAD.MOV.U32 R122, RZ, RZ, R213 ;  /* 0x000000ffff7a7224 */ /* 0x000fe400078e00d5 */
[----:B------:R-:W-:-:S02]  /*4fb0*/  IMAD.MOV.U32 R121, RZ, RZ, R212 ;  /* 0x000000ffff797224 */ /* 0x000fc400078e00d4 */
[----:B------:R-:W-:Y:S01]  /*4fc0*/  HMMA.16816.F32.BF16 R40, R4, R30, R36 ;  /* 0x0000001e0428723c */ /* 0x000fe20000041824 */
[----:B------:R-:W-:Y:S01]  /*4fd0*/  IMAD.MOV.U32 R120, RZ, RZ, R211 ;  /* 0x000000ffff787224 */ /* 0x000fe200078e00d3 */
[----:B------:R-:W-:Y:S01]  /*4fe0*/  LDSM.16.MT88.4 R28, [R180+0x3000] ;  /* 0x00300000b41c783b */ /* 0x000fe20000004200 */
[----:B--2---:R-:W-:-:S04]  /*4ff0*/  FFMA.FTZ R3, R126, c[0x0][0x2d0], -R2 ;  /* 0x0000b4007e037a23 */ /* 0x004fc80000010802 */
[----:B------:R2:W-:Y:S01]  /*5000*/  MUFU.EX2 R126, R3 ;  /* 0x00000003007e7308 */ /* 0x0005e20000000800 */
[C---:B------:R-:W-:Y:S01]  /*5010*/  HMMA.16816.F32.BF16 R64, R4.reuse, R14, R140 ;  /* 0x0000000e0440723c */ /* 0x040fe2000004188c */
[----:B------:R-:W-:Y:S07]  /*5020*/  LDSM.16.MT88.4 R12, [R177+0x3000] ;  /* 0x00300000b10c783b */ /* 0x000fee0000004200 */
[----:B-1----:R-:W-:Y:S01]  /*5030*/  HMMA.16816.F32.BF16 R48, R4, R8, R144 ;  /* 0x000000080430723c */ /* 0x002fe20000041890 */
[----:B--2---:R-:W-:-:S07]  /*5040*/  FFMA.FTZ R3, R221, c[0x0][0x2d0], -R2 ;  /* 0x0000b400dd037a23 */ /* 0x004fce0000010802 */
[----:B------:R-:W-:Y:S01]  /*5050*/  HMMA.16816.F32.BF16 R36, R4, R10, R136 ;  /* 0x0000000a0424723c */ /* 0x000fe20000041888 */
[----:B------:R-:W-:Y:S01]  /*5060*/  LDSM.16.MT88.4 R8, [R178+0x3000] ;  /* 0x00300000b208783b */ /* 0x000fe20000004200 */
[----:B------:R-:W-:-:S05]  /*5070*/  IMAD.MOV.U32 R221, RZ, RZ, R132 ;  /* 0x000000ffffdd7224 */ /* 0x000fca00078e0084 */
[----:B------:R-:W-:Y:S02]  /*5080*/  F2FP.BF16.PACK_AB R4, R232, R238 ;  /* 0x000000eee804723e */ /* 0x000fe400000010ff */
[----:B---3--:R-:W-:Y:S02]  /*5090*/  F2FP.BF16.PACK_AB R5, R217, R218 ;  /* 0x000000dad905723e */ /* 0x008fe400000010ff */
[----:B------:R-:W-:Y:S02]  /*50a0*/  F2FP.BF16.PACK_AB R6, R220, R222 ;  /* 0x000000dedc06723e */ /* 0x000fe400000010ff */
[----:B----4-:R-:W-:-:S07]  /*50b0*/  F2FP.BF16.PACK_AB R7, R127, R216 ;  /* 0x000000d87f07723e */ /* 0x010fce00000010ff */
[C---:B------:R-:W-:Y:S08]  /*50c0*/  HMMA.16816.F32.BF16 R128, R4.reuse, R24, R152 ;  /* 0x000000180480723c */ /* 0x040ff00000041898 */
        /* <DEDUP_REMOVED lines=9> */
[C---:B-1----:R-:W-:Y:S01]  /*5160*/  HMMA.16816.F32.BF16 R160, R4.reuse, R26, R80 ;  /* 0x0000001a04a0723c */ /* 0x042fe20000041850 */
[----:B------:R1:W4:Y:S01]  /*5170*/  MUFU.EX2 R26, R3 ;  /* 0x00000003001a7308 */ /* 0x0003220000000800 */
[----:B------:R-:W-:Y:S05]  /*5180*/  LDSM.16.MT88.4 R80, [R178+0x5800] ;  /* 0x00580000b250783b */ /* 0x000fea0000004200 */
[----:B------:R-:W-:Y:S01]  /*5190*/  IMAD.MOV.U32 R27, RZ, RZ, R135 ;  /* 0x000000ffff1b7224 */ /* 0x000fe200078e0087 */
[C---:B------:R-:W-:Y:S08]  /*51a0*/  HMMA.16816.F32.BF16 R32, R4.reuse, R34, R200 ;  /* 0x000000220420723c */ /* 0x040ff000000418c8 */
[----:B------:R-:W-:Y:S01]  /*51b0*/  HMMA.16816.F32.BF16 R200, R4, R12, R104 ;  /* 0x0000000c04c8723c */ /* 0x000fe20000041868 */
[--C-:B-1----:R-:W-:Y:S01]  /*51c0*/  FFMA.FTZ R3, R219, c[0x0][0x2d0], -R2.reuse ;  /* 0x0000b400db037a23 */ /* 0x102fe20000010802 */
[----:B------:R-:W-:Y:S01]  /*51d0*/  LDSM.16.MT88.4 R104, [R178+0x1800] ;  /* 0x00180000b268783b */ /* 0x000fe20000004200 */
[----:B------:R-:W-:-:S02]  /*51e0*/  FFMA.FTZ R2, R230, c[0x0][0x2d0], -R2 ;  /* 0x0000b400e6027a23 */ /* 0x000fc40000010802 */
[----:B------:R-:W-:Y:S02]  /*51f0*/  IMAD.MOV.U32 R230, RZ, RZ, R112 ;  /* 0x000000ffffe67224 */ /* 0x000fe400078e0070 */
[----:B------:R-:W-:Y:S01]  /*5200*/  IMAD.MOV.U32 R219, RZ, RZ, R133 ;  /* 0x000000ffffdb7224 */ /* 0x000fe200078e0085 */
[C---:B------:R-:W-:Y:S01]  /*5210*/  HMMA.16816.F32.BF16 R204, R4.reuse, R14, R96 ;  /* 0x0000000e04cc723c */ /* 0x040fe20000041860 */
[----:B------:R-:W1:Y:S06]  /*5220*/  LDSM.16.MT88.4 R12, [R181+0x5000] ;  /* 0x00500000b50c783b */ /* 0x000e6c0000004200 */
[----:B----4-:R-:W-:Y:S01]  /*5230*/  F2FP.BF16.PACK_AB R96, R26, R126 ;  /* 0x0000007e1a60723e */ /* 0x010fe200000010ff */
[C---:B------:R-:W-:Y:S08]  /*5240*/  HMMA.16816.F32.BF16 R172, R4.reuse, R8, R92 ;  /* 0x0000000804ac723c */ /* 0x040ff0000004185c */
[C---:B------:R-:W-:Y:S01]  /*5250*/  HMMA.16816.F32.BF16 R168, R4.reuse, R10, R88 ;  /* 0x0000000a04a8723c */ /* 0x040fe20000041858 */
[----:B------:R-:W4:Y:S04]  /*5260*/  LDSM.16.MT88.4 R8, [R180+0x5000] ;  /* 0x00500000b408783b */ /* 0x000f280000004200 */
[----:B------:R-:W-:Y:S03]  /*5270*/  LDSM.16.MT88.4 R88, [R181+0x5800] ;  /* 0x00580000b558783b */ /* 0x000fe60000004200 */
[C---:B------:R-:W-:Y:S01]  /*5280*/  HMMA.16816.F32.BF16 R164, R4.reuse, R24, R84 ;  /* 0x0000001804a4723c */ /* 0x040fe20000041854 */
[----:B------:R1:W-:Y:S07]  /*5290*/  MUFU.EX2 R24, R2 ;  /* 0x0000000200187308 */ /* 0x0003ee0000000800 */
[C---:B--2---:R-:W-:Y:S01]  /*52a0*/  HMMA.16816.F32.BF16 R140, R4.reuse, R20, R52 ;  /* 0x00000014048c723c */ /* 0x044fe20000041834 */
[----:B------:R2:W2:Y:S07]  /*52b0*/  MUFU.EX2 R25, R3 ;  /* 0x0000000300197308 */ /* 0x0004ae0000000800 */
[----:B---3--:R-:W-:Y:S01]  /*52c0*/  HMMA.16816.F32.BF16 R92, R4, R16, R68 ;  /* 0x00000010045c723c */ /* 0x008fe20000041844 */
[----:B-1----:R-:W-:-:S02]  /*52d0*/  FFMA.FTZ R2, R231, c[0x0][0x2d0], -R0 ;  /* 0x0000b400e7027a23 */ /* 0x002fc40000010800 */
[----:B------:R-:W-:Y:S02]  /*52e0*/  IMAD.MOV.U32 R231, RZ, RZ, R113 ;  /* 0x000000ffffe77224 */ /* 0x000fe400078e0071 */
[----:B------:R1:W-:Y:S03]  /*52f0*/  MUFU.EX2 R21, R2 ;  /* 0x0000000200157308 */ /* 0x0003e60000000800 */
[----:B------:R-:W-:Y:S01]  /*5300*/  HMMA.16816.F32.BF16 R156, R4, R28, R56 ;  /* 0x0000001c049c723c */ /* 0x000fe20000041838 */
[----:B--2---:R-:W-:Y:S01]  /*5310*/  IMAD.MOV.U32 R3, RZ, RZ, R134 ;  /* 0x000000ffff037224 */ /* 0x004fe200078e0086 */
[----:B------:R-:W-:Y:S01]  /*5320*/  LDSM.16.MT88.4 R56, [R181+0x3800] ;  /* 0x00380000b538783b */ /* 0x000fe20000004200 */
[----:B------:R-:W-:-:S03]  /*5330*/  F2FP.BF16.PACK_AB R98, R24, R25 ;  /* 0x000000191862723e */ /* 0x000fc600000010ff */
[----:B------:R-:W-:Y:S02]  /*5340*/  LDSM.16.MT88.4 R132, [R177+0x1800] ;  /* 0x00180000b184783b */ /* 0x000fe40000004200 */
[----:B------:R-:W-:Y:S02]  /*5350*/  HMMA.16816.F32.BF16 R144, R4, R30, R40 ;  /* 0x0000001e0490723c */ /* 0x000fe40000041828 */
[----:B------:R-:W2:Y:S01]  /*5360*/  LDSM.16.MT88.4 R40, [R177+0x3800] ;  /* 0x00380000b128783b */ /* 0x000ea20000004200 */
[----:B-1----:R-:W-:Y:S02]  /*5370*/  FFMA.FTZ R2, R245, c[0x0][0x2d0], -R0 ;  /* 0x0000b400f5027a23 */ /* 0x002fe40000010800 */
[----:B------:R-:W-:-:S03]  /*5380*/  IMAD.MOV.U32 R245, RZ, RZ, R121 ;  /* 0x000000fffff57224 */ /* 0x000fc600078e0079 */
[C---:B------:R-:W-:Y:S01]  /*5390*/  HMMA.16816.F32.BF16 R28, R4.reuse, R22, R44 ;  /* 0x00000016041c723c */ /* 0x040fe2000004182c */
[----:B------:R1:W3:Y:S06]  /*53a0*/  MUFU.EX2 R20, R2 ;  /* 0x0000000200147308 */ /* 0x0002ec0000000800 */
[----:B------:R-:W-:Y:S01]  /*53b0*/  IMAD.MOV.U32 R22, RZ, RZ, R120 ;  /* 0x000000ffff167224 */ /* 0x000fe200078e0078 */
[----:B------:R-:W-:Y:S01]  /*53c0*/  HMMA.16816.F32.BF16 R136, R4, R12, R76 ;  /* 0x0000000c0488723c */ /* 0x000fe2000004184c */
[----:B------:R-:W-:-:S07]  /*53d0*/  IMAD.MOV.U32 R23, RZ, RZ, R114 ;  /* 0x000000ffff177224 */ /* 0x000fce00078e0072 */
[C---:B------:R-:W-:Y:S01]  /*53e0*/  HMMA.16816.F32.BF16 R84, R4.reuse, R18, R72 ;  /* 0x000000120454723c */ /* 0x040fe20000041848 */
[--C-:B-1----:R-:W-:Y:S01]  /*53f0*/  FFMA.FTZ R2, R244, c[0x0][0x2d0], -R0.reuse ;  /* 0x0000b400f4027a23 */ /* 0x102fe20000010800 */
[----:B------:R-:W-:Y:S01]  /*5400*/  LDSM.16.MT88.4 R72, [R177+0x5800] ;  /* 0x00580000b148783b */ /* 0x000fe20000004200 */
[----:B------:R-:W-:Y:S01]  /*5410*/  FFMA.FTZ R0, R246, c[0x0][0x2d0], -R0 ;  /* 0x0000b400f6007a23 */ /* 0x000fe20000010800 */
[----:B---3--:R-:W-:Y:S01]  /*5420*/  F2FP.BF16.PACK_AB R97, R20, R21 ;  /* 0x000000151461723e */ /* 0x008fe200000010ff */
[----:B------:R1:W-:Y:S01]  /*5430*/  MUFU.EX2 R17, R2 ;  /* 0x0000000200117308 */ /* 0x0003e20000000800 */
[----:B------:R-:W-:Y:S02]  /*5440*/  IMAD.MOV.U32 R246, RZ, RZ, R115 ;  /* 0x000000fffff67224 */ /* 0x000fe400078e0073 */
[----:B------:R-:W-:Y:S01]  /*5450*/  IMAD.MOV.U32 R244, RZ, RZ, R122 ;  /* 0x000000fffff47224 */ /* 0x000fe200078e007a */
[----:B------:R-:W3:Y:S01]  /*5460*/  LDSM.16.MT88.4 R112, [R181+0x1800] ;  /* 0x00180000b570783b */ /* 0x000ee20000004200 */
[C---:B------:R-:W-:Y:S03]  /*5470*/  HMMA.16816.F32.BF16 R12, R4.reuse, R14, R64 ;  /* 0x0000000e040c723c */ /* 0x040fe60000041840 */
[----:B------:R2:W2:Y:S01]  /*5480*/  MUFU.EX2 R16, R0 ;  /* 0x0000000000107308 */ /* 0x0004a20000000800 */
[----:B------:R-:W-:Y:S04]  /*5490*/  LDSM.16.MT88.4 R64, [R180+0x3800] ;  /* 0x00380000b440783b */ /* 0x000fe80000004200 */
[----:B----4-:R-:W-:Y:S01]  /*54a0*/  HMMA.16816.F32.BF16 R152, R4, R8, R48 ;  /* 0x000000080498723c */ /* 0x010fe20000041830 */
[----:B------:R-:W-:Y:S01]  /*54b0*/  LDSM.16.MT88.4 R48, [R178+0x3800] ;  /* 0x00380000b230783b */ /* 0x000fe20000004200 */
[----:B-1----:R-:W-:-:S03]  /*54c0*/  IMAD.MOV.U32 R2, RZ, RZ, R123 ;  /* 0x000000ffff027224 */ /* 0x002fc600078e007b */
[----:B------:R-:W1:Y:S01]  /*54d0*/  LDSM.16.MT88.4 R120, [R180+0x1800] ;  /* 0x00180000b478783b */ /* 0x000e620000004200 */
[----:B------:R-:W-:Y:S02]  /*54e0*/  FADD.FTZ R2, R2, R246 ;  /* 0x000000f602027221 */ /* 0x000fe40000010000 */
[----:B------:R-:W-:Y:S01]  /*54f0*/  HMMA.16816.F32.BF16 R148, R4, R10, R36 ;  /* 0x0000000a0494723c */ /* 0x000fe20000041824 */
[----:B------:R-:W4:Y:S01]  /*5500*/  LDSM.16.MT88.4 R8, [R180+0x5800] ;  /* 0x00580000b408783b */ /* 0x000f220000004200 */
        /* <DEDUP_REMOVED lines=11> */
[----:B------:R-:W-:Y:S01]  /*55c0*/  IADD3 R201, R27, -0x2, RZ ;  /* 0xfffffffe1bc97810 */ /* 0x000fe20007ffe0ff */
[----:B------:R-:W-:Y:S01]  /*55d0*/  FADD.FTZ R3, R252, R3 ;  /* 0x00000003fc037221 */ /* 0x000fe20000010000 */
[----:B------:R-:W-:Y:S01]  /*55e0*/  HMMA.16816.F32.BF16 R128, R96, R132, R128 ;  /* 0x000000846080723c */ /* 0x000fe20000041880 */
[----:B------:R-:W-:-:S04]  /*55f0*/  @P2 IMAD.HI.U32 R4, R237, c[0x0][0x2c8], RZ ;  /* 0x0000b200ed042a27 */ /* 0x000fc800078e00ff */
[----:B------:R-:W-:Y:S02]  /*5600*/  FADD.FTZ R2, R249, R2 ;  /* 0x00000002f9027221 */ /* 0x000fe40000010000 */
[----:B------:R-:W-:Y:S01]  /*5610*/  IMAD.MOV.U32 R0, RZ, RZ, R237 ;  /* 0x000000ffff007224 */ /* 0x000fe200078e00ed */
[----:B------:R-:W-:Y:S01]  /*5620*/  @P2 SHF.R.U32.HI R0, RZ, c[0x0][0x2cc], R4 ;  /* 0x0000b300ff002a19 */ /* 0x000fe20000011604 */
[----:B------:R-:W-:Y:S01]  /*5630*/  FADD.FTZ R3, R221, R3 ;  /* 0x00000003dd037221 */ /* 0x000fe20000010000 */
[C---:B---3--:R-:W-:Y:S01]  /*5640*/  HMMA.16816.F32.BF16 R108, R96.reuse, R112, R108 ;  /* 0x00000070606c723c */ /* 0x048fe2000004186c */
[----:B------:R-:W-:Y:S01]  /*5650*/  FADD.FTZ R2, R251, R2 ;  /* 0x00000002fb027221 */ /* 0x000fe20000010000 */
[----:B------:R-:W-:Y:S01]  /*5660*/  IADD3 R0, R0, R234, -R235 ;  /* 0x000000ea00007210 */ /* 0x000fe20007ffe8eb */
[----:B------:R-:W-:Y:S02]  /*5670*/  FADD.FTZ R3, R238, R3 ;  /* 0x00000003ee037221 */ /* 0x000fe40000010000 */
[----:B------:R-:W-:Y:S01]  /*5680*/  FADD.FTZ R2, R218, R2 ;  /* 0x00000002da027221 */ /* 0x000fe20000010000 */
[----:B------:R-:W-:Y:S01]  /*5690*/  SHF.R.S32.HI R4, RZ, 0x1f, R0 ;  /* 0x0000001fff047819 */ /* 0x000fe20000011400 */
[----:B------:R-:W-:Y:S01]  /*56a0*/  FADD.FTZ R3, R232, R3 ;  /* 0x00000003e8037221 */ /* 0x000fe20000010000 */
[----:B------:R-:W-:Y:S01]  /*56b0*/  HMMA.16816.F32.BF16 R76, R96, R80, R92 ;  /* 0x00000050604c723c */ /* 0x000fe2000004185c */
[----:B------:R-:W-:Y:S01]  /*56c0*/  FADD.FTZ R2, R217, R2 ;  /* 0x00000002d9027221 */ /* 0x000fe20000010000 */
[----:B------:R-:W-:Y:S01]  /*56d0*/  LEA.HI R4, R4, R0, RZ, 0x6 ;  /* 0x0000000004047211 */ /* 0x000fe200078f30ff */
[----:B------:R-:W-:-:S02]  /*56e0*/  FADD.FTZ R3, R222, R3 ;  /* 0x00000003de037221 */ /* 0x000fc40000010000 */
[----:B------:R-:W-:Y:S02]  /*56f0*/  FADD.FTZ R0, R216, R2 ;  /* 0x00000002d8007221 */ /* 0x000fe40000010000 */
[----:B------:R-:W-:Y:S01]  /*5700*/  FADD.FTZ R2, R220, R3 ;  /* 0x00000003dc027221 */ /* 0x000fe20000010000 */
[----:B------:R-:W-:Y:S01]  /*5710*/  SHF.R.S32.HI R3, RZ, 0x6, R4 ;  /* 0x00000006ff037819 */ /* 0x000fe20000011404 */
[----:B------:R-:W-:Y:S01]  /*5720*/  FADD.FTZ R0, R127, R0 ;  /* 0x000000007f007221 */ /* 0x000fe20000010000 */
[C---:B------:R-:W-:Y:S01]  /*5730*/  HMMA.16816.F32.BF16 R132, R96.reuse, R134, R60 ;  /* 0x000000866084723c */ /* 0x040fe2000004183c */
[----:B------:R-:W-:Y:S01]  /*5740*/  FADD.FTZ R2, R126, R2 ;  /* 0x000000027e027221 */ /* 0x000fe20000010000 */
[----:B------:R-:W-:Y:S01]  /*5750*/  IMNMX R232, R229, R3, !PT ;  /* 0x00000003e5e87217 */ /* 0x000fe20007800200 */
[----:B------:R-:W-:Y:S02]  /*5760*/  FADD.FTZ R0, R21, R0 ;  /* 0x0000000015007221 */ /* 0x000fe40000010000 */
[----:B------:R-:W-:Y:S01]  /*5770*/  FADD.FTZ R2, R26, R2 ;  /* 0x000000021a027221 */ /* 0x000fe20000010000 */
[----:B------:R-:W-:Y:S01]  /*5780*/  ISETP.GE.AND P0, PT, R201, R232, PT ;  /* 0x000000e8c900720c */ /* 0x000fe20003f06270 */
[----:B------:R-:W-:Y:S01]  /*5790*/  FADD.FTZ R0, R20, R0 ;  /* 0x0000000014007221 */ /* 0x000fe20000010000 */
[----:B------:R-:W-:Y:S01]  /*57a0*/  HMMA.16816.F32.BF16 R112, R96, R114, R116 ;  /* 0x000000726070723c */ /* 0x000fe20000041874 */
[----:B------:R-:W-:-:S02]  /*57b0*/  FADD.FTZ R2, R25, R2 ;  /* 0x0000000219027221 */ /* 0x000fc40000010000 */
[----:B------:R-:W-:Y:S02]  /*57c0*/  FADD.FTZ R0, R17, R0 ;  /* 0x0000000011007221 */ /* 0x000fe40000010000 */
[----:B------:R-:W-:Y:S02]  /*57d0*/  FADD.FTZ R230, R24, R2 ;  /* 0x0000000218e67221 */ /* 0x000fe40000010000 */
[----:B------:R-:W-:Y:S01]  /*57e0*/  FADD.FTZ R231, R16, R0 ;  /* 0x0000000010e77221 */ /* 0x000fe20000010000 */
[C---:B------:R-:W-:Y:S08]  /*57f0*/  HMMA.16816.F32.BF16 R80, R96.reuse, R82, R84 ;  /* 0x000000526050723c */ /* 0x040ff00000041854 */
[C---:B------:R-:W-:Y:S08]  /*5800*/  HMMA.16816.F32.BF16 R100, R96.reuse, R104, R100 ;  /* 0x000000686064723c */ /* 0x040ff00000041864 */
        /* <DEDUP_REMOVED lines=15> */
[----:B------:R-:W-:Y:S01]  /*5900*/  HMMA.16816.F32.BF16 R96, R96, R10, R148 ;  /* 0x0000000a6060723c */ /* 0x000fe20000041894 */
[----:B------:R-:W-:Y:S01]  /*5910*/  @!UPT UIADD3 URZ, URZ, URZ, URZ ;  /* 0x0000003f3f3ff290 */ /* 0x000fe2000fffe03f */
[----:B------:R-:W-:Y:S11]  /*5920*/  @!P0 BRA `(.L_x_3363) ;  /* 0x00002ed000008947 */ /* 0x000ff60003800000 */
[----:B------:R-:W-:Y:S02]  /*5930*/  MOV R126, R124 ;  /* 0x0000007c007e7202 */ /* 0x000fe40000000f00 */
[----:B------:R-:W-:-:S02]  /*5940*/  MOV R3, R125 ;  /* 0x0000007d00037202 */ /* 0x000fc40000000f00 */
[----:B------:R-:W-:-:S07]  /*5950*/  MOV R200, R201 ;  /* 0x000000c900c87202 */ /* 0x000fce0000000f00 */
.L_x_3364:
[----:B------:R-:W-:Y:S01]  /*5960*/  ISETP.GT.AND P6, PT, R229, R200, PT ;  /* 0x000000c8e500720c */ /* 0x000fe20003fc4270 */
[----:B------:R-:W-:Y:S04]  /*5970*/  DEPBAR.LE SB0, 0x0 ;  /* 0x000080000000791a */ /* 0x000fe80000000000 */
[----:B------:R-:W-:Y:S01]  /*5980*/  WARPSYNC 0xffffffff ;  /* 0xffffffff00007948 */ /* 0x000fe20003800000 */
[----:B------:R-:W-:Y:S01]  /*5990*/  BAR.SYNC.DEFER_BLOCKING 0x0 ;  /* 0x0000000000007b1d */ /* 0x000fe20000010000 */
[C---:B------:R-:W-:Y:S06]  /*59a0*/  IADD3 R201, R200.reuse, -0x1, RZ ;  /* 0xffffffffc8c97810 */ /* 0x040fec0007ffe0ff */
[----:B------:R-:W-:Y:S01]  /*59b0*/  @!P6 SHF.R.S32.HI R0, RZ, 0x1f, R200 ;  /* 0x0000001fff00e819 */ /* 0x000fe200000114c8 */
[----:B------:R-:W-:Y:S04]  /*59c0*/  @!P6 IMAD.WIDE.U32 R4, R200, c[0x0][0x208], RZ ;  /* 0x00008200c804ea25 */ /* 0x000fe800078e00ff */
[----:B------:R-:W-:Y:S02]  /*59d0*/  @!P6 IMAD R0, R0, c[0x0][0x208], RZ ;  /* 0x000082000000ea24 */ /* 0x000fe400078e02ff */
[----:B------:R-:W-:Y:S02]  /*59e0*/  @!P6 IMAD.MOV.U32 R6, RZ, RZ, c[0x0][0x20c] ;  /* 0x00008300ff06e624 */ /* 0x000fe400078e00ff */
[----:B------:R-:W-:Y:S04]  /*59f0*/  @!P6 IMAD R0, R200, c[0x0][0x20c], R0 ;  /* 0x00008300c800ea24 */ /* 0x000fe800078e0200 */
[----:B------:R-:W-:Y:S01]  /*5a00*/  @!P6 IMAD.IADD R2, R5, 0x1, R0 ;  /* 0x000000010502e824 */ /* 0x000fe200078e0200 */
[C---:B------:R-:W-:Y:S01]  /*5a10*/  @!P6 SHF.L.U32 R0, R4.reuse, 0x6, RZ ;  /* 0x000000060400e819 */ /* 0x040fe200000006ff */
[----:B------:R-:W-:Y:S01]  /*5a20*/  @!P6 IMAD.MOV.U32 R5, RZ, RZ, c[0x0][0x208] ;  /* 0x00008200ff05e624 */ /* 0x000fe200078e00ff */
[----:B------:R-:W-:Y:S02]  /*5a30*/  LDSM.16.M88.4 R32, [R183] ;  /* 0x00000000b720783b */ /* 0x000fe40000000200 */
[----:B------:R-:W-:Y:S02]  /*5a40*/  @!P6 SHF.L.U64.HI R2, R4, 0x6, R2 ;  /* 0x000000060402e819 */ /* 0x000fe40000010202 */
[C---:B------:R-:W-:Y:S02]  /*5a50*/  @!P6 LEA R12, P0, R5.reuse, R0, 0x5 ;  /* 0x00000000050ce211 */ /* 0x040fe400078028ff */
[----:B------:R-:W-:Y:S02]  /*5a60*/  @!P6 IADD3 R4, P1, R0, R226, RZ ;  /* 0x000000e20004e210 */ /* 0x000fe40007f3e0ff */
[----:B------:R-:W-:Y:S01]  /*5a70*/  @!P6 LEA.HI.X R13, R5, R2, R6, 0x5, P0 ;  /* 0x00000002050de211 */ /* 0x000fe200000f2c06 */
[----:B------:R-:W1:Y:S01]  /*5a80*/  LDSM.16.M88.4 R8, [R176] ;  /* 0x00000000b008783b */ /* 0x000e620000000200 */
[----:B------:R-:W-:Y:S02]  /*5a90*/  @!P6 IADD3 R14, P0, R226, 0x40, RZ ;  /* 0x00000040e20ee810 */ /* 0x000fe40007f1e0ff */
[----:B------:R-:W-:Y:S02]  /*5aa0*/  @!P6 IADD3.X R6, R2, R228, RZ, P1, !PT ;  /* 0x000000e40206e210 */ /* 0x000fe40000ffe4ff */
[----:B------:R-:W-:Y:S01]  /*5ab0*/  @!P6 LEA R162, P1, R4, c[0x0][0x1f8], 0x1 ;  /* 0x00007e0004a2ea11 */ /* 0x000fe200078208ff */
[----:B------:R-:W-:Y:S01]  /*5ac0*/  @!P6 IMAD.X R20, RZ, RZ, R228, P0 ;  /* 0x000000ffff14e224 */ /* 0x000fe200000e06e4 */
[----:B------:R-:W-:Y:S01]  /*5ad0*/  @!P6 IADD3 R5, P0, R0, R14, RZ ;  /* 0x0000000e0005e210 */ /* 0x000fe20007f1e0ff */
[----:B------:R-:W2:Y:S01]  /*5ae0*/  LDSM.16.M88.4 R16, [R176+0x800] ;  /* 0x00080000b010783b */ /* 0x000ea20000000200 */
[----:B------:R-:W-:Y:S02]  /*5af0*/  @!P6 LEA.HI.X R163, R4, c[0x0][0x1fc], R6, 0x1, P1 ;  /* 0x00007f0004a3ea11 */ /* 0x000fe400008f0c06 */
[----:B------:R-:W-:Y:S02]  /*5b00*/  @!P6 IADD3.X R4, R2, R20, RZ, P0, !PT ;  /* 0x000000140204e210 */ /* 0x000fe400007fe4ff */
[----:B------:R-:W-:Y:S02]  /*5b10*/  @!P6 IADD3 R15, P0, R226, 0x80, RZ ;  /* 0x00000080e20fe810 */ /* 0x000fe40007f1e0ff */
[C---:B------:R-:W-:Y:S01]  /*5b20*/  @!P6 LEA R160, P1, R5.reuse, c[0x0][0x1f8], 0x1 ;  /* 0x00007e0005a0ea11 */ /* 0x040fe200078208ff */
[----:B------:R-:W3:Y:S02]  /*5b30*/  LDSM.16.M88.4 R24, [R176+0x1000] ;  /* 0x00100000b018783b */ /* 0x000ee40000000200 */
[----:B------:R-:W-:Y:S01]  /*5b40*/  @!P6 IMAD.X R21, RZ, RZ, R228, P0 ;  /* 0x000000ffff15e224 */ /* 0x000fe200000e06e4 */
[----:B------:R-:W-:Y:S02]  /*5b50*/  @!P6 IADD3 R22, P0, R0, R15, RZ ;  /* 0x0000000f0016e210 */ /* 0x000fe40007f1e0ff */
[----:B------:R-:W-:Y:S02]  /*5b60*/  @!P6 LEA.HI.X R161, R5, c[0x0][0x1fc], R4, 0x1, P1 ;  /* 0x00007f0005a1ea11 */ /* 0x000fe400008f0c04 */
[----:B------:R-:W-:Y:S01]  /*5b70*/  @!P6 IADD3 R23, P1, R12, R14, RZ ;  /* 0x0000000e0c17e210 */ /* 0x000fe20007f3e0ff */
[----:B------:R-:W4:Y:S01]  /*5b80*/  LDSM.16.M88.4 R136, [R176+0x1800] ;  /* 0x00180000b088783b */ /* 0x000f220000000200 */
[----:B------:R-:W-:Y:S02]  /*5b90*/  @!P6 IADD3.X R14, R2, R21, RZ, P0, !PT ;  /* 0x00000015020ee210 */ /* 0x000fe400007fe4ff */
[C---:B------:R-:W-:Y:S01]  /*5ba0*/  @!P6 IADD3 R2, P0, R12.reuse, R15, RZ ;  /* 0x0000000f0c02e210 */ /* 0x040fe20007f1e0ff */
[C---:B------:R-:W-:Y:S01]  /*5bb0*/  @!P6 IMAD.X R31, R13.reuse, 0x1, R20, P1 ;  /* 0x000000010d1fe824 */ /* 0x040fe200008e0614 */
[----:B------:R-:W-:Y:S02]  /*5bc0*/  @!P6 IADD3 R0, P1, R12, R226, RZ ;  /* 0x000000e20c00e210 */ /* 0x000fe40007f3e0ff */
[C---:B------:R-:W-:Y:S01]  /*5bd0*/  @!P6 IADD3.X R29, R13.reuse, R21, RZ, P0, !PT ;  /* 0x000000150d1de210 */ /* 0x040fe200007fe4ff */
[----:B------:R-:W-:Y:S01]  /*5be0*/  LDSM.16.M88.4 R140, [R184] ;  /* 0x00000000b88c783b */ /* 0x000fe20000000200 */
[----:B------:R-:W-:Y:S01]  /*5bf0*/  @!P6 LEA R20, P0, R22, c[0x0][0x1f8], 0x1 ;  /* 0x00007e001614ea11 */ /* 0x000fe200078008ff */
[----:B------:R-:W-:Y:S01]  /*5c00*/  @!P6 IMAD.X R13, R13, 0x1, R228, P1 ;  /* 0x000000010d0de824 */ /* 0x000fe200008e06e4 */
[----:B------:R-:W-:Y:S02]  /*5c10*/  @!P6 LEA R124, P1, R0, c[0x0][0x1f8], 0x1 ;  /* 0x00007e00007cea11 */ /* 0x000fe400078208ff */
[----:B------:R-:W-:Y:S02]  /*5c20*/  @!P6 LEA.HI.X R21, R22, c[0x0][0x1fc], R14, 0x1, P0 ;  /* 0x00007f001615ea11 */ /* 0x000fe400000f0c0e */
[----:B------:R-:W-:Y:S01]  /*5c30*/  @!P6 LEA.HI.X R125, R0, c[0x0][0x1fc], R13, 0x1, P1 ;  /* 0x00007f00007dea11 */ /* 0x000fe200008f0c0d */
[C---:B-1----:R-:W-:Y:S01]  /*5c40*/  HMMA.16816.F32.BF16 R4, R32.reuse, R8, RZ ;  /* 0x000000082004723c */ /* 0x042fe200000418ff */
[----:B------:R-:W1:Y:S02]  /*5c50*/  LDSM.16.M88.4 R144, [R187] ;  /* 0x00000000bb90783b */ /* 0x000e640000000200 */
[C---:B------:R-:W-:Y:S02]  /*5c60*/  @!P6 LEA R30, P1, R23.reuse, c[0x0][0x1f8], 0x1 ;  /* 0x00007e00171eea11 */ /* 0x040fe400078208ff */
[C---:B------:R-:W-:Y:S02]  /*5c70*/  @!P6 LEA R28, P0, R2.reuse, c[0x0][0x1f8], 0x1 ;  /* 0x00007e00021cea11 */ /* 0x040fe400078008ff */
[----:B------:R-:W-:Y:S01]  /*5c80*/  @!P6 LEA.HI.X R31, R23, c[0x0][0x1fc], R31, 0x1, P1 ;  /* 0x00007f00171fea11 */ /* 0x000fe200008f0c1f */
[C---:B------:R-:W-:Y:S01]  /*5c90*/  HMMA.16816.F32.BF16 R8, R32.reuse, R10, RZ ;  /* 0x0000000a2008723c */ /* 0x040fe200000418ff */
[----:B------:R-:W5:Y:S03]  /*5ca0*/  LDSM.16.M88.4 R148, [R198] ;  /* 0x00000000c694783b */ /* 0x000f660000000200 */
[----:B------:R-:W-:Y:S04]  /*5cb0*/  @!P6 LEA.HI.X R29, R2, c[0x0][0x1fc], R29, 0x1, P0 ;  /* 0x00007f00021dea11 */ /* 0x000fe800000f0c1d */
[C---:B--2---:R-:W-:Y:S01]  /*5cc0*/  HMMA.16816.F32.BF16 R12, R32.reuse, R16, RZ ;  /* 0x00000010200c723c */ /* 0x044fe200000418ff */
[----:B------:R-:W2:Y:S07]  /*5cd0*/  LDSM.16.M88.4 R152, [R197] ;  /* 0x00000000c598783b */ /* 0x000eae0000000200 */
[C---:B------:R-:W-:Y:S01]  /*5ce0*/  HMMA.16816.F32.BF16 R16, R32.reuse, R18, RZ ;  /* 0x000000122010723c */ /* 0x040fe200000418ff */
[----:B------:R-:W1:Y:S08]  /*5cf0*/  LDSM.16.M88.4 R156, [R196] ;  /* 0x00000000c49c783b */ /* 0x000e700000000200 */
[----:B------:R-:W-:Y:S01]  /*5d00*/  @!PT LDS RZ, [RZ] ;  /* 0x00000000fffff984 */ /* 0x000fe20000000800 */
[----:B------:R-:W-:Y:S01]  /*5d10*/  @!PT LDS RZ, [RZ] ;  /* 0x00000000fffff984 */ /* 0x000fe20000000800 */
[----:B------:R-:W-:Y:S01]  /*5d20*/  @!PT LDS RZ, [RZ] ;  /* 0x00000000fffff984 */ /* 0x000fe20000000800 */
[----:B------:R1:W-:Y:S08]  /*5d30*/  @!P6 LDGSTS.E.BYPASS.LTC128B.128 [R199+0x100], [R162.64], !P5 ;  /* 0x00100000a2c7efae */ /* 0x0003f0000e901d46 */
[----:B------:R1:W-:Y:S08]  /*5d40*/  @!P6 LDGSTS.E.BYPASS.LTC128B.128 [R199+0x2100], [R160.64], !P4 ;  /* 0x02100000a0c7efae */ /* 0x0003f0000e101d46 */
[----:B------:R3:W-:Y:S08]  /*5d50*/  @!P6 LDGSTS.E.BYPASS.LTC128B.128 [R199+0x4100], [R20.64], !P3 ;  /* 0x0410000014c7efae */ /* 0x0007f0000d901d46 */
[----:B------:R2:W-:Y:S08]  /*5d60*/  @!P6 LDGSTS.E.BYPASS.LTC128B.128 [R199+0x1100], [R124.64], !P5 ;  /* 0x011000007cc7efae */ /* 0x0005f0000e901d46 */
[----:B------:R4:W-:Y:S08]  /*5d70*/  @!P6 LDGSTS.E.BYPASS.LTC128B.128 [R199+0x3100], [R30.64], !P4 ;  /* 0x031000001ec7efae */ /* 0x0009f0000e101d46 */
[----:B------:R4:W-:Y:S01]  /*5d80*/  @!P6 LDGSTS.E.BYPASS.LTC128B.128 [R199+0x5100], [R28.64], !P3 ;  /* 0x051000001cc7efae */ /* 0x0009e2000d901d46 */
[C---:B---3--:R-:W-:Y:S07]  /*5d90*/  HMMA.16816.F32.BF16 R20, R32.reuse, R24, RZ ;  /* 0x000000182014723c */ /* 0x048fee00000418ff */
[----:B-1----:R-:W-:Y:S01]  /*5da0*/  LDSM.16.M88.4 R160, [R186] ;  /* 0x00000000baa0783b */ /* 0x002fe20000000200 */
[C---:B------:R-:W-:Y:S07]  /*5db0*/  HMMA.16816.F32.BF16 R24, R32.reuse, R26, RZ ;  /* 0x0000001a2018723c */ /* 0x040fee00000418ff */
[----:B------:R-:W0:Y:S08]  /*5dc0*/  LDGDEPBAR ;  /* 0x00000000000079af */ /* 0x000e300000000000 */
[----:B------:R-:W1:Y:S01]  /*5dd0*/  LDSM.16.M88.4 R164, [R182] ;  /* 0x00000000b6a4783b */ /* 0x000e620000000200 */
[C---:B----4-:R-:W-:Y:S07]  /*5de0*/  HMMA.16816.F32.BF16 R28, R32.reuse, R136, RZ ;  /* 0x00000088201c723c */ /* 0x050fee00000418ff */
[----:B------:R-:W3:Y:S01]  /*5df0*/  LDSM.16.M88.4 R168, [R182+0x800] ;  /* 0x00080000b6a8783b */ /* 0x000ee20000000200 */
[----:B------:R-:W-:Y:S07]  /*5e00*/  HMMA.16816.F32.BF16 R32, R32, R138, RZ ;  /* 0x0000008a2020723c */ /* 0x000fee00000418ff */
[----:B------:R-:W4:Y:S01]  /*5e10*/  LDSM.16.M88.4 R136, [R182+0x1000] ;  /* 0x00100000b688783b */ /* 0x000f220000000200 */
[C---:B------:R-:W-:Y:S07]  /*5e20*/  HMMA.16816.F32.BF16 R4, R140.reuse, R144, R4 ;  /* 0x000000908c04723c */ /* 0x040fee0000041804 */
[----:B------:R-:W-:Y:S01]  /*5e30*/  LDSM.16.M88.4 R172, [R179] ;  /* 0x00000000b3ac783b */ /* 0x000fe20000000200 */
[C---:B------:R-:W-:Y:S07]  /*5e40*/  HMMA.16816.F32.BF16 R8, R140.reuse, R146, R8 ;  /* 0x000000928c08723c */ /* 0x040fee0000041808 */
[----:B------:R-:W1:Y:S01]  /*5e50*/  LDSM.16.M88.4 R144, [R182+0x1800] ;  /* 0x00180000b690783b */ /* 0x000e620000000200 */
[C---:B-----5:R-:W-:Y:S07]  /*5e60*/  HMMA.16816.F32.BF16 R12, R140.reuse, R148, R12 ;  /* 0x000000948c0c723c */ /* 0x060fee000004180c */
[----:B------:R-:W5:Y:S01]  /*5e70*/  LDL R127, [R1+0x4] ;  /* 0x00000400017f7983 */ /* 0x000f620000100800 */
[C---:B------:R-:W-:Y:S03]  /*5e80*/  HMMA.16816.F32.BF16 R16, R140.reuse, R150, R16 ;  /* 0x000000968c10723c */ /* 0x040fe60000041810 */
[----:B------:R-:W3:Y:S05]  /*5e90*/  LDSM.16.M88.4 R148, [R185] ;  /* 0x00000000b994783b */ /* 0x000eea0000000200 */
[C---:B--2---:R-:W-:Y:S08]  /*5ea0*/  HMMA.16816.F32.BF16 R20, R140.reuse, R152, R20 ;  /* 0x000000988c14723c */ /* 0x044ff00000041814 */
[C---:B------:R-:W-:Y:S01]  /*5eb0*/  HMMA.16816.F32.BF16 R24, R140.reuse, R154, R24 ;  /* 0x0000009a8c18723c */ /* 0x040fe20000041818 */
[----:B------:R-:W-:Y:S07]  /*5ec0*/  LDSM.16.M88.4 R152, [R179+0x1000] ;  /* 0x00100000b398783b */ /* 0x000fee0000000200 */
        /* <DEDUP_REMOVED lines=16> */
[C---:B------:R-:W-:Y:S01]  /*5fd0*/  HMMA.16816.F32.BF16 R4, R148.reuse, R172, R4 ;  /* 0x000000ac9404723c */ /* 0x040fe20000041804 */
[----:B------:R-:W1:Y:S07]  /*5fe0*/  LDSM.16.M88.4 R160, [R176+0x3000] ;  /* 0x00300000b0a0783b */ /* 0x000e6e0000000200 */
[C---:B------:R-:W-:Y:S01]  /*5ff0*/  HMMA.16816.F32.BF16 R8, R148.reuse, R174, R8 ;  /* 0x000000ae9408723c */ /* 0x040fe20000041808 */
[----:B------:R-:W-:Y:S07]  /*6000*/  LDSM.16.M88.4 R172, [R190] ;  /* 0x00000000beac783b */ /* 0x000fee0000000200 */
[C---:B--2---:R-:W-:Y:S08]  /*6010*/  HMMA.16816.F32.BF16 R12, R148.reuse, R140, R12 ;  /* 0x0000008c940c723c */ /* 0x044ff0000004180c */
[C---:B------:R-:W-:Y:S01]  /*6020*/  HMMA.16816.F32.BF16 R16, R148.reuse, R142, R16 ;  /* 0x0000008e9410723c */ /* 0x040fe20000041810 */
[----:B------:R-:W-:Y:S07]  /*6030*/  LDSM.16.M88.4 R140, [R184+0x4000] ;  /* 0x00400000b88c783b */ /* 0x000fee0000000200 */
[C---:B------:R-:W-:Y:S08]  /*6040*/  HMMA.16816.F32.BF16 R20, R148.reuse, R152, R20 ;  /* 0x000000989414723c */ /* 0x040ff00000041814 */
[C---:B------:R-:W-:Y:S01]  /*6050*/  HMMA.16816.F32.BF16 R24, R148.reuse, R154, R24 ;  /* 0x0000009a9418723c */ /* 0x040fe20000041818 */
[----:B------:R-:W2:Y:S07]  /*6060*/  LDSM.16.M88.4 R152, [R195] ;  /* 0x00000000c398783b */ /* 0x000eae0000000200 */
[C---:B-1----:R-:W-:Y:S08]  /*6070*/  HMMA.16816.F32.BF16 R28, R148.reuse, R156, R28 ;  /* 0x0000009c941c723c */ /* 0x042ff0000004181c */
[----:B------:R-:W-:Y:S01]  /*6080*/  HMMA.16816.F32.BF16 R32, R148, R158, R32 ;  /* 0x0000009e9420723c */ /* 0x000fe20000041820 */
[----:B------:R-:W1:Y:S07]  /*6090*/  LDSM.16.M88.4 R148, [R194] ;  /* 0x00000000c294783b */ /* 0x000e6e0000000200 */
[C---:B---3--:R-:W-:Y:S01]  /*60a0*/  HMMA.16816.F32.BF16 R4, R136.reuse, R164, R4 ;  /* 0x000000a48804723c */ /* 0x048fe20000041804 */
[----:B------:R-:W3:Y:S07]  /*60b0*/  LDSM.16.M88.4 R156, [R193] ;  /* 0x00000000c19c783b */ /* 0x000eee0000000200 */
[C---:B------:R-:W-:Y:S01]  /*60c0*/  HMMA.16816.F32.BF16 R8, R136.reuse, R166, R8 ;  /* 0x000000a68808723c */ /* 0x040fe20000041808 */
[----:B------:R-:W-:Y:S07]  /*60d0*/  LDSM.16.M88.4 R164, [R182+0x2800] ;  /* 0x00280000b6a4783b */ /* 0x000fee0000000200 */
[C---:B----4-:R-:W-:Y:S08]  /*60e0*/  HMMA.16816.F32.BF16 R12, R136.reuse, R144, R12 ;  /* 0x00000090880c723c */ /* 0x050ff0000004180c */
[C---:B------:R-:W-:Y:S01]  /*60f0*/  HMMA.16816.F32.BF16 R16, R136.reuse, R146, R16 ;  /* 0x000000928810723c */ /* 0x040fe20000041810 */
[----:B------:R-:W4:Y:S07]  /*6100*/  LDSM.16.M88.4 R144, [R192] ;  /* 0x00000000c090783b */ /* 0x000f2e0000000200 */
[C---:B------:R-:W-:Y:S08]  /*6110*/  HMMA.16816.F32.BF16 R20, R136.reuse, R160, R20 ;  /* 0x000000a08814723c */ /* 0x040ff00000041814 */
[C---:B------:R-:W-:Y:S01]  /*6120*/  HMMA.16816.F32.BF16 R24, R136.reuse, R162, R24 ;  /* 0x000000a28818723c */ /* 0x040fe20000041818 */
[----:B------:R-:W-:Y:S07]  /*6130*/  LDSM.16.M88.4 R160, [R182+0x2000] ;  /* 0x00200000b6a0783b */ /* 0x000fee0000000200 */
[C---:B------:R-:W-:Y:S08]  /*6140*/  HMMA.16816.F32.BF16 R28, R136.reuse, R168, R28 ;  /* 0x000000a8881c723c */ /* 0x040ff0000004181c */
[----:B------:R-:W-:Y:S01]  /*6150*/  HMMA.16816.F32.BF16 R32, R136, R170, R32 ;  /* 0x000000aa8820723c */ /* 0x000fe20000041820 */
[----:B------:R-:W4:Y:S07]  /*6160*/  LDSM.16.M88.4 R136, [R186+0x4000] ;  /* 0x00400000ba88783b */ /* 0x000f2e0000000200 */
[C---:B--2---:R-:W-:Y:S01]  /*6170*/  HMMA.16816.F32.BF16 R4, R140.reuse, R152, R4 ;  /* 0x000000988c04723c */ /* 0x044fe20000041804 */
[----:B------:R-:W-:Y:S07]  /*6180*/  LDSM.16.M88.4 R168, [R179+0x2000] ;  /* 0x00200000b3a8783b */ /* 0x000fee0000000200 */
[C---:B------:R-:W-:Y:S01]  /*6190*/  HMMA.16816.F32.BF16 R8, R140.reuse, R154, R8 ;  /* 0x0000009a8c08723c */ /* 0x040fe20000041808 */
[----:B------:R-:W-:Y:S07]  /*61a0*/  LDSM.16.M88.4 R152, [R182+0x3800] ;  /* 0x00380000b698783b */ /* 0x000fee0000000200 */
[C---:B-1----:R-:W-:Y:S08]  /*61b0*/  HMMA.16816.F32.BF16 R12, R140.reuse, R148, R12 ;  /* 0x000000948c0c723c */ /* 0x042ff0000004180c */
[C---:B------:R-:W-:Y:S01]  /*61c0*/  HMMA.16816.F32.BF16 R16, R140.reuse, R150, R16 ;  /* 0x000000968c10723c */ /* 0x040fe20000041810 */
[----:B------:R-:W1:Y:S07]  /*61d0*/  LDSM.16.M88.4 R148, [R182+0x3000] ;  /* 0x00300000b694783b */ /* 0x000e6e0000000200 */
[C---:B---3--:R-:W-:Y:S08]  /*61e0*/  HMMA.16816.F32.BF16 R20, R140.reuse, R156, R20 ;  /* 0x0000009c8c14723c */ /* 0x048ff00000041814 */
[C---:B------:R-:W-:Y:S01]  /*61f0*/  HMMA.16816.F32.BF16 R24, R140.reuse, R158, R24 ;  /* 0x0000009e8c18723c */ /* 0x040fe20000041818 */
[----:B------:R-:W2:Y:S07]  /*6200*/  LDSM.16.M88.4 R156, [R185+0x4000] ;  /* 0x00400000b99c783b */ /* 0x000eae0000000200 */
[C---:B----4-:R-:W-:Y:S08]  /*6210*/  HMMA.16816.F32.BF16 R28, R140.reuse, R144, R28 ;  /* 0x000000908c1c723c */ /* 0x050ff0000004181c */
[----:B------:R-:W-:Y:S01]  /*6220*/  HMMA.16816.F32.BF16 R32, R140, R146, R32 ;  /* 0x000000928c20723c */ /* 0x000fe20000041820 */
[----:B------:R-:W3:Y:S07]  /*6230*/  LDSM.16.M88.4 R140, [R179+0x2800] ;  /* 0x00280000b38c783b */ /* 0x000eee0000000200 */
[C---:B------:R-:W-:Y:S01]  /*6240*/  HMMA.16816.F32.BF16 R4, R136.reuse, R160, R4 ;  /* 0x000000a08804723c */ /* 0x040fe20000041804 */
[----:B------:R-:W4:Y:S04]  /*6250*/  LDSM.16.M88.4 R144, [R179+0x3000] ;  /* 0x00300000b390783b */ /* 0x000f280000000200 */
[----:B-----5:R-:W-:Y:S03]  /*6260*/  IADD3 R0, R127, R237, RZ ;  /* 0x000000ed7f007210 */ /* 0x020fe60007ffe0ff */
[C---:B------:R-:W-:Y:S01]  /*6270*/  HMMA.16816.F32.BF16 R8, R136.reuse, R162, R8 ;  /* 0x000000a28808723c */ /* 0x040fe20000041808 */
[----:B------:R-:W-:Y:S03]  /*6280*/  LDSM.16.M88.4 R160, [R176+0x4800] ;  /* 0x00480000b0a0783b */ /* 0x000fe60000000200 */
[----:B------:R-:W-:Y:S04]  /*6290*/  @P2 IMAD.HI.U32 R2, R0, c[0x0][0x2c8], RZ ;  /* 0x0000b20000022a27 */ /* 0x000fe800078e00ff */
[C---:B------:R-:W-:Y:S04]  /*62a0*/  HMMA.16816.F32.BF16 R12, R136.reuse, R164, R12 ;  /* 0x000000a4880c723c */ /* 0x040fe8000004180c */
[----:B------:R-:W-:Y:S04]  /*62b0*/  @P2 SHF.R.U32.HI R0, RZ, c[0x0][0x2cc], R2 ;  /* 0x0000b300ff002a19 */ /* 0x000fe80000011602 */
[C---:B------:R-:W-:Y:S01]  /*62c0*/  HMMA.16816.F32.BF16 R16, R136.reuse, R166, R16 ;  /* 0x000000a68810723c */ /* 0x040fe20000041810 */
[----:B------:R-:W-:Y:S07]  /*62d0*/  LDSM.16.M88.4 R164, [R176+0x5800] ;  /* 0x00580000b0a4783b */ /* 0x000fee0000000200 */
[C---:B-1----:R-:W-:Y:S01]  /*62e0*/  HMMA.16816.F32.BF16 R20, R136.reuse, R148, R20 ;  /* 0x000000948814723c */ /* 0x042fe20000041814 */
[----:B------:R-:W1:Y:S07]  /*62f0*/  SHFL.IDX PT, R2, R0, RZ, 0x1c1f ;  /* 0x001c1fff00027589 */ /* 0x000e6e00000e0000 */
[C---:B------:R-:W-:Y:S01]  /*6300*/  HMMA.16816.F32.BF16 R24, R136.reuse, R150, R24 ;  /* 0x000000968818723c */ /* 0x040fe20000041818 */
[----:B------:R-:W-:Y:S07]  /*6310*/  LDSM.16.M88.4 R148, [R183+0x8000] ;  /* 0x00800000b794783b */ /* 0x000fee0000000200 */
[C---:B------:R-:W-:Y:S01]  /*6320*/  HMMA.16816.F32.BF16 R28, R136.reuse, R152, R28 ;  /* 0x00000098881c723c */ /* 0x040fe2000004181c */
[----:B------:R5:W1:Y:S07]  /*6330*/  SHFL.IDX PT, R124, R0, 0x1, 0x1c1f ;  /* 0x003c1f00007c7f89 */ /* 0x000a6e00000e0000 */
[----:B------:R-:W-:Y:S01]  /*6340*/  HMMA.16816.F32.BF16 R32, R136, R154, R32 ;  /* 0x0000009a8820723c */ /* 0x000fe20000041820 */
[----:B------:R-:W1:Y:S07]  /*6350*/  LDSM.16.M88.4 R136, [R179+0x3800] ;  /* 0x00380000b388783b */ /* 0x000e6e0000000200 */
[C---:B--2---:R-:W-:Y:S01]  /*6360*/  HMMA.16816.F32.BF16 R4, R156.reuse, R168, R4 ;  /* 0x000000a89c04723c */ /* 0x044fe20000041804 */
[----:B------:R-:W2:Y:S07]  /*6370*/  LDSM.16.M88.4 R152, [R176+0x4000] ;  /* 0x00400000b098783b */ /* 0x000eae0000000200 */
[C---:B------:R-:W-:Y:S01]  /*6380*/  HMMA.16816.F32.BF16 R8, R156.reuse, R170, R8 ;  /* 0x000000aa9c08723c */ /* 0x040fe20000041808 */
[----:B------:R-:W-:Y:S03]  /*6390*/  LDSM.16.M88.4 R168, [R191] ;  /* 0x00000000bfa8783b */ /* 0x000fe60000000200 */
[----:B-----5:R-:W-:Y:S04]  /*63a0*/  IMAD.MOV.U32 R0, RZ, RZ, -0x40 ;  /* 0xffffffc0ff007424 */ /* 0x020fe800078e00ff */
[C---:B---3--:R-:W-:Y:S04]  /*63b0*/  HMMA.16816.F32.BF16 R12, R156.reuse, R140, R12 ;  /* 0x0000008c9c0c723c */ /* 0x048fe8000004180c */
[----:B------:R-:W-:Y:S04]  /*63c0*/  IMAD R0, R200, R0, 0x1 ;  /* 0x00000001c8007424 */ /* 0x000fe800078e0200 */
[C---:B------:R-:W-:Y:S01]  /*63d0*/  HMMA.16816.F32.BF16 R16, R156.reuse, R142, R16 ;  /* 0x0000008e9c10723c */ /* 0x040fe20000041810 */
[----:B------:R-:W3:Y:S03]  /*63e0*/  LDSM.16.M88.4 R140, [R176+0x5000] ;  /* 0x00500000b08c783b */ /* 0x000ee60000000200 */
[----:B------:R-:W-:Y:S04]  /*63f0*/  IADD3 R0, R234, R0, -R233 ;  /* 0x00000000ea007210 */ /* 0x000fe80007ffe8e9 */
[C---:B----4-:R-:W-:Y:S04]  /*6400*/  HMMA.16816.F32.BF16 R20, R156.reuse, R144, R20 ;  /* 0x000000909c14723c */ /* 0x050fe80000041814 */
[----:B------:R-:W-:Y:S04]  /*6410*/  IADD3 R0, R0, -R235, RZ ;  /* 0x800000eb00007210 */ /* 0x000fe80007ffe0ff */
[C---:B------:R-:W-:Y:S01]  /*6420*/  HMMA.16816.F32.BF16 R24, R156.reuse, R146, R24 ;  /* 0x000000929c18723c */ /* 0x040fe20000041818 */
[----:B------:R-:W4:Y:S03]  /*6430*/  LDSM.16.M88.4 R144, [R184+0x8000] ;  /* 0x00800000b890783b */ /* 0x000f260000000200 */
[C---:B-1----:R-:W-:Y:S01]  /*6440*/  IMAD.IADD R2, R0.reuse, 0x1, R2 ;  /* 0x0000000100027824 */ /* 0x042fe200078e0202 */
[----:B------:R-:W-:Y:S03]  /*6450*/  IADD3 R0, R0, R124, RZ ;  /* 0x0000007c00007210 */ /* 0x000fe60007ffe0ff */
[C---:B------:R-:W-:Y:S03]  /*6460*/  HMMA.16816.F32.BF16 R28, R156.reuse, R136, R28 ;  /* 0x000000889c1c723c */ /* 0x040fe6000004181c */
[----:B------:R-:W-:Y:S02]  /*6470*/  ISETP.GT.AND P6, PT, R2, 0x1, PT ;  /* 0x000000010200780c */ /* 0x000fe40003fc4270 */
[----:B------:R-:W-:Y:S02]  /*6480*/  ISETP.GT.AND P1, PT, R0, RZ, PT ;  /* 0x000000ff0000720c */ /* 0x000fe40003f24270 */
[----:B------:R-:W-:Y:S01]  /*6490*/  ISETP.GT.AND P0, PT, R2, RZ, PT ;  /* 0x000000ff0200720c */ /* 0x000fe20003f04270 */
[----:B------:R-:W-:Y:S01]  /*64a0*/  HMMA.16816.F32.BF16 R32, R156, R138, R32 ;  /* 0x0000008a9c20723c */ /* 0x000fe20000041820 */
[----:B------:R-:W1:Y:S07]  /*64b0*/  LDSM.16.M88.4 R136, [R189] ;  /* 0x00000000bd88783b */ /* 0x000e6e0000000200 */
[C---:B--2---:R-:W-:Y:S01]  /*64c0*/  HMMA.16816.F32.BF16 R4, R148.reuse, R152, R4 ;  /* 0x000000989404723c */ /* 0x044fe20000041804 */
[----:B------:R-:W-:Y:S07]  /*64d0*/  LDSM.16.M88.4 R156, [R182+0x4800] ;  /* 0x00480000b69c783b */ /* 0x000fee0000000200 */
[C---:B------:R-:W-:Y:S01]  /*64e0*/  HMMA.16816.F32.BF16 R8, R148.reuse, R154, R8 ;  /* 0x0000009a9408723c */ /* 0x040fe20000041808 */
[----:B------:R-:W-:Y:S07]  /*64f0*/  LDSM.16.M88.4 R152, [R182+0x4000] ;  /* 0x00400000b698783b */ /* 0x000fee0000000200 */
[C---:B------:R-:W-:Y:S08]  /*6500*/  HMMA.16816.F32.BF16 R12, R148.reuse, R160, R12 ;  /* 0x000000a0940c723c */ /* 0x040ff0000004180c */
[C---:B------:R-:W-:Y:S01]  /*6510*/  HMMA.16816.F32.BF16 R16, R148.reuse, R162, R16 ;  /* 0x000000a29410723c */ /* 0x040fe20000041810 */
[----:B------:R-:W-:Y:S07]  /*6520*/  LDSM.16.M88.4 R160, [R182+0x5000] ;  /* 0x00500000b6a0783b */ /* 0x000fee0000000200 */
[C---:B---3--:R-:W-:Y:S08]  /*6530*/  HMMA.16816.F32.BF16 R20, R148.reuse, R140, R20 ;  /* 0x0000008c9414723c */ /* 0x048ff00000041814 */
[C---:B------:R-:W-:Y:S01]  /*6540*/  HMMA.16816.F32.BF16 R24, R148.reuse, R142, R24 ;  /* 0x0000008e9418723c */ /* 0x040fe20000041818 */
[----:B------:R-:W2:Y:S07]  /*6550*/  LDSM.16.M88.4 R140, [R188] ;  /* 0x00000000bc8c783b */ /* 0x000eae0000000200 */
[C---:B------:R-:W-:Y:S08]  /*6560*/  HMMA.16816.F32.BF16 R28, R148.reuse, R164, R28 ;  /* 0x000000a4941c723c */ /* 0x040ff0000004181c */
[----:B------:R-:W-:Y:S01]  /*6570*/  HMMA.16816.F32.BF16 R32, R148, R166, R32 ;  /* 0x000000a69420723c */ /* 0x000fe20000041820 */
[----:B------:R-:W3:Y:S07]  /*6580*/  LDSM.16.M88.4 R148, [R186+0x8000] ;  /* 0x00800000ba94783b */ /* 0x000eee0000000200 */
[C---:B----4-:R-:W-:Y:S01]  /*6590*/  HMMA.16816.F32.BF16 R4, R144.reuse, R168, R4 ;  /* 0x000000a89004723c */ /* 0x050fe20000041804 */
[----:B------:R-:W4:Y:S07]  /*65a0*/  LDSM.16.M88.4 R164, [R182+0x5800] ;  /* 0x00580000b6a4783b */ /* 0x000f2e0000000200 */
[C---:B------:R-:W-:Y:S01]  /*65b0*/  HMMA.16816.F32.BF16 R8, R144.reuse, R170, R8 ;  /* 0x000000aa9008723c */ /* 0x040fe20000041808 */
[----:B------:R-:W-:Y:S07]  /*65c0*/  LDSM.16.M88.4 R168, [R179+0x4000] ;  /* 0x00400000b3a8783b */ /* 0x000fee0000000200 */
[C---:B------:R-:W-:Y:S08]  /*65d0*/  HMMA.16816.F32.BF16 R12, R144.reuse, R172, R12 ;  /* 0x000000ac900c723c */ /* 0x040ff0000004180c */
[C---:B------:R-:W-:Y:S08]  /*65e0*/  HMMA.16816.F32.BF16 R16, R144.reuse, R174, R16 ;  /* 0x000000ae9010723c */ /* 0x040ff00000041810 */
        /* <DEDUP_REMOVED lines=8> */
[C---:B------:R-:W-:Y:S08]  /*6670*/  HMMA.16816.F32.BF16 R8, R148.reuse, R154, R8 ;  /* 0x0000009a9408723c */ /* 0x040ff00000041808 */
[C---:B------:R-:W-:Y:S08]  /*6680*/  HMMA.16816.F32.BF16 R12, R148.reuse, R156, R12 ;  /* 0x0000009c940c723c */ /* 0x040ff0000004180c */
[C---:B------:R-:W-:Y:S08]  /*6690*/  HMMA.16816.F32.BF16 R16, R148.reuse, R158, R16 ;  /* 0x0000009e9410723c */ /* 0x040ff00000041810 */
[C---:B------:R-:W-:Y:S08]  /*66a0*/  HMMA.16816.F32.BF16 R20, R148.reuse, R160, R20 ;  /* 0x000000a09414723c */ /* 0x040ff00000041814 */
[C---:B------:R-:W-:Y:S08]  /*66b0*/  HMMA.16816.F32.BF16 R24, R148.reuse, R162, R24 ;  /* 0x000000a29418723c */ /* 0x040ff00000041818 */
[C---:B----4-:R-:W-:Y:S08]  /*66c0*/  HMMA.16816.F32.BF16 R28, R148.reuse, R164, R28 ;  /* 0x000000a4941c723c */ /* 0x050ff0000004181c */
[----:B------:R-:W-:Y:S01]  /*66d0*/  HMMA.16816.F32.BF16 R32, R148, R166, R32 ;  /* 0x000000a69420723c */ /* 0x000fe20000041820 */
[----:B------:R-:W4:Y:S01]  /*66e0*/  LDSM.16.M88.4 R148, [R179+0x5800] ;  /* 0x00580000b394783b */ /* 0x000f220000000200 */
[----:B------:R-:W-:Y:S06]  /*66f0*/  DEPBAR.LE SB0, 0x0 ;  /* 0x000080000000791a */ /* 0x000fec0000000000 */
[C---:B-1----:R-:W-:Y:S01]  /*6700*/  HMMA.16816.F32.BF16 R4, R136.reuse, R168, R4 ;  /* 0x000000a88804723c */ /* 0x042fe20000041804 */
[----:B------:R-:W-:Y:S07]  /*6710*/  BAR.SYNC.DEFER_BLOCKING 0x0 ;  /* 0x0000000000007b1d */ /* 0x000fee0000010000 */
[C---:B------:R-:W-:Y:S08]  /*6720*/  HMMA.16816.F32.BF16 R8, R136.reuse, R170, R8 ;  /* 0x000000aa8808723c */ /* 0x040ff00000041808 */
[C---:B--2---:R-:W-:Y:S08]  /*6730*/  HMMA.16816.F32.BF16 R12, R136.reuse, R140, R12 ;  /* 0x0000008c880c723c */ /* 0x044ff0000004180c */
[C---:B------:R-:W-:Y:S04]  /*6740*/  HMMA.16816.F32.BF16 R16, R136.reuse, R142, R16 ;  /* 0x0000008e8810723c */ /* 0x040fe80000041810 */
[----:B------:R-:W-:Y:S02]  /*6750*/  FSEL R124, R4, -INF , P0 ;  /* 0xff800000047c7808 */ /* 0x000fe40000000000 */
[----:B------:R-:W-:Y:S02]  /*6760*/  ISETP.GT.AND P0, PT, R0, 0x1, PT ;  /* 0x000000010000780c */ /* 0x000fe40003f04270 */
[C---:B---3--:R-:W-:Y:S04]  /*6770*/  HMMA.16816.F32.BF16 R20, R136.reuse, R144, R20 ;  /* 0x000000908814723c */ /* 0x048fe80000041814 */
[----:B------:R-:W-:Y:S02]  /*6780*/  FSEL R142, R5, -INF , P6 ;  /* 0xff800000058e7808 */ /* 0x000fe40003000000 */
[----:B------:R-:W-:Y:S02]  /*6790*/  FSEL R153, R7, -INF , P0 ;  /* 0xff80000007997808 */ /* 0x000fe40000000000 */
[C---:B------:R-:W-:Y:S03]  /*67a0*/  HMMA.16816.F32.BF16 R24, R136.reuse, R146, R24 ;  /* 0x000000928818723c */ /* 0x040fe60000041818 */
[----:B------:R-:W-:Y:S02]  /*67b0*/  ISETP.GT.AND P0, PT, R2, 0x8, PT ;  /* 0x000000080200780c */ /* 0x000fe40003f04270 */
[----:B------:R-:W-:Y:S02]  /*67c0*/  FMNMX.FTZ R4, R124, R3, !PT ;  /* 0x000000037c047209 */ /* 0x000fe40007810000 */
[----:B------:R-:W-:Y:S01]  /*67d0*/  FSEL R140, R8, -INF , P0 ;  /* 0xff800000088c7808 */ /* 0x000fe20000000000 */
[C---:B----4-:R-:W-:Y:S03]  /*67e0*/  HMMA.16816.F32.BF16 R28, R136.reuse, R148, R28 ;  /* 0x00000094881c723c */ /* 0x050fe6000004181c */
[----:B------:R-:W-:Y:S02]  /*67f0*/  ISETP.GT.AND P6, PT, R2, 0x9, PT ;  /* 0x000000090200780c */ /* 0x000fe40003fc4270 */
[----:B------:R-:W-:Y:S02]  /*6800*/  FMNMX.FTZ R4, R142, R4, !PT ;  /* 0x000000048e047209 */ /* 0x000fe40007810000 */
[----:B------:R-:W-:Y:S01]  /*6810*/  ISETP.GT.AND P0, PT, R0, 0x9, PT ;  /* 0x000000090000780c */ /* 0x000fe20003f04270 */
[----:B------:R-:W-:Y:S04]  /*6820*/  HMMA.16816.F32.BF16 R32, R136, R150, R32 ;  /* 0x000000968820723c */ /* 0x000fe80000041820 */
[----:B------:R-:W-:Y:S02]  /*6830*/  FSEL R141, R9, -INF , P6 ;  /* 0xff800000098d7808 */ /* 0x000fe40003000000 */
[----:B------:R-:W-:Y:S02]  /*6840*/  FSEL R152, R11, -INF , P0 ;  /* 0xff8000000b987808 */ /* 0x000fe40000000000 */
[----:B------:R-:W-:Y:S02]  /*6850*/  FMNMX.FTZ R4, R140, R4, !PT ;  /* 0x000000048c047209 */ /* 0x000fe40007810000 */
[----:B------:R-:W-:Y:S02]  /*6860*/  ISETP.GT.AND P0, PT, R2, 0x10, PT ;  /* 0x000000100200780c */ /* 0x000fe40003f04270 */
[----:B------:R-:W-:Y:S02]  /*6870*/  FMNMX.FTZ R4, R141, R4, !PT ;  /* 0x000000048d047209 */ /* 0x000fe40007810000 */
[----:B------:R-:W-:Y:S02]  /*6880*/  FSEL R146, R12, -INF , P0 ;  /* 0xff8000000c927808 */ /* 0x000fe40000000000 */
[----:B------:R-:W-:Y:S02]  /*6890*/  ISETP.GT.AND P6, PT, R2, 0x11, PT ;  /* 0x000000110200780c */ /* 0x000fe40003fc4270 */
[----:B------:R-:W-:Y:S02]  /*68a0*/  ISETP.GT.AND P0, PT, R0, 0x11, PT ;  /* 0x000000110000780c */ /* 0x000fe40003f04270 */
[----:B------:R-:W-:Y:S02]  /*68b0*/  FSEL R155, R13, -INF , P6 ;  /* 0xff8000000d9b7808 */ /* 0x000fe40003000000 */
[----:B------:R-:W-:Y:S02]  /*68c0*/  FSEL R157, R15, -INF , P0 ;  /* 0xff8000000f9d7808 */ /* 0x000fe40000000000 */
[----:B------:R-:W-:Y:S02]  /*68d0*/  FMNMX.FTZ R4, R146, R4, !PT ;  /* 0x0000000492047209 */ /* 0x000fe40007810000 */
[----:B------:R-:W-:Y:S02]  /*68e0*/  ISETP.GT.AND P0, PT, R2, 0x18, PT ;  /* 0x000000180200780c */ /* 0x000fe40003f04270 */
[----:B------:R-:W-:Y:S02]  /*68f0*/  FSEL R154, R6, -INF , P1 ;  /* 0xff800000069a7808 */ /* 0x000fe40000800000 */
[----:B------:R-:W-:Y:S02]  /*6900*/  FSEL R147, R16, -INF , P0 ;  /* 0xff80000010937808 */ /* 0x000fe40000000000 */
[----:B------:R-:W-:Y:S02]  /*6910*/  FMNMX.FTZ R4, R155, R4, !PT ;  /* 0x000000049b047209 */ /* 0x000fe40007810000 */
[----:B------:R-:W-:Y:S02]  /*6920*/  ISETP.GT.AND P1, PT, R0, 0x8, PT ;  /* 0x000000080000780c */ /* 0x000fe40003f24270 */
[----:B------:R-:W-:Y:S02]  /*6930*/  ISETP.GT.AND P6, PT, R2, 0x19, PT ;  /* 0x000000190200780c */ /* 0x000fe40003fc4270 */
[----:B------:R-:W-:Y:S02]  /*6940*/  ISETP.GT.AND P0, PT, R0, 0x19, PT ;  /* 0x000000190000780c */ /* 0x000fe40003f04270 */
[----:B------:R-:W-:Y:S02]  /*6950*/  FSEL R143, R10, -INF , P1 ;  /* 0xff8000000a8f7808 */ /* 0x000fe40000800000 */
[----:B------:R-:W-:Y:S02]  /*6960*/  FSEL R148, R17, -INF , P6 ;  /* 0xff80000011947808 */ /* 0x000fe40003000000 */
[----:B------:R-:W-:Y:S02]  /*6970*/  FSEL R158, R19, -INF , P0 ;  /* 0xff800000139e7808 */ /* 0x000fe40000000000 */
[----:B------:R-:W-:Y:S02]  /*6980*/  FMNMX.FTZ R4, R147, R4, !PT ;  /* 0x0000000493047209 */ /* 0x000fe40007810000 */
[----:B------:R-:W-:Y:S02]  /*6990*/  ISETP.GT.AND P1, PT, R0, 0x10, PT ;  /* 0x000000100000780c */ /* 0x000fe40003f24270 */
[----:B------:R-:W-:Y:S02]  /*69a0*/  ISETP.GT.AND P0, PT, R2, 0x20, PT ;  /* 0x000000200200780c */ /* 0x000fe40003f04270 */
[----:B------:R-:W-:Y:S02]  /*69b0*/  FSEL R156, R14, -INF , P1 ;  /* 0xff8000000e9c7808 */ /* 0x000fe40000800000 */
[----:B------:R-:W-:Y:S02]  /*69c0*/  FSEL R150, R20, -INF , P0 ;  /* 0xff80000014967808 */ /* 0x000fe40000000000 */
[----:B------:R-:W-:Y:S02]  /*69d0*/  FMNMX.FTZ R4, R148, R4, !PT ;  /* 0x0000000494047209 */ /* 0x000fe40007810000 */
[----:B------:R-:W-:Y:S02]  /*69e0*/  ISETP.GT.AND P1, PT, R0, 0x18, PT ;  /* 0x000000180000780c */ /* 0x000fe40003f24270 */
[----:B------:R-:W-:Y:S02]  /*69f0*/  ISETP.GT.AND P6, PT, R2, 0x21, PT ;  /* 0x000000210200780c */ /* 0x000fe40003fc4270 */
[----:B------:R-:W-:Y:S02]  /*6a00*/  FMNMX.FTZ R5, R154, R126, !PT ;  /* 0x0000007e9a057209 */ /* 0x000fe40007810000 */
[----:B------:R-:W-:Y:S02]  /*6a10*/  FSEL R149, R18, -INF , P1 ;  /* 0xff80000012957808 */ /* 0x000fe40000800000 */
[----:B------:R-:W-:Y:S02]  /*6a20*/  FSEL R151, R21, -INF , P6 ;  /* 0xff80000015977808 */ /* 0x000fe40003000000 */
[----:B------:R-:W-:Y:S02]  /*6a30*/  FMNMX.FTZ R4, R150, R4, !PT ;  /* 0x0000000496047209 */ /* 0x000fe40007810000 */
[----:B------:R-:W-:Y:S02]  /*6a40*/  ISETP.GT.AND P1, PT, R2, 0x28, PT ;  /* 0x000000280200780c */ /* 0x000fe40003f24270 */
[----:B------:R-:W-:Y:S02]  /*6a50*/  FMNMX.FTZ R5, R153, R5, !PT ;  /* 0x0000000599057209 */ /* 0x000fe40007810000 */
[----:B------:R-:W-:Y:S02]  /*6a60*/  FSEL R159, R24, -INF , P1 ;  /* 0xff800000189f7808 */ /* 0x000fe40000800000 */
[----:B------:R-:W-:Y:S02]  /*6a70*/  FMNMX.FTZ R4, R151, R4, !PT ;  /* 0x0000000497047209 */ /* 0x000fe40007810000 */
[C---:B------:R-:W-:Y:S02]  /*6a80*/  ISETP.GT.AND P0, PT, R2.reuse, 0x29, PT ;  /* 0x000000290200780c */ /* 0x040fe40003f04270 */
[----:B------:R-:W-:Y:S02]  /*6a90*/  FMNMX.FTZ R5, R143, R5, !PT ;  /* 0x000000058f057209 */ /* 0x000fe40007810000 */
[----:B------:R-:W-:Y:S02]  /*6aa0*/  FMNMX.FTZ R4, R159, R4, !PT ;  /* 0x000000049f047209 */ /* 0x000fe40007810000 */
[----:B------:R-:W-:Y:S02]  /*6ab0*/  ISETP.GT.AND P6, PT, R2, 0x30, PT ;  /* 0x000000300200780c */ /* 0x000fe40003fc4270 */
[----:B------:R-:W-:Y:S02]  /*6ac0*/  FSEL R162, R25, -INF , P0 ;  /* 0xff80000019a27808 */ /* 0x000fe40000000000 */
[----:B------:R-:W-:Y:S02]  /*6ad0*/  FMNMX.FTZ R5, R152, R5, !PT ;  /* 0x0000000598057209 */ /* 0x000fe40007810000 */
[----:B------:R-:W-:Y:S02]  /*6ae0*/  FSEL R165, R28, -INF , P6 ;  /* 0xff8000001ca57808 */ /* 0x000fe40003000000 */
[----:B------:R-:W-:Y:S02]  /*6af0*/  ISETP.GT.AND P1, PT, R2, 0x31, PT ;  /* 0x000000310200780c */ /* 0x000fe40003f24270 */
[----:B------:R-:W-:Y:S02]  /*6b00*/  FMNMX.FTZ R4, R162, R4, !PT ;  /* 0x00000004a2047209 */ /* 0x000fe40007810000 */
[----:B------:R-:W-:Y:S02]  /*6b10*/  FMNMX.FTZ R5, R156, R5, !PT ;  /* 0x000000059c057209 */ /* 0x000fe40007810000 */
[----:B------:R-:W-:Y:S02]  /*6b20*/  FSEL R209, R29, -INF , P1 ;  /* 0xff8000001dd17808 */ /* 0x000fe40000800000 */
[C---:B------:R-:W-:Y:S02]  /*6b30*/  ISETP.GT.AND P6, PT, R2.reuse, 0x39, PT ;  /* 0x000000390200780c */ /* 0x040fe40003fc4270 */
[----:B------:R-:W-:Y:S02]  /*6b40*/  ISETP.GT.AND P0, PT, R2, 0x38, PT ;  /* 0x000000380200780c */ /* 0x000fe40003f04270 */
[----:B------:R-:W-:Y:S02]  /*6b50*/  FMNMX.FTZ R2, R165, R4, !PT ;  /* 0x00000004a5027209 */ /* 0x000fe40007810000 */
[----:B------:R-:W-:Y:S02]  /*6b60*/  FMNMX.FTZ R4, R157, R5, !PT ;  /* 0x000000059d047209 */ /* 0x000fe40007810000 */
[----:B------:R-:W-:Y:S02]  /*6b70*/  FSEL R210, R32, -INF , P0 ;  /* 0xff80000020d27808 */ /* 0x000fe40000000000 */
[----:B------:R-:W-:Y:S02]  /*6b80*/  FMNMX.FTZ R2, R209, R2, !PT ;  /* 0x00000002d1027209 */ /* 0x000fe40007810000 */
[----:B------:R-:W-:Y:S02]  /*6b90*/  FMNMX.FTZ R4, R149, R4, !PT ;  /* 0x0000000495047209 */ /* 0x000fe40007810000 */
[----:B------:R-:W-:Y:S02]  /*6ba0*/  ISETP.GT.AND P1, PT, R0, 0x20, PT ;  /* 0x000000200000780c */ /* 0x000fe40003f24270 */
[----:B------:R-:W-:Y:S02]  /*6bb0*/  FSEL R212, R33, -INF , P6 ;  /* 0xff80000021d47808 */ /* 0x000fe40003000000 */
[----:B------:R-:W-:Y:S02]  /*6bc0*/  FMNMX.FTZ R2, R210, R2, !PT ;  /* 0x00000002d2027209 */ /* 0x000fe40007810000 */
[----:B------:R-:W-:Y:S02]  /*6bd0*/  FSEL R160, R22, -INF , P1 ;  /* 0xff80000016a07808 */ /* 0x000fe40000800000 */
[----:B------:R-:W-:Y:S02]  /*6be0*/  FMNMX.FTZ R4, R158, R4, !PT ;  /* 0x000000049e047209 */ /* 0x000fe40007810000 */
[----:B------:R-:W-:Y:S02]  /*6bf0*/  ISETP.GT.AND P0, PT, R0, 0x21, PT ;  /* 0x000000210000780c */ /* 0x000fe40003f04270 */
[----:B------:R-:W-:Y:S02]  /*6c00*/  FMNMX.FTZ R2, R212, R2, !PT ;  /* 0x00000002d4027209 */ /* 0x000fe40007810000 */
[----:B------:R-:W-:Y:S02]  /*6c10*/  FSEL R161, R23, -INF , P0 ;  /* 0xff80000017a17808 */ /* 0x000fe40000000000 */
[----:B------:R-:W-:Y:S01]  /*6c20*/  ISETP.GT.AND P6, PT, R200, R229, PT ;  /* 0x000000e5c800720c */ /* 0x000fe20003fc4270 */
[----:B------:R-:W1:Y:S01]  /*6c30*/  SHFL.BFLY PT, R7, R2, 0x2, 0x1f ;  /* 0x0c401f0002077f89 */ /* 0x000e6200000e0000 */
[----:B------:R-:W-:Y:S02]  /*6c40*/  ISETP.GT.AND P1, PT, R0, 0x28, PT ;  /* 0x000000280000780c */ /* 0x000fe40003f24270 */
[----:B------:R-:W-:Y:S02]  /*6c50*/  FMNMX.FTZ R4, R160, R4, !PT ;  /* 0x00000004a0047209 */ /* 0x000fe40007810000 */
[----:B------:R-:W-:Y:S02]  /*6c60*/  FSEL R163, R26, -INF , P1 ;  /* 0xff8000001aa37808 */ /* 0x000fe40000800000 */
[C---:B------:R-:W-:Y:S02]  /*6c70*/  ISETP.GT.AND P0, PT, R0.reuse, 0x29, PT ;  /* 0x000000290000780c */ /* 0x040fe40003f04270 */
        /* <DEDUP_REMOVED lines=8> */
[----:B------:R-:W-:Y:S02]  /*6d00*/  FSEL R213, R31, -INF , P0 ;  /* 0xff8000001fd57808 */ /* 0x000fe40000000000 */
[----:B------:R-:W-:Y:S01]  /*6d10*/  ISETP.GT.AND P1, PT, R0, 0x38, PT ;  /* 0x000000380000780c */ /* 0x000fe20003f24270 */
[----:B------:R-:W-:Y:S01]  /*6d20*/  @P6 IMAD R6, R6, c[0x0][0x1e0], RZ ;  /* 0x0000780006066a24 */ /* 0x000fe200078e02ff */
[----:B------:R-:W-:Y:S02]  /*6d30*/  ISETP.GT.AND P0, PT, R0, 0x39, PT ;  /* 0x000000390000780c */ /* 0x000fe40003f04270 */
[----:B------:R-:W-:Y:S01]  /*6d40*/  FMNMX.FTZ R0, R211, R4, !PT ;  /* 0x00000004d3007209 */ /* 0x000fe20007810000 */
[----:B------:R-:W-:Y:S01]  /*6d50*/  @P6 IMAD.WIDE.U32 R4, R201, c[0x0][0x1e0], RZ ;  /* 0x00007800c9046a25 */ /* 0x000fe200078e00ff */
[----:B------:R-:W-:Y:S02]  /*6d60*/  FSEL R214, R34, -INF , P1 ;  /* 0xff80000022d67808 */ /* 0x000fe40000800000 */
[----:B------:R-:W-:Y:S01]  /*6d70*/  FMNMX.FTZ R0, R213, R0, !PT ;  /* 0x00000000d5007209 */ /* 0x000fe20007810000 */
[----:B------:R-:W-:Y:S01]  /*6d80*/  @P6 IMAD R6, R201, c[0x0][0x1e4], R6 ;  /* 0x00007900c9066a24 */ /* 0x000fe200078e0206 */
[----:B------:R-:W-:Y:S02]  /*6d90*/  FSEL R127, R35, -INF , P0 ;  /* 0xff800000237f7808 */ /* 0x000fe40000000000 */
[----:B------:R-:W-:Y:S02]  /*6da0*/  FMNMX.FTZ R0, R214, R0, !PT ;  /* 0x00000000d6007209 */ /* 0x000fe40007810000 */
[----:B-1----:R-:W-:Y:S01]  /*6db0*/  FMNMX.FTZ R9, R2, R7, !PT ;  /* 0x0000000702097209 */ /* 0x002fe20007810000 */
[----:B------:R-:W-:Y:S01]  /*6dc0*/  @P6 IMAD.IADD R2, R5, 0x1, R6 ;  /* 0x0000000105026824 */ /* 0x000fe200078e0206 */
[----:B------:R-:W-:Y:S01]  /*6dd0*/  FMNMX.FTZ R0, R127, R0, !PT ;  /* 0x000000007f007209 */ /* 0x000fe20007810000 */
[----:B------:R-:W-:Y:S01]  /*6de0*/  @P6 IMAD.MOV.U32 R6, RZ, RZ, c[0x0][0x1e0] ;  /* 0x00007800ff066624 */ /* 0x000fe200078e00ff */
[C---:B------:R-:W-:Y:S01]  /*6df0*/  @P6 SHF.L.U32 R5, R4.reuse, 0x6, RZ ;  /* 0x0000000604056819 */ /* 0x040fe200000006ff */
[----:B------:R-:W-:Y:S01]  /*6e00*/  SHFL.BFLY PT, R17, R9, 0x1, 0x1f ;  /* 0x0c201f0009117f89 */ /* 0x000fe200000e0000 */
[----:B------:R-:W-:Y:S02]  /*6e10*/  @P6 SHF.L.U64.HI R4, R4, 0x6, R2 ;  /* 0x0000000604046819 */ /* 0x000fe40000010202 */
[C---:B------:R-:W-:Y:S02]  /*6e20*/  @P6 IADD3 R8, P1, R5.reuse, R224, RZ ;  /* 0x000000e005086210 */ /* 0x040fe40007f3e0ff */
[----:B------:R-:W-:Y:S02]  /*6e30*/  @P6 MOV R10, c[0x0][0x1e4] ;  /* 0x00007900000a6a02 */ /* 0x000fe40000000f00 */
[----:B------:R-:W-:Y:S01]  /*6e40*/  @P6 LEA R7, P0, R6, R5, 0x5 ;  /* 0x0000000506076211 */ /* 0x000fe200078028ff */
[----:B------:R-:W1:Y:S01]  /*6e50*/  SHFL.BFLY PT, R2, R0, 0x2, 0x1f ;  /* 0x0c401f0000027f89 */ /* 0x000e6200000e0000 */
[----:B------:R-:W-:Y:S01]  /*6e60*/  @P6 IMAD.X R11, R4, 0x1, R223, P1 ;  /* 0x00000001040b6824 */ /* 0x000fe200008e06df */
[----:B------:R-:W-:Y:S02]  /*6e70*/  @P6 LEA R18, P1, R8, c[0x0][0x1c8], 0x1 ;  /* 0x0000720008126a11 */ /* 0x000fe400078208ff */
[----:B------:R-:W-:Y:S02]  /*6e80*/  @P6 LEA.HI.X R6, R6, R4, R10, 0x5, P0 ;  /* 0x0000000406066211 */ /* 0x000fe400000f2c0a */
[----:B------:R-:W-:Y:S02]  /*6e90*/  @P6 LEA.HI.X R19, R8, c[0x0][0x1cc], R11, 0x1, P1 ;  /* 0x0000730008136a11 */ /* 0x000fe400008f0c0b */
[C---:B------:R-:W-:Y:S02]  /*6ea0*/  @P6 IADD3 R11, P1, R224.reuse, 0x80, RZ ;  /* 0x00000080e00b6810 */ /* 0x040fe40007f3e0ff */
[----:B------:R-:W-:Y:S01]  /*6eb0*/  @P6 IADD3 R10, P0, R224, 0x40, RZ ;  /* 0x00000040e00a6810 */ /* 0x000fe20007f1e0ff */
[----:B------:R2:W-:Y:S02]  /*6ec0*/  @P6 LDGSTS.E.BYPASS.LTC128B.128 [R199+0x6100], [R18.64], !P5 ;  /* 0x0610000012c76fae */ /* 0x0005e4000e901d46 */
[----:B------:R-:W-:Y:S01]  /*6ed0*/  @P6 IMAD.X R13, RZ, RZ, R223, P1 ;  /* 0x000000ffff0d6224 */ /* 0x000fe200008e06df */
[----:B------:R-:W-:Y:S02]  /*6ee0*/  @P6 IADD3.X R12, RZ, R223, RZ, P0, !PT ;  /* 0x000000dfff0c6210 */ /* 0x000fe400007fe4ff */
[C---:B------:R-:W-:Y:S02]  /*6ef0*/  @P6 IADD3 R8, P0, R5.reuse, R10, RZ ;  /* 0x0000000a05086210 */ /* 0x040fe40007f1e0ff */
[----:B------:R-:W-:Y:S02]  /*6f00*/  @P6 IADD3 R5, P1, R5, R11, RZ ;  /* 0x0000000b05056210 */ /* 0x000fe40007f3e0ff */
[----:B------:R-:W-:Y:S02]  /*6f10*/  @P6 IADD3.X R15, R4, R12, RZ, P0, !PT ;  /* 0x0000000c040f6210 */ /* 0x000fe400007fe4ff */
[----:B------:R-:W-:Y:S01]  /*6f20*/  @P6 LEA R16, P0, R8, c[0x0][0x1c8], 0x1 ;  /* 0x0000720008106a11 */ /* 0x000fe200078008ff */
[----:B------:R-:W-:Y:S01]  /*6f30*/  @P6 IMAD.X R4, R4, 0x1, R13, P1 ;  /* 0x0000000104046824 */ /* 0x000fe200008e060d */
[----:B-1----:R-:W-:Y:S02]  /*6f40*/  FMNMX.FTZ R0, R0, R2, !PT ;  /* 0x0000000200007209 */ /* 0x002fe40007810000 */
[----:B------:R-:W-:Y:S02]  /*6f50*/  @P6 LEA R14, P1, R5, c[0x0][0x1c8], 0x1 ;  /* 0x00007200050e6a11 */ /* 0x000fe400078208ff */
[----:B------:R-:W-:Y:S01]  /*6f60*/  FMNMX.FTZ R125, R9, R17, !PT ;  /* 0x00000011097d7209 */ /* 0x000fe20007810000 */
[----:B------:R-:W1:Y:S01]  /*6f70*/  SHFL.BFLY PT, R2, R0, 0x1, 0x1f ;  /* 0x0c201f0000027f89 */ /* 0x000e6200000e0000 */
[----:B------:R-:W-:Y:S02]  /*6f80*/  @P6 LEA.HI.X R17, R8, c[0x0][0x1cc], R15, 0x1, P0 ;  /* 0x0000730008116a11 */ /* 0x000fe400000f0c0f */
[----:B------:R-:W-:Y:S01]  /*6f90*/  @P6 LEA.HI.X R15, R5, c[0x0][0x1cc], R4, 0x1, P1 ;  /* 0x00007300050f6a11 */ /* 0x000fe200008f0c04 */
[----:B------:R-:W-:Y:S01]  /*6fa0*/  FMUL.FTZ R8, R125, c[0x0][0x2d0] ;  /* 0x0000b4007d087a20 */ /* 0x000fe20000410000 */
[----:B------:R-:W-:Y:S02]  /*6fb0*/  @P6 IADD3 R4, P0, R7, R10, RZ ;  /* 0x0000000a07046210 */ /* 0x000fe40007f1e0ff */
[----:B------:R-:W-:Y:S01]  /*6fc0*/  FSETP.NEU.FTZ.AND P1, PT, R125, -INF , PT ;  /* 0xff8000007d00780b */ /* 0x000fe20003f3d000 */
[----:B------:R3:W-:Y:S01]  /*6fd0*/  @P6 LDGSTS.E.BYPASS.LTC128B.128 [R199+0x8100], [R16.64], !P4 ;  /* 0x0810000010c76fae */ /* 0x0007e2000e101d46 */
[----:B------:R-:W-:Y:S02]  /*6fe0*/  @P6 IADD3.X R10, R6, R12, RZ, P0, !PT ;  /* 0x0000000c060a6210 */ /* 0x000fe400007fe4ff */
[C---:B------:R-:W-:Y:S02]  /*6ff0*/  @P6 IADD3 R5, P0, R7.reuse, R11, RZ ;  /* 0x0000000b07056210 */ /* 0x040fe40007f1e0ff */
[----:B------:R-:W-:Y:S03]  /*7000*/  FSEL R144, R8, RZ, P1 ;  /* 0x000000ff08907208 */ /* 0x000fe60000800000 */
[----:B------:R-:W-:Y:S01]  /*7010*/  @P6 IMAD.X R11, R6, 0x1, R13, P0 ;  /* 0x00000001060b6824 */ /* 0x000fe200000e060d */
[----:B------:R-:W-:Y:S01]  /*7020*/  @P6 IADD3 R7, P0, R7, R224, RZ ;  /* 0x000000e007076210 */ /* 0x000fe20007f1e0ff */
[--C-:B------:R-:W-:Y:S01]  /*7030*/  FFMA.FTZ R8, R124, c[0x0][0x2d0], -R144.reuse ;  /* 0x0000b4007c087a23 */ /* 0x100fe20000010890 */
[----:B------:R4:W-:Y:S02]  /*7040*/  @P6 LDGSTS.E.BYPASS.LTC128B.128 [R199+0xa100], [R14.64], !P3 ;  /* 0x0a1000000ec76fae */ /* 0x0009e4000d901d46 */
[----:B------:R-:W-:Y:S01]  /*7050*/  @P6 IADD3.X R9, R6, R223, RZ, P0, !PT ;  /* 0x000000df06096210 */ /* 0x000fe200007fe4ff */
[----:B------:R5:W-:Y:S01]  /*7060*/  MUFU.EX2 R221, R8 ;  /* 0x0000000800dd7308 */ /* 0x000be20000000800 */
[C---:B------:R-:W-:Y:S02]  /*7070*/  @P6 LEA R6, P0, R7.reuse, c[0x0][0x1c8], 0x1 ;  /* 0x0000720007066a11 */ /* 0x040fe400078008ff */
[----:B-1----:R-:W-:Y:S01]  /*7080*/  FMNMX.FTZ R124, R0, R2, !PT ;  /* 0x00000002007c7209 */ /* 0x002fe20007810000 */
[--C-:B------:R-:W-:Y:S01]  /*7090*/  FFMA.FTZ R0, R140, c[0x0][0x2d0], -R144.reuse ;  /* 0x0000b4008c007a23 */ /* 0x100fe20000010890 */
[----:B------:R-:W-:Y:S01]  /*70a0*/  @P6 LEA.HI.X R7, R7, c[0x0][0x1cc], R9, 0x1, P0 ;  /* 0x0000730007076a11 */ /* 0x000fe200000f0c09 */
[--C-:B------:R-:W-:Y:S02]  /*70b0*/  FFMA.FTZ R9, R142, c[0x0][0x2d0], -R144.reuse ;  /* 0x0000b4008e097a23 */ /* 0x100fe40000010890 */
[----:B------:R-:W-:Y:S02]  /*70c0*/  FFMA.FTZ R2, R141, c[0x0][0x2d0], -R144 ;  /* 0x0000b4008d027a23 */ /* 0x000fe40000010890 */
[----:B------:R1:W1:Y:S01]  /*70d0*/  MUFU.EX2 R222, R9 ;  /* 0x0000000900de7308 */ /* 0x0002620000000800 */
[----:B------:R2:W-:Y:S09]  /*70e0*/  @P6 LDGSTS.E.BYPASS.LTC128B.128 [R199+0x7100], [R6.64], !P5 ;  /* 0x0710000006c76fae */ /* 0x0005f2000e901d46 */
[----:B------:R2:W-:Y:S01]  /*70f0*/  MUFU.EX2 R220, R0 ;  /* 0x0000000000dc7308 */ /* 0x0005e20000000800 */
[C---:B-----5:R-:W-:Y:S09]  /*7100*/  @P6 LEA R8, P0, R4.reuse, c[0x0][0x1c8], 0x1 ;  /* 0x0000720004086a11 */ /* 0x060ff200078008ff */
[----:B------:R5:W3:Y:S01]  /*7110*/  MUFU.EX2 R219, R2 ;  /* 0x0000000200db7308 */ /* 0x000ae20000000800 */
[----:B-1----:R-:W-:Y:S02]  /*7120*/  @P6 LEA.HI.X R9, R4, c[0x0][0x1cc], R10, 0x1, P0 ;  /* 0x0000730004096a11 */ /* 0x002fe400000f0c0a */
[C---:B------:R-:W-:Y:S02]  /*7130*/  @P6 LEA R4, P0, R5.reuse, c[0x0][0x1c8], 0x1 ;  /* 0x0000720005046a11 */ /* 0x040fe400078008ff */
[----:B------:R-:W-:Y:S01]  /*7140*/  F2FP.BF16.PACK_AB R136, R222, R221 ;  /* 0x000000ddde88723e */ /* 0x000fe200000010ff */
[----:B------:R1:W-:Y:S01]  /*7150*/  @P6 LDGSTS.E.BYPASS.LTC128B.128 [R199+0x9100], [R8.64], !P4 ;  /* 0x0910000008c76fae */ /* 0x0003e2000e101d46 */
[----:B------:R-:W-:Y:S02]  /*7160*/  @P6 LEA.HI.X R5, R5, c[0x0][0x1cc], R11, 0x1, P0 ;  /* 0x0000730005056a11 */ /* 0x000fe400000f0c0b */
[C---:B------:R-:W-:Y:S01]  /*7170*/  FSETP.NEU.FTZ.AND P0, PT, R124.reuse, -INF , PT ;  /* 0xff8000007c00780b */ /* 0x040fe20003f1d000 */
[----:B--2---:R-:W-:Y:S04]  /*7180*/  FMUL.FTZ R0, R124, c[0x0][0x2d0] ;  /* 0x0000b4007c007a20 */ /* 0x004fe80000410000 */
[----:B------:R2:W-:Y:S01]  /*7190*/  @P6 LDGSTS.E.BYPASS.LTC128B.128 [R199+0xb100], [R4.64], !P3 ;  /* 0x0b10000004c76fae */ /* 0x0005e2000d901d46 */
[----:B------:R-:W-:Y:S05]  /*71a0*/  FSEL R145, R0, RZ, P0 ;  /* 0x000000ff00917208 */ /* 0x000fea0000000000 */
[--C-:B------:R-:W-:Y:S02]  /*71b0*/  FFMA.FTZ R0, R154, c[0x0][0x2d0], -R145.reuse ;  /* 0x0000b4009a007a23 */ /* 0x100fe40000010891 */
[----:B----4-:R-:W4:Y:S01]  /*71c0*/  LDSM.16.MT88.4 R12, [R177] ;  /* 0x00000000b10c783b */ /* 0x010f220000004200 */
[--C-:B-----5:R-:W-:Y:S01]  /*71d0*/  FFMA.FTZ R2, R152, c[0x0][0x2d0], -R145.reuse ;  /* 0x0000b40098027a23 */ /* 0x120fe20000010891 */
[----:B---3--:R-:W-:Y:S01]  /*71e0*/  F2FP.BF16.PACK_AB R138, R219, R220 ;  /* 0x000000dcdb8a723e */ /* 0x008fe200000010ff */
[----:B------:R3:W-:Y:S05]  /*71f0*/  MUFU.EX2 R216, R0 ;  /* 0x0000000000d87308 */ /* 0x0007ea0000000800 */
[----:B------:R-:W5:Y:S05]  /*7200*/  LDSM.16.MT88.4 R20, [R178] ;  /* 0x00000000b214783b */ /* 0x000f6a0000004200 */
[----:B------:R1:W-:Y:S03]  /*7210*/  MUFU.EX2 R215, R2 ;  /* 0x0000000200d77308 */ /* 0x0003e60000000800 */
[----:B------:R-:W2:Y:S08]  /*7220*/  LDSM.16.MT88.4 R28, [R181] ;  /* 0x00000000b51c783b */ /* 0x000eb00000004200 */
[----:B------:R-:W0:Y:S01]  /*7230*/  LDGDEPBAR ;  /* 0x00000000000079af */ /* 0x000e220000000000 */
[----:B---3--:R-:W-:Y:S04]  /*7240*/  FFMA.FTZ R0, R153, c[0x0][0x2d0], -R145 ;  /* 0x0000b40099007a23 */ /* 0x008fe80000010891 */
[----:B------:R3:W2:Y:S01]  /*7250*/  MUFU.EX2 R218, R0 ;  /* 0x0000000000da7308 */ /* 0x0006a20000000800 */
[----:B-1----:R-:W-:Y:S02]  /*7260*/  FSEL R2, R124, RZ, P0 ;  /* 0x000000ff7c027208 */ /* 0x002fe40000000000 */
[----:B------:R-:W-:Y:S01]  /*7270*/  ISETP.GT.AND P0, PT, R200, R232, PT ;  /* 0x000000e8c800720c */ /* 0x000fe20003f04270 */
[----:B------:R-:W-:Y:S02]  /*7280*/  IMAD.MOV.U32 R200, RZ, RZ, R201 ;  /* 0x000000ffffc87224 */ /* 0x000fe400078e00c9 */
[----:B---3--:R-:W-:Y:S01]  /*7290*/  FFMA.FTZ R0, R143, c[0x0][0x2d0], -R145 ;  /* 0x0000b4008f007a23 */ /* 0x008fe20000010891 */
[----:B--2---:R-:W-:Y:S01]  /*72a0*/  F2FP.BF16.PACK_AB R137, R218, R216 ;  /* 0x000000d8da89723e */ /* 0x004fe200000010ff */
[----:B------:R-:W-:Y:S02]  /*72b0*/  LDSM.16.MT88.4 R140, [R181+0x2800] ;  /* 0x00280000b58c783b */ /* 0x000fe40000004200 */
[----:B------:R1:W2:Y:S02]  /*72c0*/  MUFU.EX2 R217, R0 ;  /* 0x0000000000d97308 */ /* 0x0002a40000000800 */
[----:B-1----:R-:W-:Y:S02]  /*72d0*/  FSEL R0, R125, RZ, P1 ;  /* 0x000000ff7d007208 */ /* 0x002fe40000800000 */
[----:B--2---:R-:W-:Y:S03]  /*72e0*/  F2FP.BF16.PACK_AB R139, R215, R217 ;  /* 0x000000d9d78b723e */ /* 0x004fe600000010ff */
[----:B------:R-:W-:Y:S04]  /*72f0*/  FADD.FTZ R0, -R0, R3 ;  /* 0x0000000300007221 */ /* 0x000fe80000010100 */
        /* <DEDUP_REMOVED lines=20> */
[----:B------:R-:W-:Y:S01]  /*7440*/  LDSM.16.MT88.4 R152, [R180+0x3800] ;  /* 0x00380000b498783b */ /* 0x000fe20000004200 */
[C---:B------:R-:W-:Y:S01]  /*7450*/  FMUL.FTZ R40, R3.reuse, R40 ;  /* 0x0000002803287220 */ /* 0x040fe20000410000 */
[----:B------:R1:W3:Y:S01]  /*7460*/  MUFU.EX2 R207, R2 ;  /* 0x0000000200cf7308 */ /* 0x0002e20000000800 */
[C---:B------:R-:W-:Y:S02]  /*7470*/  FMUL.FTZ R41, R3.reuse, R41 ;  /* 0x0000002903297220 */ /* 0x040fe40000410000 */
[----:B------:R-:W-:Y:S02]  /*7480*/  FMUL.FTZ R44, R3, R44 ;  /* 0x0000002c032c7220 */ /* 0x000fe40000410000 */
[C---:B--2---:R-:W-:Y:S02]  /*7490*/  FMUL.FTZ R6, R0.reuse, R130 ;  /* 0x0000008200067220 */ /* 0x044fe40000410000 */
[C---:B------:R-:W-:Y:S02]  /*74a0*/  FMUL.FTZ R7, R0.reuse, R131 ;  /* 0x0000008300077220 */ /* 0x040fe40000410000 */
[----:B------:R-:W-:Y:S01]  /*74b0*/  LDSM.16.MT88.4 R128, [R177+0x2800] ;  /* 0x00280000b180783b */ /* 0x000fe20000004200 */
[C---:B------:R-:W-:Y:S02]  /*74c0*/  FMUL.FTZ R10, R0.reuse, R134 ;  /* 0x00000086000a7220 */ /* 0x040fe40000410000 */
[C---:B------:R-:W-:Y:S02]  /*74d0*/  FMUL.FTZ R11, R0.reuse, R135 ;  /* 0x00000087000b7220 */ /* 0x040fe40000410000 */
[C---:B----4-:R-:W-:Y:S03]  /*74e0*/  HMMA.16816.F32.BF16 R4, R136.reuse, R12, R4 ;  /* 0x0000000c8804723c */ /* 0x050fe60000041804 */
[----:B------:R-:W-:Y:S01]  /*74f0*/  LDSM.16.MT88.4 R132, [R178+0x2800] ;  /* 0x00280000b284783b */ /* 0x000fe20000004200 */
[C---:B------:R-:W-:Y:S02]  /*7500*/  FMUL.FTZ R18, R0.reuse, R106 ;  /* 0x0000006a00127220 */ /* 0x040fe40000410000 */
[C---:B------:R-:W-:Y:S02]  /*7510*/  FMUL.FTZ R19, R0.reuse, R107 ;  /* 0x0000006b00137220 */ /* 0x040fe40000410000 */
[C---:B------:R-:W-:Y:S03]  /*7520*/  HMMA.16816.F32.BF16 R8, R136.reuse, R14, R8 ;  /* 0x0000000e8808723c */ /* 0x040fe60000041808 */
[----:B------:R-:W-:Y:S01]  /*7530*/  LDSM.16.MT88.4 R104, [R177+0x2000] ;  /* 0x00200000b168783b */ /* 0x000fe20000004200 */
[--C-:B-1----:R-:W-:Y:S02]  /*7540*/  FFMA.FTZ R2, R147, c[0x0][0x2d0], -R144.reuse ;  /* 0x0000b40093027a23 */ /* 0x102fe40000010890 */
[C---:B------:R-:W-:Y:S02]  /*7550*/  FMUL.FTZ R12, R3.reuse, R100 ;  /* 0x00000064030c7220 */ /* 0x040fe40000410000 */
[----:B------:R1:W-:Y:S01]  /*7560*/  MUFU.EX2 R206, R2 ;  /* 0x0000000200ce7308 */ /* 0x0003e20000000800 */
[C---:B------:R-:W-:Y:S03]  /*7570*/  FMUL.FTZ R13, R3.reuse, R101 ;  /* 0x00000065030d7220 */ /* 0x040fe60000410000 */
[C---:B------:R-:W-:Y:S02]  /*7580*/  FMUL.FTZ R14, R0.reuse, R102 ;  /* 0x00000066000e7220 */ /* 0x040fe40000410000 */
[C---:B------:R-:W-:Y:S02]  /*7590*/  FMUL.FTZ R15, R0.reuse, R103 ;  /* 0x00000067000f7220 */ /* 0x040fe40000410000 */
[----:B------:R-:W2:Y:S01]  /*75a0*/  LDSM.16.MT88.4 R100, [R180] ;  /* 0x00000000b464783b */ /* 0x000ea20000004200 */
        /* <DEDUP_REMOVED lines=9> */
[C---:B------:R-:W-:Y:S02]  /*7640*/  FMUL.FTZ R21, R3.reuse, R109 ;  /* 0x0000006d03157220 */ /* 0x040fe40000410000 */
[C---:B------:R-:W-:Y:S04]  /*7650*/  FMUL.FTZ R22, R0.reuse, R110 ;  /* 0x0000006e00167220 */ /* 0x040fe80000410000 */
[----:B------:R-:W-:Y:S02]  /*7660*/  FMUL.FTZ R23, R0, R111 ;  /* 0x0000006f00177220 */ /* 0x000fe40000410000 */
[--C-:B-1----:R-:W-:Y:S01]  /*7670*/  FFMA.FTZ R2, R148, c[0x0][0x2d0], -R144.reuse ;  /* 0x0000b40094027a23 */ /* 0x102fe20000010890 */
[----:B------:R-:W1:Y:S01]  /*7680*/  LDSM.16.MT88.4 R108, [R178+0x2000] ;  /* 0x00200000b26c783b */ /* 0x000e620000004200 */
[C---:B------:R-:W-:Y:S02]  /*7690*/  FMUL.FTZ R38, R0.reuse, R38 ;  /* 0x0000002600267220 */ /* 0x040fe40000410000 */
[----:B------:R4:W-:Y:S01]  /*76a0*/  MUFU.EX2 R205, R2 ;  /* 0x0000000200cd7308 */ /* 0x0009e20000000800 */
[C---:B------:R-:W-:Y:S03]  /*76b0*/  HMMA.16816.F32.BF16 R20, R136.reuse, R28, R20 ;  /* 0x0000001c8814723c */ /* 0x040fe60000041814 */
[C---:B------:R-:W-:Y:S02]  /*76c0*/  FMUL.FTZ R39, R0.reuse, R39 ;  /* 0x0000002700277220 */ /* 0x040fe40000410000 */
[C---:B------:R-:W-:Y:S02]  /*76d0*/  FMUL.FTZ R42, R0.reuse, R42 ;  /* 0x0000002a002a7220 */ /* 0x040fe40000410000 */
[C---:B------:R-:W-:Y:S01]  /*76e0*/  FMUL.FTZ R28, R3.reuse, R116 ;  /* 0x00000074031c7220 */ /* 0x040fe20000410000 */
[C---:B------:R-:W-:Y:S04]  /*76f0*/  HMMA.16816.F32.BF16 R24, R136.reuse, R30, R24 ;  /* 0x0000001e8818723c */ /* 0x040fe80000041818 */
[C---:B------:R-:W-:Y:S02]  /*7700*/  FMUL.FTZ R29, R3.reuse, R117 ;  /* 0x00000075031d7220 */ /* 0x040fe40000410000 */
[C---:B------:R-:W-:Y:S02]  /*7710*/  FMUL.FTZ R43, R0.reuse, R43 ;  /* 0x0000002b002b7220 */ /* 0x040fe40000410000 */
[C---:B------:R-:W-:Y:S04]  /*7720*/  FMUL.FTZ R30, R0.reuse, R118 ;  /* 0x00000076001e7220 */ /* 0x040fe80000410000 */
[----:B------:R-:W-:Y:S02]  /*7730*/  FMUL.FTZ R31, R0, R119 ;  /* 0x00000077001f7220 */ /* 0x000fe40000410000 */
[----:B------:R-:W-:Y:S01]  /*7740*/  LDSM.16.MT88.4 R116, [R178+0x800] ;  /* 0x00080000b274783b */ /* 0x000fe20000004200 */
[--C-:B----4-:R-:W-:Y:S02]  /*7750*/  FFMA.FTZ R2, R156, c[0x0][0x2d0], -R145.reuse ;  /* 0x0000b4009c027a23 */ /* 0x110fe40000010891 */
[C---:B------:R-:W-:Y:S02]  /*7760*/  FMUL.FTZ R45, R3.reuse, R45 ;  /* 0x0000002d032d7220 */ /* 0x040fe40000410000 */
[C---:B--2---:R-:W-:Y:S01]  /*7770*/  HMMA.16816.F32.BF16 R28, R136.reuse, R100, R28 ;  /* 0x00000064881c723c */ /* 0x044fe2000004181c */
[----:B------:R2:W-:Y:S02]  /*7780*/  MUFU.EX2 R204, R2 ;  /* 0x0000000200cc7308 */ /* 0x0005e40000000800 */
[C---:B------:R-:W-:Y:S02]  /*7790*/  FMUL.FTZ R46, R0.reuse, R46 ;  /* 0x0000002e002e7220 */ /* 0x040fe40000410000 */
[C---:B------:R-:W-:Y:S02]  /*77a0*/  FMUL.FTZ R47, R0.reuse, R47 ;  /* 0x0000002f002f7220 */ /* 0x040fe40000410000 */
[C---:B------:R-:W-:Y:S01]  /*77b0*/  FMUL.FTZ R48, R3.reuse, R48 ;  /* 0x0000003003307220 */ /* 0x040fe20000410000 */
[C---:B------:R-:W-:Y:S01]  /*77c0*/  HMMA.16816.F32.BF16 R32, R136.reuse, R102, R32 ;  /* 0x000000668820723c */ /* 0x040fe20000041820 */
[----:B------:R-:W4:Y:S03]  /*77d0*/  LDSM.16.MT88.4 R100, [R181+0x2000] ;  /* 0x00200000b564783b */ /* 0x000f260000004200 */
[C---:B------:R-:W-:Y:S02]  /*77e0*/  FMUL.FTZ R49, R3.reuse, R49 ;  /* 0x0000003103317220 */ /* 0x040fe40000410000 */
[C---:B------:R-:W-:Y:S02]  /*77f0*/  FMUL.FTZ R50, R0.reuse, R50 ;  /* 0x0000003200327220 */ /* 0x040fe40000410000 */
[C---:B------:R-:W-:Y:S04]  /*7800*/  HMMA.16816.F32.BF16 R36, R136.reuse, R104, R36 ;  /* 0x000000688824723c */ /* 0x040fe80000041824 */
[C---:B------:R-:W-:Y:S02]  /*7810*/  FMUL.FTZ R51, R0.reuse, R51 ;  /* 0x0000003300337220 */ /* 0x040fe40000410000 */
[----:B------:R-:W-:Y:S02]  /*7820*/  FMUL.FTZ R52, R3, R52 ;  /* 0x0000003403347220 */ /* 0x000fe40000410000 */
[C---:B------:R-:W-:Y:S01]  /*7830*/  HMMA.16816.F32.BF16 R40, R136.reuse, R106, R40 ;  /* 0x0000006a8828723c */ /* 0x040fe20000041828 */
[----:B------:R-:W5:Y:S03]  /*7840*/  LDSM.16.MT88.4 R104, [R180+0x2000] ;  /* 0x00200000b468783b */ /* 0x000f660000004200 */
[--C-:B--2---:R-:W-:Y:S02]  /*7850*/  FFMA.FTZ R2, R157, c[0x0][0x2d0], -R145.reuse ;  /* 0x0000b4009d027a23 */ /* 0x104fe40000010891 */
[C---:B------:R-:W-:Y:S02]  /*7860*/  FMUL.FTZ R53, R3.reuse, R53 ;  /* 0x0000003503357220 */ /* 0x040fe40000410000 */
[C---:B-1----:R-:W-:Y:S01]  /*7870*/  HMMA.16816.F32.BF16 R44, R136.reuse, R108, R44 ;  /* 0x0000006c882c723c */ /* 0x042fe2000004182c */
[----:B------:R1:W2:Y:S03]  /*7880*/  MUFU.EX2 R203, R2 ;  /* 0x0000000200cb7308 */ /* 0x0002a60000000800 */
[C---:B------:R-:W-:Y:S02]  /*7890*/  FMUL.FTZ R54, R0.reuse, R54 ;  /* 0x0000003600367220 */ /* 0x040fe40000410000 */
[C---:B------:R-:W-:Y:S02]  /*78a0*/  FMUL.FTZ R55, R0.reuse, R55 ;  /* 0x0000003700377220 */ /* 0x040fe40000410000 */
[C---:B------:R-:W-:Y:S01]  /*78b0*/  HMMA.16816.F32.BF16 R48, R136.reuse, R110, R48 ;  /* 0x0000006e8830723c */ /* 0x040fe20000041830 */
[----:B------:R-:W2:Y:S03]  /*78c0*/  LDSM.16.MT88.4 R108, [R177+0x4000] ;  /* 0x00400000b16c783b */ /* 0x000ea60000004200 */
[C---:B------:R-:W-:Y:S02]  /*78d0*/  FMUL.FTZ R56, R3.reuse, R56 ;  /* 0x0000003803387220 */ /* 0x040fe40000410000 */
[C---:B------:R-:W-:Y:S02]  /*78e0*/  FMUL.FTZ R57, R3.reuse, R57 ;  /* 0x0000003903397220 */ /* 0x040fe40000410000 */
[C---:B------:R-:W-:Y:S01]  /*78f0*/  FMUL.FTZ R58, R0.reuse, R58 ;  /* 0x0000003a003a7220 */ /* 0x040fe20000410000 */
[C---:B----4-:R-:W-:Y:S03]  /*7900*/  HMMA.16816.F32.BF16 R52, R136.reuse, R100, R52 ;  /* 0x000000648834723c */ /* 0x050fe60000041834 */
[C---:B------:R-:W-:Y:S02]  /*7910*/  FMUL.FTZ R59, R0.reuse, R59 ;  /* 0x0000003b003b7220 */ /* 0x040fe40000410000 */
[C---:B------:R-:W-:Y:S02]  /*7920*/  FMUL.FTZ R60, R3.reuse, R60 ;  /* 0x0000003c033c7220 */ /* 0x040fe40000410000 */
[----:B------:R-:W-:Y:S02]  /*7930*/  FMUL.FTZ R61, R3, R61 ;  /* 0x0000003d033d7220 */ /* 0x000fe40000410000 */
[--C-:B-1----:R-:W-:Y:S01]  /*7940*/  FFMA.FTZ R2, R149, c[0x0][0x2d0], -R145.reuse ;  /* 0x0000b40095027a23 */ /* 0x102fe20000010891 */
[C---:B------:R-:W-:Y:S01]  /*7950*/  HMMA.16816.F32.BF16 R56, R136.reuse, R102, R56 ;  /* 0x000000668838723c */ /* 0x040fe20000041838 */
[----:B------:R-:W1:Y:S02]  /*7960*/  LDSM.16.MT88.4 R100, [R178+0x4000] ;  /* 0x00400000b264783b */ /* 0x000e640000004200 */
[C---:B------:R-:W-:Y:S01]  /*7970*/  FMUL.FTZ R62, R0.reuse, R62 ;  /* 0x0000003e003e7220 */ /* 0x040fe20000410000 */
[----:B------:R4:W-:Y:S01]  /*7980*/  MUFU.EX2 R202, R2 ;  /* 0x0000000200ca7308 */ /* 0x0009e20000000800 */
[C---:B------:R-:W-:Y:S02]  /*7990*/  FMUL.FTZ R63, R0.reuse, R63 ;  /* 0x0000003f003f7220 */ /* 0x040fe40000410000 */
[C---:B------:R-:W-:Y:S02]  /*79a0*/  FMUL.FTZ R64, R3.reuse, R64 ;  /* 0x0000004003407220 */ /* 0x040fe40000410000 */
[C---:B------:R-:W-:Y:S03]  /*79b0*/  FMUL.FTZ R65, R3.reuse, R65 ;  /* 0x0000004103417220 */ /* 0x040fe60000410000 */
[C---:B-----5:R-:W-:Y:S03]  /*79c0*/  HMMA.16816.F32.BF16 R60, R136.reuse, R104, R60 ;  /* 0x00000068883c723c */ /* 0x060fe6000004183c */
[C---:B------:R-:W-:Y:S02]  /*79d0*/  FMUL.FTZ R66, R0.reuse, R66 ;  /* 0x0000004200427220 */ /* 0x040fe40000410000 */
[C---:B------:R-:W-:Y:S02]  /*79e0*/  FMUL.FTZ R67, R0.reuse, R67 ;  /* 0x0000004300437220 */ /* 0x040fe40000410000 */
[C---:B------:R-:W-:Y:S02]  /*79f0*/  FMUL.FTZ R68, R3.reuse, R68 ;  /* 0x0000004403447220 */ /* 0x040fe40000410000 */
[C---:B------:R-:W-:Y:S03]  /*7a00*/  FMUL.FTZ R69, R3.reuse, R69 ;  /* 0x0000004503457220 */ /* 0x040fe60000410000 */
[C---:B------:R-:W-:Y:S01]  /*7a10*/  HMMA.16816.F32.BF16 R64, R136.reuse, R106, R64 ;  /* 0x0000006a8840723c */ /* 0x040fe20000041840 */
[----:B------:R-:W5:Y:S02]  /*7a20*/  LDSM.16.MT88.4 R104, [R181+0x4000] ;  /* 0x00400000b568783b */ /* 0x000f640000004200 */
[C---:B------:R-:W-:Y:S02]  /*7a30*/  FMUL.FTZ R70, R0.reuse, R70 ;  /* 0x0000004600467220 */ /* 0x040fe40000410000 */
[----:B------:R-:W-:Y:S02]  /*7a40*/  FMUL.FTZ R71, R0, R71 ;  /* 0x0000004700477220 */ /* 0x000fe40000410000 */
[--C-:B----4-:R-:W-:Y:S02]  /*7a50*/  FFMA.FTZ R2, R158, c[0x0][0x2d0], -R145.reuse ;  /* 0x0000b4009e027a23 */ /* 0x110fe40000010891 */
[C---:B------:R-:W-:Y:S02]  /*7a60*/  FMUL.FTZ R72, R3.reuse, R72 ;  /* 0x0000004803487220 */ /* 0x040fe40000410000 */
[----:B------:R4:W1:Y:S01]  /*7a70*/  MUFU.EX2 R175, R2 ;  /* 0x0000000200af7308 */ /* 0x0008620000000800 */
[C---:B--2---:R-:W-:Y:S03]  /*7a80*/  HMMA.16816.F32.BF16 R68, R136.reuse, R108, R68 ;  /* 0x0000006c8844723c */ /* 0x044fe60000041844 */
[C---:B------:R-:W-:Y:S02]  /*7a90*/  FMUL.FTZ R73, R3.reuse, R73 ;  /* 0x0000004903497220 */ /* 0x040fe40000410000 */
[C---:B------:R-:W-:Y:S02]  /*7aa0*/  FMUL.FTZ R74, R0.reuse, R74 ;  /* 0x0000004a004a7220 */ /* 0x040fe40000410000 */
[C---:B------:R-:W-:Y:S02]  /*7ab0*/  FMUL.FTZ R75, R0.reuse, R75 ;  /* 0x0000004b004b7220 */ /* 0x040fe40000410000 */
[C---:B------:R-:W-:Y:S03]  /*7ac0*/  FMUL.FTZ R76, R3.reuse, R76 ;  /* 0x0000004c034c7220 */ /* 0x040fe60000410000 */
[C---:B------:R-:W-:Y:S02]  /*7ad0*/  FMUL.FTZ R77, R3.reuse, R77 ;  /* 0x0000004d034d7220 */ /* 0x040fe40000410000 */
[C---:B------:R-:W-:Y:S01]  /*7ae0*/  HMMA.16816.F32.BF16 R72, R136.reuse, R110, R72 ;  /* 0x0000006e8848723c */ /* 0x040fe20000041848 */
[----:B------:R-:W2:Y:S02]  /*7af0*/  LDSM.16.MT88.4 R108, [R180+0x4000] ;  /* 0x00400000b46c783b */ /* 0x000ea40000004200 */
[C---:B------:R-:W-:Y:S02]  /*7b00*/  FMUL.FTZ R78, R0.reuse, R78 ;  /* 0x0000004e004e7220 */ /* 0x040fe40000410000 */
[----:B------:R-:W-:Y:S02]  /*7b10*/  FMUL.FTZ R79, R0, R79 ;  /* 0x0000004f004f7220 */ /* 0x000fe40000410000 */
[C---:B------:R-:W-:Y:S02]  /*7b20*/  FMUL.FTZ R80, R3.reuse, R80 ;  /* 0x0000005003507220 */ /* 0x040fe40000410000 */
[--C-:B----4-:R-:W-:Y:S03]  /*7b30*/  FFMA.FTZ R2, R150, c[0x0][0x2d0], -R144.reuse ;  /* 0x0000b40096027a23 */ /* 0x110fe60000010890 */
[C---:B-1----:R-:W-:Y:S01]  /*7b40*/  HMMA.16816.F32.BF16 R76, R136.reuse, R100, R76 ;  /* 0x00000064884c723c */ /* 0x042fe2000004184c */
[----:B------:R1:W-:Y:S02]  /*7b50*/  MUFU.EX2 R174, R2 ;  /* 0x0000000200ae7308 */ /* 0x0003e40000000800 */
[----:B------:R-:W-:Y:S02]  /*7b60*/  FMUL.FTZ R81, R3, R81 ;  /* 0x0000005103517220 */ /* 0x000fe40000410000 */
[C---:B------:R-:W-:Y:S02]  /*7b70*/  FMUL.FTZ R82, R0.reuse, R82 ;  /* 0x0000005200527220 */ /* 0x040fe40000410000 */
[C---:B------:R-:W-:Y:S01]  /*7b80*/  FMUL.FTZ R83, R0.reuse, R83 ;  /* 0x0000005300537220 */ /* 0x040fe20000410000 */
[----:B---3--:R-:W-:Y:S01]  /*7b90*/  F2FP.BF16.PACK_AB R100, R207, R208 ;  /* 0x000000d0cf64723e */ /* 0x008fe200000010ff */
[C---:B------:R-:W-:Y:S03]  /*7ba0*/  FMUL.FTZ R84, R3.reuse, R84 ;  /* 0x0000005403547220 */ /* 0x040fe60000410000 */
[----:B------:R-:W-:Y:S01]  /*7bb0*/  FMUL.FTZ R85, R3, R85 ;  /* 0x0000005503557220 */ /* 0x000fe20000410000 */
[----:B------:R-:W-:Y:S01]  /*7bc0*/  F2FP.BF16.PACK_AB R101, R203, R204 ;  /* 0x000000cccb65723e */ /* 0x000fe200000010ff */
[C---:B------:R-:W-:Y:S03]  /*7bd0*/  HMMA.16816.F32.BF16 R80, R136.reuse, R102, R80 ;  /* 0x000000668850723c */ /* 0x040fe60000041850 */
[C---:B------:R-:W-:Y:S02]  /*7be0*/  FMUL.FTZ R86, R0.reuse, R86 ;  /* 0x0000005600567220 */ /* 0x040fe40000410000 */
[C---:B------:R-:W-:Y:S02]  /*7bf0*/  FMUL.FTZ R87, R0.reuse, R87 ;  /* 0x0000005700577220 */ /* 0x040fe40000410000 */
[----:B------:R-:W-:Y:S01]  /*7c00*/  FMUL.FTZ R88, R3, R88 ;  /* 0x0000005803587220 */ /* 0x000fe20000410000 */
[----:B------:R-:W-:Y:S01]  /*7c10*/  F2FP.BF16.PACK_AB R102, R205, R206 ;  /* 0x000000cecd66723e */ /* 0x000fe200000010ff */
[----:B------:R-:W-:Y:S03]  /*7c20*/  FMUL.FTZ R89, R3, R89 ;  /* 0x0000005903597220 */ /* 0x000fe60000410000 */
[C---:B-----5:R-:W-:Y:S03]  /*7c30*/  HMMA.16816.F32.BF16 R84, R136.reuse, R104, R84 ;  /* 0x000000688854723c */ /* 0x060fe60000041854 */
[C---:B------:R-:W-:Y:S01]  /*7c40*/  FMUL.FTZ R90, R0.reuse, R90 ;  /* 0x0000005a005a7220 */ /* 0x040fe20000410000 */
[----:B------:R-:W-:Y:S01]  /*7c50*/  F2FP.BF16.PACK_AB R103, R175, R202 ;  /* 0x000000caaf67723e */ /* 0x000fe200000010ff */
[C---:B------:R-:W-:Y:S02]  /*7c60*/  FMUL.FTZ R91, R0.reuse, R91 ;  /* 0x0000005b005b7220 */ /* 0x040fe40000410000 */
[--C-:B-1----:R-:W-:Y:S02]  /*7c70*/  FFMA.FTZ R2, R151, c[0x0][0x2d0], -R144.reuse ;  /* 0x0000b40097027a23 */ /* 0x102fe40000010890 */
[----:B------:R-:W-:Y:S02]  /*7c80*/  LDSM.16.MT88.4 R148, [R181+0x3800] ;  /* 0x00380000b594783b */ /* 0x000fe40000004200 */
[----:B------:R1:W-:Y:S01]  /*7c90*/  MUFU.EX2 R173, R2 ;  /* 0x0000000200ad7308 */ /* 0x0003e20000000800 */
[C---:B------:R-:W-:Y:S03]  /*7ca0*/  HMMA.16816.F32.BF16 R88, R136.reuse, R106, R88 ;  /* 0x0000006a8858723c */ /* 0x040fe60000041858 */
[C---:B------:R-:W-:Y:S02]  /*7cb0*/  FMUL.FTZ R92, R3.reuse, R92 ;  /* 0x0000005c035c7220 */ /* 0x040fe40000410000 */
[C---:B------:R-:W-:Y:S01]  /*7cc0*/  FMUL.FTZ R93, R3.reuse, R93 ;  /* 0x0000005d035d7220 */ /* 0x040fe20000410000 */
[----:B------:R-:W3:Y:S01]  /*7cd0*/  LDSM.16.MT88.4 R104, [R181+0x800] ;  /* 0x00080000b568783b */ /* 0x000ee20000004200 */
[C---:B------:R-:W-:Y:S02]  /*7ce0*/  FMUL.FTZ R94, R0.reuse, R94 ;  /* 0x0000005e005e7220 */ /* 0x040fe40000410000 */
[C---:B------:R-:W-:Y:S03]  /*7cf0*/  FMUL.FTZ R95, R0.reuse, R95 ;  /* 0x0000005f005f7220 */ /* 0x040fe60000410000 */
[C---:B------:R-:W-:Y:S02]  /*7d00*/  FMUL.FTZ R96, R3.reuse, R96 ;  /* 0x0000006003607220 */ /* 0x040fe40000410000 */
[----:B------:R-:W-:Y:S02]  /*7d10*/  FMUL.FTZ R97, R3, R97 ;  /* 0x0000006103617220 */ /* 0x000fe40000410000 */
[C---:B--2---:R-:W-:Y:S03]  /*7d20*/  HMMA.16816.F32.BF16 R92, R136.reuse, R108, R92 ;  /* 0x0000006c885c723c */ /* 0x044fe6000004185c */
[C---:B------:R-:W-:Y:S02]  /*7d30*/  FMUL.FTZ R98, R0.reuse, R98 ;  /* 0x0000006200627220 */ /* 0x040fe40000410000 */
[C---:B------:R-:W-:Y:S02]  /*7d40*/  FMUL.FTZ R99, R0.reuse, R99 ;  /* 0x0000006300637220 */ /* 0x040fe40000410000 */
[----:B-1----:R-:W-:Y:S02]  /*7d50*/  FFMA.FTZ R2, R159, c[0x0][0x2d0], -R144 ;  /* 0x0000b4009f027a23 */ /* 0x002fe40000010890 */
[----:B------:R-:W-:Y:S02]  /*7d60*/  LDSM.16.MT88.4 R156, [R177+0x5800] ;  /* 0x00580000b19c783b */ /* 0x000fe40000004200 */
[----:B------:R1:W-:Y:S01]  /*7d70*/  MUFU.EX2 R172, R2 ;  /* 0x0000000200ac7308 */ /* 0x0003e20000000800 */
[----:B------:R-:W-:Y:S03]  /*7d80*/  HMMA.16816.F32.BF16 R96, R136, R110, R96 ;  /* 0x0000006e8860723c */ /* 0x000fe60000041860 */
[----:B------:R-:W-:Y:S02]  /*7d90*/  FFMA.FTZ R0, R0, R231, R216 ;  /* 0x000000e700007223 */ /* 0x000fe400000100d8 */
[----:B------:R-:W2:Y:S02]  /*7da0*/  LDSM.16.MT88.4 R108, [R180+0x2800] ;  /* 0x00280000b46c783b */ /* 0x000ea40000004200 */
[----:B------:R-:W-:Y:S01]  /*7db0*/  FADD.FTZ R0, R218, R0 ;  /* 0x00000000da007221 */ /* 0x000fe20000010000 */
[C---:B------:R-:W-:Y:S05]  /*7dc0*/  HMMA.16816.F32.BF16 R4, R100.reuse, R112, R4 ;  /* 0x000000706404723c */ /* 0x040fea0000041804 */
[----:B------:R-:W-:Y:S01]  /*7dd0*/  LDSM.16.MT88.4 R136, [R181+0x3000] ;  /* 0x00300000b588783b */ /* 0x000fe20000004200 */
[----:B------:R-:W-:Y:S02]  /*7de0*/  FADD.FTZ R0, R217, R0 ;  /* 0x00000000d9007221 */ /* 0x000fe40000010000 */
[C---:B------:R-:W-:Y:S04]  /*7df0*/  HMMA.16816.F32.BF16 R8, R100.reuse, R114, R8 ;  /* 0x000000726408723c */ /* 0x040fe80000041808 */
[----:B------:R-:W-:Y:S01]  /*7e00*/  FADD.FTZ R0, R215, R0 ;  /* 0x00000000d7007221 */ /* 0x000fe20000010000 */
[----:B------:R-:W-:Y:S01]  /*7e10*/  LDSM.16.MT88.4 R112, [R178+0x4800] ;  /* 0x00480000b270783b */ /* 0x000fe20000004200 */
[----:B-1----:R-:W-:Y:S02]  /*7e20*/  FFMA.FTZ R2, R162, c[0x0][0x2d0], -R144 ;  /* 0x0000b400a2027a23 */ /* 0x002fe40000010890 */
[C---:B------:R-:W-:Y:S02]  /*7e30*/  HMMA.16816.F32.BF16 R12, R100.reuse, R116, R12 ;  /* 0x00000074640c723c */ /* 0x040fe4000004180c */
[----:B------:R1:W-:Y:S02]  /*7e40*/  MUFU.EX2 R171, R2 ;  /* 0x0000000200ab7308 */ /* 0x0003e40000000800 */
[----:B------:R-:W-:Y:S04]  /*7e50*/  FADD.FTZ R0, R204, R0 ;  /* 0x00000000cc007221 */ /* 0x000fe80000010000 */
[C---:B------:R-:W-:Y:S01]  /*7e60*/  HMMA.16816.F32.BF16 R16, R100.reuse, R118, R16 ;  /* 0x000000766410723c */ /* 0x040fe20000041810 */
[----:B------:R-:W-:Y:S03]  /*7e70*/  LDSM.16.MT88.4 R116, [R181+0x4800] ;  /* 0x00480000b574783b */ /* 0x000fe60000004200 */
[----:B------:R-:W-:Y:S04]  /*7e80*/  FADD.FTZ R0, R203, R0 ;  /* 0x00000000cb007221 */ /* 0x000fe80000010000 */
[C---:B---3--:R-:W-:Y:S04]  /*7e90*/  HMMA.16816.F32.BF16 R20, R100.reuse, R104, R20 ;  /* 0x000000686414723c */ /* 0x048fe80000041814 */
[----:B------:R-:W-:Y:S04]  /*7ea0*/  FADD.FTZ R0, R202, R0 ;  /* 0x00000000ca007221 */ /* 0x000fe80000010000 */
[C---:B------:R-:W-:Y:S01]  /*7eb0*/  HMMA.16816.F32.BF16 R24, R100.reuse, R106, R24 ;  /* 0x0000006a6418723c */ /* 0x040fe20000041818 */
[----:B------:R-:W3:Y:S03]  /*7ec0*/  LDSM.16.MT88.4 R104, [R177+0x4800] ;  /* 0x00480000b168783b */ /* 0x000ee60000004200 */
[--C-:B-1----:R-:W-:Y:S02]  /*7ed0*/  FFMA.FTZ R2, R160, c[0x0][0x2d0], -R145.reuse ;  /* 0x0000b400a0027a23 */ /* 0x102fe40000010891 */
[----:B------:R-:W-:Y:S02]  /*7ee0*/  FADD.FTZ R0, R175, R0 ;  /* 0x00000000af007221 */ /* 0x000fe40000010000 */
        /* <DEDUP_REMOVED lines=18> */
[C---:B--2---:R-:W-:Y:S01]  /*8010*/  HMMA.16816.F32.BF16 R60, R100.reuse, R108, R60 ;  /* 0x0000006c643c723c */ /* 0x044fe2000004183c */
[----:B------:R1:W2:Y:S07]  /*8020*/  MUFU.EX2 R168, R2 ;  /* 0x0000000200a87308 */ /* 0x0002ae0000000800 */
[C---:B------:R-:W-:Y:S01]  /*8030*/  HMMA.16816.F32.BF16 R64, R100.reuse, R110, R64 ;  /* 0x0000006e6440723c */ /* 0x040fe20000041840 */
[----:B------:R-:W4:Y:S07]  /*8040*/  LDSM.16.MT88.4 R108, [R180+0x4800] ;  /* 0x00480000b46c783b */ /* 0x000f2e0000004200 */
[C---:B---3--:R-:W-:Y:S08]  /*8050*/  HMMA.16816.F32.BF16 R68, R100.reuse, R104, R68 ;  /* 0x000000686444723c */ /* 0x048ff00000041844 */
[C---:B------:R-:W-:Y:S01]  /*8060*/  HMMA.16816.F32.BF16 R72, R100.reuse, R106, R72 ;  /* 0x0000006a6448723c */ /* 0x040fe20000041848 */
[----:B------:R-:W3:Y:S03]  /*8070*/  LDSM.16.MT88.4 R104, [R177+0x1000] ;  /* 0x00100000b168783b */ /* 0x000ee60000004200 */
[--C-:B-1----:R-:W-:Y:S02]  /*8080*/  FFMA.FTZ R2, R164, c[0x0][0x2d0], -R145.reuse ;  /* 0x0000b400a4027a23 */ /* 0x102fe40000010891 */
[----:B--2---:R-:W-:Y:S02]  /*8090*/  FADD.FTZ R0, R168, R0 ;  /* 0x00000000a8007221 */ /* 0x004fe40000010000 */
[C---:B------:R-:W-:Y:S01]  /*80a0*/  HMMA.16816.F32.BF16 R76, R100.reuse, R112, R76 ;  /* 0x00000070644c723c */ /* 0x040fe2000004184c */
[----:B------:R1:W2:Y:S07]  /*80b0*/  MUFU.EX2 R167, R2 ;  /* 0x0000000200a77308 */ /* 0x0002ae0000000800 */
[C---:B------:R-:W-:Y:S01]  /*80c0*/  HMMA.16816.F32.BF16 R80, R100.reuse, R114, R80 ;  /* 0x000000726450723c */ /* 0x040fe20000041850 */
[----:B------:R-:W5:Y:S07]  /*80d0*/  LDSM.16.MT88.4 R112, [R181+0x1000] ;  /* 0x00100000b570783b */ /* 0x000f6e0000004200 */
[C---:B------:R-:W-:Y:S08]  /*80e0*/  HMMA.16816.F32.BF16 R84, R100.reuse, R116, R84 ;  /* 0x000000746454723c */ /* 0x040ff00000041854 */
[C---:B------:R-:W-:Y:S01]  /*80f0*/  HMMA.16816.F32.BF16 R88, R100.reuse, R118, R88 ;  /* 0x000000766458723c */ /* 0x040fe20000041858 */
[----:B------:R-:W5:Y:S03]  /*8100*/  LDSM.16.MT88.4 R116, [R177+0x3000] ;  /* 0x00300000b174783b */ /* 0x000f660000004200 */
[----:B-1----:R-:W-:Y:S02]  /*8110*/  FFMA.FTZ R2, R165, c[0x0][0x2d0], -R144 ;  /* 0x0000b400a5027a23 */ /* 0x002fe40000010890 */
[----:B--2---:R-:W-:Y:S02]  /*8120*/  FADD.FTZ R0, R167, R0 ;  /* 0x00000000a7007221 */ /* 0x004fe40000010000 */
        /* <DEDUP_REMOVED lines=9> */
[C---:B---3--:R-:W-:Y:S01]  /*81c0*/  HMMA.16816.F32.BF16 R4, R100.reuse, R104, R4 ;  /* 0x000000686404723c */ /* 0x048fe20000041804 */
        /* <DEDUP_REMOVED lines=15> */
[--C-:B-1----:R-:W-:Y:S04]  /*82c0*/  FFMA.FTZ R2, R211, c[0x0][0x2d0], -R145.reuse ;  /* 0x0000b400d3027a23 */ /* 0x102fe80000010891 */
        /* <DEDUP_REMOVED lines=40> */
[C---:B------:R-:W-:Y:S01]  /*8550*/  HMMA.16816.F32.BF16 R128, R136.reuse, R132, R4 ;  /* 0x000000848880723c */ /* 0x040fe20000041804 */
[----:B------:R-:W2:Y:S04]  /*8560*/  LDSM.16.MT88.4 R4, [R178+0x5800] ;  /* 0x00580000b204783b */ /* 0x000ea80000004200 */
[----:B------:R-:W-:Y:S03]  /*8570*/  FADD.FTZ R2, R207, R2 ;  /* 0x00000002cf027221 */ /* 0x000fe60000010000 */
[C---:B------:R-:W-:Y:S01]  /*8580*/  HMMA.16816.F32.BF16 R132, R136.reuse, R134, R8 ;  /* 0x000000868884723c */ /* 0x040fe20000041808 */
[----:B------:R-:W5:Y:S03]  /*8590*/  LDSM.16.MT88.4 R8, [R181+0x5800] ;  /* 0x00580000b508783b */ /* 0x000f660000004200 */
[----:B------:R-:W-:Y:S04]  /*85a0*/  FADD.FTZ R2, R206, R2 ;  /* 0x00000002ce027221 */ /* 0x000fe80000010000 */
[C---:B---3--:R-:W-:Y:S01]  /*85b0*/  HMMA.16816.F32.BF16 R100, R136.reuse, R108, R12 ;  /* 0x0000006c8864723c */ /* 0x048fe2000004180c */
[----:B------:R-:W3:Y:S03]  /*85c0*/  LDSM.16.MT88.4 R12, [R180+0x5800] ;  /* 0x00580000b40c783b */ /* 0x000ee60000004200 */
[----:B------:R-:W-:Y:S04]  /*85d0*/  FADD.FTZ R2, R205, R2 ;  /* 0x00000002cd027221 */ /* 0x000fe80000010000 */
[C---:B------:R-:W-:Y:S04]  /*85e0*/  HMMA.16816.F32.BF16 R104, R136.reuse, R110, R16 ;  /* 0x0000006e8868723c */ /* 0x040fe80000041810 */
[----:B------:R-:W-:Y:S04]  /*85f0*/  FADD.FTZ R2, R174, R2 ;  /* 0x00000002ae027221 */ /* 0x000fe80000010000 */
[C---:B----4-:R-:W-:Y:S04]  /*8600*/  HMMA.16816.F32.BF16 R108, R136.reuse, R112, R20 ;  /* 0x00000070886c723c */ /* 0x050fe80000041814 */
        /* <DEDUP_REMOVED lines=11> */
[----:B------:R-:W-:Y:S02]  /*86c0*/  FADD.FTZ R0, R160, R3 ;  /* 0x00000003a0007221 */ /* 0x000fe40000010000 */
[C---:B-1----:R-:W-:Y:S04]  /*86d0*/  HMMA.16816.F32.BF16 R44, R136.reuse, R144, R44 ;  /* 0x00000090882c723c */ /* 0x042fe8000004182c */
[----:B------:R-:W-:Y:S02]  /*86e0*/  FADD.FTZ R230, R163, R2 ;  /* 0x00000002a3e67221 */ /* 0x000fe40000010000 */
[----:B------:R-:W-:Y:S01]  /*86f0*/  FADD.FTZ R231, R126, R0 ;  /* 0x000000007ee77221 */ /* 0x000fe20000010000 */
[----:B------:R-:W-:Y:S01]  /*8700*/  MOV R126, R124 ;  /* 0x0000007c007e7202 */ /* 0x000fe20000000f00 */
[C---:B------:R-:W-:Y:S04]  /*8710*/  HMMA.16816.F32.BF16 R48, R136.reuse, R146, R48 ;  /* 0x000000928830723c */ /* 0x040fe80000041830 */
[----:B------:R-:W-:Y:S04]  /*8720*/  IMAD.MOV.U32 R3, RZ, RZ, R125 ;  /* 0x000000ffff037224 */ /* 0x000fe800078e007d */
        /* <DEDUP_REMOVED lines=8> */
[C---:B-----5:R-:W-:Y:S08]  /*87b0*/  HMMA.16816.F32.BF16 R84, R136.reuse, R8, R84 ;  /* 0x000000088854723c */ /* 0x060ff00000041854 */
[C---:B------:R-:W-:Y:S08]  /*87c0*/  HMMA.16816.F32.BF16 R88, R136.reuse, R10, R88 ;  /* 0x0000000a8858723c */ /* 0x040ff00000041858 */
[C---:B---3--:R-:W-:Y:S08]  /*87d0*/  HMMA.16816.F32.BF16 R92, R136.reuse, R12, R92 ;  /* 0x0000000c885c723c */ /* 0x048ff0000004185c */
[----:B------:R-:W-:Y:S01]  /*87e0*/  HMMA.16816.F32.BF16 R96, R136, R14, R96 ;  /* 0x0000000e8860723c */ /* 0x000fe20000041860 */
[----:B------:R-:W-:-:S07]  /*87f0*/  @P0 BRA `(.L_x_3364) ;  /* 0xffffd16000000947 */ /* 0x000fce000383ffff */
.L_x_3363:
[----:B------:R-:W-:-:S13]  /*8800*/  ISETP.GE.AND P0, PT, R201, R229, PT ;  /* 0x000000e5c900720c */ /* 0x000fda0003f06270 */
[----:B------:R-:W-:Y:S05]  /*8810*/  @!P0 BRA `(.L_x_3365) ;  /* 0x0000297000008947 */ /* 0x000fea0003800000 */
[----:B------:R-:W-:Y:S02]  /*8820*/  MOV R127, R124 ;  /* 0x0000007c007f7202 */ /* 0x000fe40000000f00 */
[----:B------:R-:W-:Y:S02]  /*8830*/  MOV R126, R125 ;  /* 0x0000007d007e7202 */ /* 0x000fe40000000f00 */
.L_x_3366:
        /* <DEDUP_REMOVED lines=8> */
[----:B------:R-:W-:Y:S02]  /*88c0*/  SHF.L.U32 R28, R2, 0x6, RZ ;  /* 0x00000006021c7819 */ /* 0x000fe400000006ff */
[----:B------:R-:W-:Y:S01]  /*88d0*/  IADD3.X R125, RZ, R228, RZ, P0, !PT ;  /* 0x000000e4ff7d7210 */ /* 0x000fe200007fe4ff */
[----:B------:R-:W-:Y:S01]  /*88e0*/  IMAD R0, R201, c[0x0][0x20c], R0 ;  /* 0x00008300c9007a24 */ /* 0x000fe200078e0200 */
[----:B------:R-:W-:Y:S04]  /*88f0*/  IADD3 R31, P6, R28, R226, RZ ;  /* 0x000000e21c1f7210 */ /* 0x000fe80007fde0ff */
[----:B------:R-:W-:Y:S02]  /*8900*/  IADD3 R0, R3, R0, RZ ;  /* 0x0000000003007210 */ /* 0x000fe40007ffe0ff */
[----:B------:R-:W-:Y:S02]  /*8910*/  MOV R3, c[0x0][0x208] ;  /* 0x0000820000037a02 */ /* 0x000fe40000000f00 */
[----:B------:R-:W-:Y:S02]  /*8920*/  SHF.L.U64.HI R0, R2, 0x6, R0 ;  /* 0x0000000602007819 */ /* 0x000fe40000010200 */
[----:B------:R-:W-:Y:S02]  /*8930*/  LEA R2, P1, R3, R28, 0x5 ;  /* 0x0000001c03027211 */ /* 0x000fe400078228ff */
[----:B------:R-:W-:Y:S01]  /*8940*/  LEA R166, P2, R31, c[0x0][0x1f8], 0x1 ;  /* 0x00007e001fa67a11 */ /* 0x000fe200078408ff */
[----:B------:R-:W-:Y:S01]  /*8950*/  LDSM.16.M88.4 R32, [R183] ;  /* 0x00000000b720783b */ /* 0x000fe20000000200 */
[----:B------:R-:W-:Y:S02]  /*8960*/  LEA.HI.X R3, R3, R0, R20, 0x5, P1 ;  /* 0x0000000003037211 */ /* 0x000fe400008f2c14 */
[----:B------:R-:W-:Y:S02]  /*8970*/  IADD3 R124, P1, R28, R30, RZ ;  /* 0x0000001e1c7c7210 */ /* 0x000fe40007f3e0ff */
[----:B------:R-:W-:Y:S02]  /*8980*/  IADD3.X R148, R0, R228, RZ, P6, !PT ;  /* 0x000000e400947210 */ /* 0x000fe400037fe4ff */
[----:B------:R-:W-:Y:S01]  /*8990*/  LEA R164, P0, R124, c[0x0][0x1f8], 0x1 ;  /* 0x00007e007ca47a11 */ /* 0x000fe200078008ff */
[----:B------:R-:W1:Y:S01]  /*89a0*/  LDSM.16.M88.4 R8, [R176] ;  /* 0x00000000b008783b */ /* 0x000e620000000200 */
[----:B------:R-:W-:Y:S02]  /*89b0*/  IADD3.X R149, R0, R125, RZ, P1, !PT ;  /* 0x0000007d00957210 */ /* 0x000fe40000ffe4ff */
[----:B------:R-:W-:Y:S02]  /*89c0*/  LEA.HI.X R167, R31, c[0x0][0x1fc], R148, 0x1, P2 ;  /* 0x00007f001fa77a11 */ /* 0x000fe400010f0c94 */
[----:B------:R-:W-:Y:S02]  /*89d0*/  LEA.HI.X R165, R124, c[0x0][0x1fc], R149, 0x1, P0 ;  /* 0x00007f007ca57a11 */ /* 0x000fe400000f0c95 */
[----:B------:R-:W-:Y:S01]  /*89e0*/  IADD3 R29, P1, R226, 0x80, RZ ;  /* 0x00000080e21d7810 */ /* 0x000fe20007f3e0ff */
[----:B------:R-:W2:Y:S01]  /*89f0*/  LDSM.16.M88.4 R16, [R176+0x800] ;  /* 0x00080000b010783b */ /* 0x000ea20000000200 */
[C---:B------:R-:W-:Y:S02]  /*8a00*/  IADD3 R157, P2, R2.reuse, R30, RZ ;  /* 0x0000001e029d7210 */ /* 0x040fe40007f5e0ff */
[-C--:B------:R-:W-:Y:S02]  /*8a10*/  IADD3 R162, P0, R2, R29.reuse, RZ ;  /* 0x0000001d02a27210 */ /* 0x080fe40007f1e0ff */
[----:B------:R-:W-:Y:S02]  /*8a20*/  IADD3 R159, P6, R28, R29, RZ ;  /* 0x0000001d1c9f7210 */ /* 0x000fe40007fde0ff */
[----:B------:R-:W-:Y:S01]  /*8a30*/  IADD3.X R31, RZ, R228, RZ, P1, !PT ;  /* 0x000000e4ff1f7210 */ /* 0x000fe20000ffe4ff */
[----:B------:R-:W3:Y:S01]  /*8a40*/  LDSM.16.M88.4 R24, [R176+0x1000] ;  /* 0x00100000b018783b */ /* 0x000ee20000000200 */
[----:B------:R-:W-:Y:S02]  /*8a50*/  IADD3 R2, P1, R2, R226, RZ ;  /* 0x000000e202027210 */ /* 0x000fe40007f3e0ff */
[-C--:B------:R-:W-:Y:S02]  /*8a60*/  IADD3.X R161, R0, R31.reuse, RZ, P6, !PT ;  /* 0x0000001f00a17210 */ /* 0x080fe400037fe4ff */
[----:B------:R-:W-:Y:S02]  /*8a70*/  LEA R160, P6, R159, c[0x0][0x1f8], 0x1 ;  /* 0x00007e009fa07a11 */ /* 0x000fe400078c08ff */
[----:B------:R-:W-:Y:S01]  /*8a80*/  IADD3.X R0, R3, R31, RZ, P0, !PT ;  /* 0x0000001f03007210 */ /* 0x000fe200007fe4ff */
[----:B------:R-:W4:Y:S01]  /*8a90*/  LDSM.16.M88.4 R136, [R176+0x1800] ;  /* 0x00180000b088783b */ /* 0x000f220000000200 */
[----:B------:R-:W-:Y:S02]  /*8aa0*/  LEA.HI.X R161, R159, c[0x0][0x1fc], R161, 0x1, P6 ;  /* 0x00007f009fa17a11 */ /* 0x000fe400030f0ca1 */
[----:B------:R-:W-:Y:S02]  /*8ab0*/  LEA R124, P0, R162, c[0x0][0x1f8], 0x1 ;  /* 0x00007e00a27c7a11 */ /* 0x000fe400078008ff */
[C---:B------:R-:W-:Y:S02]  /*8ac0*/  IADD3.X R125, R3.reuse, R125, RZ, P2, !PT ;  /* 0x0000007d037d7210 */ /* 0x040fe400017fe4ff */
[C---:B------:R-:W-:Y:S01]  /*8ad0*/  LEA R158, P2, R2.reuse, c[0x0][0x1f8], 0x1 ;  /* 0x00007e00029e7a11 */ /* 0x040fe200078408ff */
[----:B------:R-:W-:Y:S01]  /*8ae0*/  LDSM.16.M88.4 R140, [R184] ;  /* 0x00000000b88c783b */ /* 0x000fe20000000200 */
[----:B------:R-:W-:Y:S02]  /*8af0*/  IADD3.X R3, R3, R228, RZ, P1, !PT ;  /* 0x000000e403037210 */ /* 0x000fe40000ffe4ff */
[C---:B------:R-:W-:Y:S02]  /*8b00*/  LEA R156, P1, R157.reuse, c[0x0][0x1f8], 0x1 ;  /* 0x00007e009d9c7a11 */ /* 0x040fe400078208ff */
[----:B------:R-:W-:Y:S02]  /*8b10*/  LEA.HI.X R159, R2, c[0x0][0x1fc], R3, 0x1, P2 ;  /* 0x00007f00029f7a11 */ /* 0x000fe400010f0c03 */
[----:B------:R-:W-:Y:S01]  /*8b20*/  LEA.HI.X R157, R157, c[0x0][0x1fc], R125, 0x1, P1 ;  /* 0x00007f009d9d7a11 */ /* 0x000fe200008f0c7d */
[C---:B-1----:R-:W-:Y:S01]  /*8b30*/  HMMA.16816.F32.BF16 R4, R32.reuse, R8, RZ ;  /* 0x000000082004723c */ /* 0x042fe200000418ff */
[----:B------:R-:W1:Y:S02]  /*8b40*/  LDSM.16.M88.4 R144, [R187] ;  /* 0x00000000bb90783b */ /* 0x000e640000000200 */
[----:B------:R-:W-:Y:S02]  /*8b50*/  LEA.HI.X R125, R162, c[0x0][0x1fc], R0, 0x1, P0 ;  /* 0x00007f00a27d7a11 */ /* 0x000fe400000f0c00 */
[C---:B------:R-:W-:Y:S02]  /*8b60*/  ISETP.GT.AND P0, PT, R201.reuse, R229, PT ;  /* 0x000000e5c900720c */ /* 0x040fe40003f04270 */
[----:B------:R-:W-:Y:S01]  /*8b70*/  IADD3 R201, R201, -0x1, RZ ;  /* 0xffffffffc9c97810 */ /* 0x000fe20007ffe0ff */
[C---:B------:R-:W-:Y:S01]  /*8b80*/  HMMA.16816.F32.BF16 R8, R32.reuse, R10, RZ ;  /* 0x0000000a2008723c */ /* 0x040fe200000418ff */
[----:B------:R-:W5:Y:S07]  /*8b90*/  LDSM.16.M88.4 R148, [R198] ;  /* 0x00000000c694783b */ /* 0x000f6e0000000200 */
[C---:B--2---:R-:W-:Y:S01]  /*8ba0*/  HMMA.16816.F32.BF16 R12, R32.reuse, R16, RZ ;  /* 0x00000010200c723c */ /* 0x044fe200000418ff */
[----:B------:R-:W2:Y:S07]  /*8bb0*/  LDSM.16.M88.4 R152, [R197] ;  /* 0x00000000c598783b */ /* 0x000eae0000000200 */
[C---:B------:R-:W-:Y:S08]  /*8bc0*/  HMMA.16816.F32.BF16 R16, R32.reuse, R18, RZ ;  /* 0x000000122010723c */ /* 0x040ff000000418ff */
[C---:B---3--:R-:W-:Y:S08]  /*8bd0*/  HMMA.16816.F32.BF16 R20, R32.reuse, R24, RZ ;  /* 0x000000182014723c */ /* 0x048ff000000418ff */
[C---:B------:R-:W-:Y:S08]  /*8be0*/  HMMA.16816.F32.BF16 R24, R32.reuse, R26, RZ ;  /* 0x0000001a2018723c */ /* 0x040ff000000418ff */
[C---:B----4-:R-:W-:Y:S08]  /*8bf0*/  HMMA.16816.F32.BF16 R28, R32.reuse, R136, RZ ;  /* 0x00000088201c723c */ /* 0x050ff000000418ff */
[----:B------:R-:W-:Y:S01]  /*8c00*/  HMMA.16816.F32.BF16 R32, R32, R138, RZ ;  /* 0x0000008a2020723c */ /* 0x000fe200000418ff */
[----:B------:R-:W3:Y:S07]  /*8c10*/  LDSM.16.M88.4 R136, [R196] ;  /* 0x00000000c488783b */ /* 0x000eee0000000200 */
[C---:B-1----:R-:W-:Y:S01]  /*8c20*/  HMMA.16816.F32.BF16 R4, R140.reuse, R144, R4 ;  /* 0x000000908c04723c */ /* 0x042fe20000041804 */
[----:B------:R-:W-:Y:S01]  /*8c30*/  @!PT LDS RZ, [RZ] ;  /* 0x00000000fffff984 */ /* 0x000fe20000000800 */
[----:B------:R-:W-:Y:S01]  /*8c40*/  @!PT LDS RZ, [RZ] ;  /* 0x00000000fffff984 */ /* 0x000fe20000000800 */
[----:B------:R-:W-:Y:S01]  /*8c50*/  @!PT LDS RZ, [RZ] ;  /* 0x00000000fffff984 */ /* 0x000fe20000000800 */
[----:B------:R1:W-:Y:S07]  /*8c60*/  LDGSTS.E.BYPASS.LTC128B.128 [R199+0x100], [R166.64], !P5 ;  /* 0x00100000a6c77fae */ /* 0x0003ee000e901d46 */
[C---:B------:R-:W-:Y:S01]  /*8c70*/  HMMA.16816.F32.BF16 R8, R140.reuse, R146, R8 ;  /* 0x000000928c08723c */ /* 0x040fe20000041808 */
[----:B------:R1:W-:Y:S07]  /*8c80*/  LDGSTS.E.BYPASS.LTC128B.128 [R199+0x2100], [R164.64], !P4 ;  /* 0x02100000a4c77fae */ /* 0x0003ee000e101d46 */
[C---:B-----5:R-:W-:Y:S01]  /*8c90*/  HMMA.16816.F32.BF16 R12, R140.reuse, R148, R12 ;  /* 0x000000948c0c723c */ /* 0x060fe2000004180c */
[----:B------:R4:W-:Y:S07]  /*8ca0*/  LDGSTS.E.BYPASS.LTC128B.128 [R199+0x4100], [R160.64], !P3 ;  /* 0x04100000a0c77fae */ /* 0x0009ee000d901d46 */
[C---:B------:R-:W-:Y:S01]  /*8cb0*/  HMMA.16816.F32.BF16 R16, R140.reuse, R150, R16 ;  /* 0x000000968c10723c */ /* 0x040fe20000041810 */
[----:B------:R5:W-:Y:S07]  /*8cc0*/  LDGSTS.E.BYPASS.LTC128B.128 [R199+0x1100], [R158.64], !P5 ;  /* 0x011000009ec77fae */ /* 0x000bee000e901d46 */
[C---:B--2---:R-:W-:Y:S01]  /*8cd0*/  HMMA.16816.F32.BF16 R20, R140.reuse, R152, R20 ;  /* 0x000000988c14723c */ /* 0x044fe20000041814 */
[----:B------:R5:W-:Y:S07]  /*8ce0*/  LDGSTS.E.BYPASS.LTC128B.128 [R199+0x3100], [R156.64], !P4 ;  /* 0x031000009cc77fae */ /* 0x000bee000e101d46 */
[C---:B------:R-:W-:Y:S01]  /*8cf0*/  HMMA.16816.F32.BF16 R24, R140.reuse, R154, R24 ;  /* 0x0000009a8c18723c */ /* 0x040fe20000041818 */
[----:B------:R2:W-:Y:S07]  /*8d00*/  LDGSTS.E.BYPASS.LTC128B.128 [R199+0x5100], [R124.64], !P3 ;  /* 0x051000007cc77fae */ /* 0x0005ee000d901d46 */
[C---:B---3--:R-:W-:Y:S01]  /*8d10*/  HMMA.16816.F32.BF16 R28, R140.reuse, R136, R28 ;  /* 0x000000888c1c723c */ /* 0x048fe2000004181c */
[----:B----4-:R-:W-:Y:S07]  /*8d20*/  LDSM.16.M88.4 R160, [R182] ;  /* 0x00000000b6a0783b */ /* 0x010fee0000000200 */
[----:B------:R-:W-:Y:S01]  /*8d30*/  HMMA.16816.F32.BF16 R32, R140, R138, R32 ;  /* 0x0000008a8c20723c */ /* 0x000fe20000041820 */
[----:B------:R-:W-:Y:S08]  /*8d40*/  LDSM.16.M88.4 R144, [R182+0x800] ;  /* 0x00080000b690783b */ /* 0x000ff00000000200 */
[----:B-----5:R-:W3:Y:S08]  /*8d50*/  LDSM.16.M88.4 R156, [R186] ;  /* 0x00000000ba9c783b */ /* 0x020ef00000000200 */
[----:B-1----:R-:W1:Y:S08]  /*8d60*/  LDSM.16.M88.4 R164, [R182+0x1000] ;  /* 0x00100000b6a4783b */ /* 0x002e700000000200 */
[----:B------:R-:W0:Y:S08]  /*8d70*/  LDGDEPBAR ;  /* 0x00000000000079af */ /* 0x000e300000000000 */
[----:B------:R-:W4:Y:S08]  /*8d80*/  LDSM.16.M88.4 R148, [R182+0x1800] ;  /* 0x00180000b694783b */ /* 0x000f300000000200 */
[----:B------:R-:W-:Y:S01]  /*8d90*/  LDSM.16.M88.4 R152, [R185] ;  /* 0x00000000b998783b */ /* 0x000fe20000000200 */
[C---:B---3--:R-:W-:Y:S07]  /*8da0*/  HMMA.16816.F32.BF16 R4, R156.reuse, R160, R4 ;  /* 0x000000a09c04723c */ /* 0x048fee0000041804 */
[----:B------:R-:W3:Y:S01]  /*8db0*/  LDSM.16.M88.4 R168, [R179] ;  /* 0x00000000b3a8783b */ /* 0x000ee20000000200 */
[C---:B------:R-:W-:Y:S07]  /*8dc0*/  HMMA.16816.F32.BF16 R8, R156.reuse, R162, R8 ;  /* 0x000000a29c08723c */ /* 0x040fee0000041808 */
[----:B------:R-:W5:Y:S01]  /*8dd0*/  LDSM.16.M88.4 R136, [R179+0x800] ;  /* 0x00080000b388783b */ /* 0x000f620000000200 */
[C---:B------:R-:W-:Y:S07]  /*8de0*/  HMMA.16816.F32.BF16 R12, R156.reuse, R144, R12 ;  /* 0x000000909c0c723c */ /* 0x040fee000004180c */
[----:B------:R-:W2:Y:S01]  /*8df0*/  LDSM.16.M88.4 R140, [R179+0x1000] ;  /* 0x00100000b38c783b */ /* 0x000ea20000000200 */
[C---:B------:R-:W-:Y:S07]  /*8e00*/  HMMA.16816.F32.BF16 R16, R156.reuse, R146, R16 ;  /* 0x000000929c10723c */ /* 0x040fee0000041810 */
[----:B------:R-:W2:Y:S01]  /*8e10*/  LDSM.16.M88.4 R144, [R179+0x1800] ;  /* 0x00180000b390783b */ /* 0x000ea20000000200 */
[C---:B-1----:R-:W-:Y:S07]  /*8e20*/  HMMA.16816.F32.BF16 R20, R156.reuse, R164, R20 ;  /* 0x000000a49c14723c */ /* 0x042fee0000041814 */
[----:B------:R-:W-:Y:S01]  /*8e30*/  LDSM.16.M88.4 R160, [R176+0x2800] ;  /* 0x00280000b0a0783b */ /* 0x000fe20000000200 */
[C---:B------:R-:W-:Y:S07]  /*8e40*/  HMMA.16816.F32.BF16 R24, R156.reuse, R166, R24 ;  /* 0x000000a69c18723c */ /* 0x040fee0000041818 */
[----:B------:R-:W-:Y:S01]  /*8e50*/  LDSM.16.M88.4 R164, [R184+0x4000] ;  /* 0x00400000b8a4783b */ /* 0x000fe20000000200 */
[C---:B----4-:R-:W-:Y:S07]  /*8e60*/  HMMA.16816.F32.BF16 R28, R156.reuse, R148, R28 ;  /* 0x000000949c1c723c */ /* 0x050fee000004181c */
[----:B------:R-:W-:Y:S01]  /*8e70*/  LDSM.16.M88.4 R172, [R179+0x4000] ;  /* 0x00400000b3ac783b */ /* 0x000fe20000000200 */
[----:B------:R-:W-:Y:S07]  /*8e80*/  HMMA.16816.F32.BF16 R32, R156, R150, R32 ;  /* 0x000000969c20723c */ /* 0x000fee0000041820 */
[----:B------:R-:W-:Y:S01]  /*8e90*/  LDSM.16.M88.4 R148, [R183+0x4000] ;  /* 0x00400000b794783b */ /* 0x000fe20000000200 */
[C---:B---3--:R-:W-:Y:S07]  /*8ea0*/  HMMA.16816.F32.BF16 R4, R152.reuse, R168, R4 ;  /* 0x000000a89804723c */ /* 0x048fee0000041804 */
[----:B------:R-:W1:Y:S01]  /*8eb0*/  LDSM.16.M88.4 R156, [R176+0x2000] ;  /* 0x00200000b09c783b */ /* 0x000e620000000200 */
[C---:B------:R-:W-:Y:S07]  /*8ec0*/  HMMA.16816.F32.BF16 R8, R152.reuse, R170, R8 ;  /* 0x000000aa9808723c */ /* 0x040fee0000041808 */
[----:B------:R-:W-:Y:S01]  /*8ed0*/  LDSM.16.M88.4 R168, [R195] ;  /* 0x00000000c3a8783b */ /* 0x000fe20000000200 */
[C---:B-----5:R-:W-:Y:S08]  /*8ee0*/  HMMA.16816.F32.BF16 R12, R152.reuse, R136, R12 ;  /* 0x00000088980c723c */ /* 0x060ff0000004180c */
[C---:B------:R-:W-:Y:S01]  /*8ef0*/  HMMA.16816.F32.BF16 R16, R152.reuse, R138, R16 ;  /* 0x0000008a9810723c */ /* 0x040fe20000041810 */
[----:B------:R-:W3:Y:S07]  /*8f00*/  LDSM.16.M88.4 R136, [R176+0x3000] ;  /* 0x00300000b088783b */ /* 0x000eee0000000200 */
[C---:B--2---:R-:W-:Y:S08]  /*8f10*/  HMMA.16816.F32.BF16 R20, R152.reuse, R140, R20 ;  /* 0x0000008c9814723c */ /* 0x044ff00000041814 */
[C---:B------:R-:W-:Y:S01]  /*8f20*/  HMMA.16816.F32.BF16 R24, R152.reuse, R142, R24 ;  /* 0x0000008e9818723c */ /* 0x040fe20000041818 */
[----:B------:R-:W2:Y:S07]  /*8f30*/  LDSM.16.M88.4 R140, [R176+0x3800] ;  /* 0x00380000b08c783b */ /* 0x000eae0000000200 */
[C---:B------:R-:W-:Y:S08]  /*8f40*/  HMMA.16816.F32.BF16 R28, R152.reuse, R144, R28 ;  /* 0x00000090981c723c */ /* 0x040ff0000004181c */
[----:B------:R-:W-:Y:S01]  /*8f50*/  HMMA.16816.F32.BF16 R32, R152, R146, R32 ;  /* 0x000000929820723c */ /* 0x000fe20000041820 */
[----:B------:R-:W4:Y:S07]  /*8f60*/  LDSM.16.M88.4 R144, [R194] ;  /* 0x00000000c290783b */ /* 0x000f2e0000000200 */
[C---:B-1----:R-:W-:Y:S01]  /*8f70*/  HMMA.16816.F32.BF16 R4, R148.reuse, R156, R4 ;  /* 0x0000009c9404723c */ /* 0x042fe20000041804 */
[----:B------:R-:W1:Y:S07]  /*8f80*/  LDSM.16.M88.4 R152, [R193] ;  /* 0x00000000c198783b */ /* 0x000e6e0000000200 */
[C---:B------:R-:W-:Y:S01]  /*8f90*/  HMMA.16816.F32.BF16 R8, R148.reuse, R158, R8 ;  /* 0x0000009e9408723c */ /* 0x040fe20000041808 */
[----:B------:R-:W5:Y:S07]  /*8fa0*/  LDSM.16.M88.4 R156, [R192] ;  /* 0x00000000c09c783b */ /* 0x000f6e0000000200 */
        /* <DEDUP_REMOVED lines=22> */
[C---:B---3--:R-:W-:Y:S01]  /*9110*/  HMMA.16816.F32.BF16 R4, R136.reuse, R160, R4 ;  /* 0x000000a08804723c */ /* 0x048fe20000041804 */
[----:B------:R-:W-:Y:S07]  /*9120*/  LDSM.16.M88.4 R164, [R176+0x5000] ;  /* 0x00500000b0a4783b */ /* 0x000fee0000000200 */
[C---:B------:R-:W-:Y:S01]  /*9130*/  HMMA.16816.F32.BF16 R8, R136.reuse, R162, R8 ;  /* 0x000000a28808723c */ /* 0x040fe20000041808 */
[----:B------:R-:W-:Y:S07]  /*9140*/  LDSM.16.M88.4 R160, [R176+0x4800] ;  /* 0x00480000b0a0783b */ /* 0x000fee0000000200 */
[C---:B--2---:R-:W-:Y:S08]  /*9150*/  HMMA.16816.F32.BF16 R12, R136.reuse, R140, R12 ;  /* 0x0000008c880c723c */ /* 0x044ff0000004180c */
        /* <DEDUP_REMOVED lines=65> */
[----:B------:R-:W-:Y:S02]  /*9570*/  FMNMX.FTZ R0, R5, R0, !PT ;  /* 0x0000000005007209 */ /* 0x000fe40007810000 */
[----:B------:R-:W-:Y:S01]  /*9580*/  FMNMX.FTZ R2, R7, R2, !PT ;  /* 0x0000000207027209 */ /* 0x000fe20007810000 */
[----:B------:R-:W-:Y:S01]  /*9590*/  @P0 IMAD.WIDE.U32 R136, R201, c[0x0][0x1e0], RZ ;  /* 0x00007800c9880a25 */ /* 0x000fe200078e00ff */
        /* <DEDUP_REMOVED lines=38> */
[C---:B------:R-:W-:Y:S01]  /*9800*/  FADD.FTZ R2, -R125.reuse, R126 ;  /* 0x0000007e7d027221 */ /* 0x040fe20000010100 */
[----:B------:R-:W-:Y:S01]  /*9810*/  @P0 SHF.R.S32.HI R126, RZ, 0x1f, R201 ;  /* 0x0000001fff7e0819 */ /* 0x000fe200000114c9 */
[----:B------:R-:W-:Y:S01]  /*9820*/  FMUL.FTZ R160, R125, c[0x0][0x2d0] ;  /* 0x0000b4007da07a20 */ /* 0x000fe20000410000 */
[----:B--2---:R-:W-:Y:S01]  /*9830*/  FMNMX.FTZ R124, R0, R3, !PT ;  /* 0x00000003007c7209 */ /* 0x004fe20007810000 */
[----:B------:R-:W-:Y:S02]  /*9840*/  FMUL.FTZ R0, R2, c[0x0][0x2d0] ;  /* 0x0000b40002007a20 */ /* 0x000fe40000410000 */
[--C-:B------:R-:W-:Y:S01]  /*9850*/  FFMA.FTZ R138, R4, c[0x0][0x2d0], -R160.reuse ;  /* 0x0000b400048a7a23 */ /* 0x100fe200000108a0 */
[----:B------:R-:W-:Y:S01]  /*9860*/  @P0 MOV R4, c[0x0][0x1e4] ;  /* 0x0000790000040a02 */ /* 0x000fe20000000f00 */
[----:B------:R1:W2:Y:S01]  /*9870*/  MUFU.EX2 R2, R0 ;  /* 0x0000000000027308 */ /* 0x0002a20000000800 */
[----:B------:R-:W-:Y:S01]  /*9880*/  @P0 IMAD R3, R126, c[0x0][0x1e0], RZ ;  /* 0x000078007e030a24 */ /* 0x000fe200078e02ff */
[----:B------:R-:W-:Y:S01]  /*9890*/  @P0 SHF.L.U32 R126, R136, 0x6, RZ ;  /* 0x00000006887e0819 */ /* 0x000fe200000006ff */
[--C-:B------:R-:W-:Y:S02]  /*98a0*/  FFMA.FTZ R5, R5, c[0x0][0x2d0], -R160.reuse ;  /* 0x0000b40005057a23 */ /* 0x100fe400000108a0 */
[----:B------:R-:W-:Y:S02]  /*98b0*/  @P0 IMAD R3, R201, c[0x0][0x1e4], R3 ;  /* 0x00007900c9030a24 */ /* 0x000fe400078e0203 */
[--C-:B------:R-:W-:Y:S02]  /*98c0*/  FFMA.FTZ R8, R8, c[0x0][0x2d0], -R160.reuse ;  /* 0x0000b40008087a23 */ /* 0x100fe400000108a0 */
[--C-:B------:R-:W-:Y:S01]  /*98d0*/  FFMA.FTZ R12, R12, c[0x0][0x2d0], -R160.reuse ;  /* 0x0000b4000c0c7a23 */ /* 0x100fe200000108a0 */
[----:B------:R3:W-:Y:S01]  /*98e0*/  MUFU.EX2 R203, R138 ;  /* 0x0000008a00cb7308 */ /* 0x0007e20000000800 */
[----:B------:R-:W-:Y:S01]  /*98f0*/  @P0 IADD3 R3, R137, R3, RZ ;  /* 0x0000000389030210 */ /* 0x000fe20007ffe0ff */
[--C-:B------:R-:W-:Y:S01]  /*9900*/  FFMA.FTZ R13, R13, c[0x0][0x2d0], -R160.reuse ;  /* 0x0000b4000d0d7a23 */ /* 0x100fe200000108a0 */
[----:B------:R-:W-:Y:S01]  /*9910*/  @P0 IADD3 R137, P6, R126, R224, RZ ;  /* 0x000000e07e890210 */ /* 0x000fe20007fde0ff */
[--C-:B------:R-:W-:Y:S01]  /*9920*/  FFMA.FTZ R17, R17, c[0x0][0x2d0], -R160.reuse ;  /* 0x0000b40011117a23 */ /* 0x100fe200000108a0 */
[----:B------:R-:W-:Y:S01]  /*9930*/  @P0 SHF.L.U64.HI R3, R136, 0x6, R3 ;  /* 0x0000000688030819 */ /* 0x000fe20000010203 */
[--C-:B------:R-:W-:Y:S01]  /*9940*/  FFMA.FTZ R20, R20, c[0x0][0x2d0], -R160.reuse ;  /* 0x0000b40014147a23 */ /* 0x100fe200000108a0 */
[----:B------:R-:W-:Y:S01]  /*9950*/  @P0 MOV R136, c[0x0][0x1e0] ;  /* 0x0000780000880a02 */ /* 0x000fe20000000f00 */
[--C-:B------:R-:W-:Y:S01]  /*9960*/  FFMA.FTZ R21, R21, c[0x0][0x2d0], -R160.reuse ;  /* 0x0000b40015157a23 */ /* 0x100fe200000108a0 */
[----:B------:R-:W-:Y:S01]  /*9970*/  @P0 LEA R146, P2, R137, c[0x0][0x1c8], 0x1 ;  /* 0x0000720089920a11 */ /* 0x000fe200078408ff */
[----:B------:R4:W-:Y:S01]  /*9980*/  MUFU.EX2 R202, R5 ;  /* 0x0000000500ca7308 */ /* 0x0009e20000000800 */
[--C-:B------:R-:W-:Y:S02]  /*9990*/  FFMA.FTZ R24, R24, c[0x0][0x2d0], -R160.reuse ;  /* 0x0000b40018187a23 */ /* 0x100fe400000108a0 */
[----:B------:R-:W-:Y:S02]  /*99a0*/  FFMA.FTZ R29, R29, c[0x0][0x2d0], -R160 ;  /* 0x0000b4001d1d7a23 */ /* 0x000fe400000108a0 */
[----:B-1----:R-:W-:Y:S01]  /*99b0*/  FADD.FTZ R0, -R124, R127 ;  /* 0x0000007f7c007221 */ /* 0x002fe20000010100 */
[----:B------:R-:W-:Y:S01]  /*99c0*/  @P0 LEA R127, P1, R136, R126, 0x5 ;  /* 0x0000007e887f0211 */ /* 0x000fe200078228ff */
[----:B--2---:R-:W-:Y:S02]  /*99d0*/  FMUL.FTZ R100, R2, R100 ;  /* 0x0000006402647220 */ /* 0x004fe40000410000 */
[----:B------:R-:W-:Y:S01]  /*99e0*/  FMUL.FTZ R0, R0, c[0x0][0x2d0] ;  /* 0x0000b40000007a20 */ /* 0x000fe20000410000 */
[----:B------:R-:W-:Y:S01]  /*99f0*/  @P0 LEA.HI.X R4, R136, R3, R4, 0x5, P1 ;  /* 0x0000000388040211 */ /* 0x000fe200008f2c04 */
[----:B------:R-:W-:Y:S01]  /*9a00*/  MUFU.EX2 R200, R8 ;  /* 0x0000000800c87308 */ /* 0x000fe20000000800 */
[----:B------:R-:W-:Y:S01]  /*9a10*/  @P0 IADD3 R139, P1, R224, 0x40, RZ ;  /* 0x00000040e08b0810 */ /* 0x000fe20007f3e0ff */
[C---:B------:R-:W-:Y:S01]  /*9a20*/  FMUL.FTZ R101, R2.reuse, R101 ;  /* 0x0000006502657220 */ /* 0x040fe20000410000 */
[-C--:B---3--:R-:W-:Y:S01]  /*9a30*/  @P0 IADD3.X R138, R3, R223.reuse, RZ, P6, !PT ;  /* 0x000000df038a0210 */ /* 0x088fe200037fe4ff */
[C---:B------:R-:W-:Y:S01]  /*9a40*/  FMUL.FTZ R104, R2.reuse, R104 ;  /* 0x0000006802687220 */ /* 0x040fe20000410000 */
[----:B------:R-:W-:Y:S01]  /*9a50*/  @P0 IADD3.X R136, RZ, R223, RZ, P1, !PT ;  /* 0x000000dfff880210 */ /* 0x000fe20000ffe4ff */
[C---:B------:R-:W-:Y:S01]  /*9a60*/  FMUL.FTZ R105, R2.reuse, R105 ;  /* 0x0000006902697220 */ /* 0x040fe20000410000 */
[----:B------:R-:W-:Y:S01]  /*9a70*/  @P0 LEA.HI.X R147, R137, c[0x0][0x1cc], R138, 0x1, P2 ;  /* 0x0000730089930a11 */ /* 0x000fe200010f0c8a */
[----:B------:R-:W-:Y:S01]  /*9a80*/  FMUL.FTZ R108, R2, R108 ;  /* 0x0000006c026c7220 */ /* 0x000fe20000410000 */
[----:B------:R-:W-:Y:S01]  /*9a90*/  @P0 IADD3 R137, P2, R224, 0x80, RZ ;  /* 0x00000080e0890810 */ /* 0x000fe20007f5e0ff */
[----:B------:R-:W1:Y:S01]  /*9aa0*/  MUFU.EX2 R0, R0 ;  /* 0x0000000000007308 */ /* 0x000e620000000800 */
[----:B------:R-:W-:Y:S01]  /*9ab0*/  @P0 IADD3 R138, P6, R126, R139, RZ ;  /* 0x0000008b7e8a0210 */ /* 0x000fe20007fde0ff */
[----:B------:R2:W-:Y:S01]  /*9ac0*/  @P0 LDGSTS.E.BYPASS.LTC128B.128 [R199+0x6100], [R146.64], !P5 ;  /* 0x0610000092c70fae */ /* 0x0005e2000e901d46 */
[----:B------:R-:W-:Y:S01]  /*9ad0*/  @P0 IADD3.X R144, RZ, R223, RZ, P2, !PT ;  /* 0x000000dfff900210 */ /* 0x000fe200017fe4ff */
[----:B------:R-:W-:Y:S01]  /*9ae0*/  FMUL.FTZ R109, R2, R109 ;  /* 0x0000006d026d7220 */ /* 0x000fe20000410000 */
[----:B------:R-:W-:Y:S01]  /*9af0*/  @P0 LEA R142, P2, R138, c[0x0][0x1c8], 0x1 ;  /* 0x000072008a8e0a11 */ /* 0x000fe200078408ff */
[----:B------:R-:W-:Y:S01]  /*9b00*/  FMUL.FTZ R112, R2, R112 ;  /* 0x0000007002707220 */ /* 0x000fe20000410000 */
[----:B----4-:R-:W-:Y:S01]  /*9b10*/  @P0 IADD3 R5, P1, R126, R137, RZ ;  /* 0x000000897e050210 */ /* 0x010fe20007f3e0ff */
[C---:B------:R-:W-:Y:S01]  /*9b20*/  FMUL.FTZ R113, R2.reuse, R113 ;  /* 0x0000007102717220 */ /* 0x040fe20000410000 */
[C---:B------:R-:W-:Y:S01]  /*9b30*/  @P0 IADD3.X R126, R3.reuse, R136, RZ, P6, !PT ;  /* 0x00000088037e0210 */ /* 0x040fe200037fe4ff */
[C---:B------:R-:W-:Y:S01]  /*9b40*/  FMUL.FTZ R116, R2.reuse, R116 ;  /* 0x0000007402747220 */ /* 0x040fe20000410000 */
[----:B------:R-:W-:Y:S01]  /*9b50*/  @P0 IADD3.X R3, R3, R144, RZ, P1, !PT ;  /* 0x0000009003030210 */ /* 0x000fe20000ffe4ff */
[C---:B------:R-:W-:Y:S01]  /*9b60*/  FMUL.FTZ R117, R2.reuse, R117 ;  /* 0x0000007502757220 */ /* 0x040fe20000410000 */
[C---:B------:R-:W-:Y:S01]  /*9b70*/  @P0 LEA R140, P6, R5.reuse, c[0x0][0x1c8], 0x1 ;  /* 0x00007200058c0a11 */ /* 0x040fe200078c08ff */
[----:B------:R-:W-:Y:S01]  /*9b80*/  FMUL.FTZ R120, R2, R120 ;  /* 0x0000007802787220 */ /* 0x000fe20000410000 */
[----:B------:R-:W-:Y:S01]  /*9b90*/  @P0 LEA.HI.X R143, R138, c[0x0][0x1cc], R126, 0x1, P2 ;  /* 0x000073008a8f0a11 */ /* 0x000fe200010f0c7e */
[----:B------:R-:W-:Y:S01]  /*9ba0*/  FMUL.FTZ R121, R2, R121 ;  /* 0x0000007902797220 */ /* 0x000fe20000410000 */
[----:B------:R-:W-:Y:S01]  /*9bb0*/  @P0 LEA.HI.X R141, R5, c[0x0][0x1cc], R3, 0x1, P6 ;  /* 0x00007300058d0a11 */ /* 0x000fe200030f0c03 */
[----:B------:R-:W-:Y:S01]  /*9bc0*/  FFMA.FTZ R3, R9, c[0x0][0x2d0], -R160 ;  /* 0x0000b40009037a23 */ /* 0x000fe200000108a0 */
[C---:B------:R-:W-:Y:S01]  /*9bd0*/  @P0 IADD3 R139, P6, R127.reuse, R139, RZ ;  /* 0x0000008b7f8b0210 */ /* 0x040fe20007fde0ff */
[----:B------:R3:W-:Y:S01]  /*9be0*/  @P0 LDGSTS.E.BYPASS.LTC128B.128 [R199+0x8100], [R142.64], !P4 ;  /* 0x081000008ec70fae */ /* 0x0007e2000e101d46 */
[C---:B------:R-:W-:Y:S01]  /*9bf0*/  @P0 IADD3 R138, P2, R127.reuse, R224, RZ ;  /* 0x000000e07f8a0210 */ /* 0x040fe20007f5e0ff */
[----:B------:R4:W-:Y:S01]  /*9c00*/  MUFU.EX2 R175, R3 ;  /* 0x0000000300af7308 */ /* 0x0009e20000000800 */
[----:B------:R-:W-:Y:S01]  /*9c10*/  @P0 IADD3 R5, P1, R127, R137, RZ ;  /* 0x000000897f050210 */ /* 0x000fe20007f3e0ff */
[----:B-1----:R-:W-:Y:S01]  /*9c20*/  FMUL.FTZ R102, R0, R102 ;  /* 0x0000006600667220 */ /* 0x002fe20000410000 */
[----:B------:R-:W-:Y:S01]  /*9c30*/  @P0 IADD3.X R137, R4, R136, RZ, P6, !PT ;  /* 0x0000008804890210 */ /* 0x000fe200037fe4ff */
[----:B------:R-:W-:Y:S01]  /*9c40*/  FMUL.FTZ R103, R0, R103 ;  /* 0x0000006700677220 */ /* 0x000fe20000410000 */
[----:B------:R-:W-:Y:S01]  /*9c50*/  @P0 LEA R126, P6, R138, c[0x0][0x1c8], 0x1 ;  /* 0x000072008a7e0a11 */ /* 0x000fe200078c08ff */
[----:B------:R3:W-:Y:S01]  /*9c60*/  @P0 LDGSTS.E.BYPASS.LTC128B.128 [R199+0xa100], [R140.64], !P3 ;  /* 0x0a1000008cc70fae */ /* 0x0007e2000d901d46 */
[----:B------:R-:W-:Y:S01]  /*9c70*/  @P0 IADD3.X R9, R4, R223, RZ, P2, !PT ;  /* 0x000000df04090210 */ /* 0x000fe200017fe4ff */
[C---:B------:R-:W-:Y:S01]  /*9c80*/  FMUL.FTZ R106, R0.reuse, R106 ;  /* 0x0000006a006a7220 */ /* 0x040fe20000410000 */
[C---:B------:R-:W-:Y:S01]  /*9c90*/  @P0 LEA R8, P2, R139.reuse, c[0x0][0x1c8], 0x1 ;  /* 0x000072008b080a11 */ /* 0x040fe200078408ff */
[----:B------:R-:W-:Y:S01]  /*9ca0*/  FMUL.FTZ R107, R0, R107 ;  /* 0x0000006b006b7220 */ /* 0x000fe20000410000 */
[----:B------:R-:W-:Y:S01]  /*9cb0*/  @P0 LEA.HI.X R127, R138, c[0x0][0x1cc], R9, 0x1, P6 ;  /* 0x000073008a7f0a11 */ /* 0x000fe200030f0c09 */
[C---:B------:R-:W-:Y:S01]  /*9cc0*/  FMUL.FTZ R110, R0.reuse, R110 ;  /* 0x0000006e006e7220 */ /* 0x040fe20000410000 */
[----:B------:R-:W-:Y:S01]  /*9cd0*/  @P0 LEA.HI.X R9, R139, c[0x0][0x1cc], R137, 0x1, P2 ;  /* 0x000073008b090a11 */ /* 0x000fe200010f0c89 */
[----:B------:R-:W-:Y:S01]  /*9ce0*/  FMUL.FTZ R111, R0, R111 ;  /* 0x0000006f006f7220 */ /* 0x000fe20000410000 */
[----:B------:R-:W-:Y:S01]  /*9cf0*/  @P0 IADD3.X R136, R4, R144, RZ, P1, !PT ;  /* 0x0000009004880210 */ /* 0x000fe20000ffe4ff */
[----:B------:R1:W-:Y:S01]  /*9d00*/  @P0 LDGSTS.E.BYPASS.LTC128B.128 [R199+0x7100], [R126.64], !P5 ;  /* 0x071000007ec70fae */ /* 0x0003e2000e901d46 */
[C---:B------:R-:W-:Y:S01]  /*9d10*/  @P0 LEA R4, P1, R5.reuse, c[0x0][0x1c8], 0x1 ;  /* 0x0000720005040a11 */ /* 0x040fe200078208ff */
[C---:B------:R-:W-:Y:S01]  /*9d20*/  FMUL.FTZ R114, R0.reuse, R114 ;  /* 0x0000007200727220 */ /* 0x040fe20000410000 */
[----:B------:R-:W-:Y:S01]  /*9d30*/  MUFU.EX2 R174, R12 ;  /* 0x0000000c00ae7308 */ /* 0x000fe20000000800 */
[C---:B------:R-:W-:Y:S01]  /*9d40*/  FMUL.FTZ R115, R0.reuse, R115 ;  /* 0x0000007300737220 */ /* 0x040fe20000410000 */
[----:B------:R-:W-:Y:S01]  /*9d50*/  @P0 LEA.HI.X R5, R5, c[0x0][0x1cc], R136, 0x1, P1 ;  /* 0x0000730005050a11 */ /* 0x000fe200008f0c88 */
[----:B------:R-:W-:Y:S02]  /*9d60*/  FMUL.FTZ R118, R0, R118 ;  /* 0x0000007600767220 */ /* 0x000fe40000410000 */
[----:B------:R5:W-:Y:S01]  /*9d70*/  @P0 LDGSTS.E.BYPASS.LTC128B.128 [R199+0x9100], [R8.64], !P4 ;  /* 0x0910000008c70fae */ /* 0x000be2000e101d46 */
[----:B----4-:R-:W-:Y:S02]  /*9d80*/  FMUL.FTZ R3, R124, c[0x0][0x2d0] ;  /* 0x0000b4007c037a20 */ /* 0x010fe40000410000 */
[----:B------:R-:W-:Y:S02]  /*9d90*/  FMUL.FTZ R119, R0, R119 ;  /* 0x0000007700777220 */ /* 0x000fe40000410000 */
[--C-:B------:R-:W-:Y:S01]  /*9da0*/  FFMA.FTZ R6, R6, c[0x0][0x2d0], -R3.reuse ;  /* 0x0000b40006067a23 */ /* 0x100fe20000010803 */
[----:B------:R-:W-:Y:S01]  /*9db0*/  MUFU.EX2 R173, R13 ;  /* 0x0000000d00ad7308 */ /* 0x000fe20000000800 */
[--C-:B------:R-:W-:Y:S01]  /*9dc0*/  FFMA.FTZ R7, R7, c[0x0][0x2d0], -R3.reuse ;  /* 0x0000b40007077a23 */ /* 0x100fe20000010803 */
[----:B------:R4:W-:Y:S01]  /*9dd0*/  @P0 LDGSTS.E.BYPASS.LTC128B.128 [R199+0xb100], [R4.64], !P3 ;  /* 0x0b10000004c70fae */ /* 0x0009e2000d901d46 */
[C---:B------:R-:W-:Y:S02]  /*9de0*/  FMUL.FTZ R122, R0.reuse, R122 ;  /* 0x0000007a007a7220 */ /* 0x040fe40000410000 */
[----:B------:R-:W-:Y:S02]  /*9df0*/  FMUL.FTZ R123, R0, R123 ;  /* 0x0000007b007b7220 */ /* 0x000fe40000410000 */
[C---:B------:R-:W-:Y:S02]  /*9e00*/  FMUL.FTZ R36, R2.reuse, R36 ;  /* 0x0000002402247220 */ /* 0x040fe40000410000 */
[----:B------:R-:W-:Y:S01]  /*9e10*/  FMUL.FTZ R37, R2, R37 ;  /* 0x0000002502257220 */ /* 0x000fe20000410000 */
[----:B------:R1:W-:Y:S01]  /*9e20*/  MUFU.EX2 R166, R6 ;  /* 0x0000000600a67308 */ /* 0x0003e20000000800 */
[----:B------:R-:W1:Y:S01]  /*9e30*/  LDSM.16.MT88.4 R136, [R177] ;  /* 0x00000000b188783b */ /* 0x000e620000004200 */
[C---:B------:R-:W-:Y:S02]  /*9e40*/  FMUL.FTZ R38, R0.reuse, R38 ;  /* 0x0000002600267220 */ /* 0x040fe40000410000 */
[----:B------:R-:W-:Y:S02]  /*9e50*/  FMUL.FTZ R39, R0, R39 ;  /* 0x0000002700277220 */ /* 0x000fe40000410000 */
[C---:B------:R-:W-:Y:S02]  /*9e60*/  FMUL.FTZ R40, R2.reuse, R40 ;  /* 0x0000002802287220 */ /* 0x040fe40000410000 */
[C---:B------:R-:W-:Y:S01]  /*9e70*/  FMUL.FTZ R41, R2.reuse, R41 ;  /* 0x0000002902297220 */ /* 0x040fe20000410000 */
[----:B---3--:R-:W3:Y:S01]  /*9e80*/  LDSM.16.MT88.4 R140, [R178] ;  /* 0x00000000b28c783b */ /* 0x008ee20000004200 */
[----:B------:R-:W1:Y:S01]  /*9e90*/  MUFU.EX2 R165, R7 ;  /* 0x0000000700a57308 */ /* 0x000e620000000800 */
[C---:B-----5:R-:W-:Y:S02]  /*9ea0*/  FMUL.FTZ R8, R2.reuse, R132 ;  /* 0x0000008402087220 */ /* 0x060fe40000410000 */
[----:B------:R-:W-:Y:S02]  /*9eb0*/  FMUL.FTZ R9, R2, R133 ;  /* 0x0000008502097220 */ /* 0x000fe40000410000 */
[C---:B------:R-:W-:Y:S02]  /*9ec0*/  FMUL.FTZ R42, R0.reuse, R42 ;  /* 0x0000002a002a7220 */ /* 0x040fe40000410000 */
[----:B--2---:R-:W2:Y:S01]  /*9ed0*/  LDSM.16.MT88.4 R144, [R181] ;  /* 0x00000000b590783b */ /* 0x004ea20000004200 */
[----:B------:R-:W-:Y:S02]  /*9ee0*/  FMUL.FTZ R43, R0, R43 ;  /* 0x0000002b002b7220 */ /* 0x000fe40000410000 */
[--C-:B----4-:R-:W-:Y:S01]  /*9ef0*/  FFMA.FTZ R4, R11, c[0x0][0x2d0], -R3.reuse ;  /* 0x0000b4000b047a23 */ /* 0x110fe20000010803 */
[----:B------:R-:W-:Y:S01]  /*9f00*/  MUFU.EX2 R171, R17 ;  /* 0x0000001100ab7308 */ /* 0x000fe20000000800 */
[----:B------:R-:W-:Y:S02]  /*9f10*/  FMUL.FTZ R5, R2, R129 ;  /* 0x0000008102057220 */ /* 0x000fe40000410000 */
[--C-:B-1----:R-:W-:Y:S01]  /*9f20*/  FFMA.FTZ R6, R10, c[0x0][0x2d0], -R3.reuse ;  /* 0x0000b4000a067a23 */ /* 0x102fe20000010803 */
[----:B------:R-:W-:Y:S01]  /*9f30*/  LDSM.16.MT88.4 R148, [R178+0x2800] ;  /* 0x00280000b294783b */ /* 0x000fe20000004200 */
[C---:B------:R-:W-:Y:S02]  /*9f40*/  FMUL.FTZ R10, R0.reuse, R134 ;  /* 0x00000086000a7220 */ /* 0x040fe40000410000 */
[----:B------:R-:W-:Y:S02]  /*9f50*/  FMUL.FTZ R11, R0, R135 ;  /* 0x00000087000b7220 */ /* 0x000fe40000410000 */
[C---:B------:R-:W-:Y:S01]  /*9f60*/  FMUL.FTZ R44, R2.reuse, R44 ;  /* 0x0000002c022c7220 */ /* 0x040fe20000410000 */
[----:B------:R1:W-:Y:S01]  /*9f70*/  MUFU.EX2 R164, R6 ;  /* 0x0000000600a47308 */ /* 0x0003e20000000800 */
[----:B------:R-:W-:Y:S01]  /*9f80*/  FMUL.FTZ R45, R2, R45 ;  /* 0x0000002d022d7220 */ /* 0x000fe20000410000 */
[----:B------:R-:W4:Y:S01]  /*9f90*/  LDSM.16.MT88.4 R132, [R180] ;  /* 0x00000000b484783b */ /* 0x000f220000004200 */
[----:B------:R-:W-:Y:S01]  /*9fa0*/  F2FP.BF16.PACK_AB R129, R165, R166 ;  /* 0x000000a6a581723e */ /* 0x000fe200000010ff */
[C---:B------:R-:W-:Y:S02]  /*9fb0*/  FMUL.FTZ R7, R0.reuse, R131 ;  /* 0x0000008300077220 */ /* 0x040fe40000410000 */
[C---:B------:R-:W-:Y:S02]  /*9fc0*/  FMUL.FTZ R46, R0.reuse, R46 ;  /* 0x0000002e002e7220 */ /* 0x040fe40000410000 */
[----:B------:R-:W-:Y:S02]  /*9fd0*/  FMUL.FTZ R47, R0, R47 ;  /* 0x0000002f002f7220 */ /* 0x000fe40000410000 */
[----:B------:R-:W5:Y:S01]  /*9fe0*/  MUFU.EX2 R163, R4 ;  /* 0x0000000400a37308 */ /* 0x000f620000000800 */
[C---:B------:R-:W-:Y:S01]  /*9ff0*/  FMUL.FTZ R48, R2.reuse, R48 ;  /* 0x0000003002307220 */ /* 0x040fe20000410000 */
[----:B------:R-:W-:Y:S01]  /*a000*/  LDSM.16.MT88.4 R152, [R181+0x2800] ;  /* 0x00280000b598783b */ /* 0x000fe20000004200 */
[----:B------:R-:W-:Y:S02]  /*a010*/  FMUL.FTZ R49, R2, R49 ;  /* 0x0000003102317220 */ /* 0x000fe40000410000 */
[C---:B------:R-:W-:Y:S02]  /*a020*/  FMUL.FTZ R50, R0.reuse, R50 ;  /* 0x0000003200327220 */ /* 0x040fe40000410000 */
[----:B------:R-:W-:Y:S02]  /*a030*/  FMUL.FTZ R51, R0, R51 ;  /* 0x0000003300337220 */ /* 0x000fe40000410000 */
[C---:B------:R-:W-:Y:S01]  /*a040*/  FMUL.FTZ R52, R2.reuse, R52 ;  /* 0x0000003402347220 */ /* 0x040fe20000410000 */
[----:B------:R-:W0:Y:S01]  /*a050*/  LDGDEPBAR ;  /* 0x00000000000079af */ /* 0x000e220000000000 */
[----:B------:R-:W-:Y:S01]  /*a060*/  FMUL.FTZ R53, R2, R53 ;  /* 0x0000003502357220 */ /* 0x000fe20000410000 */
[----:B------:R-:W-:Y:S01]  /*a070*/  MUFU.EX2 R170, R20 ;  /* 0x0000001400aa7308 */ /* 0x000fe20000000800 */
[C---:B------:R-:W-:Y:S02]  /*a080*/  FMUL.FTZ R54, R0.reuse, R54 ;  /* 0x0000003600367220 */ /* 0x040fe40000410000 */
[C---:B-1----:R-:W-:Y:S01]  /*a090*/  FMUL.FTZ R6, R0.reuse, R130 ;  /* 0x0000008200067220 */ /* 0x042fe20000410000 */
[----:B------:R-:W-:Y:S01]  /*a0a0*/  F2FP.BF16.PACK_AB R130, R175, R200 ;  /* 0x000000c8af82723e */ /* 0x000fe200000010ff */
[----:B------:R-:W-:Y:S02]  /*a0b0*/  FMUL.FTZ R55, R0, R55 ;  /* 0x0000003700377220 */ /* 0x000fe40000410000 */
[C---:B------:R-:W-:Y:S02]  /*a0c0*/  FMUL.FTZ R56, R2.reuse, R56 ;  /* 0x0000003802387220 */ /* 0x040fe40000410000 */
[----:B------:R-:W-:Y:S01]  /*a0d0*/  FMUL.FTZ R57, R2, R57 ;  /* 0x0000003902397220 */ /* 0x000fe20000410000 */
[----:B------:R-:W-:Y:S01]  /*a0e0*/  MUFU.EX2 R169, R21 ;  /* 0x0000001500a97308 */ /* 0x000fe20000000800 */
[----:B------:R-:W-:Y:S01]  /*a0f0*/  FMUL.FTZ R58, R0, R58 ;  /* 0x0000003a003a7220 */ /* 0x000fe20000410000 */
[----:B-----5:R-:W-:Y:S01]  /*a100*/  F2FP.BF16.PACK_AB R131, R163, R164 ;  /* 0x000000a4a383723e */ /* 0x020fe200000010ff */
[----:B------:R-:W-:Y:S01]  /*a110*/  FMUL.FTZ R4, R2, R128 ;  /* 0x0000008002047220 */ /* 0x000fe20000410000 */
[----:B------:R-:W-:Y:S01]  /*a120*/  F2FP.BF16.PACK_AB R128, R202, R203 ;  /* 0x000000cbca80723e */ /* 0x000fe200000010ff */
[--C-:B------:R-:W-:Y:S02]  /*a130*/  FFMA.FTZ R14, R14, c[0x0][0x2d0], -R3.reuse ;  /* 0x0000b4000e0e7a23 */ /* 0x100fe40000010803 */
[--C-:B------:R-:W-:Y:S02]  /*a140*/  FFMA.FTZ R15, R15, c[0x0][0x2d0], -R3.reuse ;  /* 0x0000b4000f0f7a23 */ /* 0x100fe40000010803 */
[----:B------:R-:W-:Y:S01]  /*a150*/  FFMA.FTZ R12, R16, c[0x0][0x2d0], -R160 ;  /* 0x0000b400100c7a23 */ /* 0x000fe200000108a0 */
[----:B------:R-:W-:Y:S01]  /*a160*/  MUFU.EX2 R159, R14 ;  /* 0x0000000e009f7308 */ /* 0x000fe20000000800 */
[C---:B------:R-:W-:Y:S05]  /*a170*/  HMMA.16816.F32.BF16 R4, R128.reuse, R136, R4 ;  /* 0x000000888004723c */ /* 0x040fea0000041804 */
[--C-:B------:R-:W-:Y:S02]  /*a180*/  FFMA.FTZ R18, R18, c[0x0][0x2d0], -R3.reuse ;  /* 0x0000b40012127a23 */ /* 0x100fe40000010803 */
[--C-:B------:R-:W-:Y:S01]  /*a190*/  FFMA.FTZ R126, R19, c[0x0][0x2d0], -R3.reuse ;  /* 0x0000b400137e7a23 */ /* 0x100fe20000010803 */
[C---:B------:R-:W-:Y:S01]  /*a1a0*/  HMMA.16816.F32.BF16 R8, R128.reuse, R138, R8 ;  /* 0x0000008a8008723c */ /* 0x040fe20000041808 */
[----:B------:R-:W1:Y:S01]  /*a1b0*/  LDSM.16.MT88.4 R136, [R177+0x2000] ;  /* 0x00200000b188783b */ /* 0x000e620000004200 */
[----:B------:R-:W5:Y:S02]  /*a1c0*/  MUFU.EX2 R158, R15 ;  /* 0x0000000f009e7308 */ /* 0x000f640000000800 */
[--C-:B------:R-:W-:Y:S02]  /*a1d0*/  FFMA.FTZ R22, R22, c[0x0][0x2d0], -R3.reuse ;  /* 0x0000b40016167a23 */ /* 0x100fe40000010803 */
[--C-:B------:R-:W-:Y:S02]  /*a1e0*/  FFMA.FTZ R23, R23, c[0x0][0x2d0], -R3.reuse ;  /* 0x0000b40017177a23 */ /* 0x100fe40000010803 */
[C---:B---3--:R-:W-:Y:S04]  /*a1f0*/  HMMA.16816.F32.BF16 R100, R128.reuse, R140, R100 ;  /* 0x0000008c8064723c */ /* 0x048fe80000041864 */
[----:B------:R3:W1:Y:S01]  /*a200*/  MUFU.EX2 R172, R12 ;  /* 0x0000000c00ac7308 */ /* 0x0006620000000800 */
[----:B------:R-:W-:Y:S02]  /*a210*/  FFMA.FTZ R27, R27, c[0x0][0x2d0], -R3 ;  /* 0x0000b4001b1b7a23 */ /* 0x000fe40000010803 */
[----:B------:R-:W-:Y:S01]  /*a220*/  FMUL.FTZ R59, R0, R59 ;  /* 0x0000003b003b7220 */ /* 0x000fe20000410000 */
[C---:B------:R-:W-:Y:S01]  /*a230*/  HMMA.16816.F32.BF16 R104, R128.reuse, R142, R104 ;  /* 0x0000008e8068723c */ /* 0x040fe20000041868 */
[----:B------:R-:W5:Y:S03]  /*a240*/  LDSM.16.MT88.4 R140, [R178+0x2000] ;  /* 0x00200000b28c783b */ /* 0x000f660000004200 */
[C---:B------:R-:W-:Y:S02]  /*a250*/  FMUL.FTZ R60, R2.reuse, R60 ;  /* 0x0000003c023c7220 */ /* 0x040fe40000410000 */
[----:B------:R1:W-:Y:S01]  /*a260*/  MUFU.EX2 R157, R18 ;  /* 0x00000012009d7308 */ /* 0x0003e20000000800 */
[----:B------:R-:W-:Y:S01]  /*a270*/  FMUL.FTZ R61, R2, R61 ;  /* 0x0000003d023d7220 */ /* 0x000fe20000410000 */
[C---:B--2---:R-:W-:Y:S04]  /*a280*/  HMMA.16816.F32.BF16 R108, R128.reuse, R144, R108 ;  /* 0x00000090806c723c */ /* 0x044fe8000004186c */
[C---:B------:R-:W-:Y:S02]  /*a290*/  FMUL.FTZ R62, R0.reuse, R62 ;  /* 0x0000003e003e7220 */ /* 0x040fe40000410000 */
[----:B------:R-:W-:Y:S02]  /*a2a0*/  FMUL.FTZ R63, R0, R63 ;  /* 0x0000003f003f7220 */ /* 0x000fe40000410000 */
[C---:B------:R-:W-:Y:S01]  /*a2b0*/  HMMA.16816.F32.BF16 R112, R128.reuse, R146, R112 ;  /* 0x000000928070723c */ /* 0x040fe20000041870 */
[----:B------:R-:W-:Y:S01]  /*a2c0*/  LDSM.16.MT88.4 R144, [R177+0x2800] ;  /* 0x00280000b190783b */ /* 0x000fe20000004200 */
[----:B------:R-:W-:Y:S02]  /*a2d0*/  MUFU.EX2 R168, R24 ;  /* 0x0000001800a87308 */ /* 0x000fe40000000800 */
[C---:B------:R-:W-:Y:S02]  /*a2e0*/  FMUL.FTZ R64, R2.reuse, R64 ;  /* 0x0000004002407220 */ /* 0x040fe40000410000 */
[----:B------:R-:W-:Y:S02]  /*a2f0*/  FMUL.FTZ R65, R2, R65 ;  /* 0x0000004102417220 */ /* 0x000fe40000410000 */
[C---:B----4-:R-:W-:Y:S01]  /*a300*/  HMMA.16816.F32.BF16 R116, R128.reuse, R132, R116 ;  /* 0x000000848074723c */ /* 0x050fe20000041874 */
[----:B---3--:R-:W-:Y:S03]  /*a310*/  LDSM.16.MT88.4 R12, [R180+0x4000] ;  /* 0x00400000b40c783b */ /* 0x008fe60000004200 */
[----:B------:R-:W-:Y:S01]  /*a320*/  MUFU.EX2 R161, R29 ;  /* 0x0000001d00a17308 */ /* 0x000fe20000000800 */
[C---:B------:R-:W-:Y:S02]  /*a330*/  FMUL.FTZ R66, R0.reuse, R66 ;  /* 0x0000004200427220 */ /* 0x040fe40000410000 */
[----:B------:R-:W-:Y:S01]  /*a340*/  FMUL.FTZ R67, R0, R67 ;  /* 0x0000004300437220 */ /* 0x000fe20000410000 */
[C---:B------:R-:W-:Y:S01]  /*a350*/  HMMA.16816.F32.BF16 R120, R128.reuse, R134, R120 ;  /* 0x000000868078723c */ /* 0x040fe20000041878 */
[----:B------:R-:W2:Y:S03]  /*a360*/  LDSM.16.MT88.4 R132, [R181+0x2000] ;  /* 0x00200000b584783b */ /* 0x000ea60000004200 */
[C---:B------:R-:W-:Y:S02]  /*a370*/  FMUL.FTZ R68, R2.reuse, R68 ;  /* 0x0000004402447220 */ /* 0x040fe40000410000 */
[----:B------:R-:W-:Y:S01]  /*a380*/  FMUL.FTZ R69, R2, R69 ;  /* 0x0000004502457220 */ /* 0x000fe20000410000 */
[----:B------:R-:W3:Y:S01]  /*a390*/  MUFU.EX2 R156, R126 ;  /* 0x0000007e009c7308 */ /* 0x000ee20000000800 */
[C---:B-1----:R-:W-:Y:S01]  /*a3a0*/  HMMA.16816.F32.BF16 R36, R128.reuse, R136, R36 ;  /* 0x000000888024723c */ /* 0x042fe20000041824 */
[----:B------:R-:W-:Y:S03]  /*a3b0*/  LDSM.16.MT88.4 R16, [R178+0x800] ;  /* 0x00080000b210783b */ /* 0x000fe60000004200 */
[C---:B------:R-:W-:Y:S02]  /*a3c0*/  FMUL.FTZ R70, R0.reuse, R70 ;  /* 0x0000004600467220 */ /* 0x040fe40000410000 */
[----:B------:R-:W-:Y:S02]  /*a3d0*/  FMUL.FTZ R71, R0, R71 ;  /* 0x0000004700477220 */ /* 0x000fe40000410000 */
[C---:B------:R-:W-:Y:S01]  /*a3e0*/  HMMA.16816.F32.BF16 R40, R128.reuse, R138, R40 ;  /* 0x0000008a8028723c */ /* 0x040fe20000041828 */
[----:B------:R-:W1:Y:S03]  /*a3f0*/  LDSM.16.MT88.4 R136, [R180+0x2000] ;  /* 0x00200000b488783b */ /* 0x000e660000004200 */
[C---:B------:R-:W-:Y:S02]  /*a400*/  FMUL.FTZ R72, R2.reuse, R72 ;  /* 0x0000004802487220 */ /* 0x040fe40000410000 */
[----:B------:R-:W-:Y:S02]  /*a410*/  FMUL.FTZ R73, R2, R73 ;  /* 0x0000004902497220 */ /* 0x000fe40000410000 */
[C---:B-----5:R-:W-:Y:S04]  /*a420*/  HMMA.16816.F32.BF16 R44, R128.reuse, R140, R44 ;  /* 0x0000008c802c723c */ /* 0x060fe8000004182c */
[C---:B------:R-:W-:Y:S02]  /*a430*/  FMUL.FTZ R74, R0.reuse, R74 ;  /* 0x0000004a004a7220 */ /* 0x040fe40000410000 */
[----:B------:R-:W-:Y:S02]  /*a440*/  FMUL.FTZ R75, R0, R75 ;  /* 0x0000004b004b7220 */ /* 0x000fe40000410000 */
[C---:B------:R-:W-:Y:S01]  /*a450*/  HMMA.16816.F32.BF16 R48, R128.reuse, R142, R48 ;  /* 0x0000008e8030723c */ /* 0x040fe20000041830 */
[----:B------:R-:W4:Y:S03]  /*a460*/  LDSM.16.MT88.4 R140, [R177+0x4000] ;  /* 0x00400000b18c783b */ /* 0x000f260000004200 */
        /* <DEDUP_REMOVED lines=9> */
[C---:B------:R-:W-:Y:S02]  /*a500*/  FMUL.FTZ R82, R0.reuse, R82 ;  /* 0x0000005200527220 */ /* 0x040fe40000410000 */
[----:B------:R-:W-:Y:S02]  /*a510*/  FMUL.FTZ R83, R0, R83 ;  /* 0x0000005300537220 */ /* 0x000fe40000410000 */
[C---:B-1----:R-:W-:Y:S04]  /*a520*/  HMMA.16816.F32.BF16 R60, R128.reuse, R136, R60 ;  /* 0x00000088803c723c */ /* 0x042fe8000004183c */
[C---:B------:R-:W-:Y:S02]  /*a530*/  FMUL.FTZ R84, R2.reuse, R84 ;  /* 0x0000005402547220 */ /* 0x040fe40000410000 */
[----:B------:R-:W-:Y:S02]  /*a540*/  FMUL.FTZ R85, R2, R85 ;  /* 0x0000005502557220 */ /* 0x000fe40000410000 */
[C---:B------:R-:W-:Y:S01]  /*a550*/  HMMA.16816.F32.BF16 R64, R128.reuse, R138, R64 ;  /* 0x0000008a8040723c */ /* 0x040fe20000041840 */
[----:B------:R-:W1:Y:S03]  /*a560*/  LDSM.16.MT88.4 R136, [R181+0x4000] ;  /* 0x00400000b588783b */ /* 0x000e660000004200 */
[C---:B------:R-:W-:Y:S02]  /*a570*/  FMUL.FTZ R86, R0.reuse, R86 ;  /* 0x0000005600567220 */ /* 0x040fe40000410000 */
[----:B------:R-:W-:Y:S02]  /*a580*/  FMUL.FTZ R87, R0, R87 ;  /* 0x0000005700577220 */ /* 0x000fe40000410000 */
[C---:B----4-:R-:W-:Y:S04]  /*a590*/  HMMA.16816.F32.BF16 R68, R128.reuse, R140, R68 ;  /* 0x0000008c8044723c */ /* 0x050fe80000041844 */
[C---:B------:R-:W-:Y:S02]  /*a5a0*/  FMUL.FTZ R88, R2.reuse, R88 ;  /* 0x0000005802587220 */ /* 0x040fe40000410000 */
[----:B------:R-:W-:Y:S02]  /*a5b0*/  FMUL.FTZ R89, R2, R89 ;  /* 0x0000005902597220 */ /* 0x000fe40000410000 */
[C---:B------:R-:W-:Y:S01]  /*a5c0*/  HMMA.16816.F32.BF16 R72, R128.reuse, R142, R72 ;  /* 0x0000008e8048723c */ /* 0x040fe20000041848 */
[----:B------:R-:W-:Y:S03]  /*a5d0*/  LDSM.16.MT88.4 R140, [R180+0x800] ;  /* 0x00080000b48c783b */ /* 0x000fe60000004200 */
        /* <DEDUP_REMOVED lines=16> */
[----:B------:R-:W-:Y:S02]  /*a6e0*/  FFMA.FTZ R2, R2, R230, R203 ;  /* 0x000000e602027223 */ /* 0x000fe400000100cb */
[----:B------:R-:W-:Y:S02]  /*a6f0*/  FFMA.FTZ R0, R0, R231, R166 ;  /* 0x000000e700007223 */ /* 0x000fe400000100a6 */
[C---:B------:R-:W-:Y:S04]  /*a700*/  HMMA.16816.F32.BF16 R92, R128.reuse, R12, R92 ;  /* 0x0000000c805c723c */ /* 0x040fe8000004185c */
[----:B------:R-:W-:Y:S02]  /*a710*/  FADD.FTZ R2, R202, R2 ;  /* 0x00000002ca027221 */ /* 0x000fe40000010000 */
[----:B------:R-:W-:Y:S01]  /*a720*/  FADD.FTZ R0, R165, R0 ;  /* 0x00000000a5007221 */ /* 0x000fe20000010000 */
[----:B------:R-:W-:Y:S01]  /*a730*/  F2FP.BF16.PACK_AB R12, R173, R174 ;  /* 0x000000aead0c723e */ /* 0x000fe200000010ff */
[----:B------:R-:W-:Y:S01]  /*a740*/  HMMA.16816.F32.BF16 R96, R128, R14, R96 ;  /* 0x0000000e8060723c */ /* 0x000fe20000041860 */
[----:B------:R-:W4:Y:S03]  /*a750*/  LDSM.16.MT88.4 R128, [R180+0x2800] ;  /* 0x00280000b480783b */ /* 0x000f260000004200 */
[----:B------:R-:W-:Y:S01]  /*a760*/  F2FP.BF16.PACK_AB R13, R158, R159 ;  /* 0x0000009f9e0d723e */ /* 0x000fe200000010ff */
[----:B------:R-:W-:Y:S02]  /*a770*/  FADD.FTZ R2, R200, R2 ;  /* 0x00000002c8027221 */ /* 0x000fe40000010000 */
[----:B------:R-:W-:Y:S01]  /*a780*/  F2FP.BF16.PACK_AB R14, R171, R172 ;  /* 0x000000acab0e723e */ /* 0x000fe200000010ff */
[----:B------:R-:W-:Y:S01]  /*a790*/  FADD.FTZ R0, R164, R0 ;  /* 0x00000000a4007221 */ /* 0x000fe20000010000 */
[----:B---3--:R-:W-:Y:S03]  /*a7a0*/  F2FP.BF16.PACK_AB R15, R156, R157 ;  /* 0x0000009d9c0f723e */ /* 0x008fe600000010ff */
[----:B------:R-:W-:Y:S02]  /*a7b0*/  FADD.FTZ R2, R175, R2 ;  /* 0x00000002af027221 */ /* 0x000fe40000010000 */
[----:B------:R-:W-:Y:S02]  /*a7c0*/  FADD.FTZ R0, R163, R0 ;  /* 0x00000000a3007221 */ /* 0x000fe40000010000 */
        /* <DEDUP_REMOVED lines=15> */
[----:B------:R-:W-:Y:S04]  /*a8c0*/  FADD.FTZ R2, R170, R2 ;  /* 0x00000002aa027221 */ /* 0x000fe80000010000 */
[C---:B------:R-:W-:Y:S01]  /*a8d0*/  HMMA.16816.F32.BF16 R112, R12.reuse, R138, R112 ;  /* 0x0000008a0c70723c */ /* 0x040fe20000041870 */
[----:B------:R-:W1:Y:S03]  /*a8e0*/  LDSM.16.MT88.4 R136, [R181+0x4800] ;  /* 0x00480000b588783b */ /* 0x000e660000004200 */
        /* <DEDUP_REMOVED lines=10> */
[----:B------:R-:W-:Y:S07]  /*a990*/  MUFU.EX2 R150, R27 ;  /* 0x0000001b00967308 */ /* 0x000fee0000000800 */
[C---:B------:R-:W-:Y:S03]  /*a9a0*/  HMMA.16816.F32.BF16 R52, R12.reuse, R152, R52 ;  /* 0x000000980c34723c */ /* 0x040fe60000041834 */
[----:B------:R-:W3:Y:S05]  /*a9b0*/  MUFU.EX2 R153, R22 ;  /* 0x0000001600997308 */ /* 0x000eea0000000800 */
[C---:B------:R-:W-:Y:S05]  /*a9c0*/  HMMA.16816.F32.BF16 R56, R12.reuse, R154, R56 ;  /* 0x0000009a0c38723c */ /* 0x040fea0000041838 */
[----:B------:R5:W1:Y:S03]  /*a9d0*/  MUFU.EX2 R152, R23 ;  /* 0x0000001700987308 */ /* 0x000a660000000800 */
[C---:B----4-:R-:W-:Y:S08]  /*a9e0*/  HMMA.16816.F32.BF16 R60, R12.reuse, R128, R60 ;  /* 0x000000800c3c723c */ /* 0x050ff0000004183c */
[C---:B------:R-:W-:Y:S01]  /*a9f0*/  HMMA.16816.F32.BF16 R64, R12.reuse, R130, R64 ;  /* 0x000000820c40723c */ /* 0x040fe20000041840 */
[----:B------:R-:W-:Y:S03]  /*aa00*/  LDSM.16.MT88.4 R128, [R178+0x1000] ;  /* 0x00100000b280783b */ /* 0x000fe60000004200 */
[----:B---3--:R-:W-:Y:S04]  /*aa10*/  FADD.FTZ R0, R153, R0 ;  /* 0x0000000099007221 */ /* 0x008fe80000010000 */
[C---:B--2---:R-:W-:Y:S01]  /*aa20*/  HMMA.16816.F32.BF16 R68, R12.reuse, R16, R68 ;  /* 0x000000100c44723c */ /* 0x044fe20000041844 */
[----:B-----5:R-:W2:Y:S03]  /*aa30*/  LDSM.16.MT88.4 R20, [R180+0x4800] ;  /* 0x00480000b414783b */ /* 0x020ea60000004200 */
[----:B-1----:R-:W-:Y:S04]  /*aa40*/  FADD.FTZ R0, R152, R0 ;  /* 0x0000000098007221 */ /* 0x002fe80000010000 */
[C---:B------:R-:W-:Y:S04]  /*aa50*/  HMMA.16816.F32.BF16 R72, R12.reuse, R18, R72 ;  /* 0x000000120c48723c */ /* 0x040fe80000041848 */
[----:B------:R-:W-:Y:S04]  /*aa60*/  FFMA.FTZ R16, R25, c[0x0][0x2d0], -R160 ;  /* 0x0000b40019107a23 */ /* 0x000fe800000108a0 */
[C---:B------:R-:W-:Y:S01]  /*aa70*/  HMMA.16816.F32.BF16 R76, R12.reuse, R132, R76 ;  /* 0x000000840c4c723c */ /* 0x040fe2000004184c */
[----:B------:R1:W3:Y:S07]  /*aa80*/  MUFU.EX2 R167, R16 ;  /* 0x0000001000a77308 */ /* 0x0002ee0000000800 */
[C---:B------:R-:W-:Y:S01]  /*aa90*/  HMMA.16816.F32.BF16 R80, R12.reuse, R134, R80 ;  /* 0x000000860c50723c */ /* 0x040fe20000041850 */
[----:B------:R-:W-:Y:S07]  /*aaa0*/  LDSM.16.MT88.4 R132, [R177+0x3000] ;  /* 0x00300000b184783b */ /* 0x000fee0000004200 */
[C---:B------:R-:W-:Y:S08]  /*aab0*/  HMMA.16816.F32.BF16 R84, R12.reuse, R136, R84 ;  /* 0x000000880c54723c */ /* 0x040ff00000041854 */
[C---:B------:R-:W-:Y:S01]  /*aac0*/  HMMA.16816.F32.BF16 R88, R12.reuse, R138, R88 ;  /* 0x0000008a0c58723c */ /* 0x040fe20000041858 */
[----:B------:R-:W-:Y:S03]  /*aad0*/  LDSM.16.MT88.4 R136, [R181+0x3800] ;  /* 0x00380000b588783b */ /* 0x000fe60000004200 */
[--C-:B-1----:R-:W-:Y:S02]  /*aae0*/  FFMA.FTZ R16, R26, c[0x0][0x2d0], -R3.reuse ;  /* 0x0000b4001a107a23 */ /* 0x102fe40000010803 */
[----:B---3--:R-:W-:Y:S02]  /*aaf0*/  FADD.FTZ R2, R167, R2 ;  /* 0x00000002a7027221 */ /* 0x008fe40000010000 */
[C---:B--2---:R-:W-:Y:S01]  /*ab00*/  HMMA.16816.F32.BF16 R92, R12.reuse, R20, R92 ;  /* 0x000000140c5c723c */ /* 0x044fe2000004185c */
        /* <DEDUP_REMOVED lines=8> */
[----:B--2---:R-:W-:Y:S01]  /*ab90*/  F2FP.BF16.PACK_AB R15, R150, R151 ;  /* 0x00000097960f723e */ /* 0x004fe200000010ff */
[----:B------:R-:W-:Y:S06]  /*aba0*/  FADD.FTZ R0, R151, R0 ;  /* 0x0000000097007221 */ /* 0x000fec0000010000 */
[C---:B-1----:R-:W-:Y:S08]  /*abb0*/  HMMA.16816.F32.BF16 R4, R12.reuse, R16, R4 ;  /* 0x000000100c04723c */ /* 0x042ff00000041804 */
        /* <DEDUP_REMOVED lines=10> */
[----:B------:R-:W2:Y:S07]  /*ac60*/  LDSM.16.MT88.4 R24, [R180+0x3000] ;  /* 0x00300000b418783b */ /* 0x000eae0000004200 */
[C---:B------:R-:W-:Y:S08]  /*ac70*/  HMMA.16816.F32.BF16 R36, R12.reuse, R132, R36 ;  /* 0x000000840c24723c */ /* 0x040ff00000041824 */
[C---:B------:R-:W-:Y:S01]  /*ac80*/  HMMA.16816.F32.BF16 R40, R12.reuse, R134, R40 ;  /* 0x000000860c28723c */ /* 0x040fe20000041828 */
[----:B------:R-:W-:Y:S07]  /*ac90*/  LDSM.16.MT88.4 R132, [R177+0x1800] ;  /* 0x00180000b184783b */ /* 0x000fee0000004200 */
[C---:B------:R-:W-:Y:S07]  /*aca0*/  HMMA.16816.F32.BF16 R44, R12.reuse, R20, R44 ;  /* 0x000000140c2c723c */ /* 0x040fee000004182c */
[--C-:B------:R-:W-:Y:S01]  /*acb0*/  FFMA.FTZ R20, R28, c[0x0][0x2d0], -R160.reuse ;  /* 0x0000b4001c147a23 */ /* 0x100fe200000108a0 */
[C---:B------:R-:W-:Y:S03]  /*acc0*/  HMMA.16816.F32.BF16 R48, R12.reuse, R22, R48 ;  /* 0x000000160c30723c */ /* 0x040fe60000041830 */
[----:B------:R3:W4:Y:S01]  /*acd0*/  MUFU.EX2 R162, R20 ;  /* 0x0000001400a27308 */ /* 0x0007220000000800 */
[--C-:B------:R-:W-:Y:S04]  /*ace0*/  FFMA.FTZ R28, R33, c[0x0][0x2d0], -R160.reuse ;  /* 0x0000b400211c7a23 */ /* 0x100fe800000108a0 */
[C---:B-1----:R-:W-:Y:S05]  /*acf0*/  HMMA.16816.F32.BF16 R52, R12.reuse, R16, R52 ;  /* 0x000000100c34723c */ /* 0x042fea0000041834 */
[----:B------:R1:W-:Y:S02]  /*ad00*/  MUFU.EX2 R154, R28 ;  /* 0x0000001c009a7308 */ /* 0x0003e40000000800 */
[--C-:B------:R-:W-:Y:S01]  /*ad10*/  FFMA.FTZ R16, R30, c[0x0][0x2d0], -R3.reuse ;  /* 0x0000b4001e107a23 */ /* 0x100fe20000010803 */
[C---:B------:R-:W-:Y:S07]  /*ad20*/  HMMA.16816.F32.BF16 R56, R12.reuse, R18, R56 ;  /* 0x000000120c38723c */ /* 0x040fee0000041838 */
[----:B------:R5:W4:Y:S01]  /*ad30*/  MUFU.EX2 R149, R16 ;  /* 0x0000001000957308 */ /* 0x000b220000000800 */
[C---:B--2---:R-:W-:Y:S01]  /*ad40*/  HMMA.16816.F32.BF16 R60, R12.reuse, R24, R60 ;  /* 0x000000180c3c723c */ /* 0x044fe2000004183c */
[----:B---3--:R-:W2:Y:S06]  /*ad50*/  LDSM.16.MT88.4 R20, [R178+0x5000] ;  /* 0x00500000b214783b */ /* 0x008eac0000004200 */
[--C-:B------:R-:W-:Y:S01]  /*ad60*/  FFMA.FTZ R24, R31, c[0x0][0x2d0], -R3.reuse ;  /* 0x0000b4001f187a23 */ /* 0x100fe20000010803 */
[C---:B------:R-:W-:Y:S03]  /*ad70*/  HMMA.16816.F32.BF16 R64, R12.reuse, R26, R64 ;  /* 0x0000001a0c40723c */ /* 0x040fe60000041840 */
[----:B------:R3:W2:Y:S01]  /*ad80*/  MUFU.EX2 R148, R24 ;  /* 0x0000001800947308 */ /* 0x0006a20000000800 */
[----:B-1----:R-:W-:Y:S04]  /*ad90*/  LDSM.16.MT88.4 R28, [R181+0x1800] ;  /* 0x00180000b51c783b */ /* 0x002fe80000004200 */
[C---:B------:R-:W-:Y:S04]  /*ada0*/  HMMA.16816.F32.BF16 R68, R12.reuse, R128, R68 ;  /* 0x000000800c44723c */ /* 0x040fe80000041844 */
[----:B-----5:R-:W1:Y:S04]  /*adb0*/  LDSM.16.MT88.4 R16, [R181+0x5000] ;  /* 0x00500000b510783b */ /* 0x020e680000004200 */
[C---:B------:R-:W-:Y:S04]  /*adc0*/  HMMA.16816.F32.BF16 R72, R12.reuse, R130, R72 ;  /* 0x000000820c48723c */ /* 0x040fe80000041848 */
[----:B---3--:R-:W-:Y:S04]  /*add0*/  FFMA.FTZ R24, R32, c[0x0][0x2d0], -R160 ;  /* 0x0000b40020187a23 */ /* 0x008fe800000108a0 */
[----:B------:R3:W5:Y:S01]  /*ade0*/  MUFU.EX2 R155, R24 ;  /* 0x00000018009b7308 */ /* 0x0007620000000800 */
[C---:B--2---:R-:W-:Y:S07]  /*adf0*/  HMMA.16816.F32.BF16 R76, R12.reuse, R20, R76 ;  /* 0x000000140c4c723c */ /* 0x044fee000004184c */
[--C-:B------:R-:W-:Y:S01]  /*ae00*/  FFMA.FTZ R20, R34, c[0x0][0x2d0], -R3.reuse ;  /* 0x0000b40022147a23 */ /* 0x100fe20000010803 */
[C---:B------:R-:W-:Y:S03]  /*ae10*/  HMMA.16816.F32.BF16 R80, R12.reuse, R22, R80 ;  /* 0x000000160c50723c */ /* 0x040fe60000041850 */
[----:B------:R2:W2:Y:S01]  /*ae20*/  MUFU.EX2 R127, R20 ;  /* 0x00000014007f7308 */ /* 0x0004a20000000800 */
[----:B------:R-:W-:Y:S02]  /*ae30*/  FFMA.FTZ R3, R35, c[0x0][0x2d0], -R3 ;  /* 0x0000b40023037a23 */ /* 0x000fe40000010803 */
[----:B------:R-:W-:Y:S02]  /*ae40*/  LDSM.16.MT88.4 R32, [R180+0x1800] ;  /* 0x00180000b420783b */ /* 0x000fe40000004200 */
[C---:B-1----:R-:W-:Y:S05]  /*ae50*/  HMMA.16816.F32.BF16 R84, R12.reuse, R16, R84 ;  /* 0x000000100c54723c */ /* 0x042fea0000041854 */
[----:B------:R1:W1:Y:S01]  /*ae60*/  MUFU.EX2 R126, R3 ;  /* 0x00000003007e7308 */ /* 0x0002620000000800 */
[----:B---3--:R-:W3:Y:S02]  /*ae70*/  LDSM.16.MT88.4 R24, [R180+0x5000] ;  /* 0x00500000b418783b */ /* 0x008ee40000004200 */
[C---:B------:R-:W-:Y:S06]  /*ae80*/  HMMA.16816.F32.BF16 R88, R12.reuse, R18, R88 ;  /* 0x000000120c58723c */ /* 0x040fec0000041858 */
[----:B------:R-:W-:Y:S08]  /*ae90*/  LDSM.16.MT88.4 R16, [R177+0x3800] ;  /* 0x00380000b110783b */ /* 0x000ff00000004200 */
[----:B--2---:R-:W2:Y:S01]  /*aea0*/  LDSM.16.MT88.4 R20, [R178+0x1800] ;  /* 0x00180000b214783b */ /* 0x004ea20000004200 */
[----:B-1----:R-:W-:Y:S02]  /*aeb0*/  FADD.FTZ R3, R150, R0 ;  /* 0x0000000096037221 */ /* 0x002fe40000010000 */
[----:B----4-:R-:W-:Y:S02]  /*aec0*/  FADD.FTZ R0, R162, R2 ;  /* 0x00000002a2007221 */ /* 0x010fe40000010000 */
[----:B------:R-:W-:Y:S02]  /*aed0*/  FADD.FTZ R3, R149, R3 ;  /* 0x0000000395037221 */ /* 0x000fe40000010000 */
[----:B------:R-:W-:Y:S02]  /*aee0*/  FADD.FTZ R0, R161, R0 ;  /* 0x00000000a1007221 */ /* 0x000fe40000010000 */
[----:B------:R-:W-:Y:S02]  /*aef0*/  FADD.FTZ R3, R148, R3 ;  /* 0x0000000394037221 */ /* 0x000fe40000010000 */
[----:B-----5:R-:W-:Y:S02]  /*af00*/  FADD.FTZ R2, R155, R0 ;  /* 0x000000009b027221 */ /* 0x020fe40000010000 */
[----:B------:R-:W-:Y:S02]  /*af10*/  FADD.FTZ R0, R127, R3 ;  /* 0x000000037f007221 */ /* 0x000fe40000010000 */
[----:B------:R-:W-:Y:S02]  /*af20*/  FADD.FTZ R230, R154, R2 ;  /* 0x000000029ae67221 */ /* 0x000fe40000010000 */
[----:B------:R-:W-:Y:S01]  /*af30*/  FADD.FTZ R231, R126, R0 ;  /* 0x000000007ee77221 */ /* 0x000fe20000010000 */
[C---:B---3--:R-:W-:Y:S08]  /*af40*/  HMMA.16816.F32.BF16 R92, R12.reuse, R24, R92 ;  /* 0x000000180c5c723c */ /* 0x048ff0000004185c */
[----:B------:R-:W-:Y:S01]  /*af50*/  HMMA.16816.F32.BF16 R96, R12, R26, R96 ;  /* 0x0000001a0c60723c */ /* 0x000fe20000041860 */
[----:B------:R-:W1:Y:S06]  /*af60*/  LDSM.16.MT88.4 R24, [R178+0x3800] ;  /* 0x00380000b218783b */ /* 0x000e6c0000004200 */
[----:B------:R-:W-:Y:S02]  /*af70*/  F2FP.BF16.PACK_AB R12, R161, R162 ;  /* 0x000000a2a10c723e */ /* 0x000fe400000010ff */
[----:B------:R-:W-:Y:S03]  /*af80*/  F2FP.BF16.PACK_AB R13, R148, R149 ;  /* 0x00000095940d723e */ /* 0x000fe600000010ff */
[----:B------:R-:W-:Y:S02]  /*af90*/  F2FP.BF16.PACK_AB R14, R154, R155 ;  /* 0x0000009b9a0e723e */ /* 0x000fe400000010ff */
[----:B------:R-:W-:Y:S02]  /*afa0*/  F2FP.BF16.PACK_AB R15, R126, R127 ;  /* 0x0000007f7e0f723e */ /* 0x000fe400000010ff */
[----:B------:R-:W-:Y:S02]  /*afb0*/  MOV R127, R124 ;  /* 0x0000007c007f7202 */ /* 0x000fe40000000f00 */
[----:B------:R-:W-:Y:S03]  /*afc0*/  MOV R126, R125 ;  /* 0x0000007d007e7202 */ /* 0x000fe60000000f00 */
[C---:B------:R-:W-:Y:S01]  /*afd0*/  HMMA.16816.F32.BF16 R128, R12.reuse, R132, R4 ;  /* 0x000000840c80723c */ /* 0x040fe20000041804 */
[----:B------:R-:W3:Y:S07]  /*afe0*/  LDSM.16.MT88.4 R4, [R178+0x5800] ;  /* 0x00580000b204783b */ /* 0x000eee0000004200 */
[C---:B------:R-:W-:Y:S01]  /*aff0*/  HMMA.16816.F32.BF16 R132, R12.reuse, R134, R8 ;  /* 0x000000860c84723c */ /* 0x040fe20000041808 */
[----:B------:R-:W4:Y:S07]  /*b000*/  LDSM.16.MT88.4 R8, [R181+0x5800] ;  /* 0x00580000b508783b */ /* 0x000f2e0000004200 */
[C---:B--2---:R-:W-:Y:S08]  /*b010*/  HMMA.16816.F32.BF16 R100, R12.reuse, R20, R100 ;  /* 0x000000140c64723c */ /* 0x044ff00000041864 */
[C---:B------:R-:W-:Y:S08]  /*b020*/  HMMA.16816.F32.BF16 R104, R12.reuse, R22, R104 ;  /* 0x000000160c68723c */ /* 0x040ff00000041868 */
[C---:B------:R-:W-:Y:S08]  /*b030*/  HMMA.16816.F32.BF16 R108, R12.reuse, R28, R108 ;  /* 0x0000001c0c6c723c */ /* 0x040ff0000004186c */
[C---:B------:R-:W-:Y:S08]  /*b040*/  HMMA.16816.F32.BF16 R112, R12.reuse, R30, R112 ;  /* 0x0000001e0c70723c */ /* 0x040ff00000041870 */
[C---:B------:R-:W-:Y:S08]  /*b050*/  HMMA.16816.F32.BF16 R116, R12.reuse, R32, R116 ;  /* 0x000000200c74723c */ /* 0x040ff00000041874 */
[C---:B------:R-:W-:Y:S08]  /*b060*/  HMMA.16816.F32.BF16 R120, R12.reuse, R34, R120 ;  /* 0x000000220c78723c */ /* 0x040ff00000041878 */
[C---:B------:R-:W-:Y:S08]  /*b070*/  HMMA.16816.F32.BF16 R36, R12.reuse, R16, R36 ;  /* 0x000000100c24723c */ /* 0x040ff00000041824 */
[C---:B------:R-:W-:Y:S01]  /*b080*/  HMMA.16816.F32.BF16 R40, R12.reuse, R18, R40 ;  /* 0x000000120c28723c */ /* 0x040fe20000041828 */
[----:B------:R-:W2:Y:S07]  /*b090*/  LDSM.16.MT88.4 R16, [R180+0x5800] ;  /* 0x00580000b410783b */ /* 0x000eae0000004200 */
        /* <DEDUP_REMOVED lines=12> */
[C---:B--2---:R-:W-:Y:S08]  /*b160*/  HMMA.16816.F32.BF16 R92, R12.reuse, R16, R92 ;  /* 0x000000100c5c723c */ /* 0x044ff0000004185c */
[----:B------:R-:W-:Y:S01]  /*b170*/  HMMA.16816.F32.BF16 R96, R12, R18, R96 ;  /* 0x000000120c60723c */ /* 0x000fe20000041860 */
[----:B------:R-:W-:-:S07]  /*b180*/  @P0 BRA `(.L_x_3366) ;  /* 0xffffd6b000000947 */ /* 0x000fce000383ffff */
.L_x_3365:
[----:B------:R-:W-:Y:S07]  /*b190*/  @!UPT UIADD3 URZ, URZ, URZ, URZ ;  /* 0x0000003f3f3ff290 */ /* 0x000fee000fffe03f */
[----:B------:R-:W-:Y:S02]  /*b1a0*/  MOV R7, 0x1f ;  /* 0x0000001f00077802 */ /* 0x000fe40000000f00 */
[----:B------:R-:W-:Y:S01]  /*b1b0*/  MOV R6, 0xffffffff ;  /* 0xffffffff00067802 */ /* 0x000fe20000000f00 */
[----:B------:R-:W-:Y:S06]  /*b1c0*/  BRA.DIV ~URZ, `(.L_x_3367) ;  /* 0x000054627f007947 */ /* 0x000fec000b800000 */
[----:B------:R1:W2:Y:S02]  /*b1d0*/  SHFL.BFLY PT, R0, R230, 0x2, 0x1f ;  /* 0x0c401f00e6007f89 */ /* 0x0002a400000e0000 */
.L_x_3440:
[----:B--2---:R-:W-:Y:S01]  /*b1e0*/  FADD.FTZ R0, R0, R230 ;  /* 0x000000e600007221 */ /* 0x004fe20000010000 */
[----:B------:R-:W-:Y:S05]  /*b1f0*/  BRA.DIV ~URZ, `(.L_x_3368) ;  /* 0x000054927f007947 */ /* 0x000fea000b800000 */
[----:B------:R-:W2:Y:S04]  /*b200*/  SHFL.BFLY PT, R2, R231, 0x2, 0x1f ;  /* 0x0c401f00e7027f89 */ /* 0x000ea800000e0000 */
[----:B------:R-:W3:Y:S01]  /*b210*/  SHFL.BFLY PT, R5, R0, 0x1, 0x1f ;  /* 0x0c201f0000057f89 */ /* 0x000ee200000e0000 */
[----:B--2---:R-:W-:-:S02]  /*b220*/  FADD.FTZ R4, R2, R231 ;  /* 0x000000e702047221 */ /* 0x004fc40000010000 */
[----:B---3--:R-:W-:-:S03]  /*b230*/  FADD.FTZ R0, R0, R5 ;  /* 0x0000000500007221 */ /* 0x008fc60000010000 */
[----:B------:R2:W3:Y:S04]  /*b240*/  SHFL.BFLY PT, R3, R4, 0x1, 0x1f ;  /* 0x0c201f0004037f89 */ /* 0x0004e800000e0000 */
.L_x_3441:
        /* <DEDUP_REMOVED lines=62> */
[C---:B--2---:R-:W-:Y:S02]  /*b630*/  FMUL.FTZ R154, R0.reuse, R134 ;  /* 0x00000086009a7220 */ /* 0x044fe40000410000 */
[----:B------:R-:W-:Y:S02]  /*b640*/  FMUL.FTZ R155, R0, R135 ;  /* 0x00000087009b7220 */ /* 0x000fe40000410000 */
[----:B------:R-:W-:Y:S01]  /*b650*/  @P1 FFMA.FTZ R21, R4, R125, R5 ;  /* 0x0000007d04151223 */ /* 0x000fe20000010005 */
[----:B------:R-:W-:Y:S01]  /*b660*/  MOV R4, 0x1 ;  /* 0x0000000100047802 */ /* 0x000fe20000000f00 */
        /* <DEDUP_REMOVED lines=51> */
.L_x_3348:
        /* <DEDUP_REMOVED lines=17> */
.L_x_3370:
[----:B------:R-:W-:Y:S05]  /*bab0*/  BSYNC B0 ;  /* 0x0000000000007941 */ /* 0x000fea0003800000 */
.L_x_3369:
        /* <DEDUP_REMOVED lines=133> */
.L_x_3373:
        /* <DEDUP_REMOVED lines=121> */
.L_x_3442:
[----:B------:R-:W-:Y:S05]  /*caa0*/  BRA.DIV ~URZ, `(.L_x_3376) ;  /* 0x00003d527f007947 */ /* 0x000fea000b800000 */
[----:B------:R3:W4:Y:S02]  /*cab0*/  SHFL.IDX PT, R0, R13, RZ, 0x181f ;  /* 0x00181fff0d007589 */ /* 0x00072400000e0000 */
.L_x_3443:
        /* <DEDUP_REMOVED lines=17> */
.L_x_3378:
[----:B------:R-:W-:Y:S05]  /*cbd0*/  BSYNC B0 ;  /* 0x0000000000007941 */ /* 0x000fea0003800000 */
.L_x_3377:
[----:B------:R-:W-:Y:S05]  /*cbe0*/  BRA.DIV ~URZ, `(.L_x_3379) ;  /* 0x00003c727f007947 */ /* 0x000fea000b800000 */
[----:B--2---:R2:W1:Y:S04]  /*cbf0*/  SHFL.IDX PT, R10, R12, 0x1, 0x181f ;  /* 0x00381f000c0a7f89 */ /* 0x00446800000e0000 */
[----:B----4-:R2:W4:Y:S02]  /*cc00*/  SHFL.IDX PT, R0, R13, 0x1, 0x181f ;  /* 0x00381f000d007f89 */ /* 0x01052400000e0000 */
.L_x_3444:
        /* <DEDUP_REMOVED lines=18> */
.L_x_3381:
[----:B------:R-:W-:Y:S05]  /*cd30*/  BSYNC B0 ;  /* 0x0000000000007941 */ /* 0x000fea0003800000 */
.L_x_3380:
[----:B------:R-:W-:Y:S05]  /*cd40*/  BRA.DIV ~URZ, `(.L_x_3382) ;  /* 0x00003bd27f007947 */ /* 0x000fea000b800000 */
[----:B-1----:R1:W2:Y:S02]  /*cd50*/  SHFL.IDX PT, R10, R12, 0x2, 0x181f ;  /* 0x00581f000c0a7f89 */ /* 0x0022a400000e0000 */
.L_x_3445:
[----:B------:R-:W-:Y:S05]  /*cd60*/  BRA.DIV ~URZ, `(.L_x_3383) ;  /* 0x00003c227f007947 */ /* 0x000fea000b800000 */
[----:B----4-:R4:W1:Y:S02]  /*cd70*/  SHFL.IDX PT, R0, R13, 0x2, 0x181f ;  /* 0x00581f000d007f89 */ /* 0x01086400000e0000 */
.L_x_3446:
        /* <DEDUP_REMOVED lines=18> */
.L_x_3385:
[----:B------:R-:W-:Y:S05]  /*cea0*/  BSYNC B0 ;  /* 0x0000000000007941 */ /* 0x000fea0003800000 */
.L_x_3384:
[----:B------:R-:W-:Y:S05]  /*ceb0*/  BRA.DIV ~URZ, `(.L_x_3386) ;  /* 0x00003b327f007947 */ /* 0x000fea000b800000 */
[----:B-1----:R1:W3:Y:S04]  /*cec0*/  SHFL.IDX PT, R6, R12, 0x3, 0x181f ;  /* 0x00781f000c067f89 */ /* 0x0022e800000e0000 */
[----:B------:R1:W4:Y:S02]  /*ced0*/  SHFL.IDX PT, R0, R13, 0x3, 0x181f ;  /* 0x00781f000d007f89 */ /* 0x00032400000e0000 */
.L_x_3447:
        /* <DEDUP_REMOVED lines=19> */
.L_x_3374:
        /* <DEDUP_REMOVED lines=34> */
.L_x_3448:
[----:B------:R-:W-:Y:S05]  /*d230*/  BRA.DIV ~URZ, `(.L_x_3389) ;  /* 0x000038e27f007947 */ /* 0x000fea000b800000 */
[----:B------:R3:W4:Y:S02]  /*d240*/  SHFL.IDX PT, R0, R33, RZ, 0x1c1f ;  /* 0x001c1fff21007589 */ /* 0x00072400000e0000 */
.L_x_3449:
        /* <DEDUP_REMOVED lines=147> */
.L_x_3391:
[----:B------:R-:W-:Y:S05]  /*db80*/  BSYNC B0 ;  /* 0x0000000000007941 */ /* 0x000fea0003800000 */
.L_x_3390:
[----:B------:R-:W-:Y:S05]  /*db90*/  BRA.DIV ~URZ, `(.L_x_3392) ;  /* 0x00002fe27f007947 */ /* 0x000fea000b800000 */
[----:B--2---:R2:W1:Y:S04]  /*dba0*/  SHFL.IDX PT, R4, R12, 0x1, 0x1c1f ;  /* 0x003c1f000c047f89 */ /* 0x00446800000e0000 */
[----:B----4-:R2:W4:Y:S02]  /*dbb0*/  SHFL.IDX PT, R0, R33, 0x1, 0x1c1f ;  /* 0x003c1f0021007f89 */ /* 0x01052400000e0000 */
.L_x_3450:
        /* <DEDUP_REMOVED lines=107> */
.L_x_3372:
        /* <DEDUP_REMOVED lines=21> */
.L_x_3393:
        /* <DEDUP_REMOVED lines=56> */
.L_x_3395:
[----:B------:R-:W-:Y:S05]  /*e740*/  BSYNC B0 ;  /* 0x0000000000007941 */ /* 0x000fea0003800000 */
.L_x_3394:
        /* <DEDUP_REMOVED lines=42> */
.L_x_3451:
[----:B------:R-:W-:Y:S05]  /*e9f0*/  BRA.DIV ~URZ, `(.L_x_3397) ;  /* 0x000022b27f007947 */ /* 0x000fea000b800000 */
[----:B------:R3:W4:Y:S02]  /*ea00*/  SHFL.IDX PT, R0, R12, RZ, 0x181f ;  /* 0x00181fff0c007589 */ /* 0x00072400000e0000 */
.L_x_3452:
        /* <DEDUP_REMOVED lines=18> */
.L_x_3399:
[----:B------:R-:W-:Y:S05]  /*eb30*/  BSYNC B0 ;  /* 0x0000000000007941 */ /* 0x000fea0003800000 */
.L_x_3398:
[----:B------:R-:W-:Y:S05]  /*eb40*/  BRA.DIV ~URZ, `(.L_x_3400) ;  /* 0x000021c27f007947 */ /* 0x000fea000b800000 */
[----:B--2---:R2:W1:Y:S04]  /*eb50*/  SHFL.IDX PT, R8, R9, 0x1, 0x181f ;  /* 0x00381f0009087f89 */ /* 0x00446800000e0000 */
[----:B----4-:R2:W4:Y:S02]  /*eb60*/  SHFL.IDX PT, R0, R12, 0x1, 0x181f ;  /* 0x00381f000c007f89 */ /* 0x01052400000e0000 */
.L_x_3453:
        /* <DEDUP_REMOVED lines=18> */
.L_x_3402:
[----:B------:R-:W-:Y:S05]  /*ec90*/  BSYNC B0 ;  /* 0x0000000000007941 */ /* 0x000fea0003800000 */
.L_x_3401:
[----:B------:R-:W-:Y:S05]  /*eca0*/  BRA.DIV ~URZ, `(.L_x_3403) ;  /* 0x000021227f007947 */ /* 0x000fea000b800000 */
[----:B-1----:R1:W2:Y:S02]  /*ecb0*/  SHFL.IDX PT, R8, R9, 0x2, 0x181f ;  /* 0x00581f0009087f89 */ /* 0x0022a400000e0000 */
.L_x_3454:
[----:B------:R-:W-:Y:S05]  /*ecc0*/  BRA.DIV ~URZ, `(.L_x_3404) ;  /* 0x000021727f007947 */ /* 0x000fea000b800000 */
[----:B----4-:R4:W1:Y:S02]  /*ecd0*/  SHFL.IDX PT, R0, R12, 0x2, 0x181f ;  /* 0x00581f000c007f89 */ /* 0x01086400000e0000 */
.L_x_3455:
        /* <DEDUP_REMOVED lines=18> */
.L_x_3406:
[----:B------:R-:W-:Y:S05]  /*ee00*/  BSYNC B0 ;  /* 0x0000000000007941 */ /* 0x000fea0003800000 */
.L_x_3405:
[----:B------:R-:W-:Y:S05]  /*ee10*/  BRA.DIV ~URZ, `(.L_x_3407) ;  /* 0x000020827f007947 */ /* 0x000fea000b800000 */
[----:B--2---:R2:W3:Y:S04]  /*ee20*/  SHFL.IDX PT, R8, R9, 0x3, 0x181f ;  /* 0x00781f0009087f89 */ /* 0x0044e800000e0000 */
[----:B-1----:R2:W1:Y:S02]  /*ee30*/  SHFL.IDX PT, R0, R12, 0x3, 0x181f ;  /* 0x00781f000c007f89 */ /* 0x00246400000e0000 */
.L_x_3456:
        /* <DEDUP_REMOVED lines=17> */
.L_x_3387:
[----:B------:R-:W-:Y:S05]  /*ef50*/  BSYNC B1 ;  /* 0x0000000000017941 */ /* 0x000fea0003800000 */
.L_x_3371:
        /* <DEDUP_REMOVED lines=13> */
.L_x_3457:
[----:B------:R-:W-:Y:S05]  /*f030*/  BRA.DIV ~URZ, `(.L_x_3410) ;  /* 0x00001f927f007947 */ /* 0x000fea000b800000 */
[----:B---3--:R3:W2:Y:S02]  /*f040*/  SHFL.IDX PT, R8, R86, 0x1, 0x1f ;  /* 0x00201f0056087f89 */ /* 0x0086a400000e0000 */
.L_x_3458:
        /* <DEDUP_REMOVED lines=18> */
.L_x_3459:
        /* <DEDUP_REMOVED lines=16> */
.L_x_3460:
[----:B---3--:R-:W-:Y:S01]  /*f270*/  IMAD R0, R0, c[0x0][0x538], RZ ;  /* 0x00014e0000007a24 */ /* 0x008fe200078e02ff */
[----:B------:R-:W-:Y:S04]  /*f280*/  BSSY B1, `(.L_x_3413) ;  /* 0x00000c5000017945 */ /* 0x000fe80003800000 */
[----:B--2---:R-:W-:-:S04]  /*f290*/  IADD3 R8, R0, R8, RZ ;  /* 0x0000000800087210 */ /* 0x004fc80007ffe0ff */
[----:B----4-:R-:W-:-:S13]  /*f2a0*/  ISETP.GT.AND P6, PT, R8, R9, PT ;  /* 0x000000090800720c */ /* 0x010fda0003fc4270 */
[----:B------:R-:W-:Y:S05]  /*f2b0*/  @P6 BRA `(.L_x_3414) ;  /* 0x0000024000006947 */ /* 0x000fea0003800000 */
.L_x_3418:
        /* <DEDUP_REMOVED lines=16> */
.L_x_3461:
        /* <DEDUP_REMOVED lines=16> */
.L_x_3462:
[----:B--2---:R-:W-:-:S05]  /*f4c0*/  IMAD R0, R0, c[0x0][0x538], RZ ;  /* 0x00014e0000007a24 */ /* 0x004fca00078e02ff */
[----:B------:R-:W-:-:S04]  /*f4d0*/  IADD3 R8, R0, R8, RZ ;  /* 0x0000000800087210 */ /* 0x000fc80007ffe0ff */
[----:B------:R-:W-:-:S13]  /*f4e0*/  ISETP.GT.AND P6, PT, R8, R9, PT ;  /* 0x000000090800720c */ /* 0x000fda0003fc4270 */
[----:B-1----:R-:W-:Y:S05]  /*f4f0*/  @!P6 BRA `(.L_x_3418) ;  /* 0xfffffdc00000e947 */ /* 0x002fea000383ffff */
.L_x_3414:
[----:B------:R-:W-:-:S05]  /*f500*/  IADD3 R11, -R0, R8, RZ ;  /* 0x00000008000b7210 */ /* 0x000fca0007ffe1ff */
[----:B------:R-:W-:-:S05]  /*f510*/  IMAD R0, R4, c[0x0][0x538], R11 ;  /* 0x00014e0004007a24 */ /* 0x000fca00078e020b */
[----:B------:R-:W-:Y:S01]  /*f520*/  ISETP.GT.AND P0, PT, R0, R9, PT ;  /* 0x000000090000720c */ /* 0x000fe20003f04270 */
[----:B------:R-:W-:-:S12]  /*f530*/  BRA.DIV ~URZ, `(.L_x_3419) ;  /* 0x00001ed27f007947 */ /* 0x000fd8000b800000 */
[----:B------:R-:W-:-:S04]  /*f540*/  VOTE.ANY R12, PT, !P0 ;  /* 0x00000000000c7806 */ /* 0x000fc800040e0100 */
.L_x_3463:
[----:B------:R-:W2:Y:S02]  /*f550*/  POPC R8, R12 ;  /* 0x0000000c00087309 */ /* 0x000ea40000000000 */
[----:B--2---:R-:W-:Y:S01]  /*f560*/  IADD3 R239, R8, R239, RZ ;  /* 0x000000ef08ef7210 */ /* 0x004fe20007ffe0ff */
[----:B------:R-:W-:Y:S05]  /*f570*/  BRA.DIV ~URZ, `(.L_x_3420) ;  /* 0x00001ee27f007947 */ /* 0x000fea000b800000 */
[----:B------:R2:W3:Y:S04]  /*f580*/  SHFL.IDX PT, R10, R6, R8, 0x1f ;  /* 0x00001f08060a7589 */ /* 0x0004e800000e0000 */
[----:B------:R2:W4:Y:S02]  /*f590*/  SHFL.IDX PT, R7, R7, R8, 0x1f ;  /* 0x00001f0807077589 */ /* 0x00052400000e0000 */
.L_x_3464:
[----:B------:R-:W-:Y:S01]  /*f5a0*/  ISETP.NE.AND P0, PT, R12, RZ, PT ;  /* 0x000000ff0c00720c */ /* 0x000fe20003f05270 */
[----:B------:R-:W-:-:S12]  /*f5b0*/  BSSY B0, `(.L_x_3421) ;  /* 0x0000005000007945 */ /* 0x000fd80003800000 */
[----:B------:R-:W-:Y:S05]  /*f5c0*/  @!P0 BRA `(.L_x_3422) ;  /* 0x0000003000008947 */ /* 0x000fea0003800000 */
[----:B------:R-:W-:Y:S01]  /*f5d0*/  IADD3 R3, R8, -0x1, RZ ;  /* 0xffffffff08037810 */ /* 0x000fe20007ffe0ff */
[----:B------:R-:W-:Y:S05]  /*f5e0*/  BRA.DIV ~URZ, `(.L_x_3423) ;  /* 0x00001f427f007947 */ /* 0x000fea000b800000 */
[----:B------:R1:W2:Y:S02]  /*f5f0*/  SHFL.IDX PT, R13, R4, R3, 0x1f ;  /* 0x00001f03040d7589 */ /* 0x0002a400000e0000 */
.L_x_3422:
[----:B------:R-:W-:Y:S05]  /*f600*/  BSYNC B0 ;  /* 0x0000000000007941 */ /* 0x000fea0003800000 */
.L_x_3421:
        /* <DEDUP_REMOVED lines=66> */
.L_x_3425:
        /* <DEDUP_REMOVED lines=66> */
.L_x_3426:
[----:B------:R-:W-:Y:S05]  /*fe50*/  BSYNC B0 ;  /* 0x0000000000007941 */ /* 0x000fea0003800000 */
.L_x_3424:
[----:B------:R-:W-:-:S04]  /*fe60*/  LOP3.LUT R2, RZ, R2, RZ, 0x33, !PT ;  /* 0x00000002ff027212 */ /* 0x000fc800078e33ff */
[----:B------:R-:W-:Y:S01]  /*fe70*/  IADD3 R237, R2, R10, RZ ;  /* 0x0000000a02ed7210 */ /* 0x000fe20007ffe0ff */
[----:B------:R-:W-:Y:S05]  /*fe80*/  BRA `(.L_x_3427) ;  /* 0x0000004000007947 */ /* 0x000fea0003800000 */
.L_x_3415:
[----:B------:R-:W-:Y:S01]  /*fe90*/  IMAD.MOV.U32 R236, RZ, RZ, R9 ;  /* 0x000000ffffec7224 */ /* 0x000fe200078e0009 */
[----:B------:R-:W-:Y:S01]  /*fea0*/  MOV R238, RZ ;  /* 0x000000ff00ee7202 */ /* 0x000fe20000000f00 */
[----:B------:R-:W-:Y:S01]  /*feb0*/  IMAD.MOV.U32 R237, RZ, RZ, RZ ;  /* 0x000000ffffed7224 */ /* 0x000fe200078e00ff */
[----:B------:R-:W-:Y:S02]  /*fec0*/  MOV R239, c[0x0][0x53c] ;  /* 0x00014f0000ef7a02 */ /* 0x000fe40000000f00 */
.L_x_3427:
[----:B------:R-:W-:Y:S05]  /*fed0*/  BSYNC B1 ;  /* 0x0000000000017941 */ /* 0x000fea0003800000 */
.L_x_3413:
[----:B------:R-:W-:Y:S01]  /*fee0*/  WARPSYNC 0xffffffff ;  /* 0xffffffff00007948 */ /* 0x000fe20003800000 */
[----:B------:R-:W-:Y:S01]  /*fef0*/  BAR.SYNC.DEFER_BLOCKING 0x4, 0x100 ;  /* 0x0104000000007b1d */ /* 0x000fe20000010000 */
[----:B------:R-:W-:-:S13]  /*ff00*/  ISETP.NE.AND P0, PT, R14, RZ, PT ;  /* 0x000000ff0e00720c */ /* 0x000fda0003f05270 */
[----:B------:R2:W-:Y:S04]  /*ff10*/  @!P0 STS.128 [0x18100], R236 ;  /* 0x018100ecff008388 */ /* 0x0005e80000000c00 */
[----:B------:R-:W-:Y:S06]  /*ff20*/  BAR.ARV 0x5, 0x100 ;  /* 0x0144000000007b1d */ /* 0x000fec0000002000 */
.L_x_3408:
[----:B-1----:R-:W-:-:S13]  /*ff30*/  ISETP.GE.AND P0, PT, R239, c[0x0][0x53c], PT ;  /* 0x00014f00ef007a0c */ /* 0x002fda0003f06270 */
[----:B--23--:R-:W-:Y:S01]  /*ff40*/  @P0 CALL.REL.NOINC `(.L_x_3428) ;  /* 0x0000001000000944 */ /* 0x00cfe20003c00000 */
[----:B------:R-:W-:Y:S05]  /*ff50*/  BRA `(.L_x_3429) ;  /* 0xffff19c000007947 */ /* 0x000fea000383ffff */
.L_x_3428:
[----:B------:R-:W-:Y:S05]  /*ff60*/  EXIT ;  /* 0x000000000000794d */ /* 0x000fea0003800000 */
.L_x_3331:
[----:B------:R-:W-:Y:S01]  /*ff70*/  IMAD.MOV.U32 R0, RZ, RZ, R5 ;  /* 0x000000ffff007224 */ /* 0x000fe200078e0005 */
[----:B------:R-:W-:Y:S02]  /*ff80*/  MOV R2, 0x1 ;  /* 0x0000000100027802 */ /* 0x000fe40000000f00 */
[----:B------:R-:W-:Y:S02]  /*ff90*/  MOV R3, 0xffb0 ;  /* 0x0000ffb000037802 */ /* 0x000fe40000000f00 */
[----:B--2---:R-:W-:Y:S05]  /*ffa0*/  CALL.REL.NOINC `($__internal_72_$__cuda_sm70_shflsync_up_p) ;  /* 0x0000168000007944 */ /* 0x004fea0003c00000 */
[----:B------:R-:W-:Y:S01]  /*ffb0*/  MOV R0, R4 ;  /* 0x0000000400007202 */ /* 0x000fe20000000f00 */
[----:B------:R-:W-:Y:S05]  /*ffc0*/  BRA `(.L_x_3430) ;  /* 0xffff047000007947 */ /* 0x000fea000383ffff */
.L_x_3332:
[----:B------:R-:W-:Y:S01]  /*ffd0*/  IMAD.MOV.U32 R0, RZ, RZ, R5 ;  /* 0x000000ffff007224 */ /* 0x000fe200078e0005 */
[----:B------:R-:W-:Y:S02]  /*ffe0*/  MOV R2, 0x2 ;  /* 0x0000000200027802 */ /* 0x000fe40000000f00 */
[----:B------:R-:W-:Y:S02]  /*fff0*/  MOV R3, 0x10010 ;  /* 0x0001001000037802 */ /* 0x000fe40000000f00 */
[----:B--2---:R-:W-:Y:S05]  /*10000*/  CALL.REL.NOINC `($__internal_72_$__cuda_sm70_shflsync_up_p) ;  /* 0x0000162000007944 */ /* 0x004fea0003c00000 */
[----:B------:R-:W-:Y:S01]  /*10010*/  SEL R0, R4, RZ, P4 ;  /* 0x000000ff04007207 */ /* 0x000fe20002000000 */
[----:B------:R-:W-:Y:S01]  /*10020*/  IMAD.MOV.U32 R2, RZ, RZ, 0x4 ;  /* 0x00000004ff027424 */ /* 0x000fe200078e00ff */
[----:B------:R-:W-:-:S03]  /*10030*/  MOV R3, 0x10060 ;  /* 0x0001006000037802 */ /* 0x000fc60000000f00 */
[----:B------:R-:W-:Y:S02]  /*10040*/  IMAD.IADD R0, R5, 0x1, R0 ;  /* 0x0000000105007824 */ /* 0x000fe400078e0200 */
[----:B------:R-:W-:Y:S05]  /*10050*/  CALL.REL.NOINC `($__internal_72_$__cuda_sm70_shflsync_up_p) ;  /* 0x000015d000007944 */ /* 0x000fea0003c00000 */
        /* <DEDUP_REMOVED lines=13> */
[----:B------:R-:W-:Y:S01]  /*10130*/  IMAD.IADD R4, R0, 0x1, R4 ;  /* 0x0000000100047824 */ /* 0x000fe200078e0204 */
[----:B------:R-:W-:-:S03]  /*10140*/  MOV R0, 0x1f ;  /* 0x0000001f00007802 */ /* 0x000fc60000000f00 */
[----:B------:R-:W-:Y:S02]  /*10150*/  IMAD.MOV.U32 R5, RZ, RZ, R4 ;  /* 0x000000ffff057224 */ /* 0x000fe400078e0004 */
[----:B------:R-:W-:Y:S05]  /*10160*/  CALL.REL.NOINC `($__internal_71_$__cuda_sm70_shflsync_idx_p) ;  /* 0x0000147000007944 */ /* 0x000fea0003c00000 */
[----:B------:R-:W-:Y:S05]  /*10170*/  BRA `(.L_x_3431) ;  /* 0xffff03c000007947 */ /* 0x000fea000383ffff */
.L_x_3334:
[----:B------:R-:W-:Y:S02]  /*10180*/  SEL R0, RZ, 0x1, P0 ;  /* 0x00000001ff007807 */ /* 0x000fe40000000000 */
[----:B------:R-:W-:Y:S02]  /*10190*/  MOV R2, 0x101b0 ;  /* 0x000101b000027802 */ /* 0x000fe40000000f00 */
[----:B------:R-:W-:Y:S05]  /*101a0*/  CALL.REL.NOINC `($__internal_73_$__cuda_sm70_votesync_ballot) ;  /* 0x000014f000007944 */ /* 0x000fea0003c00000 */
[----:B------:R-:W-:Y:S01]  /*101b0*/  MOV R10, R0 ;  /* 0x00000000000a7202 */ /* 0x000fe20000000f00 */
[----:B------:R-:W-:Y:S05]  /*101c0*/  BRA `(.L_x_3432) ;  /* 0xffff040000007947 */ /* 0x000fea000383ffff */
.L_x_3335:
[----:B------:R-:W-:Y:S01]  /*101d0*/  IMAD.MOV.U32 R5, RZ, RZ, R9 ;  /* 0x000000ffff057224 */ /* 0x000fe200078e0009 */
[----:B------:R-:W-:Y:S01]  /*101e0*/  MOV R3, R7 ;  /* 0x0000000700037202 */ /* 0x000fe20000000f00 */
[----:B------:R-:W-:Y:S01]  /*101f0*/  IMAD.MOV.U32 R0, RZ, RZ, 0x1f ;  /* 0x0000001fff007424 */ /* 0x000fe200078e00ff */
[----:B------:R-:W-:Y:S02]  /*10200*/  MOV R2, 0x10220 ;  /* 0x0001022000027802 */ /* 0x000fe40000000f00 */
[----:B------:R-:W-:Y:S05]  /*10210*/  CALL.REL.NOINC `($__internal_71_$__cuda_sm70_shflsync_idx_p) ;  /* 0x000013c000007944 */ /* 0x000fea0003c00000 */
[----:B------:R-:W-:Y:S01]  /*10220*/  IMAD.MOV.U32 R237, RZ, RZ, R0 ;  /* 0x000000ffffed7224 */ /* 0x000fe200078e0000 */
[----:B------:R-:W-:Y:S01]  /*10230*/  MOV R5, R8 ;  /* 0x0000000800057202 */ /* 0x000fe20000000f00 */
[----:B------:R-:W-:Y:S01]  /*10240*/  IMAD.MOV.U32 R6, RZ, RZ, RZ ;  /* 0x000000ffff067224 */ /* 0x000fe200078e00ff */
[----:B------:R-:W-:Y:S01]  /*10250*/  MOV R3, R7 ;  /* 0x0000000700037202 */ /* 0x000fe20000000f00 */
[----:B------:R-:W-:Y:S01]  /*10260*/  IMAD.MOV.U32 R0, RZ, RZ, 0x1f ;  /* 0x0000001fff007424 */ /* 0x000fe200078e00ff */
[----:B------:R-:W-:-:S02]  /*10270*/  MOV R2, 0x10290 ;  /* 0x0001029000027802 */ /* 0x000fc40000000f00 */
[----:B------:R-:W-:Y:S05]  /*10280*/  CALL.REL.NOINC `($__internal_71_$__cuda_sm70_shflsync_idx_p) ;  /* 0x0000135000007944 */ /* 0x000fea0003c00000 */
[----:B------:R-:W-:Y:S01]  /*10290*/  MOV R9, R0 ;  /* 0x0000000000097202 */ /* 0x000fe20000000f00 */
[----:B------:R-:W-:Y:S05]  /*102a0*/  BRA `(.L_x_3433) ;  /* 0xffff038000007947 */ /* 0x000fea000383ffff */
.L_x_3338:
[----:B------:R-:W-:Y:S01]  /*102b0*/  IMAD.MOV.U32 R5, RZ, RZ, R4 ;  /* 0x000000ffff057224 */ /* 0x000fe200078e0004 */
[----:B------:R-:W-:-:S02]  /*102c0*/  MOV R0, 0x1f ;  /* 0x0000001f00007802 */ /* 0x000fc40000000f00 */
[----:B------:R-:W-:Y:S02]  /*102d0*/  MOV R2, 0x102f0 ;  /* 0x000102f000027802 */ /* 0x000fe40000000f00 */
[----:B-123--:R-:W-:Y:S05]  /*102e0*/  CALL.REL.NOINC `($__internal_71_$__cuda_sm70_shflsync_idx_p) ;  /* 0x000012f000007944 */ /* 0x00efea0003c00000 */
[----:B------:R-:W-:Y:S01]  /*102f0*/  MOV R6, R0 ;  /* 0x0000000000067202 */ /* 0x000fe20000000f00 */
[----:B------:R-:W-:Y:S05]  /*10300*/  BRA `(.L_x_3337) ;  /* 0xffff038000007947 */ /* 0x000fea000383ffff */
.L_x_3349:
[----:B------:R-:W-:Y:S01]  /*10310*/  IMAD.MOV.U32 R5, RZ, RZ, R11 ;  /* 0x000000ffff057224 */ /* 0x000fe200078e000b */
[----:B------:R-:W-:Y:S01]  /*10320*/  MOV R3, RZ ;  /* 0x000000ff00037202 */ /* 0x000fe20000000f00 */
[----:B------:R-:W-:Y:S01]  /*10330*/  IMAD.MOV.U32 R0, RZ, RZ, 0x181f ;  /* 0x0000181fff007424 */ /* 0x000fe200078e00ff */
[----:B------:R-:W-:Y:S02]  /*10340*/  MOV R2, 0x10360 ;  /* 0x0001036000027802 */ /* 0x000fe40000000f00 */
[----:B------:R-:W-:Y:S05]  /*10350*/  CALL.REL.NOINC `($__internal_71_$__cuda_sm70_shflsync_idx_p) ;  /* 0x0000128000007944 */ /* 0x000fea0003c00000 */
[----:B------:R-:W-:Y:S01]  /*10360*/  MOV R8, R0 ;  /* 0x0000000000087202 */ /* 0x000fe20000000f00 */
[----:B------:R-:W-:Y:S05]  /*10370*/  BRA `(.L_x_3434) ;  /* 0xffff259000007947 */ /* 0x000fea000383ffff */
.L_x_3350:
[----:B------:R-:W-:Y:S01]  /*10380*/  IMAD.MOV.U32 R5, RZ, RZ, R14 ;  /* 0x000000ffff057224 */ /* 0x000fe200078e000e */
[----:B------:R-:W-:Y:S01]  /*10390*/  MOV R3, RZ ;  /* 0x000000ff00037202 */ /* 0x000fe20000000f00 */
[----:B------:R-:W-:Y:S01]  /*103a0*/  IMAD.MOV.U32 R0, RZ, RZ, 0x181f ;  /* 0x0000181fff007424 */ /* 0x000fe200078e00ff */
[----:B------:R-:W-:Y:S02]  /*103b0*/  MOV R2, 0x103d0 ;  /* 0x000103d000027802 */ /* 0x000fe40000000f00 */
[----:B-12---:R-:W-:Y:S05]  /*103c0*/  CALL.REL.NOINC `($__internal_71_$__cuda_sm70_shflsync_idx_p) ;  /* 0x0000121000007944 */ /* 0x006fea0003c00000 */
[----:B------:R-:W-:Y:S05]  /*103d0*/  BRA `(.L_x_3435) ;  /* 0xffff255000007947 */ /* 0x000fea000383ffff */
.L_x_3353:
[----:B--2---:R-:W-:Y:S01]  /*103e0*/  IMAD.MOV.U32 R5, RZ, RZ, R11 ;  /* 0x000000ffff057224 */ /* 0x004fe200078e000b */
[----:B------:R-:W-:Y:S01]  /*103f0*/  MOV R3, 0x1 ;  /* 0x0000000100037802 */ /* 0x000fe20000000f00 */
[----:B----4-:R-:W-:Y:S01]  /*10400*/  IMAD.MOV.U32 R0, RZ, RZ, 0x181f ;  /* 0x0000181fff007424 */ /* 0x010fe200078e00ff */
[----:B------:R-:W-:-:S02]  /*10410*/  MOV R2, 0x10430 ;  /* 0x0001043000027802 */ /* 0x000fc40000000f00 */
[----:B-1-3--:R-:W-:Y:S05]  /*10420*/  CALL.REL.NOINC `($__internal_71_$__cuda_sm70_shflsync_idx_p) ;  /* 0x000011b000007944 */ /* 0x00afea0003c00000 */
[----:B------:R-:W-:Y:S01]  /*10430*/  IMAD.MOV.U32 R8, RZ, RZ, R0 ;  /* 0x000000ffff087224 */ /* 0x000fe200078e0000 */
[----:B------:R-:W-:Y:S01]  /*10440*/  MOV R3, 0x1 ;  /* 0x0000000100037802 */ /* 0x000fe20000000f00 */
[----:B------:R-:W-:Y:S01]  /*10450*/  IMAD.MOV.U32 R5, RZ, RZ, R14 ;  /* 0x000000ffff057224 */ /* 0x000fe200078e000e */
[----:B------:R-:W-:-:S02]  /*10460*/  MOV R0, 0x181f ;  /* 0x0000181f00007802 */ /* 0x000fc40000000f00 */
[----:B------:R-:W-:Y:S02]  /*10470*/  MOV R2, 0x10490 ;  /* 0x0001049000027802 */ /* 0x000fe40000000f00 */
[----:B------:R-:W-:Y:S05]  /*10480*/  CALL.REL.NOINC `($__internal_71_$__cuda_sm70_shflsync_idx_p) ;  /* 0x0000115000007944 */ /* 0x000fea0003c00000 */
[----:B------:R-:W-:Y:S05]  /*10490*/  BRA `(.L_x_3436) ;  /* 0xffff261000007947 */ /* 0x000fea000383ffff */
.L_x_3356:
[----:B-1----:R-:W-:Y:S01]  /*104a0*/  IMAD.MOV.U32 R5, RZ, RZ, R11 ;  /* 0x000000ffff057224 */ /* 0x002fe200078e000b */
[----:B------:R-:W-:Y:S01]  /*104b0*/  MOV R3, 0x2 ;  /* 0x0000000200037802 */ /* 0x000fe20000000f00 */
[----:B----4-:R-:W-:Y:S01]  /*104c0*/  IMAD.MOV.U32 R0, RZ, RZ, 0x181f ;  /* 0x0000181fff007424 */ /* 0x010fe200078e00ff */
[----:B------:R-:W-:Y:S02]  /*104d0*/  MOV R2, 0x104f0 ;  /* 0x000104f000027802 */ /* 0x000fe40000000f00 */
[----:B--23--:R-:W-:Y:S05]  /*104e0*/  CALL.REL.NOINC `($__internal_71_$__cuda_sm70_shflsync_idx_p) ;  /* 0x000010f000007944 */ /* 0x00cfea0003c00000 */
[----:B------:R-:W-:Y:S01]  /*104f0*/  MOV R8, R0 ;  /* 0x0000000000087202 */ /* 0x000fe20000000f00 */
[----:B------:R-:W-:Y:S05]  /*10500*/  BRA `(.L_x_3437) ;  /* 0xffff271000007947 */ /* 0x000fea000383ffff */
.L_x_3357:
[----:B------:R-:W-:Y:S01]  /*10510*/  IMAD.MOV.U32 R5, RZ, RZ, R14 ;  /* 0x000000ffff057224 */ /* 0x000fe200078e000e */
[----:B------:R-:W-:Y:S01]  /*10520*/  MOV R3, 0x2 ;  /* 0x0000000200037802 */ /* 0x000fe20000000f00 */
[----:B----4-:R-:W-:Y:S01]  /*10530*/  IMAD.MOV.U32 R0, RZ, RZ, 0x181f ;  /* 0x0000181fff007424 */ /* 0x010fe200078e00ff */
[----:B------:R-:W-:Y:S02]  /*10540*/  MOV R2, 0x10560 ;  /* 0x0001056000027802 */ /* 0x000fe40000000f00 */
[----:B-123--:R-:W-:Y:S05]  /*10550*/  CALL.REL.NOINC `($__internal_71_$__cuda_sm70_shflsync_idx_p) ;  /* 0x0000108000007944 */ /* 0x00efea0003c00000 */
[----:B------:R-:W-:Y:S05]  /*10560*/  BRA `(.L_x_3438) ;  /* 0xffff26d000007947 */ /* 0x000fea000383ffff */
.L_x_3360:
[----:B-1----:R-:W-:Y:S01]  /*10570*/  IMAD.MOV.U32 R5, RZ, RZ, R11 ;  /* 0x000000ffff057224 */ /* 0x002fe200078e000b */
[----:B------:R-:W-:Y:S01]  /*10580*/  MOV R3, 0x3 ;  /* 0x0000000300037802 */ /* 0x000fe20000000f00 */
[----:B------:R-:W-:Y:S01]  /*10590*/  IMAD.MOV.U32 R0, RZ, RZ, 0x181f ;  /* 0x0000181fff007424 */ /* 0x000fe200078e00ff */
[----:B------:R-:W-:-:S02]  /*105a0*/  MOV R2, 0x105c0 ;  /* 0x000105c000027802 */ /* 0x000fc40000000f00 */
[----:B--234-:R-:W-:Y:S05]  /*105b0*/  CALL.REL.NOINC `($__internal_71_$__cuda_sm70_shflsync_idx_p) ;  /* 0x0000102000007944 */ /* 0x01cfea0003c00000 */
[----:B------:R-:W-:Y:S01]  /*105c0*/  IMAD.MOV.U32 R6, RZ, RZ, R0 ;  /* 0x000000ffff067224 */ /* 0x000fe200078e0000 */
[----:B------:R-:W-:Y:S01]  /*105d0*/  MOV R3, 0x3 ;  /* 0x0000000300037802 */ /* 0x000fe20000000f00 */
[----:B------:R-:W-:Y:S01]  /*105e0*/  IMAD.MOV.U32 R5, RZ, RZ, R14 ;  /* 0x000000ffff057224 */ /* 0x000fe200078e000e */
[----:B------:R-:W-:-:S02]  /*105f0*/  MOV R0, 0x181f ;  /* 0x0000181f00007802 */ /* 0x000fc40000000f00 */
[----:B------:R-:W-:Y:S02]  /*10600*/  MOV R2, 0x10620 ;  /* 0x0001062000027802 */ /* 0x000fe40000000f00 */
[----:B------:R-:W-:Y:S05]  /*10610*/  CALL.REL.NOINC `($__internal_71_$__cuda_sm70_shflsync_idx_p) ;  /* 0x00000fc000007944 */ /* 0x000fea0003c00000 */
[----:B------:R-:W-:Y:S05]  /*10620*/  BRA `(.L_x_3439) ;  /* 0xffff279000007947 */ /* 0x000fea000383ffff */
.L_x_3367:
[----:B------:R-:W-:Y:S01]  /*10630*/  IMAD.MOV.U32 R2, RZ, RZ, R230 ;  /* 0x000000ffff027224 */ /* 0x000fe200078e00e6 */
[----:B------:R-:W-:Y:S02]  /*10640*/  MOV R5, 0x2 ;  /* 0x0000000200057802 */ /* 0x000fe40000000f00 */
[----:B------:R-:W-:Y:S02]  /*10650*/  MOV R3, 0x10670 ;  /* 0x0001067000037802 */ /* 0x000fe40000000f00 */
[----:B------:R-:W-:Y:S05]  /*10660*/  CALL.REL.NOINC `($__internal_70_$__cuda_sm70_shflsync_bfly_p) ;  /* 0x00000f2000007944 */ /* 0x000fea0003c00000 */
[----:B------:R-:W-:Y:S01]  /*10670*/  MOV R0, R5 ;  /* 0x0000000500007202 */ /* 0x000fe20000000f00 */
[----:B------:R-:W-:Y:S05]  /*10680*/  BRA `(.L_x_3440) ;  /* 0xffffab5000007947 */ /* 0x000fea000383ffff */
.L_x_3368:
[----:B------:R-:W-:Y:S01]  /*10690*/  IMAD.MOV.U32 R2, RZ, RZ, R0 ;  /* 0x000000ffff027224 */ /* 0x000fe200078e0000 */
[----:B------:R-:W-:Y:S02]  /*106a0*/  MOV R5, 0x1 ;  /* 0x0000000100057802 */ /* 0x000fe40000000f00 */
[----:B------:R-:W-:Y:S02]  /*106b0*/  MOV R3, 0x106d0 ;  /* 0x000106d000037802 */ /* 0x000fe40000000f00 */
[----:B-1----:R-:W-:Y:S05]  /*106c0*/  CALL.REL.NOINC `($__internal_70_$__cuda_sm70_shflsync_bfly_p) ;  /* 0x00000ec000007944 */ /* 0x002fea0003c00000 */
[----:B------:R-:W-:Y:S01]  /*106d0*/  FADD.FTZ R0, R0, R5 ;  /* 0x0000000500007221 */ /* 0x000fe20000010000 */
[----:B------:R-:W-:Y:S02]  /*106e0*/  MOV R2, R231 ;  /* 0x000000e700027202 */ /* 0x000fe40000000f00 */
[----:B------:R-:W-:-:S02]  /*106f0*/  MOV R5, 0x2 ;  /* 0x0000000200057802 */ /* 0x000fc40000000f00 */
[----:B------:R-:W-:Y:S02]  /*10700*/  MOV R3, 0x10720 ;  /* 0x0001072000037802 */ /* 0x000fe40000000f00 */
[----:B------:R-:W-:Y:S05]  /*10710*/  CALL.REL.NOINC `($__internal_70_$__cuda_sm70_shflsync_bfly_p) ;  /* 0x00000e7000007944 */ /* 0x000fea0003c00000 */
[----:B------:R-:W-:Y:S01]  /*10720*/  FADD.FTZ R4, R231, R5 ;  /* 0x00000005e7047221 */ /* 0x000fe20000010000 */
[----:B------:R-:W-:Y:S02]  /*10730*/  MOV R5, 0x1 ;  /* 0x0000000100057802 */ /* 0x000fe40000000f00 */
[----:B------:R-:W-:Y:S02]  /*10740*/  MOV R3, 0x10770 ;  /* 0x0001077000037802 */ /* 0x000fe40000000f00 */
[----:B------:R-:W-:Y:S02]  /*10750*/  MOV R2, R4 ;  /* 0x0000000400027202 */ /* 0x000fe40000000f00 */
[----:B------:R-:W-:Y:S05]  /*10760*/  CALL.REL.NOINC `($__internal_70_$__cuda_sm70_shflsync_bfly_p) ;  /* 0x00000e2000007944 */ /* 0x000fea0003c00000 */
[----:B------:R-:W-:Y:S01]  /*10770*/  MOV R3, R5 ;  /* 0x0000000500037202 */ /* 0x000fe20000000f00 */
[----:B------:R-:W-:Y:S05]  /*10780*/  BRA `(.L_x_3441) ;  /* 0xffffaac000007947 */ /* 0x000fea000383ffff */
.L_x_3375:
[----:B-1-34-:R-:W-:Y:S01]  /*10790*/  IMAD.MOV.U32 R5, RZ, RZ, R12 ;  /* 0x000000ffff057224 */ /* 0x01afe200078e000c */
[----:B------:R-:W-:Y:S01]  /*107a0*/  MOV R3, RZ ;  /* 0x000000ff00037202 */ /* 0x000fe20000000f00 */
[----:B------:R-:W-:Y:S01]  /*107b0*/  IMAD.MOV.U32 R0, RZ, RZ, 0x181f ;  /* 0x0000181fff007424 */ /* 0x000fe200078e00ff */
[----:B------:R-:W-:Y:S02]  /*107c0*/  MOV R2, 0x107e0 ;  /* 0x000107e000027802 */ /* 0x000fe40000000f00 */
[----:B------:R-:W-:Y:S05]  /*107d0*/  CALL.REL.NOINC `($__internal_71_$__cuda_sm70_shflsync_idx_p) ;  /* 0x00000e0000007944 */ /* 0x000fea0003c00000 */
[----:B------:R-:W-:Y:S01]  /*107e0*/  MOV R10, R0 ;  /* 0x00000000000a7202 */ /* 0x000fe20000000f00 */
[----:B------:R-:W-:Y:S05]  /*107f0*/  BRA `(.L_x_3442) ;  /* 0xffffc2a000007947 */ /* 0x000fea000383ffff */
.L_x_3376:
[----:B------:R-:W-:Y:S01]  /*10800*/  IMAD.MOV.U32 R5, RZ, RZ, R13 ;  /* 0x000000ffff057224 */ /* 0x000fe200078e000d */
[----:B------:R-:W-:Y:S01]  /*10810*/  MOV R3, RZ ;  /* 0x000000ff00037202 */ /* 0x000fe20000000f00 */
[----:B------:R-:W-:Y:S01]  /*10820*/  IMAD.MOV.U32 R0, RZ, RZ, 0x181f ;  /* 0x0000181fff007424 */ /* 0x000fe200078e00ff */
[----:B------:R-:W-:-:S02]  /*10830*/  MOV R2, 0x10850 ;  /* 0x0001085000027802 */ /* 0x000fc40000000f00 */
[----:B-12---:R-:W-:Y:S05]  /*10840*/  CALL.REL.NOINC `($__internal_71_$__cuda_sm70_shflsync_idx_p) ;  /* 0x00000d9000007944 */ /* 0x006fea0003c00000 */
[----:B------:R-:W-:Y:S05]  /*10850*/  BRA `(.L_x_3443) ;  /* 0xffffc26000007947 */ /* 0x000fea000383ffff */
.L_x_3379:
[----:B------:R-:W-:Y:S01]  /*10860*/  IMAD.MOV.U32 R5, RZ, RZ, R12 ;  /* 0x000000ffff057224 */ /* 0x000fe200078e000c */
[----:B--2---:R-:W-:Y:S01]  /*10870*/  MOV R3, 0x1 ;  /* 0x0000000100037802 */ /* 0x004fe20000000f00 */
        /* <DEDUP_REMOVED lines=10> */
.L_x_3382:
[----:B------:R-:W-:Y:S01]  /*10920*/  IMAD.MOV.U32 R5, RZ, RZ, R12 ;  /* 0x000000ffff057224 */ /* 0x000fe200078e000c */
[----:B-1----:R-:W-:Y:S01]  /*10930*/  MOV R3, 0x2 ;  /* 0x0000000200037802 */ /* 0x002fe20000000f00 */
[----:B----4-:R-:W-:Y:S01]  /*10940*/  IMAD.MOV.U32 R0, RZ, RZ, 0x181f ;  /* 0x0000181fff007424 */ /* 0x010fe200078e00ff */
[----:B------:R-:W-:Y:S02]  /*10950*/  MOV R2, 0x10970 ;  /* 0x0001097000027802 */ /* 0x000fe40000000f00 */
[----:B--23--:R-:W-:Y:S05]  /*10960*/  CALL.REL.NOINC `($__internal_71_$__cuda_sm70_shflsync_idx_p) ;  /* 0x00000c7000007944 */ /* 0x00cfea0003c00000 */
[----:B------:R-:W-:Y:S01]  /*10970*/  MOV R10, R0 ;  /* 0x00000000000a7202 */ /* 0x000fe20000000f00 */
[----:B------:R-:W-:Y:S05]  /*10980*/  BRA `(.L_x_3445) ;  /* 0xffffc3d000007947 */ /* 0x000fea000383ffff */
.L_x_3383:
[----:B------:R-:W-:Y:S01]  /*10990*/  IMAD.MOV.U32 R5, RZ, RZ, R13 ;  /* 0x000000ffff057224 */ /* 0x000fe200078e000d */
[----:B------:R-:W-:Y:S01]  /*109a0*/  MOV R3, 0x2 ;  /* 0x0000000200037802 */ /* 0x000fe20000000f00 */
[----:B----4-:R-:W-:Y:S01]  /*109b0*/  IMAD.MOV.U32 R0, RZ, RZ, 0x181f ;  /* 0x0000181fff007424 */ /* 0x010fe200078e00ff */
[----:B------:R-:W-:Y:S02]  /*109c0*/  MOV R2, 0x109e0 ;  /* 0x000109e000027802 */ /* 0x000fe40000000f00 */
[----:B-123--:R-:W-:Y:S05]  /*109d0*/  CALL.REL.NOINC `($__internal_71_$__cuda_sm70_shflsync_idx_p) ;  /* 0x00000c0000007944 */ /* 0x00efea0003c00000 */
[----:B------:R-:W-:Y:S05]  /*109e0*/  BRA `(.L_x_3446) ;  /* 0xffffc39000007947 */ /* 0x000fea000383ffff */
.L_x_3386:
[----:B------:R-:W-:Y:S01]  /*109f0*/  IMAD.MOV.U32 R5, RZ, RZ, R12 ;  /* 0x000000ffff057224 */ /* 0x000fe200078e000c */
[----:B-1----:R-:W-:Y:S01]  /*10a00*/  MOV R3, 0x3 ;  /* 0x0000000300037802 */ /* 0x002fe20000000f00 */
        /* <DEDUP_REMOVED lines=10> */
.L_x_3388:
[----:B------:R-:W-:Y:S01]  /*10ab0*/  IMAD.MOV.U32 R5, RZ, RZ, R12 ;  /* 0x000000ffff057224 */ /* 0x000fe200078e000c */
[----:B------:R-:W-:Y:S01]  /*10ac0*/  MOV R3, RZ ;  /* 0x000000ff00037202 */ /* 0x000fe20000000f00 */
[----:B------:R-:W-:Y:S01]  /*10ad0*/  IMAD.MOV.U32 R0, RZ, RZ, 0x1c1f ;  /* 0x00001c1fff007424 */ /* 0x000fe200078e00ff */
[----:B------:R-:W-:Y:S02]  /*10ae0*/  MOV R2, 0x10b00 ;  /* 0x00010b0000027802 */ /* 0x000fe40000000f00 */
[----:B------:R-:W-:Y:S05]  /*10af0*/  CALL.REL.NOINC `($__internal_71_$__cuda_sm70_shflsync_idx_p) ;  /* 0x00000ae000007944 */ /* 0x000fea0003c00000 */
[----:B------:R-:W-:Y:S01]  /*10b00*/  MOV R4, R0 ;  /* 0x0000000000047202 */ /* 0x000fe20000000f00 */
[----:B------:R-:W-:Y:S05]  /*10b10*/  BRA `(.L_x_3448) ;  /* 0xffffc71000007947 */ /* 0x000fea000383ffff */
.L_x_3389:
[----:B------:R-:W-:Y:S01]  /*10b20*/  IMAD.MOV.U32 R5, RZ, RZ, R33 ;  /* 0x000000ffff057224 */ /* 0x000fe200078e0021 */
[----:B------:R-:W-:Y:S01]  /*10b30*/  MOV R3, RZ ;  /* 0x000000ff00037202 */ /* 0x000fe20000000f00 */
[----:B------:R-:W-:Y:S01]  /*10b40*/  IMAD.MOV.U32 R0, RZ, RZ, 0x1c1f ;  /* 0x00001c1fff007424 */ /* 0x000fe200078e00ff */
[----:B------:R-:W-:Y:S02]  /*10b50*/  MOV R2, 0x10b70 ;  /* 0x00010b7000027802 */ /* 0x000fe40000000f00 */
[----:B-12---:R-:W-:Y:S05]  /*10b60*/  CALL.REL.NOINC `($__internal_71_$__cuda_sm70_shflsync_idx_p) ;  /* 0x00000a7000007944 */ /* 0x006fea0003c00000 */
[----:B------:R-:W-:Y:S05]  /*10b70*/  BRA `(.L_x_3449) ;  /* 0xffffc6d000007947 */ /* 0x000fea000383ffff */
.L_x_3392:
[----:B------:R-:W-:Y:S01]  /*10b80*/  IMAD.MOV.U32 R5, RZ, RZ, R12 ;  /* 0x000000ffff057224 */ /* 0x000fe200078e000c */
[----:B----4-:R-:W-:Y:S01]  /*10b90*/  MOV R3, 0x1 ;  /* 0x0000000100037802 */ /* 0x010fe20000000f00 */
[----:B------:R-:W-:Y:S01]  /*10ba0*/  IMAD.MOV.U32 R0, RZ, RZ, 0x1c1f ;  /* 0x00001c1fff007424 */ /* 0x000fe200078e00ff */
[----:B------:R-:W-:-:S02]  /*10bb0*/  MOV R2, 0x10bd0 ;  /* 0x00010bd000027802 */ /* 0x000fc40000000f00 */
[----:B-123--:R-:W-:Y:S05]  /*10bc0*/  CALL.REL.NOINC `($__internal_71_$__cuda_sm70_shflsync_idx_p) ;  /* 0x00000a1000007944 */ /* 0x00efea0003c00000 */
[----:B------:R-:W-:Y:S01]  /*10bd0*/  IMAD.MOV.U32 R4, RZ, RZ, R0 ;  /* 0x000000ffff047224 */ /* 0x000fe200078e0000 */
[----:B------:R-:W-:Y:S01]  /*10be0*/  MOV R3, 0x1 ;  /* 0x0000000100037802 */ /* 0x000fe20000000f00 */
[----:B------:R-:W-:Y:S01]  /*10bf0*/  IMAD.MOV.U32 R5, RZ, RZ, R33 ;  /* 0x000000ffff057224 */ /* 0x000fe200078e0021 */
[----:B------:R-:W-:-:S02]  /*10c00*/  MOV R0, 0x1c1f ;  /* 0x00001c1f00007802 */ /* 0x000fc40000000f00 */
[----:B------:R-:W-:Y:S02]  /*10c10*/  MOV R2, 0x10c30 ;  /* 0x00010c3000027802 */ /* 0x000fe40000000f00 */
[----:B------:R-:W-:Y:S05]  /*10c20*/  CALL.REL.NOINC `($__internal_71_$__cuda_sm70_shflsync_idx_p) ;  /* 0x000009b000007944 */ /* 0x000fea0003c00000 */
[----:B------:R-:W-:Y:S05]  /*10c30*/  BRA `(.L_x_3450) ;  /* 0xffffcf8000007947 */ /* 0x000fea000383ffff */
.L_x_3396:
[----:B------:R-:W-:Y:S01]  /*10c40*/  IMAD.MOV.U32 R5, RZ, RZ, R9 ;  /* 0x000000ffff057224 */ /* 0x000fe200078e0009 */
[----:B------:R-:W-:Y:S01]  /*10c50*/  MOV R3, RZ ;  /* 0x000000ff00037202 */ /* 0x000fe20000000f00 */
[----:B------:R-:W-:Y:S01]  /*10c60*/  IMAD.MOV.U32 R0, RZ, RZ, 0x181f ;  /* 0x0000181fff007424 */ /* 0x000fe200078e00ff */
[----:B------:R-:W-:Y:S02]  /*10c70*/  MOV R2, 0x10c90 ;  /* 0x00010c9000027802 */ /* 0x000fe40000000f00 */
[----:B------:R-:W-:Y:S05]  /*10c80*/  CALL.REL.NOINC `($__internal_71_$__cuda_sm70_shflsync_idx_p) ;  /* 0x0000095000007944 */ /* 0x000fea0003c00000 */
[----:B------:R-:W-:Y:S01]  /*10c90*/  MOV R8, R0 ;  /* 0x0000000000087202 */ /* 0x000fe20000000f00 */
[----:B------:R-:W-:Y:S05]  /*10ca0*/  BRA `(.L_x_3451) ;  /* 0xffffdd4000007947 */ /* 0x000fea000383ffff */
.L_x_3397:
[----:B------:R-:W-:Y:S01]  /*10cb0*/  IMAD.MOV.U32 R5, RZ, RZ, R12 ;  /* 0x000000ffff057224 */ /* 0x000fe200078e000c */
[----:B------:R-:W-:Y:S01]  /*10cc0*/  MOV R3, RZ ;  /* 0x000000ff00037202 */ /* 0x000fe20000000f00 */
[----:B------:R-:W-:Y:S01]  /*10cd0*/  IMAD.MOV.U32 R0, RZ, RZ, 0x181f ;  /* 0x0000181fff007424 */ /* 0x000fe200078e00ff */
[----:B------:R-:W-:Y:S02]  /*10ce0*/  MOV R2, 0x10d00 ;  /* 0x00010d0000027802 */ /* 0x000fe40000000f00 */
[----:B-12---:R-:W-:Y:S05]  /*10cf0*/  CALL.REL.NOINC `($__internal_71_$__cuda_sm70_shflsync_idx_p) ;  /* 0x000008e000007944 */ /* 0x006fea0003c00000 */
[----:B------:R-:W-:Y:S05]  /*10d00*/  BRA `(.L_x_3452) ;  /* 0xffffdd0000007947 */ /* 0x000fea000383ffff */
.L_x_3400:
        /* <DEDUP_REMOVED lines=12> */
.L_x_3403:
[----:B-1----:R-:W-:Y:S01]  /*10dd0*/  IMAD.MOV.U32 R5, RZ, RZ, R9 ;  /* 0x000000ffff057224 */ /* 0x002fe200078e0009 */
[----:B------:R-:W-:Y:S01]  /*10de0*/  MOV R3, 0x2 ;  /* 0x0000000200037802 */ /* 0x000fe20000000f00 */
[----:B----4-:R-:W-:Y:S01]  /*10df0*/  IMAD.MOV.U32 R0, RZ, RZ, 0x181f ;  /* 0x0000181fff007424 */ /* 0x010fe200078e00ff */
[----:B------:R-:W-:Y:S02]  /*10e00*/  MOV R2, 0x10e20 ;  /* 0x00010e2000027802 */ /* 0x000fe40000000f00 */
[----:B--23--:R-:W-:Y:S05]  /*10e10*/  CALL.REL.NOINC `($__internal_71_$__cuda_sm70_shflsync_idx_p) ;  /* 0x000007c000007944 */ /* 0x00cfea0003c00000 */
[----:B------:R-:W-:Y:S01]  /*10e20*/  MOV R8, R0 ;  /* 0x0000000000087202 */ /* 0x000fe20000000f00 */
[----:B------:R-:W-:Y:S05]  /*10e30*/  BRA `(.L_x_3454) ;  /* 0xffffde8000007947 */ /* 0x000fea000383ffff */
.L_x_3404:
[----:B------:R-:W-:Y:S01]  /*10e40*/  IMAD.MOV.U32 R5, RZ, RZ, R12 ;  /* 0x000000ffff057224 */ /* 0x000fe200078e000c */
[----:B------:R-:W-:Y:S01]  /*10e50*/  MOV R3, 0x2 ;  /* 0x0000000200037802 */ /* 0x000fe20000000f00 */
[----:B----4-:R-:W-:Y:S01]  /*10e60*/  IMAD.MOV.U32 R0, RZ, RZ, 0x181f ;  /* 0x0000181fff007424 */ /* 0x010fe200078e00ff */
[----:B------:R-:W-:Y:S02]  /*10e70*/  MOV R2, 0x10e90 ;  /* 0x00010e9000027802 */ /* 0x000fe40000000f00 */
[----:B-123--:R-:W-:Y:S05]  /*10e80*/  CALL.REL.NOINC `($__internal_71_$__cuda_sm70_shflsync_idx_p) ;  /* 0x0000075000007944 */ /* 0x00efea0003c00000 */
[----:B------:R-:W-:Y:S05]  /*10e90*/  BRA `(.L_x_3455) ;  /* 0xffffde4000007947 */ /* 0x000fea000383ffff */
.L_x_3407:
        /* <DEDUP_REMOVED lines=12> */
.L_x_3409:
[----:B---3--:R-:W-:Y:S01]  /*10f60*/  IMAD.MOV.U32 R5, RZ, RZ, R86 ;  /* 0x000000ffff057224 */ /* 0x008fe200078e0056 */
[----:B------:R-:W-:Y:S01]  /*10f70*/  MOV R3, RZ ;  /* 0x000000ff00037202 */ /* 0x000fe20000000f00 */
[----:B------:R-:W-:Y:S01]  /*10f80*/  IMAD.MOV.U32 R0, RZ, RZ, 0x1f ;  /* 0x0000001fff007424 */ /* 0x000fe200078e00ff */
[----:B------:R-:W-:Y:S02]  /*10f90*/  MOV R2, 0x10fb0 ;  /* 0x00010fb000027802 */ /* 0x000fe40000000f00 */
[----:B-1----:R-:W-:Y:S05]  /*10fa0*/  CALL.REL.NOINC `($__internal_71_$__cuda_sm70_shflsync_idx_p) ;  /* 0x0000063000007944 */ /* 0x002fea0003c00000 */
[----:B------:R-:W-:Y:S01]  /*10fb0*/  MOV R9, R0 ;  /* 0x0000000000097202 */ /* 0x000fe20000000f00 */
[----:B------:R-:W-:Y:S05]  /*10fc0*/  BRA `(.L_x_3457) ;  /* 0xffffe06000007947 */ /* 0x000fea000383ffff */
.L_x_3410:
[----:B---3--:R-:W-:Y:S01]  /*10fd0*/  IMAD.MOV.U32 R5, RZ, RZ, R86 ;  /* 0x000000ffff057224 */ /* 0x008fe200078e0056 */
[----:B------:R-:W-:Y:S01]  /*10fe0*/  MOV R3, 0x1 ;  /* 0x0000000100037802 */ /* 0x000fe20000000f00 */
[----:B------:R-:W-:Y:S01]  /*10ff0*/  IMAD.MOV.U32 R0, RZ, RZ, 0x1f ;  /* 0x0000001fff007424 */ /* 0x000fe200078e00ff */
[----:B------:R-:W-:Y:S02]  /*11000*/  MOV R2, 0x11020 ;  /* 0x0001102000027802 */ /* 0x000fe40000000f00 */
[----:B-12-4-:R-:W-:Y:S05]  /*11010*/  CALL.REL.NOINC `($__internal_71_$__cuda_sm70_shflsync_idx_p) ;  /* 0x000005c000007944 */ /* 0x016fea0003c00000 */
[----:B------:R-:W-:Y:S01]  /*11020*/  MOV R8, R0 ;  /* 0x0000000000087202 */ /* 0x000fe20000000f00 */
[----:B------:R-:W-:Y:S05]  /*11030*/  BRA `(.L_x_3458) ;  /* 0xffffe01000007947 */ /* 0x000fea000383ffff */
.L_x_3411:
[----:B------:R-:W-:Y:S02]  /*11040*/  MOV R2, 0x1 ;  /* 0x0000000100027802 */ /* 0x000fe40000000f00 */
[----:B------:R-:W-:-:S02]  /*11050*/  MOV R3, 0x11070 ;  /* 0x0001107000037802 */ /* 0x000fc40000000f00 */
[----:B--234-:R-:W-:Y:S05]  /*11060*/  CALL.REL.NOINC `($__internal_72_$__cuda_sm70_shflsync_up_p) ;  /* 0x000005c000007944 */ /* 0x01cfea0003c00000 */
[----:B------:R-:W-:Y:S05]  /*11070*/  BRA `(.L_x_3459) ;  /* 0xffffe0f000007947 */ /* 0x000fea000383ffff */
.L_x_3412:
[----:B------:R-:W-:Y:S02]  /*11080*/  MOV R2, 0x2 ;  /* 0x0000000200027802 */ /* 0x000fe40000000f00 */
[----:B------:R-:W-:-:S02]  /*11090*/  MOV R3, 0x110b0 ;  /* 0x000110b000037802 */ /* 0x000fc40000000f00 */
[----:B--2-4-:R-:W-:Y:S05]  /*110a0*/  CALL.REL.NOINC `($__internal_72_$__cuda_sm70_shflsync_up_p) ;  /* 0x0000058000007944 */ /* 0x014fea0003c00000 */
[----:B------:R-:W-:Y:S01]  /*110b0*/  SEL R3, R4, RZ, P1 ;  /* 0x000000ff04037207 */ /* 0x000fe20000800000 */
[----:B------:R-:W-:-:S04]  /*110c0*/  IMAD.MOV.U32 R2, RZ, RZ, 0x4 ;  /* 0x00000004ff027424 */ /* 0x000fc800078e00ff */
[----:B------:R-:W-:Y:S01]  /*110d0*/  IMAD.IADD R0, R0, 0x1, R3 ;  /* 0x0000000100007824 */ /* 0x000fe200078e0203 */
[----:B------:R-:W-:Y:S02]  /*110e0*/  MOV R3, 0x11100 ;  /* 0x0001110000037802 */ /* 0x000fe40000000f00 */
        /* <DEDUP_REMOVED lines=19> */
.L_x_3416:
[----:B------:R-:W-:Y:S02]  /*11220*/  MOV R2, 0x1 ;  /* 0x0000000100027802 */ /* 0x000fe40000000f00 */
[----:B------:R-:W-:Y:S02]  /*11230*/  MOV R3, 0x11250 ;  /* 0x0001125000037802 */ /* 0x000fe40000000f00 */
[----:B------:R-:W-:Y:S05]  /*11240*/  CALL.REL.NOINC `($__internal_72_$__cuda_sm70_shflsync_up_p) ;  /* 0x000003e000007944 */ /* 0x000fea0003c00000 */
[----:B------:R-:W-:Y:S01]  /*11250*/  MOV R2, R4 ;  /* 0x0000000400027202 */ /* 0x000fe20000000f00 */
[----:B------:R-:W-:Y:S05]  /*11260*/  BRA `(.L_x_3461) ;  /* 0xffffe15000007947 */ /* 0x000fea000383ffff */
.L_x_3417:
[----:B------:R-:W-:Y:S02]  /*11270*/  MOV R2, 0x2 ;  /* 0x0000000200027802 */ /* 0x000fe40000000f00 */
        /* <DEDUP_REMOVED lines=25> */
.L_x_3419:
[----:B------:R-:W-:Y:S02]  /*11410*/  SEL R0, RZ, 0x1, P0 ;  /* 0x00000001ff007807 */ /* 0x000fe40000000000 */
[----:B------:R-:W-:Y:S02]  /*11420*/  MOV R2, 0x11440 ;  /* 0x0001144000027802 */ /* 0x000fe40000000f00 */
[----:B-1----:R-:W-:Y:S05]  /*11430*/  CALL.REL.NOINC `($__internal_73_$__cuda_sm70_votesync_ballot) ;  /* 0x0000026000007944 */ /* 0x002fea0003c00000 */
[----:B------:R-:W-:Y:S01]  /*11440*/  MOV R12, R0 ;  /* 0x00000000000c7202 */ /* 0x000fe20000000f00 */
[----:B------:R-:W-:Y:S05]  /*11450*/  BRA `(.L_x_3463) ;  /* 0xffffe0f000007947 */ /* 0x000fea000383ffff */
.L_x_3420:
[----:B------:R-:W-:Y:S01]  /*11460*/  IMAD.MOV.U32 R5, RZ, RZ, R6 ;  /* 0x000000ffff057224 */ /* 0x000fe200078e0006 */
[----:B------:R-:W-:Y:S01]  /*11470*/  MOV R3, R8 ;  /* 0x0000000800037202 */ /* 0x000fe20000000f00 */
[----:B------:R-:W-:Y:S01]  /*11480*/  IMAD.MOV.U32 R0, RZ, RZ, 0x1f ;  /* 0x0000001fff007424 */ /* 0x000fe200078e00ff */
[----:B------:R-:W-:Y:S02]  /*11490*/  MOV R2, 0x114b0 ;  /* 0x000114b000027802 */ /* 0x000fe40000000f00 */
[----:B-1----:R-:W-:Y:S05]  /*114a0*/  CALL.REL.NOINC `($__internal_71_$__cuda_sm70_shflsync_idx_p) ;  /* 0x0000013000007944 */ /* 0x002fea0003c00000 */
[----:B------:R-:W-:Y:S01]  /*114b0*/  IMAD.MOV.U32 R10, RZ, RZ, R0 ;  /* 0x000000ffff0a7224 */ /* 0x000fe200078e0000 */
[----:B------:R-:W-:Y:S01]  /*114c0*/  MOV R3, R8 ;  /* 0x0000000800037202 */ /* 0x000fe20000000f00 */
[----:B------:R-:W-:Y:S01]  /*114d0*/  IMAD.MOV.U32 R5, RZ, RZ, R7 ;  /* 0x000000ffff057224 */ /* 0x000fe200078e0007 */
[----:B------:R-:W-:Y:S02]  /*114e0*/  MOV R0, 0x1f ;  /* 0x0000001f00007802 */ /* 0x000fe40000000f00 */
[----:B------:R-:W-:-:S02]  /*114f0*/  MOV R2, 0x11510 ;  /* 0x0001151000027802 */ /* 0x000fc40000000f00 */
[----:B------:R-:W-:Y:S05]  /*11500*/  CALL.REL.NOINC `($__internal_71_$__cuda_sm70_shflsync_idx_p) ;  /* 0x000000d000007944 */ /* 0x000fea0003c00000 */
[----:B------:R-:W-:Y:S01]  /*11510*/  MOV R7, R0 ;  /* 0x0000000000077202 */ /* 0x000fe20000000f00 */
[----:B------:R-:W-:Y:S05]  /*11520*/  BRA `(.L_x_3464) ;  /* 0xffffe07000007947 */ /* 0x000fea000383ffff */
.L_x_3423:
[----:B------:R-:W-:Y:S01]  /*11530*/  IMAD.MOV.U32 R5, RZ, RZ, R4 ;  /* 0x000000ffff057224 */ /* 0x000fe200078e0004 */
[----:B------:R-:W-:-:S02]  /*11540*/  MOV R0, 0x1f ;  /* 0x0000001f00007802 */ /* 0x000fc40000000f00 */
[----:B------:R-:W-:Y:S02]  /*11550*/  MOV R2, 0x11570 ;  /* 0x0001157000027802 */ /* 0x000fe40000000f00 */
[----:B-1234-:R-:W-:Y:S05]  /*11560*/  CALL.REL.NOINC `($__internal_71_$__cuda_sm70_shflsync_idx_p) ;  /* 0x0000007000007944 */ /* 0x01efea0003c00000 */
[----:B------:R-:W-:Y:S01]  /*11570*/  MOV R13, R0 ;  /* 0x00000000000d7202 */ /* 0x000fe20000000f00 */
[----:B------:R-:W-:Y:S05]  /*11580*/  BRA `(.L_x_3422) ;  /* 0xffffe07000007947 */ /* 0x000fea000383ffff */
        .weak           $__internal_70_$__cuda_sm70_shflsync_bfly_p
        .type           $__internal_70_$__cuda_sm70_shflsync_bfly_p,@function
        .size           $__internal_70_$__cuda_sm70_shflsync_bfly_p,($__internal_71_$__cuda_sm70_shflsync_idx_p - $__internal_70_$__cuda_sm70_shflsync_bfly_p)
$__internal_70_$__cuda_sm70_shflsync_bfly_p:
[----:B------:R-:W-:Y:S04]  /*11590*/  WARPSYNC R6 ;  /* 0x0000000600007348 */ /* 0x000fe80003800000 */
[----:B------:R1:W2:Y:S02]  /*115a0*/  SHFL.BFLY PT, R5, R2, R5, R7 ;  /* 0x0c00000502057389 */ /* 0x0002a400000e0007 */
[----:B-1----:R-:W-:Y:S02]  /*115b0*/  MOV R2, R3 ;  /* 0x0000000300027202 */ /* 0x002fe40000000f00 */
[----:B------:R-:W-:-:S04]  /*115c0*/  MOV R3, 0x0 ;  /* 0x0000000000037802 */ /* 0x000fc80000000f00 */
[----:B--2---:R-:W-:Y:S05]  /*115d0*/  RET.REL.NODEC R2 `(_ZN7cutlass13device_kernelIN5flash19enable_sm80_to_sm89INS1_16FlashAttnFwdSm80INS1_25CollectiveMainloopFwdSm80ILi8ELi1ELb0EN4cute5tupleIJNS5_1CILi128EEENS7_ILi64EEENS7_ILi192EEEEEELi192ENS_10bfloat16_tEfNS_4arch4Sm80ELb1ELb0ELb0ELb1ELb0ELb0ELb1ELb1EEENS1_21CollectiveEpilogueFwdINS6_IJS8_SA_S9_EEENS6_IJNS7_ILi1EEESI_SI_EEESC_SE_Li256ELb1ELb1ELb1ELb0EEENS1_36VarlenDynamicPersistentTileSchedulerILi128ELi64ELi256ELi256ELb1ELb1ELb0ELb1ELb1ELb1EEEEEEEEEvNT_6ParamsE) ;  /* 0xfffeea2002007950 */ /* 0x004fea0003c3ffff */
        .weak           $__internal_71_$__cuda_sm70_shflsync_idx_p
        .type           $__internal_71_$__cuda_sm70_shflsync_idx_p,@function
        .size           $__internal_71_$__cuda_sm70_shflsync_idx_p,($__internal_72_$__cuda_sm70_shflsync_up_p - $__internal_71_$__cuda_sm70_shflsync_idx_p)
$__internal_71_$__cuda_sm70_shflsync_idx_p:
[----:B------:R-:W-:-:S04]  /*115e0*/  MOV R87, 0xffffffff ;  /* 0xffffffff00577802 */ /* 0x000fc80000000f00 */
[----:B------:R-:W-:Y:S04]  /*115f0*/  WARPSYNC R87 ;  /* 0x0000005700007348 */ /* 0x000fe80003800000 */
[----:B------:R1:W2:Y:S02]  /*11600*/  SHFL.IDX PT, R0, R5, R3, R0 ;  /* 0x0000000305007389 */ /* 0x0002a400000e0000 */
[----:B-1----:R-:W-:-:S04]  /*11610*/  MOV R3, 0x0 ;  /* 0x0000000000037802 */ /* 0x002fc80000000f00 */
[----:B--2---:R-:W-:Y:S05]  /*11620*/  RET.REL.NODEC R2 `(_ZN7cutlass13device_kernelIN5flash19enable_sm80_to_sm89INS1_16FlashAttnFwdSm80INS1_25CollectiveMainloopFwdSm80ILi8ELi1ELb0EN4cute5tupleIJNS5_1CILi128EEENS7_ILi64EEENS7_ILi192EEEEEELi192ENS_10bfloat16_tEfNS_4arch4Sm80ELb1ELb0ELb0ELb1ELb0ELb0ELb1ELb1EEENS1_21CollectiveEpilogueFwdINS6_IJS8_SA_S9_EEENS6_IJNS7_ILi1EEESI_SI_EEESC_SE_Li256ELb1ELb1ELb1ELb0EEENS1_36VarlenDynamicPersistentTileSchedulerILi128ELi64ELi256ELi256ELb1ELb1ELb0ELb1ELb1ELb1EEEEEEEEEvNT_6ParamsE) ;  /* 0xfffee9d002007950 */ /* 0x004fea0003c3ffff */
        .weak           $__internal_72_$__cuda_sm70_shflsync_up_p
        .type           $__internal_72_$__cuda_sm70_shflsync_up_p,@function
        .size           $__internal_72_$__cuda_sm70_shflsync_up_p,($__internal_73_$__cuda_sm70_votesync_ballot - $__internal_72_$__cuda_sm70_shflsync_up_p)
$__internal_72_$__cuda_sm70_shflsync_up_p:
[----:B------:R-:W-:Y:S02]  /*11630*/  IMAD.MOV.U32 R4, RZ, RZ, RZ ;  /* 0x000000ffff047224 */ /* 0x000fe400078e00ff */
[----:B------:R-:W-:-:S04]  /*11640*/  IMAD.MOV.U32 R10, RZ, RZ, -0x1 ;  /* 0xffffffffff0a7424 */ /* 0x000fc800078e00ff */
[----:B------:R-:W-:Y:S04]  /*11650*/  WARPSYNC R10 ;  /* 0x0000000a00007348 */ /* 0x000fe80003800000 */
[----:B------:R1:W2:Y:S02]  /*11660*/  SHFL.UP PT, R4, R0, R2, R4 ;  /* 0x0400000200047389 */ /* 0x0002a400000e0004 */
[----:B-1----:R-:W-:Y:S02]  /*11670*/  MOV R2, R3 ;  /* 0x0000000300027202 */ /* 0x002fe40000000f00 */
[----:B------:R-:W-:-:S04]  /*11680*/  MOV R3, 0x0 ;  /* 0x0000000000037802 */ /* 0x000fc80000000f00 */
[----:B--2---:R-:W-:Y:S05]  /*11690*/  RET.REL.NODEC R2 `(_ZN7cutlass13device_kernelIN5flash19enable_sm80_to_sm89INS1_16FlashAttnFwdSm80INS1_25CollectiveMainloopFwdSm80ILi8ELi1ELb0EN4cute5tupleIJNS5_1CILi128EEENS7_ILi64EEENS7_ILi192EEEEEELi192ENS_10bfloat16_tEfNS_4arch4Sm80ELb1ELb0ELb0ELb1ELb0ELb0ELb1ELb1EEENS1_21CollectiveEpilogueFwdINS6_IJS8_SA_S9_EEENS6_IJNS7_ILi1EEESI_SI_EEESC_SE_Li256ELb1ELb1ELb1ELb0EEENS1_36VarlenDynamicPersistentTileSchedulerILi128ELi64ELi256ELi256ELb1ELb1ELb0ELb1ELb1ELb1EEEEEEEEEvNT_6ParamsE) ;  /* 0xfffee96002007950 */ /* 0x004fea0003c3ffff */
        .weak           $__internal_73_$__cuda_sm70_votesync_ballot
        .type           $__internal_73_$__cuda_sm70_votesync_ballot,@function
        .size           $__internal_73_$__cuda_sm70_votesync_ballot,(.L_x_5015 - $__internal_73_$__cuda_sm70_votesync_ballot)
$__internal_73_$__cuda_sm70_votesync_ballot:
[----:B------:R-:W-:Y:S01]  /*116a0*/  ISETP.NE.U32.AND P0, PT, R0, 0x1, PT ;  /* 0x000000010000780c */ /* 0x000fe20003f05070 */
[----:B------:R-:W-:-:S04]  /*116b0*/  IMAD.MOV.U32 R3, RZ, RZ, -0x1 ;  /* 0xffffffffff037424 */ /* 0x000fc800078e00ff */
[----:B------:R-:W-:Y:S08]  /*116c0*/  WARPSYNC R3 ;  /* 0x0000000300007348 */ /* 0x000ff00003800000 */
[----:B------:R-:W-:-:S04]  /*116d0*/  VOTE.ANY R0, PT, !P0 ;  /* 0x0000000000007806 */ /* 0x000fc800040e0100 */
[----:B------:R-:W-:Y:S01]  /*116e0*/  LOP3.LUT R0, R0, R3, RZ, 0xc0, !PT ;  /* 0x0000000300007212 */ /* 0x000fe200078ec0ff */
[----:B------:R-:W-:-:S04]  /*116f0*/  IMAD.MOV.U32 R3, RZ, RZ, 0x0 ;  /* 0x00000000ff037424 */ /* 0x000fc800078e00ff */
[----:B------:R-:W-:Y:S05]  /*11700*/  RET.REL.NODEC R2 `(_ZN7cutlass13device_kernelIN5flash19enable_sm80_to_sm89INS1_16FlashAttnFwdSm80INS1_25CollectiveMainloopFwdSm80ILi8ELi1ELb0EN4cute5tupleIJNS5_1CILi128EEENS7_ILi64EEENS7_ILi192EEEEEELi192ENS_10bfloat16_tEfNS_4arch4Sm80ELb1ELb0ELb0ELb1ELb0ELb0ELb1ELb1EEENS1_21CollectiveEpilogueFwdINS6_IJS8_SA_S9_EEENS6_IJNS7_ILi1EEESI_SI_EEESC_SE_Li256ELb1ELb1ELb1ELb0EEENS1_36VarlenDynamicPersistentTileSchedulerILi128ELi64ELi256ELi256ELb1ELb1ELb0ELb1ELb1ELb1EEEEEEEEEvNT_6ParamsE) ;  /* 0xfffee8f002007950 */ /* 0x000fea0003c3ffff */
.L_x_3465:
        /* <DEDUP_REMOVED lines=15> */
.L_x_5015:


//--------------------- .text._ZN7cutlass13device_kernelIN5flash19enable_sm80_to_sm89INS1_16FlashAttnFwdSm80INS1_25CollectiveMainloopFwdSm80ILi8ELi1ELb0EN4cute5tupleIJNS5_1CILi128EEENS7_ILi64EEENS7_ILi192EEEEEELi192ENS_10bfloat16_tEfNS_4arch4Sm80ELb1ELb0ELb0ELb1ELb0ELb1ELb1ELb1EEENS1_21CollectiveEpilogueFwdINS6_IJS8_SA_S9_EEENS6_IJNS7_ILi1EEESI_SI_EEESC_SE_Li256ELb1ELb1ELb1ELb0EEENS1_36VarlenDynamicPersistentTileSchedulerILi128ELi64ELi256ELi256ELb1ELb1ELb0ELb1ELb1ELb1EEEEEEEEEvNT_6ParamsE --------------------------
	.section	.text._ZN7cutlass13device_kernelIN5flash19enable_sm80_to_sm89INS1_16FlashAttnFwdSm80INS1_25CollectiveMainloopFwdSm80ILi8ELi1ELb0EN4cute5tupleIJNS5_1CILi128EEENS7_ILi64EEENS7_ILi192EEEEEELi192ENS_10bfloat16_tEfNS_4arch4Sm80ELb1ELb0ELb0ELb1ELb0ELb1ELb1ELb1EEENS1_21CollectiveEpilogueFwdINS6_IJS8_SA_S9_EEENS6_IJNS7_ILi1EEESI_SI_EEESC_SE_Li256ELb1ELb1ELb1ELb0EEENS1_36VarlenDynamicPersistentTileSchedulerILi128ELi64ELi256ELi256ELb1ELb1ELb0ELb1ELb1ELb1EEEEEEEEEvNT_6ParamsE,"ax",@progbits
	.sectioninfo	@"SHI_REGISTERS=255"
	.align	128
.text._ZN7cutlass13device_kernelIN5flash19enable_sm80_to_sm89INS1_16FlashAttnFwdSm80INS1_25CollectiveMainloopFwdSm80ILi8ELi1ELb0EN4cute5tupleIJNS5_1CILi128EEENS7_ILi64EEENS7_ILi192EEEEEELi192ENS_10bfloat16_tEfNS_4arch4Sm80ELb1ELb0ELb0ELb1ELb0ELb1ELb1ELb1EEENS1_21CollectiveEpilogueFwdINS6_IJS8_SA_S9_EEENS6_IJNS7_ILi1EEESI_SI_EEESC_SE_Li256ELb1ELb1ELb1ELb0EEENS1_36VarlenDynamicPersistentTileSchedulerILi128ELi64ELi256ELi256ELb1ELb1ELb0ELb1ELb1ELb1EEEEEEEEEvNT_6ParamsE:
        .type           _ZN7cutlass13device_kernelIN5flash19enable_sm80_to_sm89INS1_16FlashAttnFwdSm80INS1_25CollectiveMainloopFwdSm80ILi8ELi1ELb0EN4cute5tupleIJNS5_1CILi128EEENS7_ILi64EEENS7_ILi192EEEEEELi192ENS_10bfloat16_tEfNS_4arch4Sm80ELb1ELb0ELb0ELb1ELb0ELb1ELb1ELb1EEENS1_21CollectiveEpilogueFwdINS6_IJS8_SA_S9_EEENS6_IJNS7_ILi1EEESI_SI_EEESC_SE_Li256ELb1ELb1ELb1ELb0EEENS1_36VarlenDynamicPersistentTileSchedulerILi128ELi64ELi256ELi256ELb1ELb1ELb0ELb1ELb1ELb1EEEEEEEEEvNT_6ParamsE,@function
        .size           _ZN7cutlass13device_kernelIN5flash19enable_sm80_to_sm89INS1_16FlashAttnFwdSm80INS1_25CollectiveMainloopFwdSm80ILi8ELi1ELb0EN4cute5tupleIJNS5_1CILi128EEENS7_ILi64EEENS7_ILi192EEEEEELi192ENS_10bfloat16_tEfNS_4arch4Sm80ELb1ELb0ELb0ELb1ELb0ELb1ELb1ELb1EEENS1_21CollectiveEpilogueFwdINS6_IJS8_SA_S9_EEENS6_IJNS7_ILi1EEESI_SI_EEESC_SE_Li256ELb1ELb1ELb1ELb0EEENS1_36VarlenDynamicPersistentTileSchedulerILi128ELi64ELi256ELi256ELb1ELb1ELb0ELb1ELb1ELb1EEEEEEEEEvNT_6ParamsE,(.L_x_5020 - _ZN7cutlass13device_kernelIN5flash19enable_sm80_to_sm89INS1_16FlashAttnFwdSm80INS1_25CollectiveMainloopFwdSm80ILi8ELi1ELb0EN4cute5tupleIJNS5_1CILi128EEENS7_ILi64EEENS7_ILi192EEEEEELi192ENS_10bfloat16_tEfNS_4arch4Sm80ELb1ELb0ELb0ELb1ELb0ELb1ELb1ELb1EEENS1_21CollectiveEpilogueFwdINS6_IJS8_SA_S9_EEENS6_IJNS7_ILi1EEESI_SI_EEESC_SE_Li256ELb1ELb1ELb1ELb0EEENS1_36VarlenDynamicPersistentTileSchedulerILi128ELi64ELi256ELi256ELb1ELb1ELb0ELb1ELb1ELb1EEEEEEEEEvNT_6ParamsE)
        .other          _ZN7cutlass13device_kernelIN5flash19enable_sm80_to_sm89INS1_16FlashAttnFwdSm80INS1_25CollectiveMainloopFwdSm80ILi8ELi1ELb0EN4cute5tupleIJNS5_1CILi128EEENS7_ILi64EEENS7_ILi192EEEEEELi192ENS_10bfloat16_tEfNS_4arch4Sm80ELb1ELb0ELb0ELb1ELb0ELb1ELb1ELb1EEENS1_21CollectiveEpilogueFwdINS6_IJS8_SA_S9_EEENS6_IJNS7_ILi1EEESI_SI_EEESC_SE_Li256ELb1ELb1ELb1ELb0EEENS1_36VarlenDynamicPersistentTileSchedulerILi128ELi64ELi256ELi256ELb1ELb1ELb0ELb1ELb1ELb1EEEEEEEEEvNT_6ParamsE,@"STO_CUDA_ENTRY STV_DEFAULT"
_ZN7cutlass13device_kernelIN5flash19enable_sm80_to_sm89INS1_16FlashAttnFwdSm80INS1_25CollectiveMainloopFwdSm80ILi8ELi1ELb0EN4cute5tupleIJNS5_1CILi128EEENS7_ILi64EEENS7_ILi192EEEEEELi192ENS_10bfloat16_tEfNS_4arch4Sm80ELb1ELb0ELb0ELb1ELb0ELb1ELb1ELb1EEENS1_21CollectiveEpilogueFwdINS6_IJS8_SA_S9_EEENS6_IJNS7_ILi1EEESI_SI_EEESC_SE_Li256ELb1ELb1ELb1ELb0EEENS1_36VarlenDynamicPersistentTileSchedulerILi128ELi64ELi256ELi256ELb1ELb1ELb0ELb1ELb1ELb1EEEEEEEEEvNT_6ParamsE:
        /* <DEDUP_REMOVED lines=53> */
.L_x_3471:
        /* <DEDUP_REMOVED lines=17> */
.L_x_3640:
        /* <DEDUP_REMOVED lines=16> */
.L_x_3641:
[----:B---3--:R-:W-:-:S05]  /*0560*/  IMAD R0, R0, c[0x0][0x538], RZ ;  /* 0x00014e0000007a24 */ /* 0x008fca00078e02ff */
[----:B------:R-:W-:-:S04]  /*0570*/  IADD3 R7, R0, R7, RZ ;  /* 0x0000000700077210 */ /* 0x000fc80007ffe0ff */
[----:B------:R-:W-:-:S13]  /*0580*/  ISETP.GT.AND P0, PT, R7, UR4, PT ;  /* 0x0000000407007c0c */ /* 0x000fda000bf04270 */
[----:B-12---:R-:W-:Y:S05]  /*0590*/  @!P0 BRA `(.L_x_3471) ;  /* 0xfffffdb000008947 */ /* 0x006fea000383ffff */
.L_x_3467:
[----:B------:R-:W-:-:S05]  /*05a0*/  IADD3 R11, -R0, R7, RZ ;  /* 0x00000007000b7210 */ /* 0x000fca0007ffe1ff */
[----:B------:R-:W-:-:S05]  /*05b0*/  IMAD R0, R4, c[0x0][0x538], R11 ;  /* 0x00014e0004007a24 */ /* 0x000fca00078e020b */
[----:B------:R-:W-:Y:S01]  /*05c0*/  ISETP.GT.AND P0, PT, R0, UR4, PT ;  /* 0x0000000400007c0c */ /* 0x000fe2000bf04270 */
[----:B------:R-:W-:-:S12]  /*05d0*/  BRA.DIV ~URZ, `(.L_x_3472) ;  /* 0x0001c2a27f007947 */ /* 0x000fd8000b800000 */
[----:B------:R-:W-:-:S04]  /*05e0*/  VOTE.ANY R7, PT, !P0 ;  /* 0x0000000000077806 */ /* 0x000fc800040e0100 */
.L_x_3642:
[----:B------:R-:W1:Y:S02]  /*05f0*/  POPC R0, R7 ;  /* 0x0000000700007309 */ /* 0x000e640000000000 */
[----:B-12---:R-:W-:Y:S01]  /*0600*/  IADD3 R251, R0, R6, RZ ;  /* 0x0000000600fb7210 */ /* 0x006fe20007ffe0ff */
[----:B------:R-:W-:Y:S05]  /*0610*/  BRA.DIV ~URZ, `(.L_x_3473) ;  /* 0x0001c2b27f007947 */ /* 0x000fea000b800000 */
[----:B------:R1:W2:Y:S01]  /*0620*/  SHFL.IDX PT, R249, R10, R0, 0x1f ;  /* 0x00001f000af97589 */ /* 0x0002a200000e0000 */
[----:B------:R-:W-:-:S03]  /*0630*/  MOV R6, RZ ;  /* 0x000000ff00067202 */ /* 0x000fc60000000f00 */
[----:B------:R1:W3:Y:S04]  /*0640*/  SHFL.IDX PT, R10, R8, R0, 0x1f ;  /* 0x00001f00080a7589 */ /* 0x0002e800000e0000 */
.L_x_3643:
[----:B------:R-:W-:Y:S01]  /*0650*/  ISETP.NE.AND P0, PT, R7, RZ, PT ;  /* 0x000000ff0700720c */ /* 0x000fe20003f05270 */
[----:B------:R-:W-:-:S12]  /*0660*/  BSSY B0, `(.L_x_3474) ;  /* 0x0000005000007945 */ /* 0x000fd80003800000 */
[----:B------:R-:W-:Y:S05]  /*0670*/  @!P0 BRA `(.L_x_3475) ;  /* 0x0000003000008947 */ /* 0x000fea0003800000 */
[----:B------:R-:W-:Y:S01]  /*0680*/  IADD3 R5, R0, -0x1, RZ ;  /* 0xffffffff00057810 */ /* 0x000fe20007ffe0ff */
[----:B------:R-:W-:Y:S05]  /*0690*/  BRA.DIV ~URZ, `(.L_x_3476) ;  /* 0x0001c3127f007947 */ /* 0x000fea000b800000 */
[----:B------:R4:W1:Y:S02]  /*06a0*/  SHFL.IDX PT, R6, R4, R5, 0x1f ;  /* 0x00001f0504067589 */ /* 0x00086400000e0000 */
.L_x_3475:
[----:B------:R-:W-:Y:S05]  /*06b0*/  BSYNC B0 ;  /* 0x0000000000007941 */ /* 0x000fea0003800000 */
.L_x_3474:
        /* <DEDUP_REMOVED lines=67> */
.L_x_3478:
        /* <DEDUP_REMOVED lines=68> */
.L_x_3479:
[----:B------:R-:W-:Y:S05]  /*0f30*/  BSYNC B0 ;  /* 0x0000000000007941 */ /* 0x000fea0003800000 */
.L_x_3477:
[----:B------:R-:W-:-:S04]  /*0f40*/  LOP3.LUT R0, RZ, R0, RZ, 0x33, !PT ;  /* 0x00000000ff007212 */ /* 0x000fc800078e33ff */
[----:B------:R-:W-:Y:S01]  /*0f50*/  IADD3 R249, R0, R249, RZ ;  /* 0x000000f900f97210 */ /* 0x000fe20007ffe0ff */
[----:B------:R-:W-:Y:S05]  /*0f60*/  BRA `(.L_x_3480) ;  /* 0x0000004000007947 */ /* 0x000fea0003800000 */
.L_x_3468:
[----:B--2---:R-:W-:Y:S01]  /*0f70*/  IMAD.MOV.U32 R249, RZ, RZ, RZ ;  /* 0x000000fffff97224 */ /* 0x004fe200078e00ff */
[----:B------:R-:W-:Y:S01]  /*0f80*/  MOV R250, RZ ;  /* 0x000000ff00fa7202 */ /* 0x000fe20000000f00 */
[----:B------:R-:W-:Y:S01]  /*0f90*/  IMAD.U32 R248, RZ, RZ, UR4 ;  /* 0x00000004fff87e24 */ /* 0x000fe2000f8e00ff */
[----:B------:R-:W-:Y:S02]  /*0fa0*/  MOV R251, c[0x0][0x53c] ;  /* 0x00014f0000fb7a02 */ /* 0x000fe40000000f00 */
.L_x_3480:
[----:B------:R-:W-:Y:S01]  /*0fb0*/  ISETP.NE.AND P0, PT, R12, RZ, PT ;  /* 0x000000ff0c00720c */ /* 0x000fe20003f05270 */
[----:B------:R-:W-:-:S12]  /*0fc0*/  WARPSYNC 0xffffffff ;  /* 0xffffffff00007948 */ /* 0x000fd80003800000 */
[----:B------:R1:W-:Y:S04]  /*0fd0*/  @!P0 STS.128 [0x18100], R248 ;  /* 0x018100f8ff008388 */ /* 0x0003e80000000c00 */
[----:B------:R-:W-:Y:S06]  /*0fe0*/  BAR.ARV 0x5, 0x100 ;  /* 0x0144000000007b1d */ /* 0x000fec0000002000 */
.L_x_3466:
        /* <DEDUP_REMOVED lines=126> */
[C---:B------:R-:W-:Y:S01]  /*17d0*/  IADD3 R146, R140.reuse, 0x10, RZ ;  /* 0x000000108c927810 */ /* 0x040fe20007ffe0ff */
        /* <DEDUP_REMOVED lines=34> */
.L_x_3639:
[----:B------:R-:W-:-:S04]  /*1a00*/  IMAD.MOV.U32 R13, RZ, RZ, 0x4 ;  /* 0x00000004ff0d7424 */ /* 0x000fc800078e00ff */
[----:B--2---:R-:W-:-:S05]  /*1a10*/  IMAD.WIDE R2, R251, R13, c[0x0][0x588] ;  /* 0x00016200fb027625 */ /* 0x004fca00078e020d */
        /* <DEDUP_REMOVED lines=13> */
[----:B--2---:R-:W-:Y:S01]  /*1af0*/  SHF.R.S32.HI R135, RZ, 0x1f, R14 ;  /* 0x0000001fff877819 */ /* 0x004fe2000001140e */
[----:B------:R1:W-:Y:S01]  /*1b00*/  STL [R1], R14 ;  /* 0x0000000e01007387 */ /* 0x0003e20000100800 */
[----:B------:R-:W-:-:S02]  /*1b10*/  @P4 LEA R2, P0, R14, c[0x0][0x360], 0x2 ;  /* 0x0000d8000e024a11 */ /* 0x000fc400078010ff */
[C---:B------:R-:W-:Y:S02]  /*1b20*/  @P2 LEA R4, P1, R14.reuse, c[0x0][0x370], 0x2 ;  /* 0x0000dc000e042a11 */ /* 0x040fe400078210ff */
        /* <DEDUP_REMOVED lines=27> */
.L_x_3481:
[----:B------:R-:W-:-:S04]  /*1ce0*/  ISETP.NE.U32.AND P0, PT, RZ, c[0x0][0x368], PT ;  /* 0x0000da00ff007a0c */ /* 0x000fc80003f05070 */
[----:B------:R-:W-:-:S13]  /*1cf0*/  ISETP.NE.AND.EX P0, PT, RZ, c[0x0][0x36c], PT, P0 ;  /* 0x0000db00ff007a0c */ /* 0x000fda0003f05300 */
[----:B------:R-:W-:Y:S05]  /*1d00*/  @!P0 BRA `(.L_x_3482) ;  /* 0x0000004000008947 */ /* 0x000fea0003800000 */
[----:B-1----:R-:W-:-:S04]  /*1d10*/  LEA R6, P0, R14, c[0x0][0x368], 0x2 ;  /* 0x0000da000e067a11 */ /* 0x002fc800078010ff */
[----:B------:R-:W-:-:S05]  /*1d20*/  LEA.HI.X R7, R14, c[0x0][0x36c], R135, 0x2, P0 ;  /* 0x0000db000e077a11 */ /* 0x000fca00000f1487 */
[----:B------:R1:W5:Y:S01]  /*1d30*/  LDG.E R6, [R6.64] ;  /* 0x0000000606067981 */ /* 0x000362000c1e1900 */
[----:B------:R-:W-:Y:S05]  /*1d40*/  BRA `(.L_x_3483) ;  /* 0x0000005000007947 */ /* 0x000fea0003800000 */
.L_x_3482:
[----:B-1----:R-:W-:Y:S01]  /*1d50*/  MOV R6, c[0x0][0x1d0] ;  /* 0x0000740000067a02 */ /* 0x002fe20000000f00 */
[----:B------:R-:W-:Y:S05]  /*1d60*/  @!P6 BRA `(.L_x_3483) ;  /* 0x000000300000e947 */ /* 0x000fea0003800000 */
[----:B------:R-:W2:Y:S04]  /*1d70*/  LDG.E R6, [R4.64] ;  /* 0x0000000604067981 */ /* 0x000ea8000c1e1900 */
[----:B------:R-:W2:Y:S02]  /*1d80*/  LDG.E R0, [R4.64+0x4] ;  /* 0x0000040604007981 */ /* 0x000ea4000c1e1900 */
[----:B--2---:R-:W-:Y:S02]  /*1d90*/  IADD3 R6, -R6, R0, RZ ;  /* 0x0000000006067210 */ /* 0x004fe40007ffe1ff */
.L_x_3483:
        /* <DEDUP_REMOVED lines=72> */
.L_x_3485:
[----:B------:R-:W-:Y:S05]  /*2220*/  BSYNC B0 ;  /* 0x0000000000007941 */ /* 0x000fea0003800000 */
.L_x_3484:
        /* <DEDUP_REMOVED lines=183> */
[----:B------:R-:W-:Y:S01]  /*2da0*/  IMAD.WIDE.U32 R88, R132, c[0x0][0x280], R4 ;  /* 0x0000a00084587a25 */ /* 0x000fe200078e0004 */
        /* <DEDUP_REMOVED lines=8> */
[----:B------:R-:W-:Y:S02]  /*2e30*/  IADD3 R22, R0, R10, R181 ;  /* 0x0000000a00167210 */ /* 0x000fe40007ffe0b5 */
        /* <DEDUP_REMOVED lines=38> */
[----:B------:R-:W-:Y:S01]  /*30a0*/  IMAD R10, R132, c[0x0][0x284], R0 ;  /* 0x0000a100840a7a24 */ /* 0x000fe200078e0200 */
        /* <DEDUP_REMOVED lines=26> */
.L_x_3511:
        /* <DEDUP_REMOVED lines=85> */
.L_x_3491:
[----:B------:R-:W-:Y:S05]  /*37a0*/  BSYNC B0 ;  /* 0x0000000000007941 */ /* 0x000fea0003800000 */
.L_x_3490:
        /* <DEDUP_REMOVED lines=89> */
.L_x_3494:
[----:B------:R-:W-:Y:S05]  /*3d40*/  BSYNC B0 ;  /* 0x0000000000007941 */ /* 0x000fea0003800000 */
.L_x_3493:
        /* <DEDUP_REMOVED lines=56> */
.L_x_3496:
[----:B------:R-:W-:Y:S05]  /*40d0*/  BSYNC B0 ;  /* 0x0000000000007941 */ /* 0x000fea0003800000 */
.L_x_3495:
        /* <DEDUP_REMOVED lines=56> */
.L_x_3498:
[----:B------:R-:W-:Y:S05]  /*4460*/  BSYNC B0 ;  /* 0x0000000000007941 */ /* 0x000fea0003800000 */
.L_x_3497:
        /* <DEDUP_REMOVED lines=57> */
.L_x_3500:
[----:B------:R-:W-:Y:S05]  /*4800*/  BSYNC B0 ;  /* 0x0000000000007941 */ /* 0x000fea0003800000 */
.L_x_3499:
        /* <DEDUP_REMOVED lines=57> */
.L_x_3502:
[----:B------:R-:W-:Y:S05]  /*4ba0*/  BSYNC B0 ;  /* 0x0000000000007941 */ /* 0x000fea0003800000 */
.L_x_3501:
        /* <DEDUP_REMOVED lines=57> */
.L_x_3489:
        /* <DEDUP_REMOVED lines=47> */
.L_x_3504:
[----:B------:R-:W-:Y:S05]  /*5230*/  BSYNC B0 ;  /* 0x0000000000007941 */ /* 0x000fea0003800000 */
.L_x_3503:
        /* <DEDUP_REMOVED lines=149> */
.L_x_3506:
[----:B------:R-:W-:Y:S05]  /*5b90*/  BSYNC B0 ;  /* 0x0000000000007941 */ /* 0x000fea0003800000 */
.L_x_3505:
        /* <DEDUP_REMOVED lines=115> */
.L_x_3508:
[----:B------:R-:W-:Y:S05]  /*62d0*/  BSYNC B0 ;  /* 0x0000000000007941 */ /* 0x000fea0003800000 */
.L_x_3507:
        /* <DEDUP_REMOVED lines=115> */
.L_x_3488:
        /* <DEDUP_REMOVED lines=26> */
.L_x_3492:
[----:B------:R-:W-:Y:S05]  /*6bb0*/  BSYNC B1 ;  /* 0x0000000000017941 */ /* 0x000fea0003800000 */
.L_x_3487:
[C---:B-1----:R-:W-:Y:S01]  /*6bc0*/  IMAD.SHL.U32 R10, R57.reuse, 0x40, RZ ;  /* 0x00000040390a7824 */ /* 0x042fe200078e00ff */
[----:B------:R-:W-:Y:S01]  /*6bd0*/  SHF.L.U64.HI R9, R57, 0x6, R75 ;  /* 0x0000000639097819 */ /* 0x000fe2000001024b */
[----:B------:R-:W-:Y:S02]  /*6be0*/  BSSY B0, `(.L_x_3509) ;  /* 0x000004b000007945 */ /* 0x000fe40003800000 */
[----:B--2--5:R-:W-:Y:S01]  /*6bf0*/  IMAD.IADD R3, R100, 0x1, -R10 ;  /* 0x0000000164037824 */ /* 0x024fe200078e0a0a */
[----:B------:R-:W-:Y:S04]  /*6c00*/  IADD3 R0, P1, R10, R120, RZ ;  /* 0x000000780a007210 */ /* 0x000fe80007f3e0ff */
[----:B------:R-:W-:Y:S02]  /*6c10*/  ISETP.GE.AND P0, PT, R3, 0x21, PT ;  /* 0x000000210300780c */ /* 0x000fe40003f06270 */
[----:B------:R-:W-:Y:S11]  /*6c20*/  IADD3.X R2, R9, R123, RZ, P1, !PT ;  /* 0x0000007b09027210 */ /* 0x000ff60000ffe4ff */
        /* <DEDUP_REMOVED lines=70> */
.L_x_3510:
[----:B-1----:R-:W-:Y:S05]  /*7090*/  BSYNC B0 ;  /* 0x0000000000007941 */ /* 0x002fea0003800000 */
.L_x_3509:
        /* <DEDUP_REMOVED lines=26> */
.L_x_3486:
        /* <DEDUP_REMOVED lines=45> */
.L_x_3513:
[----:B------:R-:W-:Y:S05]  /*7510*/  BSYNC B0 ;  /* 0x0000000000007941 */ /* 0x000fea0003800000 */
.L_x_3512:
        /* <DEDUP_REMOVED lines=155> */
.L_x_3644:
[----:B------:R-:W-:Y:S05]  /*7ed0*/  BRA.DIV ~URZ, `(.L_x_3516) ;  /* 0x00014ba27f007947 */ /* 0x000fea000b800000 */
[----:B------:R3:W4:Y:S02]  /*7ee0*/  SHFL.IDX PT, R0, R15, RZ, 0x181f ;  /* 0x00181fff0f007589 */ /* 0x00072400000e0000 */
.L_x_3645:
        /* <DEDUP_REMOVED lines=19> */
.L_x_3518:
[----:B------:R-:W-:Y:S05]  /*8020*/  BSYNC B0 ;  /* 0x0000000000007941 */ /* 0x000fea0003800000 */
.L_x_3517:
[----:B------:R-:W-:Y:S05]  /*8030*/  BRA.DIV ~URZ, `(.L_x_3519) ;  /* 0x00014ab27f007947 */ /* 0x000fea000b800000 */
[----:B--2---:R2:W3:Y:S04]  /*8040*/  SHFL.IDX PT, R10, R13, 0x1, 0x181f ;  /* 0x00381f000d0a7f89 */ /* 0x0044e800000e0000 */
[----:B----4-:R2:W4:Y:S02]  /*8050*/  SHFL.IDX PT, R0, R15, 0x1, 0x181f ;  /* 0x00381f000f007f89 */ /* 0x01052400000e0000 */
.L_x_3646:
        /* <DEDUP_REMOVED lines=16> */
.L_x_3521:
[----:B------:R-:W-:Y:S05]  /*8160*/  BSYNC B0 ;  /* 0x0000000000007941 */ /* 0x000fea0003800000 */
.L_x_3520:
[----:B------:R-:W-:Y:S05]  /*8170*/  BRA.DIV ~URZ, `(.L_x_3522) ;  /* 0x00014a427f007947 */ /* 0x000fea000b800000 */
[----:B---3--:R3:W1:Y:S02]  /*8180*/  SHFL.IDX PT, R10, R13, 0x2, 0x181f ;  /* 0x00581f000d0a7f89 */ /* 0x00866400000e0000 */
.L_x_3647:
[----:B------:R-:W-:Y:S05]  /*8190*/  BRA.DIV ~URZ, `(.L_x_3523) ;  /* 0x00014a927f007947 */ /* 0x000fea000b800000 */
[----:B----4-:R4:W2:Y:S02]  /*81a0*/  SHFL.IDX PT, R0, R15, 0x2, 0x181f ;  /* 0x00581f000f007f89 */ /* 0x0108a400000e0000 */
.L_x_3648:
        /* <DEDUP_REMOVED lines=16> */
.L_x_3525:
[----:B------:R-:W-:Y:S05]  /*82b0*/  BSYNC B0 ;  /* 0x0000000000007941 */ /* 0x000fea0003800000 */
.L_x_3524:
[----:B------:R-:W-:Y:S05]  /*82c0*/  BRA.DIV ~URZ, `(.L_x_3526) ;  /* 0x000149d27f007947 */ /* 0x000fea000b800000 */
[----:B-1----:R1:W3:Y:S04]  /*82d0*/  SHFL.IDX PT, R8, R13, 0x3, 0x181f ;  /* 0x00781f000d087f89 */ /* 0x0022e800000e0000 */
[----:B--2---:R1:W2:Y:S02]  /*82e0*/  SHFL.IDX PT, R0, R15, 0x3, 0x181f ;  /* 0x00781f000f007f89 */ /* 0x0042a400000e0000 */
.L_x_3649:
        /* <DEDUP_REMOVED lines=59> */
.L_x_3527:
        /* <DEDUP_REMOVED lines=11> */
[----:B------:R-:W-:Y:S01]  /*8750*/  IMAD R7, R132, c[0x0][0x284], R2 ;  /* 0x0000a10084077a24 */ /* 0x000fe200078e0202 */
        /* <DEDUP_REMOVED lines=112> */
.L_x_3531:
[----:B------:R-:W-:Y:S05]  /*8e60*/  BSYNC B0 ;  /* 0x0000000000007941 */ /* 0x000fea0003800000 */
.L_x_3530:
        /* <DEDUP_REMOVED lines=45> */
[----:B------:R-:W3:Y:S01]  /*9140*/  SHFL.IDX PT, R2, R39, 0x1, 0x1c1f ;  /* 0x003c1f0027027f89 */ /* 0x000ee200000e0000 */
[----:B------:R-:W-:Y:S01]  /*9150*/  CS2R R60, SRZ ;  /* 0x00000000003c7805 */ /* 0x000fe2000001ff00 */
[----:B------:R-:W-:Y:S01]  /*9160*/  CS2R R56, SRZ ;  /* 0x0000000000387805 */ /* 0x000fe2000001ff00 */
[----:B-1----:R-:W-:Y:S01]  /*9170*/  PRMT R31, R0, 0x5410, R14 ;  /* 0x00005410001f7816 */ /* 0x002fe2000000000e */
[----:B------:R1:W4:Y:S01]  /*9180*/  SHFL.IDX PT, R4, R38, 0x1, 0x1c1f ;  /* 0x003c1f0026047f89 */ /* 0x00032200000e0000 */
[----:B------:R-:W-:-:S03]  /*9190*/  CS2R R50, SRZ ;  /* 0x0000000000327805 */ /* 0x000fc6000001ff00 */
[----:B------:R2:W3:Y:S01]  /*91a0*/  SHFL.IDX PT, R3, R27, 0x1, 0x1c1f ;  /* 0x003c1f001b037f89 */ /* 0x0004e200000e0000 */
[----:B-1----:R-:W-:Y:S01]  /*91b0*/  CS2R R38, SRZ ;  /* 0x0000000000267805 */ /* 0x002fe2000001ff00 */
[----:B--2---:R-:W-:Y:S01]  /*91c0*/  CS2R R26, SRZ ;  /* 0x00000000001a7805 */ /* 0x004fe2000001ff00 */
[----:B------:R-:W-:Y:S05]  /*91d0*/  @P0 BRA `(.L_x_3533) ;  /* 0x000003e000000947 */ /* 0x000fea0003800000 */
[----:B---34-:R-:W-:Y:S01]  /*91e0*/  ISETP.GE.AND P0, PT, R146, c[0x0][0x27c], PT ;  /* 0x00009f0092007a0c */ /* 0x018fe20003f06270 */
        /* <DEDUP_REMOVED lines=61> */
.L_x_3533:
[----:B---34-:R-:W-:Y:S05]  /*95c0*/  BSYNC B0 ;  /* 0x0000000000007941 */ /* 0x018fea0003800000 */
.L_x_3532:
[----:B-----5:R-:W-:Y:S01]  /*95d0*/  IMAD.MOV.U32 R0, RZ, RZ, R66 ;  /* 0x000000ffff007224 */ /* 0x020fe200078e0042 */
[----:B------:R-:W-:-:S04]  /*95e0*/  DEPBAR.LE SB0, 0x1 ;  /* 0x000080400000791a */ /* 0x000fc80000000000 */
[----:B------:R-:W-:Y:S01]  /*95f0*/  IMAD.MOV.U32 R4, RZ, RZ, R67 ;  /* 0x000000ffff047224 */ /* 0x000fe200078e0043 */
        /* <DEDUP_REMOVED lines=93> */
.L_x_3537:
[----:B------:R-:W-:Y:S05]  /*9bd0*/  BSYNC B0 ;  /* 0x0000000000007941 */ /* 0x000fea0003800000 */
.L_x_3536:
        /* <DEDUP_REMOVED lines=49> */
.L_x_3539:
[----:B------:R-:W-:Y:S05]  /*9ef0*/  BSYNC B0 ;  /* 0x0000000000007941 */ /* 0x000fea0003800000 */
.L_x_3538:
        /* <DEDUP_REMOVED lines=49> */
.L_x_3541:
[----:B------:R-:W-:Y:S05]  /*a210*/  BSYNC B0 ;  /* 0x0000000000007941 */ /* 0x000fea0003800000 */
.L_x_3540:
        /* <DEDUP_REMOVED lines=49> */
.L_x_3543:
[----:B------:R-:W-:Y:S05]  /*a530*/  BSYNC B0 ;  /* 0x0000000000007941 */ /* 0x000fea0003800000 */
.L_x_3542:
        /* <DEDUP_REMOVED lines=49> */
.L_x_3545:
[----:B------:R-:W-:Y:S05]  /*a850*/  BSYNC B0 ;  /* 0x0000000000007941 */ /* 0x000fea0003800000 */
.L_x_3544:
        /* <DEDUP_REMOVED lines=48> */
.L_x_3535:
[----:B------:R-:W-:Y:S05]  /*ab60*/  BSYNC B1 ;  /* 0x0000000000017941 */ /* 0x000fea0003800000 */
.L_x_3534:
        /* <DEDUP_REMOVED lines=52> */
.L_x_3548:
[----:B------:R-:W-:Y:S05]  /*aeb0*/  BSYNC B0 ;  /* 0x0000000000007941 */ /* 0x000fea0003800000 */
.L_x_3547:
        /* <DEDUP_REMOVED lines=49> */
.L_x_3550:
[----:B------:R-:W-:Y:S05]  /*b1d0*/  BSYNC B0 ;  /* 0x0000000000007941 */ /* 0x000fea0003800000 */
.L_x_3549:
        /* <DEDUP_REMOVED lines=49> */
.L_x_3552:
[----:B------:R-:W-:Y:S05]  /*b4f0*/  BSYNC B0 ;  /* 0x0000000000007941 */ /* 0x000fea0003800000 */
.L_x_3551:
        /* <DEDUP_REMOVED lines=49> */
.L_x_3554:
[----:B------:R-:W-:Y:S05]  /*b810*/  BSYNC B0 ;  /* 0x0000000000007941 */ /* 0x000fea0003800000 */
.L_x_3553:
        /* <DEDUP_REMOVED lines=49> */
.L_x_3556:
[----:B------:R-:W-:Y:S05]  /*bb30*/  BSYNC B0 ;  /* 0x0000000000007941 */ /* 0x000fea0003800000 */
.L_x_3555:
        /* <DEDUP_REMOVED lines=49> */
.L_x_3529:
        /* <DEDUP_REMOVED lines=78> */
.L_x_3558:
[----:B------:R-:W-:Y:S05]  /*c330*/  BSYNC B0 ;  /* 0x0000000000007941 */ /* 0x000fea0003800000 */
.L_x_3557:
        /* <DEDUP_REMOVED lines=91> */
.L_x_3560:
[----:B--2-4-:R-:W-:Y:S05]  /*c8f0*/  BSYNC B0 ;  /* 0x0000000000007941 */ /* 0x014fea0003800000 */
.L_x_3559:
        /* <DEDUP_REMOVED lines=157> */
.L_x_3564:
[----:B------:R-:W-:Y:S05]  /*d2d0*/  BSYNC B0 ;  /* 0x0000000000007941 */ /* 0x000fea0003800000 */
.L_x_3563:
        /* <DEDUP_REMOVED lines=113> */
.L_x_3566:
[----:B------:R-:W-:Y:S05]  /*d9f0*/  BSYNC B0 ;  /* 0x0000000000007941 */ /* 0x000fea0003800000 */
.L_x_3565:
        /* <DEDUP_REMOVED lines=112> */
.L_x_3562:
[----:B------:R-:W-:Y:S05]  /*e100*/  BSYNC B1 ;  /* 0x0000000000017941 */ /* 0x000fea0003800000 */
.L_x_3561:
        /* <DEDUP_REMOVED lines=120> */
.L_x_3568:
[----:B------:R-:W-:Y:S05]  /*e890*/  BSYNC B0 ;  /* 0x0000000000007941 */ /* 0x000fea0003800000 */
.L_x_3567:
        /* <DEDUP_REMOVED lines=113> */
.L_x_3570:
[----:B------:R-:W-:Y:S05]  /*efb0*/  BSYNC B0 ;  /* 0x0000000000007941 */ /* 0x000fea0003800000 */
.L_x_3569:
        /* <DEDUP_REMOVED lines=112> */
.L_x_3546:
[----:B------:R-:W-:Y:S05]  /*f6c0*/  BSYNC B2 ;  /* 0x0000000000027941 */ /* 0x000fea0003800000 */
.L_x_3528:
[----:B------:R-:W-:Y:S01]  /*f6d0*/  IMAD R0, R104, c[0x0][0x208], RZ ;  /* 0x0000820068007a24 */ /* 0x000fe200078e02ff */
[----:B------:R-:W-:-:S04]  /*f6e0*/  DEPBAR.LE SB0, 0x0 ;  /* 0x000080000000791a */ /* 0x000fc80000000000 */
[C---:B-12---:R-:W-:Y:S01]  /*f6f0*/  IMAD.WIDE.U32 R4, R90.reuse, c[0x0][0x208], RZ ;  /* 0x000082005a047a25 */ /* 0x046fe200078e00ff */
[----:B------:R-:W-:Y:S03]  /*f700*/  BAR.SYNC.DEFER_BLOCKING 0x0 ;  /* 0x0000000000007b1d */ /* 0x000fe60000010000 */
[----:B------:R-:W-:Y:S01]  /*f710*/  IMAD R2, R90, c[0x0][0x20c], R0 ;  /* 0x000083005a027a24 */ /* 0x000fe200078e0200 */
[----:B------:R-:W-:Y:S01]  /*f720*/  LEA R0, P1, R4, R228, 0x6 ;  /* 0x000000e404007211 */ /* 0x000fe200078230ff */
[----:B------:R-:W-:Y:S01]  /*f730*/  IMAD R88, R90, -0x40, R128 ;  /* 0xffffffc05a587824 */ /* 0x000fe200078e0280 */
[----:B------:R1:W5:Y:S01]  /*f740*/  LDL R161, [R1+0x18] ;  /* 0x0000180001a17983 */ /* 0x0003620000100800 */
[----:B------:R-:W-:Y:S01]  /*f750*/  IMAD.IADD R3, R5, 0x1, R2 ;  /* 0x0000000105037824 */ /* 0x000fe200078e0202 */
[----:B------:R-:W-:Y:S01]  /*f760*/  LEA R2, P0, R0, c[0x0][0x1f8], 0x1 ;  /* 0x00007e0000027a11 */ /* 0x000fe200078008ff */
[----:B------:R-:W-:-:S03]  /*f770*/  IMAD.MOV.U32 R5, RZ, RZ, c[0x0][0x20c] ;  /* 0x00008300ff057624 */ /* 0x000fc600078e00ff */
[----:B------:R-:W-:Y:S01]  /*f780*/  LEA.HI.X R3, R4, R230, R3, 0x6, P1 ;  /* 0x000000e604037211 */ /* 0x000fe200008f3403 */
[----:B------:R-:W-:Y:S01]  /*f790*/  IMAD.MOV.U32 R4, RZ, RZ, c[0x0][0x208] ;  /* 0x00008200ff047624 */ /* 0x000fe200078e00ff */
[C---:B------:R-:W-:Y:S02]  /*f7a0*/  LOP3.LUT P1, RZ, R103.reuse, 0x2, RZ, 0xc0, !PT ;  /* 0x0000000267ff7812 */ /* 0x040fe4000782c0ff */
[----:B------:R-:W-:Y:S02]  /*f7b0*/  LEA.HI.X R3, R0, c[0x0][0x1fc], R3, 0x1, P0 ;  /* 0x00007f0000037a11 */ /* 0x000fe400000f0c03 */
[----:B------:R-:W-:Y:S02]  /*f7c0*/  LOP3.LUT R0, R103, 0x1, RZ, 0xc0, !PT ;  /* 0x0000000167007812 */ /* 0x000fe400078ec0ff */
[----:B------:R-:W-:Y:S02]  /*f7d0*/  LEA R12, P0, R4, R2, 0x6 ;  /* 0x00000002040c7211 */ /* 0x000fe400078030ff */
[----:B------:R-:W-:Y:S01]  /*f7e0*/  ISETP.NE.U32.AND P2, PT, R0, 0x1, PT ;  /* 0x000000010000780c */ /* 0x000fe20003f45070 */
[----:B------:R-:W-:Y:S01]  /*f7f0*/  IMAD.IADD R0, R88, 0x1, -R105 ;  /* 0x0000000158007824 */ /* 0x000fe200078e0a69 */
[----:B------:R-:W-:Y:S01]  /*f800*/  LEA.HI.X R13, R4, R3, R5, 0x6, P0 ;  /* 0x00000003040d7211 */ /* 0x000fe200000f3405 */
[----:B------:R-:W-:Y:S03]  /*f810*/  LDSM.16.M88.4 R28, [R147] ;  /* 0x00000000931c783b */ /* 0x000fe60000000200 */
[C---:B------:R-:W-:Y:S01]  /*f820*/  ISETP.LT.OR P0, PT, R0.reuse, 0x1, P2 ;  /* 0x000000010000780c */ /* 0x040fe20001701670 */
[----:B------:R-:W2:Y:S04]  /*f830*/  LDSM.16.M88.4 R4, [R194] ;  /* 0x00000000c204783b */ /* 0x000ea80000000200 */
[----:B------:R-:W4:Y:S04]  /*f840*/  LDSM.16.M88.4 R24, [R147+0x800] ;  /* 0x000800009318783b */ /* 0x000f280000000200 */
[----:B------:R-:W3:Y:S04]  /*f850*/  LDSM.16.M88.4 R20, [R147+0x1000] ;  /* 0x001000009314783b */ /* 0x000ee80000000200 */
        /* <DEDUP_REMOVED lines=17> */
[C---:B--2--5:R-:W-:Y:S08]  /*f970*/  HMMA.16816.F32.BF16 R32, R4.reuse, R28, RZ ;  /* 0x0000001c0420723c */ /* 0x064ff000000418ff */
[C---:B------:R-:W-:Y:S02]  /*f980*/  HMMA.16816.F32.BF16 R28, R4.reuse, R30, RZ ;  /* 0x0000001e041c723c */ /* 0x040fe400000418ff */
[----:B------:R2:W-:Y:S04]  /*f990*/  LDGSTS.E.BYPASS.LTC128B.128 [R210+0x4100], [R2.64+0x100], !P3 ;  /* 0x0410010002d27fae */ /* 0x0005e8000d901d46 */
[----:B------:R1:W-:Y:S02]  /*f9a0*/  LDGSTS.E.BYPASS.LTC128B.128 [R210+0x1100], [R12.64], !P2 ;  /* 0x011000000cd27fae */ /* 0x0003e4000d101d46 */
[C---:B----4-:R-:W-:Y:S02]  /*f9b0*/  HMMA.16816.F32.BF16 R36, R4.reuse, R24, RZ ;  /* 0x000000180424723c */ /* 0x050fe400000418ff */
[----:B------:R4:W-:Y:S04]  /*f9c0*/  LDGSTS.E.BYPASS.LTC128B.128 [R210+0x3100], [R12.64+0x80], !P1 ;  /* 0x031000800cd27fae */ /* 0x0009e8000c901d46 */
[----:B------:R4:W-:Y:S02]  /*f9d0*/  LDGSTS.E.BYPASS.LTC128B.128 [R210+0x5100], [R12.64+0x100], !P0 ;  /* 0x051001000cd27fae */ /* 0x0009e4000c101d46 */
[C---:B------:R-:W-:Y:S02]  /*f9e0*/  HMMA.16816.F32.BF16 R40, R4.reuse, R26, RZ ;  /* 0x0000001a0428723c */ /* 0x040fe400000418ff */
[----:B------:R-:W-:Y:S04]  /*f9f0*/  LDSM.16.M88.4 R68, [R193] ;  /* 0x00000000c144783b */ /* 0x000fe80000000200 */
[----:B------:R-:W-:Y:S02]  /*fa00*/  LDSM.16.M88.4 R76, [R193+0x800] ;  /* 0x00080000c14c783b */ /* 0x000fe40000000200 */
[C---:B---3--:R-:W-:Y:S02]  /*fa10*/  HMMA.16816.F32.BF16 R48, R4.reuse, R20, RZ ;  /* 0x000000140430723c */ /* 0x048fe400000418ff */
        /* <DEDUP_REMOVED lines=19> */
[----:B----4-:R-:W-:Y:S01]  /*fb50*/  HMMA.16816.F32.BF16 R12, R8, R74, R16 ;  /* 0x0000004a080c723c */ /* 0x010fe20000041810 */
[----:B------:R-:W3:Y:S04]  /*fb60*/  LDSM.16.M88.4 R8, [R196] ;  /* 0x00000000c408783b */ /* 0x000ee80000000200 */
        /* <DEDUP_REMOVED lines=79> */
[C---:B------:R-:W-:Y:S08]  /*10060*/  HMMA.16816.F32.BF16 R36, R4.reuse, R54, R32 ;  /* 0x000000360424723c */ /* 0x040ff00000041820 */
        /* <DEDUP_REMOVED lines=23> */
[----:B------:R-:W-:Y:S01]  /*101e0*/  ISETP.GT.AND P0, PT, R90, R235, PT ;  /* 0x000000eb5a00720c */ /* 0x000fe20003f04270 */
[----:B------:R-:W-:-:S04]  /*101f0*/  DEPBAR.LE SB0, 0x0 ;  /* 0x000080000000791a */ /* 0x000fc80000000000 */
[C---:B-1----:R-:W-:Y:S08]  /*10200*/  HMMA.16816.F32.BF16 R32, R8.reuse, R60, R52 ;  /* 0x0000003c0820723c */ /* 0x042ff00000041834 */
        /* <DEDUP_REMOVED lines=8> */
[C---:B---3--:R-:W-:Y:S08]  /*10290*/  HMMA.16816.F32.BF16 R48, R4.reuse, R36, R32 ;  /* 0x000000240430723c */ /* 0x048ff00000041820 */
[C---:B------:R-:W-:Y:S08]  /*102a0*/  HMMA.16816.F32.BF16 R28, R4.reuse, R38, R28 ;  /* 0x00000026041c723c */ /* 0x040ff0000004181c */
[C---:B------:R-:W-:Y:S08]  /*102b0*/  HMMA.16816.F32.BF16 R36, R4.reuse, R64, R24 ;  /* 0x000000400424723c */ /* 0x040ff00000041818 */
[C---:B------:R-:W-:Y:S08]  /*102c0*/  HMMA.16816.F32.BF16 R24, R4.reuse, R66, R20 ;  /* 0x000000420418723c */ /* 0x040ff00000041814 */
[C---:B----4-:R-:W-:Y:S08]  /*102d0*/  HMMA.16816.F32.BF16 R20, R4.reuse, R72, R16 ;  /* 0x000000480414723c */ /* 0x050ff00000041810 */
[C---:B------:R-:W-:Y:S08]  /*102e0*/  HMMA.16816.F32.BF16 R12, R4.reuse, R56, R44 ;  /* 0x00000038040c723c */ /* 0x040ff0000004182c */
[C---:B------:R-:W-:Y:S08]  /*102f0*/  HMMA.16816.F32.BF16 R32, R4.reuse, R58, R40 ;  /* 0x0000003a0420723c */ /* 0x040ff00000041828 */
[----:B------:R-:W-:Y:S01]  /*10300*/  HMMA.16816.F32.BF16 R16, R4, R74, R8 ;  /* 0x0000004a0410723c */ /* 0x000fe20000041808 */
[----:B------:R-:W-:Y:S06]  /*10310*/  BAR.SYNC.DEFER_BLOCKING 0x0 ;  /* 0x0000000000007b1d */ /* 0x000fec0000010000 */
[----:B------:R-:W-:Y:S01]  /*10320*/  @!UPT UIADD3 URZ, URZ, URZ, URZ ;  /* 0x0000003f3f3ff290 */ /* 0x000fe2000fffe03f */
[----:B------:R-:W-:Y:S11]  /*10330*/  @!P0 BRA `(.L_x_3572) ;  /* 0x0000018000008947 */ /* 0x000ff60003800000 */
[----:B--2---:R-:W-:Y:S01]  /*10340*/  IADD3 R0, R161, -0x2, RZ ;  /* 0xfffffffea1007810 */ /* 0x004fe20007ffe0ff */
[----:B------:R-:W-:Y:S01]  /*10350*/  IMAD.MOV.U32 R6, RZ, RZ, c[0x0][0x1e4] ;  /* 0x00007900ff067624 */ /* 0x000fe200078e00ff */
[----:B------:R-:W-:-:S02]  /*10360*/  LOP3.LUT P3, RZ, R238, 0x1, RZ, 0xc0, !PT ;  /* 0x00000001eeff7812 */ /* 0x000fc4000786c0ff */
        /* <DEDUP_REMOVED lines=21> */
.L_x_3572:
[----:B--2---:R-:W-:Y:S05]  /*104c0*/  BSYNC B0 ;  /* 0x0000000000007941 */ /* 0x004fea0003800000 */
.L_x_3571:
[----:B------:R-:W2:Y:S04]  /*104d0*/  LDL R0, [R1+0x10] ;  /* 0x0000100001007983 */ /* 0x000ea80000100800 */
[----:B------:R-:W3:Y:S01]  /*104e0*/  LDL R185, [R1+0x8] ;  /* 0x0000080001b97983 */ /* 0x000ee20000100800 */
[----:B-1----:R-:W-:-:S03]  /*104f0*/  IMAD.IADD R3, R88, 0x1, -R239 ;  /* 0x0000000158037824 */ /* 0x002fc600078e0aef */
        /* <DEDUP_REMOVED lines=20> */
[----:B------:R-:W-:Y:S02]  /*10640*/  ISETP.GT.AND P0, PT, R0, RZ, PT ;  /* 0x000000ff0000720c */ /* 0x000fe40003f04270 */
[----:B------:R-:W-:Y:S02]  /*10650*/  FSEL R8, R28, -INF , P3 ;  /* 0xff8000001c087808 */ /* 0x000fe40001800000 */
[----:B------:R-:W-:Y:S02]  /*10660*/  FMNMX.FTZ R3, R6, R7, !PT ;  /* 0x0000000706037209 */ /* 0x000fe40007810000 */
[----:B------:R-:W-:-:S02]  /*10670*/  FSEL R9, R29, -INF , P1 ;  /* 0xff8000001d097808 */ /* 0x000fc40000800000 */
[----:B------:R-:W-:Y:S02]  /*10680*/  ISETP.GT.AND P1, PT, R2, 0x10, PT ;  /* 0x000000100200780c */ /* 0x000fe40003f24270 */
[----:B------:R-:W-:Y:S02]  /*10690*/  FSEL R10, R50, -INF , P0 ;  /* 0xff800000320a7808 */ /* 0x000fe40000000000 */
[----:B------:R-:W-:Y:S02]  /*106a0*/  ISETP.GT.AND P0, PT, R2, 0x11, PT ;  /* 0x000000110200780c */ /* 0x000fe40003f04270 */
[----:B------:R-:W-:Y:S02]  /*106b0*/  FMNMX.FTZ R3, R8, R3, !PT ;  /* 0x0000000308037209 */ /* 0x000fe40007810000 */
[----:B------:R-:W-:Y:S02]  /*106c0*/  FSEL R40, R12, -INF , P1 ;  /* 0xff8000000c287808 */ /* 0x000fe40000800000 */
[----:B------:R-:W-:-:S02]  /*106d0*/  ISETP.GT.AND P1, PT, R0, 0x9, PT ;  /* 0x000000090000780c */ /* 0x000fc40003f24270 */
[----:B------:R-:W-:Y:S02]  /*106e0*/  FSEL R41, R13, -INF , P0 ;  /* 0xff8000000d297808 */ /* 0x000fe40000000000 */
[----:B------:R-:W-:Y:S02]  /*106f0*/  FMNMX.FTZ R3, R9, R3, !PT ;  /* 0x0000000309037209 */ /* 0x000fe40007810000 */
[C---:B------:R-:W-:Y:S02]  /*10700*/  ISETP.GT.AND P0, PT, R0.reuse, 0x11, PT ;  /* 0x000000110000780c */ /* 0x040fe40003f04270 */
[----:B------:R-:W-:Y:S02]  /*10710*/  ISETP.GT.AND P2, PT, R0, 0x1, PT ;  /* 0x000000010000780c */ /* 0x000fe40003f44270 */
[----:B------:R-:W-:Y:S02]  /*10720*/  FSEL R13, R31, -INF , P1 ;  /* 0xff8000001f0d7808 */ /* 0x000fe40000800000 */
[----:B------:R-:W-:-:S02]  /*10730*/  ISETP.GT.AND P1, PT, R2, 0x18, PT ;  /* 0x000000180200780c */ /* 0x000fc40003f24270 */
[----:B------:R-:W-:Y:S02]  /*10740*/  FMNMX.FTZ R3, R40, R3, !PT ;  /* 0x0000000328037209 */ /* 0x000fe40007810000 */
[----:B------:R-:W-:Y:S02]  /*10750*/  FSEL R47, R15, -INF , P0 ;  /* 0xff8000000f2f7808 */ /* 0x000fe40000000000 */
[----:B------:R-:W-:Y:S02]  /*10760*/  FSEL R11, R51, -INF , P2 ;  /* 0xff800000330b7808 */ /* 0x000fe40001000000 */
[----:B------:R-:W-:Y:S02]  /*10770*/  ISETP.GT.AND P0, PT, R2, 0x19, PT ;  /* 0x000000190200780c */ /* 0x000fe40003f04270 */
[----:B------:R-:W-:Y:S02]  /*10780*/  ISETP.GT.AND P2, PT, R0, 0x8, PT ;  /* 0x000000080000780c */ /* 0x000fe40003f44270 */
[----:B------:R-:W-:-:S02]  /*10790*/  FSEL R42, R32, -INF , P1 ;  /* 0xff800000202a7808 */ /* 0x000fc40000800000 */
[----:B------:R-:W-:Y:S02]  /*107a0*/  FMNMX.FTZ R3, R41, R3, !PT ;  /* 0x0000000329037209 */ /* 0x000fe40007810000 */
[----:B------:R-:W-:Y:S02]  /*107b0*/  FSEL R43, R33, -INF , P0 ;  /* 0xff800000212b7808 */ /* 0x000fe40000000000 */
[----:B------:R-:W-:Y:S02]  /*107c0*/  FSEL R12, R30, -INF , P2 ;  /* 0xff8000001e0c7808 */ /* 0x000fe40001000000 */
[----:B------:R-:W-:Y:S01]  /*107d0*/  ISETP.GT.AND P0, PT, R0, 0x19, PT ;  /* 0x000000190000780c */ /* 0x000fe20003f04270 */
[----:B------:R-:W-:Y:S01]  /*107e0*/  LDSM.16.MT88.4 R28, [R188] ;  /* 0x00000000bc1c783b */ /* 0x000fe20000004200 */
[----:B------:R-:W-:Y:S02]  /*107f0*/  ISETP.GT.AND P2, PT, R2, 0x20, PT ;  /* 0x000000200200780c */ /* 0x000fe40003f44270 */
[----:B------:R-:W-:-:S02]  /*10800*/  FMNMX.FTZ R4, R10, R11, !PT ;  /* 0x0000000b0a047209 */ /* 0x000fc40007810000 */
[----:B------:R-:W-:Y:S02]  /*10810*/  FMNMX.FTZ R3, R42, R3, !PT ;  /* 0x000000032a037209 */ /* 0x000fe40007810000 */
[C---:B------:R-:W-:Y:S02]  /*10820*/  ISETP.GT.AND P1, PT, R0.reuse, 0x18, PT ;  /* 0x000000180000780c */ /* 0x040fe40003f24270 */
[----:B------:R-:W-:Y:S02]  /*10830*/  FSEL R45, R35, -INF , P0 ;  /* 0xff800000232d7808 */ /* 0x000fe40000000000 */
[----:B------:R-:W-:Y:S02]  /*10840*/  ISETP.GT.AND P3, PT, R0, 0x10, PT ;  /* 0x000000100000780c */ /* 0x000fe40003f64270 */
[----:B------:R-:W-:Y:S02]  /*10850*/  ISETP.GT.AND P0, PT, R2, 0x21, PT ;  /* 0x000000210200780c */ /* 0x000fe40003f04270 */
[----:B------:R-:W-:-:S02]  /*10860*/  FSEL R96, R36, -INF , P2 ;  /* 0xff80000024607808 */ /* 0x000fc40001000000 */
[----:B------:R-:W-:Y:S02]  /*10870*/  FMNMX.FTZ R4, R12, R4, !PT ;  /* 0x000000040c047209 */ /* 0x000fe40007810000 */
[----:B------:R-:W-:Y:S02]  /*10880*/  FMNMX.FTZ R3, R43, R3, !PT ;  /* 0x000000032b037209 */ /* 0x000fe40007810000 */
[----:B------:R-:W-:Y:S02]  /*10890*/  FSEL R46, R34, -INF , P1 ;  /* 0xff800000222e7808 */ /* 0x000fe40000800000 */
[----:B------:R-:W-:Y:S01]  /*108a0*/  FSEL R44, R14, -INF , P3 ;  /* 0xff8000000e2c7808 */ /* 0x000fe20001800000 */
[----:B------:R-:W-:Y:S01]  /*108b0*/  LDSM.16.MT88.4 R32, [R192+0x2000] ;  /* 0x00200000c020783b */ /* 0x000fe20000004200 */
        /* <DEDUP_REMOVED lines=14> */
[C---:B------:R-:W-:Y:S02]  /*109a0*/  ISETP.GT.AND P3, PT, R2.reuse, 0x38, PT ;  /* 0x000000380200780c */ /* 0x040fe40003f64270 */
[----:B------:R-:W-:Y:S02]  /*109b0*/  ISETP.GT.AND P2, PT, R2, 0x39, PT ;  /* 0x000000390200780c */ /* 0x000fe40003f44270 */
        /* <DEDUP_REMOVED lines=9> */
[----:B------:R-:W-:Y:S01]  /*10a50*/  FSEL R233, R16, -INF , P3 ;  /* 0xff80000010e97808 */ /* 0x000fe20001800000 */
[----:B------:R-:W-:Y:S01]  /*10a60*/  LDSM.16.MT88.4 R36, [R191+0x2000] ;  /* 0x00200000bf24783b */ /* 0x000fe20000004200 */
[----:B------:R-:W-:-:S02]  /*10a70*/  ISETP.GT.AND P1, PT, R0, 0x28, PT ;  /* 0x000000280000780c */ /* 0x000fc40003f24270 */
        /* <DEDUP_REMOVED lines=9> */
[----:B------:R-:W-:Y:S01]  /*10b10*/  LDSM.16.MT88.4 R24, [R189] ;  /* 0x00000000bd18783b */ /* 0x000fe20000004200 */
[----:B------:R-:W-:Y:S02]  /*10b20*/  FMNMX.FTZ R2, R112, R2, !PT ;  /* 0x0000000270027209 */ /* 0x000fe40007810000 */
[----:B------:R-:W-:Y:S02]  /*10b30*/  FMNMX.FTZ R3, R243, R3, !PT ;  /* 0x00000003f3037209 */ /* 0x000fe40007810000 */
[----:B------:R-:W-:-:S02]  /*10b40*/  ISETP.GT.AND P0, PT, R0, 0x31, PT ;  /* 0x000000310000780c */ /* 0x000fc40003f04270 */
[----:B------:R-:W-:Y:S01]  /*10b50*/  FSEL R236, R22, -INF , P1 ;  /* 0xff80000016ec7808 */ /* 0x000fe20000800000 */
[----:B------:R-:W1:Y:S01]  /*10b60*/  SHFL.BFLY PT, R5, R3, 0x2, 0x1f ;  /* 0x0c401f0003057f89 */ /* 0x000e6200000e0000 */
        /* <DEDUP_REMOVED lines=84> */
[----:B------:R-:W1:Y:S07]  /*110b0*/  LDSM.16.MT88.4 R28, [R192+0x800] ;  /* 0x00080000c01c783b */ /* 0x000e6e0000004200 */
        /* <DEDUP_REMOVED lines=8> */
[----:B----4-:R-:W-:-:S02]  /*11140*/  FFMA.FTZ R3, R96, c[0x0][0x2d0], -R2 ;  /* 0x0000b40060037a23 */ /* 0x010fc40000010802 */
[----:B------:R-:W-:Y:S02]  /*11150*/  IMAD.MOV.U32 R96, RZ, RZ, R211 ;  /* 0x000000ffff607224 */ /* 0x000fe400078e00d3 */
[----:B------:R4:W-:Y:S02]  /*11160*/  MUFU.EX2 R224, R3 ;  /* 0x0000000300e07308 */ /* 0x0009e40000000800 */
[C---:B------:R-:W-:Y:S08]  /*11170*/  HMMA.16816.F32.BF16 R48, R4.reuse, R36, RZ ;  /* 0x000000240430723c */ /* 0x040ff000000418ff */
[----:B------:R-:W-:Y:S01]  /*11180*/  HMMA.16816.F32.BF16 R36, R4, R38, RZ ;  /* 0x000000260424723c */ /* 0x000fe200000418ff */
[----:B----4-:R-:W-:-:S07]  /*11190*/  FFMA.FTZ R3, R97, c[0x0][0x2d0], -R2 ;  /* 0x0000b40061037a23 */ /* 0x010fce0000010802 */
[C---:B-1----:R-:W-:Y:S01]  /*111a0*/  HMMA.16816.F32.BF16 R120, R4.reuse, R16, RZ ;  /* 0x000000100478723c */ /* 0x042fe200000418ff */
[----:B------:R-:W-:Y:S01]  /*111b0*/  IMAD.MOV.U32 R97, RZ, RZ, R129 ;  /* 0x000000ffff617224 */ /* 0x000fe200078e0081 */
[----:B------:R1:W4:Y:S06]  /*111c0*/  MUFU.EX2 R223, R3 ;  /* 0x0000000300df7308 */ /* 0x00032c0000000800 */
[----:B------:R-:W-:Y:S01]  /*111d0*/  HMMA.16816.F32.BF16 R132, R4, R18, RZ ;  /* 0x000000120484723c */ /* 0x000fe200000418ff */
[----:B------:R-:W-:Y:S06]  /*111e0*/  LDSM.16.MT88.4 R16, [R188+0x2800] ;  /* 0x00280000bc10783b */ /* 0x000fec0000004200 */
[----:B------:R-:W-:-:S02]  /*111f0*/  F2FP.BF16.PACK_AB R4, R163, R162 ;  /* 0x000000a2a304723e */ /* 0x000fc400000010ff */
        /* <DEDUP_REMOVED lines=10> */
[----:B------:R-:W-:Y:S02]  /*112a0*/  IMAD.MOV.U32 R115, RZ, RZ, R217 ;  /* 0x000000ffff737224 */ /* 0x000fe400078e00d9 */
[----:B------:R1:W-:Y:S01]  /*112b0*/  MUFU.EX2 R221, R3 ;  /* 0x0000000300dd7308 */ /* 0x0003e20000000800 */
[----:B------:R-:W-:Y:S01]  /*112c0*/  IMAD.MOV.U32 R71, RZ, RZ, R163 ;  /* 0x000000ffff477224 */ /* 0x000fe200078e00a3 */
[----:B------:R-:W-:Y:S01]  /*112d0*/  HMMA.16816.F32.BF16 R180, R4, R20, R104 ;  /* 0x0000001404b4723c */ /* 0x000fe20000041868 */
[----:B------:R-:W-:Y:S02]  /*112e0*/  IMAD.MOV.U32 R70, RZ, RZ, R162 ;  /* 0x000000ffff467224 */ /* 0x000fe400078e00a2 */
[----:B------:R-:W-:Y:S02]  /*112f0*/  IMAD.MOV.U32 R69, RZ, RZ, R161 ;  /* 0x000000ffff457224 */ /* 0x000fe400078e00a1 */
[----:B------:R-:W-:-:S03]  /*11300*/  IMAD.MOV.U32 R68, RZ, RZ, R160 ;  /* 0x000000ffff447224 */ /* 0x000fc600078e00a0 */
[----:B------:R-:W-:Y:S01]  /*11310*/  HMMA.16816.F32.BF16 R160, R4, R32, R60 ;  /* 0x0000002004a0723c */ /* 0x000fe2000004183c */
[----:B-1----:R-:W-:-:S06]  /*11320*/  FFMA.FTZ R3, R99, c[0x0][0x2d0], -R0 ;  /* 0x0000b40063037a23 */ /* 0x002fcc0000010800 */
[----:B------:R-:W-:Y:S01]  /*11330*/  IMAD.MOV.U32 R63, RZ, RZ, R168 ;  /* 0x000000ffff3f7224 */ /* 0x000fe200078e00a8 */
[----:B------:R-:W-:Y:S01]  /*11340*/  HMMA.16816.F32.BF16 R176, R4, R34, R92 ;  /* 0x0000002204b0723c */ /* 0x000fe2000004185c */
[----:B------:R1:W-:Y:S01]  /*11350*/  MUFU.EX2 R220, R3 ;  /* 0x0000000300dc7308 */ /* 0x0003e20000000800 */
[----:B------:R-:W-:-:S06]  /*11360*/  IMAD.MOV.U32 R99, RZ, RZ, R187 ;  /* 0x000000ffff637224 */ /* 0x000fcc00078e00bb */
[C---:B------:R-:W-:Y:S01]  /*11370*/  HMMA.16816.F32.BF16 R168, R4.reuse, R22, R84 ;  /* 0x0000001604a8723c */ /* 0x040fe20000041854 */
[----:B------:R-:W3:Y:S07]  /*11380*/  LDSM.16.MT88.4 R20, [R189+0x4800] ;  /* 0x00480000bd14783b */ /* 0x000eee0000004200 */
[----:B------:R-:W-:Y:S01]  /*11390*/  HMMA.16816.F32.BF16 R108, R4, R28, R108 ;  /* 0x0000001c046c723c */ /* 0x000fe2000004186c */
[----:B-1----:R-:W-:Y:S02]  /*113a0*/  FFMA.FTZ R3, R114, c[0x0][0x2d0], -R0 ;  /* 0x0000b40072037a23 */ /* 0x002fe40000010800 */
[----:B------:R-:W-:-:S02]  /*113b0*/  IMAD.MOV.U32 R114, RZ, RZ, R70 ;  /* 0x000000ffff727224 */ /* 0x000fc400078e0046 */
[----:B------:R1:W1:Y:S03]  /*113c0*/  MUFU.EX2 R211, R3 ;  /* 0x0000000300d37308 */ /* 0x0002660000000800 */
[C---:B------:R-:W-:Y:S01]  /*113d0*/  HMMA.16816.F32.BF16 R172, R4.reuse, R30, R88 ;  /* 0x0000001e04ac723c */ /* 0x040fe20000041858 */
[----:B------:R-:W4:Y:S07]  /*113e0*/  LDSM.16.MT88.4 R28, [R188+0x4800] ;  /* 0x00480000bc1c783b */ /* 0x000f2e0000004200 */
[----:B--2---:R-:W-:Y:S01]  /*113f0*/  HMMA.16816.F32.BF16 R92, R4, R12, R72 ;  /* 0x0000000c045c723c */ /* 0x004fe20000041848 */
[----:B-1----:R-:W-:-:S02]  /*11400*/  FFMA.FTZ R3, R112, c[0x0][0x2d0], -R0 ;  /* 0x0000b40070037a23 */ /* 0x002fc40000010800 */
[----:B------:R-:W-:-:S05]  /*11410*/  IMAD.MOV.U32 R112, RZ, RZ, R71 ;  /* 0x000000ffff707224 */ /* 0x000fca00078e0047 */
[C---:B------:R-:W-:Y:S01]  /*11420*/  HMMA.16816.F32.BF16 R88, R4.reuse, R14, R64 ;  /* 0x0000000e0458723c */ /* 0x040fe20000041840 */
[----:B------:R-:W1:Y:S01]  /*11430*/  LDSM.16.MT88.4 R12, [R192+0x4800] ;  /* 0x00480000c00c783b */ /* 0x000e620000004200 */
[----:B------:R2:W-:Y:S06]  /*11440*/  MUFU.EX2 R129, R3 ;  /* 0x0000000300817308 */ /* 0x0005ec0000000800 */
[C---:B-----5:R-:W-:Y:S08]  /*11450*/  HMMA.16816.F32.BF16 R84, R4.reuse, R8, R56 ;  /* 0x000000080454723c */ /* 0x060ff00000041838 */
[----:B------:R-:W-:Y:S01]  /*11460*/  HMMA.16816.F32.BF16 R64, R4, R10, R52 ;  /* 0x0000000a0440723c */ /* 0x000fe20000041834 */
[----:B------:R-:W5:Y:S01]  /*11470*/  LDSM.16.MT88.4 R8, [R191+0x4800] ;  /* 0x00480000bf08783b */ /* 0x000f620000004200 */
[----:B--2---:R-:W-:-:S02]  /*11480*/  FFMA.FTZ R3, R113, c[0x0][0x2d0], -R0 ;  /* 0x0000b40071037a23 */ /* 0x004fc40000010800 */
[----:B------:R-:W-:-:S04]  /*11490*/  IMAD.MOV.U32 R113, RZ, RZ, R218 ;  /* 0x000000ffff717224 */ /* 0x000fc800078e00da */
[C---:B---3--:R-:W-:Y:S08]  /*114a0*/  HMMA.16816.F32.BF16 R52, R4.reuse, R24, R48 ;  /* 0x000000180434723c */ /* 0x048ff00000041830 */
[C---:B------:R-:W-:Y:S01]  /*114b0*/  HMMA.16816.F32.BF16 R56, R4.reuse, R26, R36 ;  /* 0x0000001a0438723c */ /* 0x040fe20000041824 */
[----:B------:R-:W2:Y:S07]  /*114c0*/  LDSM.16.MT88.4 R24, [R192+0x1000] ;  /* 0x00100000c018783b */ /* 0x000eae0000004200 */
[C---:B------:R-:W-:Y:S07]  /*114d0*/  HMMA.16816.F32.BF16 R44, R4.reuse, R20, R120 ;  /* 0x00000014042c723c */ /* 0x040fee0000041878 */
[----:B------:R-:W-:Y:S01]  /*114e0*/  IMAD.MOV.U32 R121, RZ, RZ, R68 ;  /* 0x000000ffff797224 */ /* 0x000fe200078e0044 */
[----:B------:R-:W-:Y:S01]  /*114f0*/  HMMA.16816.F32.BF16 R212, R4, R16, R100 ;  /* 0x0000001004d4723c */ /* 0x000fe20000041864 */
[----:B------:R-:W-:-:S02]  /*11500*/  IMAD.MOV.U32 R120, RZ, RZ, R69 ;  /* 0x000000ffff787224 */ /* 0x000fc400078e0045 */
[----:B------:R-:W-:Y:S02]  /*11510*/  IMAD.MOV.U32 R122, RZ, RZ, R63 ;  /* 0x000000ffff7a7224 */ /* 0x000fe400078e003f */
[----:B------:R-:W-:-:S03]  /*11520*/  IMAD.MOV.U32 R123, RZ, RZ, R184 ;  /* 0x000000ffff7b7224 */ /* 0x000fc600078e00b8 */
[C---:B------:R-:W-:Y:S01]  /*11530*/  HMMA.16816.F32.BF16 R104, R4.reuse, R18, R80 ;  /* 0x000000120468723c */ /* 0x040fe20000041850 */
[----:B------:R-:W3:Y:S07]  /*11540*/  LDSM.16.MT88.4 R16, [R188+0x1000] ;  /* 0x00100000bc10783b */ /* 0x000eee0000004200 */
[C---:B----4-:R-:W-:Y:S08]  /*11550*/  HMMA.16816.F32.BF16 R48, R4.reuse, R28, R40 ;  /* 0x0000001c0430723c */ /* 0x050ff00000041828 */
[C---:B-1----:R-:W-:Y:S07]  /*11560*/  HMMA.16816.F32.BF16 R40, R4.reuse, R12, R136 ;  /* 0x0000000c0428723c */ /* 0x042fee0000041888 */
[----:B------:R-:W-:Y:S01]  /*11570*/  IMAD.MOV.U32 R136, RZ, RZ, R128 ;  /* 0x000000ffff887224 */ /* 0x000fe200078e0080 */
[----:B------:R-:W-:Y:S01]  /*11580*/  HMMA.16816.F32.BF16 R68, R4, R14, R152 ;  /* 0x0000000e0444723c */ /* 0x000fe20000041898 */
[----:B------:R-:W1:Y:S01]  /*11590*/  LDSM.16.MT88.4 R12, [R191+0x1000] ;  /* 0x00100000bf0c783b */ /* 0x000e620000004200 */
[----:B------:R4:W1:Y:S01]  /*115a0*/  MUFU.EX2 R128, R3 ;  /* 0x0000000300807308 */ /* 0x0008620000000800 */
[----:B------:R-:W-:-:S02]  /*115b0*/  IMAD.MOV.U32 R139, RZ, RZ, R216 ;  /* 0x000000ffff8b7224 */ /* 0x000fc400078e00d8 */
[----:B------:R-:W-:Y:S02]  /*115c0*/  IMAD.MOV.U32 R138, RZ, RZ, R186 ;  /* 0x000000ffff8a7224 */ /* 0x000fe400078e00ba */
[----:B------:R-:W-:Y:S01]  /*115d0*/  IMAD.MOV.U32 R137, RZ, RZ, R185 ;  /* 0x000000ffff897224 */ /* 0x000fe200078e00b9 */
[C---:B-----5:R-:W-:Y:S08]  /*115e0*/  HMMA.16816.F32.BF16 R72, R4.reuse, R8, R156 ;  /* 0x000000080448723c */ /* 0x060ff0000004189c */
[----:B------:R-:W-:Y:S01]  /*115f0*/  HMMA.16816.F32.BF16 R60, R4, R10, R148 ;  /* 0x0000000a043c723c */ /* 0x000fe20000041894 */
[----:B------:R-:W5:Y:S01]  /*11600*/  LDSM.16.MT88.4 R8, [R188+0x3000] ;  /* 0x00300000bc08783b */ /* 0x000f620000004200 */
[----:B----4-:R-:W-:-:S02]  /*11610*/  FFMA.FTZ R3, R234, c[0x0][0x2d0], -R2 ;  /* 0x0000b400ea037a23 */ /* 0x010fc40000010802 */
[----:B------:R-:W-:-:S04]  /*11620*/  IMAD.MOV.U32 R234, RZ, RZ, R136 ;  /* 0x000000ffffea7224 */ /* 0x000fc800078e0088 */
[C---:B------:R-:W-:Y:S01]  /*11630*/  HMMA.16816.F32.BF16 R36, R4.reuse, R30, R116 ;  /* 0x0000001e0424723c */ /* 0x040fe20000041874 */
[----:B------:R-:W-:Y:S07]  /*11640*/  LDSM.16.MT88.4 R28, [R189+0x1000] ;  /* 0x00100000bd1c783b */ /* 0x000fee0000004200 */
[----:B------:R-:W-:Y:S01]  /*11650*/  HMMA.16816.F32.BF16 R32, R4, R22, R132 ;  /* 0x000000160420723c */ /* 0x000fe20000041884 */
[----:B------:R-:W-:Y:S06]  /*11660*/  LDSM.16.MT88.4 R20, [R192+0x3000] ;  /* 0x00300000c014783b */ /* 0x000fec0000004200 */
[----:B------:R-:W-:-:S02]  /*11670*/  F2FP.BF16.PACK_AB R4, R223, R224 ;  /* 0x000000e0df04723e */ /* 0x000fc400000010ff */
[----:B------:R-:W-:Y:S02]  /*11680*/  F2FP.BF16.PACK_AB R5, R211, R220 ;  /* 0x000000dcd305723e */ /* 0x000fe400000010ff */
[----:B------:R-:W-:Y:S02]  /*11690*/  F2FP.BF16.PACK_AB R6, R221, R222 ;  /* 0x000000dedd06723e */ /* 0x000fe400000010ff */
[----:B-1----:R-:W-:-:S07]  /*116a0*/  F2FP.BF16.PACK_AB R7, R128, R129 ;  /* 0x000000818007723e */ /* 0x002fce00000010ff */
[C---:B--2---:R-:W-:Y:S08]  /*116b0*/  HMMA.16816.F32.BF16 R108, R4.reuse, R24, R108 ;  /* 0x00000018046c723c */ /* 0x044ff0000004186c */
[C---:B------:R-:W-:Y:S01]  /*116c0*/  HMMA.16816.F32.BF16 R80, R4.reuse, R26, R172 ;  /* 0x0000001a0450723c */ /* 0x040fe200000418ac */
[----:B------:R-:W1:Y:S07]  /*116d0*/  LDSM.16.MT88.4 R24, [R191+0x3000] ;  /* 0x00300000bf18783b */ /* 0x000e6e0000004200 */
[C---:B---3--:R-:W-:Y:S08]  /*116e0*/  HMMA.16816.F32.BF16 R132, R4.reuse, R16, R164 ;  /* 0x000000100484723c */ /* 0x048ff000000418a4 */
[C---:B------:R-:W-:Y:S01]  /*116f0*/  HMMA.16816.F32.BF16 R76, R4.reuse, R18, R76 ;  /* 0x00000012044c723c */ /* 0x040fe2000004184c */
[----:B------:R-:W2:Y:S07]  /*11700*/  LDSM.16.MT88.4 R16, [R189+0x3000] ;  /* 0x00300000bd10783b */ /* 0x000eae0000004200 */
[C---:B------:R-:W-:Y:S08]  /*11710*/  HMMA.16816.F32.BF16 R116, R4.reuse, R12, R180 ;  /* 0x0000000c0474723c */ /* 0x040ff000000418b4 */
[C---:B------:R-:W-:Y:S01]  /*11720*/  HMMA.16816.F32.BF16 R168, R4.reuse, R14, R168 ;  /* 0x0000000e04a8723c */ /* 0x040fe200000418a8 */
[----:B------:R-:W3:Y:S07]  /*11730*/  LDSM.16.MT88.4 R12, [R188+0x5000] ;  /* 0x00500000bc0c783b */ /* 0x000eee0000004200 */
[C---:B-----5:R-:W-:Y:S08]  /*11740*/  HMMA.16816.F32.BF16 R212, R4.reuse, R8, R212 ;  /* 0x0000000804d4723c */ /* 0x060ff000000418d4 */
[C---:B------:R-:W-:Y:S01]  /*11750*/  HMMA.16816.F32.BF16 R216, R4.reuse, R10, R104 ;  /* 0x0000000a04d8723c */ /* 0x040fe20000041868 */
[----:B------:R-:W4:Y:S04]  /*11760*/  LDSM.16.MT88.4 R8, [R189+0x5000] ;  /* 0x00500000bd08783b */ /* 0x000f280000004200 */
[----:B------:R-:W-:Y:S03]  /*11770*/  LDSM.16.MT88.4 R104, [R189+0x1800] ;  /* 0x00180000bd68783b */ /* 0x000fe60000004200 */
[C---:B-1----:R-:W-:Y:S01]  /*11780*/  HMMA.16816.F32.BF16 R172, R4.reuse, R24, R52 ;  /* 0x0000001804ac723c */ /* 0x042fe20000041834 */
[----:B------:R1:W-:Y:S06]  /*11790*/  MUFU.EX2 R24, R3 ;  /* 0x0000000300187308 */ /* 0x0003ec0000000800 */
[----:B------:R-:W-:Y:S01]  /*117a0*/  IMAD.MOV.U32 R25, RZ, RZ, R120 ;  /* 0x000000ffff197224 */ /* 0x000fe200078e0078 */
[C---:B------:R-:W-:Y:S08]  /*117b0*/  HMMA.16816.F32.BF16 R100, R4.reuse, R28, R160 ;  /* 0x0000001c0464723c */ /* 0x040ff000000418a0 */
[----:B--2---:R-:W-:Y:S01]  /*117c0*/  HMMA.16816.F32.BF16 R184, R4, R16, R92 ;  /* 0x0000001004b8723c */ /* 0x004fe2000004185c */
[----:B-1----:R-:W-:-:S02]  /*117d0*/  FFMA.FTZ R3, R242, c[0x0][0x2d0], -R2 ;  /* 0x0000b400f2037a23 */ /* 0x002fc40000010802 */
[----:B------:R-:W-:-:S05]  /*117e0*/  IMAD.MOV.U32 R242, RZ, RZ, R139 ;  /* 0x000000fffff27224 */ /* 0x000fca00078e008b */
[C---:B------:R-:W-:Y:S01]  /*117f0*/  HMMA.16816.F32.BF16 R88, R4.reuse, R18, R88 ;  /* 0x000000120458723c */ /* 0x040fe20000041858 */
[----:B------:R-:W1:Y:S07]  /*11800*/  LDSM.16.MT88.4 R16, [R192+0x5000] ;  /* 0x00500000c010783b */ /* 0x000e6e0000004200 */
[C---:B------:R-:W-:Y:S08]  /*11810*/  HMMA.16816.F32.BF16 R28, R4.reuse, R30, R176 ;  /* 0x0000001e041c723c */ /* 0x040ff000000418b0 */
[C---:B---3--:R-:W-:Y:S01]  /*11820*/  HMMA.16816.F32.BF16 R152, R4.reuse, R12, R48 ;  /* 0x0000000c0498723c */ /* 0x048fe20000041830 */
[----:B------:R-:W-:Y:S07]  /*11830*/  LDSM.16.MT88.4 R48, [R189+0x3800] ;  /* 0x00380000bd30783b */ /* 0x000fee0000004200 */
[C---:B------:R-:W-:Y:S01]  /*11840*/  HMMA.16816.F32.BF16 R92, R4.reuse, R14, R36 ;  /* 0x0000000e045c723c */ /* 0x040fe20000041824 */
[----:B------:R-:W2:Y:S07]  /*11850*/  LDSM.16.MT88.4 R12, [R191+0x5000] ;  /* 0x00500000bf0c783b */ /* 0x000eae0000004200 */
        /* <DEDUP_REMOVED lines=12> */
[----:B------:R4:W-:Y:S04]  /*11920*/  MUFU.EX2 R21, R2 ;  /* 0x0000000200157308 */ /* 0x0009e80000000800 */
[----:B-1----:R-:W-:Y:S01]  /*11930*/  HMMA.16816.F32.BF16 R148, R4, R16, R40 ;  /* 0x000000100494723c */ /* 0x002fe20000041828 */
[----:B------:R-:W-:Y:S01]  /*11940*/  LDSM.16.MT88.4 R40, [R188+0x3800] ;  /* 0x00380000bc28783b */ /* 0x000fe20000004200 */
[----:B---3--:R-:W-:-:S06]  /*11950*/  IMAD.MOV.U32 R3, RZ, RZ, R112 ;  /* 0x000000ffff037224 */ /* 0x008fcc00078e0070 */
[C---:B------:R-:W-:Y:S01]  /*11960*/  HMMA.16816.F32.BF16 R164, R4.reuse, R26, R56 ;  /* 0x0000001a04a4723c */ /* 0x040fe20000041838 */
[----:B------:R-:W-:Y:S01]  /*11970*/  LDSM.16.MT88.4 R56, [R192+0x3800] ;  /* 0x00380000c038783b */ /* 0x000fe20000004200 */
[----:B----4-:R-:W-:Y:S02]  /*11980*/  FFMA.FTZ R2, R236, c[0x0][0x2d0], -R0 ;  /* 0x0000b400ec027a23 */ /* 0x010fe40000010800 */
[----:B------:R-:W-:Y:S02]  /*11990*/  IMAD.MOV.U32 R236, RZ, RZ, R121 ;  /* 0x000000ffffec7224 */ /* 0x000fe400078e0079 */
[----:B------:R1:W-:Y:S02]  /*119a0*/  MUFU.EX2 R20, R2 ;  /* 0x0000000200147308 */ /* 0x0003e40000000800 */
[----:B------:R-:W-:Y:S01]  /*119b0*/  HMMA.16816.F32.BF16 R16, R4, R18, R68 ;  /* 0x000000120410723c */ /* 0x000fe20000041844 */
[----:B------:R-:W-:Y:S02]  /*119c0*/  IMAD.MOV.U32 R27, RZ, RZ, R137 ;  /* 0x000000ffff1b7224 */ /* 0x000fe400078e0089 */
[----:B------:R-:W-:-:S02]  /*119d0*/  IMAD.MOV.U32 R26, RZ, RZ, R138 ;  /* 0x000000ffff1a7224 */ /* 0x000fc400078e008a */
[----:B------:R-:W-:Y:S03]  /*119e0*/  LDSM.16.MT88.4 R136, [R188+0x1800] ;  /* 0x00180000bc88783b */ /* 0x000fe60000004200 */
[----:B--2---:R-:W-:Y:S01]  /*119f0*/  HMMA.16816.F32.BF16 R160, R4, R12, R72 ;  /* 0x0000000c04a0723c */ /* 0x004fe20000041848 */
[----:B------:R-:W-:Y:S01]  /*11a00*/  LDSM.16.MT88.4 R72, [R188+0x5800] ;  /* 0x00580000bc48783b */ /* 0x000fe20000004200 */
[----:B-1----:R-:W-:-:S06]  /*11a10*/  FFMA.FTZ R2, R244, c[0x0][0x2d0], -R0 ;  /* 0x0000b400f4027a23 */ /* 0x002fcc0000010800 */
[----:B------:R-:W-:Y:S01]  /*11a20*/  HMMA.16816.F32.BF16 R156, R4, R14, R60 ;  /* 0x0000000e049c723c */ /* 0x000fe2000004183c */
[----:B------:R-:W-:Y:S01]  /*11a30*/  IMAD.MOV.U32 R244, RZ, RZ, R123 ;  /* 0x000000fffff47224 */ /* 0x000fe200078e007b */
[----:B------:R-:W-:Y:S01]  /*11a40*/  LDSM.16.MT88.4 R12, [R191+0x5800] ;  /* 0x00580000bf0c783b */ /* 0x000fe20000004200 */
[----:B------:R1:W2:Y:S03]  /*11a50*/  MUFU.EX2 R10, R2 ;  /* 0x00000002000a7308 */ /* 0x0002a60000000800 */
[----:B------:R-:W-:Y:S01]  /*11a60*/  LDSM.16.MT88.4 R120, [R191+0x1800] ;  /* 0x00180000bf78783b */ /* 0x000fe20000004200 */
[----:B------:R-:W-:Y:S01]  /*11a70*/  IMAD.MOV.U32 R7, RZ, RZ, R96 ;  /* 0x000000ffff077224 */ /* 0x000fe200078e0060 */
[----:B-----5:R-:W-:Y:S01]  /*11a80*/  F2FP.BF16.PACK_AB R96, R23, R24 ;  /* 0x000000181760723e */ /* 0x020fe200000010ff */
[----:B------:R-:W-:-:S04]  /*11a90*/  @P4 IMAD.HI.U32 R4, R249, c[0x0][0x2c8], RZ ;  /* 0x0000b200f9044a27 */ /* 0x000fc800078e00ff */
[--C-:B-1----:R-:W-:Y:S02]  /*11aa0*/  FFMA.FTZ R2, R245, c[0x0][0x2d0], -R0.reuse ;  /* 0x0000b400f5027a23 */ /* 0x102fe40000010800 */
[----:B------:R-:W-:Y:S02]  /*11ab0*/  FFMA.FTZ R0, R246, c[0x0][0x2d0], -R0 ;  /* 0x0000b400f6007a23 */ /* 0x000fe40000010800 */
[----:B------:R-:W-:Y:S01]  /*11ac0*/  IMAD.MOV.U32 R246, RZ, RZ, R115 ;  /* 0x000000fffff67224 */ /* 0x000fe200078e0073 */
[----:B------:R1:W-:Y:S01]  /*11ad0*/  MUFU.EX2 R9, R2 ;  /* 0x0000000200097308 */ /* 0x0003e20000000800 */
[----:B------:R-:W3:Y:S01]  /*11ae0*/  LDSM.16.MT88.4 R112, [R192+0x1800] ;  /* 0x00180000c070783b */ /* 0x000ee20000004200 */
[----:B------:R-:W-:-:S06]  /*11af0*/  IMAD.MOV.U32 R245, RZ, RZ, R99 ;  /* 0x000000fffff57224 */ /* 0x000fcc00078e0063 */
[----:B------:R4:W5:Y:S01]  /*11b00*/  MUFU.EX2 R8, R0 ;  /* 0x0000000000087308 */ /* 0x0009620000000800 */
[----:B-1----:R-:W-:Y:S01]  /*11b10*/  IMAD.MOV.U32 R2, RZ, RZ, R97 ;  /* 0x000000ffff027224 */ /* 0x002fe200078e0061 */
[----:B--2---:R-:W-:-:S03]  /*11b20*/  F2FP.BF16.PACK_AB R97, R10, R20 ;  /* 0x000000140a61723e */ /* 0x004fc600000010ff */
[----:B------:R-:W-:Y:S02]  /*11b30*/  FADD.FTZ R2, R2, R7 ;  /* 0x0000000702027221 */ /* 0x000fe40000010000 */
[----:B----4-:R-:W-:Y:S01]  /*11b40*/  IMAD.MOV.U32 R0, RZ, RZ, R98 ;  /* 0x000000ffff007224 */ /* 0x010fe200078e0062 */
[----:B------:R-:W-:Y:S01]  /*11b50*/  F2FP.BF16.PACK_AB R98, R21, R22 ;  /* 0x000000161562723e */ /* 0x000fe200000010ff */
        /* <DEDUP_REMOVED lines=11> */
[----:B---3--:R-:W-:Y:S01]  /*11c10*/  HMMA.16816.F32.BF16 R108, R96, R112, R108 ;  /* 0x00000070606c723c */ /* 0x008fe2000004186c */
        /* <DEDUP_REMOVED lines=16> */
[----:B------:R-:W-:Y:S01]  /*11d20*/  FADD.FTZ R2, R211, R2 ;  /* 0x00000002d3027221 */ /* 0x000fe20000010000 */
[----:B------:R-:W-:Y:S01]  /*11d30*/  IADD3 R211, R25, -0x2, RZ ;  /* 0xfffffffe19d37810 */ /* 0x000fe20007ffe0ff */
[----:B------:R-:W-:-:S02]  /*11d40*/  FADD.FTZ R3, R222, R3 ;  /* 0x00000003de037221 */ /* 0x000fc40000010000 */
[----:B------:R-:W-:Y:S01]  /*11d50*/  FADD.FTZ R0, R129, R2 ;  /* 0x0000000281007221 */ /* 0x000fe20000010000 */
[C---:B------:R-:W-:Y:S01]  /*11d60*/  HMMA.16816.F32.BF16 R132, R96.reuse, R136, R132 ;  /* 0x000000886084723c */ /* 0x040fe20000041884 */
        /* <DEDUP_REMOVED lines=37> */
.L_x_3574:
[----:B------:R-:W-:Y:S01]  /*11fc0*/  ISETP.GT.AND P0, PT, R235, R184, PT ;  /* 0x000000b8eb00720c */ /* 0x000fe20003f04270 */
[----:B------:R-:W-:Y:S04]  /*11fd0*/  DEPBAR.LE SB0, 0x0 ;  /* 0x000080000000791a */ /* 0x000fe80000000000 */
[----:B------:R-:W-:Y:S01]  /*11fe0*/  WARPSYNC 0xffffffff ;  /* 0xffffffff00007948 */ /* 0x000fe20003800000 */
[----:B------:R-:W-:Y:S01]  /*11ff0*/  BAR.SYNC.DEFER_BLOCKING 0x0 ;  /* 0x0000000000007b1d */ /* 0x000fe20000010000 */
[----:B------:R-:W-:Y:S02]  /*12000*/  LOP3.LUT P4, RZ, R238, 0x1, RZ, 0xc0, !PT ;  /* 0x00000001eeff7812 */ /* 0x000fe4000788c0ff */
[----:B------:R-:W-:Y:S02]  /*12010*/  MOV R187, c[0x0][0x2c4] ;  /* 0x0000b10000bb7a02 */ /* 0x000fe40000000f00 */
[C---:B------:R-:W-:Y:S02]  /*12020*/  IADD3 R211, R184.reuse, -0x1, RZ ;  /* 0xffffffffb8d37810 */ /* 0x040fe40007ffe0ff */
[----:B------:R-:W-:Y:S01]  /*12030*/  @!P0 SHF.R.S32.HI R0, RZ, 0x1f, R184 ;  /* 0x0000001fff008819 */ /* 0x000fe200000114b8 */
[----:B------:R-:W-:Y:S01]  /*12040*/  @!P0 IMAD.WIDE.U32 R6, R184, c[0x0][0x208], RZ ;  /* 0x00008200b8068a25 */ /* 0x000fe200078e00ff */
[----:B------:R-:W-:Y:S03]  /*12050*/  @!P0 IADD3 R12, P3, R228, 0x40, RZ ;  /* 0x00000040e40c8810 */ /* 0x000fe60007f7e0ff */
[----:B------:R-:W-:Y:S02]  /*12060*/  @!P0 IMAD R0, R0, c[0x0][0x208], RZ ;  /* 0x0000820000008a24 */ /* 0x000fe400078e02ff */
[----:B------:R-:W-:Y:S02]  /*12070*/  @!P0 IMAD.SHL.U32 R2, R6, 0x40, RZ ;  /* 0x0000004006028824 */ /* 0x000fe400078e00ff */
[----:B------:R-:W-:Y:S02]  /*12080*/  @!P0 IMAD R0, R184, c[0x0][0x20c], R0 ;  /* 0x00008300b8008a24 */ /* 0x000fe400078e0200 */
[----:B------:R-:W-:Y:S03]  /*12090*/  @!P0 IMAD.MOV.U32 R5, RZ, RZ, c[0x0][0x208] ;  /* 0x00008200ff058624 */ /* 0x000fe600078e00ff */
[----:B------:R-:W-:Y:S01]  /*120a0*/  @!P0 IADD3 R0, R7, R0, RZ ;  /* 0x0000000007008210 */ /* 0x000fe20007ffe0ff */
[----:B------:R-:W-:Y:S01]  /*120b0*/  @!P0 IMAD.MOV.U32 R7, RZ, RZ, c[0x0][0x20c] ;  /* 0x00008300ff078624 */ /* 0x000fe200078e00ff */
[C---:B------:R-:W-:Y:S01]  /*120c0*/  @!P0 LEA R4, P1, R5.reuse, R2, 0x5 ;  /* 0x0000000205048211 */ /* 0x040fe200078228ff */
[----:B------:R-:W-:Y:S01]  /*120d0*/  LDSM.16.M88.4 R32, [R194] ;  /* 0x00000000c220783b */ /* 0x000fe20000000200 */
[----:B------:R-:W-:Y:S04]  /*120e0*/  @!P0 SHF.L.U64.HI R0, R6, 0x6, R0 ;  /* 0x0000000606008819 */ /* 0x000fe80000010200 */
[----:B------:R-:W-:Y:S02]  /*120f0*/  @!P0 LEA.HI.X R5, R5, R0, R7, 0x5, P1 ;  /* 0x0000000005058211 */ /* 0x000fe400008f2c07 */
[----:B------:R-:W-:Y:S01]  /*12100*/  @!P0 IADD3 R6, P1, R2, R228, RZ ;  /* 0x000000e402068210 */ /* 0x000fe20007f3e0ff */
[----:B------:R-:W1:Y:S01]  /*12110*/  LDSM.16.M88.4 R8, [R147] ;  /* 0x000000009308783b */ /* 0x000e620000000200 */
[----:B------:R-:W-:Y:S02]  /*12120*/  @!P0 IADD3.X R7, RZ, R230, RZ, P3, !PT ;  /* 0x000000e6ff078210 */ /* 0x000fe40001ffe4ff */
[----:B------:R-:W-:Y:S01]  /*12130*/  @!P0 LEA R124, P2, R6, c[0x0][0x1f8], 0x1 ;  /* 0x00007e00067c8a11 */ /* 0x000fe200078408ff */
[----:B------:R-:W-:Y:S01]  /*12140*/  @!P0 IMAD.X R14, R0, 0x1, R230, P1 ;  /* 0x00000001000e8824 */ /* 0x000fe200008e06e6 */
[----:B------:R-:W-:Y:S03]  /*12150*/  @!P0 IADD3 R13, P1, R2, R12, RZ ;  /* 0x0000000c020d8210 */ /* 0x000fe60007f3e0ff */
[----:B------:R-:W2:Y:S01]  /*12160*/  LDSM.16.M88.4 R16, [R147+0x800] ;  /* 0x000800009310783b */ /* 0x000ea20000000200 */
[----:B------:R-:W-:Y:S01]  /*12170*/  @!P0 LEA.HI.X R125, R6, c[0x0][0x1fc], R14, 0x1, P2 ;  /* 0x00007f00067d8a11 */ /* 0x000fe200010f0c0e */
[----:B------:R-:W-:Y:S01]  /*12180*/  @!P0 IMAD.X R15, R0, 0x1, R7, P1 ;  /* 0x00000001000f8824 */ /* 0x000fe200008e0607 */
[----:B------:R-:W-:Y:S02]  /*12190*/  @!P0 IADD3 R6, P2, R228, 0x80, RZ ;  /* 0x00000080e4068810 */ /* 0x000fe40007f5e0ff */
[C---:B------:R-:W-:Y:S03]  /*121a0*/  @!P0 LEA R30, P1, R13.reuse, c[0x0][0x1f8], 0x1 ;  /* 0x00007e000d1e8a11 */ /* 0x040fe600078208ff */
[----:B------:R-:W3:Y:S01]  /*121b0*/  LDSM.16.M88.4 R24, [R147+0x1000] ;  /* 0x001000009318783b */ /* 0x000ee20000000200 */
[--C-:B------:R-:W-:Y:S01]  /*121c0*/  @!P0 IMAD.X R14, RZ, RZ, R230.reuse, P2 ;  /* 0x000000ffff0e8224 */ /* 0x100fe200010e06e6 */
[----:B------:R-:W-:Y:S02]  /*121d0*/  @!P0 IADD3 R2, P2, R2, R6, RZ ;  /* 0x0000000602028210 */ /* 0x000fe40007f5e0ff */
[----:B------:R-:W-:Y:S02]  /*121e0*/  @!P0 LEA.HI.X R31, R13, c[0x0][0x1fc], R15, 0x1, P1 ;  /* 0x00007f000d1f8a11 */ /* 0x000fe400008f0c0f */
[----:B------:R-:W-:Y:S02]  /*121f0*/  @!P0 IADD3 R12, P1, R4, R12, RZ ;  /* 0x0000000c040c8210 */ /* 0x000fe40007f3e0ff */
        /* <DEDUP_REMOVED lines=12> */
[----:B------:R-:W5:Y:S01]  /*122c0*/  LDSM.16.M88.4 R156, [R198] ;  /* 0x00000000c69c783b */ /* 0x000f620000000200 */
[----:B------:R-:W-:Y:S02]  /*122d0*/  @!P0 LEA R28, P2, R12, c[0x0][0x1f8], 0x1 ;  /* 0x00007e000c1c8a11 */ /* 0x000fe400078408ff */
[----:B------:R-:W-:Y:S02]  /*122e0*/  @!P0 LEA R22, P1, R6, c[0x0][0x1f8], 0x1 ;  /* 0x00007e0006168a11 */ /* 0x000fe400078208ff */
[----:B------:R-:W-:Y:S02]  /*122f0*/  @!P0 LEA.HI.X R29, R12, c[0x0][0x1fc], R7, 0x1, P2 ;  /* 0x00007f000c1d8a11 */ /* 0x000fe400010f0c07 */
[----:B------:R-:W-:Y:S01]  /*12300*/  @!P0 LEA.HI.X R23, R6, c[0x0][0x1fc], R4, 0x1, P1 ;  /* 0x00007f0006178a11 */ /* 0x000fe200008f0c04 */
[----:B------:R-:W2:Y:S01]  /*12310*/  LDSM.16.M88.4 R160, [R209] ;  /* 0x00000000d1a0783b */ /* 0x000ea20000000200 */
[C---:B-1----:R-:W-:Y:S03]  /*12320*/  HMMA.16816.F32.BF16 R4, R32.reuse, R8, RZ ;  /* 0x000000082004723c */ /* 0x042fe600000418ff */
[----:B------:R-:W-:Y:S04]  /*12330*/  ISETP.NE.AND P1, PT, R187, 0x1, PT ;  /* 0x00000001bb00780c */ /* 0x000fe80003f25270 */
[----:B------:R-:W1:Y:S01]  /*12340*/  LDSM.16.M88.4 R164, [R208] ;  /* 0x00000000d0a4783b */ /* 0x000e620000000200 */
[C---:B------:R-:W-:Y:S07]  /*12350*/  HMMA.16816.F32.BF16 R8, R32.reuse, R10, RZ ;  /* 0x0000000a2008723c */ /* 0x040fee00000418ff */
        /* <DEDUP_REMOVED lines=9> */
[----:B------:R3:W-:Y:S08]  /*123f0*/  @!P0 LDGSTS.E.BYPASS.LTC128B.128 [R210+0x5100], [R22.64], !P5 ;  /* 0x0510000016d28fae */ /* 0x0007f0000e901d46 */
[----:B------:R-:W-:Y:S01]  /*12400*/  LDSM.16.M88.4 R172, [R197] ;  /* 0x00000000c5ac783b */ /* 0x000fe20000000200 */
[C---:B--2---:R-:W-:Y:S07]  /*12410*/  HMMA.16816.F32.BF16 R12, R32.reuse, R16, RZ ;  /* 0x00000010200c723c */ /* 0x044fee00000418ff */
[----:B------:R-:W0:Y:S01]  /*12420*/  LDGDEPBAR ;  /* 0x00000000000079af */ /* 0x000e220000000000 */
[C---:B------:R-:W-:Y:S07]  /*12430*/  HMMA.16816.F32.BF16 R16, R32.reuse, R18, RZ ;  /* 0x000000122010723c */ /* 0x040fee00000418ff */
[----:B------:R-:W2:Y:S01]  /*12440*/  LDSM.16.M88.4 R176, [R193] ;  /* 0x00000000c1b0783b */ /* 0x000ea20000000200 */
[C---:B---3--:R-:W-:Y:S07]  /*12450*/  HMMA.16816.F32.BF16 R20, R32.reuse, R24, RZ ;  /* 0x000000182014723c */ /* 0x048fee00000418ff */
[----:B------:R-:W-:Y:S01]  /*12460*/  LDSM.16.M88.4 R180, [R147+0x2000] ;  /* 0x0020000093b4783b */ /* 0x000fe20000000200 */
[C---:B------:R-:W-:Y:S07]  /*12470*/  HMMA.16816.F32.BF16 R24, R32.reuse, R26, RZ ;  /* 0x0000001a2018723c */ /* 0x040fee00000418ff */
[----:B------:R-:W3:Y:S01]  /*12480*/  LDL R186, [R1+0x10] ;  /* 0x0000100001ba7983 */ /* 0x000ee20000100800 */
[C---:B----4-:R-:W-:Y:S03]  /*12490*/  HMMA.16816.F32.BF16 R28, R32.reuse, R148, RZ ;  /* 0x00000094201c723c */ /* 0x050fe600000418ff */
[----:B------:R-:W4:Y:S04]  /*124a0*/  LDL R185, [R1+0x4] ;  /* 0x0000040001b97983 */ /* 0x000f280000100800 */
[----:B------:R-:W4:Y:S01]  /*124b0*/  LDL R129, [R1+0x8] ;  /* 0x0000080001817983 */ /* 0x000f220000100800 */
[----:B------:R-:W-:Y:S03]  /*124c0*/  HMMA.16816.F32.BF16 R32, R32, R150, RZ ;  /* 0x000000962020723c */ /* 0x000fe600000418ff */
[----:B------:R-:W2:Y:S05]  /*124d0*/  LDSM.16.M88.4 R148, [R193+0x800] ;  /* 0x00080000c194783b */ /* 0x000eaa0000000200 */
[C---:B-----5:R-:W-:Y:S08]  /*124e0*/  HMMA.16816.F32.BF16 R4, R152.reuse, R156, R4 ;  /* 0x0000009c9804723c */ /* 0x060ff00000041804 */
[C---:B------:R-:W-:Y:S01]  /*124f0*/  HMMA.16816.F32.BF16 R8, R152.reuse, R158, R8 ;  /* 0x0000009e9808723c */ /* 0x040fe20000041808 */
[----:B------:R-:W5:Y:S07]  /*12500*/  LDSM.16.M88.4 R156, [R193+0x1000] ;  /* 0x00100000c19c783b */ /* 0x000f6e0000000200 */
[C---:B------:R-:W-:Y:S08]  /*12510*/  HMMA.16816.F32.BF16 R12, R152.reuse, R160, R12 ;  /* 0x000000a0980c723c */ /* 0x040ff0000004180c */
[C---:B------:R-:W-:Y:S01]  /*12520*/  HMMA.16816.F32.BF16 R16, R152.reuse, R162, R16 ;  /* 0x000000a29810723c */ /* 0x040fe20000041810 */
[----:B------:R-:W-:Y:S07]  /*12530*/  LDSM.16.M88.4 R160, [R196] ;  /* 0x00000000c4a0783b */ /* 0x000fee0000000200 */
[C---:B-1----:R-:W-:Y:S08]  /*12540*/  HMMA.16816.F32.BF16 R20, R152.reuse, R164, R20 ;  /* 0x000000a49814723c */ /* 0x042ff00000041814 */
[C---:B------:R-:W-:Y:S01]  /*12550*/  HMMA.16816.F32.BF16 R24, R152.reuse, R166, R24 ;  /* 0x000000a69818723c */ /* 0x040fe20000041818 */
[----:B------:R-:W-:Y:S07]  /*12560*/  LDSM.16.M88.4 R164, [R190] ;  /* 0x00000000bea4783b */ /* 0x000fee0000000200 */
[C---:B------:R-:W-:Y:S08]  /*12570*/  HMMA.16816.F32.BF16 R28, R152.reuse, R168, R28 ;  /* 0x000000a8981c723c */ /* 0x040ff0000004181c */
[----:B------:R-:W-:Y:S01]  /*12580*/  HMMA.16816.F32.BF16 R32, R152, R170, R32 ;  /* 0x000000aa9820723c */ /* 0x000fe20000041820 */
[----:B------:R-:W1:Y:S07]  /*12590*/  LDSM.16.M88.4 R152, [R193+0x1800] ;  /* 0x00180000c198783b */ /* 0x000e6e0000000200 */
[C---:B--2---:R-:W-:Y:S01]  /*125a0*/  HMMA.16816.F32.BF16 R4, R172.reuse, R176, R4 ;  /* 0x000000b0ac04723c */ /* 0x044fe20000041804 */
[----:B------:R-:W2:Y:S07]  /*125b0*/  LDSM.16.M88.4 R168, [R190+0x800] ;  /* 0x00080000bea8783b */ /* 0x000eae0000000200 */
[C---:B------:R-:W-:Y:S01]  /*125c0*/  HMMA.16816.F32.BF16 R8, R172.reuse, R178, R8 ;  /* 0x000000b2ac08723c */ /* 0x040fe20000041808 */
[----:B------:R-:W2:Y:S07]  /*125d0*/  LDSM.16.M88.4 R176, [R190+0x1000] ;  /* 0x00100000beb0783b */ /* 0x000eae0000000200 */
[C---:B------:R-:W-:Y:S08]  /*125e0*/  HMMA.16816.F32.BF16 R12, R172.reuse, R148, R12 ;  /* 0x00000094ac0c723c */ /* 0x040ff0000004180c */
        /* <DEDUP_REMOVED lines=8> */
[C---:B------:R-:W-:Y:S01]  /*12670*/  HMMA.16816.F32.BF16 R4, R160.reuse, R164, R4 ;  /* 0x000000a4a004723c */ /* 0x040fe20000041804 */
[----:B------:R-:W-:Y:S07]  /*12680*/  LDSM.16.M88.4 R172, [R205] ;  /* 0x00000000cdac783b */ /* 0x000fee0000000200 */
[C---:B------:R-:W-:Y:S01]  /*12690*/  HMMA.16816.F32.BF16 R8, R160.reuse, R166, R8 ;  /* 0x000000a6a008723c */ /* 0x040fe20000041808 */
[----:B------:R-:W1:Y:S07]  /*126a0*/  LDSM.16.M88.4 R164, [R147+0x3000] ;  /* 0x0030000093a4783b */ /* 0x000e6e0000000200 */
[C---:B--2---:R-:W-:Y:S08]  /*126b0*/  HMMA.16816.F32.BF16 R12, R160.reuse, R168, R12 ;  /* 0x000000a8a00c723c */ /* 0x044ff0000004180c */
[C---:B------:R-:W-:Y:S01]  /*126c0*/  HMMA.16816.F32.BF16 R16, R160.reuse, R170, R16 ;  /* 0x000000aaa010723c */ /* 0x040fe20000041810 */
[----:B------:R-:W2:Y:S07]  /*126d0*/  LDSM.16.M88.4 R168, [R147+0x3800] ;  /* 0x0038000093a8783b */ /* 0x000eae0000000200 */
[C---:B------:R-:W-:Y:S08]  /*126e0*/  HMMA.16816.F32.BF16 R20, R160.reuse, R176, R20 ;  /* 0x000000b0a014723c */ /* 0x040ff00000041814 */
[C---:B------:R-:W-:Y:S01]  /*126f0*/  HMMA.16816.F32.BF16 R24, R160.reuse, R178, R24 ;  /* 0x000000b2a018723c */ /* 0x040fe20000041818 */
[----:B------:R-:W-:Y:S07]  /*12700*/  LDSM.16.M88.4 R176, [R203] ;  /* 0x00000000cbb0783b */ /* 0x000fee0000000200 */
[C---:B------:R-:W-:Y:S08]  /*12710*/  HMMA.16816.F32.BF16 R28, R160.reuse, R148, R28 ;  /* 0x00000094a01c723c */ /* 0x040ff0000004181c */
[----:B------:R-:W-:Y:S01]  /*12720*/  HMMA.16816.F32.BF16 R32, R160, R150, R32 ;  /* 0x00000096a020723c */ /* 0x000fe20000041820 */
[----:B------:R-:W-:Y:S07]  /*12730*/  LDSM.16.M88.4 R148, [R195+0x4000] ;  /* 0x00400000c394783b */ /* 0x000fee0000000200 */
[C---:B-----5:R-:W-:Y:S01]  /*12740*/  HMMA.16816.F32.BF16 R4, R156.reuse, R180, R4 ;  /* 0x000000b49c04723c */ /* 0x060fe20000041804 */
        /* <DEDUP_REMOVED lines=8> */
[----:B------:R-:W-:Y:S07]  /*127d0*/  LDSM.16.M88.4 R164, [R193+0x2000] ;  /* 0x00200000c1a4783b */ /* 0x000fee0000000200 */
[C---:B--2---:R-:W-:Y:S08]  /*127e0*/  HMMA.16816.F32.BF16 R28, R156.reuse, R168, R28 ;  /* 0x000000a89c1c723c */ /* 0x044ff0000004181c */
[----:B------:R-:W-:Y:S01]  /*127f0*/  HMMA.16816.F32.BF16 R32, R156, R170, R32 ;  /* 0x000000aa9c20723c */ /* 0x000fe20000041820 */
[----:B------:R-:W2:Y:S07]  /*12800*/  LDSM.16.M88.4 R156, [R197+0x4000] ;  /* 0x00400000c59c783b */ /* 0x000eae0000000200 */
[C---:B-----5:R-:W-:Y:S01]  /*12810*/  HMMA.16816.F32.BF16 R4, R148.reuse, R160, R4 ;  /* 0x000000a09404723c */ /* 0x060fe20000041804 */
[----:B------:R-:W-:Y:S07]  /*12820*/  LDSM.16.M88.4 R168, [R193+0x3000] ;  /* 0x00300000c1a8783b */ /* 0x000fee0000000200 */
[C---:B------:R-:W-:Y:S01]  /*12830*/  HMMA.16816.F32.BF16 R8, R148.reuse, R162, R8 ;  /* 0x000000a29408723c */ /* 0x040fe20000041808 */
[----:B------:R-:W5:Y:S07]  /*12840*/  LDSM.16.M88.4 R160, [R193+0x2800] ;  /* 0x00280000c1a0783b */ /* 0x000f6e0000000200 */
[C---:B------:R-:W-:Y:S08]  /*12850*/  HMMA.16816.F32.BF16 R12, R148.reuse, R172, R12 ;  /* 0x000000ac940c723c */ /* 0x040ff0000004180c */
[C---:B------:R-:W-:Y:S01]  /*12860*/  HMMA.16816.F32.BF16 R16, R148.reuse, R174, R16 ;  /* 0x000000ae9410723c */ /* 0x040fe20000041810 */
[----:B------:R-:W-:Y:S03]  /*12870*/  LDSM.16.M88.4 R172, [R190+0x2000] ;  /* 0x00200000beac783b */ /* 0x000fe60000000200 */
[----:B---3--:R-:W-:Y:S04]  /*12880*/  IMAD.IADD R0, R186, 0x1, R249 ;  /* 0x00000001ba007824 */ /* 0x008fe800078e02f9 */
[C---:B-1----:R-:W-:Y:S04]  /*12890*/  HMMA.16816.F32.BF16 R20, R148.reuse, R152, R20 ;  /* 0x000000989414723c */ /* 0x042fe80000041814 */
[----:B------:R-:W-:Y:S04]  /*128a0*/  @P1 IMAD.HI.U32 R2, R0, c[0x0][0x2c8], RZ ;  /* 0x0000b20000021a27 */ /* 0x000fe800078e00ff */
[C---:B------:R-:W-:Y:S01]  /*128b0*/  HMMA.16816.F32.BF16 R24, R148.reuse, R154, R24 ;  /* 0x0000009a9418723c */ /* 0x040fe20000041818 */
[----:B------:R-:W-:Y:S03]  /*128c0*/  LDSM.16.M88.4 R152, [R196+0x4000] ;  /* 0x00400000c498783b */ /* 0x000fe60000000200 */
[----:B------:R-:W-:Y:S04]  /*128d0*/  @P1 SHF.R.U32.HI R0, RZ, c[0x0][0x2cc], R2 ;  /* 0x0000b300ff001a19 */ /* 0x000fe80000011602 */
[C---:B------:R-:W-:Y:S01]  /*128e0*/  HMMA.16816.F32.BF16 R28, R148.reuse, R176, R28 ;  /* 0x000000b0941c723c */ /* 0x040fe2000004181c */
[----:B------:R-:W-:Y:S07]  /*128f0*/  SHFL.IDX PT, R2, R0, RZ, 0x1c1f ;  /* 0x001c1fff00027589 */ /* 0x000fee00000e0000 */
[----:B------:R-:W-:Y:S01]  /*12900*/  HMMA.16816.F32.BF16 R32, R148, R178, R32 ;  /* 0x000000b29420723c */ /* 0x000fe20000041820 */
[----:B------:R-:W1:Y:S07]  /*12910*/  LDSM.16.M88.4 R148, [R193+0x3800] ;  /* 0x00380000c194783b */ /* 0x000e6e0000000200 */
[C---:B--2---:R-:W-:Y:S01]  /*12920*/  HMMA.16816.F32.BF16 R4, R156.reuse, R164, R4 ;  /* 0x000000a49c04723c */ /* 0x044fe20000041804 */
[----:B------:R-:W-:Y:S07]  /*12930*/  LDSM.16.M88.4 R176, [R190+0x2800] ;  /* 0x00280000beb0783b */ /* 0x000fee0000000200 */
[C---:B------:R-:W-:Y:S01]  /*12940*/  HMMA.16816.F32.BF16 R8, R156.reuse, R166, R8 ;  /* 0x000000a69c08723c */ /* 0x040fe20000041808 */
[----:B------:R-:W-:Y:S07]  /*12950*/  LDSM.16.M88.4 R164, [R147+0x4800] ;  /* 0x0048000093a4783b */ /* 0x000fee0000000200 */
[C---:B-----5:R-:W-:Y:S01]  /*12960*/  HMMA.16816.F32.BF16 R12, R156.reuse, R160, R12 ;  /* 0x000000a09c0c723c */ /* 0x060fe2000004180c */
[----:B------:R2:W3:Y:S07]  /*12970*/  SHFL.IDX PT, R124, R0, 0x1, 0x1c1f ;  /* 0x003c1f00007c7f89 */ /* 0x0004ee00000e0000 */
[C---:B------:R-:W-:Y:S01]  /*12980*/  HMMA.16816.F32.BF16 R16, R156.reuse, R162, R16 ;  /* 0x000000a29c10723c */ /* 0x040fe20000041810 */
[----:B------:R-:W5:Y:S07]  /*12990*/  LDSM.16.M88.4 R160, [R190+0x3800] ;  /* 0x00380000bea0783b */ /* 0x000f6e0000000200 */
[C---:B------:R-:W-:Y:S08]  /*129a0*/  HMMA.16816.F32.BF16 R20, R156.reuse, R168, R20 ;  /* 0x000000a89c14723c */ /* 0x040ff00000041814 */
[C---:B------:R-:W-:Y:S01]  /*129b0*/  HMMA.16816.F32.BF16 R24, R156.reuse, R170, R24 ;  /* 0x000000aa9c18723c */ /* 0x040fe20000041818 */
[----:B------:R-:W-:Y:S03]  /*129c0*/  LDSM.16.M88.4 R168, [R147+0x5000] ;  /* 0x0050000093a8783b */ /* 0x000fe60000000200 */
[----:B--2---:R-:W-:Y:S04]  /*129d0*/  MOV R0, 0xffffffc0 ;  /* 0xffffffc000007802 */ /* 0x004fe80000000f00 */
[C---:B-1----:R-:W-:Y:S04]  /*129e0*/  HMMA.16816.F32.BF16 R28, R156.reuse, R148, R28 ;  /* 0x000000949c1c723c */ /* 0x042fe8000004181c */
[----:B------:R-:W-:Y:S04]  /*129f0*/  IMAD R0, R184, R0, 0x1 ;  /* 0x00000001b8007424 */ /* 0x000fe800078e0200 */
[----:B------:R-:W-:Y:S01]  /*12a00*/  HMMA.16816.F32.BF16 R32, R156, R150, R32 ;  /* 0x000000969c20723c */ /* 0x000fe20000041820 */
[----:B------:R-:W-:Y:S03]  /*12a10*/  LDSM.16.M88.4 R148, [R194+0x8000] ;  /* 0x00800000c294783b */ /* 0x000fe60000000200 */
[----:B----4-:R-:W-:Y:S04]  /*12a20*/  IADD3 R0, R185, R0, -R239 ;  /* 0x00000000b9007210 */ /* 0x010fe80007ffe8ef */
[C---:B------:R-:W-:Y:S01]  /*12a30*/  HMMA.16816.F32.BF16 R4, R152.reuse, R172, R4 ;  /* 0x000000ac9804723c */ /* 0x040fe20000041804 */
[----:B------:R-:W1:Y:S04]  /*12a40*/  LDSM.16.M88.4 R156, [R147+0x4000] ;  /* 0x00400000939c783b */ /* 0x000e680000000200 */
[----:B------:R-:W-:Y:S03]  /*12a50*/  IMAD.IADD R0, R0, 0x1, -R129 ;  /* 0x0000000100007824 */ /* 0x000fe600078e0a81 */
[C---:B------:R-:W-:Y:S01]  /*12a60*/  HMMA.16816.F32.BF16 R8, R152.reuse, R174, R8 ;  /* 0x000000ae9808723c */ /* 0x040fe20000041808 */
[----:B------:R-:W2:Y:S03]  /*12a70*/  LDSM.16.M88.4 R172, [R147+0x5800] ;  /* 0x0058000093ac783b */ /* 0x000ea60000000200 */
[C---:B------:R-:W-:Y:S01]  /*12a80*/  IADD3 R2, R0.reuse, R2, RZ ;  /* 0x0000000200027210 */ /* 0x040fe20007ffe0ff */
[----:B---3--:R-:W-:Y:S03]  /*12a90*/  IMAD.IADD R0, R0, 0x1, R124 ;  /* 0x0000000100007824 */ /* 0x008fe600078e027c */
[C---:B------:R-:W-:Y:S03]  /*12aa0*/  HMMA.16816.F32.BF16 R12, R152.reuse, R176, R12 ;  /* 0x000000b0980c723c */ /* 0x040fe6000004180c */
[C---:B------:R-:W-:Y:S02]  /*12ab0*/  ISETP.GT.AND P3, PT, R2.reuse, 0x28, PT ;  /* 0x000000280200780c */ /* 0x040fe40003f64270 */
[----:B------:R-:W-:Y:S02]  /*12ac0*/  ISETP.GT.AND P4, PT, R2, 0x31, PT ;  /* 0x000000310200780c */ /* 0x000fe40003f84270 */
[----:B------:R-:W-:Y:S01]  /*12ad0*/  ISETP.GT.AND P1, PT, R0, RZ, PT ;  /* 0x000000ff0000720c */ /* 0x000fe20003f24270 */
[C---:B------:R-:W-:Y:S01]  /*12ae0*/  HMMA.16816.F32.BF16 R16, R152.reuse, R178, R16 ;  /* 0x000000b29810723c */ /* 0x040fe20000041810 */
[----:B------:R-:W-:Y:S02]  /*12af0*/  LDSM.16.M88.4 R176, [R195+0x8000] ;  /* 0x00800000c3b0783b */ /* 0x000fe40000000200 */
[C---:B------:R-:W-:Y:S02]  /*12b00*/  ISETP.GT.AND P0, PT, R2.reuse, RZ, PT ;  /* 0x000000ff0200720c */ /* 0x040fe40003f04270 */
[----:B------:R-:W-:Y:S03]  /*12b10*/  ISETP.GT.AND P2, PT, R2, 0x1, PT ;  /* 0x000000010200780c */ /* 0x000fe60003f44270 */
[C---:B------:R-:W-:Y:S08]  /*12b20*/  HMMA.16816.F32.BF16 R20, R152.reuse, R180, R20 ;  /* 0x000000b49814723c */ /* 0x040ff00000041814 */
[C---:B------:R-:W-:Y:S01]  /*12b30*/  HMMA.16816.F32.BF16 R24, R152.reuse, R182, R24 ;  /* 0x000000b69818723c */ /* 0x040fe20000041818 */
[----:B------:R-:W3:Y:S07]  /*12b40*/  LDSM.16.M88.4 R180, [R202] ;  /* 0x00000000cab4783b */ /* 0x000eee0000000200 */
[C---:B-----5:R-:W-:Y:S08]  /*12b50*/  HMMA.16816.F32.BF16 R28, R152.reuse, R160, R28 ;  /* 0x000000a0981c723c */ /* 0x060ff0000004181c */
[----:B------:R-:W-:Y:S01]  /*12b60*/  HMMA.16816.F32.BF16 R32, R152, R162, R32 ;  /* 0x000000a29820723c */ /* 0x000fe20000041820 */
[----:B------:R-:W4:Y:S07]  /*12b70*/  LDSM.16.M88.4 R152, [R201] ;  /* 0x00000000c998783b */ /* 0x000f2e0000000200 */
        /* <DEDUP_REMOVED lines=25> */
[----:B------:R-:W5:Y:S07]  /*12d10*/  LDSM.16.M88.4 R160, [R190+0x4800] ;  /* 0x00480000bea0783b */ /* 0x000f6e0000000200 */
[C---:B--2---:R-:W-:Y:S08]  /*12d20*/  HMMA.16816.F32.BF16 R4, R148.reuse, R164, R4 ;  /* 0x000000a49404723c */ /* 0x044ff00000041804 */
[C---:B------:R-:W-:Y:S08]  /*12d30*/  HMMA.16816.F32.BF16 R8, R148.reuse, R166, R8 ;  /* 0x000000a69408723c */ /* 0x040ff00000041808 */
[C---:B------:R-:W-:Y:S08]  /*12d40*/  HMMA.16816.F32.BF16 R12, R148.reuse, R168, R12 ;  /* 0x000000a8940c723c */ /* 0x040ff0000004180c */
[C---:B------:R-:W-:Y:S08]  /*12d50*/  HMMA.16816.F32.BF16 R16, R148.reuse, R170, R16 ;  /* 0x000000aa9410723c */ /* 0x040ff00000041810 */
[C---:B---3--:R-:W-:Y:S08]  /*12d60*/  HMMA.16816.F32.BF16 R20, R148.reuse, R172, R20 ;  /* 0x000000ac9414723c */ /* 0x048ff00000041814 */
[C---:B------:R-:W-:Y:S08]  /*12d70*/  HMMA.16816.F32.BF16 R24, R148.reuse, R174, R24 ;  /* 0x000000ae9418723c */ /* 0x040ff00000041818 */
[C---:B----4-:R-:W-:Y:S08]  /*12d80*/  HMMA.16816.F32.BF16 R28, R148.reuse, R152, R28 ;  /* 0x00000098941c723c */ /* 0x050ff0000004181c */
[----:B------:R-:W-:Y:S01]  /*12d90*/  HMMA.16816.F32.BF16 R32, R148, R154, R32 ;  /* 0x0000009a9420723c */ /* 0x000fe20000041820 */
[----:B------:R-:W2:Y:S07]  /*12da0*/  LDSM.16.M88.4 R148, [R190+0x5000] ;  /* 0x00500000be94783b */ /* 0x000eae0000000200 */
[C---:B-1----:R-:W-:Y:S01]  /*12db0*/  HMMA.16816.F32.BF16 R4, R156.reuse, R180, R4 ;  /* 0x000000b49c04723c */ /* 0x042fe20000041804 */
[----:B------:R-:W1:Y:S01]  /*12dc0*/  LDSM.16.M88.4 R152, [R190+0x5800] ;  /* 0x00580000be98783b */ /* 0x000e620000000200 */
[----:B------:R-:W-:Y:S06]  /*12dd0*/  DEPBAR.LE SB0, 0x0 ;  /* 0x000080000000791a */ /* 0x000fec0000000000 */
[C---:B------:R-:W-:Y:S01]  /*12de0*/  HMMA.16816.F32.BF16 R8, R156.reuse, R182, R8 ;  /* 0x000000b69c08723c */ /* 0x040fe20000041808 */
[----:B------:R-:W-:Y:S07]  /*12df0*/  BAR.SYNC.DEFER_BLOCKING 0x0 ;  /* 0x0000000000007b1d */ /* 0x000fee0000010000 */
[C---:B-----5:R-:W-:Y:S08]  /*12e00*/  HMMA.16816.F32.BF16 R12, R156.reuse, R160, R12 ;  /* 0x000000a09c0c723c */ /* 0x060ff0000004180c */
[C---:B------:R-:W-:Y:S04]  /*12e10*/  HMMA.16816.F32.BF16 R16, R156.reuse, R162, R16 ;  /* 0x000000a29c10723c */ /* 0x040fe80000041810 */
[----:B------:R-:W-:Y:S02]  /*12e20*/  FSEL R124, R4, -INF , P0 ;  /* 0xff800000047c7808 */ /* 0x000fe40000000000 */
[----:B------:R-:W-:Y:S02]  /*12e30*/  ISETP.GT.AND P0, PT, R0, 0x1, PT ;  /* 0x000000010000780c */ /* 0x000fe40003f04270 */
[----:B------:R-:W-:Y:S01]  /*12e40*/  FSEL R160, R5, -INF , P2 ;  /* 0xff80000005a07808 */ /* 0x000fe20001000000 */
[C---:B--2---:R-:W-:Y:S03]  /*12e50*/  HMMA.16816.F32.BF16 R20, R156.reuse, R148, R20 ;  /* 0x000000949c14723c */ /* 0x044fe60000041814 */
[----:B------:R-:W-:Y:S02]  /*12e60*/  FSEL R163, R7, -INF , P0 ;  /* 0xff80000007a37808 */ /* 0x000fe40000000000 */
[----:B------:R-:W-:Y:S02]  /*12e70*/  FMNMX.FTZ R4, R124, R3, !PT ;  /* 0x000000037c047209 */ /* 0x000fe40007810000 */
[C---:B------:R-:W-:Y:S01]  /*12e80*/  ISETP.GT.AND P0, PT, R2.reuse, 0x8, PT ;  /* 0x000000080200780c */ /* 0x040fe20003f04270 */
[C---:B------:R-:W-:Y:S03]  /*12e90*/  HMMA.16816.F32.BF16 R24, R156.reuse, R150, R24 ;  /* 0x000000969c18723c */ /* 0x040fe60000041818 */
[----:B------:R-:W-:Y:S02]  /*12ea0*/  ISETP.GT.AND P2, PT, R2, 0x9, PT ;  /* 0x000000090200780c */ /* 0x000fe40003f44270 */
[----:B------:R-:W-:Y:S02]  /*12eb0*/  FSEL R148, R8, -INF , P0 ;  /* 0xff80000008947808 */ /* 0x000fe40000000000 */
[----:B------:R-:W-:Y:S01]  /*12ec0*/  FMNMX.FTZ R4, R160, R4, !PT ;  /* 0x00000004a0047209 */ /* 0x000fe20007810000 */
[C---:B-1----:R-:W-:Y:S03]  /*12ed0*/  HMMA.16816.F32.BF16 R28, R156.reuse, R152, R28 ;  /* 0x000000989c1c723c */ /* 0x042fe6000004181c */
[----:B------:R-:W-:Y:S02]  /*12ee0*/  ISETP.GT.AND P0, PT, R0, 0x9, PT ;  /* 0x000000090000780c */ /* 0x000fe40003f04270 */
[----:B------:R-:W-:Y:S02]  /*12ef0*/  FSEL R149, R9, -INF , P2 ;  /* 0xff80000009957808 */ /* 0x000fe40001000000 */
[----:B------:R-:W-:Y:S01]  /*12f00*/  FSEL R162, R11, -INF , P0 ;  /* 0xff8000000ba27808 */ /* 0x000fe20000000000 */
[----:B------:R-:W-:Y:S03]  /*12f10*/  HMMA.16816.F32.BF16 R32, R156, R154, R32 ;  /* 0x0000009a9c20723c */ /* 0x000fe60000041820 */
[----:B------:R-:W-:Y:S02]  /*12f20*/  ISETP.GT.AND P0, PT, R2, 0x10, PT ;  /* 0x000000100200780c */ /* 0x000fe40003f04270 */
[----:B------:R-:W-:Y:S02]  /*12f30*/  FMNMX.FTZ R4, R148, R4, !PT ;  /* 0x0000000494047209 */ /* 0x000fe40007810000 */
[----:B------:R-:W-:Y:S02]  /*12f40*/  FSEL R165, R12, -INF , P0 ;  /* 0xff8000000ca57808 */ /* 0x000fe40000000000 */
[----:B------:R-:W-:Y:S02]  /*12f50*/  ISETP.GT.AND P2, PT, R2, 0x11, PT ;  /* 0x000000110200780c */ /* 0x000fe40003f44270 */
[----:B------:R-:W-:Y:S02]  /*12f60*/  ISETP.GT.AND P0, PT, R0, 0x11, PT ;  /* 0x000000110000780c */ /* 0x000fe40003f04270 */
[----:B------:R-:W-:Y:S02]  /*12f70*/  FMNMX.FTZ R4, R149, R4, !PT ;  /* 0x0000000495047209 */ /* 0x000fe40007810000 */
[----:B------:R-:W-:Y:S02]  /*12f80*/  FSEL R166, R13, -INF , P2 ;  /* 0xff8000000da67808 */ /* 0x000fe40001000000 */
[----:B------:R-:W-:Y:S02]  /*12f90*/  FSEL R171, R15, -INF , P0 ;  /* 0xff8000000fab7808 */ /* 0x000fe40000000000 */
[----:B------:R-:W-:Y:S02]  /*12fa0*/  ISETP.GT.AND P0, PT, R2, 0x18, PT ;  /* 0x000000180200780c */ /* 0x000fe40003f04270 */
[----:B------:R-:W-:Y:S02]  /*12fb0*/  FMNMX.FTZ R4, R165, R4, !PT ;  /* 0x00000004a5047209 */ /* 0x000fe40007810000 */
[----:B------:R-:W-:Y:S02]  /*12fc0*/  FSEL R167, R16, -INF , P0 ;  /* 0xff80000010a77808 */ /* 0x000fe40000000000 */
[----:B------:R-:W-:Y:S02]  /*12fd0*/  ISETP.GT.AND P2, PT, R2, 0x19, PT ;  /* 0x000000190200780c */ /* 0x000fe40003f44270 */
[----:B------:R-:W-:Y:S02]  /*12fe0*/  ISETP.GT.AND P0, PT, R0, 0x19, PT ;  /* 0x000000190000780c */ /* 0x000fe40003f04270 */
[----:B------:R-:W-:Y:S02]  /*12ff0*/  FMNMX.FTZ R4, R166, R4, !PT ;  /* 0x00000004a6047209 */ /* 0x000fe40007810000 */
[----:B------:R-:W-:Y:S02]  /*13000*/  FSEL R172, R19, -INF , P0 ;  /* 0xff80000013ac7808 */ /* 0x000fe40000000000 */
[----:B------:R-:W-:Y:S02]  /*13010*/  ISETP.GT.AND P0, PT, R2, 0x20, PT ;  /* 0x000000200200780c */ /* 0x000fe40003f04270 */
[----:B------:R-:W-:Y:S02]  /*13020*/  FSEL R168, R17, -INF , P2 ;  /* 0xff80000011a87808 */ /* 0x000fe40001000000 */
[----:B------:R-:W-:Y:S02]  /*13030*/  FSEL R164, R6, -INF , P1 ;  /* 0xff80000006a47808 */ /* 0x000fe40000800000 */
[----:B------:R-:W-:Y:S02]  /*13040*/  FMNMX.FTZ R4, R167, R4, !PT ;  /* 0x00000004a7047209 */ /* 0x000fe40007810000 */
[----:B------:R-:W-:Y:S02]  /*13050*/  ISETP.GT.AND P1, PT, R0, 0x8, PT ;  /* 0x000000080000780c */ /* 0x000fe40003f24270 */
[----:B------:R-:W-:Y:S02]  /*13060*/  FSEL R154, R20, -INF , P0 ;  /* 0xff800000149a7808 */ /* 0x000fe40000000000 */
[----:B------:R-:W-:Y:S02]  /*13070*/  ISETP.GT.AND P2, PT, R2, 0x21, PT ;  /* 0x000000210200780c */ /* 0x000fe40003f44270 */
[----:B------:R-:W-:Y:S02]  /*13080*/  FMNMX.FTZ R4, R168, R4, !PT ;  /* 0x00000004a8047209 */ /* 0x000fe40007810000 */
[----:B------:R-:W-:Y:S02]  /*13090*/  FSEL R161, R10, -INF , P1 ;  /* 0xff8000000aa17808 */ /* 0x000fe40000800000 */
[----:B------:R-:W-:Y:S02]  /*130a0*/  ISETP.GT.AND P1, PT, R0, 0x10, PT ;  /* 0x000000100000780c */ /* 0x000fe40003f24270 */
[----:B------:R-:W-:Y:S02]  /*130b0*/  FMNMX.FTZ R5, R164, R128, !PT ;  /* 0x00000080a4057209 */ /* 0x000fe40007810000 */
[----:B------:R-:W-:Y:S02]  /*130c0*/  FSEL R155, R21, -INF , P2 ;  /* 0xff800000159b7808 */ /* 0x000fe40001000000 */
        /* <DEDUP_REMOVED lines=11> */
[----:B------:R-:W-:Y:S02]  /*13180*/  ISETP.GT.AND P0, PT, R2, 0x30, PT ;  /* 0x000000300200780c */ /* 0x000fe40003f04270 */
[----:B------:R-:W-:Y:S02]  /*13190*/  FMNMX.FTZ R5, R162, R5, !PT ;  /* 0x00000005a2057209 */ /* 0x000fe40007810000 */
[----:B------:R-:W-:Y:S02]  /*131a0*/  FSEL R186, R28, -INF , P0 ;  /* 0xff8000001cba7808 */ /* 0x000fe40000000000 */
        /* <DEDUP_REMOVED lines=9> */
[----:B------:R-:W-:Y:S02]  /*13240*/  ISETP.GT.AND P1, PT, R0, 0x20, PT ;  /* 0x000000200000780c */ /* 0x000fe40003f24270 */
[----:B------:R-:W-:Y:S02]  /*13250*/  FMNMX.FTZ R4, R170, R4, !PT ;  /* 0x00000004aa047209 */ /* 0x000fe40007810000 */
[----:B------:R-:W-:Y:S02]  /*13260*/  FSEL R214, R33, -INF , P2 ;  /* 0xff80000021d67808 */ /* 0x000fe40001000000 */
[----:B------:R-:W-:Y:S02]  /*13270*/  FMNMX.FTZ R2, R213, R2, !PT ;  /* 0x00000002d5027209 */ /* 0x000fe40007810000 */
[----:B------:R-:W-:Y:S02]  /*13280*/  FSEL R157, R22, -INF , P1 ;  /* 0xff800000169d7808 */ /* 0x000fe40000800000 */
[----:B------:R-:W-:Y:S02]  /*13290*/  ISETP.GT.AND P0, PT, R0, 0x21, PT ;  /* 0x000000210000780c */ /* 0x000fe40003f04270 */
[----:B------:R-:W-:Y:S02]  /*132a0*/  FMNMX.FTZ R4, R172, R4, !PT ;  /* 0x00000004ac047209 */ /* 0x000fe40007810000 */
[----:B------:R-:W-:Y:S02]  /*132b0*/  FMNMX.FTZ R2, R214, R2, !PT ;  /* 0x00000002d6027209 */ /* 0x000fe40007810000 */
[----:B------:R-:W-:Y:S02]  /*132c0*/  FSEL R158, R23, -INF , P0 ;  /* 0xff800000179e7808 */ /* 0x000fe40000000000 */
[----:B------:R-:W-:Y:S01]  /*132d0*/  ISETP.GT.AND P2, PT, R184, R235, PT ;  /* 0x000000ebb800720c */ /* 0x000fe20003f44270 */
[----:B------:R-:W1:Y:S01]  /*132e0*/  SHFL.BFLY PT, R7, R2, 0x2, 0x1f ;  /* 0x0c401f0002077f89 */ /* 0x000e6200000e0000 */
[----:B------:R-:W-:Y:S02]  /*132f0*/  FMNMX.FTZ R4, R157, R4, !PT ;  /* 0x000000049d047209 */ /* 0x000fe40007810000 */
[----:B------:R-:W-:Y:S02]  /*13300*/  ISETP.GT.AND P1, PT, R0, 0x28, PT ;  /* 0x000000280000780c */ /* 0x000fe40003f24270 */
[----:B------:R-:W-:Y:S02]  /*13310*/  FMNMX.FTZ R4, R158, R4, !PT ;  /* 0x000000049e047209 */ /* 0x000fe40007810000 */
[----:B------:R-:W-:Y:S02]  /*13320*/  FSEL R175, R26, -INF , P1 ;  /* 0xff8000001aaf7808 */ /* 0x000fe40000800000 */
[C---:B------:R-:W-:Y:S02]  /*13330*/  ISETP.GT.AND P0, PT, R0.reuse, 0x29, PT ;  /* 0x000000290000780c */ /* 0x040fe40003f04270 */
[----:B------:R-:W-:Y:S01]  /*13340*/  ISETP.GT.AND P1, PT, R0, 0x30, PT ;  /* 0x000000300000780c */ /* 0x000fe20003f24270 */
[----:B------:R-:W-:Y:S01]  /*13350*/  @P2 IMAD.MOV.U32 R10, RZ, RZ, c[0x0][0x1e4] ;  /* 0x00007900ff0a2624 */ /* 0x000fe200078e00ff */
[----:B------:R-:W-:Y:S02]  /*13360*/  FSEL R176, R27, -INF , P0 ;  /* 0xff8000001bb07808 */ /* 0x000fe40000000000 */
        /* <DEDUP_REMOVED lines=16> */
[----:B-1----:R-:W-:Y:S02]  /*13470*/  FMNMX.FTZ R9, R2, R7, !PT ;  /* 0x0000000702097209 */ /* 0x002fe40007810000 */
[----:B------:R-:W-:Y:S01]  /*13480*/  @P2 IADD3 R2, R5, R6, RZ ;  /* 0x0000000605022210 */ /* 0x000fe20007ffe0ff */
[C---:B------:R-:W-:Y:S01]  /*13490*/  @P2 IMAD.SHL.U32 R5, R4.reuse, 0x40, RZ ;  /* 0x0000004004052824 */ /* 0x040fe200078e00ff */
[----:B------:R-:W-:Y:S01]  /*134a0*/  FMNMX.FTZ R0, R129, R0, !PT ;  /* 0x0000000081007209 */ /* 0x000fe20007810000 */
[----:B------:R-:W-:Y:S01]  /*134b0*/  SHFL.BFLY PT, R17, R9, 0x1, 0x1f ;  /* 0x0c201f0009117f89 */ /* 0x000fe200000e0000 */
[----:B------:R-:W-:Y:S02]  /*134c0*/  @P2 SHF.L.U64.HI R4, R4, 0x6, R2 ;  /* 0x0000000604042819 */ /* 0x000fe40000010202 */
[----:B------:R-:W-:Y:S02]  /*134d0*/  @P2 MOV R6, c[0x0][0x1e0] ;  /* 0x0000780000062a02 */ /* 0x000fe40000000f00 */
[C---:B------:R-:W-:Y:S02]  /*134e0*/  @P2 IADD3 R8, P1, R5.reuse, R226, RZ ;  /* 0x000000e205082210 */ /* 0x040fe40007f3e0ff */
[----:B------:R-:W-:Y:S01]  /*134f0*/  @P2 LEA R7, P0, R6, R5, 0x5 ;  /* 0x0000000506072211 */ /* 0x000fe200078028ff */
[----:B------:R-:W1:Y:S01]  /*13500*/  SHFL.BFLY PT, R2, R0, 0x2, 0x1f ;  /* 0x0c401f0000027f89 */ /* 0x000e6200000e0000 */
[-C--:B------:R-:W-:Y:S02]  /*13510*/  @P2 IADD3.X R11, R4, R225.reuse, RZ, P1, !PT ;  /* 0x000000e1040b2210 */ /* 0x080fe40000ffe4ff */
[----:B------:R-:W-:Y:S02]  /*13520*/  @P2 LEA R18, P1, R8, c[0x0][0x1c8], 0x1 ;  /* 0x0000720008122a11 */ /* 0x000fe400078208ff */
[----:B------:R-:W-:Y:S02]  /*13530*/  @P2 LEA.HI.X R6, R6, R4, R10, 0x5, P0 ;  /* 0x0000000406062211 */ /* 0x000fe400000f2c0a */
[----:B------:R-:W-:Y:S02]  /*13540*/  @P2 IADD3 R10, P0, R226, 0x40, RZ ;  /* 0x00000040e20a2810 */ /* 0x000fe40007f1e0ff */
[----:B------:R-:W-:Y:S02]  /*13550*/  @P2 LEA.HI.X R19, R8, c[0x0][0x1cc], R11, 0x1, P1 ;  /* 0x0000730008132a11 */ /* 0x000fe400008f0c0b */
[----:B------:R-:W-:Y:S01]  /*13560*/  @P2 IADD3 R11, P3, R226, 0x80, RZ ;  /* 0x00000080e20b2810 */ /* 0x000fe20007f7e0ff */
[----:B------:R-:W-:Y:S01]  /*13570*/  @P2 IMAD.X R12, RZ, RZ, R225, P0 ;  /* 0x000000ffff0c2224 */ /* 0x000fe200000e06e1 */
[C---:B------:R-:W-:Y:S02]  /*13580*/  @P2 IADD3 R8, P1, R5.reuse, R10, RZ ;  /* 0x0000000a05082210 */ /* 0x040fe40007f3e0ff */
[----:B------:R-:W-:Y:S02]  /*13590*/  @P2 IADD3.X R13, RZ, R225, RZ, P3, !PT ;  /* 0x000000e1ff0d2210 */ /* 0x000fe40001ffe4ff */
[----:B------:R-:W-:Y:S01]  /*135a0*/  @P2 IADD3 R5, P0, R5, R11, RZ ;  /* 0x0000000b05052210 */ /* 0x000fe20007f1e0ff */
[----:B------:R-:W-:Y:S01]  /*135b0*/  @P2 IMAD.X R15, R4, 0x1, R12, P1 ;  /* 0x00000001040f2824 */ /* 0x000fe200008e060c */
[----:B------:R-:W-:Y:S02]  /*135c0*/  @P2 LEA R16, P1, R8, c[0x0][0x1c8], 0x1 ;  /* 0x0000720008102a11 */ /* 0x000fe400078208ff */
[----:B------:R-:W-:Y:S02]  /*135d0*/  @P2 IADD3.X R4, R4, R13, RZ, P0, !PT ;  /* 0x0000000d04042210 */ /* 0x000fe400007fe4ff */
[----:B------:R-:W-:Y:S02]  /*135e0*/  @P2 LEA R14, P0, R5, c[0x0][0x1c8], 0x1 ;  /* 0x00007200050e2a11 */ /* 0x000fe400078008ff */
[----:B-1----:R-:W-:Y:S02]  /*135f0*/  FMNMX.FTZ R0, R0, R2, !PT ;  /* 0x0000000200007209 */ /* 0x002fe40007810000 */
[----:B------:R-:W-:Y:S02]  /*13600*/  FMNMX.FTZ R125, R9, R17, !PT ;  /* 0x00000011097d7209 */ /* 0x000fe40007810000 */
[----:B------:R-:W-:Y:S01]  /*13610*/  @P2 LEA.HI.X R17, R8, c[0x0][0x1cc], R15, 0x1, P1 ;  /* 0x0000730008112a11 */ /* 0x000fe200008f0c0f */
[----:B------:R-:W1:Y:S01]  /*13620*/  SHFL.BFLY PT, R2, R0, 0x1, 0x1f ;  /* 0x0c201f0000027f89 */ /* 0x000e6200000e0000 */
[----:B------:R-:W-:Y:S01]  /*13630*/  @P2 LEA.HI.X R15, R5, c[0x0][0x1cc], R4, 0x1, P0 ;  /* 0x00007300050f2a11 */ /* 0x000fe200000f0c04 */
[----:B------:R-:W-:Y:S01]  /*13640*/  FMUL.FTZ R8, R125, c[0x0][0x2d0] ;  /* 0x0000b4007d087a20 */ /* 0x000fe20000410000 */
[----:B------:R-:W-:Y:S02]  /*13650*/  @P2 IADD3 R4, P0, R7, R10, RZ ;  /* 0x0000000a07042210 */ /* 0x000fe40007f1e0ff */
[----:B------:R-:W-:Y:S02]  /*13660*/  FSETP.NEU.FTZ.AND P1, PT, R125, -INF , PT ;  /* 0xff8000007d00780b */ /* 0x000fe40003f3d000 */
[----:B------:R-:W-:Y:S01]  /*13670*/  LOP3.LUT P4, RZ, R238, 0x1, RZ, 0xc0, !PT ;  /* 0x00000001eeff7812 */ /* 0x000fe2000788c0ff */
[----:B------:R-:W-:Y:S01]  /*13680*/  @P2 IMAD.X R10, R6, 0x1, R12, P0 ;  /* 0x00000001060a2824 */ /* 0x000fe200000e060c */
[C---:B------:R-:W-:Y:S02]  /*13690*/  @P2 IADD3 R5, P0, R7.reuse, R11, RZ ;  /* 0x0000000b07052210 */ /* 0x040fe40007f1e0ff */
[----:B------:R-:W-:Y:S02]  /*136a0*/  FSEL R152, R8, RZ, P1 ;  /* 0x000000ff08987208 */ /* 0x000fe40000800000 */
[----:B------:R-:W-:Y:S02]  /*136b0*/  @P2 IADD3.X R11, R6, R13, RZ, P0, !PT ;  /* 0x0000000d060b2210 */ /* 0x000fe400007fe4ff */
[----:B------:R-:W-:Y:S01]  /*136c0*/  @P2 IADD3 R7, P0, R7, R226, RZ ;  /* 0x000000e207072210 */ /* 0x000fe20007f1e0ff */
[--C-:B------:R-:W-:Y:S04]  /*136d0*/  FFMA.FTZ R8, R124, c[0x0][0x2d0], -R152.reuse ;  /* 0x0000b4007c087a23 */ /* 0x100fe80000010898 */
[----:B------:R-:W-:Y:S01]  /*136e0*/  @P2 IMAD.X R9, R6, 0x1, R225, P0 ;  /* 0x0000000106092824 */ /* 0x000fe200000e06e1 */
[C---:B------:R-:W-:Y:S01]  /*136f0*/  @P2 LEA R6, P0, R7.reuse, c[0x0][0x1c8], 0x1 ;  /* 0x0000720007062a11 */ /* 0x040fe200078008ff */
[----:B------:R2:W-:Y:S01]  /*13700*/  MUFU.EX2 R223, R8 ;  /* 0x0000000800df7308 */ /* 0x0005e20000000800 */
[----:B------:R3:W-:Y:S01]  /*13710*/  @P2 LDGSTS.E.BYPASS.LTC128B.128 [R210+0x6100], [R18.64], !P4 ;  /* 0x0610000012d22fae */ /* 0x0007e2000e101d46 */
[----:B-1----:R-:W-:Y:S01]  /*13720*/  FMNMX.FTZ R124, R0, R2, !PT ;  /* 0x00000002007c7209 */ /* 0x002fe20007810000 */
[--C-:B------:R-:W-:Y:S01]  /*13730*/  FFMA.FTZ R0, R148, c[0x0][0x2d0], -R152.reuse ;  /* 0x0000b40094007a23 */ /* 0x100fe20000010898 */
[----:B------:R-:W-:Y:S01]  /*13740*/  @P2 LEA.HI.X R7, R7, c[0x0][0x1cc], R9, 0x1, P0 ;  /* 0x0000730007072a11 */ /* 0x000fe200000f0c09 */
[--C-:B------:R-:W-:Y:S02]  /*13750*/  FFMA.FTZ R9, R160, c[0x0][0x2d0], -R152.reuse ;  /* 0x0000b400a0097a23 */ /* 0x100fe40000010898 */
[----:B------:R-:W-:Y:S02]  /*13760*/  FFMA.FTZ R2, R149, c[0x0][0x2d0], -R152 ;  /* 0x0000b40095027a23 */ /* 0x000fe40000010898 */
[----:B------:R1:W-:Y:S01]  /*13770*/  @P2 LDGSTS.E.BYPASS.LTC128B.128 [R210+0x8100], [R16.64], !P6 ;  /* 0x0810000010d22fae */ /* 0x0003e2000f101d46 */
[----:B------:R4:W5:Y:S07]  /*13780*/  MUFU.EX2 R224, R9 ;  /* 0x0000000900e07308 */ /* 0x00096e0000000800 */
[----:B------:R1:W-:Y:S03]  /*13790*/  @P2 LDGSTS.E.BYPASS.LTC128B.128 [R210+0xa100], [R14.64], !P5 ;  /* 0x0a1000000ed22fae */ /* 0x0003e6000e901d46 */
[----:B------:R1:W-:Y:S01]  /*137a0*/  MUFU.EX2 R222, R0 ;  /* 0x0000000000de7308 */ /* 0x0003e20000000800 */
[C---:B--2---:R-:W-:Y:S04]  /*137b0*/  @P2 LEA R8, P0, R4.reuse, c[0x0][0x1c8], 0x1 ;  /* 0x0000720004082a11 */ /* 0x044fe800078008ff */
[----:B------:R2:W-:Y:S05]  /*137c0*/  @P2 LDGSTS.E.BYPASS.LTC128B.128 [R210+0x7100], [R6.64], !P4 ;  /* 0x0710000006d22fae */ /* 0x0005ea000e101d46 */
[----:B------:R2:W2:Y:S01]  /*137d0*/  MUFU.EX2 R221, R2 ;  /* 0x0000000200dd7308 */ /* 0x0004a20000000800 */
[----:B----4-:R-:W-:Y:S02]  /*137e0*/  @P2 LEA.HI.X R9, R4, c[0x0][0x1cc], R10, 0x1, P0 ;  /* 0x0000730004092a11 */ /* 0x010fe400000f0c0a */
[C---:B------:R-:W-:Y:S02]  /*137f0*/  @P2 LEA R4, P0, R5.reuse, c[0x0][0x1c8], 0x1 ;  /* 0x0000720005042a11 */ /* 0x040fe400078008ff */
[----:B-----5:R-:W-:Y:S01]  /*13800*/  F2FP.BF16.PACK_AB R148, R224, R223 ;  /* 0x000000dfe094723e */ /* 0x020fe200000010ff */
[----:B------:R4:W-:Y:S01]  /*13810*/  @P2 LDGSTS.E.BYPASS.LTC128B.128 [R210+0x9100], [R8.64], !P6 ;  /* 0x0910000008d22fae */ /* 0x0009e2000f101d46 */
[----:B------:R-:W-:Y:S02]  /*13820*/  @P2 LEA.HI.X R5, R5, c[0x0][0x1cc], R11, 0x1, P0 ;  /* 0x0000730005052a11 */ /* 0x000fe400000f0c0b */
[C---:B------:R-:W-:Y:S01]  /*13830*/  FSETP.NEU.FTZ.AND P0, PT, R124.reuse, -INF , PT ;  /* 0xff8000007c00780b */ /* 0x040fe20003f1d000 */
[----:B-1----:R-:W-:Y:S04]  /*13840*/  FMUL.FTZ R0, R124, c[0x0][0x2d0] ;  /* 0x0000b4007c007a20 */ /* 0x002fe80000410000 */
[----:B------:R1:W-:Y:S01]  /*13850*/  @P2 LDGSTS.E.BYPASS.LTC128B.128 [R210+0xb100], [R4.64], !P5 ;  /* 0x0b10000004d22fae */ /* 0x0003e2000e901d46 */
[----:B------:R-:W-:Y:S05]  /*13860*/  FSEL R153, R0, RZ, P0 ;  /* 0x000000ff00997208 */ /* 0x000fea0000000000 */
[--C-:B------:R-:W-:Y:S02]  /*13870*/  FFMA.FTZ R0, R164, c[0x0][0x2d0], -R153.reuse ;  /* 0x0000b400a4007a23 */ /* 0x100fe40000010899 */
[----:B------:R-:W5:Y:S01]  /*13880*/  LDSM.16.MT88.4 R12, [R188] ;  /* 0x00000000bc0c783b */ /* 0x000f620000004200 */
[--C-:B--2---:R-:W-:Y:S01]  /*13890*/  FFMA.FTZ R2, R162, c[0x0][0x2d0], -R153.reuse ;  /* 0x0000b400a2027a23 */ /* 0x104fe20000010899 */
[----:B------:R-:W-:Y:S01]  /*138a0*/  F2FP.BF16.PACK_AB R150, R221, R222 ;  /* 0x000000dedd96723e */ /* 0x000fe200000010ff */
[----:B------:R2:W-:Y:S05]  /*138b0*/  MUFU.EX2 R218, R0 ;  /* 0x0000000000da7308 */ /* 0x0005ea0000000800 */
[----:B------:R-:W1:Y:S05]  /*138c0*/  LDSM.16.MT88.4 R20, [R189] ;  /* 0x00000000bd14783b */ /* 0x000e6a0000004200 */
[----:B------:R3:W-:Y:S03]  /*138d0*/  MUFU.EX2 R217, R2 ;  /* 0x0000000200d97308 */ /* 0x0007e60000000800 */
[----:B------:R-:W1:Y:S08]  /*138e0*/  LDSM.16.MT88.4 R28, [R192] ;  /* 0x00000000c01c783b */ /* 0x000e700000004200 */
[----:B------:R-:W0:Y:S01]  /*138f0*/  LDGDEPBAR ;  /* 0x00000000000079af */ /* 0x000e220000000000 */
[--C-:B--2---:R-:W-:Y:S04]  /*13900*/  FFMA.FTZ R0, R163, c[0x0][0x2d0], -R153.reuse ;  /* 0x0000b400a3007a23 */ /* 0x104fe80000010899 */
[----:B------:R2:W1:Y:S01]  /*13910*/  MUFU.EX2 R220, R0 ;  /* 0x0000000000dc7308 */ /* 0x0004620000000800 */
[----:B---3--:R-:W-:Y:S02]  /*13920*/  FSEL R2, R124, RZ, P0 ;  /* 0x000000ff7c027208 */ /* 0x008fe40000000000 */
[----:B------:R-:W-:Y:S02]  /*13930*/  ISETP.GT.AND P0, PT, R184, R236, PT ;  /* 0x000000ecb800720c */ /* 0x000fe40003f04270 */
[----:B------:R-:W-:Y:S01]  /*13940*/  MOV R184, R211 ;  /* 0x000000d300b87202 */ /* 0x000fe20000000f00 */
[----:B--2---:R-:W-:Y:S01]  /*13950*/  FFMA.FTZ R0, R161, c[0x0][0x2d0], -R153 ;  /* 0x0000b400a1007a23 */ /* 0x004fe20000010899 */
[----:B-1----:R-:W-:Y:S03]  /*13960*/  F2FP.BF16.PACK_AB R149, R220, R218 ;  /* 0x000000dadc95723e */ /* 0x002fe600000010ff */
[----:B------:R1:W2:Y:S02]  /*13970*/  MUFU.EX2 R219, R0 ;  /* 0x0000000000db7308 */ /* 0x0002a40000000800 */
[----:B-1----:R-:W-:Y:S02]  /*13980*/  FSEL R0, R125, RZ, P1 ;  /* 0x000000ff7d007208 */ /* 0x002fe40000800000 */
[----:B--2---:R-:W-:Y:S03]  /*13990*/  F2FP.BF16.PACK_AB R151, R217, R219 ;  /* 0x000000dbd997723e */ /* 0x004fe600000010ff */
[----:B------:R-:W-:Y:S04]  /*139a0*/  FADD.FTZ R0, -R0, R3 ;  /* 0x0000000300007221 */ /* 0x000fe80000010100 */
[----:B------:R-:W-:Y:S04]  /*139b0*/  FMUL.FTZ R0, R0, c[0x0][0x2d0] ;  /* 0x0000b40000007a20 */ /* 0x000fe80000410000 */
[----:B------:R1:W2:Y:S02]  /*139c0*/  MUFU.EX2 R3, R0 ;  /* 0x0000000000037308 */ /* 0x0002a40000000800 */
[----:B-1----:R-:W-:Y:S02]  /*139d0*/  FADD.FTZ R0, -R2, R128 ;  /* 0x0000008002007221 */ /* 0x002fe40000010100 */
[C---:B--2---:R-:W-:Y:S02]  /*139e0*/  FMUL.FTZ R4, R3.reuse, R132 ;  /* 0x0000008403047220 */ /* 0x044fe40000410000 */
[----:B------:R-:W-:Y:S02]  /*139f0*/  FMUL.FTZ R0, R0, c[0x0][0x2d0] ;  /* 0x0000b40000007a20 */ /* 0x000fe40000410000 */
[C---:B------:R-:W-:Y:S02]  /*13a00*/  FMUL.FTZ R5, R3.reuse, R133 ;  /* 0x0000008503057220 */ /* 0x040fe40000410000 */
[C---:B----4-:R-:W-:Y:S02]  /*13a10*/  FMUL.FTZ R8, R3.reuse, R136 ;  /* 0x0000008803087220 */ /* 0x050fe40000410000 */
[----:B------:R-:W1:Y:S01]  /*13a20*/  MUFU.EX2 R0, R0 ;  /* 0x0000000000007308 */ /* 0x000e620000000800 */
[----:B------:R-:W-:Y:S02]  /*13a30*/  FMUL.FTZ R9, R3, R137 ;  /* 0x0000008903097220 */ /* 0x000fe40000410000 */
        /* <DEDUP_REMOVED lines=12> */
[C---:B-1----:R-:W-:Y:S02]  /*13b00*/  FMUL.FTZ R6, R0.reuse, R134 ;  /* 0x0000008600067220 */ /* 0x042fe40000410000 */
[C---:B------:R-:W-:Y:S02]  /*13b10*/  FMUL.FTZ R7, R0.reuse, R135 ;  /* 0x0000008700077220 */ /* 0x040fe40000410000 */
[----:B------:R-:W-:Y:S01]  /*13b20*/  LDSM.16.MT88.4 R132, [R189+0x2800] ;  /* 0x00280000bd84783b */ /* 0x000fe20000004200 */
[C---:B------:R-:W-:Y:S02]  /*13b30*/  FMUL.FTZ R10, R0.reuse, R138 ;  /* 0x0000008a000a7220 */ /* 0x040fe40000410000 */
[C---:B------:R-:W-:Y:S02]  /*13b40*/  FMUL.FTZ R11, R0.reuse, R139 ;  /* 0x0000008b000b7220 */ /* 0x040fe40000410000 */
[C---:B-----5:R-:W-:Y:S03]  /*13b50*/  HMMA.16816.F32.BF16 R4, R148.reuse, R12, R4 ;  /* 0x0000000c9404723c */ /* 0x060fe60000041804 */
[----:B------:R-:W-:Y:S02]  /*13b60*/  LDSM.16.MT88.4 R136, [R192+0x2800] ;  /* 0x00280000c088783b */ /* 0x000fe40000004200 */
[C---:B------:R-:W-:Y:S02]  /*13b70*/  FMUL.FTZ R18, R0.reuse, R106 ;  /* 0x0000006a00127220 */ /* 0x040fe40000410000 */
[C---:B------:R-:W-:Y:S01]  /*13b80*/  FMUL.FTZ R12, R3.reuse, R100 ;  /* 0x00000064030c7220 */ /* 0x040fe20000410000 */
[C---:B------:R-:W-:Y:S04]  /*13b90*/  HMMA.16816.F32.BF16 R8, R148.reuse, R14, R8 ;  /* 0x0000000e9408723c */ /* 0x040fe80000041808 */
[C---:B------:R-:W-:Y:S02]  /*13ba0*/  FMUL.FTZ R13, R3.reuse, R101 ;  /* 0x00000065030d7220 */ /* 0x040fe40000410000 */
[C---:B------:R-:W-:Y:S02]  /*13bb0*/  FMUL.FTZ R19, R0.reuse, R107 ;  /* 0x0000006b00137220 */ /* 0x040fe40000410000 */
[C---:B------:R-:W-:Y:S01]  /*13bc0*/  FMUL.FTZ R14, R0.reuse, R102 ;  /* 0x00000066000e7220 */ /* 0x040fe20000410000 */
[----:B------:R-:W-:Y:S03]  /*13bd0*/  LDSM.16.MT88.4 R104, [R188+0x2000] ;  /* 0x00200000bc68783b */ /* 0x000fe60000004200 */
[C---:B------:R-:W-:Y:S02]  /*13be0*/  FMUL.FTZ R15, R0.reuse, R103 ;  /* 0x00000067000f7220 */ /* 0x040fe40000410000 */
[C---:B------:R-:W-:Y:S02]  /*13bf0*/  FMUL.FTZ R26, R0.reuse, R114 ;  /* 0x00000072001a7220 */ /* 0x040fe40000410000 */
[C---:B------:R-:W-:Y:S01]  /*13c00*/  FMUL.FTZ R27, R0.reuse, R115 ;  /* 0x00000073001b7220 */ /* 0x040fe20000410000 */
[----:B------:R-:W1:Y:S01]  /*13c10*/  LDSM.16.MT88.4 R100, [R191] ;  /* 0x00000000bf64783b */ /* 0x000e620000004200 */
[----:B------:R-:W-:Y:S01]  /*13c20*/  FMUL.FTZ R34, R0, R122 ;  /* 0x0000007a00227220 */ /* 0x000fe20000410000 */
[C---:B------:R-:W-:Y:S03]  /*13c30*/  HMMA.16816.F32.BF16 R12, R148.reuse, R20, R12 ;  /* 0x00000014940c723c */ /* 0x040fe6000004180c */
[--C-:B--2---:R-:W-:Y:S02]  /*13c40*/  FFMA.FTZ R2, R166, c[0x0][0x2d0], -R152.reuse ;  /* 0x0000b400a6027a23 */ /* 0x104fe40000010898 */
[C---:B------:R-:W-:Y:S01]  /*13c50*/  FMUL.FTZ R35, R0.reuse, R123 ;  /* 0x0000007b00237220 */ /* 0x040fe20000410000 */
[----:B------:R-:W-:Y:S01]  /*13c60*/  LDSM.16.MT88.4 R112, [R192+0x800] ;  /* 0x00080000c070783b */ /* 0x000fe20000004200 */
[C---:B------:R-:W-:Y:S01]  /*13c70*/  FMUL.FTZ R20, R3.reuse, R108 ;  /* 0x0000006c03147220 */ /* 0x040fe20000410000 */
[C---:B------:R-:W-:Y:S01]  /*13c80*/  HMMA.16816.F32.BF16 R16, R148.reuse, R22, R16 ;  /* 0x000000169410723c */ /* 0x040fe20000041810 */
[----:B------:R2:W3:Y:S03]  /*13c90*/  MUFU.EX2 R183, R2 ;  /* 0x0000000200b77308 */ /* 0x0004e60000000800 */
[C---:B------:R-:W-:Y:S02]  /*13ca0*/  FMUL.FTZ R21, R3.reuse, R109 ;  /* 0x0000006d03157220 */ /* 0x040fe40000410000 */
[C---:B------:R-:W-:Y:S01]  /*13cb0*/  FMUL.FTZ R38, R0.reuse, R38 ;  /* 0x0000002600267220 */ /* 0x040fe20000410000 */
[----:B------:R-:W-:Y:S01]  /*13cc0*/  LDSM.16.MT88.4 R120, [R188+0x2800] ;  /* 0x00280000bc78783b */ /* 0x000fe20000004200 */
[C---:B------:R-:W-:Y:S04]  /*13cd0*/  FMUL.FTZ R22, R0.reuse, R110 ;  /* 0x0000006e00167220 */ /* 0x040fe80000410000 */
[C---:B------:R-:W-:Y:S02]  /*13ce0*/  FMUL.FTZ R23, R0.reuse, R111 ;  /* 0x0000006f00177220 */ /* 0x040fe40000410000 */
[C---:B------:R-:W-:Y:S01]  /*13cf0*/  FMUL.FTZ R39, R0.reuse, R39 ;  /* 0x0000002700277220 */ /* 0x040fe20000410000 */
[----:B------:R-:W4:Y:S01]  /*13d00*/  LDSM.16.MT88.4 R108, [R189+0x2000] ;  /* 0x00200000bd6c783b */ /* 0x000f220000004200 */
[C---:B------:R-:W-:Y:S02]  /*13d10*/  FMUL.FTZ R42, R0.reuse, R42 ;  /* 0x0000002a002a7220 */ /* 0x040fe40000410000 */
[C---:B------:R-:W-:Y:S01]  /*13d20*/  FMUL.FTZ R43, R0.reuse, R43 ;  /* 0x0000002b002b7220 */ /* 0x040fe20000410000 */
[C---:B------:R-:W-:Y:S03]  /*13d30*/  HMMA.16816.F32.BF16 R20, R148.reuse, R28, R20 ;  /* 0x0000001c9414723c */ /* 0x040fe60000041814 */
[C---:B------:R-:W-:Y:S02]  /*13d40*/  FMUL.FTZ R44, R3.reuse, R44 ;  /* 0x0000002c032c7220 */ /* 0x040fe40000410000 */
[C---:B------:R-:W-:Y:S02]  /*13d50*/  FMUL.FTZ R45, R3.reuse, R45 ;  /* 0x0000002d032d7220 */ /* 0x040fe40000410000 */
[----:B------:R-:W-:Y:S01]  /*13d60*/  FMUL.FTZ R28, R3, R116 ;  /* 0x00000074031c7220 */ /* 0x000fe20000410000 */
[C---:B------:R-:W-:Y:S04]  /*13d70*/  HMMA.16816.F32.BF16 R24, R148.reuse, R30, R24 ;  /* 0x0000001e9418723c */ /* 0x040fe80000041818 */
[--C-:B--2---:R-:W-:Y:S02]  /*13d80*/  FFMA.FTZ R2, R167, c[0x0][0x2d0], -R152.reuse ;  /* 0x0000b400a7027a23 */ /* 0x104fe40000010898 */
[C---:B------:R-:W-:Y:S02]  /*13d90*/  FMUL.FTZ R29, R3.reuse, R117 ;  /* 0x00000075031d7220 */ /* 0x040fe40000410000 */
[C---:B------:R-:W-:Y:S01]  /*13da0*/  FMUL.FTZ R30, R0.reuse, R118 ;  /* 0x00000076001e7220 */ /* 0x040fe20000410000 */
[----:B------:R2:W-:Y:S03]  /*13db0*/  MUFU.EX2 R182, R2 ;  /* 0x0000000200b67308 */ /* 0x0005e60000000800 */
        /* <DEDUP_REMOVED lines=10> */
[----:B------:R-:W-:Y:S02]  /*13e60*/  FMUL.FTZ R51, R0, R51 ;  /* 0x0000003300337220 */ /* 0x000fe40000410000 */
[----:B--2---:R-:W-:Y:S02]  /*13e70*/  FFMA.FTZ R2, R168, c[0x0][0x2d0], -R152 ;  /* 0x0000b400a8027a23 */ /* 0x004fe40000010898 */
[C---:B------:R-:W-:Y:S02]  /*13e80*/  HMMA.16816.F32.BF16 R36, R148.reuse, R104, R36 ;  /* 0x000000689424723c */ /* 0x040fe40000041824 */
[----:B------:R2:W-:Y:S02]  /*13e90*/  MUFU.EX2 R181, R2 ;  /* 0x0000000200b57308 */ /* 0x0005e40000000800 */
[C---:B------:R-:W-:Y:S02]  /*13ea0*/  FMUL.FTZ R52, R3.reuse, R52 ;  /* 0x0000003403347220 */ /* 0x040fe40000410000 */
[C---:B------:R-:W-:Y:S02]  /*13eb0*/  FMUL.FTZ R53, R3.reuse, R53 ;  /* 0x0000003503357220 */ /* 0x040fe40000410000 */
[C---:B------:R-:W-:Y:S01]  /*13ec0*/  HMMA.16816.F32.BF16 R40, R148.reuse, R106, R40 ;  /* 0x0000006a9428723c */ /* 0x040fe20000041828 */
[----:B------:R-:W5:Y:S03]  /*13ed0*/  LDSM.16.MT88.4 R104, [R191+0x2000] ;  /* 0x00200000bf68783b */ /* 0x000f660000004200 */
[C---:B------:R-:W-:Y:S02]  /*13ee0*/  FMUL.FTZ R54, R0.reuse, R54 ;  /* 0x0000003600367220 */ /* 0x040fe40000410000 */
[C---:B------:R-:W-:Y:S02]  /*13ef0*/  FMUL.FTZ R55, R0.reuse, R55 ;  /* 0x0000003700377220 */ /* 0x040fe40000410000 */
[C---:B----4-:R-:W-:Y:S04]  /*13f00*/  HMMA.16816.F32.BF16 R44, R148.reuse, R108, R44 ;  /* 0x0000006c942c723c */ /* 0x050fe8000004182c */
[C---:B------:R-:W-:Y:S02]  /*13f10*/  FMUL.FTZ R56, R3.reuse, R56 ;  /* 0x0000003803387220 */ /* 0x040fe40000410000 */
[----:B------:R-:W-:Y:S02]  /*13f20*/  FMUL.FTZ R57, R3, R57 ;  /* 0x0000003903397220 */ /* 0x000fe40000410000 */
[C---:B------:R-:W-:Y:S01]  /*13f30*/  HMMA.16816.F32.BF16 R48, R148.reuse, R110, R48 ;  /* 0x0000006e9430723c */ /* 0x040fe20000041830 */
[----:B------:R-:W4:Y:S03]  /*13f40*/  LDSM.16.MT88.4 R108, [R188+0x4000] ;  /* 0x00400000bc6c783b */ /* 0x000f260000004200 */
[--C-:B--2---:R-:W-:Y:S02]  /*13f50*/  FFMA.FTZ R2, R169, c[0x0][0x2d0], -R153.reuse ;  /* 0x0000b400a9027a23 */ /* 0x104fe40000010899 */
[C---:B------:R-:W-:Y:S02]  /*13f60*/  FMUL.FTZ R58, R0.reuse, R58 ;  /* 0x0000003a003a7220 */ /* 0x040fe40000410000 */
[C---:B------:R-:W-:Y:S01]  /*13f70*/  FMUL.FTZ R59, R0.reuse, R59 ;  /* 0x0000003b003b7220 */ /* 0x040fe20000410000 */
[C---:B-1----:R-:W-:Y:S01]  /*13f80*/  HMMA.16816.F32.BF16 R52, R148.reuse, R100, R52 ;  /* 0x000000649434723c */ /* 0x042fe20000041834 */
[----:B------:R1:W-:Y:S02]  /*13f90*/  MUFU.EX2 R180, R2 ;  /* 0x0000000200b47308 */ /* 0x0003e40000000800 */
[C---:B------:R-:W-:Y:S02]  /*13fa0*/  FMUL.FTZ R60, R3.reuse, R60 ;  /* 0x0000003c033c7220 */ /* 0x040fe40000410000 */
[C---:B------:R-:W-:Y:S02]  /*13fb0*/  FMUL.FTZ R61, R3.reuse, R61 ;  /* 0x0000003d033d7220 */ /* 0x040fe40000410000 */
[C---:B------:R-:W-:Y:S01]  /*13fc0*/  FMUL.FTZ R62, R0.reuse, R62 ;  /* 0x0000003e003e7220 */ /* 0x040fe20000410000 */
[C---:B------:R-:W-:Y:S01]  /*13fd0*/  HMMA.16816.F32.BF16 R56, R148.reuse, R102, R56 ;  /* 0x000000669438723c */ /* 0x040fe20000041838 */
[----:B------:R-:W2:Y:S03]  /*13fe0*/  LDSM.16.MT88.4 R100, [R189+0x4000] ;  /* 0x00400000bd64783b */ /* 0x000ea60000004200 */
[C---:B------:R-:W-:Y:S02]  /*13ff0*/  FMUL.FTZ R63, R0.reuse, R63 ;  /* 0x0000003f003f7220 */ /* 0x040fe40000410000 */
[C---:B------:R-:W-:Y:S02]  /*14000*/  FMUL.FTZ R64, R3.reuse, R64 ;  /* 0x0000004003407220 */ /* 0x040fe40000410000 */
[C---:B------:R-:W-:Y:S03]  /*14010*/  FMUL.FTZ R65, R3.reuse, R65 ;  /* 0x0000004103417220 */ /* 0x040fe60000410000 */
[C---:B-----5:R-:W-:Y:S03]  /*14020*/  HMMA.16816.F32.BF16 R60, R148.reuse, R104, R60 ;  /* 0x00000068943c723c */ /* 0x060fe6000004183c */
[C---:B------:R-:W-:Y:S02]  /*14030*/  FMUL.FTZ R66, R0.reuse, R66 ;  /* 0x0000004200427220 */ /* 0x040fe40000410000 */
[C---:B------:R-:W-:Y:S02]  /*14040*/  FMUL.FTZ R67, R0.reuse, R67 ;  /* 0x0000004300437220 */ /* 0x040fe40000410000 */
[C---:B------:R-:W-:Y:S02]  /*14050*/  FMUL.FTZ R68, R3.reuse, R68 ;  /* 0x0000004403447220 */ /* 0x040fe40000410000 */
[----:B------:R-:W-:Y:S03]  /*14060*/  FMUL.FTZ R69, R3, R69 ;  /* 0x0000004503457220 */ /* 0x000fe60000410000 */
[C---:B------:R-:W-:Y:S01]  /*14070*/  HMMA.16816.F32.BF16 R64, R148.reuse, R106, R64 ;  /* 0x0000006a9440723c */ /* 0x040fe20000041840 */
[----:B------:R-:W5:Y:S02]  /*14080*/  LDSM.16.MT88.4 R104, [R192+0x4000] ;  /* 0x00400000c068783b */ /* 0x000f640000004200 */
[C---:B------:R-:W-:Y:S02]  /*14090*/  FMUL.FTZ R70, R0.reuse, R70 ;  /* 0x0000004600467220 */ /* 0x040fe40000410000 */
[C---:B------:R-:W-:Y:S02]  /*140a0*/  FMUL.FTZ R71, R0.reuse, R71 ;  /* 0x0000004700477220 */ /* 0x040fe40000410000 */
[--C-:B-1----:R-:W-:Y:S02]  /*140b0*/  FFMA.FTZ R2, R171, c[0x0][0x2d0], -R153.reuse ;  /* 0x0000b400ab027a23 */ /* 0x102fe40000010899 */
[C---:B------:R-:W-:Y:S02]  /*140c0*/  FMUL.FTZ R72, R3.reuse, R72 ;  /* 0x0000004803487220 */ /* 0x040fe40000410000 */
[----:B------:R1:W1:Y:S01]  /*140d0*/  MUFU.EX2 R179, R2 ;  /* 0x0000000200b37308 */ /* 0x0002620000000800 */
[C---:B----4-:R-:W-:Y:S03]  /*140e0*/  HMMA.16816.F32.BF16 R68, R148.reuse, R108, R68 ;  /* 0x0000006c9444723c */ /* 0x050fe60000041844 */
[C---:B------:R-:W-:Y:S02]  /*140f0*/  FMUL.FTZ R73, R3.reuse, R73 ;  /* 0x0000004903497220 */ /* 0x040fe40000410000 */
[C---:B------:R-:W-:Y:S02]  /*14100*/  FMUL.FTZ R74, R0.reuse, R74 ;  /* 0x0000004a004a7220 */ /* 0x040fe40000410000 */
[C---:B------:R-:W-:Y:S02]  /*14110*/  FMUL.FTZ R75, R0.reuse, R75 ;  /* 0x0000004b004b7220 */ /* 0x040fe40000410000 */
[C---:B------:R-:W-:Y:S03]  /*14120*/  FMUL.FTZ R76, R3.reuse, R76 ;  /* 0x0000004c034c7220 */ /* 0x040fe60000410000 */
[C---:B------:R-:W-:Y:S02]  /*14130*/  FMUL.FTZ R77, R3.reuse, R77 ;  /* 0x0000004d034d7220 */ /* 0x040fe40000410000 */
[C---:B------:R-:W-:Y:S01]  /*14140*/  HMMA.16816.F32.BF16 R72, R148.reuse, R110, R72 ;  /* 0x0000006e9448723c */ /* 0x040fe20000041848 */
[----:B------:R-:W-:Y:S02]  /*14150*/  LDSM.16.MT88.4 R108, [R189+0x800] ;  /* 0x00080000bd6c783b */ /* 0x000fe40000004200 */
[C---:B------:R-:W-:Y:S02]  /*14160*/  FMUL.FTZ R78, R0.reuse, R78 ;  /* 0x0000004e004e7220 */ /* 0x040fe40000410000 */
        /* <DEDUP_REMOVED lines=16> */
[C---:B-----5:R-:W-:Y:S03]  /*14270*/  HMMA.16816.F32.BF16 R84, R148.reuse, R104, R84 ;  /* 0x000000689454723c */ /* 0x060fe60000041854 */
[C---:B------:R-:W-:Y:S02]  /*14280*/  FMUL.FTZ R90, R0.reuse, R90 ;  /* 0x0000005a005a7220 */ /* 0x040fe40000410000 */
[----:B------:R-:W-:Y:S02]  /*14290*/  FMUL.FTZ R91, R0, R91 ;  /* 0x0000005b005b7220 */ /* 0x000fe40000410000 */
[C---:B------:R-:W-:Y:S02]  /*142a0*/  FMUL.FTZ R92, R3.reuse, R92 ;  /* 0x0000005c035c7220 */ /* 0x040fe40000410000 */
[--C-:B-1----:R-:W-:Y:S03]  /*142b0*/  FFMA.FTZ R2, R172, c[0x0][0x2d0], -R153.reuse ;  /* 0x0000b400ac027a23 */ /* 0x102fe60000010899 */
[C---:B------:R-:W-:Y:S01]  /*142c0*/  HMMA.16816.F32.BF16 R88, R148.reuse, R106, R88 ;  /* 0x0000006a9458723c */ /* 0x040fe20000041858 */
[----:B------:R-:W1:Y:S01]  /*142d0*/  LDSM.16.MT88.4 R104, [R188+0x800] ;  /* 0x00080000bc68783b */ /* 0x000e620000004200 */
[----:B------:R4:W5:Y:S01]  /*142e0*/  MUFU.EX2 R177, R2 ;  /* 0x0000000200b17308 */ /* 0x0009620000000800 */
[C---:B------:R-:W-:Y:S02]  /*142f0*/  FMUL.FTZ R93, R3.reuse, R93 ;  /* 0x0000005d035d7220 */ /* 0x040fe40000410000 */
[C---:B------:R-:W-:Y:S02]  /*14300*/  FMUL.FTZ R94, R0.reuse, R94 ;  /* 0x0000005e005e7220 */ /* 0x040fe40000410000 */
[C---:B------:R-:W-:Y:S02]  /*14310*/  FMUL.FTZ R95, R0.reuse, R95 ;  /* 0x0000005f005f7220 */ /* 0x040fe40000410000 */
[C---:B------:R-:W-:Y:S03]  /*14320*/  FMUL.FTZ R96, R3.reuse, R96 ;  /* 0x0000006003607220 */ /* 0x040fe60000410000 */
[----:B------:R-:W-:Y:S02]  /*14330*/  FMUL.FTZ R97, R3, R97 ;  /* 0x0000006103617220 */ /* 0x000fe40000410000 */
[C---:B------:R-:W-:Y:S01]  /*14340*/  FMUL.FTZ R98, R0.reuse, R98 ;  /* 0x0000006200627220 */ /* 0x040fe20000410000 */
[C---:B--2---:R-:W-:Y:S03]  /*14350*/  HMMA.16816.F32.BF16 R92, R148.reuse, R100, R92 ;  /* 0x00000064945c723c */ /* 0x044fe6000004185c */
[C---:B------:R-:W-:Y:S02]  /*14360*/  FMUL.FTZ R99, R0.reuse, R99 ;  /* 0x0000006300637220 */ /* 0x040fe40000410000 */
[----:B------:R-:W-:Y:S02]  /*14370*/  FFMA.FTZ R0, R0, R234, R218 ;  /* 0x000000ea00007223 */ /* 0x000fe400000100da */
[----:B---3--:R-:W-:Y:S02]  /*14380*/  F2FP.BF16.PACK_AB R100, R183, R185 ;  /* 0x000000b9b764723e */ /* 0x008fe400000010ff */
[----:B------:R-:W-:Y:S01]  /*14390*/  F2FP.BF16.PACK_AB R101, R179, R180 ;  /* 0x000000b4b365723e */ /* 0x000fe200000010ff */
[----:B------:R-:W-:Y:S03]  /*143a0*/  HMMA.16816.F32.BF16 R96, R148, R102, R96 ;  /* 0x000000669460723c */ /* 0x000fe60000041860 */
[----:B----4-:R-:W-:Y:S02]  /*143b0*/  FFMA.FTZ R2, R154, c[0x0][0x2d0], -R152 ;  /* 0x0000b4009a027a23 */ /* 0x010fe40000010898 */
[----:B------:R-:W-:Y:S02]  /*143c0*/  FADD.FTZ R0, R220, R0 ;  /* 0x00000000dc007221 */ /* 0x000fe40000010000 */
[----:B------:R-:W-:Y:S01]  /*143d0*/  F2FP.BF16.PACK_AB R102, R181, R182 ;  /* 0x000000b6b566723e */ /* 0x000fe200000010ff */
[----:B------:R2:W-:Y:S01]  /*143e0*/  MUFU.EX2 R174, R2 ;  /* 0x0000000200ae7308 */ /* 0x0005e20000000800 */
[----:B-----5:R-:W-:Y:S03]  /*143f0*/  F2FP.BF16.PACK_AB R103, R177, R178 ;  /* 0x000000b2b167723e */ /* 0x020fe600000010ff */
[----:B------:R-:W-:Y:S04]  /*14400*/  FADD.FTZ R0, R219, R0 ;  /* 0x00000000db007221 */ /* 0x000fe80000010000 */
[C---:B-1----:R-:W-:Y:S05]  /*14410*/  HMMA.16816.F32.BF16 R4, R100.reuse, R104, R4 ;  /* 0x000000686404723c */ /* 0x042fea0000041804 */
[----:B------:R-:W-:Y:S03]  /*14420*/  FADD.FTZ R0, R217, R0 ;  /* 0x00000000d9007221 */ /* 0x000fe60000010000 */
[C---:B------:R-:W-:Y:S01]  /*14430*/  HMMA.16816.F32.BF16 R8, R100.reuse, R106, R8 ;  /* 0x0000006a6408723c */ /* 0x040fe20000041808 */
[----:B------:R-:W1:Y:S03]  /*14440*/  LDSM.16.MT88.4 R104, [R191+0x2800] ;  /* 0x00280000bf68783b */ /* 0x000e660000004200 */
[----:B------:R-:W-:Y:S04]  /*14450*/  FADD.FTZ R0, R180, R0 ;  /* 0x00000000b4007221 */ /* 0x000fe80000010000 */
[C---:B------:R-:W-:Y:S04]  /*14460*/  HMMA.16816.F32.BF16 R12, R100.reuse, R108, R12 ;  /* 0x0000006c640c723c */ /* 0x040fe8000004180c */
[----:B--2---:R-:W-:Y:S02]  /*14470*/  FFMA.FTZ R2, R155, c[0x0][0x2d0], -R152 ;  /* 0x0000b4009b027a23 */ /* 0x004fe40000010898 */
[----:B------:R-:W-:Y:S02]  /*14480*/  FADD.FTZ R0, R179, R0 ;  /* 0x00000000b3007221 */ /* 0x000fe40000010000 */
[C---:B------:R-:W-:Y:S01]  /*14490*/  HMMA.16816.F32.BF16 R16, R100.reuse, R110, R16 ;  /* 0x0000006e6410723c */ /* 0x040fe20000041810 */
[----:B------:R2:W-:Y:S01]  /*144a0*/  MUFU.EX2 R173, R2 ;  /* 0x0000000200ad7308 */ /* 0x0005e20000000800 */
[----:B------:R-:W3:Y:S02]  /*144b0*/  LDSM.16.MT88.4 R108, [R188+0x4800] ;  /* 0x00480000bc6c783b */ /* 0x000ee40000004200 */
[----:B------:R-:W-:Y:S04]  /*144c0*/  FADD.FTZ R0, R178, R0 ;  /* 0x00000000b2007221 */ /* 0x000fe80000010000 */
[C---:B------:R-:W-:Y:S04]  /*144d0*/  HMMA.16816.F32.BF16 R20, R100.reuse, R112, R20 ;  /* 0x000000706414723c */ /* 0x040fe80000041814 */
[----:B------:R-:W-:Y:S04]  /*144e0*/  FADD.FTZ R0, R177, R0 ;  /* 0x00000000b1007221 */ /* 0x000fe80000010000 */
[C---:B------:R-:W-:Y:S01]  /*144f0*/  HMMA.16816.F32.BF16 R24, R100.reuse, R114, R24 ;  /* 0x000000726418723c */ /* 0x040fe20000041818 */
[----:B------:R-:W4:Y:S07]  /*14500*/  LDSM.16.MT88.4 R112, [R189+0x4800] ;  /* 0x00480000bd70783b */ /* 0x000f2e0000004200 */
[C---:B------:R-:W-:Y:S04]  /*14510*/  HMMA.16816.F32.BF16 R28, R100.reuse, R116, R28 ;  /* 0x00000074641c723c */ /* 0x040fe8000004181c */
[--C-:B--2---:R-:W-:Y:S04]  /*14520*/  FFMA.FTZ R2, R156, c[0x0][0x2d0], -R152.reuse ;  /* 0x0000b4009c027a23 */ /* 0x104fe80000010898 */
[C---:B------:R-:W-:Y:S01]  /*14530*/  HMMA.16816.F32.BF16 R32, R100.reuse, R118, R32 ;  /* 0x000000766420723c */ /* 0x040fe20000041820 */
[----:B------:R2:W-:Y:S01]  /*14540*/  MUFU.EX2 R172, R2 ;  /* 0x0000000200ac7308 */ /* 0x0005e20000000800 */
[----:B------:R-:W5:Y:S06]  /*14550*/  LDSM.16.MT88.4 R116, [R192+0x4800] ;  /* 0x00480000c074783b */ /* 0x000f6c0000004200 */
[C---:B------:R-:W-:Y:S07]  /*14560*/  HMMA.16816.F32.BF16 R36, R100.reuse, R120, R36 ;  /* 0x000000786424723c */ /* 0x040fee0000041824 */
[--C-:B------:R-:W-:Y:S01]  /*14570*/  FFMA.FTZ R120, R157, c[0x0][0x2d0], -R153.reuse ;  /* 0x0000b4009d787a23 */ /* 0x100fe20000010899 */
[C---:B------:R-:W-:Y:S03]  /*14580*/  HMMA.16816.F32.BF16 R40, R100.reuse, R122, R40 ;  /* 0x0000007a6428723c */ /* 0x040fe60000041828 */
[----:B------:R1:W1:Y:S05]  /*14590*/  MUFU.EX2 R170, R120 ;  /* 0x0000007800aa7308 */ /* 0x00026a0000000800 */
[C---:B------:R-:W-:Y:S04]  /*145a0*/  HMMA.16816.F32.BF16 R44, R100.reuse, R132, R44 ;  /* 0x00000084642c723c */ /* 0x040fe8000004182c */
[----:B--2---:R-:W-:Y:S04]  /*145b0*/  FFMA.FTZ R2, R159, c[0x0][0x2d0], -R152 ;  /* 0x0000b4009f027a23 */ /* 0x004fe80000010898 */
[C---:B------:R-:W-:Y:S01]  /*145c0*/  HMMA.16816.F32.BF16 R48, R100.reuse, R134, R48 ;  /* 0x000000866430723c */ /* 0x040fe20000041830 */
[----:B------:R2:W-:Y:S01]  /*145d0*/  MUFU.EX2 R171, R2 ;  /* 0x0000000200ab7308 */ /* 0x0005e20000000800 */
[----:B------:R-:W-:Y:S06]  /*145e0*/  LDSM.16.MT88.4 R132, [R188+0x3000] ;  /* 0x00300000bc84783b */ /* 0x000fec0000004200 */
[C---:B------:R-:W-:Y:S02]  /*145f0*/  HMMA.16816.F32.BF16 R52, R100.reuse, R136, R52 ;  /* 0x000000886434723c */ /* 0x040fe40000041834 */
[----:B-1----:R-:W-:Y:S02]  /*14600*/  LDSM.16.MT88.4 R120, [R192+0x1000] ;  /* 0x00100000c078783b */ /* 0x002fe40000004200 */
[----:B------:R-:W-:Y:S04]  /*14610*/  FADD.FTZ R0, R170, R0 ;  /* 0x00000000aa007221 */ /* 0x000fe80000010000 */
[C---:B------:R-:W-:Y:S02]  /*14620*/  HMMA.16816.F32.BF16 R56, R100.reuse, R138, R56 ;  /* 0x0000008a6438723c */ /* 0x040fe40000041838 */
[----:B------:R-:W-:Y:S06]  /*14630*/  LDSM.16.MT88.4 R136, [R189+0x3000] ;  /* 0x00300000bd88783b */ /* 0x000fec0000004200 */
[C---:B------:R-:W-:Y:S04]  /*14640*/  HMMA.16816.F32.BF16 R60, R100.reuse, R104, R60 ;  /* 0x00000068643c723c */ /* 0x040fe8000004183c */
[--C-:B--2---:R-:W-:Y:S02]  /*14650*/  FFMA.FTZ R2, R158, c[0x0][0x2d0], -R153.reuse ;  /* 0x0000b4009e027a23 */ /* 0x104fe40000010899 */
[----:B------:R-:W-:Y:S02]  /*14660*/  LDSM.16.MT88.4 R156, [R189+0x3800] ;  /* 0x00380000bd9c783b */ /* 0x000fe40000004200 */
[C---:B------:R-:W-:Y:S01]  /*14670*/  HMMA.16816.F32.BF16 R64, R100.reuse, R106, R64 ;  /* 0x0000006a6440723c */ /* 0x040fe20000041840 */
[----:B------:R1:W2:Y:S05]  /*14680*/  MUFU.EX2 R169, R2 ;  /* 0x0000000200a97308 */ /* 0x0002aa0000000800 */
[----:B------:R-:W5:Y:S02]  /*14690*/  LDSM.16.MT88.4 R104, [R191+0x4800] ;  /* 0x00480000bf68783b */ /* 0x000f640000004200 */
[C---:B---3--:R-:W-:Y:S08]  /*146a0*/  HMMA.16816.F32.BF16 R68, R100.reuse, R108, R68 ;  /* 0x0000006c6444723c */ /* 0x048ff00000041844 */
[C---:B------:R-:W-:Y:S01]  /*146b0*/  HMMA.16816.F32.BF16 R72, R100.reuse, R110, R72 ;  /* 0x0000006e6448723c */ /* 0x040fe20000041848 */
[----:B------:R-:W3:Y:S07]  /*146c0*/  LDSM.16.MT88.4 R108, [R188+0x1000] ;  /* 0x00100000bc6c783b */ /* 0x000eee0000004200 */
[C---:B----4-:R-:W-:Y:S04]  /*146d0*/  HMMA.16816.F32.BF16 R76, R100.reuse, R112, R76 ;  /* 0x00000070644c723c */ /* 0x050fe8000004184c */
[--C-:B-1----:R-:W-:Y:S02]  /*146e0*/  FFMA.FTZ R2, R175, c[0x0][0x2d0], -R153.reuse ;  /* 0x0000b400af027a23 */ /* 0x102fe40000010899 */
[----:B--2---:R-:W-:Y:S02]  /*146f0*/  FADD.FTZ R0, R169, R0 ;  /* 0x00000000a9007221 */ /* 0x004fe40000010000 */
[C---:B------:R-:W-:Y:S01]  /*14700*/  HMMA.16816.F32.BF16 R80, R100.reuse, R114, R80 ;  /* 0x000000726450723c */ /* 0x040fe20000041850 */
[----:B------:R1:W2:Y:S01]  /*14710*/  MUFU.EX2 R168, R2 ;  /* 0x0000000200a87308 */ /* 0x0002a20000000800 */
[----:B------:R-:W4:Y:S06]  /*14720*/  LDSM.16.MT88.4 R112, [R189+0x1000] ;  /* 0x00100000bd70783b */ /* 0x000f2c0000004200 */
[C---:B-----5:R-:W-:Y:S08]  /*14730*/  HMMA.16816.F32.BF16 R84, R100.reuse, R116, R84 ;  /* 0x000000746454723c */ /* 0x060ff00000041854 */
[C---:B------:R-:W-:Y:S01]  /*14740*/  HMMA.16816.F32.BF16 R88, R100.reuse, R118, R88 ;  /* 0x000000766458723c */ /* 0x040fe20000041858 */
[----:B------:R-:W5:Y:S07]  /*14750*/  LDSM.16.MT88.4 R116, [R191+0x1000] ;  /* 0x00100000bf74783b */ /* 0x000f6e0000004200 */
[C---:B------:R-:W-:Y:S04]  /*14760*/  HMMA.16816.F32.BF16 R92, R100.reuse, R104, R92 ;  /* 0x00000068645c723c */ /* 0x040fe8000004185c */
[--C-:B-1----:R-:W-:Y:S02]  /*14770*/  FFMA.FTZ R2, R176, c[0x0][0x2d0], -R153.reuse ;  /* 0x0000b400b0027a23 */ /* 0x102fe40000010899 */
[----:B--2---:R-:W-:Y:S02]  /*14780*/  FADD.FTZ R0, R168, R0 ;  /* 0x00000000a8007221 */ /* 0x004fe40000010000 */
[----:B------:R-:W-:Y:S01]  /*14790*/  HMMA.16816.F32.BF16 R96, R100, R106, R96 ;  /* 0x0000006a6460723c */ /* 0x000fe20000041860 */
[----:B------:R-:W1:Y:S01]  /*147a0*/  MUFU.EX2 R167, R2 ;  /* 0x0000000200a77308 */ /* 0x000e620000000800 */
[----:B------:R-:W2:Y:S05]  /*147b0*/  LDSM.16.MT88.4 R104, [R192+0x3000] ;  /* 0x00300000c068783b */ /* 0x000eaa0000004200 */
[----:B------:R-:W-:Y:S02]  /*147c0*/  F2FP.BF16.PACK_AB R100, R173, R174 ;  /* 0x000000aead64723e */ /* 0x000fe400000010ff */
[----:B------:R-:W-:Y:S03]  /*147d0*/  F2FP.BF16.PACK_AB R102, R171, R172 ;  /* 0x000000acab66723e */ /* 0x000fe600000010ff */
[----:B------:R-:W-:Y:S02]  /*147e0*/  F2FP.BF16.PACK_AB R101, R169, R170 ;  /* 0x000000aaa965723e */ /* 0x000fe400000010ff */
[C---:B-1----:R-:W-:Y:S01]  /*147f0*/  F2FP.BF16.PACK_AB R103, R167.reuse, R168 ;  /* 0x000000a8a767723e */ /* 0x042fe200000010ff */
[----:B------:R-:W-:Y:S02]  /*14800*/  FFMA.FTZ R2, R186, c[0x0][0x2d0], -R152 ;  /* 0x0000b400ba027a23 */ /* 0x000fe40000010898 */
[----:B------:R-:W-:Y:S02]  /*14810*/  FADD.FTZ R0, R167, R0 ;  /* 0x00000000a7007221 */ /* 0x000fe40000010000 */
[----:B------:R1:W-:Y:S02]  /*14820*/  MUFU.EX2 R166, R2 ;  /* 0x0000000200a67308 */ /* 0x0003e40000000800 */
[C---:B---3--:R-:W-:Y:S08]  /*14830*/  HMMA.16816.F32.BF16 R4, R100.reuse, R108, R4 ;  /* 0x0000006c6404723c */ /* 0x048ff00000041804 */
[C---:B------:R-:W-:Y:S01]  /*14840*/  HMMA.16816.F32.BF16 R8, R100.reuse, R110, R8 ;  /* 0x0000006e6408723c */ /* 0x040fe20000041808 */
[----:B------:R-:W3:Y:S07]  /*14850*/  LDSM.16.MT88.4 R108, [R191+0x3000] ;  /* 0x00300000bf6c783b */ /* 0x000eee0000004200 */
[C---:B----4-:R-:W-:Y:S04]  /*14860*/  HMMA.16816.F32.BF16 R12, R100.reuse, R112, R12 ;  /* 0x00000070640c723c */ /* 0x050fe8000004180c */
[--C-:B-1----:R-:W-:Y:S04]  /*14870*/  FFMA.FTZ R2, R187, c[0x0][0x2d0], -R152.reuse ;  /* 0x0000b400bb027a23 */ /* 0x102fe80000010898 */
[C---:B------:R-:W-:Y:S01]  /*14880*/  HMMA.16816.F32.BF16 R16, R100.reuse, R114, R16 ;  /* 0x000000726410723c */ /* 0x040fe20000041810 */
[----:B------:R-:W1:Y:S01]  /*14890*/  LDSM.16.MT88.4 R112, [R188+0x5000] ;  /* 0x00500000bc70783b */ /* 0x000e620000004200 */
[----:B------:R4:W2:Y:S06]  /*148a0*/  MUFU.EX2 R165, R2 ;  /* 0x0000000200a57308 */ /* 0x0008ac0000000800 */
[C---:B------:R-:W-:Y:S08]  /*148b0*/  HMMA.16816.F32.BF16 R20, R100.reuse, R120, R20 ;  /* 0x000000786414723c */ /* 0x040ff00000041814 */
[C---:B------:R-:W-:Y:S01]  /*148c0*/  HMMA.16816.F32.BF16 R24, R100.reuse, R122, R24 ;  /* 0x0000007a6418723c */ /* 0x040fe20000041818 */
[----:B------:R-:W-:Y:S07]  /*148d0*/  LDSM.16.MT88.4 R120, [R191+0x1800] ;  /* 0x00180000bf78783b */ /* 0x000fee0000004200 */
[C---:B-----5:R-:W-:Y:S04]  /*148e0*/  HMMA.16816.F32.BF16 R28, R100.reuse, R116, R28 ;  /* 0x00000074641c723c */ /* 0x060fe8000004181c */
[--C-:B----4-:R-:W-:Y:S01]  /*148f0*/  FFMA.FTZ R2, R213, c[0x0][0x2d0], -R152.reuse ;  /* 0x0000b400d5027a23 */ /* 0x110fe20000010898 */
[----:B--2---:R-:W-:Y:S01]  /*14900*/  F2FP.BF16.PACK_AB R148, R165, R166 ;  /* 0x000000a6a594723e */ /* 0x004fe200000010ff */
[----:B------:R-:W-:Y:S02]  /*14910*/  FFMA.FTZ R152, R214, c[0x0][0x2d0], -R152 ;  /* 0x0000b400d6987a23 */ /* 0x000fe40000010898 */
[C---:B------:R-:W-:Y:S01]  /*14920*/  HMMA.16816.F32.BF16 R32, R100.reuse, R118, R32 ;  /* 0x000000766420723c */ /* 0x040fe20000041820 */
[----:B------:R-:W2:Y:S01]  /*14930*/  LDSM.16.MT88.4 R116, [R189+0x5000] ;  /* 0x00500000bd74783b */ /* 0x000ea20000004200 */
[----:B------:R-:W-:Y:S06]  /*14940*/  MUFU.EX2 R163, R152 ;  /* 0x0000009800a37308 */ /* 0x000fec0000000800 */
[C---:B------:R-:W-:Y:S04]  /*14950*/  HMMA.16816.F32.BF16 R36, R100.reuse, R132, R36 ;  /* 0x000000846424723c */ /* 0x040fe80000041824 */
[----:B------:R4:W5:Y:S04]  /*14960*/  MUFU.EX2 R164, R2 ;  /* 0x0000000200a47308 */ /* 0x0009680000000800 */
[C---:B------:R-:W-:Y:S08]  /*14970*/  HMMA.16816.F32.BF16 R40, R100.reuse, R134, R40 ;  /* 0x000000866428723c */ /* 0x040ff00000041828 */
[C---:B------:R-:W-:Y:S08]  /*14980*/  HMMA.16816.F32.BF16 R44, R100.reuse, R136, R44 ;  /* 0x00000088642c723c */ /* 0x040ff0000004182c */
[C---:B------:R-:W-:Y:S01]  /*14990*/  HMMA.16816.F32.BF16 R48, R100.reuse, R138, R48 ;  /* 0x0000008a6430723c */ /* 0x040fe20000041830 */
[----:B------:R-:W-:Y:S03]  /*149a0*/  LDSM.16.MT88.4 R136, [R188+0x1800] ;  /* 0x00180000bc88783b */ /* 0x000fe60000004200 */
[--C-:B----4-:R-:W-:Y:S01]  /*149b0*/  FFMA.FTZ R2, R212, c[0x0][0x2d0], -R153.reuse ;  /* 0x0000b400d4027a23 */ /* 0x110fe20000010899 */
[----:B-----5:R-:W-:Y:S03]  /*149c0*/  F2FP.BF16.PACK_AB R150, R163, R164 ;  /* 0x000000a4a396723e */ /* 0x020fe600000010ff */
[C---:B------:R-:W-:Y:S01]  /*149d0*/  HMMA.16816.F32.BF16 R52, R100.reuse, R104, R52 ;  /* 0x000000686434723c */ /* 0x040fe20000041834 */
[----:B------:R4:W-:Y:S07]  /*149e0*/  MUFU.EX2 R162, R2 ;  /* 0x0000000200a27308 */ /* 0x0009ee0000000800 */
[C---:B------:R-:W-:Y:S01]  /*149f0*/  HMMA.16816.F32.BF16 R56, R100.reuse, R106, R56 ;  /* 0x0000006a6438723c */ /* 0x040fe20000041838 */
[----:B------:R-:W5:Y:S07]  /*14a00*/  LDSM.16.MT88.4 R104, [R192+0x5000] ;  /* 0x00500000c068783b */ /* 0x000f6e0000004200 */
[C---:B---3--:R-:W-:Y:S08]  /*14a10*/  HMMA.16816.F32.BF16 R60, R100.reuse, R108, R60 ;  /* 0x0000006c643c723c */ /* 0x048ff0000004183c */
[C---:B------:R-:W-:Y:S01]  /*14a20*/  HMMA.16816.F32.BF16 R64, R100.reuse, R110, R64 ;  /* 0x0000006e6440723c */ /* 0x040fe20000041840 */
[----:B------:R-:W3:Y:S03]  /*14a30*/  LDSM.16.MT88.4 R108, [R191+0x5000] ;  /* 0x00500000bf6c783b */ /* 0x000ee60000004200 */
[--C-:B----4-:R-:W-:Y:S04]  /*14a40*/  FFMA.FTZ R2, R215, c[0x0][0x2d0], -R153.reuse ;  /* 0x0000b400d7027a23 */ /* 0x110fe80000010899 */
[C---:B-1----:R-:W-:Y:S01]  /*14a50*/  HMMA.16816.F32.BF16 R68, R100.reuse, R112, R68 ;  /* 0x000000706444723c */ /* 0x042fe20000041844 */
[----:B------:R1:W4:Y:S07]  /*14a60*/  MUFU.EX2 R161, R2 ;  /* 0x0000000200a17308 */ /* 0x00032e0000000800 */
[C---:B------:R-:W-:Y:S01]  /*14a70*/  HMMA.16816.F32.BF16 R72, R100.reuse, R114, R72 ;  /* 0x000000726448723c */ /* 0x040fe20000041848 */
[----:B------:R-:W3:Y:S07]  /*14a80*/  LDSM.16.MT88.4 R112, [R189+0x1800] ;  /* 0x00180000bd70783b */ /* 0x000eee0000004200 */
[C---:B--2---:R-:W-:Y:S08]  /*14a90*/  HMMA.16816.F32.BF16 R76, R100.reuse, R116, R76 ;  /* 0x00000074644c723c */ /* 0x044ff0000004184c */
[C---:B------:R-:W-:Y:S01]  /*14aa0*/  HMMA.16816.F32.BF16 R80, R100.reuse, R118, R80 ;  /* 0x000000766450723c */ /* 0x040fe20000041850 */
[----:B------:R-:W2:Y:S03]  /*14ab0*/  LDSM.16.MT88.4 R116, [R192+0x1800] ;  /* 0x00180000c074783b */ /* 0x000ea60000004200 */
[--C-:B-1----:R-:W-:Y:S01]  /*14ac0*/  FFMA.FTZ R2, R216, c[0x0][0x2d0], -R153.reuse ;  /* 0x0000b400d8027a23 */ /* 0x102fe20000010899 */
[----:B----4-:R-:W-:Y:S01]  /*14ad0*/  F2FP.BF16.PACK_AB R149, R161, R162 ;  /* 0x000000a2a195723e */ /* 0x010fe200000010ff */
[----:B------:R-:W-:Y:S02]  /*14ae0*/  FFMA.FTZ R153, R129, c[0x0][0x2d0], -R153 ;  /* 0x0000b40081997a23 */ /* 0x000fe40000010899 */
[C---:B-----5:R-:W-:Y:S01]  /*14af0*/  HMMA.16816.F32.BF16 R84, R100.reuse, R104, R84 ;  /* 0x000000686454723c */ /* 0x060fe20000041854 */
[----:B------:R1:W-:Y:S07]  /*14b00*/  MUFU.EX2 R160, R2 ;  /* 0x0000000200a07308 */ /* 0x0003ee0000000800 */
[C---:B------:R-:W-:Y:S03]  /*14b10*/  HMMA.16816.F32.BF16 R88, R100.reuse, R106, R88 ;  /* 0x0000006a6458723c */ /* 0x040fe60000041858 */
[----:B------:R4:W5:Y:S05]  /*14b20*/  MUFU.EX2 R128, R153 ;  /* 0x0000009900807308 */ /* 0x00096a0000000800 */
[C---:B---3--:R-:W-:Y:S08]  /*14b30*/  HMMA.16816.F32.BF16 R92, R100.reuse, R108, R92 ;  /* 0x0000006c645c723c */ /* 0x048ff0000004185c */
[----:B------:R-:W-:Y:S04]  /*14b40*/  HMMA.16816.F32.BF16 R96, R100, R110, R96 ;  /* 0x0000006e6460723c */ /* 0x000fe80000041860 */
[----:B-1----:R-:W-:Y:S02]  /*14b50*/  FFMA.FTZ R2, R3, R233, R223 ;  /* 0x000000e903027223 */ /* 0x002fe400000100df */
[----:B------:R-:W-:Y:S02]  /*14b60*/  FADD.FTZ R3, R162, R0 ;  /* 0x00000000a2037221 */ /* 0x000fe40000010000 */
[----:B------:R-:W-:Y:S01]  /*14b70*/  FADD.FTZ R2, R224, R2 ;  /* 0x00000002e0027221 */ /* 0x000fe20000010000 */
[----:B----4-:R-:W1:Y:S03]  /*14b80*/  LDSM.16.MT88.4 R152, [R188+0x3800] ;  /* 0x00380000bc98783b */ /* 0x010e660000004200 */
[----:B-----5:R-:W-:Y:S01]  /*14b90*/  F2FP.BF16.PACK_AB R151, R128, R160 ;  /* 0x000000a08097723e */ /* 0x020fe200000010ff */
[----:B------:R-:W-:Y:S02]  /*14ba0*/  FADD.FTZ R2, R222, R2 ;  /* 0x00000002de027221 */ /* 0x000fe40000010000 */
[----:B------:R-:W-:Y:S02]  /*14bb0*/  FADD.FTZ R3, R161, R3 ;  /* 0x00000003a1037221 */ /* 0x000fe40000010000 */
[----:B------:R-:W-:Y:S02]  /*14bc0*/  FADD.FTZ R2, R221, R2 ;  /* 0x00000002dd027221 */ /* 0x000fe40000010000 */
[C---:B------:R-:W-:Y:S01]  /*14bd0*/  HMMA.16816.F32.BF16 R132, R148.reuse, R136, R4 ;  /* 0x000000889484723c */ /* 0x040fe20000041804 */
[----:B------:R-:W3:Y:S04]  /*14be0*/  LDSM.16.MT88.4 R4, [R192+0x3800] ;  /* 0x00380000c004783b */ /* 0x000ee80000004200 */
[----:B------:R-:W-:Y:S03]  /*14bf0*/  FADD.FTZ R2, R185, R2 ;  /* 0x00000002b9027221 */ /* 0x000fe60000010000 */
[C---:B------:R-:W-:Y:S01]  /*14c00*/  HMMA.16816.F32.BF16 R136, R148.reuse, R138, R8 ;  /* 0x0000008a9488723c */ /* 0x040fe20000041808 */
[----:B------:R-:W4:Y:S03]  /*14c10*/  LDSM.16.MT88.4 R8, [R191+0x3800] ;  /* 0x00380000bf08783b */ /* 0x000f260000004200 */
[----:B------:R-:W-:Y:S04]  /*14c20*/  FADD.FTZ R2, R183, R2 ;  /* 0x00000002b7027221 */ /* 0x000fe80000010000 */
[C---:B------:R-:W-:Y:S01]  /*14c30*/  HMMA.16816.F32.BF16 R100, R148.reuse, R112, R12 ;  /* 0x000000709464723c */ /* 0x040fe2000004180c */
[----:B------:R-:W5:Y:S03]  /*14c40*/  LDSM.16.MT88.4 R12, [R188+0x5800] ;  /* 0x00580000bc0c783b */ /* 0x000f660000004200 */
[----:B------:R-:W-:Y:S04]  /*14c50*/  FADD.FTZ R2, R182, R2 ;  /* 0x00000002b6027221 */ /* 0x000fe80000010000 */
[C---:B------:R-:W-:Y:S01]  /*14c60*/  HMMA.16816.F32.BF16 R104, R148.reuse, R114, R16 ;  /* 0x000000729468723c */ /* 0x040fe20000041810 */
[----:B------:R-:W3:Y:S03]  /*14c70*/  LDSM.16.MT88.4 R16, [R189+0x5800] ;  /* 0x00580000bd10783b */ /* 0x000ee60000004200 */
[----:B------:R-:W-:Y:S04]  /*14c80*/  FADD.FTZ R2, R181, R2 ;  /* 0x00000002b5027221 */ /* 0x000fe80000010000 */
[C---:B--2---:R-:W-:Y:S01]  /*14c90*/  HMMA.16816.F32.BF16 R108, R148.reuse, R116, R20 ;  /* 0x00000074946c723c */ /* 0x044fe20000041814 */
[----:B------:R-:W2:Y:S03]  /*14ca0*/  LDSM.16.MT88.4 R20, [R192+0x5800] ;  /* 0x00580000c014783b */ /* 0x000ea60000004200 */
[----:B------:R-:W-:Y:S04]  /*14cb0*/  FADD.FTZ R2, R174, R2 ;  /* 0x00000002ae027221 */ /* 0x000fe80000010000 */
[C---:B------:R-:W-:Y:S04]  /*14cc0*/  HMMA.16816.F32.BF16 R112, R148.reuse, R118, R24 ;  /* 0x000000769470723c */ /* 0x040fe80000041818 */
[----:B------:R-:W-:Y:S04]  /*14cd0*/  FADD.FTZ R2, R173, R2 ;  /* 0x00000002ad027221 */ /* 0x000fe80000010000 */
[C---:B------:R-:W-:Y:S04]  /*14ce0*/  HMMA.16816.F32.BF16 R116, R148.reuse, R120, R28 ;  /* 0x000000789474723c */ /* 0x040fe8000004181c */
[----:B------:R-:W-:Y:S04]  /*14cf0*/  FADD.FTZ R2, R172, R2 ;  /* 0x00000002ac027221 */ /* 0x000fe80000010000 */
[C---:B------:R-:W-:Y:S04]  /*14d00*/  HMMA.16816.F32.BF16 R120, R148.reuse, R122, R32 ;  /* 0x0000007a9478723c */ /* 0x040fe80000041820 */
[----:B------:R-:W-:Y:S04]  /*14d10*/  FADD.FTZ R2, R171, R2 ;  /* 0x00000002ab027221 */ /* 0x000fe80000010000 */
[C---:B-1----:R-:W-:Y:S04]  /*14d20*/  HMMA.16816.F32.BF16 R36, R148.reuse, R152, R36 ;  /* 0x000000989424723c */ /* 0x042fe80000041824 */
[----:B------:R-:W-:Y:S04]  /*14d30*/  FADD.FTZ R2, R166, R2 ;  /* 0x00000002a6027221 */ /* 0x000fe80000010000 */
[C---:B------:R-:W-:Y:S04]  /*14d40*/  HMMA.16816.F32.BF16 R40, R148.reuse, R154, R40 ;  /* 0x0000009a9428723c */ /* 0x040fe80000041828 */
[----:B------:R-:W-:Y:S04]  /*14d50*/  FADD.FTZ R0, R165, R2 ;  /* 0x00000002a5007221 */ /* 0x000fe80000010000 */
[C---:B------:R-:W-:Y:S04]  /*14d60*/  HMMA.16816.F32.BF16 R44, R148.reuse, R156, R44 ;  /* 0x0000009c942c723c */ /* 0x040fe8000004182c */
[----:B------:R-:W-:Y:S02]  /*14d70*/  FADD.FTZ R2, R164, R0 ;  /* 0x00000000a4027221 */ /* 0x000fe40000010000 */
[----:B------:R-:W-:Y:S01]  /*14d80*/  FADD.FTZ R0, R160, R3 ;  /* 0x00000003a0007221 */ /* 0x000fe20000010000 */
[----:B------:R-:W-:Y:S01]  /*14d90*/  MOV R3, R125 ;  /* 0x0000007d00037202 */ /* 0x000fe20000000f00 */
[C---:B------:R-:W-:Y:S04]  /*14da0*/  HMMA.16816.F32.BF16 R48, R148.reuse, R158, R48 ;  /* 0x0000009e9430723c */ /* 0x040fe80000041830 */
[----:B------:R-:W-:Y:S02]  /*14db0*/  FADD.FTZ R233, R163, R2 ;  /* 0x00000002a3e97221 */ /* 0x000fe40000010000 */
[----:B------:R-:W-:Y:S02]  /*14dc0*/  FADD.FTZ R234, R128, R0 ;  /* 0x0000000080ea7221 */ /* 0x000fe40000010000 */
[C---:B---3--:R-:W-:Y:S04]  /*14dd0*/  HMMA.16816.F32.BF16 R52, R148.reuse, R4, R52 ;  /* 0x000000049434723c */ /* 0x048fe80000041834 */
[----:B------:R-:W-:Y:S04]  /*14de0*/  IMAD.MOV.U32 R128, RZ, RZ, R124 ;  /* 0x000000ffff807224 */ /* 0x000fe800078e007c */
[C---:B------:R-:W-:Y:S01]  /*14df0*/  HMMA.16816.F32.BF16 R56, R148.reuse, R6, R56 ;  /* 0x000000069438723c */ /* 0x040fe20000041838 */
[----:B------:R-:W1:Y:S07]  /*14e00*/  LDSM.16.MT88.4 R4, [R191+0x5800] ;  /* 0x00580000bf04783b */ /* 0x000e6e0000004200 */
[C---:B----4-:R-:W-:Y:S08]  /*14e10*/  HMMA.16816.F32.BF16 R60, R148.reuse, R8, R60 ;  /* 0x00000008943c723c */ /* 0x050ff0000004183c */
[C---:B------:R-:W-:Y:S08]  /*14e20*/  HMMA.16816.F32.BF16 R64, R148.reuse, R10, R64 ;  /* 0x0000000a9440723c */ /* 0x040ff00000041840 */
[C---:B-----5:R-:W-:Y:S08]  /*14e30*/  HMMA.16816.F32.BF16 R68, R148.reuse, R12, R68 ;  /* 0x0000000c9444723c */ /* 0x060ff00000041844 */
[C---:B------:R-:W-:Y:S08]  /*14e40*/  HMMA.16816.F32.BF16 R72, R148.reuse, R14, R72 ;  /* 0x0000000e9448723c */ /* 0x040ff00000041848 */
[C---:B------:R-:W-:Y:S08]  /*14e50*/  HMMA.16816.F32.BF16 R76, R148.reuse, R16, R76 ;  /* 0x00000010944c723c */ /* 0x040ff0000004184c */
[C---:B------:R-:W-:Y:S08]  /*14e60*/  HMMA.16816.F32.BF16 R80, R148.reuse, R18, R80 ;  /* 0x000000129450723c */ /* 0x040ff00000041850 */
[C---:B--2---:R-:W-:Y:S08]  /*14e70*/  HMMA.16816.F32.BF16 R84, R148.reuse, R20, R84 ;  /* 0x000000149454723c */ /* 0x044ff00000041854 */
[C---:B------:R-:W-:Y:S08]  /*14e80*/  HMMA.16816.F32.BF16 R88, R148.reuse, R22, R88 ;  /* 0x000000169458723c */ /* 0x040ff00000041858 */
[C---:B-1----:R-:W-:Y:S08]  /*14e90*/  HMMA.16816.F32.BF16 R92, R148.reuse, R4, R92 ;  /* 0x00000004945c723c */ /* 0x042ff0000004185c */
[----:B------:R-:W-:Y:S01]  /*14ea0*/  HMMA.16816.F32.BF16 R96, R148, R6, R96 ;  /* 0x000000069460723c */ /* 0x000fe20000041860 */
[----:B------:R-:W-:-:S07]  /*14eb0*/  @P0 BRA `(.L_x_3574) ;  /* 0xffffd10000000947 */ /* 0x000fce000383ffff */
.L_x_3573:
[----:B------:R-:W-:-:S13]  /*14ec0*/  ISETP.GE.AND P0, PT, R211, R235, PT ;  /* 0x000000ebd300720c */ /* 0x000fda0003f06270 */
[----:B------:R-:W-:Y:S05]  /*14ed0*/  @!P0 BRA `(.L_x_3575) ;  /* 0x0000299000008947 */ /* 0x000fea0003800000 */
[----:B------:R-:W-:Y:S02]  /*14ee0*/  MOV R129, R124 ;  /* 0x0000007c00817202 */ /* 0x000fe40000000f00 */
[----:B------:R-:W-:Y:S02]  /*14ef0*/  MOV R128, R125 ;  /* 0x0000007d00807202 */ /* 0x000fe40000000f00 */
.L_x_3576:
        /* <DEDUP_REMOVED lines=15> */
[C---:B------:R-:W-:Y:S02]  /*14ff0*/  LEA R2, P1, R3.reuse, R28, 0x5 ;  /* 0x0000001c03027211 */ /* 0x040fe400078228ff */
[----:B------:R-:W-:Y:S01]  /*15000*/  IADD3.X R161, R0, R125, RZ, P0, !PT ;  /* 0x0000007d00a17210 */ /* 0x000fe200007fe4ff */
[----:B------:R-:W-:Y:S01]  /*15010*/  LDSM.16.M88.4 R32, [R194] ;  /* 0x00000000c220783b */ /* 0x000fe20000000200 */
[----:B------:R-:W-:Y:S02]  /*15020*/  LEA.HI.X R3, R3, R0, R20, 0x5, P1 ;  /* 0x0000000003037211 */ /* 0x000fe400008f2c14 */
[----:B------:R-:W-:Y:S02]  /*15030*/  IADD3 R31, P1, R28, R228, RZ ;  /* 0x000000e41c1f7210 */ /* 0x000fe40007f3e0ff */
[----:B------:R-:W-:Y:S02]  /*15040*/  LEA R174, P2, R124, c[0x0][0x1f8], 0x1 ;  /* 0x00007e007cae7a11 */ /* 0x000fe400078408ff */
[----:B------:R-:W-:Y:S01]  /*15050*/  IADD3.X R160, R0, R230, RZ, P1, !PT ;  /* 0x000000e600a07210 */ /* 0x000fe20000ffe4ff */
[----:B------:R-:W1:Y:S01]  /*15060*/  LDSM.16.M88.4 R8, [R147] ;  /* 0x000000009308783b */ /* 0x000e620000000200 */
[C---:B------:R-:W-:Y:S02]  /*15070*/  LEA R176, P3, R31.reuse, c[0x0][0x1f8], 0x1 ;  /* 0x00007e001fb07a11 */ /* 0x040fe400078608ff */
[----:B------:R-:W-:Y:S02]  /*15080*/  IADD3 R173, P1, R2, R30, RZ ;  /* 0x0000001e02ad7210 */ /* 0x000fe40007f3e0ff */
[----:B------:R-:W-:Y:S02]  /*15090*/  LEA.HI.X R177, R31, c[0x0][0x1fc], R160, 0x1, P3 ;  /* 0x00007f001fb17a11 */ /* 0x000fe400018f0ca0 */
[----:B------:R-:W-:Y:S01]  /*150a0*/  LEA.HI.X R175, R124, c[0x0][0x1fc], R161, 0x1, P2 ;  /* 0x00007f007caf7a11 */ /* 0x000fe200010f0ca1 */
[----:B------:R-:W2:Y:S01]  /*150b0*/  LDSM.16.M88.4 R16, [R147+0x800] ;  /* 0x000800009310783b */ /* 0x000ea20000000200 */
[----:B------:R-:W-:Y:S02]  /*150c0*/  IADD3 R29, P0, R228, 0x80, RZ ;  /* 0x00000080e41d7810 */ /* 0x000fe40007f1e0ff */
[C---:B------:R-:W-:Y:S02]  /*150d0*/  IADD3 R169, P3, R2.reuse, R228, RZ ;  /* 0x000000e402a97210 */ /* 0x040fe40007f7e0ff */
[-C--:B------:R-:W-:Y:S02]  /*150e0*/  IADD3.X R31, RZ, R230.reuse, RZ, P0, !PT ;  /* 0x000000e6ff1f7210 */ /* 0x080fe400007fe4ff */
[-C--:B------:R-:W-:Y:S01]  /*150f0*/  IADD3 R172, P0, R2, R29.reuse, RZ ;  /* 0x0000001d02ac7210 */ /* 0x080fe20007f1e0ff */
[----:B------:R-:W3:Y:S01]  /*15100*/  LDSM.16.M88.4 R24, [R147+0x1000] ;  /* 0x001000009318783b */ /* 0x000ee20000000200 */
[----:B------:R-:W-:Y:S02]  /*15110*/  IADD3 R171, P2, R28, R29, RZ ;  /* 0x0000001d1cab7210 */ /* 0x000fe40007f5e0ff */
[----:B------:R-:W-:Y:S02]  /*15120*/  IADD3.X R125, R3, R125, RZ, P1, !PT ;  /* 0x0000007d037d7210 */ /* 0x000fe40000ffe4ff */
[-C--:B------:R-:W-:Y:S02]  /*15130*/  IADD3.X R178, R0, R31.reuse, RZ, P2, !PT ;  /* 0x0000001f00b27210 */ /* 0x080fe400017fe4ff */
[----:B------:R-:W-:Y:S01]  /*15140*/  LEA R170, P4, R171, c[0x0][0x1f8], 0x1 ;  /* 0x00007e00abaa7a11 */ /* 0x000fe200078808ff */
[----:B------:R-:W4:Y:S01]  /*15150*/  LDSM.16.M88.4 R148, [R147+0x1800] ;  /* 0x001800009394783b */ /* 0x000f220000000200 */
[----:B------:R-:W-:Y:S02]  /*15160*/  LEA R168, P2, R169, c[0x0][0x1f8], 0x1 ;  /* 0x00007e00a9a87a11 */ /* 0x000fe400078408ff */
[----:B------:R-:W-:Y:S02]  /*15170*/  LEA.HI.X R171, R171, c[0x0][0x1fc], R178, 0x1, P4 ;  /* 0x00007f00abab7a11 */ /* 0x000fe400020f0cb2 */
[----:B------:R-:W-:Y:S02]  /*15180*/  LEA R124, P1, R173, c[0x0][0x1f8], 0x1 ;  /* 0x00007e00ad7c7a11 */ /* 0x000fe400078208ff */
[----:B------:R-:W-:Y:S01]  /*15190*/  IADD3.X R0, R3, R31, RZ, P0, !PT ;  /* 0x0000001f03007210 */ /* 0x000fe200007fe4ff */
[----:B------:R-:W-:Y:S01]  /*151a0*/  LDSM.16.M88.4 R152, [R195] ;  /* 0x00000000c398783b */ /* 0x000fe20000000200 */
[----:B------:R-:W-:Y:S02]  /*151b0*/  LEA.HI.X R125, R173, c[0x0][0x1fc], R125, 0x1, P1 ;  /* 0x00007f00ad7d7a11 */ /* 0x000fe400008f0c7d */
[----:B------:R-:W-:Y:S02]  /*151c0*/  LEA R2, P0, R172, c[0x0][0x1f8], 0x1 ;  /* 0x00007e00ac027a11 */ /* 0x000fe400078008ff */
[----:B------:R-:W-:Y:S02]  /*151d0*/  IADD3.X R3, R3, R230, RZ, P3, !PT ;  /* 0x000000e603037210 */ /* 0x000fe40001ffe4ff */
[----:B------:R-:W-:Y:S01]  /*151e0*/  LOP3.LUT P3, RZ, R238, 0x1, RZ, 0xc0, !PT ;  /* 0x00000001eeff7812 */ /* 0x000fe2000786c0ff */
[C---:B-1----:R-:W-:Y:S01]  /*151f0*/  HMMA.16816.F32.BF16 R4, R32.reuse, R8, RZ ;  /* 0x000000082004723c */ /* 0x042fe200000418ff */
[----:B------:R-:W1:Y:S02]  /*15200*/  LDSM.16.M88.4 R156, [R198] ;  /* 0x00000000c69c783b */ /* 0x000e640000000200 */
[----:B------:R-:W-:Y:S02]  /*15210*/  LEA.HI.X R169, R169, c[0x0][0x1fc], R3, 0x1, P2 ;  /* 0x00007f00a9a97a11 */ /* 0x000fe400010f0c03 */
[----:B------:R-:W-:Y:S02]  /*15220*/  LEA.HI.X R3, R172, c[0x0][0x1fc], R0, 0x1, P0 ;  /* 0x00007f00ac037a11 */ /* 0x000fe400000f0c00 */
[C---:B------:R-:W-:Y:S01]  /*15230*/  ISETP.GT.AND P0, PT, R211.reuse, R235, PT ;  /* 0x000000ebd300720c */ /* 0x040fe20003f04270 */
[C---:B------:R-:W-:Y:S01]  /*15240*/  HMMA.16816.F32.BF16 R8, R32.reuse, R10, RZ ;  /* 0x0000000a2008723c */ /* 0x040fe200000418ff */
[----:B------:R-:W5:Y:S03]  /*15250*/  LDSM.16.M88.4 R160, [R209] ;  /* 0x00000000d1a0783b */ /* 0x000f660000000200 */
[----:B------:R-:W-:Y:S04]  /*15260*/  IADD3 R211, R211, -0x1, RZ ;  /* 0xffffffffd3d37810 */ /* 0x000fe80007ffe0ff */
        /* <DEDUP_REMOVED lines=26> */
[----:B-----5:R-:W3:Y:S08]  /*15410*/  LDSM.16.M88.4 R168, [R197] ;  /* 0x00000000c5a8783b */ /* 0x020ef00000000200 */
[----:B------:R-:W4:Y:S08]  /*15420*/  LDSM.16.M88.4 R156, [R193+0x800] ;  /* 0x00080000c19c783b */ /* 0x000f300000000200 */
[----:B-1----:R-:W1:Y:S08]  /*15430*/  LDSM.16.M88.4 R176, [R193+0x1000] ;  /* 0x00100000c1b0783b */ /* 0x002e700000000200 */
[----:B------:R-:W0:Y:S08]  /*15440*/  LDGDEPBAR ;  /* 0x00000000000079af */ /* 0x000e300000000000 */
[----:B------:R-:W5:Y:S01]  /*15450*/  LDSM.16.M88.4 R160, [R193+0x1800] ;  /* 0x00180000c1a0783b */ /* 0x000f620000000200 */
[C---:B---3--:R-:W-:Y:S07]  /*15460*/  HMMA.16816.F32.BF16 R4, R168.reuse, R172, R4 ;  /* 0x000000aca804723c */ /* 0x048fee0000041804 */
[----:B------:R-:W-:Y:S01]  /*15470*/  LDSM.16.M88.4 R164, [R196] ;  /* 0x00000000c4a4783b */ /* 0x000fe20000000200 */
[C---:B------:R-:W-:Y:S07]  /*15480*/  HMMA.16816.F32.BF16 R8, R168.reuse, R174, R8 ;  /* 0x000000aea808723c */ /* 0x040fee0000041808 */
[----:B------:R-:W3:Y:S01]  /*15490*/  LDSM.16.M88.4 R180, [R190] ;  /* 0x00000000beb4783b */ /* 0x000ee20000000200 */
[C---:B----4-:R-:W-:Y:S07]  /*154a0*/  HMMA.16816.F32.BF16 R12, R168.reuse, R156, R12 ;  /* 0x0000009ca80c723c */ /* 0x050fee000004180c */
[----:B------:R-:W4:Y:S01]  /*154b0*/  LDSM.16.M88.4 R148, [R190+0x800] ;  /* 0x00080000be94783b */ /* 0x000f220000000200 */
[C---:B------:R-:W-:Y:S07]  /*154c0*/  HMMA.16816.F32.BF16 R16, R168.reuse, R158, R16 ;  /* 0x0000009ea810723c */ /* 0x040fee0000041810 */
[----:B------:R-:W2:Y:S01]  /*154d0*/  LDSM.16.M88.4 R152, [R190+0x1000] ;  /* 0x00100000be98783b */ /* 0x000ea20000000200 */
[C---:B-1----:R-:W-:Y:S07]  /*154e0*/  HMMA.16816.F32.BF16 R20, R168.reuse, R176, R20 ;  /* 0x000000b0a814723c */ /* 0x042fee0000041814 */
[----:B------:R-:W1:Y:S01]  /*154f0*/  LDSM.16.M88.4 R156, [R190+0x1800] ;  /* 0x00180000be9c783b */ /* 0x000e620000000200 */
[C---:B------:R-:W-:Y:S07]  /*15500*/  HMMA.16816.F32.BF16 R24, R168.reuse, R178, R24 ;  /* 0x000000b2a818723c */ /* 0x040fee0000041818 */
[----:B------:R-:W-:Y:S01]  /*15510*/  LDSM.16.M88.4 R172, [R147+0x2800] ;  /* 0x0028000093ac783b */ /* 0x000fe20000000200 */
[C---:B-----5:R-:W-:Y:S07]  /*15520*/  HMMA.16816.F32.BF16 R28, R168.reuse, R160, R28 ;  /* 0x000000a0a81c723c */ /* 0x060fee000004181c */
[----:B------:R-:W-:Y:S01]  /*15530*/  LDSM.16.M88.4 R176, [R195+0x4000] ;  /* 0x00400000c3b0783b */ /* 0x000fe20000000200 */
[----:B------:R-:W-:Y:S07]  /*15540*/  HMMA.16816.F32.BF16 R32, R168, R162, R32 ;  /* 0x000000a2a820723c */ /* 0x000fee0000041820 */
[----:B------:R-:W-:Y:S01]  /*15550*/  LDSM.16.M88.4 R160, [R194+0x4000] ;  /* 0x00400000c2a0783b */ /* 0x000fe20000000200 */
[C---:B---3--:R-:W-:Y:S07]  /*15560*/  HMMA.16816.F32.BF16 R4, R164.reuse, R180, R4 ;  /* 0x000000b4a404723c */ /* 0x048fee0000041804 */
[----:B------:R-:W3:Y:S01]  /*15570*/  LDSM.16.M88.4 R168, [R147+0x2000] ;  /* 0x0020000093a8783b */ /* 0x000ee20000000200 */
[C---:B------:R-:W-:Y:S07]  /*15580*/  HMMA.16816.F32.BF16 R8, R164.reuse, R182, R8 ;  /* 0x000000b6a408723c */ /* 0x040fee0000041808 */
[----:B------:R-:W-:Y:S01]  /*15590*/  LDSM.16.M88.4 R180, [R206] ;  /* 0x00000000ceb4783b */ /* 0x000fe20000000200 */
[C---:B----4-:R-:W-:Y:S07]  /*155a0*/  HMMA.16816.F32.BF16 R12, R164.reuse, R148, R12 ;  /* 0x00000094a40c723c */ /* 0x050fee000004180c */
[----:B------:R-:W-:Y:S01]  /*155b0*/  LDSM.16.M88.4 R184, [R190+0x4000] ;  /* 0x00400000beb8783b */ /* 0x000fe20000000200 */
[C---:B------:R-:W-:Y:S07]  /*155c0*/  HMMA.16816.F32.BF16 R16, R164.reuse, R150, R16 ;  /* 0x00000096a410723c */ /* 0x040fee0000041810 */
[----:B------:R-:W4:Y:S01]  /*155d0*/  LDSM.16.M88.4 R148, [R147+0x3000] ;  /* 0x003000009394783b */ /* 0x000f220000000200 */
[C---:B--2---:R-:W-:Y:S08]  /*155e0*/  HMMA.16816.F32.BF16 R20, R164.reuse, R152, R20 ;  /* 0x00000098a414723c */ /* 0x044ff00000041814 */
[C---:B------:R-:W-:Y:S01]  /*155f0*/  HMMA.16816.F32.BF16 R24, R164.reuse, R154, R24 ;  /* 0x0000009aa418723c */ /* 0x040fe20000041818 */
[----:B------:R-:W2:Y:S07]  /*15600*/  LDSM.16.M88.4 R152, [R147+0x3800] ;  /* 0x003800009398783b */ /* 0x000eae0000000200 */
[C---:B-1----:R-:W-:Y:S08]  /*15610*/  HMMA.16816.F32.BF16 R28, R164.reuse, R156, R28 ;  /* 0x0000009ca41c723c */ /* 0x042ff0000004181c */
[----:B------:R-:W-:Y:S01]  /*15620*/  HMMA.16816.F32.BF16 R32, R164, R158, R32 ;  /* 0x0000009ea420723c */ /* 0x000fe20000041820 */
[----:B------:R-:W1:Y:S07]  /*15630*/  LDSM.16.M88.4 R156, [R205] ;  /* 0x00000000cd9c783b */ /* 0x000e6e0000000200 */
[C---:B---3--:R-:W-:Y:S01]  /*15640*/  HMMA.16816.F32.BF16 R4, R160.reuse, R168, R4 ;  /* 0x000000a8a004723c */ /* 0x048fe20000041804 */
[----:B------:R-:W3:Y:S07]  /*15650*/  LDSM.16.M88.4 R164, [R204] ;  /* 0x00000000cca4783b */ /* 0x000eee0000000200 */
[C---:B------:R-:W-:Y:S01]  /*15660*/  HMMA.16816.F32.BF16 R8, R160.reuse, R170, R8 ;  /* 0x000000aaa008723c */ /* 0x040fe20000041808 */
[----:B------:R-:W5:Y:S07]  /*15670*/  LDSM.16.M88.4 R168, [R203] ;  /* 0x00000000cba8783b */ /* 0x000f6e0000000200 */
        /* <DEDUP_REMOVED lines=9> */
[C---:B------:R-:W-:Y:S01]  /*15710*/  HMMA.16816.F32.BF16 R4, R176.reuse, R180, R4 ;  /* 0x000000b4b004723c */ /* 0x040fe20000041804 */
        /* <DEDUP_REMOVED lines=9> */
[C---:B-----5:R-:W-:Y:S08]  /*157b0*/  HMMA.16816.F32.BF16 R28, R176.reuse, R168, R28 ;  /* 0x000000a8b01c723c */ /* 0x060ff0000004181c */
[----:B------:R-:W-:Y:S01]  /*157c0*/  HMMA.16816.F32.BF16 R32, R176, R170, R32 ;  /* 0x000000aab020723c */ /* 0x000fe20000041820 */
[----:B------:R-:W5:Y:S07]  /*157d0*/  LDSM.16.M88.4 R168, [R190+0x2800] ;  /* 0x00280000bea8783b */ /* 0x000f6e0000000200 */
[C---:B----4-:R-:W-:Y:S01]  /*157e0*/  HMMA.16816.F32.BF16 R4, R148.reuse, R172, R4 ;  /* 0x000000ac9404723c */ /* 0x050fe20000041804 */
[----:B------:R-:W-:Y:S07]  /*157f0*/  LDSM.16.M88.4 R176, [R147+0x5000] ;  /* 0x0050000093b0783b */ /* 0x000fee0000000200 */
[C---:B------:R-:W-:Y:S01]  /*15800*/  HMMA.16816.F32.BF16 R8, R148.reuse, R174, R8 ;  /* 0x000000ae9408723c */ /* 0x040fe20000041808 */
[----:B------:R-:W-:Y:S07]  /*15810*/  LDSM.16.M88.4 R172, [R147+0x4800] ;  /* 0x0048000093ac783b */ /* 0x000fee0000000200 */
[C---:B--2---:R-:W-:Y:S08]  /*15820*/  HMMA.16816.F32.BF16 R12, R148.reuse, R152, R12 ;  /* 0x00000098940c723c */ /* 0x044ff0000004180c */
[C---:B------:R-:W-:Y:S01]  /*15830*/  HMMA.16816.F32.BF16 R16, R148.reuse, R154, R16 ;  /* 0x0000009a9410723c */ /* 0x040fe20000041810 */
[----:B------:R-:W2:Y:S07]  /*15840*/  LDSM.16.M88.4 R152, [R190+0x3000] ;  /* 0x00300000be98783b */ /* 0x000eae0000000200 */
[C---:B-1----:R-:W-:Y:S08]  /*15850*/  HMMA.16816.F32.BF16 R20, R148.reuse, R156, R20 ;  /* 0x0000009c9414723c */ /* 0x042ff00000041814 */
[C---:B------:R-:W-:Y:S01]  /*15860*/  HMMA.16816.F32.BF16 R24, R148.reuse, R158, R24 ;  /* 0x0000009e9418723c */ /* 0x040fe20000041818 */
[----:B------:R-:W1:Y:S07]  /*15870*/  LDSM.16.M88.4 R156, [R190+0x3800] ;  /* 0x00380000be9c783b */ /* 0x000e6e0000000200 */
[C---:B------:R-:W-:Y:S08]  /*15880*/  HMMA.16816.F32.BF16 R28, R148.reuse, R160, R28 ;  /* 0x000000a0941c723c */ /* 0x040ff0000004181c */
[----:B------:R-:W-:Y:S01]  /*15890*/  HMMA.16816.F32.BF16 R32, R148, R162, R32 ;  /* 0x000000a29420723c */ /* 0x000fe20000041820 */
[----:B------:R-:W-:Y:S07]  /*158a0*/  LDSM.16.M88.4 R148, [R194+0x8000] ;  /* 0x00800000c294783b */ /* 0x000fee0000000200 */
[C---:B---3--:R-:W-:Y:S01]  /*158b0*/  HMMA.16816.F32.BF16 R4, R164.reuse, R180, R4 ;  /* 0x000000b4a404723c */ /* 0x048fe20000041804 */
[----:B------:R-:W3:Y:S07]  /*158c0*/  LDSM.16.M88.4 R160, [R147+0x4000] ;  /* 0x0040000093a0783b */ /* 0x000eee0000000200 */
        /* <DEDUP_REMOVED lines=8> */
[C---:B-1----:R-:W-:Y:S08]  /*15950*/  HMMA.16816.F32.BF16 R28, R164.reuse, R156, R28 ;  /* 0x0000009ca41c723c */ /* 0x042ff0000004181c */
[----:B------:R-:W-:Y:S01]  /*15960*/  HMMA.16816.F32.BF16 R32, R164, R158, R32 ;  /* 0x0000009ea420723c */ /* 0x000fe20000041820 */
[----:B------:R-:W1:Y:S07]  /*15970*/  LDSM.16.M88.4 R156, [R201] ;  /* 0x00000000c99c783b */ /* 0x000e6e0000000200 */
[C---:B---3--:R-:W-:Y:S01]  /*15980*/  HMMA.16816.F32.BF16 R4, R148.reuse, R160, R4 ;  /* 0x000000a09404723c */ /* 0x048fe20000041804 */
[----:B------:R-:W-:Y:S07]  /*15990*/  LDSM.16.M88.4 R164, [R199] ;  /* 0x00000000c7a4783b */ /* 0x000fee0000000200 */
[C---:B------:R-:W-:Y:S01]  /*159a0*/  HMMA.16816.F32.BF16 R8, R148.reuse, R162, R8 ;  /* 0x000000a29408723c */ /* 0x040fe20000041808 */
[----:B------:R-:W3:Y:S07]  /*159b0*/  LDSM.16.M88.4 R160, [R200] ;  /* 0x00000000c8a0783b */ /* 0x000eee0000000200 */
        /* <DEDUP_REMOVED lines=13> */
[C---:B-1----:R-:W-:Y:S08]  /*15a90*/  HMMA.16816.F32.BF16 R12, R152.reuse, R156, R12 ;  /* 0x0000009c980c723c */ /* 0x042ff0000004180c */
[C---:B------:R-:W-:Y:S01]  /*15aa0*/  HMMA.16816.F32.BF16 R16, R152.reuse, R158, R16 ;  /* 0x0000009e9810723c */ /* 0x040fe20000041810 */
[----:B------:R-:W1:Y:S07]  /*15ab0*/  LDSM.16.M88.4 R156, [R193+0x5800] ;  /* 0x00580000c19c783b */ /* 0x000e6e0000000200 */
[C---:B---3--:R-:W-:Y:S08]  /*15ac0*/  HMMA.16816.F32.BF16 R20, R152.reuse, R160, R20 ;  /* 0x000000a09814723c */ /* 0x048ff00000041814 */
[C---:B------:R-:W-:Y:S08]  /*15ad0*/  HMMA.16816.F32.BF16 R24, R152.reuse, R162, R24 ;  /* 0x000000a29818723c */ /* 0x040ff00000041818 */
[C---:B------:R-:W-:Y:S08]  /*15ae0*/  HMMA.16816.F32.BF16 R28, R152.reuse, R164, R28 ;  /* 0x000000a4981c723c */ /* 0x040ff0000004181c */
[----:B------:R-:W-:Y:S01]  /*15af0*/  HMMA.16816.F32.BF16 R32, R152, R166, R32 ;  /* 0x000000a69820723c */ /* 0x000fe20000041820 */
[----:B------:R-:W3:Y:S07]  /*15b00*/  LDSM.16.M88.4 R152, [R190+0x4800] ;  /* 0x00480000be98783b */ /* 0x000eee0000000200 */
[C---:B-----5:R-:W-:Y:S08]  /*15b10*/  HMMA.16816.F32.BF16 R4, R172.reuse, R176, R4 ;  /* 0x000000b0ac04723c */ /* 0x060ff00000041804 */
[C---:B------:R-:W-:Y:S08]  /*15b20*/  HMMA.16816.F32.BF16 R8, R172.reuse, R178, R8 ;  /* 0x000000b2ac08723c */ /* 0x040ff00000041808 */
[C---:B----4-:R-:W-:Y:S08]  /*15b30*/  HMMA.16816.F32.BF16 R12, R172.reuse, R148, R12 ;  /* 0x00000094ac0c723c */ /* 0x050ff0000004180c */
[C---:B------:R-:W-:Y:S01]  /*15b40*/  HMMA.16816.F32.BF16 R16, R172.reuse, R150, R16 ;  /* 0x00000096ac10723c */ /* 0x040fe20000041810 */
[----:B------:R-:W4:Y:S07]  /*15b50*/  LDSM.16.M88.4 R148, [R190+0x5000] ;  /* 0x00500000be94783b */ /* 0x000f2e0000000200 */
[C---:B--2---:R-:W-:Y:S08]  /*15b60*/  HMMA.16816.F32.BF16 R20, R172.reuse, R168, R20 ;  /* 0x000000a8ac14723c */ /* 0x044ff00000041814 */
        /* <DEDUP_REMOVED lines=8> */
[C---:B---3--:R-:W-:Y:S08]  /*15bf0*/  HMMA.16816.F32.BF16 R12, R180.reuse, R152, R12 ;  /* 0x00000098b40c723c */ /* 0x048ff0000004180c */
        /* <DEDUP_REMOVED lines=80> */
[----:B---3--:R-:W-:Y:S01]  /*16100*/  @P0 IADD3.X R150, R3, R225, RZ, P2, !PT ;  /* 0x000000e103960210 */ /* 0x008fe200017fe4ff */
[----:B------:R-:W-:Y:S01]  /*16110*/  FMUL.FTZ R104, R2, R104 ;  /* 0x0000006802687220 */ /* 0x000fe20000410000 */
[----:B------:R-:W-:Y:S01]  /*16120*/  @P0 IADD3 R153, P2, R226, 0x80, RZ ;  /* 0x00000080e2990810 */ /* 0x000fe20007f5e0ff */
[C---:B------:R-:W-:Y:S01]  /*16130*/  FMUL.FTZ R105, R2.reuse, R105 ;  /* 0x0000006902697220 */ /* 0x040fe20000410000 */
[----:B------:R-:W-:Y:S01]  /*16140*/  @P0 LEA.HI.X R159, R149, c[0x0][0x1cc], R150, 0x1, P3 ;  /* 0x00007300959f0a11 */ /* 0x000fe200018f0c96 */
[----:B------:R-:W-:Y:S01]  /*16150*/  FMUL.FTZ R108, R2, R108 ;  /* 0x0000006c026c7220 */ /* 0x000fe20000410000 */
[----:B------:R-:W-:Y:S01]  /*16160*/  @P0 IADD3 R149, P4, R128, R154, RZ ;  /* 0x0000009a80950210 */ /* 0x000fe20007f9e0ff */
[----:B------:R-:W1:Y:S01]  /*16170*/  MUFU.EX2 R0, R0 ;  /* 0x0000000000007308 */ /* 0x000e620000000800 */
[----:B------:R-:W-:Y:S01]  /*16180*/  @P0 IADD3.X R152, RZ, R225, RZ, P1, !PT ;  /* 0x000000e1ff980210 */ /* 0x000fe20000ffe4ff */
[C---:B------:R-:W-:Y:S01]  /*16190*/  FMUL.FTZ R109, R2.reuse, R109 ;  /* 0x0000006d026d7220 */ /* 0x040fe20000410000 */
[----:B------:R-:W-:Y:S01]  /*161a0*/  @P0 IADD3.X R156, RZ, R225, RZ, P2, !PT ;  /* 0x000000e1ff9c0210 */ /* 0x000fe200017fe4ff */
[C---:B------:R-:W-:Y:S01]  /*161b0*/  FMUL.FTZ R112, R2.reuse, R112 ;  /* 0x0000007002707220 */ /* 0x040fe20000410000 */
        /* <DEDUP_REMOVED lines=8> */
[----:B------:R-:W-:Y:S01]  /*16240*/  @P0 LEA R148, P1, R5, c[0x0][0x1c8], 0x1 ;  /* 0x0000720005940a11 */ /* 0x000fe200078208ff */
[C---:B------:R-:W-:Y:S01]  /*16250*/  FMUL.FTZ R121, R2.reuse, R121 ;  /* 0x0000007902797220 */ /* 0x040fe20000410000 */
[----:B------:R-:W-:Y:S01]  /*16260*/  @P0 IADD3 R155, P2, R129, R154, RZ ;  /* 0x0000009a819b0210 */ /* 0x000fe20007f5e0ff */
[C---:B------:R-:W-:Y:S01]  /*16270*/  FMUL.FTZ R36, R2.reuse, R36 ;  /* 0x0000002402247220 */ /* 0x040fe20000410000 */
[----:B------:R-:W-:Y:S01]  /*16280*/  @P0 LEA.HI.X R151, R149, c[0x0][0x1cc], R128, 0x1, P3 ;  /* 0x0000730095970a11 */ /* 0x000fe200018f0c80 */
[C---:B------:R-:W-:Y:S01]  /*16290*/  FMUL.FTZ R37, R2.reuse, R37 ;  /* 0x0000002502257220 */ /* 0x040fe20000410000 */
[----:B------:R-:W-:Y:S01]  /*162a0*/  @P0 IADD3 R154, P3, R129, R226, RZ ;  /* 0x000000e2819a0210 */ /* 0x000fe20007f7e0ff */
[----:B------:R-:W-:Y:S01]  /*162b0*/  FMUL.FTZ R40, R2, R40 ;  /* 0x0000002802287220 */ /* 0x000fe20000410000 */
[----:B------:R-:W-:Y:S01]  /*162c0*/  @P0 LEA.HI.X R149, R5, c[0x0][0x1cc], R3, 0x1, P1 ;  /* 0x0000730005950a11 */ /* 0x000fe200008f0c03 */
[----:B------:R-:W-:Y:S01]  /*162d0*/  FFMA.FTZ R3, R9, c[0x0][0x2d0], -R168 ;  /* 0x0000b40009037a23 */ /* 0x000fe200000108a8 */
[----:B------:R-:W-:Y:S01]  /*162e0*/  @P0 IADD3.X R9, R4, R225, RZ, P3, !PT ;  /* 0x000000e104090210 */ /* 0x000fe20001ffe4ff */
[----:B-1----:R-:W-:Y:S01]  /*162f0*/  FMUL.FTZ R102, R0, R102 ;  /* 0x0000006600667220 */ /* 0x002fe20000410000 */
[----:B------:R-:W-:Y:S01]  /*16300*/  LOP3.LUT P3, RZ, R238, 0x1, RZ, 0xc0, !PT ;  /* 0x00000001eeff7812 */ /* 0x000fe2000786c0ff */
[----:B------:R1:W-:Y:S01]  /*16310*/  MUFU.EX2 R183, R3 ;  /* 0x0000000300b77308 */ /* 0x0003e20000000800 */
[----:B------:R-:W-:Y:S01]  /*16320*/  @P0 LEA R128, P4, R154, c[0x0][0x1c8], 0x1 ;  /* 0x000072009a800a11 */ /* 0x000fe200078808ff */
[C---:B------:R-:W-:Y:S01]  /*16330*/  FMUL.FTZ R103, R0.reuse, R103 ;  /* 0x0000006700677220 */ /* 0x040fe20000410000 */
[----:B------:R-:W-:Y:S01]  /*16340*/  @P0 IADD3 R5, P1, R129, R153, RZ ;  /* 0x0000009981050210 */ /* 0x000fe20007f3e0ff */
[----:B------:R-:W-:Y:S01]  /*16350*/  FMUL.FTZ R106, R0, R106 ;  /* 0x0000006a006a7220 */ /* 0x000fe20000410000 */
[----:B------:R-:W-:Y:S01]  /*16360*/  @P0 LEA.HI.X R129, R154, c[0x0][0x1cc], R9, 0x1, P4 ;  /* 0x000073009a810a11 */ /* 0x000fe200020f0c09 */
[----:B------:R-:W-:Y:S01]  /*16370*/  FMUL.FTZ R107, R0, R107 ;  /* 0x0000006b006b7220 */ /* 0x000fe20000410000 */
[----:B------:R-:W-:Y:S01]  /*16380*/  @P0 IADD3.X R153, R4, R152, RZ, P2, !PT ;  /* 0x0000009804990210 */ /* 0x000fe200017fe4ff */
[C---:B------:R-:W-:Y:S01]  /*16390*/  FMUL.FTZ R110, R0.reuse, R110 ;  /* 0x0000006e006e7220 */ /* 0x040fe20000410000 */
[C---:B------:R-:W-:Y:S01]  /*163a0*/  @P0 LEA R8, P2, R155.reuse, c[0x0][0x1c8], 0x1 ;  /* 0x000072009b080a11 */ /* 0x040fe200078408ff */
[----:B------:R-:W-:Y:S01]  /*163b0*/  FMUL.FTZ R111, R0, R111 ;  /* 0x0000006f006f7220 */ /* 0x000fe20000410000 */
[----:B------:R-:W-:Y:S01]  /*163c0*/  @P0 IADD3.X R152, R4, R156, RZ, P1, !PT ;  /* 0x0000009c04980210 */ /* 0x000fe20000ffe4ff */
[----:B------:R2:W-:Y:S01]  /*163d0*/  @P0 LDGSTS.E.BYPASS.LTC128B.128 [R210+0x6100], [R158.64], !P3 ;  /* 0x061000009ed20fae */ /* 0x0005e2000d901d46 */
[----:B------:R-:W-:Y:S01]  /*163e0*/  @P0 LEA.HI.X R9, R155, c[0x0][0x1cc], R153, 0x1, P2 ;  /* 0x000073009b090a11 */ /* 0x000fe200010f0c99 */
[C---:B------:R-:W-:Y:S01]  /*163f0*/  FMUL.FTZ R114, R0.reuse, R114 ;  /* 0x0000007200727220 */ /* 0x040fe20000410000 */
[C---:B------:R-:W-:Y:S01]  /*16400*/  @P0 LEA R4, P1, R5.reuse, c[0x0][0x1c8], 0x1 ;  /* 0x0000720005040a11 */ /* 0x040fe200078208ff */
[C---:B------:R-:W-:Y:S01]  /*16410*/  FMUL.FTZ R115, R0.reuse, R115 ;  /* 0x0000007300737220 */ /* 0x040fe20000410000 */
[----:B------:R-:W-:Y:S01]  /*16420*/  MUFU.EX2 R182, R12 ;  /* 0x0000000c00b67308 */ /* 0x000fe20000000800 */
[C---:B------:R-:W-:Y:S01]  /*16430*/  FMUL.FTZ R118, R0.reuse, R118 ;  /* 0x0000007600767220 */ /* 0x040fe20000410000 */
[----:B------:R-:W-:Y:S01]  /*16440*/  @P0 LEA.HI.X R5, R5, c[0x0][0x1cc], R152, 0x1, P1 ;  /* 0x0000730005050a11 */ /* 0x000fe200008f0c98 */
[----:B------:R3:W-:Y:S01]  /*16450*/  @P0 LDGSTS.E.BYPASS.LTC128B.128 [R210+0x8100], [R150.64], !P6 ;  /* 0x0810000096d20fae */ /* 0x0007e2000f101d46 */
[C---:B------:R-:W-:Y:S02]  /*16460*/  FMUL.FTZ R119, R0.reuse, R119 ;  /* 0x0000007700777220 */ /* 0x040fe40000410000 */
[----:B------:R-:W-:Y:S02]  /*16470*/  FMUL.FTZ R122, R0, R122 ;  /* 0x0000007a007a7220 */ /* 0x000fe40000410000 */
[----:B-1----:R-:W-:Y:S02]  /*16480*/  FMUL.FTZ R3, R124, c[0x0][0x2d0] ;  /* 0x0000b4007c037a20 */ /* 0x002fe40000410000 */
[----:B------:R-:W-:Y:S01]  /*16490*/  FMUL.FTZ R123, R0, R123 ;  /* 0x0000007b007b7220 */ /* 0x000fe20000410000 */
[----:B------:R3:W-:Y:S01]  /*164a0*/  @P0 LDGSTS.E.BYPASS.LTC128B.128 [R210+0xa100], [R148.64], !P5 ;  /* 0x0a10000094d20fae */ /* 0x0007e2000e901d46 */
[--C-:B------:R-:W-:Y:S01]  /*164b0*/  FFMA.FTZ R6, R6, c[0x0][0x2d0], -R3.reuse ;  /* 0x0000b40006067a23 */ /* 0x100fe20000010803 */
[----:B------:R-:W-:Y:S01]  /*164c0*/  MUFU.EX2 R181, R13 ;  /* 0x0000000d00b57308 */ /* 0x000fe20000000800 */
[--C-:B------:R-:W-:Y:S02]  /*164d0*/  FFMA.FTZ R7, R7, c[0x0][0x2d0], -R3.reuse ;  /* 0x0000b40007077a23 */ /* 0x100fe40000010803 */
[C---:B------:R-:W-:Y:S02]  /*164e0*/  FMUL.FTZ R38, R0.reuse, R38 ;  /* 0x0000002600267220 */ /* 0x040fe40000410000 */
[----:B------:R-:W-:Y:S01]  /*164f0*/  FMUL.FTZ R39, R0, R39 ;  /* 0x0000002700277220 */ /* 0x000fe20000410000 */
[----:B------:R1:W-:Y:S01]  /*16500*/  @P0 LDGSTS.E.BYPASS.LTC128B.128 [R210+0x7100], [R128.64], !P3 ;  /* 0x0710000080d20fae */ /* 0x0003e2000d901d46 */
[----:B------:R-:W-:Y:S02]  /*16510*/  FMUL.FTZ R41, R2, R41 ;  /* 0x0000002902297220 */ /* 0x000fe40000410000 */
[C---:B------:R-:W-:Y:S01]  /*16520*/  FMUL.FTZ R42, R0.reuse, R42 ;  /* 0x0000002a002a7220 */ /* 0x040fe20000410000 */
[----:B------:R4:W-:Y:S01]  /*16530*/  MUFU.EX2 R174, R6 ;  /* 0x0000000600ae7308 */ /* 0x0009e20000000800 */
[----:B------:R-:W-:Y:S02]  /*16540*/  FMUL.FTZ R43, R0, R43 ;  /* 0x0000002b002b7220 */ /* 0x000fe40000410000 */
[C---:B------:R-:W-:Y:S01]  /*16550*/  FMUL.FTZ R44, R2.reuse, R44 ;  /* 0x0000002c022c7220 */ /* 0x040fe20000410000 */
[----:B------:R5:W-:Y:S01]  /*16560*/  @P0 LDGSTS.E.BYPASS.LTC128B.128 [R210+0x9100], [R8.64], !P6 ;  /* 0x0910000008d20fae */ /* 0x000be2000f101d46 */
[----:B------:R-:W-:Y:S02]  /*16570*/  FMUL.FTZ R45, R2, R45 ;  /* 0x0000002d022d7220 */ /* 0x000fe40000410000 */
[C---:B------:R-:W-:Y:S02]  /*16580*/  FMUL.FTZ R46, R0.reuse, R46 ;  /* 0x0000002e002e7220 */ /* 0x040fe40000410000 */
[----:B------:R-:W-:Y:S01]  /*16590*/  FMUL.FTZ R47, R0, R47 ;  /* 0x0000002f002f7220 */ /* 0x000fe20000410000 */
[----:B------:R1:W1:Y:S01]  /*165a0*/  MUFU.EX2 R173, R7 ;  /* 0x0000000700ad7308 */ /* 0x0002620000000800 */
[C---:B------:R-:W-:Y:S01]  /*165b0*/  FMUL.FTZ R48, R2.reuse, R48 ;  /* 0x0000003002307220 */ /* 0x040fe20000410000 */
[----:B------:R2:W-:Y:S01]  /*165c0*/  @P0 LDGSTS.E.BYPASS.LTC128B.128 [R210+0xb100], [R4.64], !P5 ;  /* 0x0b10000004d20fae */ /* 0x0005e2000e901d46 */
[----:B------:R-:W-:Y:S02]  /*165d0*/  FMUL.FTZ R49, R2, R49 ;  /* 0x0000003102317220 */ /* 0x000fe40000410000 */
[C---:B------:R-:W-:Y:S02]  /*165e0*/  FMUL.FTZ R50, R0.reuse, R50 ;  /* 0x0000003200327220 */ /* 0x040fe40000410000 */
[----:B------:R-:W-:Y:S02]  /*165f0*/  FMUL.FTZ R51, R0, R51 ;  /* 0x0000003300337220 */ /* 0x000fe40000410000 */
[C---:B------:R-:W-:Y:S01]  /*16600*/  FMUL.FTZ R52, R2.reuse, R52 ;  /* 0x0000003402347220 */ /* 0x040fe20000410000 */
[----:B---3--:R-:W3:Y:S01]  /*16610*/  LDSM.16.MT88.4 R148, [R188] ;  /* 0x00000000bc94783b */ /* 0x008ee20000004200 */
[----:B------:R-:W-:Y:S01]  /*16620*/  FMUL.FTZ R53, R2, R53 ;  /* 0x0000003502357220 */ /* 0x000fe20000410000 */
[----:B------:R-:W-:Y:S01]  /*16630*/  MUFU.EX2 R179, R17 ;  /* 0x0000001100b37308 */ /* 0x000fe20000000800 */
[----:B------:R-:W-:Y:S02]  /*16640*/  FMUL.FTZ R54, R0, R54 ;  /* 0x0000003600367220 */ /* 0x000fe40000410000 */
[--C-:B----4-:R-:W-:Y:S02]  /*16650*/  FFMA.FTZ R6, R10, c[0x0][0x2d0], -R3.reuse ;  /* 0x0000b4000a067a23 */ /* 0x110fe40000010803 */
[C---:B------:R-:W-:Y:S01]  /*16660*/  FMUL.FTZ R10, R0.reuse, R138 ;  /* 0x0000008a000a7220 */ /* 0x040fe20000410000 */
[----:B------:R-:W4:Y:S01]  /*16670*/  LDSM.16.MT88.4 R152, [R189] ;  /* 0x00000000bd98783b */ /* 0x000f220000004200 */
[----:B------:R-:W-:Y:S02]  /*16680*/  FMUL.FTZ R55, R0, R55 ;  /* 0x0000003700377220 */ /* 0x000fe40000410000 */
[C---:B-----5:R-:W-:Y:S01]  /*16690*/  FMUL.FTZ R8, R2.reuse, R136 ;  /* 0x0000008802087220 */ /* 0x060fe20000410000 */
[----:B------:R5:W-:Y:S01]  /*166a0*/  MUFU.EX2 R172, R6 ;  /* 0x0000000600ac7308 */ /* 0x000be20000000800 */
[----:B------:R-:W-:Y:S02]  /*166b0*/  FMUL.FTZ R9, R2, R137 ;  /* 0x0000008902097220 */ /* 0x000fe40000410000 */
[----:B-1----:R-:W-:Y:S01]  /*166c0*/  FMUL.FTZ R7, R0, R135 ;  /* 0x0000008700077220 */ /* 0x002fe20000410000 */
[----:B--2---:R-:W1:Y:S01]  /*166d0*/  LDSM.16.MT88.4 R156, [R192] ;  /* 0x00000000c09c783b */ /* 0x004e620000004200 */
[C---:B------:R-:W-:Y:S02]  /*166e0*/  FMUL.FTZ R56, R2.reuse, R56 ;  /* 0x0000003802387220 */ /* 0x040fe40000410000 */
[--C-:B------:R-:W-:Y:S02]  /*166f0*/  FFMA.FTZ R4, R11, c[0x0][0x2d0], -R3.reuse ;  /* 0x0000b4000b047a23 */ /* 0x100fe40000010803 */
[----:B------:R-:W-:Y:S01]  /*16700*/  FMUL.FTZ R5, R2, R133 ;  /* 0x0000008502057220 */ /* 0x000fe20000410000 */
[----:B------:R-:W-:Y:S01]  /*16710*/  F2FP.BF16.PACK_AB R133, R173, R174 ;  /* 0x000000aead85723e */ /* 0x000fe200000010ff */
[----:B------:R-:W2:Y:S01]  /*16720*/  MUFU.EX2 R171, R4 ;  /* 0x0000000400ab7308 */ /* 0x000ea20000000800 */
[----:B------:R-:W-:Y:S01]  /*16730*/  FMUL.FTZ R11, R0, R139 ;  /* 0x0000008b000b7220 */ /* 0x000fe20000410000 */
[----:B------:R-:W0:Y:S01]  /*16740*/  LDGDEPBAR ;  /* 0x00000000000079af */ /* 0x000e220000000000 */
[----:B------:R-:W-:Y:S02]  /*16750*/  FMUL.FTZ R57, R2, R57 ;  /* 0x0000003902397220 */ /* 0x000fe40000410000 */
[C---:B------:R-:W-:Y:S02]  /*16760*/  FMUL.FTZ R58, R0.reuse, R58 ;  /* 0x0000003a003a7220 */ /* 0x040fe40000410000 */
[----:B------:R-:W-:Y:S02]  /*16770*/  FMUL.FTZ R59, R0, R59 ;  /* 0x0000003b003b7220 */ /* 0x000fe40000410000 */
[C---:B------:R-:W-:Y:S01]  /*16780*/  FMUL.FTZ R60, R2.reuse, R60 ;  /* 0x0000003c023c7220 */ /* 0x040fe20000410000 */
[----:B------:R-:W1:Y:S01]  /*16790*/  LDSM.16.MT88.4 R136, [R191] ;  /* 0x00000000bf88783b */ /* 0x000e620000004200 */
[----:B------:R-:W-:Y:S01]  /*167a0*/  FMUL.FTZ R61, R2, R61 ;  /* 0x0000003d023d7220 */ /* 0x000fe20000410000 */
[----:B------:R-:W-:Y:S01]  /*167b0*/  MUFU.EX2 R177, R21 ;  /* 0x0000001500b17308 */ /* 0x000fe20000000800 */
[C---:B-----5:R-:W-:Y:S01]  /*167c0*/  FMUL.FTZ R6, R0.reuse, R134 ;  /* 0x0000008600067220 */ /* 0x060fe20000410000 */
[----:B------:R-:W-:Y:S01]  /*167d0*/  F2FP.BF16.PACK_AB R134, R183, R184 ;  /* 0x000000b8b786723e */ /* 0x000fe200000010ff */
[C---:B------:R-:W-:Y:S02]  /*167e0*/  FMUL.FTZ R62, R0.reuse, R62 ;  /* 0x0000003e003e7220 */ /* 0x040fe40000410000 */
[----:B------:R-:W-:Y:S02]  /*167f0*/  FMUL.FTZ R63, R0, R63 ;  /* 0x0000003f003f7220 */ /* 0x000fe40000410000 */
[--C-:B------:R-:W-:Y:S02]  /*16800*/  FFMA.FTZ R14, R14, c[0x0][0x2d0], -R3.reuse ;  /* 0x0000b4000e0e7a23 */ /* 0x100fe40000010803 */
[--C-:B------:R-:W-:Y:S01]  /*16810*/  FFMA.FTZ R15, R15, c[0x0][0x2d0], -R3.reuse ;  /* 0x0000b4000f0f7a23 */ /* 0x100fe20000010803 */
[----:B------:R-:W-:Y:S01]  /*16820*/  MUFU.EX2 R175, R25 ;  /* 0x0000001900af7308 */ /* 0x000fe20000000800 */
[--C-:B------:R-:W-:Y:S01]  /*16830*/  FFMA.FTZ R12, R16, c[0x0][0x2d0], -R168.reuse ;  /* 0x0000b400100c7a23 */ /* 0x100fe200000108a8 */
[----:B--2---:R-:W-:Y:S01]  /*16840*/  F2FP.BF16.PACK_AB R135, R171, R172 ;  /* 0x000000acab87723e */ /* 0x004fe200000010ff */
[----:B------:R-:W-:Y:S01]  /*16850*/  FMUL.FTZ R4, R2, R132 ;  /* 0x0000008402047220 */ /* 0x000fe20000410000 */
[----:B------:R-:W-:Y:S01]  /*16860*/  F2FP.BF16.PACK_AB R132, R185, R186 ;  /* 0x000000bab984723e */ /* 0x000fe200000010ff */
[--C-:B------:R-:W-:Y:S02]  /*16870*/  FFMA.FTZ R18, R18, c[0x0][0x2d0], -R3.reuse ;  /* 0x0000b40012127a23 */ /* 0x100fe40000010803 */
[--C-:B------:R-:W-:Y:S02]  /*16880*/  FFMA.FTZ R128, R19, c[0x0][0x2d0], -R3.reuse ;  /* 0x0000b40013807a23 */ /* 0x100fe40000010803 */
[--C-:B------:R-:W-:Y:S01]  /*16890*/  FFMA.FTZ R26, R26, c[0x0][0x2d0], -R3.reuse ;  /* 0x0000b4001a1a7a23 */ /* 0x100fe20000010803 */
[----:B------:R-:W2:Y:S01]  /*168a0*/  MUFU.EX2 R167, R14 ;  /* 0x0000000e00a77308 */ /* 0x000ea20000000800 */
[C---:B---3--:R-:W-:Y:S05]  /*168b0*/  HMMA.16816.F32.BF16 R4, R132.reuse, R148, R4 ;  /* 0x000000948404723c */ /* 0x048fea0000041804 */
[--C-:B------:R-:W-:Y:S02]  /*168c0*/  FFMA.FTZ R27, R27, c[0x0][0x2d0], -R3.reuse ;  /* 0x0000b4001b1b7a23 */ /* 0x100fe40000010803 */
[C---:B------:R-:W-:Y:S01]  /*168d0*/  FMUL.FTZ R64, R2.reuse, R64 ;  /* 0x0000004002407220 */ /* 0x040fe20000410000 */
[C---:B------:R-:W-:Y:S01]  /*168e0*/  HMMA.16816.F32.BF16 R8, R132.reuse, R150, R8 ;  /* 0x000000968408723c */ /* 0x040fe20000041808 */
[----:B------:R-:W3:Y:S01]  /*168f0*/  LDSM.16.MT88.4 R148, [R188+0x2000] ;  /* 0x00200000bc94783b */ /* 0x000ee20000004200 */
[----:B------:R-:W5:Y:S02]  /*16900*/  MUFU.EX2 R166, R15 ;  /* 0x0000000f00a67308 */ /* 0x000f640000000800 */
[----:B------:R-:W-:Y:S02]  /*16910*/  FMUL.FTZ R65, R2, R65 ;  /* 0x0000004102417220 */ /* 0x000fe40000410000 */
[C---:B------:R-:W-:Y:S02]  /*16920*/  FMUL.FTZ R66, R0.reuse, R66 ;  /* 0x0000004200427220 */ /* 0x040fe40000410000 */
[C---:B----4-:R-:W-:Y:S04]  /*16930*/  HMMA.16816.F32.BF16 R100, R132.reuse, R152, R100 ;  /* 0x000000988464723c */ /* 0x050fe80000041864 */
[----:B------:R4:W2:Y:S01]  /*16940*/  MUFU.EX2 R180, R12 ;  /* 0x0000000c00b47308 */ /* 0x0008a20000000800 */
[----:B------:R-:W-:Y:S02]  /*16950*/  FMUL.FTZ R67, R0, R67 ;  /* 0x0000004300437220 */ /* 0x000fe40000410000 */
[C---:B------:R-:W-:Y:S01]  /*16960*/  FMUL.FTZ R68, R2.reuse, R68 ;  /* 0x0000004402447220 */ /* 0x040fe20000410000 */
[C---:B------:R-:W-:Y:S01]  /*16970*/  HMMA.16816.F32.BF16 R104, R132.reuse, R154, R104 ;  /* 0x0000009a8468723c */ /* 0x040fe20000041868 */
[----:B------:R-:W2:Y:S03]  /*16980*/  LDSM.16.MT88.4 R152, [R189+0x2000] ;  /* 0x00200000bd98783b */ /* 0x000ea60000004200 */
[----:B------:R-:W-:Y:S02]  /*16990*/  FMUL.FTZ R69, R2, R69 ;  /* 0x0000004502457220 */ /* 0x000fe40000410000 */
[----:B------:R2:W-:Y:S01]  /*169a0*/  MUFU.EX2 R165, R18 ;  /* 0x0000001200a57308 */ /* 0x0005e20000000800 */
[C---:B------:R-:W-:Y:S01]  /*169b0*/  FMUL.FTZ R70, R0.reuse, R70 ;  /* 0x0000004600467220 */ /* 0x040fe20000410000 */
[C---:B-1----:R-:W-:Y:S04]  /*169c0*/  HMMA.16816.F32.BF16 R108, R132.reuse, R156, R108 ;  /* 0x0000009c846c723c */ /* 0x042fe8000004186c */
[----:B------:R-:W-:Y:S02]  /*169d0*/  FMUL.FTZ R71, R0, R71 ;  /* 0x0000004700477220 */ /* 0x000fe40000410000 */
[C---:B------:R-:W-:Y:S02]  /*169e0*/  FMUL.FTZ R72, R2.reuse, R72 ;  /* 0x0000004802487220 */ /* 0x040fe40000410000 */
[C---:B------:R-:W-:Y:S01]  /*169f0*/  HMMA.16816.F32.BF16 R112, R132.reuse, R158, R112 ;  /* 0x0000009e8470723c */ /* 0x040fe20000041870 */
[----:B------:R-:W-:Y:S01]  /*16a00*/  LDSM.16.MT88.4 R156, [R188+0x2800] ;  /* 0x00280000bc9c783b */ /* 0x000fe20000004200 */
[----:B------:R-:W-:Y:S02]  /*16a10*/  MUFU.EX2 R161, R26 ;  /* 0x0000001a00a17308 */ /* 0x000fe40000000800 */
[----:B------:R-:W-:Y:S02]  /*16a20*/  FMUL.FTZ R73, R2, R73 ;  /* 0x0000004902497220 */ /* 0x000fe40000410000 */
[C---:B------:R-:W-:Y:S02]  /*16a30*/  FMUL.FTZ R74, R0.reuse, R74 ;  /* 0x0000004a004a7220 */ /* 0x040fe40000410000 */
[C---:B------:R-:W-:Y:S01]  /*16a40*/  HMMA.16816.F32.BF16 R116, R132.reuse, R136, R116 ;  /* 0x000000888474723c */ /* 0x040fe20000041874 */
[----:B----4-:R-:W-:Y:S03]  /*16a50*/  LDSM.16.MT88.4 R12, [R191+0x4000] ;  /* 0x00400000bf0c783b */ /* 0x010fe60000004200 */
[----:B------:R-:W-:Y:S01]  /*16a60*/  MUFU.EX2 R160, R27 ;  /* 0x0000001b00a07308 */ /* 0x000fe20000000800 */
[----:B------:R-:W-:Y:S02]  /*16a70*/  FMUL.FTZ R75, R0, R75 ;  /* 0x0000004b004b7220 */ /* 0x000fe40000410000 */
[C---:B------:R-:W-:Y:S01]  /*16a80*/  FMUL.FTZ R76, R2.reuse, R76 ;  /* 0x0000004c024c7220 */ /* 0x040fe20000410000 */
[C---:B------:R-:W-:Y:S01]  /*16a90*/  HMMA.16816.F32.BF16 R120, R132.reuse, R138, R120 ;  /* 0x0000008a8478723c */ /* 0x040fe20000041878 */
[----:B------:R-:W1:Y:S03]  /*16aa0*/  LDSM.16.MT88.4 R136, [R192+0x2000] ;  /* 0x00200000c088783b */ /* 0x000e660000004200 */
[----:B------:R-:W-:Y:S02]  /*16ab0*/  FMUL.FTZ R77, R2, R77 ;  /* 0x0000004d024d7220 */ /* 0x000fe40000410000 */
[C---:B------:R-:W-:Y:S01]  /*16ac0*/  FMUL.FTZ R78, R0.reuse, R78 ;  /* 0x0000004e004e7220 */ /* 0x040fe20000410000 */
[----:B------:R4:W-:Y:S01]  /*16ad0*/  MUFU.EX2 R178, R20 ;  /* 0x0000001400b27308 */ /* 0x0009e20000000800 */
[C---:B---3--:R-:W-:Y:S01]  /*16ae0*/  HMMA.16816.F32.BF16 R36, R132.reuse, R148, R36 ;  /* 0x000000948424723c */ /* 0x048fe20000041824 */
[----:B--2---:R-:W-:Y:S03]  /*16af0*/  LDSM.16.MT88.4 R16, [R189+0x800] ;  /* 0x00080000bd10783b */ /* 0x004fe60000004200 */
[----:B------:R-:W-:Y:S02]  /*16b00*/  FMUL.FTZ R79, R0, R79 ;  /* 0x0000004f004f7220 */ /* 0x000fe40000410000 */
[C---:B------:R-:W-:Y:S02]  /*16b10*/  FMUL.FTZ R80, R2.reuse, R80 ;  /* 0x0000005002507220 */ /* 0x040fe40000410000 */
[C---:B------:R-:W-:Y:S01]  /*16b20*/  HMMA.16816.F32.BF16 R40, R132.reuse, R150, R40 ;  /* 0x000000968428723c */ /* 0x040fe20000041828 */
[----:B------:R-:W2:Y:S01]  /*16b30*/  LDSM.16.MT88.4 R148, [R191+0x2000] ;  /* 0x00200000bf94783b */ /* 0x000ea20000004200 */
[----:B------:R3:W-:Y:S02]  /*16b40*/  MUFU.EX2 R170, R28 ;  /* 0x0000001c00aa7308 */ /* 0x0007e40000000800 */
[----:B------:R-:W-:Y:S02]  /*16b50*/  FMUL.FTZ R81, R2, R81 ;  /* 0x0000005102517220 */ /* 0x000fe40000410000 */
[C---:B------:R-:W-:Y:S02]  /*16b60*/  FMUL.FTZ R82, R0.reuse, R82 ;  /* 0x0000005200527220 */ /* 0x040fe40000410000 */
[C---:B------:R-:W-:Y:S04]  /*16b70*/  HMMA.16816.F32.BF16 R44, R132.reuse, R152, R44 ;  /* 0x00000098842c723c */ /* 0x040fe8000004182c */
[----:B------:R-:W-:Y:S01]  /*16b80*/  FMUL.FTZ R83, R0, R83 ;  /* 0x0000005300537220 */ /* 0x000fe20000410000 */
[----:B------:R-:W2:Y:S01]  /*16b90*/  MUFU.EX2 R164, R128 ;  /* 0x0000008000a47308 */ /* 0x000ea20000000800 */
[----:B------:R-:W-:Y:S02]  /*16ba0*/  FMUL.FTZ R84, R2, R84 ;  /* 0x0000005402547220 */ /* 0x000fe40000410000 */
[C---:B------:R-:W-:Y:S01]  /*16bb0*/  HMMA.16816.F32.BF16 R48, R132.reuse, R154, R48 ;  /* 0x0000009a8430723c */ /* 0x040fe20000041830 */
[----:B------:R-:W5:Y:S03]  /*16bc0*/  LDSM.16.MT88.4 R152, [R188+0x4000] ;  /* 0x00400000bc98783b */ /* 0x000f660000004200 */
[--C-:B----4-:R-:W-:Y:S02]  /*16bd0*/  FFMA.FTZ R20, R24, c[0x0][0x2d0], -R168.reuse ;  /* 0x0000b40018147a23 */ /* 0x110fe400000108a8 */
[----:B------:R-:W-:Y:S02]  /*16be0*/  FMUL.FTZ R85, R2, R85 ;  /* 0x0000005502557220 */ /* 0x000fe40000410000 */
[----:B------:R-:W4:Y:S01]  /*16bf0*/  MUFU.EX2 R176, R20 ;  /* 0x0000001400b07308 */ /* 0x000f220000000800 */
[C---:B-1----:R-:W-:Y:S01]  /*16c00*/  HMMA.16816.F32.BF16 R52, R132.reuse, R136, R52 ;  /* 0x000000888434723c */ /* 0x042fe20000041834 */
[----:B------:R-:W-:Y:S02]  /*16c10*/  LDSM.16.MT88.4 R24, [R192+0x1000] ;  /* 0x00100000c018783b */ /* 0x000fe40000004200 */
[----:B---3--:R-:W-:Y:S02]  /*16c20*/  FFMA.FTZ R28, R32, c[0x0][0x2d0], -R168 ;  /* 0x0000b400201c7a23 */ /* 0x008fe400000108a8 */
        /* <DEDUP_REMOVED lines=17> */
[----:B------:R-:W-:Y:S03]  /*16d40*/  LDSM.16.MT88.4 R152, [R192+0x800] ;  /* 0x00080000c098783b */ /* 0x000fe60000004200 */
[C---:B------:R-:W-:Y:S02]  /*16d50*/  FMUL.FTZ R96, R2.reuse, R96 ;  /* 0x0000006002607220 */ /* 0x040fe40000410000 */
[----:B------:R-:W-:Y:S02]  /*16d60*/  FMUL.FTZ R97, R2, R97 ;  /* 0x0000006102617220 */ /* 0x000fe40000410000 */
[C---:B------:R-:W-:Y:S01]  /*16d70*/  FMUL.FTZ R98, R0.reuse, R98 ;  /* 0x0000006200627220 */ /* 0x040fe20000410000 */
[C---:B-1----:R-:W-:Y:S03]  /*16d80*/  HMMA.16816.F32.BF16 R76, R132.reuse, R136, R76 ;  /* 0x00000088844c723c */ /* 0x042fe6000004184c */
[----:B------:R-:W-:Y:S02]  /*16d90*/  FMUL.FTZ R99, R0, R99 ;  /* 0x0000006300637220 */ /* 0x000fe40000410000 */
[----:B------:R-:W-:Y:S02]  /*16da0*/  FFMA.FTZ R2, R2, R233, R186 ;  /* 0x000000e902027223 */ /* 0x000fe400000100ba */
[----:B------:R-:W-:Y:S01]  /*16db0*/  FFMA.FTZ R0, R0, R234, R174 ;  /* 0x000000ea00007223 */ /* 0x000fe200000100ae */
        /* <DEDUP_REMOVED lines=13> */
[----:B------:R-:W-:Y:S01]  /*16e90*/  FADD.FTZ R0, R167, R0 ;  /* 0x00000000a7007221 */ /* 0x000fe20000010000 */
[C---:B------:R-:W-:Y:S01]  /*16ea0*/  F2FP.BF16.PACK_AB R12, R181.reuse, R182 ;  /* 0x000000b6b50c723e */ /* 0x040fe200000010ff */
[----:B------:R-:W-:Y:S01]  /*16eb0*/  HMMA.16816.F32.BF16 R96, R132, R14, R96 ;  /* 0x0000000e8460723c */ /* 0x000fe20000041860 */
[----:B------:R-:W3:Y:S03]  /*16ec0*/  LDSM.16.MT88.4 R132, [R189+0x2800] ;  /* 0x00280000bd84783b */ /* 0x000ee60000004200 */
[C---:B------:R-:W-:Y:S01]  /*16ed0*/  F2FP.BF16.PACK_AB R13, R166.reuse, R167 ;  /* 0x000000a7a60d723e */ /* 0x040fe200000010ff */
[----:B------:R-:W-:Y:S02]  /*16ee0*/  FADD.FTZ R2, R181, R2 ;  /* 0x00000002b5027221 */ /* 0x000fe40000010000 */
[----:B------:R-:W-:Y:S01]  /*16ef0*/  F2FP.BF16.PACK_AB R14, R179, R180 ;  /* 0x000000b4b30e723e */ /* 0x000fe200000010ff */
[----:B------:R-:W-:Y:S01]  /*16f00*/  FADD.FTZ R0, R166, R0 ;  /* 0x00000000a6007221 */ /* 0x000fe20000010000 */
[----:B------:R-:W-:Y:S03]  /*16f10*/  F2FP.BF16.PACK_AB R15, R164, R165 ;  /* 0x000000a5a40f723e */ /* 0x000fe600000010ff */
[----:B------:R-:W-:Y:S02]  /*16f20*/  FADD.FTZ R2, R180, R2 ;  /* 0x00000002b4027221 */ /* 0x000fe40000010000 */
[----:B------:R-:W-:Y:S02]  /*16f30*/  FADD.FTZ R0, R165, R0 ;  /* 0x00000000a5007221 */ /* 0x000fe40000010000 */
[C---:B-1----:R-:W-:Y:S05]  /*16f40*/  HMMA.16816.F32.BF16 R4, R12.reuse, R136, R4 ;  /* 0x000000880c04723c */ /* 0x042fea0000041804 */
[----:B------:R-:W-:Y:S02]  /*16f50*/  FADD.FTZ R2, R179, R2 ;  /* 0x00000002b3027221 */ /* 0x000fe40000010000 */
[----:B------:R-:W-:Y:S01]  /*16f60*/  FADD.FTZ R0, R164, R0 ;  /* 0x00000000a4007221 */ /* 0x000fe20000010000 */
[C---:B------:R-:W-:Y:S01]  /*16f70*/  HMMA.16816.F32.BF16 R8, R12.reuse, R138, R8 ;  /* 0x0000008a0c08723c */ /* 0x040fe20000041808 */
[----:B------:R-:W-:Y:S03]  /*16f80*/  LDSM.16.MT88.4 R136, [R191+0x2800] ;  /* 0x00280000bf88783b */ /* 0x000fe60000004200 */
[----:B------:R-:W-:Y:S04]  /*16f90*/  FADD.FTZ R2, R178, R2 ;  /* 0x00000002b2027221 */ /* 0x000fe80000010000 */
[C---:B------:R-:W-:Y:S04]  /*16fa0*/  HMMA.16816.F32.BF16 R100, R12.reuse, R16, R100 ;  /* 0x000000100c64723c */ /* 0x040fe80000041864 */
[----:B------:R-:W-:Y:S04]  /*16fb0*/  FADD.FTZ R2, R177, R2 ;  /* 0x00000002b1027221 */ /* 0x000fe80000010000 */
[C---:B------:R-:W-:Y:S01]  /*16fc0*/  HMMA.16816.F32.BF16 R104, R12.reuse, R18, R104 ;  /* 0x000000120c68723c */ /* 0x040fe20000041868 */
[----:B------:R-:W1:Y:S03]  /*16fd0*/  LDSM.16.MT88.4 R16, [R192+0x2800] ;  /* 0x00280000c010783b */ /* 0x000e660000004200 */
[----:B----4-:R-:W-:Y:S04]  /*16fe0*/  FADD.FTZ R2, R176, R2 ;  /* 0x00000002b0027221 */ /* 0x010fe80000010000 */
[C---:B------:R-:W-:Y:S04]  /*16ff0*/  HMMA.16816.F32.BF16 R108, R12.reuse, R152, R108 ;  /* 0x000000980c6c723c */ /* 0x040fe8000004186c */
[----:B------:R-:W-:Y:S04]  /*17000*/  FADD.FTZ R2, R175, R2 ;  /* 0x00000002af027221 */ /* 0x000fe80000010000 */
        /* <DEDUP_REMOVED lines=8> */
[C---:B---3--:R-:W-:Y:S08]  /*17090*/  HMMA.16816.F32.BF16 R44, R12.reuse, R132, R44 ;  /* 0x000000840c2c723c */ /* 0x048ff0000004182c */
[C---:B------:R-:W-:Y:S01]  /*170a0*/  HMMA.16816.F32.BF16 R48, R12.reuse, R134, R48 ;  /* 0x000000860c30723c */ /* 0x040fe20000041830 */
[----:B------:R-:W3:Y:S07]  /*170b0*/  LDSM.16.MT88.4 R132, [R189+0x4800] ;  /* 0x00480000bd84783b */ /* 0x000eee0000004200 */
[C---:B-1----:R-:W-:Y:S07]  /*170c0*/  HMMA.16816.F32.BF16 R52, R12.reuse, R16, R52 ;  /* 0x000000100c34723c */ /* 0x042fee0000041834 */
[--C-:B------:R-:W-:Y:S01]  /*170d0*/  FFMA.FTZ R16, R22, c[0x0][0x2d0], -R3.reuse ;  /* 0x0000b40016107a23 */ /* 0x100fe20000010803 */
[C---:B------:R-:W-:Y:S03]  /*170e0*/  HMMA.16816.F32.BF16 R56, R12.reuse, R18, R56 ;  /* 0x000000120c38723c */ /* 0x040fe60000041838 */
[----:B------:R1:W4:Y:S05]  /*170f0*/  MUFU.EX2 R163, R16 ;  /* 0x0000001000a37308 */ /* 0x00032a0000000800 */
[C---:B------:R-:W-:Y:S08]  /*17100*/  HMMA.16816.F32.BF16 R60, R12.reuse, R136, R60 ;  /* 0x000000880c3c723c */ /* 0x040ff0000004183c */
[C---:B------:R-:W-:Y:S01]  /*17110*/  HMMA.16816.F32.BF16 R64, R12.reuse, R138, R64 ;  /* 0x0000008a0c40723c */ /* 0x040fe20000041840 */
[----:B------:R-:W-:Y:S07]  /*17120*/  LDSM.16.MT88.4 R136, [R188+0x1000] ;  /* 0x00100000bc88783b */ /* 0x000fee0000004200 */
[C---:B--2---:R-:W-:Y:S04]  /*17130*/  HMMA.16816.F32.BF16 R68, R12.reuse, R148, R68 ;  /* 0x000000940c44723c */ /* 0x044fe80000041844 */
[--C-:B-1----:R-:W-:Y:S02]  /*17140*/  FFMA.FTZ R16, R23, c[0x0][0x2d0], -R3.reuse ;  /* 0x0000b40017107a23 */ /* 0x102fe40000010803 */
[----:B------:R-:W-:Y:S01]  /*17150*/  LDSM.16.MT88.4 R20, [R191+0x4800] ;  /* 0x00480000bf14783b */ /* 0x000fe20000004200 */
[----:B----4-:R-:W-:Y:S01]  /*17160*/  FADD.FTZ R0, R163, R0 ;  /* 0x00000000a3007221 */ /* 0x010fe20000010000 */
[C---:B------:R-:W-:Y:S01]  /*17170*/  HMMA.16816.F32.BF16 R72, R12.reuse, R150, R72 ;  /* 0x000000960c48723c */ /* 0x040fe20000041848 */
[----:B------:R1:W2:Y:S05]  /*17180*/  MUFU.EX2 R162, R16 ;  /* 0x0000001000a27308 */ /* 0x0002aa0000000800 */
[----:B------:R-:W-:Y:S02]  /*17190*/  LDSM.16.MT88.4 R148, [R189+0x1000] ;  /* 0x00100000bd94783b */ /* 0x000fe40000004200 */
[C---:B---3--:R-:W-:Y:S08]  /*171a0*/  HMMA.16816.F32.BF16 R76, R12.reuse, R132, R76 ;  /* 0x000000840c4c723c */ /* 0x048ff0000004184c */
[C---:B------:R-:W-:Y:S01]  /*171b0*/  HMMA.16816.F32.BF16 R80, R12.reuse, R134, R80 ;  /* 0x000000860c50723c */ /* 0x040fe20000041850 */
[----:B------:R-:W-:Y:S08]  /*171c0*/  LDSM.16.MT88.4 R132, [R191+0x1000] ;  /* 0x00100000bf84783b */ /* 0x000ff00000004200 */
[----:B-1----:R-:W1:Y:S03]  /*171d0*/  LDSM.16.MT88.4 R16, [R192+0x4800] ;  /* 0x00480000c010783b */ /* 0x002e660000004200 */
[C---:B--2---:R-:W-:Y:S04]  /*171e0*/  FADD.FTZ R0, R162.reuse, R0 ;  /* 0x00000000a2007221 */ /* 0x044fe80000010000 */
[----:B------:R-:W-:Y:S01]  /*171f0*/  FADD.FTZ R0, R161, R0 ;  /* 0x00000000a1007221 */ /* 0x000fe20000010000 */
[C---:B-1----:R-:W-:Y:S08]  /*17200*/  HMMA.16816.F32.BF16 R84, R12.reuse, R16, R84 ;  /* 0x000000100c54723c */ /* 0x042ff00000041854 */
[C---:B------:R-:W-:Y:S01]  /*17210*/  HMMA.16816.F32.BF16 R88, R12.reuse, R18, R88 ;  /* 0x000000120c58723c */ /* 0x040fe20000041858 */
[----:B------:R-:W1:Y:S07]  /*17220*/  LDSM.16.MT88.4 R16, [R192+0x3000] ;  /* 0x00300000c010783b */ /* 0x000e6e0000004200 */
[C---:B------:R-:W-:Y:S08]  /*17230*/  HMMA.16816.F32.BF16 R92, R12.reuse, R20, R92 ;  /* 0x000000140c5c723c */ /* 0x040ff0000004185c */
[----:B------:R-:W-:Y:S01]  /*17240*/  HMMA.16816.F32.BF16 R96, R12, R22, R96 ;  /* 0x000000160c60723c */ /* 0x000fe20000041860 */
[----:B------:R-:W2:Y:S06]  /*17250*/  LDSM.16.MT88.4 R20, [R191+0x3000] ;  /* 0x00300000bf14783b */ /* 0x000eac0000004200 */
[----:B------:R-:W-:Y:S02]  /*17260*/  F2FP.BF16.PACK_AB R12, R177, R178 ;  /* 0x000000b2b10c723e */ /* 0x000fe400000010ff */
[----:B------:R-:W-:Y:S03]  /*17270*/  F2FP.BF16.PACK_AB R13, R162, R163 ;  /* 0x000000a3a20d723e */ /* 0x000fe600000010ff */
[----:B------:R-:W-:Y:S02]  /*17280*/  F2FP.BF16.PACK_AB R14, R175, R176 ;  /* 0x000000b0af0e723e */ /* 0x000fe400000010ff */
[----:B------:R-:W-:Y:S07]  /*17290*/  F2FP.BF16.PACK_AB R15, R160, R161 ;  /* 0x000000a1a00f723e */ /* 0x000fee00000010ff */
        /* <DEDUP_REMOVED lines=17> */
[----:B------:R-:W-:Y:S07]  /*173b0*/  MUFU.EX2 R159, R28 ;  /* 0x0000001c009f7308 */ /* 0x000fee0000000800 */
[C---:B-1----:R-:W-:Y:S07]  /*173c0*/  HMMA.16816.F32.BF16 R52, R12.reuse, R16, R52 ;  /* 0x000000100c34723c */ /* 0x042fee0000041834 */
[--C-:B------:R-:W-:Y:S01]  /*173d0*/  FFMA.FTZ R16, R29, c[0x0][0x2d0], -R168.reuse ;  /* 0x0000b4001d107a23 */ /* 0x100fe200000108a8 */
[C---:B------:R-:W-:Y:S03]  /*173e0*/  HMMA.16816.F32.BF16 R56, R12.reuse, R18, R56 ;  /* 0x000000120c38723c */ /* 0x040fe60000041838 */
[----:B------:R1:W-:Y:S05]  /*173f0*/  MUFU.EX2 R169, R16 ;  /* 0x0000001000a97308 */ /* 0x0003ea0000000800 */
[C---:B--2---:R-:W-:Y:S08]  /*17400*/  HMMA.16816.F32.BF16 R60, R12.reuse, R20, R60 ;  /* 0x000000140c3c723c */ /* 0x044ff0000004183c */
[C---:B------:R-:W-:Y:S01]  /*17410*/  HMMA.16816.F32.BF16 R64, R12.reuse, R22, R64 ;  /* 0x000000160c40723c */ /* 0x040fe20000041840 */
[----:B------:R-:W-:Y:S07]  /*17420*/  LDSM.16.MT88.4 R20, [R191+0x5000] ;  /* 0x00500000bf14783b */ /* 0x000fee0000004200 */
[C---:B---3--:R-:W-:Y:S04]  /*17430*/  HMMA.16816.F32.BF16 R68, R12.reuse, R24, R68 ;  /* 0x000000180c44723c */ /* 0x048fe80000041844 */
[--C-:B-1----:R-:W-:Y:S03]  /*17440*/  FFMA.FTZ R16, R30, c[0x0][0x2d0], -R3.reuse ;  /* 0x0000b4001e107a23 */ /* 0x102fe60000010803 */
[----:B------:R-:W-:Y:S01]  /*17450*/  FFMA.FTZ R24, R33, c[0x0][0x2d0], -R168 ;  /* 0x0000b40021187a23 */ /* 0x000fe200000108a8 */
[C---:B------:R-:W-:Y:S01]  /*17460*/  HMMA.16816.F32.BF16 R72, R12.reuse, R26, R72 ;  /* 0x0000001a0c48723c */ /* 0x040fe20000041848 */
[----:B------:R1:W2:Y:S07]  /*17470*/  MUFU.EX2 R157, R16 ;  /* 0x00000010009d7308 */ /* 0x0002ae0000000800 */
[C---:B----4-:R-:W-:Y:S03]  /*17480*/  HMMA.16816.F32.BF16 R76, R12.reuse, R132, R76 ;  /* 0x000000840c4c723c */ /* 0x050fe6000004184c */
[----:B------:R3:W-:Y:S05]  /*17490*/  MUFU.EX2 R158, R24 ;  /* 0x00000018009e7308 */ /* 0x0007ea0000000800 */
[C---:B------:R-:W-:Y:S04]  /*174a0*/  HMMA.16816.F32.BF16 R80, R12.reuse, R134, R80 ;  /* 0x000000860c50723c */ /* 0x040fe80000041850 */
[--C-:B-1----:R-:W-:Y:S02]  /*174b0*/  FFMA.FTZ R16, R31, c[0x0][0x2d0], -R3.reuse ;  /* 0x0000b4001f107a23 */ /* 0x102fe40000010803 */
[----:B------:R-:W-:Y:S02]  /*174c0*/  LDSM.16.MT88.4 R28, [R191+0x1800] ;  /* 0x00180000bf1c783b */ /* 0x000fe40000004200 */
[----:B------:R1:W4:Y:S01]  /*174d0*/  MUFU.EX2 R156, R16 ;  /* 0x00000010009c7308 */ /* 0x0003220000000800 */
[--C-:B---3--:R-:W-:Y:S03]  /*174e0*/  FFMA.FTZ R24, R34, c[0x0][0x2d0], -R3.reuse ;  /* 0x0000b40022187a23 */ /* 0x108fe60000010803 */
[----:B------:R-:W-:Y:S06]  /*174f0*/  FFMA.FTZ R3, R35, c[0x0][0x2d0], -R3 ;  /* 0x0000b40023037a23 */ /* 0x000fec0000010803 */
[----:B------:R3:W5:Y:S01]  /*17500*/  MUFU.EX2 R129, R24 ;  /* 0x0000001800817308 */ /* 0x0007620000000800 */
[----:B------:R-:W-:Y:S09]  /*17510*/  LDSM.16.MT88.4 R32, [R188+0x3800] ;  /* 0x00380000bc20783b */ /* 0x000ff20000004200 */
[----:B------:R2:W2:Y:S01]  /*17520*/  MUFU.EX2 R128, R3 ;  /* 0x0000000300807308 */ /* 0x0004a20000000800 */
[----:B-1----:R-:W1:Y:S08]  /*17530*/  LDSM.16.MT88.4 R16, [R192+0x5000] ;  /* 0x00500000c010783b */ /* 0x002e700000004200 */
[----:B---3--:R-:W3:Y:S01]  /*17540*/  LDSM.16.MT88.4 R24, [R189+0x1800] ;  /* 0x00180000bd18783b */ /* 0x008ee20000004200 */
[----:B--2---:R-:W-:Y:S02]  /*17550*/  FADD.FTZ R3, R160, R0 ;  /* 0x00000000a0037221 */ /* 0x004fe40000010000 */
[----:B------:R-:W-:Y:S02]  /*17560*/  FADD.FTZ R0, R170, R2 ;  /* 0x00000002aa007221 */ /* 0x000fe40000010000 */
[----:B------:R-:W-:Y:S02]  /*17570*/  FADD.FTZ R3, R157, R3 ;  /* 0x000000039d037221 */ /* 0x000fe40000010000 */
[----:B------:R-:W-:Y:S02]  /*17580*/  FADD.FTZ R0, R169, R0 ;  /* 0x00000000a9007221 */ /* 0x000fe40000010000 */
[----:B----4-:R-:W-:Y:S02]  /*17590*/  FADD.FTZ R3, R156, R3 ;  /* 0x000000039c037221 */ /* 0x010fe40000010000 */
[----:B------:R-:W-:Y:S02]  /*175a0*/  FADD.FTZ R2, R159, R0 ;  /* 0x000000009f027221 */ /* 0x000fe40000010000 */
[----:B-----5:R-:W-:Y:S02]  /*175b0*/  FADD.FTZ R0, R129, R3 ;  /* 0x0000000381007221 */ /* 0x020fe40000010000 */
[----:B------:R-:W-:Y:S02]  /*175c0*/  FADD.FTZ R233, R158, R2 ;  /* 0x000000029ee97221 */ /* 0x000fe40000010000 */
        /* <DEDUP_REMOVED lines=10> */
[----:B------:R-:W-:Y:S02]  /*17670*/  F2FP.BF16.PACK_AB R15, R128, R129 ;  /* 0x00000081800f723e */ /* 0x000fe400000010ff */
[----:B------:R-:W-:Y:S02]  /*17680*/  MOV R129, R124 ;  /* 0x0000007c00817202 */ /* 0x000fe40000000f00 */
[----:B------:R-:W-:Y:S03]  /*17690*/  MOV R128, R125 ;  /* 0x0000007d00807202 */ /* 0x000fe60000000f00 */
[C---:B------:R-:W-:Y:S01]  /*176a0*/  HMMA.16816.F32.BF16 R132, R12.reuse, R136, R4 ;  /* 0x000000880c84723c */ /* 0x040fe20000041804 */
[----:B------:R-:W4:Y:S07]  /*176b0*/  LDSM.16.MT88.4 R4, [R188+0x5800] ;  /* 0x00580000bc04783b */ /* 0x000f2e0000004200 */
[C---:B------:R-:W-:Y:S01]  /*176c0*/  HMMA.16816.F32.BF16 R136, R12.reuse, R138, R8 ;  /* 0x0000008a0c88723c */ /* 0x040fe20000041808 */
[----:B------:R-:W5:Y:S07]  /*176d0*/  LDSM.16.MT88.4 R8, [R189+0x5800] ;  /* 0x00580000bd08783b */ /* 0x000f6e0000004200 */
[C---:B---3--:R-:W-:Y:S08]  /*176e0*/  HMMA.16816.F32.BF16 R100, R12.reuse, R24, R100 ;  /* 0x000000180c64723c */ /* 0x048ff00000041864 */
        /* <DEDUP_REMOVED lines=14> */
[C---:B----4-:R-:W-:Y:S08]  /*177d0*/  HMMA.16816.F32.BF16 R68, R12.reuse, R4, R68 ;  /* 0x000000040c44723c */ /* 0x050ff00000041844 */
[C---:B------:R-:W-:Y:S01]  /*177e0*/  HMMA.16816.F32.BF16 R72, R12.reuse, R6, R72 ;  /* 0x000000060c48723c */ /* 0x040fe20000041848 */
[----:B------:R-:W2:Y:S07]  /*177f0*/  LDSM.16.MT88.4 R4, [R191+0x5800] ;  /* 0x00580000bf04783b */ /* 0x000eae0000004200 */
[C---:B-----5:R-:W-:Y:S08]  /*17800*/  HMMA.16816.F32.BF16 R76, R12.reuse, R8, R76 ;  /* 0x000000080c4c723c */ /* 0x060ff0000004184c */
[C---:B------:R-:W-:Y:S08]  /*17810*/  HMMA.16816.F32.BF16 R80, R12.reuse, R10, R80 ;  /* 0x0000000a0c50723c */ /* 0x040ff00000041850 */
[C---:B-1----:R-:W-:Y:S08]  /*17820*/  HMMA.16816.F32.BF16 R84, R12.reuse, R16, R84 ;  /* 0x000000100c54723c */ /* 0x042ff00000041854 */
[C---:B------:R-:W-:Y:S08]  /*17830*/  HMMA.16816.F32.BF16 R88, R12.reuse, R18, R88 ;  /* 0x000000120c58723c */ /* 0x040ff00000041858 */
[C---:B--2---:R-:W-:Y:S08]  /*17840*/  HMMA.16816.F32.BF16 R92, R12.reuse, R4, R92 ;  /* 0x000000040c5c723c */ /* 0x044ff0000004185c */
[----:B------:R-:W-:Y:S01]  /*17850*/  HMMA.16816.F32.BF16 R96, R12, R6, R96 ;  /* 0x000000060c60723c */ /* 0x000fe20000041860 */
[----:B------:R-:W-:-:S07]  /*17860*/  @P0 BRA `(.L_x_3576) ;  /* 0xffffd69000000947 */ /* 0x000fce000383ffff */
.L_x_3575:
[----:B------:R-:W-:Y:S07]  /*17870*/  @!UPT UIADD3 URZ, URZ, URZ, URZ ;  /* 0x0000003f3f3ff290 */ /* 0x000fee000fffe03f */
[----:B------:R-:W-:Y:S02]  /*17880*/  MOV R7, 0x1f ;  /* 0x0000001f00077802 */ /* 0x000fe40000000f00 */
[----:B------:R-:W-:Y:S01]  /*17890*/  MOV R6, 0xffffffff ;  /* 0xffffffff00067802 */ /* 0x000fe20000000f00 */
[----:B------:R-:W-:Y:S06]  /*178a0*/  BRA.DIV ~URZ, `(.L_x_3577) ;  /* 0x000054c27f007947 */ /* 0x000fec000b800000 */
[----:B------:R1:W2:Y:S02]  /*178b0*/  SHFL.BFLY PT, R0, R233, 0x2, 0x1f ;  /* 0x0c401f00e9007f89 */ /* 0x0002a400000e0000 */
.L_x_3650:
[----:B--2---:R-:W-:Y:S01]  /*178c0*/  FADD.FTZ R0, R0, R233 ;  /* 0x000000e900007221 */ /* 0x004fe20000010000 */
[----:B------:R-:W-:Y:S05]  /*178d0*/  BRA.DIV ~URZ, `(.L_x_3578) ;  /* 0x000054f27f007947 */ /* 0x000fea000b800000 */
[----:B------:R-:W2:Y:S04]  /*178e0*/  SHFL.BFLY PT, R2, R234, 0x2, 0x1f ;  /* 0x0c401f00ea027f89 */ /* 0x000ea800000e0000 */
[----:B------:R-:W3:Y:S01]  /*178f0*/  SHFL.BFLY PT, R5, R0, 0x1, 0x1f ;  /* 0x0c201f0000057f89 */ /* 0x000ee200000e0000 */
[----:B--2---:R-:W-:-:S02]  /*17900*/  FADD.FTZ R4, R2, R234 ;  /* 0x000000ea02047221 */ /* 0x004fc40000010000 */
[----:B---3--:R-:W-:-:S03]  /*17910*/  FADD.FTZ R0, R0, R5 ;  /* 0x0000000500007221 */ /* 0x008fc60000010000 */
[----:B------:R2:W3:Y:S04]  /*17920*/  SHFL.BFLY PT, R3, R4, 0x1, 0x1f ;  /* 0x0c201f0004037f89 */ /* 0x0004e800000e0000 */
.L_x_3651:
        /* <DEDUP_REMOVED lines=117> */
.L_x_3514:
        /* <DEDUP_REMOVED lines=17> */
.L_x_3580:
[----:B------:R-:W-:Y:S05]  /*18190*/  BSYNC B0 ;  /* 0x0000000000007941 */ /* 0x000fea0003800000 */
.L_x_3579:
        /* <DEDUP_REMOVED lines=149> */
.L_x_3583:
        /* <DEDUP_REMOVED lines=121> */
.L_x_3652:
[----:B------:R-:W-:Y:S05]  /*19280*/  BRA.DIV ~URZ, `(.L_x_3586) ;  /* 0x00003cb27f007947 */ /* 0x000fea000b800000 */
[----:B------:R3:W4:Y:S02]  /*19290*/  SHFL.IDX PT, R2, R14, RZ, 0x181f ;  /* 0x00181fff0e027589 */ /* 0x00072400000e0000 */
.L_x_3653:
        /* <DEDUP_REMOVED lines=18> */
.L_x_3588:
[----:B------:R-:W-:Y:S05]  /*193c0*/  BSYNC B0 ;  /* 0x0000000000007941 */ /* 0x000fea0003800000 */
.L_x_3587:
[----:B------:R-:W-:Y:S05]  /*193d0*/  BRA.DIV ~URZ, `(.L_x_3589) ;  /* 0x00003bd27f007947 */ /* 0x000fea000b800000 */
[----:B--2---:R2:W1:Y:S04]  /*193e0*/  SHFL.IDX PT, R7, R13, 0x1, 0x181f ;  /* 0x00381f000d077f89 */ /* 0x00446800000e0000 */
[----:B----4-:R2:W4:Y:S02]  /*193f0*/  SHFL.IDX PT, R2, R14, 0x1, 0x181f ;  /* 0x00381f000e027f89 */ /* 0x01052400000e0000 */
.L_x_3654:
        /* <DEDUP_REMOVED lines=16> */
.L_x_3591:
[----:B------:R-:W-:Y:S05]  /*19500*/  BSYNC B0 ;  /* 0x0000000000007941 */ /* 0x000fea0003800000 */
.L_x_3590:
[----:B------:R-:W-:Y:S05]  /*19510*/  BRA.DIV ~URZ, `(.L_x_3592) ;  /* 0x00003b627f007947 */ /* 0x000fea000b800000 */
[----:B-1----:R1:W2:Y:S02]  /*19520*/  SHFL.IDX PT, R7, R13, 0x2, 0x181f ;  /* 0x00581f000d077f89 */ /* 0x0022a400000e0000 */
.L_x_3655:
[----:B------:R-:W-:Y:S05]  /*19530*/  BRA.DIV ~URZ, `(.L_x_3593) ;  /* 0x00003bb27f007947 */ /* 0x000fea000b800000 */
[----:B----4-:R4:W1:Y:S02]  /*19540*/  SHFL.IDX PT, R2, R14, 0x2, 0x181f ;  /* 0x00581f000e027f89 */ /* 0x01086400000e0000 */
.L_x_3656:
        /* <DEDUP_REMOVED lines=16> */
.L_x_3595:
[----:B------:R-:W-:Y:S05]  /*19650*/  BSYNC B0 ;  /* 0x0000000000007941 */ /* 0x000fea0003800000 */
.L_x_3594:
[----:B------:R-:W-:Y:S05]  /*19660*/  BRA.DIV ~URZ, `(.L_x_3596) ;  /* 0x00003af27f007947 */ /* 0x000fea000b800000 */
[----:B-1----:R1:W3:Y:S04]  /*19670*/  SHFL.IDX PT, R10, R13, 0x3, 0x181f ;  /* 0x00781f000d0a7f89 */ /* 0x0022e800000e0000 */
[----:B------:R1:W4:Y:S02]  /*19680*/  SHFL.IDX PT, R2, R14, 0x3, 0x181f ;  /* 0x00781f000e027f89 */ /* 0x00032400000e0000 */
.L_x_3657:
        /* <DEDUP_REMOVED lines=17> */
.L_x_3584:
        /* <DEDUP_REMOVED lines=34> */
.L_x_3658:
[----:B------:R-:W-:Y:S05]  /*199c0*/  BRA.DIV ~URZ, `(.L_x_3599) ;  /* 0x000038d27f007947 */ /* 0x000fea000b800000 */
[----:B------:R4:W1:Y:S02]  /*199d0*/  SHFL.IDX PT, R0, R37, RZ, 0x1c1f ;  /* 0x001c1fff25007589 */ /* 0x00086400000e0000 */
.L_x_3659:
        /* <DEDUP_REMOVED lines=122> */
[CC--:B-1----:R-:W-:Y:S02]  /*1a180*/  @!P6 LEA R30, P0, R28.reuse, R0.reuse, 0x2 ;  /* 0x000000001c1ee211 */ /* 0x0c2fe400078010ff */
[C---:B---3--:R-:W-:Y:S02]  /*1a190*/  @!P1 LEA R2, P3, R29.reuse, R0, 0x2 ;  /* 0x000000001d029211 */ /* 0x048fe400078610ff */
        /* <DEDUP_REMOVED lines=21> */
.L_x_3601:
[----:B------:R-:W-:Y:S05]  /*1a2f0*/  BSYNC B0 ;  /* 0x0000000000007941 */ /* 0x000fea0003800000 */
.L_x_3600:
[----:B------:R-:W-:Y:S05]  /*1a300*/  BRA.DIV ~URZ, `(.L_x_3602) ;  /* 0x000030027f007947 */ /* 0x000fea000b800000 */
[----:B---3--:R1:W3:Y:S04]  /*1a310*/  SHFL.IDX PT, R4, R36, 0x1, 0x1c1f ;  /* 0x003c1f0024047f89 */ /* 0x0082e800000e0000 */
[----:B------:R1:W2:Y:S02]  /*1a320*/  SHFL.IDX PT, R0, R37, 0x1, 0x1c1f ;  /* 0x003c1f0025007f89 */ /* 0x0002a400000e0000 */
.L_x_3660:
        /* <DEDUP_REMOVED lines=9> */
[----:B---3--:R-:W-:Y:S02]  /*1a3c0*/  @!P3 LEA.HI.X R35, R22, R4, R39, 0x2, P6 ;  /* 0x000000041623b211 */ /* 0x008fe400030f1427 */
[----:B------:R-:W-:Y:S01]  /*1a3d0*/  @!P1 LEA R30, P6, R20, R0, 0x2 ;  /* 0x00000000141e9211 */ /* 0x000fe200078c10ff */
[----:B-1----:R-:W-:Y:S01]  /*1a3e0*/  @!P4 IMAD.MOV.U32 R36, RZ, RZ, R0 ;  /* 0x000000ffff24c224 */ /* 0x002fe200078e0000 */
[----:B------:R-:W-:Y:S01]  /*1a3f0*/  @!P2 LEA.HI.X R33, R21, R4, R38, 0x2, P5 ;  /* 0x000000041521a211 */ /* 0x000fe200028f1426 */
[----:B----4-:R-:W-:Y:S01]  /*1a400*/  @!P4 IMAD.MOV.U32 R37, RZ, RZ, R4 ;  /* 0x000000ffff25c224 */ /* 0x010fe200078e0004 */
        /* <DEDUP_REMOVED lines=15> */
[----:B--2---:R-:W-:Y:S02]  /*1a500*/  @!P5 LEA R30, P1, R15, R0, 0x2 ;  /* 0x000000000f1ed211 */ /* 0x004fe400078210ff */
[----:B------:R-:W-:Y:S02]  /*1a510*/  @!P6 LEA.HI.X R33, R18, R4, R42, 0x2, P0 ;  /* 0x000000041221e211 */ /* 0x000fe400000f142a */
[----:B------:R-:W-:-:S02]  /*1a520*/  @!P4 LEA R20, P0, R14, R0, 0x2 ;  /* 0x000000000e14c211 */ /* 0x000fc400078010ff */
        /* <DEDUP_REMOVED lines=9> */
[----:B------:R-:W-:Y:S02]  /*1a5c0*/  @!P2 LEA R14, P0, R10, R0, 0x2 ;  /* 0x000000000a0ea211 */ /* 0x000fe400078010ff */
[----:B------:R-:W-:Y:S01]  /*1a5d0*/  ISETP.GE.AND P5, PT, R6, c[0x0][0x3c8], PT ;  /* 0x0000f20006007a0c */ /* 0x000fe20003fa6270 */
[----:B------:R1:W-:Y:S01]  /*1a5e0*/  @!P3 ST.E.64 [R18.64], R106 ;  /* 0x0000006a1200b985 */ /* 0x0003e2000c101b06 */
[----:B------:R-:W-:Y:S02]  /*1a5f0*/  @!P2 LEA.HI.X R15, R10, R4, R46, 0x2, P0 ;  /* 0x000000040a0fa211 */ /* 0x000fe400000f142e */
[C---:B---3--:R-:W-:Y:S02]  /*1a600*/  @!P1 LEA R2, P0, R8.reuse, R0, 0x2 ;  /* 0x0000000008029211 */ /* 0x048fe400078010ff */
        /* <DEDUP_REMOVED lines=9> */
[C---:B------:R-:W-:Y:S01]  /*1a6a0*/  @!P4 LEA R12, P0, R13.reuse, R0, 0x2 ;  /* 0x000000000d0cc211 */ /* 0x040fe200078010ff */
        /* <DEDUP_REMOVED lines=22> */
[----:B------:R-:W-:Y:S02]  /*1a810*/  @!P6 LEA.HI.X R15, R29, R4, R54, 0x2, P0 ;  /* 0x000000041d0fe211 */ /* 0x000fe400000f1436 */
[C---:B------:R-:W-:Y:S02]  /*1a820*/  @!P4 LEA R10, P0, R27.reuse, R0, 0x2 ;  /* 0x000000001b0ac211 */ /* 0x040fe400078010ff */
[-C--:B------:R-:W-:Y:S01]  /*1a830*/  @!P5 LEA.HI.X R13, R28, R4.reuse, R56, 0x2, P1 ;  /* 0x000000041c0dd211 */ /* 0x080fe200008f1438 */
[----:B------:R1:W-:Y:S01]  /*1a840*/  @!P6 ST.E.64 [R14.64], R174 ;  /* 0x000000ae0e00e985 */ /* 0x0003e2000c101b06 */
[----:B------:R-:W-:Y:S02]  /*1a850*/  ISETP.GE.AND P1, PT, R24, c[0x0][0x3c8], PT ;  /* 0x0000f20018007a0c */ /* 0x000fe40003f26270 */
[----:B------:R-:W-:Y:S01]  /*1a860*/  @!P4 LEA.HI.X R11, R27, R4, R55, 0x2, P0 ;  /* 0x000000041b0bc211 */ /* 0x000fe200000f1437 */
[----:B------:R1:W-:Y:S01]  /*1a870*/  @!P5 ST.E.64 [R12.64], R122 ;  /* 0x0000007a0c00d985 */ /* 0x0003e2000c101b06 */
[----:B----4-:R-:W-:-:S03]  /*1a880*/  @!P3 LEA R8, P0, R26, R0, 0x2 ;  /* 0x000000001a08b211 */ /* 0x010fc600078010ff */
[----:B------:R1:W-:Y:S01]  /*1a890*/  @!P4 ST.E.64 [R10.64], R82 ;  /* 0x000000520a00c985 */ /* 0x0003e2000c101b06 */
        /* <DEDUP_REMOVED lines=14> */
.L_x_3582:
        /* <DEDUP_REMOVED lines=22> */
.L_x_3603:
        /* <DEDUP_REMOVED lines=56> */
.L_x_3605:
[----:B------:R-:W-:Y:S05]  /*1ae60*/  BSYNC B0 ;  /* 0x0000000000007941 */ /* 0x000fea0003800000 */
.L_x_3604:
        /* <DEDUP_REMOVED lines=42> */
.L_x_3661:
[----:B------:R-:W-:Y:S05]  /*1b110*/  BRA.DIV ~URZ, `(.L_x_3607) ;  /* 0x000023327f007947 */ /* 0x000fea000b800000 */
[----:B------:R3:W4:Y:S02]  /*1b120*/  SHFL.IDX PT, R2, R14, RZ, 0x181f ;  /* 0x00181fff0e027589 */ /* 0x00072400000e0000 */
.L_x_3662:
        /* <DEDUP_REMOVED lines=19> */
.L_x_3609:
[----:B------:R-:W-:Y:S05]  /*1b260*/  BSYNC B0 ;  /* 0x0000000000007941 */ /* 0x000fea0003800000 */
.L_x_3608:
[----:B------:R-:W-:Y:S05]  /*1b270*/  BRA.DIV ~URZ, `(.L_x_3610) ;  /* 0x000022427f007947 */ /* 0x000fea000b800000 */
[----:B--2---:R2:W1:Y:S04]  /*1b280*/  SHFL.IDX PT, R10, R11, 0x1, 0x181f ;  /* 0x00381f000b0a7f89 */ /* 0x00446800000e0000 */
[----:B----4-:R2:W4:Y:S02]  /*1b290*/  SHFL.IDX PT, R2, R14, 0x1, 0x181f ;  /* 0x00381f000e027f89 */ /* 0x01052400000e0000 */
.L_x_3663:
        /* <DEDUP_REMOVED lines=16> */
.L_x_3612:
[----:B------:R-:W-:Y:S05]  /*1b3a0*/  BSYNC B0 ;  /* 0x0000000000007941 */ /* 0x000fea0003800000 */
.L_x_3611:
[----:B------:R-:W-:Y:S05]  /*1b3b0*/  BRA.DIV ~URZ, `(.L_x_3613) ;  /* 0x000021d27f007947 */ /* 0x000fea000b800000 */
[----:B-1----:R1:W2:Y:S02]  /*1b3c0*/  SHFL.IDX PT, R10, R11, 0x2, 0x181f ;  /* 0x00581f000b0a7f89 */ /* 0x0022a400000e0000 */
.L_x_3664:
[----:B------:R-:W-:Y:S05]  /*1b3d0*/  BRA.DIV ~URZ, `(.L_x_3614) ;  /* 0x000022227f007947 */ /* 0x000fea000b800000 */
[----:B----4-:R4:W1:Y:S02]  /*1b3e0*/  SHFL.IDX PT, R2, R14, 0x2, 0x181f ;  /* 0x00581f000e027f89 */ /* 0x01086400000e0000 */
.L_x_3665:
        /* <DEDUP_REMOVED lines=16> */
.L_x_3616:
[----:B------:R-:W-:Y:S05]  /*1b4f0*/  BSYNC B0 ;  /* 0x0000000000007941 */ /* 0x000fea0003800000 */
.L_x_3615:
[----:B------:R-:W-:Y:S05]  /*1b500*/  BRA.DIV ~URZ, `(.L_x_3617) ;  /* 0x000021627f007947 */ /* 0x000fea000b800000 */
[----:B--2---:R2:W3:Y:S04]  /*1b510*/  SHFL.IDX PT, R10, R11, 0x3, 0x181f ;  /* 0x00781f000b0a7f89 */ /* 0x0044e800000e0000 */
[----:B-1----:R2:W1:Y:S02]  /*1b520*/  SHFL.IDX PT, R2, R14, 0x3, 0x181f ;  /* 0x00781f000e027f89 */ /* 0x00246400000e0000 */
.L_x_3666:
        /* <DEDUP_REMOVED lines=15> */
.L_x_3597:
[----:B------:R-:W-:Y:S05]  /*1b620*/  BSYNC B1 ;  /* 0x0000000000017941 */ /* 0x000fea0003800000 */
.L_x_3581:
        /* <DEDUP_REMOVED lines=13> */
.L_x_3667:
[----:B------:R-:W-:Y:S05]  /*1b700*/  BRA.DIV ~URZ, `(.L_x_3620) ;  /* 0x000020a27f007947 */ /* 0x000fea000b800000 */
[----:B------:R1:W4:Y:S02]  /*1b710*/  SHFL.IDX PT, R8, R86, 0x1, 0x1f ;  /* 0x00201f0056087f89 */ /* 0x00032400000e0000 */
.L_x_3668:
        /* <DEDUP_REMOVED lines=18> */
.L_x_3669:
        /* <DEDUP_REMOVED lines=16> */
.L_x_3670:
[----:B----4-:R-:W-:Y:S01]  /*1b940*/  IMAD R0, R0, c[0x0][0x538], RZ ;  /* 0x00014e0000007a24 */ /* 0x010fe200078e02ff */
[----:B------:R-:W-:Y:S04]  /*1b950*/  BSSY B1, `(.L_x_3623) ;  /* 0x00000c4000017945 */ /* 0x000fe80003800000 */
[----:B------:R-:W-:-:S04]  /*1b960*/  IADD3 R8, R0, R8, RZ ;  /* 0x0000000800087210 */ /* 0x000fc80007ffe0ff */
[----:B---3--:R-:W-:-:S13]  /*1b970*/  ISETP.GT.AND P0, PT, R8, R10, PT ;  /* 0x0000000a0800720c */ /* 0x008fda0003f04270 */
[----:B------:R-:W-:Y:S05]  /*1b980*/  @P0 BRA `(.L_x_3624) ;  /* 0x0000024000000947 */ /* 0x000fea0003800000 */
.L_x_3628:
        /* <DEDUP_REMOVED lines=16> */
.L_x_3671:
        /* <DEDUP_REMOVED lines=16> */
.L_x_3672:
[----:B---3--:R-:W-:-:S05]  /*1bb90*/  IMAD R0, R0, c[0x0][0x538], RZ ;  /* 0x00014e0000007a24 */ /* 0x008fca00078e02ff */
[----:B------:R-:W-:-:S04]  /*1bba0*/  IADD3 R8, R0, R8, RZ ;  /* 0x0000000800087210 */ /* 0x000fc80007ffe0ff */
[----:B------:R-:W-:-:S13]  /*1bbb0*/  ISETP.GT.AND P0, PT, R8, R10, PT ;  /* 0x0000000a0800720c */ /* 0x000fda0003f04270 */
[----:B-12---:R-:W-:Y:S05]  /*1bbc0*/  @!P0 BRA `(.L_x_3628) ;  /* 0xfffffdc000008947 */ /* 0x006fea000383ffff */
.L_x_3624:
[----:B------:R-:W-:-:S05]  /*1bbd0*/  IADD3 R8, -R0, R8, RZ ;  /* 0x0000000800087210 */ /* 0x000fca0007ffe1ff */
[----:B------:R-:W-:-:S05]  /*1bbe0*/  IMAD R0, R4, c[0x0][0x538], R8 ;  /* 0x00014e0004007a24 */ /* 0x000fca00078e0208 */
[----:B------:R-:W-:Y:S01]  /*1bbf0*/  ISETP.GT.AND P0, PT, R0, R10, PT ;  /* 0x0000000a0000720c */ /* 0x000fe20003f04270 */
[----:B------:R-:W-:-:S12]  /*1bc00*/  BRA.DIV ~URZ, `(.L_x_3629) ;  /* 0x000020727f007947 */ /* 0x000fd8000b800000 */
[----:B------:R-:W-:-:S04]  /*1bc10*/  VOTE.ANY R11, PT, !P0 ;  /* 0x00000000000b7806 */ /* 0x000fc800040e0100 */
.L_x_3673:
[----:B------:R-:W3:Y:S02]  /*1bc20*/  POPC R0, R11 ;  /* 0x0000000b00007309 */ /* 0x000ee40000000000 */
[----:B---3--:R-:W-:Y:S01]  /*1bc30*/  IADD3 R251, R0, R251, RZ ;  /* 0x000000fb00fb7210 */ /* 0x008fe20007ffe0ff */
[----:B------:R-:W-:Y:S05]  /*1bc40*/  BRA.DIV ~URZ, `(.L_x_3630) ;  /* 0x000020827f007947 */ /* 0x000fea000b800000 */
[----:B------:R3:W4:Y:S04]  /*1bc50*/  SHFL.IDX PT, R6, R6, R0, 0x1f ;  /* 0x00001f0006067589 */ /* 0x00072800000e0000 */
[----:B------:R3:W1:Y:S02]  /*1bc60*/  SHFL.IDX PT, R7, R7, R0, 0x1f ;  /* 0x00001f0007077589 */ /* 0x00066400000e0000 */
.L_x_3674:
[----:B------:R-:W-:Y:S01]  /*1bc70*/  ISETP.NE.AND P0, PT, R11, RZ, PT ;  /* 0x000000ff0b00720c */ /* 0x000fe20003f05270 */
[----:B------:R-:W-:-:S12]  /*1bc80*/  BSSY B0, `(.L_x_3631) ;  /* 0x0000005000007945 */ /* 0x000fd80003800000 */
[----:B------:R-:W-:Y:S05]  /*1bc90*/  @!P0 BRA `(.L_x_3632) ;  /* 0x0000003000008947 */ /* 0x000fea0003800000 */
[----:B---3--:R-:W-:Y:S01]  /*1bca0*/  IADD3 R0, R0, -0x1, RZ ;  /* 0xffffffff00007810 */ /* 0x008fe20007ffe0ff */
[----:B------:R-:W-:Y:S05]  /*1bcb0*/  BRA.DIV ~URZ, `(.L_x_3633) ;  /* 0x000020e27f007947 */ /* 0x000fea000b800000 */
[----:B------:R3:W2:Y:S02]  /*1bcc0*/  SHFL.IDX PT, R12, R4, R0, 0x1f ;  /* 0x00001f00040c7589 */ /* 0x0006a400000e0000 */
.L_x_3632:
[----:B------:R-:W-:Y:S05]  /*1bcd0*/  BSYNC B0 ;  /* 0x0000000000007941 */ /* 0x000fea0003800000 */
.L_x_3631:
        /* <DEDUP_REMOVED lines=67> */
.L_x_3635:
        /* <DEDUP_REMOVED lines=64> */
.L_x_3636:
[----:B------:R-:W-:Y:S05]  /*1c510*/  BSYNC B0 ;  /* 0x0000000000007941 */ /* 0x000fea0003800000 */
.L_x_3634:
[----:B------:R-:W-:-:S04]  /*1c520*/  LOP3.LUT R2, RZ, R2, RZ, 0x33, !PT ;  /* 0x00000002ff027212 */ /* 0x000fc800078e33ff */
[----:B------:R-:W-:Y:S01]  /*1c530*/  IADD3 R249, R2, R6, RZ ;  /* 0x0000000602f97210 */ /* 0x000fe20007ffe0ff */
[----:B------:R-:W-:Y:S05]  /*1c540*/  BRA `(.L_x_3637) ;  /* 0x0000004000007947 */ /* 0x000fea0003800000 */
.L_x_3625:
[----:B------:R-:W-:Y:S01]  /*1c550*/  IMAD.MOV.U32 R248, RZ, RZ, R10 ;  /* 0x000000fffff87224 */ /* 0x000fe200078e000a */
[----:B------:R-:W-:Y:S01]  /*1c560*/  MOV R250, RZ ;  /* 0x000000ff00fa7202 */ /* 0x000fe20000000f00 */
[----:B------:R-:W-:Y:S01]  /*1c570*/  IMAD.MOV.U32 R249, RZ, RZ, RZ ;  /* 0x000000fffff97224 */ /* 0x000fe200078e00ff */
[----:B------:R-:W-:Y:S02]  /*1c580*/  MOV R251, c[0x0][0x53c] ;  /* 0x00014f0000fb7a02 */ /* 0x000fe40000000f00 */
.L_x_3637:
[----:B------:R-:W-:Y:S05]  /*1c590*/  BSYNC B1 ;  /* 0x0000000000017941 */ /* 0x000fea0003800000 */
.L_x_3623:
[----:B------:R-:W-:Y:S01]  /*1c5a0*/  WARPSYNC 0xffffffff ;  /* 0xffffffff00007948 */ /* 0x000fe20003800000 */
[----:B------:R-:W-:Y:S01]  /*1c5b0*/  BAR.SYNC.DEFER_BLOCKING 0x4, 0x100 ;  /* 0x0104000000007b1d */ /* 0x000fe20000010000 */
[----:B------:R-:W-:-:S13]  /*1c5c0*/  ISETP.NE.AND P0, PT, R13, RZ, PT ;  /* 0x000000ff0d00720c */ /* 0x000fda0003f05270 */
[----:B------:R3:W-:Y:S04]  /*1c5d0*/  @!P0 STS.128 [0x18100], R248 ;  /* 0x018100f8ff008388 */ /* 0x0007e80000000c00 */
[----:B------:R-:W-:Y:S06]  /*1c5e0*/  BAR.ARV 0x5, 0x100 ;  /* 0x0144000000007b1d */ /* 0x000fec0000002000 */
.L_x_3618:
[----:B--2---:R-:W-:-:S13]  /*1c5f0*/  ISETP.GE.AND P0, PT, R251, c[0x0][0x53c], PT ;  /* 0x00014f00fb007a0c */ /* 0x004fda0003f06270 */
[----:B-1-34-:R-:W-:Y:S01]  /*1c600*/  @P0 CALL.REL.NOINC `(.L_x_3638) ;  /* 0x0000001000000944 */ /* 0x01afe20003c00000 */
[----:B------:R-:W-:Y:S05]  /*1c610*/  BRA `(.L_x_3639) ;  /* 0xfffe53e000007947 */ /* 0x000fea000383ffff */
.L_x_3638:
[----:B------:R-:W-:Y:S05]  /*1c620*/  EXIT ;  /* 0x000000000000794d */ /* 0x000fea0003800000 */
.L_x_3469:
[----:B------:R-:W-:Y:S01]  /*1c630*/  IMAD.MOV.U32 R0, RZ, RZ, R4 ;  /* 0x000000ffff007224 */ /* 0x000fe200078e0004 */
[----:B------:R-:W-:Y:S02]  /*1c640*/  MOV R2, 0x1 ;  /* 0x0000000100027802 */ /* 0x000fe40000000f00 */
[----:B------:R-:W-:Y:S02]  /*1c650*/  MOV R3, 0x1c670 ;  /* 0x0001c67000037802 */ /* 0x000fe40000000f00 */
[----:B--2---:R-:W-:Y:S05]  /*1c660*/  CALL.REL.NOINC `($__internal_76_$__cuda_sm70_shflsync_up_p) ;  /* 0x0000184000007944 */ /* 0x004fea0003c00000 */
[----:B------:R-:W-:Y:S01]  /*1c670*/  MOV R0, R5 ;  /* 0x0000000500007202 */ /* 0x000fe20000000f00 */
[----:B------:R-:W-:Y:S05]  /*1c680*/  BRA `(.L_x_3640) ;  /* 0xfffe3dd000007947 */ /* 0x000fea000383ffff */
.L_x_3470:
[----:B------:R-:W-:Y:S01]  /*1c690*/  IMAD.MOV.U32 R0, RZ, RZ, R4 ;  /* 0x000000ffff007224 */ /* 0x000fe200078e0004 */
[----:B------:R-:W-:Y:S02]  /*1c6a0*/  MOV R2, 0x2 ;  /* 0x0000000200027802 */ /* 0x000fe40000000f00 */
[----:B------:R-:W-:Y:S02]  /*1c6b0*/  MOV R3, 0x1c6d0 ;  /* 0x0001c6d000037802 */ /* 0x000fe40000000f00 */
[----:B--2---:R-:W-:Y:S05]  /*1c6c0*/  CALL.REL.NOINC `($__internal_76_$__cuda_sm70_shflsync_up_p) ;  /* 0x000017e000007944 */ /* 0x004fea0003c00000 */
[----:B------:R-:W-:Y:S02]  /*1c6d0*/  SEL R5, R5, RZ, P4 ;  /* 0x000000ff05057207 */ /* 0x000fe40002000000 */
[----:B------:R-:W-:Y:S02]  /*1c6e0*/  MOV R2, 0x4 ;  /* 0x0000000400027802 */ /* 0x000fe40000000f00 */
[----:B------:R-:W-:Y:S01]  /*1c6f0*/  MOV R3, 0x1c730 ;  /* 0x0001c73000037802 */ /* 0x000fe20000000f00 */
[----:B------:R-:W-:-:S04]  /*1c700*/  IMAD.IADD R4, R4, 0x1, R5 ;  /* 0x0000000104047824 */ /* 0x000fc800078e0205 */
[----:B------:R-:W-:Y:S02]  /*1c710*/  IMAD.MOV.U32 R0, RZ, RZ, R4 ;  /* 0x000000ffff007224 */ /* 0x000fe400078e0004 */
[----:B------:R-:W-:Y:S05]  /*1c720*/  CALL.REL.NOINC `($__internal_76_$__cuda_sm70_shflsync_up_p) ;  /* 0x0000178000007944 */ /* 0x000fea0003c00000 */
        /* <DEDUP_REMOVED lines=15> */
[----:B------:R-:W-:Y:S02]  /*1c820*/  IMAD.IADD R4, R4, 0x1, R5 ;  /* 0x0000000104047824 */ /* 0x000fe400078e0205 */
[----:B------:R-:W-:Y:S02]  /*1c830*/  IMAD.MOV.U32 R5, RZ, RZ, 0x1f ;  /* 0x0000001fff057424 */ /* 0x000fe400078e00ff */
[----:B------:R-:W-:Y:S02]  /*1c840*/  IMAD.MOV.U32 R9, RZ, RZ, R4 ;  /* 0x000000ffff097224 */ /* 0x000fe400078e0004 */
[----:B------:R-:W-:Y:S05]  /*1c850*/  CALL.REL.NOINC `($__internal_75_$__cuda_sm70_shflsync_idx_p) ;  /* 0x0000160000007944 */ /* 0x000fea0003c00000 */
[----:B------:R-:W-:Y:S01]  /*1c860*/  MOV R0, R5 ;  /* 0x0000000500007202 */ /* 0x000fe20000000f00 */
[----:B------:R-:W-:Y:S05]  /*1c870*/  BRA `(.L_x_3641) ;  /* 0xfffe3ce000007947 */ /* 0x000fea000383ffff */
.L_x_3472:
[----:B------:R-:W-:Y:S02]  /*1c880*/  SEL R0, RZ, 0x1, P0 ;  /* 0x00000001ff007807 */ /* 0x000fe40000000000 */
[----:B------:R-:W-:-:S02]  /*1c890*/  MOV R2, 0x1c8b0 ;  /* 0x0001c8b000027802 */ /* 0x000fc40000000f00 */
[----:B--2---:R-:W-:Y:S05]  /*1c8a0*/  CALL.REL.NOINC `($__internal_77_$__cuda_sm70_votesync_ballot) ;  /* 0x0000167000007944 */ /* 0x004fea0003c00000 */
[----:B------:R-:W-:Y:S01]  /*1c8b0*/  MOV R7, R0 ;  /* 0x0000000000077202 */ /* 0x000fe20000000f00 */
[----:B------:R-:W-:Y:S05]  /*1c8c0*/  BRA `(.L_x_3642) ;  /* 0xfffe3d2000007947 */ /* 0x000fea000383ffff */
.L_x_3473:
[----:B------:R-:W-:Y:S01]  /*1c8d0*/  IMAD.MOV.U32 R9, RZ, RZ, R10 ;  /* 0x000000ffff097224 */ /* 0x000fe200078e000a */
[----:B------:R-:W-:Y:S01]  /*1c8e0*/  MOV R5, R0 ;  /* 0x0000000000057202 */ /* 0x000fe20000000f00 */
[----:B------:R-:W-:Y:S01]  /*1c8f0*/  IMAD.MOV.U32 R3, RZ, RZ, 0x1f ;  /* 0x0000001fff037424 */ /* 0x000fe200078e00ff */
[----:B------:R-:W-:-:S02]  /*1c900*/  MOV R2, 0x1c920 ;  /* 0x0001c92000027802 */ /* 0x000fc40000000f00 */
[----:B------:R-:W-:Y:S05]  /*1c910*/  CALL.REL.NOINC `($__internal_75_$__cuda_sm70_shflsync_idx_p) ;  /* 0x0000154000007944 */ /* 0x000fea0003c00000 */
[----:B------:R-:W-:Y:S01]  /*1c920*/  IMAD.MOV.U32 R249, RZ, RZ, R5 ;  /* 0x000000fffff97224 */ /* 0x000fe200078e0005 */
[----:B------:R-:W-:Y:S01]  /*1c930*/  MOV R9, R8 ;  /* 0x0000000800097202 */ /* 0x000fe20000000f00 */
[----:B------:R-:W-:Y:S01]  /*1c940*/  IMAD.MOV.U32 R6, RZ, RZ, RZ ;  /* 0x000000ffff067224 */ /* 0x000fe200078e00ff */
[----:B------:R-:W-:Y:S01]  /*1c950*/  MOV R5, R0 ;  /* 0x0000000000057202 */ /* 0x000fe20000000f00 */
[----:B------:R-:W-:Y:S01]  /*1c960*/  IMAD.MOV.U32 R3, RZ, RZ, 0x1f ;  /* 0x0000001fff037424 */ /* 0x000fe200078e00ff */
[----:B------:R-:W-:-:S02]  /*1c970*/  MOV R2, 0x1c990 ;  /* 0x0001c99000027802 */ /* 0x000fc40000000f00 */
[----:B------:R-:W-:Y:S05]  /*1c980*/  CALL.REL.NOINC `($__internal_75_$__cuda_sm70_shflsync_idx_p) ;  /* 0x000014d000007944 */ /* 0x000fea0003c00000 */
[----:B------:R-:W-:Y:S01]  /*1c990*/  MOV R10, R5 ;  /* 0x00000005000a7202 */ /* 0x000fe20000000f00 */
[----:B------:R-:W-:Y:S05]  /*1c9a0*/  BRA `(.L_x_3643) ;  /* 0xfffe3ca000007947 */ /* 0x000fea000383ffff */
.L_x_3476:
[----:B------:R-:W-:Y:S01]  /*1c9b0*/  IMAD.MOV.U32 R9, RZ, RZ, R4 ;  /* 0x000000ffff097224 */ /* 0x000fe200078e0004 */
[----:B------:R-:W-:-:S02]  /*1c9c0*/  MOV R3, 0x1f ;  /* 0x0000001f00037802 */ /* 0x000fc40000000f00 */
[----:B------:R-:W-:Y:S02]  /*1c9d0*/  MOV R2, 0x1c9f0 ;  /* 0x0001c9f000027802 */ /* 0x000fe40000000f00 */
[----:B-123--:R-:W-:Y:S05]  /*1c9e0*/  CALL.REL.NOINC `($__internal_75_$__cuda_sm70_shflsync_idx_p) ;  /* 0x0000147000007944 */ /* 0x00efea0003c00000 */
[----:B------:R-:W-:Y:S01]  /*1c9f0*/  MOV R6, R5 ;  /* 0x0000000500067202 */ /* 0x000fe20000000f00 */
[----:B------:R-:W-:Y:S05]  /*1ca00*/  BRA `(.L_x_3475) ;  /* 0xfffe3ca000007947 */ /* 0x000fea000383ffff */
.L_x_3515:
[----:B------:R-:W-:Y:S01]  /*1ca10*/  IMAD.MOV.U32 R9, RZ, RZ, R13 ;  /* 0x000000ffff097224 */ /* 0x000fe200078e000d */
[----:B------:R-:W-:Y:S01]  /*1ca20*/  MOV R5, RZ ;  /* 0x000000ff00057202 */ /* 0x000fe20000000f00 */
[----:B------:R-:W-:Y:S01]  /*1ca30*/  IMAD.MOV.U32 R3, RZ, RZ, 0x181f ;  /* 0x0000181fff037424 */ /* 0x000fe200078e00ff */
[----:B------:R-:W-:Y:S02]  /*1ca40*/  MOV R2, 0x1ca60 ;  /* 0x0001ca6000027802 */ /* 0x000fe40000000f00 */
[----:B-----5:R-:W-:Y:S05]  /*1ca50*/  CALL.REL.NOINC `($__internal_75_$__cuda_sm70_shflsync_idx_p) ;  /* 0x0000140000007944 */ /* 0x020fea0003c00000 */
[----:B------:R-:W-:Y:S01]  /*1ca60*/  MOV R10, R5 ;  /* 0x00000005000a7202 */ /* 0x000fe20000000f00 */
[----:B------:R-:W-:Y:S05]  /*1ca70*/  BRA `(.L_x_3644) ;  /* 0xfffeb45000007947 */ /* 0x000fea000383ffff */
.L_x_3516:
[----:B------:R-:W-:Y:S01]  /*1ca80*/  IMAD.MOV.U32 R9, RZ, RZ, R15 ;  /* 0x000000ffff097224 */ /* 0x000fe200078e000f */
[----:B------:R-:W-:Y:S01]  /*1ca90*/  MOV R5, RZ ;  /* 0x000000ff00057202 */ /* 0x000fe20000000f00 */
[----:B------:R-:W-:Y:S01]  /*1caa0*/  IMAD.MOV.U32 R3, RZ, RZ, 0x181f ;  /* 0x0000181fff037424 */ /* 0x000fe200078e00ff */
[----:B------:R-:W-:Y:S02]  /*1cab0*/  MOV R2, 0x1cad0 ;  /* 0x0001cad000027802 */ /* 0x000fe40000000f00 */
[----:B-12--5:R-:W-:Y:S05]  /*1cac0*/  CALL.REL.NOINC `($__internal_75_$__cuda_sm70_shflsync_idx_p) ;  /* 0x0000139000007944 */ /* 0x026fea0003c00000 */
[----:B------:R-:W-:Y:S01]  /*1cad0*/  MOV R0, R5 ;  /* 0x0000000500007202 */ /* 0x000fe20000000f00 */
[----:B------:R-:W-:Y:S05]  /*1cae0*/  BRA `(.L_x_3645) ;  /* 0xfffeb40000007947 */ /* 0x000fea000383ffff */
.L_x_3519:
[----:B--2---:R-:W-:Y:S01]  /*1caf0*/  IMAD.MOV.U32 R9, RZ, RZ, R13 ;  /* 0x000000ffff097224 */ /* 0x004fe200078e000d */
[----:B------:R-:W-:Y:S01]  /*1cb00*/  MOV R5, 0x1 ;  /* 0x0000000100057802 */ /* 0x000fe20000000f00 */
[----:B------:R-:W-:Y:S01]  /*1cb10*/  IMAD.MOV.U32 R3, RZ, RZ, 0x181f ;  /* 0x0000181fff037424 */ /* 0x000fe200078e00ff */
[----:B------:R-:W-:-:S02]  /*1cb20*/  MOV R2, 0x1cb40 ;  /* 0x0001cb4000027802 */ /* 0x000fc40000000f00 */
[----:B-1--45:R-:W-:Y:S05]  /*1cb30*/  CALL.REL.NOINC `($__internal_75_$__cuda_sm70_shflsync_idx_p) ;  /* 0x0000132000007944 */ /* 0x032fea0003c00000 */
[----:B------:R-:W-:Y:S01]  /*1cb40*/  IMAD.MOV.U32 R10, RZ, RZ, R5 ;  /* 0x000000ffff0a7224 */ /* 0x000fe200078e0005 */
[----:B------:R-:W-:Y:S01]  /*1cb50*/  MOV R5, 0x1 ;  /* 0x0000000100057802 */ /* 0x000fe20000000f00 */
[----:B------:R-:W-:Y:S01]  /*1cb60*/  IMAD.MOV.U32 R9, RZ, RZ, R15 ;  /* 0x000000ffff097224 */ /* 0x000fe200078e000f */
[----:B------:R-:W-:-:S02]  /*1cb70*/  MOV R3, 0x181f ;  /* 0x0000181f00037802 */ /* 0x000fc40000000f00 */
[----:B------:R-:W-:Y:S02]  /*1cb80*/  MOV R2, 0x1cba0 ;  /* 0x0001cba000027802 */ /* 0x000fe40000000f00 */
[----:B------:R-:W-:Y:S05]  /*1cb90*/  CALL.REL.NOINC `($__internal_75_$__cuda_sm70_shflsync_idx_p) ;  /* 0x000012c000007944 */ /* 0x000fea0003c00000 */
[----:B------:R-:W-:Y:S01]  /*1cba0*/  MOV R0, R5 ;  /* 0x0000000500007202 */ /* 0x000fe20000000f00 */
[----:B------:R-:W-:Y:S05]  /*1cbb0*/  BRA `(.L_x_3646) ;  /* 0xfffeb4a000007947 */ /* 0x000fea000383ffff */
.L_x_3522:
[----:B---3--:R-:W-:Y:S01]  /*1cbc0*/  IMAD.MOV.U32 R9, RZ, RZ, R13 ;  /* 0x000000ffff097224 */ /* 0x008fe200078e000d */
[----:B------:R-:W-:Y:S01]  /*1cbd0*/  MOV R5, 0x2 ;  /* 0x0000000200057802 */ /* 0x000fe20000000f00 */
[----:B------:R-:W-:Y:S01]  /*1cbe0*/  IMAD.MOV.U32 R3, RZ, RZ, 0x181f ;  /* 0x0000181fff037424 */ /* 0x000fe200078e00ff */
[----:B------:R-:W-:Y:S02]  /*1cbf0*/  MOV R2, 0x1cc10 ;  /* 0x0001cc1000027802 */ /* 0x000fe40000000f00 */
[----:B-12-45:R-:W-:Y:S05]  /*1cc00*/  CALL.REL.NOINC `($__internal_75_$__cuda_sm70_shflsync_idx_p) ;  /* 0x0000125000007944 */ /* 0x036fea0003c00000 */
[----:B------:R-:W-:Y:S01]  /*1cc10*/  MOV R10, R5 ;  /* 0x00000005000a7202 */ /* 0x000fe20000000f00 */
[----:B------:R-:W-:Y:S05]  /*1cc20*/  BRA `(.L_x_3647) ;  /* 0xfffeb56000007947 */ /* 0x000fea000383ffff */
.L_x_3523:
[----:B------:R-:W-:Y:S01]  /*1cc30*/  IMAD.MOV.U32 R9, RZ, RZ, R15 ;  /* 0x000000ffff097224 */ /* 0x000fe200078e000f */
[----:B------:R-:W-:Y:S01]  /*1cc40*/  MOV R5, 0x2 ;  /* 0x0000000200057802 */ /* 0x000fe20000000f00 */
[----:B------:R-:W-:Y:S01]  /*1cc50*/  IMAD.MOV.U32 R3, RZ, RZ, 0x181f ;  /* 0x0000181fff037424 */ /* 0x000fe200078e00ff */
[----:B------:R-:W-:Y:S02]  /*1cc60*/  MOV R2, 0x1cc80 ;  /* 0x0001cc8000027802 */ /* 0x000fe40000000f00 */
[----:B-12345:R-:W-:Y:S05]  /*1cc70*/  CALL.REL.NOINC `($__internal_75_$__cuda_sm70_shflsync_idx_p) ;  /* 0x000011e000007944 */ /* 0x03efea0003c00000 */
[----:B------:R-:W-:Y:S01]  /*1cc80*/  MOV R0, R5 ;  /* 0x0000000500007202 */ /* 0x000fe20000000f00 */
[----:B------:R-:W-:Y:S05]  /*1cc90*/  BRA `(.L_x_3648) ;  /* 0xfffeb51000007947 */ /* 0x000fea000383ffff */
.L_x_3526:
[----:B-1----:R-:W-:Y:S01]  /*1cca0*/  IMAD.MOV.U32 R9, RZ, RZ, R13 ;  /* 0x000000ffff097224 */ /* 0x002fe200078e000d */
[----:B------:R-:W-:Y:S01]  /*1ccb0*/  MOV R5, 0x3 ;  /* 0x0000000300057802 */ /* 0x000fe20000000f00 */
[----:B------:R-:W-:Y:S01]  /*1ccc0*/  IMAD.MOV.U32 R3, RZ, RZ, 0x181f ;  /* 0x0000181fff037424 */ /* 0x000fe200078e00ff */
[----:B------:R-:W-:-:S02]  /*1ccd0*/  MOV R2, 0x1ccf0 ;  /* 0x0001ccf000027802 */ /* 0x000fc40000000f00 */
[----:B--2345:R-:W-:Y:S05]  /*1cce0*/  CALL.REL.NOINC `($__internal_75_$__cuda_sm70_shflsync_idx_p) ;  /* 0x0000117000007944 */ /* 0x03cfea0003c00000 */
        /* <DEDUP_REMOVED lines=8> */
.L_x_3577:
[----:B------:R-:W-:Y:S01]  /*1cd70*/  IMAD.MOV.U32 R2, RZ, RZ, R233 ;  /* 0x000000ffff027224 */ /* 0x000fe200078e00e9 */
[----:B------:R-:W-:Y:S02]  /*1cd80*/  MOV R5, 0x2 ;  /* 0x0000000200057802 */ /* 0x000fe40000000f00 */
[----:B------:R-:W-:Y:S02]  /*1cd90*/  MOV R3, 0x1cdb0 ;  /* 0x0001cdb000037802 */ /* 0x000fe40000000f00 */
[----:B------:R-:W-:Y:S05]  /*1cda0*/  CALL.REL.NOINC `($__internal_74_$__cuda_sm70_shflsync_bfly_p) ;  /* 0x0000106000007944 */ /* 0x000fea0003c00000 */
[----:B------:R-:W-:Y:S01]  /*1cdb0*/  MOV R0, R5 ;  /* 0x0000000500007202 */ /* 0x000fe20000000f00 */
[----:B------:R-:W-:Y:S05]  /*1cdc0*/  BRA `(.L_x_3650) ;  /* 0xffffaaf000007947 */ /* 0x000fea000383ffff */
.L_x_3578:
[----:B------:R-:W-:Y:S01]  /*1cdd0*/  IMAD.MOV.U32 R2, RZ, RZ, R0 ;  /* 0x000000ffff027224 */ /* 0x000fe200078e0000 */
[----:B------:R-:W-:Y:S02]  /*1cde0*/  MOV R5, 0x1 ;  /* 0x0000000100057802 */ /* 0x000fe40000000f00 */
[----:B------:R-:W-:Y:S02]  /*1cdf0*/  MOV R3, 0x1ce10 ;  /* 0x0001ce1000037802 */ /* 0x000fe40000000f00 */
[----:B-1----:R-:W-:Y:S05]  /*1ce00*/  CALL.REL.NOINC `($__internal_74_$__cuda_sm70_shflsync_bfly_p) ;  /* 0x0000100000007944 */ /* 0x002fea0003c00000 */
[----:B------:R-:W-:Y:S01]  /*1ce10*/  FADD.FTZ R0, R0, R5 ;  /* 0x0000000500007221 */ /* 0x000fe20000010000 */
[----:B------:R-:W-:Y:S02]  /*1ce20*/  MOV R2, R234 ;  /* 0x000000ea00027202 */ /* 0x000fe40000000f00 */
[----:B------:R-:W-:-:S02]  /*1ce30*/  MOV R5, 0x2 ;  /* 0x0000000200057802 */ /* 0x000fc40000000f00 */
[----:B------:R-:W-:Y:S02]  /*1ce40*/  MOV R3, 0x1ce60 ;  /* 0x0001ce6000037802 */ /* 0x000fe40000000f00 */
[----:B------:R-:W-:Y:S05]  /*1ce50*/  CALL.REL.NOINC `($__internal_74_$__cuda_sm70_shflsync_bfly_p) ;  /* 0x00000fb000007944 */ /* 0x000fea0003c00000 */
[----:B------:R-:W-:Y:S01]  /*1ce60*/  FADD.FTZ R4, R234, R5 ;  /* 0x00000005ea047221 */ /* 0x000fe20000010000 */
[----:B------:R-:W-:Y:S02]  /*1ce70*/  MOV R5, 0x1 ;  /* 0x0000000100057802 */ /* 0x000fe40000000f00 */
[----:B------:R-:W-:Y:S02]  /*1ce80*/  MOV R3, 0x1ceb0 ;  /* 0x0001ceb000037802 */ /* 0x000fe40000000f00 */
[----:B------:R-:W-:Y:S02]  /*1ce90*/  MOV R2, R4 ;  /* 0x0000000400027202 */ /* 0x000fe40000000f00 */
[----:B------:R-:W-:Y:S05]  /*1cea0*/  CALL.REL.NOINC `($__internal_74_$__cuda_sm70_shflsync_bfly_p) ;  /* 0x00000f6000007944 */ /* 0x000fea0003c00000 */
[----:B------:R-:W-:Y:S01]  /*1ceb0*/  MOV R3, R5 ;  /* 0x0000000500037202 */ /* 0x000fe20000000f00 */
[----:B------:R-:W-:Y:S05]  /*1cec0*/  BRA `(.L_x_3651) ;  /* 0xffffaa6000007947 */ /* 0x000fea000383ffff */
.L_x_3585:
[----:B-1-34-:R-:W-:Y:S01]  /*1ced0*/  IMAD.MOV.U32 R9, RZ, RZ, R13 ;  /* 0x000000ffff097224 */ /* 0x01afe200078e000d */
[----:B------:R-:W-:Y:S01]  /*1cee0*/  MOV R5, RZ ;  /* 0x000000ff00057202 */ /* 0x000fe20000000f00 */
[----:B------:R-:W-:Y:S01]  /*1cef0*/  IMAD.MOV.U32 R3, RZ, RZ, 0x181f ;  /* 0x0000181fff037424 */ /* 0x000fe200078e00ff */
[----:B------:R-:W-:Y:S02]  /*1cf00*/  MOV R2, 0x1cf20 ;  /* 0x0001cf2000027802 */ /* 0x000fe40000000f00 */
[----:B------:R-:W-:Y:S05]  /*1cf10*/  CALL.REL.NOINC `($__internal_75_$__cuda_sm70_shflsync_idx_p) ;  /* 0x00000f4000007944 */ /* 0x000fea0003c00000 */
[----:B------:R-:W-:Y:S01]  /*1cf20*/  MOV R7, R5 ;  /* 0x0000000500077202 */ /* 0x000fe20000000f00 */
[----:B------:R-:W-:Y:S05]  /*1cf30*/  BRA `(.L_x_3652) ;  /* 0xffffc34000007947 */ /* 0x000fea000383ffff */
.L_x_3586:
[----:B------:R-:W-:Y:S01]  /*1cf40*/  IMAD.MOV.U32 R9, RZ, RZ, R14 ;  /* 0x000000ffff097224 */ /* 0x000fe200078e000e */
[----:B------:R-:W-:Y:S01]  /*1cf50*/  MOV R5, RZ ;  /* 0x000000ff00057202 */ /* 0x000fe20000000f00 */
[----:B------:R-:W-:Y:S01]  /*1cf60*/  IMAD.MOV.U32 R3, RZ, RZ, 0x181f ;  /* 0x0000181fff037424 */ /* 0x000fe200078e00ff */
[----:B------:R-:W-:-:S02]  /*1cf70*/  MOV R2, 0x1cf90 ;  /* 0x0001cf9000027802 */ /* 0x000fc40000000f00 */
[----:B-12---:R-:W-:Y:S05]  /*1cf80*/  CALL.REL.NOINC `($__internal_75_$__cuda_sm70_shflsync_idx_p) ;  /* 0x00000ed000007944 */ /* 0x006fea0003c00000 */
[----:B------:R-:W-:Y:S01]  /*1cf90*/  MOV R2, R5 ;  /* 0x0000000500027202 */ /* 0x000fe20000000f00 */
[----:B------:R-:W-:Y:S05]  /*1cfa0*/  BRA `(.L_x_3653) ;  /* 0xffffc2f000007947 */ /* 0x000fea000383ffff */
.L_x_3589:
[----:B--2---:R-:W-:Y:S01]  /*1cfb0*/  IMAD.MOV.U32 R9, RZ, RZ, R13 ;  /* 0x000000ffff097224 */ /* 0x004fe200078e000d */
[----:B------:R-:W-:Y:S01]  /*1cfc0*/  MOV R5, 0x1 ;  /* 0x0000000100057802 */ /* 0x000fe20000000f00 */
[----:B------:R-:W-:Y:S01]  /*1cfd0*/  IMAD.MOV.U32 R3, RZ, RZ, 0x181f ;  /* 0x0000181fff037424 */ /* 0x000fe200078e00ff */
[----:B----4-:R-:W-:-:S02]  /*1cfe0*/  MOV R2, 0x1d000 ;  /* 0x0001d00000027802 */ /* 0x010fc40000000f00 */
[----:B-1-3--:R-:W-:Y:S05]  /*1cff0*/  CALL.REL.NOINC `($__internal_75_$__cuda_sm70_shflsync_idx_p) ;  /* 0x00000e6000007944 */ /* 0x00afea0003c00000 */
        /* <DEDUP_REMOVED lines=8> */
.L_x_3592:
[----:B-1----:R-:W-:Y:S01]  /*1d080*/  IMAD.MOV.U32 R9, RZ, RZ, R13 ;  /* 0x000000ffff097224 */ /* 0x002fe200078e000d */
[----:B------:R-:W-:Y:S01]  /*1d090*/  MOV R5, 0x2 ;  /* 0x0000000200057802 */ /* 0x000fe20000000f00 */
[----:B------:R-:W-:Y:S01]  /*1d0a0*/  IMAD.MOV.U32 R3, RZ, RZ, 0x181f ;  /* 0x0000181fff037424 */ /* 0x000fe200078e00ff */
[----:B----4-:R-:W-:Y:S02]  /*1d0b0*/  MOV R2, 0x1d0d0 ;  /* 0x0001d0d000027802 */ /* 0x010fe40000000f00 */
[----:B--23--:R-:W-:Y:S05]  /*1d0c0*/  CALL.REL.NOINC `($__internal_75_$__cuda_sm70_shflsync_idx_p) ;  /* 0x00000d9000007944 */ /* 0x00cfea0003c00000 */
[----:B------:R-:W-:Y:S01]  /*1d0d0*/  MOV R7, R5 ;  /* 0x0000000500077202 */ /* 0x000fe20000000f00 */
[----:B------:R-:W-:Y:S05]  /*1d0e0*/  BRA `(.L_x_3655) ;  /* 0xffffc44000007947 */ /* 0x000fea000383ffff */
.L_x_3593:
[----:B------:R-:W-:Y:S01]  /*1d0f0*/  IMAD.MOV.U32 R9, RZ, RZ, R14 ;  /* 0x000000ffff097224 */ /* 0x000fe200078e000e */
[----:B------:R-:W-:Y:S01]  /*1d100*/  MOV R5, 0x2 ;  /* 0x0000000200057802 */ /* 0x000fe20000000f00 */
[----:B------:R-:W-:Y:S01]  /*1d110*/  IMAD.MOV.U32 R3, RZ, RZ, 0x181f ;  /* 0x0000181fff037424 */ /* 0x000fe200078e00ff */
[----:B----4-:R-:W-:Y:S02]  /*1d120*/  MOV R2, 0x1d140 ;  /* 0x0001d14000027802 */ /* 0x010fe40000000f00 */
[----:B-123--:R-:W-:Y:S05]  /*1d130*/  CALL.REL.NOINC `($__internal_75_$__cuda_sm70_shflsync_idx_p) ;  /* 0x00000d2000007944 */ /* 0x00efea0003c00000 */
[----:B------:R-:W-:Y:S01]  /*1d140*/  MOV R2, R5 ;  /* 0x0000000500027202 */ /* 0x000fe20000000f00 */
[----:B------:R-:W-:Y:S05]  /*1d150*/  BRA `(.L_x_3656) ;  /* 0xffffc3f000007947 */ /* 0x000fea000383ffff */
.L_x_3596:
[----:B-1----:R-:W-:Y:S01]  /*1d160*/  IMAD.MOV.U32 R9, RZ, RZ, R13 ;  /* 0x000000ffff097224 */ /* 0x002fe200078e000d */
[----:B------:R-:W-:Y:S01]  /*1d170*/  MOV R5, 0x3 ;  /* 0x0000000300057802 */ /* 0x000fe20000000f00 */
[----:B------:R-:W-:Y:S01]  /*1d180*/  IMAD.MOV.U32 R3, RZ, RZ, 0x181f ;  /* 0x0000181fff037424 */ /* 0x000fe200078e00ff */
[----:B------:R-:W-:-:S02]  /*1d190*/  MOV R2, 0x1d1b0 ;  /* 0x0001d1b000027802 */ /* 0x000fc40000000f00 */
[----:B--234-:R-:W-:Y:S05]  /*1d1a0*/  CALL.REL.NOINC `($__internal_75_$__cuda_sm70_shflsync_idx_p) ;  /* 0x00000cb000007944 */ /* 0x01cfea0003c00000 */
        /* <DEDUP_REMOVED lines=8> */
.L_x_3598:
[----:B------:R-:W-:Y:S01]  /*1d230*/  IMAD.MOV.U32 R9, RZ, RZ, R36 ;  /* 0x000000ffff097224 */ /* 0x000fe200078e0024 */
[----:B------:R-:W-:Y:S01]  /*1d240*/  MOV R5, RZ ;  /* 0x000000ff00057202 */ /* 0x000fe20000000f00 */
[----:B------:R-:W-:Y:S01]  /*1d250*/  IMAD.MOV.U32 R3, RZ, RZ, 0x1c1f ;  /* 0x00001c1fff037424 */ /* 0x000fe200078e00ff */
[----:B------:R-:W-:Y:S02]  /*1d260*/  MOV R2, 0x1d280 ;  /* 0x0001d28000027802 */ /* 0x000fe40000000f00 */
[----:B-1----:R-:W-:Y:S05]  /*1d270*/  CALL.REL.NOINC `($__internal_75_$__cuda_sm70_shflsync_idx_p) ;  /* 0x00000be000007944 */ /* 0x002fea0003c00000 */
[----:B------:R-:W-:Y:S01]  /*1d280*/  MOV R4, R5 ;  /* 0x0000000500047202 */ /* 0x000fe20000000f00 */
[----:B------:R-:W-:Y:S05]  /*1d290*/  BRA `(.L_x_3658) ;  /* 0xffffc72000007947 */ /* 0x000fea000383ffff */
.L_x_3599:
[----:B------:R-:W-:Y:S01]  /*1d2a0*/  IMAD.MOV.U32 R9, RZ, RZ, R37 ;  /* 0x000000ffff097224 */ /* 0x000fe200078e0025 */
[----:B------:R-:W-:Y:S01]  /*1d2b0*/  MOV R5, RZ ;  /* 0x000000ff00057202 */ /* 0x000fe20000000f00 */
[----:B------:R-:W-:Y:S01]  /*1d2c0*/  IMAD.MOV.U32 R3, RZ, RZ, 0x1c1f ;  /* 0x00001c1fff037424 */ /* 0x000fe200078e00ff */
[----:B------:R-:W-:Y:S02]  /*1d2d0*/  MOV R2, 0x1d2f0 ;  /* 0x0001d2f000027802 */ /* 0x000fe40000000f00 */
[----:B-123--:R-:W-:Y:S05]  /*1d2e0*/  CALL.REL.NOINC `($__internal_75_$__cuda_sm70_shflsync_idx_p) ;  /* 0x00000b7000007944 */ /* 0x00efea0003c00000 */
[----:B------:R-:W-:Y:S01]  /*1d2f0*/  MOV R0, R5 ;  /* 0x0000000500007202 */ /* 0x000fe20000000f00 */
[----:B------:R-:W-:Y:S05]  /*1d300*/  BRA `(.L_x_3659) ;  /* 0xffffc6d000007947 */ /* 0x000fea000383ffff */
.L_x_3602:
[----:B------:R-:W-:Y:S01]  /*1d310*/  IMAD.MOV.U32 R9, RZ, RZ, R36 ;  /* 0x000000ffff097224 */ /* 0x000fe200078e0024 */
[----:B------:R-:W-:Y:S01]  /*1d320*/  MOV R5, 0x1 ;  /* 0x0000000100057802 */ /* 0x000fe20000000f00 */
[----:B---3--:R-:W-:Y:S01]  /*1d330*/  IMAD.MOV.U32 R3, RZ, RZ, 0x1c1f ;  /* 0x00001c1fff037424 */ /* 0x008fe200078e00ff */
[----:B------:R-:W-:-:S02]  /*1d340*/  MOV R2, 0x1d360 ;  /* 0x0001d36000027802 */ /* 0x000fc40000000f00 */
[----:B--2-4-:R-:W-:Y:S05]  /*1d350*/  CALL.REL.NOINC `($__internal_75_$__cuda_sm70_shflsync_idx_p) ;  /* 0x00000b0000007944 */ /* 0x014fea0003c00000 */
        /* <DEDUP_REMOVED lines=8> */
.L_x_3606:
[----:B------:R-:W-:Y:S01]  /*1d3e0*/  IMAD.MOV.U32 R9, RZ, RZ, R11 ;  /* 0x000000ffff097224 */ /* 0x000fe200078e000b */
[----:B------:R-:W-:Y:S01]  /*1d3f0*/  MOV R5, RZ ;  /* 0x000000ff00057202 */ /* 0x000fe20000000f00 */
[----:B------:R-:W-:Y:S01]  /*1d400*/  IMAD.MOV.U32 R3, RZ, RZ, 0x181f ;  /* 0x0000181fff037424 */ /* 0x000fe200078e00ff */
[----:B------:R-:W-:Y:S02]  /*1d410*/  MOV R2, 0x1d430 ;  /* 0x0001d43000027802 */ /* 0x000fe40000000f00 */
[----:B------:R-:W-:Y:S05]  /*1d420*/  CALL.REL.NOINC `($__internal_75_$__cuda_sm70_shflsync_idx_p) ;  /* 0x00000a3000007944 */ /* 0x000fea0003c00000 */
[----:B------:R-:W-:Y:S01]  /*1d430*/  MOV R10, R5 ;  /* 0x00000005000a7202 */ /* 0x000fe20000000f00 */
[----:B------:R-:W-:Y:S05]  /*1d440*/  BRA `(.L_x_3661) ;  /* 0xffffdcc000007947 */ /* 0x000fea000383ffff */
.L_x_3607:
[----:B------:R-:W-:Y:S01]  /*1d450*/  IMAD.MOV.U32 R9, RZ, RZ, R14 ;  /* 0x000000ffff097224 */ /* 0x000fe200078e000e */
[----:B------:R-:W-:Y:S01]  /*1d460*/  MOV R5, RZ ;  /* 0x000000ff00057202 */ /* 0x000fe20000000f00 */
[----:B------:R-:W-:Y:S01]  /*1d470*/  IMAD.MOV.U32 R3, RZ, RZ, 0x181f ;  /* 0x0000181fff037424 */ /* 0x000fe200078e00ff */
[----:B------:R-:W-:Y:S02]  /*1d480*/  MOV R2, 0x1d4a0 ;  /* 0x0001d4a000027802 */ /* 0x000fe40000000f00 */
[----:B-12---:R-:W-:Y:S05]  /*1d490*/  CALL.REL.NOINC `($__internal_75_$__cuda_sm70_shflsync_idx_p) ;  /* 0x000009c000007944 */ /* 0x006fea0003c00000 */
[----:B------:R-:W-:Y:S01]  /*1d4a0*/  MOV R2, R5 ;  /* 0x0000000500027202 */ /* 0x000fe20000000f00 */
[----:B------:R-:W-:Y:S05]  /*1d4b0*/  BRA `(.L_x_3662) ;  /* 0xffffdc7000007947 */ /* 0x000fea000383ffff */
.L_x_3610:
        /* <DEDUP_REMOVED lines=13> */
.L_x_3613:
[----:B-1----:R-:W-:Y:S01]  /*1d590*/  IMAD.MOV.U32 R9, RZ, RZ, R11 ;  /* 0x000000ffff097224 */ /* 0x002fe200078e000b */
[----:B------:R-:W-:Y:S01]  /*1d5a0*/  MOV R5, 0x2 ;  /* 0x0000000200057802 */ /* 0x000fe20000000f00 */
[----:B------:R-:W-:Y:S01]  /*1d5b0*/  IMAD.MOV.U32 R3, RZ, RZ, 0x181f ;  /* 0x0000181fff037424 */ /* 0x000fe200078e00ff */
[----:B----4-:R-:W-:Y:S02]  /*1d5c0*/  MOV R2, 0x1d5e0 ;  /* 0x0001d5e000027802 */ /* 0x010fe40000000f00 */
[----:B--23--:R-:W-:Y:S05]  /*1d5d0*/  CALL.REL.NOINC `($__internal_75_$__cuda_sm70_shflsync_idx_p) ;  /* 0x0000088000007944 */ /* 0x00cfea0003c00000 */
[----:B------:R-:W-:Y:S01]  /*1d5e0*/  MOV R10, R5 ;  /* 0x00000005000a7202 */ /* 0x000fe20000000f00 */
[----:B------:R-:W-:Y:S05]  /*1d5f0*/  BRA `(.L_x_3664) ;  /* 0xffffddd000007947 */ /* 0x000fea000383ffff */
.L_x_3614:
[----:B------:R-:W-:Y:S01]  /*1d600*/  IMAD.MOV.U32 R9, RZ, RZ, R14 ;  /* 0x000000ffff097224 */ /* 0x000fe200078e000e */
[----:B------:R-:W-:Y:S01]  /*1d610*/  MOV R5, 0x2 ;  /* 0x0000000200057802 */ /* 0x000fe20000000f00 */
[----:B------:R-:W-:Y:S01]  /*1d620*/  IMAD.MOV.U32 R3, RZ, RZ, 0x181f ;  /* 0x0000181fff037424 */ /* 0x000fe200078e00ff */
[----:B----4-:R-:W-:Y:S02]  /*1d630*/  MOV R2, 0x1d650 ;  /* 0x0001d65000027802 */ /* 0x010fe40000000f00 */
[----:B-123--:R-:W-:Y:S05]  /*1d640*/  CALL.REL.NOINC `($__internal_75_$__cuda_sm70_shflsync_idx_p) ;  /* 0x0000081000007944 */ /* 0x00efea0003c00000 */
[----:B------:R-:W-:Y:S01]  /*1d650*/  MOV R2, R5 ;  /* 0x0000000500027202 */ /* 0x000fe20000000f00 */
[----:B------:R-:W-:Y:S05]  /*1d660*/  BRA `(.L_x_3665) ;  /* 0xffffdd8000007947 */ /* 0x000fea000383ffff */
.L_x_3617:
        /* <DEDUP_REMOVED lines=13> */
.L_x_3619:
[----:B------:R-:W-:Y:S01]  /*1d740*/  IMAD.MOV.U32 R9, RZ, RZ, R86 ;  /* 0x000000ffff097224 */ /* 0x000fe200078e0056 */
[----:B------:R-:W-:Y:S01]  /*1d750*/  MOV R5, RZ ;  /* 0x000000ff00057202 */ /* 0x000fe20000000f00 */
[----:B---3--:R-:W-:Y:S01]  /*1d760*/  IMAD.MOV.U32 R3, RZ, RZ, 0x1f ;  /* 0x0000001fff037424 */ /* 0x008fe200078e00ff */
[----:B----4-:R-:W-:Y:S02]  /*1d770*/  MOV R2, 0x1d790 ;  /* 0x0001d79000027802 */ /* 0x010fe40000000f00 */
[----:B--2---:R-:W-:Y:S05]  /*1d780*/  CALL.REL.NOINC `($__internal_75_$__cuda_sm70_shflsync_idx_p) ;  /* 0x000006d000007944 */ /* 0x004fea0003c00000 */
[----:B------:R-:W-:Y:S01]  /*1d790*/  MOV R10, R5 ;  /* 0x00000005000a7202 */ /* 0x000fe20000000f00 */
[----:B------:R-:W-:Y:S05]  /*1d7a0*/  BRA `(.L_x_3667) ;  /* 0xffffdf5000007947 */ /* 0x000fea000383ffff */
.L_x_3620:
[----:B------:R-:W-:Y:S01]  /*1d7b0*/  IMAD.MOV.U32 R9, RZ, RZ, R86 ;  /* 0x000000ffff097224 */ /* 0x000fe200078e0056 */
[----:B------:R-:W-:Y:S01]  /*1d7c0*/  MOV R5, 0x1 ;  /* 0x0000000100057802 */ /* 0x000fe20000000f00 */
[----:B------:R-:W-:Y:S01]  /*1d7d0*/  IMAD.MOV.U32 R3, RZ, RZ, 0x1f ;  /* 0x0000001fff037424 */ /* 0x000fe200078e00ff */
[----:B----4-:R-:W-:Y:S02]  /*1d7e0*/  MOV R2, 0x1d800 ;  /* 0x0001d80000027802 */ /* 0x010fe40000000f00 */
[----:B-123--:R-:W-:Y:S05]  /*1d7f0*/  CALL.REL.NOINC `($__internal_75_$__cuda_sm70_shflsync_idx_p) ;  /* 0x0000066000007944 */ /* 0x00efea0003c00000 */
[----:B------:R-:W-:Y:S01]  /*1d800*/  MOV R8, R5 ;  /* 0x0000000500087202 */ /* 0x000fe20000000f00 */
[----:B------:R-:W-:Y:S05]  /*1d810*/  BRA `(.L_x_3668) ;  /* 0xffffdf0000007947 */ /* 0x000fea000383ffff */
.L_x_3621:
[----:B------:R-:W-:Y:S01]  /*1d820*/  IMAD.MOV.U32 R0, RZ, RZ, R4 ;  /* 0x000000ffff007224 */ /* 0x000fe200078e0004 */
[----:B------:R-:W-:-:S02]  /*1d830*/  MOV R2, 0x1 ;  /* 0x0000000100027802 */ /* 0x000fc40000000f00 */
[----:B------:R-:W-:Y:S02]  /*1d840*/  MOV R3, 0x1d860 ;  /* 0x0001d86000037802 */ /* 0x000fe40000000f00 */
[----:B-1-3--:R-:W-:Y:S05]  /*1d850*/  CALL.REL.NOINC `($__internal_76_$__cuda_sm70_shflsync_up_p) ;  /* 0x0000065000007944 */ /* 0x00afea0003c00000 */
[----:B------:R-:W-:Y:S05]  /*1d860*/  BRA `(.L_x_3669) ;  /* 0xffffdfd000007947 */ /* 0x000fea000383ffff */
.L_x_3622:
[----:B------:R-:W-:Y:S01]  /*1d870*/  IMAD.MOV.U32 R0, RZ, RZ, R4 ;  /* 0x000000ffff007224 */ /* 0x000fe200078e0004 */
[----:B------:R-:W-:Y:S02]  /*1d880*/  MOV R2, 0x2 ;  /* 0x0000000200027802 */ /* 0x000fe40000000f00 */
[----:B------:R-:W-:Y:S02]  /*1d890*/  MOV R3, 0x1d8b0 ;  /* 0x0001d8b000037802 */ /* 0x000fe40000000f00 */
[----:B-1-3--:R-:W-:Y:S05]  /*1d8a0*/  CALL.REL.NOINC `($__internal_76_$__cuda_sm70_shflsync_up_p) ;  /* 0x0000060000007944 */ /* 0x00afea0003c00000 */
        /* <DEDUP_REMOVED lines=27> */
.L_x_3626:
[----:B------:R-:W-:Y:S02]  /*1da60*/  MOV R2, 0x1 ;  /* 0x0000000100027802 */ /* 0x000fe40000000f00 */
[----:B------:R-:W-:-:S02]  /*1da70*/  MOV R3, 0x1da90 ;  /* 0x0001da9000037802 */ /* 0x000fc40000000f00 */
[----:B-1----:R-:W-:Y:S05]  /*1da80*/  CALL.REL.NOINC `($__internal_76_$__cuda_sm70_shflsync_up_p) ;  /* 0x0000042000007944 */ /* 0x002fea0003c00000 */
[----:B------:R-:W-:Y:S01]  /*1da90*/  MOV R2, R5 ;  /* 0x0000000500027202 */ /* 0x000fe20000000f00 */
[----:B------:R-:W-:Y:S05]  /*1daa0*/  BRA `(.L_x_3671) ;  /* 0xffffdfe000007947 */ /* 0x000fea000383ffff */
.L_x_3627:
[----:B------:R-:W-:Y:S02]  /*1dab0*/  MOV R2, 0x2 ;  /* 0x0000000200027802 */ /* 0x000fe40000000f00 */
[----:B------:R-:W-:-:S02]  /*1dac0*/  MOV R3, 0x1dae0 ;  /* 0x0001dae000037802 */ /* 0x000fc40000000f00 */
[----:B-1----:R-:W-:Y:S05]  /*1dad0*/  CALL.REL.NOINC `($__internal_76_$__cuda_sm70_shflsync_up_p) ;  /* 0x000003d000007944 */ /* 0x002fea0003c00000 */
[----:B------:R-:W-:Y:S01]  /*1dae0*/  SEL R5, R5, RZ, P1 ;  /* 0x000000ff05057207 */ /* 0x000fe20000800000 */
[----:B------:R-:W-:Y:S01]  /*1daf0*/  IMAD.MOV.U32 R2, RZ, RZ, 0x4 ;  /* 0x00000004ff027424 */ /* 0x000fe200078e00ff */
[----:B------:R-:W-:-:S03]  /*1db00*/  MOV R3, 0x1db30 ;  /* 0x0001db3000037802 */ /* 0x000fc60000000f00 */
[----:B------:R-:W-:Y:S02]  /*1db10*/  IMAD.IADD R0, R0, 0x1, R5 ;  /* 0x0000000100007824 */ /* 0x000fe400078e0205 */
        /* <DEDUP_REMOVED lines=22> */
.L_x_3629:
[----:B------:R-:W-:Y:S02]  /*1dc80*/  SEL R0, RZ, 0x1, P0 ;  /* 0x00000001ff007807 */ /* 0x000fe40000000000 */
[----:B------:R-:W-:-:S02]  /*1dc90*/  MOV R2, 0x1dcb0 ;  /* 0x0001dcb000027802 */ /* 0x000fc40000000f00 */
[----:B-12---:R-:W-:Y:S05]  /*1dca0*/  CALL.REL.NOINC `($__internal_77_$__cuda_sm70_votesync_ballot) ;  /* 0x0000027000007944 */ /* 0x006fea0003c00000 */
[----:B------:R-:W-:Y:S01]  /*1dcb0*/  MOV R11, R0 ;  /* 0x00000000000b7202 */ /* 0x000fe20000000f00 */
[----:B------:R-:W-:Y:S05]  /*1dcc0*/  BRA `(.L_x_3673) ;  /* 0xffffdf5000007947 */ /* 0x000fea000383ffff */
.L_x_3630:
[----:B------:R-:W-:Y:S01]  /*1dcd0*/  IMAD.MOV.U32 R9, RZ, RZ, R6 ;  /* 0x000000ffff097224 */ /* 0x000fe200078e0006 */
[----:B------:R-:W-:Y:S01]  /*1dce0*/  MOV R5, R0 ;  /* 0x0000000000057202 */ /* 0x000fe20000000f00 */
[----:B------:R-:W-:Y:S01]  /*1dcf0*/  IMAD.MOV.U32 R3, RZ, RZ, 0x1f ;  /* 0x0000001fff037424 */ /* 0x000fe200078e00ff */
[----:B------:R-:W-:-:S02]  /*1dd00*/  MOV R2, 0x1dd20 ;  /* 0x0001dd2000027802 */ /* 0x000fc40000000f00 */
[----:B-12---:R-:W-:Y:S05]  /*1dd10*/  CALL.REL.NOINC `($__internal_75_$__cuda_sm70_shflsync_idx_p) ;  /* 0x0000014000007944 */ /* 0x006fea0003c00000 */
[----:B------:R-:W-:Y:S01]  /*1dd20*/  IMAD.MOV.U32 R6, RZ, RZ, R5 ;  /* 0x000000ffff067224 */ /* 0x000fe200078e0005 */
[----:B------:R-:W-:Y:S01]  /*1dd30*/  MOV R5, R0 ;  /* 0x0000000000057202 */ /* 0x000fe20000000f00 */
[----:B------:R-:W-:Y:S01]  /*1dd40*/  IMAD.MOV.U32 R9, RZ, RZ, R7 ;  /* 0x000000ffff097224 */ /* 0x000fe200078e0007 */
[----:B------:R-:W-:-:S02]  /*1dd50*/  MOV R3, 0x1f ;  /* 0x0000001f00037802 */ /* 0x000fc40000000f00 */
[----:B------:R-:W-:Y:S02]  /*1dd60*/  MOV R2, 0x1dd80 ;  /* 0x0001dd8000027802 */ /* 0x000fe40000000f00 */
[----:B------:R-:W-:Y:S05]  /*1dd70*/  CALL.REL.NOINC `($__internal_75_$__cuda_sm70_shflsync_idx_p) ;  /* 0x000000e000007944 */ /* 0x000fea0003c00000 */
[----:B------:R-:W-:Y:S01]  /*1dd80*/  MOV R7, R5 ;  /* 0x0000000500077202 */ /* 0x000fe20000000f00 */
[----:B------:R-:W-:Y:S05]  /*1dd90*/  BRA `(.L_x_3674) ;  /* 0xffffded000007947 */ /* 0x000fea000383ffff */
.L_x_3633:
[----:B------:R-:W-:Y:S01]  /*1dda0*/  IMAD.MOV.U32 R9, RZ, RZ, R4 ;  /* 0x000000ffff097224 */ /* 0x000fe200078e0004 */
[----:B------:R-:W-:Y:S01]  /*1ddb0*/  MOV R5, R0 ;  /* 0x0000000000057202 */ /* 0x000fe20000000f00 */
[----:B------:R-:W-:Y:S01]  /*1ddc0*/  IMAD.MOV.U32 R3, RZ, RZ, 0x1f ;  /* 0x0000001fff037424 */ /* 0x000fe200078e00ff */
[----:B------:R-:W-:Y:S02]  /*1ddd0*/  MOV R2, 0x1ddf0 ;  /* 0x0001ddf000027802 */ /* 0x000fe40000000f00 */
[----:B-12-4-:R-:W-:Y:S05]  /*1dde0*/  CALL.REL.NOINC `($__internal_75_$__cuda_sm70_shflsync_idx_p) ;  /* 0x0000007000007944 */ /* 0x016fea0003c00000 */
[----:B------:R-:W-:Y:S01]  /*1ddf0*/  MOV R12, R5 ;  /* 0x00000005000c7202 */ /* 0x000fe20000000f00 */
[----:B------:R-:W-:Y:S05]  /*1de00*/  BRA `(.L_x_3632) ;  /* 0xffffdec000007947 */ /* 0x000fea000383ffff */
        .weak           $__internal_74_$__cuda_sm70_shflsync_bfly_p
        .type           $__internal_74_$__cuda_sm70_shflsync_bfly_p,@function
        .size           $__internal_74_$__cuda_sm70_shflsync_bfly_p,($__internal_75_$__cuda_sm70_shflsync_idx_p - $__internal_74_$__cuda_sm70_shflsync_bfly_p)
$__internal_74_$__cuda_sm70_shflsync_bfly_p:
[----:B------:R-:W-:Y:S04]  /*1de10*/  WARPSYNC R6 ;  /* 0x0000000600007348 */ /* 0x000fe80003800000 */
[----:B------:R1:W2:Y:S02]  /*1de20*/  SHFL.BFLY PT, R5, R2, R5, R7 ;  /* 0x0c00000502057389 */ /* 0x0002a400000e0007 */
[----:B-1----:R-:W-:-:S02]  /*1de30*/  MOV R2, R3 ;  /* 0x0000000300027202 */ /* 0x002fc40000000f00 */
[----:B------:R-:W-:-:S04]  /*1de40*/  MOV R3, 0x0 ;  /* 0x0000000000037802 */ /* 0x000fc80000000f00 */
[----:B--2---:R-:W-:Y:S05]  /*1de50*/  RET.REL.NODEC R2 `(_ZN7cutlass13device_kernelIN5flash19enable_sm80_to_sm89INS1_16FlashAttnFwdSm80INS1_25CollectiveMainloopFwdSm80ILi8ELi1ELb0EN4cute5tupleIJNS5_1CILi128EEENS7_ILi64EEENS7_ILi192EEEEEELi192ENS_10bfloat16_tEfNS_4arch4Sm80ELb1ELb0ELb0ELb1ELb0ELb1ELb1ELb1EEENS1_21CollectiveEpilogueFwdINS6_IJS8_SA_S9_EEENS6_IJNS7_ILi1EEESI_SI_EEESC_SE_Li256ELb1ELb1ELb1ELb0EEENS1_36VarlenDynamicPersistentTileSchedulerILi128ELi64ELi256ELi256ELb1ELb1ELb0ELb1ELb1ELb1EEEEEEEEEvNT_6ParamsE) ;  /* 0xfffe21a002007950 */ /* 0x004fea0003c3ffff */
        .weak           $__internal_75_$__cuda_sm70_shflsync_idx_p
        .type           $__internal_75_$__cuda_sm70_shflsync_idx_p,@function
        .size           $__internal_75_$__cuda_sm70_shflsync_idx_p,($__internal_76_$__cuda_sm70_shflsync_up_p - $__internal_75_$__cuda_sm70_shflsync_idx_p)
$__internal_75_$__cuda_sm70_shflsync_idx_p:
[----:B------:R-:W-:-:S04]  /*1de60*/  MOV R87, 0xffffffff ;  /* 0xffffffff00577802 */ /* 0x000fc80000000f00 */
[----:B------:R-:W-:Y:S04]  /*1de70*/  WARPSYNC R87 ;  /* 0x0000005700007348 */ /* 0x000fe80003800000 */
[----:B------:R1:W2:Y:S02]  /*1de80*/  SHFL.IDX PT, R5, R9, R5, R3 ;  /* 0x0000000509057389 */ /* 0x0002a400000e0003 */
[----:B-1----:R-:W-:-:S04]  /*1de90*/  MOV R3, 0x0 ;  /* 0x0000000000037802 */ /* 0x002fc80000000f00 */
[----:B--2---:R-:W-:Y:S05]  /*1dea0*/  RET.REL.NODEC R2 `(_ZN7cutlass13device_kernelIN5flash19enable_sm80_to_sm89INS1_16FlashAttnFwdSm80INS1_25CollectiveMainloopFwdSm80ILi8ELi1ELb0EN4cute5tupleIJNS5_1CILi128EEENS7_ILi64EEENS7_ILi192EEEEEELi192ENS_10bfloat16_tEfNS_4arch4Sm80ELb1ELb0ELb0ELb1ELb0ELb1ELb1ELb1EEENS1_21CollectiveEpilogueFwdINS6_IJS8_SA_S9_EEENS6_IJNS7_ILi1EEESI_SI_EEESC_SE_Li256ELb1ELb1ELb1ELb0EEENS1_36VarlenDynamicPersistentTileSchedulerILi128ELi64ELi256ELi256ELb1ELb1ELb0ELb1ELb1ELb1EEEEEEEEEvNT_6ParamsE) ;  /* 0xfffe215002007950 */ /* 0x004fea0003c3ffff */
        .weak           $__internal_76_$__cuda_sm70_shflsync_up_p
        .type           $__internal_76_$__cuda_sm70_shflsync_up_p,@function
        .size           $__internal_76_$__cuda_sm70_shflsync_up_p,($__internal_77_$__cuda_sm70_votesync_ballot - $__internal_76_$__cuda_sm70_shflsync_up_p)
$__internal_76_$__cuda_sm70_shflsync_up_p:
[----:B------:R-:W-:Y:S02]  /*1deb0*/  IMAD.MOV.U32 R5, RZ, RZ, RZ ;  /* 0x000000ffff057224 */ /* 0x000fe400078e00ff */
[----:B------:R-:W-:-:S04]  /*1dec0*/  IMAD.MOV.U32 R9, RZ, RZ, -0x1 ;  /* 0xffffffffff097424 */ /* 0x000fc800078e00ff */
[----:B------:R-:W-:Y:S04]  /*1ded0*/  WARPSYNC R9 ;  /* 0x0000000900007348 */ /* 0x000fe80003800000 */
[----:B------:R1:W2:Y:S02]  /*1dee0*/  SHFL.UP PT, R5, R0, R2, R5 ;  /* 0x0400000200057389 */ /* 0x0002a400000e0005 */
[----:B-1----:R-:W-:Y:S02]  /*1def0*/  MOV R2, R3 ;  /* 0x0000000300027202 */ /* 0x002fe40000000f00 */
[----:B------:R-:W-:-:S04]  /*1df00*/  MOV R3, 0x0 ;  /* 0x0000000000037802 */ /* 0x000fc80000000f00 */
[----:B--2---:R-:W-:Y:S05]  /*1df10*/  RET.REL.NODEC R2 `(_ZN7cutlass13device_kernelIN5flash19enable_sm80_to_sm89INS1_16FlashAttnFwdSm80INS1_25CollectiveMainloopFwdSm80ILi8ELi1ELb0EN4cute5tupleIJNS5_1CILi128EEENS7_ILi64EEENS7_ILi192EEEEEELi192ENS_10bfloat16_tEfNS_4arch4Sm80ELb1ELb0ELb0ELb1ELb0ELb1ELb1ELb1EEENS1_21CollectiveEpilogueFwdINS6_IJS8_SA_S9_EEENS6_IJNS7_ILi1EEESI_SI_EEESC_SE_Li256ELb1ELb1ELb1ELb0EEENS1_36VarlenDynamicPersistentTileSchedulerILi128ELi64ELi256ELi256ELb1ELb1ELb0ELb1ELb1ELb1EEEEEEEEEvNT_6ParamsE) ;  /* 0xfffe20e002007950 */ /* 0x004fea0003c3ffff */
        .weak           $__internal_77_$__cuda_sm70_votesync_ballot
        .type           $__internal_77_$__cuda_sm70_votesync_ballot,@function
        .size           $__internal_77_$__cuda_sm70_votesync_ballot,(.L_x_5020 - $__internal_77_$__cuda_sm70_votesync_ballot)
$__internal_77_$__cuda_sm70_votesync_ballot:
[----:B------:R-:W-:Y:S01]  /*1df20*/  ISETP.NE.U32.AND P0, PT, R0, 0x1, PT ;  /* 0x000000010000780c */ /* 0x000fe20003f05070 */
[----:B------:R-:W-:-:S04]  /*1df30*/  IMAD.MOV.U32 R3, RZ, RZ, -0x1 ;  /* 0xffffffffff037424 */ /* 0x000fc800078e00ff */
[----:B------:R-:W-:Y:S08]  /*1df40*/  WARPSYNC R3 ;  /* 0x0000000300007348 */ /* 0x000ff00003800000 */
[----:B------:R-:W-:-:S04]  /*1df50*/  VOTE.ANY R0, PT, !P0 ;  /* 0x0000000000007806 */ /* 0x000fc800040e0100 */
[----:B------:R-:W-:Y:S01]  /*1df60*/  LOP3.LUT R0, R0, R3, RZ, 0xc0, !PT ;  /* 0x0000000300007212 */ /* 0x000fe200078ec0ff */
[----:B------:R-:W-:-:S04]  /*1df70*/  IMAD.MOV.U32 R3, RZ, RZ, 0x0 ;  /* 0x00000000ff037424 */ /* 0x000fc800078e00ff */
[----:B------:R-:W-:Y:S05]  /*1df80*/  RET.REL.NODEC R2 `(_ZN7cutlass13device_kernelIN5flash19enable_sm80_to_sm89INS1_16FlashAttnFwdSm80INS1_25CollectiveMainloopFwdSm80ILi8ELi1ELb0EN4cute5tupleIJNS5_1CILi128EEENS7_ILi64EEENS7_ILi192EEEEEELi192ENS_10bfloat16_tEfNS_4arch4Sm80ELb1ELb0ELb0ELb1ELb0ELb1ELb1ELb1EEENS1_21CollectiveEpilogueFwdINS6_IJS8_SA_S9_EEENS6_IJNS7_ILi1EEESI_SI_EEESC_SE_Li256ELb1ELb1ELb1ELb0EEENS1_36VarlenDynamicPersistentTileSchedulerILi128ELi64ELi256ELi256ELb1ELb1ELb0ELb1ELb1ELb1EEEEEEEEEvNT_6ParamsE) ;  /* 0xfffe207002007950 */ /* 0x000fea0003c3ffff */
.L_x_3675:
        /* <DEDUP_REMOVED lines=15> */
.L_x_5020:


//--------------------- .text._ZN7cutlass13device_kernelIN5flash19enable_sm80_to_sm89INS1_16FlashAttnFwdSm80INS1_25CollectiveMainloopFwdSm80ILi8ELi2ELb1EN4cute5tupleIJNS5_1CILi128EEENS7_ILi96EEENS7_ILi192EEEEEELi192ENS_10bfloat16_tEfNS_4arch4Sm80ELb0ELb0ELb0ELb0ELb0ELb0ELb1ELb1EEENS1_21CollectiveEpilogueFwdINS6_IJS8_SA_S9_EEENS6_IJNS7_ILi1EEESI_SI_EEESC_SE_Li256ELb0ELb1ELb1ELb0EEENS1_19SingleTileSchedulerILb0ELb1ELb1ELi128EEEEEEEEEvNT_6ParamsE --------------------------
	.section	.text._ZN7cutlass13device_kernelIN5flash19enable_sm80_to_sm89INS1_16FlashAttnFwdSm80INS1_25CollectiveMainloopFwdSm80ILi8ELi2ELb1EN4cute5tupleIJNS5_1CILi128EEENS7_ILi96EEENS7_ILi192EEEEEELi192ENS_10bfloat16_tEfNS_4arch4Sm80ELb0ELb0ELb0ELb0ELb0ELb0ELb1ELb1EEENS1_21CollectiveEpilogueFwdINS6_IJS8_SA_S9_EEENS6_IJNS7_ILi1EEESI_SI_EEESC_SE_Li256ELb0ELb1ELb1ELb0EEENS1_19SingleTileSchedulerILb0ELb1ELb1ELi128EEEEEEEEEvNT_6ParamsE,"ax",@progbits
	.sectioninfo	@"SHI_REGISTERS=255"
	.align	128
.text._ZN7cutlass13device_kernelIN5flash19enable_sm80_to_sm89INS1_16FlashAttnFwdSm80INS1_25CollectiveMainloopFwdSm80ILi8ELi2ELb1EN4cute5tupleIJNS5_1CILi128EEENS7_ILi96EEENS7_ILi192EEEEEELi192ENS_10bfloat16_tEfNS_4arch4Sm80ELb0ELb0ELb0ELb0ELb0ELb0ELb1ELb1EEENS1_21CollectiveEpilogueFwdINS6_IJS8_SA_S9_EEENS6_IJNS7_ILi1EEESI_SI_EEESC_SE_Li256ELb0ELb1ELb1ELb0EEENS1_19SingleTileSchedulerILb0ELb1ELb1ELi128EEEEEEEEEvNT_6ParamsE:
        .type           _ZN7cutlass13device_kernelIN5flash19enable_sm80_to_sm89INS1_16FlashAttnFwdSm80INS1_25CollectiveMainloopFwdSm80ILi8ELi2ELb1EN4cute5tupleIJNS5_1CILi128EEENS7_ILi96EEENS7_ILi192EEEEEELi192ENS_10bfloat16_tEfNS_4arch4Sm80ELb0ELb0ELb0ELb0ELb0ELb0ELb1ELb1EEENS1_21CollectiveEpilogueFwdINS6_IJS8_SA_S9_EEENS6_IJNS7_ILi1EEESI_SI_EEESC_SE_Li256ELb0ELb1ELb1ELb0EEENS1_19SingleTileSchedulerILb0ELb1ELb1ELi128EEEEEEEEEvNT_6ParamsE,@function
        .size           _ZN7cutlass13device_kernelIN5flash19enable_sm80_to_sm89INS1_16FlashAttnFwdSm80INS1_25CollectiveMainloopFwdSm80ILi8ELi2ELb1EN4cute5tupleIJNS5_1CILi128EEENS7_ILi96EEENS7_ILi192EEEEEELi192ENS_10bfloat16_tEfNS_4arch4Sm80ELb0ELb0ELb0ELb0ELb0ELb0ELb1ELb1EEENS1_21CollectiveEpilogueFwdINS6_IJS8_SA_S9_EEENS6_IJNS7_ILi1EEESI_SI_EEESC_SE_Li256ELb0ELb1ELb1ELb0EEENS1_19SingleTileSchedulerILb0ELb1ELb1ELi128EEEEEEEEEvNT_6ParamsE,(.L_x_5025 - _ZN7cutlass13device_kernelIN5flash19enable_sm80_to_sm89INS1_16FlashAttnFwdSm80INS1_25CollectiveMainloopFwdSm80ILi8ELi2ELb1EN4cute5tupleIJNS5_1CILi128EEENS7_ILi96EEENS7_ILi192EEEEEELi192ENS_10bfloat16_tEfNS_4arch4Sm80ELb0ELb0ELb0ELb0ELb0ELb0ELb1ELb1EEENS1_21CollectiveEpilogueFwdINS6_IJS8_SA_S9_EEENS6_IJNS7_ILi1EEESI_SI_EEESC_SE_Li256ELb0ELb1ELb1ELb0EEENS1_19SingleTileSchedulerILb0ELb1ELb1ELi128EEEEEEEEEvNT_6ParamsE)
        .other          _ZN7cutlass13device_kernelIN5flash19enable_sm80_to_sm89INS1_16FlashAttnFwdSm80INS1_25CollectiveMainloopFwdSm80ILi8ELi2ELb1EN4cute5tupleIJNS5_1CILi128EEENS7_ILi96EEENS7_ILi192EEEEEELi192ENS_10bfloat16_tEfNS_4arch4Sm80ELb0ELb0ELb0ELb0ELb0ELb0ELb1ELb1EEENS1_21CollectiveEpilogueFwdINS6_IJS8_SA_S9_EEENS6_IJNS7_ILi1EEESI_SI_EEESC_SE_Li256ELb0ELb1ELb1ELb0EEENS1_19SingleTileSchedulerILb0ELb1ELb1ELi128EEEEEEEEEvNT_6ParamsE,@"STO_CUDA_ENTRY STV_DEFAULT"
_ZN7cutlass13device_kernelIN5flash19enable_sm80_to_sm89INS1_16FlashAttnFwdSm80INS1_25CollectiveMainloopFwdSm80ILi8ELi2ELb1EN4cute5tupleIJNS5_1CILi128EEENS7_ILi96EEENS7_ILi192EEEEEELi192ENS_10bfloat16_tEfNS_4arch4Sm80ELb0ELb0ELb0ELb0ELb0ELb0ELb1ELb1EEENS1_21CollectiveEpilogueFwdINS6_IJS8_SA_S9_EEENS6_IJNS7_ILi1EEESI_SI_EEESC_SE_Li256ELb0ELb1ELb1ELb0EEENS1_19SingleTileSchedulerILb0ELb1ELb1ELi128EEEEEEEEEvNT_6ParamsE:
        /* <DEDUP_REMOVED lines=18> */
.L_x_3676:
[----:B---3--:R-:W-:Y:S02]  /*0120*/  ULDC.64 UR4, c[0x0][0x550] ;  /* 0x0001540000047ab9 */ /* 0x008fe40000000a00 */
[----:B------:R-:W-:Y:S02]  /*0130*/  UISETP.NE.AND UP0, UPT, UR4, 0x1, UPT ;  /* 0x000000010400788c */ /* 0x000fe4000bf05270 */
[----:B------:R-:W-:-:S02]  /*0140*/  UIMAD.WIDE.U32 UR8, UR6, UR5, URZ ;  /* 0x00000005060872a5 */ /* 0x000fc4000f8e003f */
[----:B------:R-:W-:Y:S02]  /*0150*/  ULDC UR4, c[0x0][0x558] ;  /* 0x0001560000047ab9 */ /* 0x000fe40000000800 */
[----:B------:R-:W-:-:S05]  /*0160*/  UMOV UR11, UR6 ;  /* 0x00000006000b7c82 */ /* 0x000fca0008000000 */
[----:B------:R-:W-:-:S03]  /*0170*/  @UP0 USHF.R.U32.HI UR11, URZ, UR4, UR9 ;  /* 0x000000043f0b0299 */ /* 0x000fc60008011609 */
.L_x_3677:
        /* <DEDUP_REMOVED lines=21> */
[-C--:B------:R-:W-:Y:S02]  /*02d0*/  IABS R0, R2.reuse ;  /* 0x0000000200007213 */ /* 0x080fe40000000000 */
[----:B------:R-:W-:Y:S02]  /*02e0*/  IABS R2, R2 ;  /* 0x0000000200027213 */ /* 0x000fe40000000000 */
        /* <DEDUP_REMOVED lines=10> */
[----:B------:R-:W-:-:S04]  /*0390*/  UIMAD UR4, UR4, UR9, URZ ;  /* 0x00000009040472a4 */ /* 0x000fc8000f8e023f */
[----:B------:R-:W-:Y:S01]  /*03a0*/  IMAD.MOV.U32 R3, RZ, RZ, R0 ;  /* 0x000000ffff037224 */ /* 0x000fe200078e0000 */
[----:B------:R-:W-:Y:S01]  /*03b0*/  UIMAD.WIDE.U32 UR12, UR13, UR4, UR12 ;  /* 0x000000040d0c72a5 */ /* 0x000fe2000f8e000c */
[----:B------:R-:W-:Y:S02]  /*03c0*/  IMAD.MOV R0, RZ, RZ, -R2 ;  /* 0x000000ffff007224 */ /* 0x000fe400078e0a02 */
[----:B------:R-:W1:Y:S08]  /*03d0*/  R2UR UR8, R3 ;  /* 0x00000000030873c2 */ /* 0x000e7000000e0000 */
        /* <DEDUP_REMOVED lines=12> */
.L_x_3678:
        /* <DEDUP_REMOVED lines=81> */
[----:B------:R-:W-:Y:S01]  /*09b0*/  UIMAD UR6, UR11, UR7, UR16 ;  /* 0x000000070b0672a4 */ /* 0x000fe2000f8e0210 */
[----:B------:R-:W-:Y:S01]  /*09c0*/  IMAD R7, R7, c[0x0][0x168], RZ ;  /* 0x00005a0007077a24 */ /* 0x000fe200078e02ff */
[-C--:B------:R-:W-:Y:S01]  /*09d0*/  LEA.HI R10, R34, R132.reuse, RZ, 0x4 ;  /* 0x00000084220a7211 */ /* 0x080fe200078f20ff */
[----:B------:R-:W-:Y:S01]  /*09e0*/  IMAD.IADD R26, R132, 0x1, -R0 ;  /* 0x00000001841a7824 */ /* 0x000fe200078e0a00 */
[----:B------:R-:W-:Y:S01]  /*09f0*/  UIADD3 UR6, UR23, UR6, URZ ;  /* 0x0000000617067290 */ /* 0x000fe2000fffe03f */
[----:B-1----:R-:W-:Y:S01]  /*0a00*/  IMAD R6, R8, 0x80, R14 ;  /* 0x0000008008067824 */ /* 0x002fe200078e020e */
[----:B------:R-:W-:Y:S01]  /*0a10*/  SHF.R.S32.HI R9, RZ, 0x4, R10 ;  /* 0x00000004ff097819 */ /* 0x000fe2000001140a */
[--C-:B------:R-:W-:Y:S01]  /*0a20*/  IMAD R0, R26, 0x20, R14.reuse ;  /* 0x000000201a007824 */ /* 0x100fe200078e020e */
[----:B------:R-:W-:Y:S01]  /*0a30*/  SHF.R.S32.HI R13, RZ, 0x1f, R14 ;  /* 0x0000001fff0d7819 */ /* 0x000fe2000001140e */
[----:B------:R-:W-:Y:S01]  /*0a40*/  UIMAD UR16, UR14, -0x60, UR15 ;  /* 0xffffffa00e1078a4 */ /* 0x000fe2000f8e020f */
[----:B------:R-:W-:Y:S01]  /*0a50*/  IADD3 R5, R6, 0x20, RZ ;  /* 0x0000002006057810 */ /* 0x000fe20007ffe0ff */
[----:B------:R-:W-:Y:S01]  /*0a60*/  IMAD R8, R8, 0x80, R0 ;  /* 0x0000008008087824 */ /* 0x000fe200078e0200 */
[----:B------:R-:W-:Y:S01]  /*0a70*/  IADD3 R4, R6, 0x40, RZ ;  /* 0x0000004006047810 */ /* 0x000fe20007ffe0ff */
[----:B--2---:R-:W-:Y:S01]  /*0a80*/  IMAD.U32 R2, RZ, RZ, UR20 ;  /* 0x00000014ff027e24 */ /* 0x004fe2000f8e00ff */
[-C--:B------:R-:W-:Y:S01]  /*0a90*/  ISETP.GE.AND P5, PT, R5, R7.reuse, PT ;  /* 0x000000070500720c */ /* 0x080fe20003fa6270 */
[----:B------:R-:W-:Y:S01]  /*0aa0*/  @P0 IMAD.HI.U32 R5, R8, c[0x0][0x2c8], RZ ;  /* 0x0000b20008050a27 */ /* 0x000fe200078e00ff */
[----:B------:R-:W-:Y:S01]  /*0ab0*/  ISETP.GE.AND P1, PT, R4, R7, PT ;  /* 0x000000070400720c */ /* 0x000fe20003f26270 */
[----:B------:R-:W-:Y:S01]  /*0ac0*/  UIMAD UR9, UR15, UR9, URZ ;  /* 0x000000090f0972a4 */ /* 0x000fe2000f8e023f */
[----:B------:R-:W-:Y:S01]  /*0ad0*/  LEA.HI R108, R34, R132, RZ, 0x5 ;  /* 0x00000084226c7211 */ /* 0x000fe200078f28ff */
[----:B------:R-:W-:-:S02]  /*0ae0*/  IMAD.MOV.U32 R31, RZ, RZ, R2 ;  /* 0x000000ffff1f7224 */ /* 0x000fc400078e0002 */
[----:B------:R-:W-:Y:S01]  /*0af0*/  IMAD.U32 R2, RZ, RZ, UR18 ;  /* 0x00000012ff027e24 */ /* 0x000fe2000f8e00ff */
[----:B------:R-:W-:Y:S01]  /*0b00*/  UIADD3 UR9, UR21, UR9, URZ ;  /* 0x0000000915097290 */ /* 0x000fe2000fffe03f */
[----:B------:R-:W-:Y:S02]  /*0b10*/  IMAD.U32 R3, RZ, RZ, UR21 ;  /* 0x00000015ff037e24 */ /* 0x000fe4000f8e00ff */
[----:B------:R-:W-:Y:S02]  /*0b20*/  IMAD.U32 R3, RZ, RZ, UR19 ;  /* 0x00000013ff037e24 */ /* 0x000fe4000f8e00ff */
[----:B------:R-:W-:Y:S02]  /*0b30*/  IMAD.MOV.U32 R33, RZ, RZ, R2 ;  /* 0x000000ffff217224 */ /* 0x000fe400078e0002 */
[----:B------:R-:W-:Y:S02]  /*0b40*/  IMAD.U32 R3, RZ, RZ, UR23 ;  /* 0x00000017ff037e24 */ /* 0x000fe4000f8e00ff */
[----:B------:R-:W-:-:S02]  /*0b50*/  IMAD.U32 R2, RZ, RZ, UR22 ;  /* 0x00000016ff027e24 */ /* 0x000fc4000f8e00ff */
[----:B------:R-:W-:Y:S01]  /*0b60*/  IMAD.U32 R3, RZ, RZ, UR6 ;  /* 0x00000006ff037e24 */ /* 0x000fe2000f8e00ff */
[----:B------:R-:W-:Y:S01]  /*0b70*/  ULDC.64 UR6, c[0x0][0x1e8] ;  /* 0x00007a0000067ab9 */ /* 0x000fe20000000a00 */
[----:B------:R-:W-:Y:S01]  /*0b80*/  IMAD R4, R19, c[0x0][0x1c0], RZ ;  /* 0x0000700013047a24 */ /* 0x000fe200078e02ff */
[----:B------:R-:W-:Y:S01]  /*0b90*/  UIMAD UR6, UR8, UR6, URZ ;  /* 0x00000006080672a4 */ /* 0x000fe2000f8e023f */
[----:B------:R-:W-:Y:S01]  /*0ba0*/  IMAD.MOV.U32 R0, RZ, RZ, R8 ;  /* 0x000000ffff007224 */ /* 0x000fe200078e0008 */
[----:B------:R-:W-:Y:S01]  /*0bb0*/  @P0 SHF.R.U32.HI R0, RZ, c[0x0][0x2cc], R5 ;  /* 0x0000b300ff000a19 */ /* 0x000fe20000011605 */
[C---:B------:R-:W-:Y:S01]  /*0bc0*/  IMAD R4, R35.reuse, c[0x0][0x1c4], R4 ;  /* 0x0000710023047a24 */ /* 0x040fe200078e0204 */
[----:B------:R-:W-:Y:S01]  /*0bd0*/  BAR.SYNC.DEFER_BLOCKING 0x0 ;  /* 0x0000000000007b1d */ /* 0x000fe20000010000 */
[CC--:B------:R-:W-:Y:S01]  /*0be0*/  ISETP.GE.AND P0, PT, R6.reuse, R7.reuse, PT ;  /* 0x000000070600720c */ /* 0x0c0fe20003f06270 */
[----:B------:R-:W-:Y:S01]  /*0bf0*/  IMAD.WIDE.U32 R2, R35, c[0x0][0x1c0], R2 ;  /* 0x0000700023027a25 */ /* 0x000fe200078e0002 */
[----:B------:R-:W-:Y:S01]  /*0c00*/  IADD3 R6, R6, 0x60, RZ ;  /* 0x0000006006067810 */ /* 0x000fe20007ffe0ff */
[----:B------:R-:W-:Y:S01]  /*0c10*/  UIMAD UR6, UR11, UR7, UR6 ;  /* 0x000000070b0672a4 */ /* 0x000fe2000f8e0206 */
[----:B------:R-:W-:Y:S01]  /*0c20*/  SHF.R.S32.HI R5, RZ, 0x1f, R0 ;  /* 0x0000001fff057819 */ /* 0x000fe20000011400 */
[----:B------:R-:W-:Y:S01]  /*0c30*/  IMAD.IADD R3, R3, 0x1, R4 ;  /* 0x0000000103037824 */ /* 0x000fe200078e0204 */
[----:B------:R-:W-:Y:S01]  /*0c40*/  ISETP.GE.AND P2, PT, R6, R7, PT ;  /* 0x000000070600720c */ /* 0x000fe20003f46270 */
[----:B------:R-:W-:Y:S01]  /*0c50*/  IMAD.SHL.U32 R4, R14, 0x40, RZ ;  /* 0x000000400e047824 */ /* 0x000fe200078e00ff */
[C---:B------:R-:W-:Y:S01]  /*0c60*/  LEA.HI R7, R10.reuse, R9, RZ, 0x1 ;  /* 0x000000090a077211 */ /* 0x040fe200078f08ff */
[----:B------:R-:W-:Y:S01]  /*0c70*/  IMAD R5, R5, c[0x0][0x1b0], RZ ;  /* 0x00006c0005057a24 */ /* 0x000fe200078e02ff */
[----:B------:R-:W-:Y:S01]  /*0c80*/  LOP3.LUT R10, R10, 0xfffffff0, RZ, 0xc0, !PT ;  /* 0xfffffff00a0a7812 */ /* 0x000fe200078ec0ff */
[----:B------:R-:W-:Y:S01]  /*0c90*/  IMAD.SHL.U32 R6, R26, 0x8, RZ ;  /* 0x000000081a067824 */ /* 0x000fe200078e00ff */
[----:B------:R-:W-:Y:S01]  /*0ca0*/  LOP3.LUT R7, R7, 0xfffffffe, RZ, 0xc0, !PT ;  /* 0xfffffffe07077812 */ /* 0x000fe200078ec0ff */
[----:B------:R-:W-:Y:S01]  /*0cb0*/  IMAD.WIDE.U32 R2, R0, c[0x0][0x1b0], R2 ;  /* 0x00006c0000027a25 */ /* 0x000fe200078e0002 */
[----:B------:R-:W-:-:S02]  /*0cc0*/  LOP3.LUT R4, R4, 0x1c0, RZ, 0xc0, !PT ;  /* 0x000001c004047812 */ /* 0x000fc400078ec0ff */
[----:B------:R-:W-:Y:S01]  /*0cd0*/  IADD3 R28, R6, 0x40, RZ ;  /* 0x00000040061c7810 */ /* 0x000fe20007ffe0ff */
[----:B------:R-:W-:Y:S01]  /*0ce0*/  IMAD R5, R0, c[0x0][0x1b4], R5 ;  /* 0x00006d0000057a24 */ /* 0x000fe200078e0205 */
[C---:B------:R-:W-:Y:S01]  /*0cf0*/  IADD3 R29, R6.reuse, 0x80, RZ ;  /* 0x00000080061d7810 */ /* 0x040fe20007ffe0ff */
[----:B------:R-:W-:Y:S01]  /*0d00*/  IMAD.MOV R0, RZ, RZ, -R0 ;  /* 0x000000ffff007224 */ /* 0x000fe200078e0a00 */
[----:B------:R-:W-:Y:S01]  /*0d10*/  ISETP.GE.AND P6, PT, R6, c[0x0][0x198], PT ;  /* 0x0000660006007a0c */ /* 0x000fe20003fc6270 */
[----:B------:R-:W-:Y:S01]  /*0d20*/  IMAD.IADD R30, R9, 0x1, -R7 ;  /* 0x00000001091e7824 */ /* 0x000fe200078e0a07 */
[----:B------:R-:W-:Y:S01]  /*0d30*/  SHF.R.U32.HI R7, RZ, 0x3, R4 ;  /* 0x00000003ff077819 */ /* 0x000fe20000011604 */
[----:B------:R-:W-:Y:S01]  /*0d40*/  IMAD R0, R0, c[0x0][0x2c4], R8 ;  /* 0x0000b10000007a24 */ /* 0x000fe200078e0208 */
[----:B------:R-:W-:Y:S01]  /*0d50*/  LOP3.LUT R4, R4, 0x38, R6, 0xf8, !PT ;  /* 0x0000003804047812 */ /* 0x000fe200078ef806 */
[----:B------:R-:W-:Y:S02]  /*0d60*/  IMAD.IADD R3, R3, 0x1, R5 ;  /* 0x0000000103037824 */ /* 0x000fe400078e0205 */
[----:B------:R-:W-:Y:S01]  /*0d70*/  IMAD R11, R13, c[0x0][0x1e0], RZ ;  /* 0x000078000d0b7a24 */ /* 0x000fe200078e02ff */
[----:B------:R-:W-:Y:S01]  /*0d80*/  LOP3.LUT R15, R4, R7, RZ, 0x3c, !PT ;  /* 0x00000007040f7212 */ /* 0x000fe200078e3cff */
[----:B------:R-:W-:Y:S01]  /*0d90*/  IMAD.WIDE.U32 R2, R0, c[0x0][0x1a8], R2 ;  /* 0x00006a0000027a25 */ /* 0x000fe200078e0002 */
[----:B------:R-:W-:-:S02]  /*0da0*/  SHF.R.S32.HI R4, RZ, 0x1f, R0 ;  /* 0x0000001fff047819 */ /* 0x000fc40000011400 */
[----:B------:R-:W-:Y:S01]  /*0db0*/  SHF.R.S32.HI R7, RZ, 0x1f, R6 ;  /* 0x0000001fff077819 */ /* 0x000fe20000011406 */
[----:B------:R-:W-:Y:S01]  /*0dc0*/  IMAD.U32 R9, RZ, RZ, UR16 ;  /* 0x00000010ff097e24 */ /* 0x000fe2000f8e00ff */
[----:B------:R-:W-:Y:S01]  /*0dd0*/  LEA R18, P3, R2, c[0x0][0x160], 0x1 ;  /* 0x0000580002127a11 */ /* 0x000fe200078608ff */
[----:B------:R-:W-:Y:S02]  /*0de0*/  IMAD R8, R4, c[0x0][0x1a8], RZ ;  /* 0x00006a0004087a24 */ /* 0x000fe400078e02ff */
[----:B------:R-:W-:Y:S01]  /*0df0*/  IMAD R11, R14, c[0x0][0x1e4], R11 ;  /* 0x000079000e0b7a24 */ /* 0x000fe200078e020b */
[----:B------:R-:W-:Y:S01]  /*0e00*/  IADD3 R22, R9, c[0x0][0x1d0], -R14 ;  /* 0x0000740009167a10 */ /* 0x000fe20007ffe80e */
[----:B------:R-:W-:Y:S02]  /*0e10*/  IMAD R12, R0, c[0x0][0x1ac], R8 ;  /* 0x00006b00000c7a24 */ /* 0x000fe400078e0208 */
[----:B------:R-:W-:Y:S02]  /*0e20*/  IMAD.IADD R0, R132, 0x1, -R10 ;  /* 0x0000000184007824 */ /* 0x000fe400078e0a0a */
[----:B------:R-:W-:Y:S01]  /*0e30*/  IMAD.IADD R3, R3, 0x1, R12 ;  /* 0x0000000103037824 */ /* 0x000fe200078e020c */
[----:B------:R-:W-:Y:S01]  /*0e40*/  LEA.HI R12, R34, R132, RZ, 0x6 ;  /* 0x00000084220c7211 */ /* 0x000fe200078f30ff */
[----:B------:R-:W-:-:S02]  /*0e50*/  IMAD R8, R13, c[0x0][0x208], RZ ;  /* 0x000082000d087a24 */ /* 0x000fc400078e02ff */
[----:B------:R-:W-:Y:S01]  /*0e60*/  IMAD.WIDE.U32 R4, R14, c[0x0][0x1e0], R6 ;  /* 0x000078000e047a25 */ /* 0x000fe200078e0006 */
[----:B------:R-:W-:Y:S02]  /*0e70*/  LEA.HI.X R17, R2, c[0x0][0x164], R3, 0x1, P3 ;  /* 0x0000590002117a11 */ /* 0x000fe400018f0c03 */
[----:B------:R-:W-:Y:S01]  /*0e80*/  SHF.R.S32.HI R2, RZ, 0x1f, R0 ;  /* 0x0000001fff027819 */ /* 0x000fe20000011400 */
[----:B------:R-:W-:Y:S01]  /*0e90*/  IMAD R13, R14, c[0x0][0x20c], R8 ;  /* 0x000083000e0d7a24 */ /* 0x000fe200078e0208 */
[----:B------:R-:W-:Y:S01]  /*0ea0*/  ISETP.GE.AND P3, PT, R28, c[0x0][0x198], PT ;  /* 0x000066001c007a0c */ /* 0x000fe20003f66270 */
[----:B------:R-:W-:Y:S01]  /*0eb0*/  SHFL.IDX PT, R3, R17, RZ, 0x181f ;  /* 0x00181fff11037589 */ /* 0x000fe200000e0000 */
[----:B------:R-:W-:Y:S01]  /*0ec0*/  LEA.HI R27, R2, R0, RZ, 0x3 ;  /* 0x00000000021b7211 */ /* 0x000fe200078f18ff */
[----:B------:R-:W-:Y:S02]  /*0ed0*/  IMAD.IADD R5, R5, 0x1, R11 ;  /* 0x0000000105057824 */ /* 0x000fe400078e020b */
[----:B------:R-:W1:Y:S01]  /*0ee0*/  SHFL.IDX PT, R2, R18, RZ, 0x181f ;  /* 0x00181fff12027589 */ /* 0x000e6200000e0000 */
[----:B------:R-:W-:Y:S01]  /*0ef0*/  LOP3.LUT R9, R27, 0xfffffff8, RZ, 0xc0, !PT ;  /* 0xfffffff81b097812 */ /* 0x000fe200078ec0ff */
[----:B------:R-:W-:-:S02]  /*0f00*/  IMAD.U32 R8, RZ, RZ, UR11 ;  /* 0x0000000bff087e24 */ /* 0x000fc4000f8e00ff */
[----:B------:R-:W-:-:S04]  /*0f10*/  IMAD.WIDE.U32 R10, R14, c[0x0][0x208], R6 ;  /* 0x000082000e0a7a25 */ /* 0x000fc800078e0006 */
[----:B------:R-:W-:-:S04]  /*0f20*/  IMAD.WIDE.U32 R4, R8, c[0x0][0x1e8], R4 ;  /* 0x00007a0008047a25 */ /* 0x000fc800078e0004 */
[----:B------:R-:W-:Y:S01]  /*0f30*/  IMAD.IADD R23, R0, 0x1, -R9 ;  /* 0x0000000100177824 */ /* 0x000fe200078e0a09 */
[----:B------:R-:W-:Y:S01]  /*0f40*/  IADD3 R21, R5, UR6, RZ ;  /* 0x0000000605157c10 */ /* 0x000fe2000fffe0ff */
[----:B------:R-:W-:Y:S01]  /*0f50*/  IMAD.IADD R11, R11, 0x1, R13 ;  /* 0x000000010b0b7824 */ /* 0x000fe200078e020d */
[----:B------:R-:W-:Y:S01]  /*0f60*/  SHFL.IDX PT, R5, R17, 0x1, 0x181f ;  /* 0x00381f0011057f89 */ /* 0x000fe200000e0000 */
[----:B------:R-:W-:Y:S01]  /*0f70*/  IMAD.U32 R0, RZ, RZ, UR11 ;  /* 0x0000000bff007e24 */ /* 0x000fe2000f8e00ff */
[----:B------:R-:W-:Y:S01]  /*0f80*/  ULDC.64 UR6, c[0x0][0x210] ;  /* 0x0000840000067ab9 */ /* 0x000fe20000000a00 */
[----:B------:R-:W-:Y:S01]  /*0f90*/  IMAD.MOV.U32 R20, RZ, RZ, R4 ;  /* 0x000000ffff147224 */ /* 0x000fe200078e0004 */
[----:B------:R-:W-:Y:S01]  /*0fa0*/  @!P0 SHF.R.S32.HI R4, RZ, 0x1f, R28 ;  /* 0x0000001fff048819 */ /* 0x000fe2000001141c */
[----:B------:R-:W-:Y:S01]  /*0fb0*/  IMAD.SHL.U32 R12, R12, 0x8, RZ ;  /* 0x000000080c0c7824 */ /* 0x000fe200078e00ff */
[----:B------:R-:W-:Y:S01]  /*0fc0*/  UIMAD UR8, UR8, UR6, URZ ;  /* 0x00000006080872a4 */ /* 0x000fe2000f8e023f */
[----:B------:R-:W-:Y:S01]  /*0fd0*/  IMAD.WIDE.U32 R24, R0, c[0x0][0x210], R10 ;  /* 0x0000840000187a25 */ /* 0x000fe200078e000a */
[----:B------:R-:W-:Y:S01]  /*0fe0*/  @!P0 SHF.R.S32.HI R0, RZ, 0x1f, R29 ;  /* 0x0000001fff008819 */ /* 0x000fe2000001141d */
[----:B------:R-:W-:Y:S01]  /*0ff0*/  UIADD3 UR6, UR14, -0x1, URZ ;  /* 0xffffffff0e067890 */ /* 0x000fe2000fffe03f */
[----:B------:R-:W-:Y:S01]  /*1000*/  @!P0 LEA.HI R4, R4, R28, RZ, 0x3 ;  /* 0x0000001c04048211 */ /* 0x000fe200078f18ff */
[----:B------:R-:W-:Y:S01]  /*1010*/  UIMAD UR8, UR11, UR7, UR8 ;  /* 0x000000070b0872a4 */ /* 0x000fe2000f8e0208 */
[----:B------:R-:W-:Y:S01]  /*1020*/  LOP3.LUT R251, R15, 0xfffffe00, R12, 0xf8, !PT ;  /* 0xfffffe000ffb7812 */ /* 0x000fe200078ef80c */
[----:B------:R-:W-:Y:S01]  /*1030*/  USHF.R.S32.HI UR7, URZ, 0x1f, UR6 ;  /* 0x0000001f3f077899 */ /* 0x000fe20008011406 */
[----:B------:R-:W-:Y:S01]  /*1040*/  @!P0 LEA.HI R0, R0, R29, RZ, 0x3 ;  /* 0x0000001d00008211 */ /* 0x000fe200078f18ff */
[----:B------:R-:W-:Y:S01]  /*1050*/  UIMAD UR17, UR9, UR6, URZ ;  /* 0x00000006091172a4 */ /* 0x000fe2000f8e023f */
[----:B------:R-:W-:Y:S01]  /*1060*/  @!P0 LOP3.LUT R14, R4, 0xfffffff8, RZ, 0xc0, !PT ;  /* 0xfffffff8040e8812 */ /* 0x000fe200078ec0ff */
[----:B------:R-:W-:Y:S01]  /*1070*/  IMAD.SHL.U32 R241, R251, 0x2, RZ ;  /* 0x00000002fbf17824 */ /* 0x000fe200078e00ff */
[----:B------:R-:W-:Y:S01]  /*1080*/  @!P0 LOP3.LUT R0, R0, 0xfffffff8, RZ, 0xc0, !PT ;  /* 0xfffffff800008812 */ /* 0x000fe200078ec0ff */
[----:B------:R-:W2:Y:S01]  /*1090*/  SHFL.IDX PT, R4, R18, 0x1, 0x181f ;  /* 0x00381f0012047f89 */ /* 0x000ea200000e0000 */
[----:B------:R-:W-:Y:S01]  /*10a0*/  UIMAD UR17, UR7, UR20, UR17 ;  /* 0x00000014071172a4 */ /* 0x000fe2000f8e0211 */
[----:B-1----:R-:W-:Y:S01]  /*10b0*/  @!P0 IMAD.WIDE R14, R14, 0x2, R2 ;  /* 0x000000020e0e8825 */ /* 0x002fe200078e0202 */
[----:B------:R-:W-:-:S03]  /*10c0*/  UISETP.GT.AND UP0, UPT, UR6, UR10, UPT ;  /* 0x0000000a0600728c */ /* 0x000fc6000bf04270 */
[----:B------:R-:W-:Y:S01]  /*10d0*/  @!P0 IMAD.WIDE R12, R0, 0x2, R2 ;  /* 0x00000002000c8825 */ /* 0x000fe200078e0202 */
[----:B------:R-:W-:-:S03]  /*10e0*/  @!P5 SHF.R.S32.HI R0, RZ, 0x1f, R29 ;  /* 0x0000001fff00d819 */ /* 0x000fc6000001141d */
[----:B------:R-:W-:Y:S02]  /*10f0*/  IMAD.MOV.U32 R36, RZ, RZ, c[0x0][0x1e0] ;  /* 0x00007800ff247624 */ /* 0x000fe400078e00ff */
[----:B------:R-:W-:Y:S01]  /*1100*/  IMAD.MOV.U32 R37, RZ, RZ, c[0x0][0x1e4] ;  /* 0x00007900ff257624 */ /* 0x000fe200078e00ff */
        /* <DEDUP_REMOVED lines=10> */
[----:B------:R-:W1:Y:S04]  /*11b0*/  SHFL.IDX PT, R3, R17, 0x2, 0x181f ;  /* 0x00581f0011037f89 */ /* 0x000e6800000e0000 */
        /* <DEDUP_REMOVED lines=21> */
[----:B-1----:R-:W-:-:S04]  /*1310*/  @!P1 IMAD.WIDE R18, R18, 0x2, R2 ;  /* 0x0000000212129825 */ /* 0x002fc800078e0202 */
[----:B---3--:R-:W-:-:S04]  /*1320*/  @!P5 IMAD.WIDE R16, R16, 0x2, R4 ;  /* 0x000000021010d825 */ /* 0x008fc800078e0204 */
[----:B------:R-:W-:Y:S01]  /*1330*/  @!P1 IMAD.WIDE R4, R0, 0x2, R2 ;  /* 0x0000000200049825 */ /* 0x000fe200078e0202 */
[C---:B------:R-:W-:Y:S01]  /*1340*/  @!P1 LEA R2, P0, R6.reuse, R2, 0x1 ;  /* 0x0000000206029211 */ /* 0x040fe200078008ff */
[----:B------:R1:W-:Y:S02]  /*1350*/  @!P5 LDGSTS.E.BYPASS.LTC128B.128 [R241+0x5100], [R16.64], !P3 ;  /* 0x0510000010f1dfae */ /* 0x0003e4000d901d4c */
        /* <DEDUP_REMOVED lines=9> */
[----:B------:R-:W-:-:S03]  /*13f0*/  IMAD R9, R8, c[0x0][0x21c], R9 ;  /* 0x0000870008097a24 */ /* 0x000fc600078e0209 */
[----:B------:R2:W-:Y:S01]  /*1400*/  @!P1 LDGSTS.E.BYPASS.LTC128B.128 [R241+0xa100], [R18.64], !P4 ;  /* 0x0a10000012f19fae */ /* 0x0005e2000e101d4c */
[----:B------:R-:W-:-:S03]  /*1410*/  ISETP.GE.AND P1, PT, R22, 0x41, PT ;  /* 0x000000411600780c */ /* 0x000fc60003f26270 */
[----:B------:R3:W-:Y:S01]  /*1420*/  STL.64 [R1], R38 ;  /* 0x0000002601007387 */ /* 0x0007e20000100a00 */
[----:B-1----:R-:W-:Y:S01]  /*1430*/  IMAD.WIDE.U32 R16, R36, 0x40, RZ ;  /* 0x0000004024107825 */ /* 0x002fe200078e00ff */
[----:B----4-:R-:W-:-:S04]  /*1440*/  @!P2 LEA R2, P0, R6, R10, 0x1 ;  /* 0x0000000a0602a211 */ /* 0x010fc800078008ff */
[----:B-----5:R-:W-:Y:S02]  /*1450*/  @!P2 LEA.HI.X R3, R6, R11, R7, 0x1, P0 ;  /* 0x0000000b0603a211 */ /* 0x020fe400000f0c07 */
[----:B------:R-:W-:Y:S02]  /*1460*/  @!P2 SHF.R.S32.HI R7, RZ, 0x1f, R28 ;  /* 0x0000001fff07a819 */ /* 0x000fe4000001141c */
[----:B--2---:R-:W-:Y:S01]  /*1470*/  @!P2 SHF.R.S32.HI R4, RZ, 0x1f, R29 ;  /* 0x0000001fff04a819 */ /* 0x004fe2000001141d */
[----:B------:R1:W-:Y:S01]  /*1480*/  @!P2 LDGSTS.E.BYPASS.LTC128B.128 [R241+0x3100], [R2.64], !P6 ;  /* 0x0310000002f1afae */ /* 0x0003e2000f101d4c */
[----:B------:R-:W-:Y:S01]  /*1490*/  ISETP.GE.AND P6, PT, R22, 0x1, PT ;  /* 0x000000011600780c */ /* 0x000fe20003fc6270 */
[----:B------:R-:W-:Y:S01]  /*14a0*/  IMAD.SHL.U32 R19, R37, 0x40, RZ ;  /* 0x0000004025137824 */ /* 0x000fe200078e00ff */
[----:B---3--:R-:W-:Y:S02]  /*14b0*/  @!P2 LEA.HI R14, R7, R28, RZ, 0x3 ;  /* 0x0000001c070ea211 */ /* 0x008fe400078f18ff */
[----:B------:R-:W-:Y:S01]  /*14c0*/  IADD3 R5, R25, UR8, RZ ;  /* 0x0000000819057c10 */ /* 0x000fe2000fffe0ff */
[----:B------:R-:W-:Y:S01]  /*14d0*/  UIMAD UR8, UR15, UR5, URZ ;  /* 0x000000050f0872a4 */ /* 0x000fe2000f8e023f */
[----:B------:R-:W-:-:S03]  /*14e0*/  @!P2 LOP3.LUT R14, R14, 0xfffffff8, RZ, 0xc0, !PT ;  /* 0xfffffff80e0ea812 */ /* 0x000fc600078ec0ff */
[----:B------:R-:W-:Y:S02]  /*14f0*/  UIADD3 UR8, UR19, UR8, URZ ;  /* 0x0000000813087290 */ /* 0x000fe4000fffe03f */
[----:B------:R-:W-:Y:S02]  /*1500*/  @!P2 IMAD.WIDE R14, R14, 0x2, R10 ;  /* 0x000000020e0ea825 */ /* 0x000fe400078e020a */
[----:B------:R-:W-:-:S03]  /*1510*/  UIMAD UR15, UR8, UR6, URZ ;  /* 0x00000006080f72a4 */ /* 0x000fc6000f8e023f */
[----:B------:R2:W-:Y:S01]  /*1520*/  @!P2 LDGSTS.E.BYPASS.LTC128B.128 [R241+0x7100], [R14.64], !P3 ;  /* 0x071000000ef1afae */ /* 0x0005e2000d901d4c */
[----:B------:R-:W-:Y:S01]  /*1530*/  ISETP.GE.AND P3, PT, R28, c[0x0][0x1d4], PT ;  /* 0x000075001c007a0c */ /* 0x000fe20003f66270 */
[----:B------:R-:W-:Y:S01]  /*1540*/  UIMAD UR15, UR7, UR18, UR15 ;  /* 0x00000012070f72a4 */ /* 0x000fe2000f8e020f */
[----:B-1----:R-:W-:-:S05]  /*1550*/  IMAD.WIDE.U32 R2, R31, UR6, R38 ;  /* 0x000000061f027c25 */ /* 0x002fca000f8e0026 */
[----:B------:R-:W-:Y:S01]  /*1560*/  IADD3 R0, R3, UR17, RZ ;  /* 0x0000001103007c10 */ /* 0x000fe2000fffe0ff */
[----:B------:R-:W-:Y:S01]  /*1570*/  UMOV UR17, 0x6 ;  /* 0x0000000600117882 */ /* 0x000fe20000000000 */
[----:B------:R-:W-:Y:S01]  /*1580*/  @P6 LEA R12, P0, R2, c[0x0][0x1c8], 0x1 ;  /* 0x00007200020c6a11 */ /* 0x000fe200078008ff */
[----:B------:R-:W-:Y:S01]  /*1590*/  USHF.L.U64.HI UR17, UR4, UR17, UR5 ;  /* 0x0000001104117299 */ /* 0x000fe20008010205 */
[----:B------:R-:W-:Y:S01]  /*15a0*/  @!P2 LEA.HI R3, R4, R29, RZ, 0x3 ;  /* 0x0000001d0403a211 */ /* 0x000fe200078f18ff */
[----:B------:R-:W-:Y:S01]  /*15b0*/  IMAD.MOV.U32 R4, RZ, RZ, R24 ;  /* 0x000000ffff047224 */ /* 0x000fe200078e0018 */
[----:B------:R-:W-:Y:S02]  /*15c0*/  @P6 LEA.HI.X R13, R2, c[0x0][0x1cc], R0, 0x1, P0 ;  /* 0x00007300020d6a11 */ /* 0x000fe400000f0c00 */
[----:B------:R-:W-:Y:S01]  /*15d0*/  @P5 LEA R7, P0, R36, R2, 0x5 ;  /* 0x0000000224075211 */ /* 0x000fe200078028ff */
[----:B------:R-:W-:Y:S01]  /*15e0*/  IMAD.WIDE.U32 R20, R8, c[0x0][0x218], R4 ;  /* 0x0000860008147a25 */ /* 0x000fe200078e0004 */
[----:B------:R-:W-:-:S02]  /*15f0*/  @!P2 LOP3.LUT R3, R3, 0xfffffff8, RZ, 0xc0, !PT ;  /* 0xfffffff80303a812 */ /* 0x000fc400078ec0ff */
[----:B------:R-:W-:Y:S01]  /*1600*/  @P5 LEA.HI.X R18, R36, R0, R37, 0x5, P0 ;  /* 0x0000000024125211 */ /* 0x000fe200000f2c25 */
[----:B------:R-:W-:Y:S01]  /*1610*/  IMAD.IADD R69, R21, 0x1, R9 ;  /* 0x0000000115457824 */ /* 0x000fe200078e0209 */
[----:B------:R-:W-:Y:S01]  /*1620*/  @P1 IADD3 R16, P0, R2, R16, RZ ;  /* 0x0000001002101210 */ /* 0x000fe20007f1e0ff */
[----:B------:R-:W-:Y:S01]  /*1630*/  @!P2 IMAD.WIDE R2, R3, 0x2, R10 ;  /* 0x000000020302a825 */ /* 0x000fe200078e020a */
[----:B------:R1:W-:Y:S02]  /*1640*/  STL.64 [R1+0x10], R20 ;  /* 0x0000101401007387 */ /* 0x0003e40000100a00 */
[----:B------:R-:W-:Y:S01]  /*1650*/  @P1 IADD3.X R17, R0, R17, R19, P0, !PT ;  /* 0x0000001100111210 */ /* 0x000fe200007fe413 */
[----:B------:R-:W-:Y:S01]  /*1660*/  IMAD.SHL.U32 R0, R23, 0x40, RZ ;  /* 0x0000004017007824 */ /* 0x000fe200078e00ff */
[----:B------:R3:W-:Y:S01]  /*1670*/  @!P2 LDGSTS.E.BYPASS.LTC128B.128 [R241+0xb100], [R2.64], !P4 ;  /* 0x0b10000002f1afae */ /* 0x0007e2000e101d4c */
[----:B------:R-:W-:Y:S01]  /*1680*/  ISETP.GE.AND P4, PT, R6, c[0x0][0x1d4], PT ;  /* 0x0000750006007a0c */ /* 0x000fe20003f86270 */
[----:B------:R-:W-:Y:S01]  /*1690*/  IMAD.MOV.U32 R68, RZ, RZ, R20 ;  /* 0x000000ffff447224 */ /* 0x000fe200078e0014 */
[----:B------:R-:W-:Y:S01]  /*16a0*/  ISETP.GE.AND P2, PT, R29, c[0x0][0x1d4], PT ;  /* 0x000075001d007a0c */ /* 0x000fe20003f46270 */
[----:B------:R-:W0:Y:S01]  /*16b0*/  LDGDEPBAR ;  /* 0x00000000000079af */ /* 0x000e220000000000 */
[----:B------:R-:W-:Y:S01]  /*16c0*/  @P5 LEA R10, P0, R7, c[0x0][0x1c8], 0x1 ;  /* 0x00007200070a5a11 */ /* 0x000fe200078008ff */
[----:B------:R-:W-:Y:S01]  /*16d0*/  IMAD.WIDE.U32 R4, R33, UR6, R68 ;  /* 0x0000000621047c25 */ /* 0x000fe2000f8e0044 */
[----:B------:R-:W-:Y:S01]  /*16e0*/  LOP3.LUT R0, R0, 0x1c0, RZ, 0xc0, !PT ;  /* 0x000001c000007812 */ /* 0x000fe200078ec0ff */
[----:B------:R1:W-:Y:S01]  /*16f0*/  STL.64 [R1+0x8], R68 ;  /* 0x0000084401007387 */ /* 0x0003e20000100a00 */
[----:B------:R-:W-:Y:S01]  /*1700*/  @P5 LEA.HI.X R11, R7, c[0x0][0x1cc], R18, 0x1, P0 ;  /* 0x00007300070b5a11 */ /* 0x000fe200000f0c12 */
[----:B------:R-:W-:-:S02]  /*1710*/  IMAD.SHL.U32 R7, R30, 0x8, RZ ;  /* 0x000000081e077824 */ /* 0x000fc400078e00ff */
[----:B--2---:R-:W-:Y:S02]  /*1720*/  IMAD.MOV.U32 R14, RZ, RZ, 0x20 ;  /* 0x00000020ff0e7424 */ /* 0x004fe400078e00ff */
[----:B------:R2:W-:Y:S01]  /*1730*/  @P6 LDGSTS.E.BYPASS.LTC128B.128 [R241+0x12100], [R12.64], !P4 ;  /* 0x121000000cf16fae */ /* 0x0005e2000e101d4c */
[----:B------:R-:W-:Y:S02]  /*1740*/  LOP3.LUT R9, R0, 0x8, R7, 0xf8, !PT ;  /* 0x0000000800097812 */ /* 0x000fe400078ef807 */
[----:B------:R-:W-:Y:S01]  /*1750*/  SHF.R.U32.HI R7, RZ, 0x3, R0 ;  /* 0x00000003ff077819 */ /* 0x000fe20000011600 */
[----:B------:R2:W-:Y:S01]  /*1760*/  @P6 LDGSTS.E.BYPASS.LTC128B.128 [R241+0x15100], [R12.64+0x80], !P3 ;  /* 0x151000800cf16fae */ /* 0x0005e2000d901d4c */
[----:B------:R-:W-:Y:S01]  /*1770*/  IADD3 R0, R5, UR15, RZ ;  /* 0x0000000f05007c10 */ /* 0x000fe2000fffe0ff */
[----:B------:R-:W-:Y:S01]  /*1780*/  USHF.L.U32 UR15, UR4, 0x6, URZ ;  /* 0x00000006040f7899 */ /* 0x000fe2000800063f */
[----:B------:R-:W-:Y:S01]  /*1790*/  LOP3.LUT R7, R9, R7, RZ, 0x3c, !PT ;  /* 0x0000000709077212 */ /* 0x000fe200078e3cff */
[----:B------:R2:W-:Y:S01]  /*17a0*/  @P6 LDGSTS.E.BYPASS.LTC128B.128 [R241+0x18100], [R12.64+0x100], !P2 ;  /* 0x181001000cf16fae */ /* 0x0005e2000d101d4c */
[----:B------:R-:W-:-:S03]  /*17b0*/  ISETP.GE.AND P6, PT, R6, c[0x0][0x1d4], PT ;  /* 0x0000750006007a0c */ /* 0x000fc60003fc6270 */
[----:B------:R4:W-:Y:S01]  /*17c0*/  @P5 LDGSTS.E.BYPASS.LTC128B.128 [R241+0x13100], [R10.64], !P4 ;  /* 0x131000000af15fae */ /* 0x0009e2000e101d4c */
[----:B---3--:R-:W-:-:S03]  /*17d0*/  @P1 LEA R2, P0, R16, c[0x0][0x1c8], 0x1 ;  /* 0x0000720010021a11 */ /* 0x008fc600078008ff */
[----:B------:R4:W-:Y:S01]  /*17e0*/  @P5 LDGSTS.E.BYPASS.LTC128B.128 [R241+0x16100], [R10.64+0x80], !P3 ;  /* 0x161000800af15fae */ /* 0x0009e2000d901d4c */
[----:B------:R-:W-:Y:S02]  /*17f0*/  @P1 LEA.HI.X R3, R16, c[0x0][0x1cc], R17, 0x1, P0 ;  /* 0x0000730010031a11 */ /* 0x000fe400000f0c11 */
[----:B------:R-:W-:Y:S01]  /*1800*/  LEA R8, P0, R4, c[0x0][0x1f8], 0x1 ;  /* 0x00007e0004087a11 */ /* 0x000fe200078008ff */
[----:B------:R4:W-:Y:S01]  /*1810*/  @P5 LDGSTS.E.BYPASS.LTC128B.128 [R241+0x19100], [R10.64+0x100], !P2 ;  /* 0x191001000af15fae */ /* 0x0009e2000d101d4c */
[----:B------:R-:W-:Y:S02]  /*1820*/  ISETP.GE.AND P5, PT, R28, c[0x0][0x1d4], PT ;  /* 0x000075001c007a0c */ /* 0x000fe40003fa6270 */
[----:B------:R-:W-:Y:S01]  /*1830*/  LEA.HI.X R9, R4, c[0x0][0x1fc], R0, 0x1, P0 ;  /* 0x00007f0004097a11 */ /* 0x000fe200000f0c00 */
[----:B------:R3:W-:Y:S01]  /*1840*/  @P1 LDGSTS.E.BYPASS.LTC128B.128 [R241+0x14100], [R2.64], !P4 ;  /* 0x1410000002f11fae */ /* 0x0007e2000e101d4c */
[----:B------:R-:W-:Y:S02]  /*1850*/  IMAD.U32 R0, RZ, RZ, UR15 ;  /* 0x0000000fff007e24 */ /* 0x000fe4000f8e00ff */
[----:B------:R-:W-:Y:S01]  /*1860*/  IMAD.MOV.U32 R4, RZ, RZ, 0x10 ;  /* 0x00000010ff047424 */ /* 0x000fe200078e00ff */
[----:B------:R3:W-:Y:S04]  /*1870*/  @P1 LDGSTS.E.BYPASS.LTC128B.128 [R241+0x17100], [R2.64+0x80], !P3 ;  /* 0x1710008002f11fae */ /* 0x0007e8000d901d4c */
[----:B------:R3:W-:Y:S01]  /*1880*/  @P1 LDGSTS.E.BYPASS.LTC128B.128 [R241+0x1a100], [R2.64+0x100], !P2 ;  /* 0x1a10010002f11fae */ /* 0x0007e2000d101d4c */
[----:B--2---:R-:W-:-:S03]  /*1890*/  IADD3 R12, P1, P0, R0, 0x80, R8 ;  /* 0x00000080000c7810 */ /* 0x004fc6000783e008 */
[----:B------:R-:W0:Y:S01]  /*18a0*/  LDGDEPBAR ;  /* 0x00000000000079af */ /* 0x000e220000000000 */
[----:B------:R-:W-:Y:S02]  /*18b0*/  IADD3.X R13, RZ, UR17, R9, P1, P0 ;  /* 0x00000011ff0d7c10 */ /* 0x000fe40008fe0409 */
[----:B----4-:R-:W-:Y:S01]  /*18c0*/  IADD3 R10, P1, P0, R0, 0x100, R8 ;  /* 0x00000100000a7810 */ /* 0x010fe2000783e008 */
[----:B------:R-:W-:-:S03]  /*18d0*/  IMAD.SHL.U32 R0, R108, 0x20, RZ ;  /* 0x000000206c007824 */ /* 0x000fc600078e00ff */
[----:B------:R-:W-:Y:S02]  /*18e0*/  IADD3.X R11, RZ, UR17, R9, P1, P0 ;  /* 0x00000011ff0b7c10 */ /* 0x000fe40008fe0409 */
[----:B------:R-:W-:Y:S02]  /*18f0*/  LOP3.LUT P0, RZ, R23, 0x2, RZ, 0xc0, !PT ;  /* 0x0000000217ff7812 */ /* 0x000fe4000780c0ff */
[----:B------:R-:W-:Y:S01]  /*1900*/  IADD3 R6, P1, R8, UR15, RZ ;  /* 0x0000000f08067c10 */ /* 0x000fe2000ff3e0ff */
[----:B---3--:R-:W-:Y:S01]  /*1910*/  IMAD.SHL.U32 R2, R27, 0x40, RZ ;  /* 0x000000401b027824 */ /* 0x008fe200078e00ff */
[----:B------:R-:W-:-:S04]  /*1920*/  DEPBAR.LE SB0, 0x1 ;  /* 0x000080400000791a */ /* 0x000fc80000000000 */
[----:B------:R-:W-:Y:S02]  /*1930*/  LOP3.LUT R2, R7, 0xfffffe00, R2, 0xf8, !PT ;  /* 0xfffffe0007027812 */ /* 0x000fe400078ef802 */
[----:B------:R-:W-:Y:S02]  /*1940*/  LOP3.LUT R3, R0, 0x7ffffc00, RZ, 0xc0, !PT ;  /* 0x7ffffc0000037812 */ /* 0x000fe400078ec0ff */
[----:B------:R-:W-:Y:S02]  /*1950*/  SEL R0, R4, 0xfffffff0, !P0 ;  /* 0xfffffff004007807 */ /* 0x000fe40004000000 */
[----:B------:R-:W-:Y:S01]  /*1960*/  IADD3.X R7, R9, UR17, RZ, P1, !PT ;  /* 0x0000001109077c10 */ /* 0x000fe20008ffe4ff */
[----:B------:R-:W-:Y:S01]  /*1970*/  IMAD.IADD R3, R2, 0x1, R3 ;  /* 0x0000000102037824 */ /* 0x000fe200078e0203 */
[----:B------:R-:W-:Y:S01]  /*1980*/  BAR.SYNC.DEFER_BLOCKING 0x0 ;  /* 0x0000000000007b1d */ /* 0x000fe20000010000 */
[----:B------:R-:W-:Y:S01]  /*1990*/  LOP3.LUT P1, RZ, R23, 0x4, RZ, 0xc0, !PT ;  /* 0x0000000417ff7812 */ /* 0x000fe2000782c0ff */
[----:B------:R-:W-:Y:S01]  /*19a0*/  IMAD.SHL.U32 R239, R0, 0x2, RZ ;  /* 0x0000000200ef7824 */ /* 0x000fe200078e00ff */
[----:B------:R-:W-:Y:S01]  /*19b0*/  IADD3 R4, P0, R6, UR15, RZ ;  /* 0x0000000f06047c10 */ /* 0x000fe2000ff1e0ff */
[C---:B------:R-:W-:Y:S01]  /*19c0*/  IMAD.SHL.U32 R216, R3.reuse, 0x2, RZ ;  /* 0x0000000203d87824 */ /* 0x040fe200078e00ff */
[----:B------:R-:W-:Y:S01]  /*19d0*/  LEA R224, R3, 0x100, 0x1 ;  /* 0x0000010003e07811 */ /* 0x000fe200078e08ff */
        /* <DEDUP_REMOVED lines=78> */
.L_x_3680:
        /* <DEDUP_REMOVED lines=50> */
.L_x_3681:
[----:B--23--:R-:W-:Y:S01]  /*21e0*/  HMMA.16816.F32.BF16 R32, R152, R16, RZ ;  /* 0x000000109820723c */ /* 0x00cfe200000418ff */
[----:B------:R-:W-:Y:S01]  /*21f0*/  IMAD.MOV.U32 R3, RZ, RZ, 0x40 ;  /* 0x00000040ff037424 */ /* 0x000fe200078e00ff */
[----:B------:R-:W-:Y:S01]  /*2200*/  ULDC UR4, c[0x0][0x1d0] ;  /* 0x0000740000047ab9 */ /* 0x000fe20000000800 */
[----:B------:R-:W0:Y:S01]  /*2210*/  LDGDEPBAR ;  /* 0x00000000000079af */ /* 0x000e220000000000 */
[----:B------:R-:W-:Y:S01]  /*2220*/  UIADD3 UR4, UR16, UR4, URZ ;  /* 0x0000000410047290 */ /* 0x000fe2000fffe03f */
[----:B------:R-:W-:Y:S01]  /*2230*/  IMAD.SHL.U32 R135, R2, 0x2, RZ ;  /* 0x0000000202877824 */ /* 0x000fe200078e00ff */
[----:B------:R-:W-:-:S02]  /*2240*/  SEL R238, R3, 0xffffffc0, !P1 ;  /* 0xffffffc003ee7807 */ /* 0x000fc40004800000 */
[----:B------:R-:W-:Y:S01]  /*2250*/  HMMA.16816.F32.BF16 R28, R152, R18, RZ ;  /* 0x00000012981c723c */ /* 0x000fe200000418ff */
[----:B------:R-:W-:Y:S01]  /*2260*/  IMAD.IADD R2, R239, 0x1, R135 ;  /* 0x00000001ef027824 */ /* 0x000fe200078e0287 */
[----:B------:R-:W-:Y:S01]  /*2270*/  IADD3 R3, R238, R4, RZ ;  /* 0x00000004ee037210 */ /* 0x000fe20007ffe0ff */
[----:B------:R-:W-:Y:S01]  /*2280*/  IMAD.IADD R5, R236, 0x1, R238 ;  /* 0x00000001ec057824 */ /* 0x000fe200078e02ee */
[----:B------:R-:W-:-:S04]  /*2290*/  LEA R237, R0, R135, 0x1 ;  /* 0x0000008700ed7211 */ /* 0x000fc800078e08ff */
[----:B-1----:R-:W-:Y:S01]  /*22a0*/  HMMA.16816.F32.BF16 R8, R152, R40, RZ ;  /* 0x000000289808723c */ /* 0x002fe200000418ff */
[----:B------:R-:W-:-:S07]  /*22b0*/  IMAD.IADD R0, R239, 0x1, R237 ;  /* 0x00000001ef007824 */ /* 0x000fce00078e02ed */
[C---:B------:R-:W-:Y:S08]  /*22c0*/  HMMA.16816.F32.BF16 R24, R152.reuse, R20, RZ ;  /* 0x000000149818723c */ /* 0x040ff000000418ff */
[C---:B------:R-:W-:Y:S08]  /*22d0*/  HMMA.16816.F32.BF16 R20, R152.reuse, R22, RZ ;  /* 0x000000169814723c */ /* 0x040ff000000418ff */
[C---:B----4-:R-:W-:Y:S08]  /*22e0*/  HMMA.16816.F32.BF16 R16, R152.reuse, R36, RZ ;  /* 0x000000249810723c */ /* 0x050ff000000418ff */
[----:B------:R-:W-:Y:S01]  /*22f0*/  HMMA.16816.F32.BF16 R12, R152, R38, RZ ;  /* 0x00000026980c723c */ /* 0x000fe200000418ff */
[----:B------:R-:W1:Y:S07]  /*2300*/  LDSM.16.M88.4 R36, [R5+0x12100] ;  /* 0x012100000524783b */ /* 0x000e6e0000000200 */
[C---:B------:R-:W-:Y:S01]  /*2310*/  HMMA.16816.F32.BF16 R68, R156.reuse, R52, R32 ;  /* 0x000000349c44723c */ /* 0x040fe20000041820 */
[----:B------:R-:W2:Y:S07]  /*2320*/  LDSM.16.M88.4 R32, [R5+0x12900] ;  /* 0x012900000520783b */ /* 0x000eae0000000200 */
[C---:B------:R-:W-:Y:S08]  /*2330*/  HMMA.16816.F32.BF16 R84, R156.reuse, R54, R28 ;  /* 0x000000369c54723c */ /* 0x040ff0000004181c */
[----:B------:R-:W-:Y:S08]  /*2340*/  HMMA.16816.F32.BF16 R52, R156, R60, R8 ;  /* 0x0000003c9c34723c */ /* 0x000ff00000041808 */
[----:B------:R-:W-:Y:S01]  /*2350*/  HMMA.16816.F32.BF16 R8, R152, R42, RZ ;  /* 0x0000002a9808723c */ /* 0x000fe200000418ff */
[----:B------:R-:W3:Y:S07]  /*2360*/  LDSM.16.M88.4 R40, [R5+0x13100] ;  /* 0x013100000528783b */ /* 0x000eee0000000200 */
[C---:B------:R-:W-:Y:S08]  /*2370*/  HMMA.16816.F32.BF16 R76, R156.reuse, R50, R20 ;  /* 0x000000329c4c723c */ /* 0x040ff00000041814 */
[C---:B------:R-:W-:Y:S08]  /*2380*/  HMMA.16816.F32.BF16 R80, R156.reuse, R44, R16 ;  /* 0x0000002c9c50723c */ /* 0x040ff00000041810 */
[----:B------:R-:W-:Y:S08]  /*2390*/  HMMA.16816.F32.BF16 R88, R156, R46, R12 ;  /* 0x0000002e9c58723c */ /* 0x000ff0000004180c */
[C---:B------:R-:W-:Y:S08]  /*23a0*/  HMMA.16816.F32.BF16 R20, R152.reuse, R56, RZ ;  /* 0x000000389814723c */ /* 0x040ff000000418ff */
[C---:B------:R-:W-:Y:S08]  /*23b0*/  HMMA.16816.F32.BF16 R16, R152.reuse, R58, RZ ;  /* 0x0000003a9810723c */ /* 0x040ff000000418ff */
[----:B------:R-:W-:Y:S08]  /*23c0*/  HMMA.16816.F32.BF16 R12, R152, R64, RZ ;  /* 0x00000040980c723c */ /* 0x000ff000000418ff */
[C---:B------:R-:W-:Y:S01]  /*23d0*/  HMMA.16816.F32.BF16 R72, R156.reuse, R48, R24 ;  /* 0x000000309c48723c */ /* 0x040fe20000041818 */
[----:B------:R-:W4:Y:S07]  /*23e0*/  LDSM.16.M88.4 R24, [R5+0x13900] ;  /* 0x013900000518783b */ /* 0x000f2e0000000200 */
[----:B------:R-:W-:Y:S01]  /*23f0*/  HMMA.16816.F32.BF16 R48, R156, R62, R8 ;  /* 0x0000003e9c30723c */ /* 0x000fe20000041808 */
[----:B------:R-:W-:Y:S07]  /*2400*/  LDSM.16.M88.4 R60, [R3+0x12900] ;  /* 0x01290000033c783b */ /* 0x000fee0000000200 */
[----:B------:R-:W-:Y:S08]  /*2410*/  HMMA.16816.F32.BF16 R8, R152, R66, RZ ;  /* 0x000000429808723c */ /* 0x000ff000000418ff */
[C---:B------:R-:W-:Y:S08]  /*2420*/  HMMA.16816.F32.BF16 R44, R156.reuse, R92, R20 ;  /* 0x0000005c9c2c723c */ /* 0x040ff00000041814 */
[C---:B------:R-:W-:Y:S01]  /*2430*/  HMMA.16816.F32.BF16 R28, R156.reuse, R94, R16 ;  /* 0x0000005e9c1c723c */ /* 0x040fe20000041810 */
[----:B------:R-:W5:Y:S07]  /*2440*/  LDSM.16.M88.4 R16, [R5+0x14100] ;  /* 0x014100000510783b */ /* 0x000f6e0000000200 */
[----:B------:R-:W-:Y:S01]  /*2450*/  HMMA.16816.F32.BF16 R20, R156, R96, R12 ;  /* 0x000000609c14723c */ /* 0x000fe2000004180c */
[----:B------:R-:W3:Y:S07]  /*2460*/  LDSM.16.M88.4 R12, [R5+0x14900] ;  /* 0x01490000050c783b */ /* 0x000eee0000000200 */
[C---:B-1----:R-:W-:Y:S08]  /*2470*/  HMMA.16816.F32.BF16 R64, R184.reuse, R36, R68 ;  /* 0x00000024b840723c */ /* 0x042ff00000041844 */
[----:B------:R-:W-:Y:S01]  /*2480*/  HMMA.16816.F32.BF16 R68, R184, R38, R84 ;  /* 0x00000026b844723c */ /* 0x000fe20000041854 */
[----:B------:R-:W1:Y:S07]  /*2490*/  LDSM.16.M88.4 R36, [R3+0x12100] ;  /* 0x012100000324783b */ /* 0x000e6e0000000200 */
[----:B------:R-:W-:Y:S08]  /*24a0*/  HMMA.16816.F32.BF16 R8, R156, R98, R8 ;  /* 0x000000629c08723c */ /* 0x000ff00000041808 */
[C---:B--2---:R-:W-:Y:S08]  /*24b0*/  HMMA.16816.F32.BF16 R72, R184.reuse, R32, R72 ;  /* 0x00000020b848723c */ /* 0x044ff00000041848 */
[C---:B------:R-:W-:Y:S01]  /*24c0*/  HMMA.16816.F32.BF16 R76, R184.reuse, R34, R76 ;  /* 0x00000022b84c723c */ /* 0x040fe2000004184c */
[----:B------:R-:W-:Y:S07]  /*24d0*/  LDSM.16.M88.4 R32, [R3+0x14100] ;  /* 0x014100000320783b */ /* 0x000fee0000000200 */
[C---:B---3--:R-:W-:Y:S08]  /*24e0*/  HMMA.16816.F32.BF16 R84, R184.reuse, R40, R80 ;  /* 0x00000028b854723c */ /* 0x048ff00000041850 */
[C---:B----4-:R-:W-:Y:S01]  /*24f0*/  HMMA.16816.F32.BF16 R96, R184.reuse, R24, R52 ;  /* 0x00000018b860723c */ /* 0x050fe20000041834 */
[----:B------:R-:W2:Y:S07]  /*2500*/  LDSM.16.M88.4 R52, [R3+0x13100] ;  /* 0x013100000334783b */ /* 0x000eae0000000200 */
[C---:B------:R-:W-:Y:S08]  /*2510*/  HMMA.16816.F32.BF16 R88, R184.reuse, R42, R88 ;  /* 0x0000002ab858723c */ /* 0x040ff00000041858 */
[C---:B------:R-:W-:Y:S08]  /*2520*/  HMMA.16816.F32.BF16 R80, R184.reuse, R26, R48 ;  /* 0x0000001ab850723c */ /* 0x040ff00000041830 */
[C---:B-----5:R-:W-:Y:S01]  /*2530*/  HMMA.16816.F32.BF16 R56, R184.reuse, R16, R44 ;  /* 0x00000010b838723c */ /* 0x060fe2000004182c */
[----:B------:R-:W3:Y:S07]  /*2540*/  LDSM.16.M88.4 R44, [R3+0x13900] ;  /* 0x01390000032c783b */ /* 0x000eee0000000200 */
[C---:B------:R-:W-:Y:S01]  /*2550*/  HMMA.16816.F32.BF16 R48, R184.reuse, R18, R28 ;  /* 0x00000012b830723c */ /* 0x040fe2000004181c */
[----:B------:R-:W4:Y:S07]  /*2560*/  LDSM.16.M88.4 R28, [R3+0x14900] ;  /* 0x01490000031c783b */ /* 0x000f2e0000000200 */
[C---:B------:R-:W-:Y:S01]  /*2570*/  HMMA.16816.F32.BF16 R40, R184.reuse, R12, R20 ;  /* 0x0000000cb828723c */ /* 0x040fe20000041814 */
[----:B------:R-:W5:Y:S07]  /*2580*/  LDSM.16.M88.4 R20, [R236+0x15100] ;  /* 0x01510000ec14783b */ /* 0x000f6e0000000200 */
[----:B------:R-:W-:Y:S08]  /*2590*/  HMMA.16816.F32.BF16 R24, R184, R14, R8 ;  /* 0x0000000eb818723c */ /* 0x000ff00000041808 */
[C---:B-1----:R-:W-:Y:S08]  /*25a0*/  HMMA.16816.F32.BF16 R16, R188.reuse, R36, R64 ;  /* 0x00000024bc10723c */ /* 0x042ff00000041840 */
[C---:B------:R-:W-:Y:S01]  /*25b0*/  HMMA.16816.F32.BF16 R12, R188.reuse, R38, R68 ;  /* 0x00000026bc0c723c */ /* 0x040fe20000041844 */
[----:B------:R-:W1:Y:S07]  /*25c0*/  LDSM.16.M88.4 R36, [R236+0x15900] ;  /* 0x01590000ec24783b */ /* 0x000e6e0000000200 */
[C---:B------:R-:W-:Y:S08]  /*25d0*/  HMMA.16816.F32.BF16 R8, R188.reuse, R60, R72 ;  /* 0x0000003cbc08723c */ /* 0x040ff00000041848 */
[C---:B------:R-:W-:Y:S01]  /*25e0*/  HMMA.16816.F32.BF16 R64, R188.reuse, R62, R76 ;  /* 0x0000003ebc40723c */ /* 0x040fe2000004184c */
[----:B------:R-:W1:Y:S07]  /*25f0*/  LDSM.16.M88.4 R60, [R236+0x16100] ;  /* 0x01610000ec3c783b */ /* 0x000e6e0000000200 */
[C---:B--2---:R-:W-:Y:S08]  /*2600*/  HMMA.16816.F32.BF16 R68, R188.reuse, R52, R84 ;  /* 0x00000034bc44723c */ /* 0x044ff00000041854 */
[C---:B------:R-:W-:Y:S08]  /*2610*/  HMMA.16816.F32.BF16 R76, R188.reuse, R54, R88 ;  /* 0x00000036bc4c723c */ /* 0x040ff00000041858 */
[C---:B------:R-:W-:Y:S01]  /*2620*/  HMMA.16816.F32.BF16 R92, R188.reuse, R32, R56 ;  /* 0x00000020bc5c723c */ /* 0x040fe20000041838 */
[----:B------:R-:W2:Y:S07]  /*2630*/  LDSM.16.M88.4 R56, [R236+0x16900] ;  /* 0x01690000ec38783b */ /* 0x000eae0000000200 */
[C---:B---3--:R-:W-:Y:S08]  /*2640*/  HMMA.16816.F32.BF16 R96, R188.reuse, R44, R96 ;  /* 0x0000002cbc60723c */ /* 0x048ff00000041860 */
[C---:B------:R-:W-:Y:S08]  /*2650*/  HMMA.16816.F32.BF16 R88, R188.reuse, R46, R80 ;  /* 0x0000002ebc58723c */ /* 0x040ff00000041850 */
[C---:B------:R-:W-:Y:S01]  /*2660*/  HMMA.16816.F32.BF16 R84, R188.reuse, R34, R48 ;  /* 0x00000022bc54723c */ /* 0x040fe20000041830 */
[----:B------:R-:W3:Y:S04]  /*2670*/  LDSM.16.M88.4 R48, [R236+0x17100] ;  /* 0x01710000ec30783b */ /* 0x000ee80000000200 */
[----:B------:R-:W-:Y:S03]  /*2680*/  LDSM.16.M88.4 R32, [R4+0x15900] ;  /* 0x015900000420783b */ /* 0x000fe60000000200 */
[----:B----4-:R-:W-:Y:S08]  /*2690*/  HMMA.16816.F32.BF16 R72, R188, R30, R24 ;  /* 0x0000001ebc48723c */ /* 0x010ff00000041818 */
[C---:B-----5:R-:W-:Y:S08]  /*26a0*/  HMMA.16816.F32.BF16 R52, R196.reuse, R20, R16 ;  /* 0x00000014c434723c */ /* 0x060ff00000041810 */
[C---:B------:R-:W-:Y:S08]  /*26b0*/  HMMA.16816.F32.BF16 R44, R196.reuse, R22, R12 ;  /* 0x00000016c42c723c */ /* 0x040ff0000004180c */
[C---:B-1----:R-:W-:Y:S08]  /*26c0*/  HMMA.16816.F32.BF16 R24, R196.reuse, R36, R8 ;  /* 0x00000024c418723c */ /* 0x042ff00000041808 */
[----:B------:R-:W-:Y:S01]  /*26d0*/  HMMA.16816.F32.BF16 R20, R196, R38, R64 ;  /* 0x00000026c414723c */ /* 0x000fe20000041840 */
[----:B------:R-:W1:Y:S04]  /*26e0*/  LDSM.16.M88.4 R36, [R4+0x15100] ;  /* 0x015100000424783b */ /* 0x000e680000000200 */
[----:B------:R-:W-:Y:S03]  /*26f0*/  LDSM.16.M88.4 R64, [R4+0x17100] ;  /* 0x017100000440783b */ /* 0x000fe60000000200 */
[----:B------:R-:W-:Y:S01]  /*2700*/  HMMA.16816.F32.BF16 R80, R188, R28, R40 ;  /* 0x0000001cbc50723c */ /* 0x000fe20000041828 */
[----:B------:R-:W4:Y:S04]  /*2710*/  LDSM.16.M88.4 R40, [R236+0x17900] ;  /* 0x01790000ec28783b */ /* 0x000f280000000200 */
[----:B------:R-:W5:Y:S03]  /*2720*/  LDSM.16.M88.4 R28, [R4+0x16100] ;  /* 0x01610000041c783b */ /* 0x000f660000000200 */
[C---:B------:R-:W-:Y:S08]  /*2730*/  HMMA.16816.F32.BF16 R16, R196.reuse, R60, R68 ;  /* 0x0000003cc410723c */ /* 0x040ff00000041844 */
[C---:B------:R-:W-:Y:S01]  /*2740*/  HMMA.16816.F32.BF16 R12, R196.reuse, R62, R76 ;  /* 0x0000003ec40c723c */ /* 0x040fe2000004184c */
[----:B------:R-:W-:Y:S07]  /*2750*/  LDSM.16.M88.4 R60, [R4+0x17900] ;  /* 0x01790000043c783b */ /* 0x000fee0000000200 */
[C---:B--2---:R-:W-:Y:S08]  /*2760*/  HMMA.16816.F32.BF16 R68, R196.reuse, R58, R88 ;  /* 0x0000003ac444723c */ /* 0x044ff00000041858 */
[C---:B---3--:R-:W-:Y:S08]  /*2770*/  HMMA.16816.F32.BF16 R100, R196.reuse, R48, R92 ;  /* 0x00000030c464723c */ /* 0x048ff0000004185c */
[----:B------:R-:W-:Y:S01]  /*2780*/  HMMA.16816.F32.BF16 R88, R196, R50, R84 ;  /* 0x00000032c458723c */ /* 0x000fe20000041854 */
[----:B------:R-:W2:Y:S07]  /*2790*/  LDSM.16.M88.4 R48, [R4+0x16900] ;  /* 0x016900000430783b */ /* 0x000eae0000000200 */
[----:B-1----:R-:W-:Y:S01]  /*27a0*/  HMMA.16816.F32.BF16 R92, R204, R36, R52 ;  /* 0x00000024cc5c723c */ /* 0x002fe20000041834 */
[----:B------:R-:W1:Y:S07]  /*27b0*/  LDSM.16.M88.4 R52, [R5+0x15100] ;  /* 0x015100000534783b */ /* 0x000e6e0000000200 */
[C---:B------:R-:W-:Y:S08]  /*27c0*/  HMMA.16816.F32.BF16 R8, R196.reuse, R56, R96 ;  /* 0x00000038c408723c */ /* 0x040ff00000041860 */
[----:B----4-:R-:W-:Y:S08]  /*27d0*/  HMMA.16816.F32.BF16 R96, R196, R40, R80 ;  /* 0x00000028c460723c */ /* 0x010ff00000041850 */
[----:B------:R-:W-:Y:S01]  /*27e0*/  HMMA.16816.F32.BF16 R80, R204, R38, R44 ;  /* 0x00000026cc50723c */ /* 0x000fe2000004182c */
[----:B------:R-:W3:Y:S07]  /*27f0*/  LDSM.16.M88.4 R36, [R5+0x16100] ;  /* 0x016100000524783b */ /* 0x000eee0000000200 */
[----:B------:R-:W-:Y:S01]  /*2800*/  HMMA.16816.F32.BF16 R84, R196, R42, R72 ;  /* 0x0000002ac454723c */ /* 0x000fe20000041848 */
[----:B------:R-:W4:Y:S07]  /*2810*/  LDSM.16.M88.4 R40, [R5+0x15900] ;  /* 0x015900000528783b */ /* 0x000f2e0000000200 */
[C---:B-----5:R-:W-:Y:S08]  /*2820*/  HMMA.16816.F32.BF16 R44, R204.reuse, R30, R12 ;  /* 0x0000001ecc2c723c */ /* 0x060ff0000004180c */
[C---:B------:R-:W-:Y:S08]  /*2830*/  HMMA.16816.F32.BF16 R76, R204.reuse, R32, R24 ;  /* 0x00000020cc4c723c */ /* 0x040ff00000041818 */
[C---:B------:R-:W-:Y:S01]  /*2840*/  HMMA.16816.F32.BF16 R72, R204.reuse, R34, R20 ;  /* 0x00000022cc48723c */ /* 0x040fe20000041814 */
[----:B------:R-:W5:Y:S07]  /*2850*/  LDSM.16.M88.4 R32, [R5+0x16900] ;  /* 0x016900000520783b */ /* 0x000f6e0000000200 */
[C---:B------:R-:W-:Y:S01]  /*2860*/  HMMA.16816.F32.BF16 R56, R204.reuse, R28, R16 ;  /* 0x0000001ccc38723c */ /* 0x040fe20000041810 */
[----:B------:R-:W3:Y:S07]  /*2870*/  LDSM.16.M88.4 R28, [R5+0x17100] ;  /* 0x01710000051c783b */ /* 0x000eee0000000200 */
[C---:B--2---:R-:W-:Y:S08]  /*2880*/  HMMA.16816.F32.BF16 R24, R204.reuse, R48, R8 ;  /* 0x00000030cc18723c */ /* 0x044ff00000041808 */
[C---:B------:R-:W-:Y:S08]  /*2890*/  HMMA.16816.F32.BF16 R20, R204.reuse, R50, R68 ;  /* 0x00000032cc14723c */ /* 0x040ff00000041844 */
[C---:B------:R-:W-:Y:S08]  /*28a0*/  HMMA.16816.F32.BF16 R16, R204.reuse, R64, R100 ;  /* 0x00000040cc10723c */ /* 0x040ff00000041864 */
[----:B------:R-:W-:Y:S01]  /*28b0*/  HMMA.16816.F32.BF16 R12, R204, R66, R88 ;  /* 0x00000042cc0c723c */ /* 0x000fe20000041858 */
[----:B------:R-:W2:Y:S07]  /*28c0*/  LDSM.16.M88.4 R64, [R3+0x15100] ;  /* 0x015100000340783b */ /* 0x000eae0000000200 */
[C---:B-1----:R-:W-:Y:S08]  /*28d0*/  HMMA.16816.F32.BF16 R100, R208.reuse, R52, R92 ;  /* 0x00000034d064723c */ /* 0x042ff0000004185c */
[----:B------:R-:W-:Y:S01]  /*28e0*/  HMMA.16816.F32.BF16 R88, R208, R54, R80 ;  /* 0x00000036d058723c */ /* 0x000fe20000041850 */
[----:B------:R-:W1:Y:S07]  /*28f0*/  LDSM.16.M88.4 R52, [R5+0x17900] ;  /* 0x017900000534783b */ /* 0x000e6e0000000200 */
[C---:B------:R-:W-:Y:S08]  /*2900*/  HMMA.16816.F32.BF16 R8, R204.reuse, R60, R96 ;  /* 0x0000003ccc08723c */ /* 0x040ff00000041860 */
[----:B------:R-:W-:Y:S01]  /*2910*/  HMMA.16816.F32.BF16 R68, R204, R62, R84 ;  /* 0x0000003ecc44723c */ /* 0x000fe20000041854 */
[----:B------:R-:W1:Y:S07]  /*2920*/  LDSM.16.M88.4 R60, [R3+0x15900] ;  /* 0x01590000033c783b */ /* 0x000e6e0000000200 */
[C---:B---3--:R-:W-:Y:S01]  /*2930*/  HMMA.16816.F32.BF16 R80, R208.reuse, R38, R44 ;  /* 0x00000026d050723c */ /* 0x048fe2000004182c */
[----:B------:R-:W3:Y:S07]  /*2940*/  LDSM.16.M88.4 R44, [R3+0x16100] ;  /* 0x01610000032c783b */ /* 0x000eee0000000200 */
[C---:B----4-:R-:W-:Y:S08]  /*2950*/  HMMA.16816.F32.BF16 R96, R208.reuse, R40, R76 ;  /* 0x00000028d060723c */ /* 0x050ff0000004184c */
[C---:B------:R-:W-:Y:S01]  /*2960*/  HMMA.16816.F32.BF16 R84, R208.reuse, R42, R72 ;  /* 0x0000002ad054723c */ /* 0x040fe20000041848 */
[----:B------:R-:W4:Y:S07]  /*2970*/  LDSM.16.M88.4 R40, [R3+0x16900] ;  /* 0x016900000328783b */ /* 0x000f2e0000000200 */
[C---:B------:R-:W-:Y:S01]  /*2980*/  HMMA.16816.F32.BF16 R92, R208.reuse, R36, R56 ;  /* 0x00000024d05c723c */ /* 0x040fe20000041838 */
[----:B------:R-:W1:Y:S07]  /*2990*/  LDSM.16.M88.4 R36, [R3+0x17100] ;  /* 0x017100000324783b */ /* 0x000e6e0000000200 */
[C---:B-----5:R-:W-:Y:S08]  /*29a0*/  HMMA.16816.F32.BF16 R76, R208.reuse, R32, R24 ;  /* 0x00000020d04c723c */ /* 0x060ff00000041818 */
[C---:B------:R-:W-:Y:S01]  /*29b0*/  HMMA.16816.F32.BF16 R72, R208.reuse, R34, R20 ;  /* 0x00000022d048723c */ /* 0x040fe20000041814 */
[----:B------:R-:W5:Y:S04]  /*29c0*/  LDSM.16.M88.4 R20, [R236+0x18100] ;  /* 0x01810000ec14783b */ /* 0x000f680000000200 */
[----:B------:R-:W3:Y:S03]  /*29d0*/  LDSM.16.M88.4 R32, [R3+0x17900] ;  /* 0x017900000320783b */ /* 0x000ee60000000200 */
[C---:B------:R-:W-:Y:S08]  /*29e0*/  HMMA.16816.F32.BF16 R56, R208.reuse, R28, R16 ;  /* 0x0000001cd038723c */ /* 0x040ff00000041810 */
[----:B------:R-:W-:Y:S08]  /*29f0*/  HMMA.16816.F32.BF16 R48, R208, R30, R12 ;  /* 0x0000001ed030723c */ /* 0x000ff0000004180c */
[----:B--2---:R-:W-:Y:S08]  /*2a00*/  HMMA.16816.F32.BF16 R16, R212, R64, R100 ;  /* 0x00000040d410723c */ /* 0x004ff00000041864 */
[C---:B-1----:R-:W-:Y:S08]  /*2a10*/  HMMA.16816.F32.BF16 R28, R208.reuse, R52, R8 ;  /* 0x00000034d01c723c */ /* 0x042ff00000041808 */
[----:B------:R-:W-:Y:S01]  /*2a20*/  HMMA.16816.F32.BF16 R24, R208, R54, R68 ;  /* 0x00000036d018723c */ /* 0x000fe20000041844 */
[----:B------:R-:W-:Y:S07]  /*2a30*/  LDSM.16.M88.4 R52, [R236+0x19900] ;  /* 0x01990000ec34783b */ /* 0x000fee0000000200 */
[C---:B------:R-:W-:Y:S08]  /*2a40*/  HMMA.16816.F32.BF16 R12, R212.reuse, R66, R88 ;  /* 0x00000042d40c723c */ /* 0x040ff00000041858 */
[C---:B------:R-:W-:Y:S08]  /*2a50*/  HMMA.16816.F32.BF16 R64, R212.reuse, R62, R84 ;  /* 0x0000003ed440723c */ /* 0x040ff00000041854 */
[C---:B---3--:R-:W-:Y:S08]  /*2a60*/  HMMA.16816.F32.BF16 R92, R212.reuse, R44, R92 ;  /* 0x0000002cd45c723c */ /* 0x048ff0000004185c */
[C---:B------:R-:W-:Y:S01]  /*2a70*/  HMMA.16816.F32.BF16 R84, R212.reuse, R46, R80 ;  /* 0x0000002ed454723c */ /* 0x040fe20000041850 */
[----:B------:R-:W1:Y:S07]  /*2a80*/  LDSM.16.M88.4 R44, [R236+0x18900] ;  /* 0x01890000ec2c783b */ /* 0x000e6e0000000200 */
[C---:B------:R-:W-:Y:S01]  /*2a90*/  HMMA.16816.F32.BF16 R8, R212.reuse, R60, R96 ;  /* 0x0000003cd408723c */ /* 0x040fe20000041860 */
[----:B------:R-:W-:Y:S07]  /*2aa0*/  LDSM.16.M88.4 R60, [R236+0x1a100] ;  /* 0x01a10000ec3c783b */ /* 0x000fee0000000200 */
[C---:B----4-:R-:W-:Y:S08]  /*2ab0*/  HMMA.16816.F32.BF16 R88, R212.reuse, R40, R76 ;  /* 0x00000028d458723c */ /* 0x050ff0000004184c */
[C---:B------:R-:W-:Y:S08]  /*2ac0*/  HMMA.16816.F32.BF16 R76, R212.reuse, R36, R56 ;  /* 0x00000024d44c723c */ /* 0x040ff00000041838 */
[C---:B------:R-:W-:Y:S01]  /*2ad0*/  HMMA.16816.F32.BF16 R96, R212.reuse, R38, R48 ;  /* 0x00000026d460723c */ /* 0x040fe20000041830 */
[----:B------:R-:W2:Y:S04]  /*2ae0*/  LDSM.16.M88.4 R36, [R4+0x18100] ;  /* 0x018100000424783b */ /* 0x000ea80000000200 */
[----:B------:R-:W3:Y:S03]  /*2af0*/  LDSM.16.M88.4 R48, [R236+0x19100] ;  /* 0x01910000ec30783b */ /* 0x000ee60000000200 */
[----:B------:R-:W-:Y:S01]  /*2b00*/  HMMA.16816.F32.BF16 R100, R212, R42, R72 ;  /* 0x0000002ad464723c */ /* 0x000fe20000041848 */
[----:B------:R-:W4:Y:S07]  /*2b10*/  LDSM.16.M88.4 R40, [R236+0x1a900] ;  /* 0x01a90000ec28783b */ /* 0x000f2e0000000200 */
[----:B-----5:R-:W-:Y:S08]  /*2b20*/  HMMA.16816.F32.BF16 R68, R216, R20, R16 ;  /* 0x00000014d844723c */ /* 0x020ff00000041810 */
[C---:B------:R-:W-:Y:S01]  /*2b30*/  HMMA.16816.F32.BF16 R80, R212.reuse, R32, R28 ;  /* 0x00000020d450723c */ /* 0x040fe2000004181c */
[----:B------:R-:W-:Y:S07]  /*2b40*/  LDSM.16.M88.4 R28, [R4+0x19100] ;  /* 0x01910000041c783b */ /* 0x000fee0000000200 */
[----:B------:R-:W-:Y:S01]  /*2b50*/  HMMA.16816.F32.BF16 R72, R212, R34, R24 ;  /* 0x00000022d448723c */ /* 0x000fe20000041818 */
[----:B------:R-:W5:Y:S07]  /*2b60*/  LDSM.16.M88.4 R32, [R4+0x18900] ;  /* 0x018900000420783b */ /* 0x000f6e0000000200 */
[C---:B------:R-:W-:Y:S08]  /*2b70*/  HMMA.16816.F32.BF16 R56, R216.reuse, R22, R12 ;  /* 0x00000016d838723c */ /* 0x040ff0000004180c */
[C---:B-1----:R-:W-:Y:S08]  /*2b80*/  HMMA.16816.F32.BF16 R24, R216.reuse, R44, R8 ;  /* 0x0000002cd818723c */ /* 0x042ff00000041808 */
[C---:B------:R-:W-:Y:S08]  /*2b90*/  HMMA.16816.F32.BF16 R8, R216.reuse, R52, R88 ;  /* 0x00000034d808723c */ /* 0x040ff00000041858 */
[----:B------:R-:W-:Y:S01]  /*2ba0*/  HMMA.16816.F32.BF16 R20, R216, R46, R64 ;  /* 0x0000002ed814723c */ /* 0x000fe20000041840 */
[----:B------:R-:W1:Y:S04]  /*2bb0*/  LDSM.16.M88.4 R44, [R4+0x19900] ;  /* 0x01990000042c783b */ /* 0x000e680000000200 */
[----:B------:R-:W-:Y:S03]  /*2bc0*/  LDSM.16.M88.4 R64, [R4+0x1a900] ;  /* 0x01a900000440783b */ /* 0x000fe60000000200 */
[----:B--2---:R-:W-:Y:S08]  /*2bd0*/  HMMA.16816.F32.BF16 R88, R220, R36, R68 ;  /* 0x00000024dc58723c */ /* 0x004ff00000041844 */
[C---:B---3--:R-:W-:Y:S08]  /*2be0*/  HMMA.16816.F32.BF16 R16, R216.reuse, R48, R92 ;  /* 0x00000030d810723c */ /* 0x048ff0000004185c */
[C---:B------:R-:W-:Y:S08]  /*2bf0*/  HMMA.16816.F32.BF16 R12, R216.reuse, R50, R84 ;  /* 0x00000032d80c723c */ /* 0x040ff00000041854 */
[C---:B----4-:R-:W-:Y:S08]  /*2c00*/  HMMA.16816.F32.BF16 R80, R216.reuse, R40, R80 ;  /* 0x00000028d850723c */ /* 0x050ff00000041850 */
[----:B------:R-:W-:Y:S01]  /*2c10*/  HMMA.16816.F32.BF16 R72, R216, R42, R72 ;  /* 0x0000002ad848723c */ /* 0x000fe20000041848 */
[----:B------:R-:W2:Y:S07]  /*2c20*/  LDSM.16.M88.4 R40, [R4+0x1a100] ;  /* 0x01a100000428783b */ /* 0x000eae0000000200 */
[----:B------:R-:W-:Y:S01]  /*2c30*/  HMMA.16816.F32.BF16 R68, R220, R38, R56 ;  /* 0x00000026dc44723c */ /* 0x000fe20000041838 */
[----:B------:R-:W3:Y:S04]  /*2c40*/  LDSM.16.M88.4 R56, [R5+0x18100] ;  /* 0x018100000538783b */ /* 0x000ee80000000200 */
[----:B------:R-:W-:Y:S03]  /*2c50*/  LDSM.16.M88.4 R36, [R5+0x19100] ;  /* 0x019100000524783b */ /* 0x000fe60000000200 */
[C---:B------:R-:W-:Y:S01]  /*2c60*/  HMMA.16816.F32.BF16 R52, R216.reuse, R54, R100 ;  /* 0x00000036d834723c */ /* 0x040fe20000041864 */
[----:B------:R-:W-:Y:S07]  /*2c70*/  LDSM.16.M88.4 R100, [R3+0x19100] ;  /* 0x019100000364783b */ /* 0x000fee0000000200 */
[C---:B------:R-:W-:Y:S08]  /*2c80*/  HMMA.16816.F32.BF16 R76, R216.reuse, R60, R76 ;  /* 0x0000003cd84c723c */ /* 0x040ff0000004184c */
[----:B------:R-:W-:Y:S01]  /*2c90*/  HMMA.16816.F32.BF16 R84, R216, R62, R96 ;  /* 0x0000003ed854723c */ /* 0x000fe20000041860 */
[----:B------:R-:W4:Y:S07]  /*2ca0*/  LDSM.16.M88.4 R60, [R5+0x18900] ;  /* 0x01890000053c783b */ /* 0x000f2e0000000200 */
[C---:B-----5:R-:W-:Y:S08]  /*2cb0*/  HMMA.16816.F32.BF16 R104, R220.reuse, R32, R24 ;  /* 0x00000020dc68723c */ /* 0x060ff00000041818 */
[C---:B------:R-:W-:Y:S01]  /*2cc0*/  HMMA.16816.F32.BF16 R96, R220.reuse, R34, R20 ;  /* 0x00000022dc60723c */ /* 0x040fe20000041814 */
[----:B------:R-:W-:Y:S07]  /*2cd0*/  LDSM.16.M88.4 R32, [R5+0x19900] ;  /* 0x019900000520783b */ /* 0x000fee0000000200 */
[C---:B------:R-:W-:Y:S08]  /*2ce0*/  HMMA.16816.F32.BF16 R92, R220.reuse, R28, R16 ;  /* 0x0000001cdc5c723c */ /* 0x040ff00000041810 */
[C---:B------:R-:W-:Y:S01]  /*2cf0*/  HMMA.16816.F32.BF16 R48, R220.reuse, R30, R12 ;  /* 0x0000001edc30723c */ /* 0x040fe2000004180c */
[----:B------:R-:W5:Y:S04]  /*2d00*/  LDSM.16.M88.4 R28, [R5+0x1a100] ;  /* 0x01a10000051c783b */ /* 0x000f680000000200 */
[----:B------:R-:W4:Y:S03]  /*2d10*/  LDSM.16.M88.4 R4, [R5+0x1a900] ;  /* 0x01a900000504783b */ /* 0x000f260000000200 */
[C---:B-1----:R-:W-:Y:S08]  /*2d20*/  HMMA.16816.F32.BF16 R20, R220.reuse, R46, R52 ;  /* 0x0000002edc14723c */ /* 0x042ff00000041834 */
[C---:B------:R-:W-:Y:S08]  /*2d30*/  HMMA.16816.F32.BF16 R24, R220.reuse, R44, R8 ;  /* 0x0000002cdc18723c */ /* 0x040ff00000041808 */
[----:B--2---:R-:W-:Y:S08]  /*2d40*/  HMMA.16816.F32.BF16 R16, R220, R40, R76 ;  /* 0x00000028dc10723c */ /* 0x004ff0000004184c */
[C---:B---3--:R-:W-:Y:S01]  /*2d50*/  HMMA.16816.F32.BF16 R52, R224.reuse, R56, R88 ;  /* 0x00000038e034723c */ /* 0x048fe20000041858 */
[----:B------:R-:W-:Y:S07]  /*2d60*/  LDSM.16.M88.4 R88, [R3+0x18900] ;  /* 0x018900000358783b */ /* 0x000fee0000000200 */
[----:B------:R-:W-:Y:S01]  /*2d70*/  HMMA.16816.F32.BF16 R68, R224, R58, R68 ;  /* 0x0000003ae044723c */ /* 0x000fe20000041844 */
[----:B------:R-:W1:Y:S07]  /*2d80*/  LDSM.16.M88.4 R56, [R3+0x18100] ;  /* 0x018100000338783b */ /* 0x000e6e0000000200 */
[C---:B------:R-:W-:Y:S08]  /*2d90*/  HMMA.16816.F32.BF16 R8, R220.reuse, R64, R80 ;  /* 0x00000040dc08723c */ /* 0x040ff00000041850 */
[C---:B------:R-:W-:Y:S08]  /*2da0*/  HMMA.16816.F32.BF16 R12, R220.reuse, R42, R84 ;  /* 0x0000002adc0c723c */ /* 0x040ff00000041854 */
[----:B------:R-:W-:Y:S08]  /*2db0*/  HMMA.16816.F32.BF16 R40, R220, R66, R72 ;  /* 0x00000042dc28723c */ /* 0x000ff00000041848 */
[C---:B----4-:R-:W-:Y:S01]  /*2dc0*/  HMMA.16816.F32.BF16 R72, R224.reuse, R60, R104 ;  /* 0x0000003ce048723c */ /* 0x050fe20000041868 */
[----:B------:R-:W-:Y:S07]  /*2dd0*/  LDSM.16.M88.4 R104, [R3+0x19900] ;  /* 0x019900000368783b */ /* 0x000fee0000000200 */
[C---:B------:R-:W-:Y:S08]  /*2de0*/  HMMA.16816.F32.BF16 R80, R224.reuse, R62, R96 ;  /* 0x0000003ee050723c */ /* 0x040ff00000041860 */
[C---:B-----5:R-:W-:Y:S08]  /*2df0*/  HMMA.16816.F32.BF16 R60, R224.reuse, R28, R16 ;  /* 0x0000001ce03c723c */ /* 0x060ff00000041810 */
[C---:B------:R-:W-:Y:S01]  /*2e00*/  HMMA.16816.F32.BF16 R84, R224.reuse, R36, R92 ;  /* 0x00000024e054723c */ /* 0x040fe2000004185c */
[----:B------:R-:W-:Y:S07]  /*2e10*/  LDSM.16.M88.4 R92, [R3+0x1a100] ;  /* 0x01a10000035c783b */ /* 0x000fee0000000200 */
[----:B------:R-:W-:Y:S01]  /*2e20*/  HMMA.16816.F32.BF16 R16, R224, R4, R8 ;  /* 0x00000004e010723c */ /* 0x000fe20000041808 */
[----:B------:R2:W3:Y:S01]  /*2e30*/  LDSM.16.M88.4 R8, [R3+0x1a900] ;  /* 0x01a900000308783b */ /* 0x0004e20000000200 */
[----:B------:R-:W-:-:S06]  /*2e40*/  DEPBAR.LE SB0, 0x2 ;  /* 0x000080800000791a */ /* 0x000fcc0000000000 */
[----:B------:R-:W-:Y:S08]  /*2e50*/  HMMA.16816.F32.BF16 R44, R224, R30, R12 ;  /* 0x0000001ee02c723c */ /* 0x000ff0000004180c */
[----:B-1----:R-:W-:Y:S01]  /*2e60*/  HMMA.16816.F32.BF16 R12, R228, R56, R52 ;  /* 0x00000038e40c723c */ /* 0x002fe20000041834 */
[----:B--2---:R-:W-:-:S07]  /*2e70*/  LOP3.LUT R3, R108, 0xffffffe0, RZ, 0xc0, !PT ;  /* 0xffffffe06c037812 */ /* 0x004fce00078ec0ff */
[----:B------:R-:W-:Y:S01]  /*2e80*/  HMMA.16816.F32.BF16 R76, R224, R38, R48 ;  /* 0x00000026e04c723c */ /* 0x000fe20000041830 */
[----:B------:R-:W-:-:S07]  /*2e90*/  IMAD.IADD R3, R132, 0x1, -R3 ;  /* 0x0000000184037824 */ /* 0x000fce00078e0a03 */
[----:B------:R-:W-:Y:S01]  /*2ea0*/  HMMA.16816.F32.BF16 R48, R224, R32, R24 ;  /* 0x00000020e030723c */ /* 0x000fe20000041818 */
[----:B------:R-:W-:-:S04]  /*2eb0*/  SHF.R.S32.HI R4, RZ, 0x1f, R3 ;  /* 0x0000001fff047819 */ /* 0x000fc80000011403 */
[----:B------:R-:W-:-:S03]  /*2ec0*/  LEA.HI R4, R4, R3, RZ, 0x2 ;  /* 0x0000000304047211 */ /* 0x000fc600078f10ff */
[----:B------:R-:W-:Y:S01]  /*2ed0*/  HMMA.16816.F32.BF16 R24, R228, R58, R68 ;  /* 0x0000003ae418723c */ /* 0x000fe20000041844 */
[----:B------:R-:W-:-:S05]  /*2ee0*/  LOP3.LUT R4, R4, 0x7ffffffc, RZ, 0xc0, !PT ;  /* 0x7ffffffc04047812 */ /* 0x000fca00078ec0ff */
[----:B------:R-:W-:Y:S01]  /*2ef0*/  IMAD.IADD R3, R3, 0x1, -R4 ;  /* 0x0000000103037824 */ /* 0x000fe200078e0a04 */
[----:B------:R-:W-:Y:S01]  /*2f00*/  MOV R4, UR4 ;  /* 0x0000000400047c02 */ /* 0x000fe20008000f00 */
[----:B------:R-:W-:Y:S01]  /*2f10*/  HMMA.16816.F32.BF16 R64, R224, R34, R20 ;  /* 0x00000022e040723c */ /* 0x000fe20000041814 */
[----:B------:R-:W-:-:S03]  /*2f20*/  UIADD3 UR4, UR14, -0x3, URZ ;  /* 0xfffffffd0e047890 */ /* 0x000fc6000fffe03f */
[----:B------:R-:W-:Y:S01]  /*2f30*/  IMAD R3, R3, -0x2, R4 ;  /* 0xfffffffe03037824 */ /* 0x000fe200078e0204 */
[----:B------:R-:W-:-:S03]  /*2f40*/  UISETP.GE.AND UP0, UPT, UR4, UR10, UPT ;  /* 0x0000000a0400728c */ /* 0x000fc6000bf06270 */
[----:B------:R-:W-:Y:S01]  /*2f50*/  HMMA.16816.F32.BF16 R20, R224, R6, R40 ;  /* 0x00000006e014723c */ /* 0x000fe20000041828 */
[C---:B------:R-:W-:Y:S02]  /*2f60*/  ISETP.GT.AND P5, PT, R3.reuse, RZ, PT ;  /* 0x000000ff0300720c */ /* 0x040fe40003fa4270 */
[C---:B------:R-:W-:Y:S02]  /*2f70*/  ISETP.GT.AND P1, PT, R3.reuse, 0x1, PT ;  /* 0x000000010300780c */ /* 0x040fe40003f24270 */
[----:B------:R-:W-:Y:S02]  /*2f80*/  ISETP.GT.AND P6, PT, R3, 0x8, PT ;  /* 0x000000080300780c */ /* 0x000fe40003fc4270 */
[----:B------:R-:W-:Y:S01]  /*2f90*/  FSEL R7, R12, -INF , P5 ;  /* 0xff8000000c077808 */ /* 0x000fe20002800000 */
[----:B------:R-:W-:Y:S01]  /*2fa0*/  HMMA.16816.F32.BF16 R28, R228, R88, R72 ;  /* 0x00000058e41c723c */ /* 0x000fe20000041848 */
[----:B------:R-:W-:Y:S02]  /*2fb0*/  FSEL R6, R13, -INF , P1 ;  /* 0xff8000000d067808 */ /* 0x000fe40000800000 */
[----:B------:R-:W-:-:S02]  /*2fc0*/  FSEL R15, R15, -INF , P1 ;  /* 0xff8000000f0f7808 */ /* 0x000fc40000800000 */
[----:B------:R-:W-:Y:S02]  /*2fd0*/  ISETP.GT.AND P1, PT, R3, 0x9, PT ;  /* 0x000000090300780c */ /* 0x000fe40003f24270 */
[----:B------:R-:W-:Y:S01]  /*2fe0*/  FMNMX.FTZ R4, R7, R6, !PT ;  /* 0x0000000607047209 */ /* 0x000fe20007810000 */
[----:B------:R-:W-:Y:S01]  /*2ff0*/  HMMA.16816.F32.BF16 R32, R228, R90, R80 ;  /* 0x0000005ae420723c */ /* 0x000fe20000041850 */
[----:B------:R-:W-:Y:S02]  /*3000*/  FSEL R13, R27, -INF , P1 ;  /* 0xff8000001b0d7808 */ /* 0x000fe40000800000 */
[----:B------:R-:W-:-:S05]  /*3010*/  FSEL R12, R26, -INF , P6 ;  /* 0xff8000001a0c7808 */ /* 0x000fca0003000000 */
[C---:B---3--:R-:W-:Y:S07]  /*3020*/  HMMA.16816.F32.BF16 R16, R228.reuse, R8, R16 ;  /* 0x00000008e410723c */ /* 0x048fee0000041810 */
[----:B------:R-:W-:Y:S01]  /*3030*/  FSEL R8, R24, -INF , P6 ;  /* 0xff80000018087808 */ /* 0x000fe20003000000 */
[----:B------:R-:W-:Y:S01]  /*3040*/  HMMA.16816.F32.BF16 R36, R228, R100, R84 ;  /* 0x00000064e424723c */ /* 0x000fe20000041854 */
[----:B------:R-:W-:Y:S02]  /*3050*/  ISETP.GT.AND P6, PT, R3, 0x18, PT ;  /* 0x000000180300780c */ /* 0x000fe40003fc4270 */
[----:B------:R-:W-:-:S05]  /*3060*/  FMNMX.FTZ R4, R8, R4, !PT ;  /* 0x0000000408047209 */ /* 0x000fca0007810000 */
[----:B------:R-:W-:Y:S01]  /*3070*/  HMMA.16816.F32.BF16 R20, R228, R10, R20 ;  /* 0x0000000ae414723c */ /* 0x000fe20000041814 */
[----:B------:R-:W-:-:S06]  /*3080*/  FSEL R81, R34, -INF , P6 ;  /* 0xff80000022517808 */ /* 0x000fcc0003000000 */
[----:B------:R-:W-:Y:S01]  /*3090*/  FSEL R11, R14, -INF , P5 ;  /* 0xff8000000e0b7808 */ /* 0x000fe20002800000 */
[C---:B------:R-:W-:Y:S01]  /*30a0*/  HMMA.16816.F32.BF16 R52, R228.reuse, R106, R64 ;  /* 0x0000006ae434723c */ /* 0x040fe20000041840 */
[----:B------:R-:W-:Y:S02]  /*30b0*/  ISETP.GT.AND P5, PT, R3, 0x10, PT ;  /* 0x000000100300780c */ /* 0x000fe40003fa4270 */
[----:B------:R-:W-:Y:S01]  /*30c0*/  FSEL R10, R25, -INF , P1 ;  /* 0xff800000190a7808 */ /* 0x000fe20000800000 */
[----:B------:R-:W-:Y:S01]  /*30d0*/  BAR.SYNC.DEFER_BLOCKING 0x0 ;  /* 0x0000000000007b1d */ /* 0x000fe20000010000 */
[----:B------:R-:W-:Y:S02]  /*30e0*/  ISETP.GT.AND P1, PT, R3, 0x11, PT ;  /* 0x000000110300780c */ /* 0x000fe40003f24270 */
[----:B------:R-:W-:Y:S01]  /*30f0*/  FSEL R64, R28, -INF , P5 ;  /* 0xff8000001c407808 */ /* 0x000fe20002800000 */
[----:B------:R-:W-:Y:S01]  /*3100*/  HMMA.16816.F32.BF16 R40, R228, R102, R76 ;  /* 0x00000066e428723c */ /* 0x000fe2000004184c */
[----:B------:R-:W-:-:S02]  /*3110*/  FMNMX.FTZ R4, R10, R4, !PT ;  /* 0x000000040a047209 */ /* 0x000fc40007810000 */
[----:B------:R-:W-:Y:S02]  /*3120*/  FSEL R65, R29, -INF , P1 ;  /* 0xff8000001d417808 */ /* 0x000fe40000800000 */
[----:B------:R-:W-:Y:S02]  /*3130*/  FMNMX.FTZ R4, R64, R4, !PT ;  /* 0x0000000440047209 */ /* 0x000fe40007810000 */
[----:B------:R-:W-:Y:S01]  /*3140*/  FSEL R80, R30, -INF , P5 ;  /* 0xff8000001e507808 */ /* 0x000fe20002800000 */
[----:B------:R-:W-:Y:S01]  /*3150*/  HMMA.16816.F32.BF16 R48, R228, R104, R48 ;  /* 0x00000068e430723c */ /* 0x000fe20000041830 */
[----:B------:R-:W-:Y:S02]  /*3160*/  ISETP.GT.AND P5, PT, R3, 0x19, PT ;  /* 0x000000190300780c */ /* 0x000fe40003fa4270 */
[----:B------:R-:W-:Y:S02]  /*3170*/  FSEL R67, R32, -INF , P6 ;  /* 0xff80000020437808 */ /* 0x000fe40003000000 */
[----:B------:R-:W-:-:S02]  /*3180*/  FMNMX.FTZ R4, R65, R4, !PT ;  /* 0x0000000441047209 */ /* 0x000fc40007810000 */
[----:B------:R-:W-:Y:S01]  /*3190*/  FSEL R82, R31, -INF , P1 ;  /* 0xff8000001f527808 */ /* 0x000fe20000800000 */
[C---:B------:R-:W-:Y:S01]  /*31a0*/  HMMA.16816.F32.BF16 R60, R228.reuse, R92, R60 ;  /* 0x0000005ce43c723c */ /* 0x040fe2000004183c */
[----:B------:R-:W-:Y:S02]  /*31b0*/  ISETP.GT.AND P1, PT, R3, 0x20, PT ;  /* 0x000000200300780c */ /* 0x000fe40003f24270 */
[----:B------:R-:W-:Y:S01]  /*31c0*/  FSEL R66, R33, -INF , P5 ;  /* 0xff80000021427808 */ /* 0x000fe20002800000 */
[----:B------:R-:W-:Y:S01]  /*31d0*/  LDSM.16.MT88.4 R28, [R2+0x3100] ;  /* 0x00310000021c783b */ /* 0x000fe20000004200 */
[----:B------:R-:W-:Y:S02]  /*31e0*/  FMNMX.FTZ R4, R67, R4, !PT ;  /* 0x0000000443047209 */ /* 0x000fe40007810000 */
[----:B------:R-:W-:Y:S01]  /*31f0*/  FSEL R83, R35, -INF , P5 ;  /* 0xff80000023537808 */ /* 0x000fe20002800000 */
[----:B------:R-:W-:Y:S01]  /*3200*/  HMMA.16816.F32.BF16 R44, R228, R94, R44 ;  /* 0x0000005ee42c723c */ /* 0x000fe2000004182c */
[----:B------:R-:W-:Y:S01]  /*3210*/  ISETP.GT.AND P5, PT, R3, 0x21, PT ;  /* 0x000000210300780c */ /* 0x000fe20003fa4270 */
[----:B------:R-:W-:Y:S01]  /*3220*/  LDSM.16.MT88.4 R32, [R2+0x100] ;  /* 0x000100000220783b */ /* 0x000fe20000004200 */
[----:B------:R-:W-:-:S02]  /*3230*/  FSEL R116, R36, -INF , P1 ;  /* 0xff80000024747808 */ /* 0x000fc40000800000 */
[----:B------:R-:W-:Y:S01]  /*3240*/  FMNMX.FTZ R4, R66, R4, !PT ;  /* 0x0000000442047209 */ /* 0x000fe20007810000 */
[----:B------:R-:W-:Y:S01]  /*3250*/  LDSM.16.MT88.4 R24, [R135+0x100] ;  /* 0x000100008718783b */ /* 0x000fe20000004200 */
[----:B------:R-:W-:Y:S02]  /*3260*/  FMNMX.FTZ R5, R11, R15, !PT ;  /* 0x0000000f0b057209 */ /* 0x000fe40007810000 */
[----:B------:R-:W-:Y:S02]  /*3270*/  FSEL R117, R37, -INF , P5 ;  /* 0xff80000025757808 */ /* 0x000fe40002800000 */
[----:B------:R-:W-:Y:S02]  /*3280*/  ISETP.GT.AND P6, PT, R3, 0x28, PT ;  /* 0x000000280300780c */ /* 0x000fe40003fc4270 */
        /* <DEDUP_REMOVED lines=19> */
[----:B------:R-:W-:Y:S02]  /*33c0*/  FSEL R200, R49, -INF , P5 ;  /* 0xff80000031c87808 */ /* 0x000fe40002800000 */
        /* <DEDUP_REMOVED lines=30> */
[----:B------:R-:W-:-:S02]  /*35b0*/  FSEL R242, R45, -INF , P1 ;  /* 0xff8000002df27808 */ /* 0x000fc40000800000 */
[----:B------:R-:W-:Y:S02]  /*35c0*/  ISETP.GT.AND P1, PT, R3, 0x50, PT ;  /* 0x000000500300780c */ /* 0x000fe40003f24270 */
[----:B------:R-:W-:Y:S02]  /*35d0*/  FMNMX.FTZ R4, R235, R4, !PT ;  /* 0x00000004eb047209 */ /* 0x000fe40007810000 */
[----:B------:R-:W-:Y:S02]  /*35e0*/  FMNMX.FTZ R5, R202, R5, !PT ;  /* 0x00000005ca057209 */ /* 0x000fe40007810000 */
        /* <DEDUP_REMOVED lines=15> */
[----:B------:R-:W-:Y:S02]  /*36e0*/  FMNMX.FTZ R132, R143, R132, !PT ;  /* 0x000000848f847209 */ /* 0x000fe40007810000 */
[----:B------:R-:W-:Y:S02]  /*36f0*/  FMNMX.FTZ R3, R243, R3, !PT ;  /* 0x00000003f3037209 */ /* 0x000fe40007810000 */
[----:B------:R-:W-:Y:S02]  /*3700*/  FMNMX.FTZ R132, R160, R132, !PT ;  /* 0x00000084a0847209 */ /* 0x000fe40007810000 */
[----:B------:R-:W-:Y:S02]  /*3710*/  FMNMX.FTZ R3, R245, R3, !PT ;  /* 0x00000003f5037209 */ /* 0x000fe40007810000 */
[----:B------:R-:W-:Y:S01]  /*3720*/  FSEL R161, R19, -INF , P6 ;  /* 0xff80000013a17808 */ /* 0x000fe20003000000 */
[----:B------:R-:W1:Y:S01]  /*3730*/  SHFL.BFLY PT, R4, R132, 0x2, 0x1f ;  /* 0x0c401f0084047f89 */ /* 0x000e6200000e0000 */
[----:B------:R-:W-:-:S02]  /*3740*/  FMNMX.FTZ R3, R244, R3, !PT ;  /* 0x00000003f4037209 */ /* 0x000fc40007810000 */
[----:B------:R-:W-:Y:S01]  /*3750*/  FSEL R150, R22, -INF , P5 ;  /* 0xff80000016967808 */ /* 0x000fe20002800000 */
[----:B------:R-:W-:Y:S01]  /*3760*/  LDSM.16.MT88.4 R16, [R237+0x100] ;  /* 0x00010000ed10783b */ /* 0x000fe20000004200 */
[----:B------:R-:W-:Y:S02]  /*3770*/  FMNMX.FTZ R3, R246, R3, !PT ;  /* 0x00000003f6037209 */ /* 0x000fe40007810000 */
[----:B------:R-:W-:Y:S02]  /*3780*/  FSEL R148, R23, -INF , P1 ;  /* 0xff80000017947808 */ /* 0x000fe40000800000 */
[----:B------:R-:W-:Y:S01]  /*3790*/  FMNMX.FTZ R3, R151, R3, !PT ;  /* 0x0000000397037209 */ /* 0x000fe20007810000 */
[----:B------:R-:W-:Y:S03]  /*37a0*/  LDSM.16.MT88.4 R20, [R2+0x6100] ;  /* 0x006100000214783b */ /* 0x000fe60000004200 */
[----:B------:R-:W-:-:S04]  /*37b0*/  FMNMX.FTZ R3, R161, R3, !PT ;  /* 0x00000003a1037209 */ /* 0x000fc80007810000 */
        /* <DEDUP_REMOVED lines=13> */
[----:B-1----:R-:W-:-:S04]  /*3890*/  FMNMX.FTZ R3, R3, R5, !PT ;  /* 0x0000000503037209 */ /* 0x002fc80007810000 */
[----:B------:R-:W-:Y:S01]  /*38a0*/  FSETP.NEU.FTZ.AND P1, PT, R3, -INF , PT ;  /* 0xff8000000300780b */ /* 0x000fe20003f3d000 */
[----:B--2---:R-:W-:-:S04]  /*38b0*/  FFMA.FTZ R4, R6, c[0x0][0x2d0], -R9 ;  /* 0x0000b40006047a23 */ /* 0x004fc80000010809 */
[----:B------:R1:W-:Y:S02]  /*38c0*/  MUFU.EX2 R146, R4 ;  /* 0x0000000400927308 */ /* 0x0003e40000000800 */
[----:B-1----:R-:W-:Y:S02]  /*38d0*/  FFMA.FTZ R4, R8, c[0x0][0x2d0], -R9 ;  /* 0x0000b40008047a23 */ /* 0x002fe40000010809 */
[----:B------:R-:W-:-:S04]  /*38e0*/  FMUL.FTZ R8, R3, c[0x0][0x2d0] ;  /* 0x0000b40003087a20 */ /* 0x000fc80000410000 */
[----:B------:R1:W-:Y:S01]  /*38f0*/  MUFU.EX2 R164, R4 ;  /* 0x0000000400a47308 */ /* 0x0003e20000000800 */
[----:B------:R-:W-:Y:S02]  /*3900*/  FSEL R8, R8, RZ, P1 ;  /* 0x000000ff08087208 */ /* 0x000fe40000800000 */
[----:B------:R-:W-:Y:S01]  /*3910*/  PLOP3.LUT P1, PT, PT, PT, UP0, 0x80, 0x0 ;  /* 0x000000000000781c */ /* 0x000fe20003f2f008 */
[--C-:B-1----:R-:W-:Y:S02]  /*3920*/  FFMA.FTZ R4, R10, c[0x0][0x2d0], -R9.reuse ;  /* 0x0000b4000a047a23 */ /* 0x102fe40000010809 */
[----:B------:R-:W-:Y:S02]  /*3930*/  FFMA.FTZ R10, R64, c[0x0][0x2d0], -R9 ;  /* 0x0000b400400a7a23 */ /* 0x000fe40000010809 */
[----:B------:R1:W2:Y:S08]  /*3940*/  MUFU.EX2 R145, R4 ;  /* 0x0000000400917308 */ /* 0x0002b00000000800 */
[----:B------:R3:W-:Y:S01]  /*3950*/  MUFU.EX2 R142, R10 ;  /* 0x0000000a008e7308 */ /* 0x0007e20000000800 */
[----:B-1----:R-:W-:Y:S01]  /*3960*/  FFMA.FTZ R4, R11, c[0x0][0x2d0], -R8 ;  /* 0x0000b4000b047a23 */ /* 0x002fe20000010808 */
[----:B--2---:R-:W-:-:S06]  /*3970*/  F2FP.BF16.PACK_AB R6, R145, R164 ;  /* 0x000000a49106723e */ /* 0x004fcc00000010ff */
[----:B------:R1:W-:Y:S01]  /*3980*/  MUFU.EX2 R248, R4 ;  /* 0x0000000400f87308 */ /* 0x0003e20000000800 */
[----:B---3--:R-:W-:-:S07]  /*3990*/  FFMA.FTZ R10, R65, c[0x0][0x2d0], -R9 ;  /* 0x0000b400410a7a23 */ /* 0x008fce0000010809 */
[----:B------:R2:W-:Y:S01]  /*39a0*/  MUFU.EX2 R140, R10 ;  /* 0x0000000a008c7308 */ /* 0x0005e20000000800 */
[----:B-1----:R-:W-:-:S07]  /*39b0*/  FFMA.FTZ R4, R15, c[0x0][0x2d0], -R8 ;  /* 0x0000b4000f047a23 */ /* 0x002fce0000010808 */
[----:B------:R1:W3:Y:S01]  /*39c0*/  MUFU.EX2 R149, R4 ;  /* 0x0000000400957308 */ /* 0x0002e20000000800 */
[----:B--2---:R-:W-:-:S07]  /*39d0*/  FFMA.FTZ R10, R67, c[0x0][0x2d0], -R9 ;  /* 0x0000b400430a7a23 */ /* 0x004fce0000010809 */
[----:B------:R2:W-:Y:S01]  /*39e0*/  MUFU.EX2 R165, R10 ;  /* 0x0000000a00a57308 */ /* 0x0005e20000000800 */
[----:B-1----:R-:W-:Y:S01]  /*39f0*/  FFMA.FTZ R4, R12, c[0x0][0x2d0], -R8 ;  /* 0x0000b4000c047a23 */ /* 0x002fe20000010808 */
[----:B---3--:R-:W-:-:S06]  /*3a00*/  F2FP.BF16.PACK_AB R5, R149, R248 ;  /* 0x000000f89505723e */ /* 0x008fcc00000010ff */
[----:B------:R1:W-:Y:S01]  /*3a10*/  MUFU.EX2 R247, R4 ;  /* 0x0000000400f77308 */ /* 0x0003e20000000800 */
[----:B--2---:R-:W-:-:S07]  /*3a20*/  FFMA.FTZ R10, R66, c[0x0][0x2d0], -R9 ;  /* 0x0000b400420a7a23 */ /* 0x004fce0000010809 */
[----:B------:R2:W-:Y:S01]  /*3a30*/  MUFU.EX2 R162, R10 ;  /* 0x0000000a00a27308 */ /* 0x0005e20000000800 */
[--C-:B-1----:R-:W-:Y:S02]  /*3a40*/  FFMA.FTZ R4, R13, c[0x0][0x2d0], -R8.reuse ;  /* 0x0000b4000d047a23 */ /* 0x102fe40000010808 */
[----:B------:R-:W1:Y:S05]  /*3a50*/  LDSM.16.MT88.4 R12, [R0+0x100] ;  /* 0x00010000000c783b */ /* 0x000e6a0000004200 */
[----:B------:R3:W4:Y:S01]  /*3a60*/  MUFU.EX2 R147, R4 ;  /* 0x0000000400937308 */ /* 0x0007220000000800 */
[----:B--2---:R-:W-:-:S07]  /*3a70*/  FFMA.FTZ R10, R80, c[0x0][0x2d0], -R8 ;  /* 0x0000b400500a7a23 */ /* 0x004fce0000010808 */
[----:B------:R2:W-:Y:S01]  /*3a80*/  MUFU.EX2 R249, R10 ;  /* 0x0000000a00f97308 */ /* 0x0005e20000000800 */
[----:B---3--:R-:W-:Y:S02]  /*3a90*/  F2FP.BF16.PACK_AB R4, R146, R144 ;  /* 0x000000909204723e */ /* 0x008fe400000010ff */
[----:B----4-:R-:W-:Y:S01]  /*3aa0*/  F2FP.BF16.PACK_AB R7, R147, R247 ;  /* 0x000000f79307723e */ /* 0x010fe200000010ff */
[----:B--2---:R-:W-:-:S06]  /*3ab0*/  FFMA.FTZ R10, R82, c[0x0][0x2d0], -R8 ;  /* 0x0000b400520a7a23 */ /* 0x004fcc0000010808 */
[C---:B------:R-:W-:Y:S01]  /*3ac0*/  HMMA.16816.F32.BF16 R76, R4.reuse, R28, RZ ;  /* 0x0000001c044c723c */ /* 0x040fe200000418ff */
[----:B------:R2:W3:Y:S07]  /*3ad0*/  MUFU.EX2 R163, R10 ;  /* 0x0000000a00a37308 */ /* 0x0004ee0000000800 */
[C---:B------:R-:W-:Y:S01]  /*3ae0*/  HMMA.16816.F32.BF16 R48, R4.reuse, R30, RZ ;  /* 0x0000001e0430723c */ /* 0x040fe200000418ff */
[----:B------:R-:W4:Y:S07]  /*3af0*/  LDSM.16.MT88.4 R28, [R0+0x3100] ;  /* 0x00310000001c783b */ /* 0x000f2e0000004200 */
[----:B-1----:R-:W-:Y:S01]  /*3b00*/  HMMA.16816.F32.BF16 R84, R4, R12, RZ ;  /* 0x0000000c0454723c */ /* 0x002fe200000418ff */
[----:B--2---:R-:W-:-:S04]  /*3b10*/  FFMA.FTZ R10, R81, c[0x0][0x2d0], -R8 ;  /* 0x0000b400510a7a23 */ /* 0x004fc80000010808 */
        /* <DEDUP_REMOVED lines=11> */
[----:B-----5:R-:W-:-:S06]  /*3bd0*/  IMAD.MOV.U32 R10, RZ, RZ, R143 ;  /* 0x000000ffff0a7224 */ /* 0x020fcc00078e008f */
[C---:B------:R-:W-:Y:S08]  /*3be0*/  HMMA.16816.F32.BF16 R72, R4.reuse, R20, RZ ;  /* 0x000000140448723c */ /* 0x040ff000000418ff */
[C---:B------:R-:W-:Y:S01]  /*3bf0*/  HMMA.16816.F32.BF16 R44, R4.reuse, R22, RZ ;  /* 0x00000016042c723c */ /* 0x040fe200000418ff */
[----:B------:R-:W5:Y:S07]  /*3c00*/  LDSM.16.MT88.4 R20, [R0+0x6100] ;  /* 0x006100000014783b */ /* 0x000f6e0000004200 */
[C---:B------:R-:W-:Y:S08]  /*3c10*/  HMMA.16816.F32.BF16 R40, R4.reuse, R24, RZ ;  /* 0x000000180428723c */ /* 0x040ff000000418ff */
[C---:B------:R-:W-:Y:S01]  /*3c20*/  HMMA.16816.F32.BF16 R68, R4.reuse, R26, RZ ;  /* 0x0000001a0444723c */ /* 0x040fe200000418ff */
[----:B------:R-:W3:Y:S07]  /*3c30*/  LDSM.16.MT88.4 R24, [R2+0x900] ;  /* 0x000900000218783b */ /* 0x000eee0000004200 */
[C---:B----4-:R-:W-:Y:S08]  /*3c40*/  HMMA.16816.F32.BF16 R64, R4.reuse, R28, RZ ;  /* 0x0000001c0440723c */ /* 0x050ff000000418ff */
[C---:B------:R-:W-:Y:S01]  /*3c50*/  HMMA.16816.F32.BF16 R104, R4.reuse, R30, RZ ;  /* 0x0000001e0468723c */ /* 0x040fe200000418ff */
[----:B------:R-:W4:Y:S07]  /*3c60*/  LDSM.16.MT88.4 R28, [R2+0x3900] ;  /* 0x00390000021c783b */ /* 0x000f2e0000004200 */
[C---:B--2---:R-:W-:Y:S08]  /*3c70*/  HMMA.16816.F32.BF16 R108, R4.reuse, R12, RZ ;  /* 0x0000000c046c723c */ /* 0x044ff000000418ff */
[C---:B------:R-:W-:Y:S01]  /*3c80*/  HMMA.16816.F32.BF16 R112, R4.reuse, R14, RZ ;  /* 0x0000000e0470723c */ /* 0x040fe200000418ff */
[----:B------:R-:W2:Y:S07]  /*3c90*/  LDSM.16.MT88.4 R12, [R2+0x6900] ;  /* 0x00690000020c783b */ /* 0x000eae0000004200 */
[C---:B-1----:R-:W-:Y:S08]  /*3ca0*/  HMMA.16816.F32.BF16 R80, R4.reuse, R16, RZ ;  /* 0x000000100450723c */ /* 0x042ff000000418ff */
[C---:B------:R-:W-:Y:S01]  /*3cb0*/  HMMA.16816.F32.BF16 R120, R4.reuse, R18, RZ ;  /* 0x000000120478723c */ /* 0x040fe200000418ff */
[----:B------:R-:W1:Y:S07]  /*3cc0*/  LDSM.16.MT88.4 R16, [R135+0x900] ;  /* 0x000900008710783b */ /* 0x000e6e0000004200 */
[C---:B------:R-:W-:Y:S08]  /*3cd0*/  HMMA.16816.F32.BF16 R96, R4.reuse, R36, RZ ;  /* 0x000000240460723c */ /* 0x040ff000000418ff */
[C---:B------:R-:W-:Y:S08]  /*3ce0*/  HMMA.16816.F32.BF16 R100, R4.reuse, R38, RZ ;  /* 0x000000260464723c */ /* 0x040ff000000418ff */
[C---:B------:R-:W-:Y:S08]  /*3cf0*/  HMMA.16816.F32.BF16 R36, R4.reuse, R32, RZ ;  /* 0x000000200424723c */ /* 0x040ff000000418ff */
[C---:B------:R-:W-:Y:S08]  /*3d00*/  HMMA.16816.F32.BF16 R32, R4.reuse, R34, RZ ;  /* 0x000000220420723c */ /* 0x040ff000000418ff */
[C---:B-----5:R-:W-:Y:S08]  /*3d10*/  HMMA.16816.F32.BF16 R124, R4.reuse, R20, RZ ;  /* 0x00000014047c723c */ /* 0x060ff000000418ff */
[----:B------:R-:W-:Y:S01]  /*3d20*/  HMMA.16816.F32.BF16 R136, R4, R22, RZ ;  /* 0x000000160488723c */ /* 0x000fe200000418ff */
[----:B------:R-:W-:Y:S06]  /*3d30*/  LDSM.16.MT88.4 R20, [R0+0x900] ;  /* 0x000900000014783b */ /* 0x000fec0000004200 */
[----:B------:R-:W-:-:S02]  /*3d40*/  F2FP.BF16.PACK_AB R4, R140, R142 ;  /* 0x0000008e8c04723e */ /* 0x000fc400000010ff */
[----:B---3--:R-:W-:Y:S02]  /*3d50*/  F2FP.BF16.PACK_AB R5, R163, R249 ;  /* 0x000000f9a305723e */ /* 0x008fe400000010ff */
[----:B------:R-:W-:Y:S02]  /*3d60*/  F2FP.BF16.PACK_AB R6, R162, R165 ;  /* 0x000000a5a206723e */ /* 0x000fe400000010ff */
[----:B------:R-:W-:-:S07]  /*3d70*/  F2FP.BF16.PACK_AB R7, R141, R11 ;  /* 0x0000000b8d07723e */ /* 0x000fce00000010ff */
[C---:B------:R-:W-:Y:S08]  /*3d80*/  HMMA.16816.F32.BF16 R192, R4.reuse, R24, R92 ;  /* 0x0000001804c0723c */ /* 0x040ff0000004185c */
[C---:B------:R-:W-:Y:S01]  /*3d90*/  HMMA.16816.F32.BF16 R92, R4.reuse, R26, R60 ;  /* 0x0000001a045c723c */ /* 0x040fe2000004183c */
[----:B------:R-:W3:Y:S06]  /*3da0*/  LDSM.16.MT88.4 R24, [R237+0x900] ;  /* 0x00090000ed18783b */ /* 0x000eec0000004200 */
[----:B------:R-:W-:Y:S01]  /*3db0*/  IMAD.MOV.U32 R63, RZ, RZ, R165 ;  /* 0x000000ffff3f7224 */ /* 0x000fe200078e00a5 */
[----:B----4-:R-:W-:Y:S01]  /*3dc0*/  HMMA.16816.F32.BF16 R172, R4, R28, R76 ;  /* 0x0000001c04ac723c */ /* 0x010fe2000004184c */
[----:B------:R-:W-:Y:S01]  /*3dd0*/  MOV R60, R164 ;  /* 0x000000a4003c7202 */ /* 0x000fe20000000f00 */
[----:B------:R-:W-:-:S02]  /*3de0*/  IMAD.MOV.U32 R61, RZ, RZ, R163 ;  /* 0x000000ffff3d7224 */ /* 0x000fc400078e00a3 */
[----:B------:R-:W-:-:S03]  /*3df0*/  IMAD.MOV.U32 R62, RZ, RZ, R162 ;  /* 0x000000ffff3e7224 */ /* 0x000fc600078e00a2 */
[----:B------:R-:W-:Y:S01]  /*3e00*/  MOV R76, R151 ;  /* 0x00000097004c7202 */ /* 0x000fe20000000f00 */
[----:B--2---:R-:W-:Y:S01]  /*3e10*/  HMMA.16816.F32.BF16 R168, R4, R12, R72 ;  /* 0x0000000c04a8723c */ /* 0x004fe20000041848 */
[----:B------:R-:W-:Y:S01]  /*3e20*/  IMAD.MOV.U32 R79, RZ, RZ, R150 ;  /* 0x000000ffff4f7224 */ /* 0x000fe200078e0096 */
[----:B------:R-:W-:Y:S01]  /*3e30*/  MOV R77, R148 ;  /* 0x00000094004d7202 */ /* 0x000fe20000000f00 */
[----:B------:R-:W-:-:S04]  /*3e40*/  IMAD.MOV.U32 R78, RZ, RZ, R149 ;  /* 0x000000ffff4e7224 */ /* 0x000fc800078e0095 */
[----:B------:R-:W-:Y:S01]  /*3e50*/  MOV R73, R142 ;  /* 0x0000008e00497202 */ /* 0x000fe20000000f00 */
[----:B------:R-:W-:Y:S01]  /*3e60*/  IMAD.MOV.U32 R74, RZ, RZ, R141 ;  /* 0x000000ffff4a7224 */ /* 0x000fe200078e008d */
[C---:B------:R-:W-:Y:S01]  /*3e70*/  HMMA.16816.F32.BF16 R148, R4.reuse, R30, R48 ;  /* 0x0000001e0494723c */ /* 0x040fe20000041830 */
[----:B------:R-:W-:Y:S01]  /*3e80*/  IMAD.MOV.U32 R75, RZ, RZ, R140 ;  /* 0x000000ffff4b7224 */ /* 0x000fe200078e008c */
[----:B------:R-:W-:Y:S05]  /*3e90*/  LDSM.16.MT88.4 R28, [R0+0x3900] ;  /* 0x00390000001c783b */ /* 0x000fea0000004200 */
[----:B------:R-:W-:Y:S01]  /*3ea0*/  IMAD.MOV.U32 R48, RZ, RZ, R147 ;  /* 0x000000ffff307224 */ /* 0x000fe200078e0093 */
[----:B-1----:R-:W-:Y:S01]  /*3eb0*/  HMMA.16816.F32.BF16 R140, R4, R16, R40 ;  /* 0x00000010048c723c */ /* 0x002fe20000041828 */
[----:B------:R-:W-:Y:S01]  /*3ec0*/  IMAD.MOV.U32 R49, RZ, RZ, R146 ;  /* 0x000000ffff317224 */ /* 0x000fe200078e0092 */
[----:B------:R-:W-:Y:S01]  /*3ed0*/  MOV R51, R145 ;  /* 0x0000009100337202 */ /* 0x000fe20000000f00 */
[----:B------:R-:W-:-:S05]  /*3ee0*/  IMAD.MOV.U32 R50, RZ, RZ, R144 ;  /* 0x000000ffff327224 */ /* 0x000fca00078e0090 */
[C---:B------:R-:W-:Y:S01]  /*3ef0*/  HMMA.16816.F32.BF16 R164, R4.reuse, R18, R68 ;  /* 0x0000001204a4723c */ /* 0x040fe20000041844 */
[----:B------:R-:W1:Y:S07]  /*3f00*/  LDSM.16.MT88.4 R16, [R237+0x3900] ;  /* 0x00390000ed10783b */ /* 0x000e6e0000004200 */
[C---:B------:R-:W-:Y:S01]  /*3f10*/  HMMA.16816.F32.BF16 R144, R4.reuse, R14, R44 ;  /* 0x0000000e0490723c */ /* 0x040fe2000004182c */
[----:B------:R-:W2:Y:S07]  /*3f20*/  LDSM.16.MT88.4 R12, [R135+0x3900] ;  /* 0x00390000870c783b */ /* 0x000eae0000004200 */
[C---:B---3--:R-:W-:Y:S07]  /*3f30*/  HMMA.16816.F32.BF16 R180, R4.reuse, R24, R88 ;  /* 0x0000001804b4723c */ /* 0x048fee0000041858 */
[----:B------:R-:W-:Y:S01]  /*3f40*/  MOV R89, R161 ;  /* 0x000000a100597202 */ /* 0x000fe20000000f00 */
[----:B------:R-:W-:Y:S01]  /*3f50*/  IMAD.MOV.U32 R88, RZ, RZ, R160 ;  /* 0x000000ffff587224 */ /* 0x000fe200078e00a0 */
[----:B------:R-:W-:Y:S01]  /*3f60*/  HMMA.16816.F32.BF16 R176, R4, R20, R84 ;  /* 0x0000001404b0723c */ /* 0x000fe20000041854 */
[----:B------:R-:W-:Y:S01]  /*3f70*/  IMAD.MOV.U32 R90, RZ, RZ, R248 ;  /* 0x000000ffff5a7224 */ /* 0x000fe200078e00f8 */
[----:B------:R-:W-:-:S05]  /*3f80*/  MOV R91, R78 ;  /* 0x0000004e005b7202 */ /* 0x000fca0000000f00 */
[----:B------:R-:W-:Y:S01]  /*3f90*/  IMAD.MOV.U32 R87, RZ, RZ, R60 ;  /* 0x000000ffff577224 */ /* 0x000fe200078e003c */
[----:B------:R-:W-:Y:S01]  /*3fa0*/  HMMA.16816.F32.BF16 R160, R4, R26, R56 ;  /* 0x0000001a04a0723c */ /* 0x000fe20000041838 */
[----:B------:R-:W-:Y:S01]  /*3fb0*/  MOV R86, R61 ;  /* 0x0000003d00567202 */ /* 0x000fe20000000f00 */
[----:B------:R-:W-:Y:S01]  /*3fc0*/  IMAD.MOV.U32 R85, RZ, RZ, R62 ;  /* 0x000000ffff557224 */ /* 0x000fe200078e003e */
[----:B------:R-:W3:Y:S01]  /*3fd0*/  LDSM.16.MT88.4 R24, [R135+0x6900] ;  /* 0x006900008718783b */ /* 0x000ee20000004200 */
[----:B------:R-:W-:-:S04]  /*3fe0*/  IMAD.MOV.U32 R84, RZ, RZ, R63 ;  /* 0x000000ffff547224 */ /* 0x000fc800078e003f */
[C---:B-1----:R-:W-:Y:S07]  /*3ff0*/  HMMA.16816.F32.BF16 R40, R4.reuse, R16, R36 ;  /* 0x000000100428723c */ /* 0x042fee0000041824 */
[----:B------:R-:W-:Y:S01]  /*4000*/  MOV R16, R10 ;  /* 0x0000000a00107202 */ /* 0x000fe20000000f00 */
[----:B------:R-:W-:Y:S01]  /*4010*/  HMMA.16816.F32.BF16 R56, R4, R22, R52 ;  /* 0x000000160438723c */ /* 0x000fe20000041834 */
[----:B------:R-:W-:Y:S01]  /*4020*/  FFMA.FTZ R10, R116, c[0x0][0x2d0], -R9 ;  /* 0x0000b400740a7a23 */ /* 0x000fe20000010809 */
[----:B------:R-:W1:Y:S01]  /*4030*/  LDSM.16.MT88.4 R20, [R237+0x6900] ;  /* 0x00690000ed14783b */ /* 0x000e620000004200 */
[----:B------:R-:W-:-:S02]  /*4040*/  IMAD.MOV.U32 R17, RZ, RZ, R50 ;  /* 0x000000ffff117224 */ /* 0x000fc400078e0032 */
[----:B------:R4:W5:Y:S01]  /*4050*/  MUFU.EX2 R68, R10 ;  /* 0x0000000a00447308 */ /* 0x0009620000000800 */
[----:B------:R-:W-:Y:S02]  /*4060*/  IMAD.MOV.U32 R116, RZ, RZ, R51 ;  /* 0x000000ffff747224 */ /* 0x000fe400078e0033 */
[C---:B--2---:R-:W-:Y:S07]  /*4070*/  HMMA.16816.F32.BF16 R60, R4.reuse, R12, R96 ;  /* 0x0000000c043c723c */ /* 0x044fee0000041860 */
[----:B------:R-:W-:Y:S01]  /*4080*/  MOV R98, R73 ;  /* 0x0000004900627202 */ /* 0x000fe20000000f00 */
[----:B------:R-:W-:Y:S01]  /*4090*/  HMMA.16816.F32.BF16 R52, R4, R14, R100 ;  /* 0x0000000e0434723c */ /* 0x000fe20000041864 */
[----:B------:R-:W2:Y:S01]  /*40a0*/  LDSM.16.MT88.4 R12, [R0+0x6900] ;  /* 0x00690000000c783b */ /* 0x000ea20000004200 */
[----:B------:R-:W-:-:S02]  /*40b0*/  IMAD.MOV.U32 R97, RZ, RZ, R74 ;  /* 0x000000ffff617224 */ /* 0x000fc400078e004a */
[----:B------:R-:W-:Y:S02]  /*40c0*/  IMAD.MOV.U32 R96, RZ, RZ, R75 ;  /* 0x000000ffff607224 */ /* 0x000fe400078e004b */
[----:B----4-:R-:W-:Y:S01]  /*40d0*/  FFMA.FTZ R10, R117, c[0x0][0x2d0], -R9 ;  /* 0x0000b400750a7a23 */ /* 0x010fe20000010809 */
[----:B------:R-:W-:Y:S01]  /*40e0*/  MOV R103, R48 ;  /* 0x0000003000677202 */ /* 0x000fe20000000f00 */
[----:B------:R-:W-:Y:S01]  /*40f0*/  IMAD.MOV.U32 R100, RZ, RZ, R49 ;  /* 0x000000ffff647224 */ /* 0x000fe200078e0031 */
[C---:B------:R-:W-:Y:S01]  /*4100*/  HMMA.16816.F32.BF16 R36, R4.reuse, R28, R64 ;  /* 0x0000001c0424723c */ /* 0x040fe20000041840 */
[----:B------:R4:W1:Y:S07]  /*4110*/  MUFU.EX2 R101, R10 ;  /* 0x0000000a00657308 */ /* 0x00086e0000000800 */
[C---:B------:R-:W-:Y:S07]  /*4120*/  HMMA.16816.F32.BF16 R48, R4.reuse, R18, R32 ;  /* 0x000000120430723c */ /* 0x040fee0000041820 */
[----:B------:R-:W-:Y:S01]  /*4130*/  MOV R18, R252 ;  /* 0x000000fc00127202 */ /* 0x000fe20000000f00 */
[----:B------:R-:W-:Y:S01]  /*4140*/  IMAD.MOV.U32 R19, RZ, RZ, R76 ;  /* 0x000000ffff137224 */ /* 0x000fe200078e004c */
[----:B---3--:R-:W-:Y:S01]  /*4150*/  HMMA.16816.F32.BF16 R32, R4, R24, R108 ;  /* 0x000000180420723c */ /* 0x008fe2000004186c */
[----:B----4-:R-:W-:-:S04]  /*4160*/  FFMA.FTZ R10, R118, c[0x0][0x2d0], -R9 ;  /* 0x0000b400760a7a23 */ /* 0x010fc80000010809 */
[----:B------:R3:W-:Y:S02]  /*4170*/  MUFU.EX2 R102, R10 ;  /* 0x0000000a00667308 */ /* 0x0007e40000000800 */
[----:B------:R-:W-:Y:S01]  /*4180*/  IMAD.MOV.U32 R108, RZ, RZ, R17 ;  /* 0x000000ffff6c7224 */ /* 0x000fe200078e0011 */
[C---:B------:R-:W-:Y:S01]  /*4190*/  HMMA.16816.F32.BF16 R64, R4.reuse, R26, R112 ;  /* 0x0000001a0440723c */ /* 0x040fe20000041870 */
[----:B------:R-:W-:Y:S01]  /*41a0*/  MOV R109, R100 ;  /* 0x00000064006d7202 */ /* 0x000fe20000000f00 */
[----:B------:R-:W-:Y:S01]  /*41b0*/  IMAD.MOV.U32 R110, RZ, RZ, R103 ;  /* 0x000000ffff6e7224 */ /* 0x000fe200078e0067 */
[----:B------:R-:W-:Y:S01]  /*41c0*/  LDSM.16.MT88.4 R24, [R2+0x4100] ;  /* 0x004100000218783b */ /* 0x000fe20000004200 */
[----:B------:R-:W-:Y:S02]  /*41d0*/  IMAD.MOV.U32 R111, RZ, RZ, R96 ;  /* 0x000000ffff6f7224 */ /* 0x000fe400078e0060 */
[----:B------:R-:W-:Y:S01]  /*41e0*/  IMAD.MOV.U32 R100, RZ, RZ, R86 ;  /* 0x000000ffff647224 */ /* 0x000fe200078e0056 */
[----:B------:R-:W-:Y:S01]  /*41f0*/  MOV R114, R116 ;  /* 0x0000007400727202 */ /* 0x000fe20000000f00 */
[----:B------:R-:W-:Y:S01]  /*4200*/  HMMA.16816.F32.BF16 R44, R4, R30, R104 ;  /* 0x0000001e042c723c */ /* 0x000fe20000041868 */
[----:B------:R-:W-:Y:S01]  /*4210*/  IMAD.MOV.U32 R115, RZ, RZ, R16 ;  /* 0x000000ffff737224 */ /* 0x000fe200078e0010 */
[----:B------:R-:W4:Y:S01]  /*4220*/  LDSM.16.MT88.4 R28, [R2+0x1100] ;  /* 0x00110000021c783b */ /* 0x000f220000004200 */
[----:B------:R-:W-:-:S02]  /*4230*/  IMAD.MOV.U32 R103, RZ, RZ, R89 ;  /* 0x000000ffff677224 */ /* 0x000fc400078e0059 */
[----:B---3--:R-:W-:Y:S02]  /*4240*/  FFMA.FTZ R10, R119, c[0x0][0x2d0], -R9 ;  /* 0x0000b400770a7a23 */ /* 0x008fe40000010809 */
[----:B------:R-:W-:Y:S01]  /*4250*/  MOV R104, R97 ;  /* 0x0000006100687202 */ /* 0x000fe20000000f00 */
[----:B-1----:R-:W-:Y:S01]  /*4260*/  HMMA.16816.F32.BF16 R72, R4, R22, R120 ;  /* 0x000000160448723c */ /* 0x002fe20000041878 */
[----:B------:R1:W-:Y:S01]  /*4270*/  MUFU.EX2 R99, R10 ;  /* 0x0000000a00637308 */ /* 0x0003e20000000800 */
[----:B------:R-:W-:Y:S01]  /*4280*/  IMAD.MOV.U32 R106, RZ, RZ, R84 ;  /* 0x000000ffff6a7224 */ /* 0x000fe200078e0054 */
[----:B------:R-:W-:Y:S01]  /*4290*/  MOV R105, R85 ;  /* 0x0000005500697202 */ /* 0x000fe20000000f00 */
[----:B------:R-:W-:Y:S02]  /*42a0*/  IMAD.MOV.U32 R107, RZ, RZ, R98 ;  /* 0x000000ffff6b7224 */ /* 0x000fe400078e0062 */
[----:B-1----:R-:W-:-:S04]  /*42b0*/  FFMA.FTZ R10, R128, c[0x0][0x2d0], -R8 ;  /* 0x0000b400800a7a23 */ /* 0x002fc80000010808 */
[----:B------:R1:W-:Y:S02]  /*42c0*/  MUFU.EX2 R128, R10 ;  /* 0x0000000a00807308 */ /* 0x0003e40000000800 */
[----:B-1----:R-:W-:Y:S02]  /*42d0*/  FFMA.FTZ R10, R130, c[0x0][0x2d0], -R8 ;  /* 0x0000b400820a7a23 */ /* 0x002fe40000010808 */
[----:B-----5:R-:W-:-:S04]  /*42e0*/  IMAD.MOV.U32 R130, RZ, RZ, R68 ;  /* 0x000000ffff827224 */ /* 0x020fc800078e0044 */
[----:B------:R1:W3:Y:S01]  /*42f0*/  MUFU.EX2 R252, R10 ;  /* 0x0000000a00fc7308 */ /* 0x0002e20000000800 */
[C---:B------:R-:W-:Y:S01]  /*4300*/  HMMA.16816.F32.BF16 R68, R4.reuse, R20, R80 ;  /* 0x000000140444723c */ /* 0x040fe20000041850 */
[----:B------:R-:W-:Y:S07]  /*4310*/  LDSM.16.MT88.4 R20, [R0+0x1100] ;  /* 0x001100000014783b */ /* 0x000fee0000004200 */
[----:B--2---:R-:W-:Y:S01]  /*4320*/  HMMA.16816.F32.BF16 R80, R4, R14, R136 ;  /* 0x0000000e0450723c */ /* 0x004fe20000041888 */
[----:B-1----:R-:W-:-:S02]  /*4330*/  FFMA.FTZ R10, R129, c[0x0][0x2d0], -R8 ;  /* 0x0000b400810a7a23 */ /* 0x002fc40000010808 */
[----:B------:R-:W-:Y:S02]  /*4340*/  IMAD.MOV.U32 R129, RZ, RZ, R77 ;  /* 0x000000ffff817224 */ /* 0x000fe400078e004d */
[----:B------:R1:W-:Y:S02]  /*4350*/  MUFU.EX2 R248, R10 ;  /* 0x0000000a00f87308 */ /* 0x0003e40000000800 */
[----:B-1----:R-:W-:Y:S02]  /*4360*/  FFMA.FTZ R10, R131, c[0x0][0x2d0], -R8 ;  /* 0x0000b400830a7a23 */ /* 0x002fe40000010808 */
[----:B------:R-:W-:-:S04]  /*4370*/  IMAD.MOV.U32 R131, RZ, RZ, R247 ;  /* 0x000000ffff837224 */ /* 0x000fc800078e00f7 */
[----:B------:R1:W2:Y:S02]  /*4380*/  MUFU.EX2 R247, R10 ;  /* 0x0000000a00f77308 */ /* 0x0002a40000000800 */
[----:B-1----:R-:W-:Y:S02]  /*4390*/  MOV R10, R79 ;  /* 0x0000004f000a7202 */ /* 0x002fe40000000f00 */
[----:B------:R-:W-:Y:S01]  /*43a0*/  HMMA.16816.F32.BF16 R76, R4, R12, R124 ;  /* 0x0000000c044c723c */ /* 0x000fe2000004187c */
[----:B------:R-:W1:Y:S06]  /*43b0*/  LDSM.16.MT88.4 R12, [R135+0x1100] ;  /* 0x00110000870c783b */ /* 0x000e6c0000004200 */
[----:B------:R-:W-:Y:S01]  /*43c0*/  IMAD.MOV.U32 R127, RZ, RZ, R18 ;  /* 0x000000ffff7f7224 */ /* 0x000fe200078e0012 */
[----:B------:R-:W-:Y:S01]  /*43d0*/  F2FP.BF16.PACK_AB R4, R101, R130 ;  /* 0x000000826504723e */ /* 0x000fe200000010ff */
[----:B------:R-:W-:Y:S01]  /*43e0*/  IMAD.MOV.U32 R126, RZ, RZ, R19 ;  /* 0x000000ffff7e7224 */ /* 0x000fe200078e0013 */
[----:B---3--:R-:W-:Y:S01]  /*43f0*/  F2FP.BF16.PACK_AB R5, R252, R128 ;  /* 0x00000080fc05723e */ /* 0x008fe200000010ff */
[----:B------:R-:W3:Y:S01]  /*4400*/  LDSM.16.MT88.4 R16, [R2+0x7100] ;  /* 0x007100000210783b */ /* 0x000ee20000004200 */
[----:B------:R-:W-:Y:S01]  /*4410*/  F2FP.BF16.PACK_AB R6, R99, R102 ;  /* 0x000000666306723e */ /* 0x000fe200000010ff */
[----:B------:R-:W-:Y:S01]  /*4420*/  IMAD.MOV.U32 R125, RZ, RZ, R87 ;  /* 0x000000ffff7d7224 */ /* 0x000fe200078e0057 */
[----:B--2---:R-:W-:-:S02]  /*4430*/  F2FP.BF16.PACK_AB R7, R247, R248 ;  /* 0x000000f8f707723e */ /* 0x004fc400000010ff */
[----:B------:R-:W-:-:S05]  /*4440*/  MOV R124, R88 ;  /* 0x00000058007c7202 */ /* 0x000fca0000000f00 */
[C---:B----4-:R-:W-:Y:S07]  /*4450*/  HMMA.16816.F32.BF16 R84, R4.reuse, R28, R192 ;  /* 0x0000001c0454723c */ /* 0x050fee00000418c0 */
[----:B------:R-:W-:Y:S01]  /*4460*/  IMAD.MOV.U32 R194, RZ, RZ, R90 ;  /* 0x000000ffffc27224 */ /* 0x000fe200078e005a */
[----:B------:R-:W-:Y:S01]  /*4470*/  MOV R195, R91 ;  /* 0x0000005b00c37202 */ /* 0x000fe20000000f00 */
[----:B------:R-:W-:Y:S01]  /*4480*/  IMAD.MOV.U32 R193, RZ, RZ, R101 ;  /* 0x000000ffffc17224 */ /* 0x000fe200078e0065 */
[----:B------:R-:W-:Y:S01]  /*4490*/  HMMA.16816.F32.BF16 R88, R4, R30, R92 ;  /* 0x0000001e0458723c */ /* 0x000fe2000004185c */
[----:B------:R-:W2:Y:S01]  /*44a0*/  LDSM.16.MT88.4 R28, [R237+0x1100] ;  /* 0x00110000ed1c783b */ /* 0x000ea20000004200 */
[----:B------:R-:W-:-:S06]  /*44b0*/  IMAD.MOV.U32 R192, RZ, RZ, R102 ;  /* 0x000000ffffc07224 */ /* 0x000fcc00078e0066 */
[C---:B------:R-:W-:Y:S07]  /*44c0*/  HMMA.16816.F32.BF16 R92, R4.reuse, R24, R172 ;  /* 0x00000018045c723c */ /* 0x040fee00000418ac */
[----:B------:R-:W-:Y:S01]  /*44d0*/  IMAD.MOV.U32 R175, RZ, RZ, R99 ;  /* 0x000000ffffaf7224 */ /* 0x000fe200078e0063 */
[----:B-1----:R-:W-:Y:S01]  /*44e0*/  HMMA.16816.F32.BF16 R136, R4, R12, R140 ;  /* 0x0000000c0488723c */ /* 0x002fe2000004188c */
[----:B------:R-:W-:Y:S01]  /*44f0*/  IMAD.MOV.U32 R173, RZ, RZ, R125 ;  /* 0x000000ffffad7224 */ /* 0x000fe200078e007d */
[----:B------:R-:W-:Y:S01]  /*4500*/  MOV R172, R131 ;  /* 0x0000008300ac7202 */ /* 0x000fe20000000f00 */
[----:B------:R-:W-:-:S05]  /*4510*/  IMAD.MOV.U32 R174, RZ, RZ, R194 ;  /* 0x000000ffffae7224 */ /* 0x000fca00078e00c2 */
[C---:B---3--:R-:W-:Y:S07]  /*4520*/  HMMA.16816.F32.BF16 R116, R4.reuse, R16, R168 ;  /* 0x000000100474723c */ /* 0x048fee00000418a8 */
        /* <DEDUP_REMOVED lines=9> */
[C---:B------:R-:W-:Y:S01]  /*45c0*/  HMMA.16816.F32.BF16 R100, R4.reuse, R18, R144 ;  /* 0x000000120464723c */ /* 0x040fe20000041890 */
[----:B------:R-:W1:Y:S07]  /*45d0*/  LDSM.16.MT88.4 R16, [R135+0x4100] ;  /* 0x004100008710783b */ /* 0x000e6e0000004200 */
[C---:B------:R-:W-:Y:S01]  /*45e0*/  HMMA.16816.F32.BF16 R112, R4.reuse, R14, R164 ;  /* 0x0000000e0470723c */ /* 0x040fe200000418a4 */
[----:B------:R-:W3:Y:S07]  /*45f0*/  LDSM.16.MT88.4 R12, [R237+0x4100] ;  /* 0x00410000ed0c783b */ /* 0x000eee0000004200 */
[C---:B------:R-:W-:Y:S01]  /*4600*/  HMMA.16816.F32.BF16 R96, R4.reuse, R26, R148 ;  /* 0x0000001a0460723c */ /* 0x040fe20000041894 */
[----:B------:R-:W-:Y:S07]  /*4610*/  LDSM.16.MT88.4 R24, [R0+0x4100] ;  /* 0x004100000018783b */ /* 0x000fee0000004200 */
[C---:B--2---:R-:W-:Y:S07]  /*4620*/  HMMA.16816.F32.BF16 R120, R4.reuse, R28, R180 ;  /* 0x0000001c0478723c */ /* 0x044fee00000418b4 */
[----:B------:R-:W-:Y:S01]  /*4630*/  IMAD.MOV.U32 R28, RZ, RZ, R124 ;  /* 0x000000ffff1c7224 */ /* 0x000fe200078e007c */
[----:B------:R-:W-:Y:S01]  /*4640*/  HMMA.16816.F32.BF16 R164, R4, R20, R176 ;  /* 0x0000001404a4723c */ /* 0x000fe200000418b0 */
[----:B------:R-:W-:Y:S01]  /*4650*/  MOV R29, R126 ;  /* 0x0000007e001d7202 */ /* 0x000fe20000000f00 */
[----:B------:R-:W-:-:S02]  /*4660*/  IMAD.MOV.U32 R180, RZ, RZ, R127 ;  /* 0x000000ffffb47224 */ /* 0x000fc400078e007f */
[----:B------:R-:W-:Y:S02]  /*4670*/  IMAD.MOV.U32 R181, RZ, RZ, R10 ;  /* 0x000000ffffb57224 */ /* 0x000fe400078e000a */
[----:B------:R-:W-:Y:S01]  /*4680*/  FFMA.FTZ R10, R133, c[0x0][0x2d0], -R9 ;  /* 0x0000b400850a7a23 */ /* 0x000fe20000010809 */
[----:B------:R-:W-:Y:S01]  /*4690*/  MOV R179, R110 ;  /* 0x0000006e00b37202 */ /* 0x000fe20000000f00 */
[C---:B------:R-:W-:Y:S01]  /*46a0*/  HMMA.16816.F32.BF16 R148, R4.reuse, R22, R56 ;  /* 0x000000160494723c */ /* 0x040fe20000041838 */
[----:B------:R-:W2:Y:S01]  /*46b0*/  LDSM.16.MT88.4 R20, [R135+0x7100] ;  /* 0x007100008714783b */ /* 0x000ea20000004200 */
[----:B------:R-:W-:Y:S01]  /*46c0*/  IMAD.MOV.U32 R183, RZ, RZ, R175 ;  /* 0x000000ffffb77224 */ /* 0x000fe200078e00af */
[----:B------:R-:W-:Y:S01]  /*46d0*/  MOV R175, R195 ;  /* 0x000000c300af7202 */ /* 0x000fe20000000f00 */
[----:B------:R-:W-:Y:S01]  /*46e0*/  IMAD.MOV.U32 R182, RZ, RZ, R129 ;  /* 0x000000ffffb67224 */ /* 0x000fe200078e0081 */
[----:B------:R4:W-:Y:S01]  /*46f0*/  MUFU.EX2 R195, R10 ;  /* 0x0000000a00c37308 */ /* 0x0009e20000000800 */
[----:B------:R-:W-:Y:S01]  /*4700*/  IMAD.MOV.U32 R177, RZ, RZ, R108 ;  /* 0x000000ffffb17224 */ /* 0x000fe200078e006c */
[----:B------:R-:W-:Y:S01]  /*4710*/  MOV R176, R104 ;  /* 0x0000006800b07202 */ /* 0x000fe20000000f00 */
[----:B------:R-:W-:Y:S01]  /*4720*/  HMMA.16816.F32.BF16 R124, R4, R30, R160 ;  /* 0x0000001e047c723c */ /* 0x000fe200000418a0 */
[----:B------:R-:W-:-:S02]  /*4730*/  IMAD.MOV.U32 R58, RZ, RZ, R181 ;  /* 0x000000ffff3a7224 */ /* 0x000fc400078e00b5 */
[----:B------:R-:W-:Y:S02]  /*4740*/  IMAD.MOV.U32 R181, RZ, RZ, R193 ;  /* 0x000000ffffb57224 */ /* 0x000fe400078e00c1 */
[----:B------:R-:W-:Y:S02]  /*4750*/  IMAD.MOV.U32 R178, RZ, RZ, R109 ;  /* 0x000000ffffb27224 */ /* 0x000fe400078e006d */
[----:B------:R-:W-:Y:S01]  /*4760*/  IMAD.MOV.U32 R30, RZ, RZ, R130 ;  /* 0x000000ffff1e7224 */ /* 0x000fe200078e0082 */
[----:B-1----:R-:W-:Y:S01]  /*4770*/  HMMA.16816.F32.BF16 R160, R4, R16, R60 ;  /* 0x0000001004a0723c */ /* 0x002fe2000004183c */
[----:B------:R-:W-:Y:S01]  /*4780*/  MOV R31, R128 ;  /* 0x00000080001f7202 */ /* 0x000fe20000000f00 */
[----:B------:R-:W-:Y:S02]  /*4790*/  IMAD.MOV.U32 R57, RZ, RZ, R28 ;  /* 0x000000ffff397224 */ /* 0x000fe400078e001c */
[----:B------:R-:W-:Y:S01]  /*47a0*/  IMAD.MOV.U32 R133, RZ, RZ, R111 ;  /* 0x000000ffff857224 */ /* 0x000fe200078e006f */
[----:B------:R-:W-:Y:S01]  /*47b0*/  MOV R56, R31 ;  /* 0x0000001f00387202 */ /* 0x000fe20000000f00 */
[----:B----4-:R-:W-:-:S02]  /*47c0*/  FFMA.FTZ R10, R200, c[0x0][0x2d0], -R9 ;  /* 0x0000b400c80a7a23 */ /* 0x010fc40000010809 */
[C---:B------:R-:W-:Y:S01]  /*47d0*/  HMMA.16816.F32.BF16 R140, R4.reuse, R18, R52 ;  /* 0x00000012048c723c */ /* 0x040fe20000041834 */
[----:B------:R-:W1:Y:S01]  /*47e0*/  LDSM.16.MT88.4 R16, [R237+0x7100] ;  /* 0x00710000ed10783b */ /* 0x000e620000004200 */
[----:B------:R4:W5:Y:S01]  /*47f0*/  MUFU.EX2 R194, R10 ;  /* 0x0000000a00c27308 */ /* 0x0009620000000800 */
[----:B------:R-:W-:Y:S02]  /*4800*/  IMAD.MOV.U32 R31, RZ, RZ, R192 ;  /* 0x000000ffff1f7224 */ /* 0x000fe400078e00c0 */
[----:B------:R-:W-:Y:S01]  /*4810*/  IMAD.MOV.U32 R62, RZ, RZ, R179 ;  /* 0x000000ffff3e7224 */ /* 0x000fe200078e00b3 */
[----:B------:R-:W-:Y:S01]  /*4820*/  MOV R179, R180 ;  /* 0x000000b400b37202 */ /* 0x000fe20000000f00 */
[----:B------:R-:W-:Y:S01]  /*4830*/  IMAD.MOV.U32 R28, RZ, RZ, R106 ;  /* 0x000000ffff1c7224 */ /* 0x000fe200078e006a */
[----:B---3--:R-:W-:Y:S01]  /*4840*/  HMMA.16816.F32.BF16 R128, R4, R12, R40 ;  /* 0x0000000c0480723c */ /* 0x008fe20000041828 */
[----:B------:R-:W-:Y:S01]  /*4850*/  MOV R180, R107 ;  /* 0x0000006b00b47202 */ /* 0x000fe20000000f00 */
[----:B------:R-:W-:Y:S01]  /*4860*/  IMAD.MOV.U32 R63, RZ, RZ, R30 ;  /* 0x000000ffff3f7224 */ /* 0x000fe200078e001e */
[----:B------:R-:W-:Y:S01]  /*4870*/  MOV R30, R183 ;  /* 0x000000b7001e7202 */ /* 0x000fe20000000f00 */
[----:B------:R-:W-:-:S04]  /*4880*/  IMAD.MOV.U32 R59, RZ, RZ, R182 ;  /* 0x000000ffff3b7224 */ /* 0x000fc800078e00b6 */
[C---:B------:R-:W-:Y:S01]  /*4890*/  HMMA.16816.F32.BF16 R144, R4.reuse, R14, R48 ;  /* 0x0000000e0490723c */ /* 0x040fe20000041830 */
[----:B------:R-:W3:Y:S01]  /*48a0*/  LDSM.16.MT88.4 R12, [R0+0x7100] ;  /* 0x00710000000c783b */ /* 0x000ee20000004200 */
[----:B----4-:R-:W-:Y:S02]  /*48b0*/  FFMA.FTZ R10, R134, c[0x0][0x2d0], -R9 ;  /* 0x0000b400860a7a23 */ /* 0x010fe40000010809 */
[----:B------:R-:W-:Y:S01]  /*48c0*/  IMAD.MOV.U32 R134, RZ, RZ, R177 ;  /* 0x000000ffff867224 */ /* 0x000fe200078e00b1 */
[----:B------:R-:W-:Y:S01]  /*48d0*/  MOV R177, R178 ;  /* 0x000000b200b17202 */ /* 0x000fe20000000f00 */
[----:B------:R4:W-:Y:S01]  /*48e0*/  MUFU.EX2 R193, R10 ;  /* 0x0000000a00c17308 */ /* 0x0009e20000000800 */
[----:B------:R-:W-:Y:S01]  /*48f0*/  IMAD.MOV.U32 R178, RZ, RZ, R29 ;  /* 0x000000ffffb27224 */ /* 0x000fe200078e001d */
[----:B--2---:R-:W-:Y:S01]  /*4900*/  HMMA.16816.F32.BF16 R40, R4, R20, R32 ;  /* 0x000000140428723c */ /* 0x004fe20000041820 */
[----:B------:R-:W-:Y:S02]  /*4910*/  IMAD.MOV.U32 R29, RZ, RZ, R105 ;  /* 0x000000ffff1d7224 */ /* 0x000fe400078e0069 */
[----:B------:R-:W-:-:S05]  /*4920*/  IMAD.MOV.U32 R200, RZ, RZ, R30 ;  /* 0x000000ffffc87224 */ /* 0x000fca00078e001e */
[----:B------:R-:W-:Y:S01]  /*4930*/  HMMA.16816.F32.BF16 R48, R4, R22, R64 ;  /* 0x000000160430723c */ /* 0x000fe20000041840 */
[----:B------:R-:W2:Y:S01]  /*4940*/  LDSM.16.MT88.4 R20, [R2+0x4900] ;  /* 0x004900000214783b */ /* 0x000ea20000004200 */
[----:B----4-:R-:W-:-:S06]  /*4950*/  FFMA.FTZ R10, R201, c[0x0][0x2d0], -R9 ;  /* 0x0000b400c90a7a23 */ /* 0x010fcc0000010809 */
[C---:B------:R-:W-:Y:S01]  /*4960*/  HMMA.16816.F32.BF16 R108, R4.reuse, R24, R36 ;  /* 0x00000018046c723c */ /* 0x040fe20000041824 */
[----:B------:R-:W-:Y:S01]  /*4970*/  IMAD.MOV.U32 R201, RZ, RZ, R31 ;  /* 0x000000ffffc97224 */ /* 0x000fe200078e001f */
[----:B------:R4:W2:Y:S06]  /*4980*/  MUFU.EX2 R192, R10 ;  /* 0x0000000a00c07308 */ /* 0x0008ac0000000800 */
[C---:B------:R-:W-:Y:S01]  /*4990*/  HMMA.16816.F32.BF16 R104, R4.reuse, R26, R44 ;  /* 0x0000001a0468723c */ /* 0x040fe2000004182c */
[----:B------:R-:W2:Y:S07]  /*49a0*/  LDSM.16.MT88.4 R24, [R2+0x1900] ;  /* 0x001900000218783b */ /* 0x000eae0000004200 */
[----:B-1----:R-:W-:Y:S01]  /*49b0*/  HMMA.16816.F32.BF16 R44, R4, R16, R68 ;  /* 0x00000010042c723c */ /* 0x002fe20000041844 */
[----:B----4-:R-:W-:Y:S01]  /*49c0*/  FFMA.FTZ R10, R202, c[0x0][0x2d0], -R8 ;  /* 0x0000b400ca0a7a23 */ /* 0x010fe20000010808 */
[----:B------:R-:W-:-:S03]  /*49d0*/  MOV R202, R181 ;  /* 0x000000b500ca7202 */ /* 0x000fc60000000f00 */
[----:B------:R1:W-:Y:S02]  /*49e0*/  MUFU.EX2 R183, R10 ;  /* 0x0000000a00b77308 */ /* 0x0003e40000000800 */
[----:B------:R-:W-:Y:S01]  /*49f0*/  IMAD.MOV.U32 R69, RZ, RZ, R58 ;  /* 0x000000ffff457224 */ /* 0x000fe200078e003a */
[----:B------:R-:W-:Y:S01]  /*4a00*/  HMMA.16816.F32.BF16 R52, R4, R18, R72 ;  /* 0x000000120434723c */ /* 0x000fe20000041848 */
[----:B------:R-:W4:Y:S01]  /*4a10*/  LDSM.16.MT88.4 R16, [R2+0x7900] ;  /* 0x007900000210783b */ /* 0x000f220000004200 */
[----:B------:R-:W-:Y:S01]  /*4a20*/  MOV R70, R59 ;  /* 0x0000003b00467202 */ /* 0x000fe20000000f00 */
[----:B------:R-:W-:Y:S02]  /*4a30*/  IMAD.MOV.U32 R71, RZ, RZ, R62 ;  /* 0x000000ffff477224 */ /* 0x000fe400078e003e */
[----:B------:R-:W-:-:S03]  /*4a40*/  IMAD.MOV.U32 R68, RZ, RZ, R57 ;  /* 0x000000ffff447224 */ /* 0x000fc600078e0039 */
[----:B---3--:R-:W-:Y:S01]  /*4a50*/  HMMA.16816.F32.BF16 R36, R4, R12, R76 ;  /* 0x0000000c0424723c */ /* 0x008fe2000004184c */
[----:B-1----:R-:W-:Y:S01]  /*4a60*/  FFMA.FTZ R10, R233, c[0x0][0x2d0], -R8 ;  /* 0x0000b400e90a7a23 */ /* 0x002fe20000010808 */
[----:B------:R-:W-:-:S06]  /*4a70*/  MOV R233, R56 ;  /* 0x0000003800e97202 */ /* 0x000fcc0000000f00 */
[----:B------:R-:W-:Y:S01]  /*4a80*/  HMMA.16816.F32.BF16 R32, R4, R14, R80 ;  /* 0x0000000e0420723c */ /* 0x000fe20000041850 */
[----:B------:R-:W1:Y:S01]  /*4a90*/  LDSM.16.MT88.4 R12, [R135+0x1900] ;  /* 0x00190000870c783b */ /* 0x000e620000004200 */
[----:B------:R3:W3:Y:S05]  /*4aa0*/  MUFU.EX2 R182, R10 ;  /* 0x0000000a00b67308 */ /* 0x0006ea0000000800 */
[----:B-----5:R-:W-:Y:S02]  /*4ab0*/  F2FP.BF16.PACK_AB R4, R194, R195 ;  /* 0x000000c3c204723e */ /* 0x020fe400000010ff */
[----:B--2---:R-:W-:Y:S02]  /*4ac0*/  F2FP.BF16.PACK_AB R6, R192, R193 ;  /* 0x000000c1c006723e */ /* 0x004fe400000010ff */
[----:B------:R-:W-:Y:S01]  /*4ad0*/  MOV R83, R29 ;  /* 0x0000001d00537202 */ /* 0x000fe20000000f00 */
[----:B---3--:R-:W-:Y:S01]  /*4ae0*/  FFMA.FTZ R10, R203, c[0x0][0x2d0], -R8 ;  /* 0x0000b400cb0a7a23 */ /* 0x008fe20000010808 */
[----:B------:R-:W-:Y:S01]  /*4af0*/  F2FP.BF16.PACK_AB R5, R182, R183 ;  /* 0x000000b7b605723e */ /* 0x000fe200000010ff */
[----:B------:R-:W-:-:S02]  /*4b00*/  IMAD.MOV.U32 R203, RZ, RZ, R63 ;  /* 0x000000ffffcb7224 */ /* 0x000fc400078e003f */
[----:B------:R2:W-:Y:S02]  /*4b10*/  MUFU.EX2 R181, R10 ;  /* 0x0000000a00b57308 */ /* 0x0005e40000000800 */
[----:B--2---:R-:W-:Y:S02]  /*4b20*/  FFMA.FTZ R10, R232, c[0x0][0x2d0], -R8 ;  /* 0x0000b400e80a7a23 */ /* 0x004fe40000010808 */
[----:B------:R-:W-:-:S04]  /*4b30*/  IMAD.MOV.U32 R232, RZ, RZ, R180 ;  /* 0x000000ffffe87224 */ /* 0x000fc800078e00b4 */
[----:B------:R-:W2:Y:S02]  /*4b40*/  MUFU.EX2 R180, R10 ;  /* 0x0000000a00b47308 */ /* 0x000ea40000000800 */
[----:B--2---:R-:W-:Y:S01]  /*4b50*/  F2FP.BF16.PACK_AB R7, R180, R181 ;  /* 0x000000b5b407723e */ /* 0x004fe200000010ff */
[----:B------:R-:W-:Y:S02]  /*4b60*/  IMAD.MOV.U32 R10, RZ, RZ, R28 ;  /* 0x000000ffff0a7224 */ /* 0x000fe400078e001c */
[----:B------:R-:W-:Y:S04]  /*4b70*/  LDSM.16.MT88.4 R28, [R237+0x1900] ;  /* 0x00190000ed1c783b */ /* 0x000fe80000004200 */
[C---:B------:R-:W-:Y:S07]  /*4b80*/  HMMA.16816.F32.BF16 R64, R4.reuse, R22, R96 ;  /* 0x000000160440723c */ /* 0x040fee0000041860 */
[----:B------:R-:W-:Y:S01]  /*4b90*/  IMAD.MOV.U32 R99, RZ, RZ, R232 ;  /* 0x000000ffff637224 */ /* 0x000fe200078e00e8 */
[----:B------:R-:W-:Y:S01]  /*4ba0*/  HMMA.16816.F32.BF16 R56, R4, R24, R84 ;  /* 0x000000180438723c */ /* 0x000fe20000041854 */
[----:B------:R-:W-:Y:S01]  /*4bb0*/  IMAD.MOV.U32 R98, RZ, RZ, R68 ;  /* 0x000000ffff627224 */ /* 0x000fe200078e0044 */
[----:B------:R-:W-:Y:S01]  /*4bc0*/  MOV R97, R69 ;  /* 0x0000004500617202 */ /* 0x000fe20000000f00 */
[----:B------:R-:W-:-:S02]  /*4bd0*/  IMAD.MOV.U32 R96, RZ, RZ, R70 ;  /* 0x000000ffff607224 */ /* 0x000fc400078e0046 */
[----:B------:R-:W-:-:S03]  /*4be0*/  IMAD.MOV.U32 R232, RZ, RZ, R71 ;  /* 0x000000ffffe87224 */ /* 0x000fc600078e0047 */
[C---:B------:R-:W-:Y:S01]  /*4bf0*/  HMMA.16816.F32.BF16 R60, R4.reuse, R26, R88 ;  /* 0x0000001a043c723c */ /* 0x040fe20000041858 */
[----:B------:R-:W2:Y:S07]  /*4c00*/  LDSM.16.MT88.4 R24, [R0+0x1900] ;  /* 0x001900000018783b */ /* 0x000eae0000004200 */
[C---:B----4-:R-:W-:Y:S08]  /*4c10*/  HMMA.16816.F32.BF16 R116, R4.reuse, R16, R116 ;  /* 0x000000100474723c */ /* 0x050ff00000041874 */
[C---:B------:R-:W-:Y:S01]  /*4c20*/  HMMA.16816.F32.BF16 R68, R4.reuse, R18, R100 ;  /* 0x000000120444723c */ /* 0x040fe20000041864 */
[----:B------:R-:W3:Y:S07]  /*4c30*/  LDSM.16.MT88.4 R16, [R135+0x4900] ;  /* 0x004900008710783b */ /* 0x000eee0000004200 */
[C---:B-1----:R-:W-:Y:S08]  /*4c40*/  HMMA.16816.F32.BF16 R136, R4.reuse, R12, R136 ;  /* 0x0000000c0488723c */ /* 0x042ff00000041888 */
[C---:B------:R-:W-:Y:S01]  /*4c50*/  HMMA.16816.F32.BF16 R72, R4.reuse, R14, R112 ;  /* 0x0000000e0448723c */ /* 0x040fe20000041870 */
[----:B------:R-:W1:Y:S07]  /*4c60*/  LDSM.16.MT88.4 R12, [R237+0x4900] ;  /* 0x00490000ed0c783b */ /* 0x000e6e0000004200 */
[C---:B------:R-:W-:Y:S01]  /*4c70*/  HMMA.16816.F32.BF16 R84, R4.reuse, R20, R92 ;  /* 0x000000140454723c */ /* 0x040fe2000004185c */
[----:B------:R-:W4:Y:S07]  /*4c80*/  LDSM.16.MT88.4 R20, [R0+0x4900] ;  /* 0x004900000014783b */ /* 0x000f2e0000004200 */
[C---:B--2---:R-:W-:Y:S08]  /*4c90*/  HMMA.16816.F32.BF16 R88, R4.reuse, R24, R164 ;  /* 0x000000180458723c */ /* 0x044ff000000418a4 */
[C---:B------:R-:W-:Y:S01]  /*4ca0*/  HMMA.16816.F32.BF16 R92, R4.reuse, R26, R148 ;  /* 0x0000001a045c723c */ /* 0x040fe20000041894 */
[----:B------:R-:W2:Y:S07]  /*4cb0*/  LDSM.16.MT88.4 R24, [R135+0x7900] ;  /* 0x007900008718783b */ /* 0x000eae0000004200 */
[C---:B---3--:R-:W-:Y:S07]  /*4cc0*/  HMMA.16816.F32.BF16 R100, R4.reuse, R16, R160 ;  /* 0x000000100464723c */ /* 0x048fee00000418a0 */
[----:B------:R-:W-:Y:S01]  /*4cd0*/  IMAD.MOV.U32 R162, RZ, RZ, R179 ;  /* 0x000000ffffa27224 */ /* 0x000fe200078e00b3 */
[----:B------:R-:W-:Y:S01]  /*4ce0*/  HMMA.16816.F32.BF16 R112, R4, R18, R140 ;  /* 0x000000120470723c */ /* 0x000fe2000004188c */
[----:B------:R-:W3:Y:S01]  /*4cf0*/  LDSM.16.MT88.4 R16, [R237+0x7900] ;  /* 0x00790000ed10783b */ /* 0x000ee20000004200 */
[----:B------:R-:W-:Y:S01]  /*4d00*/  IMAD.MOV.U32 R161, RZ, RZ, R178 ;  /* 0x000000ffffa17224 */ /* 0x000fe200078e00b2 */
[----:B------:R-:W-:-:S04]  /*4d10*/  MOV R163, R249 ;  /* 0x000000f900a37202 */ /* 0x000fc80000000f00 */
[----:B------:R-:W-:Y:S01]  /*4d20*/  MOV R160, R163 ;  /* 0x000000a300a07202 */ /* 0x000fe20000000f00 */
[----:B------:R-:W-:Y:S01]  /*4d30*/  HMMA.16816.F32.BF16 R76, R4, R28, R120 ;  /* 0x0000001c044c723c */ /* 0x000fe20000041878 */
[----:B------:R-:W-:Y:S01]  /*4d40*/  IMAD.MOV.U32 R142, RZ, RZ, R168 ;  /* 0x000000ffff8e7224 */ /* 0x000fe200078e00a8 */
[----:B------:R-:W-:Y:S01]  /*4d50*/  MOV R143, R169 ;  /* 0x000000a9008f7202 */ /* 0x000fe20000000f00 */
[----:B------:R-:W-:-:S04]  /*4d60*/  IMAD.MOV.U32 R163, RZ, RZ, R171 ;  /* 0x000000ffffa37224 */ /* 0x000fc800078e00ab */
[----:B------:R-:W-:Y:S01]  /*4d70*/  IMAD.MOV.U32 R28, RZ, RZ, R10 ;  /* 0x000000ffff1c7224 */ /* 0x000fe200078e000a */
[----:B------:R-:W-:Y:S01]  /*4d80*/  MOV R29, R83 ;  /* 0x00000053001d7202 */ /* 0x000fe20000000f00 */
[----:B------:R-:W-:Y:S01]  /*4d90*/  FFMA.FTZ R10, R234, c[0x0][0x2d0], -R9 ;  /* 0x0000b400ea0a7a23 */ /* 0x000fe20000010809 */
[----:B------:R-:W-:Y:S03]  /*4da0*/  HMMA.16816.F32.BF16 R80, R4, R30, R124 ;  /* 0x0000001e0450723c */ /* 0x000fe6000004187c */
[----:B------:R5:W-:Y:S01]  /*4db0*/  MUFU.EX2 R179, R10 ;  /* 0x0000000a00b37308 */ /* 0x000be20000000800 */
[----:B------:R-:W-:-:S03]  /*4dc0*/  IMAD.MOV.U32 R234, RZ, RZ, R29 ;  /* 0x000000ffffea7224 */ /* 0x000fc600078e001d */
[----:B------:R-:W-:Y:S01]  /*4dd0*/  MOV R30, R177 ;  /* 0x000000b1001e7202 */ /* 0x000fe20000000f00 */
[----:B-1----:R-:W-:Y:S01]  /*4de0*/  HMMA.16816.F32.BF16 R124, R4, R12, R128 ;  /* 0x0000000c047c723c */ /* 0x002fe20000041880 */
[----:B------:R-:W-:-:S03]  /*4df0*/  IMAD.MOV.U32 R31, RZ, RZ, R176 ;  /* 0x000000ffff1f7224 */ /* 0x000fc600078e00b0 */
[----:B------:R-:W-:Y:S02]  /*4e00*/  IMAD.MOV.U32 R141, RZ, RZ, R30 ;  /* 0x000000ffff8d7224 */ /* 0x000fe400078e001e */
[----:B------:R-:W-:Y:S02]  /*4e10*/  IMAD.MOV.U32 R140, RZ, RZ, R31 ;  /* 0x000000ffff8c7224 */ /* 0x000fe400078e001f */
[C---:B------:R-:W-:Y:S01]  /*4e20*/  HMMA.16816.F32.BF16 R144, R4.reuse, R14, R144 ;  /* 0x0000000e0490723c */ /* 0x040fe20000041890 */
[----:B------:R-:W1:Y:S01]  /*4e30*/  LDSM.16.MT88.4 R12, [R0+0x7900] ;  /* 0x00790000000c783b */ /* 0x000e620000004200 */
[--C-:B-----5:R-:W-:Y:S01]  /*4e40*/  FFMA.FTZ R10, R240, c[0x0][0x2d0], -R9.reuse ;  /* 0x0000b400f00a7a23 */ /* 0x120fe20000010809 */
[----:B------:R-:W-:Y:S02]  /*4e50*/  MOV R240, R28 ;  /* 0x0000001c00f07202 */ /* 0x000fe40000000f00 */
[----:B------:R-:W-:Y:S01]  /*4e60*/  LDSM.16.MT88.4 R28, [R2+0x8100] ;  /* 0x00810000021c783b */ /* 0x000fe20000004200 */
[----:B------:R5:W1:Y:S02]  /*4e70*/  MUFU.EX2 R178, R10 ;  /* 0x0000000a00b27308 */ /* 0x000a640000000800 */
[C---:B----4-:R-:W-:Y:S08]  /*4e80*/  HMMA.16816.F32.BF16 R148, R4.reuse, R20, R108 ;  /* 0x000000140494723c */ /* 0x050ff0000004186c */
[----:B------:R-:W-:Y:S01]  /*4e90*/  HMMA.16816.F32.BF16 R104, R4, R22, R104 ;  /* 0x000000160468723c */ /* 0x000fe20000041868 */
[----:B------:R-:W4:Y:S01]  /*4ea0*/  LDSM.16.MT88.4 R20, [R2+0x2100] ;  /* 0x002100000214783b */ /* 0x000f220000004200 */
[----:B-----5:R-:W-:-:S06]  /*4eb0*/  FFMA.FTZ R10, R235, c[0x0][0x2d0], -R9 ;  /* 0x0000b400eb0a7a23 */ /* 0x020fcc0000010809 */
[C---:B--2---:R-:W-:Y:S01]  /*4ec0*/  HMMA.16816.F32.BF16 R120, R4.reuse, R26, R48 ;  /* 0x0000001a0478723c */ /* 0x044fe20000041830 */
[----:B------:R-:W-:Y:S01]  /*4ed0*/  IMAD.MOV.U32 R235, RZ, RZ, R96 ;  /* 0x000000ffffeb7224 */ /* 0x000fe200078e0060 */
[----:B------:R2:W-:Y:S05]  /*4ee0*/  MUFU.EX2 R177, R10 ;  /* 0x0000000a00b17308 */ /* 0x0005ea0000000800 */
[----:B------:R-:W-:Y:S01]  /*4ef0*/  IMAD.MOV.U32 R49, RZ, RZ, R170 ;  /* 0x000000ffff317224 */ /* 0x000fe200078e00aa */
[----:B---3--:R-:W-:Y:S01]  /*4f00*/  HMMA.16816.F32.BF16 R128, R4, R18, R52 ;  /* 0x000000120480723c */ /* 0x008fe20000041834 */
[----:B------:R-:W-:Y:S01]  /*4f10*/  IMAD.MOV.U32 R51, RZ, RZ, R133 ;  /* 0x000000ffff337224 */ /* 0x000fe200078e0085 */
[----:B------:R-:W-:Y:S01]  /*4f20*/  MOV R48, R250 ;  /* 0x000000fa00307202 */ /* 0x000fe20000000f00 */
[----:B------:R-:W-:-:S02]  /*4f30*/  IMAD.MOV.U32 R50, RZ, RZ, R161 ;  /* 0x000000ffff327224 */ /* 0x000fc400078e00a1 */
[----:B------:R-:W-:-:S03]  /*4f40*/  IMAD.MOV.U32 R161, RZ, RZ, R99 ;  /* 0x000000ffffa17224 */ /* 0x000fc600078e0063 */
[----:B------:R-:W-:Y:S01]  /*4f50*/  HMMA.16816.F32.BF16 R168, R4, R16, R44 ;  /* 0x0000001004a8723c */ /* 0x000fe2000004182c */
[----:B------:R-:W3:Y:S01]  /*4f60*/  LDSM.16.MT88.4 R16, [R135+0x2100] ;  /* 0x002100008710783b */ /* 0x000ee20000004200 */
[----:B--2---:R-:W-:Y:S01]  /*4f70*/  FFMA.FTZ R10, R242, c[0x0][0x2d0], -R9 ;  /* 0x0000b400f20a7a23 */ /* 0x004fe20000010809 */
[----:B------:R-:W-:-:S03]  /*4f80*/  MOV R242, R97 ;  /* 0x0000006100f27202 */ /* 0x000fc60000000f00 */
[----:B------:R2:W5:Y:S02]  /*4f90*/  MUFU.EX2 R249, R10 ;  /* 0x0000000a00f97308 */ /* 0x0005640000000800 */
[C---:B------:R-:W-:Y:S01]  /*4fa0*/  HMMA.16816.F32.BF16 R164, R4.reuse, R24, R40 ;  /* 0x0000001804a4723c */ /* 0x040fe20000041828 */
[----:B------:R-:W3:Y:S07]  /*4fb0*/  LDSM.16.MT88.4 R24, [R2+0x5100] ;  /* 0x005100000218783b */ /* 0x000eee0000004200 */
[----:B-1----:R-:W-:Y:S01]  /*4fc0*/  HMMA.16816.F32.BF16 R32, R4, R14, R32 ;  /* 0x0000000e0420723c */ /* 0x002fe20000041820 */
[----:B--2---:R-:W-:-:S02]  /*4fd0*/  FFMA.FTZ R10, R243, c[0x0][0x2d0], -R8 ;  /* 0x0000b400f30a7a23 */ /* 0x004fc40000010808 */
[----:B------:R-:W-:Y:S02]  /*4fe0*/  IMAD.MOV.U32 R243, RZ, RZ, R98 ;  /* 0x000000fffff37224 */ /* 0x000fe400078e0062 */
[----:B------:R1:W-:Y:S03]  /*4ff0*/  MUFU.EX2 R176, R10 ;  /* 0x0000000a00b07308 */ /* 0x0003e60000000800 */
[----:B------:R-:W-:Y:S01]  /*5000*/  HMMA.16816.F32.BF16 R96, R4, R12, R36 ;  /* 0x0000000c0460723c */ /* 0x000fe20000041824 */
[----:B------:R-:W2:Y:S06]  /*5010*/  LDSM.16.MT88.4 R12, [R237+0x2100] ;  /* 0x00210000ed0c783b */ /* 0x000eac0000004200 */
[----:B------:R-:W-:-:S02]  /*5020*/  F2FP.BF16.PACK_AB R4, R178, R179 ;  /* 0x000000b3b204723e */ /* 0x000fc400000010ff */
[----:B-----5:R-:W-:Y:S01]  /*5030*/  F2FP.BF16.PACK_AB R6, R249, R177 ;  /* 0x000000b1f906723e */ /* 0x020fe200000010ff */
[----:B-1----:R-:W-:Y:S02]  /*5040*/  FFMA.FTZ R10, R245, c[0x0][0x2d0], -R8 ;  /* 0x0000b400f50a7a23 */ /* 0x002fe40000010808 */
[----:B------:R-:W-:Y:S01]  /*5050*/  IMAD.MOV.U32 R245, RZ, RZ, R162 ;  /* 0x000000fffff57224 */ /* 0x000fe200078e00a2 */
[----:B------:R-:W-:Y:S02]  /*5060*/  MOV R162, R134 ;  /* 0x0000008600a27202 */ /* 0x000fe40000000f00 */
[----:B------:R1:W5:Y:S02]  /*5070*/  MUFU.EX2 R134, R10 ;  /* 0x0000000a00867308 */ /* 0x0003640000000800 */
[----:B-1----:R-:W-:Y:S01]  /*5080*/  FFMA.FTZ R10, R244, c[0x0][0x2d0], -R8 ;  /* 0x0000b400f40a7a23 */ /* 0x002fe20000010808 */
[----:B-----5:R-:W-:Y:S02]  /*5090*/  F2FP.BF16.PACK_AB R5, R134, R176 ;  /* 0x000000b08605723e */ /* 0x020fe400000010ff */
[----:B------:R-:W-:-:S03]  /*50a0*/  MOV R244, R235 ;  /* 0x000000eb00f47202 */ /* 0x000fc60000000f00 */
[----:B------:R1:W-:Y:S01]  /*50b0*/  MUFU.EX2 R133, R10 ;  /* 0x0000000a00857308 */ /* 0x0003e20000000800 */
[----:B------:R-:W-:Y:S02]  /*50c0*/  IMAD.MOV.U32 R235, RZ, RZ, R140 ;  /* 0x000000ffffeb7224 */ /* 0x000fe400078e008c */
[----:B------:R-:W-:Y:S02]  /*50d0*/  IMAD.MOV.U32 R140, RZ, RZ, R162 ;  /* 0x000000ffff8c7224 */ /* 0x000fe400078e00a2 */
[----:B-1----:R-:W-:Y:S02]  /*50e0*/  FFMA.FTZ R10, R246, c[0x0][0x2d0], -R8 ;  /* 0x0000b400f60a7a23 */ /* 0x002fe40000010808 */
[----:B------:R-:W-:Y:S02]  /*50f0*/  IMAD.MOV.U32 R246, RZ, RZ, R242 ;  /* 0x000000fffff67224 */ /* 0x000fe400078e00f2 */
[----:B------:R-:W1:Y:S01]  /*5100*/  MUFU.EX2 R250, R10 ;  /* 0x0000000a00fa7308 */ /* 0x000e620000000800 */
[----:B------:R-:W-:Y:S01]  /*5110*/  IMAD.MOV.U32 R242, RZ, RZ, R141 ;  /* 0x000000fffff27224 */ /* 0x000fe200078e008d */
[----:B------:R-:W-:-:S02]  /*5120*/  MOV R141, R163 ;  /* 0x000000a3008d7202 */ /* 0x000fc40000000f00 */
[----:B-1----:R-:W-:Y:S01]  /*5130*/  F2FP.BF16.PACK_AB R7, R250, R133 ;  /* 0x00000085fa07723e */ /* 0x002fe200000010ff */
[----:B------:R-:W-:Y:S02]  /*5140*/  FFMA.FTZ R10, R48, c[0x0][0x2d0], -R9 ;  /* 0x0000b400300a7a23 */ /* 0x000fe40000010809 */
[----:B------:R-:W-:Y:S02]  /*5150*/  IMAD.MOV.U32 R48, RZ, RZ, R49 ;  /* 0x000000ffff307224 */ /* 0x000fe400078e0031 */
[----:B------:R-:W-:Y:S02]  /*5160*/  IMAD.MOV.U32 R49, RZ, RZ, R51 ;  /* 0x000000ffff317224 */ /* 0x000fe400078e0033 */
[C---:B----4-:R-:W-:Y:S01]  /*5170*/  HMMA.16816.F32.BF16 R52, R4.reuse, R20, R56 ;  /* 0x000000140434723c */ /* 0x050fe20000041838 */
[----:B------:R1:W-:Y:S06]  /*5180*/  MUFU.EX2 R51, R10 ;  /* 0x0000000a00337308 */ /* 0x0003ec0000000800 */
[----:B------:R-:W-:Y:S01]  /*5190*/  MOV R59, R50 ;  /* 0x00000032003b7202 */ /* 0x000fe20000000f00 */
[C---:B------:R-:W-:Y:S01]  /*51a0*/  HMMA.16816.F32.BF16 R36, R4.reuse, R22, R60 ;  /* 0x000000160424723c */ /* 0x040fe2000004183c */
[----:B------:R-:W4:Y:S07]  /*51b0*/  LDSM.16.MT88.4 R20, [R0+0x2100] ;  /* 0x002100000014783b */ /* 0x000f2e0000004200 */
[----:B---3--:R-:W-:Y:S01]  /*51c0*/  HMMA.16816.F32.BF16 R136, R4, R16, R136 ;  /* 0x000000100488723c */ /* 0x008fe20000041888 */
[----:B-1----:R-:W-:-:S02]  /*51d0*/  FFMA.FTZ R10, R245, c[0x0][0x2d0], -R9 ;  /* 0x0000b400f50a7a23 */ /* 0x002fc40000010809 */
[----:B------:R-:W-:Y:S02]  /*51e0*/  IMAD.MOV.U32 R245, RZ, RZ, R161 ;  /* 0x000000fffff57224 */ /* 0x000fe400078e00a1 */
[----:B------:R1:W3:Y:S03]  /*51f0*/  MUFU.EX2 R50, R10 ;  /* 0x0000000a00327308 */ /* 0x0002e60000000800 */
[C---:B------:R-:W-:Y:S01]  /*5200*/  HMMA.16816.F32.BF16 R44, R4.reuse, R18, R72 ;  /* 0x00000012042c723c */ /* 0x040fe20000041848 */
[----:B------:R-:W5:Y:S04]  /*5210*/  LDSM.16.MT88.4 R16, [R237+0x5100] ;  /* 0x00510000ed10783b */ /* 0x000f680000004200 */
[----:B------:R-:W-:Y:S03]  /*5220*/  LDSM.16.MT88.4 R72, [R0+0x2900] ;  /* 0x002900000048783b */ /* 0x000fe60000004200 */
[----:B------:R-:W-:Y:S01]  /*5230*/  HMMA.16816.F32.BF16 R84, R4, R24, R84 ;  /* 0x000000180454723c */ /* 0x000fe20000041854 */
[----:B-1----:R-:W-:-:S02]  /*5240*/  FFMA.FTZ R10, R48, c[0x0][0x2d0], -R9 ;  /* 0x0000b400300a7a23 */ /* 0x002fc40000010809 */
[----:B------:R-:W-:-:S05]  /*5250*/  FFMA.FTZ R9, R243, c[0x0][0x2d0], -R9 ;  /* 0x0000b400f3097a23 */ /* 0x000fca0000010809 */
[C---:B------:R-:W-:Y:S01]  /*5260*/  HMMA.16816.F32.BF16 R40, R4.reuse, R26, R64 ;  /* 0x0000001a0428723c */ /* 0x040fe20000041840 */
[----:B------:R-:W1:Y:S01]  /*5270*/  LDSM.16.MT88.4 R24, [R135+0x5100] ;  /* 0x005100008718783b */ /* 0x000e620000004200 */
[----:B------:R-:W-:Y:S01]  /*5280*/  MOV R243, R160 ;  /* 0x000000a000f37202 */ /* 0x000fe20000000f00 */
[----:B------:R2:W-:Y:S04]  /*5290*/  MUFU.EX2 R48, R9 ;  /* 0x0000000900307308 */ /* 0x0005e80000000800 */
[----:B------:R-:W-:Y:S01]  /*52a0*/  IMAD.MOV.U32 R67, RZ, RZ, R49 ;  /* 0x000000ffff437224 */ /* 0x000fe200078e0031 */
[C---:B------:R-:W-:Y:S03]  /*52b0*/  HMMA.16816.F32.BF16 R116, R4.reuse, R28, R116 ;  /* 0x0000001c0474723c */ /* 0x040fe60000041874 */
[----:B------:R3:W-:Y:S05]  /*52c0*/  MUFU.EX2 R49, R10 ;  /* 0x0000000a00317308 */ /* 0x0007ea0000000800 */
[----:B------:R-:W-:Y:S01]  /*52d0*/  HMMA.16816.F32.BF16 R28, R4, R30, R68 ;  /* 0x0000001e041c723c */ /* 0x000fe20000041844 */
[----:B--2---:R-:W-:-:S02]  /*52e0*/  FFMA.FTZ R9, R59, c[0x0][0x2d0], -R8 ;  /* 0x0000b4003b097a23 */ /* 0x004fc40000010808 */
[----:B------:R-:W-:Y:S05]  /*52f0*/  LDSM.16.MT88.4 R56, [R2+0x2900] ;  /* 0x002900000238783b */ /* 0x000fea0000004200 */
[----:B------:R-:W-:Y:S01]  /*5300*/  HMMA.16816.F32.BF16 R60, R4, R12, R76 ;  /* 0x0000000c043c723c */ /* 0x000fe2000004184c */
[----:B---3--:R-:W-:-:S07]  /*5310*/  MOV R10, R172 ;  /* 0x000000ac000a7202 */ /* 0x008fce0000000f00 */
[C---:B------:R-:W-:Y:S01]  /*5320*/  HMMA.16816.F32.BF16 R68, R4.reuse, R14, R80 ;  /* 0x0000000e0444723c */ /* 0x040fe20000041850 */
[----:B------:R-:W2:Y:S04]  /*5330*/  LDSM.16.MT88.4 R12, [R0+0x5100] ;  /* 0x00510000000c783b */ /* 0x000ea80000004200 */
[----:B------:R-:W-:Y:S03]  /*5340*/  LDSM.16.MT88.4 R80, [R135+0x5900] ;  /* 0x005900008750783b */ /* 0x000fe60000004200 */
[C---:B----4-:R-:W-:Y:S01]  /*5350*/  HMMA.16816.F32.BF16 R76, R4.reuse, R20, R88 ;  /* 0x00000014044c723c */ /* 0x050fe20000041858 */
[----:B------:R-:W-:Y:S07]  /*5360*/  LDSM.16.MT88.4 R88, [R2+0x5900] ;  /* 0x005900000258783b */ /* 0x000fee0000004200 */
[C---:B------:R-:W-:Y:S01]  /*5370*/  HMMA.16816.F32.BF16 R92, R4.reuse, R22, R92 ;  /* 0x00000016045c723c */ /* 0x040fe2000004185c */
[----:B------:R-:W3:Y:S07]  /*5380*/  LDSM.16.MT88.4 R20, [R135+0x8100] ;  /* 0x008100008714783b */ /* 0x000eee0000004200 */
[C---:B-----5:R-:W-:Y:S08]  /*5390*/  HMMA.16816.F32.BF16 R124, R4.reuse, R16, R124 ;  /* 0x00000010047c723c */ /* 0x060ff0000004187c */
[C---:B------:R-:W-:Y:S01]  /*53a0*/  HMMA.16816.F32.BF16 R144, R4.reuse, R18, R144 ;  /* 0x000000120490723c */ /* 0x040fe20000041890 */
[----:B------:R-:W4:Y:S07]  /*53b0*/  LDSM.16.MT88.4 R16, [R0+0x8100] ;  /* 0x008100000010783b */ /* 0x000f2e0000004200 */
[C---:B-1----:R-:W-:Y:S08]  /*53c0*/  HMMA.16816.F32.BF16 R100, R4.reuse, R24, R100 ;  /* 0x000000180464723c */ /* 0x042ff00000041864 */
[C---:B------:R-:W-:Y:S01]  /*53d0*/  HMMA.16816.F32.BF16 R108, R4.reuse, R26, R112 ;  /* 0x0000001a046c723c */ /* 0x040fe20000041870 */
[----:B------:R-:W1:Y:S04]  /*53e0*/  LDSM.16.MT88.4 R24, [R237+0x8100] ;  /* 0x00810000ed18783b */ /* 0x000e680000004200 */
[----:B------:R-:W-:Y:S03]  /*53f0*/  LDSM.16.MT88.4 R112, [R135+0x8900] ;  /* 0x008900008770783b */ /* 0x000fe60000004200 */
[C---:B--2---:R-:W-:Y:S01]  /*5400*/  HMMA.16816.F32.BF16 R160, R4.reuse, R14, R104 ;  /* 0x0000000e04a0723c */ /* 0x044fe20000041868 */
[----:B------:R2:W-:Y:S01]  /*5410*/  MUFU.EX2 R15, R9 ;  /* 0x00000009000f7308 */ /* 0x0005e20000000800 */
[----:B------:R-:W-:Y:S06]  /*5420*/  LDSM.16.MT88.4 R104, [R0+0x5900] ;  /* 0x005900000068783b */ /* 0x000fec0000004200 */
[C---:B---3--:R-:W-:Y:S08]  /*5430*/  HMMA.16816.F32.BF16 R164, R4.reuse, R20, R164 ;  /* 0x0000001404a4723c */ /* 0x048ff000000418a4 */
[----:B------:R-:W-:Y:S01]  /*5440*/  HMMA.16816.F32.BF16 R148, R4, R12, R148 ;  /* 0x0000000c0494723c */ /* 0x000fe20000041894 */
[----:B--2---:R-:W-:-:S02]  /*5450*/  FFMA.FTZ R9, R67, c[0x0][0x2d0], -R8 ;  /* 0x0000b40043097a23 */ /* 0x004fc40000010808 */
[----:B------:R-:W2:Y:S02]  /*5460*/  LDSM.16.MT88.4 R64, [R237+0x2900] ;  /* 0x00290000ed40783b */ /* 0x000ea40000004200 */
[----:B------:R3:W5:Y:S03]  /*5470*/  MUFU.EX2 R14, R9 ;  /* 0x00000009000e7308 */ /* 0x0007660000000800 */
[C---:B------:R-:W-:Y:S01]  /*5480*/  HMMA.16816.F32.BF16 R20, R4.reuse, R22, R120 ;  /* 0x000000160414723c */ /* 0x040fe20000041878 */
[----:B------:R5:W-:Y:S07]  /*5490*/  LDSM.16.MT88.4 R120, [R2+0x8900] ;  /* 0x008900000278783b */ /* 0x000bee0000004200 */
[----:B----4-:R-:W-:Y:S01]  /*54a0*/  HMMA.16816.F32.BF16 R32, R4, R18, R32 ;  /* 0x000000120420723c */ /* 0x010fe20000041820 */
[----:B---3--:R-:W-:-:S02]  /*54b0*/  FFMA.FTZ R9, R246, c[0x0][0x2d0], -R8 ;  /* 0x0000b400f6097a23 */ /* 0x008fc40000010808 */
[----:B------:R-:W-:-:S05]  /*54c0*/  FFMA.FTZ R8, R244, c[0x0][0x2d0], -R8 ;  /* 0x0000b400f4087a23 */ /* 0x000fca0000010808 */
[----:B-1----:R-:W-:Y:S01]  /*54d0*/  HMMA.16816.F32.BF16 R168, R4, R24, R168 ;  /* 0x0000001804a8723c */ /* 0x002fe200000418a8 */
[----:B------:R1:W-:Y:S01]  /*54e0*/  MUFU.EX2 R13, R9 ;  /* 0x00000009000d7308 */ /* 0x0003e20000000800 */
[----:B------:R-:W-:Y:S02]  /*54f0*/  IMAD.MOV.U32 R246, RZ, RZ, R141 ;  /* 0x000000fffff67224 */ /* 0x000fe400078e008d */
[----:B------:R-:W-:Y:S02]  /*5500*/  IMAD.MOV.U32 R244, RZ, RZ, R140 ;  /* 0x000000fffff47224 */ /* 0x000fe400078e008c */
[----:B-----5:R-:W-:-:S03]  /*5510*/  IMAD.MOV.U32 R2, RZ, RZ, R174 ;  /* 0x000000ffff027224 */ /* 0x020fc600078e00ae */
[----:B------:R3:W4:Y:S01]  /*5520*/  MUFU.EX2 R12, R8 ;  /* 0x00000008000c7308 */ /* 0x0007220000000800 */
[----:B------:R-:W-:Y:S01]  /*5530*/  HMMA.16816.F32.BF16 R24, R4, R26, R128 ;  /* 0x0000001a0418723c */ /* 0x000fe20000041880 */
[----:B-1----:R-:W-:-:S06]  /*5540*/  IMAD.MOV.U32 R9, RZ, RZ, R173 ;  /* 0x000000ffff097224 */ /* 0x002fcc00078e00ad */
[----:B------:R-:W-:Y:S02]  /*5550*/  F2FP.BF16.PACK_AB R128, R50, R51 ;  /* 0x000000333280723e */ /* 0x000fe400000010ff */
[----:B------:R-:W-:Y:S02]  /*5560*/  F2FP.BF16.PACK_AB R129, R14, R15 ;  /* 0x0000000f0e81723e */ /* 0x000fe400000010ff */
[----:B------:R-:W-:Y:S02]  /*5570*/  F2FP.BF16.PACK_AB R130, R48, R49 ;  /* 0x000000313082723e */ /* 0x000fe400000010ff */
[----:B---3--:R-:W-:Y:S02]  /*5580*/  MOV R8, R175 ;  /* 0x000000af00087202 */ /* 0x008fe40000000f00 */
[----:B------:R-:W-:Y:S01]  /*5590*/  HMMA.16816.F32.BF16 R172, R4, R16, R96 ;  /* 0x0000001004ac723c */ /* 0x000fe20000041860 */
[----:B------:R-:W1:Y:S01]  /*55a0*/  LDSM.16.MT88.4 R96, [R237+0x5900] ;  /* 0x00590000ed60783b */ /* 0x000e620000004200 */
[----:B----4-:R-:W-:Y:S01]  /*55b0*/  F2FP.BF16.PACK_AB R131, R12, R13 ;  /* 0x0000000d0c83723e */ /* 0x010fe200000010ff */
[----:B------:R-:W-:-:S04]  /*55c0*/  FADD.FTZ R2, R2, R8 ;  /* 0x0000000802027221 */ /* 0x000fc80000010000 */
[----:B------:R-:W-:Y:S01]  /*55d0*/  MOV R17, R143 ;  /* 0x0000008f00117202 */ /* 0x000fe20000000f00 */
[----:B------:R-:W-:Y:S01]  /*55e0*/  IMAD.MOV.U32 R16, RZ, RZ, R142 ;  /* 0x000000ffff107224 */ /* 0x000fe200078e008e */
[C---:B--2---:R-:W-:Y:S01]  /*55f0*/  HMMA.16816.F32.BF16 R60, R128.reuse, R64, R60 ;  /* 0x00000040803c723c */ /* 0x044fe2000004183c */
        /* <DEDUP_REMOVED lines=10> */
[----:B------:R-:W-:Y:S03]  /*56a0*/  HMMA.16816.F32.BF16 R68, R128, R72, R76 ;  /* 0x000000488044723c */ /* 0x000fe6000004184c */
[----:B------:R-:W-:-:S04]  /*56b0*/  FADD.FTZ R4, R242, R4 ;  /* 0x00000004f2047221 */ /* 0x000fc80000010000 */
[----:B------:R-:W-:Y:S01]  /*56c0*/  FADD.FTZ R5, R240, R4 ;  /* 0x00000004f0057221 */ /* 0x000fe20000010000 */
[----:B------:R-:W-:Y:S01]  /*56d0*/  HMMA.16816.F32.BF16 R72, R128, R74, R92 ;  /* 0x0000004a8048723c */ /* 0x000fe2000004185c */
[----:B------:R-:W-:Y:S02]  /*56e0*/  FADD.FTZ R4, R11, R2 ;  /* 0x000000020b047221 */ /* 0x000fe40000010000 */
[----:B------:R3:W-:Y:S01]  /*56f0*/  LDSM.16.MT88.4 R8, [R0+0x8900] ;  /* 0x008900000008783b */ /* 0x0007e20000004200 */
[----:B------:R-:W-:-:S04]  /*5700*/  FADD.FTZ R2, R234, R5 ;  /* 0x00000005ea027221 */ /* 0x000fc80000010000 */
[----:B------:R-:W-:Y:S01]  /*5710*/  FADD.FTZ R2, R203, R2 ;  /* 0x00000002cb027221 */ /* 0x000fe20000010000 */
[----:B-1----:R-:W-:Y:S03]  /*5720*/  HMMA.16816.F32.BF16 R92, R128, R96, R124 ;  /* 0x00000060805c723c */ /* 0x002fe6000004187c */
[----:B------:R-:W-:-:S04]  /*5730*/  FADD.FTZ R2, R202, R2 ;  /* 0x00000002ca027221 */ /* 0x000fc80000010000 */
[----:B------:R-:W-:Y:S01]  /*5740*/  FADD.FTZ R2, R201, R2 ;  /* 0x00000002c9027221 */ /* 0x000fe20000010000 */
[----:B------:R-:W-:Y:S01]  /*5750*/  HMMA.16816.F32.BF16 R96, R128, R98, R144 ;  /* 0x000000628060723c */ /* 0x000fe20000041890 */
[----:B------:R-:W1:Y:S02]  /*5760*/  LDSM.16.MT88.4 R144, [R237+0x8900] ;  /* 0x00890000ed90783b */ /* 0x000e640000004200 */
[----:B------:R-:W-:-:S04]  /*5770*/  FADD.FTZ R2, R200, R2 ;  /* 0x00000002c8027221 */ /* 0x000fc80000010000 */
[----:B------:R-:W-:Y:S01]  /*5780*/  FADD.FTZ R2, R195, R2 ;  /* 0x00000002c3027221 */ /* 0x000fe20000010000 */
[C---:B------:R-:W-:Y:S01]  /*5790*/  HMMA.16816.F32.BF16 R76, R128.reuse, R80, R100 ;  /* 0x00000050804c723c */ /* 0x040fe20000041864 */
[----:B---3--:R-:W-:Y:S02]  /*57a0*/  FADD.FTZ R0, R232, R4 ;  /* 0x00000004e8007221 */ /* 0x008fe40000010000 */
        /* <DEDUP_REMOVED lines=23> */
[----:B--2---:R-:W-:Y:S01]  /*5920*/  HMMA.16816.F32.BF16 R136, R128, R140, R136 ;  /* 0x0000008c8088723c */ /* 0x004fe20000041888 */
[----:B------:R-:W-:Y:S02]  /*5930*/  FADD.FTZ R0, R134, R0 ;  /* 0x0000000086007221 */ /* 0x000fe40000010000 */
[----:B------:R-:W-:Y:S02]  /*5940*/  FADD.FTZ R249, R48, R249 ;  /* 0x000000f930f97221 */ /* 0x000fe40000010000 */
[----:B------:R-:W-:-:S03]  /*5950*/  FADD.FTZ R0, R133, R0 ;  /* 0x0000000085007221 */ /* 0x000fc60000010000 */
[----:B------:R-:W-:Y:S01]  /*5960*/  HMMA.16816.F32.BF16 R100, R128, R104, R148 ;  /* 0x000000688064723c */ /* 0x000fe20000041894 */
[----:B------:R-:W-:-:S04]  /*5970*/  FADD.FTZ R250, R250, R0 ;  /* 0x00000000fafa7221 */ /* 0x000fc80000010000 */
[----:B------:R-:W-:-:S03]  /*5980*/  FADD.FTZ R250, R15, R250 ;  /* 0x000000fa0ffa7221 */ /* 0x000fc60000010000 */
[----:B------:R-:W-:Y:S01]  /*5990*/  HMMA.16816.F32.BF16 R108, R128, R112, R164 ;  /* 0x00000070806c723c */ /* 0x000fe200000418a4 */
[----:B------:R-:W-:-:S04]  /*59a0*/  FADD.FTZ R250, R14, R250 ;  /* 0x000000fa0efa7221 */ /* 0x000fc80000010000 */
[----:B------:R-:W-:-:S03]  /*59b0*/  FADD.FTZ R250, R13, R250 ;  /* 0x000000fa0dfa7221 */ /* 0x000fc60000010000 */
[----:B-1----:R-:W-:Y:S01]  /*59c0*/  HMMA.16816.F32.BF16 R124, R128, R144, R168 ;  /* 0x00000090807c723c */ /* 0x002fe200000418a8 */
[----:B------:R-:W-:-:S07]  /*59d0*/  FADD.FTZ R250, R12, R250 ;  /* 0x000000fa0cfa7221 */ /* 0x000fce0000010000 */
        /* <DEDUP_REMOVED lines=10> */
[----:B------:R-:W2:Y:S01]  /*5a80*/  LDL.64 R202, [R1] ;  /* 0x0000000001ca7983 */ /* 0x000ea20000100a00 */
[----:B------:R-:W-:Y:S01]  /*5a90*/  IMAD.MOV.U32 R201, RZ, RZ, c[0x0][0x1e4] ;  /* 0x00007900ffc97624 */ /* 0x000fe200078e00ff */
[----:B------:R-:W-:Y:S01]  /*5aa0*/  USHF.R.S32.HI UR5, URZ, 0x1f, UR4 ;  /* 0x0000001f3f057899 */ /* 0x000fe20008011404 */
[----:B------:R-:W-:-:S02]  /*5ab0*/  IMAD.MOV.U32 R200, RZ, RZ, c[0x0][0x1e0] ;  /* 0x00007800ffc87624 */ /* 0x000fc400078e00ff */
[----:B------:R-:W-:Y:S02]  /*5ac0*/  IMAD R0, R201, 0x60, RZ ;  /* 0x00000060c9007824 */ /* 0x000fe400078e02ff */
[C---:B------:R-:W-:Y:S01]  /*5ad0*/  IMAD.WIDE.U32 R4, R200.reuse, 0x60, RZ ;  /* 0x00000060c8047825 */ /* 0x040fe200078e00ff */
[----:B------:R-:W-:-:S03]  /*5ae0*/  SHF.L.U64.HI R2, R200, 0x6, R201 ;  /* 0x00000006c8027819 */ /* 0x000fc600000102c9 */
[----:B------:R-:W-:Y:S01]  /*5af0*/  IMAD.SHL.U32 R8, R200, 0x40, RZ ;  /* 0x00000040c8087824 */ /* 0x000fe200078e00ff */
[----:B------:R-:W-:-:S05]  /*5b00*/  IADD3 R0, R5, R0, RZ ;  /* 0x0000000005007210 */ /* 0x000fca0007ffe0ff */
[----:B------:R-:W-:-:S04]  /*5b10*/  IMAD R0, R0, UR4, RZ ;  /* 0x0000000400007c24 */ /* 0x000fc8000f8e02ff */
[C---:B------:R-:W-:Y:S02]  /*5b20*/  IMAD R0, R4.reuse, UR5, R0 ;  /* 0x0000000504007c24 */ /* 0x040fe4000f8e0200 */
        /* <DEDUP_REMOVED lines=24> */
.L_x_3682:
[----:B------:R-:W-:Y:S01]  /*5cb0*/  UIADD3 UR20, UR14, -0x2, URZ ;  /* 0xfffffffe0e147890 */ /* 0x000fe2000fffe03f */
        /* <DEDUP_REMOVED lines=12> */
.L_x_3684:
[----:B------:R-:W2:Y:S01]  /*5d80*/  LDL.64 R170, [R1+0x8] ;  /* 0x0000080001aa7983 */ /* 0x000ea20000100a00 */
[----:B------:R-:W-:Y:S04]  /*5d90*/  DEPBAR.LE SB0, 0x2 ;  /* 0x000080800000791a */ /* 0x000fe80000000000 */
[----:B------:R-:W-:Y:S01]  /*5da0*/  UIMAD UR4, UR5, 0x9000, URZ ;  /* 0x00009000050478a4 */ /* 0x000fe2000f8e023f */
[----:B------:R-:W2:Y:S01]  /*5db0*/  LDL.64 R168, [R1+0x10] ;  /* 0x0000100001a87983 */ /* 0x000ea20000100a00 */
[----:B------:R-:W-:Y:S01]  /*5dc0*/  UISETP.GE.AND UP0, UPT, UR10, UR20, UPT ;  /* 0x000000140a00728c */ /* 0x000fe2000bf06270 */
[----:B------:R-:W-:Y:S01]  /*5dd0*/  MOV R134, UR19 ;  /* 0x0000001300867c02 */ /* 0x000fe20008000f00 */
[----:B------:R-:W-:Y:S02]  /*5de0*/  UIADD3 UR18, UR20, -0x1, URZ ;  /* 0xffffffff14127890 */ /* 0x000fe4000fffe03f */
[----:B------:R-:W-:Y:S01]  /*5df0*/  IADD3 R132, R236, UR4, RZ ;  /* 0x00000004ec847c10 */ /* 0x000fe2000fffe0ff */
[----:B------:R-:W-:Y:S01]  /*5e00*/  BAR.SYNC.DEFER_BLOCKING 0x0 ;  /* 0x0000000000007b1d */ /* 0x000fe20000010000 */
[----:B------:R-:W-:Y:S01]  /*5e10*/  PLOP3.LUT P0, PT, PT, PT, UP0, 0x80, 0x0 ;  /* 0x000000000000781c */ /* 0x000fe20003f0f008 */
[----:B------:R-:W-:Y:S01]  /*5e20*/  UISETP.GE.AND UP1, UPT, UR19, 0x1, UPT ;  /* 0x000000011300788c */ /* 0x000fe2000bf26270 */
[----:B------:R-:W-:Y:S03]  /*5e30*/  IADD3 R2, R240, R132, RZ ;  /* 0x00000084f0027210 */ /* 0x000fe60007ffe0ff */
[----:B------:R-:W-:Y:S01]  /*5e40*/  @!UP0 USHF.R.S32.HI UR14, URZ, 0x1f, UR18 ;  /* 0x0000001f3f0e8899 */ /* 0x000fe20008011412 */
[----:B------:R-:W-:Y:S01]  /*5e50*/  IADD3 R232, R238, R2, RZ ;  /* 0x00000002eee87210 */ /* 0x000fe20007ffe0ff */
[----:B------:R-:W-:Y:S02]  /*5e60*/  @!UP0 UIMAD.WIDE.U32 UR22, UR18, UR8, URZ ;  /* 0x00000008121682a5 */ /* 0x000fe4000f8e003f */
[----:B------:R-:W-:Y:S04]  /*5e70*/  @!UP0 UIMAD UR14, UR14, UR8, URZ ;  /* 0x000000080e0e82a4 */ /* 0x000fe8000f8e023f */
[----:B------:R-:W-:Y:S01]  /*5e80*/  @!UP0 UIMAD UR14, UR18, UR9, UR14 ;  /* 0x00000009120e82a4 */ /* 0x000fe2000f8e020e */
[----:B------:R-:W-:Y:S01]  /*5e90*/  MOV R3, UR22 ;  /* 0x0000001600037c02 */ /* 0x000fe20008000f00 */
[----:B------:R-:W-:Y:S02]  /*5ea0*/  @!P0 IMAD R134, R134, 0x9000, R241 ;  /* 0x0000900086868824 */ /* 0x000fe400078e02f1 */
[----:B------:R-:W-:Y:S04]  /*5eb0*/  @!UP0 UIADD3 UR14, UR23, UR14, URZ ;  /* 0x0000000e170e8290 */ /* 0x000fe8000fffe03f */
[----:B------:R-:W-:Y:S01]  /*5ec0*/  @!UP0 UIMAD UR14, UR14, 0x60, URZ ;  /* 0x000000600e0e88a4 */ /* 0x000fe2000f8e023f */
[----:B-1----:R-:W1:Y:S08]  /*5ed0*/  LDSM.16.M88.4 R8, [R236+UR4+0x12100] ;  /* 0x01210004ec08783b */ /* 0x002e700008000200 */
[----:B------:R-:W3:Y:S08]  /*5ee0*/  LDSM.16.M88.4 R16, [R236+UR4+0x12900] ;  /* 0x01290004ec10783b */ /* 0x000ef00008000200 */
[----:B------:R-:W4:Y:S08]  /*5ef0*/  LDSM.16.M88.4 R24, [R236+UR4+0x13100] ;  /* 0x01310004ec18783b */ /* 0x000f300008000200 */
[----:B------:R-:W5:Y:S08]  /*5f00*/  LDSM.16.M88.4 R32, [R236+UR4+0x13900] ;  /* 0x01390004ec20783b */ /* 0x000f700008000200 */
[----:B------:R-:W4:Y:S01]  /*5f10*/  LDSM.16.M88.4 R40, [R236+UR4+0x14100] ;  /* 0x01410004ec28783b */ /* 0x000f220008000200 */
[C---:B-1----:R-:W-:Y:S07]  /*5f20*/  HMMA.16816.F32.BF16 R4, R152.reuse, R8, RZ ;  /* 0x000000089804723c */ /* 0x042fee00000418ff */
[----:B------:R-:W1:Y:S01]  /*5f30*/  LDSM.16.M88.4 R48, [R236+UR4+0x14900] ;  /* 0x01490004ec30783b */ /* 0x000e620008000200 */
[C---:B------:R-:W-:Y:S07]  /*5f40*/  HMMA.16816.F32.BF16 R8, R152.reuse, R10, RZ ;  /* 0x0000000a9808723c */ /* 0x040fee00000418ff */
[----:B------:R-:W1:Y:S01]  /*5f50*/  LDSM.16.M88.4 R160, [R2+0x12100] ;  /* 0x0121000002a0783b */ /* 0x000e620000000200 */
[C---:B---3--:R-:W-:Y:S07]  /*5f60*/  HMMA.16816.F32.BF16 R12, R152.reuse, R16, RZ ;  /* 0x00000010980c723c */ /* 0x048fee00000418ff */
[----:B------:R-:W3:Y:S01]  /*5f70*/  LDSM.16.M88.4 R164, [R2+0x12900] ;  /* 0x0129000002a4783b */ /* 0x000ee20000000200 */
[C---:B------:R-:W-:Y:S07]  /*5f80*/  HMMA.16816.F32.BF16 R16, R152.reuse, R18, RZ ;  /* 0x000000129810723c */ /* 0x040fee00000418ff */
[----:B------:R-:W-:Y:S01]  /*5f90*/  LDSM.16.M88.4 R172, [R2+0x13900] ;  /* 0x0139000002ac783b */ /* 0x000fe20000000200 */
[C---:B----4-:R-:W-:Y:S07]  /*5fa0*/  HMMA.16816.F32.BF16 R20, R152.reuse, R24, RZ ;  /* 0x000000189814723c */ /* 0x050fee00000418ff */
[----:B------:R-:W-:Y:S01]  /*5fb0*/  LDSM.16.M88.4 R176, [R2+0x14100] ;  /* 0x0141000002b0783b */ /* 0x000fe20000000200 */
[C---:B------:R-:W-:Y:S07]  /*5fc0*/  HMMA.16816.F32.BF16 R24, R152.reuse, R26, RZ ;  /* 0x0000001a9818723c */ /* 0x040fee00000418ff */
[----:B------:R-:W-:Y:S01]  /*5fd0*/  LDSM.16.M88.4 R180, [R2+0x14900] ;  /* 0x0149000002b4783b */ /* 0x000fe20000000200 */
[C---:B-----5:R-:W-:Y:S08]  /*5fe0*/  HMMA.16816.F32.BF16 R28, R152.reuse, R32, RZ ;  /* 0x00000020981c723c */ /* 0x060ff000000418ff */
[C---:B------:R-:W-:Y:S08]  /*5ff0*/  HMMA.16816.F32.BF16 R32, R152.reuse, R34, RZ ;  /* 0x000000229820723c */ /* 0x040ff000000418ff */
[C---:B------:R-:W-:Y:S08]  /*6000*/  HMMA.16816.F32.BF16 R36, R152.reuse, R40, RZ ;  /* 0x000000289824723c */ /* 0x040ff000000418ff */
[C---:B------:R-:W-:Y:S08]  /*6010*/  HMMA.16816.F32.BF16 R40, R152.reuse, R42, RZ ;  /* 0x0000002a9828723c */ /* 0x040ff000000418ff */
[C---:B-1----:R-:W-:Y:S08]  /*6020*/  HMMA.16816.F32.BF16 R44, R152.reuse, R48, RZ ;  /* 0x00000030982c723c */ /* 0x042ff000000418ff */
[----:B------:R-:W-:Y:S08]  /*6030*/  HMMA.16816.F32.BF16 R48, R152, R50, RZ ;  /* 0x000000329830723c */ /* 0x000ff000000418ff */
[C---:B------:R-:W-:Y:S08]  /*6040*/  HMMA.16816.F32.BF16 R4, R156.reuse, R160, R4 ;  /* 0x000000a09c04723c */ /* 0x040ff00000041804 */
[C---:B------:R-:W-:Y:S08]  /*6050*/  HMMA.16816.F32.BF16 R8, R156.reuse, R162, R8 ;  /* 0x000000a29c08723c */ /* 0x040ff00000041808 */
[C---:B---3--:R-:W-:Y:S08]  /*6060*/  HMMA.16816.F32.BF16 R12, R156.reuse, R164, R12 ;  /* 0x000000a49c0c723c */ /* 0x048ff0000004180c */
[C---:B------:R-:W-:Y:S04]  /*6070*/  HMMA.16816.F32.BF16 R16, R156.reuse, R166, R16 ;  /* 0x000000a69c10723c */ /* 0x040fe80000041810 */
[----:B--2---:R-:W-:Y:S05]  /*6080*/  @!P0 MOV R169, R171 ;  /* 0x000000ab00a98202 */ /* 0x004fea0000000f00 */
[----:B------:R-:W-:Y:S05]  /*6090*/  @!P0 IMAD.WIDE.U32 R168, R3, 0x60, R168 ;  /* 0x0000006003a88825 */ /* 0x000fea00078e00a8 */
[----:B------:R-:W-:Y:S01]  /*60a0*/  @!P0 IADD3 R192, R169, UR14, RZ ;  /* 0x0000000ea9c08c10 */ /* 0x000fe2000fffe0ff */
[----:B------:R-:W-:Y:S01]  /*60b0*/  UIADD3 UR14, UR20, -0x2, URZ ;  /* 0xfffffffe140e7890 */ /* 0x000fe2000fffe03f */
[C---:B------:R-:W-:Y:S02]  /*60c0*/  @!P0 SHF.L.U32 R3, R168.reuse, 0x1, RZ ;  /* 0x00000001a8038819 */ /* 0x040fe400000006ff */
[----:B------:R-:W-:Y:S01]  /*60d0*/  @!P0 SHF.L.U64.HI R192, R168, 0x1, R192 ;  /* 0x00000001a8c08819 */ /* 0x000fe200000102c0 */
[----:B------:R-:W-:Y:S01]  /*60e0*/  UISETP.GE.AND UP0, UPT, UR14, UR10, UPT ;  /* 0x0000000a0e00728c */ /* 0x000fe2000bf06270 */
[C---:B------:R-:W-:Y:S01]  /*60f0*/  @!P0 IADD3 R160, P6, R3.reuse, c[0x0][0x1f8], RZ ;  /* 0x00007e0003a08a10 */ /* 0x040fe20007fde0ff */
[----:B------:R-:W1:Y:S01]  /*6100*/  LDSM.16.M88.4 R168, [R2+0x13100] ;  /* 0x0131000002a8783b */ /* 0x000e620000000200 */
[C---:B------:R-:W-:Y:S02]  /*6110*/  @!P0 IADD3 R200, P5, R3.reuse, 0x80, RZ ;  /* 0x0000008003c88810 */ /* 0x040fe40007fbe0ff */
[----:B------:R-:W-:Y:S02]  /*6120*/  @!P0 IADD3.X R161, R192, c[0x0][0x1fc], RZ, P6, !PT ;  /* 0x00007f00c0a18a10 */ /* 0x000fe400037fe4ff */
[----:B------:R-:W-:Y:S02]  /*6130*/  @!P0 IADD3 R200, P1, R200, c[0x0][0x1f8], RZ ;  /* 0x00007e00c8c88a10 */ /* 0x000fe40007f3e0ff */
[----:B------:R-:W-:Y:S01]  /*6140*/  @!P0 IADD3 R3, P6, R3, 0x100, RZ ;  /* 0x0000010003038810 */ /* 0x000fe20007fde0ff */
[----:B------:R-:W-:Y:S01]  /*6150*/  @!PT LDS RZ, [RZ] ;  /* 0x00000000fffff984 */ /* 0x000fe20000000800 */
[----:B------:R-:W-:Y:S01]  /*6160*/  @!PT LDS RZ, [RZ] ;  /* 0x00000000fffff984 */ /* 0x000fe20000000800 */
[----:B------:R-:W-:Y:S01]  /*6170*/  @!PT LDS RZ, [RZ] ;  /* 0x00000000fffff984 */ /* 0x000fe20000000800 */
[----:B------:R2:W-:Y:S01]  /*6180*/  @!P0 LDGSTS.E.BYPASS.LTC128B.128 [R134+0x100], [R160.64], !P4 ;  /* 0x00100000a0868fae */ /* 0x0005e2000e101d4c */
[--C-:B------:R-:W-:Y:S01]  /*6190*/  @!P0 IADD3.X R201, RZ, c[0x0][0x1fc], R192.reuse, P1, P5 ;  /* 0x00007f00ffc98a10 */ /* 0x100fe20000fea4c0 */
[----:B------:R-:W-:Y:S01]  /*61a0*/  @UP0 UIMAD.WIDE.U32 UR22, UR14, UR6, URZ ;  /* 0x000000060e1602a5 */ /* 0x000fe2000f8e003f */
[----:B------:R-:W-:Y:S01]  /*61b0*/  @!P0 IADD3 R194, P5, R3, c[0x0][0x1f8], RZ ;  /* 0x00007e0003c28a10 */ /* 0x000fe20007fbe0ff */
[----:B------:R-:W-:Y:S01]  /*61c0*/  @UP0 USHF.R.S32.HI UR16, URZ, 0x1f, UR14 ;  /* 0x0000001f3f100899 */ /* 0x000fe2000801140e */
[-C--:B------:R-:W-:Y:S02]  /*61d0*/  IADD3 R3, R238, R132.reuse, RZ ;  /* 0x00000084ee037210 */ /* 0x080fe40007ffe0ff */
[----:B------:R-:W-:Y:S01]  /*61e0*/  @!P0 IADD3.X R195, RZ, c[0x0][0x1fc], R192, P5, P6 ;  /* 0x00007f00ffc38a10 */ /* 0x000fe20002fec4c0 */
[----:B------:R3:W-:Y:S01]  /*61f0*/  @!P0 LDGSTS.E.BYPASS.LTC128B.128 [R134+0x3100], [R200.64], !P3 ;  /* 0x03100000c8868fae */ /* 0x0007e2000d901d4c */
[----:B------:R-:W-:Y:S01]  /*6200*/  IADD3 R132, R240, R132, R238 ;  /* 0x00000084f0847210 */ /* 0x000fe20007ffe0ee */
[----:B------:R-:W-:Y:S04]  /*6210*/  @UP0 UIMAD UR16, UR16, UR6, URZ ;  /* 0x00000006101002a4 */ /* 0x000fe8000f8e023f */
[----:B------:R-:W-:Y:S02]  /*6220*/  @UP0 UIMAD UR16, UR14, UR7, UR16 ;  /* 0x000000070e1002a4 */ /* 0x000fe4000f8e0210 */
[----:B------:R4:W-:Y:S01]  /*6230*/  @!P0 LDGSTS.E.BYPASS.LTC128B.128 [R134+0x6100], [R194.64], !P2 ;  /* 0x06100000c2868fae */ /* 0x0009e2000d101d4c */
[----:B------:R-:W-:Y:S02]  /*6240*/  UIADD3 UR14, UR19, 0x1, URZ ;  /* 0x00000001130e7890 */ /* 0x000fe4000fffe03f */
[----:B------:R-:W-:Y:S02]  /*6250*/  @UP0 UIADD3 UR16, UR23, UR16, URZ ;  /* 0x0000001017100290 */ /* 0x000fe4000fffe03f */
[----:B------:R-:W-:Y:S02]  /*6260*/  USEL UR19, UR14, URZ, !UP1 ;  /* 0x0000003f0e137287 */ /* 0x000fe4000c800000 */
[----:B------:R-:W-:Y:S02]  /*6270*/  @UP0 USHF.L.U32 UR14, UR6, 0x6, URZ ;  /* 0x00000006060e0899 */ /* 0x000fe4000800063f */
[----:B------:R-:W-:Y:S01]  /*6280*/  @UP0 UIMAD UR16, UR16, 0x60, URZ ;  /* 0x00000060101008a4 */ /* 0x000fe2000f8e023f */
[----:B--2---:R-:W-:Y:S01]  /*6290*/  @!P0 IADD3 R160, P1, R160, UR15, RZ ;  /* 0x0000000fa0a08c10 */ /* 0x004fe2000ff3e0ff */
[----:B------:R-:W-:Y:S03]  /*62a0*/  UISETP.GE.AND UP1, UPT, UR5, 0x1, UPT ;  /* 0x000000010500788c */ /* 0x000fe6000bf26270 */
[----:B------:R-:W-:Y:S01]  /*62b0*/  @!P0 IADD3.X R161, R161, UR17, RZ, P1, !PT ;  /* 0x00000011a1a18c10 */ /* 0x000fe20008ffe4ff */
[C---:B-1----:R-:W-:Y:S03]  /*62c0*/  HMMA.16816.F32.BF16 R20, R156.reuse, R168, R20 ;  /* 0x000000a89c14723c */ /* 0x042fe60000041814 */
[----:B------:R-:W-:Y:S01]  /*62d0*/  @!P0 IADD3 R162, P1, R160, UR15, RZ ;  /* 0x0000000fa0a28c10 */ /* 0x000fe2000ff3e0ff */
[----:B------:R1:W-:Y:S03]  /*62e0*/  @!P0 LDGSTS.E.BYPASS.LTC128B.128 [R134+0x1100], [R160.64], !P4 ;  /* 0x01100000a0868fae */ /* 0x0003e6000e101d4c */
[----:B------:R-:W-:Y:S01]  /*62f0*/  @!P0 IADD3.X R163, R161, UR17, RZ, P1, !PT ;  /* 0x00000011a1a38c10 */ /* 0x000fe20008ffe4ff */
[C---:B------:R-:W-:Y:S04]  /*6300*/  HMMA.16816.F32.BF16 R24, R156.reuse, R170, R24 ;  /* 0x000000aa9c18723c */ /* 0x040fe80000041818 */
[----:B------:R1:W-:Y:S04]  /*6310*/  @!P0 LDGSTS.E.BYPASS.LTC128B.128 [R134+0x4100], [R160.64+0x80], !P3 ;  /* 0x04100080a0868fae */ /* 0x0003e8000d901d4c */
[C---:B------:R-:W-:Y:S04]  /*6320*/  HMMA.16816.F32.BF16 R28, R156.reuse, R172, R28 ;  /* 0x000000ac9c1c723c */ /* 0x040fe8000004181c */
[----:B------:R1:W-:Y:S04]  /*6330*/  @!P0 LDGSTS.E.BYPASS.LTC128B.128 [R134+0x7100], [R160.64+0x100], !P2 ;  /* 0x07100100a0868fae */ /* 0x0003e8000d101d4c */
[C---:B------:R-:W-:Y:S04]  /*6340*/  HMMA.16816.F32.BF16 R32, R156.reuse, R174, R32 ;  /* 0x000000ae9c20723c */ /* 0x040fe80000041820 */
[----:B------:R1:W-:Y:S04]  /*6350*/  @!P0 LDGSTS.E.BYPASS.LTC128B.128 [R134+0x2100], [R162.64], !P4 ;  /* 0x02100000a2868fae */ /* 0x0003e8000e101d4c */
[C---:B------:R-:W-:Y:S04]  /*6360*/  HMMA.16816.F32.BF16 R36, R156.reuse, R176, R36 ;  /* 0x000000b09c24723c */ /* 0x040fe80000041824 */
[----:B------:R1:W-:Y:S04]  /*6370*/  @!P0 LDGSTS.E.BYPASS.LTC128B.128 [R134+0x5100], [R162.64+0x80], !P3 ;  /* 0x05100080a2868fae */ /* 0x0003e8000d901d4c */
[C---:B------:R-:W-:Y:S04]  /*6380*/  HMMA.16816.F32.BF16 R40, R156.reuse, R178, R40 ;  /* 0x000000b29c28723c */ /* 0x040fe80000041828 */
[----:B------:R1:W-:Y:S01]  /*6390*/  @!P0 LDGSTS.E.BYPASS.LTC128B.128 [R134+0x8100], [R162.64+0x100], !P2 ;  /* 0x08100100a2868fae */ /* 0x0003e2000d101d4c */
[----:B------:R-:W-:Y:S03]  /*63a0*/  PLOP3.LUT P0, PT, PT, PT, UP0, 0x80, 0x0 ;  /* 0x000000000000781c */ /* 0x000fe60003f0f008 */
[C---:B------:R-:W-:Y:S04]  /*63b0*/  HMMA.16816.F32.BF16 R44, R156.reuse, R180, R44 ;  /* 0x000000b49c2c723c */ /* 0x040fe8000004182c */
[----:B------:R-:W-:Y:S04]  /*63c0*/  LDSM.16.M88.4 R164, [R3+0x12900] ;  /* 0x0129000003a4783b */ /* 0x000fe80000000200 */
[----:B------:R-:W-:Y:S04]  /*63d0*/  HMMA.16816.F32.BF16 R48, R156, R182, R48 ;  /* 0x000000b69c30723c */ /* 0x000fe80000041830 */
[----:B------:R-:W-:Y:S08]  /*63e0*/  LDSM.16.M88.4 R168, [R3+0x13100] ;  /* 0x0131000003a8783b */ /* 0x000ff00000000200 */
[----:B------:R-:W-:Y:S08]  /*63f0*/  LDSM.16.M88.4 R172, [R3+0x13900] ;  /* 0x0139000003ac783b */ /* 0x000ff00000000200 */
[----:B-1----:R-:W1:Y:S08]  /*6400*/  LDSM.16.M88.4 R160, [R3+0x12100] ;  /* 0x0121000003a0783b */ /* 0x002e700000000200 */
[----:B------:R-:W0:Y:S08]  /*6410*/  LDGDEPBAR ;  /* 0x00000000000079af */ /* 0x000e300000000000 */
[----:B------:R-:W2:Y:S08]  /*6420*/  LDSM.16.M88.4 R176, [R3+0x14100] ;  /* 0x0141000003b0783b */ /* 0x000eb00000000200 */
[----:B------:R-:W5:Y:S08]  /*6430*/  LDSM.16.M88.4 R180, [R3+0x14900] ;  /* 0x0149000003b4783b */ /* 0x000f700000000200 */
[----:B----4-:R-:W4:Y:S01]  /*6440*/  LDSM.16.M88.4 R192, [R232+0x12100] ;  /* 0x01210000e8c0783b */ /* 0x010f220000000200 */
[C---:B-1----:R-:W-:Y:S07]  /*6450*/  HMMA.16816.F32.BF16 R4, R184.reuse, R160, R4 ;  /* 0x000000a0b804723c */ /* 0x042fee0000041804 */
[----:B---3--:R-:W-:Y:S01]  /*6460*/  LDSM.16.M88.4 R200, [R236+UR4+0x17900] ;  /* 0x01790004ecc8783b */ /* 0x008fe20008000200 */
[C---:B------:R-:W-:Y:S07]  /*6470*/  HMMA.16816.F32.BF16 R8, R184.reuse, R162, R8 ;  /* 0x000000a2b808723c */ /* 0x040fee0000041808 */
[----:B------:R-:W1:Y:S01]  /*6480*/  LDSM.16.M88.4 R160, [R232+0x12900] ;  /* 0x01290000e8a0783b */ /* 0x000e620000000200 */
[C---:B------:R-:W-:Y:S08]  /*6490*/  HMMA.16816.F32.BF16 R12, R184.reuse, R164, R12 ;  /* 0x000000a4b80c723c */ /* 0x040ff0000004180c */
[C---:B------:R-:W-:Y:S01]  /*64a0*/  HMMA.16816.F32.BF16 R16, R184.reuse, R166, R16 ;  /* 0x000000a6b810723c */ /* 0x040fe20000041810 */
[----:B------:R-:W3:Y:S07]  /*64b0*/  LDSM.16.M88.4 R164, [R232+0x13100] ;  /* 0x01310000e8a4783b */ /* 0x000eee0000000200 */
[C---:B------:R-:W-:Y:S08]  /*64c0*/  HMMA.16816.F32.BF16 R20, R184.reuse, R168, R20 ;  /* 0x000000a8b814723c */ /* 0x040ff00000041814 */
        /* <DEDUP_REMOVED lines=8> */
[C---:B-----5:R-:W-:Y:S08]  /*6550*/  HMMA.16816.F32.BF16 R44, R184.reuse, R180, R44 ;  /* 0x000000b4b82c723c */ /* 0x060ff0000004182c */
[----:B------:R-:W-:Y:S01]  /*6560*/  HMMA.16816.F32.BF16 R48, R184, R182, R48 ;  /* 0x000000b6b830723c */ /* 0x000fe20000041830 */
[----:B------:R-:W5:Y:S07]  /*6570*/  LDSM.16.M88.4 R180, [R236+UR4+0x15100] ;  /* 0x01510004ecb4783b */ /* 0x000f6e0008000200 */
[C---:B----4-:R-:W-:Y:S08]  /*6580*/  HMMA.16816.F32.BF16 R4, R188.reuse, R192, R4 ;  /* 0x000000c0bc04723c */ /* 0x050ff00000041804 */
[C---:B------:R-:W-:Y:S01]  /*6590*/  HMMA.16816.F32.BF16 R8, R188.reuse, R194, R8 ;  /* 0x000000c2bc08723c */ /* 0x040fe20000041808 */
[----:B------:R-:W4:Y:S07]  /*65a0*/  LDSM.16.M88.4 R192, [R236+UR4+0x15900] ;  /* 0x01590004ecc0783b */ /* 0x000f2e0008000200 */
[C---:B-1----:R-:W-:Y:S08]  /*65b0*/  HMMA.16816.F32.BF16 R12, R188.reuse, R160, R12 ;  /* 0x000000a0bc0c723c */ /* 0x042ff0000004180c */
[C---:B------:R-:W-:Y:S01]  /*65c0*/  HMMA.16816.F32.BF16 R16, R188.reuse, R162, R16 ;  /* 0x000000a2bc10723c */ /* 0x040fe20000041810 */
[----:B------:R-:W1:Y:S07]  /*65d0*/  LDSM.16.M88.4 R160, [R236+UR4+0x16100] ;  /* 0x01610004eca0783b */ /* 0x000e6e0008000200 */
[C---:B---3--:R-:W-:Y:S08]  /*65e0*/  HMMA.16816.F32.BF16 R20, R188.reuse, R164, R20 ;  /* 0x000000a4bc14723c */ /* 0x048ff00000041814 */
[C---:B------:R-:W-:Y:S01]  /*65f0*/  HMMA.16816.F32.BF16 R24, R188.reuse, R166, R24 ;  /* 0x000000a6bc18723c */ /* 0x040fe20000041818 */
[----:B------:R-:W3:Y:S07]  /*6600*/  LDSM.16.M88.4 R164, [R236+UR4+0x16900] ;  /* 0x01690004eca4783b */ /* 0x000eee0008000200 */
[C---:B------:R-:W-:Y:S08]  /*6610*/  HMMA.16816.F32.BF16 R28, R188.reuse, R168, R28 ;  /* 0x000000a8bc1c723c */ /* 0x040ff0000004181c */
[C---:B------:R-:W-:Y:S01]  /*6620*/  HMMA.16816.F32.BF16 R32, R188.reuse, R170, R32 ;  /* 0x000000aabc20723c */ /* 0x040fe20000041820 */
[----:B------:R-:W1:Y:S07]  /*6630*/  LDSM.16.M88.4 R168, [R236+UR4+0x17100] ;  /* 0x01710004eca8783b */ /* 0x000e6e0008000200 */
[C---:B------:R-:W-:Y:S08]  /*6640*/  HMMA.16816.F32.BF16 R36, R188.reuse, R172, R36 ;  /* 0x000000acbc24723c */ /* 0x040ff00000041824 */
[C---:B------:R-:W-:Y:S01]  /*6650*/  HMMA.16816.F32.BF16 R40, R188.reuse, R174, R40 ;  /* 0x000000aebc28723c */ /* 0x040fe20000041828 */
[----:B------:R-:W-:Y:S07]  /*6660*/  LDSM.16.M88.4 R172, [R2+0x16900] ;  /* 0x0169000002ac783b */ /* 0x000fee0000000200 */
[C---:B--2---:R-:W-:Y:S08]  /*6670*/  HMMA.16816.F32.BF16 R44, R188.reuse, R176, R44 ;  /* 0x000000b0bc2c723c */ /* 0x044ff0000004182c */
[----:B------:R-:W-:Y:S01]  /*6680*/  HMMA.16816.F32.BF16 R48, R188, R178, R48 ;  /* 0x000000b2bc30723c */ /* 0x000fe20000041830 */
[----:B------:R-:W-:Y:S07]  /*6690*/  LDSM.16.M88.4 R176, [R2+0x17100] ;  /* 0x0171000002b0783b */ /* 0x000fee0000000200 */
[C---:B-----5:R-:W-:Y:S08]  /*66a0*/  HMMA.16816.F32.BF16 R4, R196.reuse, R180, R4 ;  /* 0x000000b4c404723c */ /* 0x060ff00000041804 */
[C---:B------:R-:W-:Y:S01]  /*66b0*/  HMMA.16816.F32.BF16 R8, R196.reuse, R182, R8 ;  /* 0x000000b6c408723c */ /* 0x040fe20000041808 */
[----:B------:R-:W-:Y:S07]  /*66c0*/  LDSM.16.M88.4 R180, [R2+0x17900] ;  /* 0x0179000002b4783b */ /* 0x000fee0000000200 */
[C---:B----4-:R-:W-:Y:S08]  /*66d0*/  HMMA.16816.F32.BF16 R12, R196.reuse, R192, R12 ;  /* 0x000000c0c40c723c */ /* 0x050ff0000004180c */
        /* <DEDUP_REMOVED lines=8> */
[C---:B------:R-:W-:Y:S08]  /*6760*/  HMMA.16816.F32.BF16 R36, R196.reuse, R168, R36 ;  /* 0x000000a8c424723c */ /* 0x040ff00000041824 */
[C---:B------:R-:W-:Y:S01]  /*6770*/  HMMA.16816.F32.BF16 R40, R196.reuse, R170, R40 ;  /* 0x000000aac428723c */ /* 0x040fe20000041828 */
[----:B------:R-:W3:Y:S07]  /*6780*/  LDSM.16.M88.4 R168, [R2+0x16100] ;  /* 0x0161000002a8783b */ /* 0x000eee0000000200 */
[C---:B------:R-:W-:Y:S08]  /*6790*/  HMMA.16816.F32.BF16 R44, R196.reuse, R200, R44 ;  /* 0x000000c8c42c723c */ /* 0x040ff0000004182c */
[----:B------:R-:W-:Y:S01]  /*67a0*/  HMMA.16816.F32.BF16 R48, R196, R202, R48 ;  /* 0x000000cac430723c */ /* 0x000fe20000041830 */
        /* <DEDUP_REMOVED lines=10> */
[C---:B------:R-:W-:Y:S08]  /*6850*/  HMMA.16816.F32.BF16 R28, R204.reuse, R172, R28 ;  /* 0x000000accc1c723c */ /* 0x040ff0000004181c */
[C---:B------:R-:W-:Y:S01]  /*6860*/  HMMA.16816.F32.BF16 R32, R204.reuse, R174, R32 ;  /* 0x000000aecc20723c */ /* 0x040fe20000041820 */
[----:B------:R-:W4:Y:S07]  /*6870*/  LDSM.16.M88.4 R172, [R3+0x17100] ;  /* 0x0171000003ac783b */ /* 0x000f2e0000000200 */
[C---:B------:R-:W-:Y:S08]  /*6880*/  HMMA.16816.F32.BF16 R36, R204.reuse, R176, R36 ;  /* 0x000000b0cc24723c */ /* 0x040ff00000041824 */
[C---:B------:R-:W-:Y:S01]  /*6890*/  HMMA.16816.F32.BF16 R40, R204.reuse, R178, R40 ;  /* 0x000000b2cc28723c */ /* 0x040fe20000041828 */
[----:B------:R-:W5:Y:S07]  /*68a0*/  LDSM.16.M88.4 R176, [R3+0x17900] ;  /* 0x0179000003b0783b */ /* 0x000f6e0000000200 */
[C---:B------:R-:W-:Y:S08]  /*68b0*/  HMMA.16816.F32.BF16 R44, R204.reuse, R180, R44 ;  /* 0x000000b4cc2c723c */ /* 0x040ff0000004182c */
[----:B------:R-:W-:Y:S01]  /*68c0*/  HMMA.16816.F32.BF16 R48, R204, R182, R48 ;  /* 0x000000b6cc30723c */ /* 0x000fe20000041830 */
[----:B------:R-:W-:Y:S07]  /*68d0*/  LDSM.16.M88.4 R180, [R132+0x15900] ;  /* 0x0159000084b4783b */ /* 0x000fee0000000200 */
[C---:B------:R-:W-:Y:S08]  /*68e0*/  HMMA.16816.F32.BF16 R4, R208.reuse, R192, R4 ;  /* 0x000000c0d004723c */ /* 0x040ff00000041804 */
[C---:B------:R-:W-:Y:S01]  /*68f0*/  HMMA.16816.F32.BF16 R8, R208.reuse, R194, R8 ;  /* 0x000000c2d008723c */ /* 0x040fe20000041808 */
[----:B------:R-:W-:Y:S07]  /*6900*/  LDSM.16.M88.4 R192, [R132+0x17100] ;  /* 0x0171000084c0783b */ /* 0x000fee0000000200 */
[C---:B-1----:R-:W-:Y:S08]  /*6910*/  HMMA.16816.F32.BF16 R12, R208.reuse, R160, R12 ;  /* 0x000000a0d00c723c */ /* 0x042ff0000004180c */
[C---:B------:R-:W-:Y:S01]  /*6920*/  HMMA.16816.F32.BF16 R16, R208.reuse, R162, R16 ;  /* 0x000000a2d010723c */ /* 0x040fe20000041810 */
[----:B------:R-:W1:Y:S07]  /*6930*/  LDSM.16.M88.4 R160, [R232+0x15100] ;  /* 0x01510000e8a0783b */ /* 0x000e6e0000000200 */
[C---:B--2---:R-:W-:Y:S01]  /*6940*/  HMMA.16816.F32.BF16 R20, R208.reuse, R164, R20 ;  /* 0x000000a4d014723c */ /* 0x044fe20000041814 */
[----:B------:R-:W-:Y:S07]  /*6950*/  LDSM.16.M88.4 R232, [R232+0x18100] ;  /* 0x01810000e8e8783b */ /* 0x000fee0000000200 */
[C---:B------:R-:W-:Y:S01]  /*6960*/  HMMA.16816.F32.BF16 R24, R208.reuse, R166, R24 ;  /* 0x000000a6d018723c */ /* 0x040fe20000041818 */
[----:B------:R-:W2:Y:S07]  /*6970*/  LDSM.16.M88.4 R164, [R132+0x16100] ;  /* 0x0161000084a4783b */ /* 0x000eae0000000200 */
[C---:B---3--:R-:W-:Y:S08]  /*6980*/  HMMA.16816.F32.BF16 R28, R208.reuse, R168, R28 ;  /* 0x000000a8d01c723c */ /* 0x048ff0000004181c */
[C---:B------:R-:W-:Y:S01]  /*6990*/  HMMA.16816.F32.BF16 R32, R208.reuse, R170, R32 ;  /* 0x000000aad020723c */ /* 0x040fe20000041820 */
[----:B------:R-:W3:Y:S07]  /*69a0*/  LDSM.16.M88.4 R168, [R132+0x16900] ;  /* 0x0169000084a8783b */ /* 0x000eee0000000200 */
[C---:B----4-:R-:W-:Y:S08]  /*69b0*/  HMMA.16816.F32.BF16 R36, R208.reuse, R172, R36 ;  /* 0x000000acd024723c */ /* 0x050ff00000041824 */
[C---:B------:R-:W-:Y:S01]  /*69c0*/  HMMA.16816.F32.BF16 R40, R208.reuse, R174, R40 ;  /* 0x000000aed028723c */ /* 0x040fe20000041828 */
[----:B------:R-:W4:Y:S07]  /*69d0*/  LDSM.16.M88.4 R172, [R236+UR4+0x18100] ;  /* 0x01810004ecac783b */ /* 0x000f2e0008000200 */
[C---:B-----5:R-:W-:Y:S08]  /*69e0*/  HMMA.16816.F32.BF16 R44, R208.reuse, R176, R44 ;  /* 0x000000b0d02c723c */ /* 0x060ff0000004182c */
[----:B------:R-:W-:Y:S01]  /*69f0*/  HMMA.16816.F32.BF16 R48, R208, R178, R48 ;  /* 0x000000b2d030723c */ /* 0x000fe20000041830 */
[----:B------:R-:W-:Y:S07]  /*6a00*/  LDSM.16.M88.4 R176, [R236+UR4+0x19100] ;  /* 0x01910004ecb0783b */ /* 0x000fee0008000200 */
[C---:B-1----:R-:W-:Y:S08]  /*6a10*/  HMMA.16816.F32.BF16 R4, R212.reuse, R160, R4 ;  /* 0x000000a0d404723c */ /* 0x042ff00000041804 */
[C---:B------:R-:W-:Y:S01]  /*6a20*/  HMMA.16816.F32.BF16 R8, R212.reuse, R162, R8 ;  /* 0x000000a2d408723c */ /* 0x040fe20000041808 */
[----:B------:R-:W1:Y:S07]  /*6a30*/  LDSM.16.M88.4 R160, [R236+UR4+0x18900] ;  /* 0x01890004eca0783b */ /* 0x000e6e0008000200 */
[C---:B------:R-:W-:Y:S08]  /*6a40*/  HMMA.16816.F32.BF16 R12, R212.reuse, R180, R12 ;  /* 0x000000b4d40c723c */ /* 0x040ff0000004180c */
[C---:B------:R-:W-:Y:S01]  /*6a50*/  HMMA.16816.F32.BF16 R16, R212.reuse, R182, R16 ;  /* 0x000000b6d410723c */ /* 0x040fe20000041810 */
[----:B------:R-:W5:Y:S07]  /*6a60*/  LDSM.16.M88.4 R180, [R236+UR4+0x19900] ;  /* 0x01990004ecb4783b */ /* 0x000f6e0008000200 */
[C---:B--2---:R-:W-:Y:S08]  /*6a70*/  HMMA.16816.F32.BF16 R20, R212.reuse, R164, R20 ;  /* 0x000000a4d414723c */ /* 0x044ff00000041814 */
[C---:B------:R-:W-:Y:S01]  /*6a80*/  HMMA.16816.F32.BF16 R24, R212.reuse, R166, R24 ;  /* 0x000000a6d418723c */ /* 0x040fe20000041818 */
[----:B------:R-:W2:Y:S07]  /*6a90*/  LDSM.16.M88.4 R164, [R236+UR4+0x1a100] ;  /* 0x01a10004eca4783b */ /* 0x000eae0008000200 */
[C---:B---3--:R-:W-:Y:S08]  /*6aa0*/  HMMA.16816.F32.BF16 R28, R212.reuse, R168, R28 ;  /* 0x000000a8d41c723c */ /* 0x048ff0000004181c */
[C---:B------:R-:W-:Y:S01]  /*6ab0*/  HMMA.16816.F32.BF16 R32, R212.reuse, R170, R32 ;  /* 0x000000aad420723c */ /* 0x040fe20000041820 */
[----:B------:R-:W3:Y:S07]  /*6ac0*/  LDSM.16.M88.4 R168, [R236+UR4+0x1a900] ;  /* 0x01a90004eca8783b */ /* 0x000eee0008000200 */
[C---:B------:R-:W-:Y:S08]  /*6ad0*/  HMMA.16816.F32.BF16 R36, R212.reuse, R192, R36 ;  /* 0x000000c0d424723c */ /* 0x040ff00000041824 */
[C---:B------:R-:W-:Y:S01]  /*6ae0*/  HMMA.16816.F32.BF16 R40, R212.reuse, R194, R40 ;  /* 0x000000c2d428723c */ /* 0x040fe20000041828 */
[----:B------:R-:W2:Y:S07]  /*6af0*/  LDSM.16.M88.4 R192, [R2+0x18100] ;  /* 0x0181000002c0783b */ /* 0x000eae0000000200 */
[C---:B------:R-:W-:Y:S08]  /*6b00*/  HMMA.16816.F32.BF16 R44, R212.reuse, R200, R44 ;  /* 0x000000c8d42c723c */ /* 0x040ff0000004182c */
[----:B------:R-:W-:Y:S01]  /*6b10*/  HMMA.16816.F32.BF16 R48, R212, R202, R48 ;  /* 0x000000cad430723c */ /* 0x000fe20000041830 */
        /* <DEDUP_REMOVED lines=10> */
[C---:B-----5:R-:W-:Y:S08]  /*6bc0*/  HMMA.16816.F32.BF16 R28, R216.reuse, R180, R28 ;  /* 0x000000b4d81c723c */ /* 0x060ff0000004181c */
        /* <DEDUP_REMOVED lines=20> */
[C---:B--2---:R-:W-:Y:S08]  /*6d10*/  HMMA.16816.F32.BF16 R36, R220.reuse, R164, R36 ;  /* 0x000000a4dc24723c */ /* 0x044ff00000041824 */
[C---:B------:R-:W-:Y:S01]  /*6d20*/  HMMA.16816.F32.BF16 R40, R220.reuse, R166, R40 ;  /* 0x000000a6dc28723c */ /* 0x040fe20000041828 */
[----:B------:R-:W2:Y:S07]  /*6d30*/  LDSM.16.M88.4 R164, [R132+0x18900] ;  /* 0x0189000084a4783b */ /* 0x000eae0000000200 */
[C---:B---3--:R-:W-:Y:S08]  /*6d40*/  HMMA.16816.F32.BF16 R44, R220.reuse, R168, R44 ;  /* 0x000000a8dc2c723c */ /* 0x048ff0000004182c */
[----:B------:R-:W-:Y:S01]  /*6d50*/  HMMA.16816.F32.BF16 R48, R220, R170, R48 ;  /* 0x000000aadc30723c */ /* 0x000fe20000041830 */
[----:B------:R-:W-:Y:S07]  /*6d60*/  LDSM.16.M88.4 R168, [R132+0x19900] ;  /* 0x0199000084a8783b */ /* 0x000fee0000000200 */
[C---:B------:R-:W-:Y:S08]  /*6d70*/  HMMA.16816.F32.BF16 R4, R224.reuse, R180, R4 ;  /* 0x000000b4e004723c */ /* 0x040ff00000041804 */
[C---:B------:R-:W-:Y:S08]  /*6d80*/  HMMA.16816.F32.BF16 R8, R224.reuse, R182, R8 ;  /* 0x000000b6e008723c */ /* 0x040ff00000041808 */
[C---:B----4-:R-:W-:Y:S08]  /*6d90*/  HMMA.16816.F32.BF16 R12, R224.reuse, R172, R12 ;  /* 0x000000ace00c723c */ /* 0x050ff0000004180c */
[C---:B------:R-:W-:Y:S08]  /*6da0*/  HMMA.16816.F32.BF16 R16, R224.reuse, R174, R16 ;  /* 0x000000aee010723c */ /* 0x040ff00000041810 */
[C---:B-1----:R-:W-:Y:S08]  /*6db0*/  HMMA.16816.F32.BF16 R20, R224.reuse, R160, R20 ;  /* 0x000000a0e014723c */ /* 0x042ff00000041814 */
[C---:B------:R-:W-:Y:S01]  /*6dc0*/  HMMA.16816.F32.BF16 R24, R224.reuse, R162, R24 ;  /* 0x000000a2e018723c */ /* 0x040fe20000041818 */
[----:B------:R-:W1:Y:S07]  /*6dd0*/  LDSM.16.M88.4 R160, [R132+0x19100] ;  /* 0x0191000084a0783b */ /* 0x000e6e0000000200 */
[C---:B------:R-:W-:Y:S08]  /*6de0*/  HMMA.16816.F32.BF16 R28, R224.reuse, R192, R28 ;  /* 0x000000c0e01c723c */ /* 0x040ff0000004181c */
[C---:B------:R-:W-:Y:S08]  /*6df0*/  HMMA.16816.F32.BF16 R32, R224.reuse, R194, R32 ;  /* 0x000000c2e020723c */ /* 0x040ff00000041820 */
[C---:B------:R-:W-:Y:S08]  /*6e00*/  HMMA.16816.F32.BF16 R36, R224.reuse, R200, R36 ;  /* 0x000000c8e024723c */ /* 0x040ff00000041824 */
[C---:B------:R-:W-:Y:S08]  /*6e10*/  HMMA.16816.F32.BF16 R40, R224.reuse, R202, R40 ;  /* 0x000000cae028723c */ /* 0x040ff00000041828 */
[C---:B-----5:R-:W-:Y:S08]  /*6e20*/  HMMA.16816.F32.BF16 R44, R224.reuse, R176, R44 ;  /* 0x000000b0e02c723c */ /* 0x060ff0000004182c */
[----:B------:R-:W-:Y:S08]  /*6e30*/  HMMA.16816.F32.BF16 R48, R224, R178, R48 ;  /* 0x000000b2e030723c */ /* 0x000ff00000041830 */
[C---:B------:R-:W-:Y:S08]  /*6e40*/  HMMA.16816.F32.BF16 R4, R228.reuse, R232, R4 ;  /* 0x000000e8e404723c */ /* 0x040ff00000041804 */
[C---:B------:R-:W-:Y:S08]  /*6e50*/  HMMA.16816.F32.BF16 R8, R228.reuse, R234, R8 ;  /* 0x000000eae408723c */ /* 0x040ff00000041808 */
[C---:B--2---:R-:W-:Y:S08]  /*6e60*/  HMMA.16816.F32.BF16 R12, R228.reuse, R164, R12 ;  /* 0x000000a4e40c723c */ /* 0x044ff0000004180c */
[C---:B------:R-:W-:Y:S01]  /*6e70*/  HMMA.16816.F32.BF16 R16, R228.reuse, R166, R16 ;  /* 0x000000a6e410723c */ /* 0x040fe20000041810 */
[----:B------:R-:W2:Y:S03]  /*6e80*/  LDSM.16.M88.4 R164, [R132+0x1a100] ;  /* 0x01a1000084a4783b */ /* 0x000ea60000000200 */
        /* <DEDUP_REMOVED lines=9> */
[C---:B------:R-:W-:Y:S01]  /*6f20*/  HMMA.16816.F32.BF16 R28, R228.reuse, R168, R28 ;  /* 0x000000a8e41c723c */ /* 0x040fe2000004181c */
[----:B------:R-:W-:Y:S04]  /*6f30*/  BAR.SYNC.DEFER_BLOCKING 0x0 ;  /* 0x0000000000007b1d */ /* 0x000fe80000010000 */
[----:B------:R-:W-:Y:S02]  /*6f40*/  FMNMX.FTZ R2, R9, R2, !PT ;  /* 0x0000000209027209 */ /* 0x000fe40007810000 */
[----:B------:R-:W-:Y:S01]  /*6f50*/  FMNMX.FTZ R3, R10, R3, !PT ;  /* 0x000000030a037209 */ /* 0x000fe20007810000 */
[C---:B------:R-:W-:Y:S04]  /*6f60*/  HMMA.16816.F32.BF16 R32, R228.reuse, R170, R32 ;  /* 0x000000aae420723c */ /* 0x040fe80000041820 */
[----:B------:R-:W-:Y:S02]  /*6f70*/  FMNMX.FTZ R2, R12, R2, !PT ;  /* 0x000000020c027209 */ /* 0x000fe40007810000 */
[----:B------:R-:W-:Y:S02]  /*6f80*/  FMNMX.FTZ R3, R11, R3, !PT ;  /* 0x000000030b037209 */ /* 0x000fe40007810000 */
[----:B------:R-:W-:Y:S01]  /*6f90*/  FMNMX.FTZ R2, R13, R2, !PT ;  /* 0x000000020d027209 */ /* 0x000fe20007810000 */
[C---:B--2---:R-:W-:Y:S03]  /*6fa0*/  HMMA.16816.F32.BF16 R36, R228.reuse, R164, R36 ;  /* 0x000000a4e424723c */ /* 0x044fe60000041824 */
[----:B------:R-:W-:Y:S02]  /*6fb0*/  FMNMX.FTZ R2, R16, R2, !PT ;  /* 0x0000000210027209 */ /* 0x000fe40007810000 */
[----:B------:R-:W-:Y:S02]  /*6fc0*/  FMNMX.FTZ R3, R14, R3, !PT ;  /* 0x000000030e037209 */ /* 0x000fe40007810000 */
[----:B------:R-:W-:Y:S01]  /*6fd0*/  FMNMX.FTZ R2, R17, R2, !PT ;  /* 0x0000000211027209 */ /* 0x000fe20007810000 */
[C---:B------:R-:W-:Y:S04]  /*6fe0*/  HMMA.16816.F32.BF16 R40, R228.reuse, R166, R40 ;  /* 0x000000a6e428723c */ /* 0x040fe80000041828 */
[----:B------:R-:W-:Y:S02]  /*6ff0*/  FMNMX.FTZ R3, R15, R3, !PT ;  /* 0x000000030f037209 */ /* 0x000fe40007810000 */
[----:B------:R-:W-:Y:S02]  /*7000*/  FMNMX.FTZ R2, R20, R2, !PT ;  /* 0x0000000214027209 */ /* 0x000fe40007810000 */
[C---:B-1----:R-:W-:Y:S04]  /*7010*/  HMMA.16816.F32.BF16 R44, R228.reuse, R160, R44 ;  /* 0x000000a0e42c723c */ /* 0x042fe8000004182c */
[----:B------:R-:W-:Y:S02]  /*7020*/  FMNMX.FTZ R3, R18, R3, !PT ;  /* 0x0000000312037209 */ /* 0x000fe40007810000 */
[----:B------:R-:W-:Y:S02]  /*7030*/  FMNMX.FTZ R2, R21, R2, !PT ;  /* 0x0000000215027209 */ /* 0x000fe40007810000 */
[----:B------:R-:W-:Y:S01]  /*7040*/  HMMA.16816.F32.BF16 R48, R228, R162, R48 ;  /* 0x000000a2e430723c */ /* 0x000fe20000041830 */
[----:B------:R-:W-:Y:S03]  /*7050*/  LDSM.16.MT88.4 R160, [R135+UR4+0x100] ;  /* 0x0001000487a0783b */ /* 0x000fe60008004200 */
        /* <DEDUP_REMOVED lines=38> */
[----:B------:R-:W-:Y:S03]  /*72c0*/  IADD3 R134, R135, UR4, RZ ;  /* 0x0000000487867c10 */ /* 0x000fe6000fffe0ff */
[C---:B------:R-:W-:Y:S01]  /*72d0*/  FADD.FTZ R0, -R132.reuse, R0 ;  /* 0x0000000084007221 */ /* 0x040fe20000010100 */
[----:B------:R-:W-:Y:S01]  /*72e0*/  IADD3 R134, R239, R134, RZ ;  /* 0x00000086ef867210 */ /* 0x000fe20007ffe0ff */
[----:B------:R-:W-:Y:S02]  /*72f0*/  FMUL.FTZ R176, R132, c[0x0][0x2d0] ;  /* 0x0000b40084b07a20 */ /* 0x000fe40000410000 */
[----:B------:R-:W-:Y:S01]  /*7300*/  FMUL.FTZ R0, R0, c[0x0][0x2d0] ;  /* 0x0000b40000007a20 */ /* 0x000fe20000410000 */
[----:B--2---:R-:W-:Y:S01]  /*7310*/  FMNMX.FTZ R3, R2, R3, !PT ;  /* 0x0000000302037209 */ /* 0x004fe20007810000 */
[--C-:B------:R-:W-:Y:S01]  /*7320*/  FFMA.FTZ R8, R8, c[0x0][0x2d0], -R176.reuse ;  /* 0x0000b40008087a23 */ /* 0x100fe200000108b0 */
[----:B------:R-:W1:Y:S01]  /*7330*/  LDSM.16.MT88.4 R164, [R134+0x100] ;  /* 0x0001000086a4783b */ /* 0x000e620000004200 */
[----:B------:R2:W3:Y:S01]  /*7340*/  MUFU.EX2 R2, R0 ;  /* 0x0000000000027308 */ /* 0x0004e20000000800 */
[--C-:B------:R-:W-:Y:S02]  /*7350*/  FFMA.FTZ R9, R9, c[0x0][0x2d0], -R176.reuse ;  /* 0x0000b40009097a23 */ /* 0x100fe400000108b0 */
[----:B------:R-:W-:Y:S02]  /*7360*/  FMUL.FTZ R177, R3, c[0x0][0x2d0] ;  /* 0x0000b40003b17a20 */ /* 0x000fe40000410000 */
[--C-:B------:R-:W-:Y:S02]  /*7370*/  FFMA.FTZ R4, R4, c[0x0][0x2d0], -R176.reuse ;  /* 0x0000b40004047a23 */ /* 0x100fe400000108b0 */
[--C-:B------:R-:W-:Y:S01]  /*7380*/  FFMA.FTZ R10, R10, c[0x0][0x2d0], -R177.reuse ;  /* 0x0000b4000a0a7a23 */ /* 0x100fe200000108b1 */
[----:B------:R-:W-:Y:S01]  /*7390*/  LDSM.16.MT88.4 R172, [R134+0x3900] ;  /* 0x0039000086ac783b */ /* 0x000fe20000004200 */
[--C-:B------:R-:W-:Y:S01]  /*73a0*/  FFMA.FTZ R11, R11, c[0x0][0x2d0], -R177.reuse ;  /* 0x0000b4000b0b7a23 */ /* 0x100fe200000108b1 */
[----:B------:R4:W-:Y:S01]  /*73b0*/  MUFU.EX2 R246, R8 ;  /* 0x0000000800f67308 */ /* 0x0009e20000000800 */
[--C-:B------:R-:W-:Y:S02]  /*73c0*/  FFMA.FTZ R5, R5, c[0x0][0x2d0], -R176.reuse ;  /* 0x0000b40005057a23 */ /* 0x100fe400000108b0 */
[--C-:B------:R-:W-:Y:S02]  /*73d0*/  FFMA.FTZ R6, R6, c[0x0][0x2d0], -R177.reuse ;  /* 0x0000b40006067a23 */ /* 0x100fe400000108b1 */
[--C-:B------:R-:W-:Y:S02]  /*73e0*/  FFMA.FTZ R7, R7, c[0x0][0x2d0], -R177.reuse ;  /* 0x0000b40007077a23 */ /* 0x100fe400000108b1 */
[--C-:B------:R-:W-:Y:S02]  /*73f0*/  FFMA.FTZ R168, R19, c[0x0][0x2d0], -R177.reuse ;  /* 0x0000b40013a87a23 */ /* 0x100fe400000108b1 */
[--C-:B------:R-:W-:Y:S01]  /*7400*/  FFMA.FTZ R24, R24, c[0x0][0x2d0], -R176.reuse ;  /* 0x0000b40018187a23 */ /* 0x100fe200000108b0 */
[----:B------:R5:W-:Y:S01]  /*7410*/  MUFU.EX2 R245, R9 ;  /* 0x0000000900f57308 */ /* 0x000be20000000800 */
[--C-:B------:R-:W-:Y:S02]  /*7420*/  FFMA.FTZ R25, R25, c[0x0][0x2d0], -R176.reuse ;  /* 0x0000b40019197a23 */ /* 0x100fe400000108b0 */
[----:B------:R-:W-:Y:S02]  /*7430*/  FFMA.FTZ R26, R26, c[0x0][0x2d0], -R177 ;  /* 0x0000b4001a1a7a23 */ /* 0x000fe400000108b1 */
[----:B--2---:R-:W-:Y:S01]  /*7440*/  FADD.FTZ R0, -R3, R133 ;  /* 0x0000008503007221 */ /* 0x004fe20000010100 */
[----:B------:R-:W-:Y:S01]  /*7450*/  IADD3 R133, R237, UR4, RZ ;  /* 0x00000004ed857c10 */ /* 0x000fe2000fffe0ff */
[----:B---3--:R-:W-:Y:S02]  /*7460*/  FMUL.FTZ R52, R2, R52 ;  /* 0x0000003402347220 */ /* 0x008fe40000410000 */
[----:B------:R-:W-:Y:S01]  /*7470*/  FMUL.FTZ R0, R0, c[0x0][0x2d0] ;  /* 0x0000b40000007a20 */ /* 0x000fe20000410000 */
[----:B------:R-:W-:Y:S01]  /*7480*/  MUFU.EX2 R235, R10 ;  /* 0x0000000a00eb7308 */ /* 0x000fe20000000800 */
[----:B------:R-:W-:Y:S01]  /*7490*/  IADD3 R133, R239, R133, RZ ;  /* 0x00000085ef857210 */ /* 0x000fe20007ffe0ff */
[C---:B------:R-:W-:Y:S02]  /*74a0*/  FMUL.FTZ R53, R2.reuse, R53 ;  /* 0x0000003502357220 */ /* 0x040fe40000410000 */
[C---:B----4-:R-:W-:Y:S02]  /*74b0*/  FMUL.FTZ R8, R2.reuse, R140 ;  /* 0x0000008c02087220 */ /* 0x050fe40000410000 */
[C---:B------:R-:W-:Y:S02]  /*74c0*/  FMUL.FTZ R56, R2.reuse, R56 ;  /* 0x0000003802387220 */ /* 0x040fe40000410000 */
[C---:B------:R-:W-:Y:S02]  /*74d0*/  FMUL.FTZ R57, R2.reuse, R57 ;  /* 0x0000003902397220 */ /* 0x040fe40000410000 */
[----:B------:R-:W2:Y:S01]  /*74e0*/  MUFU.EX2 R0, R0 ;  /* 0x0000000000007308 */ /* 0x000ea20000000800 */
[C---:B------:R-:W-:Y:S02]  /*74f0*/  FMUL.FTZ R60, R2.reuse, R60 ;  /* 0x0000003c023c7220 */ /* 0x040fe40000410000 */
[C---:B------:R-:W-:Y:S02]  /*7500*/  FMUL.FTZ R61, R2.reuse, R61 ;  /* 0x0000003d023d7220 */ /* 0x040fe40000410000 */
[C---:B-----5:R-:W-:Y:S02]  /*7510*/  FMUL.FTZ R9, R2.reuse, R141 ;  /* 0x0000008d02097220 */ /* 0x060fe40000410000 */
        /* <DEDUP_REMOVED lines=10> */
[----:B------:R-:W-:Y:S02]  /*75c0*/  FMUL.FTZ R80, R2, R80 ;  /* 0x0000005002507220 */ /* 0x000fe40000410000 */
[C---:B--2---:R-:W-:Y:S02]  /*75d0*/  FMUL.FTZ R10, R0.reuse, R142 ;  /* 0x0000008e000a7220 */ /* 0x044fe40000410000 */
[C---:B------:R-:W-:Y:S02]  /*75e0*/  FMUL.FTZ R54, R0.reuse, R54 ;  /* 0x0000003600367220 */ /* 0x040fe40000410000 */
[C---:B------:R-:W-:Y:S01]  /*75f0*/  FMUL.FTZ R55, R0.reuse, R55 ;  /* 0x0000003700377220 */ /* 0x040fe20000410000 */
[----:B------:R2:W5:Y:S01]  /*7600*/  MUFU.EX2 R248, R4 ;  /* 0x0000000400f87308 */ /* 0x0005620000000800 */
[C---:B------:R-:W-:Y:S02]  /*7610*/  FMUL.FTZ R58, R0.reuse, R58 ;  /* 0x0000003a003a7220 */ /* 0x040fe40000410000 */
[C---:B------:R-:W-:Y:S02]  /*7620*/  FMUL.FTZ R59, R0.reuse, R59 ;  /* 0x0000003b003b7220 */ /* 0x040fe40000410000 */
[C---:B---3--:R-:W-:Y:S02]  /*7630*/  FMUL.FTZ R11, R0.reuse, R143 ;  /* 0x0000008f000b7220 */ /* 0x048fe40000410000 */
[----:B------:R-:W3:Y:S01]  /*7640*/  LDSM.16.MT88.4 R140, [R237+UR4+0x100] ;  /* 0x00010004ed8c783b */ /* 0x000ee20008004200 */
[C---:B------:R-:W-:Y:S02]  /*7650*/  FMUL.FTZ R62, R0.reuse, R62 ;  /* 0x0000003e003e7220 */ /* 0x040fe40000410000 */
[----:B------:R1:W-:Y:S01]  /*7660*/  MUFU.EX2 R243, R6 ;  /* 0x0000000600f37308 */ /* 0x0003e20000000800 */
[C---:B------:R-:W-:Y:S02]  /*7670*/  FMUL.FTZ R63, R0.reuse, R63 ;  /* 0x0000003f003f7220 */ /* 0x040fe40000410000 */
[----:B------:R-:W-:Y:S02]  /*7680*/  FMUL.FTZ R66, R0, R66 ;  /* 0x0000004200427220 */ /* 0x000fe40000410000 */
[----:B----4-:R-:W-:Y:S02]  /*7690*/  FMUL.FTZ R5, R2, R137 ;  /* 0x0000008902057220 */ /* 0x010fe40000410000 */
[C---:B------:R-:W-:Y:S02]  /*76a0*/  FMUL.FTZ R67, R0.reuse, R67 ;  /* 0x0000004300437220 */ /* 0x040fe40000410000 */
[C---:B------:R-:W-:Y:S01]  /*76b0*/  FMUL.FTZ R70, R0.reuse, R70 ;  /* 0x0000004600467220 */ /* 0x040fe20000410000 */
[----:B------:R-:W4:Y:S01]  /*76c0*/  MUFU.EX2 R242, R7 ;  /* 0x0000000700f27308 */ /* 0x000f220000000800 */
[C---:B------:R-:W-:Y:S02]  /*76d0*/  FMUL.FTZ R71, R0.reuse, R71 ;  /* 0x0000004700477220 */ /* 0x040fe40000410000 */
[----:B------:R-:W-:Y:S02]  /*76e0*/  FMUL.FTZ R74, R0, R74 ;  /* 0x0000004a004a7220 */ /* 0x000fe40000410000 */
[----:B--2---:R-:W-:Y:S01]  /*76f0*/  FMUL.FTZ R4, R2, R136 ;  /* 0x0000008802047220 */ /* 0x004fe20000410000 */
[----:B-----5:R-:W-:Y:S01]  /*7700*/  F2FP.BF16.PACK_AB R136, R247, R248 ;  /* 0x000000f8f788723e */ /* 0x020fe200000010ff */
[C---:B------:R-:W-:Y:S02]  /*7710*/  FMUL.FTZ R75, R0.reuse, R75 ;  /* 0x0000004b004b7220 */ /* 0x040fe40000410000 */
[C---:B------:R-:W-:Y:S01]  /*7720*/  FMUL.FTZ R78, R0.reuse, R78 ;  /* 0x0000004e004e7220 */ /* 0x040fe20000410000 */
[----:B------:R2:W-:Y:S01]  /*7730*/  MUFU.EX2 R200, R168 ;  /* 0x000000a800c87308 */ /* 0x0005e20000000800 */
[----:B------:R-:W-:Y:S02]  /*7740*/  FMUL.FTZ R79, R0, R79 ;  /* 0x0000004f004f7220 */ /* 0x000fe40000410000 */
[----:B------:R-:W-:Y:S02]  /*7750*/  FMUL.FTZ R81, R2, R81 ;  /* 0x0000005102517220 */ /* 0x000fe40000410000 */
[C---:B-1----:R-:W-:Y:S01]  /*7760*/  FMUL.FTZ R6, R0.reuse, R138 ;  /* 0x0000008a00067220 */ /* 0x042fe20000410000 */
[----:B------:R-:W-:Y:S01]  /*7770*/  F2FP.BF16.PACK_AB R138, R245, R246 ;  /* 0x000000f6f58a723e */ /* 0x000fe200000010ff */
[C---:B------:R-:W-:Y:S02]  /*7780*/  FMUL.FTZ R82, R0.reuse, R82 ;  /* 0x0000005200527220 */ /* 0x040fe40000410000 */
[----:B------:R-:W-:Y:S01]  /*7790*/  FMUL.FTZ R83, R0, R83 ;  /* 0x0000005300537220 */ /* 0x000fe20000410000 */
[----:B------:R-:W-:Y:S01]  /*77a0*/  MUFU.EX2 R192, R24 ;  /* 0x0000001800c07308 */ /* 0x000fe20000000800 */
[C---:B------:R-:W-:Y:S02]  /*77b0*/  FMUL.FTZ R84, R2.reuse, R84 ;  /* 0x0000005402547220 */ /* 0x040fe40000410000 */
[----:B------:R-:W-:Y:S01]  /*77c0*/  FMUL.FTZ R85, R2, R85 ;  /* 0x0000005502557220 */ /* 0x000fe20000410000 */
[----:B----4-:R-:W-:Y:S01]  /*77d0*/  F2FP.BF16.PACK_AB R137, R242, R243 ;  /* 0x000000f3f289723e */ /* 0x010fe200000010ff */
[----:B------:R-:W-:Y:S01]  /*77e0*/  FMUL.FTZ R7, R0, R139 ;  /* 0x0000008b00077220 */ /* 0x000fe20000410000 */
[----:B------:R-:W-:Y:S01]  /*77f0*/  F2FP.BF16.PACK_AB R139, R244, R235 ;  /* 0x000000ebf48b723e */ /* 0x000fe200000010ff */
[----:B------:R-:W-:Y:S02]  /*7800*/  FMUL.FTZ R19, R0, R151 ;  /* 0x0000009700137220 */ /* 0x000fe40000410000 */
[--C-:B------:R-:W-:Y:S01]  /*7810*/  FFMA.FTZ R27, R27, c[0x0][0x2d0], -R177.reuse ;  /* 0x0000b4001b1b7a23 */ /* 0x100fe200000108b1 */
[----:B------:R-:W-:Y:S01]  /*7820*/  MUFU.EX2 R183, R25 ;  /* 0x0000001900b77308 */ /* 0x000fe20000000800 */
[--C-:B------:R-:W-:Y:S02]  /*7830*/  FFMA.FTZ R28, R28, c[0x0][0x2d0], -R176.reuse ;  /* 0x0000b4001c1c7a23 */ /* 0x100fe400000108b0 */
[C---:B------:R-:W-:Y:S01]  /*7840*/  HMMA.16816.F32.BF16 R4, R136.reuse, R160, R4 ;  /* 0x000000a08804723c */ /* 0x040fe20000041804 */
[----:B--2---:R-:W-:Y:S04]  /*7850*/  LDSM.16.MT88.4 R168, [R135+UR4+0x3900] ;  /* 0x0039000487a8783b */ /* 0x004fe80008004200 */
[--C-:B------:R-:W-:Y:S02]  /*7860*/  FFMA.FTZ R29, R29, c[0x0][0x2d0], -R176.reuse ;  /* 0x0000b4001d1d7a23 */ /* 0x100fe400000108b0 */
[----:B------:R-:W-:Y:S01]  /*7870*/  MUFU.EX2 R179, R26 ;  /* 0x0000001a00b37308 */ /* 0x000fe20000000800 */
[C---:B------:R-:W-:Y:S01]  /*7880*/  HMMA.16816.F32.BF16 R8, R136.reuse, R162, R8 ;  /* 0x000000a28808723c */ /* 0x040fe20000041808 */
[----:B------:R-:W1:Y:S03]  /*7890*/  LDSM.16.MT88.4 R160, [R133+0x100] ;  /* 0x0001000085a0783b */ /* 0x000e660000004200 */
[--C-:B------:R-:W-:Y:S02]  /*78a0*/  FFMA.FTZ R30, R30, c[0x0][0x2d0], -R177.reuse ;  /* 0x0000b4001e1e7a23 */ /* 0x100fe400000108b1 */
[--C-:B------:R-:W-:Y:S02]  /*78b0*/  FFMA.FTZ R31, R31, c[0x0][0x2d0], -R177.reuse ;  /* 0x0000b4001f1f7a23 */ /* 0x100fe400000108b1 */
[C---:B------:R-:W-:Y:S01]  /*78c0*/  HMMA.16816.F32.BF16 R52, R136.reuse, R164, R52 ;  /* 0x000000a48834723c */ /* 0x040fe20000041834 */
[----:B------:R2:W-:Y:S03]  /*78d0*/  MUFU.EX2 R180, R27 ;  /* 0x0000001b00b47308 */ /* 0x0005e60000000800 */
[--C-:B------:R-:W-:Y:S02]  /*78e0*/  FFMA.FTZ R32, R32, c[0x0][0x2d0], -R176.reuse ;  /* 0x0000b40020207a23 */ /* 0x100fe400000108b0 */
[--C-:B------:R-:W-:Y:S02]  /*78f0*/  FFMA.FTZ R33, R33, c[0x0][0x2d0], -R176.reuse ;  /* 0x0000b40021217a23 */ /* 0x100fe400000108b0 */
[C---:B------:R-:W-:Y:S01]  /*7900*/  HMMA.16816.F32.BF16 R56, R136.reuse, R166, R56 ;  /* 0x000000a68838723c */ /* 0x040fe20000041838 */
[----:B------:R-:W4:Y:S02]  /*7910*/  LDSM.16.MT88.4 R164, [R135+UR4+0x3100] ;  /* 0x0031000487a4783b */ /* 0x000f240008004200 */
[----:B------:R-:W-:Y:S01]  /*7920*/  MUFU.EX2 R178, R29 ;  /* 0x0000001d00b27308 */ /* 0x000fe20000000800 */
[--C-:B------:R-:W-:Y:S02]  /*7930*/  FFMA.FTZ R34, R34, c[0x0][0x2d0], -R177.reuse ;  /* 0x0000b40022227a23 */ /* 0x100fe400000108b1 */
[--C-:B------:R-:W-:Y:S02]  /*7940*/  FFMA.FTZ R35, R35, c[0x0][0x2d0], -R177.reuse ;  /* 0x0000b40023237a23 */ /* 0x100fe400000108b1 */
[C---:B---3--:R-:W-:Y:S04]  /*7950*/  HMMA.16816.F32.BF16 R60, R136.reuse, R140, R60 ;  /* 0x0000008c883c723c */ /* 0x048fe8000004183c */
[--C-:B------:R-:W-:Y:S02]  /*7960*/  FFMA.FTZ R36, R36, c[0x0][0x2d0], -R176.reuse ;  /* 0x0000b40024247a23 */ /* 0x100fe400000108b0 */
[--C-:B------:R-:W-:Y:S02]  /*7970*/  FFMA.FTZ R37, R37, c[0x0][0x2d0], -R176.reuse ;  /* 0x0000b40025257a23 */ /* 0x100fe400000108b0 */
[C---:B------:R-:W-:Y:S01]  /*7980*/  HMMA.16816.F32.BF16 R64, R136.reuse, R142, R64 ;  /* 0x0000008e8840723c */ /* 0x040fe20000041840 */
[----:B------:R-:W3:Y:S03]  /*7990*/  LDSM.16.MT88.4 R140, [R134+0x3100] ;  /* 0x00310000868c783b */ /* 0x000ee60000004200 */
[--C-:B------:R-:W-:Y:S02]  /*79a0*/  FFMA.FTZ R38, R38, c[0x0][0x2d0], -R177.reuse ;  /* 0x0000b40026267a23 */ /* 0x100fe400000108b1 */
[--C-:B------:R-:W-:Y:S02]  /*79b0*/  FFMA.FTZ R39, R39, c[0x0][0x2d0], -R177.reuse ;  /* 0x0000b40027277a23 */ /* 0x100fe400000108b1 */
[--C-:B------:R-:W-:Y:S01]  /*79c0*/  FFMA.FTZ R40, R40, c[0x0][0x2d0], -R176.reuse ;  /* 0x0000b40028287a23 */ /* 0x100fe200000108b0 */
[C---:B-1----:R-:W-:Y:S01]  /*79d0*/  HMMA.16816.F32.BF16 R68, R136.reuse, R160, R68 ;  /* 0x000000a08844723c */ /* 0x042fe20000041844 */
[----:B--2---:R-:W-:Y:S02]  /*79e0*/  LDSM.16.MT88.4 R24, [R134+0x1100] ;  /* 0x001100008618783b */ /* 0x004fe40000004200 */
[--C-:B------:R-:W-:Y:S02]  /*79f0*/  FFMA.FTZ R41, R41, c[0x0][0x2d0], -R176.reuse ;  /* 0x0000b40029297a23 */ /* 0x100fe400000108b0 */
[--C-:B------:R-:W-:Y:S02]  /*7a00*/  FFMA.FTZ R42, R42, c[0x0][0x2d0], -R177.reuse ;  /* 0x0000b4002a2a7a23 */ /* 0x100fe400000108b1 */
[--C-:B------:R-:W-:Y:S01]  /*7a10*/  FFMA.FTZ R43, R43, c[0x0][0x2d0], -R177.reuse ;  /* 0x0000b4002b2b7a23 */ /* 0x100fe200000108b1 */
[C---:B------:R-:W-:Y:S01]  /*7a20*/  HMMA.16816.F32.BF16 R72, R136.reuse, R162, R72 ;  /* 0x000000a28848723c */ /* 0x040fe20000041848 */
[----:B------:R-:W1:Y:S03]  /*7a30*/  LDSM.16.MT88.4 R160, [R237+UR4+0x3100] ;  /* 0x00310004eda0783b */ /* 0x000e660008004200 */
[--C-:B------:R-:W-:Y:S02]  /*7a40*/  FFMA.FTZ R44, R44, c[0x0][0x2d0], -R176.reuse ;  /* 0x0000b4002c2c7a23 */ /* 0x100fe400000108b0 */
[--C-:B------:R-:W-:Y:S02]  /*7a50*/  FFMA.FTZ R45, R45, c[0x0][0x2d0], -R176.reuse ;  /* 0x0000b4002d2d7a23 */ /* 0x100fe400000108b0 */
[C---:B----4-:R-:W-:Y:S04]  /*7a60*/  HMMA.16816.F32.BF16 R76, R136.reuse, R164, R76 ;  /* 0x000000a4884c723c */ /* 0x050fe8000004184c */
[--C-:B------:R-:W-:Y:S02]  /*7a70*/  FFMA.FTZ R46, R46, c[0x0][0x2d0], -R177.reuse ;  /* 0x0000b4002e2e7a23 */ /* 0x100fe400000108b1 */
[--C-:B------:R-:W-:Y:S02]  /*7a80*/  FFMA.FTZ R47, R47, c[0x0][0x2d0], -R177.reuse ;  /* 0x0000b4002f2f7a23 */ /* 0x100fe400000108b1 */
[C---:B------:R-:W-:Y:S01]  /*7a90*/  HMMA.16816.F32.BF16 R80, R136.reuse, R166, R80 ;  /* 0x000000a68850723c */ /* 0x040fe20000041850 */
[----:B------:R-:W2:Y:S03]  /*7aa0*/  LDSM.16.MT88.4 R164, [R133+0x3100] ;  /* 0x0031000085a4783b */ /* 0x000ea60000004200 */
[C---:B------:R-:W-:Y:S02]  /*7ab0*/  FMUL.FTZ R86, R0.reuse, R86 ;  /* 0x0000005600567220 */ /* 0x040fe40000410000 */
[----:B------:R-:W-:Y:S02]  /*7ac0*/  FMUL.FTZ R87, R0, R87 ;  /* 0x0000005700577220 */ /* 0x000fe40000410000 */
[C---:B------:R-:W-:Y:S04]  /*7ad0*/  FMUL.FTZ R88, R2.reuse, R88 ;  /* 0x0000005802587220 */ /* 0x040fe80000410000 */
[----:B------:R-:W-:Y:S01]  /*7ae0*/  FMUL.FTZ R89, R2, R89 ;  /* 0x0000005902597220 */ /* 0x000fe20000410000 */
[C---:B---3--:R-:W-:Y:S03]  /*7af0*/  HMMA.16816.F32.BF16 R84, R136.reuse, R140, R84 ;  /* 0x0000008c8854723c */ /* 0x048fe60000041854 */
[C---:B------:R-:W-:Y:S02]  /*7b00*/  FMUL.FTZ R90, R0.reuse, R90 ;  /* 0x0000005a005a7220 */ /* 0x040fe40000410000 */
[----:B------:R-:W-:Y:S02]  /*7b10*/  FMUL.FTZ R91, R0, R91 ;  /* 0x0000005b005b7220 */ /* 0x000fe40000410000 */
[C---:B------:R-:W-:Y:S02]  /*7b20*/  FMUL.FTZ R92, R2.reuse, R92 ;  /* 0x0000005c025c7220 */ /* 0x040fe40000410000 */
[----:B------:R-:W-:Y:S03]  /*7b30*/  FMUL.FTZ R93, R2, R93 ;  /* 0x0000005d025d7220 */ /* 0x000fe60000410000 */
[C---:B------:R-:W-:Y:S01]  /*7b40*/  HMMA.16816.F32.BF16 R88, R136.reuse, R142, R88 ;  /* 0x0000008e8858723c */ /* 0x040fe20000041858 */
[----:B------:R-:W3:Y:S02]  /*7b50*/  LDSM.16.MT88.4 R140, [R135+UR4+0x6100] ;  /* 0x00610004878c783b */ /* 0x000ee40008004200 */
[C---:B------:R-:W-:Y:S02]  /*7b60*/  FMUL.FTZ R94, R0.reuse, R94 ;  /* 0x0000005e005e7220 */ /* 0x040fe40000410000 */
[----:B------:R-:W-:Y:S02]  /*7b70*/  FMUL.FTZ R95, R0, R95 ;  /* 0x0000005f005f7220 */ /* 0x000fe40000410000 */
[C---:B------:R-:W-:Y:S02]  /*7b80*/  FMUL.FTZ R96, R2.reuse, R96 ;  /* 0x0000006002607220 */ /* 0x040fe40000410000 */
[----:B------:R-:W-:Y:S03]  /*7b90*/  FMUL.FTZ R97, R2, R97 ;  /* 0x0000006102617220 */ /* 0x000fe60000410000 */
[C---:B-1----:R-:W-:Y:S03]  /*7ba0*/  HMMA.16816.F32.BF16 R92, R136.reuse, R160, R92 ;  /* 0x000000a0885c723c */ /* 0x042fe6000004185c */
[C---:B------:R-:W-:Y:S02]  /*7bb0*/  FMUL.FTZ R98, R0.reuse, R98 ;  /* 0x0000006200627220 */ /* 0x040fe40000410000 */
[----:B------:R-:W-:Y:S02]  /*7bc0*/  FMUL.FTZ R99, R0, R99 ;  /* 0x0000006300637220 */ /* 0x000fe40000410000 */
[C---:B------:R-:W-:Y:S02]  /*7bd0*/  FMUL.FTZ R100, R2.reuse, R100 ;  /* 0x0000006402647220 */ /* 0x040fe40000410000 */
[----:B------:R-:W-:Y:S03]  /*7be0*/  FMUL.FTZ R101, R2, R101 ;  /* 0x0000006502657220 */ /* 0x000fe60000410000 */
[C---:B------:R-:W-:Y:S01]  /*7bf0*/  HMMA.16816.F32.BF16 R96, R136.reuse, R162, R96 ;  /* 0x000000a28860723c */ /* 0x040fe20000041860 */
[----:B------:R-:W1:Y:S02]  /*7c00*/  LDSM.16.MT88.4 R160, [R134+0x6100] ;  /* 0x0061000086a0783b */ /* 0x000e640000004200 */
[C---:B------:R-:W-:Y:S02]  /*7c10*/  FMUL.FTZ R102, R0.reuse, R102 ;  /* 0x0000006600667220 */ /* 0x040fe40000410000 */
[----:B------:R-:W-:Y:S02]  /*7c20*/  FMUL.FTZ R103, R0, R103 ;  /* 0x0000006700677220 */ /* 0x000fe40000410000 */
[C---:B------:R-:W-:Y:S02]  /*7c30*/  FMUL.FTZ R104, R2.reuse, R104 ;  /* 0x0000006802687220 */ /* 0x040fe40000410000 */
[----:B------:R-:W-:Y:S03]  /*7c40*/  FMUL.FTZ R105, R2, R105 ;  /* 0x0000006902697220 */ /* 0x000fe60000410000 */
[C---:B--2---:R-:W-:Y:S03]  /*7c50*/  HMMA.16816.F32.BF16 R100, R136.reuse, R164, R100 ;  /* 0x000000a48864723c */ /* 0x044fe60000041864 */
[C---:B------:R-:W-:Y:S02]  /*7c60*/  FMUL.FTZ R106, R0.reuse, R106 ;  /* 0x0000006a006a7220 */ /* 0x040fe40000410000 */
[----:B------:R-:W-:Y:S02]  /*7c70*/  FMUL.FTZ R107, R0, R107 ;  /* 0x0000006b006b7220 */ /* 0x000fe40000410000 */
[C---:B------:R-:W-:Y:S02]  /*7c80*/  FMUL.FTZ R108, R2.reuse, R108 ;  /* 0x0000006c026c7220 */ /* 0x040fe40000410000 */
[----:B------:R-:W-:Y:S03]  /*7c90*/  FMUL.FTZ R109, R2, R109 ;  /* 0x0000006d026d7220 */ /* 0x000fe60000410000 */
[C---:B------:R-:W-:Y:S01]  /*7ca0*/  HMMA.16816.F32.BF16 R104, R136.reuse, R166, R104 ;  /* 0x000000a68868723c */ /* 0x040fe20000041868 */
[----:B------:R-:W2:Y:S02]  /*7cb0*/  LDSM.16.MT88.4 R164, [R237+UR4+0x6100] ;  /* 0x00610004eda4783b */ /* 0x000ea40008004200 */
[C---:B------:R-:W-:Y:S02]  /*7cc0*/  FMUL.FTZ R110, R0.reuse, R110 ;  /* 0x0000006e006e7220 */ /* 0x040fe40000410000 */
[----:B------:R-:W-:Y:S02]  /*7cd0*/  FMUL.FTZ R111, R0, R111 ;  /* 0x0000006f006f7220 */ /* 0x000fe40000410000 */
[--C-:B------:R-:W-:Y:S02]  /*7ce0*/  FFMA.FTZ R12, R12, c[0x0][0x2d0], -R176.reuse ;  /* 0x0000b4000c0c7a23 */ /* 0x100fe400000108b0 */
[--C-:B------:R-:W-:Y:S02]  /*7cf0*/  FFMA.FTZ R13, R13, c[0x0][0x2d0], -R176.reuse ;  /* 0x0000b4000d0d7a23 */ /* 0x100fe400000108b0 */
[----:B------:R4:W-:Y:S01]  /*7d00*/  MUFU.EX2 R234, R12 ;  /* 0x0000000c00ea7308 */ /* 0x0009e20000000800 */
[C---:B---3--:R-:W-:Y:S03]  /*7d10*/  HMMA.16816.F32.BF16 R108, R136.reuse, R140, R108 ;  /* 0x0000008c886c723c */ /* 0x048fe6000004186c */
[--C-:B------:R-:W-:Y:S02]  /*7d20*/  FFMA.FTZ R14, R14, c[0x0][0x2d0], -R177.reuse ;  /* 0x0000b4000e0e7a23 */ /* 0x100fe400000108b1 */
[--C-:B------:R-:W-:Y:S02]  /*7d30*/  FFMA.FTZ R15, R15, c[0x0][0x2d0], -R177.reuse ;  /* 0x0000b4000f0f7a23 */ /* 0x100fe400000108b1 */
[C---:B------:R-:W-:Y:S02]  /*7d40*/  FMUL.FTZ R112, R2.reuse, R112 ;  /* 0x0000007002707220 */ /* 0x040fe40000410000 */
[----:B------:R-:W-:Y:S01]  /*7d50*/  FMUL.FTZ R113, R2, R113 ;  /* 0x0000007102717220 */ /* 0x000fe20000410000 */
[----:B------:R3:W5:Y:S02]  /*7d60*/  MUFU.EX2 R233, R13 ;  /* 0x0000000d00e97308 */ /* 0x0007640000000800 */
[C---:B------:R-:W-:Y:S02]  /*7d70*/  FMUL.FTZ R114, R0.reuse, R114 ;  /* 0x0000007200727220 */ /* 0x040fe40000410000 */
[----:B------:R-:W-:Y:S02]  /*7d80*/  FMUL.FTZ R115, R0, R115 ;  /* 0x0000007300737220 */ /* 0x000fe40000410000 */
[C---:B------:R-:W-:Y:S02]  /*7d90*/  FMUL.FTZ R116, R2.reuse, R116 ;  /* 0x0000007402747220 */ /* 0x040fe40000410000 */
[----:B------:R-:W-:Y:S02]  /*7da0*/  FMUL.FTZ R117, R2, R117 ;  /* 0x0000007502757220 */ /* 0x000fe40000410000 */
[----:B------:R2:W-:Y:S01]  /*7db0*/  MUFU.EX2 R202, R14 ;  /* 0x0000000e00ca7308 */ /* 0x0005e20000000800 */
[C---:B------:R-:W-:Y:S01]  /*7dc0*/  HMMA.16816.F32.BF16 R112, R136.reuse, R142, R112 ;  /* 0x0000008e8870723c */ /* 0x040fe20000041870 */
[----:B------:R-:W5:Y:S02]  /*7dd0*/  LDSM.16.MT88.4 R140, [R133+0x6100] ;  /* 0x00610000858c783b */ /* 0x000f640000004200 */
[C---:B------:R-:W-:Y:S02]  /*7de0*/  FMUL.FTZ R118, R0.reuse, R118 ;  /* 0x0000007600767220 */ /* 0x040fe40000410000 */
[----:B------:R-:W-:Y:S02]  /*7df0*/  FMUL.FTZ R119, R0, R119 ;  /* 0x0000007700777220 */ /* 0x000fe40000410000 */
[--C-:B------:R-:W-:Y:S02]  /*7e00*/  FFMA.FTZ R16, R16, c[0x0][0x2d0], -R176.reuse ;  /* 0x0000b40010107a23 */ /* 0x100fe400000108b0 */
[----:B------:R2:W-:Y:S03]  /*7e10*/  MUFU.EX2 R201, R15 ;  /* 0x0000000f00c97308 */ /* 0x0005e60000000800 */
[C---:B-1----:R-:W-:Y:S03]  /*7e20*/  HMMA.16816.F32.BF16 R116, R136.reuse, R160, R116 ;  /* 0x000000a08874723c */ /* 0x042fe60000041874 */
[----:B------:R-:W-:Y:S02]  /*7e30*/  FFMA.FTZ R17, R17, c[0x0][0x2d0], -R176 ;  /* 0x0000b40011117a23 */ /* 0x000fe400000108b0 */
[----:B------:R-:W-:Y:S02]  /*7e40*/  FFMA.FTZ R18, R18, c[0x0][0x2d0], -R177 ;  /* 0x0000b40012127a23 */ /* 0x000fe400000108b1 */
[----:B------:R1:W-:Y:S01]  /*7e50*/  MUFU.EX2 R232, R16 ;  /* 0x0000001000e87308 */ /* 0x0003e20000000800 */
[C---:B------:R-:W-:Y:S04]  /*7e60*/  FMUL.FTZ R120, R2.reuse, R120 ;  /* 0x0000007802787220 */ /* 0x040fe80000410000 */
[----:B------:R-:W-:Y:S02]  /*7e70*/  FMUL.FTZ R121, R2, R121 ;  /* 0x0000007902797220 */ /* 0x000fe40000410000 */
[C---:B------:R-:W-:Y:S02]  /*7e80*/  FMUL.FTZ R122, R0.reuse, R122 ;  /* 0x0000007a007a7220 */ /* 0x040fe40000410000 */
[----:B------:R-:W-:Y:S01]  /*7e90*/  FMUL.FTZ R123, R0, R123 ;  /* 0x0000007b007b7220 */ /* 0x000fe20000410000 */
[----:B------:R5:W5:Y:S01]  /*7ea0*/  MUFU.EX2 R203, R17 ;  /* 0x0000001100cb7308 */ /* 0x000b620000000800 */
[C---:B----4-:R-:W-:Y:S02]  /*7eb0*/  FMUL.FTZ R12, R2.reuse, R144 ;  /* 0x00000090020c7220 */ /* 0x050fe40000410000 */
[----:B---3--:R-:W-:Y:S02]  /*7ec0*/  FMUL.FTZ R13, R2, R145 ;  /* 0x00000091020d7220 */ /* 0x008fe40000410000 */
[----:B--2---:R-:W-:Y:S01]  /*7ed0*/  FMUL.FTZ R14, R0, R146 ;  /* 0x00000092000e7220 */ /* 0x004fe20000410000 */
[C---:B------:R-:W-:Y:S01]  /*7ee0*/  HMMA.16816.F32.BF16 R120, R136.reuse, R162, R120 ;  /* 0x000000a28878723c */ /* 0x040fe20000041878 */
[----:B------:R-:W-:Y:S02]  /*7ef0*/  LDSM.16.MT88.4 R160, [R134+0x900] ;  /* 0x0009000086a0783b */ /* 0x000fe40000004200 */
[C---:B------:R-:W-:Y:S01]  /*7f00*/  FMUL.FTZ R124, R2.reuse, R124 ;  /* 0x0000007c027c7220 */ /* 0x040fe20000410000 */
[----:B------:R2:W3:Y:S01]  /*7f10*/  MUFU.EX2 R195, R18 ;  /* 0x0000001200c37308 */ /* 0x0004e20000000800 */
[----:B------:R-:W-:Y:S02]  /*7f20*/  FMUL.FTZ R125, R2, R125 ;  /* 0x0000007d027d7220 */ /* 0x000fe40000410000 */
[C---:B------:R-:W-:Y:S02]  /*7f30*/  FMUL.FTZ R126, R0.reuse, R126 ;  /* 0x0000007e007e7220 */ /* 0x040fe40000410000 */
[C---:B------:R-:W-:Y:S03]  /*7f40*/  FMUL.FTZ R127, R0.reuse, R127 ;  /* 0x0000007f007f7220 */ /* 0x040fe60000410000 */
[----:B------:R-:W-:Y:S02]  /*7f50*/  FMUL.FTZ R15, R0, R147 ;  /* 0x00000093000f7220 */ /* 0x000fe40000410000 */
[----:B------:R-:W4:Y:S01]  /*7f60*/  LDSM.16.MT88.4 R144, [R135+UR4+0x900] ;  /* 0x000900048790783b */ /* 0x000f220008004200 */
[C---:B-1----:R-:W-:Y:S01]  /*7f70*/  FMUL.FTZ R16, R2.reuse, R148 ;  /* 0x0000009402107220 */ /* 0x042fe20000410000 */
[C---:B------:R-:W-:Y:S03]  /*7f80*/  HMMA.16816.F32.BF16 R124, R136.reuse, R164, R124 ;  /* 0x000000a4887c723c */ /* 0x040fe6000004187c */
[C---:B-----5:R-:W-:Y:S02]  /*7f90*/  FMUL.FTZ R17, R2.reuse, R149 ;  /* 0x0000009502117220 */ /* 0x060fe40000410000 */
[C---:B------:R-:W-:Y:S02]  /*7fa0*/  FMUL.FTZ R128, R2.reuse, R128 ;  /* 0x0000008002807220 */ /* 0x040fe40000410000 */
[----:B------:R-:W-:Y:S01]  /*7fb0*/  FMUL.FTZ R129, R2, R129 ;  /* 0x0000008102817220 */ /* 0x000fe20000410000 */
[C---:B------:R-:W-:Y:S01]  /*7fc0*/  HMMA.16816.F32.BF16 R12, R136.reuse, R166, R12 ;  /* 0x000000a6880c723c */ /* 0x040fe2000004180c */
[----:B------:R-:W1:Y:S03]  /*7fd0*/  LDSM.16.MT88.4 R164, [R237+UR4+0x900] ;  /* 0x00090004eda4783b */ /* 0x000e660008004200 */
[C---:B--2---:R-:W-:Y:S02]  /*7fe0*/  FMUL.FTZ R18, R0.reuse, R150 ;  /* 0x0000009600127220 */ /* 0x044fe40000410000 */
[C---:B------:R-:W-:Y:S02]  /*7ff0*/  FMUL.FTZ R130, R0.reuse, R130 ;  /* 0x0000008200827220 */ /* 0x040fe40000410000 */
[----:B------:R-:W-:Y:S01]  /*8000*/  FMUL.FTZ R131, R0, R131 ;  /* 0x0000008300837220 */ /* 0x000fe20000410000 */
[----:B------:R-:W2:Y:S02]  /*8010*/  LDSM.16.MT88.4 R148, [R133+0x900] ;  /* 0x000900008594783b */ /* 0x000ea40000004200 */
[C---:B------:R-:W-:Y:S03]  /*8020*/  HMMA.16816.F32.BF16 R16, R136.reuse, R140, R16 ;  /* 0x0000008c8810723c */ /* 0x040fe60000041810 */
[----:B------:R-:W-:Y:S02]  /*8030*/  FFMA.FTZ R2, R2, R249, R248 ;  /* 0x000000f902027223 */ /* 0x000fe400000100f8 */
[----:B------:R-:W-:Y:S02]  /*8040*/  FFMA.FTZ R0, R0, R250, R243 ;  /* 0x000000fa00007223 */ /* 0x000fe400000100f3 */
[--C-:B------:R-:W-:Y:S01]  /*8050*/  FFMA.FTZ R20, R20, c[0x0][0x2d0], -R176.reuse ;  /* 0x0000b40014147a23 */ /* 0x100fe200000108b0 */
[----:B------:R-:W-:Y:S01]  /*8060*/  HMMA.16816.F32.BF16 R128, R136, R142, R128 ;  /* 0x0000008e8880723c */ /* 0x000fe20000041880 */
[----:B------:R-:W5:Y:S02]  /*8070*/  LDSM.16.MT88.4 R140, [R237+UR4+0x3900] ;  /* 0x00390004ed8c783b */ /* 0x000f640008004200 */
[----:B------:R-:W-:Y:S01]  /*8080*/  MUFU.EX2 R194, R20 ;  /* 0x0000001400c27308 */ /* 0x000fe20000000800 */
[--C-:B------:R-:W-:Y:S02]  /*8090*/  FFMA.FTZ R21, R21, c[0x0][0x2d0], -R176.reuse ;  /* 0x0000b40015157a23 */ /* 0x100fe400000108b0 */
[--C-:B------:R-:W-:Y:S01]  /*80a0*/  FFMA.FTZ R22, R22, c[0x0][0x2d0], -R177.reuse ;  /* 0x0000b40016167a23 */ /* 0x100fe200000108b1 */
[----:B------:R-:W-:Y:S01]  /*80b0*/  F2FP.BF16.PACK_AB R136, R233, R234 ;  /* 0x000000eae988723e */ /* 0x000fe200000010ff */
[--C-:B------:R-:W-:Y:S01]  /*80c0*/  FFMA.FTZ R23, R23, c[0x0][0x2d0], -R177.reuse ;  /* 0x0000b40017177a23 */ /* 0x100fe200000108b1 */
[----:B------:R-:W-:Y:S03]  /*80d0*/  F2FP.BF16.PACK_AB R138, R203, R232 ;  /* 0x000000e8cb8a723e */ /* 0x000fe600000010ff */
[----:B------:R-:W-:Y:S01]  /*80e0*/  F2FP.BF16.PACK_AB R137, R201, R202 ;  /* 0x000000cac989723e */ /* 0x000fe200000010ff */
[----:B------:R-:W1:Y:S01]  /*80f0*/  MUFU.EX2 R193, R21 ;  /* 0x0000001500c17308 */ /* 0x000e620000000800 */
[----:B---3--:R-:W-:Y:S01]  /*8100*/  F2FP.BF16.PACK_AB R139, R200, R195 ;  /* 0x000000c3c88b723e */ /* 0x008fe200000010ff */
[--C-:B------:R-:W-:Y:S02]  /*8110*/  FFMA.FTZ R48, R48, c[0x0][0x2d0], -R176.reuse ;  /* 0x0000b40030307a23 */ /* 0x100fe400000108b0 */
[----:B------:R-:W-:Y:S02]  /*8120*/  FFMA.FTZ R49, R49, c[0x0][0x2d0], -R176 ;  /* 0x0000b40031317a23 */ /* 0x000fe400000108b0 */
[--C-:B------:R-:W-:Y:S02]  /*8130*/  FFMA.FTZ R50, R50, c[0x0][0x2d0], -R177.reuse ;  /* 0x0000b40032327a23 */ /* 0x100fe400000108b1 */
[C---:B----4-:R-:W-:Y:S02]  /*8140*/  HMMA.16816.F32.BF16 R4, R136.reuse, R144, R4 ;  /* 0x000000908804723c */ /* 0x050fe40000041804 */
[----:B------:R3:W-:Y:S06]  /*8150*/  MUFU.EX2 R182, R22 ;  /* 0x0000001600b67308 */ /* 0x0007ec0000000800 */
[C---:B------:R-:W-:Y:S01]  /*8160*/  HMMA.16816.F32.BF16 R8, R136.reuse, R146, R8 ;  /* 0x000000928808723c */ /* 0x040fe20000041808 */
[----:B------:R-:W4:Y:S03]  /*8170*/  LDSM.16.MT88.4 R144, [R133+0x3900] ;  /* 0x003900008590783b */ /* 0x000f260000004200 */
[----:B------:R-:W2:Y:S04]  /*8180*/  MUFU.EX2 R181, R23 ;  /* 0x0000001700b57308 */ /* 0x000ea80000000800 */
[C---:B------:R-:W-:Y:S04]  /*8190*/  HMMA.16816.F32.BF16 R52, R136.reuse, R160, R52 ;  /* 0x000000a08834723c */ /* 0x040fe80000041834 */
[----:B-1----:R-:W-:Y:S02]  /*81a0*/  F2FP.BF16.PACK_AB R20, R193, R194 ;  /* 0x000000c2c114723e */ /* 0x002fe400000010ff */
[----:B------:R-:W-:Y:S02]  /*81b0*/  MUFU.EX2 R49, R49 ;  /* 0x0000003100317308 */ /* 0x000fe40000000800 */
[C---:B------:R-:W-:Y:S01]  /*81c0*/  HMMA.16816.F32.BF16 R56, R136.reuse, R162, R56 ;  /* 0x000000a28838723c */ /* 0x040fe20000041838 */
[----:B------:R-:W-:Y:S03]  /*81d0*/  LDSM.16.MT88.4 R160, [R134+0x6900] ;  /* 0x0069000086a0783b */ /* 0x000fe60000004200 */
[----:B---3--:R-:W-:Y:S04]  /*81e0*/  F2FP.BF16.PACK_AB R22, R183, R192 ;  /* 0x000000c0b716723e */ /* 0x008fe800000010ff */
[C---:B------:R-:W-:Y:S01]  /*81f0*/  HMMA.16816.F32.BF16 R60, R136.reuse, R164, R60 ;  /* 0x000000a4883c723c */ /* 0x040fe2000004183c */
[----:B------:R-:W-:Y:S03]  /*8200*/  MUFU.EX2 R50, R50 ;  /* 0x0000003200327308 */ /* 0x000fe60000000800 */
[----:B--2---:R-:W-:Y:S02]  /*8210*/  F2FP.BF16.PACK_AB R21, R181, R182 ;  /* 0x000000b6b515723e */ /* 0x004fe400000010ff */
[----:B------:R-:W-:Y:S02]  /*8220*/  F2FP.BF16.PACK_AB R23, R180, R179 ;  /* 0x000000b3b417723e */ /* 0x000fe400000010ff */
[C---:B------:R-:W-:Y:S01]  /*8230*/  HMMA.16816.F32.BF16 R64, R136.reuse, R166, R64 ;  /* 0x000000a68840723c */ /* 0x040fe20000041840 */
[----:B------:R-:W-:Y:S07]  /*8240*/  LDSM.16.MT88.4 R164, [R135+UR4+0x4100] ;  /* 0x0041000487a4783b */ /* 0x000fee0008004200 */
[C---:B------:R-:W-:Y:S08]  /*8250*/  HMMA.16816.F32.BF16 R68, R136.reuse, R148, R68 ;  /* 0x000000948844723c */ /* 0x040ff00000041844 */
[C---:B------:R-:W-:Y:S01]  /*8260*/  HMMA.16816.F32.BF16 R72, R136.reuse, R150, R72 ;  /* 0x000000968848723c */ /* 0x040fe20000041848 */
[----:B------:R-:W1:Y:S07]  /*8270*/  LDSM.16.MT88.4 R148, [R135+UR4+0x6900] ;  /* 0x006900048794783b */ /* 0x000e6e0008004200 */
[C---:B------:R-:W-:Y:S08]  /*8280*/  HMMA.16816.F32.BF16 R76, R136.reuse, R168, R76 ;  /* 0x000000a8884c723c */ /* 0x040ff0000004184c */
[C---:B------:R-:W-:Y:S01]  /*8290*/  HMMA.16816.F32.BF16 R80, R136.reuse, R170, R80 ;  /* 0x000000aa8850723c */ /* 0x040fe20000041850 */
[----:B------:R-:W-:Y:S07]  /*82a0*/  LDSM.16.MT88.4 R168, [R134+0x4100] ;  /* 0x0041000086a8783b */ /* 0x000fee0000004200 */
[C---:B------:R-:W-:Y:S01]  /*82b0*/  HMMA.16816.F32.BF16 R84, R136.reuse, R172, R84 ;  /* 0x000000ac8854723c */ /* 0x040fe20000041854 */
[----:B------:R-:W2:Y:S07]  /*82c0*/  MUFU.EX2 R173, R28 ;  /* 0x0000001c00ad7308 */ /* 0x000eae0000000800 */
[C---:B------:R-:W-:Y:S03]  /*82d0*/  HMMA.16816.F32.BF16 R88, R136.reuse, R174, R88 ;  /* 0x000000ae8858723c */ /* 0x040fe60000041858 */
[----:B------:R-:W-:Y:S05]  /*82e0*/  MUFU.EX2 R172, R30 ;  /* 0x0000001e00ac7308 */ /* 0x000fea0000000800 */
[C---:B-----5:R-:W-:Y:S05]  /*82f0*/  HMMA.16816.F32.BF16 R92, R136.reuse, R140, R92 ;  /* 0x0000008c885c723c */ /* 0x060fea000004185c */
[----:B------:R-:W-:Y:S03]  /*8300*/  MUFU.EX2 R175, R32 ;  /* 0x0000002000af7308 */ /* 0x000fe60000000800 */
[C---:B------:R-:W-:Y:S01]  /*8310*/  HMMA.16816.F32.BF16 R96, R136.reuse, R142, R96 ;  /* 0x0000008e8860723c */ /* 0x040fe20000041860 */
[----:B------:R-:W3:Y:S06]  /*8320*/  LDSM.16.MT88.4 R140, [R237+UR4+0x6900] ;  /* 0x00690004ed8c783b */ /* 0x000eec0008004200 */
[----:B------:R-:W5:Y:S01]  /*8330*/  MUFU.EX2 R174, R33 ;  /* 0x0000002100ae7308 */ /* 0x000f620000000800 */
[C---:B----4-:R-:W-:Y:S08]  /*8340*/  HMMA.16816.F32.BF16 R100, R136.reuse, R144, R100 ;  /* 0x000000908864723c */ /* 0x050ff00000041864 */
[C---:B------:R-:W-:Y:S01]  /*8350*/  HMMA.16816.F32.BF16 R104, R136.reuse, R146, R104 ;  /* 0x000000928868723c */ /* 0x040fe20000041868 */
[----:B------:R-:W4:Y:S07]  /*8360*/  LDSM.16.MT88.4 R144, [R133+0x6900] ;  /* 0x006900008590783b */ /* 0x000f2e0000004200 */
[C---:B-1----:R-:W-:Y:S08]  /*8370*/  HMMA.16816.F32.BF16 R108, R136.reuse, R148, R108 ;  /* 0x00000094886c723c */ /* 0x042ff0000004186c */
[C---:B------:R-:W-:Y:S01]  /*8380*/  HMMA.16816.F32.BF16 R112, R136.reuse, R150, R112 ;  /* 0x000000968870723c */ /* 0x040fe20000041870 */
[----:B------:R-:W1:Y:S07]  /*8390*/  LDSM.16.MT88.4 R148, [R135+UR4+0x1100] ;  /* 0x001100048794783b */ /* 0x000e6e0008004200 */
[C---:B------:R-:W-:Y:S08]  /*83a0*/  HMMA.16816.F32.BF16 R116, R136.reuse, R160, R116 ;  /* 0x000000a08874723c */ /* 0x040ff00000041874 */
[C---:B------:R-:W-:Y:S01]  /*83b0*/  HMMA.16816.F32.BF16 R120, R136.reuse, R162, R120 ;  /* 0x000000a28878723c */ /* 0x040fe20000041878 */
[----:B------:R-:W2:Y:S07]  /*83c0*/  LDSM.16.MT88.4 R160, [R237+UR4+0x1100] ;  /* 0x00110004eda0783b */ /* 0x000eae0008004200 */
[C---:B---3--:R-:W-:Y:S08]  /*83d0*/  HMMA.16816.F32.BF16 R124, R136.reuse, R140, R124 ;  /* 0x0000008c887c723c */ /* 0x048ff0000004187c */
[C---:B------:R-:W-:Y:S01]  /*83e0*/  HMMA.16816.F32.BF16 R12, R136.reuse, R142, R12 ;  /* 0x0000008e880c723c */ /* 0x040fe2000004180c */
[----:B------:R-:W3:Y:S07]  /*83f0*/  LDSM.16.MT88.4 R140, [R133+0x1100] ;  /* 0x00110000858c783b */ /* 0x000eee0000004200 */
[C---:B----4-:R-:W-:Y:S08]  /*8400*/  HMMA.16816.F32.BF16 R16, R136.reuse, R144, R16 ;  /* 0x000000908810723c */ /* 0x050ff00000041810 */
[----:B------:R-:W-:Y:S01]  /*8410*/  HMMA.16816.F32.BF16 R128, R136, R146, R128 ;  /* 0x000000928880723c */ /* 0x000fe20000041880 */
[----:B------:R-:W4:Y:S07]  /*8420*/  LDSM.16.MT88.4 R136, [R237+UR4+0x4100] ;  /* 0x00410004ed88783b */ /* 0x000f2e0008004200 */
[C---:B-1----:R-:W-:Y:S01]  /*8430*/  HMMA.16816.F32.BF16 R4, R20.reuse, R148, R4 ;  /* 0x000000941404723c */ /* 0x042fe20000041804 */
[----:B------:R-:W1:Y:S07]  /*8440*/  LDSM.16.MT88.4 R144, [R133+0x4100] ;  /* 0x004100008590783b */ /* 0x000e6e0000004200 */
[C---:B------:R-:W-:Y:S01]  /*8450*/  HMMA.16816.F32.BF16 R8, R20.reuse, R150, R8 ;  /* 0x000000961408723c */ /* 0x040fe20000041808 */
[----:B------:R-:W-:Y:S07]  /*8460*/  LDSM.16.MT88.4 R148, [R135+UR4+0x4900] ;  /* 0x004900048794783b */ /* 0x000fee0008004200 */
[C---:B------:R-:W-:Y:S08]  /*8470*/  HMMA.16816.F32.BF16 R52, R20.reuse, R24, R52 ;  /* 0x000000181434723c */ /* 0x040ff00000041834 */
[C---:B------:R-:W-:Y:S01]  /*8480*/  HMMA.16816.F32.BF16 R56, R20.reuse, R26, R56 ;  /* 0x0000001a1438723c */ /* 0x040fe20000041838 */
[----:B------:R-:W1:Y:S07]  /*8490*/  LDSM.16.MT88.4 R24, [R135+UR4+0x7100] ;  /* 0x007100048718783b */ /* 0x000e6e0008004200 */
[C---:B--2---:R-:W-:Y:S01]  /*84a0*/  HMMA.16816.F32.BF16 R60, R20.reuse, R160, R60 ;  /* 0x000000a0143c723c */ /* 0x044fe2000004183c */
[----:B------:R-:W-:Y:S07]  /*84b0*/  MUFU.EX2 R161, R47 ;  /* 0x0000002f00a17308 */ /* 0x000fee0000000800 */
[C---:B------:R-:W-:Y:S03]  /*84c0*/  HMMA.16816.F32.BF16 R64, R20.reuse, R162, R64 ;  /* 0x000000a21440723c */ /* 0x040fe60000041840 */
[----:B------:R-:W-:Y:S05]  /*84d0*/  MUFU.EX2 R163, R45 ;  /* 0x0000002d00a37308 */ /* 0x000fea0000000800 */
[C---:B---3--:R-:W-:Y:S05]  /*84e0*/  HMMA.16816.F32.BF16 R68, R20.reuse, R140, R68 ;  /* 0x0000008c1444723c */ /* 0x048fea0000041844 */
[----:B------:R-:W-:Y:S03]  /*84f0*/  MUFU.EX2 R162, R46 ;  /* 0x0000002e00a27308 */ /* 0x000fe60000000800 */
[C---:B------:R-:W-:Y:S01]  /*8500*/  HMMA.16816.F32.BF16 R72, R20.reuse, R142, R72 ;  /* 0x0000008e1448723c */ /* 0x040fe20000041848 */
[----:B------:R-:W2:Y:S06]  /*8510*/  LDSM.16.MT88.4 R140, [R134+0x7100] ;  /* 0x00710000868c783b */ /* 0x000eac0000004200 */
[----:B------:R3:W-:Y:S01]  /*8520*/  MUFU.EX2 R160, R48 ;  /* 0x0000003000a07308 */ /* 0x0007e20000000800 */
[C---:B------:R-:W-:Y:S08]  /*8530*/  HMMA.16816.F32.BF16 R76, R20.reuse, R164, R76 ;  /* 0x000000a4144c723c */ /* 0x040ff0000004184c */
[C---:B------:R-:W-:Y:S01]  /*8540*/  HMMA.16816.F32.BF16 R80, R20.reuse, R166, R80 ;  /* 0x000000a61450723c */ /* 0x040fe20000041850 */
[----:B------:R-:W-:Y:S07]  /*8550*/  MUFU.EX2 R167, R37 ;  /* 0x0000002500a77308 */ /* 0x000fee0000000800 */
[C---:B------:R-:W-:Y:S03]  /*8560*/  HMMA.16816.F32.BF16 R84, R20.reuse, R168, R84 ;  /* 0x000000a81454723c */ /* 0x040fe60000041854 */
[----:B------:R-:W-:Y:S01]  /*8570*/  MUFU.EX2 R169, R35 ;  /* 0x0000002300a97308 */ /* 0x000fe20000000800 */
[----:B---3--:R-:W-:Y:S04]  /*8580*/  FFMA.FTZ R48, R51, c[0x0][0x2d0], -R177 ;  /* 0x0000b40033307a23 */ /* 0x008fe800000108b1 */
[C---:B------:R-:W-:Y:S05]  /*8590*/  HMMA.16816.F32.BF16 R88, R20.reuse, R170, R88 ;  /* 0x000000aa1458723c */ /* 0x040fea0000041858 */
[----:B------:R3:W2:Y:S03]  /*85a0*/  MUFU.EX2 R171, R31 ;  /* 0x0000001f00ab7308 */ /* 0x0006a60000000800 */
[C---:B----4-:R-:W-:Y:S07]  /*85b0*/  HMMA.16816.F32.BF16 R92, R20.reuse, R136, R92 ;  /* 0x00000088145c723c */ /* 0x050fee000004185c */
[----:B------:R4:W2:Y:S01]  /*85c0*/  MUFU.EX2 R170, R34 ;  /* 0x0000002200aa7308 */ /* 0x0008a20000000800 */
[C---:B------:R-:W-:Y:S01]  /*85d0*/  HMMA.16816.F32.BF16 R96, R20.reuse, R138, R96 ;  /* 0x0000008a1460723c */ /* 0x040fe20000041860 */
[----:B------:R-:W5:Y:S07]  /*85e0*/  LDSM.16.MT88.4 R136, [R237+UR4+0x7100] ;  /* 0x00710004ed88783b */ /* 0x000f6e0008004200 */
[C---:B-1----:R-:W-:Y:S01]  /*85f0*/  HMMA.16816.F32.BF16 R100, R20.reuse, R144, R100 ;  /* 0x000000901464723c */ /* 0x042fe20000041864 */
[----:B------:R-:W1:Y:S01]  /*8600*/  MUFU.EX2 R168, R36 ;  /* 0x0000002400a87308 */ /* 0x000e620000000800 */
[----:B---3--:R-:W-:Y:S06]  /*8610*/  LDSM.16.MT88.4 R28, [R135+UR4+0x1900] ;  /* 0x00190004871c783b */ /* 0x008fec0008004200 */
[C---:B------:R-:W-:Y:S03]  /*8620*/  HMMA.16816.F32.BF16 R104, R20.reuse, R146, R104 ;  /* 0x000000921468723c */ /* 0x040fe60000041868 */
[----:B------:R-:W-:Y:S01]  /*8630*/  MUFU.EX2 R166, R41 ;  /* 0x0000002900a67308 */ /* 0x000fe20000000800 */
[----:B------:R-:W-:Y:S04]  /*8640*/  LDSM.16.MT88.4 R144, [R133+0x1900] ;  /* 0x001900008590783b */ /* 0x000fe80000004200 */
[C---:B------:R-:W-:Y:S04]  /*8650*/  HMMA.16816.F32.BF16 R108, R20.reuse, R24, R108 ;  /* 0x00000018146c723c */ /* 0x040fe8000004186c */
[----:B----4-:R-:W-:Y:S01]  /*8660*/  LDSM.16.MT88.4 R32, [R237+UR4+0x1900] ;  /* 0x00190004ed20783b */ /* 0x010fe20008004200 */
[----:B------:R-:W-:Y:S03]  /*8670*/  MUFU.EX2 R165, R43 ;  /* 0x0000002b00a57308 */ /* 0x000fe60000000800 */
[C---:B------:R-:W-:Y:S04]  /*8680*/  HMMA.16816.F32.BF16 R112, R20.reuse, R26, R112 ;  /* 0x0000001a1470723c */ /* 0x040fe80000041870 */
[----:B------:R-:W3:Y:S04]  /*8690*/  LDSM.16.MT88.4 R24, [R133+0x7100] ;  /* 0x007100008518783b */ /* 0x000ee80000004200 */
[C---:B--2---:R-:W-:Y:S01]  /*86a0*/  HMMA.16816.F32.BF16 R116, R20.reuse, R140, R116 ;  /* 0x0000008c1474723c */ /* 0x044fe20000041874 */
[----:B------:R2:W-:Y:S07]  /*86b0*/  MUFU.EX2 R164, R44 ;  /* 0x0000002c00a47308 */ /* 0x0005ee0000000800 */
[C---:B------:R-:W-:Y:S01]  /*86c0*/  HMMA.16816.F32.BF16 R120, R20.reuse, R142, R120 ;  /* 0x0000008e1478723c */ /* 0x040fe20000041878 */
[----:B------:R-:W4:Y:S02]  /*86d0*/  LDSM.16.MT88.4 R140, [R134+0x1900] ;  /* 0x00190000868c783b */ /* 0x000f240000004200 */
[----:B------:R-:W-:Y:S05]  /*86e0*/  MUFU.EX2 R48, R48 ;  /* 0x0000003000307308 */ /* 0x000fea0000000800 */
[C---:B-----5:R-:W-:Y:S08]  /*86f0*/  HMMA.16816.F32.BF16 R124, R20.reuse, R136, R124 ;  /* 0x00000088147c723c */ /* 0x060ff0000004187c */
[C---:B------:R-:W-:Y:S01]  /*8700*/  HMMA.16816.F32.BF16 R12, R20.reuse, R138, R12 ;  /* 0x0000008a140c723c */ /* 0x040fe2000004180c */
[----:B------:R-:W5:Y:S08]  /*8710*/  LDSM.16.MT88.4 R136, [R134+0x4900] ;  /* 0x004900008688783b */ /* 0x000f700000004200 */
[----:B--2---:R-:W-:Y:S01]  /*8720*/  LDSM.16.MT88.4 R44, [R134+0x5900] ;  /* 0x00590000862c783b */ /* 0x004fe20000004200 */
[C---:B---3--:R-:W-:Y:S08]  /*8730*/  HMMA.16816.F32.BF16 R16, R20.reuse, R24, R16 ;  /* 0x000000181410723c */ /* 0x048ff00000041810 */
[----:B------:R-:W-:Y:S01]  /*8740*/  HMMA.16816.F32.BF16 R128, R20, R26, R128 ;  /* 0x0000001a1480723c */ /* 0x000fe20000041880 */
[----:B------:R-:W2:Y:S06]  /*8750*/  LDSM.16.MT88.4 R24, [R237+UR4+0x4900] ;  /* 0x00490004ed18783b */ /* 0x000eac0008004200 */
[----:B------:R-:W-:Y:S02]  /*8760*/  F2FP.BF16.PACK_AB R20, R178, R173 ;  /* 0x000000adb214723e */ /* 0x000fe400000010ff */
[----:B------:R-:W-:Y:S03]  /*8770*/  F2FP.BF16.PACK_AB R22, R174, R175 ;  /* 0x000000afae16723e */ /* 0x000fe600000010ff */
[----:B------:R-:W-:Y:S02]  /*8780*/  F2FP.BF16.PACK_AB R21, R171, R172 ;  /* 0x000000acab15723e */ /* 0x000fe400000010ff */
[----:B------:R-:W-:Y:S07]  /*8790*/  F2FP.BF16.PACK_AB R23, R169, R170 ;  /* 0x000000aaa917723e */ /* 0x000fee00000010ff */
[C---:B------:R-:W-:Y:S08]  /*87a0*/  HMMA.16816.F32.BF16 R4, R20.reuse, R28, R4 ;  /* 0x0000001c1404723c */ /* 0x040ff00000041804 */
[C---:B------:R-:W-:Y:S01]  /*87b0*/  HMMA.16816.F32.BF16 R8, R20.reuse, R30, R8 ;  /* 0x0000001e1408723c */ /* 0x040fe20000041808 */
[----:B------:R-:W3:Y:S07]  /*87c0*/  LDSM.16.MT88.4 R28, [R133+0x4900] ;  /* 0x00490000851c783b */ /* 0x000eee0000004200 */
[C---:B----4-:R-:W-:Y:S08]  /*87d0*/  HMMA.16816.F32.BF16 R52, R20.reuse, R140, R52 ;  /* 0x0000008c1434723c */ /* 0x050ff00000041834 */
[C---:B------:R-:W-:Y:S01]  /*87e0*/  HMMA.16816.F32.BF16 R56, R20.reuse, R142, R56 ;  /* 0x0000008e1438723c */ /* 0x040fe20000041838 */
[----:B------:R-:W-:Y:S07]  /*87f0*/  LDSM.16.MT88.4 R140, [R134+0x5100] ;  /* 0x00510000868c783b */ /* 0x000fee0000004200 */
[C---:B------:R-:W-:Y:S08]  /*8800*/  HMMA.16816.F32.BF16 R60, R20.reuse, R32, R60 ;  /* 0x00000020143c723c */ /* 0x040ff0000004183c */
[C---:B------:R-:W-:Y:S01]  /*8810*/  HMMA.16816.F32.BF16 R64, R20.reuse, R34, R64 ;  /* 0x000000221440723c */ /* 0x040fe20000041840 */
[----:B------:R-:W2:Y:S07]  /*8820*/  LDSM.16.MT88.4 R32, [R135+UR4+0x7900] ;  /* 0x007900048720783b */ /* 0x000eae0008004200 */
[C---:B------:R-:W-:Y:S01]  /*8830*/  HMMA.16816.F32.BF16 R68, R20.reuse, R144, R68 ;  /* 0x000000901444723c */ /* 0x040fe20000041844 */
[----:B------:R-:W4:Y:S07]  /*8840*/  LDL.64 R144, [R1+0x18] ;  /* 0x0000180001907983 */ /* 0x000f2e0000100a00 */
[C---:B------:R-:W-:Y:S01]  /*8850*/  HMMA.16816.F32.BF16 R72, R20.reuse, R146, R72 ;  /* 0x000000921448723c */ /* 0x040fe20000041848 */
[----:B------:R-:W4:Y:S07]  /*8860*/  LDL.64 R146, [R1] ;  /* 0x0000000001927983 */ /* 0x000f2e0000100a00 */
[C---:B------:R-:W-:Y:S01]  /*8870*/  HMMA.16816.F32.BF16 R76, R20.reuse, R148, R76 ;  /* 0x00000094144c723c */ /* 0x040fe2000004184c */
[----:B------:R-:W-:Y:S07]  /*8880*/  MUFU.EX2 R149, R40 ;  /* 0x0000002800957308 */ /* 0x000fee0000000800 */
[C---:B------:R-:W-:Y:S03]  /*8890*/  HMMA.16816.F32.BF16 R80, R20.reuse, R150, R80 ;  /* 0x000000961450723c */ /* 0x040fe60000041850 */
[----:B------:R-:W-:Y:S05]  /*88a0*/  MUFU.EX2 R151, R38 ;  /* 0x0000002600977308 */ /* 0x000fea0000000800 */
[C---:B-----5:R-:W-:Y:S05]  /*88b0*/  HMMA.16816.F32.BF16 R84, R20.reuse, R136, R84 ;  /* 0x000000881454723c */ /* 0x060fea0000041854 */
[----:B------:R5:W1:Y:S03]  /*88c0*/  MUFU.EX2 R150, R39 ;  /* 0x0000002700967308 */ /* 0x000a660000000800 */
[C---:B------:R-:W-:Y:S01]  /*88d0*/  HMMA.16816.F32.BF16 R88, R20.reuse, R138, R88 ;  /* 0x0000008a1458723c */ /* 0x040fe20000041858 */
[----:B------:R-:W1:Y:S06]  /*88e0*/  LDSM.16.MT88.4 R136, [R134+0x7900] ;  /* 0x007900008688783b */ /* 0x000e6c0000004200 */
[----:B------:R1:W1:Y:S01]  /*88f0*/  MUFU.EX2 R148, R42 ;  /* 0x0000002a00947308 */ /* 0x0002620000000800 */
[C---:B--2---:R-:W-:Y:S08]  /*8900*/  HMMA.16816.F32.BF16 R92, R20.reuse, R24, R92 ;  /* 0x00000018145c723c */ /* 0x044ff0000004185c */
[C---:B------:R-:W-:Y:S01]  /*8910*/  HMMA.16816.F32.BF16 R96, R20.reuse, R26, R96 ;  /* 0x0000001a1460723c */ /* 0x040fe20000041860 */
[----:B------:R-:W2:Y:S07]  /*8920*/  LDSM.16.MT88.4 R24, [R237+UR4+0x7900] ;  /* 0x00790004ed18783b */ /* 0x000eae0008004200 */
[C---:B---3--:R-:W-:Y:S01]  /*8930*/  HMMA.16816.F32.BF16 R100, R20.reuse, R28, R100 ;  /* 0x0000001c1464723c */ /* 0x048fe20000041864 */
[----:B-----5:R-:W-:Y:S07]  /*8940*/  LDSM.16.MT88.4 R36, [R134+0x2100] ;  /* 0x002100008624783b */ /* 0x020fee0000004200 */
[C---:B------:R-:W-:Y:S01]  /*8950*/  HMMA.16816.F32.BF16 R104, R20.reuse, R30, R104 ;  /* 0x0000001e1468723c */ /* 0x040fe20000041868 */
[----:B------:R-:W3:Y:S07]  /*8960*/  LDSM.16.MT88.4 R28, [R133+0x7900] ;  /* 0x00790000851c783b */ /* 0x000eee0000004200 */
[C---:B------:R-:W-:Y:S01]  /*8970*/  HMMA.16816.F32.BF16 R108, R20.reuse, R32, R108 ;  /* 0x00000020146c723c */ /* 0x040fe2000004186c */
[----:B-1----:R-:W-:Y:S07]  /*8980*/  LDSM.16.MT88.4 R40, [R237+UR4+0x2100] ;  /* 0x00210004ed28783b */ /* 0x002fee0008004200 */
        /* <DEDUP_REMOVED lines=10> */
[----:B------:R-:W3:Y:S06]  /*8a30*/  LDSM.16.MT88.4 R28, [R237+UR4+0x5100] ;  /* 0x00510004ed1c783b */ /* 0x000eec0008004200 */
        /* <DEDUP_REMOVED lines=9> */
[----:B------:R-:W1:Y:S07]  /*8ad0*/  LDSM.16.MT88.4 R36, [R135+UR4+0x8100] ;  /* 0x008100048724783b */ /* 0x000e6e0008004200 */
[C---:B------:R-:W-:Y:S08]  /*8ae0*/  HMMA.16816.F32.BF16 R60, R20.reuse, R40, R60 ;  /* 0x00000028143c723c */ /* 0x040ff0000004183c */
[C---:B------:R-:W-:Y:S01]  /*8af0*/  HMMA.16816.F32.BF16 R64, R20.reuse, R42, R64 ;  /* 0x0000002a1440723c */ /* 0x040fe20000041840 */
[----:B------:R-:W-:Y:S07]  /*8b00*/  LDSM.16.MT88.4 R40, [R133+0x2900] ;  /* 0x002900008528783b */ /* 0x000fee0000004200 */
[C---:B-----5:R-:W-:Y:S08]  /*8b10*/  HMMA.16816.F32.BF16 R68, R20.reuse, R136, R68 ;  /* 0x000000881444723c */ /* 0x060ff00000041844 */
[C---:B------:R-:W-:Y:S08]  /*8b20*/  HMMA.16816.F32.BF16 R72, R20.reuse, R138, R72 ;  /* 0x0000008a1448723c */ /* 0x040ff00000041848 */
[C---:B--2---:R-:W-:Y:S08]  /*8b30*/  HMMA.16816.F32.BF16 R76, R20.reuse, R24, R76 ;  /* 0x00000018144c723c */ /* 0x044ff0000004184c */
[C---:B------:R-:W-:Y:S01]  /*8b40*/  HMMA.16816.F32.BF16 R80, R20.reuse, R26, R80 ;  /* 0x0000001a1450723c */ /* 0x040fe20000041850 */
[----:B------:R-:W2:Y:S07]  /*8b50*/  LDSM.16.MT88.4 R24, [R134+0x8100] ;  /* 0x008100008618783b */ /* 0x000eae0000004200 */
[C---:B------:R-:W-:Y:S08]  /*8b60*/  HMMA.16816.F32.BF16 R84, R20.reuse, R140, R84 ;  /* 0x0000008c1454723c */ /* 0x040ff00000041854 */
[C---:B------:R-:W-:Y:S01]  /*8b70*/  HMMA.16816.F32.BF16 R88, R20.reuse, R142, R88 ;  /* 0x0000008e1458723c */ /* 0x040fe20000041858 */
[----:B------:R-:W-:Y:S07]  /*8b80*/  LDSM.16.MT88.4 R140, [R135+UR4+0x2900] ;  /* 0x00290004878c783b */ /* 0x000fee0008004200 */
[C---:B---3--:R-:W-:Y:S08]  /*8b90*/  HMMA.16816.F32.BF16 R92, R20.reuse, R28, R92 ;  /* 0x0000001c145c723c */ /* 0x048ff0000004185c */
[C---:B------:R-:W-:Y:S01]  /*8ba0*/  HMMA.16816.F32.BF16 R96, R20.reuse, R30, R96 ;  /* 0x0000001e1460723c */ /* 0x040fe20000041860 */
[----:B------:R-:W3:Y:S07]  /*8bb0*/  LDSM.16.MT88.4 R28, [R237+UR4+0x8100] ;  /* 0x00810004ed1c783b */ /* 0x000eee0008004200 */
[C---:B-1----:R-:W-:Y:S08]  /*8bc0*/  HMMA.16816.F32.BF16 R100, R20.reuse, R32, R100 ;  /* 0x000000201464723c */ /* 0x042ff00000041864 */
[C---:B------:R-:W-:Y:S01]  /*8bd0*/  HMMA.16816.F32.BF16 R104, R20.reuse, R34, R104 ;  /* 0x000000221468723c */ /* 0x040fe20000041868 */
[----:B------:R-:W1:Y:S07]  /*8be0*/  LDSM.16.MT88.4 R32, [R133+0x8100] ;  /* 0x008100008520783b */ /* 0x000e6e0000004200 */
[C---:B------:R-:W-:Y:S08]  /*8bf0*/  HMMA.16816.F32.BF16 R108, R20.reuse, R36, R108 ;  /* 0x00000024146c723c */ /* 0x040ff0000004186c */
[C---:B------:R-:W-:Y:S01]  /*8c00*/  HMMA.16816.F32.BF16 R112, R20.reuse, R38, R112 ;  /* 0x000000261470723c */ /* 0x040fe20000041870 */
[----:B------:R-:W-:Y:S07]  /*8c10*/  LDSM.16.MT88.4 R36, [R237+UR4+0x2900] ;  /* 0x00290004ed24783b */ /* 0x000fee0008004200 */
[C---:B--2---:R-:W-:Y:S08]  /*8c20*/  HMMA.16816.F32.BF16 R116, R20.reuse, R24, R116 ;  /* 0x000000181474723c */ /* 0x044ff00000041874 */
[C---:B------:R-:W-:Y:S01]  /*8c30*/  HMMA.16816.F32.BF16 R120, R20.reuse, R26, R120 ;  /* 0x0000001a1478723c */ /* 0x040fe20000041878 */
[----:B------:R-:W2:Y:S07]  /*8c40*/  LDSM.16.MT88.4 R24, [R134+0x2900] ;  /* 0x002900008618783b */ /* 0x000eae0000004200 */
[C---:B---3--:R-:W-:Y:S08]  /*8c50*/  HMMA.16816.F32.BF16 R124, R20.reuse, R28, R124 ;  /* 0x0000001c147c723c */ /* 0x048ff0000004187c */
[C---:B------:R-:W-:Y:S01]  /*8c60*/  HMMA.16816.F32.BF16 R12, R20.reuse, R30, R12 ;  /* 0x0000001e140c723c */ /* 0x040fe2000004180c */
[----:B------:R-:W3:Y:S07]  /*8c70*/  LDSM.16.MT88.4 R28, [R135+UR4+0x5900] ;  /* 0x00590004871c783b */ /* 0x000eee0008004200 */
[C---:B-1----:R-:W-:Y:S08]  /*8c80*/  HMMA.16816.F32.BF16 R16, R20.reuse, R32, R16 ;  /* 0x000000201410723c */ /* 0x042ff00000041810 */
[----:B------:R-:W-:Y:S07]  /*8c90*/  HMMA.16816.F32.BF16 R128, R20, R34, R128 ;  /* 0x000000221480723c */ /* 0x000fee0000041880 */
[----:B------:R-:W-:Y:S02]  /*8ca0*/  F2FP.BF16.PACK_AB R20, R163, R164 ;  /* 0x000000a4a314723e */ /* 0x000fe400000010ff */
[----:B------:R-:W-:Y:S03]  /*8cb0*/  F2FP.BF16.PACK_AB R21, R161, R162 ;  /* 0x000000a2a115723e */ /* 0x000fe600000010ff */
[----:B------:R-:W-:Y:S02]  /*8cc0*/  F2FP.BF16.PACK_AB R22, R49, R160 ;  /* 0x000000a03116723e */ /* 0x000fe400000010ff */
[----:B------:R-:W-:Y:S07]  /*8cd0*/  F2FP.BF16.PACK_AB R23, R48, R50 ;  /* 0x000000323017723e */ /* 0x000fee00000010ff */
[C---:B------:R-:W-:Y:S01]  /*8ce0*/  HMMA.16816.F32.BF16 R136, R20.reuse, R140, R4 ;  /* 0x0000008c1488723c */ /* 0x040fe20000041804 */
[----:B------:R-:W1:Y:S07]  /*8cf0*/  LDSM.16.MT88.4 R4, [R237+UR4+0x5900] ;  /* 0x00590004ed04783b */ /* 0x000e6e0008004200 */
[C---:B------:R-:W-:Y:S01]  /*8d00*/  HMMA.16816.F32.BF16 R140, R20.reuse, R142, R8 ;  /* 0x0000008e148c723c */ /* 0x040fe20000041808 */
[----:B------:R-:W5:Y:S07]  /*8d10*/  LDSM.16.MT88.4 R8, [R133+0x5900] ;  /* 0x005900008508783b */ /* 0x000f6e0000004200 */
[C---:B--2---:R-:W-:Y:S07]  /*8d20*/  HMMA.16816.F32.BF16 R52, R20.reuse, R24, R52 ;  /* 0x000000181434723c */ /* 0x044fee0000041834 */
[----:B------:R-:W-:Y:S01]  /*8d30*/  FADD.FTZ R24, R247, R2 ;  /* 0x00000002f7187221 */ /* 0x000fe20000010000 */
[C---:B------:R-:W-:Y:S04]  /*8d40*/  HMMA.16816.F32.BF16 R56, R20.reuse, R26, R56 ;  /* 0x0000001a1438723c */ /* 0x040fe80000041838 */
[----:B------:R-:W-:Y:S02]  /*8d50*/  FADD.FTZ R2, R242, R0 ;  /* 0x00000000f2027221 */ /* 0x000fe40000010000 */
[----:B------:R-:W-:Y:S02]  /*8d60*/  FADD.FTZ R0, R246, R24 ;  /* 0x00000018f6007221 */ /* 0x000fe40000010000 */
        /* <DEDUP_REMOVED lines=15> */
[----:B------:R-:W-:Y:S01]  /*8e60*/  FADD.FTZ R0, R203, R0 ;  /* 0x00000000cb007221 */ /* 0x000fe20000010000 */
[----:B----4-:R-:W-:Y:S01]  /*8e70*/  @P0 MOV R28, R144 ;  /* 0x00000090001c0202 */ /* 0x010fe20000000f00 */
[C---:B------:R-:W-:Y:S04]  /*8e80*/  HMMA.16816.F32.BF16 R80, R20.reuse, R30, R80 ;  /* 0x0000001e1450723c */ /* 0x040fe80000041850 */
[----:B------:R-:W-:Y:S02]  /*8e90*/  @P0 MOV R29, R147 ;  /* 0x00000093001d0202 */ /* 0x000fe40000000f00 */
[----:B------:R-:W-:Y:S01]  /*8ea0*/  LDSM.16.MT88.4 R144, [R237+UR4+0x8900] ;  /* 0x00890004ed90783b */ /* 0x000fe20008004200 */
[----:B------:R-:W-:Y:S01]  /*8eb0*/  FADD.FTZ R30, R200, R2 ;  /* 0x00000002c81e7221 */ /* 0x000fe20000010000 */
[C---:B------:R-:W-:Y:S04]  /*8ec0*/  HMMA.16816.F32.BF16 R84, R20.reuse, R44, R84 ;  /* 0x0000002c1454723c */ /* 0x040fe80000041854 */
[----:B------:R-:W-:Y:S02]  /*8ed0*/  FADD.FTZ R2, R194, R0 ;  /* 0x00000000c2027221 */ /* 0x000fe40000010000 */
[----:B------:R-:W-:Y:S02]  /*8ee0*/  FADD.FTZ R0, R182, R30 ;  /* 0x0000001eb6007221 */ /* 0x000fe40000010000 */
[C---:B------:R-:W-:Y:S04]  /*8ef0*/  HMMA.16816.F32.BF16 R88, R20.reuse, R46, R88 ;  /* 0x0000002e1458723c */ /* 0x040fe80000041858 */
[----:B------:R-:W-:Y:S04]  /*8f00*/  FADD.FTZ R2, R193, R2 ;  /* 0x00000002c1027221 */ /* 0x000fe80000010000 */
[C---:B-1----:R-:W-:Y:S07]  /*8f10*/  HMMA.16816.F32.BF16 R92, R20.reuse, R4, R92 ;  /* 0x00000004145c723c */ /* 0x042fee000004185c */
[----:B------:R-:W-:Y:S01]  /*8f20*/  MOV R4, UR22 ;  /* 0x0000001600047c02 */ /* 0x000fe20008000f00 */
[C---:B------:R-:W-:Y:S01]  /*8f30*/  HMMA.16816.F32.BF16 R96, R20.reuse, R6, R96 ;  /* 0x000000061460723c */ /* 0x040fe20000041860 */
[----:B------:R-:W-:Y:S03]  /*8f40*/  MOV R5, UR23 ;  /* 0x0000001700057c02 */ /* 0x000fe60008000f00 */
[----:B------:R-:W-:Y:S03]  /*8f50*/  @P0 IMAD.WIDE.U32 R28, R4, 0x60, R28 ;  /* 0x00000060041c0825 */ /* 0x000fe600078e001c */
[----:B------:R-:W1:Y:S01]  /*8f60*/  LDSM.16.MT88.4 R4, [R134+0x8900] ;  /* 0x008900008604783b */ /* 0x000e620000004200 */
[C---:B-----5:R-:W-:Y:S07]  /*8f70*/  HMMA.16816.F32.BF16 R100, R20.reuse, R8, R100 ;  /* 0x000000081464723c */ /* 0x060fee0000041864 */
[----:B------:R-:W-:Y:S01]  /*8f80*/  FADD.FTZ R8, R181, R0 ;  /* 0x00000000b5087221 */ /* 0x000fe20000010000 */
[C---:B------:R-:W-:Y:S04]  /*8f90*/  HMMA.16816.F32.BF16 R104, R20.reuse, R10, R104 ;  /* 0x0000000a1468723c */ /* 0x040fe80000041868 */
[----:B------:R-:W-:Y:S01]  /*8fa0*/  FADD.FTZ R0, R192, R2 ;  /* 0x00000002c0007221 */ /* 0x000fe20000010000 */
[----:B------:R-:W-:Y:S02]  /*8fb0*/  @P0 SHF.L.U32 R2, R28, 0x1, RZ ;  /* 0x000000011c020819 */ /* 0x000fe400000006ff */
[----:B------:R-:W-:Y:S01]  /*8fc0*/  FADD.FTZ R10, R179, R8 ;  /* 0x00000008b30a7221 */ /* 0x000fe20000010000 */
[C---:B--2---:R-:W-:Y:S04]  /*8fd0*/  HMMA.16816.F32.BF16 R108, R20.reuse, R24, R108 ;  /* 0x00000018146c723c */ /* 0x044fe8000004186c */
[----:B------:R-:W-:Y:S01]  /*8fe0*/  @P0 IADD3 R8, R29, UR16, RZ ;  /* 0x000000101d080c10 */ /* 0x000fe2000fffe0ff */
[----:B------:R-:W-:Y:S01]  /*8ff0*/  FADD.FTZ R9, R183, R0 ;  /* 0x00000000b7097221 */ /* 0x000fe20000010000 */
[----:B------:R-:W-:Y:S01]  /*9000*/  MOV R0, UR19 ;  /* 0x0000001300007c02 */ /* 0x000fe20008000f00 */
[----:B------:R-:W-:Y:S01]  /*9010*/  FADD.FTZ R29, R180, R10 ;  /* 0x0000000ab41d7221 */ /* 0x000fe20000010000 */
[C---:B------:R-:W-:Y:S01]  /*9020*/  HMMA.16816.F32.BF16 R112, R20.reuse, R26, R112 ;  /* 0x0000001a1470723c */ /* 0x040fe20000041870 */
[----:B------:R-:W-:Y:S02]  /*9030*/  @UP0 USHF.L.U64.HI UR16, UR6, 0x6, UR7 ;  /* 0x0000000606100899 */ /* 0x000fe40008010207 */
[----:B------:R-:W-:Y:S01]  /*9040*/  UISETP.GE.AND UP0, UPT, UR10, UR20, UPT ;  /* 0x000000140a00728c */ /* 0x000fe2000bf06270 */
[----:B------:R-:W-:Y:S01]  /*9050*/  @P0 SHF.L.U64.HI R28, R28, 0x1, R8 ;  /* 0x000000011c1c0819 */ /* 0x000fe20000010208 */
[----:B------:R-:W-:Y:S01]  /*9060*/  FADD.FTZ R30, R173, R9 ;  /* 0x00000009ad1e7221 */ /* 0x000fe20000010000 */
[----:B------:R-:W-:Y:S01]  /*9070*/  @P0 IADD3 R8, P5, R2, 0x80, RZ ;  /* 0x0000008002080810 */ /* 0x000fe20007fbe0ff */
[----:B------:R-:W-:Y:S01]  /*9080*/  @P0 IMAD R0, R0, 0x4800, R251 ;  /* 0x0000480000000824 */ /* 0x000fe200078e02fb */
[----:B------:R-:W-:Y:S01]  /*9090*/  @P0 IADD3 R24, P6, R2, c[0x0][0x1c8], RZ ;  /* 0x0000720002180a10 */ /* 0x000fe20007fde0ff */
[----:B------:R-:W-:Y:S01]  /*90a0*/  FADD.FTZ R30, R178, R30 ;  /* 0x0000001eb21e7221 */ /* 0x000fe20000010000 */
[----:B------:R-:W-:Y:S02]  /*90b0*/  UMOV UR20, UR18 ;  /* 0x0000001200147c82 */ /* 0x000fe40008000000 */
[----:B------:R-:W-:Y:S01]  /*90c0*/  @P0 IADD3 R26, P1, R8, c[0x0][0x1c8], RZ ;  /* 0x00007200081a0a10 */ /* 0x000fe20007f3e0ff */
[----:B------:R-:W-:Y:S01]  /*90d0*/  FADD.FTZ R29, R172, R29 ;  /* 0x0000001dac1d7221 */ /* 0x000fe20000010000 */
[----:B------:R2:W3:Y:S01]  /*90e0*/  LDSM.16.MT88.4 R8, [R133+0x8900] ;  /* 0x008900008508783b */ /* 0x0004e20000004200 */
[----:B------:R-:W-:Y:S01]  /*90f0*/  @P0 IADD3.X R25, R28, c[0x0][0x1cc], RZ, P6, !PT ;  /* 0x000073001c190a10 */ /* 0x000fe200037fe4ff */
[C---:B-1----:R-:W-:Y:S03]  /*9100*/  HMMA.16816.F32.BF16 R116, R20.reuse, R4, R116 ;  /* 0x000000041474723c */ /* 0x042fe60000041874 */
[----:B------:R-:W-:Y:S02]  /*9110*/  @P0 SHF.L.U32 R0, R0, 0x1, RZ ;  /* 0x0000000100000819 */ /* 0x000fe400000006ff */
[----:B------:R-:W-:Y:S02]  /*9120*/  @P0 IADD3.X R27, RZ, c[0x0][0x1cc], R28, P1, P5 ;  /* 0x00007300ff1b0a10 */ /* 0x000fe40000fea41c */
[----:B------:R-:W-:Y:S01]  /*9130*/  @P0 IADD3 R2, P5, R2, 0x100, RZ ;  /* 0x0000010002020810 */ /* 0x000fe20007fbe0ff */
[----:B------:R-:W-:Y:S01]  /*9140*/  @!PT LDS RZ, [RZ] ;  /* 0x00000000fffff984 */ /* 0x000fe20000000800 */
[----:B------:R-:W-:Y:S01]  /*9150*/  @!PT LDS RZ, [RZ] ;  /* 0x00000000fffff984 */ /* 0x000fe20000000800 */
[----:B------:R-:W-:Y:S01]  /*9160*/  @!PT LDS RZ, [RZ] ;  /* 0x00000000fffff984 */ /* 0x000fe20000000800 */
[----:B------:R1:W-:Y:S01]  /*9170*/  @P0 LDGSTS.E.BYPASS.LTC128B.128 [R0+0x12100], [R24.64], !P4 ;  /* 0x1210000018000fae */ /* 0x0003e2000e101d4c */
[C---:B------:R-:W-:Y:S03]  /*9180*/  HMMA.16816.F32.BF16 R120, R20.reuse, R6, R120 ;  /* 0x000000061478723c */ /* 0x040fe60000041878 */
[----:B------:R-:W-:Y:S02]  /*9190*/  FADD.FTZ R4, R175, R30 ;  /* 0x0000001eaf047221 */ /* 0x000fe40000010000 */
[----:B------:R-:W-:Y:S02]  /*91a0*/  FADD.FTZ R5, R171, R29 ;  /* 0x0000001dab057221 */ /* 0x000fe40000010000 */
[----:B------:R4:W-:Y:S01]  /*91b0*/  @P0 LDGSTS.E.BYPASS.LTC128B.128 [R0+0x15100], [R26.64], !P3 ;  /* 0x151000001a000fae */ /* 0x0009e2000d901d4c */
[----:B------:R-:W-:Y:S01]  /*91c0*/  @P0 IADD3 R6, P1, R2, c[0x0][0x1c8], RZ ;  /* 0x0000720002060a10 */ /* 0x000fe20007f3e0ff */
[----:B------:R-:W-:Y:S01]  /*91d0*/  FADD.FTZ R4, R174, R4 ;  /* 0x00000004ae047221 */ /* 0x000fe20000010000 */
[C---:B------:R-:W-:Y:S03]  /*91e0*/  HMMA.16816.F32.BF16 R124, R20.reuse, R144, R124 ;  /* 0x00000090147c723c */ /* 0x040fe6000004187c */
[----:B------:R-:W-:Y:S01]  /*91f0*/  @P0 IADD3.X R7, RZ, c[0x0][0x1cc], R28, P1, P5 ;  /* 0x00007300ff070a10 */ /* 0x000fe20000fea41c */
[----:B------:R-:W-:Y:S01]  /*9200*/  FADD.FTZ R5, R170, R5 ;  /* 0x00000005aa057221 */ /* 0x000fe20000010000 */
[----:B--2---:R-:W-:Y:S03]  /*9210*/  MOV R133, R3 ;  /* 0x0000000300857202 */ /* 0x004fe60000000f00 */
[----:B------:R2:W-:Y:S01]  /*9220*/  @P0 LDGSTS.E.BYPASS.LTC128B.128 [R0+0x18100], [R6.64], !P2 ;  /* 0x1810000006000fae */ /* 0x0005e2000d101d4c */
[----:B------:R-:W-:Y:S01]  /*9230*/  FADD.FTZ R2, R169, R5 ;  /* 0x00000005a9027221 */ /* 0x000fe20000010000 */
[C---:B------:R-:W-:Y:S03]  /*9240*/  HMMA.16816.F32.BF16 R144, R20.reuse, R146, R12 ;  /* 0x000000921490723c */ /* 0x040fe6000004180c */
[----:B------:R-:W-:Y:S01]  /*9250*/  FADD.FTZ R5, R168, R4 ;  /* 0x00000004a8057221 */ /* 0x000fe20000010000 */
[----:B------:R-:W-:Y:S01]  /*9260*/  @P0 IADD3 R4, P1, R24, UR14, RZ ;  /* 0x0000000e18040c10 */ /* 0x000fe2000ff3e0ff */
[----:B----4-:R-:W-:Y:S02]  /*9270*/  FADD.FTZ R26, R151, R2 ;  /* 0x00000002971a7221 */ /* 0x010fe40000010000 */
[----:B------:R-:W-:Y:S01]  /*9280*/  FADD.FTZ R2, R167, R5 ;  /* 0x00000005a7027221 */ /* 0x000fe20000010000 */
[----:B------:R-:W-:Y:S01]  /*9290*/  @P0 IADD3.X R5, R25, UR16, RZ, P1, !PT ;  /* 0x0000001019050c10 */ /* 0x000fe20008ffe4ff */
[----:B-1----:R-:W-:Y:S03]  /*92a0*/  FADD.FTZ R24, R150, R26 ;  /* 0x0000001a96187221 */ /* 0x002fe60000010000 */
[----:B------:R-:W-:Y:S01]  /*92b0*/  FADD.FTZ R2, R149, R2 ;  /* 0x0000000295027221 */ /* 0x000fe20000010000 */
[----:B------:R1:W-:Y:S03]  /*92c0*/  @P0 LDGSTS.E.BYPASS.LTC128B.128 [R0+0x13100], [R4.64], !P4 ;  /* 0x1310000004000fae */ /* 0x0003e6000e101d4c */
[----:B------:R-:W-:Y:S01]  /*92d0*/  FADD.FTZ R2, R166, R2 ;  /* 0x00000002a6027221 */ /* 0x000fe20000010000 */
[----:B--2---:R-:W-:Y:S01]  /*92e0*/  @P0 IADD3 R6, P1, R4, UR14, RZ ;  /* 0x0000000e04060c10 */ /* 0x004fe2000ff3e0ff */
[----:B------:R-:W-:Y:S02]  /*92f0*/  UIADD3 UR14, UR5, 0x1, URZ ;  /* 0x00000001050e7890 */ /* 0x000fe4000fffe03f */
[----:B------:R-:W-:Y:S01]  /*9300*/  FADD.FTZ R2, R164, R2 ;  /* 0x00000002a4027221 */ /* 0x000fe20000010000 */
[----:B------:R-:W-:Y:S01]  /*9310*/  @P0 IADD3.X R7, R5, UR16, RZ, P1, !PT ;  /* 0x0000001005070c10 */ /* 0x000fe20008ffe4ff */
[----:B------:R1:W-:Y:S01]  /*9320*/  @P0 LDGSTS.E.BYPASS.LTC128B.128 [R0+0x16100], [R4.64+0x80], !P3 ;  /* 0x1610008004000fae */ /* 0x0003e2000d901d4c */
[----:B------:R-:W-:Y:S01]  /*9330*/  USEL UR5, UR14, URZ, !UP1 ;  /* 0x0000003f0e057287 */ /* 0x000fe2000c800000 */
[----:B------:R-:W-:Y:S04]  /*9340*/  FADD.FTZ R2, R163, R2 ;  /* 0x00000002a3027221 */ /* 0x000fe80000010000 */
[----:B------:R-:W-:Y:S02]  /*9350*/  FADD.FTZ R2, R160, R2 ;  /* 0x00000002a0027221 */ /* 0x000fe40000010000 */
[----:B------:R1:W-:Y:S02]  /*9360*/  @P0 LDGSTS.E.BYPASS.LTC128B.128 [R0+0x19100], [R4.64+0x100], !P2 ;  /* 0x1910010004000fae */ /* 0x0003e4000d101d4c */
[----:B------:R-:W-:Y:S06]  /*9370*/  FADD.FTZ R249, R49, R2 ;  /* 0x0000000231f97221 */ /* 0x000fec0000010000 */
[----:B------:R2:W-:Y:S08]  /*9380*/  @P0 LDGSTS.E.BYPASS.LTC128B.128 [R0+0x14100], [R6.64], !P4 ;  /* 0x1410000006000fae */ /* 0x0005f0000e101d4c */
[----:B------:R2:W-:Y:S08]  /*9390*/  @P0 LDGSTS.E.BYPASS.LTC128B.128 [R0+0x17100], [R6.64+0x80], !P3 ;  /* 0x1710008006000fae */ /* 0x0005f0000d901d4c */
[----:B------:R2:W-:Y:S01]  /*93a0*/  @P0 LDGSTS.E.BYPASS.LTC128B.128 [R0+0x1a100], [R6.64+0x100], !P2 ;  /* 0x1a10010006000fae */ /* 0x0005e2000d101d4c */
[----:B------:R-:W-:Y:S01]  /*93b0*/  PLOP3.LUT P0, PT, PT, PT, UP0, 0x80, 0x0 ;  /* 0x000000000000781c */ /* 0x000fe20003f0f008 */
[----:B-1----:R-:W-:Y:S02]  /*93c0*/  FADD.FTZ R4, R148, R24 ;  /* 0x0000001894047221 */ /* 0x002fe40000010000 */
[C---:B---3--:R-:W-:Y:S04]  /*93d0*/  HMMA.16816.F32.BF16 R148, R20.reuse, R8, R16 ;  /* 0x000000081494723c */ /* 0x048fe80000041810 */
[----:B------:R-:W0:Y:S04]  /*93e0*/  LDGDEPBAR ;  /* 0x00000000000079af */ /* 0x000e280000000000 */
[----:B------:R-:W-:Y:S04]  /*93f0*/  HMMA.16816.F32.BF16 R128, R20, R10, R128 ;  /* 0x0000000a1480723c */ /* 0x000fe80000041880 */
[----:B--2---:R-:W-:Y:S04]  /*9400*/  FADD.FTZ R0, R165, R4 ;  /* 0x00000004a5007221 */ /* 0x004fe80000010000 */
[----:B------:R-:W-:Y:S04]  /*9410*/  FADD.FTZ R0, R162, R0 ;  /* 0x00000000a2007221 */ /* 0x000fe80000010000 */
[----:B------:R-:W-:Y:S04]  /*9420*/  FADD.FTZ R0, R161, R0 ;  /* 0x00000000a1007221 */ /* 0x000fe80000010000 */
[----:B------:R-:W-:Y:S04]  /*9430*/  FADD.FTZ R0, R50, R0 ;  /* 0x0000000032007221 */ /* 0x000fe80000010000 */
[----:B------:R-:W-:Y:S01]  /*9440*/  FADD.FTZ R250, R48, R0 ;  /* 0x0000000030fa7221 */ /* 0x000fe20000010000 */
[----:B------:R-:W-:Y:S01]  /*9450*/  MOV R0, R132 ;  /* 0x0000008400007202 */ /* 0x000fe20000000f00 */
[----:B------:R-:W-:-:S05]  /*9460*/  @!P0 BRA `(.L_x_3684) ;  /* 0xffffc91000008947 */ /* 0x000fca000383ffff */
.L_x_3683:
[----:B-1----:R-:W1:Y:S01]  /*9470*/  SHFL.BFLY PT, R6, R249, 0x2, 0x1f ;  /* 0x0c401f00f9067f89 */ /* 0x002e6200000e0000 */
[----:B------:R-:W-:-:S02]  /*9480*/  MOV R2, RZ ;  /* 0x000000ff00027202 */ /* 0x000fc40000000f00 */
[----:B------:R-:W-:Y:S01]  /*9490*/  MOV R16, 0xff800000 ;  /* 0xff80000000107802 */ /* 0x000fe20000000f00 */
[----:B------:R-:W2:Y:S01]  /*94a0*/  SHFL.BFLY PT, R7, R250, 0x2, 0x1f ;  /* 0x0c401f00fa077f89 */ /* 0x000ea200000e0000 */
[----:B------:R-:W-:Y:S02]  /*94b0*/  MOV R17, 0xff800000 ;  /* 0xff80000000117802 */ /* 0x000fe40000000f00 */
[----:B------:R-:W-:Y:S01]  /*94c0*/  PLOP3.LUT P2, PT, PT, PT, PT, 0x8, 0x0 ;  /* 0x000000000000781c */ /* 0x000fe20003f4e170 */
[----:B-1----:R-:W-:Y:S02]  /*94d0*/  FADD.FTZ R6, R6, R249 ;  /* 0x000000f906067221 */ /* 0x002fe40000010000 */
[----:B--2---:R-:W-:-:S03]  /*94e0*/  FADD.FTZ R7, R7, R250 ;  /* 0x000000fa07077221 */ /* 0x004fc60000010000 */
[----:B------:R-:W1:Y:S04]  /*94f0*/  SHFL.BFLY PT, R0, R6, 0x1, 0x1f ;  /* 0x0c201f0006007f89 */ /* 0x000e6800000e0000 */
        /* <DEDUP_REMOVED lines=114> */
.L_x_3679:
        /* <DEDUP_REMOVED lines=262> */
.L_x_3687:
[----:B------:R-:W-:Y:S05]  /*ac80*/  BSYNC B0 ;  /* 0x0000000000007941 */ /* 0x000fea0003800000 */
.L_x_3686:
        /* <DEDUP_REMOVED lines=146> */
.L_x_3685:
        /* <DEDUP_REMOVED lines=50> */
.L_x_3688:
        /* <DEDUP_REMOVED lines=11> */
.L_x_5025:


//--------------------- .text._ZN7cutlass13device_kernelIN5flash19enable_sm80_to_sm89INS1_16FlashAttnFwdSm80INS1_25CollectiveMainloopFwdSm80ILi8ELi2ELb0EN4cute5tupleIJNS5_1CILi128EEENS7_ILi64EEENS7_ILi192EEEEEELi192ENS_10bfloat16_tEfNS_4arch4Sm80ELb0ELb0ELb0ELb1ELb0ELb0ELb1ELb1EEENS1_21CollectiveEpilogueFwdINS6_IJS8_SA_S9_EEENS6_IJNS7_ILi1EEESI_SI_EEESC_SE_Li256ELb1ELb1ELb1ELb0EEENS1_36VarlenDynamicPersistentTileSchedulerILi128ELi64ELi256ELi256ELb1ELb1ELb0ELb0ELb1ELb1EEEEEEEEEvNT_6ParamsE --------------------------
	.section	.text._ZN7cutlass13device_kernelIN5flash19enable_sm80_to_sm89INS1_16FlashAttnFwdSm80INS1_25CollectiveMainloopFwdSm80ILi8ELi2ELb0EN4cute5tupleIJNS5_1CILi128EEENS7_ILi64EEENS7_ILi192EEEEEELi192ENS_10bfloat16_tEfNS_4arch4Sm80ELb0ELb0ELb0ELb1ELb0ELb0ELb1ELb1EEENS1_21CollectiveEpilogueFwdINS6_IJS8_SA_S9_EEENS6_IJNS7_ILi1EEESI_SI_EEESC_SE_Li256ELb1ELb1ELb1ELb0EEENS1_36VarlenDynamicPersistentTileSchedulerILi128ELi64ELi256ELi256ELb1ELb1ELb0ELb0ELb1ELb1EEEEEEEEEvNT_6ParamsE,"ax",@progbits
	.sectioninfo	@"SHI_REGISTERS=255"
	.align	128
.text._ZN7cutlass13device_kernelIN5flash19enable_sm80_to_sm89INS1_16FlashAttnFwdSm80INS1_25CollectiveMainloopFwdSm80ILi8ELi2ELb0EN4cute5tupleIJNS5_1CILi128EEENS7_ILi64EEENS7_ILi192EEEEEELi192ENS_10bfloat16_tEfNS_4arch4Sm80ELb0ELb0ELb0ELb1ELb0ELb0ELb1ELb1EEENS1_21CollectiveEpilogueFwdINS6_IJS8_SA_S9_EEENS6_IJNS7_ILi1EEESI_SI_EEESC_SE_Li256ELb1ELb1ELb1ELb0EEENS1_36VarlenDynamicPersistentTileSchedulerILi128ELi64ELi256ELi256ELb1ELb1ELb0ELb0ELb1ELb1EEEEEEEEEvNT_6ParamsE:
        .type           _ZN7cutlass13device_kernelIN5flash19enable_sm80_to_sm89INS1_16FlashAttnFwdSm80INS1_25CollectiveMainloopFwdSm80ILi8ELi2ELb0EN4cute5tupleIJNS5_1CILi128EEENS7_ILi64EEENS7_ILi192EEEEEELi192ENS_10bfloat16_tEfNS_4arch4Sm80ELb0ELb0ELb0ELb1ELb0ELb0ELb1ELb1EEENS1_21CollectiveEpilogueFwdINS6_IJS8_SA_S9_EEENS6_IJNS7_ILi1EEESI_SI_EEESC_SE_Li256ELb1ELb1ELb1ELb0EEENS1_36VarlenDynamicPersistentTileSchedulerILi128ELi64ELi256ELi256ELb1ELb1ELb0ELb0ELb1ELb1EEEEEEEEEvNT_6ParamsE,@function
        .size           _ZN7cutlass13device_kernelIN5flash19enable_sm80_to_sm89INS1_16FlashAttnFwdSm80INS1_25CollectiveMainloopFwdSm80ILi8ELi2ELb0EN4cute5tupleIJNS5_1CILi128EEENS7_ILi64EEENS7_ILi192EEEEEELi192ENS_10bfloat16_tEfNS_4arch4Sm80ELb0ELb0ELb0ELb1ELb0ELb0ELb1ELb1EEENS1_21CollectiveEpilogueFwdINS6_IJS8_SA_S9_EEENS6_IJNS7_ILi1EEESI_SI_EEESC_SE_Li256ELb1ELb1ELb1ELb0EEENS1_36VarlenDynamicPersistentTileSchedulerILi128ELi64ELi256ELi256ELb1ELb1ELb0ELb0ELb1ELb1EEEEEEEEEvNT_6ParamsE,(.L_x_5026 - _ZN7cutlass13device_kernelIN5flash19enable_sm80_to_sm89INS1_16FlashAttnFwdSm80INS1_25CollectiveMainloopFwdSm80ILi8ELi2ELb0EN4cute5tupleIJNS5_1CILi128EEENS7_ILi64EEENS7_ILi192EEEEEELi192ENS_10bfloat16_tEfNS_4arch4Sm80ELb0ELb0ELb0ELb1ELb0ELb0ELb1ELb1EEENS1_21CollectiveEpilogueFwdINS6_IJS8_SA_S9_EEENS6_IJNS7_ILi1EEESI_SI_EEESC_SE_Li256ELb1ELb1ELb1ELb0EEENS1_36VarlenDynamicPersistentTileSchedulerILi128ELi64ELi256ELi256ELb1ELb1ELb0ELb0ELb1ELb1EEEEEEEEEvNT_6ParamsE)
        .other          _ZN7cutlass13device_kernelIN5flash19enable_sm80_to_sm89INS1_16FlashAttnFwdSm80INS1_25CollectiveMainloopFwdSm80ILi8ELi2ELb0EN4cute5tupleIJNS5_1CILi128EEENS7_ILi64EEENS7_ILi192EEEEEELi192ENS_10bfloat16_tEfNS_4arch4Sm80ELb0ELb0ELb0ELb1ELb0ELb0ELb1ELb1EEENS1_21CollectiveEpilogueFwdINS6_IJS8_SA_S9_EEENS6_IJNS7_ILi1EEESI_SI_EEESC_SE_Li256ELb1ELb1ELb1ELb0EEENS1_36VarlenDynamicPersistentTileSchedulerILi128ELi64ELi256ELi256ELb1ELb1ELb0ELb0ELb1ELb1EEEEEEEEEvNT_6ParamsE,@"STO_CUDA_ENTRY STV_DEFAULT"
_ZN7cutlass13device_kernelIN5flash19enable_sm80_to_sm89INS1_16FlashAttnFwdSm80INS1_25CollectiveMainloopFwdSm80ILi8ELi2ELb0EN4cute5tupleIJNS5_1CILi128EEENS7_ILi64EEENS7_ILi192EEEEEELi192ENS_10bfloat16_tEfNS_4arch4Sm80ELb0ELb0ELb0ELb1ELb0ELb0ELb1ELb1EEENS1_21CollectiveEpilogueFwdINS6_IJS8_SA_S9_EEENS6_IJNS7_ILi1EEESI_SI_EEESC_SE_Li256ELb1ELb1ELb1ELb0EEENS1_36VarlenDynamicPersistentTileSchedulerILi128ELi64ELi256ELi256ELb1ELb1ELb0ELb0ELb1ELb1EEEEEEEEEvNT_6ParamsE:
        /* <DEDUP_REMOVED lines=15> */
[----:B------:R-:W-:Y:S01]  /*00f0*/  IMAD.MOV.U32 R12, RZ, RZ, RZ ;  /* 0x000000ffff0c7224 */ /* 0x000fe200078e00ff */
[----:B------:R-:W-:-:S02]  /*0100*/  CS2R R4, SRZ ;  /* 0x0000000000047805 */ /* 0x000fc4000001ff00 */
        /* <DEDUP_REMOVED lines=13> */
[----:B------:R-:W-:Y:S01]  /*01e0*/  ISETP.GE.U32.AND P1, PT, R3, 0x10, PT ;  /* 0x000000100300780c */ /* 0x000fe20003f26070 */
[----:B--2---:R-:W-:-:S05]  /*01f0*/  IMAD R0, R12, R5, RZ ;  /* 0x000000050c007224 */ /* 0x004fca00078e02ff */
        /* <DEDUP_REMOVED lines=18> */
[----:B---3--:R-:W-:-:S13]  /*0320*/  ISETP.GT.AND P0, PT, R2, UR4, PT ;  /* 0x0000000402007c0c */ /* 0x008fda000bf04270 */
[----:B------:R-:W-:Y:S05]  /*0330*/  @P0 BRA `(.L_x_3690) ;  /* 0x0000026000000947 */ /* 0x000fea0003800000 */
[----:B------:R-:W-:Y:S02]  /*0340*/  MOV R2, R7 ;  /* 0x0000000700027202 */ /* 0x000fe40000000f00 */
[----:B------:R-:W-:-:S04]  /*0350*/  MOV R4, RZ ;  /* 0x000000ff00047202 */ /* 0x000fc80000000f00 */
.L_x_3694:
        /* <DEDUP_REMOVED lines=16> */
.L_x_3787:
        /* <DEDUP_REMOVED lines=16> */
.L_x_3788:
[----:B---3--:R-:W-:-:S05]  /*0560*/  IMAD R7, R7, c[0x0][0x538], RZ ;  /* 0x00014e0007077a24 */ /* 0x008fca00078e02ff */
[----:B------:R-:W-:-:S04]  /*0570*/  IADD3 R2, R7, R2, RZ ;  /* 0x0000000207027210 */ /* 0x000fc80007ffe0ff */
[----:B------:R-:W-:-:S13]  /*0580*/  ISETP.GT.AND P0, PT, R2, UR4, PT ;  /* 0x0000000402007c0c */ /* 0x000fda000bf04270 */
[----:B-12---:R-:W-:Y:S05]  /*0590*/  @!P0 BRA `(.L_x_3694) ;  /* 0xfffffdc000008947 */ /* 0x006fea000383ffff */
.L_x_3690:
[----:B-1----:R-:W-:-:S05]  /*05a0*/  IADD3 R188, -R7, R2, RZ ;  /* 0x0000000207bc7210 */ /* 0x002fca0007ffe1ff */
[----:B------:R-:W-:-:S05]  /*05b0*/  IMAD R0, R15, c[0x0][0x538], R188 ;  /* 0x00014e000f007a24 */ /* 0x000fca00078e02bc */
[----:B------:R-:W-:Y:S01]  /*05c0*/  ISETP.GT.AND P0, PT, R0, UR4, PT ;  /* 0x0000000400007c0c */ /* 0x000fe2000bf04270 */
[----:B------:R-:W-:-:S12]  /*05d0*/  BRA.DIV ~URZ, `(.L_x_3695) ;  /* 0x0000b8227f007947 */ /* 0x000fd8000b800000 */
[----:B------:R-:W-:-:S04]  /*05e0*/  VOTE.ANY R13, PT, !P0 ;  /* 0x00000000000d7806 */ /* 0x000fc800040e0100 */
.L_x_3789:
[----:B------:R1:W2:Y:S01]  /*05f0*/  POPC R191, R13 ;  /* 0x0000000d00bf7309 */ /* 0x0002a20000000000 */
[----:B------:R-:W-:Y:S05]  /*0600*/  BRA.DIV ~URZ, `(.L_x_3696) ;  /* 0x0000b8327f007947 */ /* 0x000fea000b800000 */
[----:B--2---:R2:W3:Y:S01]  /*0610*/  SHFL.IDX PT, R12, R12, R191, 0x1f ;  /* 0x00001fbf0c0c7589 */ /* 0x0044e200000e0000 */
[----:B------:R-:W-:-:S03]  /*0620*/  MOV R17, RZ ;  /* 0x000000ff00117202 */ /* 0x000fc60000000f00 */
[----:B------:R2:W4:Y:S04]  /*0630*/  SHFL.IDX PT, R5, R5, R191, 0x1f ;  /* 0x00001fbf05057589 */ /* 0x00052800000e0000 */
.L_x_3790:
[----:B------:R-:W-:Y:S01]  /*0640*/  ISETP.NE.AND P0, PT, R13, RZ, PT ;  /* 0x000000ff0d00720c */ /* 0x000fe20003f05270 */
[----:B------:R-:W-:-:S12]  /*0650*/  BSSY B0, `(.L_x_3697) ;  /* 0x0000005000007945 */ /* 0x000fd80003800000 */
[----:B------:R-:W-:Y:S05]  /*0660*/  @!P0 BRA `(.L_x_3698) ;  /* 0x0000003000008947 */ /* 0x000fea0003800000 */
[----:B------:R-:W-:Y:S01]  /*0670*/  IADD3 R6, R191, -0x1, RZ ;  /* 0xffffffffbf067810 */ /* 0x000fe20007ffe0ff */
[----:B------:R-:W-:Y:S05]  /*0680*/  BRA.DIV ~URZ, `(.L_x_3699) ;  /* 0x0000b8927f007947 */ /* 0x000fea000b800000 */
[----:B------:R1:W2:Y:S02]  /*0690*/  SHFL.IDX PT, R17, R15, R6, 0x1f ;  /* 0x00001f060f117589 */ /* 0x0002a400000e0000 */
.L_x_3698:
[----:B------:R-:W-:Y:S05]  /*06a0*/  BSYNC B0 ;  /* 0x0000000000007941 */ /* 0x000fea0003800000 */
.L_x_3697:
[-C--:B---3--:R-:W-:Y:S01]  /*06b0*/  IABS R0, R12.reuse ;  /* 0x0000000c00007213 */ /* 0x088fe20000000000 */
[----:B--2---:R-:W-:Y:S01]  /*06c0*/  IMAD R188, R17, c[0x0][0x538], R188 ;  /* 0x00014e0011bc7a24 */ /* 0x004fe200078e02bc */
[----:B----4-:R-:W-:Y:S02]  /*06d0*/  IABS R9, R5 ;  /* 0x0000000500097213 */ /* 0x010fe40000000000 */
[----:B------:R-:W2:Y:S01]  /*06e0*/  I2F.RP R8, R0 ;  /* 0x0000000000087306 */ /* 0x000ea20000209400 */
[----:B------:R-:W-:Y:S02]  /*06f0*/  IABS R2, R12 ;  /* 0x0000000c00027213 */ /* 0x000fe40000000000 */
[----:B------:R-:W-:Y:S02]  /*0700*/  IADD3 R189, -R188, UR4, RZ ;  /* 0x00000004bcbd7c10 */ /* 0x000fe4000fffe1ff */
[----:B------:R-:W-:Y:S01]  /*0710*/  IADD3 R191, R191, R4, RZ ;  /* 0x00000004bfbf7210 */ /* 0x000fe20007ffe0ff */
[----:B------:R-:W-:-:S02]  /*0720*/  IMAD.MOV R2, RZ, RZ, -R2 ;  /* 0x000000ffff027224 */ /* 0x000fc400078e0a02 */
[----:B------:R-:W3:Y:S08]  /*0730*/  I2F.RP R10, R9 ;  /* 0x00000009000a7306 */ /* 0x000ef00000209400 */
[----:B-12---:R-:W1:Y:S08]  /*0740*/  MUFU.RCP R6, R8 ;  /* 0x0000000800067308 */ /* 0x006e700000001000 */
[----:B---3--:R-:W2:Y:S01]  /*0750*/  MUFU.RCP R10, R10 ;  /* 0x0000000a000a7308 */ /* 0x008ea20000001000 */
[----:B-1----:R-:W-:-:S02]  /*0760*/  IADD3 R6, R6, 0xffffffe, RZ ;  /* 0x0ffffffe06067810 */ /* 0x002fc40007ffe0ff */
[----:B------:R-:W-:-:S05]  /*0770*/  IABS R8, R189 ;  /* 0x000000bd00087213 */ /* 0x000fca0000000000 */
        /* <DEDUP_REMOVED lines=9> */
[----:B------:R-:W-:Y:S02]  /*0810*/  IMAD R7, R6, R2, R8 ;  /* 0x0000000206077224 */ /* 0x000fe400078e0208 */
[----:B---3--:R-:W-:-:S03]  /*0820*/  IMAD.MOV R2, RZ, RZ, -R15 ;  /* 0x000000ffff027224 */ /* 0x008fc600078e0a0f */
[----:B------:R-:W-:-:S13]  /*0830*/  ISETP.GT.U32.AND P1, PT, R0, R7, PT ;  /* 0x000000070000720c */ /* 0x000fda0003f24070 */
        /* <DEDUP_REMOVED lines=33> */
.L_x_3691:
[----:B-1----:R-:W-:Y:S01]  /*0a50*/  IMAD.MOV.U32 R189, RZ, RZ, RZ ;  /* 0x000000ffffbd7224 */ /* 0x002fe200078e00ff */
[----:B------:R-:W-:Y:S01]  /*0a60*/  MOV R190, RZ ;  /* 0x000000ff00be7202 */ /* 0x000fe20000000f00 */
[----:B------:R-:W-:Y:S01]  /*0a70*/  IMAD.U32 R188, RZ, RZ, UR4 ;  /* 0x00000004ffbc7e24 */ /* 0x000fe2000f8e00ff */
[----:B------:R-:W-:Y:S02]  /*0a80*/  MOV R191, c[0x0][0x53c] ;  /* 0x00014f0000bf7a02 */ /* 0x000fe40000000f00 */
.L_x_3700:
[----:B------:R-:W-:Y:S01]  /*0a90*/  ISETP.NE.AND P0, PT, R3, RZ, PT ;  /* 0x000000ff0300720c */ /* 0x000fe20003f05270 */
[----:B------:R-:W-:-:S12]  /*0aa0*/  WARPSYNC 0xffffffff ;  /* 0xffffffff00007948 */ /* 0x000fd80003800000 */
[----:B------:R1:W-:Y:S04]  /*0ab0*/  @!P0 STS.128 [0x24100], R188 ;  /* 0x024100bcff008388 */ /* 0x0003e80000000c00 */
[----:B------:R-:W-:Y:S06]  /*0ac0*/  BAR.ARV 0x5, 0x100 ;  /* 0x0144000000007b1d */ /* 0x000fec0000002000 */
.L_x_3689:
[----:B-1----:R-:W-:-:S13]  /*0ad0*/  ISETP.GE.AND P0, PT, R191, c[0x0][0x53c], PT ;  /* 0x00014f00bf007a0c */ /* 0x002fda0003f06270 */
        /* <DEDUP_REMOVED lines=10> */
[-C--:B------:R-:W-:Y:S02]  /*0b80*/  LEA.HI R0, R7, R134.reuse, RZ, 0x3 ;  /* 0x0000008607007211 */ /* 0x080fe400078f18ff */
[----:B------:R-:W-:Y:S01]  /*0b90*/  LOP3.LUT R5, R5, 0xfffffff8, RZ, 0xc0, !PT ;  /* 0xfffffff805057812 */ /* 0x000fe200078ec0ff */
[----:B------:R-:W-:Y:S01]  /*0ba0*/  IMAD.IADD R4, R3, 0x1, -R4 ;  /* 0x0000000103047824 */ /* 0x000fe200078e0a04 */
[----:B------:R-:W-:Y:S02]  /*0bb0*/  SHF.R.S32.HI R195, RZ, 0x3, R0 ;  /* 0x00000003ffc37819 */ /* 0x000fe40000011400 */
[----:B------:R-:W-:Y:S01]  /*0bc0*/  LOP3.LUT R3, R0, 0xfffffff8, RZ, 0xc0, !PT ;  /* 0xfffffff800037812 */ /* 0x000fe200078ec0ff */
[----:B------:R-:W-:Y:S01]  /*0bd0*/  IMAD.IADD R5, R2, 0x1, -R5 ;  /* 0x0000000102057824 */ /* 0x000fe200078e0a05 */
[----:B------:R-:W-:Y:S01]  /*0be0*/  LOP3.LUT R9, R9, 0xfffffff0, RZ, 0xc0, !PT ;  /* 0xfffffff009097812 */ /* 0x000fe200078ec0ff */
[----:B------:R-:W-:Y:S01]  /*0bf0*/  IMAD.SHL.U32 R8, R195, 0x40, RZ ;  /* 0x00000040c3087824 */ /* 0x000fe200078e00ff */
[CC--:B------:R-:W-:Y:S01]  /*0c00*/  LEA.HI R2, R7.reuse, R134.reuse, RZ, 0x6 ;  /* 0x0000008607027211 */ /* 0x0c0fe200078f30ff */
[C---:B------:R-:W-:Y:S01]  /*0c10*/  IMAD.IADD R184, R134.reuse, 0x1, -R3 ;  /* 0x0000000186b87824 */ /* 0x040fe200078e0a03 */
[----:B------:R-:W-:Y:S01]  /*0c20*/  LEA.HI R7, R7, R134, RZ, 0x5 ;  /* 0x0000008607077211 */ /* 0x000fe200078f28ff */
[----:B------:R-:W-:Y:S01]  /*0c30*/  IMAD.IADD R6, R134, 0x1, -R9 ;  /* 0x0000000186067824 */ /* 0x000fe200078e0a09 */
[----:B------:R-:W-:Y:S01]  /*0c40*/  LOP3.LUT R3, R8, 0x1c0, RZ, 0xc0, !PT ;  /* 0x000001c008037812 */ /* 0x000fe200078ec0ff */
[----:B------:R-:W-:Y:S01]  /*0c50*/  IMAD.SHL.U32 R2, R2, 0x8, RZ ;  /* 0x0000000802027824 */ /* 0x000fe200078e00ff */
[----:B------:R-:W-:Y:S01]  /*0c60*/  LOP3.LUT R205, R7, 0xffffffe0, RZ, 0xc0, !PT ;  /* 0xffffffe007cd7812 */ /* 0x000fe200078ec0ff */
[----:B------:R-:W-:Y:S01]  /*0c70*/  IMAD.SHL.U32 R210, R184, 0x8, RZ ;  /* 0x00000008b8d27824 */ /* 0x000fe200078e00ff */
[----:B------:R-:W-:-:S02]  /*0c80*/  SHF.R.S32.HI R9, RZ, 0x1f, R6 ;  /* 0x0000001fff097819 */ /* 0x000fc40000011406 */
[----:B------:R-:W-:Y:S01]  /*0c90*/  LOP3.LUT R2, R2, 0x7ffffe00, RZ, 0xc0, !PT ;  /* 0x7ffffe0002027812 */ /* 0x000fe200078ec0ff */
[----:B------:R-:W-:Y:S01]  /*0ca0*/  IMAD.IADD R205, R134, 0x1, -R205 ;  /* 0x0000000186cd7824 */ /* 0x000fe200078e0acd */
[----:B------:R-:W-:Y:S02]  /*0cb0*/  SHF.R.U32.HI R203, RZ, 0x3, R3 ;  /* 0x00000003ffcb7819 */ /* 0x000fe40000011603 */
[----:B------:R-:W-:Y:S01]  /*0cc0*/  LOP3.LUT R8, R3, 0x38, R210, 0xf8, !PT ;  /* 0x0000003803087812 */ /* 0x000fe200078ef8d2 */
[----:B------:R-:W-:Y:S01]  /*0cd0*/  IMAD.SHL.U32 R3, R184, 0x40, RZ ;  /* 0x00000040b8037824 */ /* 0x000fe200078e00ff */
[----:B------:R-:W-:Y:S02]  /*0ce0*/  LEA.HI R9, R9, R6, RZ, 0x3 ;  /* 0x0000000609097211 */ /* 0x000fe400078f18ff */
[----:B------:R-:W-:Y:S02]  /*0cf0*/  LOP3.LUT R203, R2, R8, R203, 0xf6, !PT ;  /* 0x0000000802cb7212 */ /* 0x000fe400078ef6cb */
[----:B------:R-:W-:-:S02]  /*0d00*/  SHF.R.S32.HI R8, RZ, 0x5, R7 ;  /* 0x00000005ff087819 */ /* 0x000fc40000011407 */
[----:B------:R-:W-:Y:S01]  /*0d10*/  SHF.R.S32.HI R7, RZ, 0x1f, R7 ;  /* 0x0000001fff077819 */ /* 0x000fe20000011407 */
[----:B------:R-:W-:Y:S01]  /*0d20*/  IMAD.SHL.U32 R203, R203, 0x2, RZ ;  /* 0x00000002cbcb7824 */ /* 0x000fe200078e00ff */
[C---:B------:R-:W-:Y:S01]  /*0d30*/  LOP3.LUT R13, R9.reuse, 0xfffffff8, RZ, 0xc0, !PT ;  /* 0xfffffff8090d7812 */ /* 0x040fe200078ec0ff */
[----:B------:R-:W-:Y:S01]  /*0d40*/  IMAD.SHL.U32 R9, R9, 0x40, RZ ;  /* 0x0000004009097824 */ /* 0x000fe200078e00ff */
[----:B------:R-:W-:Y:S02]  /*0d50*/  LOP3.LUT R3, R3, 0x1c0, RZ, 0xc0, !PT ;  /* 0x000001c003037812 */ /* 0x000fe400078ec0ff */
[----:B------:R-:W-:Y:S01]  /*0d60*/  LEA.HI R7, R7, R8, RZ, 0x3 ;  /* 0x0000000807077211 */ /* 0x000fe200078f18ff */
[----:B------:R-:W-:Y:S01]  /*0d70*/  IMAD.IADD R6, R6, 0x1, -R13 ;  /* 0x0000000106067824 */ /* 0x000fe200078e0a0d */
[----:B------:R-:W-:Y:S02]  /*0d80*/  SHF.R.S32.HI R204, RZ, 0x1f, R205 ;  /* 0x0000001fffcc7819 */ /* 0x000fe400000114cd */
[----:B------:R-:W-:Y:S01]  /*0d90*/  LOP3.LUT R10, R5, 0x1, RZ, 0xc0, !PT ;  /* 0x00000001050a7812 */ /* 0x000fe200078ec0ff */
[----:B------:R-:W-:Y:S01]  /*0da0*/  IMAD.SHL.U32 R2, R6, 0x40, RZ ;  /* 0x0000004006027824 */ /* 0x000fe200078e00ff */
[----:B------:R-:W-:-:S02]  /*0db0*/  LOP3.LUT R0, R3, 0x8, R0, 0xf8, !PT ;  /* 0x0000000803007812 */ /* 0x000fc400078ef800 */
[----:B------:R-:W-:Y:S02]  /*0dc0*/  SHF.R.U32.HI R3, RZ, 0x3, R3 ;  /* 0x00000003ff037819 */ /* 0x000fe40000011603 */
[----:B------:R-:W-:Y:S02]  /*0dd0*/  LOP3.LUT R11, R11, 0xfffffffc, RZ, 0xc0, !PT ;  /* 0xfffffffc0b0b7812 */ /* 0x000fe400078ec0ff */
[----:B------:R-:W-:Y:S02]  /*0de0*/  LOP3.LUT R7, R7, 0xffffff8, RZ, 0xc0, !PT ;  /* 0x0ffffff807077812 */ /* 0x000fe400078ec0ff */
[----:B------:R-:W-:Y:S02]  /*0df0*/  LEA.HI R204, R204, R205, RZ, 0x2 ;  /* 0x000000cdcccc7211 */ /* 0x000fe400078f10ff */
[----:B------:R-:W-:Y:S01]  /*0e00*/  ISETP.NE.U32.AND P3, PT, R10, 0x1, PT ;  /* 0x000000010a00780c */ /* 0x000fe20003f65070 */
[C---:B------:R-:W-:Y:S01]  /*0e10*/  IMAD.SHL.U32 R10, R5.reuse, 0x40, RZ ;  /* 0x00000040050a7824 */ /* 0x040fe200078e00ff */
[----:B------:R-:W-:Y:S01]  /*0e20*/  LOP3.LUT R3, R0, R3, RZ, 0x3c, !PT ;  /* 0x0000000300037212 */ /* 0x000fe200078e3cff */
[----:B------:R-:W-:Y:S01]  /*0e30*/  IMAD.IADD R0, R134, 0x1, -R11 ;  /* 0x0000000186007824 */ /* 0x000fe200078e0a0b */
[----:B------:R-:W-:Y:S01]  /*0e40*/  SHF.R.S32.HI R208, RZ, 0x2, R204 ;  /* 0x00000002ffd07819 */ /* 0x000fe200000114cc */
[----:B------:R-:W-:Y:S01]  /*0e50*/  IMAD.IADD R7, R8, 0x1, -R7 ;  /* 0x0000000108077824 */ /* 0x000fe200078e0a07 */
[----:B------:R-:W-:Y:S01]  /*0e60*/  R2P PR, R5, 0x6 ;  /* 0x0000000605007804 */ /* 0x000fe20000000000 */
[----:B------:R-:W-:Y:S01]  /*0e70*/  IMAD.SHL.U32 R11, R4, 0x8, RZ ;  /* 0x00000008040b7824 */ /* 0x000fe200078e00ff */
[----:B------:R-:W-:Y:S01]  /*0e80*/  LOP3.LUT R10, R10, 0x1c0, RZ, 0xc0, !PT ;  /* 0x000001c00a0a7812 */ /* 0x000fe200078ec0ff */
[----:B------:R-:W-:Y:S01]  /*0e90*/  IMAD.SHL.U32 R5, R8, 0x400, RZ ;  /* 0x0000040008057824 */ /* 0x000fe200078e00ff */
[----:B------:R-:W-:Y:S01]  /*0ea0*/  LOP3.LUT R2, R2, 0x1c0, RZ, 0xc0, !PT ;  /* 0x000001c002027812 */ /* 0x000fe200078ec0ff */
[----:B------:R-:W-:Y:S01]  /*0eb0*/  IMAD R208, R7, 0x10, R208 ;  /* 0x0000001007d07824 */ /* 0x000fe200078e02d0 */
[C---:B------:R-:W-:Y:S01]  /*0ec0*/  LEA.HI R7, R0.reuse, R0, RZ, 0x1 ;  /* 0x0000000000077211 */ /* 0x040fe200078f08ff */
[----:B------:R-:W-:Y:S01]  /*0ed0*/  IMAD R221, R0, 0x2, R5 ;  /* 0x0000000200dd7824 */ /* 0x000fe200078e0205 */
[----:B------:R-:W-:Y:S01]  /*0ee0*/  LEA.HI R10, R10, R10, RZ, 0x1d ;  /* 0x0000000a0a0a7211 */ /* 0x000fe200078fe8ff */
[----:B------:R-:W-:Y:S01]  /*0ef0*/  IMAD R4, R4, 0x200, R3 ;  /* 0x0000020004047824 */ /* 0x000fe200078e0203 */
[----:B------:R-:W-:Y:S01]  /*0f00*/  LOP3.LUT R11, R2, 0x8, R11, 0xf8, !PT ;  /* 0x00000008020b7812 */ /* 0x000fe200078ef80b */
[----:B------:R-:W-:Y:S01]  /*0f10*/  IMAD.MOV.U32 R3, RZ, RZ, 0x20 ;  /* 0x00000020ff037424 */ /* 0x000fe200078e00ff */
[----:B------:R-:W-:Y:S01]  /*0f20*/  SHF.R.U32.HI R2, RZ, 0x3, R2 ;  /* 0x00000003ff027819 */ /* 0x000fe20000011602 */
[----:B------:R-:W-:Y:S01]  /*0f30*/  IMAD.IADD R221, R221, 0x1, R10 ;  /* 0x00000001dddd7824 */ /* 0x000fe200078e020a */
[----:B------:R-:W-:-:S02]  /*0f40*/  LOP3.LUT R7, R7, 0x1ffffffe, RZ, 0xc0, !PT ;  /* 0x1ffffffe07077812 */ /* 0x000fc400078ec0ff */
[----:B------:R-:W-:Y:S02]  /*0f50*/  LOP3.LUT R2, R11, R2, RZ, 0x3c, !PT ;  /* 0x000000020b027212 */ /* 0x000fe400078e3cff */
[----:B------:R-:W-:Y:S01]  /*0f60*/  LOP3.LUT R9, R9, 0xfffffe00, RZ, 0xc0, !PT ;  /* 0xfffffe0009097812 */ /* 0x000fe200078ec0ff */
[----:B------:R-:W-:Y:S01]  /*0f70*/  IMAD.IADD R7, R0, 0x1, -R7 ;  /* 0x0000000100077824 */ /* 0x000fe200078e0a07 */
[----:B------:R-:W-:Y:S02]  /*0f80*/  LOP3.LUT R204, R204, 0x7ffffffc, RZ, 0xc0, !PT ;  /* 0x7ffffffccccc7812 */ /* 0x000fe400078ec0ff */
[-C--:B------:R-:W-:Y:S01]  /*0f90*/  IADD3 R0, R2, R9.reuse, R5 ;  /* 0x0000000902007210 */ /* 0x080fe20007ffe005 */
[----:B------:R-:W-:Y:S01]  /*0fa0*/  IMAD.MOV.U32 R5, RZ, RZ, 0x40 ;  /* 0x00000040ff057424 */ /* 0x000fe200078e00ff */
[----:B------:R-:W-:Y:S01]  /*0fb0*/  LEA R221, R221, 0x80, 0x1 ;  /* 0x00000080dddd7811 */ /* 0x000fe200078e08ff */
[----:B------:R-:W-:Y:S01]  /*0fc0*/  IMAD.IADD R204, R205, 0x1, -R204 ;  /* 0x00000001cdcc7824 */ /* 0x000fe200078e0acc */
[----:B------:R-:W-:Y:S01]  /*0fd0*/  LOP3.LUT P0, RZ, R6, 0x2, RZ, 0xc0, !PT ;  /* 0x0000000206ff7812 */ /* 0x000fe2000780c0ff */
[----:B------:R-:W-:Y:S01]  /*0fe0*/  IMAD R206, R7, 0x8, R208 ;  /* 0x0000000807ce7824 */ /* 0x000fe200078e02d0 */
[----:B------:R-:W-:Y:S01]  /*0ff0*/  LOP3.LUT R2, R2, R9, RZ, 0xfc, !PT ;  /* 0x0000000902027212 */ /* 0x000fe200078efcff */
[----:B------:R-:W-:Y:S01]  /*1000*/  IMAD.SHL.U32 R204, R204, 0x2, RZ ;  /* 0x00000002cccc7824 */ /* 0x000fe200078e00ff */
[----:B------:R-:W-:-:S02]  /*1010*/  SEL R207, R3, 0xffffffe0, !P1 ;  /* 0xffffffe003cf7807 */ /* 0x000fc40004800000 */
[C---:B------:R-:W-:Y:S02]  /*1020*/  IADD3 R220, R221.reuse, -0x10, RZ ;  /* 0xfffffff0dddc7810 */ /* 0x040fe40007ffe0ff */
[----:B------:R-:W-:Y:S01]  /*1030*/  LOP3.LUT P4, RZ, R6, 0x4, RZ, 0xc0, !PT ;  /* 0x0000000406ff7812 */ /* 0x000fe2000788c0ff */
[----:B------:R-:W-:Y:S01]  /*1040*/  IMAD.IADD R219, R221, 0x1, R207 ;  /* 0x00000001dddb7824 */ /* 0x000fe200078e02cf */
[----:B------:R-:W-:Y:S02]  /*1050*/  SEL R183, R3, 0xffffffe0, !P0 ;  /* 0xffffffe003b77807 */ /* 0x000fe40004000000 */
[----:B------:R-:W-:Y:S02]  /*1060*/  @P3 IADD3 R220, R221, 0x10, RZ ;  /* 0x00000010dddc3810 */ /* 0x000fe40007ffe0ff */
[----:B------:R-:W-:Y:S02]  /*1070*/  LEA R178, R2, 0x100, 0x1 ;  /* 0x0000010002b27811 */ /* 0x000fe400078e08ff */
        /* <DEDUP_REMOVED lines=16> */
[----:B------:R-:W-:Y:S01]  /*1180*/  SHF.R.S32.HI R211, RZ, 0x1f, R210 ;  /* 0x0000001fffd37819 */ /* 0x000fe200000114d2 */
[C---:B------:R-:W-:Y:S01]  /*1190*/  IMAD.IADD R177, R3.reuse, 0x1, R178 ;  /* 0x0000000103b17824 */ /* 0x040fe200078e02b2 */
[----:B------:R-:W-:Y:S01]  /*11a0*/  SHF.R.S32.HI R198, RZ, 0x1f, R199 ;  /* 0x0000001fffc67819 */ /* 0x000fe200000114c7 */
[----:B------:R-:W-:Y:S01]  /*11b0*/  IMAD.IADD R224, R3, 0x1, R224 ;  /* 0x0000000103e07824 */ /* 0x000fe200078e02e0 */
[----:B------:R-:W-:Y:S01]  /*11c0*/  SHF.R.S32.HI R197, RZ, 0x1f, R200 ;  /* 0x0000001fffc57819 */ /* 0x000fe200000114c8 */
[----:B------:R-:W-:Y:S01]  /*11d0*/  IMAD.IADD R179, R181, 0x1, R3 ;  /* 0x00000001b5b37824 */ /* 0x000fe200078e0203 */
[----:B------:R-:W-:-:S02]  /*11e0*/  IADD3 R202, R203, 0x100, RZ ;  /* 0x00000100cbca7810 */ /* 0x000fc40007ffe0ff */
[----:B------:R-:W-:Y:S02]  /*11f0*/  IADD3 R201, R203, 0xc100, RZ ;  /* 0x0000c100cbc97810 */ /* 0x000fe40007ffe0ff */
[----:B------:R-:W-:Y:S02]  /*1200*/  LEA R185, R4, 0xc100, 0x1 ;  /* 0x0000c10004b97811 */ /* 0x000fe400078e08ff */
[----:B------:R-:W-:Y:S02]  /*1210*/  SHF.R.S32.HI R213, RZ, 0x1f, R216 ;  /* 0x0000001fffd57819 */ /* 0x000fe400000114d8 */
[----:B------:R-:W-:Y:S02]  /*1220*/  SHF.R.S32.HI R212, RZ, 0x1f, R215 ;  /* 0x0000001fffd47819 */ /* 0x000fe400000114d7 */
[----:B------:R-:W-:Y:S02]  /*1230*/  SHF.R.S32.HI R209, RZ, 0x1f, R214 ;  /* 0x0000001fffd17819 */ /* 0x000fe400000114d6 */
.L_x_3786:
        /* <DEDUP_REMOVED lines=34> */
.L_x_3701:
[----:B------:R-:W-:-:S04]  /*1460*/  ISETP.NE.U32.AND P1, PT, RZ, c[0x0][0x368], PT ;  /* 0x0000da00ff007a0c */ /* 0x000fc80003f25070 */
[----:B------:R-:W-:-:S13]  /*1470*/  ISETP.NE.AND.EX P1, PT, RZ, c[0x0][0x36c], PT, P1 ;  /* 0x0000db00ff007a0c */ /* 0x000fda0003f25310 */
[----:B------:R-:W-:Y:S05]  /*1480*/  @!P1 BRA `(.L_x_3702) ;  /* 0x0000004000009947 */ /* 0x000fea0003800000 */
[----:B------:R-:W-:-:S04]  /*1490*/  LEA R80, P1, R226, c[0x0][0x368], 0x2 ;  /* 0x0000da00e2507a11 */ /* 0x000fc800078210ff */
[----:B------:R-:W-:-:S05]  /*14a0*/  LEA.HI.X R81, R226, c[0x0][0x36c], R225, 0x2, P1 ;  /* 0x0000db00e2517a11 */ /* 0x000fca00008f14e1 */
[----:B------:R2:W5:Y:S01]  /*14b0*/  LDG.E R80, [R80.64] ;  /* 0x0000000850507981 */ /* 0x000562000c1e1900 */
[----:B------:R-:W-:Y:S05]  /*14c0*/  BRA `(.L_x_3703) ;  /* 0x0000005000007947 */ /* 0x000fea0003800000 */
.L_x_3702:
[----:B------:R-:W-:Y:S01]  /*14d0*/  MOV R80, c[0x0][0x1d0] ;  /* 0x0000740000507a02 */ /* 0x000fe20000000f00 */
[----:B------:R-:W-:Y:S05]  /*14e0*/  @!P0 BRA `(.L_x_3703) ;  /* 0x0000003000008947 */ /* 0x000fea0003800000 */
[----:B------:R-:W2:Y:S04]  /*14f0*/  LDG.E R0, [R4.64] ;  /* 0x0000000804007981 */ /* 0x000ea8000c1e1900 */
[----:B------:R-:W2:Y:S02]  /*1500*/  LDG.E R9, [R4.64+0x4] ;  /* 0x0000040804097981 */ /* 0x000ea4000c1e1900 */
[----:B--2---:R-:W-:-:S05]  /*1510*/  IADD3 R80, -R0, R9, RZ ;  /* 0x0000000900507210 */ /* 0x004fca0007ffe1ff */
.L_x_3703:
[--C-:B-----5:R-:W-:Y:S01]  /*1520*/  IMAD.IADD R80, R80, 0x1, -R7.reuse ;  /* 0x0000000150507824 */ /* 0x120fe200078e0a07 */
[C---:B------:R-:W-:Y:S01]  /*1530*/  LOP3.LUT R9, R190.reuse, 0xff000000, RZ, 0xc0, !PT ;  /* 0xff000000be097812 */ /* 0x040fe200078ec0ff */
[----:B------:R-:W-:Y:S01]  /*1540*/  BSSY B0, `(.L_x_3704) ;  /* 0x0000029000007945 */ /* 0x000fe20003800000 */
[----:B------:R-:W-:Y:S01]  /*1550*/  LOP3.LUT R230, R190, 0xff0000, RZ, 0xc0, !PT ;  /* 0x00ff0000bee67812 */ /* 0x000fe200078ec0ff */
[----:B------:R-:W-:Y:S01]  /*1560*/  IMAD.IADD R8, R8, 0x1, R7 ;  /* 0x0000000108087824 */ /* 0x000fe200078e0207 */
[C---:B------:R-:W-:Y:S01]  /*1570*/  ISETP.GE.AND P1, PT, R80.reuse, 0x1, PT ;  /* 0x000000015000780c */ /* 0x040fe20003f26270 */
[----:B------:R-:W-:Y:S01]  /*1580*/  IMAD.MOV.U32 R7, RZ, RZ, RZ ;  /* 0x000000ffff077224 */ /* 0x000fe200078e00ff */
[----:B------:R-:W-:-:S02]  /*1590*/  IADD3 R2, R80, 0x3f, RZ ;  /* 0x0000003f50027810 */ /* 0x000fc40007ffe0ff */
[----:B------:R-:W-:Y:S02]  /*15a0*/  SHF.R.U32.HI R9, RZ, 0x8, R9 ;  /* 0x00000008ff097819 */ /* 0x000fe40000011609 */
[----:B-1----:R-:W-:Y:S02]  /*15b0*/  SHF.R.S32.HI R5, RZ, 0x1f, R2 ;  /* 0x0000001fff057819 */ /* 0x002fe40000011402 */
[----:B------:R-:W-:Y:S02]  /*15c0*/  LEA.HI R230, R230, R9, RZ, 0x10 ;  /* 0x00000009e6e67211 */ /* 0x000fe400078f80ff */
[----:B------:R-:W-:Y:S02]  /*15d0*/  LEA.HI R2, R5, R2, RZ, 0x6 ;  /* 0x0000000205027211 */ /* 0x000fe400078f30ff */
[----:B------:R-:W-:Y:S02]  /*15e0*/  LOP3.LUT R231, R230, 0xff, RZ, 0xc0, !PT ;  /* 0x000000ffe6e77812 */ /* 0x000fe400078ec0ff */
[----:B------:R-:W-:-:S02]  /*15f0*/  SHF.R.U32.HI R230, RZ, 0x10, R230 ;  /* 0x00000010ffe67819 */ /* 0x000fc400000116e6 */
[----:B------:R-:W-:Y:S01]  /*1600*/  SHF.R.S32.HI R2, RZ, 0x6, R2 ;  /* 0x00000006ff027819 */ /* 0x000fe20000011402 */
[----:B------:R-:W-:Y:S05]  /*1610*/  @!P1 BRA `(.L_x_3705) ;  /* 0x000001b000009947 */ /* 0x000fea0003800000 */
[----:B------:R-:W-:-:S04]  /*1620*/  ISETP.NE.AND P1, PT, R230, RZ, PT ;  /* 0x000000ffe600720c */ /* 0x000fc80003f25270 */
[----:B------:R-:W-:-:S04]  /*1630*/  SEL R5, R230, c[0x0][0x338], P1 ;  /* 0x0000ce00e6057a07 */ /* 0x000fc80000800000 */
[-C--:B------:R-:W-:Y:S02]  /*1640*/  IABS R9, R5.reuse ;  /* 0x0000000500097213 */ /* 0x080fe40000000000 */
[----:B------:R-:W-:Y:S02]  /*1650*/  IADD3 R10, R2, -0x1, R5 ;  /* 0xffffffff020a7810 */ /* 0x000fe40007ffe005 */
[----:B------:R-:W1:Y:S01]  /*1660*/  I2F.RP R11, R9 ;  /* 0x00000009000b7306 */ /* 0x000e620000209400 */
[----:B------:R-:W-:-:S05]  /*1670*/  IABS R0, R5 ;  /* 0x0000000500007213 */ /* 0x000fca0000000000 */
[----:B------:R-:W-:Y:S02]  /*1680*/  IMAD.MOV R0, RZ, RZ, -R0 ;  /* 0x000000ffff007224 */ /* 0x000fe400078e0a00 */
[----:B-1----:R-:W1:Y:S02]  /*1690*/  MUFU.RCP R14, R11 ;  /* 0x0000000b000e7308 */ /* 0x002e640000001000 */
[----:B-1----:R-:W-:-:S06]  /*16a0*/  IADD3 R14, R14, 0xffffffe, RZ ;  /* 0x0ffffffe0e0e7810 */ /* 0x002fcc0007ffe0ff */
[----:B------:R-:W1:Y:S02]  /*16b0*/  F2I.FTZ.U32.TRUNC.NTZ R15, R14 ;  /* 0x0000000e000f7305 */ /* 0x000e64000021f000 */
[--C-:B-1----:R-:W-:Y:S02]  /*16c0*/  IMAD.MOV R4, RZ, RZ, -R15.reuse ;  /* 0x000000ffff047224 */ /* 0x102fe400078e0a0f */
[----:B------:R-:W-:Y:S02]  /*16d0*/  IMAD.MOV.U32 R14, RZ, RZ, RZ ;  /* 0x000000ffff0e7224 */ /* 0x000fe400078e00ff */
[----:B------:R-:W-:Y:S01]  /*16e0*/  IMAD R7, R4, R9, RZ ;  /* 0x0000000904077224 */ /* 0x000fe200078e02ff */
[----:B------:R-:W-:Y:S02]  /*16f0*/  IABS R4, R10 ;  /* 0x0000000a00047213 */ /* 0x000fe40000000000 */
[----:B------:R-:W-:Y:S01]  /*1700*/  LOP3.LUT R10, R10, R5, RZ, 0x3c, !PT ;  /* 0x000000050a0a7212 */ /* 0x000fe200078e3cff */
[----:B------:R-:W-:-:S03]  /*1710*/  IMAD.HI.U32 R7, R15, R7, R14 ;  /* 0x000000070f077227 */ /* 0x000fc600078e000e */
[----:B------:R-:W-:-:S03]  /*1720*/  ISETP.GE.AND P1, PT, R10, RZ, PT ;  /* 0x000000ff0a00720c */ /* 0x000fc60003f26270 */
        /* <DEDUP_REMOVED lines=10> */
.L_x_3705:
[----:B------:R-:W-:Y:S05]  /*17d0*/  BSYNC B0 ;  /* 0x0000000000007941 */ /* 0x000fea0003800000 */
.L_x_3704:
[----:B------:R-:W-:Y:S01]  /*17e0*/  IMAD R229, R231, R7, RZ ;  /* 0x00000007e7e57224 */ /* 0x000fe200078e02ff */
[----:B------:R-:W-:Y:S01]  /*17f0*/  PRMT R9, RZ, 0x7610, R9 ;  /* 0x00007610ff097816 */ /* 0x000fe20000000009 */
[----:B------:R-:W-:Y:S01]  /*1800*/  IMAD.MOV.U32 R0, RZ, RZ, RZ ;  /* 0x000000ffff007224 */ /* 0x000fe200078e00ff */
[----:B------:R-:W-:Y:S01]  /*1810*/  CS2R R114, SRZ ;  /* 0x0000000000727805 */ /* 0x000fe2000001ff00 */
[----:B------:R-:W-:Y:S01]  /*1820*/  IMAD.IADD R5, R229, 0x1, R7 ;  /* 0x00000001e5057824 */ /* 0x000fe200078e0207 */
[----:B------:R-:W-:Y:S01]  /*1830*/  MOV R7, RZ ;  /* 0x000000ff00077202 */ /* 0x000fe20000000f00 */
        /* <DEDUP_REMOVED lines=54> */
[----:B------:R-:W-:Y:S02]  /*1ba0*/  SHF.R.S32.HI R5, RZ, 0x1f, R6 ;  /* 0x0000001fff057819 */ /* 0x000fe40000011406 */
[----:B------:R-:W-:Y:S02]  /*1bb0*/  MOV R0, c[0x0][0x2c4] ;  /* 0x0000b10000007a02 */ /* 0x000fe40000000f00 */
[----:B------:R-:W-:Y:S01]  /*1bc0*/  IADD3 R9, P1, R195, R8, RZ ;  /* 0x00000008c3097210 */ /* 0x000fe20007f3e0ff */
[----:B------:R-:W-:Y:S01]  /*1bd0*/  IMAD R5, R5, c[0x0][0x178], RZ ;  /* 0x00005e0005057a24 */ /* 0x000fe200078e02ff */
[----:B------:R-:W-:Y:S02]  /*1be0*/  ISETP.NE.AND P2, PT, R0, 0x1, PT ;  /* 0x000000010000780c */ /* 0x000fe40003f45270 */
[----:B------:R-:W-:Y:S01]  /*1bf0*/  LEA R0, R184, R195, 0x5 ;  /* 0x000000c3b8007211 */ /* 0x000fe200078e28ff */
[----:B------:R-:W-:Y:S01]  /*1c00*/  IMAD R10, R6, c[0x0][0x17c], R5 ;  /* 0x00005f00060a7a24 */ /* 0x000fe200078e0205 */
[----:B------:R-:W-:Y:S01]  /*1c10*/  ISETP.GE.AND P6, PT, R210, c[0x0][0x198], PT ;  /* 0x00006600d2007a0c */ /* 0x000fe20003fc6270 */
[----:B------:R-:W-:Y:S01]  /*1c20*/  IMAD.WIDE.U32 R6, R6, c[0x0][0x178], RZ ;  /* 0x00005e0006067a25 */ /* 0x000fe200078e00ff */
[----:B------:R-:W-:-:S02]  /*1c30*/  LEA R0, R189, R0, 0x7 ;  /* 0x00000000bd007211 */ /* 0x000fc400078e38ff */
[----:B------:R-:W-:Y:S01]  /*1c40*/  ISETP.GE.AND P4, PT, R200, c[0x0][0x198], PT ;  /* 0x00006600c8007a0c */ /* 0x000fe20003f86270 */
[----:B------:R-:W-:Y:S01]  /*1c50*/  IMAD.IADD R11, R7, 0x1, R10 ;  /* 0x00000001070b7824 */ /* 0x000fe200078e020a */
[----:B------:R-:W-:Y:S01]  /*1c60*/  MOV R10, R6 ;  /* 0x00000006000a7202 */ /* 0x000fe20000000f00 */
[----:B------:R-:W-:Y:S01]  /*1c70*/  IMAD.WIDE.U32 R16, R9, c[0x0][0x1e0], R210 ;  /* 0x0000780009107a25 */ /* 0x000fe200078e00d2 */
[----:B------:R-:W-:Y:S02]  /*1c80*/  SEL R6, R225, RZ, !P5 ;  /* 0x000000ffe1067207 */ /* 0x000fe40006800000 */
[----:B------:R-:W-:Y:S01]  /*1c90*/  MOV R4, R0 ;  /* 0x0000000000047202 */ /* 0x000fe20000000f00 */
[----:B------:R-:W-:Y:S01]  /*1ca0*/  @P2 IMAD.HI.U32 R5, R0, c[0x0][0x2c8], RZ ;  /* 0x0000b20000052a27 */ /* 0x000fe200078e00ff */
[----:B-1----:R-:W-:-:S03]  /*1cb0*/  SHF.R.S32.HI R14, RZ, 0x1f, R8 ;  /* 0x0000001fff0e7819 */ /* 0x002fc60000011408 */
[----:B------:R-:W-:Y:S01]  /*1cc0*/  IMAD.WIDE.U32 R10, R227, c[0x0][0x1b8], R10 ;  /* 0x00006e00e30a7a25 */ /* 0x000fe200078e000a */
[----:B------:R-:W-:Y:S02]  /*1cd0*/  @P2 SHF.R.U32.HI R4, RZ, c[0x0][0x2cc], R5 ;  /* 0x0000b300ff042a19 */ /* 0x000fe40000011605 */
[----:B------:R-:W-:Y:S01]  /*1ce0*/  LEA.HI.X.SX32 R7, R195, R14, 0x1, P1 ;  /* 0x0000000ec3077211 */ /* 0x000fe200008f0eff */
[----:B------:R-:W-:Y:S01]  /*1cf0*/  IMAD R6, R6, c[0x0][0x1c0], RZ ;  /* 0x0000700006067a24 */ /* 0x000fe200078e02ff */
[----:B------:R-:W-:Y:S01]  /*1d00*/  SEL R5, R226, RZ, !P5 ;  /* 0x000000ffe2057207 */ /* 0x000fe20006800000 */
[----:B------:R-:W-:Y:S01]  /*1d10*/  IMAD R11, R227, c[0x0][0x1bc], R11 ;  /* 0x00006f00e30b7a24 */ /* 0x000fe200078e020b */
[----:B------:R-:W-:Y:S01]  /*1d20*/  ISETP.GE.AND P1, PT, R210, c[0x0][0x1d4], PT ;  /* 0x00007500d2007a0c */ /* 0x000fe20003f26270 */
[----:B------:R-:W-:Y:S01]  /*1d30*/  IMAD R8, R7, c[0x0][0x1e0], RZ ;  /* 0x0000780007087a24 */ /* 0x000fe200078e02ff */
[----:B------:R-:W-:Y:S01]  /*1d40*/  ISETP.GE.AND P2, PT, R199, c[0x0][0x1d4], PT ;  /* 0x00007500c7007a0c */ /* 0x000fe20003f46270 */
[----:B------:R-:W-:Y:S01]  /*1d50*/  IMAD R7, R7, c[0x0][0x208], RZ ;  /* 0x0000820007077a24 */ /* 0x000fe200078e02ff */
[----:B------:R-:W-:Y:S01]  /*1d60*/  ISETP.GE.AND P5, PT, R199, c[0x0][0x198], PT ;  /* 0x00006600c7007a0c */ /* 0x000fe20003fa6270 */
[----:B------:R-:W-:-:S02]  /*1d70*/  IMAD R8, R9, c[0x0][0x1e4], R8 ;  /* 0x0000790009087a24 */ /* 0x000fc400078e0208 */
[C---:B------:R-:W-:Y:S02]  /*1d80*/  IMAD R6, R5.reuse, c[0x0][0x1c4], R6 ;  /* 0x0000710005067a24 */ /* 0x040fe400078e0206 */
[----:B------:R-:W-:Y:S01]  /*1d90*/  IMAD.WIDE.U32 R10, R5, c[0x0][0x1c0], R10 ;  /* 0x00007000050a7a25 */ /* 0x000fe200078e000a */
[----:B------:R-:W-:Y:S02]  /*1da0*/  IADD3 R17, R17, R8, RZ ;  /* 0x0000000811117210 */ /* 0x000fe40007ffe0ff */
[----:B------:R-:W-:Y:S01]  /*1db0*/  IADD3 R5, -R4, RZ, RZ ;  /* 0x000000ff04057210 */ /* 0x000fe20007ffe1ff */
[----:B------:R-:W-:Y:S01]  /*1dc0*/  IMAD.WIDE.U32 R14, R9, c[0x0][0x208], R210 ;  /* 0x00008200090e7a25 */ /* 0x000fe200078e00d2 */
[----:B------:R-:W-:Y:S02]  /*1dd0*/  SHF.R.S32.HI R8, RZ, 0x1f, R4 ;  /* 0x0000001fff087819 */ /* 0x000fe40000011404 */
[----:B------:R-:W-:Y:S01]  /*1de0*/  IADD3 R11, R11, R6, RZ ;  /* 0x000000060b0b7210 */ /* 0x000fe20007ffe0ff */
[----:B------:R-:W-:-:S02]  /*1df0*/  IMAD R7, R9, c[0x0][0x20c], R7 ;  /* 0x0000830009077a24 */ /* 0x000fc400078e0207 */
[----:B------:R-:W-:Y:S02]  /*1e00*/  IMAD R5, R5, c[0x0][0x2c4], R0 ;  /* 0x0000b10005057a24 */ /* 0x000fe400078e0200 */
[----:B------:R-:W-:Y:S02]  /*1e10*/  IMAD.IADD R15, R15, 0x1, R7 ;  /* 0x000000010f0f7824 */ /* 0x000fe400078e0207 */
        /* <DEDUP_REMOVED lines=8> */
[C---:B------:R-:W-:Y:S02]  /*1ea0*/  IMAD R7, R5.reuse, c[0x0][0x1ac], R4 ;  /* 0x00006b0005077a24 */ /* 0x040fe400078e0204 */
[----:B------:R-:W-:-:S04]  /*1eb0*/  IMAD.WIDE.U32 R4, R5, c[0x0][0x1a8], R10 ;  /* 0x00006a0005047a25 */ /* 0x000fc800078e000a */
[----:B------:R-:W-:Y:S01]  /*1ec0*/  IMAD R239, R227, c[0x0][0x1ec], R239 ;  /* 0x00007b00e3ef7a24 */ /* 0x000fe200078e02ef */
[----:B------:R-:W-:Y:S01]  /*1ed0*/  IADD3 R5, R5, R7, RZ ;  /* 0x0000000705057210 */ /* 0x000fe20007ffe0ff */
[----:B------:R-:W-:Y:S01]  /*1ee0*/  IMAD R237, R227, c[0x0][0x214], R237 ;  /* 0x00008500e3ed7a24 */ /* 0x000fe200078e02ed */
        /* <DEDUP_REMOVED lines=9> */
[----:B------:R-:W-:Y:S01]  /*1f80*/  IMAD R9, R3, c[0x0][0x1f4], R6 ;  /* 0x00007d0003097a24 */ /* 0x000fe200078e0206 */
[----:B------:R-:W-:Y:S01]  /*1f90*/  LEA R4, R189, R195, 0x7 ;  /* 0x000000c3bd047211 */ /* 0x000fe200078e38ff */
[----:B------:R-:W-:-:S02]  /*1fa0*/  IMAD R7, R3, c[0x0][0x21c], R0 ;  /* 0x0000870003077a24 */ /* 0x000fc400078e0200 */
[----:B------:R-:W-:-:S04]  /*1fb0*/  IMAD.WIDE.U32 R238, R3, c[0x0][0x1f0], R238 ;  /* 0x00007c0003ee7a25 */ /* 0x000fc800078e00ee */
[----:B------:R-:W-:Y:S01]  /*1fc0*/  IMAD.WIDE.U32 R236, R3, c[0x0][0x218], R236 ;  /* 0x0000860003ec7a25 */ /* 0x000fe200078e00ec */
[----:B------:R-:W-:Y:S02]  /*1fd0*/  IADD3 R3, R2, -0x1, RZ ;  /* 0xffffffff02037810 */ /* 0x000fe40007ffe0ff */
[----:B------:R-:W-:Y:S02]  /*1fe0*/  IADD3 R228, R239, R9, RZ ;  /* 0x00000009efe47210 */ /* 0x000fe40007ffe0ff */
[----:B------:R-:W-:Y:S01]  /*1ff0*/  IADD3 R190, R237, R7, RZ ;  /* 0x00000007edbe7210 */ /* 0x000fe20007ffe0ff */
[----:B------:R-:W-:Y:S05]  /*2000*/  BRA.DIV ~URZ, `(.L_x_3707) ;  /* 0x00009f727f007947 */ /* 0x000fea000b800000 */
[----:B------:R1:W3:Y:S02]  /*2010*/  SHFL.IDX PT, R15, R5, RZ, 0x181f ;  /* 0x00181fff050f7589 */ /* 0x0002e400000e0000 */
.L_x_3791:
[----:B------:R-:W-:Y:S05]  /*2020*/  BRA.DIV ~URZ, `(.L_x_3708) ;  /* 0x00009fc27f007947 */ /* 0x000fea000b800000 */
[----:B------:R4:W1:Y:S02]  /*2030*/  SHFL.IDX PT, R7, R13, RZ, 0x181f ;  /* 0x00181fff0d077589 */ /* 0x00086400000e0000 */
.L_x_3792:
[----:B------:R-:W-:Y:S01]  /*2040*/  IMAD R17, R12, c[0x0][0x2c4], RZ ;  /* 0x0000b1000c117a24 */ /* 0x000fe200078e02ff */
[----:B------:R-:W-:Y:S04]  /*2050*/  BSSY B0, `(.L_x_3709) ;  /* 0x000000f000007945 */ /* 0x000fe80003800000 */
[----:B------:R-:W-:-:S13]  /*2060*/  ISETP.GE.AND P0, PT, R4, R17, PT ;  /* 0x000000110400720c */ /* 0x000fda0003f06270 */
[----:B------:R-:W-:Y:S05]  /*2070*/  @P0 BRA `(.L_x_3710) ;  /* 0x000000c000000947 */ /* 0x000fea0003800000 */
[CC--:B-1----:R-:W-:Y:S02]  /*2080*/  LEA R8, P0, R210.reuse, R7.reuse, 0x1 ;  /* 0x00000007d2087211 */ /* 0x0c2fe400078008ff */
[C---:B------:R-:W-:Y:S02]  /*2090*/  LEA R6, P3, R199.reuse, R7, 0x1 ;  /* 0x00000007c7067211 */ /* 0x040fe400078608ff */
[----:B---3--:R-:W-:Y:S02]  /*20a0*/  LEA.HI.X R9, R210, R15, R211, 0x1, P0 ;  /* 0x0000000fd2097211 */ /* 0x008fe400000f0cd3 */
        /* <DEDUP_REMOVED lines=9> */
.L_x_3710:
[----:B------:R-:W-:Y:S05]  /*2140*/  BSYNC B0 ;  /* 0x0000000000007941 */ /* 0x000fea0003800000 */
.L_x_3709:
[----:B------:R-:W-:Y:S05]  /*2150*/  BRA.DIV ~URZ, `(.L_x_3711) ;  /* 0x00009ef27f007947 */ /* 0x000fea000b800000 */
[----:B---3--:R3:W2:Y:S04]  /*2160*/  SHFL.IDX PT, R15, R5, 0x1, 0x181f ;  /* 0x00381f00050f7f89 */ /* 0x0086a800000e0000 */
[----:B-1----:R3:W1:Y:S02]  /*2170*/  SHFL.IDX PT, R7, R13, 0x1, 0x181f ;  /* 0x00381f000d077f89 */ /* 0x00266400000e0000 */
.L_x_3793:
        /* <DEDUP_REMOVED lines=16> */
.L_x_3713:
[----:B------:R-:W-:Y:S05]  /*2280*/  BSYNC B0 ;  /* 0x0000000000007941 */ /* 0x000fea0003800000 */
.L_x_3712:
[----:B------:R-:W-:Y:S05]  /*2290*/  BRA.DIV ~URZ, `(.L_x_3714) ;  /* 0x00009e727f007947 */ /* 0x000fea000b800000 */
[----:B--2---:R2:W3:Y:S02]  /*22a0*/  SHFL.IDX PT, R15, R5, 0x2, 0x181f ;  /* 0x00581f00050f7f89 */ /* 0x0044e400000e0000 */
.L_x_3794:
[----:B------:R-:W-:Y:S05]  /*22b0*/  BRA.DIV ~URZ, `(.L_x_3715) ;  /* 0x00009ec27f007947 */ /* 0x000fea000b800000 */
[----:B-1----:R1:W2:Y:S02]  /*22c0*/  SHFL.IDX PT, R7, R13, 0x2, 0x181f ;  /* 0x00581f000d077f89 */ /* 0x0022a400000e0000 */
.L_x_3795:
[----:B------:R-:W-:Y:S01]  /*22d0*/  IADD3 R0, R4, 0x40, RZ ;  /* 0x0000004004007810 */ /* 0x000fe20007ffe0ff */
[----:B------:R-:W-:Y:S03]  /*22e0*/  BSSY B0, `(.L_x_3716) ;  /* 0x000000f000007945 */ /* 0x000fe60003800000 */
[----:B------:R-:W-:-:S13]  /*22f0*/  ISETP.GE.AND P0, PT, R0, R17, PT ;  /* 0x000000110000720c */ /* 0x000fda0003f06270 */
[----:B------:R-:W-:Y:S05]  /*2300*/  @P0 BRA `(.L_x_3717) ;  /* 0x000000c000000947 */ /* 0x000fea0003800000 */
[CC--:B--2---:R-:W-:Y:S02]  /*2310*/  LEA R8, P0, R210.reuse, R7.reuse, 0x1 ;  /* 0x00000007d2087211 */ /* 0x0c4fe400078008ff */
        /* <DEDUP_REMOVED lines=11> */
.L_x_3717:
[----:B------:R-:W-:Y:S05]  /*23d0*/  BSYNC B0 ;  /* 0x0000000000007941 */ /* 0x000fea0003800000 */
.L_x_3716:
[----:B------:R-:W-:Y:S05]  /*23e0*/  BRA.DIV ~URZ, `(.L_x_3718) ;  /* 0x00009df27f007947 */ /* 0x000fea000b800000 */
[----:B--23--:R-:W2:Y:S04]  /*23f0*/  SHFL.IDX PT, R5, R5, 0x3, 0x181f ;  /* 0x00781f0005057f89 */ /* 0x00cea800000e0000 */
[----:B------:R3:W1:Y:S02]  /*2400*/  SHFL.IDX PT, R7, R13, 0x3, 0x181f ;  /* 0x00781f000d077f89 */ /* 0x00066400000e0000 */
.L_x_3796:
[----:B------:R-:W-:-:S04]  /*2410*/  IADD3 R4, R4, 0x60, RZ ;  /* 0x0000006004047810 */ /* 0x000fc80007ffe0ff */
[----:B------:R-:W-:-:S13]  /*2420*/  ISETP.GE.AND P3, PT, R4, R17, PT ;  /* 0x000000110400720c */ /* 0x000fda0003f66270 */
[----:B-1----:R-:W-:-:S04]  /*2430*/  @!P3 LEA R10, P0, R210, R7, 0x1 ;  /* 0x00000007d20ab211 */ /* 0x002fc800078008ff */
[----:B--2---:R-:W-:Y:S02]  /*2440*/  @!P3 LEA.HI.X R11, R210, R5, R211, 0x1, P0 ;  /* 0x00000005d20bb211 */ /* 0x004fe400000f0cd3 */
        /* <DEDUP_REMOVED lines=18> */
[C---:B------:R-:W-:Y:S01]  /*2570*/  IMAD R0, R10.reuse, c[0x0][0x1e0], RZ ;  /* 0x000078000a007a24 */ /* 0x040fe200078e02ff */
[----:B------:R-:W-:Y:S01]  /*2580*/  ULDC.64 UR4, c[0x0][0x208] ;  /* 0x0000820000047ab9 */ /* 0x000fe20000000a00 */
[----:B------:R-:W-:Y:S01]  /*2590*/  IMAD R10, R10, c[0x0][0x208], RZ ;  /* 0x000082000a0a7a24 */ /* 0x000fe200078e02ff */
[C---:B------:R-:W-:Y:S01]  /*25a0*/  ISETP.GE.AND P3, PT, R6.reuse, 0x21, PT ;  /* 0x000000210600780c */ /* 0x040fe20003f66270 */
[----:B------:R-:W-:Y:S01]  /*25b0*/  IMAD R7, R3, c[0x0][0x1e4], R0 ;  /* 0x0000790003077a24 */ /* 0x000fe200078e0200 */
[----:B------:R-:W-:Y:S01]  /*25c0*/  ISETP.GE.AND P6, PT, R6, 0x1, PT ;  /* 0x000000010600780c */ /* 0x000fe20003fc6270 */
[----:B------:R-:W-:Y:S01]  /*25d0*/  IMAD.MOV.U32 R0, RZ, RZ, 0x20 ;  /* 0x00000020ff007424 */ /* 0x000fe200078e00ff */
[----:B------:R-:W-:Y:S01]  /*25e0*/  USHF.L.U32 UR7, UR4, 0x6, URZ ;  /* 0x0000000604077899 */ /* 0x000fe2000800063f */
[----:B------:R-:W-:Y:S01]  /*25f0*/  IMAD.IADD R7, R9, 0x1, R7 ;  /* 0x0000000109077824 */ /* 0x000fe200078e0207 */
[----:B------:R-:W-:Y:S01]  /*2600*/  UMOV UR6, 0x6 ;  /* 0x0000000600067882 */ /* 0x000fe20000000000 */
[----:B------:R-:W-:Y:S01]  /*2610*/  IMAD.WIDE.U32 R14, R0, c[0x0][0x1e0], RZ ;  /* 0x00007800000e7a25 */ /* 0x000fe200078e00ff */
[----:B------:R-:W-:Y:S01]  /*2620*/  USHF.L.U64.HI UR5, UR4, UR6, UR5 ;  /* 0x0000000604057299 */ /* 0x000fe20008010205 */
[----:B------:R-:W-:Y:S01]  /*2630*/  BSSY B0, `(.L_x_3719) ;  /* 0x0000046000007945 */ /* 0x000fe20003800000 */
[----:B------:R-:W-:Y:S01]  /*2640*/  LEA.HI.X R4, R8, R228, R7, 0x6, P0 ;  /* 0x000000e408047211 */ /* 0x000fe200000f3407 */
[----:B------:R-:W-:-:S02]  /*2650*/  IMAD R9, R0, c[0x0][0x1e4], RZ ;  /* 0x0000790000097a24 */ /* 0x000fc400078e02ff */
[----:B------:R-:W-:Y:S01]  /*2660*/  @P3 IADD3 R8, P0, R5, R14, RZ ;  /* 0x0000000e05083210 */ /* 0x000fe20007f1e0ff */
[----:B---34-:R-:W-:Y:S01]  /*2670*/  IMAD.WIDE.U32 R12, R3, c[0x0][0x208], RZ ;  /* 0x00008200030c7a25 */ /* 0x018fe200078e00ff */
[----:B------:R-:W-:Y:S02]  /*2680*/  @P6 LEA R14, P4, R5, c[0x0][0x1c8], 0x1 ;  /* 0x00007200050e6a11 */ /* 0x000fe400078808ff */
[----:B------:R-:W-:Y:S01]  /*2690*/  @P3 IADD3.X R9, R4, R15, R9, P0, !PT ;  /* 0x0000000f04093210 */ /* 0x000fe200007fe409 */
[----:B------:R-:W-:Y:S01]  /*26a0*/  IMAD R7, R3, c[0x0][0x20c], R10 ;  /* 0x0000830003077a24 */ /* 0x000fe200078e020a */
[----:B------:R-:W-:Y:S02]  /*26b0*/  @P6 LEA.HI.X R15, R5, c[0x0][0x1cc], R4, 0x1, P4 ;  /* 0x00007300050f6a11 */ /* 0x000fe400020f0c04 */
[----:B------:R-:W-:Y:S01]  /*26c0*/  LEA R4, P0, R12, R236, 0x6 ;  /* 0x000000ec0c047211 */ /* 0x000fe200078030ff */
[----:B------:R-:W-:Y:S01]  /*26d0*/  IMAD.IADD R7, R13, 0x1, R7 ;  /* 0x000000010d077824 */ /* 0x000fe200078e0207 */
[----:B------:R-:W-:Y:S01]  /*26e0*/  @P3 LEA R10, P5, R8, c[0x0][0x1c8], 0x1 ;  /* 0x00007200080a3a11 */ /* 0x000fe200078a08ff */
[----:B------:R-:W-:Y:S01]  /*26f0*/  @!PT LDS RZ, [RZ] ;  /* 0x00000000fffff984 */ /* 0x000fe20000000800 */
[----:B------:R-:W-:Y:S01]  /*2700*/  @!PT LDS RZ, [RZ] ;  /* 0x00000000fffff984 */ /* 0x000fe20000000800 */
[----:B------:R-:W-:Y:S01]  /*2710*/  @!PT LDS RZ, [RZ] ;  /* 0x00000000fffff984 */ /* 0x000fe20000000800 */
[----:B------:R1:W-:Y:S01]  /*2720*/  @P6 LDGSTS.E.BYPASS.LTC128B.128 [R203+0xc100], [R14.64], !P1 ;  /* 0x0c1000000ecb6fae */ /* 0x0003e2000c901d48 */
[----:B------:R-:W-:-:S02]  /*2730*/  @P6 ISETP.GE.AND P4, PT, R200, c[0x0][0x1d4], PT ;  /* 0x00007500c8006a0c */ /* 0x000fc40003f86270 */
[----:B------:R-:W-:Y:S01]  /*2740*/  LEA.HI.X R7, R12, R190, R7, 0x6, P0 ;  /* 0x000000be0c077211 */ /* 0x000fe200000f3407 */
[----:B------:R1:W-:Y:S01]  /*2750*/  @P6 LDGSTS.E.BYPASS.LTC128B.128 [R203+0xe100], [R14.64+0x80], !P2 ;  /* 0x0e1000800ecb6fae */ /* 0x0003e2000d101d48 */
[----:B------:R-:W-:Y:S01]  /*2760*/  @P3 LEA.HI.X R11, R8, c[0x0][0x1cc], R9, 0x1, P5 ;  /* 0x00007300080b3a11 */ /* 0x000fe200028f0c09 */
[----:B------:R-:W-:Y:S01]  /*2770*/  IMAD.MOV.U32 R8, RZ, RZ, 0x40 ;  /* 0x00000040ff087424 */ /* 0x000fe200078e00ff */
[----:B------:R-:W-:Y:S02]  /*2780*/  LEA R12, P5, R4, c[0x0][0x1f8], 0x1 ;  /* 0x00007e00040c7a11 */ /* 0x000fe400078a08ff */
[----:B------:R-:W-:Y:S02]  /*2790*/  @P3 ISETP.GE.AND P0, PT, R200, c[0x0][0x1d4], PT ;  /* 0x00007500c8003a0c */ /* 0x000fe40003f06270 */
[----:B------:R-:W-:Y:S02]  /*27a0*/  LEA.HI.X R13, R4, c[0x0][0x1fc], R7, 0x1, P5 ;  /* 0x00007f00040d7a11 */ /* 0x000fe400028f0c07 */
[----:B------:R-:W-:Y:S01]  /*27b0*/  ISETP.GE.AND P5, PT, R210, c[0x0][0x1d4], PT ;  /* 0x00007500d2007a0c */ /* 0x000fe20003fa6270 */
[----:B------:R1:W-:Y:S01]  /*27c0*/  @P6 LDGSTS.E.BYPASS.LTC128B.128 [R203+0x10100], [R14.64+0x100], !P4 ;  /* 0x101001000ecb6fae */ /* 0x0003e2000e101d48 */
[----:B------:R-:W-:-:S02]  /*27d0*/  ISETP.GE.AND P4, PT, R199, c[0x0][0x1d4], PT ;  /* 0x00007500c7007a0c */ /* 0x000fc40003f86270 */
        /* <DEDUP_REMOVED lines=30> */
[----:B------:R-:W-:Y:S01]  /*29c0*/  LEA R10, P4, R5, c[0x0][0x1c8], 0x1 ;  /* 0x00007200050a7a11 */ /* 0x000fe200078808ff */
[----:B------:R-:W-:-:S03]  /*29d0*/  IMAD R4, R8, c[0x0][0x1e4], RZ ;  /* 0x0000790008047a24 */ /* 0x000fc600078e02ff */
[----:B------:R-:W-:Y:S02]  /*29e0*/  LEA.HI.X R6, R6, R228, R7, 0x6, P0 ;  /* 0x000000e406067211 */ /* 0x000fe400000f3407 */
        /* <DEDUP_REMOVED lines=10> */
.L_x_3720:
[----:B------:R-:W-:Y:S05]  /*2a90*/  BSYNC B0 ;  /* 0x0000000000007941 */ /* 0x000fea0003800000 */
.L_x_3719:
        /* <DEDUP_REMOVED lines=9> */
[----:B------:R2:W4:Y:S04]  /*2b30*/  LDSM.16.M88.4 R36, [R185] ;  /* 0x00000000b924783b */ /* 0x0005280000000200 */
[----:B------:R2:W1:Y:S04]  /*2b40*/  LDSM.16.M88.4 R28, [R185+0x800] ;  /* 0x00080000b91c783b */ /* 0x0004680000000200 */
[----:B------:R2:W1:Y:S04]  /*2b50*/  LDSM.16.M88.4 R20, [R185+0x1000] ;  /* 0x00100000b914783b */ /* 0x0004680000000200 */
[----:B------:R2:W1:Y:S04]  /*2b60*/  LDSM.16.M88.4 R16, [R185+0x1800] ;  /* 0x00180000b910783b */ /* 0x0004680000000200 */
[----:B------:R2:W1:Y:S04]  /*2b70*/  LDSM.16.M88.4 R44, [R181] ;  /* 0x00000000b52c783b */ /* 0x0004680000000200 */
[----:B-1----:R2:W1:Y:S04]  /*2b80*/  LDSM.16.M88.4 R4, [R82] ;  /* 0x000000005204783b */ /* 0x0024680000000200 */
[----:B------:R2:W1:Y:S04]  /*2b90*/  LDSM.16.M88.4 R76, [R82+0x800] ;  /* 0x00080000524c783b */ /* 0x0004680000000200 */
[----:B------:R2:W1:Y:S04]  /*2ba0*/  LDSM.16.M88.4 R52, [R82+0x1000] ;  /* 0x001000005234783b */ /* 0x0004680000000200 */
[----:B------:R2:W1:Y:S01]  /*2bb0*/  LDSM.16.M88.4 R48, [R82+0x1800] ;  /* 0x001800005230783b */ /* 0x0004620000000200 */
[----:B------:R-:W-:Y:S05]  /*2bc0*/  @!P3 BRA `(.L_x_3722) ;  /* 0x000001600000b947 */ /* 0x000fea0003800000 */
[----:B------:R-:W-:-:S04]  /*2bd0*/  IADD3 R0, R2, -0x2, RZ ;  /* 0xfffffffe02007810 */ /* 0x000fc80007ffe0ff */
        /* <DEDUP_REMOVED lines=21> */
.L_x_3722:
[----:B------:R-:W-:Y:S05]  /*2d30*/  BSYNC B0 ;  /* 0x0000000000007941 */ /* 0x000fea0003800000 */
.L_x_3721:
[----:B------:R-:W-:Y:S01]  /*2d40*/  LOP3.LUT P0, RZ, R184, 0x4, RZ, 0xc0, !PT ;  /* 0x00000004b8ff7812 */ /* 0x000fe2000780c0ff */
[C---:B---34-:R-:W-:Y:S01]  /*2d50*/  HMMA.16816.F32.BF16 R40, R64.reuse, R36, RZ ;  /* 0x000000244028723c */ /* 0x058fe200000418ff */
[----:B------:R-:W-:Y:S01]  /*2d60*/  IMAD R3, R3, -0x40, R80 ;  /* 0xffffffc003037824 */ /* 0x000fe200078e0250 */
[----:B------:R-:W0:Y:S01]  /*2d70*/  LDGDEPBAR ;  /* 0x00000000000079af */ /* 0x000e220000000000 */
[----:B------:R-:W-:Y:S01]  /*2d80*/  SEL R0, R8, 0xffffffc0, !P0 ;  /* 0xffffffc008007807 */ /* 0x000fe20004000000 */
[C---:B------:R-:W-:Y:S01]  /*2d90*/  IMAD.IADD R164, R183.reuse, 0x1, R178 ;  /* 0x00000001b7a47824 */ /* 0x040fe200078e02b2 */
[----:B------:R-:W-:Y:S01]  /*2da0*/  BSSY B0, `(.L_x_3723) ;  /* 0x000020d000007945 */ /* 0x000fe20003800000 */
[----:B--2---:R-:W-:Y:S01]  /*2db0*/  LDSM.16.M88.4 R8, [R180] ;  /* 0x00000000b408783b */ /* 0x004fe20000000200 */
[----:B------:R-:W-:Y:S01]  /*2dc0*/  IMAD.IADD R157, R183, 0x1, R177 ;  /* 0x00000001b79d7824 */ /* 0x000fe200078e02b1 */
[----:B------:R-:W-:Y:S01]  /*2dd0*/  HMMA.16816.F32.BF16 R32, R64, R28, RZ ;  /* 0x0000001c4020723c */ /* 0x000fe200000418ff */
[----:B------:R-:W-:Y:S01]  /*2de0*/  IMAD.IADD R81, R185, 0x1, R0 ;  /* 0x00000001b9517824 */ /* 0x000fe200078e0200 */
[----:B------:R-:W-:-:S04]  /*2df0*/  IADD3 R0, R0, R185, R176 ;  /* 0x000000b900007210 */ /* 0x000fc80007ffe0b0 */
[----:B------:R-:W2:Y:S02]  /*2e00*/  LDSM.16.M88.4 R12, [R81] ;  /* 0x00000000510c783b */ /* 0x000ea40000000200 */
[C---:B------:R-:W-:Y:S02]  /*2e10*/  HMMA.16816.F32.BF16 R36, R64.reuse, R38, RZ ;  /* 0x000000264024723c */ /* 0x040fe400000418ff */
[----:B------:R-:W3:Y:S04]  /*2e20*/  LDSM.16.M88.4 R72, [R81+0x800] ;  /* 0x000800005148783b */ /* 0x000ee80000000200 */
[----:B------:R-:W4:Y:S02]  /*2e30*/  LDSM.16.M88.4 R60, [R81+0x1000] ;  /* 0x00100000513c783b */ /* 0x000f240000000200 */
[C---:B------:R-:W-:Y:S02]  /*2e40*/  HMMA.16816.F32.BF16 R28, R64.reuse, R30, RZ ;  /* 0x0000001e401c723c */ /* 0x040fe400000418ff */
[----:B------:R-:W5:Y:S06]  /*2e50*/  LDSM.16.M88.4 R56, [R81+0x1800] ;  /* 0x001800005138783b */ /* 0x000f6c0000000200 */
[C---:B------:R-:W-:Y:S08]  /*2e60*/  HMMA.16816.F32.BF16 R24, R64.reuse, R20, RZ ;  /* 0x000000144018723c */ /* 0x040ff000000418ff */
[C---:B------:R-:W-:Y:S08]  /*2e70*/  HMMA.16816.F32.BF16 R20, R64.reuse, R22, RZ ;  /* 0x000000164014723c */ /* 0x040ff000000418ff */
[C---:B------:R-:W-:Y:S08]  /*2e80*/  HMMA.16816.F32.BF16 R68, R64.reuse, R16, RZ ;  /* 0x000000104044723c */ /* 0x040ff000000418ff */
[----:B------:R-:W-:Y:S01]  /*2e90*/  HMMA.16816.F32.BF16 R64, R64, R18, RZ ;  /* 0x000000124040723c */ /* 0x000fe200000418ff */
[----:B------:R-:W-:Y:S07]  /*2ea0*/  LDSM.16.M88.4 R16, [R179] ;  /* 0x00000000b310783b */ /* 0x000fee0000000200 */
[C---:B-1----:R-:W-:Y:S08]  /*2eb0*/  HMMA.16816.F32.BF16 R40, R44.reuse, R4, R40 ;  /* 0x000000042c28723c */ /* 0x042ff00000041828 */
        /* <DEDUP_REMOVED lines=8> */
[C---:B------:R-:W-:Y:S08]  /*2f40*/  HMMA.16816.F32.BF16 R68, R44.reuse, R48, R68 ;  /* 0x000000302c44723c */ /* 0x040ff00000041844 */
[----:B------:R-:W-:Y:S01]  /*2f50*/  HMMA.16816.F32.BF16 R64, R44, R50, R64 ;  /* 0x000000322c40723c */ /* 0x000fe20000041840 */
[----:B------:R-:W1:Y:S04]  /*2f60*/  LDSM.16.M88.4 R48, [R0+0x1000] ;  /* 0x001000000030783b */ /* 0x000e680000000200 */
[----:B------:R-:W1:Y:S03]  /*2f70*/  LDSM.16.M88.4 R44, [R0+0x1800] ;  /* 0x00180000002c783b */ /* 0x000e660000000200 */
[C---:B--2---:R-:W-:Y:S08]  /*2f80*/  HMMA.16816.F32.BF16 R40, R8.reuse, R12, R40 ;  /* 0x0000000c0828723c */ /* 0x044ff00000041828 */
[C---:B------:R-:W-:Y:S01]  /*2f90*/  HMMA.16816.F32.BF16 R36, R8.reuse, R14, R36 ;  /* 0x0000000e0824723c */ /* 0x040fe20000041824 */
[----:B------:R-:W-:Y:S07]  /*2fa0*/  LDSM.16.M88.4 R12, [R185+0x2000] ;  /* 0x00200000b90c783b */ /* 0x000fee0000000200 */
        /* <DEDUP_REMOVED lines=8> */
[----:B------:R-:W2:Y:S04]  /*3030*/  LDSM.16.M88.4 R8, [R185+0x2800] ;  /* 0x00280000b908783b */ /* 0x000ea80000000200 */
[----:B------:R-:W-:Y:S03]  /*3040*/  LDSM.16.M88.4 R56, [R82+0x2000] ;  /* 0x002000005238783b */ /* 0x000fe60000000200 */
        /* <DEDUP_REMOVED lines=8> */
[----:B------:R-:W4:Y:S07]  /*30d0*/  LDSM.16.M88.4 R48, [R82+0x3000] ;  /* 0x003000005230783b */ /* 0x000f2e0000000200 */
[----:B------:R-:W-:Y:S08]  /*30e0*/  HMMA.16816.F32.BF16 R68, R16, R44, R68 ;  /* 0x0000002c1044723c */ /* 0x000ff00000041844 */
[C---:B--2---:R-:W-:Y:S08]  /*30f0*/  HMMA.16816.F32.BF16 R32, R76.reuse, R8, R32 ;  /* 0x000000084c20723c */ /* 0x044ff00000041820 */
[----:B------:R-:W-:Y:S01]  /*3100*/  HMMA.16816.F32.BF16 R28, R76, R10, R28 ;  /* 0x0000000a4c1c723c */ /* 0x000fe2000004181c */
[----:B------:R-:W-:Y:S07]  /*3110*/  LDSM.16.M88.4 R8, [R81+0x2800] ;  /* 0x002800005108783b */ /* 0x000fee0000000200 */
[----:B------:R-:W-:Y:S01]  /*3120*/  HMMA.16816.F32.BF16 R64, R16, R46, R64 ;  /* 0x0000002e1040723c */ /* 0x000fe20000041840 */
[----:B------:R-:W2:Y:S04]  /*3130*/  LDSM.16.M88.4 R44, [R82+0x3800] ;  /* 0x00380000522c783b */ /* 0x000ea80000000200 */
[----:B------:R-:W5:Y:S03]  /*3140*/  LDSM.16.M88.4 R16, [R180+0x4000] ;  /* 0x00400000b410783b */ /* 0x000f660000000200 */
[C---:B------:R-:W-:Y:S08]  /*3150*/  HMMA.16816.F32.BF16 R40, R76.reuse, R12, R40 ;  /* 0x0000000c4c28723c */ /* 0x040ff00000041828 */
[C---:B------:R-:W-:Y:S01]  /*3160*/  HMMA.16816.F32.BF16 R36, R76.reuse, R14, R36 ;  /* 0x0000000e4c24723c */ /* 0x040fe20000041824 */
[----:B------:R-:W2:Y:S07]  /*3170*/  LDSM.16.M88.4 R12, [R81+0x2000] ;  /* 0x00200000510c783b */ /* 0x000eae0000000200 */
[C---:B-1----:R-:W-:Y:S08]  /*3180*/  HMMA.16816.F32.BF16 R24, R76.reuse, R4, R24 ;  /* 0x000000044c18723c */ /* 0x042ff00000041818 */
[C---:B------:R-:W-:Y:S01]  /*3190*/  HMMA.16816.F32.BF16 R20, R76.reuse, R6, R20 ;  /* 0x000000064c14723c */ /* 0x040fe20000041814 */
[----:B------:R-:W1:Y:S07]  /*31a0*/  LDSM.16.M88.4 R4, [R81+0x3000] ;  /* 0x003000005104783b */ /* 0x000e6e0000000200 */
[----:B------:R-:W-:Y:S08]  /*31b0*/  HMMA.16816.F32.BF16 R68, R76, R72, R68 ;  /* 0x000000484c44723c */ /* 0x000ff00000041844 */
[C---:B---3--:R-:W-:Y:S08]  /*31c0*/  HMMA.16816.F32.BF16 R32, R60.reuse, R52, R32 ;  /* 0x000000343c20723c */ /* 0x048ff00000041820 */
[----:B------:R-:W-:Y:S08]  /*31d0*/  HMMA.16816.F32.BF16 R28, R60, R54, R28 ;  /* 0x000000363c1c723c */ /* 0x000ff0000004181c */
[----:B------:R-:W-:Y:S08]  /*31e0*/  HMMA.16816.F32.BF16 R64, R76, R74, R64 ;  /* 0x0000004a4c40723c */ /* 0x000ff00000041840 */
[C---:B------:R-:W-:Y:S08]  /*31f0*/  HMMA.16816.F32.BF16 R40, R60.reuse, R56, R40 ;  /* 0x000000383c28723c */ /* 0x040ff00000041828 */
[C---:B------:R-:W-:Y:S01]  /*3200*/  HMMA.16816.F32.BF16 R36, R60.reuse, R58, R36 ;  /* 0x0000003a3c24723c */ /* 0x040fe20000041824 */
[----:B------:R-:W3:Y:S07]  /*3210*/  LDSM.16.M88.4 R56, [R81+0x3800] ;  /* 0x003800005138783b */ /* 0x000eee0000000200 */
[C---:B----4-:R-:W-:Y:S08]  /*3220*/  HMMA.16816.F32.BF16 R24, R60.reuse, R48, R24 ;  /* 0x000000303c18723c */ /* 0x050ff00000041818 */
[C---:B------:R-:W-:Y:S01]  /*3230*/  HMMA.16816.F32.BF16 R52, R60.reuse, R50, R20 ;  /* 0x000000323c34723c */ /* 0x040fe20000041814 */
[----:B------:R-:W-:Y:S04]  /*3240*/  LDSM.16.M88.4 R48, [R179+0x4000] ;  /* 0x00400000b330783b */ /* 0x000fe80000000200 */
[----:B------:R-:W4:Y:S03]  /*3250*/  LDSM.16.M88.4 R20, [R0+0x2000] ;  /* 0x002000000014783b */ /* 0x000f260000000200 */
[----:B--2---:R-:W-:Y:S01]  /*3260*/  HMMA.16816.F32.BF16 R72, R60, R44, R68 ;  /* 0x0000002c3c48723c */ /* 0x004fe20000041844 */
[----:B------:R-:W2:Y:S07]  /*3270*/  LDSM.16.M88.4 R68, [R0+0x2800] ;  /* 0x002800000044783b */ /* 0x000eae0000000200 */
[C---:B-----5:R-:W-:Y:S08]  /*3280*/  HMMA.16816.F32.BF16 R32, R16.reuse, R8, R32 ;  /* 0x000000081020723c */ /* 0x060ff00000041820 */
[----:B------:R-:W-:Y:S01]  /*3290*/  HMMA.16816.F32.BF16 R28, R16, R10, R28 ;  /* 0x0000000a101c723c */ /* 0x000fe2000004181c */
[----:B------:R-:W5:Y:S07]  /*32a0*/  LDSM.16.M88.4 R8, [R0+0x3000] ;  /* 0x003000000008783b */ /* 0x000f6e0000000200 */
[----:B------:R-:W-:Y:S01]  /*32b0*/  HMMA.16816.F32.BF16 R64, R60, R46, R64 ;  /* 0x0000002e3c40723c */ /* 0x000fe20000041840 */
[----:B------:R-:W-:Y:S07]  /*32c0*/  LDSM.16.M88.4 R44, [R185+0x4000] ;  /* 0x00400000b92c783b */ /* 0x000fee0000000200 */
[C---:B------:R-:W-:Y:S08]  /*32d0*/  HMMA.16816.F32.BF16 R40, R16.reuse, R12, R40 ;  /* 0x0000000c1028723c */ /* 0x040ff00000041828 */
[C---:B------:R-:W-:Y:S01]  /*32e0*/  HMMA.16816.F32.BF16 R36, R16.reuse, R14, R36 ;  /* 0x0000000e1024723c */ /* 0x040fe20000041824 */
[----:B------:R-:W2:Y:S07]  /*32f0*/  LDSM.16.M88.4 R12, [R0+0x3800] ;  /* 0x00380000000c783b */ /* 0x000eae0000000200 */
[C---:B-1----:R-:W-:Y:S08]  /*3300*/  HMMA.16816.F32.BF16 R24, R16.reuse, R4, R24 ;  /* 0x000000041018723c */ /* 0x042ff00000041818 */
[C---:B------:R-:W-:Y:S01]  /*3310*/  HMMA.16816.F32.BF16 R60, R16.reuse, R6, R52 ;  /* 0x00000006103c723c */ /* 0x040fe20000041834 */
[----:B------:R-:W1:Y:S04]  /*3320*/  LDSM.16.M88.4 R52, [R182+0x8000] ;  /* 0x00800000b634783b */ /* 0x000e680000000200 */
[----:B------:R-:W1:Y:S03]  /*3330*/  LDSM.16.M88.4 R4, [R185+0x4800] ;  /* 0x00480000b904783b */ /* 0x000e660000000200 */
[C---:B---3--:R-:W-:Y:S08]  /*3340*/  HMMA.16816.F32.BF16 R72, R16.reuse, R56, R72 ;  /* 0x000000381048723c */ /* 0x048ff00000041848 */
[----:B------:R-:W-:Y:S01]  /*3350*/  HMMA.16816.F32.BF16 R64, R16, R58, R64 ;  /* 0x0000003a1040723c */ /* 0x000fe20000041840 */
[----:B------:R-:W3:Y:S04]  /*3360*/  LDSM.16.M88.4 R16, [R185+0x5000] ;  /* 0x00500000b910783b */ /* 0x000ee80000000200 */
[----:B------:R-:W-:Y:S03]  /*3370*/  LDSM.16.M88.4 R56, [R180+0x8000] ;  /* 0x00800000b438783b */ /* 0x000fe60000000200 */
[C---:B----4-:R-:W-:Y:S08]  /*3380*/  HMMA.16816.F32.BF16 R40, R48.reuse, R20, R40 ;  /* 0x000000143028723c */ /* 0x050ff00000041828 */
[C---:B------:R-:W-:Y:S01]  /*3390*/  HMMA.16816.F32.BF16 R36, R48.reuse, R22, R36 ;  /* 0x000000163024723c */ /* 0x040fe20000041824 */
[----:B------:R-:W-:Y:S07]  /*33a0*/  LDSM.16.M88.4 R20, [R82+0x4000] ;  /* 0x004000005214783b */ /* 0x000fee0000000200 */
[C---:B--2---:R-:W-:Y:S08]  /*33b0*/  HMMA.16816.F32.BF16 R32, R48.reuse, R68, R32 ;  /* 0x000000443020723c */ /* 0x044ff00000041820 */
[C---:B------:R-:W-:Y:S08]  /*33c0*/  HMMA.16816.F32.BF16 R28, R48.reuse, R70, R28 ;  /* 0x00000046301c723c */ /* 0x040ff0000004181c */
[C---:B-----5:R-:W-:Y:S08]  /*33d0*/  HMMA.16816.F32.BF16 R24, R48.reuse, R8, R24 ;  /* 0x000000083018723c */ /* 0x060ff00000041818 */
[C---:B------:R-:W-:Y:S01]  /*33e0*/  HMMA.16816.F32.BF16 R60, R48.reuse, R10, R60 ;  /* 0x0000000a303c723c */ /* 0x040fe2000004183c */
[----:B------:R-:W2:Y:S07]  /*33f0*/  LDSM.16.M88.4 R8, [R185+0x5800] ;  /* 0x00580000b908783b */ /* 0x000eae0000000200 */
[C---:B------:R-:W-:Y:S08]  /*3400*/  HMMA.16816.F32.BF16 R72, R48.reuse, R12, R72 ;  /* 0x0000000c3048723c */ /* 0x040ff00000041848 */
[----:B------:R-:W-:Y:S01]  /*3410*/  HMMA.16816.F32.BF16 R64, R48, R14, R64 ;  /* 0x0000000e3040723c */ /* 0x000fe20000041840 */
[----:B------:R-:W-:Y:S04]  /*3420*/  LDSM.16.M88.4 R12, [R82+0x4800] ;  /* 0x00480000520c783b */ /* 0x000fe80000000200 */
[----:B------:R-:W-:Y:S03]  /*3430*/  LDSM.16.M88.4 R48, [R82+0x5800] ;  /* 0x005800005230783b */ /* 0x000fe60000000200 */
[C---:B-1----:R-:W-:Y:S08]  /*3440*/  HMMA.16816.F32.BF16 R40, R52.reuse, R44, R40 ;  /* 0x0000002c3428723c */ /* 0x042ff00000041828 */
[C---:B------:R-:W-:Y:S01]  /*3450*/  HMMA.16816.F32.BF16 R36, R52.reuse, R46, R36 ;  /* 0x0000002e3424723c */ /* 0x040fe20000041824 */
[----:B------:R-:W1:Y:S07]  /*3460*/  LDSM.16.M88.4 R44, [R181+0x8000] ;  /* 0x00800000b52c783b */ /* 0x000e6e0000000200 */
[C---:B------:R-:W-:Y:S08]  /*3470*/  HMMA.16816.F32.BF16 R32, R52.reuse, R4, R32 ;  /* 0x000000043420723c */ /* 0x040ff00000041820 */
[C---:B------:R-:W-:Y:S01]  /*3480*/  HMMA.16816.F32.BF16 R28, R52.reuse, R6, R28 ;  /* 0x00000006341c723c */ /* 0x040fe2000004181c */
[----:B------:R-:W4:Y:S07]  /*3490*/  LDSM.16.M88.4 R4, [R82+0x5000] ;  /* 0x005000005204783b */ /* 0x000f2e0000000200 */
[C---:B---3--:R-:W-:Y:S08]  /*34a0*/  HMMA.16816.F32.BF16 R24, R52.reuse, R16, R24 ;  /* 0x000000103418723c */ /* 0x048ff00000041818 */
[C---:B------:R-:W-:Y:S01]  /*34b0*/  HMMA.16816.F32.BF16 R60, R52.reuse, R18, R60 ;  /* 0x00000012343c723c */ /* 0x040fe2000004183c */
[----:B------:R-:W3:Y:S07]  /*34c0*/  LDSM.16.M88.4 R16, [R81+0x4000] ;  /* 0x004000005110783b */ /* 0x000eee0000000200 */
[C---:B--2---:R-:W-:Y:S08]  /*34d0*/  HMMA.16816.F32.BF16 R72, R52.reuse, R8, R72 ;  /* 0x000000083448723c */ /* 0x044ff00000041848 */
[----:B------:R-:W-:Y:S01]  /*34e0*/  HMMA.16816.F32.BF16 R64, R52, R10, R64 ;  /* 0x0000000a3440723c */ /* 0x000fe20000041840 */
[----:B------:R-:W2:Y:S04]  /*34f0*/  LDSM.16.M88.4 R8, [R81+0x4800] ;  /* 0x004800005108783b */ /* 0x000ea80000000200 */
[----:B------:R-:W-:Y:S03]  /*3500*/  LDSM.16.M88.4 R52, [R0+0x4800] ;  /* 0x004800000034783b */ /* 0x000fe60000000200 */
[C---:B-1----:R-:W-:Y:S08]  /*3510*/  HMMA.16816.F32.BF16 R40, R44.reuse, R20, R40 ;  /* 0x000000142c28723c */ /* 0x042ff00000041828 */
[C---:B------:R-:W-:Y:S01]  /*3520*/  HMMA.16816.F32.BF16 R36, R44.reuse, R22, R36 ;  /* 0x000000162c24723c */ /* 0x040fe20000041824 */
[----:B------:R-:W-:Y:S07]  /*3530*/  LDSM.16.M88.4 R20, [R0+0x4000] ;  /* 0x004000000014783b */ /* 0x000fee0000000200 */
[C---:B------:R-:W-:Y:S08]  /*3540*/  HMMA.16816.F32.BF16 R32, R44.reuse, R12, R32 ;  /* 0x0000000c2c20723c */ /* 0x040ff00000041820 */
[C---:B------:R-:W-:Y:S01]  /*3550*/  HMMA.16816.F32.BF16 R28, R44.reuse, R14, R28 ;  /* 0x0000000e2c1c723c */ /* 0x040fe2000004181c */
[----:B------:R-:W-:Y:S07]  /*3560*/  LDSM.16.M88.4 R12, [R81+0x5800] ;  /* 0x00580000510c783b */ /* 0x000fee0000000200 */
[C---:B----4-:R-:W-:Y:S08]  /*3570*/  HMMA.16816.F32.BF16 R24, R44.reuse, R4, R24 ;  /* 0x000000042c18723c */ /* 0x050ff00000041818 */
[C---:B------:R-:W-:Y:S01]  /*3580*/  HMMA.16816.F32.BF16 R60, R44.reuse, R6, R60 ;  /* 0x000000062c3c723c */ /* 0x040fe2000004183c */
[----:B------:R-:W1:Y:S07]  /*3590*/  LDSM.16.M88.4 R4, [R81+0x5000] ;  /* 0x005000005104783b */ /* 0x000e6e0000000200 */
[C---:B------:R-:W-:Y:S08]  /*35a0*/  HMMA.16816.F32.BF16 R72, R44.reuse, R48, R72 ;  /* 0x000000302c48723c */ /* 0x040ff00000041848 */
[----:B------:R-:W-:Y:S01]  /*35b0*/  HMMA.16816.F32.BF16 R64, R44, R50, R64 ;  /* 0x000000322c40723c */ /* 0x000fe20000041840 */
[----:B------:R-:W4:Y:S04]  /*35c0*/  LDSM.16.M88.4 R44, [R179+0x8000] ;  /* 0x00800000b32c783b */ /* 0x000f280000000200 */
[----:B------:R-:W5:Y:S03]  /*35d0*/  LDSM.16.M88.4 R48, [R0+0x5000] ;  /* 0x005000000030783b */ /* 0x000f660000000200 */
[C---:B---3--:R-:W-:Y:S08]  /*35e0*/  HMMA.16816.F32.BF16 R40, R56.reuse, R16, R40 ;  /* 0x000000103828723c */ /* 0x048ff00000041828 */
[----:B------:R-:W-:Y:S01]  /*35f0*/  HMMA.16816.F32.BF16 R36, R56, R18, R36 ;  /* 0x000000123824723c */ /* 0x000fe20000041824 */
[----:B------:R3:W5:Y:S01]  /*3600*/  LDSM.16.M88.4 R16, [R0+0x5800] ;  /* 0x005800000010783b */ /* 0x0007620000000200 */
[----:B------:R-:W-:-:S04]  /*3610*/  DEPBAR.LE SB0, 0x2 ;  /* 0x000080800000791a */ /* 0x000fc80000000000 */
[----:B------:R-:W-:Y:S02]  /*3620*/  BAR.SYNC.DEFER_BLOCKING 0x0 ;  /* 0x0000000000007b1d */ /* 0x000fe40000010000 */
[C---:B--2---:R-:W-:Y:S08]  /*3630*/  HMMA.16816.F32.BF16 R32, R56.reuse, R8, R32 ;  /* 0x000000083820723c */ /* 0x044ff00000041820 */
[C---:B------:R-:W-:Y:S08]  /*3640*/  HMMA.16816.F32.BF16 R28, R56.reuse, R10, R28 ;  /* 0x0000000a381c723c */ /* 0x040ff0000004181c */
[----:B-1----:R-:W-:Y:S01]  /*3650*/  HMMA.16816.F32.BF16 R24, R56, R4, R24 ;  /* 0x000000043818723c */ /* 0x002fe20000041818 */
[----:B---3--:R-:W-:-:S05]  /*3660*/  IMAD.IADD R0, R3, 0x1, -R204 ;  /* 0x0000000103007824 */ /* 0x008fca00078e0acc */
[C---:B------:R-:W-:Y:S01]  /*3670*/  ISETP.GT.AND P3, PT, R0.reuse, RZ, PT ;  /* 0x000000ff0000720c */ /* 0x040fe20003f64270 */
[----:B------:R-:W-:Y:S01]  /*3680*/  LDSM.16.MT88.4 R80, [R177+0x2000] ;  /* 0x00200000b150783b */ /* 0x000fe20000004200 */
[C---:B----4-:R-:W-:Y:S01]  /*3690*/  HMMA.16816.F32.BF16 R40, R44.reuse, R20, R40 ;  /* 0x000000142c28723c */ /* 0x050fe20000041828 */
[C---:B------:R-:W-:Y:S02]  /*36a0*/  ISETP.GT.AND P0, PT, R0.reuse, 0x1, PT ;  /* 0x000000010000780c */ /* 0x040fe40003f04270 */
[C---:B------:R-:W-:Y:S01]  /*36b0*/  ISETP.GT.AND P4, PT, R0.reuse, 0x8, PT ;  /* 0x000000080000780c */ /* 0x040fe20003f84270 */
[----:B------:R-:W-:Y:S01]  /*36c0*/  LDSM.16.MT88.4 R124, [R178] ;  /* 0x00000000b27c783b */ /* 0x000fe20000004200 */
[C---:B------:R-:W-:Y:S02]  /*36d0*/  ISETP.GT.AND P6, PT, R0.reuse, 0x29, PT ;  /* 0x000000290000780c */ /* 0x040fe40003fc4270 */
[----:B------:R-:W-:Y:S01]  /*36e0*/  ISETP.GT.AND P5, PT, R0, 0x30, PT ;  /* 0x000000300000780c */ /* 0x000fe20003fa4270 */
[----:B------:R-:W-:Y:S01]  /*36f0*/  HMMA.16816.F32.BF16 R36, R44, R22, R36 ;  /* 0x000000162c24723c */ /* 0x000fe20000041824 */
[----:B------:R-:W-:Y:S04]  /*3700*/  LDSM.16.MT88.4 R88, [R157+0x2000] ;  /* 0x002000009d58783b */ /* 0x000fe80000004200 */
[----:B------:R-:W-:Y:S03]  /*3710*/  LDSM.16.MT88.4 R96, [R178+0x4000] ;  /* 0x00400000b260783b */ /* 0x000fe60000004200 */
[----:B------:R-:W-:Y:S01]  /*3720*/  HMMA.16816.F32.BF16 R60, R56, R6, R60 ;  /* 0x00000006383c723c */ /* 0x000fe2000004183c */
[----:B------:R-:W-:Y:S04]  /*3730*/  LDSM.16.MT88.4 R104, [R164+0x4000] ;  /* 0x00400000a468783b */ /* 0x000fe80000004200 */
[----:B------:R-:W-:Y:S03]  /*3740*/  LDSM.16.MT88.4 R108, [R177+0x4000] ;  /* 0x00400000b16c783b */ /* 0x000fe60000004200 */
[----:B------:R-:W-:Y:S01]  /*3750*/  HMMA.16816.F32.BF16 R32, R44, R52, R32 ;  /* 0x000000342c20723c */ /* 0x000fe20000041820 */
[----:B------:R-:W-:Y:S01]  /*3760*/  FSEL R40, R40, -INF , P3 ;  /* 0xff80000028287808 */ /* 0x000fe20001800000 */
[----:B------:R-:W-:Y:S01]  /*3770*/  LDSM.16.MT88.4 R20, [R178+0x800] ;  /* 0x00080000b214783b */ /* 0x000fe20000004200 */
[----:B------:R-:W-:-:S02]  /*3780*/  FSEL R41, R41, -INF , P0 ;  /* 0xff80000029297808 */ /* 0x000fc40000000000 */
[----:B------:R-:W-:Y:S01]  /*3790*/  FSEL R42, R42, -INF , P3 ;  /* 0xff8000002a2a7808 */ /* 0x000fe20001800000 */
[----:B------:R-:W-:Y:S01]  /*37a0*/  LDSM.16.MT88.4 R136, [R164+0x800] ;  /* 0x00080000a488783b */ /* 0x000fe20000004200 */
[----:B------:R-:W-:Y:S01]  /*37b0*/  ISETP.GT.AND P3, PT, R0, 0x9, PT ;  /* 0x000000090000780c */ /* 0x000fe20003f64270 */
[----:B------:R-:W-:Y:S01]  /*37c0*/  HMMA.16816.F32.BF16 R72, R56, R12, R72 ;  /* 0x0000000c3848723c */ /* 0x000fe20000041848 */
[----:B------:R-:W-:Y:S02]  /*37d0*/  FMNMX.FTZ R4, R40, R41, !PT ;  /* 0x0000002928047209 */ /* 0x000fe40007810000 */
[----:B------:R-:W-:Y:S02]  /*37e0*/  FSEL R43, R43, -INF , P0 ;  /* 0xff8000002b2b7808 */ /* 0x000fe40000000000 */
[----:B------:R-:W-:Y:S02]  /*37f0*/  ISETP.GT.AND P0, PT, R0, 0x10, PT ;  /* 0x000000100000780c */ /* 0x000fe40003f04270 */
[----:B------:R-:W-:Y:S01]  /*3800*/  FSEL R37, R37, -INF , P3 ;  /* 0xff80000025257808 */ /* 0x000fe20001800000 */
[----:B------:R-:W-:Y:S01]  /*3810*/  HMMA.16816.F32.BF16 R28, R44, R54, R28 ;  /* 0x000000362c1c723c */ /* 0x000fe2000004181c */
[----:B------:R-:W-:-:S02]  /*3820*/  FSEL R39, R39, -INF , P3 ;  /* 0xff80000027277808 */ /* 0x000fc40001800000 */
[----:B------:R-:W-:Y:S02]  /*3830*/  ISETP.GT.AND P3, PT, R0, 0x11, PT ;  /* 0x000000110000780c */ /* 0x000fe40003f64270 */
[----:B------:R-:W-:Y:S02]  /*3840*/  FSEL R13, R38, -INF , P4 ;  /* 0xff800000260d7808 */ /* 0x000fe40002000000 */
[----:B------:R-:W-:Y:S01]  /*3850*/  FMNMX.FTZ R6, R42, R43, !PT ;  /* 0x0000002b2a067209 */ /* 0x000fe20007810000 */
[----:B------:R-:W-:Y:S01]  /*3860*/  HMMA.16816.F32.BF16 R64, R56, R14, R64 ;  /* 0x0000000e3840723c */ /* 0x000fe20000041840 */
[----:B------:R-:W-:Y:S01]  /*3870*/  FSEL R7, R32, -INF , P0 ;  /* 0xff80000020077808 */ /* 0x000fe20000000000 */
[----:B------:R-:W-:Y:S01]  /*3880*/  LDSM.16.MT88.4 R56, [R224] ;  /* 0x00000000e038783b */ /* 0x000fe20000004200 */
[----:B------:R-:W-:Y:S02]  /*3890*/  FSEL R33, R33, -INF , P3 ;  /* 0xff80000021217808 */ /* 0x000fe40001800000 */
[----:B------:R-:W-:-:S02]  /*38a0*/  FSEL R35, R35, -INF , P3 ;  /* 0xff80000023237808 */ /* 0x000fc40001800000 */
[----:B------:R-:W-:Y:S01]  /*38b0*/  FSEL R15, R36, -INF , P4 ;  /* 0xff800000240f7808 */ /* 0x000fe20002000000 */
[C---:B-----5:R-:W-:Y:S01]  /*38c0*/  HMMA.16816.F32.BF16 R24, R44.reuse, R48, R24 ;  /* 0x000000302c18723c */ /* 0x060fe20000041818 */
[C---:B------:R-:W-:Y:S02]  /*38d0*/  ISETP.GT.AND P4, PT, R0.reuse, 0x18, PT ;  /* 0x000000180000780c */ /* 0x040fe40003f84270 */
[----:B------:R-:W-:Y:S02]  /*38e0*/  FMNMX.FTZ R4, R15, R4, !PT ;  /* 0x000000040f047209 */ /* 0x000fe40007810000 */
[----:B------:R-:W-:Y:S02]  /*38f0*/  ISETP.GT.AND P3, PT, R0, 0x19, PT ;  /* 0x000000190000780c */ /* 0x000fe40003f64270 */
[----:B------:R-:W-:Y:S01]  /*3900*/  FMNMX.FTZ R4, R37, R4, !PT ;  /* 0x0000000425047209 */ /* 0x000fe20007810000 */
[----:B------:R-:W-:Y:S01]  /*3910*/  HMMA.16816.F32.BF16 R60, R44, R50, R60 ;  /* 0x000000322c3c723c */ /* 0x000fe2000004183c */
[----:B------:R-:W-:Y:S01]  /*3920*/  FSEL R5, R28, -INF , P4 ;  /* 0xff8000001c057808 */ /* 0x000fe20002000000 */
[----:B------:R-:W-:Y:S01]  /*3930*/  LDSM.16.MT88.4 R48, [R177] ;  /* 0x00000000b130783b */ /* 0x000fe20000004200 */
[----:B------:R-:W-:-:S02]  /*3940*/  FMNMX.FTZ R4, R7, R4, !PT ;  /* 0x0000000407047209 */ /* 0x000fc40007810000 */
[----:B------:R-:W-:Y:S02]  /*3950*/  FSEL R11, R34, -INF , P0 ;  /* 0xff800000220b7808 */ /* 0x000fe40000000000 */
[----:B------:R-:W-:Y:S01]  /*3960*/  FMNMX.FTZ R4, R33, R4, !PT ;  /* 0x0000000421047209 */ /* 0x000fe20007810000 */
[C---:B------:R-:W-:Y:S01]  /*3970*/  HMMA.16816.F32.BF16 R72, R44.reuse, R16, R72 ;  /* 0x000000102c48723c */ /* 0x040fe20000041848 */
[----:B------:R-:W-:Y:S02]  /*3980*/  ISETP.GT.AND P0, PT, R0, 0x20, PT ;  /* 0x000000200000780c */ /* 0x000fe40003f04270 */
[----:B------:R-:W-:Y:S02]  /*3990*/  FSEL R29, R29, -INF , P3 ;  /* 0xff8000001d1d7808 */ /* 0x000fe40001800000 */
[----:B------:R-:W-:Y:S02]  /*39a0*/  FMNMX.FTZ R4, R5, R4, !PT ;  /* 0x0000000405047209 */ /* 0x000fe40007810000 */
[----:B------:R-:W-:Y:S01]  /*39b0*/  FMNMX.FTZ R6, R13, R6, !PT ;  /* 0x000000060d067209 */ /* 0x000fe20007810000 */
[----:B------:R-:W-:Y:S01]  /*39c0*/  HMMA.16816.F32.BF16 R64, R44, R18, R64 ;  /* 0x000000122c40723c */ /* 0x000fe20000041840 */
        /* <DEDUP_REMOVED lines=10> */
[----:B------:R-:W-:Y:S02]  /*3a70*/  FSEL R159, R60, -INF , P0 ;  /* 0xff8000003c9f7808 */ /* 0x000fe40000000000 */
[----:B------:R-:W-:Y:S02]  /*3a80*/  FMNMX.FTZ R4, R245, R4, !PT ;  /* 0x00000004f5047209 */ /* 0x000fe40007810000 */
[----:B------:R-:W-:-:S02]  /*3a90*/  FSEL R9, R30, -INF , P4 ;  /* 0xff8000001e097808 */ /* 0x000fc40002000000 */
[----:B------:R-:W-:Y:S02]  /*3aa0*/  FMNMX.FTZ R6, R35, R6, !PT ;  /* 0x0000000623067209 */ /* 0x000fe40007810000 */
        /* <DEDUP_REMOVED lines=8> */
[----:B------:R-:W-:Y:S02]  /*3b30*/  FMNMX.FTZ R4, R233, R4, !PT ;  /* 0x00000004e9047209 */ /* 0x000fe40007810000 */
[----:B------:R-:W-:Y:S02]  /*3b40*/  FSEL R241, R27, -INF , P3 ;  /* 0xff8000001bf17808 */ /* 0x000fe40001800000 */
[----:B------:R-:W-:Y:S01]  /*3b50*/  FMNMX.FTZ R6, R165, R6, !PT ;  /* 0x00000006a5067209 */ /* 0x000fe20007810000 */
[----:B------:R-:W-:Y:S01]  /*3b60*/  LDSM.16.MT88.4 R24, [R164+0x2800] ;  /* 0x00280000a418783b */ /* 0x000fe20000004200 */
[----:B------:R-:W-:-:S02]  /*3b70*/  FSEL R235, R62, -INF , P0 ;  /* 0xff8000003eeb7808 */ /* 0x000fc40000000000 */
[C---:B------:R-:W-:Y:S02]  /*3b80*/  ISETP.GT.AND P3, PT, R0.reuse, 0x38, PT ;  /* 0x000000380000780c */ /* 0x040fe40003f64270 */
[----:B------:R-:W-:Y:S02]  /*3b90*/  ISETP.GT.AND P0, PT, R0, 0x39, PT ;  /* 0x000000390000780c */ /* 0x000fe40003f04270 */
[----:B------:R-:W-:Y:S02]  /*3ba0*/  FMNMX.FTZ R0, R175, R4, !PT ;  /* 0x00000004af007209 */ /* 0x000fe40007810000 */
[----:B------:R-:W-:Y:S02]  /*3bb0*/  FMNMX.FTZ R4, R241, R6, !PT ;  /* 0x00000006f1047209 */ /* 0x000fe40007810000 */
[----:B------:R-:W-:Y:S02]  /*3bc0*/  FSEL R173, R63, -INF , P6 ;  /* 0xff8000003fad7808 */ /* 0x000fe40003000000 */
[----:B------:R-:W-:-:S02]  /*3bd0*/  FMNMX.FTZ R4, R235, R4, !PT ;  /* 0x00000004eb047209 */ /* 0x000fc40007810000 */
[----:B------:R-:W-:Y:S02]  /*3be0*/  FSEL R167, R74, -INF , P5 ;  /* 0xff8000004aa77808 */ /* 0x000fe40002800000 */
[----:B------:R-:W-:Y:S02]  /*3bf0*/  FMNMX.FTZ R4, R173, R4, !PT ;  /* 0x00000004ad047209 */ /* 0x000fe40007810000 */
[----:B------:R-:W-:Y:S02]  /*3c00*/  FSEL R171, R64, -INF , P3 ;  /* 0xff80000040ab7808 */ /* 0x000fe40001800000 */
[----:B------:R-:W-:Y:S02]  /*3c10*/  FSEL R143, R75, -INF , P4 ;  /* 0xff8000004b8f7808 */ /* 0x000fe40002000000 */
[----:B------:R-:W-:Y:S01]  /*3c20*/  FMNMX.FTZ R4, R167, R4, !PT ;  /* 0x00000004a7047209 */ /* 0x000fe20007810000 */
[----:B------:R-:W-:Y:S01]  /*3c30*/  LDSM.16.MT88.4 R72, [R164+0x2000] ;  /* 0x00200000a448783b */ /* 0x000fe20000004200 */
[----:B------:R-:W-:-:S02]  /*3c40*/  FSEL R169, R65, -INF , P0 ;  /* 0xff80000041a97808 */ /* 0x000fc40000000000 */
[----:B------:R-:W-:Y:S02]  /*3c50*/  FMNMX.FTZ R0, R171, R0, !PT ;  /* 0x00000000ab007209 */ /* 0x000fe40007810000 */
        /* <DEDUP_REMOVED lines=24> */
[--C-:B------:R-:W-:Y:S02]  /*3de0*/  FFMA.FTZ R153, R15, c[0x0][0x2d0], -R140.reuse ;  /* 0x0000b4000f997a23 */ /* 0x100fe4000001088c */
[----:B------:R-:W-:Y:S01]  /*3df0*/  FFMA.FTZ R148, R37, c[0x0][0x2d0], -R140 ;  /* 0x0000b40025947a23 */ /* 0x000fe2000001088c */
[----:B------:R-:W-:Y:S01]  /*3e00*/  MUFU.EX2 R156, R156 ;  /* 0x0000009c009c7308 */ /* 0x000fe20000000800 */
[----:B------:R-:W-:-:S02]  /*3e10*/  FFMA.FTZ R154, R42, c[0x0][0x2d0], -R160 ;  /* 0x0000b4002a9a7a23 */ /* 0x000fc400000108a0 */
[--C-:B------:R-:W-:Y:S02]  /*3e20*/  FFMA.FTZ R151, R43, c[0x0][0x2d0], -R160.reuse ;  /* 0x0000b4002b977a23 */ /* 0x100fe400000108a0 */
[--C-:B------:R-:W-:Y:S01]  /*3e30*/  FFMA.FTZ R149, R13, c[0x0][0x2d0], -R160.reuse ;  /* 0x0000b4000d957a23 */ /* 0x100fe200000108a0 */
[----:B------:R-:W1:Y:S01]  /*3e40*/  LDSM.16.MT88.4 R40, [R164] ;  /* 0x00000000a428783b */ /* 0x000e620000004200 */
[----:B------:R-:W-:Y:S01]  /*3e50*/  FFMA.FTZ R146, R39, c[0x0][0x2d0], -R160 ;  /* 0x0000b40027927a23 */ /* 0x000fe200000108a0 */
[----:B------:R-:W2:Y:S01]  /*3e60*/  MUFU.EX2 R155, R155 ;  /* 0x0000009b009b7308 */ /* 0x000ea20000000800 */
[--C-:B------:R-:W-:Y:S01]  /*3e70*/  FFMA.FTZ R147, R7, c[0x0][0x2d0], -R140.reuse ;  /* 0x0000b40007937a23 */ /* 0x100fe2000001088c */
[----:B------:R-:W-:Y:S01]  /*3e80*/  LDSM.16.MT88.4 R12, [R157+0x2800] ;  /* 0x002800009d0c783b */ /* 0x000fe20000004200 */
[----:B------:R-:W-:Y:S02]  /*3e90*/  FFMA.FTZ R145, R5, c[0x0][0x2d0], -R140 ;  /* 0x0000b40005917a23 */ /* 0x000fe4000001088c */
[--C-:B------:R-:W-:Y:S01]  /*3ea0*/  FFMA.FTZ R152, R11, c[0x0][0x2d0], -R160.reuse ;  /* 0x0000b4000b987a23 */ /* 0x100fe200000108a0 */
[----:B------:R-:W3:Y:S01]  /*3eb0*/  LDSM.16.MT88.4 R4, [R224+0x4000] ;  /* 0x00400000e004783b */ /* 0x000ee20000004200 */
[----:B------:R-:W-:Y:S01]  /*3ec0*/  FFMA.FTZ R150, R9, c[0x0][0x2d0], -R160 ;  /* 0x0000b40009967a23 */ /* 0x000fe200000108a0 */
[----:B------:R-:W-:Y:S01]  /*3ed0*/  MUFU.EX2 R153, R153 ;  /* 0x0000009900997308 */ /* 0x000fe20000000800 */
[--C-:B------:R-:W-:Y:S01]  /*3ee0*/  FFMA.FTZ R144, R33, c[0x0][0x2d0], -R140.reuse ;  /* 0x0000b40021907a23 */ /* 0x100fe2000001088c */
[----:B------:R-:W4:Y:S01]  /*3ef0*/  LDSM.16.MT88.4 R8, [R178+0x2800] ;  /* 0x00280000b208783b */ /* 0x000f220000004200 */
[----:B------:R-:W-:-:S02]  /*3f00*/  FFMA.FTZ R0, R29, c[0x0][0x2d0], -R140 ;  /* 0x0000b4001d007a23 */ /* 0x000fc4000001088c */
[--C-:B------:R-:W-:Y:S02]  /*3f10*/  FFMA.FTZ R135, R35, c[0x0][0x2d0], -R160.reuse ;  /* 0x0000b40023877a23 */ /* 0x100fe400000108a0 */
[----:B------:R-:W-:Y:S01]  /*3f20*/  FFMA.FTZ R133, R31, c[0x0][0x2d0], -R160 ;  /* 0x0000b4001f857a23 */ /* 0x000fe200000108a0 */
[----:B------:R-:W5:Y:S01]  /*3f30*/  MUFU.EX2 R148, R148 ;  /* 0x0000009400947308 */ /* 0x000f620000000800 */
[----:B--2---:R-:W-:Y:S01]  /*3f40*/  F2FP.BF16.PACK_AB R112, R155, R156 ;  /* 0x0000009c9b70723e */ /* 0x004fe200000010ff */
[----:B------:R-:W-:Y:S01]  /*3f50*/  LDSM.16.MT88.4 R32, [R177+0x800] ;  /* 0x00080000b120783b */ /* 0x000fe20000004200 */
[--C-:B------:R-:W-:Y:S02]  /*3f60*/  FFMA.FTZ R158, R161, c[0x0][0x2d0], -R140.reuse ;  /* 0x0000b400a19e7a23 */ /* 0x100fe4000001088c */
[--C-:B------:R-:W-:Y:S01]  /*3f70*/  FFMA.FTZ R161, R245, c[0x0][0x2d0], -R140.reuse ;  /* 0x0000b400f5a17a23 */ /* 0x100fe2000001088c */
[----:B------:R-:W-:Y:S01]  /*3f80*/  LDSM.16.MT88.4 R28, [R157+0x800] ;  /* 0x000800009d1c783b */ /* 0x000fe20000004200 */
[--C-:B------:R-:W-:Y:S01]  /*3f90*/  FFMA.FTZ R159, R159, c[0x0][0x2d0], -R140.reuse ;  /* 0x0000b4009f9f7a23 */ /* 0x100fe2000001088c */
[----:B------:R-:W-:Y:S01]  /*3fa0*/  MUFU.EX2 R154, R154 ;  /* 0x0000009a009a7308 */ /* 0x000fe20000000800 */
[----:B------:R-:W-:-:S02]  /*3fb0*/  FFMA.FTZ R162, R243, c[0x0][0x2d0], -R140 ;  /* 0x0000b400f3a27a23 */ /* 0x000fc4000001088c */
[--C-:B------:R-:W-:Y:S02]  /*3fc0*/  FFMA.FTZ R165, R165, c[0x0][0x2d0], -R160.reuse ;  /* 0x0000b400a5a57a23 */ /* 0x100fe400000108a0 */
[--C-:B------:R-:W-:Y:S02]  /*3fd0*/  FFMA.FTZ R166, R241, c[0x0][0x2d0], -R160.reuse ;  /* 0x0000b400f1a67a23 */ /* 0x100fe400000108a0 */
[--C-:B------:R-:W-:Y:S01]  /*3fe0*/  FFMA.FTZ R168, R235, c[0x0][0x2d0], -R160.reuse ;  /* 0x0000b400eba87a23 */ /* 0x100fe200000108a0 */
[----:B------:R-:W2:Y:S01]  /*3ff0*/  MUFU.EX2 R151, R151 ;  /* 0x0000009700977308 */ /* 0x000ea20000000800 */
[----:B-----5:R-:W-:Y:S01]  /*4000*/  F2FP.BF16.PACK_AB R114, R148, R153 ;  /* 0x000000999472723e */ /* 0x020fe200000010ff */
[----:B------:R-:W-:Y:S02]  /*4010*/  FFMA.FTZ R173, R173, c[0x0][0x2d0], -R160 ;  /* 0x0000b400adad7a23 */ /* 0x000fe400000108a0 */
[----:B------:R-:W-:Y:S02]  /*4020*/  FFMA.FTZ R172, R169, c[0x0][0x2d0], -R140 ;  /* 0x0000b400a9ac7a23 */ /* 0x000fe4000001088c */
[----:B------:R-:W-:-:S02]  /*4030*/  FFMA.FTZ R167, R167, c[0x0][0x2d0], -R160 ;  /* 0x0000b400a7a77a23 */ /* 0x000fc400000108a0 */
[----:B------:R-:W-:Y:S01]  /*4040*/  MUFU.EX2 R149, R149 ;  /* 0x0000009500957308 */ /* 0x000fe20000000800 */
[--C-:B------:R-:W-:Y:S02]  /*4050*/  FFMA.FTZ R174, R143, c[0x0][0x2d0], -R160.reuse ;  /* 0x0000b4008fae7a23 */ /* 0x100fe400000108a0 */
[----:B------:R-:W-:Y:S02]  /*4060*/  FFMA.FTZ R169, R141, c[0x0][0x2d0], -R160 ;  /* 0x0000b4008da97a23 */ /* 0x000fe400000108a0 */
[--C-:B------:R-:W-:Y:S02]  /*4070*/  FFMA.FTZ R170, R233, c[0x0][0x2d0], -R140.reuse ;  /* 0x0000b400e9aa7a23 */ /* 0x100fe4000001088c */
[--C-:B------:R-:W-:Y:S01]  /*4080*/  FFMA.FTZ R175, R175, c[0x0][0x2d0], -R140.reuse ;  /* 0x0000b400afaf7a23 */ /* 0x100fe2000001088c */
[----:B------:R-:W5:Y:S01]  /*4090*/  MUFU.EX2 R146, R146 ;  /* 0x0000009200927308 */ /* 0x000f620000000800 */
[----:B--2---:R-:W-:Y:S01]  /*40a0*/  F2FP.BF16.PACK_AB R113, R151, R154 ;  /* 0x0000009a9771723e */ /* 0x004fe200000010ff */
[----:B------:R-:W-:-:S02]  /*40b0*/  FFMA.FTZ R171, R171, c[0x0][0x2d0], -R140 ;  /* 0x0000b400abab7a23 */ /* 0x000fc4000001088c */
[----:B------:R-:W-:Y:S01]  /*40c0*/  FFMA.FTZ R160, R163, c[0x0][0x2d0], -R160 ;  /* 0x0000b400a3a07a23 */ /* 0x000fe200000108a0 */
[----:B------:R-:W-:Y:S01]  /*40d0*/  LDSM.16.MT88.4 R140, [R164+0x3800] ;  /* 0x00380000a48c783b */ /* 0x000fe20000004200 */
[----:B------:R-:W-:Y:S02]  /*40e0*/  FADD.FTZ R156, R156, R155 ;  /* 0x0000009b9c9c7221 */ /* 0x000fe40000010000 */
[----:B------:R-:W-:Y:S01]  /*40f0*/  MUFU.EX2 R147, R147 ;  /* 0x0000009300937308 */ /* 0x000fe20000000800 */
[----:B------:R-:W-:Y:S02]  /*4100*/  FADD.FTZ R154, R154, R151 ;  /* 0x000000979a9a7221 */ /* 0x000fe40000010000 */
[----:B------:R-:W-:-:S04]  /*4110*/  FADD.FTZ R153, R153, R156 ;  /* 0x0000009c99997221 */ /* 0x000fc80000010000 */
[----:B------:R-:W-:Y:S01]  /*4120*/  FADD.FTZ R148, R148, R153 ;  /* 0x0000009994947221 */ /* 0x000fe20000010000 */
[----:B-----5:R-:W-:Y:S01]  /*4130*/  F2FP.BF16.PACK_AB R115, R146, R149 ;  /* 0x000000959273723e */ /* 0x020fe200000010ff */
[----:B------:R-:W2:Y:S01]  /*4140*/  MUFU.EX2 R144, R144 ;  /* 0x0000009000907308 */ /* 0x000ea20000000800 */
[----:B------:R-:W-:-:S04]  /*4150*/  FADD.FTZ R149, R149, R154 ;  /* 0x0000009a95957221 */ /* 0x000fc80000010000 */
        /* <DEDUP_REMOVED lines=11> */
[C---:B-1----:R-:W-:Y:S02]  /*4210*/  HMMA.16816.F32.BF16 R36, R112.reuse, R40, RZ ;  /* 0x000000287024723c */ /* 0x042fe400000418ff */
        /* <DEDUP_REMOVED lines=33> */
[C---:B---3--:R-:W-:Y:S07]  /*4430*/  HMMA.16816.F32.BF16 R116, R112.reuse, R4, RZ ;  /* 0x000000047074723c */ /* 0x048fee00000418ff */
[----:B--2---:R-:W-:Y:S01]  /*4440*/  F2FP.BF16.PACK_AB R4, R144, R147 ;  /* 0x000000939004723e */ /* 0x004fe200000010ff */
        /* <DEDUP_REMOVED lines=10> */
[----:B------:R-:W-:Y:S01]  /*44f0*/  FADD.FTZ R145, R0, R145 ;  /* 0x0000009100917221 */ /* 0x000fe20000010000 */
[----:B------:R-:W-:Y:S01]  /*4500*/  IADD3 R0, R2, -0x3, RZ ;  /* 0xfffffffd02007810 */ /* 0x000fe20007ffe0ff */
[----:B----4-:R-:W-:Y:S01]  /*4510*/  HMMA.16816.F32.BF16 R60, R4, R8, R60 ;  /* 0x00000008043c723c */ /* 0x010fe2000004183c */
[----:B------:R-:W-:-:S02]  /*4520*/  FADD.FTZ R150, R133, R150 ;  /* 0x0000009685967221 */ /* 0x000fc40000010000 */
[----:B------:R-:W-:-:S05]  /*4530*/  ISETP.GE.AND P0, PT, R0, R229, PT ;  /* 0x000000e50000720c */ /* 0x000fca0003f06270 */
        /* <DEDUP_REMOVED lines=124> */
[----:B------:R-:W-:Y:S01]  /*4d00*/  SHF.R.S32.HI R5, RZ, 0x1f, R0 ;  /* 0x0000001fff057819 */ /* 0x000fe20000011400 */
[----:B------:R-:W-:-:S04]  /*4d10*/  IMAD.WIDE.U32 R6, R0, c[0x0][0x1e0], RZ ;  /* 0x0000780000067a25 */ /* 0x000fc800078e00ff */
[----:B------:R-:W-:Y:S02]  /*4d20*/  IMAD R5, R5, c[0x0][0x1e0], RZ ;  /* 0x0000780005057a24 */ /* 0x000fe400078e02ff */
[----:B------:R-:W-:Y:S02]  /*4d30*/  IMAD.MOV.U32 R4, RZ, RZ, c[0x0][0x1e0] ;  /* 0x00007800ff047624 */ /* 0x000fe400078e00ff */
[----:B------:R-:W-:Y:S01]  /*4d40*/  IMAD R5, R0, c[0x0][0x1e4], R5 ;  /* 0x0000790000057a24 */ /* 0x000fe200078e0205 */
[----:B------:R-:W-:-:S03]  /*4d50*/  LEA R0, P0, R6, R238, 0x6 ;  /* 0x000000ee06007211 */ /* 0x000fc600078030ff */
[----:B------:R-:W-:Y:S01]  /*4d60*/  IMAD.IADD R5, R7, 0x1, R5 ;  /* 0x0000000107057824 */ /* 0x000fe200078e0205 */
[----:B------:R-:W-:-:S04]  /*4d70*/  LEA R8, P3, R0, c[0x0][0x1c8], 0x1 ;  /* 0x0000720000087a11 */ /* 0x000fc800078608ff */
        /* <DEDUP_REMOVED lines=15> */
.L_x_3724:
[----:B------:R-:W-:Y:S05]  /*4e70*/  BSYNC B0 ;  /* 0x0000000000007941 */ /* 0x000fea0003800000 */
.L_x_3723:
        /* <DEDUP_REMOVED lines=8> */
.L_x_3726:
        /* <DEDUP_REMOVED lines=9> */
[----:B-1----:R-:W-:Y:S01]  /*4f90*/  @!P5 IMAD.WIDE.U32 R32, R240, c[0x0][0x208], RZ ;  /* 0x00008200f020da25 */ /* 0x002fe200078e00ff */
[----:B------:R-:W-:Y:S02]  /*4fa0*/  @!P5 MOV R2, c[0x0][0x208] ;  /* 0x000082000002da02 */ /* 0x000fe40000000f00 */
[----:B------:R-:W-:Y:S01]  /*4fb0*/  @!P5 MOV R3, c[0x0][0x20c] ;  /* 0x000083000003da02 */ /* 0x000fe20000000f00 */
[----:B------:R-:W-:Y:S01]  /*4fc0*/  @!P5 IMAD R159, R159, c[0x0][0x208], RZ ;  /* 0x000082009f9fda24 */ /* 0x000fe200078e02ff */
[----:B------:R-:W-:Y:S01]  /*4fd0*/  @!P5 SHF.L.U32 R157, R32, 0x6, RZ ;  /* 0x00000006209dd819 */ /* 0x000fe200000006ff */
[----:B------:R-:W-:Y:S01]  /*4fe0*/  @!P5 IMAD R168, R232, 0x6000, R202 ;  /* 0x00006000e8a8d824 */ /* 0x000fe200078e02ca */
[----:B------:R-:W-:Y:S01]  /*4ff0*/  @!P5 ISETP.GE.AND P3, PT, R199, c[0x0][0x1d4], PT ;  /* 0x00007500c700da0c */ /* 0x000fe20003f66270 */
[----:B------:R-:W-:Y:S01]  /*5000*/  LDSM.16.M88.4 R136, [R182] ;  /* 0x00000000b688783b */ /* 0x000fe20000000200 */
[----:B------:R-:W-:Y:S01]  /*5010*/  @!P5 IMAD R159, R240, c[0x0][0x20c], R159 ;  /* 0x00008300f09fda24 */ /* 0x000fe200078e029f */
[----:B------:R-:W-:Y:S02]  /*5020*/  @!P5 LEA R161, P0, R2, R157, 0x5 ;  /* 0x0000009d02a1d211 */ /* 0x000fe400078028ff */
[----:B------:R-:W-:Y:S02]  /*5030*/  @!P5 IADD3 R157, P4, R157, R236, RZ ;  /* 0x000000ec9d9dd210 */ /* 0x000fe40007f9e0ff */
[----:B------:R-:W-:Y:S02]  /*5040*/  @!P5 IADD3 R159, R33, R159, RZ ;  /* 0x0000009f219fd210 */ /* 0x000fe40007ffe0ff */
[----:B------:R-:W2:Y:S01]  /*5050*/  LDSM.16.M88.4 R140, [R173] ;  /* 0x00000000ad8c783b */ /* 0x000ea20000000200 */
[----:B------:R-:W-:Y:S02]  /*5060*/  @!P5 LEA R164, P6, R157, c[0x0][0x1f8], 0x1 ;  /* 0x00007e009da4da11 */ /* 0x000fe400078c08ff */
[----:B------:R-:W-:Y:S02]  /*5070*/  @!P5 SHF.L.U64.HI R159, R32, 0x6, R159 ;  /* 0x00000006209fd819 */ /* 0x000fe4000001029f */
[----:B------:R-:W-:Y:S02]  /*5080*/  @!P5 ISETP.GE.AND P2, PT, R200, c[0x0][0x1d4], PT ;  /* 0x00007500c800da0c */ /* 0x000fe40003f46270 */
[----:B------:R-:W-:Y:S01]  /*5090*/  @!P5 LEA.HI.X R3, R2, R159, R3, 0x5, P0 ;  /* 0x0000009f0203d211 */ /* 0x000fe200000f2c03 */
[----:B------:R-:W3:Y:S01]  /*50a0*/  LDSM.16.M88.4 R144, [R173+0x800] ;  /* 0x00080000ad90783b */ /* 0x000ee20000000200 */
[----:B------:R-:W-:Y:S02]  /*50b0*/  @!P5 IADD3.X R2, R159, R190, RZ, P4, !PT ;  /* 0x000000be9f02d210 */ /* 0x000fe400027fe4ff */
[----:B------:R-:W-:Y:S02]  /*50c0*/  @!P5 IADD3 R132, P0, R161, R236, RZ ;  /* 0x000000eca184d210 */ /* 0x000fe40007f1e0ff */
[----:B------:R-:W-:Y:S02]  /*50d0*/  @!P5 LEA.HI.X R165, R157, c[0x0][0x1fc], R2, 0x1, P6 ;  /* 0x00007f009da5da11 */ /* 0x000fe400030f0c02 */
[----:B------:R-:W-:Y:S01]  /*50e0*/  @!P5 LEA R170, P4, R132, c[0x0][0x1f8], 0x1 ;  /* 0x00007e0084aada11 */ /* 0x000fe200078808ff */
[----:B------:R-:W4:Y:S01]  /*50f0*/  LDSM.16.M88.4 R148, [R173+0x1000] ;  /* 0x00100000ad94783b */ /* 0x000f220000000200 */
[----:B------:R-:W-:Y:S02]  /*5100*/  MOV R2, 0x40 ;  /* 0x0000004000027802 */ /* 0x000fe40000000f00 */
[----:B------:R-:W-:Y:S02]  /*5110*/  @!P5 IADD3.X R3, R3, R190, RZ, P0, !PT ;  /* 0x000000be0303d210 */ /* 0x000fe400007fe4ff */
[----:B------:R-:W-:Y:S02]  /*5120*/  LOP3.LUT P0, RZ, R184, 0x4, RZ, 0xc0, !PT ;  /* 0x00000004b8ff7812 */ /* 0x000fe4000780c0ff */
[----:B------:R-:W-:Y:S01]  /*5130*/  @!P5 LEA.HI.X R171, R132, c[0x0][0x1fc], R3, 0x1, P4 ;  /* 0x00007f0084abda11 */ /* 0x000fe200020f0c03 */
[----:B------:R-:W5:Y:S01]  /*5140*/  LDSM.16.M88.4 R152, [R173+0x1800] ;  /* 0x00180000ad98783b */ /* 0x000f620000000200 */
[----:B------:R-:W-:Y:S02]  /*5150*/  SEL R132, R2, 0xffffffc0, !P0 ;  /* 0xffffffc002847807 */ /* 0x000fe40004000000 */
[----:B------:R-:W-:Y:S02]  /*5160*/  ISETP.GE.AND P6, PT, R232, 0x1, PT ;  /* 0x00000001e800780c */ /* 0x000fe40003fc6270 */
[CC--:B------:R-:W-:Y:S02]  /*5170*/  IADD3 R2, R132.reuse, R173.reuse, RZ ;  /* 0x000000ad84027210 */ /* 0x0c0fe40007ffe0ff */
[----:B------:R-:W-:Y:S02]  /*5180*/  IADD3 R3, R132, R172, RZ ;  /* 0x000000ac84037210 */ /* 0x000fe40007ffe0ff */
[----:B------:R-:W-:Y:S02]  /*5190*/  IADD3 R132, R176, R173, R132 ;  /* 0x000000adb0847210 */ /* 0x000fe40007ffe084 */
[----:B------:R-:W-:Y:S04]  /*51a0*/  IADD3 R232, R232, 0x1, RZ ;  /* 0x00000001e8e87810 */ /* 0x000fe80007ffe0ff */
[----:B------:R-:W-:Y:S01]  /*51b0*/  SEL R232, R232, RZ, !P6 ;  /* 0x000000ffe8e87207 */ /* 0x000fe20007000000 */
        /* <DEDUP_REMOVED lines=13> */
[----:B------:R-:W1:Y:S07]  /*5290*/  LDSM.16.M88.4 R152, [R172+0x1800] ;  /* 0x00180000ac98783b */ /* 0x000e6e0000000200 */
[C---:B------:R-:W-:Y:S01]  /*52a0*/  HMMA.16816.F32.BF16 R8, R140.reuse, R146, R8 ;  /* 0x000000928c08723c */ /* 0x040fe20000041808 */
[----:B------:R-:W-:Y:S01]  /*52b0*/  @!PT LDS RZ, [RZ] ;  /* 0x00000000fffff984 */ /* 0x000fe20000000800 */
[----:B------:R-:W-:Y:S01]  /*52c0*/  @!PT LDS RZ, [RZ] ;  /* 0x00000000fffff984 */ /* 0x000fe20000000800 */
[----:B------:R-:W-:Y:S01]  /*52d0*/  @!PT LDS RZ, [RZ] ;  /* 0x00000000fffff984 */ /* 0x000fe20000000800 */
[----:B------:R4:W-:Y:S07]  /*52e0*/  @!P5 LDGSTS.E.BYPASS.LTC128B.128 [R168], [R164.64], !P1 ;  /* 0x00000000a4a8dfae */ /* 0x0009ee000c901d48 */
[C---:B--2---:R-:W-:Y:S01]  /*52f0*/  HMMA.16816.F32.BF16 R12, R140.reuse, R148, R12 ;  /* 0x000000948c0c723c */ /* 0x044fe2000004180c */
[----:B------:R4:W-:Y:S07]  /*5300*/  @!P5 LDGSTS.E.BYPASS.LTC128B.128 [R168+0x2000], [R164.64+0x80], !P3 ;  /* 0x02000080a4a8dfae */ /* 0x0009ee000d901d48 */
[C---:B------:R-:W-:Y:S01]  /*5310*/  HMMA.16816.F32.BF16 R16, R140.reuse, R150, R16 ;  /* 0x000000968c10723c */ /* 0x040fe20000041810 */
[----:B------:R4:W-:Y:S07]  /*5320*/  @!P5 LDGSTS.E.BYPASS.LTC128B.128 [R168+0x4000], [R164.64+0x100], !P2 ;  /* 0x04000100a4a8dfae */ /* 0x0009ee000d101d48 */
[C---:B---3--:R-:W-:Y:S01]  /*5330*/  HMMA.16816.F32.BF16 R20, R140.reuse, R136, R20 ;  /* 0x000000888c14723c */ /* 0x048fe20000041814 */
[----:B------:R2:W-:Y:S07]  /*5340*/  @!P5 LDGSTS.E.BYPASS.LTC128B.128 [R168+0x1000], [R170.64], !P1 ;  /* 0x01000000aaa8dfae */ /* 0x0005ee000c901d48 */
[C---:B------:R-:W-:Y:S01]  /*5350*/  HMMA.16816.F32.BF16 R24, R140.reuse, R138, R24 ;  /* 0x0000008a8c18723c */ /* 0x040fe20000041818 */
[----:B------:R2:W-:Y:S07]  /*5360*/  @!P5 LDGSTS.E.BYPASS.LTC128B.128 [R168+0x3000], [R170.64+0x80], !P3 ;  /* 0x03000080aaa8dfae */ /* 0x0005ee000d901d48 */
[C---:B-1----:R-:W-:Y:S01]  /*5370*/  HMMA.16816.F32.BF16 R28, R140.reuse, R152, R28 ;  /* 0x000000988c1c723c */ /* 0x042fe2000004181c */
[----:B------:R2:W-:Y:S07]  /*5380*/  @!P5 LDGSTS.E.BYPASS.LTC128B.128 [R168+0x5000], [R170.64+0x100], !P2 ;  /* 0x05000100aaa8dfae */ /* 0x0005ee000d101d48 */
[----:B------:R-:W-:Y:S01]  /*5390*/  HMMA.16816.F32.BF16 R32, R140, R154, R32 ;  /* 0x0000009a8c20723c */ /* 0x000fe20000041820 */
[----:B------:R-:W-:Y:S08]  /*53a0*/  LDSM.16.M88.4 R144, [R180] ;  /* 0x00000000b490783b */ /* 0x000ff00000000200 */
[----:B------:R-:W1:Y:S08]  /*53b0*/  LDSM.16.M88.4 R156, [R2] ;  /* 0x00000000029c783b */ /* 0x000e700000000200 */
[----:B------:R-:W3:Y:S08]  /*53c0*/  LDSM.16.M88.4 R160, [R2+0x800] ;  /* 0x0008000002a0783b */ /* 0x000ef00000000200 */
[----:B------:R-:W5:Y:S08]  /*53d0*/  LDSM.16.M88.4 R148, [R2+0x1000] ;  /* 0x001000000294783b */ /* 0x000f700000000200 */
[----:B------:R-:W0:Y:S08]  /*53e0*/  LDGDEPBAR ;  /* 0x00000000000079af */ /* 0x000e300000000000 */
[----:B----4-:R-:W4:Y:S01]  /*53f0*/  LDSM.16.M88.4 R164, [R2+0x1800] ;  /* 0x0018000002a4783b */ /* 0x010f220000000200 */
[C---:B-1----:R-:W-:Y:S07]  /*5400*/  HMMA.16816.F32.BF16 R4, R144.reuse, R156, R4 ;  /* 0x0000009c9004723c */ /* 0x042fee0000041804 */
[----:B------:R-:W-:Y:S01]  /*5410*/  LDSM.16.M88.4 R136, [R179] ;  /* 0x00000000b388783b */ /* 0x000fe20000000200 */
[C---:B------:R-:W-:Y:S07]  /*5420*/  HMMA.16816.F32.BF16 R8, R144.reuse, R158, R8 ;  /* 0x0000009e9008723c */ /* 0x040fee0000041808 */
[----:B--2---:R-:W1:Y:S01]  /*5430*/  LDSM.16.M88.4 R168, [R3] ;  /* 0x0000000003a8783b */ /* 0x004e620000000200 */
[C---:B---3--:R-:W-:Y:S07]  /*5440*/  HMMA.16816.F32.BF16 R12, R144.reuse, R160, R12 ;  /* 0x000000a0900c723c */ /* 0x048fee000004180c */
[----:B------:R-:W2:Y:S01]  /*5450*/  LDSM.16.M88.4 R140, [R3+0x800] ;  /* 0x00080000038c783b */ /* 0x000ea20000000200 */
[C---:B------:R-:W-:Y:S07]  /*5460*/  HMMA.16816.F32.BF16 R16, R144.reuse, R162, R16 ;  /* 0x000000a29010723c */ /* 0x040fee0000041810 */
[----:B------:R-:W3:Y:S01]  /*5470*/  LDSM.16.M88.4 R152, [R3+0x1000] ;  /* 0x001000000398783b */ /* 0x000ee20000000200 */
[C---:B-----5:R-:W-:Y:S07]  /*5480*/  HMMA.16816.F32.BF16 R20, R144.reuse, R148, R20 ;  /* 0x000000949014723c */ /* 0x060fee0000041814 */
[----:B------:R-:W5:Y:S01]  /*5490*/  LDSM.16.M88.4 R156, [R3+0x1800] ;  /* 0x00180000039c783b */ /* 0x000f620000000200 */
[C---:B------:R-:W-:Y:S07]  /*54a0*/  HMMA.16816.F32.BF16 R24, R144.reuse, R150, R24 ;  /* 0x000000969018723c */ /* 0x040fee0000041818 */
[----:B------:R-:W-:Y:S01]  /*54b0*/  LDSM.16.M88.4 R148, [R173+0x2000] ;  /* 0x00200000ad94783b */ /* 0x000fe20000000200 */
[C---:B----4-:R-:W-:Y:S07]  /*54c0*/  HMMA.16816.F32.BF16 R28, R144.reuse, R164, R28 ;  /* 0x000000a4901c723c */ /* 0x050fee000004181c */
[----:B------:R-:W-:Y:S01]  /*54d0*/  LDSM.16.M88.4 R160, [R173+0x2800] ;  /* 0x00280000ada0783b */ /* 0x000fe20000000200 */
[----:B------:R-:W-:Y:S07]  /*54e0*/  HMMA.16816.F32.BF16 R32, R144, R166, R32 ;  /* 0x000000a69020723c */ /* 0x000fee0000041820 */
[----:B------:R-:W4:Y:S01]  /*54f0*/  LDSM.16.M88.4 R144, [R182+0x4000] ;  /* 0x00400000b690783b */ /* 0x000f220000000200 */
[C---:B-1----:R-:W-:Y:S07]  /*5500*/  HMMA.16816.F32.BF16 R4, R136.reuse, R168, R4 ;  /* 0x000000a88804723c */ /* 0x042fee0000041804 */
[----:B------:R-:W-:Y:S01]  /*5510*/  LDSM.16.M88.4 R164, [R181+0x4000] ;  /* 0x00400000b5a4783b */ /* 0x000fe20000000200 */
[C---:B------:R-:W-:Y:S07]  /*5520*/  HMMA.16816.F32.BF16 R8, R136.reuse, R170, R8 ;  /* 0x000000aa8808723c */ /* 0x040fee0000041808 */
[----:B------:R-:W-:Y:S01]  /*5530*/  LDSM.16.M88.4 R168, [R172+0x2000] ;  /* 0x00200000aca8783b */ /* 0x000fe20000000200 */
[C---:B--2---:R-:W-:Y:S08]  /*5540*/  HMMA.16816.F32.BF16 R12, R136.reuse, R140, R12 ;  /* 0x0000008c880c723c */ /* 0x044ff0000004180c */
[C---:B------:R-:W-:Y:S01]  /*5550*/  HMMA.16816.F32.BF16 R16, R136.reuse, R142, R16 ;  /* 0x0000008e8810723c */ /* 0x040fe20000041810 */
[----:B------:R-:W1:Y:S07]  /*5560*/  LDSM.16.M88.4 R140, [R173+0x3000] ;  /* 0x00300000ad8c783b */ /* 0x000e6e0000000200 */
[C---:B---3--:R-:W-:Y:S08]  /*5570*/  HMMA.16816.F32.BF16 R20, R136.reuse, R152, R20 ;  /* 0x000000988814723c */ /* 0x048ff00000041814 */
[C---:B------:R-:W-:Y:S01]  /*5580*/  HMMA.16816.F32.BF16 R24, R136.reuse, R154, R24 ;  /* 0x0000009a8818723c */ /* 0x040fe20000041818 */
[----:B------:R-:W2:Y:S07]  /*5590*/  LDSM.16.M88.4 R152, [R173+0x3800] ;  /* 0x00380000ad98783b */ /* 0x000eae0000000200 */
[C---:B-----5:R-:W-:Y:S08]  /*55a0*/  HMMA.16816.F32.BF16 R28, R136.reuse, R156, R28 ;  /* 0x0000009c881c723c */ /* 0x060ff0000004181c */
        /* <DEDUP_REMOVED lines=27> */
[----:B------:R-:W5:Y:S07]  /*5760*/  LDSM.16.M88.4 R156, [R132+0x2800] ;  /* 0x00280000849c783b */ /* 0x000f6e0000000200 */
[C---:B-1----:R-:W-:Y:S01]  /*5770*/  HMMA.16816.F32.BF16 R4, R140.reuse, R160, R4 ;  /* 0x000000a08c04723c */ /* 0x042fe20000041804 */
[----:B------:R-:W-:Y:S07]  /*5780*/  LDSM.16.M88.4 R164, [R173+0x5000] ;  /* 0x00500000ada4783b */ /* 0x000fee0000000200 */
[C---:B------:R-:W-:Y:S01]  /*5790*/  HMMA.16816.F32.BF16 R8, R140.reuse, R162, R8 ;  /* 0x000000a28c08723c */ /* 0x040fe20000041808 */
[----:B------:R-:W-:Y:S07]  /*57a0*/  LDSM.16.M88.4 R160, [R173+0x4800] ;  /* 0x00480000ada0783b */ /* 0x000fee0000000200 */
[C---:B--2---:R-:W-:Y:S08]  /*57b0*/  HMMA.16816.F32.BF16 R12, R140.reuse, R144, R12 ;  /* 0x000000908c0c723c */ /* 0x044ff0000004180c */
[C---:B------:R-:W-:Y:S01]  /*57c0*/  HMMA.16816.F32.BF16 R16, R140.reuse, R146, R16 ;  /* 0x000000928c10723c */ /* 0x040fe20000041810 */
[----:B------:R-:W1:Y:S07]  /*57d0*/  LDSM.16.M88.4 R144, [R132+0x3000] ;  /* 0x003000008490783b */ /* 0x000e6e0000000200 */
[C---:B---3--:R-:W-:Y:S08]  /*57e0*/  HMMA.16816.F32.BF16 R20, R140.reuse, R136, R20 ;  /* 0x000000888c14723c */ /* 0x048ff00000041814 */
[C---:B------:R-:W-:Y:S01]  /*57f0*/  HMMA.16816.F32.BF16 R24, R140.reuse, R138, R24 ;  /* 0x0000008a8c18723c */ /* 0x040fe20000041818 */
[----:B------:R-:W2:Y:S07]  /*5800*/  LDSM.16.M88.4 R136, [R132+0x3800] ;  /* 0x003800008488783b */ /* 0x000eae0000000200 */
[C---:B----4-:R-:W-:Y:S08]  /*5810*/  HMMA.16816.F32.BF16 R28, R140.reuse, R148, R28 ;  /* 0x000000948c1c723c */ /* 0x050ff0000004181c */
[----:B------:R-:W-:Y:S01]  /*5820*/  HMMA.16816.F32.BF16 R32, R140, R150, R32 ;  /* 0x000000968c20723c */ /* 0x000fe20000041820 */
[----:B------:R-:W-:Y:S07]  /*5830*/  LDSM.16.M88.4 R140, [R182+0x8000] ;  /* 0x00800000b68c783b */ /* 0x000fee0000000200 */
[C---:B------:R-:W-:Y:S01]  /*5840*/  HMMA.16816.F32.BF16 R4, R152.reuse, R168, R4 ;  /* 0x000000a89804723c */ /* 0x040fe20000041804 */
        /* <DEDUP_REMOVED lines=13> */
[----:B------:R-:W-:Y:S07]  /*5920*/  LDSM.16.M88.4 R152, [R172+0x5800] ;  /* 0x00580000ac98783b */ /* 0x000fee0000000200 */
[C---:B------:R-:W-:Y:S01]  /*5930*/  HMMA.16816.F32.BF16 R8, R140.reuse, R150, R8 ;  /* 0x000000968c08723c */ /* 0x040fe20000041808 */
[----:B------:R-:W3:Y:S07]  /*5940*/  LDSM.16.M88.4 R148, [R172+0x5000] ;  /* 0x00500000ac94783b */ /* 0x000eee0000000200 */
[C---:B------:R-:W-:Y:S01]  /*5950*/  HMMA.16816.F32.BF16 R12, R140.reuse, R160, R12 ;  /* 0x000000a08c0c723c */ /* 0x040fe2000004180c */
[----:B------:R-:W-:Y:S07]  /*5960*/  LDSM.16.M88.4 R172, [R3+0x4000] ;  /* 0x0040000003ac783b */ /* 0x000fee0000000200 */
        /* <DEDUP_REMOVED lines=25> */
[C---:B-1----:R-:W-:Y:S08]  /*5b00*/  HMMA.16816.F32.BF16 R20, R160.reuse, R156, R20 ;  /* 0x0000009ca014723c */ /* 0x042ff00000041814 */
[C---:B------:R-:W-:Y:S08]  /*5b10*/  HMMA.16816.F32.BF16 R24, R160.reuse, R158, R24 ;  /* 0x0000009ea018723c */ /* 0x040ff00000041818 */
[C---:B--2---:R-:W-:Y:S08]  /*5b20*/  HMMA.16816.F32.BF16 R28, R160.reuse, R136, R28 ;  /* 0x00000088a01c723c */ /* 0x044ff0000004181c */
[----:B------:R-:W-:Y:S01]  /*5b30*/  HMMA.16816.F32.BF16 R32, R160, R138, R32 ;  /* 0x0000008aa020723c */ /* 0x000fe20000041820 */
[----:B------:R1:W2:Y:S01]  /*5b40*/  LDSM.16.M88.4 R136, [R132+0x5800] ;  /* 0x005800008488783b */ /* 0x0002a20000000200 */
[----:B------:R-:W-:Y:S05]  /*5b50*/  DEPBAR.LE SB0, 0x2 ;  /* 0x000080800000791a */ /* 0x000fea0000000000 */
[-C--:B------:R-:W-:Y:S01]  /*5b60*/  IADD3 R162, R178, R186.reuse, RZ ;  /* 0x000000bab2a27210 */ /* 0x080fe20007ffe0ff */
[C---:B------:R-:W-:Y:S01]  /*5b70*/  HMMA.16816.F32.BF16 R4, R168.reuse, R172, R4 ;  /* 0x000000aca804723c */ /* 0x040fe20000041804 */
[----:B------:R-:W-:Y:S04]  /*5b80*/  BAR.SYNC.DEFER_BLOCKING 0x0 ;  /* 0x0000000000007b1d */ /* 0x000fe80000010000 */
[----:B------:R-:W-:Y:S03]  /*5b90*/  IADD3 R160, R177, R186, RZ ;  /* 0x000000bab1a07210 */ /* 0x000fe60007ffe0ff */
[C---:B------:R-:W-:Y:S04]  /*5ba0*/  HMMA.16816.F32.BF16 R8, R168.reuse, R174, R8 ;  /* 0x000000aea808723c */ /* 0x040fe80000041808 */
[----:B------:R-:W-:Y:S04]  /*5bb0*/  IADD3 R161, R183, R160, RZ ;  /* 0x000000a0b7a17210 */ /* 0x000fe80007ffe0ff */
[C---:B---3--:R-:W-:Y:S08]  /*5bc0*/  HMMA.16816.F32.BF16 R12, R168.reuse, R144, R12 ;  /* 0x00000090a80c723c */ /* 0x048ff0000004180c */
[C---:B------:R-:W-:Y:S01]  /*5bd0*/  HMMA.16816.F32.BF16 R16, R168.reuse, R146, R16 ;  /* 0x00000092a810723c */ /* 0x040fe20000041810 */
[----:B------:R-:W-:Y:S03]  /*5be0*/  LDSM.16.MT88.4 R144, [R160] ;  /* 0x00000000a090783b */ /* 0x000fe60000004200 */
[----:B------:R-:W-:Y:S02]  /*5bf0*/  FMNMX.FTZ R2, R4, R133, !PT ;  /* 0x0000008504027209 */ /* 0x000fe40007810000 */
[----:B------:R-:W-:Y:S02]  /*5c00*/  FMNMX.FTZ R156, R6, R0, !PT ;  /* 0x00000000069c7209 */ /* 0x000fe40007810000 */
[C---:B----4-:R-:W-:Y:S01]  /*5c10*/  HMMA.16816.F32.BF16 R20, R168.reuse, R140, R20 ;  /* 0x0000008ca814723c */ /* 0x050fe20000041814 */
[----:B------:R-:W-:Y:S03]  /*5c20*/  LDSM.16.MT88.4 R148, [R162+0x2800] ;  /* 0x00280000a294783b */ /* 0x000fe60000004200 */
[----:B------:R-:W-:Y:S02]  /*5c30*/  FMNMX.FTZ R3, R5, R2, !PT ;  /* 0x0000000205037209 */ /* 0x000fe40007810000 */
[----:B------:R-:W-:Y:S02]  /*5c40*/  FMNMX.FTZ R157, R7, R156, !PT ;  /* 0x0000009c079d7209 */ /* 0x000fe40007810000 */
[C---:B------:R-:W-:Y:S04]  /*5c50*/  HMMA.16816.F32.BF16 R24, R168.reuse, R142, R24 ;  /* 0x0000008ea818723c */ /* 0x040fe80000041818 */
[----:B------:R-:W-:Y:S02]  /*5c60*/  FMNMX.FTZ R2, R8, R3, !PT ;  /* 0x0000000308027209 */ /* 0x000fe40007810000 */
[----:B-1----:R-:W-:Y:S02]  /*5c70*/  FMNMX.FTZ R132, R10, R157, !PT ;  /* 0x0000009d0a847209 */ /* 0x002fe40007810000 */
[C---:B--2---:R-:W-:Y:S04]  /*5c80*/  HMMA.16816.F32.BF16 R28, R168.reuse, R136, R28 ;  /* 0x00000088a81c723c */ /* 0x044fe8000004181c */
[----:B------:R-:W-:Y:S02]  /*5c90*/  FMNMX.FTZ R3, R9, R2, !PT ;  /* 0x0000000209037209 */ /* 0x000fe40007810000 */
[----:B------:R-:W-:Y:S02]  /*5ca0*/  FMNMX.FTZ R157, R11, R132, !PT ;  /* 0x000000840b9d7209 */ /* 0x000fe40007810000 */
[----:B------:R-:W-:Y:S01]  /*5cb0*/  HMMA.16816.F32.BF16 R32, R168, R138, R32 ;  /* 0x0000008aa820723c */ /* 0x000fe20000041820 */
[----:B------:R-:W-:Y:S03]  /*5cc0*/  LDSM.16.MT88.4 R136, [R162] ;  /* 0x00000000a288783b */ /* 0x000fe60000004200 */
        /* <DEDUP_REMOVED lines=18> */
[----:B------:R-:W-:Y:S04]  /*5df0*/  FMNMX.FTZ R3, R29, R2, !PT ;  /* 0x000000021d037209 */ /* 0x000fe80007810000 */
        /* <DEDUP_REMOVED lines=12> */
[C---:B------:R-:W-:Y:S02]  /*5ec0*/  FADD.FTZ R133, -R132.reuse, R133 ;  /* 0x0000008584857221 */ /* 0x040fe40000010100 */
[----:B------:R-:W-:Y:S01]  /*5ed0*/  FMUL.FTZ R174, R132, c[0x0][0x2d0] ;  /* 0x0000b40084ae7a20 */ /* 0x000fe20000410000 */
[----:B--2---:R-:W-:Y:S01]  /*5ee0*/  FMNMX.FTZ R3, R156, R3, !PT ;  /* 0x000000039c037209 */ /* 0x004fe20007810000 */
[----:B------:R-:W-:Y:S01]  /*5ef0*/  FMUL.FTZ R2, R133, c[0x0][0x2d0] ;  /* 0x0000b40085027a20 */ /* 0x000fe20000410000 */
[----:B------:R-:W-:Y:S01]  /*5f00*/  LDSM.16.MT88.4 R156, [R160+0x2800] ;  /* 0x00280000a09c783b */ /* 0x000fe20000004200 */
[----:B------:R-:W-:Y:S02]  /*5f10*/  FFMA.FTZ R165, R8, c[0x0][0x2d0], -R174 ;  /* 0x0000b40008a57a23 */ /* 0x000fe400000108ae */
[C---:B------:R-:W-:Y:S02]  /*5f20*/  FADD.FTZ R133, -R3.reuse, R0 ;  /* 0x0000000003857221 */ /* 0x040fe40000010100 */
[----:B------:R-:W-:Y:S01]  /*5f30*/  FMUL.FTZ R171, R3, c[0x0][0x2d0] ;  /* 0x0000b40003ab7a20 */ /* 0x000fe20000410000 */
[----:B------:R-:W1:Y:S01]  /*5f40*/  MUFU.EX2 R2, R2 ;  /* 0x0000000200027308 */ /* 0x000e620000000800 */
[----:B------:R-:W-:Y:S01]  /*5f50*/  FMUL.FTZ R0, R133, c[0x0][0x2d0] ;  /* 0x0000b40085007a20 */ /* 0x000fe20000410000 */
[----:B------:R-:W-:Y:S01]  /*5f60*/  IADD3 R133, R183, R162, RZ ;  /* 0x000000a2b7857210 */ /* 0x000fe20007ffe0ff */
[--C-:B------:R-:W-:Y:S02]  /*5f70*/  FFMA.FTZ R166, R9, c[0x0][0x2d0], -R174.reuse ;  /* 0x0000b40009a67a23 */ /* 0x100fe400000108ae */
[--C-:B------:R-:W-:Y:S02]  /*5f80*/  FFMA.FTZ R167, R6, c[0x0][0x2d0], -R171.reuse ;  /* 0x0000b40006a77a23 */ /* 0x100fe400000108ab */
[--C-:B------:R-:W-:Y:S01]  /*5f90*/  FFMA.FTZ R168, R7, c[0x0][0x2d0], -R171.reuse ;  /* 0x0000b40007a87a23 */ /* 0x100fe200000108ab */
[----:B------:R-:W2:Y:S01]  /*5fa0*/  LDSM.16.MT88.4 R140, [R133] ;  /* 0x00000000858c783b */ /* 0x000ea20000004200 */
[--C-:B------:R-:W-:Y:S01]  /*5fb0*/  FFMA.FTZ R169, R10, c[0x0][0x2d0], -R171.reuse ;  /* 0x0000b4000aa97a23 */ /* 0x100fe200000108ab */
[----:B------:R-:W3:Y:S01]  /*5fc0*/  MUFU.EX2 R0, R0 ;  /* 0x0000000000007308 */ /* 0x000ee20000000800 */
[--C-:B------:R-:W-:Y:S02]  /*5fd0*/  FFMA.FTZ R170, R11, c[0x0][0x2d0], -R171.reuse ;  /* 0x0000b4000baa7a23 */ /* 0x100fe400000108ab */
[--C-:B------:R-:W-:Y:S02]  /*5fe0*/  FFMA.FTZ R163, R4, c[0x0][0x2d0], -R174.reuse ;  /* 0x0000b40004a37a23 */ /* 0x100fe400000108ae */
[--C-:B------:R-:W-:Y:S01]  /*5ff0*/  FFMA.FTZ R164, R5, c[0x0][0x2d0], -R174.reuse ;  /* 0x0000b40005a47a23 */ /* 0x100fe200000108ae */
[----:B------:R-:W-:Y:S01]  /*6000*/  LDSM.16.MT88.4 R152, [R133+0x2800] ;  /* 0x002800008598783b */ /* 0x000fe20000004200 */
[--C-:B------:R-:W-:Y:S02]  /*6010*/  FFMA.FTZ R29, R29, c[0x0][0x2d0], -R174.reuse ;  /* 0x0000b4001d1d7a23 */ /* 0x100fe400000108ae */
[--C-:B------:R-:W-:Y:S01]  /*6020*/  FFMA.FTZ R251, R28, c[0x0][0x2d0], -R174.reuse ;  /* 0x0000b4001cfb7a23 */ /* 0x100fe200000108ae */
[----:B------:R-:W-:Y:S01]  /*6030*/  MUFU.EX2 R163, R163 ;  /* 0x000000a300a37308 */ /* 0x000fe20000000800 */
[--C-:B------:R-:W-:Y:S02]  /*6040*/  FFMA.FTZ R32, R32, c[0x0][0x2d0], -R174.reuse ;  /* 0x0000b40020207a23 */ /* 0x100fe400000108ae */
[--C-:B------:R-:W-:Y:S02]  /*6050*/  FFMA.FTZ R175, R12, c[0x0][0x2d0], -R174.reuse ;  /* 0x0000b4000caf7a23 */ /* 0x100fe400000108ae */
[C---:B-1----:R-:W-:Y:S02]  /*6060*/  FMUL.FTZ R4, R2.reuse, R128 ;  /* 0x0000008002047220 */ /* 0x042fe40000410000 */
[C---:B------:R-:W-:Y:S02]  /*6070*/  FMUL.FTZ R5, R2.reuse, R129 ;  /* 0x0000008102057220 */ /* 0x040fe40000410000 */
[C---:B------:R-:W-:Y:S01]  /*6080*/  FMUL.FTZ R8, R2.reuse, R124 ;  /* 0x0000007c02087220 */ /* 0x040fe20000410000 */
[----:B------:R-:W1:Y:S01]  /*6090*/  MUFU.EX2 R164, R164 ;  /* 0x000000a400a47308 */ /* 0x000e620000000800 */
[C---:B------:R-:W-:Y:S02]  /*60a0*/  FMUL.FTZ R9, R2.reuse, R125 ;  /* 0x0000007d02097220 */ /* 0x040fe40000410000 */
[----:B------:R-:W-:Y:S02]  /*60b0*/  FMUL.FTZ R36, R2, R36 ;  /* 0x0000002402247220 */ /* 0x000fe40000410000 */
[C---:B---3--:R-:W-:Y:S02]  /*60c0*/  FMUL.FTZ R6, R0.reuse, R130 ;  /* 0x0000008200067220 */ /* 0x048fe40000410000 */
[C---:B------:R-:W-:Y:S02]  /*60d0*/  FMUL.FTZ R7, R0.reuse, R131 ;  /* 0x0000008300077220 */ /* 0x040fe40000410000 */
[C---:B------:R-:W-:Y:S01]  /*60e0*/  FMUL.FTZ R10, R0.reuse, R126 ;  /* 0x0000007e000a7220 */ /* 0x040fe20000410000 */
[----:B------:R-:W-:Y:S01]  /*60f0*/  MUFU.EX2 R165, R165 ;  /* 0x000000a500a57308 */ /* 0x000fe20000000800 */
[----:B------:R-:W-:Y:S02]  /*6100*/  FMUL.FTZ R11, R0, R127 ;  /* 0x0000007f000b7220 */ /* 0x000fe40000410000 */
[----:B------:R-:W3:Y:S01]  /*6110*/  LDSM.16.MT88.4 R124, [R161] ;  /* 0x00000000a17c783b */ /* 0x000ee20000004200 */
[----:B------:R-:W-:Y:S02]  /*6120*/  FMUL.FTZ R37, R2, R37 ;  /* 0x0000002502257220 */ /* 0x000fe40000410000 */
[C---:B------:R-:W-:Y:S02]  /*6130*/  FMUL.FTZ R38, R0.reuse, R38 ;  /* 0x0000002600267220 */ /* 0x040fe40000410000 */
[----:B------:R-:W-:Y:S02]  /*6140*/  FMUL.FTZ R39, R0, R39 ;  /* 0x0000002700277220 */ /* 0x000fe40000410000 */
[----:B------:R-:W4:Y:S01]  /*6150*/  MUFU.EX2 R166, R166 ;  /* 0x000000a600a67308 */ /* 0x000f220000000800 */
[C---:B------:R-:W-:Y:S02]  /*6160*/  FMUL.FTZ R40, R2.reuse, R40 ;  /* 0x0000002802287220 */ /* 0x040fe40000410000 */
[----:B------:R-:W-:Y:S01]  /*6170*/  FMUL.FTZ R41, R2, R41 ;  /* 0x0000002902297220 */ /* 0x000fe20000410000 */
[----:B-1----:R-:W-:Y:S01]  /*6180*/  F2FP.BF16.PACK_AB R128, R164, R163 ;  /* 0x000000a3a480723e */ /* 0x002fe200000010ff */
[C---:B------:R-:W-:Y:S02]  /*6190*/  FMUL.FTZ R42, R0.reuse, R42 ;  /* 0x0000002a002a7220 */ /* 0x040fe40000410000 */
        /* <DEDUP_REMOVED lines=8> */
[----:B------:R-:W1:Y:S01]  /*6220*/  MUFU.EX2 R168, R168 ;  /* 0x000000a800a87308 */ /* 0x000e620000000800 */
[C---:B------:R-:W-:Y:S02]  /*6230*/  FMUL.FTZ R50, R0.reuse, R50 ;  /* 0x0000003200327220 */ /* 0x040fe40000410000 */
[----:B------:R-:W-:Y:S01]  /*6240*/  FMUL.FTZ R51, R0, R51 ;  /* 0x0000003300337220 */ /* 0x000fe20000410000 */
[----:B----4-:R-:W-:Y:S01]  /*6250*/  F2FP.BF16.PACK_AB R130, R166, R165 ;  /* 0x000000a5a682723e */ /* 0x010fe200000010ff */
        /* <DEDUP_REMOVED lines=21> */
[C---:B------:R-:W-:Y:S01]  /*63b0*/  FMUL.FTZ R68, R2.reuse, R68 ;  /* 0x0000004402447220 */ /* 0x040fe20000410000 */
[----:B------:R-:W-:Y:S01]  /*63c0*/  MUFU.EX2 R251, R251 ;  /* 0x000000fb00fb7308 */ /* 0x000fe20000000800 */
[----:B------:R-:W-:Y:S02]  /*63d0*/  FMUL.FTZ R69, R2, R69 ;  /* 0x0000004502457220 */ /* 0x000fe40000410000 */
[----:B------:R-:W-:Y:S01]  /*63e0*/  FMUL.FTZ R70, R0, R70 ;  /* 0x0000004600467220 */ /* 0x000fe20000410000 */
[----:B----4-:R-:W-:Y:S01]  /*63f0*/  F2FP.BF16.PACK_AB R131, R170, R169 ;  /* 0x000000a9aa83723e */ /* 0x010fe200000010ff */
[----:B------:R-:W-:Y:S02]  /*6400*/  FMUL.FTZ R71, R0, R71 ;  /* 0x0000004700477220 */ /* 0x000fe40000410000 */
[C---:B------:R-:W-:Y:S02]  /*6410*/  FMUL.FTZ R72, R2.reuse, R72 ;  /* 0x0000004802487220 */ /* 0x040fe40000410000 */
[----:B------:R-:W-:Y:S02]  /*6420*/  FMUL.FTZ R73, R2, R73 ;  /* 0x0000004902497220 */ /* 0x000fe40000410000 */
[C---:B------:R-:W-:Y:S05]  /*6430*/  HMMA.16816.F32.BF16 R4, R128.reuse, R136, R4 ;  /* 0x000000888004723c */ /* 0x040fea0000041804 */
        /* <DEDUP_REMOVED lines=13> */
[C---:B------:R-:W-:Y:S04]  /*6510*/  HMMA.16816.F32.BF16 R44, R128.reuse, R144, R44 ;  /* 0x00000090802c723c */ /* 0x040fe8000004182c */
[C---:B------:R-:W-:Y:S02]  /*6520*/  FMUL.FTZ R82, R0.reuse, R82 ;  /* 0x0000005200527220 */ /* 0x040fe40000410000 */
[----:B------:R-:W-:Y:S02]  /*6530*/  FMUL.FTZ R83, R0, R83 ;  /* 0x0000005300537220 */ /* 0x000fe40000410000 */
[C---:B------:R-:W-:Y:S01]  /*6540*/  HMMA.16816.F32.BF16 R48, R128.reuse, R146, R48 ;  /* 0x000000928030723c */ /* 0x040fe20000041830 */
[----:B------:R-:W-:Y:S03]  /*6550*/  LDSM.16.MT88.4 R144, [R161+0x800] ;  /* 0x00080000a190783b */ /* 0x000fe60000004200 */
        /* <DEDUP_REMOVED lines=23> */
[C---:B------:R-:W-:Y:S01]  /*66d0*/  FMUL.FTZ R98, R0.reuse, R98 ;  /* 0x0000006200627220 */ /* 0x040fe20000410000 */
[C---:B---3--:R-:W-:Y:S03]  /*66e0*/  HMMA.16816.F32.BF16 R76, R128.reuse, R124, R76 ;  /* 0x0000007c804c723c */ /* 0x048fe6000004184c */
[----:B------:R-:W-:Y:S02]  /*66f0*/  FMUL.FTZ R99, R0, R99 ;  /* 0x0000006300637220 */ /* 0x000fe40000410000 */
[C---:B------:R-:W-:Y:S02]  /*6700*/  FMUL.FTZ R100, R2.reuse, R100 ;  /* 0x0000006402647220 */ /* 0x040fe40000410000 */
[----:B------:R-:W-:Y:S01]  /*6710*/  FMUL.FTZ R101, R2, R101 ;  /* 0x0000006502657220 */ /* 0x000fe20000410000 */
        /* <DEDUP_REMOVED lines=12> */
[--C-:B------:R-:W-:Y:S02]  /*67e0*/  FFMA.FTZ R242, R13, c[0x0][0x2d0], -R174.reuse ;  /* 0x0000b4000df27a23 */ /* 0x100fe400000108ae */
[----:B------:R-:W-:Y:S02]  /*67f0*/  FMUL.FTZ R13, R2, R121 ;  /* 0x00000079020d7220 */ /* 0x000fe40000410000 */
[C---:B------:R-:W-:Y:S01]  /*6800*/  HMMA.16816.F32.BF16 R96, R128.reuse, R142, R96 ;  /* 0x0000008e8060723c */ /* 0x040fe20000041860 */
[----:B------:R-:W2:Y:S01]  /*6810*/  LDSM.16.MT88.4 R140, [R161+0x4000] ;  /* 0x00400000a18c783b */ /* 0x000ea20000004200 */
[----:B------:R-:W4:Y:S02]  /*6820*/  MUFU.EX2 R242, R242 ;  /* 0x000000f200f27308 */ /* 0x000f240000000800 */
[--C-:B------:R-:W-:Y:S02]  /*6830*/  FFMA.FTZ R243, R14, c[0x0][0x2d0], -R171.reuse ;  /* 0x0000b4000ef37a23 */ /* 0x100fe400000108ab */
[C---:B------:R-:W-:Y:S02]  /*6840*/  FMUL.FTZ R14, R0.reuse, R122 ;  /* 0x0000007a000e7220 */ /* 0x040fe40000410000 */
[--C-:B------:R-:W-:Y:S01]  /*6850*/  FFMA.FTZ R246, R15, c[0x0][0x2d0], -R171.reuse ;  /* 0x0000b4000ff67a23 */ /* 0x100fe200000108ab */
[C---:B---3--:R-:W-:Y:S03]  /*6860*/  HMMA.16816.F32.BF16 R100, R128.reuse, R124, R100 ;  /* 0x0000007c8064723c */ /* 0x048fe60000041864 */
[----:B------:R-:W-:Y:S01]  /*6870*/  FMUL.FTZ R15, R0, R123 ;  /* 0x0000007b000f7220 */ /* 0x000fe20000410000 */
[----:B------:R-:W-:Y:S01]  /*6880*/  MUFU.EX2 R243, R243 ;  /* 0x000000f300f37308 */ /* 0x000fe20000000800 */
[----:B------:R-:W3:Y:S01]  /*6890*/  LDSM.16.MT88.4 R120, [R162+0x800] ;  /* 0x00080000a278783b */ /* 0x000ee20000004200 */
[--C-:B------:R-:W-:Y:S02]  /*68a0*/  FFMA.FTZ R245, R18, c[0x0][0x2d0], -R171.reuse ;  /* 0x0000b40012f57a23 */ /* 0x100fe400000108ab */
[C---:B------:R-:W-:Y:S04]  /*68b0*/  HMMA.16816.F32.BF16 R104, R128.reuse, R126, R104 ;  /* 0x0000007e8068723c */ /* 0x040fe80000041868 */
[--C-:B------:R-:W-:Y:S01]  /*68c0*/  FFMA.FTZ R248, R19, c[0x0][0x2d0], -R171.reuse ;  /* 0x0000b40013f87a23 */ /* 0x100fe200000108ab */
[----:B------:R-:W5:Y:S01]  /*68d0*/  LDSM.16.MT88.4 R124, [R133+0x800] ;  /* 0x00080000857c783b */ /* 0x000f620000004200 */
[--C-:B------:R-:W-:Y:S01]  /*68e0*/  FFMA.FTZ R241, R16, c[0x0][0x2d0], -R174.reuse ;  /* 0x0000b40010f17a23 */ /* 0x100fe200000108ae */
[----:B------:R-:W2:Y:S01]  /*68f0*/  MUFU.EX2 R246, R246 ;  /* 0x000000f600f67308 */ /* 0x000ea20000000800 */
[C---:B-1----:R-:W-:Y:S04]  /*6900*/  HMMA.16816.F32.BF16 R12, R128.reuse, R136, R12 ;  /* 0x00000088800c723c */ /* 0x042fe8000004180c */
[----:B------:R-:W-:Y:S02]  /*6910*/  FFMA.FTZ R244, R17, c[0x0][0x2d0], -R174 ;  /* 0x0000b40011f47a23 */ /* 0x000fe400000108ae */
[C---:B------:R-:W-:Y:S02]  /*6920*/  FMUL.FTZ R108, R2.reuse, R108 ;  /* 0x0000006c026c7220 */ /* 0x040fe40000410000 */
[----:B------:R-:W-:Y:S01]  /*6930*/  FMUL.FTZ R109, R2, R109 ;  /* 0x0000006d026d7220 */ /* 0x000fe20000410000 */
[----:B------:R-:W-:Y:S03]  /*6940*/  MUFU.EX2 R241, R241 ;  /* 0x000000f100f17308 */ /* 0x000fe60000000800 */
[C---:B------:R-:W-:Y:S02]  /*6950*/  FMUL.FTZ R110, R0.reuse, R110 ;  /* 0x0000006e006e7220 */ /* 0x040fe40000410000 */
[----:B------:R-:W-:Y:S02]  /*6960*/  FMUL.FTZ R111, R0, R111 ;  /* 0x0000006f006f7220 */ /* 0x000fe40000410000 */
[----:B------:R-:W-:Y:S01]  /*6970*/  FMUL.FTZ R16, R2, R116 ;  /* 0x0000007402107220 */ /* 0x000fe20000410000 */
[----:B----4-:R-:W-:Y:S01]  /*6980*/  F2FP.BF16.PACK_AB R116, R242, R175 ;  /* 0x000000aff274723e */ /* 0x010fe200000010ff */
[----:B------:R-:W-:Y:S01]  /*6990*/  FMUL.FTZ R17, R2, R117 ;  /* 0x0000007502117220 */ /* 0x000fe20000410000 */
[----:B------:R-:W1:Y:S01]  /*69a0*/  MUFU.EX2 R244, R244 ;  /* 0x000000f400f47308 */ /* 0x000e620000000800 */
[C---:B------:R-:W-:Y:S01]  /*69b0*/  FMUL.FTZ R18, R0.reuse, R118 ;  /* 0x0000007600127220 */ /* 0x040fe20000410000 */
[C---:B------:R-:W-:Y:S01]  /*69c0*/  HMMA.16816.F32.BF16 R108, R128.reuse, R138, R108 ;  /* 0x0000008a806c723c */ /* 0x040fe2000004186c */
[----:B------:R-:W4:Y:S02]  /*69d0*/  LDSM.16.MT88.4 R136, [R160+0x800] ;  /* 0x00080000a088783b */ /* 0x000f240000004200 */
[----:B------:R-:W-:Y:S01]  /*69e0*/  FMUL.FTZ R19, R0, R119 ;  /* 0x0000007700137220 */ /* 0x000fe20000410000 */
[----:B--2---:R-:W-:Y:S01]  /*69f0*/  F2FP.BF16.PACK_AB R117, R246, R243 ;  /* 0x000000f3f675723e */ /* 0x004fe200000010ff */
[C---:B------:R-:W-:Y:S02]  /*6a00*/  FMUL.FTZ R112, R2.reuse, R112 ;  /* 0x0000007002707220 */ /* 0x040fe40000410000 */
[----:B------:R-:W-:Y:S01]  /*6a10*/  FMUL.FTZ R113, R2, R113 ;  /* 0x0000007102717220 */ /* 0x000fe20000410000 */
[----:B------:R-:W-:Y:S01]  /*6a20*/  MUFU.EX2 R245, R245 ;  /* 0x000000f500f57308 */ /* 0x000fe20000000800 */
[C---:B------:R-:W-:Y:S01]  /*6a30*/  FMUL.FTZ R114, R0.reuse, R114 ;  /* 0x0000007200727220 */ /* 0x040fe20000410000 */
[C---:B------:R-:W-:Y:S03]  /*6a40*/  HMMA.16816.F32.BF16 R16, R128.reuse, R140, R16 ;  /* 0x0000008c8010723c */ /* 0x040fe60000041810 */
[----:B------:R-:W-:Y:S02]  /*6a50*/  FMUL.FTZ R115, R0, R115 ;  /* 0x0000007300737220 */ /* 0x000fe40000410000 */
[--C-:B------:R-:W-:Y:S02]  /*6a60*/  FFMA.FTZ R247, R22, c[0x0][0x2d0], -R171.reuse ;  /* 0x0000b40016f77a23 */ /* 0x100fe400000108ab */
[--C-:B------:R-:W-:Y:S01]  /*6a70*/  FFMA.FTZ R250, R23, c[0x0][0x2d0], -R171.reuse ;  /* 0x0000b40017fa7a23 */ /* 0x100fe200000108ab */
[----:B------:R-:W2:Y:S01]  /*6a80*/  MUFU.EX2 R248, R248 ;  /* 0x000000f800f87308 */ /* 0x000ea20000000800 */
[--C-:B------:R-:W-:Y:S01]  /*6a90*/  FFMA.FTZ R249, R26, c[0x0][0x2d0], -R171.reuse ;  /* 0x0000b4001af97a23 */ /* 0x100fe200000108ab */
[----:B------:R-:W-:Y:S01]  /*6aa0*/  HMMA.16816.F32.BF16 R112, R128, R142, R112 ;  /* 0x0000008e8070723c */ /* 0x000fe20000041870 */
[----:B------:R-:W4:Y:S02]  /*6ab0*/  LDSM.16.MT88.4 R128, [R161+0x2800] ;  /* 0x00280000a180783b */ /* 0x000f240000004200 */
[----:B-1----:R-:W-:Y:S01]  /*6ac0*/  F2FP.BF16.PACK_AB R118, R244, R241 ;  /* 0x000000f1f476723e */ /* 0x002fe200000010ff */
[----:B------:R-:W-:Y:S02]  /*6ad0*/  FFMA.FTZ R252, R27, c[0x0][0x2d0], -R171 ;  /* 0x0000b4001bfc7a23 */ /* 0x000fe400000108ab */
[----:B------:R-:W-:Y:S02]  /*6ae0*/  FFMA.FTZ R167, R0, R233, R167 ;  /* 0x000000e900a77223 */ /* 0x000fe400000100a7 */
[----:B------:R-:W-:Y:S01]  /*6af0*/  MUFU.EX2 R22, R29 ;  /* 0x0000001d00167308 */ /* 0x000fe20000000800 */
[----:B------:R-:W-:Y:S03]  /*6b00*/  LDSM.16.MT88.4 R140, [R161+0x1000] ;  /* 0x00100000a18c783b */ /* 0x000fe60000004200 */
[----:B------:R-:W-:Y:S02]  /*6b10*/  FFMA.FTZ R163, R2, R235, R163 ;  /* 0x000000eb02a37223 */ /* 0x000fe400000100a3 */
[----:B------:R-:W-:Y:S02]  /*6b20*/  FADD.FTZ R168, R168, R167 ;  /* 0x000000a7a8a87221 */ /* 0x000fe40000010000 */
[----:B------:R-:W-:Y:S02]  /*6b30*/  FADD.FTZ R164, R164, R163 ;  /* 0x000000a3a4a47221 */ /* 0x000fe40000010000 */
[----:B------:R-:W-:Y:S01]  /*6b40*/  MUFU.EX2 R247, R247 ;  /* 0x000000f700f77308 */ /* 0x000fe20000000800 */
[----:B------:R-:W-:Y:S02]  /*6b50*/  FADD.FTZ R169, R169, R168 ;  /* 0x000000a8a9a97221 */ /* 0x000fe40000010000 */
[----:B------:R-:W-:Y:S01]  /*6b60*/  FADD.FTZ R165, R165, R164 ;  /* 0x000000a4a5a57221 */ /* 0x000fe20000010000 */
[----:B--2---:R-:W-:Y:S01]  /*6b70*/  F2FP.BF16.PACK_AB R119, R248, R245 ;  /* 0x000000f5f877723e */ /* 0x004fe200000010ff */
[----:B------:R-:W-:Y:S02]  /*6b80*/  FADD.FTZ R170, R170, R169 ;  /* 0x000000a9aaaa7221 */ /* 0x000fe40000010000 */
[----:B------:R-:W-:Y:S02]  /*6b90*/  FADD.FTZ R166, R166, R165 ;  /* 0x000000a5a6a67221 */ /* 0x000fe40000010000 */
[----:B------:R-:W-:Y:S01]  /*6ba0*/  FADD.FTZ R243, R243, R170 ;  /* 0x000000aaf3f37221 */ /* 0x000fe20000010000 */
[----:B------:R-:W-:Y:S01]  /*6bb0*/  MUFU.EX2 R250, R250 ;  /* 0x000000fa00fa7308 */ /* 0x000fe20000000800 */
[C---:B---3--:R-:W-:Y:S05]  /*6bc0*/  HMMA.16816.F32.BF16 R4, R116.reuse, R120, R4 ;  /* 0x000000787404723c */ /* 0x048fea0000041804 */
[----:B------:R-:W-:Y:S02]  /*6bd0*/  FADD.FTZ R175, R175, R166 ;  /* 0x000000a6afaf7221 */ /* 0x000fe40000010000 */
[----:B------:R-:W-:Y:S01]  /*6be0*/  FADD.FTZ R246, R246, R243 ;  /* 0x000000f3f6f67221 */ /* 0x000fe20000010000 */
[C---:B------:R-:W-:Y:S01]  /*6bf0*/  HMMA.16816.F32.BF16 R8, R116.reuse, R122, R8 ;  /* 0x0000007a7408723c */ /* 0x040fe20000041808 */
[----:B------:R-:W1:Y:S01]  /*6c00*/  LDSM.16.MT88.4 R120, [R162+0x4800] ;  /* 0x00480000a278783b */ /* 0x000e620000004200 */
[----:B------:R-:W-:Y:S02]  /*6c10*/  MUFU.EX2 R249, R249 ;  /* 0x000000f900f97308 */ /* 0x000fe40000000800 */
[----:B------:R-:W-:Y:S02]  /*6c20*/  FADD.FTZ R242, R242, R175 ;  /* 0x000000aff2f27221 */ /* 0x000fe40000010000 */
[----:B------:R-:W-:Y:S02]  /*6c30*/  FADD.FTZ R245, R245, R246 ;  /* 0x000000f6f5f57221 */ /* 0x000fe40000010000 */
[C---:B-----5:R-:W-:Y:S04]  /*6c40*/  HMMA.16816.F32.BF16 R36, R116.reuse, R124, R36 ;  /* 0x0000007c7424723c */ /* 0x060fe80000041824 */
[----:B------:R-:W2:Y:S01]  /*6c50*/  MUFU.EX2 R252, R252 ;  /* 0x000000fc00fc7308 */ /* 0x000ea20000000800 */
[----:B------:R-:W-:Y:S02]  /*6c60*/  FADD.FTZ R241, R241, R242 ;  /* 0x000000f2f1f17221 */ /* 0x000fe40000010000 */
[----:B------:R-:W-:Y:S01]  /*6c70*/  FADD.FTZ R248, R248, R245 ;  /* 0x000000f5f8f87221 */ /* 0x000fe20000010000 */
[C---:B------:R-:W-:Y:S01]  /*6c80*/  HMMA.16816.F32.BF16 R40, R116.reuse, R126, R40 ;  /* 0x0000007e7428723c */ /* 0x040fe20000041828 */
[----:B------:R-:W3:Y:S03]  /*6c90*/  LDSM.16.MT88.4 R124, [R133+0x4800] ;  /* 0x00480000857c783b */ /* 0x000ee60000004200 */
[----:B------:R-:W-:Y:S04]  /*6ca0*/  FADD.FTZ R241, R244, R241 ;  /* 0x000000f1f4f17221 */ /* 0x000fe80000010000 */
[C---:B----4-:R-:W-:Y:S08]  /*6cb0*/  HMMA.16816.F32.BF16 R44, R116.reuse, R136, R44 ;  /* 0x00000088742c723c */ /* 0x050ff0000004182c */
[C---:B------:R-:W-:Y:S01]  /*6cc0*/  HMMA.16816.F32.BF16 R48, R116.reuse, R138, R48 ;  /* 0x0000008a7430723c */ /* 0x040fe20000041830 */
[----:B------:R-:W4:Y:S03]  /*6cd0*/  LDSM.16.MT88.4 R136, [R160+0x4800] ;  /* 0x00480000a088783b */ /* 0x000f260000004200 */
[----:B--2---:R-:W-:Y:S04]  /*6ce0*/  F2FP.BF16.PACK_AB R27, R252, R249 ;  /* 0x000000f9fc1b723e */ /* 0x004fe800000010ff */
[C---:B------:R-:W-:Y:S08]  /*6cf0*/  HMMA.16816.F32.BF16 R52, R116.reuse, R144, R52 ;  /* 0x000000907434723c */ /* 0x040ff00000041834 */
[C---:B------:R-:W-:Y:S01]  /*6d00*/  HMMA.16816.F32.BF16 R56, R116.reuse, R146, R56 ;  /* 0x000000927438723c */ /* 0x040fe20000041838 */
[----:B------:R-:W-:Y:S07]  /*6d10*/  LDSM.16.MT88.4 R144, [R160+0x3800] ;  /* 0x00380000a090783b */ /* 0x000fee0000004200 */
[C---:B------:R-:W-:Y:S08]  /*6d20*/  HMMA.16816.F32.BF16 R60, R116.reuse, R148, R60 ;  /* 0x00000094743c723c */ /* 0x040ff0000004183c */
[C---:B------:R-:W-:Y:S01]  /*6d30*/  HMMA.16816.F32.BF16 R64, R116.reuse, R150, R64 ;  /* 0x000000967440723c */ /* 0x040fe20000041840 */
[----:B------:R-:W-:Y:S07]  /*6d40*/  LDSM.16.MT88.4 R148, [R161+0x3800] ;  /* 0x00380000a194783b */ /* 0x000fee0000004200 */
[C---:B------:R-:W-:Y:S08]  /*6d50*/  HMMA.16816.F32.BF16 R68, R116.reuse, R152, R68 ;  /* 0x000000987444723c */ /* 0x040ff00000041844 */
[C---:B------:R-:W-:Y:S08]  /*6d60*/  HMMA.16816.F32.BF16 R72, R116.reuse, R154, R72 ;  /* 0x0000009a7448723c */ /* 0x040ff00000041848 */
[C---:B------:R-:W-:Y:S07]  /*6d70*/  HMMA.16816.F32.BF16 R76, R116.reuse, R156, R76 ;  /* 0x0000009c744c723c */ /* 0x040fee000004184c */
[--C-:B------:R-:W-:Y:S01]  /*6d80*/  FFMA.FTZ R157, R21, c[0x0][0x2d0], -R174.reuse ;  /* 0x0000b400159d7a23 */ /* 0x100fe200000108ae */
[C---:B------:R-:W-:Y:S01]  /*6d90*/  HMMA.16816.F32.BF16 R80, R116.reuse, R158, R80 ;  /* 0x0000009e7450723c */ /* 0x040fe20000041850 */
[----:B------:R-:W-:Y:S03]  /*6da0*/  MUFU.EX2 R21, R32 ;  /* 0x0000002000157308 */ /* 0x000fe60000000800 */
[--C-:B------:R-:W-:Y:S03]  /*6db0*/  FFMA.FTZ R156, R20, c[0x0][0x2d0], -R174.reuse ;  /* 0x0000b400149c7a23 */ /* 0x100fe600000108ae */
[--C-:B------:R-:W-:Y:S01]  /*6dc0*/  FFMA.FTZ R158, R24, c[0x0][0x2d0], -R174.reuse ;  /* 0x0000b400189e7a23 */ /* 0x100fe200000108ae */
[C---:B------:R-:W-:Y:S03]  /*6dd0*/  HMMA.16816.F32.BF16 R84, R116.reuse, R128, R84 ;  /* 0x000000807454723c */ /* 0x040fe60000041854 */
[----:B------:R-:W-:Y:S01]  /*6de0*/  MUFU.EX2 R156, R156 ;  /* 0x0000009c009c7308 */ /* 0x000fe20000000800 */
[--C-:B------:R-:W-:Y:S01]  /*6df0*/  FFMA.FTZ R159, R25, c[0x0][0x2d0], -R174.reuse ;  /* 0x0000b400199f7a23 */ /* 0x100fe200000108ae */
[----:B------:R-:W-:Y:S01]  /*6e00*/  F2FP.BF16.PACK_AB R25, R250, R247 ;  /* 0x000000f7fa19723e */ /* 0x000fe200000010ff */
[----:B------:R-:W-:Y:S02]  /*6e10*/  FFMA.FTZ R174, R33, c[0x0][0x2d0], -R174 ;  /* 0x0000b40021ae7a23 */ /* 0x000fe400000108ae */
[C---:B------:R-:W-:Y:S01]  /*6e20*/  HMMA.16816.F32.BF16 R88, R116.reuse, R130, R88 ;  /* 0x000000827458723c */ /* 0x040fe20000041858 */
[----:B------:R-:W2:Y:S03]  /*6e30*/  LDSM.16.MT88.4 R128, [R161+0x4800] ;  /* 0x00480000a180783b */ /* 0x000ea60000004200 */
[----:B------:R-:W-:Y:S01]  /*6e40*/  FFMA.FTZ R33, R30, c[0x0][0x2d0], -R171 ;  /* 0x0000b4001e217a23 */ /* 0x000fe200000108ab */
[----:B------:R-:W5:Y:S01]  /*6e50*/  MUFU.EX2 R157, R157 ;  /* 0x0000009d009d7308 */ /* 0x000f620000000800 */
[----:B------:R-:W-:Y:S02]  /*6e60*/  FADD.FTZ R247, R247, R248 ;  /* 0x000000f8f7f77221 */ /* 0x000fe40000010000 */
[C---:B-1----:R-:W-:Y:S04]  /*6e70*/  HMMA.16816.F32.BF16 R92, R116.reuse, R120, R92 ;  /* 0x00000078745c723c */ /* 0x042fe8000004185c */
[----:B------:R-:W-:Y:S03]  /*6e80*/  FADD.FTZ R250, R250, R247 ;  /* 0x000000f7fafa7221 */ /* 0x000fe60000010000 */
[----:B------:R-:W-:Y:S01]  /*6e90*/  MUFU.EX2 R23, R33 ;  /* 0x0000002100177308 */ /* 0x000fe20000000800 */
[C---:B------:R-:W-:Y:S01]  /*6ea0*/  HMMA.16816.F32.BF16 R96, R116.reuse, R122, R96 ;  /* 0x0000007a7460723c */ /* 0x040fe20000041860 */
[----:B------:R-:W1:Y:S03]  /*6eb0*/  LDSM.16.MT88.4 R120, [R162+0x1000] ;  /* 0x00100000a278783b */ /* 0x000e660000004200 */
[----:B------:R-:W-:Y:S04]  /*6ec0*/  FADD.FTZ R249, R249, R250 ;  /* 0x000000faf9f97221 */ /* 0x000fe80000010000 */
[C---:B---3--:R-:W-:Y:S01]  /*6ed0*/  HMMA.16816.F32.BF16 R100, R116.reuse, R124, R100 ;  /* 0x0000007c7464723c */ /* 0x048fe20000041864 */
[----:B------:R-:W-:Y:S03]  /*6ee0*/  MUFU.EX2 R158, R158 ;  /* 0x0000009e009e7308 */ /* 0x000fe60000000800 */
[----:B------:R-:W-:Y:S01]  /*6ef0*/  FADD.FTZ R252, R252, R249 ;  /* 0x000000f9fcfc7221 */ /* 0x000fe20000010000 */
[C---:B-----5:R-:W-:Y:S01]  /*6f00*/  F2FP.BF16.PACK_AB R24, R157.reuse, R156 ;  /* 0x0000009c9d18723e */ /* 0x060fe200000010ff */
[----:B------:R-:W-:Y:S02]  /*6f10*/  FADD.FTZ R156, R156, R241 ;  /* 0x000000f19c9c7221 */ /* 0x000fe40000010000 */
[C---:B------:R-:W-:Y:S01]  /*6f20*/  HMMA.16816.F32.BF16 R104, R116.reuse, R126, R104 ;  /* 0x0000007e7468723c */ /* 0x040fe20000041868 */
[----:B------:R-:W3:Y:S02]  /*6f30*/  LDSM.16.MT88.4 R124, [R133+0x1000] ;  /* 0x00100000857c783b */ /* 0x000ee40000004200 */
[----:B------:R-:W5:Y:S01]  /*6f40*/  MUFU.EX2 R159, R159 ;  /* 0x0000009f009f7308 */ /* 0x000f620000000800 */
[----:B------:R-:W-:Y:S04]  /*6f50*/  FADD.FTZ R157, R157, R156 ;  /* 0x0000009c9d9d7221 */ /* 0x000fe80000010000 */
[C---:B----4-:R-:W-:Y:S05]  /*6f60*/  HMMA.16816.F32.BF16 R12, R116.reuse, R136, R12 ;  /* 0x00000088740c723c */ /* 0x050fea000004180c */
[----:B------:R-:W4:Y:S03]  /*6f70*/  MUFU.EX2 R174, R174 ;  /* 0x000000ae00ae7308 */ /* 0x000f260000000800 */
[C---:B------:R-:W-:Y:S01]  /*6f80*/  HMMA.16816.F32.BF16 R108, R116.reuse, R138, R108 ;  /* 0x0000008a746c723c */ /* 0x040fe2000004186c */
[----:B------:R-:W4:Y:S07]  /*6f90*/  LDSM.16.MT88.4 R136, [R160+0x1000] ;  /* 0x00100000a088783b */ /* 0x000f2e0000004200 */
[C---:B--2---:R-:W-:Y:S04]  /*6fa0*/  HMMA.16816.F32.BF16 R16, R116.reuse, R128, R16 ;  /* 0x000000807410723c */ /* 0x044fe80000041810 */
[C---:B-----5:R-:W-:Y:S01]  /*6fb0*/  F2FP.BF16.PACK_AB R26, R159.reuse, R158 ;  /* 0x0000009e9f1a723e */ /* 0x060fe200000010ff */
[----:B------:R-:W-:Y:S03]  /*6fc0*/  FADD.FTZ R158, R158, R157 ;  /* 0x0000009d9e9e7221 */ /* 0x000fe60000010000 */
[----:B------:R-:W-:Y:S01]  /*6fd0*/  HMMA.16816.F32.BF16 R112, R116, R130, R112 ;  /* 0x000000827470723c */ /* 0x000fe20000041870 */
[----:B------:R-:W2:Y:S03]  /*6fe0*/  LDSM.16.MT88.4 R116, [R162+0x3000] ;  /* 0x00300000a274783b */ /* 0x000ea60000004200 */
[----:B------:R-:W-:Y:S04]  /*6ff0*/  FADD.FTZ R158, R159, R158 ;  /* 0x0000009e9f9e7221 */ /* 0x000fe80000010000 */
[C---:B-1----:R-:W-:Y:S01]  /*7000*/  HMMA.16816.F32.BF16 R4, R24.reuse, R120, R4 ;  /* 0x000000781804723c */ /* 0x042fe20000041804 */
[----:B------:R-:W1:Y:S07]  /*7010*/  LDSM.16.MT88.4 R128, [R133+0x3000] ;  /* 0x003000008580783b */ /* 0x000e6e0000004200 */
[C---:B------:R-:W-:Y:S01]  /*7020*/  HMMA.16816.F32.BF16 R8, R24.reuse, R122, R8 ;  /* 0x0000007a1808723c */ /* 0x040fe20000041808 */
[----:B------:R-:W5:Y:S07]  /*7030*/  LDSM.16.MT88.4 R120, [R160+0x3000] ;  /* 0x00300000a078783b */ /* 0x000f6e0000004200 */
        /* <DEDUP_REMOVED lines=9> */
[C---:B--2---:R-:W-:Y:S08]  /*70d0*/  HMMA.16816.F32.BF16 R60, R24.reuse, R116, R60 ;  /* 0x00000074183c723c */ /* 0x044ff0000004183c */
[C---:B------:R-:W-:Y:S01]  /*70e0*/  HMMA.16816.F32.BF16 R64, R24.reuse, R118, R64 ;  /* 0x000000761840723c */ /* 0x040fe20000041840 */
[----:B------:R-:W2:Y:S07]  /*70f0*/  LDSM.16.MT88.4 R116, [R133+0x5000] ;  /* 0x005000008574783b */ /* 0x000eae0000004200 */
[C---:B-1----:R-:W-:Y:S07]  /*7100*/  HMMA.16816.F32.BF16 R68, R24.reuse, R128, R68 ;  /* 0x000000801844723c */ /* 0x042fee0000041844 */
[--C-:B------:R-:W-:Y:S01]  /*7110*/  FFMA.FTZ R129, R31, c[0x0][0x2d0], -R171.reuse ;  /* 0x0000b4001f817a23 */ /* 0x100fe200000108ab */
[C---:B------:R-:W-:Y:S01]  /*7120*/  HMMA.16816.F32.BF16 R72, R24.reuse, R130, R72 ;  /* 0x000000821848723c */ /* 0x040fe20000041848 */
[----:B------:R-:W-:Y:S02]  /*7130*/  LDSM.16.MT88.4 R28, [R162+0x1800] ;  /* 0x00180000a21c783b */ /* 0x000fe40000004200 */
[----:B------:R-:W1:Y:S01]  /*7140*/  MUFU.EX2 R154, R129 ;  /* 0x00000081009a7308 */ /* 0x000e620000000800 */
[--C-:B------:R-:W-:Y:S02]  /*7150*/  FFMA.FTZ R128, R34, c[0x0][0x2d0], -R171.reuse ;  /* 0x0000b40022807a23 */ /* 0x100fe400000108ab */
[----:B------:R-:W-:Y:S02]  /*7160*/  FFMA.FTZ R171, R35, c[0x0][0x2d0], -R171 ;  /* 0x0000b40023ab7a23 */ /* 0x000fe400000108ab */
[C---:B-----5:R-:W-:Y:S01]  /*7170*/  HMMA.16816.F32.BF16 R76, R24.reuse, R120, R76 ;  /* 0x00000078184c723c */ /* 0x060fe2000004184c */
[----:B------:R-:W-:Y:S04]  /*7180*/  LDSM.16.MT88.4 R32, [R161+0x1800] ;  /* 0x00180000a120783b */ /* 0x000fe80000004200 */
[----:B------:R-:W-:Y:S03]  /*7190*/  MUFU.EX2 R153, R128 ;  /* 0x0000008000997308 */ /* 0x000fe60000000800 */
[C---:B------:R-:W-:Y:S01]  /*71a0*/  HMMA.16816.F32.BF16 R80, R24.reuse, R122, R80 ;  /* 0x0000007a1850723c */ /* 0x040fe20000041850 */
[----:B------:R-:W5:Y:S06]  /*71b0*/  LDSM.16.MT88.4 R120, [R160+0x5000] ;  /* 0x00500000a078783b */ /* 0x000f6c0000004200 */
[----:B------:R-:W1:Y:S01]  /*71c0*/  MUFU.EX2 R171, R171 ;  /* 0x000000ab00ab7308 */ /* 0x000e620000000800 */
[C---:B---3--:R-:W-:Y:S08]  /*71d0*/  HMMA.16816.F32.BF16 R84, R24.reuse, R124, R84 ;  /* 0x0000007c1854723c */ /* 0x048ff00000041854 */
[C---:B------:R-:W-:Y:S01]  /*71e0*/  HMMA.16816.F32.BF16 R88, R24.reuse, R126, R88 ;  /* 0x0000007e1858723c */ /* 0x040fe20000041858 */
[----:B------:R-:W3:Y:S07]  /*71f0*/  LDSM.16.MT88.4 R124, [R161+0x5000] ;  /* 0x00500000a17c783b */ /* 0x000eee0000004200 */
[C---:B----4-:R-:W-:Y:S08]  /*7200*/  HMMA.16816.F32.BF16 R92, R24.reuse, R136, R92 ;  /* 0x00000088185c723c */ /* 0x050ff0000004185c */
[C---:B------:R-:W-:Y:S01]  /*7210*/  HMMA.16816.F32.BF16 R96, R24.reuse, R138, R96 ;  /* 0x0000008a1860723c */ /* 0x040fe20000041860 */
[----:B------:R-:W-:Y:S07]  /*7220*/  LDSM.16.MT88.4 R136, [R160+0x1800] ;  /* 0x00180000a088783b */ /* 0x000fee0000004200 */
[C---:B--2---:R-:W-:Y:S08]  /*7230*/  HMMA.16816.F32.BF16 R100, R24.reuse, R116, R100 ;  /* 0x000000741864723c */ /* 0x044ff00000041864 */
[C---:B------:R-:W-:Y:S01]  /*7240*/  HMMA.16816.F32.BF16 R104, R24.reuse, R118, R104 ;  /* 0x000000761868723c */ /* 0x040fe20000041868 */
[----:B------:R-:W2:Y:S07]  /*7250*/  LDSM.16.MT88.4 R116, [R133+0x1800] ;  /* 0x001800008574783b */ /* 0x000eae0000004200 */
[C---:B-----5:R-:W-:Y:S08]  /*7260*/  HMMA.16816.F32.BF16 R12, R24.reuse, R120, R12 ;  /* 0x00000078180c723c */ /* 0x060ff0000004180c */
[C---:B------:R-:W-:Y:S01]  /*7270*/  HMMA.16816.F32.BF16 R108, R24.reuse, R122, R108 ;  /* 0x0000007a186c723c */ /* 0x040fe2000004186c */
[----:B------:R-:W4:Y:S07]  /*7280*/  LDSM.16.MT88.4 R120, [R162+0x3800] ;  /* 0x00380000a278783b */ /* 0x000f2e0000004200 */
[C---:B---3--:R-:W-:Y:S08]  /*7290*/  HMMA.16816.F32.BF16 R16, R24.reuse, R124, R16 ;  /* 0x0000007c1810723c */ /* 0x048ff00000041810 */
[----:B------:R-:W-:Y:S07]  /*72a0*/  HMMA.16816.F32.BF16 R112, R24, R126, R112 ;  /* 0x0000007e1870723c */ /* 0x000fee0000041870 */
[----:B------:R-:W-:Y:S01]  /*72b0*/  F2FP.BF16.PACK_AB R24, R22, R251 ;  /* 0x000000fb1618723e */ /* 0x000fe200000010ff */
[----:B------:R-:W-:Y:S01]  /*72c0*/  FADD.FTZ R251, R251, R158 ;  /* 0x0000009efbfb7221 */ /* 0x000fe20000010000 */
[----:B------:R-:W-:Y:S03]  /*72d0*/  F2FP.BF16.PACK_AB R26, R174, R21 ;  /* 0x00000015ae1a723e */ /* 0x000fe600000010ff */
[----:B-1----:R-:W-:Y:S02]  /*72e0*/  F2FP.BF16.PACK_AB R25, R154, R23 ;  /* 0x000000179a19723e */ /* 0x002fe400000010ff */
[----:B------:R-:W-:Y:S07]  /*72f0*/  F2FP.BF16.PACK_AB R27, R171, R153 ;  /* 0x00000099ab1b723e */ /* 0x000fee00000010ff */
[C---:B------:R-:W-:Y:S08]  /*7300*/  HMMA.16816.F32.BF16 R128, R24.reuse, R28, R4 ;  /* 0x0000001c1880723c */ /* 0x040ff00000041804 */
[C---:B------:R-:W-:Y:S01]  /*7310*/  HMMA.16816.F32.BF16 R124, R24.reuse, R30, R8 ;  /* 0x0000001e187c723c */ /* 0x040fe20000041808 */
[----:B------:R-:W1:Y:S07]  /*7320*/  LDSM.16.MT88.4 R28, [R162+0x5800] ;  /* 0x00580000a21c783b */ /* 0x000e6e0000004200 */
[C---:B--2---:R-:W-:Y:S08]  /*7330*/  HMMA.16816.F32.BF16 R36, R24.reuse, R116, R36 ;  /* 0x000000741824723c */ /* 0x044ff00000041824 */
[C---:B------:R-:W-:Y:S01]  /*7340*/  HMMA.16816.F32.BF16 R40, R24.reuse, R118, R40 ;  /* 0x000000761828723c */ /* 0x040fe20000041828 */
[----:B------:R-:W-:Y:S07]  /*7350*/  LDSM.16.MT88.4 R116, [R160+0x5800] ;  /* 0x00580000a074783b */ /* 0x000fee0000004200 */
[C---:B------:R-:W-:Y:S08]  /*7360*/  HMMA.16816.F32.BF16 R44, R24.reuse, R136, R44 ;  /* 0x00000088182c723c */ /* 0x040ff0000004182c */
[C---:B------:R-:W-:Y:S08]  /*7370*/  HMMA.16816.F32.BF16 R48, R24.reuse, R138, R48 ;  /* 0x0000008a1830723c */ /* 0x040ff00000041830 */
[C---:B------:R-:W-:Y:S08]  /*7380*/  HMMA.16816.F32.BF16 R52, R24.reuse, R32, R52 ;  /* 0x000000201834723c */ /* 0x040ff00000041834 */
[C---:B------:R-:W-:Y:S01]  /*7390*/  HMMA.16816.F32.BF16 R56, R24.reuse, R34, R56 ;  /* 0x000000221838723c */ /* 0x040fe20000041838 */
[----:B------:R-:W2:Y:S07]  /*73a0*/  LDSM.16.MT88.4 R32, [R133+0x5800] ;  /* 0x005800008520783b */ /* 0x000eae0000004200 */
[C---:B----4-:R-:W-:Y:S07]  /*73b0*/  HMMA.16816.F32.BF16 R60, R24.reuse, R120, R60 ;  /* 0x00000078183c723c */ /* 0x050fee000004183c */
[----:B------:R-:W-:Y:S01]  /*73c0*/  IADD3 R120, R234, -0x2, RZ ;  /* 0xfffffffeea787810 */ /* 0x000fe20007ffe0ff */
[C---:B------:R-:W-:Y:S03]  /*73d0*/  HMMA.16816.F32.BF16 R64, R24.reuse, R122, R64 ;  /* 0x0000007a1840723c */ /* 0x040fe60000041840 */
[C---:B------:R-:W-:Y:S05]  /*73e0*/  ISETP.GE.AND P5, PT, R120.reuse, R229, PT ;  /* 0x000000e57800720c */ /* 0x040fea0003fa6270 */
[C---:B------:R-:W-:Y:S08]  /*73f0*/  HMMA.16816.F32.BF16 R68, R24.reuse, R140, R68 ;  /* 0x0000008c1844723c */ /* 0x040ff00000041844 */
[C---:B------:R-:W-:Y:S01]  /*7400*/  HMMA.16816.F32.BF16 R72, R24.reuse, R142, R72 ;  /* 0x0000008e1848723c */ /* 0x040fe20000041848 */
[----:B------:R-:W-:Y:S02]  /*7410*/  @P5 MOV R0, c[0x0][0x1e0] ;  /* 0x0000780000005a02 */ /* 0x000fe40000000f00 */
[----:B------:R-:W-:Y:S02]  /*7420*/  @P5 ISETP.GE.AND P2, PT, R199, c[0x0][0x1d4], PT ;  /* 0x00007500c7005a0c */ /* 0x000fe40003f46270 */
[----:B------:R-:W-:Y:S03]  /*7430*/  @P5 MOV R2, c[0x0][0x1e4] ;  /* 0x0000790000025a02 */ /* 0x000fe60000000f00 */
        /* <DEDUP_REMOVED lines=8> */
[C---:B------:R-:W-:Y:S01]  /*74c0*/  @P5 IMAD R29, R120.reuse, c[0x0][0x1e4], R29 ;  /* 0x00007900781d5a24 */ /* 0x040fe200078e021d */
[C---:B--2---:R-:W-:Y:S03]  /*74d0*/  HMMA.16816.F32.BF16 R100, R24.reuse, R32, R100 ;  /* 0x000000201864723c */ /* 0x044fe60000041864 */
[----:B------:R-:W-:Y:S05]  /*74e0*/  @P5 IMAD.WIDE.U32 R120, R120, c[0x0][0x1e0], RZ ;  /* 0x0000780078785a25 */ /* 0x000fea00078e00ff */
[----:B------:R-:W-:Y:S01]  /*74f0*/  @P5 IADD3 R133, R121, R29, RZ ;  /* 0x0000001d79855210 */ /* 0x000fe20007ffe0ff */
[C---:B------:R-:W-:Y:S01]  /*7500*/  HMMA.16816.F32.BF16 R104, R24.reuse, R34, R104 ;  /* 0x000000221868723c */ /* 0x040fe20000041868 */
[----:B------:R1:W2:Y:S02]  /*7510*/  LDSM.16.MT88.4 R28, [R161+0x5800] ;  /* 0x00580000a11c783b */ /* 0x0002a40000004200 */
[C---:B------:R-:W-:Y:S02]  /*7520*/  @P5 SHF.L.U32 R33, R120.reuse, 0x6, RZ ;  /* 0x0000000678215819 */ /* 0x040fe400000006ff */
[----:B------:R-:W-:Y:S02]  /*7530*/  @P5 SHF.L.U64.HI R133, R120, 0x6, R133 ;  /* 0x0000000678855819 */ /* 0x000fe40000010285 */
[C---:B------:R-:W-:Y:S01]  /*7540*/  @P5 LEA R35, P0, R0.reuse, R33, 0x5 ;  /* 0x0000002100235211 */ /* 0x040fe200078028ff */
[C---:B------:R-:W-:Y:S04]  /*7550*/  HMMA.16816.F32.BF16 R120, R24.reuse, R116, R12 ;  /* 0x000000741878723c */ /* 0x040fe8000004180c */
[-C--:B------:R-:W-:Y:S04]  /*7560*/  @P5 IADD3 R33, P3, R33, R238.reuse, RZ ;  /* 0x000000ee21215210 */ /* 0x080fe80007f7e0ff */
[----:B------:R-:W-:Y:S01]  /*7570*/  @P5 LEA R160, P4, R33, c[0x0][0x1c8], 0x1 ;  /* 0x0000720021a05a11 */ /* 0x000fe200078808ff */
[C---:B------:R-:W-:Y:S03]  /*7580*/  HMMA.16816.F32.BF16 R108, R24.reuse, R118, R108 ;  /* 0x00000076186c723c */ /* 0x040fe6000004186c */
[----:B-1----:R-:W-:Y:S02]  /*7590*/  @P5 LEA.HI.X R161, R0, R133, R2, 0x5, P0 ;  /* 0x0000008500a15211 */ /* 0x002fe400000f2c02 */
[----:B------:R-:W-:Y:S02]  /*75a0*/  @P5 IADD3 R35, P0, R35, R238, RZ ;  /* 0x000000ee23235210 */ /* 0x000fe40007f1e0ff */
[-C--:B------:R-:W-:Y:S02]  /*75b0*/  @P5 IADD3.X R0, R133, R228.reuse, RZ, P3, !PT ;  /* 0x000000e485005210 */ /* 0x080fe40001ffe4ff */
[----:B------:R-:W-:Y:S03]  /*75c0*/  @P5 LEA R32, P3, R35, c[0x0][0x1c8], 0x1 ;  /* 0x0000720023205a11 */ /* 0x000fe600078608ff */
[----:B------:R-:W-:Y:S02]  /*75d0*/  @P5 IADD3.X R2, R161, R228, RZ, P0, !PT ;  /* 0x000000e4a1025210 */ /* 0x000fe400007fe4ff */
[----:B------:R-:W-:Y:S01]  /*75e0*/  @P5 LEA.HI.X R161, R33, c[0x0][0x1cc], R0, 0x1, P4 ;  /* 0x0000730021a15a11 */ /* 0x000fe200020f0c00 */
[----:B------:R-:W-:Y:S01]  /*75f0*/  FADD.FTZ R0, R22, R251 ;  /* 0x000000fb16007221 */ /* 0x000fe20000010000 */
[----:B------:R-:W-:Y:S01]  /*7600*/  @P5 LEA.HI.X R33, R35, c[0x0][0x1cc], R2, 0x1, P3 ;  /* 0x0000730023215a11 */ /* 0x000fe200018f0c02 */
[----:B------:R-:W-:Y:S01]  /*7610*/  @P5 IMAD R35, R232, 0x6000, R201 ;  /* 0x00006000e8235824 */ /* 0x000fe200078e02c9 */
[----:B------:R-:W-:Y:S01]  /*7620*/  @P5 ISETP.GE.AND P0, PT, R200, c[0x0][0x1d4], PT ;  /* 0x00007500c8005a0c */ /* 0x000fe20003f06270 */
[----:B------:R-:W-:Y:S01]  /*7630*/  FADD.FTZ R235, R21, R0 ;  /* 0x0000000015eb7221 */ /* 0x000fe20000010000 */
[C---:B--2---:R-:W-:Y:S02]  /*7640*/  HMMA.16816.F32.BF16 R116, R24.reuse, R28, R16 ;  /* 0x0000001c1874723c */ /* 0x044fe40000041810 */
[----:B------:R-:W-:Y:S01]  /*7650*/  @!PT LDS RZ, [RZ] ;  /* 0x00000000fffff984 */ /* 0x000fe20000000800 */
[----:B------:R-:W-:Y:S01]  /*7660*/  @!PT LDS RZ, [RZ] ;  /* 0x00000000fffff984 */ /* 0x000fe20000000800 */
[----:B------:R-:W-:Y:S01]  /*7670*/  @!PT LDS RZ, [RZ] ;  /* 0x00000000fffff984 */ /* 0x000fe20000000800 */
[----:B------:R1:W-:Y:S01]  /*7680*/  @P5 LDGSTS.E.BYPASS.LTC128B.128 [R35], [R160.64], !P1 ;  /* 0x00000000a0235fae */ /* 0x0003e2000c901d48 */
[----:B------:R-:W-:Y:S01]  /*7690*/  IADD3 R0, R135, 0x1, RZ ;  /* 0x0000000187007810 */ /* 0x000fe20007ffe0ff */
[----:B------:R-:W-:Y:S01]  /*76a0*/  FADD.FTZ R235, R174, R235 ;  /* 0x000000ebaeeb7221 */ /* 0x000fe20000010000 */
[----:B------:R-:W-:Y:S03]  /*76b0*/  MOV R133, R132 ;  /* 0x0000008400857202 */ /* 0x000fe60000000f00 */
[----:B------:R-:W-:Y:S02]  /*76c0*/  HMMA.16816.F32.BF16 R112, R24, R30, R112 ;  /* 0x0000001e1870723c */ /* 0x000fe40000041870 */
[----:B------:R1:W-:Y:S05]  /*76d0*/  @P5 LDGSTS.E.BYPASS.LTC128B.128 [R35+0x2000], [R160.64+0x80], !P2 ;  /* 0x02000080a0235fae */ /* 0x0003ea000d101d48 */
[----:B------:R-:W-:Y:S03]  /*76e0*/  FADD.FTZ R25, R23, R252 ;  /* 0x000000fc17197221 */ /* 0x000fe60000010000 */
[----:B------:R1:W-:Y:S02]  /*76f0*/  @P5 LDGSTS.E.BYPASS.LTC128B.128 [R35+0x4000], [R160.64+0x100], !P0 ;  /* 0x04000100a0235fae */ /* 0x0003e4000c101d48 */
[----:B------:R-:W-:Y:S04]  /*7700*/  FADD.FTZ R2, R154, R25 ;  /* 0x000000199a027221 */ /* 0x000fe80000010000 */
[----:B------:R-:W-:Y:S02]  /*7710*/  FADD.FTZ R2, R153, R2 ;  /* 0x0000000299027221 */ /* 0x000fe40000010000 */
[----:B------:R1:W-:Y:S02]  /*7720*/  @P5 LDGSTS.E.BYPASS.LTC128B.128 [R35+0x1000], [R32.64], !P1 ;  /* 0x0100000020235fae */ /* 0x0003e4000c901d48 */
[----:B------:R-:W-:Y:S06]  /*7730*/  FADD.FTZ R233, R171, R2 ;  /* 0x00000002abe97221 */ /* 0x000fec0000010000 */
[----:B------:R1:W-:Y:S01]  /*7740*/  @P5 LDGSTS.E.BYPASS.LTC128B.128 [R35+0x3000], [R32.64+0x80], !P2 ;  /* 0x0300008020235fae */ /* 0x0003e2000d101d48 */
[----:B------:R-:W-:Y:S04]  /*7750*/  ISETP.GE.AND P2, PT, R135, 0x1, PT ;  /* 0x000000018700780c */ /* 0x000fe80003f46270 */
[----:B------:R-:W-:Y:S02]  /*7760*/  SEL R135, R0, RZ, !P2 ;  /* 0x000000ff00877207 */ /* 0x000fe40005000000 */
[----:B------:R-:W-:Y:S01]  /*7770*/  MOV R0, R3 ;  /* 0x0000000300007202 */ /* 0x000fe20000000f00 */
[----:B------:R1:W-:Y:S01]  /*7780*/  @P5 LDGSTS.E.BYPASS.LTC128B.128 [R35+0x5000], [R32.64+0x100], !P0 ;  /* 0x0500010020235fae */ /* 0x0003e2000c101d48 */
[----:B------:R-:W-:Y:S02]  /*7790*/  ISETP.GE.AND P0, PT, R229, R234, PT ;  /* 0x000000eae500720c */ /* 0x000fe40003f06270 */
[----:B------:R-:W-:Y:S05]  /*77a0*/  MOV R234, R240 ;  /* 0x000000f000ea7202 */ /* 0x000fea0000000f00 */
[----:B------:R-:W0:Y:S06]  /*77b0*/  LDGDEPBAR ;  /* 0x00000000000079af */ /* 0x000e2c0000000000 */
[----:B------:R-:W-:-:S05]  /*77c0*/  @!P0 BRA `(.L_x_3726) ;  /* 0xffffd73000008947 */ /* 0x000fca000383ffff */
.L_x_3725:
[----:B------:R-:W-:Y:S02]  /*77d0*/  MOV R5, 0x1f ;  /* 0x0000001f00057802 */ /* 0x000fe40000000f00 */
[----:B------:R-:W-:Y:S01]  /*77e0*/  MOV R0, 0xffffffff ;  /* 0xffffffff00007802 */ /* 0x000fe20000000f00 */
[----:B------:R-:W-:Y:S05]  /*77f0*/  BRA.DIV ~URZ, `(.L_x_3727) ;  /* 0x00004aa27f007947 */ /* 0x000fea000b800000 */
[----:B-1----:R1:W2:Y:S02]  /*7800*/  SHFL.BFLY PT, R6, R235, 0x2, 0x1f ;  /* 0x0c401f00eb067f89 */ /* 0x0022a400000e0000 */
.L_x_3797:
[----:B-12---:R-:W-:Y:S01]  /*7810*/  FADD.FTZ R235, R6, R235 ;  /* 0x000000eb06eb7221 */ /* 0x006fe20000010000 */
[----:B------:R-:W-:Y:S05]  /*7820*/  BRA.DIV ~URZ, `(.L_x_3728) ;  /* 0x00004ab27f007947 */ /* 0x000fea000b800000 */
[----:B------:R-:W1:Y:S04]  /*7830*/  SHFL.BFLY PT, R8, R233, 0x2, 0x1f ;  /* 0x0c401f00e9087f89 */ /* 0x000e6800000e0000 */
[----:B------:R-:W2:Y:S01]  /*7840*/  SHFL.BFLY PT, R4, R235, 0x1, 0x1f ;  /* 0x0c201f00eb047f89 */ /* 0x000ea200000e0000 */
[----:B-1----:R-:W-:-:S02]  /*7850*/  FADD.FTZ R8, R8, R233 ;  /* 0x000000e908087221 */ /* 0x002fc40000010000 */
[----:B--2---:R-:W-:-:S03]  /*7860*/  FADD.FTZ R4, R235, R4 ;  /* 0x00000004eb047221 */ /* 0x004fc60000010000 */
[----:B------:R1:W2:Y:S04]  /*7870*/  SHFL.BFLY PT, R6, R8, 0x1, 0x1f ;  /* 0x0c201f0008067f89 */ /* 0x0002a800000e0000 */
.L_x_3798:
[----:B--2---:R-:W-:Y:S01]  /*7880*/  FADD.FTZ R6, R6, R8 ;  /* 0x0000000806067221 */ /* 0x004fe20000010000 */
[----:B------:R-:W-:Y:S02]  /*7890*/  FSETP.NE.FTZ.AND P1, PT, R4, RZ, PT ;  /* 0x000000ff0400720b */ /* 0x000fe40003f35000 */
[----:B------:R-:W-:Y:S02]  /*78a0*/  MOV R2, RZ ;  /* 0x000000ff00027202 */ /* 0x000fe40000000f00 */
[----:B------:R-:W-:Y:S02]  /*78b0*/  FSETP.NE.FTZ.AND P0, PT, R6, RZ, PT ;  /* 0x000000ff0600720b */ /* 0x000fe40003f15000 */
[----:B------:R-:W-:Y:S02]  /*78c0*/  MOV R7, RZ ;  /* 0x000000ff00077202 */ /* 0x000fe40000000f00 */
[----:B------:R-:W-:-:S05]  /*78d0*/  MOV R0, 0xff800000 ;  /* 0xff80000000007802 */ /* 0x000fca0000000f00 */
[----:B------:R-:W2:Y:S01]  /*78e0*/  @P1 MUFU.LG2 R5, R4 ;  /* 0x0000000400051308 */ /* 0x000ea20000000c00 */
[----:B-1----:R-:W-:-:S03]  /*78f0*/  @P1 MOV R8, 0x3f317218 ;  /* 0x3f31721800081802 */ /* 0x002fc60000000f00 */
[----:B------:R-:W-:Y:S02]  /*7900*/  @P0 MOV R9, 0x3f317218 ;  /* 0x3f31721800090802 */ /* 0x000fe40000000f00 */
[----:B------:R-:W-:Y:S02]  /*7910*/  @P1 FMUL.FTZ R8, R8, c[0x0][0x2d0] ;  /* 0x0000b40008081a20 */ /* 0x000fe40000410000 */
[----:B------:R-:W1:Y:S08]  /*7920*/  @P0 MUFU.RCP R2, R6 ;  /* 0x0000000600020308 */ /* 0x000e700000001000 */
[----:B------:R-:W3:Y:S01]  /*7930*/  @P0 MUFU.LG2 R6, R6 ;  /* 0x0000000600060308 */ /* 0x000ee20000000c00 */
[----:B--2---:R-:W-:-:S04]  /*7940*/  @P1 FMUL.FTZ R5, R5, 0.69314718246459960938 ;  /* 0x3f31721805051820 */ /* 0x004fc80000410000 */
[----:B------:R-:W-:-:S03]  /*7950*/  @P1 FFMA.FTZ R0, R8, R132, R5 ;  /* 0x0000008408001223 */ /* 0x000fc60000010005 */
[----:B------:R-:W2:Y:S01]  /*7960*/  @P1 MUFU.RCP R7, R4 ;  /* 0x0000000400071308 */ /* 0x000ea20000001000 */
[C---:B-1----:R-:W-:Y:S02]  /*7970*/  FMUL.FTZ R130, R2.reuse, R130 ;  /* 0x0000008202827220 */ /* 0x042fe40000410000 */
[C---:B------:R-:W-:Y:S02]  /*7980*/  FMUL.FTZ R131, R2.reuse, R131 ;  /* 0x0000008302837220 */ /* 0x040fe40000410000 */
[C---:B------:R-:W-:Y:S02]  /*7990*/  FMUL.FTZ R126, R2.reuse, R126 ;  /* 0x0000007e027e7220 */ /* 0x040fe40000410000 */
[----:B------:R-:W-:Y:S02]  /*79a0*/  FMUL.FTZ R127, R2, R127 ;  /* 0x0000007f027f7220 */ /* 0x000fe40000410000 */
[----:B---3--:R-:W-:Y:S02]  /*79b0*/  @P0 FMUL.FTZ R8, R6, 0.69314718246459960938 ;  /* 0x3f31721806080820 */ /* 0x008fe40000410000 */
[----:B------:R-:W-:Y:S01]  /*79c0*/  @P0 FMUL.FTZ R6, R9, c[0x0][0x2d0] ;  /* 0x0000b40009060a20 */ /* 0x000fe20000410000 */
[----:B------:R-:W-:Y:S01]  /*79d0*/  MOV R9, 0x1 ;  /* 0x0000000100097802 */ /* 0x000fe20000000f00 */
[----:B------:R-:W-:-:S02]  /*79e0*/  FMUL.FTZ R38, R2, R38 ;  /* 0x0000002602267220 */ /* 0x000fc40000410000 */
[----:B------:R-:W-:Y:S02]  /*79f0*/  FMUL.FTZ R39, R2, R39 ;  /* 0x0000002702277220 */ /* 0x000fe40000410000 */
[C---:B--2---:R-:W-:Y:S02]  /*7a00*/  FMUL.FTZ R128, R7.reuse, R128 ;  /* 0x0000008007807220 */ /* 0x044fe40000410000 */
        /* <DEDUP_REMOVED lines=46> */
[----:B------:R-:W-:Y:S01]  /*7cf0*/  FMUL.FTZ R113, R7, R113 ;  /* 0x0000007107717220 */ /* 0x000fe20000410000 */
[----:B------:R-:W-:Y:S01]  /*7d00*/  MOV R7, 0xff800000 ;  /* 0xff80000000077802 */ /* 0x000fe20000000f00 */
        /* <DEDUP_REMOVED lines=43> */
.L_x_3706:
        /* <DEDUP_REMOVED lines=16> */
.L_x_3730:
[----:B------:R-:W-:Y:S05]  /*80c0*/  BSYNC B0 ;  /* 0x0000000000007941 */ /* 0x000fea0003800000 */
.L_x_3729:
        /* <DEDUP_REMOVED lines=11> */
[----:B------:R-:W-:-:S02]  /*8180*/  F2FP.BF16.PACK_AB R6, R37, R36 ;  /* 0x000000242506723e */ /* 0x000fc400000010ff */
[----:B------:R-:W-:Y:S02]  /*8190*/  F2FP.BF16.PACK_AB R8, R39, R38 ;  /* 0x000000262708723e */ /* 0x000fe400000010ff */
[----:B------:R-:W-:Y:S02]  /*81a0*/  F2FP.BF16.PACK_AB R14, R41, R40 ;  /* 0x00000028290e723e */ /* 0x000fe400000010ff */
[----:B------:R-:W-:Y:S02]  /*81b0*/  F2FP.BF16.PACK_AB R12, R43, R42 ;  /* 0x0000002a2b0c723e */ /* 0x000fe400000010ff */
[----:B------:R-:W-:Y:S02]  /*81c0*/  F2FP.BF16.PACK_AB R13, R45, R44 ;  /* 0x0000002c2d0d723e */ /* 0x000fe400000010ff */
[----:B------:R-:W-:Y:S02]  /*81d0*/  F2FP.BF16.PACK_AB R9, R47, R46 ;  /* 0x0000002e2f09723e */ /* 0x000fe400000010ff */
[----:B------:R-:W-:-:S02]  /*81e0*/  F2FP.BF16.PACK_AB R15, R113, R112 ;  /* 0x00000070710f723e */ /* 0x000fc400000010ff */
[----:B------:R-:W-:Y:S01]  /*81f0*/  ISETP.NE.U32.AND P2, PT, RZ, c[0x0][0x508], PT ;  /* 0x00014200ff007a0c */ /* 0x000fe20003f45070 */
[----:B------:R1:W-:Y:S01]  /*8200*/  STS [R221], R16 ;  /* 0x00000010dd007388 */ /* 0x0003e20000000800 */
[----:B------:R-:W-:Y:S02]  /*8210*/  ISETP.NE.U32.AND P1, PT, RZ, c[0x0][0x500], PT ;  /* 0x00014000ff007a0c */ /* 0x000fe40003f25070 */
[----:B------:R-:W-:Y:S01]  /*8220*/  ISETP.NE.AND.EX P2, PT, RZ, c[0x0][0x50c], PT, P2 ;  /* 0x00014300ff007a0c */ /* 0x000fe20003f45320 */
[----:B------:R3:W-:Y:S01]  /*8230*/  STS [R221+0x400], R10 ;  /* 0x0004000add007388 */ /* 0x0007e20000000800 */
[----:B------:R-:W-:-:S03]  /*8240*/  ISETP.NE.AND.EX P1, PT, RZ, c[0x0][0x504], PT, P1 ;  /* 0x00014100ff007a0c */ /* 0x000fc60003f25310 */
[----:B------:R4:W-:Y:S04]  /*8250*/  STS [R220], R11 ;  /* 0x0000000bdc007388 */ /* 0x0009e80000000800 */
[----:B------:R2:W-:Y:S04]  /*8260*/  STS [R220+0x400], R3 ;  /* 0x00040003dc007388 */ /* 0x0005e80000000800 */
[----:B------:R2:W-:Y:S04]  /*8270*/  STS [R219], R6 ;  /* 0x00000006db007388 */ /* 0x0005e80000000800 */
[----:B------:R2:W-:Y:S04]  /*8280*/  STS [R219+0x400], R8 ;  /* 0x00040008db007388 */ /* 0x0005e80000000800 */
[----:B------:R2:W-:Y:S01]  /*8290*/  STS [R207], R14 ;  /* 0x0000000ecf007388 */ /* 0x0005e20000000800 */
[----:B-1----:R-:W-:-:S03]  /*82a0*/  F2FP.BF16.PACK_AB R16, R49, R48 ;  /* 0x000000303110723e */ /* 0x002fc600000010ff */
[----:B------:R1:W-:Y:S01]  /*82b0*/  STS [R207+0x400], R12 ;  /* 0x0004000ccf007388 */ /* 0x0003e20000000800 */
[----:B---3--:R-:W-:-:S03]  /*82c0*/  F2FP.BF16.PACK_AB R10, R51, R50 ;  /* 0x00000032330a723e */ /* 0x008fc600000010ff */
[----:B------:R3:W-:Y:S01]  /*82d0*/  STS [R218], R13 ;  /* 0x0000000dda007388 */ /* 0x0007e20000000800 */
[----:B----4-:R-:W-:-:S03]  /*82e0*/  F2FP.BF16.PACK_AB R11, R57, R56 ;  /* 0x00000038390b723e */ /* 0x010fc600000010ff */
[----:B------:R4:W-:Y:S01]  /*82f0*/  STS [R218+0x400], R9 ;  /* 0x00040009da007388 */ /* 0x0009e20000000800 */
[----:B--2---:R-:W-:-:S03]  /*8300*/  F2FP.BF16.PACK_AB R3, R59, R58 ;  /* 0x0000003a3b03723e */ /* 0x004fc600000010ff */
[----:B------:R2:W-:Y:S01]  /*8310*/  STS [R223], R16 ;  /* 0x00000010df007388 */ /* 0x0005e20000000800 */
[----:B------:R-:W-:-:S03]  /*8320*/  F2FP.BF16.PACK_AB R6, R53, R52 ;  /* 0x000000343506723e */ /* 0x000fc600000010ff */
[----:B------:R2:W-:Y:S01]  /*8330*/  STS [R223+0x400], R10 ;  /* 0x0004000adf007388 */ /* 0x0005e20000000800 */
[----:B------:R-:W-:-:S03]  /*8340*/  F2FP.BF16.PACK_AB R8, R55, R54 ;  /* 0x000000363708723e */ /* 0x000fc600000010ff */
[----:B------:R2:W-:Y:S01]  /*8350*/  STS [R217], R6 ;  /* 0x00000006d9007388 */ /* 0x0005e20000000800 */
[----:B------:R-:W-:-:S03]  /*8360*/  F2FP.BF16.PACK_AB R14, R61, R60 ;  /* 0x0000003c3d0e723e */ /* 0x000fc600000010ff */
[----:B------:R2:W-:Y:S01]  /*8370*/  STS [R217+0x400], R8 ;  /* 0x00040008d9007388 */ /* 0x0005e20000000800 */
[----:B-1----:R-:W-:-:S03]  /*8380*/  F2FP.BF16.PACK_AB R12, R63, R62 ;  /* 0x0000003e3f0c723e */ /* 0x002fc600000010ff */
[----:B------:R1:W-:Y:S01]  /*8390*/  STS [R222], R11 ;  /* 0x0000000bde007388 */ /* 0x0003e20000000800 */
[----:B---3--:R-:W-:-:S03]  /*83a0*/  F2FP.BF16.PACK_AB R13, R65, R64 ;  /* 0x00000040410d723e */ /* 0x008fc600000010ff */
[----:B------:R3:W-:Y:S01]  /*83b0*/  STS [R222+0x400], R3 ;  /* 0x00040003de007388 */ /* 0x0007e20000000800 */
[----:B----4-:R-:W-:-:S03]  /*83c0*/  F2FP.BF16.PACK_AB R9, R67, R66 ;  /* 0x000000424309723e */ /* 0x010fc600000010ff */
[----:B------:R4:W-:Y:S01]  /*83d0*/  STS [R221+0x4000], R14 ;  /* 0x0040000edd007388 */ /* 0x0009e20000000800 */
[----:B--2---:R-:W-:-:S03]  /*83e0*/  F2FP.BF16.PACK_AB R16, R73, R72 ;  /* 0x000000484910723e */ /* 0x004fc600000010ff */
        /* <DEDUP_REMOVED lines=26> */
[----:B------:R-:W-:Y:S01]  /*8590*/  STS [R222+0x4000], R13 ;  /* 0x0040000dde007388 */ /* 0x000fe20000000800 */
        /* <DEDUP_REMOVED lines=8> */
[----:B-1----:R-:W-:-:S03]  /*8620*/  F2FP.BF16.PACK_AB R6, R101, R100 ;  /* 0x000000646506723e */ /* 0x002fc600000010ff */
[----:B------:R1:W-:Y:S01]  /*8630*/  STS [R220+0x8400], R11 ;  /* 0x0084000bdc007388 */ /* 0x0003e20000000800 */
[----:B---3--:R-:W-:-:S03]  /*8640*/  F2FP.BF16.PACK_AB R10, R105, R104 ;  /* 0x00000068690a723e */ /* 0x008fc600000010ff */
[----:B------:R3:W-:Y:S04]  /*8650*/  STS [R219+0x8000], R6 ;  /* 0x00800006db007388 */ /* 0x0007e80000000800 */
[----:B------:R3:W-:Y:S01]  /*8660*/  STS [R219+0x8400], R14 ;  /* 0x0084000edb007388 */ /* 0x0007e20000000800 */
[----:B--2---:R-:W-:-:S03]  /*8670*/  F2FP.BF16.PACK_AB R9, R121, R120 ;  /* 0x000000787909723e */ /* 0x004fc600000010ff */
[----:B------:R2:W-:Y:S04]  /*8680*/  STS [R207+0x8000], R10 ;  /* 0x0080000acf007388 */ /* 0x0005e80000000800 */
[----:B------:R2:W-:Y:S01]  /*8690*/  STS [R207+0x8400], R12 ;  /* 0x0084000ccf007388 */ /* 0x0005e20000000800 */
[----:B----4-:R-:W-:-:S03]  /*86a0*/  F2FP.BF16.PACK_AB R8, R109, R108 ;  /* 0x0000006c6d08723e */ /* 0x010fc600000010ff */
[----:B------:R4:W-:Y:S01]  /*86b0*/  STS [R218+0x8000], R9 ;  /* 0x00800009da007388 */ /* 0x0009e20000000800 */
[----:B------:R-:W-:Y:S02]  /*86c0*/  F2FP.BF16.PACK_AB R3, R123, R122 ;  /* 0x0000007a7b03723e */ /* 0x000fe400000010ff */
[----:B-1----:R-:W-:-:S03]  /*86d0*/  F2FP.BF16.PACK_AB R11, R115, R114 ;  /* 0x00000072730b723e */ /* 0x002fc600000010ff */
[----:B------:R1:W-:Y:S01]  /*86e0*/  STS [R218+0x8400], R3 ;  /* 0x00840003da007388 */ /* 0x0003e20000000800 */
[----:B---3--:R-:W-:-:S03]  /*86f0*/  F2FP.BF16.PACK_AB R6, R111, R110 ;  /* 0x0000006e6f06723e */ /* 0x008fc600000010ff */
[----:B------:R3:W-:Y:S01]  /*8700*/  STS [R223+0x8000], R8 ;  /* 0x00800008df007388 */ /* 0x0007e20000000800 */
[----:B------:R-:W-:-:S03]  /*8710*/  F2FP.BF16.PACK_AB R14, R117, R116 ;  /* 0x00000074750e723e */ /* 0x000fc600000010ff */
[----:B------:R3:W-:Y:S01]  /*8720*/  STS [R223+0x8400], R6 ;  /* 0x00840006df007388 */ /* 0x0007e20000000800 */
[----:B--2---:R-:W-:-:S03]  /*8730*/  F2FP.BF16.PACK_AB R10, R119, R118 ;  /* 0x00000076770a723e */ /* 0x004fc600000010ff */
[----:B------:R2:W-:Y:S01]  /*8740*/  STS [R217+0x8000], R14 ;  /* 0x0080000ed9007388 */ /* 0x0005e20000000800 */
[----:B------:R-:W-:-:S03]  /*8750*/  @P2 LEA R12, P0, R226, c[0x0][0x508], 0x2 ;  /* 0x00014200e20c2a11 */ /* 0x000fc600078010ff */
[----:B------:R2:W-:Y:S01]  /*8760*/  STS [R217+0x8400], R10 ;  /* 0x0084000ad9007388 */ /* 0x0005e20000000800 */
[----:B----4-:R-:W-:-:S03]  /*8770*/  IMAD.MOV.U32 R9, RZ, RZ, 0x4 ;  /* 0x00000004ff097424 */ /* 0x010fc600078e00ff */
[----:B------:R2:W-:Y:S01]  /*8780*/  STS [R222+0x8000], R15 ;  /* 0x0080000fde007388 */ /* 0x0005e20000000800 */
[----:B------:R-:W-:-:S03]  /*8790*/  @P2 LEA.HI.X R13, R226, c[0x0][0x50c], R225, 0x2, P0 ;  /* 0x00014300e20d2a11 */ /* 0x000fc600000f14e1 */
[----:B------:R2:W-:Y:S01]  /*87a0*/  STS [R222+0x8400], R11 ;  /* 0x0084000bde007388 */ /* 0x0005e20000000800 */
[----:B-1----:R-:W-:-:S03]  /*87b0*/  IMAD.MOV.U32 R3, RZ, RZ, c[0x0][0x388] ;  /* 0x0000e200ff037624 */ /* 0x002fc600078e00ff */
[----:B------:R-:W-:Y:S01]  /*87c0*/  BAR.SYNC.DEFER_BLOCKING 0x1, 0x100 ;  /* 0x0044000000007b1d */ /* 0x000fe20000010000 */
[----:B---3--:R-:W-:-:S04]  /*87d0*/  IMAD.WIDE R8, R226, R9, c[0x0][0x500] ;  /* 0x00014000e2087625 */ /* 0x008fc800078e0209 */
[----:B------:R-:W-:Y:S01]  /*87e0*/  IMAD.MOV.U32 R6, RZ, RZ, RZ ;  /* 0x000000ffff067224 */ /* 0x000fe200078e00ff */
[----:B------:R2:W5:Y:S05]  /*87f0*/  @P2 LDG.E R3, [R12.64] ;  /* 0x000000080c032981 */ /* 0x00056a000c1e1900 */
        /* <DEDUP_REMOVED lines=8> */
.L_x_3733:
[----:B------:R-:W-:Y:S01]  /*8880*/  IMAD.MOV.U32 R24, RZ, RZ, 0x368 ;  /* 0x00000368ff187424 */ /* 0x000fe200078e00ff */
[----:B------:R-:W-:Y:S01]  /*8890*/  ISETP.GT.AND P3, PT, R230, 0x1, PT ;  /* 0x00000001e600780c */ /* 0x000fe20003f64270 */
[----:B--2---:R-:W-:Y:S01]  /*88a0*/  IMAD.MOV.U32 R8, RZ, RZ, c[0x0][0x4e8] ;  /* 0x00013a00ff087624 */ /* 0x004fe200078e00ff */
[----:B------:R-:W-:Y:S01]  /*88b0*/  ISETP.NE.U32.AND P0, PT, RZ, c[0x0][0x500], PT ;  /* 0x00014000ff007a0c */ /* 0x000fe20003f05070 */
[----:B-----5:R-:W-:Y:S01]  /*88c0*/  IMAD R3, R3, c[0x0][0x4e8], RZ ;  /* 0x00013a0003037a24 */ /* 0x020fe200078e02ff */
[----:B------:R-:W-:-:S02]  /*88d0*/  SEL R24, R24, 0x328, P3 ;  /* 0x0000032818187807 */ /* 0x000fc40001800000 */
[----:B------:R-:W-:Y:S01]  /*88e0*/  ISETP.NE.AND P2, PT, R8, 0x1, PT ;  /* 0x000000010800780c */ /* 0x000fe20003f45270 */
[----:B------:R-:W-:Y:S01]  /*88f0*/  IMAD R8, R189, 0x80, R206 ;  /* 0x00000080bd087824 */ /* 0x000fe200078e02ce */
[----:B------:R-:W1:Y:S01]  /*8900*/  LDC.64 R22, c[0x0][R24+0x170] ;  /* 0x00005c0018167b82 */ /* 0x000e620000000a00 */
[----:B------:R-:W-:Y:S02]  /*8910*/  ISETP.NE.AND.EX P0, PT, RZ, c[0x0][0x504], PT, P0 ;  /* 0x00014100ff007a0c */ /* 0x000fe40003f05300 */
[----:B------:R-:W-:Y:S02]  /*8920*/  IMAD.MOV.U32 R17, RZ, RZ, R8 ;  /* 0x000000ffff117224 */ /* 0x000fe400078e0008 */
[----:B------:R-:W-:Y:S02]  /*8930*/  SEL R226, R226, RZ, !P0 ;  /* 0x000000ffe2e27207 */ /* 0x000fe40004000000 */
[----:B------:R-:W-:Y:S01]  /*8940*/  SEL R10, R225, RZ, !P0 ;  /* 0x000000ffe10a7207 */ /* 0x000fe20004000000 */
[----:B------:R-:W2:Y:S03]  /*8950*/  LDC.64 R18, c[0x0][R24+0x168] ;  /* 0x00005a0018127b82 */ /* 0x000ea60000000a00 */
[----:B------:R-:W-:-:S05]  /*8960*/  @P2 IMAD.HI.U32 R11, R8, c[0x0][0x4ec], RZ ;  /* 0x00013b00080b2a27 */ /* 0x000fca00078e00ff */
[----:B------:R-:W3:Y:S01]  /*8970*/  LDC.64 R20, c[0x0][R24+0x178] ;  /* 0x00005e0018147b82 */ /* 0x000ee20000000a00 */
[----:B------:R-:W-:Y:S02]  /*8980*/  @P2 SHF.R.U32.HI R17, RZ, c[0x0][0x4f0], R11 ;  /* 0x00013c00ff112a19 */ /* 0x000fe4000001160b */
[----:B------:R-:W-:-:S05]  /*8990*/  SHF.R.S32.HI R11, RZ, 0x1f, R6 ;  /* 0x0000001fff0b7819 */ /* 0x000fca0000011406 */
[----:B------:R-:W4:Y:S01]  /*89a0*/  LDC.64 R12, c[0x0][R24+0x160] ;  /* 0x00005800180c7b82 */ /* 0x000f220000000a00 */
[----:B-1----:R-:W-:-:S04]  /*89b0*/  IMAD R9, R23, R226, RZ ;  /* 0x000000e217097224 */ /* 0x002fc800078e02ff */
[C---:B------:R-:W-:Y:S02]  /*89c0*/  IMAD R9, R22.reuse, R10, R9 ;  /* 0x0000000a16097224 */ /* 0x040fe400078e0209 */
[----:B------:R-:W-:-:S04]  /*89d0*/  IMAD.WIDE.U32 R22, R22, R226, RZ ;  /* 0x000000e216167225 */ /* 0x000fc800078e00ff */
[----:B--2---:R-:W-:Y:S01]  /*89e0*/  IMAD.WIDE.U32 R14, R18, R227, RZ ;  /* 0x000000e3120e7225 */ /* 0x004fe200078e00ff */
[----:B------:R-:W-:-:S03]  /*89f0*/  SEL R18, R231, RZ, P3 ;  /* 0x000000ffe7127207 */ /* 0x000fc60001800000 */
[----:B------:R-:W-:Y:S01]  /*8a00*/  IMAD R10, R19, R227, RZ ;  /* 0x000000e3130a7224 */ /* 0x000fe200078e02ff */
[----:B------:R-:W-:Y:S01]  /*8a10*/  IADD3 R16, P1, P0, R22, R14, R6 ;  /* 0x0000000e16107210 */ /* 0x000fe2000783e006 */
[----:B------:R-:W-:Y:S02]  /*8a20*/  IMAD.IADD R9, R23, 0x1, R9 ;  /* 0x0000000117097824 */ /* 0x000fe400078e0209 */
[----:B------:R-:W-:Y:S02]  /*8a30*/  IMAD.IADD R10, R15, 0x1, R10 ;  /* 0x000000010f0a7824 */ /* 0x000fe400078e020a */
[----:B---3--:R-:W-:Y:S02]  /*8a40*/  IMAD R14, R21, R18, RZ ;  /* 0x00000012150e7224 */ /* 0x008fe400078e02ff */
[----:B------:R-:W-:Y:S01]  /*8a50*/  IMAD.MOV R15, RZ, RZ, -R17 ;  /* 0x000000ffff0f7224 */ /* 0x000fe200078e0a11 */
        /* <DEDUP_REMOVED lines=20> */
[----:B------:R-:W-:Y:S01]  /*8ba0*/  IMAD R10, R189, 0x80, R208 ;  /* 0x00000080bd0a7824 */ /* 0x000fe200078e02d0 */
        /* <DEDUP_REMOVED lines=9> */
[----:B------:R-:W-:Y:S01]  /*8c40*/  ISETP.GE.AND P0, PT, R14, R3, PT ;  /* 0x000000030e00720c */ /* 0x000fe20003f06270 */
[----:B------:R-:W-:Y:S05]  /*8c50*/  @P3 BRA `(.L_x_3734) ;  /* 0x000007d000003947 */ /* 0x000fea0003800000 */
[----:B-1----:R-:W-:Y:S01]  /*8c60*/  IMAD R7, R11, c[0x0][0x3a0], RZ ;  /* 0x0000e8000b077a24 */ /* 0x002fe200078e02ff */
[-C--:B------:R-:W-:Y:S01]  /*8c70*/  LEA R0, R184, R195.reuse, 0x5 ;  /* 0x000000c3b8007211 */ /* 0x080fe200078e28ff */
[C---:B------:R-:W-:Y:S01]  /*8c80*/  IMAD.WIDE.U32 R4, R6.reuse, c[0x0][0x3a0], RZ ;  /* 0x0000e80006047a25 */ /* 0x040fe200078e00ff */
[----:B------:R1:W2:Y:S01]  /*8c90*/  LDS.128 R56, [R203+0x80] ;  /* 0x00008000cb387984 */ /* 0x0002a20000000c00 */
[C---:B------:R-:W-:Y:S02]  /*8ca0*/  LEA R60, R189.reuse, R195, 0x7 ;  /* 0x000000c3bd3c7211 */ /* 0x040fe400078e38ff */
[----:B------:R-:W-:Y:S01]  /*8cb0*/  IMAD R7, R6, c[0x0][0x3a4], R7 ;  /* 0x0000e90006077a24 */ /* 0x000fe200078e0207 */
[----:B------:R-:W-:Y:S01]  /*8cc0*/  LEA R0, R189, R0, 0x7 ;  /* 0x00000000bd007211 */ /* 0x000fe200078e38ff */
[----:B------:R1:W3:Y:S01]  /*8cd0*/  LDS.128 R52, [R203+0x1080] ;  /* 0x00108000cb347984 */ /* 0x0002e20000000c00 */
[----:B------:R-:W-:-:S02]  /*8ce0*/  MOV R8, R4 ;  /* 0x0000000400087202 */ /* 0x000fc40000000f00 */
[----:B------:R-:W-:Y:S01]  /*8cf0*/  IADD3 R9, R5, R7, RZ ;  /* 0x0000000705097210 */ /* 0x000fe20007ffe0ff */
[----:B------:R-:W-:Y:S01]  /*8d00*/  @P2 IMAD.HI.U32 R6, R0, c[0x0][0x4ec], RZ ;  /* 0x00013b0000062a27 */ /* 0x000fe200078e00ff */
[----:B------:R-:W-:Y:S01]  /*8d10*/  SHF.R.S32.HI R5, RZ, 0x1f, R226 ;  /* 0x0000001fff057819 */ /* 0x000fe200000114e2 */
[----:B------:R1:W4:Y:S01]  /*8d20*/  LDS.128 R48, [R203+0x2080] ;  /* 0x00208000cb307984 */ /* 0x0003220000000c00 */
[----:B------:R-:W-:Y:S01]  /*8d30*/  MOV R4, R0 ;  /* 0x0000000000047202 */ /* 0x000fe20000000f00 */
[----:B------:R-:W-:Y:S01]  /*8d40*/  IMAD.WIDE.U32 R8, R227, c[0x0][0x3e8], R8 ;  /* 0x0000fa00e3087a25 */ /* 0x000fe200078e0008 */
[----:B------:R-:W-:Y:S01]  /*8d50*/  @P2 SHF.R.U32.HI R4, RZ, c[0x0][0x4f0], R6 ;  /* 0x00013c00ff042a19 */ /* 0x000fe20000011606 */
[----:B------:R1:W1:Y:S02]  /*8d60*/  LDS.128 R44, [R203+0x3080] ;  /* 0x00308000cb2c7984 */ /* 0x0002640000000c00 */
[----:B------:R-:W-:Y:S01]  /*8d70*/  IMAD R5, R5, c[0x0][0x3f0], RZ ;  /* 0x0000fc0005057a24 */ /* 0x000fe200078e02ff */
[----:B------:R-:W-:Y:S01]  /*8d80*/  SHF.R.S32.HI R6, RZ, 0x1f, R4 ;  /* 0x0000001fff067819 */ /* 0x000fe20000011404 */
[----:B------:R1:W1:Y:S01]  /*8d90*/  LDS.128 R40, [R203+0x4080] ;  /* 0x00408000cb287984 */ /* 0x0002620000000c00 */
[----:B------:R-:W-:Y:S01]  /*8da0*/  IMAD R9, R227, c[0x0][0x3ec], R9 ;  /* 0x0000fb00e3097a24 */ /* 0x000fe200078e0209 */
[----:B------:R-:W-:Y:S01]  /*8db0*/  IADD3 R7, -R4, RZ, RZ ;  /* 0x000000ff04077210 */ /* 0x000fe20007ffe1ff */
[C---:B------:R-:W-:Y:S01]  /*8dc0*/  IMAD R5, R226.reuse, c[0x0][0x3f4], R5 ;  /* 0x0000fd00e2057a24 */ /* 0x040fe200078e0205 */
[----:B------:R1:W1:Y:S01]  /*8dd0*/  LDS.128 R36, [R203+0x5080] ;  /* 0x00508000cb247984 */ /* 0x0002620000000c00 */
[----:B------:R-:W-:-:S03]  /*8de0*/  IMAD.WIDE.U32 R8, R226, c[0x0][0x3f0], R8 ;  /* 0x0000fc00e2087a25 */ /* 0x000fc600078e0008 */
[----:B------:R1:W1:Y:S01]  /*8df0*/  LDS.128 R32, [R203+0x6080] ;  /* 0x00608000cb207984 */ /* 0x0002620000000c00 */
[----:B------:R-:W-:Y:S01]  /*8e00*/  IMAD R7, R7, c[0x0][0x4e8], R0 ;  /* 0x00013a0007077a24 */ /* 0x000fe200078e0200 */
[----:B------:R-:W-:Y:S01]  /*8e10*/  IADD3 R9, R9, R5, RZ ;  /* 0x0000000509097210 */ /* 0x000fe20007ffe0ff */
[----:B------:R-:W-:Y:S01]  /*8e20*/  IMAD R5, R6, c[0x0][0x3e0], RZ ;  /* 0x0000f80006057a24 */ /* 0x000fe200078e02ff */
[----:B------:R1:W1:Y:S02]  /*8e30*/  LDS.128 R28, [R203+0x7080] ;  /* 0x00708000cb1c7984 */ /* 0x0002640000000c00 */
[----:B------:R-:W-:Y:S01]  /*8e40*/  SHF.R.S32.HI R0, RZ, 0x1f, R7 ;  /* 0x0000001fff007819 */ /* 0x000fe20000011407 */
[C---:B------:R-:W-:Y:S01]  /*8e50*/  IMAD R5, R4.reuse, c[0x0][0x3e4], R5 ;  /* 0x0000f90004057a24 */ /* 0x040fe200078e0205 */
[----:B------:R1:W1:Y:S01]  /*8e60*/  LDS.128 R24, [R203+0x8080] ;  /* 0x00808000cb187984 */ /* 0x0002620000000c00 */
[----:B------:R-:W-:-:S03]  /*8e70*/  IMAD.WIDE.U32 R8, R4, c[0x0][0x3e0], R8 ;  /* 0x0000f80004087a25 */ /* 0x000fc600078e0008 */
[----:B------:R1:W1:Y:S01]  /*8e80*/  LDS.128 R20, [R203+0x9080] ;  /* 0x00908000cb147984 */ /* 0x0002620000000c00 */
[----:B------:R-:W-:Y:S01]  /*8e90*/  IMAD R0, R0, c[0x0][0x3d8], RZ ;  /* 0x0000f60000007a24 */ /* 0x000fe200078e02ff */
[----:B------:R-:W-:Y:S02]  /*8ea0*/  IADD3 R9, R9, R5, RZ ;  /* 0x0000000509097210 */ /* 0x000fe40007ffe0ff */
[----:B------:R1:W1:Y:S03]  /*8eb0*/  LDS.128 R16, [R203+0xa080] ;  /* 0x00a08000cb107984 */ /* 0x0002660000000c00 */
[C---:B------:R-:W-:Y:S01]  /*8ec0*/  IMAD.WIDE.U32 R8, R7.reuse, c[0x0][0x3d8], R8 ;  /* 0x0000f60007087a25 */ /* 0x040fe200078e0008 */
[----:B------:R1:W1:Y:S03]  /*8ed0*/  LDS.128 R12, [R203+0xb080] ;  /* 0x00b08000cb0c7984 */ /* 0x0002660000000c00 */
[----:B------:R-:W-:Y:S01]  /*8ee0*/  IMAD R7, R7, c[0x0][0x3dc], R0 ;  /* 0x0000f70007077a24 */ /* 0x000fe200078e0200 */
[----:B------:R-:W-:-:S04]  /*8ef0*/  LEA R5, P0, R8, c[0x0][0x380], 0x1 ;  /* 0x0000e00008057a11 */ /* 0x000fc800078008ff */
[----:B------:R-:W-:-:S04]  /*8f00*/  IADD3 R4, R9, R7, RZ ;  /* 0x0000000709047210 */ /* 0x000fc80007ffe0ff */
[----:B------:R-:W-:Y:S01]  /*8f10*/  LEA.HI.X R4, R8, c[0x0][0x384], R4, 0x1, P0 ;  /* 0x0000e10008047a11 */ /* 0x000fe200000f0c04 */
[----:B------:R-:W-:Y:S05]  /*8f20*/  BRA.DIV ~URZ, `(.L_x_3735) ;  /* 0x000034927f007947 */ /* 0x000fea000b800000 */
[----:B--234-:R2:W3:Y:S02]  /*8f30*/  SHFL.IDX PT, R61, R4, RZ, 0x181f ;  /* 0x00181fff043d7589 */ /* 0x01c4e400000e0000 */
.L_x_3799:
[----:B------:R-:W-:Y:S05]  /*8f40*/  BRA.DIV ~URZ, `(.L_x_3736) ;  /* 0x000034e27f007947 */ /* 0x000fea000b800000 */
[----:B------:R4:W2:Y:S02]  /*8f50*/  SHFL.IDX PT, R7, R5, RZ, 0x181f ;  /* 0x00181fff05077589 */ /* 0x0008a400000e0000 */
.L_x_3800:
        /* <DEDUP_REMOVED lines=15> */
.L_x_3738:
[----:B------:R-:W-:Y:S05]  /*9050*/  BSYNC B0 ;  /* 0x0000000000007941 */ /* 0x000fea0003800000 */
.L_x_3737:
[----:B------:R-:W-:Y:S05]  /*9060*/  BRA.DIV ~URZ, `(.L_x_3739) ;  /* 0x000034227f007947 */ /* 0x000fea000b800000 */
[----:B-12---:R1:W2:Y:S04]  /*9070*/  SHFL.IDX PT, R25, R4, 0x1, 0x181f ;  /* 0x00381f0004197f89 */ /* 0x0062a800000e0000 */
[----:B------:R1:W4:Y:S02]  /*9080*/  SHFL.IDX PT, R7, R5, 0x1, 0x181f ;  /* 0x00381f0005077f89 */ /* 0x00032400000e0000 */
.L_x_3801:
        /* <DEDUP_REMOVED lines=16> */
.L_x_3741:
[----:B------:R-:W-:Y:S05]  /*9190*/  BSYNC B0 ;  /* 0x0000000000007941 */ /* 0x000fea0003800000 */
.L_x_3740:
[----:B------:R-:W-:Y:S05]  /*91a0*/  BRA.DIV ~URZ, `(.L_x_3742) ;  /* 0x000033a27f007947 */ /* 0x000fea000b800000 */
[----:B--2---:R2:W1:Y:S02]  /*91b0*/  SHFL.IDX PT, R21, R4, 0x2, 0x181f ;  /* 0x00581f0004157f89 */ /* 0x00446400000e0000 */
.L_x_3802:
[----:B------:R-:W-:Y:S05]  /*91c0*/  BRA.DIV ~URZ, `(.L_x_3743) ;  /* 0x000033f27f007947 */ /* 0x000fea000b800000 */
[----:B----4-:R4:W2:Y:S02]  /*91d0*/  SHFL.IDX PT, R7, R5, 0x2, 0x181f ;  /* 0x00581f0005077f89 */ /* 0x0108a400000e0000 */
.L_x_3803:
        /* <DEDUP_REMOVED lines=16> */
.L_x_3745:
[----:B------:R-:W-:Y:S05]  /*92e0*/  BSYNC B0 ;  /* 0x0000000000007941 */ /* 0x000fea0003800000 */
.L_x_3744:
[----:B------:R-:W-:Y:S05]  /*92f0*/  BRA.DIV ~URZ, `(.L_x_3746) ;  /* 0x000033227f007947 */ /* 0x000fea000b800000 */
[----:B-1----:R1:W4:Y:S04]  /*9300*/  SHFL.IDX PT, R17, R4, 0x3, 0x181f ;  /* 0x00781f0004117f89 */ /* 0x00232800000e0000 */
[----:B--2---:R1:W2:Y:S02]  /*9310*/  SHFL.IDX PT, R7, R5, 0x3, 0x181f ;  /* 0x00781f0005077f89 */ /* 0x0042a400000e0000 */
.L_x_3804:
[----:B------:R-:W-:-:S04]  /*9320*/  IADD3 R60, R60, 0x60, RZ ;  /* 0x000000603c3c7810 */ /* 0x000fc80007ffe0ff */
[----:B------:R-:W-:-:S13]  /*9330*/  ISETP.GE.AND P0, PT, R60, R3, PT ;  /* 0x000000033c00720c */ /* 0x000fda0003f06270 */
[----:B------:R-:W-:Y:S05]  /*9340*/  @P0 BRA `(.L_x_3747) ;  /* 0x00001dc000000947 */ /* 0x000fea0003800000 */
[----:B------:R-:W-:Y:S02]  /*9350*/  ISETP.GE.AND P1, PT, R210, c[0x0][0x3c8], PT ;  /* 0x0000f200d2007a0c */ /* 0x000fe40003f26270 */
[----:B------:R-:W-:-:S11]  /*9360*/  ISETP.GE.AND P0, PT, R199, c[0x0][0x3c8], PT ;  /* 0x0000f200c7007a0c */ /* 0x000fd60003f06270 */
[CC--:B--2---:R-:W-:Y:S02]  /*9370*/  @!P1 LEA R8, P3, R210.reuse, R7.reuse, 0x1 ;  /* 0x00000007d2089211 */ /* 0x0c4fe400078608ff */
[C---:B-1----:R-:W-:Y:S02]  /*9380*/  @!P0 LEA R4, P2, R199.reuse, R7, 0x1 ;  /* 0x00000007c7048211 */ /* 0x042fe400078408ff */
[-C--:B----4-:R-:W-:Y:S02]  /*9390*/  @!P1 LEA.HI.X R9, R210, R17.reuse, R211, 0x1, P3 ;  /* 0x00000011d2099211 */ /* 0x090fe400018f0cd3 */
[----:B------:R-:W-:-:S03]  /*93a0*/  @!P0 LEA.HI.X R5, R199, R17, R198, 0x1, P2 ;  /* 0x00000011c7058211 */ /* 0x000fc600010f0cc6 */
        /* <DEDUP_REMOVED lines=8> */
.L_x_3734:
[----:B------:R-:W-:Y:S01]  /*9430*/  IMAD R11, R11, c[0x0][0x408], RZ ;  /* 0x000102000b0b7a24 */ /* 0x000fe200078e02ff */
[----:B-1----:R-:W-:Y:S01]  /*9440*/  SHF.R.S32.HI R0, RZ, 0x1f, R226 ;  /* 0x0000001fff007819 */ /* 0x002fe200000114e2 */
[----:B------:R-:W-:-:S04]  /*9450*/  IMAD.WIDE.U32 R12, R6, c[0x0][0x408], RZ ;  /* 0x00010200060c7a25 */ /* 0x000fc800078e00ff */
[----:B------:R-:W-:Y:S02]  /*9460*/  IMAD R11, R6, c[0x0][0x40c], R11 ;  /* 0x00010300060b7a24 */ /* 0x000fe400078e020b */
        /* <DEDUP_REMOVED lines=28> */
.L_x_3805:
[----:B------:R-:W-:Y:S05]  /*9630*/  BRA.DIV ~URZ, `(.L_x_3749) ;  /* 0x000031127f007947 */ /* 0x000fea000b800000 */
[----:B------:R3:W4:Y:S02]  /*9640*/  SHFL.IDX PT, R7, R147, RZ, 0x1c1f ;  /* 0x001c1fff93077589 */ /* 0x00072400000e0000 */
.L_x_3806:
        /* <DEDUP_REMOVED lines=48> */
[----:B------:R-:W-:Y:S02]  /*9950*/  @!P2 LEA R8, P3, R146, R7, 0x2 ;  /* 0x000000079208a211 */ /* 0x000fe400078610ff */
[----:B--2---:R-:W-:Y:S02]  /*9960*/  @!P4 IMAD.WIDE R10, R204, 0x4, R148 ;  /* 0x00000004cc0ac825 */ /* 0x004fe400078e0294 */
[----:B------:R-:W-:Y:S02]  /*9970*/  @!P2 LEA.HI.X R9, R146, R149, R143, 0x2, P3 ;  /* 0x000000959209a211 */ /* 0x000fe400018f148f */
[-C--:B------:R-:W-:Y:S01]  /*9980*/  @!P1 LEA R152, P3, R142, R7.reuse, 0x2 ;  /* 0x000000078e989211 */ /* 0x080fe200078610ff */
[----:B------:R2:W-:Y:S01]  /*9990*/  @!P4 ST.E.64 [R10.64], R128 ;  /* 0x000000800a00c985 */ /* 0x0005e2000c101b08 */
[----:B------:R-:W-:-:S02]  /*99a0*/  @!P5 LEA R150, P4, R144, R7, 0x2 ;  /* 0x000000079096d211 */ /* 0x000fc400078810ff */
[-C--:B------:R-:W-:Y:S01]  /*99b0*/  @!P1 LEA.HI.X R153, R142, R149.reuse, R139, 0x2, P3 ;  /* 0x000000958e999211 */ /* 0x080fe200018f148b */
[----:B------:R4:W-:Y:S01]  /*99c0*/  @!P2 ST.E.64 [R8.64], R124 ;  /* 0x0000007c0800a985 */ /* 0x0009e2000c101b08 */
[----:B------:R-:W-:Y:S02]  /*99d0*/  ISETP.GE.AND P2, PT, R138, c[0x0][0x3c8], PT ;  /* 0x0000f2008a007a0c */ /* 0x000fe40003f46270 */
[----:B------:R-:W-:Y:S02]  /*99e0*/  @!P5 LEA.HI.X R151, R144, R149, R141, 0x2, P4 ;  /* 0x000000959097d211 */ /* 0x000fe400020f148d */
[----:B------:R-:W-:-:S03]  /*99f0*/  @!P6 LEA R154, P4, R140, R7, 0x2 ;  /* 0x000000078c9ae211 */ /* 0x000fc600078810ff */
[----:B------:R5:W-:Y:S01]  /*9a00*/  @!P5 ST.E.64 [R150.64], R36 ;  /* 0x000000249600d985 */ /* 0x000be2000c101b08 */
[----:B------:R-:W-:Y:S02]  /*9a10*/  ISETP.GE.AND P5, PT, R136, c[0x0][0x3c8], PT ;  /* 0x0000f20088007a0c */ /* 0x000fe40003fa6270 */
[----:B------:R-:W-:Y:S01]  /*9a20*/  @!P6 LEA.HI.X R155, R140, R149, R137, 0x2, P4 ;  /* 0x000000958c9be211 */ /* 0x000fe200020f1489 */
[----:B------:R1:W-:Y:S01]  /*9a30*/  @!P1 ST.E.64 [R152.64], R40 ;  /* 0x0000002898009985 */ /* 0x0003e2000c101b08 */
[----:B------:R-:W-:-:S03]  /*9a40*/  ISETP.GE.AND P1, PT, R132, c[0x0][0x3c8], PT ;  /* 0x0000f20084007a0c */ /* 0x000fc60003f26270 */
[----:B------:R3:W-:Y:S01]  /*9a50*/  @!P6 ST.E.64 [R154.64], R44 ;  /* 0x0000002c9a00e985 */ /* 0x0007e2000c101b08 */
[----:B------:R-:W-:Y:S02]  /*9a60*/  ISETP.GE.AND P6, PT, R80, c[0x0][0x3c8], PT ;  /* 0x0000f20050007a0c */ /* 0x000fe40003fc6270 */
[----:B--2---:R-:W-:-:S04]  /*9a70*/  @!P2 LEA R10, P3, R138, R7, 0x2 ;  /* 0x000000078a0aa211 */ /* 0x004fc800078610ff */
[----:B------:R-:W-:Y:S02]  /*9a80*/  @!P2 LEA.HI.X R11, R138, R149, R135, 0x2, P3 ;  /* 0x000000958a0ba211 */ /* 0x000fe400018f1487 */
[----:B----4-:R-:W-:-:S03]  /*9a90*/  @!P5 LEA R8, P4, R136, R7, 0x2 ;  /* 0x000000078808d211 */ /* 0x010fc600078810ff */
[----:B------:R2:W-:Y:S01]  /*9aa0*/  @!P2 ST.E.64 [R10.64], R48 ;  /* 0x000000300a00a985 */ /* 0x0005e2000c101b08 */
[----:B------:R-:W-:Y:S02]  /*9ab0*/  ISETP.GE.AND P2, PT, R34, c[0x0][0x3c8], PT ;  /* 0x0000f20022007a0c */ /* 0x000fe40003f46270 */
[----:B-----5:R-:W-:Y:S02]  /*9ac0*/  @!P1 LEA R36, P3, R132, R7, 0x2 ;  /* 0x0000000784249211 */ /* 0x020fe400078610ff */
[-C--:B------:R-:W-:Y:S02]  /*9ad0*/  @!P5 LEA.HI.X R9, R136, R149.reuse, R133, 0x2, P4 ;  /* 0x000000958809d211 */ /* 0x080fe400020f1485 */
[----:B------:R-:W-:Y:S02]  /*9ae0*/  @!P1 LEA.HI.X R37, R132, R149, R81, 0x2, P3 ;  /* 0x0000009584259211 */ /* 0x000fe400018f1451 */
[----:B-1----:R-:W-:Y:S01]  /*9af0*/  @!P6 LEA R40, P4, R80, R7, 0x2 ;  /* 0x000000075028e211 */ /* 0x002fe200078810ff */
[----:B------:R1:W-:Y:S01]  /*9b00*/  @!P5 ST.E.64 [R8.64], R52 ;  /* 0x000000340800d985 */ /* 0x0003e2000c101b08 */
[----:B------:R-:W-:-:S02]  /*9b10*/  ISETP.GE.AND P5, PT, R32, c[0x0][0x3c8], PT ;  /* 0x0000f20020007a0c */ /* 0x000fc40003fa6270 */
[----:B------:R-:W-:Y:S01]  /*9b20*/  @!P6 LEA.HI.X R41, R80, R149, R35, 0x2, P4 ;  /* 0x000000955029e211 */ /* 0x000fe200020f1423 */
[----:B------:R4:W-:Y:S01]  /*9b30*/  @!P1 ST.E.64 [R36.64], R56 ;  /* 0x0000003824009985 */ /* 0x0009e2000c101b08 */
[----:B------:R-:W-:Y:S02]  /*9b40*/  ISETP.GE.AND P1, PT, R30, c[0x0][0x3c8], PT ;  /* 0x0000f2001e007a0c */ /* 0x000fe40003f26270 */
[----:B---3--:R-:W-:Y:S01]  /*9b50*/  @!P2 LEA R44, P3, R34, R7, 0x2 ;  /* 0x00000007222ca211 */ /* 0x008fe200078610ff */
[----:B------:R3:W-:Y:S01]  /*9b60*/  @!P6 ST.E.64 [R40.64], R60 ;  /* 0x0000003c2800e985 */ /* 0x0007e2000c101b08 */
[----:B------:R-:W-:Y:S02]  /*9b70*/  ISETP.GE.AND P6, PT, R28, c[0x0][0x3c8], PT ;  /* 0x0000f2001c007a0c */ /* 0x000fe40003fc6270 */
[----:B------:R-:W-:-:S05]  /*9b80*/  @!P2 LEA.HI.X R45, R34, R149, R33, 0x2, P3 ;  /* 0x00000095222da211 */ /* 0x000fca00018f1421 */
[----:B------:R5:W-:Y:S01]  /*9b90*/  @!P2 ST.E.64 [R44.64], R64 ;  /* 0x000000402c00a985 */ /* 0x000be2000c101b08 */
[----:B------:R-:W-:Y:S02]  /*9ba0*/  ISETP.GE.AND P2, PT, R26, c[0x0][0x3c8], PT ;  /* 0x0000f2001a007a0c */ /* 0x000fe40003f46270 */
[----:B--2---:R-:W-:-:S04]  /*9bb0*/  @!P5 LEA R10, P4, R32, R7, 0x2 ;  /* 0x00000007200ad211 */ /* 0x004fc800078810ff */
[----:B------:R-:W-:-:S05]  /*9bc0*/  @!P5 LEA.HI.X R11, R32, R149, R31, 0x2, P4 ;  /* 0x00000095200bd211 */ /* 0x000fca00020f141f */
[----:B------:R2:W-:Y:S01]  /*9bd0*/  @!P5 ST.E.64 [R10.64], R68 ;  /* 0x000000440a00d985 */ /* 0x0005e2000c101b08 */
[----:B-1----:R-:W-:Y:S02]  /*9be0*/  @!P1 LEA R8, P3, R30, R7, 0x2 ;  /* 0x000000071e089211 */ /* 0x002fe400078610ff */
[----:B------:R-:W-:Y:S02]  /*9bf0*/  ISETP.GE.AND P5, PT, R24, c[0x0][0x3c8], PT ;  /* 0x0000f20018007a0c */ /* 0x000fe40003fa6270 */
[----:B------:R-:W-:Y:S02]  /*9c00*/  @!P1 LEA.HI.X R9, R30, R149, R29, 0x2, P3 ;  /* 0x000000951e099211 */ /* 0x000fe400018f141d */
[-C--:B----4-:R-:W-:Y:S02]  /*9c10*/  @!P6 LEA R36, P4, R28, R7.reuse, 0x2 ;  /* 0x000000071c24e211 */ /* 0x090fe400078810ff */
[----:B---3--:R-:W-:Y:S01]  /*9c20*/  @!P2 LEA R40, P3, R26, R7, 0x2 ;  /* 0x000000071a28a211 */ /* 0x008fe200078610ff */
[----:B------:R1:W-:Y:S01]  /*9c30*/  @!P1 ST.E.64 [R8.64], R72 ;  /* 0x0000004808009985 */ /* 0x0003e2000c101b08 */
[----:B------:R-:W-:-:S02]  /*9c40*/  ISETP.GE.AND P1, PT, R22, c[0x0][0x3c8], PT ;  /* 0x0000f20016007a0c */ /* 0x000fc40003f26270 */
[-C--:B------:R-:W-:Y:S02]  /*9c50*/  @!P6 LEA.HI.X R37, R28, R149.reuse, R27, 0x2, P4 ;  /* 0x000000951c25e211 */ /* 0x080fe400020f141b */
[----:B------:R-:W-:Y:S02]  /*9c60*/  @!P2 LEA.HI.X R41, R26, R149, R25, 0x2, P3 ;  /* 0x000000951a29a211 */ /* 0x000fe400018f1419 */
[----:B-----5:R-:W-:Y:S01]  /*9c70*/  @!P5 LEA R44, P3, R24, R7, 0x2 ;  /* 0x00000007182cd211 */ /* 0x020fe200078610ff */
[----:B------:R3:W-:Y:S01]  /*9c80*/  @!P6 ST.E.64 [R36.64], R76 ;  /* 0x0000004c2400e985 */ /* 0x0007e2000c101b08 */
[----:B------:R-:W-:Y:S02]  /*9c90*/  ISETP.GE.AND P6, PT, R20, c[0x0][0x3c8], PT ;  /* 0x0000f20014007a0c */ /* 0x000fe40003fc6270 */
[----:B------:R-:W-:Y:S01]  /*9ca0*/  ISETP.GE.AND P4, PT, R18, c[0x0][0x3c8], PT ;  /* 0x0000f20012007a0c */ /* 0x000fe20003f86270 */
[----:B------:R4:W-:Y:S01]  /*9cb0*/  @!P2 ST.E.64 [R40.64], R4 ;  /* 0x000000042800a985 */ /* 0x0009e2000c101b08 */
[----:B------:R-:W-:-:S02]  /*9cc0*/  @!P5 LEA.HI.X R45, R24, R149, R23, 0x2, P3 ;  /* 0x00000095182dd211 */ /* 0x000fc400018f1417 */
[----:B------:R-:W-:-:S03]  /*9cd0*/  ISETP.GE.AND P3, PT, R16, c[0x0][0x3c8], PT ;  /* 0x0000f20010007a0c */ /* 0x000fc60003f66270 */
[----:B------:R-:W-:Y:S01]  /*9ce0*/  @!P5 ST.E.64 [R44.64], R84 ;  /* 0x000000542c00d985 */ /* 0x000fe2000c101b08 */
[----:B--2---:R-:W-:-:S04]  /*9cf0*/  @!P1 LEA R10, P2, R22, R7, 0x2 ;  /* 0x00000007160a9211 */ /* 0x004fc800078410ff */
[----:B------:R-:W-:-:S05]  /*9d00*/  @!P1 LEA.HI.X R11, R22, R149, R21, 0x2, P2 ;  /* 0x00000095160b9211 */ /* 0x000fca00010f1415 */
[----:B------:R2:W-:Y:S01]  /*9d10*/  @!P1 ST.E.64 [R10.64], R88 ;  /* 0x000000580a009985 */ /* 0x0005e2000c101b08 */
[----:B-1----:R-:W-:Y:S02]  /*9d20*/  @!P6 LEA R8, P2, R20, R7, 0x2 ;  /* 0x000000071408e211 */ /* 0x002fe400078410ff */
[----:B------:R-:W-:Y:S02]  /*9d30*/  ISETP.GE.AND P1, PT, R14, c[0x0][0x3c8], PT ;  /* 0x0000f2000e007a0c */ /* 0x000fe40003f26270 */
[----:B------:R-:W-:Y:S02]  /*9d40*/  @!P6 LEA.HI.X R9, R20, R149, R19, 0x2, P2 ;  /* 0x000000951409e211 */ /* 0x000fe400010f1413 */
[----:B---3--:R-:W-:-:S03]  /*9d50*/  @!P4 LEA R36, P5, R18, R7, 0x2 ;  /* 0x000000071224c211 */ /* 0x008fc600078a10ff */
[----:B------:R1:W-:Y:S01]  /*9d60*/  @!P6 ST.E.64 [R8.64], R92 ;  /* 0x0000005c0800e985 */ /* 0x0003e2000c101b08 */
[----:B------:R-:W-:Y:S02]  /*9d70*/  ISETP.GE.AND P6, PT, R12, c[0x0][0x3c8], PT ;  /* 0x0000f2000c007a0c */ /* 0x000fe40003fc6270 */
[----:B----4-:R-:W-:Y:S02]  /*9d80*/  @!P3 LEA R4, P2, R16, R7, 0x2 ;  /* 0x000000071004b211 */ /* 0x010fe400078410ff */
[-C--:B------:R-:W-:Y:S02]  /*9d90*/  @!P4 LEA.HI.X R37, R18, R149.reuse, R17, 0x2, P5 ;  /* 0x000000951225c211 */ /* 0x080fe400028f1411 */
[----:B------:R-:W-:Y:S02]  /*9da0*/  @!P3 LEA.HI.X R5, R16, R149, R15, 0x2, P2 ;  /* 0x000000951005b211 */ /* 0x000fe400010f140f */
[----:B------:R-:W-:Y:S01]  /*9db0*/  ISETP.GE.AND P5, PT, R216, c[0x0][0x3c8], PT ;  /* 0x0000f200d8007a0c */ /* 0x000fe20003fa6270 */
        /* <DEDUP_REMOVED lines=8> */
[----:B-1----:R-:W-:Y:S02]  /*9e40*/  @!P5 LEA R8, P1, R216, R7, 0x2 ;  /* 0x00000007d808d211 */ /* 0x002fe400078210ff */
[----:B------:R-:W-:Y:S02]  /*9e50*/  @!P6 LEA.HI.X R41, R12, R149, R3, 0x2, P2 ;  /* 0x000000950c29e211 */ /* 0x000fe400010f1403 */
[----:B------:R-:W-:Y:S02]  /*9e60*/  @!P4 LEA R6, P2, R215, R7, 0x2 ;  /* 0x00000007d706c211 */ /* 0x000fe400078410ff */
[----:B------:R-:W-:Y:S01]  /*9e70*/  @!P5 LEA.HI.X R9, R216, R149, R213, 0x2, P1 ;  /* 0x00000095d809d211 */ /* 0x000fe200008f14d5 */
[----:B------:R4:W-:Y:S01]  /*9e80*/  @!P6 ST.E.64 [R40.64], R120 ;  /* 0x000000782800e985 */ /* 0x0009e2000c101b08 */
[----:B---3--:R-:W-:-:S03]  /*9e90*/  @!P3 LEA R36, P1, R214, R7, 0x2 ;  /* 0x00000007d624b211 */ /* 0x008fc600078210ff */
[----:B------:R4:W-:Y:S01]  /*9ea0*/  @!P5 ST.E.64 [R8.64], R108 ;  /* 0x0000006c0800d985 */ /* 0x0009e2000c101b08 */
[-C--:B------:R-:W-:Y:S02]  /*9eb0*/  @!P4 LEA.HI.X R7, R215, R149.reuse, R212, 0x2, P2 ;  /* 0x00000095d707c211 */ /* 0x080fe400010f14d4 */
[----:B------:R-:W-:-:S03]  /*9ec0*/  @!P3 LEA.HI.X R37, R214, R149, R209, 0x2, P1 ;  /* 0x00000095d625b211 */ /* 0x000fc600008f14d1 */
[----:B------:R4:W-:Y:S04]  /*9ed0*/  @!P4 ST.E.64 [R6.64], R116 ;  /* 0x000000740600c985 */ /* 0x0009e8000c101b08 */
[----:B------:R4:W-:Y:S02]  /*9ee0*/  @!P3 ST.E.64 [R36.64], R112 ;  /* 0x000000702400b985 */ /* 0x0009e4000c101b08 */
.L_x_3751:
[----:B------:R-:W-:Y:S05]  /*9ef0*/  BSYNC B0 ;  /* 0x0000000000007941 */ /* 0x000fea0003800000 */
.L_x_3750:
[----:B------:R-:W-:Y:S05]  /*9f00*/  BRA.DIV ~URZ, `(.L_x_3752) ;  /* 0x000028a27f007947 */ /* 0x000fea000b800000 */
[----:B-1----:R-:W1:Y:S04]  /*9f10*/  SHFL.IDX PT, R145, R145, 0x1, 0x1c1f ;  /* 0x003c1f0091917f89 */ /* 0x002e6800000e0000 */
[----:B----4-:R4:W3:Y:S02]  /*9f20*/  SHFL.IDX PT, R7, R147, 0x1, 0x1c1f ;  /* 0x003c1f0093077f89 */ /* 0x0108e400000e0000 */
.L_x_3807:
[----:B------:R-:W-:Y:S05]  /*9f30*/  @P0 BRA `(.L_x_3747) ;  /* 0x000011d000000947 */ /* 0x000fea0003800000 */
[----:B------:R-:W-:Y:S02]  /*9f40*/  ISETP.GE.AND P3, PT, R146, c[0x0][0x3c8], PT ;  /* 0x0000f20092007a0c */ /* 0x000fe40003f66270 */
[----:B------:R-:W-:-:S02]  /*9f50*/  ISETP.GE.AND P2, PT, R144, c[0x0][0x3c8], PT ;  /* 0x0000f20090007a0c */ /* 0x000fc40003f46270 */
[----:B------:R-:W-:Y:S02]  /*9f60*/  ISETP.GE.AND P4, PT, R204, c[0x0][0x3c8], PT ;  /* 0x0000f200cc007a0c */ /* 0x000fe40003f86270 */
[----:B------:R-:W-:Y:S02]  /*9f70*/  ISETP.GE.AND P1, PT, R142, c[0x0][0x3c8], PT ;  /* 0x0000f2008e007a0c */ /* 0x000fe40003f26270 */
[----:B------:R-:W-:-:S05]  /*9f80*/  ISETP.GE.AND P5, PT, R140, c[0x0][0x3c8], PT ;  /* 0x0000f2008c007a0c */ /* 0x000fca0003fa6270 */
[-C--:B---3--:R-:W-:Y:S02]  /*9f90*/  @!P3 LEA R8, P0, R146, R7.reuse, 0x2 ;  /* 0x000000079208b211 */ /* 0x088fe400078010ff */
[----:B------:R-:W-:Y:S02]  /*9fa0*/  @!P2 LEA R4, P6, R144, R7, 0x2 ;  /* 0x000000079004a211 */ /* 0x000fe400078c10ff */
[-C--:B-1----:R-:W-:Y:S02]  /*9fb0*/  @!P3 LEA.HI.X R9, R146, R145.reuse, R143, 0x2, P0 ;  /* 0x000000919209b211 */ /* 0x082fe400000f148f */
[----:B------:R-:W-:Y:S01]  /*9fc0*/  @!P2 LEA.HI.X R5, R144, R145, R141, 0x2, P6 ;  /* 0x000000919005a211 */ /* 0x000fe200030f148d */
[----:B------:R-:W-:Y:S01]  /*9fd0*/  @!P4 IMAD.MOV.U32 R144, RZ, RZ, R7 ;  /* 0x000000ffff90c224 */ /* 0x000fe200078e0007 */
[----:B------:R-:W-:Y:S02]  /*9fe0*/  ISETP.GE.AND P0, PT, R138, c[0x0][0x3c8], PT ;  /* 0x0000f2008a007a0c */ /* 0x000fe40003f06270 */
[----:B------:R-:W-:Y:S01]  /*9ff0*/  @!P1 LEA R10, P6, R142, R7, 0x2 ;  /* 0x000000078e0a9211 */ /* 0x000fe200078c10ff */
[----:B------:R-:W-:-:S03]  /*a000*/  @!P4 IMAD.WIDE R44, R204, 0x4, R144 ;  /* 0x00000004cc2cc825 */ /* 0x000fc600078e0290 */
[----:B------:R-:W-:Y:S02]  /*a010*/  @!P1 LEA.HI.X R11, R142, R145, R139, 0x2, P6 ;  /* 0x000000918e0b9211 */ /* 0x000fe400030f148b */
[----:B------:R-:W-:Y:S01]  /*a020*/  @!P5 LEA R36, P6, R140, R7, 0x2 ;  /* 0x000000078c24d211 */ /* 0x000fe200078c10ff */
[----:B------:R1:W-:Y:S01]  /*a030*/  @!P4 ST.E.64 [R44.64], R130 ;  /* 0x000000822c00c985 */ /* 0x0003e2000c101b08 */
[----:B------:R-:W-:Y:S02]  /*a040*/  ISETP.GE.AND P4, PT, R136, c[0x0][0x3c8], PT ;  /* 0x0000f20088007a0c */ /* 0x000fe40003f86270 */
[----:B------:R-:W-:Y:S01]  /*a050*/  @!P5 LEA.HI.X R37, R140, R145, R137, 0x2, P6 ;  /* 0x000000918c25d211 */ /* 0x000fe200030f1489 */
[----:B------:R3:W-:Y:S01]  /*a060*/  @!P3 ST.E.64 [R8.64], R126 ;  /* 0x0000007e0800b985 */ /* 0x0007e2000c101b08 */
[----:B------:R-:W-:Y:S02]  /*a070*/  @!P0 LEA R40, P6, R138, R7, 0x2 ;  /* 0x000000078a288211 */ /* 0x000fe400078c10ff */
[----:B------:R-:W-:Y:S01]  /*a080*/  ISETP.GE.AND P3, PT, R132, c[0x0][0x3c8], PT ;  /* 0x0000f20084007a0c */ /* 0x000fe20003f66270 */
[----:B------:R5:W-:Y:S01]  /*a090*/  @!P2 ST.E.64 [R4.64], R38 ;  /* 0x000000260400a985 */ /* 0x000be2000c101b08 */
[----:B------:R-:W-:-:S02]  /*a0a0*/  ISETP.GE.AND P2, PT, R80, c[0x0][0x3c8], PT ;  /* 0x0000f20050007a0c */ /* 0x000fc40003f46270 */
[----:B------:R-:W-:Y:S01]  /*a0b0*/  @!P0 LEA.HI.X R41, R138, R145, R135, 0x2, P6 ;  /* 0x000000918a298211 */ /* 0x000fe200030f1487 */
[----:B------:R4:W-:Y:S01]  /*a0c0*/  @!P1 ST.E.64 [R10.64], R42 ;  /* 0x0000002a0a009985 */ /* 0x0009e2000c101b08 */
[----:B------:R-:W-:-:S03]  /*a0d0*/  ISETP.GE.AND P1, PT, R34, c[0x0][0x3c8], PT ;  /* 0x0000f20022007a0c */ /* 0x000fc60003f26270 */
[----:B------:R-:W-:Y:S01]  /*a0e0*/  @!P5 ST.E.64 [R36.64], R46 ;  /* 0x0000002e2400d985 */ /* 0x000fe2000c101b08 */
[----:B------:R-:W-:-:S03]  /*a0f0*/  ISETP.GE.AND P5, PT, R32, c[0x0][0x3c8], PT ;  /* 0x0000f20020007a0c */ /* 0x000fc60003fa6270 */
[----:B------:R-:W-:Y:S01]  /*a100*/  @!P0 ST.E.64 [R40.64], R50 ;  /* 0x0000003228008985 */ /* 0x000fe2000c101b08 */
[----:B------:R-:W-:-:S04]  /*a110*/  @!P4 LEA R48, P0, R136, R7, 0x2 ;  /* 0x000000078830c211 */ /* 0x000fc800078010ff */
[----:B------:R-:W-:Y:S02]  /*a120*/  @!P4 LEA.HI.X R49, R136, R145, R133, 0x2, P0 ;  /* 0x000000918831c211 */ /* 0x000fe400000f1485 */
[----:B-1----:R-:W-:-:S03]  /*a130*/  @!P2 LEA R44, P0, R80, R7, 0x2 ;  /* 0x00000007502ca211 */ /* 0x002fc600078010ff */
[----:B------:R-:W-:Y:S01]  /*a140*/  @!P4 ST.E.64 [R48.64], R54 ;  /* 0x000000363000c985 */ /* 0x000fe2000c101b08 */
[----:B------:R-:W-:Y:S02]  /*a150*/  ISETP.GE.AND P4, PT, R28, c[0x0][0x3c8], PT ;  /* 0x0000f2001c007a0c */ /* 0x000fe40003f86270 */
[----:B---3--:R-:W-:Y:S02]  /*a160*/  @!P3 LEA R8, P6, R132, R7, 0x2 ;  /* 0x000000078408b211 */ /* 0x008fe400078c10ff */
[-C--:B------:R-:W-:Y:S02]  /*a170*/  @!P2 LEA.HI.X R45, R80, R145.reuse, R35, 0x2, P0 ;  /* 0x00000091502da211 */ /* 0x080fe400000f1423 */
[----:B------:R-:W-:Y:S02]  /*a180*/  ISETP.GE.AND P0, PT, R30, c[0x0][0x3c8], PT ;  /* 0x0000f2001e007a0c */ /* 0x000fe40003f06270 */
[----:B------:R-:W-:Y:S02]  /*a190*/  @!P3 LEA.HI.X R9, R132, R145, R81, 0x2, P6 ;  /* 0x000000918409b211 */ /* 0x000fe400030f1451 */
[----:B-----5:R-:W-:-:S03]  /*a1a0*/  @!P1 LEA R4, P6, R34, R7, 0x2 ;  /* 0x0000000722049211 */ /* 0x020fc600078c10ff */
[----:B------:R1:W-:Y:S01]  /*a1b0*/  @!P3 ST.E.64 [R8.64], R58 ;  /* 0x0000003a0800b985 */ /* 0x0003e2000c101b08 */
[----:B------:R-:W-:Y:S02]  /*a1c0*/  @!P1 LEA.HI.X R5, R34, R145, R33, 0x2, P6 ;  /* 0x0000009122059211 */ /* 0x000fe400030f1421 */
[----:B----4-:R-:W-:Y:S01]  /*a1d0*/  @!P5 LEA R10, P6, R32, R7, 0x2 ;  /* 0x00000007200ad211 */ /* 0x010fe200078c10ff */
[----:B------:R-:W-:Y:S01]  /*a1e0*/  @!P2 ST.E.64 [R44.64], R62 ;  /* 0x0000003e2c00a985 */ /* 0x000fe2000c101b08 */
[----:B------:R-:W-:Y:S02]  /*a1f0*/  ISETP.GE.AND P3, PT, R26, c[0x0][0x3c8], PT ;  /* 0x0000f2001a007a0c */ /* 0x000fe40003f66270 */
[----:B------:R-:W-:Y:S01]  /*a200*/  @!P5 LEA.HI.X R11, R32, R145, R31, 0x2, P6 ;  /* 0x00000091200bd211 */ /* 0x000fe200030f141f */
[----:B------:R3:W-:Y:S01]  /*a210*/  @!P1 ST.E.64 [R4.64], R66 ;  /* 0x0000004204009985 */ /* 0x0007e2000c101b08 */
[----:B------:R-:W-:Y:S02]  /*a220*/  @!P0 LEA R32, P6, R30, R7, 0x2 ;  /* 0x000000071e208211 */ /* 0x000fe400078c10ff */
[----:B------:R-:W-:Y:S01]  /*a230*/  ISETP.GE.AND P2, PT, R24, c[0x0][0x3c8], PT ;  /* 0x0000f20018007a0c */ /* 0x000fe20003f46270 */
[----:B------:R4:W-:Y:S01]  /*a240*/  @!P5 ST.E.64 [R10.64], R70 ;  /* 0x000000460a00d985 */ /* 0x0009e2000c101b08 */
[----:B------:R-:W-:-:S02]  /*a250*/  @!P0 LEA.HI.X R33, R30, R145, R29, 0x2, P6 ;  /* 0x000000911e218211 */ /* 0x000fc400030f141d */
[----:B------:R-:W-:Y:S02]  /*a260*/  @!P4 LEA R30, P6, R28, R7, 0x2 ;  /* 0x000000071c1ec211 */ /* 0x000fe400078c10ff */
[----:B------:R-:W-:Y:S01]  /*a270*/  ISETP.GE.AND P1, PT, R22, c[0x0][0x3c8], PT ;  /* 0x0000f20016007a0c */ /* 0x000fe20003f26270 */
[----:B------:R-:W-:Y:S01]  /*a280*/  @!P0 ST.E.64 [R32.64], R74 ;  /* 0x0000004a20008985 */ /* 0x000fe2000c101b08 */
[----:B------:R-:W-:Y:S02]  /*a290*/  ISETP.GE.AND P0, PT, R20, c[0x0][0x3c8], PT ;  /* 0x0000f20014007a0c */ /* 0x000fe40003f06270 */
[----:B------:R-:W-:Y:S02]  /*a2a0*/  @!P4 LEA.HI.X R31, R28, R145, R27, 0x2, P6 ;  /* 0x000000911c1fc211 */ /* 0x000fe400030f141b */
[----:B------:R-:W-:Y:S02]  /*a2b0*/  @!P3 LEA R28, P6, R26, R7, 0x2 ;  /* 0x000000071a1cb211 */ /* 0x000fe400078c10ff */
[----:B------:R-:W-:Y:S01]  /*a2c0*/  ISETP.GE.AND P5, PT, R18, c[0x0][0x3c8], PT ;  /* 0x0000f20012007a0c */ /* 0x000fe20003fa6270 */
[----:B------:R-:W-:Y:S01]  /*a2d0*/  @!P4 ST.E.64 [R30.64], R78 ;  /* 0x0000004e1e00c985 */ /* 0x000fe2000c101b08 */
[----:B------:R-:W-:-:S02]  /*a2e0*/  @!P3 LEA.HI.X R29, R26, R145, R25, 0x2, P6 ;  /* 0x000000911a1db211 */ /* 0x000fc400030f1419 */
[----:B-1----:R-:W-:Y:S02]  /*a2f0*/  @!P2 LEA R8, P6, R24, R7, 0x2 ;  /* 0x000000071808a211 */ /* 0x002fe400078c10ff */
[----:B------:R-:W-:Y:S01]  /*a300*/  ISETP.GE.AND P4, PT, R16, c[0x0][0x3c8], PT ;  /* 0x0000f20010007a0c */ /* 0x000fe20003f86270 */
[----:B------:R-:W-:Y:S01]  /*a310*/  @!P3 ST.E.64 [R28.64], R82 ;  /* 0x000000521c00b985 */ /* 0x000fe2000c101b08 */
[----:B------:R-:W-:Y:S02]  /*a320*/  @!P2 LEA.HI.X R9, R24, R145, R23, 0x2, P6 ;  /* 0x000000911809a211 */ /* 0x000fe400030f1417 */
[-C--:B------:R-:W-:Y:S02]  /*a330*/  @!P1 LEA R24, P6, R22, R7.reuse, 0x2 ;  /* 0x0000000716189211 */ /* 0x080fe400078c10ff */
[----:B---3--:R-:W-:Y:S01]  /*a340*/  @!P0 LEA R4, P3, R20, R7, 0x2 ;  /* 0x0000000714048211 */ /* 0x008fe200078610ff */
[----:B------:R1:W-:Y:S01]  /*a350*/  @!P2 ST.E.64 [R8.64], R86 ;  /* 0x000000560800a985 */ /* 0x0003e2000c101b08 */
[----:B------:R-:W-:-:S02]  /*a360*/  @!P1 LEA.HI.X R25, R22, R145, R21, 0x2, P6 ;  /* 0x0000009116199211 */ /* 0x000fc400030f1415 */
[----:B------:R-:W-:Y:S02]  /*a370*/  @!P0 LEA.HI.X R5, R20, R145, R19, 0x2, P3 ;  /* 0x0000009114058211 */ /* 0x000fe400018f1413 */
[----:B------:R-:W-:Y:S01]  /*a380*/  ISETP.GE.AND P3, PT, R14, c[0x0][0x3c8], PT ;  /* 0x0000f2000e007a0c */ /* 0x000fe20003f66270 */
[----:B------:R-:W-:Y:S01]  /*a390*/  @!P1 ST.E.64 [R24.64], R90 ;  /* 0x0000005a18009985 */ /* 0x000fe2000c101b08 */
[----:B----4-:R-:W-:Y:S02]  /*a3a0*/  @!P5 LEA R10, P6, R18, R7, 0x2 ;  /* 0x00000007120ad211 */ /* 0x010fe400078c10ff */
[----:B------:R-:W-:Y:S01]  /*a3b0*/  ISETP.GE.AND P2, PT, R12, c[0x0][0x3c8], PT ;  /* 0x0000f2000c007a0c */ /* 0x000fe20003f46270 */
[----:B------:R3:W-:Y:S01]  /*a3c0*/  @!P0 ST.E.64 [R4.64], R94 ;  /* 0x0000005e04008985 */ /* 0x0007e2000c101b08 */
[----:B------:R-:W-:Y:S02]  /*a3d0*/  ISETP.GE.AND P1, PT, R216, c[0x0][0x3c8], PT ;  /* 0x0000f200d8007a0c */ /* 0x000fe40003f26270 */
[----:B------:R-:W-:-:S02]  /*a3e0*/  @!P5 LEA.HI.X R11, R18, R145, R17, 0x2, P6 ;  /* 0x00000091120bd211 */ /* 0x000fc400030f1411 */
[----:B------:R-:W-:Y:S02]  /*a3f0*/  ISETP.GE.AND P0, PT, R215, c[0x0][0x3c8], PT ;  /* 0x0000f200d7007a0c */ /* 0x000fe40003f06270 */
[C---:B------:R-:W-:Y:S01]  /*a400*/  @!P4 LEA R18, P6, R16.reuse, R7, 0x2 ;  /* 0x000000071012c211 */ /* 0x040fe200078c10ff */
[----:B------:R4:W-:Y:S03]  /*a410*/  @!P5 ST.E.64 [R10.64], R98 ;  /* 0x000000620a00d985 */ /* 0x0009e6000c101b08 */
[----:B------:R-:W-:Y:S02]  /*a420*/  @!P4 LEA.HI.X R19, R16, R145, R15, 0x2, P6 ;  /* 0x000000911013c211 */ /* 0x000fe400030f140f */
[----:B------:R-:W-:-:S03]  /*a430*/  @!P3 LEA R16, P6, R14, R7, 0x2 ;  /* 0x000000070e10b211 */ /* 0x000fc600078c10ff */
[----:B------:R4:W-:Y:S01]  /*a440*/  @!P4 ST.E.64 [R18.64], R102 ;  /* 0x000000661200c985 */ /* 0x0009e2000c101b08 */
[----:B------:R-:W-:Y:S02]  /*a450*/  @!P3 LEA.HI.X R17, R14, R145, R13, 0x2, P6 ;  /* 0x000000910e11b211 */ /* 0x000fe400030f140d */
[-C--:B------:R-:W-:Y:S02]  /*a460*/  @!P2 LEA R14, P6, R12, R7.reuse, 0x2 ;  /* 0x000000070c0ea211 */ /* 0x080fe400078c10ff */
[----:B-1----:R-:W-:Y:S01]  /*a470*/  @!P1 LEA R8, P5, R216, R7, 0x2 ;  /* 0x00000007d8089211 */ /* 0x002fe200078a10ff */
[----:B------:R4:W-:Y:S01]  /*a480*/  @!P3 ST.E.64 [R16.64], R106 ;  /* 0x0000006a1000b985 */ /* 0x0009e2000c101b08 */
[-C--:B------:R-:W-:Y:S02]  /*a490*/  @!P2 LEA.HI.X R15, R12, R145.reuse, R3, 0x2, P6 ;  /* 0x000000910c0fa211 */ /* 0x080fe400030f1403 */
[----:B------:R-:W-:-:S03]  /*a4a0*/  @!P1 LEA.HI.X R9, R216, R145, R213, 0x2, P5 ;  /* 0x00000091d8099211 */ /* 0x000fc600028f14d5 */
[----:B------:R4:W-:Y:S01]  /*a4b0*/  @!P2 ST.E.64 [R14.64], R122 ;  /* 0x0000007a0e00a985 */ /* 0x0009e2000c101b08 */
[----:B---3--:R-:W-:-:S03]  /*a4c0*/  @!P0 LEA R4, P4, R215, R7, 0x2 ;  /* 0x00000007d7048211 */ /* 0x008fc600078810ff */
[----:B------:R4:W-:Y:S01]  /*a4d0*/  @!P1 ST.E.64 [R8.64], R110 ;  /* 0x0000006e08009985 */ /* 0x0009e2000c101b08 */
[----:B------:R-:W-:-:S05]  /*a4e0*/  @!P0 LEA.HI.X R5, R215, R145, R212, 0x2, P4 ;  /* 0x00000091d7058211 */ /* 0x000fca00020f14d4 */
[----:B------:R4:W-:Y:S01]  /*a4f0*/  @!P0 ST.E.64 [R4.64], R118 ;  /* 0x0000007604008985 */ /* 0x0009e2000c101b08 */
[----:B------:R-:W-:-:S13]  /*a500*/  ISETP.GE.AND P0, PT, R214, c[0x0][0x3c8], PT ;  /* 0x0000f200d6007a0c */ /* 0x000fda0003f06270 */
[----:B------:R-:W-:Y:S05]  /*a510*/  @P0 BRA `(.L_x_3747) ;  /* 0x00000bf000000947 */ /* 0x000fea0003800000 */
[----:B----4-:R-:W-:-:S04]  /*a520*/  LEA R4, P0, R214, R7, 0x2 ;  /* 0x00000007d6047211 */ /* 0x010fc800078010ff */
[----:B------:R-:W-:-:S05]  /*a530*/  LEA.HI.X R5, R214, R145, R209, 0x2, P0 ;  /* 0x00000091d6057211 */ /* 0x000fca00000f14d1 */
[----:B------:R1:W-:Y:S01]  /*a540*/  ST.E.64 [R4.64], R114 ;  /* 0x0000007204007985 */ /* 0x0003e2000c101b08 */
[----:B------:R-:W-:Y:S05]  /*a550*/  BRA `(.L_x_3747) ;  /* 0x00000bb000007947 */ /* 0x000fea0003800000 */
.L_x_3732:
        /* <DEDUP_REMOVED lines=17> */
[----:B-1----:R-:W3:Y:S02]  /*a670*/  LDG.E R6, [R4.64+0x4] ;  /* 0x0000040804067981 */ /* 0x002ee4000c1e1900 */
[----:B---3--:R-:W-:Y:S02]  /*a680*/  IADD3 R3, -R3, R6, RZ ;  /* 0x0000000603037210 */ /* 0x008fe40007ffe1ff */
.L_x_3753:
        /* <DEDUP_REMOVED lines=16> */
[----:B------:R-:W1:Y:S01]  /*a790*/  LDC.64 R18, c[0x0][R20+0x170] ;  /* 0x00005c0014127b82 */ /* 0x000e620000000a00 */
[----:B------:R-:W-:-:S07]  /*a7a0*/  SEL R231, R231, RZ, P2 ;  /* 0x000000ffe7e77207 */ /* 0x000fce0001000000 */
[----:B------:R-:W3:Y:S03]  /*a7b0*/  LDC.64 R12, c[0x0][R20+0x168] ;  /* 0x00005a00140c7b82 */ /* 0x000ee60000000a00 */
[----:B------:R-:W-:-:S05]  /*a7c0*/  @P0 IMAD.HI.U32 R8, R4, c[0x0][0x4ec], RZ ;  /* 0x00013b0004080a27 */ /* 0x000fca00078e00ff */
[----:B------:R-:W4:Y:S01]  /*a7d0*/  LDC.64 R16, c[0x0][R20+0x178] ;  /* 0x00005e0014107b82 */ /* 0x000f220000000a00 */
[----:B------:R-:W-:-:S07]  /*a7e0*/  @P0 SHF.R.U32.HI R9, RZ, c[0x0][0x4f0], R8 ;  /* 0x00013c00ff090a19 */ /* 0x000fce0000011608 */
[----:B------:R-:W5:Y:S01]  /*a7f0*/  LDC.64 R14, c[0x0][R20+0x160] ;  /* 0x00005800140e7b82 */ /* 0x000f620000000a00 */
        /* <DEDUP_REMOVED lines=9> */
[----:B------:R-:W-:Y:S01]  /*a890*/  IMAD.MOV R7, RZ, RZ, -R9 ;  /* 0x000000ffff077224 */ /* 0x000fe200078e0a09 */
[----:B------:R-:W-:Y:S01]  /*a8a0*/  IADD3.X R6, R6, R8, R5, P1, P0 ;  /* 0x0000000806067210 */ /* 0x000fe20000fe0405 */
[----:B------:R-:W-:-:S04]  /*a8b0*/  IMAD.WIDE.U32 R16, R16, R231, RZ ;  /* 0x000000e710107225 */ /* 0x000fc800078e00ff */
[----:B------:R-:W-:Y:S01]  /*a8c0*/  IMAD R7, R7, c[0x0][0x4e8], R4 ;  /* 0x00013a0007077a24 */ /* 0x000fe200078e0204 */
[----:B------:R-:W-:Y:S02]  /*a8d0*/  IADD3 R11, R17, R10, RZ ;  /* 0x0000000a110b7210 */ /* 0x000fe40007ffe0ff */
[----:B------:R-:W-:Y:S02]  /*a8e0*/  IADD3 R12, P1, P0, R9, R12, R16 ;  /* 0x0000000c090c7210 */ /* 0x000fe4000783e010 */
[----:B------:R-:W-:Y:S01]  /*a8f0*/  SHF.R.S32.HI R4, RZ, 0x1f, R9 ;  /* 0x0000001fff047819 */ /* 0x000fe20000011409 */
[----:B-----5:R-:W-:Y:S01]  /*a900*/  IMAD R9, R15, R7, RZ ;  /* 0x000000070f097224 */ /* 0x020fe200078e02ff */
[----:B------:R-:W-:Y:S02]  /*a910*/  SHF.R.S32.HI R8, RZ, 0x1f, R7 ;  /* 0x0000001fff087819 */ /* 0x000fe40000011407 */
[----:B------:R-:W-:Y:S01]  /*a920*/  IADD3.X R13, R4, R6, R11, P1, P0 ;  /* 0x00000006040d7210 */ /* 0x000fe20000fe040b */
[----:B------:R-:W-:Y:S01]  /*a930*/  IMAD.MOV.U32 R4, RZ, RZ, c[0x0][0x4a8] ;  /* 0x00012a00ff047624 */ /* 0x000fe200078e00ff */
[----:B------:R-:W-:Y:S01]  /*a940*/  MOV R6, c[0x0][0x4ac] ;  /* 0x00012b0000067a02 */ /* 0x000fe20000000f00 */
[----:B------:R-:W-:-:S02]  /*a950*/  IMAD R8, R14, R8, R9 ;  /* 0x000000080e087224 */ /* 0x000fc400078e0209 */
        /* <DEDUP_REMOVED lines=8> */
.L_x_3755:
[----:B------:R-:W-:Y:S05]  /*a9e0*/  BSYNC B0 ;  /* 0x0000000000007941 */ /* 0x000fea0003800000 */
.L_x_3754:
[----:B------:R-:W-:-:S13]  /*a9f0*/  ISETP.GT.AND P0, PT, R230, 0x1, PT ;  /* 0x00000001e600780c */ /* 0x000fda0003f04270 */
[----:B------:R-:W-:Y:S05]  /*aa00*/  @P0 BRA `(.L_x_3747) ;  /* 0x0000070000000947 */ /* 0x000fea0003800000 */
[----:B------:R-:W-:Y:S01]  /*aa10*/  MOV R4, c[0x0][0x4e8] ;  /* 0x00013a0000047a02 */ /* 0x000fe20000000f00 */
[----:B------:R-:W-:Y:S02]  /*aa20*/  IMAD R5, R5, c[0x0][0x3a0], RZ ;  /* 0x0000e80005057a24 */ /* 0x000fe400078e02ff */
[----:B-1----:R-:W-:Y:S01]  /*aa30*/  IMAD.WIDE.U32 R6, R0, c[0x0][0x3a0], RZ ;  /* 0x0000e80000067a25 */ /* 0x002fe200078e00ff */
[----:B------:R-:W-:-:S03]  /*aa40*/  ISETP.NE.AND P0, PT, R4, 0x1, PT ;  /* 0x000000010400780c */ /* 0x000fc60003f05270 */
[----:B------:R-:W-:Y:S01]  /*aa50*/  IMAD R5, R0, c[0x0][0x3a4], R5 ;  /* 0x0000e90000057a24 */ /* 0x000fe200078e0205 */
[----:B------:R-:W-:Y:S01]  /*aa60*/  LEA R0, R184, R195, 0x5 ;  /* 0x000000c3b8007211 */ /* 0x000fe200078e28ff */
[----:B------:R-:W-:-:S03]  /*aa70*/  IMAD R225, R225, c[0x0][0x3f0], RZ ;  /* 0x0000fc00e1e17a24 */ /* 0x000fc600078e02ff */
[----:B------:R-:W-:Y:S01]  /*aa80*/  LEA R0, R189, R0, 0x7 ;  /* 0x00000000bd007211 */ /* 0x000fe200078e38ff */
[----:B------:R-:W-:Y:S01]  /*aa90*/  IMAD R225, R226, c[0x0][0x3f4], R225 ;  /* 0x0000fd00e2e17a24 */ /* 0x000fe200078e02e1 */
[----:B------:R-:W-:Y:S02]  /*aaa0*/  IADD3 R7, R7, R5, RZ ;  /* 0x0000000507077210 */ /* 0x000fe40007ffe0ff */
[----:B------:R-:W-:Y:S01]  /*aab0*/  MOV R5, R0 ;  /* 0x0000000000057202 */ /* 0x000fe20000000f00 */
[----:B------:R-:W-:Y:S01]  /*aac0*/  @P0 IMAD.HI.U32 R4, R0, c[0x0][0x4ec], RZ ;  /* 0x00013b0000040a27 */ /* 0x000fe200078e00ff */
[----:B------:R-:W-:-:S03]  /*aad0*/  LEA R189, R189, R195, 0x7 ;  /* 0x000000c3bdbd7211 */ /* 0x000fc600078e38ff */
        /* <DEDUP_REMOVED lines=21> */
.L_x_3808:
[----:B------:R-:W-:Y:S05]  /*ac30*/  BRA.DIV ~URZ, `(.L_x_3757) ;  /* 0x00001ca27f007947 */ /* 0x000fea000b800000 */
[----:B------:R4:W1:Y:S02]  /*ac40*/  SHFL.IDX PT, R7, R4, RZ, 0x181f ;  /* 0x00181fff04077589 */ /* 0x00086400000e0000 */
.L_x_3809:
        /* <DEDUP_REMOVED lines=16> */
.L_x_3759:
[----:B------:R-:W-:Y:S05]  /*ad50*/  BSYNC B0 ;  /* 0x0000000000007941 */ /* 0x000fea0003800000 */
.L_x_3758:
[----:B------:R-:W-:Y:S05]  /*ad60*/  BRA.DIV ~URZ, `(.L_x_3760) ;  /* 0x00001bd27f007947 */ /* 0x000fea000b800000 */
[----:B------:R2:W4:Y:S04]  /*ad70*/  SHFL.IDX PT, R3, R5, 0x1, 0x181f ;  /* 0x00381f0005037f89 */ /* 0x00052800000e0000 */
[----:B-1----:R2:W1:Y:S02]  /*ad80*/  SHFL.IDX PT, R7, R4, 0x1, 0x181f ;  /* 0x00381f0004077f89 */ /* 0x00246400000e0000 */
.L_x_3810:
        /* <DEDUP_REMOVED lines=10> */
[-C--:B----4-:R-:W-:Y:S02]  /*ae30*/  @!P2 LEA.HI.X R9, R210, R3.reuse, R211, 0x1, P5 ;  /* 0x00000003d209a211 */ /* 0x090fe400028f0cd3 */
[-C--:B------:R-:W-:Y:S02]  /*ae40*/  @!P1 LEA.HI.X R7, R199, R3.reuse, R198, 0x1, P4 ;  /* 0x00000003c7079211 */ /* 0x080fe400020f0cc6 */
[----:B------:R-:W-:Y:S01]  /*ae50*/  @!P0 LEA.HI.X R11, R200, R3, R197, 0x1, P3 ;  /* 0x00000003c80b8211 */ /* 0x000fe200018f0cc5 */
[----:B------:R1:W-:Y:S04]  /*ae60*/  @!P2 ST.E.128 [R8.64], RZ ;  /* 0x000000ff0800a985 */ /* 0x0003e8000c101d08 */
[----:B------:R1:W-:Y:S04]  /*ae70*/  @!P1 ST.E.128 [R6.64], RZ ;  /* 0x000000ff06009985 */ /* 0x0003e8000c101d08 */
[----:B------:R1:W-:Y:S02]  /*ae80*/  @!P0 ST.E.128 [R10.64], RZ ;  /* 0x000000ff0a008985 */ /* 0x0003e4000c101d08 */
.L_x_3762:
[----:B------:R-:W-:Y:S05]  /*ae90*/  BSYNC B0 ;  /* 0x0000000000007941 */ /* 0x000fea0003800000 */
.L_x_3761:
[----:B------:R-:W-:Y:S05]  /*aea0*/  BRA.DIV ~URZ, `(.L_x_3763) ;  /* 0x00001b527f007947 */ /* 0x000fea000b800000 */
[----:B----4-:R4:W2:Y:S02]  /*aeb0*/  SHFL.IDX PT, R3, R5, 0x2, 0x181f ;  /* 0x00581f0005037f89 */ /* 0x0108a400000e0000 */
.L_x_3811:
[----:B------:R-:W-:Y:S05]  /*aec0*/  BRA.DIV ~URZ, `(.L_x_3764) ;  /* 0x00001ba27f007947 */ /* 0x000fea000b800000 */
[----:B-1----:R1:W4:Y:S02]  /*aed0*/  SHFL.IDX PT, R7, R4, 0x2, 0x181f ;  /* 0x00581f0004077f89 */ /* 0x00232400000e0000 */
.L_x_3812:
        /* <DEDUP_REMOVED lines=16> */
.L_x_3766:
[----:B------:R-:W-:Y:S05]  /*afe0*/  BSYNC B0 ;  /* 0x0000000000007941 */ /* 0x000fea0003800000 */
.L_x_3765:
[----:B------:R-:W-:Y:S05]  /*aff0*/  BRA.DIV ~URZ, `(.L_x_3767) ;  /* 0x00001ad27f007947 */ /* 0x000fea000b800000 */
[----:B--2-4-:R-:W2:Y:S04]  /*b000*/  SHFL.IDX PT, R5, R5, 0x3, 0x181f ;  /* 0x00781f0005057f89 */ /* 0x014ea800000e0000 */
[----:B------:R4:W1:Y:S02]  /*b010*/  SHFL.IDX PT, R7, R4, 0x3, 0x181f ;  /* 0x00781f0004077f89 */ /* 0x00086400000e0000 */
.L_x_3813:
        /* <DEDUP_REMOVED lines=8> */
[----:B----4-:R-:W-:Y:S02]  /*b0a0*/  @!P0 LEA R4, P3, R200, R7, 0x1 ;  /* 0x00000007c8048211 */ /* 0x010fe400078608ff */
[-C--:B--2---:R-:W-:Y:S02]  /*b0b0*/  @!P2 LEA.HI.X R9, R210, R5.reuse, R211, 0x1, P5 ;  /* 0x00000005d209a211 */ /* 0x084fe400028f0cd3 */
[-C--:B------:R-:W-:Y:S02]  /*b0c0*/  @!P1 LEA.HI.X R7, R199, R5.reuse, R198, 0x1, P4 ;  /* 0x00000005c7079211 */ /* 0x080fe400020f0cc6 */
[----:B------:R-:W-:Y:S01]  /*b0d0*/  @!P0 LEA.HI.X R5, R200, R5, R197, 0x1, P3 ;  /* 0x00000005c8058211 */ /* 0x000fe200018f0cc5 */
[----:B------:R1:W-:Y:S04]  /*b0e0*/  @!P2 ST.E.128 [R8.64], RZ ;  /* 0x000000ff0800a985 */ /* 0x0003e8000c101d08 */
[----:B------:R1:W-:Y:S04]  /*b0f0*/  @!P1 ST.E.128 [R6.64], RZ ;  /* 0x000000ff06009985 */ /* 0x0003e8000c101d08 */
[----:B------:R1:W-:Y:S02]  /*b100*/  @!P0 ST.E.128 [R4.64], RZ ;  /* 0x000000ff04008985 */ /* 0x0003e4000c101d08 */
.L_x_3747:
[----:B------:R-:W-:Y:S05]  /*b110*/  BSYNC B1 ;  /* 0x0000000000017941 */ /* 0x000fea0003800000 */
.L_x_3731:
[----:B------:R-:W-:-:S13]  /*b120*/  ISETP.NE.AND P0, PT, R196, RZ, PT ;  /* 0x000000ffc400720c */ /* 0x000fda0003f05270 */
[----:B------:R-:W-:Y:S01]  /*b130*/  @P0 WARPSYNC 0xffffffff ;  /* 0xffffffff00000948 */ /* 0x000fe20003800000 */
[----:B------:R-:W-:Y:S06]  /*b140*/  @P0 BAR.SYNC.DEFER_BLOCKING 0x5, 0x100 ;  /* 0x0144000000000b1d */ /* 0x000fec0000010000 */
[----:B------:R-:W4:Y:S04]  /*b150*/  @P0 LDS.128 R188, [0x24100] ;  /* 0x02410000ffbc0984 */ /* 0x000f280000000c00 */
[----:B------:R-:W-:Y:S06]  /*b160*/  @P0 BAR.ARV 0x4, 0x100 ;  /* 0x0104000000000b1d */ /* 0x000fec0000002000 */
[----:B------:R-:W-:Y:S05]  /*b170*/  @P0 BRA `(.L_x_3768) ;  /* 0x00000a6000000947 */ /* 0x000fea0003800000 */
[----:B-1--4-:R-:W-:Y:S01]  /*b180*/  LOP3.LUT R4, R134, 0x1f, RZ, 0xc0, !PT ;  /* 0x0000001f86047812 */ /* 0x012fe200078ec0ff */
[----:B--2---:R-:W-:-:S03]  /*b190*/  IMAD.MOV.U32 R5, RZ, RZ, RZ ;  /* 0x000000ffff057224 */ /* 0x004fc600078e00ff */
[----:B------:R-:W-:Y:S01]  /*b1a0*/  ISETP.NE.AND P5, PT, R4, 0x1f, PT ;  /* 0x0000001f0400780c */ /* 0x000fe20003fa5270 */
[----:B------:R-:W-:Y:S10]  /*b1b0*/  BRA.DIV ~URZ, `(.L_x_3769) ;  /* 0x000019d27f007947 */ /* 0x000ff4000b800000 */
[----:B------:R1:W2:Y:S02]  /*b1c0*/  SHFL.IDX PT, R3, R2, RZ, 0x1f ;  /* 0x00001fff02037589 */ /* 0x0002a400000e0000 */
.L_x_3814:
[----:B------:R-:W-:Y:S05]  /*b1d0*/  BRA.DIV ~URZ, `(.L_x_3770) ;  /* 0x00001a227f007947 */ /* 0x000fea000b800000 */
[----:B-1----:R-:W1:Y:S02]  /*b1e0*/  SHFL.IDX PT, R2, R2, 0x1, 0x1f ;  /* 0x00201f0002027f89 */ /* 0x002e6400000e0000 */
.L_x_3815:
[----:B---3--:R-:W-:Y:S02]  /*b1f0*/  IMAD.IADD R7, R191, 0x1, R4 ;  /* 0x00000001bf077824 */ /* 0x008fe400078e0204 */
        /* <DEDUP_REMOVED lines=17> */
.L_x_3816:
        /* <DEDUP_REMOVED lines=16> */
.L_x_3817:
[----:B----4-:R-:W-:Y:S01]  /*b410*/  IMAD R7, R7, c[0x0][0x538], RZ ;  /* 0x00014e0007077a24 */ /* 0x010fe200078e02ff */
[----:B------:R-:W-:Y:S04]  /*b420*/  BSSY B1, `(.L_x_3773) ;  /* 0x0000076000017945 */ /* 0x000fe80003800000 */
[----:B-1----:R-:W-:-:S04]  /*b430*/  IADD3 R188, R7, R2, RZ ;  /* 0x0000000207bc7210 */ /* 0x002fc80007ffe0ff */
[----:B--2---:R-:W-:-:S13]  /*b440*/  ISETP.GT.AND P6, PT, R188, R3, PT ;  /* 0x00000003bc00720c */ /* 0x004fda0003fc4270 */
[----:B------:R-:W-:Y:S05]  /*b450*/  @P6 BRA `(.L_x_3774) ;  /* 0x0000024000006947 */ /* 0x000fea0003800000 */
.L_x_3778:
        /* <DEDUP_REMOVED lines=16> */
.L_x_3818:
        /* <DEDUP_REMOVED lines=16> */
.L_x_3819:
[----:B--2---:R-:W-:-:S05]  /*b660*/  IMAD R7, R7, c[0x0][0x538], RZ ;  /* 0x00014e0007077a24 */ /* 0x004fca00078e02ff */
[----:B------:R-:W-:-:S04]  /*b670*/  IADD3 R188, R7, R188, RZ ;  /* 0x000000bc07bc7210 */ /* 0x000fc80007ffe0ff */
[----:B------:R-:W-:-:S13]  /*b680*/  ISETP.GT.AND P6, PT, R188, R3, PT ;  /* 0x00000003bc00720c */ /* 0x000fda0003fc4270 */
[----:B-1----:R-:W-:Y:S05]  /*b690*/  @!P6 BRA `(.L_x_3778) ;  /* 0xfffffdc00000e947 */ /* 0x002fea000383ffff */
.L_x_3774:
[----:B------:R-:W-:-:S05]  /*b6a0*/  IADD3 R188, -R7, R188, RZ ;  /* 0x000000bc07bc7210 */ /* 0x000fca0007ffe1ff */
[----:B------:R-:W-:-:S05]  /*b6b0*/  IMAD R0, R15, c[0x0][0x538], R188 ;  /* 0x00014e000f007a24 */ /* 0x000fca00078e02bc */
[----:B------:R-:W-:Y:S01]  /*b6c0*/  ISETP.GT.AND P0, PT, R0, R3, PT ;  /* 0x000000030000720c */ /* 0x000fe20003f04270 */
[----:B------:R-:W-:-:S12]  /*b6d0*/  BRA.DIV ~URZ, `(.L_x_3779) ;  /* 0x000019727f007947 */ /* 0x000fd8000b800000 */
[----:B------:R-:W-:-:S04]  /*b6e0*/  VOTE.ANY R13, PT, !P0 ;  /* 0x00000000000d7806 */ /* 0x000fc800040e0100 */
.L_x_3820:
[----:B------:R1:W2:Y:S01]  /*b6f0*/  POPC R2, R13 ;  /* 0x0000000d00027309 */ /* 0x0002a20000000000 */
[----:B------:R-:W-:Y:S05]  /*b700*/  BRA.DIV ~URZ, `(.L_x_3780) ;  /* 0x000019827f007947 */ /* 0x000fea000b800000 */
[----:B--2---:R2:W4:Y:S04]  /*b710*/  SHFL.IDX PT, R12, R12, R2, 0x1f ;  /* 0x00001f020c0c7589 */ /* 0x00452800000e0000 */
[----:B------:R2:W1:Y:S02]  /*b720*/  SHFL.IDX PT, R5, R5, R2, 0x1f ;  /* 0x00001f0205057589 */ /* 0x00046400000e0000 */
.L_x_3821:
[----:B------:R-:W-:Y:S01]  /*b730*/  ISETP.NE.AND P0, PT, R13, RZ, PT ;  /* 0x000000ff0d00720c */ /* 0x000fe20003f05270 */
[----:B------:R-:W-:-:S12]  /*b740*/  BSSY B0, `(.L_x_3781) ;  /* 0x0000005000007945 */ /* 0x000fd80003800000 */
[----:B------:R-:W-:Y:S05]  /*b750*/  @!P0 BRA `(.L_x_3782) ;  /* 0x0000003000008947 */ /* 0x000fea0003800000 */
[----:B------:R-:W-:Y:S01]  /*b760*/  IADD3 R6, R2, -0x1, RZ ;  /* 0xffffffff02067810 */ /* 0x000fe20007ffe0ff */
[----:B------:R-:W-:Y:S05]  /*b770*/  BRA.DIV ~URZ, `(.L_x_3783) ;  /* 0x000019e27f007947 */ /* 0x000fea000b800000 */
[----:B------:R2:W3:Y:S02]  /*b780*/  SHFL.IDX PT, R17, R15, R6, 0x1f ;  /* 0x00001f060f117589 */ /* 0x0004e400000e0000 */
.L_x_3782:
[----:B------:R-:W-:Y:S05]  /*b790*/  BSYNC B0 ;  /* 0x0000000000007941 */ /* 0x000fea0003800000 */
.L_x_3781:
[-C--:B----4-:R-:W-:Y:S01]  /*b7a0*/  IABS R0, R12.reuse ;  /* 0x0000000c00007213 */ /* 0x090fe20000000000 */
[----:B---3--:R-:W-:Y:S01]  /*b7b0*/  IMAD R188, R17, c[0x0][0x538], R188 ;  /* 0x00014e0011bc7a24 */ /* 0x008fe200078e02bc */
[----:B-1----:R-:W-:Y:S02]  /*b7c0*/  IABS R9, R5 ;  /* 0x0000000500097213 */ /* 0x002fe40000000000 */
[----:B------:R-:W1:Y:S01]  /*b7d0*/  I2F.RP R8, R0 ;  /* 0x0000000000087306 */ /* 0x000e620000209400 */
[----:B------:R-:W-:Y:S01]  /*b7e0*/  IMAD.IADD R189, R3, 0x1, -R188 ;  /* 0x0000000103bd7824 */ /* 0x000fe200078e0abc */
[----:B------:R-:W-:Y:S02]  /*b7f0*/  IABS R3, R12 ;  /* 0x0000000c00037213 */ /* 0x000fe40000000000 */
[----:B------:R-:W-:-:S03]  /*b800*/  IADD3 R191, R2, R191, RZ ;  /* 0x000000bf02bf7210 */ /* 0x000fc60007ffe0ff */
[----:B------:R-:W-:Y:S01]  /*b810*/  IMAD.MOV R3, RZ, RZ, -R3 ;  /* 0x000000ffff037224 */ /* 0x000fe200078e0a03 */
        /* <DEDUP_REMOVED lines=11> */
[----:B------:R-:W-:-:S04]  /*b8d0*/  IMAD.HI.U32 R11, R7, R11, R6 ;  /* 0x0000000b070b7227 */ /* 0x000fc800078e0006 */
[----:B--2---:R-:W-:Y:S02]  /*b8e0*/  IMAD.MOV.U32 R14, RZ, RZ, RZ ;  /* 0x000000ffff0e7224 */ /* 0x004fe400078e00ff */
[----:B------:R-:W-:-:S04]  /*b8f0*/  IMAD.HI.U32 R6, R11, R8, RZ ;  /* 0x000000080b067227 */ /* 0x000fc800078e00ff */
[----:B------:R-:W-:Y:S01]  /*b900*/  IMAD R3, R6, R3, R8 ;  /* 0x0000000306037224 */ /* 0x000fe200078e0208 */
[----:B---3--:R-:W-:-:S04]  /*b910*/  IADD3 R8, RZ, -R15, RZ ;  /* 0x8000000fff087210 */ /* 0x008fc80007ffe0ff */
[----:B------:R-:W-:Y:S01]  /*b920*/  ISETP.GT.U32.AND P1, PT, R0, R3, PT ;  /* 0x000000030000720c */ /* 0x000fe20003f24070 */
[----:B------:R-:W-:-:S04]  /*b930*/  IMAD R7, R8, R9, RZ ;  /* 0x0000000908077224 */ /* 0x000fc800078e02ff */
[----:B------:R-:W-:-:S08]  /*b940*/  IMAD.HI.U32 R7, R15, R7, R14 ;  /* 0x000000070f077227 */ /* 0x000fd000078e000e */
        /* <DEDUP_REMOVED lines=31> */
.L_x_3775:
[----:B------:R-:W-:Y:S01]  /*bb40*/  IMAD.MOV.U32 R188, RZ, RZ, R3 ;  /* 0x000000ffffbc7224 */ /* 0x000fe200078e0003 */
[----:B------:R-:W-:Y:S01]  /*bb50*/  MOV R190, RZ ;  /* 0x000000ff00be7202 */ /* 0x000fe20000000f00 */
[----:B------:R-:W-:Y:S01]  /*bb60*/  IMAD.MOV.U32 R189, RZ, RZ, RZ ;  /* 0x000000ffffbd7224 */ /* 0x000fe200078e00ff */
[----:B------:R-:W-:Y:S02]  /*bb70*/  MOV R191, c[0x0][0x53c] ;  /* 0x00014f0000bf7a02 */ /* 0x000fe40000000f00 */
.L_x_3784:
[----:B------:R-:W-:Y:S05]  /*bb80*/  BSYNC B1 ;  /* 0x0000000000017941 */ /* 0x000fea0003800000 */
.L_x_3773:
[----:B------:R-:W-:Y:S01]  /*bb90*/  WARPSYNC 0xffffffff ;  /* 0xffffffff00007948 */ /* 0x000fe20003800000 */
[----:B------:R-:W-:Y:S01]  /*bba0*/  BAR.SYNC.DEFER_BLOCKING 0x4, 0x100 ;  /* 0x0104000000007b1d */ /* 0x000fe20000010000 */
[----:B------:R-:W-:-:S13]  /*bbb0*/  ISETP.NE.AND P0, PT, R4, RZ, PT ;  /* 0x000000ff0400720c */ /* 0x000fda0003f05270 */
[----:B------:R1:W-:Y:S04]  /*bbc0*/  @!P0 STS.128 [0x24100], R188 ;  /* 0x024100bcff008388 */ /* 0x0003e80000000c00 */
[----:B------:R-:W-:Y:S06]  /*bbd0*/  BAR.ARV 0x5, 0x100 ;  /* 0x0144000000007b1d */ /* 0x000fec0000002000 */
.L_x_3768:
[----:B----4-:R-:W-:-:S13]  /*bbe0*/  ISETP.GE.AND P0, PT, R191, c[0x0][0x53c], PT ;  /* 0x00014f00bf007a0c */ /* 0x010fda0003f06270 */
[----:B-123--:R-:W-:Y:S01]  /*bbf0*/  @P0 CALL.REL.NOINC `(.L_x_3785) ;  /* 0x0000001000000944 */ /* 0x00efe20003c00000 */
[----:B------:R-:W-:Y:S05]  /*bc00*/  BRA `(.L_x_3786) ;  /* 0xffff563000007947 */ /* 0x000fea000383ffff */
.L_x_3785:
[----:B------:R-:W-:Y:S05]  /*bc10*/  EXIT ;  /* 0x000000000000794d */ /* 0x000fea0003800000 */
.L_x_3692:
[----:B------:R-:W-:Y:S02]  /*bc20*/  MOV R6, 0x1 ;  /* 0x0000000100067802 */ /* 0x000fe40000000f00 */
[----:B------:R-:W-:Y:S02]  /*bc30*/  MOV R0, 0xbc50 ;  /* 0x0000bc5000007802 */ /* 0x000fe40000000f00 */
[----:B-1----:R-:W-:Y:S05]  /*bc40*/  CALL.REL.NOINC `($__internal_80_$__cuda_sm70_shflsync_up_p) ;  /* 0x0000161000007944 */ /* 0x002fea0003c00000 */
[----:B-12---:R-:W-:Y:S05]  /*bc50*/  BRA `(.L_x_3787) ;  /* 0xffff480000007947 */ /* 0x006fea000383ffff */
.L_x_3693:
[----:B------:R-:W-:Y:S02]  /*bc60*/  MOV R6, 0x2 ;  /* 0x0000000200067802 */ /* 0x000fe40000000f00 */
[----:B------:R-:W-:Y:S02]  /*bc70*/  MOV R0, 0xbc90 ;  /* 0x0000bc9000007802 */ /* 0x000fe40000000f00 */
[----:B-1----:R-:W-:Y:S05]  /*bc80*/  CALL.REL.NOINC `($__internal_80_$__cuda_sm70_shflsync_up_p) ;  /* 0x000015d000007944 */ /* 0x002fea0003c00000 */
[----:B--2---:R-:W-:Y:S02]  /*bc90*/  SEL R6, R6, RZ, P4 ;  /* 0x000000ff06067207 */ /* 0x004fe40002000000 */
[----:B------:R-:W-:-:S03]  /*bca0*/  MOV R0, 0xbce0 ;  /* 0x0000bce000007802 */ /* 0x000fc60000000f00 */
[----:B-1----:R-:W-:Y:S02]  /*bcb0*/  IMAD.IADD R15, R15, 0x1, R6 ;  /* 0x000000010f0f7824 */ /* 0x002fe400078e0206 */
[----:B------:R-:W-:Y:S02]  /*bcc0*/  IMAD.MOV.U32 R6, RZ, RZ, 0x4 ;  /* 0x00000004ff067424 */ /* 0x000fe400078e00ff */
[----:B------:R-:W-:Y:S05]  /*bcd0*/  CALL.REL.NOINC `($__internal_80_$__cuda_sm70_shflsync_up_p) ;  /* 0x0000158000007944 */ /* 0x000fea0003c00000 */
        /* <DEDUP_REMOVED lines=11> */
[----:B------:R-:W-:Y:S02]  /*bd90*/  MOV R7, 0x1f ;  /* 0x0000001f00077802 */ /* 0x000fe40000000f00 */
[----:B------:R-:W-:Y:S01]  /*bda0*/  MOV R0, 0xbdf0 ;  /* 0x0000bdf000007802 */ /* 0x000fe20000000f00 */
[----:B-1----:R-:W-:Y:S02]  /*bdb0*/  IMAD.IADD R15, R15, 0x1, R6 ;  /* 0x000000010f0f7824 */ /* 0x002fe400078e0206 */
[----:B------:R-:W-:Y:S02]  /*bdc0*/  IMAD.MOV.U32 R6, RZ, RZ, 0x1f ;  /* 0x0000001fff067424 */ /* 0x000fe400078e00ff */
[----:B------:R-:W-:-:S02]  /*bdd0*/  IMAD.MOV.U32 R9, RZ, RZ, R15 ;  /* 0x000000ffff097224 */ /* 0x000fc400078e000f */
[----:B------:R-:W-:Y:S05]  /*bde0*/  CALL.REL.NOINC `($__internal_79_$__cuda_sm70_shflsync_idx_p) ;  /* 0x0000142000007944 */ /* 0x000fea0003c00000 */
[----:B-12---:R-:W-:Y:S05]  /*bdf0*/  BRA `(.L_x_3788) ;  /* 0xffff476000007947 */ /* 0x006fea000383ffff */
.L_x_3695:
[----:B------:R-:W-:Y:S02]  /*be00*/  SEL R2, RZ, 0x1, P0 ;  /* 0x00000001ff027807 */ /* 0x000fe40000000000 */
[----:B------:R-:W-:-:S02]  /*be10*/  MOV R0, 0xbe30 ;  /* 0x0000be3000007802 */ /* 0x000fc40000000f00 */
[----:B------:R-:W-:Y:S05]  /*be20*/  CALL.REL.NOINC `($__internal_81_$__cuda_sm70_votesync_ballot) ;  /* 0x0000148000007944 */ /* 0x000fea0003c00000 */
[----:B------:R-:W-:Y:S05]  /*be30*/  BRA `(.L_x_3789) ;  /* 0xffff47b000007947 */ /* 0x000fea000383ffff */
.L_x_3696:
[----:B------:R-:W-:Y:S01]  /*be40*/  IMAD.MOV.U32 R9, RZ, RZ, R12 ;  /* 0x000000ffff097224 */ /* 0x000fe200078e000c */
[----:B--2---:R-:W-:Y:S01]  /*be50*/  MOV R6, R191 ;  /* 0x000000bf00067202 */ /* 0x004fe20000000f00 */
[----:B------:R-:W-:Y:S01]  /*be60*/  IMAD.MOV.U32 R7, RZ, RZ, 0x1f ;  /* 0x0000001fff077424 */ /* 0x000fe200078e00ff */
[----:B------:R-:W-:-:S02]  /*be70*/  MOV R0, 0xbe90 ;  /* 0x0000be9000007802 */ /* 0x000fc40000000f00 */
[----:B-1----:R-:W-:Y:S05]  /*be80*/  CALL.REL.NOINC `($__internal_79_$__cuda_sm70_shflsync_idx_p) ;  /* 0x0000138000007944 */ /* 0x002fea0003c00000 */
[----:B--2---:R-:W-:Y:S01]  /*be90*/  IMAD.MOV.U32 R12, RZ, RZ, R7 ;  /* 0x000000ffff0c7224 */ /* 0x004fe200078e0007 */
[----:B-1----:R-:W-:Y:S01]  /*bea0*/  MOV R9, R5 ;  /* 0x0000000500097202 */ /* 0x002fe20000000f00 */
[----:B------:R-:W-:Y:S01]  /*beb0*/  IMAD.MOV.U32 R17, RZ, RZ, RZ ;  /* 0x000000ffff117224 */ /* 0x000fe200078e00ff */
[----:B------:R-:W-:Y:S01]  /*bec0*/  MOV R6, R191 ;  /* 0x000000bf00067202 */ /* 0x000fe20000000f00 */
[----:B------:R-:W-:Y:S01]  /*bed0*/  IMAD.MOV.U32 R7, RZ, RZ, 0x1f ;  /* 0x0000001fff077424 */ /* 0x000fe200078e00ff */
[----:B------:R-:W-:-:S02]  /*bee0*/  MOV R0, 0xbf00 ;  /* 0x0000bf0000007802 */ /* 0x000fc40000000f00 */
[----:B------:R-:W-:Y:S05]  /*bef0*/  CALL.REL.NOINC `($__internal_79_$__cuda_sm70_shflsync_idx_p) ;  /* 0x0000131000007944 */ /* 0x000fea0003c00000 */
[----:B--2---:R-:W-:Y:S01]  /*bf00*/  MOV R5, R7 ;  /* 0x0000000700057202 */ /* 0x004fe20000000f00 */
[----:B-1----:R-:W-:Y:S05]  /*bf10*/  BRA `(.L_x_3790) ;  /* 0xffff472000007947 */ /* 0x002fea000383ffff */
.L_x_3699:
[----:B------:R-:W-:Y:S01]  /*bf20*/  IMAD.MOV.U32 R9, RZ, RZ, R15 ;  /* 0x000000ffff097224 */ /* 0x000fe200078e000f */
[----:B------:R-:W-:-:S02]  /*bf30*/  MOV R7, 0x1f ;  /* 0x0000001f00077802 */ /* 0x000fc40000000f00 */
[----:B------:R-:W-:Y:S02]  /*bf40*/  MOV R0, 0xbf60 ;  /* 0x0000bf6000007802 */ /* 0x000fe40000000f00 */
[----:B-1234-:R-:W-:Y:S05]  /*bf50*/  CALL.REL.NOINC `($__internal_79_$__cuda_sm70_shflsync_idx_p) ;  /* 0x000012b000007944 */ /* 0x01efea0003c00000 */
[----:B--2---:R-:W-:Y:S01]  /*bf60*/  MOV R17, R7 ;  /* 0x0000000700117202 */ /* 0x004fe20000000f00 */
[----:B-1----:R-:W-:Y:S05]  /*bf70*/  BRA `(.L_x_3698) ;  /* 0xffff472000007947 */ /* 0x002fea000383ffff */
.L_x_3707:
[----:B------:R-:W-:Y:S01]  /*bf80*/  IMAD.MOV.U32 R9, RZ, RZ, R5 ;  /* 0x000000ffff097224 */ /* 0x000fe200078e0005 */
[----:B------:R-:W-:Y:S01]  /*bf90*/  MOV R6, RZ ;  /* 0x000000ff00067202 */ /* 0x000fe20000000f00 */
[----:B------:R-:W-:Y:S01]  /*bfa0*/  IMAD.MOV.U32 R7, RZ, RZ, 0x181f ;  /* 0x0000181fff077424 */ /* 0x000fe200078e00ff */
[----:B------:R-:W-:Y:S02]  /*bfb0*/  MOV R0, 0xbfd0 ;  /* 0x0000bfd000007802 */ /* 0x000fe40000000f00 */
[----:B--2---:R-:W-:Y:S05]  /*bfc0*/  CALL.REL.NOINC `($__internal_79_$__cuda_sm70_shflsync_idx_p) ;  /* 0x0000124000007944 */ /* 0x004fea0003c00000 */
[----:B--2---:R-:W-:Y:S01]  /*bfd0*/  MOV R15, R7 ;  /* 0x00000007000f7202 */ /* 0x004fe20000000f00 */
[----:B-1----:R-:W-:Y:S05]  /*bfe0*/  BRA `(.L_x_3791) ;  /* 0xffff603000007947 */ /* 0x002fea000383ffff */
.L_x_3708:
[----:B------:R-:W-:Y:S01]  /*bff0*/  IMAD.MOV.U32 R9, RZ, RZ, R13 ;  /* 0x000000ffff097224 */ /* 0x000fe200078e000d */
[----:B------:R-:W-:Y:S01]  /*c000*/  MOV R6, RZ ;  /* 0x000000ff00067202 */ /* 0x000fe20000000f00 */
[----:B------:R-:W-:Y:S01]  /*c010*/  IMAD.MOV.U32 R7, RZ, RZ, 0x181f ;  /* 0x0000181fff077424 */ /* 0x000fe200078e00ff */
[----:B------:R-:W-:Y:S02]  /*c020*/  MOV R0, 0xc040 ;  /* 0x0000c04000007802 */ /* 0x000fe40000000f00 */
[----:B-123--:R-:W-:Y:S05]  /*c030*/  CALL.REL.NOINC `($__internal_79_$__cuda_sm70_shflsync_idx_p) ;  /* 0x000011d000007944 */ /* 0x00efea0003c00000 */
[----:B-12---:R-:W-:Y:S05]  /*c040*/  BRA `(.L_x_3792) ;  /* 0xffff5ff000007947 */ /* 0x006fea000383ffff */
.L_x_3711:
[----:B-1----:R-:W-:Y:S01]  /*c050*/  IMAD.MOV.U32 R9, RZ, RZ, R5 ;  /* 0x000000ffff097224 */ /* 0x002fe200078e0005 */
[----:B------:R-:W-:Y:S01]  /*c060*/  MOV R6, 0x1 ;  /* 0x0000000100067802 */ /* 0x000fe20000000f00 */
[----:B------:R-:W-:Y:S01]  /*c070*/  IMAD.MOV.U32 R7, RZ, RZ, 0x181f ;  /* 0x0000181fff077424 */ /* 0x000fe200078e00ff */
[----:B------:R-:W-:-:S02]  /*c080*/  MOV R0, 0xc0a0 ;  /* 0x0000c0a000007802 */ /* 0x000fc40000000f00 */
[----:B--234-:R-:W-:Y:S05]  /*c090*/  CALL.REL.NOINC `($__internal_79_$__cuda_sm70_shflsync_idx_p) ;  /* 0x0000117000007944 */ /* 0x01cfea0003c00000 */
[----:B--2---:R-:W-:Y:S01]  /*c0a0*/  IMAD.MOV.U32 R15, RZ, RZ, R7 ;  /* 0x000000ffff0f7224 */ /* 0x004fe200078e0007 */
[----:B-1----:R-:W-:Y:S01]  /*c0b0*/  MOV R6, 0x1 ;  /* 0x0000000100067802 */ /* 0x002fe20000000f00 */
[----:B------:R-:W-:Y:S01]  /*c0c0*/  IMAD.MOV.U32 R9, RZ, RZ, R13 ;  /* 0x000000ffff097224 */ /* 0x000fe200078e000d */
[----:B------:R-:W-:-:S02]  /*c0d0*/  MOV R7, 0x181f ;  /* 0x0000181f00077802 */ /* 0x000fc40000000f00 */
[----:B------:R-:W-:Y:S02]  /*c0e0*/  MOV R0, 0xc100 ;  /* 0x0000c10000007802 */ /* 0x000fe40000000f00 */
[----:B------:R-:W-:Y:S05]  /*c0f0*/  CALL.REL.NOINC `($__internal_79_$__cuda_sm70_shflsync_idx_p) ;  /* 0x0000111000007944 */ /* 0x000fea0003c00000 */
[----:B-12---:R-:W-:Y:S05]  /*c100*/  BRA `(.L_x_3793) ;  /* 0xffff607000007947 */ /* 0x006fea000383ffff */
.L_x_3714:
[----:B-1----:R-:W-:Y:S01]  /*c110*/  IMAD.MOV.U32 R9, RZ, RZ, R5 ;  /* 0x000000ffff097224 */ /* 0x002fe200078e0005 */
[----:B------:R-:W-:Y:S01]  /*c120*/  MOV R6, 0x2 ;  /* 0x0000000200067802 */ /* 0x000fe20000000f00 */
[----:B------:R-:W-:Y:S01]  /*c130*/  IMAD.MOV.U32 R7, RZ, RZ, 0x181f ;  /* 0x0000181fff077424 */ /* 0x000fe200078e00ff */
[----:B------:R-:W-:Y:S02]  /*c140*/  MOV R0, 0xc160 ;  /* 0x0000c16000007802 */ /* 0x000fe40000000f00 */
[----:B--234-:R-:W-:Y:S05]  /*c150*/  CALL.REL.NOINC `($__internal_79_$__cuda_sm70_shflsync_idx_p) ;  /* 0x000010b000007944 */ /* 0x01cfea0003c00000 */
[----:B--2---:R-:W-:Y:S01]  /*c160*/  MOV R15, R7 ;  /* 0x00000007000f7202 */ /* 0x004fe20000000f00 */
[----:B-1----:R-:W-:Y:S05]  /*c170*/  BRA `(.L_x_3794) ;  /* 0xffff613000007947 */ /* 0x002fea000383ffff */
.L_x_3715:
[----:B-1----:R-:W-:Y:S01]  /*c180*/  IMAD.MOV.U32 R9, RZ, RZ, R13 ;  /* 0x000000ffff097224 */ /* 0x002fe200078e000d */
[----:B------:R-:W-:Y:S01]  /*c190*/  MOV R6, 0x2 ;  /* 0x0000000200067802 */ /* 0x000fe20000000f00 */
[----:B------:R-:W-:Y:S01]  /*c1a0*/  IMAD.MOV.U32 R7, RZ, RZ, 0x181f ;  /* 0x0000181fff077424 */ /* 0x000fe200078e00ff */
[----:B------:R-:W-:Y:S02]  /*c1b0*/  MOV R0, 0xc1d0 ;  /* 0x0000c1d000007802 */ /* 0x000fe40000000f00 */
[----:B--234-:R-:W-:Y:S05]  /*c1c0*/  CALL.REL.NOINC `($__internal_79_$__cuda_sm70_shflsync_idx_p) ;  /* 0x0000104000007944 */ /* 0x01cfea0003c00000 */
[----:B-12---:R-:W-:Y:S05]  /*c1d0*/  BRA `(.L_x_3795) ;  /* 0xffff60f000007947 */ /* 0x006fea000383ffff */
.L_x_3718:
[----:B--2---:R-:W-:Y:S01]  /*c1e0*/  IMAD.MOV.U32 R9, RZ, RZ, R5 ;  /* 0x000000ffff097224 */ /* 0x004fe200078e0005 */
[----:B------:R-:W-:Y:S01]  /*c1f0*/  MOV R6, 0x3 ;  /* 0x0000000300067802 */ /* 0x000fe20000000f00 */
[----:B------:R-:W-:Y:S01]  /*c200*/  IMAD.MOV.U32 R7, RZ, RZ, 0x181f ;  /* 0x0000181fff077424 */ /* 0x000fe200078e00ff */
[----:B------:R-:W-:-:S02]  /*c210*/  MOV R0, 0xc230 ;  /* 0x0000c23000007802 */ /* 0x000fc40000000f00 */
[----:B-1-34-:R-:W-:Y:S05]  /*c220*/  CALL.REL.NOINC `($__internal_79_$__cuda_sm70_shflsync_idx_p) ;  /* 0x00000fe000007944 */ /* 0x01afea0003c00000 */
[----:B--2---:R-:W-:Y:S01]  /*c230*/  IMAD.MOV.U32 R5, RZ, RZ, R7 ;  /* 0x000000ffff057224 */ /* 0x004fe200078e0007 */
[----:B-1----:R-:W-:Y:S01]  /*c240*/  MOV R6, 0x3 ;  /* 0x0000000300067802 */ /* 0x002fe20000000f00 */
[----:B------:R-:W-:Y:S01]  /*c250*/  IMAD.MOV.U32 R9, RZ, RZ, R13 ;  /* 0x000000ffff097224 */ /* 0x000fe200078e000d */
[----:B------:R-:W-:-:S02]  /*c260*/  MOV R7, 0x181f ;  /* 0x0000181f00077802 */ /* 0x000fc40000000f00 */
[----:B------:R-:W-:Y:S02]  /*c270*/  MOV R0, 0xc290 ;  /* 0x0000c29000007802 */ /* 0x000fe40000000f00 */
[----:B------:R-:W-:Y:S05]  /*c280*/  CALL.REL.NOINC `($__internal_79_$__cuda_sm70_shflsync_idx_p) ;  /* 0x00000f8000007944 */ /* 0x000fea0003c00000 */
[----:B-12---:R-:W-:Y:S05]  /*c290*/  BRA `(.L_x_3796) ;  /* 0xffff617000007947 */ /* 0x006fea000383ffff */
.L_x_3727:
[----:B-1----:R-:W-:Y:S02]  /*c2a0*/  MOV R6, 0x2 ;  /* 0x0000000200067802 */ /* 0x002fe40000000f00 */
[----:B------:R-:W-:Y:S02]  /*c2b0*/  MOV R2, 0xc2d0 ;  /* 0x0000c2d000027802 */ /* 0x000fe40000000f00 */
[----:B------:R-:W-:Y:S05]  /*c2c0*/  CALL.REL.NOINC `($__internal_78_$__cuda_sm70_shflsync_bfly_p) ;  /* 0x00000ef000007944 */ /* 0x000fea0003c00000 */
[----:B-12---:R-:W-:Y:S05]  /*c2d0*/  BRA `(.L_x_3797) ;  /* 0xffffb53000007947 */ /* 0x006fea000383ffff */
.L_x_3728:
[----:B------:R-:W-:Y:S02]  /*c2e0*/  MOV R6, 0x1 ;  /* 0x0000000100067802 */ /* 0x000fe40000000f00 */
[----:B------:R-:W-:Y:S02]  /*c2f0*/  MOV R2, 0xc310 ;  /* 0x0000c31000027802 */ /* 0x000fe40000000f00 */
[----:B------:R-:W-:Y:S05]  /*c300*/  CALL.REL.NOINC `($__internal_78_$__cuda_sm70_shflsync_bfly_p) ;  /* 0x00000eb000007944 */ /* 0x000fea0003c00000 */
[----:B--2---:R-:W-:Y:S01]  /*c310*/  FADD.FTZ R4, R235, R6 ;  /* 0x00000006eb047221 */ /* 0x004fe20000010000 */
[----:B-1----:R-:W-:Y:S02]  /*c320*/  MOV R235, R233 ;  /* 0x000000e900eb7202 */ /* 0x002fe40000000f00 */
[----:B------:R-:W-:Y:S02]  /*c330*/  MOV R6, 0x2 ;  /* 0x0000000200067802 */ /* 0x000fe40000000f00 */
[----:B------:R-:W-:Y:S02]  /*c340*/  MOV R2, 0xc360 ;  /* 0x0000c36000027802 */ /* 0x000fe40000000f00 */
[----:B------:R-:W-:Y:S05]  /*c350*/  CALL.REL.NOINC `($__internal_78_$__cuda_sm70_shflsync_bfly_p) ;  /* 0x00000e6000007944 */ /* 0x000fea0003c00000 */
[----:B--2---:R-:W-:Y:S01]  /*c360*/  FADD.FTZ R8, R233, R6 ;  /* 0x00000006e9087221 */ /* 0x004fe20000010000 */
[----:B------:R-:W-:-:S02]  /*c370*/  MOV R6, 0x1 ;  /* 0x0000000100067802 */ /* 0x000fc40000000f00 */
[----:B------:R-:W-:Y:S02]  /*c380*/  MOV R2, 0xc3b0 ;  /* 0x0000c3b000027802 */ /* 0x000fe40000000f00 */
[----:B-1----:R-:W-:Y:S02]  /*c390*/  MOV R235, R8 ;  /* 0x0000000800eb7202 */ /* 0x002fe40000000f00 */
[----:B------:R-:W-:Y:S05]  /*c3a0*/  CALL.REL.NOINC `($__internal_78_$__cuda_sm70_shflsync_bfly_p) ;  /* 0x00000e1000007944 */ /* 0x000fea0003c00000 */
[----:B-12---:R-:W-:Y:S05]  /*c3b0*/  BRA `(.L_x_3798) ;  /* 0xffffb4c000007947 */ /* 0x006fea000383ffff */
.L_x_3735:
[----:B--234-:R-:W-:Y:S01]  /*c3c0*/  IMAD.MOV.U32 R9, RZ, RZ, R4 ;  /* 0x000000ffff097224 */ /* 0x01cfe200078e0004 */
[----:B------:R-:W-:Y:S01]  /*c3d0*/  MOV R6, RZ ;  /* 0x000000ff00067202 */ /* 0x000fe20000000f00 */
[----:B------:R-:W-:Y:S01]  /*c3e0*/  IMAD.MOV.U32 R7, RZ, RZ, 0x181f ;  /* 0x0000181fff077424 */ /* 0x000fe200078e00ff */
[----:B------:R-:W-:Y:S02]  /*c3f0*/  MOV R0, 0xc410 ;  /* 0x0000c41000007802 */ /* 0x000fe40000000f00 */
[----:B-1----:R-:W-:Y:S05]  /*c400*/  CALL.REL.NOINC `($__internal_79_$__cuda_sm70_shflsync_idx_p) ;  /* 0x00000e0000007944 */ /* 0x002fea0003c00000 */
[----:B--2---:R-:W-:Y:S01]  /*c410*/  MOV R61, R7 ;  /* 0x00000007003d7202 */ /* 0x004fe20000000f00 */
[----:B-1----:R-:W-:Y:S05]  /*c420*/  BRA `(.L_x_3799) ;  /* 0xffffcb1000007947 */ /* 0x002fea000383ffff */
.L_x_3736:
[----:B------:R-:W-:Y:S01]  /*c430*/  IMAD.MOV.U32 R9, RZ, RZ, R5 ;  /* 0x000000ffff097224 */ /* 0x000fe200078e0005 */
[----:B------:R-:W-:Y:S01]  /*c440*/  MOV R6, RZ ;  /* 0x000000ff00067202 */ /* 0x000fe20000000f00 */
[----:B------:R-:W-:Y:S01]  /*c450*/  IMAD.MOV.U32 R7, RZ, RZ, 0x181f ;  /* 0x0000181fff077424 */ /* 0x000fe200078e00ff */
[----:B------:R-:W-:Y:S02]  /*c460*/  MOV R0, 0xc480 ;  /* 0x0000c48000007802 */ /* 0x000fe40000000f00 */
[----:B-123--:R-:W-:Y:S05]  /*c470*/  CALL.REL.NOINC `($__internal_79_$__cuda_sm70_shflsync_idx_p) ;  /* 0x00000d9000007944 */ /* 0x00efea0003c00000 */
[----:B-12---:R-:W-:Y:S05]  /*c480*/  BRA `(.L_x_3800) ;  /* 0xffffcad000007947 */ /* 0x006fea000383ffff */
.L_x_3739:
        /* <DEDUP_REMOVED lines=12> */
.L_x_3742:
[----:B--2---:R-:W-:Y:S01]  /*c550*/  IMAD.MOV.U32 R9, RZ, RZ, R4 ;  /* 0x000000ffff097224 */ /* 0x004fe200078e0004 */
[----:B------:R-:W-:Y:S01]  /*c560*/  MOV R6, 0x2 ;  /* 0x0000000200067802 */ /* 0x000fe20000000f00 */
[----:B----4-:R-:W-:Y:S01]  /*c570*/  IMAD.MOV.U32 R7, RZ, RZ, 0x181f ;  /* 0x0000181fff077424 */ /* 0x010fe200078e00ff */
[----:B------:R-:W-:Y:S02]  /*c580*/  MOV R0, 0xc5a0 ;  /* 0x0000c5a000007802 */ /* 0x000fe40000000f00 */
[----:B-1-3--:R-:W-:Y:S05]  /*c590*/  CALL.REL.NOINC `($__internal_79_$__cuda_sm70_shflsync_idx_p) ;  /* 0x00000c7000007944 */ /* 0x00afea0003c00000 */
[----:B--2---:R-:W-:Y:S01]  /*c5a0*/  MOV R21, R7 ;  /* 0x0000000700157202 */ /* 0x004fe20000000f00 */
[----:B-1----:R-:W-:Y:S05]  /*c5b0*/  BRA `(.L_x_3802) ;  /* 0xffffcc0000007947 */ /* 0x002fea000383ffff */
.L_x_3743:
[----:B------:R-:W-:Y:S01]  /*c5c0*/  IMAD.MOV.U32 R9, RZ, RZ, R5 ;  /* 0x000000ffff097224 */ /* 0x000fe200078e0005 */
[----:B------:R-:W-:Y:S01]  /*c5d0*/  MOV R6, 0x2 ;  /* 0x0000000200067802 */ /* 0x000fe20000000f00 */
[----:B----4-:R-:W-:Y:S01]  /*c5e0*/  IMAD.MOV.U32 R7, RZ, RZ, 0x181f ;  /* 0x0000181fff077424 */ /* 0x010fe200078e00ff */
[----:B------:R-:W-:Y:S02]  /*c5f0*/  MOV R0, 0xc610 ;  /* 0x0000c61000007802 */ /* 0x000fe40000000f00 */
[----:B-123--:R-:W-:Y:S05]  /*c600*/  CALL.REL.NOINC `($__internal_79_$__cuda_sm70_shflsync_idx_p) ;  /* 0x00000c0000007944 */ /* 0x00efea0003c00000 */
[----:B-12---:R-:W-:Y:S05]  /*c610*/  BRA `(.L_x_3803) ;  /* 0xffffcbc000007947 */ /* 0x006fea000383ffff */
.L_x_3746:
[----:B-1----:R-:W-:Y:S01]  /*c620*/  IMAD.MOV.U32 R9, RZ, RZ, R4 ;  /* 0x000000ffff097224 */ /* 0x002fe200078e0004 */
[----:B------:R-:W-:Y:S01]  /*c630*/  MOV R6, 0x3 ;  /* 0x0000000300067802 */ /* 0x000fe20000000f00 */
[----:B--2---:R-:W-:Y:S01]  /*c640*/  IMAD.MOV.U32 R7, RZ, RZ, 0x181f ;  /* 0x0000181fff077424 */ /* 0x004fe200078e00ff */
[----:B------:R-:W-:-:S02]  /*c650*/  MOV R0, 0xc670 ;  /* 0x0000c67000007802 */ /* 0x000fc40000000f00 */
[----:B---34-:R-:W-:Y:S05]  /*c660*/  CALL.REL.NOINC `($__internal_79_$__cuda_sm70_shflsync_idx_p) ;  /* 0x00000ba000007944 */ /* 0x018fea0003c00000 */
[----:B--2---:R-:W-:Y:S01]  /*c670*/  IMAD.MOV.U32 R17, RZ, RZ, R7 ;  /* 0x000000ffff117224 */ /* 0x004fe200078e0007 */
[----:B-1----:R-:W-:Y:S01]  /*c680*/  MOV R6, 0x3 ;  /* 0x0000000300067802 */ /* 0x002fe20000000f00 */
[----:B------:R-:W-:Y:S01]  /*c690*/  IMAD.MOV.U32 R9, RZ, RZ, R5 ;  /* 0x000000ffff097224 */ /* 0x000fe200078e0005 */
[----:B------:R-:W-:-:S02]  /*c6a0*/  MOV R7, 0x181f ;  /* 0x0000181f00077802 */ /* 0x000fc40000000f00 */
[----:B------:R-:W-:Y:S02]  /*c6b0*/  MOV R0, 0xc6d0 ;  /* 0x0000c6d000007802 */ /* 0x000fe40000000f00 */
[----:B------:R-:W-:Y:S05]  /*c6c0*/  CALL.REL.NOINC `($__internal_79_$__cuda_sm70_shflsync_idx_p) ;  /* 0x00000b4000007944 */ /* 0x000fea0003c00000 */
[----:B-12---:R-:W-:Y:S05]  /*c6d0*/  BRA `(.L_x_3804) ;  /* 0xffffcc4000007947 */ /* 0x006fea000383ffff */
.L_x_3748:
[----:B------:R-:W-:Y:S01]  /*c6e0*/  IMAD.MOV.U32 R9, RZ, RZ, R145 ;  /* 0x000000ffff097224 */ /* 0x000fe200078e0091 */
[----:B------:R-:W-:Y:S01]  /*c6f0*/  MOV R6, RZ ;  /* 0x000000ff00067202 */ /* 0x000fe20000000f00 */
[----:B------:R-:W-:Y:S01]  /*c700*/  IMAD.MOV.U32 R7, RZ, RZ, 0x1c1f ;  /* 0x00001c1fff077424 */ /* 0x000fe200078e00ff */
[----:B------:R-:W-:Y:S02]  /*c710*/  MOV R0, 0xc730 ;  /* 0x0000c73000007802 */ /* 0x000fe40000000f00 */
[----:B------:R-:W-:Y:S05]  /*c720*/  CALL.REL.NOINC `($__internal_79_$__cuda_sm70_shflsync_idx_p) ;  /* 0x00000ae000007944 */ /* 0x000fea0003c00000 */
[----:B--2---:R-:W-:Y:S01]  /*c730*/  MOV R149, R7 ;  /* 0x0000000700957202 */ /* 0x004fe20000000f00 */
[----:B-1----:R-:W-:Y:S05]  /*c740*/  BRA `(.L_x_3805) ;  /* 0xffffcee000007947 */ /* 0x002fea000383ffff */
.L_x_3749:
[----:B------:R-:W-:Y:S01]  /*c750*/  IMAD.MOV.U32 R9, RZ, RZ, R147 ;  /* 0x000000ffff097224 */ /* 0x000fe200078e0093 */
[----:B------:R-:W-:Y:S01]  /*c760*/  MOV R6, RZ ;  /* 0x000000ff00067202 */ /* 0x000fe20000000f00 */
[----:B------:R-:W-:Y:S01]  /*c770*/  IMAD.MOV.U32 R7, RZ, RZ, 0x1c1f ;  /* 0x00001c1fff077424 */ /* 0x000fe200078e00ff */
[----:B------:R-:W-:Y:S02]  /*c780*/  MOV R0, 0xc7a0 ;  /* 0x0000c7a000007802 */ /* 0x000fe40000000f00 */
[----:B-12---:R-:W-:Y:S05]  /*c790*/  CALL.REL.NOINC `($__internal_79_$__cuda_sm70_shflsync_idx_p) ;  /* 0x00000a7000007944 */ /* 0x006fea0003c00000 */
[----:B-12---:R-:W-:Y:S05]  /*c7a0*/  BRA `(.L_x_3806) ;  /* 0xffffcea000007947 */ /* 0x006fea000383ffff */
.L_x_3752:
[----:B----4-:R-:W-:Y:S01]  /*c7b0*/  IMAD.MOV.U32 R9, RZ, RZ, R145 ;  /* 0x000000ffff097224 */ /* 0x010fe200078e0091 */
[----:B------:R-:W-:Y:S01]  /*c7c0*/  MOV R6, 0x1 ;  /* 0x0000000100067802 */ /* 0x000fe20000000f00 */
[----:B------:R-:W-:Y:S01]  /*c7d0*/  IMAD.MOV.U32 R7, RZ, RZ, 0x1c1f ;  /* 0x00001c1fff077424 */ /* 0x000fe200078e00ff */
[----:B------:R-:W-:-:S02]  /*c7e0*/  MOV R0, 0xc800 ;  /* 0x0000c80000007802 */ /* 0x000fc40000000f00 */
[----:B-123--:R-:W-:Y:S05]  /*c7f0*/  CALL.REL.NOINC `($__internal_79_$__cuda_sm70_shflsync_idx_p) ;  /* 0x00000a1000007944 */ /* 0x00efea0003c00000 */
[----:B--2---:R-:W-:Y:S01]  /*c800*/  IMAD.MOV.U32 R145, RZ, RZ, R7 ;  /* 0x000000ffff917224 */ /* 0x004fe200078e0007 */
[----:B-1----:R-:W-:Y:S01]  /*c810*/  MOV R6, 0x1 ;  /* 0x0000000100067802 */ /* 0x002fe20000000f00 */
[----:B------:R-:W-:Y:S01]  /*c820*/  IMAD.MOV.U32 R9, RZ, RZ, R147 ;  /* 0x000000ffff097224 */ /* 0x000fe200078e0093 */
[----:B------:R-:W-:-:S02]  /*c830*/  MOV R7, 0x1c1f ;  /* 0x00001c1f00077802 */ /* 0x000fc40000000f00 */
[----:B------:R-:W-:Y:S02]  /*c840*/  MOV R0, 0xc860 ;  /* 0x0000c86000007802 */ /* 0x000fe40000000f00 */
[----:B------:R-:W-:Y:S05]  /*c850*/  CALL.REL.NOINC `($__internal_79_$__cuda_sm70_shflsync_idx_p) ;  /* 0x000009b000007944 */ /* 0x000fea0003c00000 */
[----:B-12---:R-:W-:Y:S05]  /*c860*/  BRA `(.L_x_3807) ;  /* 0xffffd6c000007947 */ /* 0x006fea000383ffff */
.L_x_3756:
[----:B------:R-:W-:Y:S01]  /*c870*/  IMAD.MOV.U32 R9, RZ, RZ, R5 ;  /* 0x000000ffff097224 */ /* 0x000fe200078e0005 */
[----:B------:R-:W-:Y:S01]  /*c880*/  MOV R6, RZ ;  /* 0x000000ff00067202 */ /* 0x000fe20000000f00 */
[----:B------:R-:W-:Y:S01]  /*c890*/  IMAD.MOV.U32 R7, RZ, RZ, 0x181f ;  /* 0x0000181fff077424 */ /* 0x000fe200078e00ff */
[----:B------:R-:W-:Y:S02]  /*c8a0*/  MOV R0, 0xc8c0 ;  /* 0x0000c8c000007802 */ /* 0x000fe40000000f00 */
[----:B--2---:R-:W-:Y:S05]  /*c8b0*/  CALL.REL.NOINC `($__internal_79_$__cuda_sm70_shflsync_idx_p) ;  /* 0x0000095000007944 */ /* 0x004fea0003c00000 */
[----:B--2---:R-:W-:Y:S01]  /*c8c0*/  MOV R13, R7 ;  /* 0x00000007000d7202 */ /* 0x004fe20000000f00 */
[----:B-1----:R-:W-:Y:S05]  /*c8d0*/  BRA `(.L_x_3808) ;  /* 0xffffe35000007947 */ /* 0x002fea000383ffff */
.L_x_3757:
[----:B------:R-:W-:Y:S01]  /*c8e0*/  IMAD.MOV.U32 R9, RZ, RZ, R4 ;  /* 0x000000ffff097224 */ /* 0x000fe200078e0004 */
[----:B------:R-:W-:Y:S01]  /*c8f0*/  MOV R6, RZ ;  /* 0x000000ff00067202 */ /* 0x000fe20000000f00 */
[----:B------:R-:W-:Y:S01]  /*c900*/  IMAD.MOV.U32 R7, RZ, RZ, 0x181f ;  /* 0x0000181fff077424 */ /* 0x000fe200078e00ff */
[----:B------:R-:W-:Y:S02]  /*c910*/  MOV R0, 0xc930 ;  /* 0x0000c93000007802 */ /* 0x000fe40000000f00 */
[----:B-123--:R-:W-:Y:S05]  /*c920*/  CALL.REL.NOINC `($__internal_79_$__cuda_sm70_shflsync_idx_p) ;  /* 0x000008e000007944 */ /* 0x00efea0003c00000 */
[----:B-12---:R-:W-:Y:S05]  /*c930*/  BRA `(.L_x_3809) ;  /* 0xffffe31000007947 */ /* 0x006fea000383ffff */
.L_x_3760:
        /* <DEDUP_REMOVED lines=12> */
.L_x_3763:
[----:B-1----:R-:W-:Y:S01]  /*ca00*/  IMAD.MOV.U32 R9, RZ, RZ, R5 ;  /* 0x000000ffff097224 */ /* 0x002fe200078e0005 */
[----:B------:R-:W-:Y:S01]  /*ca10*/  MOV R6, 0x2 ;  /* 0x0000000200067802 */ /* 0x000fe20000000f00 */
[----:B------:R-:W-:Y:S01]  /*ca20*/  IMAD.MOV.U32 R7, RZ, RZ, 0x181f ;  /* 0x0000181fff077424 */ /* 0x000fe200078e00ff */
[----:B------:R-:W-:Y:S02]  /*ca30*/  MOV R0, 0xca50 ;  /* 0x0000ca5000007802 */ /* 0x000fe40000000f00 */
[----:B--234-:R-:W-:Y:S05]  /*ca40*/  CALL.REL.NOINC `($__internal_79_$__cuda_sm70_shflsync_idx_p) ;  /* 0x000007c000007944 */ /* 0x01cfea0003c00000 */
[----:B--2---:R-:W-:Y:S01]  /*ca50*/  MOV R3, R7 ;  /* 0x0000000700037202 */ /* 0x004fe20000000f00 */
[----:B-1----:R-:W-:Y:S05]  /*ca60*/  BRA `(.L_x_3811) ;  /* 0xffffe45000007947 */ /* 0x002fea000383ffff */
.L_x_3764:
[----:B-1----:R-:W-:Y:S01]  /*ca70*/  IMAD.MOV.U32 R9, RZ, RZ, R4 ;  /* 0x000000ffff097224 */ /* 0x002fe200078e0004 */
[----:B------:R-:W-:Y:S01]  /*ca80*/  MOV R6, 0x2 ;  /* 0x0000000200067802 */ /* 0x000fe20000000f00 */
[----:B------:R-:W-:Y:S01]  /*ca90*/  IMAD.MOV.U32 R7, RZ, RZ, 0x181f ;  /* 0x0000181fff077424 */ /* 0x000fe200078e00ff */
[----:B------:R-:W-:Y:S02]  /*caa0*/  MOV R0, 0xcac0 ;  /* 0x0000cac000007802 */ /* 0x000fe40000000f00 */
[----:B--234-:R-:W-:Y:S05]  /*cab0*/  CALL.REL.NOINC `($__internal_79_$__cuda_sm70_shflsync_idx_p) ;  /* 0x0000075000007944 */ /* 0x01cfea0003c00000 */
[----:B-12---:R-:W-:Y:S05]  /*cac0*/  BRA `(.L_x_3812) ;  /* 0xffffe41000007947 */ /* 0x006fea000383ffff */
.L_x_3767:
[----:B--2---:R-:W-:Y:S01]  /*cad0*/  IMAD.MOV.U32 R9, RZ, RZ, R5 ;  /* 0x000000ffff097224 */ /* 0x004fe200078e0005 */
[----:B------:R-:W-:Y:S01]  /*cae0*/  MOV R6, 0x3 ;  /* 0x0000000300067802 */ /* 0x000fe20000000f00 */
[----:B----4-:R-:W-:Y:S01]  /*caf0*/  IMAD.MOV.U32 R7, RZ, RZ, 0x181f ;  /* 0x0000181fff077424 */ /* 0x010fe200078e00ff */
[----:B------:R-:W-:-:S02]  /*cb00*/  MOV R0, 0xcb20 ;  /* 0x0000cb2000007802 */ /* 0x000fc40000000f00 */
[----:B-1-3--:R-:W-:Y:S05]  /*cb10*/  CALL.REL.NOINC `($__internal_79_$__cuda_sm70_shflsync_idx_p) ;  /* 0x000006f000007944 */ /* 0x00afea0003c00000 */
[----:B--2---:R-:W-:Y:S01]  /*cb20*/  IMAD.MOV.U32 R5, RZ, RZ, R7 ;  /* 0x000000ffff057224 */ /* 0x004fe200078e0007 */
[----:B-1----:R-:W-:Y:S01]  /*cb30*/  MOV R6, 0x3 ;  /* 0x0000000300067802 */ /* 0x002fe20000000f00 */
[----:B------:R-:W-:Y:S01]  /*cb40*/  IMAD.MOV.U32 R9, RZ, RZ, R4 ;  /* 0x000000ffff097224 */ /* 0x000fe200078e0004 */
[----:B------:R-:W-:-:S02]  /*cb50*/  MOV R7, 0x181f ;  /* 0x0000181f00077802 */ /* 0x000fc40000000f00 */
[----:B------:R-:W-:Y:S02]  /*cb60*/  MOV R0, 0xcb80 ;  /* 0x0000cb8000007802 */ /* 0x000fe40000000f00 */
[----:B------:R-:W-:Y:S05]  /*cb70*/  CALL.REL.NOINC `($__internal_79_$__cuda_sm70_shflsync_idx_p) ;  /* 0x0000069000007944 */ /* 0x000fea0003c00000 */
[----:B-12---:R-:W-:Y:S05]  /*cb80*/  BRA `(.L_x_3813) ;  /* 0xffffe49000007947 */ /* 0x006fea000383ffff */
.L_x_3769:
[----:B------:R-:W-:Y:S01]  /*cb90*/  IMAD.MOV.U32 R9, RZ, RZ, R2 ;  /* 0x000000ffff097224 */ /* 0x000fe200078e0002 */
[----:B------:R-:W-:Y:S01]  /*cba0*/  MOV R6, RZ ;  /* 0x000000ff00067202 */ /* 0x000fe20000000f00 */
[----:B---3--:R-:W-:Y:S01]  /*cbb0*/  IMAD.MOV.U32 R7, RZ, RZ, 0x1f ;  /* 0x0000001fff077424 */ /* 0x008fe200078e00ff */
[----:B------:R-:W-:Y:S02]  /*cbc0*/  MOV R0, 0xcbe0 ;  /* 0x0000cbe000007802 */ /* 0x000fe40000000f00 */
[----:B------:R-:W-:Y:S05]  /*cbd0*/  CALL.REL.NOINC `($__internal_79_$__cuda_sm70_shflsync_idx_p) ;  /* 0x0000063000007944 */ /* 0x000fea0003c00000 */
[----:B--2---:R-:W-:Y:S01]  /*cbe0*/  MOV R3, R7 ;  /* 0x0000000700037202 */ /* 0x004fe20000000f00 */
[----:B-1----:R-:W-:Y:S05]  /*cbf0*/  BRA `(.L_x_3814) ;  /* 0xffffe5d000007947 */ /* 0x002fea000383ffff */
.L_x_3770:
[----:B------:R-:W-:Y:S01]  /*cc00*/  IMAD.MOV.U32 R9, RZ, RZ, R2 ;  /* 0x000000ffff097224 */ /* 0x000fe200078e0002 */
[----:B------:R-:W-:Y:S01]  /*cc10*/  MOV R6, 0x1 ;  /* 0x0000000100067802 */ /* 0x000fe20000000f00 */
[----:B---3--:R-:W-:Y:S01]  /*cc20*/  IMAD.MOV.U32 R7, RZ, RZ, 0x1f ;  /* 0x0000001fff077424 */ /* 0x008fe200078e00ff */
[----:B------:R-:W-:Y:S02]  /*cc30*/  MOV R0, 0xcc50 ;  /* 0x0000cc5000007802 */ /* 0x000fe40000000f00 */
[----:B-12---:R-:W-:Y:S05]  /*cc40*/  CALL.REL.NOINC `($__internal_79_$__cuda_sm70_shflsync_idx_p) ;  /* 0x000005c000007944 */ /* 0x006fea0003c00000 */
[----:B--2---:R-:W-:Y:S01]  /*cc50*/  MOV R2, R7 ;  /* 0x0000000700027202 */ /* 0x004fe20000000f00 */
[----:B-1----:R-:W-:Y:S05]  /*cc60*/  BRA `(.L_x_3815) ;  /* 0xffffe58000007947 */ /* 0x002fea000383ffff */
.L_x_3771:
[----:B------:R-:W-:Y:S02]  /*cc70*/  MOV R6, 0x1 ;  /* 0x0000000100067802 */ /* 0x000fe40000000f00 */
[----:B------:R-:W-:-:S02]  /*cc80*/  MOV R0, 0xcca0 ;  /* 0x0000cca000007802 */ /* 0x000fc40000000f00 */
[----:B-12---:R-:W-:Y:S05]  /*cc90*/  CALL.REL.NOINC `($__internal_80_$__cuda_sm70_shflsync_up_p) ;  /* 0x000005c000007944 */ /* 0x006fea0003c00000 */
[----:B-12---:R-:W-:Y:S05]  /*cca0*/  BRA `(.L_x_3816) ;  /* 0xffffe66000007947 */ /* 0x006fea000383ffff */
.L_x_3772:
[----:B------:R-:W-:Y:S02]  /*ccb0*/  MOV R6, 0x2 ;  /* 0x0000000200067802 */ /* 0x000fe40000000f00 */
[----:B------:R-:W-:-:S02]  /*ccc0*/  MOV R0, 0xcce0 ;  /* 0x0000cce000007802 */ /* 0x000fc40000000f00 */
[----:B-12---:R-:W-:Y:S05]  /*ccd0*/  CALL.REL.NOINC `($__internal_80_$__cuda_sm70_shflsync_up_p) ;  /* 0x0000058000007944 */ /* 0x006fea0003c00000 */
        /* <DEDUP_REMOVED lines=23> */
.L_x_3776:
[----:B---3--:R-:W-:Y:S01]  /*ce50*/  IMAD.MOV.U32 R15, RZ, RZ, R2 ;  /* 0x000000ffff0f7224 */ /* 0x008fe200078e0002 */
[----:B------:R-:W-:-:S02]  /*ce60*/  MOV R6, 0x1 ;  /* 0x0000000100067802 */ /* 0x000fc40000000f00 */
[----:B------:R-:W-:Y:S02]  /*ce70*/  MOV R0, 0xce90 ;  /* 0x0000ce9000007802 */ /* 0x000fe40000000f00 */
[----:B------:R-:W-:Y:S05]  /*ce80*/  CALL.REL.NOINC `($__internal_80_$__cuda_sm70_shflsync_up_p) ;  /* 0x000003d000007944 */ /* 0x000fea0003c00000 */
[----:B-12---:R-:W-:Y:S05]  /*ce90*/  BRA `(.L_x_3818) ;  /* 0xffffe6c000007947 */ /* 0x006fea000383ffff */
.L_x_3777:
[----:B---3--:R-:W-:Y:S01]  /*cea0*/  IMAD.MOV.U32 R15, RZ, RZ, R2 ;  /* 0x000000ffff0f7224 */ /* 0x008fe200078e0002 */
[----:B------:R-:W-:Y:S02]  /*ceb0*/  MOV R6, 0x2 ;  /* 0x0000000200067802 */ /* 0x000fe40000000f00 */
[----:B------:R-:W-:Y:S02]  /*cec0*/  MOV R0, 0xcee0 ;  /* 0x0000cee000007802 */ /* 0x000fe40000000f00 */
[----:B------:R-:W-:Y:S05]  /*ced0*/  CALL.REL.NOINC `($__internal_80_$__cuda_sm70_shflsync_up_p) ;  /* 0x0000038000007944 */ /* 0x000fea0003c00000 */
[----:B-12---:R-:W-:Y:S01]  /*cee0*/  SEL R15, R6, RZ, P1 ;  /* 0x000000ff060f7207 */ /* 0x006fe20000800000 */
[----:B------:R-:W-:Y:S01]  /*cef0*/  IMAD.MOV.U32 R6, RZ, RZ, 0x4 ;  /* 0x00000004ff067424 */ /* 0x000fe200078e00ff */
[----:B------:R-:W-:-:S03]  /*cf00*/  MOV R0, 0xcf30 ;  /* 0x0000cf3000007802 */ /* 0x000fc60000000f00 */
[----:B------:R-:W-:Y:S02]  /*cf10*/  IMAD.IADD R15, R2, 0x1, R15 ;  /* 0x00000001020f7824 */ /* 0x000fe400078e020f */
        /* <DEDUP_REMOVED lines=19> */
.L_x_3779:
[----:B------:R-:W-:Y:S02]  /*d050*/  SEL R2, RZ, 0x1, P0 ;  /* 0x00000001ff027807 */ /* 0x000fe40000000000 */
[----:B------:R-:W-:-:S02]  /*d060*/  MOV R0, 0xd080 ;  /* 0x0000d08000007802 */ /* 0x000fc40000000f00 */
[----:B---3--:R-:W-:Y:S05]  /*d070*/  CALL.REL.NOINC `($__internal_81_$__cuda_sm70_votesync_ballot) ;  /* 0x0000023000007944 */ /* 0x008fea0003c00000 */
[----:B------:R-:W-:Y:S05]  /*d080*/  BRA `(.L_x_3820) ;  /* 0xffffe66000007947 */ /* 0x000fea000383ffff */
.L_x_3780:
[----:B------:R-:W-:Y:S01]  /*d090*/  IMAD.MOV.U32 R9, RZ, RZ, R12 ;  /* 0x000000ffff097224 */ /* 0x000fe200078e000c */
[----:B--2---:R-:W-:Y:S01]  /*d0a0*/  MOV R6, R2 ;  /* 0x0000000200067202 */ /* 0x004fe20000000f00 */
[----:B------:R-:W-:Y:S01]  /*d0b0*/  IMAD.MOV.U32 R7, RZ, RZ, 0x1f ;  /* 0x0000001fff077424 */ /* 0x000fe200078e00ff */
[----:B------:R-:W-:-:S02]  /*d0c0*/  MOV R0, 0xd0e0 ;  /* 0x0000d0e000007802 */ /* 0x000fc40000000f00 */
[----:B-1-3--:R-:W-:Y:S05]  /*d0d0*/  CALL.REL.NOINC `($__internal_79_$__cuda_sm70_shflsync_idx_p) ;  /* 0x0000013000007944 */ /* 0x00afea0003c00000 */
[----:B--2---:R-:W-:Y:S01]  /*d0e0*/  IMAD.MOV.U32 R12, RZ, RZ, R7 ;  /* 0x000000ffff0c7224 */ /* 0x004fe200078e0007 */
[----:B-1----:R-:W-:Y:S01]  /*d0f0*/  MOV R6, R2 ;  /* 0x0000000200067202 */ /* 0x002fe20000000f00 */
[----:B------:R-:W-:Y:S01]  /*d100*/  IMAD.MOV.U32 R9, RZ, RZ, R5 ;  /* 0x000000ffff097224 */ /* 0x000fe200078e0005 */
[----:B------:R-:W-:-:S02]  /*d110*/  MOV R7, 0x1f ;  /* 0x0000001f00077802 */ /* 0x000fc40000000f00 */
[----:B------:R-:W-:Y:S02]  /*d120*/  MOV R0, 0xd140 ;  /* 0x0000d14000007802 */ /* 0x000fe40000000f00 */
[----:B------:R-:W-:Y:S05]  /*d130*/  CALL.REL.NOINC `($__internal_79_$__cuda_sm70_shflsync_idx_p) ;  /* 0x000000d000007944 */ /* 0x000fea0003c00000 */
[----:B--2---:R-:W-:Y:S01]  /*d140*/  MOV R5, R7 ;  /* 0x0000000700057202 */ /* 0x004fe20000000f00 */
[----:B-1----:R-:W-:Y:S05]  /*d150*/  BRA `(.L_x_3821) ;  /* 0xffffe5d000007947 */ /* 0x002fea000383ffff */
.L_x_3783:
[----:B------:R-:W-:Y:S01]  /*d160*/  IMAD.MOV.U32 R9, RZ, RZ, R15 ;  /* 0x000000ffff097224 */ /* 0x000fe200078e000f */
[----:B------:R-:W-:Y:S02]  /*d170*/  MOV R7, 0x1f ;  /* 0x0000001f00077802 */ /* 0x000fe40000000f00 */
[----:B------:R-:W-:Y:S02]  /*d180*/  MOV R0, 0xd1a0 ;  /* 0x0000d1a000007802 */ /* 0x000fe40000000f00 */
[----:B-1234-:R-:W-:Y:S05]  /*d190*/  CALL.REL.NOINC `($__internal_79_$__cuda_sm70_shflsync_idx_p) ;  /* 0x0000007000007944 */ /* 0x01efea0003c00000 */
[----:B--2---:R-:W-:Y:S01]  /*d1a0*/  MOV R17, R7 ;  /* 0x0000000700117202 */ /* 0x004fe20000000f00 */
[----:B-1----:R-:W-:Y:S05]  /*d1b0*/  BRA `(.L_x_3782) ;  /* 0xffffe5d000007947 */ /* 0x002fea000383ffff */
        .weak           $__internal_78_$__cuda_sm70_shflsync_bfly_p
        .type           $__internal_78_$__cuda_sm70_shflsync_bfly_p,@function
        .size           $__internal_78_$__cuda_sm70_shflsync_bfly_p,($__internal_79_$__cuda_sm70_shflsync_idx_p - $__internal_78_$__cuda_sm70_shflsync_bfly_p)
$__internal_78_$__cuda_sm70_shflsync_bfly_p:
[----:B------:R-:W-:Y:S01]  /*d1c0*/  MOV R10, R2 ;  /* 0x00000002000a7202 */ /* 0x000fe20000000f00 */
[----:B------:R-:W-:Y:S04]  /*d1d0*/  WARPSYNC R0 ;  /* 0x0000000000007348 */ /* 0x000fe80003800000 */
[----:B------:R-:W-:Y:S01]  /*d1e0*/  MOV R11, 0x0 ;  /* 0x00000000000b7802 */ /* 0x000fe20000000f00 */
[----:B------:R1:W2:Y:S03]  /*d1f0*/  SHFL.BFLY PT, R6, R235, R6, R5 ;  /* 0x0c000006eb067389 */ /* 0x0002a600000e0005 */
[----:B------:R-:W-:Y:S05]  /*d200*/  RET.REL.NODEC R10 `(_ZN7cutlass13device_kernelIN5flash19enable_sm80_to_sm89INS1_16FlashAttnFwdSm80INS1_25CollectiveMainloopFwdSm80ILi8ELi2ELb0EN4cute5tupleIJNS5_1CILi128EEENS7_ILi64EEENS7_ILi192EEEEEELi192ENS_10bfloat16_tEfNS_4arch4Sm80ELb0ELb0ELb0ELb1ELb0ELb0ELb1ELb1EEENS1_21CollectiveEpilogueFwdINS6_IJS8_SA_S9_EEENS6_IJNS7_ILi1EEESI_SI_EEESC_SE_Li256ELb1ELb1ELb1ELb0EEENS1_36VarlenDynamicPersistentTileSchedulerILi128ELi64ELi256ELi256ELb1ELb1ELb0ELb0ELb1ELb1EEEEEEEEEvNT_6ParamsE) ;  /* 0xffff2df00a007950 */ /* 0x000fea0003c3ffff */
        .weak           $__internal_79_$__cuda_sm70_shflsync_idx_p
        .type           $__internal_79_$__cuda_sm70_shflsync_idx_p,@function
        .size           $__internal_79_$__cuda_sm70_shflsync_idx_p,($__internal_80_$__cuda_sm70_shflsync_up_p - $__internal_79_$__cuda_sm70_shflsync_idx_p)
$__internal_79_$__cuda_sm70_shflsync_idx_p:
[----:B------:R-:W-:Y:S01]  /*d210*/  MOV R10, R0 ;  /* 0x00000000000a7202 */ /* 0x000fe20000000f00 */
[----:B------:R-:W-:Y:S04]  /*d220*/  WARPSYNC R192 ;  /* 0x000000c000007348 */ /* 0x000fe80003800000 */
[----:B------:R-:W-:Y:S01]  /*d230*/  MOV R11, 0x0 ;  /* 0x00000000000b7802 */ /* 0x000fe20000000f00 */
[----:B------:R1:W2:Y:S03]  /*d240*/  SHFL.IDX PT, R7, R9, R6, R7 ;  /* 0x0000000609077389 */ /* 0x0002a600000e0007 */
[----:B------:R-:W-:Y:S05]  /*d250*/  RET.REL.NODEC R10 `(_ZN7cutlass13device_kernelIN5flash19enable_sm80_to_sm89INS1_16FlashAttnFwdSm80INS1_25CollectiveMainloopFwdSm80ILi8ELi2ELb0EN4cute5tupleIJNS5_1CILi128EEENS7_ILi64EEENS7_ILi192EEEEEELi192ENS_10bfloat16_tEfNS_4arch4Sm80ELb0ELb0ELb0ELb1ELb0ELb0ELb1ELb1EEENS1_21CollectiveEpilogueFwdINS6_IJS8_SA_S9_EEENS6_IJNS7_ILi1EEESI_SI_EEESC_SE_Li256ELb1ELb1ELb1ELb0EEENS1_36VarlenDynamicPersistentTileSchedulerILi128ELi64ELi256ELi256ELb1ELb1ELb0ELb0ELb1ELb1EEEEEEEEEvNT_6ParamsE) ;  /* 0xffff2da00a007950 */ /* 0x000fea0003c3ffff */
        .weak           $__internal_80_$__cuda_sm70_shflsync_up_p
        .type           $__internal_80_$__cuda_sm70_shflsync_up_p,@function
        .size           $__internal_80_$__cuda_sm70_shflsync_up_p,($__internal_81_$__cuda_sm70_votesync_ballot - $__internal_80_$__cuda_sm70_shflsync_up_p)
$__internal_80_$__cuda_sm70_shflsync_up_p:
[----:B------:R-:W-:Y:S01]  /*d260*/  MOV R8, R0 ;  /* 0x0000000000087202 */ /* 0x000fe20000000f00 */
[----:B------:R-:W-:Y:S04]  /*d270*/  WARPSYNC R193 ;  /* 0x000000c100007348 */ /* 0x000fe80003800000 */
[----:B------:R-:W-:Y:S01]  /*d280*/  MOV R9, 0x0 ;  /* 0x0000000000097802 */ /* 0x000fe20000000f00 */
[----:B------:R1:W2:Y:S03]  /*d290*/  SHFL.UP PT, R6, R15, R6, R194 ;  /* 0x040000060f067389 */ /* 0x0002a600000e00c2 */
[----:B------:R-:W-:Y:S05]  /*d2a0*/  RET.REL.NODEC R8 `(_ZN7cutlass13device_kernelIN5flash19enable_sm80_to_sm89INS1_16FlashAttnFwdSm80INS1_25CollectiveMainloopFwdSm80ILi8ELi2ELb0EN4cute5tupleIJNS5_1CILi128EEENS7_ILi64EEENS7_ILi192EEEEEELi192ENS_10bfloat16_tEfNS_4arch4Sm80ELb0ELb0ELb0ELb1ELb0ELb0ELb1ELb1EEENS1_21CollectiveEpilogueFwdINS6_IJS8_SA_S9_EEENS6_IJNS7_ILi1EEESI_SI_EEESC_SE_Li256ELb1ELb1ELb1ELb0EEENS1_36VarlenDynamicPersistentTileSchedulerILi128ELi64ELi256ELi256ELb1ELb1ELb0ELb0ELb1ELb1EEEEEEEEEvNT_6ParamsE) ;  /* 0xffff2d5008007950 */ /* 0x000fea0003c3ffff */
        .weak           $__internal_81_$__cuda_sm70_votesync_ballot
        .type           $__internal_81_$__cuda_sm70_votesync_ballot,@function
        .size           $__internal_81_$__cuda_sm70_votesync_ballot,(.L_x_5026 - $__internal_81_$__cuda_sm70_votesync_ballot)
$__internal_81_$__cuda_sm70_votesync_ballot:
[----:B------:R-:W-:Y:S01]  /*d2b0*/  ISETP.NE.U32.AND P0, PT, R2, 0x1, PT ;  /* 0x000000010200780c */ /* 0x000fe20003f05070 */
[----:B------:R-:W-:Y:S01]  /*d2c0*/  IMAD.MOV.U32 R6, RZ, RZ, R0 ;  /* 0x000000ffff067224 */ /* 0x000fe200078e0000 */
[----:B------:R-:W-:Y:S04]  /*d2d0*/  WARPSYNC R187 ;  /* 0x000000bb00007348 */ /* 0x000fe80003800000 */
[----:B------:R-:W-:-:S07]  /*d2e0*/  IMAD.MOV.U32 R7, RZ, RZ, 0x0 ;  /* 0x00000000ff077424 */ /* 0x000fce00078e00ff */
[----:B------:R-:W-:-:S04]  /*d2f0*/  VOTE.ANY R2, PT, !P0 ;  /* 0x0000000000027806 */ /* 0x000fc800040e0100 */
[----:B------:R-:W-:Y:S01]  /*d300*/  LOP3.LUT R13, R2, R187, RZ, 0xc0, !PT ;  /* 0x000000bb020d7212 */ /* 0x000fe200078ec0ff */
[----:B------:R-:W-:Y:S06]  /*d310*/  RET.REL.NODEC R6 `(_ZN7cutlass13device_kernelIN5flash19enable_sm80_to_sm89INS1_16FlashAttnFwdSm80INS1_25CollectiveMainloopFwdSm80ILi8ELi2ELb0EN4cute5tupleIJNS5_1CILi128EEENS7_ILi64EEENS7_ILi192EEEEEELi192ENS_10bfloat16_tEfNS_4arch4Sm80ELb0ELb0ELb0ELb1ELb0ELb0ELb1ELb1EEENS1_21CollectiveEpilogueFwdINS6_IJS8_SA_S9_EEENS6_IJNS7_ILi1EEESI_SI_EEESC_SE_Li256ELb1ELb1ELb1ELb0EEENS1_36VarlenDynamicPersistentTileSchedulerILi128ELi64ELi256ELi256ELb1ELb1ELb0ELb0ELb1ELb1EEEEEEEEEvNT_6ParamsE) ;  /* 0xffff2ce006007950 */ /* 0x000fec0003c3ffff */
.L_x_3822:
        /* <DEDUP_REMOVED lines=14> */
.L_x_5026:


//--------------------- .text._ZN7cutlass13device_kernelIN5flash19enable_sm80_to_sm89INS1_16FlashAttnFwdSm80INS1_25CollectiveMainloopFwdSm80ILi8ELi2ELb0EN4cute5tupleIJNS5_1CILi128EEENS7_ILi64EEENS7_ILi192EEEEEELi192ENS_10bfloat16_tEfNS_4arch4Sm80ELb0ELb0ELb0ELb1ELb0ELb1ELb1ELb1EEENS1_21CollectiveEpilogueFwdINS6_IJS8_SA_S9_EEENS6_IJNS7_ILi1EEESI_SI_EEESC_SE_Li256ELb1ELb1ELb1ELb0EEENS1_36VarlenDynamicPersistentTileSchedulerILi128ELi64ELi256ELi256ELb1ELb1ELb0ELb0ELb1ELb1EEEEEEEEEvNT_6ParamsE --------------------------
	.section	.text._ZN7cutlass13device_kernelIN5flash19enable_sm80_to_sm89INS1_16FlashAttnFwdSm80INS1_25CollectiveMainloopFwdSm80ILi8ELi2ELb0EN4cute5tupleIJNS5_1CILi128EEENS7_ILi64EEENS7_ILi192EEEEEELi192ENS_10bfloat16_tEfNS_4arch4Sm80ELb0ELb0ELb0ELb1ELb0ELb1ELb1ELb1EEENS1_21CollectiveEpilogueFwdINS6_IJS8_SA_S9_EEENS6_IJNS7_ILi1EEESI_SI_EEESC_SE_Li256ELb1ELb1ELb1ELb0EEENS1_36VarlenDynamicPersistentTileSchedulerILi128ELi64ELi256ELi256ELb1ELb1ELb0ELb0ELb1ELb1EEEEEEEEEvNT_6ParamsE,"ax",@progbits
	.sectioninfo	@"SHI_REGISTERS=249"
	.align	128
.text._ZN7cutlass13device_kernelIN5flash19enable_sm80_to_sm89INS1_16FlashAttnFwdSm80INS1_25CollectiveMainloopFwdSm80ILi8ELi2ELb0EN4cute5tupleIJNS5_1CILi128EEENS7_ILi64EEENS7_ILi192EEEEEELi192ENS_10bfloat16_tEfNS_4arch4Sm80ELb0ELb0ELb0ELb1ELb0ELb1ELb1ELb1EEENS1_21CollectiveEpilogueFwdINS6_IJS8_SA_S9_EEENS6_IJNS7_ILi1EEESI_SI_EEESC_SE_Li256ELb1ELb1ELb1ELb0EEENS1_36VarlenDynamicPersistentTileSchedulerILi128ELi64ELi256ELi256ELb1ELb1ELb0ELb0ELb1ELb1EEEEEEEEEvNT_6ParamsE:
        .type           _ZN7cutlass13device_kernelIN5flash19enable_sm80_to_sm89INS1_16FlashAttnFwdSm80INS1_25CollectiveMainloopFwdSm80ILi8ELi2ELb0EN4cute5tupleIJNS5_1CILi128EEENS7_ILi64EEENS7_ILi192EEEEEELi192ENS_10bfloat16_tEfNS_4arch4Sm80ELb0ELb0ELb0ELb1ELb0ELb1ELb1ELb1EEENS1_21CollectiveEpilogueFwdINS6_IJS8_SA_S9_EEENS6_IJNS7_ILi1EEESI_SI_EEESC_SE_Li256ELb1ELb1ELb1ELb0EEENS1_36VarlenDynamicPersistentTileSchedulerILi128ELi64ELi256ELi256ELb1ELb1ELb0ELb0ELb1ELb1EEEEEEEEEvNT_6ParamsE,@function
        .size           _ZN7cutlass13device_kernelIN5flash19enable_sm80_to_sm89INS1_16FlashAttnFwdSm80INS1_25CollectiveMainloopFwdSm80ILi8ELi2ELb0EN4cute5tupleIJNS5_1CILi128EEENS7_ILi64EEENS7_ILi192EEEEEELi192ENS_10bfloat16_tEfNS_4arch4Sm80ELb0ELb0ELb0ELb1ELb0ELb1ELb1ELb1EEENS1_21CollectiveEpilogueFwdINS6_IJS8_SA_S9_EEENS6_IJNS7_ILi1EEESI_SI_EEESC_SE_Li256ELb1ELb1ELb1ELb0EEENS1_36VarlenDynamicPersistentTileSchedulerILi128ELi64ELi256ELi256ELb1ELb1ELb0ELb0ELb1ELb1EEEEEEEEEvNT_6ParamsE,(.L_x_5031 - _ZN7cutlass13device_kernelIN5flash19enable_sm80_to_sm89INS1_16FlashAttnFwdSm80INS1_25CollectiveMainloopFwdSm80ILi8ELi2ELb0EN4cute5tupleIJNS5_1CILi128EEENS7_ILi64EEENS7_ILi192EEEEEELi192ENS_10bfloat16_tEfNS_4arch4Sm80ELb0ELb0ELb0ELb1ELb0ELb1ELb1ELb1EEENS1_21CollectiveEpilogueFwdINS6_IJS8_SA_S9_EEENS6_IJNS7_ILi1EEESI_SI_EEESC_SE_Li256ELb1ELb1ELb1ELb0EEENS1_36VarlenDynamicPersistentTileSchedulerILi128ELi64ELi256ELi256ELb1ELb1ELb0ELb0ELb1ELb1EEEEEEEEEvNT_6ParamsE)
        .other          _ZN7cutlass13device_kernelIN5flash19enable_sm80_to_sm89INS1_16FlashAttnFwdSm80INS1_25CollectiveMainloopFwdSm80ILi8ELi2ELb0EN4cute5tupleIJNS5_1CILi128EEENS7_ILi64EEENS7_ILi192EEEEEELi192ENS_10bfloat16_tEfNS_4arch4Sm80ELb0ELb0ELb0ELb1ELb0ELb1ELb1ELb1EEENS1_21CollectiveEpilogueFwdINS6_IJS8_SA_S9_EEENS6_IJNS7_ILi1EEESI_SI_EEESC_SE_Li256ELb1ELb1ELb1ELb0EEENS1_36VarlenDynamicPersistentTileSchedulerILi128ELi64ELi256ELi256ELb1ELb1ELb0ELb0ELb1ELb1EEEEEEEEEvNT_6ParamsE,@"STO_CUDA_ENTRY STV_DEFAULT"
_ZN7cutlass13device_kernelIN5flash19enable_sm80_to_sm89INS1_16FlashAttnFwdSm80INS1_25CollectiveMainloopFwdSm80ILi8ELi2ELb0EN4cute5tupleIJNS5_1CILi128EEENS7_ILi64EEENS7_ILi192EEEEEELi192ENS_10bfloat16_tEfNS_4arch4Sm80ELb0ELb0ELb0ELb1ELb0ELb1ELb1ELb1EEENS1_21CollectiveEpilogueFwdINS6_IJS8_SA_S9_EEENS6_IJNS7_ILi1EEESI_SI_EEESC_SE_Li256ELb1ELb1ELb1ELb0EEENS1_36VarlenDynamicPersistentTileSchedulerILi128ELi64ELi256ELi256ELb1ELb1ELb0ELb0ELb1ELb1EEEEEEEEEvNT_6ParamsE:
        /* <DEDUP_REMOVED lines=54> */
.L_x_3828:
        /* <DEDUP_REMOVED lines=16> */
.L_x_3989:
        /* <DEDUP_REMOVED lines=16> */
.L_x_3990:
[----:B---3--:R-:W-:-:S05]  /*0560*/  IMAD R13, R13, c[0x0][0x538], RZ ;  /* 0x00014e000d0d7a24 */ /* 0x008fca00078e02ff */
[----:B------:R-:W-:-:S04]  /*0570*/  IADD3 R2, R13, R2, RZ ;  /* 0x000000020d027210 */ /* 0x000fc80007ffe0ff */
[----:B------:R-:W-:-:S13]  /*0580*/  ISETP.GT.AND P0, PT, R2, UR4, PT ;  /* 0x0000000402007c0c */ /* 0x000fda000bf04270 */
[----:B-12---:R-:W-:Y:S05]  /*0590*/  @!P0 BRA `(.L_x_3828) ;  /* 0xfffffdc000008947 */ /* 0x006fea000383ffff */
.L_x_3824:
[----:B-1----:R-:W-:-:S05]  /*05a0*/  IADD3 R200, -R13, R2, RZ ;  /* 0x000000020dc87210 */ /* 0x002fca0007ffe1ff */
[----:B------:R-:W-:-:S05]  /*05b0*/  IMAD R0, R9, c[0x0][0x538], R200 ;  /* 0x00014e0009007a24 */ /* 0x000fca00078e02c8 */
[----:B------:R-:W-:Y:S01]  /*05c0*/  ISETP.GT.AND P0, PT, R0, UR4, PT ;  /* 0x0000000400007c0c */ /* 0x000fe2000bf04270 */
[----:B------:R-:W-:-:S12]  /*05d0*/  BRA.DIV ~URZ, `(.L_x_3829) ;  /* 0x00016df27f007947 */ /* 0x000fd8000b800000 */
[----:B------:R-:W-:-:S04]  /*05e0*/  VOTE.ANY R7, PT, !P0 ;  /* 0x0000000000077806 */ /* 0x000fc800040e0100 */
.L_x_3991:
[----:B------:R1:W2:Y:S01]  /*05f0*/  POPC R203, R7 ;  /* 0x0000000700cb7309 */ /* 0x0002a20000000000 */
[----:B------:R-:W-:Y:S05]  /*0600*/  BRA.DIV ~URZ, `(.L_x_3830) ;  /* 0x00016e027f007947 */ /* 0x000fea000b800000 */
[----:B--2---:R2:W3:Y:S01]  /*0610*/  SHFL.IDX PT, R6, R6, R203, 0x1f ;  /* 0x00001fcb06067589 */ /* 0x0044e200000e0000 */
[----:B------:R-:W-:-:S03]  /*0620*/  MOV R11, RZ ;  /* 0x000000ff000b7202 */ /* 0x000fc60000000f00 */
[----:B------:R2:W4:Y:S04]  /*0630*/  SHFL.IDX PT, R5, R5, R203, 0x1f ;  /* 0x00001fcb05057589 */ /* 0x00052800000e0000 */
.L_x_3992:
[----:B------:R-:W-:Y:S01]  /*0640*/  ISETP.NE.AND P0, PT, R7, RZ, PT ;  /* 0x000000ff0700720c */ /* 0x000fe20003f05270 */
[----:B------:R-:W-:-:S12]  /*0650*/  BSSY B0, `(.L_x_3831) ;  /* 0x0000005000007945 */ /* 0x000fd80003800000 */
[----:B------:R-:W-:Y:S05]  /*0660*/  @!P0 BRA `(.L_x_3832) ;  /* 0x0000003000008947 */ /* 0x000fea0003800000 */
[----:B------:R-:W-:Y:S01]  /*0670*/  IADD3 R12, R203, -0x1, RZ ;  /* 0xffffffffcb0c7810 */ /* 0x000fe20007ffe0ff */
[----:B------:R-:W-:Y:S05]  /*0680*/  BRA.DIV ~URZ, `(.L_x_3833) ;  /* 0x00016e627f007947 */ /* 0x000fea000b800000 */
[----:B------:R1:W2:Y:S02]  /*0690*/  SHFL.IDX PT, R11, R9, R12, 0x1f ;  /* 0x00001f0c090b7589 */ /* 0x0002a400000e0000 */
.L_x_3832:
[----:B------:R-:W-:Y:S05]  /*06a0*/  BSYNC B0 ;  /* 0x0000000000007941 */ /* 0x000fea0003800000 */
.L_x_3831:
[----:B---3--:R-:W-:Y:S01]  /*06b0*/  IABS R0, R6 ;  /* 0x0000000600007213 */ /* 0x008fe20000000000 */
[----:B--2---:R-:W-:Y:S01]  /*06c0*/  IMAD R200, R11, c[0x0][0x538], R200 ;  /* 0x00014e000bc87a24 */ /* 0x004fe200078e02c8 */
[----:B----4-:R-:W-:Y:S02]  /*06d0*/  IABS R10, R5 ;  /* 0x00000005000a7213 */ /* 0x010fe40000000000 */
[----:B-1----:R-:W1:Y:S01]  /*06e0*/  I2F.RP R7, R0 ;  /* 0x0000000000077306 */ /* 0x002e620000209400 */
[----:B------:R-:W-:Y:S02]  /*06f0*/  IADD3 R203, R203, R4, RZ ;  /* 0x00000004cbcb7210 */ /* 0x000fe40007ffe0ff */
[----:B------:R-:W-:-:S05]  /*0700*/  IADD3 R201, -R200, UR4, RZ ;  /* 0x00000004c8c97c10 */ /* 0x000fca000fffe1ff */
[----:B------:R-:W2:Y:S08]  /*0710*/  I2F.RP R12, R10 ;  /* 0x0000000a000c7306 */ /* 0x000eb00000209400 */
[----:B-1----:R-:W1:Y:S08]  /*0720*/  MUFU.RCP R8, R7 ;  /* 0x0000000700087308 */ /* 0x002e700000001000 */
[----:B--2---:R-:W2:Y:S01]  /*0730*/  MUFU.RCP R12, R12 ;  /* 0x0000000c000c7308 */ /* 0x004ea20000001000 */
[----:B-1----:R-:W-:-:S02]  /*0740*/  IADD3 R8, R8, 0xffffffe, RZ ;  /* 0x0ffffffe08087810 */ /* 0x002fc40007ffe0ff */
[----:B------:R-:W-:-:S05]  /*0750*/  IABS R7, R201 ;  /* 0x000000c900077213 */ /* 0x000fca0000000000 */
        /* <DEDUP_REMOVED lines=10> */
[----:B------:R-:W-:-:S06]  /*0800*/  IMAD.HI.U32 R11, R9, R11, R8 ;  /* 0x0000000b090b7227 */ /* 0x000fcc00078e0008 */
        /* <DEDUP_REMOVED lines=20> */
[----:B------:R-:W-:Y:S01]  /*0950*/  IMAD R9, R7, R0, R2 ;  /* 0x0000000007097224 */ /* 0x000fe200078e0202 */
[----:B------:R-:W-:Y:S01]  /*0960*/  LOP3.LUT R0, R8, R5, RZ, 0x3c, !PT ;  /* 0x0000000508007212 */ /* 0x000fe200078e3cff */
[----:B------:R-:W-:-:S03]  /*0970*/  IMAD.IADD R201, R201, 0x1, -R6 ;  /* 0x00000001c9c97824 */ /* 0x000fc600078e0a06 */
        /* <DEDUP_REMOVED lines=9> */
[----:B------:R-:W-:-:S04]  /*0a10*/  IMAD.MOV R0, RZ, RZ, -R7 ;  /* 0x000000ffff007224 */ /* 0x000fc800078e0a07 */
[C---:B------:R-:W-:Y:S02]  /*0a20*/  IMAD R0, R5.reuse, R0, R8 ;  /* 0x0000000005007224 */ /* 0x040fe400078e0208 */
[----:B------:R-:W-:-:S04]  /*0a30*/  IMAD R5, R5, 0x1000000, R7 ;  /* 0x0100000005057824 */ /* 0x000fc800078e0207 */
[----:B------:R-:W-:Y:S01]  /*0a40*/  IMAD R202, R0, 0x10000, R5 ;  /* 0x0001000000ca7824 */ /* 0x000fe200078e0205 */
[----:B------:R-:W-:Y:S05]  /*0a50*/  BRA `(.L_x_3834) ;  /* 0x0000004000007947 */ /* 0x000fea0003800000 */
.L_x_3825:
[----:B-1----:R-:W-:Y:S01]  /*0a60*/  IMAD.MOV.U32 R201, RZ, RZ, RZ ;  /* 0x000000ffffc97224 */ /* 0x002fe200078e00ff */
[----:B------:R-:W-:Y:S01]  /*0a70*/  MOV R202, RZ ;  /* 0x000000ff00ca7202 */ /* 0x000fe20000000f00 */
[----:B------:R-:W-:Y:S01]  /*0a80*/  IMAD.U32 R200, RZ, RZ, UR4 ;  /* 0x00000004ffc87e24 */ /* 0x000fe2000f8e00ff */
[----:B------:R-:W-:Y:S02]  /*0a90*/  MOV R203, c[0x0][0x53c] ;  /* 0x00014f0000cb7a02 */ /* 0x000fe40000000f00 */
.L_x_3834:
[----:B------:R-:W-:Y:S01]  /*0aa0*/  ISETP.NE.AND P0, PT, R3, RZ, PT ;  /* 0x000000ff0300720c */ /* 0x000fe20003f05270 */
[----:B------:R-:W-:-:S12]  /*0ab0*/  WARPSYNC 0xffffffff ;  /* 0xffffffff00007948 */ /* 0x000fd80003800000 */
[----:B------:R1:W-:Y:S04]  /*0ac0*/  @!P0 STS.128 [0x24100], R200 ;  /* 0x024100c8ff008388 */ /* 0x0003e80000000c00 */
[----:B------:R-:W-:Y:S06]  /*0ad0*/  BAR.ARV 0x5, 0x100 ;  /* 0x0144000000007b1d */ /* 0x000fec0000002000 */
.L_x_3823:
[----:B-1----:R-:W-:-:S13]  /*0ae0*/  ISETP.GE.AND P0, PT, R203, c[0x0][0x53c], PT ;  /* 0x00014f00cb007a0c */ /* 0x002fda0003f06270 */
[----:B------:R-:W-:Y:S05]  /*0af0*/  @P0 EXIT ;  /* 0x000000000000094d */ /* 0x000fea0003800000 */
[----:B------:R-:W-:-:S04]  /*0b00*/  SHF.R.S32.HI R5, RZ, 0x1f, R146 ;  /* 0x0000001fff057819 */ /* 0x000fc80000011492 */
[CC--:B------:R-:W-:Y:S02]  /*0b10*/  LEA.HI R2, R5.reuse, R146.reuse, RZ, 0x4 ;  /* 0x0000009205027211 */ /* 0x0c0fe400078f20ff */
[----:B------:R-:W-:Y:S02]  /*0b20*/  LEA.HI R8, R5, R146, RZ, 0x3 ;  /* 0x0000009205087211 */ /* 0x000fe400078f18ff */
[----:B------:R-:W-:Y:S02]  /*0b30*/  LOP3.LUT R9, R2, 0xfffffff0, RZ, 0xc0, !PT ;  /* 0xfffffff002097812 */ /* 0x000fe400078ec0ff */
[----:B------:R-:W-:Y:S02]  /*0b40*/  SHF.R.S32.HI R7, RZ, 0x4, R2 ;  /* 0x00000004ff077819 */ /* 0x000fe40000011402 */
[----:B------:R-:W-:Y:S01]  /*0b50*/  LOP3.LUT R3, R8, 0xfffffff8, RZ, 0xc0, !PT ;  /* 0xfffffff808037812 */ /* 0x000fe200078ec0ff */
[----:B------:R-:W-:Y:S01]  /*0b60*/  IMAD.IADD R9, R146, 0x1, -R9 ;  /* 0x0000000192097824 */ /* 0x000fe200078e0a09 */
[----:B------:R-:W-:-:S02]  /*0b70*/  LEA.HI R2, R2, R7, RZ, 0x1 ;  /* 0x0000000702027211 */ /* 0x000fc400078f08ff */
[-C--:B------:R-:W-:Y:S01]  /*0b80*/  LEA.HI R10, R5, R146.reuse, RZ, 0x6 ;  /* 0x00000092050a7211 */ /* 0x080fe200078f30ff */
[----:B------:R-:W-:Y:S01]  /*0b90*/  IMAD.IADD R193, R146, 0x1, -R3 ;  /* 0x0000000192c17824 */ /* 0x000fe200078e0a03 */
[----:B------:R-:W-:Y:S02]  /*0ba0*/  SHF.R.S32.HI R4, RZ, 0x1f, R9 ;  /* 0x0000001fff047819 */ /* 0x000fe40000011409 */
[----:B------:R-:W-:Y:S01]  /*0bb0*/  LOP3.LUT R2, R2, 0xfffffffe, RZ, 0xc0, !PT ;  /* 0xfffffffe02027812 */ /* 0x000fe200078ec0ff */
[----:B------:R-:W-:Y:S01]  /*0bc0*/  IMAD.SHL.U32 R10, R10, 0x8, RZ ;  /* 0x000000080a0a7824 */ /* 0x000fe200078e00ff */
[----:B------:R-:W-:Y:S01]  /*0bd0*/  LEA.HI R4, R4, R9, RZ, 0x3 ;  /* 0x0000000904047211 */ /* 0x000fe200078f18ff */
[----:B------:R-:W-:Y:S01]  /*0be0*/  IMAD.SHL.U32 R208, R193, 0x8, RZ ;  /* 0x00000008c1d07824 */ /* 0x000fe200078e00ff */
[----:B------:R-:W-:Y:S01]  /*0bf0*/  LEA.HI R140, R5, R146, RZ, 0x5 ;  /* 0x00000092058c7211 */ /* 0x000fe200078f28ff */
[----:B------:R-:W-:Y:S01]  /*0c00*/  IMAD.IADD R2, R7, 0x1, -R2 ;  /* 0x0000000107027824 */ /* 0x000fe200078e0a02 */
[----:B------:R-:W-:-:S02]  /*0c10*/  SHF.R.S32.HI R7, RZ, 0x3, R8 ;  /* 0x00000003ff077819 */ /* 0x000fc40000011408 */
[----:B------:R-:W-:Y:S01]  /*0c20*/  LOP3.LUT R6, R4, 0xfffffff8, RZ, 0xc0, !PT ;  /* 0xfffffff804067812 */ /* 0x000fe200078ec0ff */
[----:B------:R-:W-:Y:S01]  /*0c30*/  IMAD.SHL.U32 R0, R2, 0x8, RZ ;  /* 0x0000000802007824 */ /* 0x000fe200078e00ff */
[----:B------:R-:W-:Y:S01]  /*0c40*/  LEA.HI R5, R5, R146, RZ, 0x2 ;  /* 0x0000009205057211 */ /* 0x000fe200078f10ff */
[----:B------:R-:W-:Y:S01]  /*0c50*/  IMAD.SHL.U32 R7, R7, 0x40, RZ ;  /* 0x0000004007077824 */ /* 0x000fe200078e00ff */
[----:B------:R-:W-:Y:S01]  /*0c60*/  LOP3.LUT R10, R10, 0x7ffffe00, RZ, 0xc0, !PT ;  /* 0x7ffffe000a0a7812 */ /* 0x000fe200078ec0ff */
[----:B------:R-:W-:Y:S01]  /*0c70*/  IMAD.IADD R6, R9, 0x1, -R6 ;  /* 0x0000000109067824 */ /* 0x000fe200078e0a06 */
[--C-:B------:R-:W-:Y:S01]  /*0c80*/  SHF.R.S32.HI R213, RZ, 0x2, R5.reuse ;  /* 0x00000002ffd57819 */ /* 0x100fe20000011405 */
[----:B------:R-:W-:Y:S01]  /*0c90*/  IMAD.SHL.U32 R9, R193, 0x40, RZ ;  /* 0x00000040c1097824 */ /* 0x000fe200078e00ff */
[----:B------:R-:W-:Y:S01]  /*0ca0*/  LOP3.LUT R7, R7, 0x1c0, RZ, 0xc0, !PT ;  /* 0x000001c007077812 */ /* 0x000fe200078ec0ff */
[----:B------:R-:W-:Y:S01]  /*0cb0*/  IMAD.SHL.U32 R3, R6, 0x40, RZ ;  /* 0x0000004006037824 */ /* 0x000fe200078e00ff */
[----:B------:R-:W-:-:S02]  /*0cc0*/  SHF.R.S32.HI R212, RZ, 0x1f, R5 ;  /* 0x0000001fffd47819 */ /* 0x000fc40000011405 */
[----:B------:R-:W-:Y:S02]  /*0cd0*/  SHF.R.U32.HI R139, RZ, 0x3, R7 ;  /* 0x00000003ff8b7819 */ /* 0x000fe40000011607 */
[----:B------:R-:W-:Y:S02]  /*0ce0*/  LOP3.LUT R3, R3, 0x1c0, RZ, 0xc0, !PT ;  /* 0x000001c003037812 */ /* 0x000fe400078ec0ff */
[----:B------:R-:W-:Y:S02]  /*0cf0*/  LOP3.LUT R7, R7, 0x38, R208, 0xf8, !PT ;  /* 0x0000003807077812 */ /* 0x000fe400078ef8d0 */
[----:B------:R-:W-:Y:S02]  /*0d00*/  LOP3.LUT R0, R3, 0x8, R0, 0xf8, !PT ;  /* 0x0000000803007812 */ /* 0x000fe400078ef800 */
[----:B------:R-:W-:Y:S01]  /*0d10*/  LOP3.LUT R139, R10, R7, R139, 0xf6, !PT ;  /* 0x000000070a8b7212 */ /* 0x000fe200078ef68b */
[----:B------:R-:W-:Y:S01]  /*0d20*/  IMAD.SHL.U32 R7, R4, 0x40, RZ ;  /* 0x0000004004077824 */ /* 0x000fe200078e00ff */
[----:B------:R-:W-:Y:S01]  /*0d30*/  SHF.R.U32.HI R3, RZ, 0x3, R3 ;  /* 0x00000003ff037819 */ /* 0x000fe20000011603 */
[----:B------:R-:W-:Y:S01]  /*0d40*/  IMAD.MOV.U32 R4, RZ, RZ, 0x20 ;  /* 0x00000020ff047424 */ /* 0x000fe200078e00ff */
[----:B------:R-:W-:Y:S01]  /*0d50*/  SHF.R.S32.HI R140, RZ, 0x5, R140 ;  /* 0x00000005ff8c7819 */ /* 0x000fe2000001148c */
[----:B------:R-:W-:Y:S01]  /*0d60*/  IMAD.SHL.U32 R139, R139, 0x2, RZ ;  /* 0x000000028b8b7824 */ /* 0x000fe200078e00ff */
[----:B------:R-:W-:-:S02]  /*0d70*/  LEA.HI R212, R212, R213, RZ, 0x3 ;  /* 0x000000d5d4d47211 */ /* 0x000fc400078f18ff */
[----:B------:R-:W-:Y:S01]  /*0d80*/  LOP3.LUT R0, R0, R3, RZ, 0x3c, !PT ;  /* 0x0000000300007212 */ /* 0x000fe200078e3cff */
[C---:B------:R-:W-:Y:S01]  /*0d90*/  IMAD.SHL.U32 R3, R140.reuse, 0x400, RZ ;  /* 0x000004008c037824 */ /* 0x040fe200078e00ff */
[----:B------:R-:W-:Y:S01]  /*0da0*/  LOP3.LUT R9, R9, 0x1c0, RZ, 0xc0, !PT ;  /* 0x000001c009097812 */ /* 0x000fe200078ec0ff */
[----:B------:R-:W-:Y:S01]  /*0db0*/  IMAD.SHL.U32 R140, R140, 0x200, RZ ;  /* 0x000002008c8c7824 */ /* 0x000fe200078e00ff */
[----:B------:R-:W-:Y:S02]  /*0dc0*/  LOP3.LUT R7, R7, 0xfffffe00, RZ, 0xc0, !PT ;  /* 0xfffffe0007077812 */ /* 0x000fe400078ec0ff */
[----:B------:R-:W-:Y:S02]  /*0dd0*/  LOP3.LUT R212, R212, 0xfffffff8, RZ, 0xc0, !PT ;  /* 0xfffffff8d4d47812 */ /* 0x000fe400078ec0ff */
[----:B------:R-:W-:Y:S02]  /*0de0*/  LOP3.LUT R5, R5, 0xfffffffc, RZ, 0xc0, !PT ;  /* 0xfffffffc05057812 */ /* 0x000fe400078ec0ff */
[----:B------:R-:W-:Y:S01]  /*0df0*/  LOP3.LUT R8, R9, 0x8, R8, 0xf8, !PT ;  /* 0x0000000809087812 */ /* 0x000fe200078ef808 */
[----:B------:R-:W-:Y:S01]  /*0e00*/  IMAD.IADD R212, R213, 0x1, -R212 ;  /* 0x00000001d5d47824 */ /* 0x000fe200078e0ad4 */
[----:B------:R-:W-:Y:S01]  /*0e10*/  SHF.R.U32.HI R9, RZ, 0x3, R9 ;  /* 0x00000003ff097819 */ /* 0x000fe20000011609 */
[----:B------:R-:W-:Y:S01]  /*0e20*/  IMAD.IADD R210, R146, 0x1, -R5 ;  /* 0x0000000192d27824 */ /* 0x000fe200078e0a05 */
[----:B------:R-:W-:Y:S01]  /*0e30*/  R2P PR, R6, 0x6 ;  /* 0x0000000606007804 */ /* 0x000fe20000000000 */
[----:B------:R-:W-:Y:S01]  /*0e40*/  IMAD.MOV.U32 R5, RZ, RZ, 0x40 ;  /* 0x00000040ff057424 */ /* 0x000fe200078e00ff */
[-C--:B------:R-:W-:Y:S01]  /*0e50*/  IADD3 R3, R0, R7.reuse, R3 ;  /* 0x0000000700037210 */ /* 0x080fe20007ffe003 */
[----:B------:R-:W-:Y:S01]  /*0e60*/  IMAD.SHL.U32 R211, R212, 0x40, RZ ;  /* 0x00000040d4d37824 */ /* 0x000fe200078e00ff */
[----:B------:R-:W-:Y:S01]  /*0e70*/  LOP3.LUT R0, R0, R7, RZ, 0xfc, !PT ;  /* 0x0000000700007212 */ /* 0x000fe200078efcff */
[----:B------:R-:W-:Y:S01]  /*0e80*/  IMAD.SHL.U32 R144, R210, 0x8, RZ ;  /* 0x00000008d2907824 */ /* 0x000fe200078e00ff */
[----:B------:R-:W-:Y:S01]  /*0e90*/  LOP3.LUT R9, R8, R9, RZ, 0x3c, !PT ;  /* 0x0000000908097212 */ /* 0x000fe200078e3cff */
[----:B------:R-:W-:Y:S01]  /*0ea0*/  IMAD.SHL.U32 R142, R210, 0x4, RZ ;  /* 0x00000004d28e7824 */ /* 0x000fe200078e00ff */
[----:B------:R-:W-:-:S02]  /*0eb0*/  SEL R191, R4, 0xffffffe0, !P1 ;  /* 0xffffffe004bf7807 */ /* 0x000fc40004800000 */
[----:B------:R-:W-:Y:S01]  /*0ec0*/  LEA R194, R3, 0x18100, 0x1 ;  /* 0x0001810003c27811 */ /* 0x000fe200078e08ff */
[----:B------:R-:W-:Y:S01]  /*0ed0*/  IMAD R2, R2, 0x200, R9 ;  /* 0x0000020002027824 */ /* 0x000fe200078e0209 */
[----:B------:R-:W-:Y:S02]  /*0ee0*/  LEA R188, R0, 0x100, 0x1 ;  /* 0x0000010000bc7811 */ /* 0x000fe400078e08ff */
[----:B------:R-:W-:Y:S01]  /*0ef0*/  SEL R3, R5, 0xffffffc0, !P2 ;  /* 0xffffffc005037807 */ /* 0x000fe20005000000 */
[----:B------:R-:W-:Y:S01]  /*0f00*/  IMAD.IADD R0, R194, 0x1, R191 ;  /* 0x00000001c2007824 */ /* 0x000fe200078e02bf */
[----:B------:R-:W-:Y:S01]  /*0f10*/  LOP3.LUT R211, R211, 0x1c0, RZ, 0xc0, !PT ;  /* 0x000001c0d3d37812 */ /* 0x000fe200078ec0ff */
[----:B------:R-:W-:Y:S01]  /*0f20*/  IMAD.IADD R214, R191, 0x1, R188 ;  /* 0x00000001bfd67824 */ /* 0x000fe200078e02bc */
[----:B------:R-:W-:Y:S01]  /*0f30*/  IADD3 R209, R208, 0x40, RZ ;  /* 0x00000040d0d17810 */ /* 0x000fe20007ffe0ff */
[--C-:B------:R-:W-:Y:S01]  /*0f40*/  IMAD.IADD R190, R194, 0x1, R3.reuse ;  /* 0x00000001c2be7824 */ /* 0x100fe200078e0203 */
[----:B------:R-:W-:Y:S01]  /*0f50*/  IADD3 R208, R208, 0x80, RZ ;  /* 0x00000080d0d07810 */ /* 0x000fe20007ffe0ff */
[----:B------:R-:W-:Y:S01]  /*0f60*/  IMAD.IADD R189, R0, 0x1, R3 ;  /* 0x0000000100bd7824 */ /* 0x000fe200078e0203 */
[----:B------:R-:W-:Y:S01]  /*0f70*/  SHF.R.S32.HI R145, RZ, 0x1f, R144 ;  /* 0x0000001fff917819 */ /* 0x000fe20000011490 */
[C---:B------:R-:W-:Y:S01]  /*0f80*/  IMAD.IADD R214, R3.reuse, 0x1, R214 ;  /* 0x0000000103d67824 */ /* 0x040fe200078e02d6 */
[C---:B------:R-:W-:Y:S01]  /*0f90*/  IADD3 R138, R142.reuse, 0x10, RZ ;  /* 0x000000108e8a7810 */ /* 0x040fe20007ffe0ff */
[----:B------:R-:W-:Y:S01]  /*0fa0*/  IMAD.IADD R147, R3, 0x1, R188 ;  /* 0x0000000103937824 */ /* 0x000fe200078e02bc */
[----:B------:R-:W-:-:S02]  /*0fb0*/  IADD3 R137, R142, 0x30, RZ ;  /* 0x000000308e897810 */ /* 0x000fc40007ffe0ff */
[----:B------:R-:W-:Y:S02]  /*0fc0*/  IADD3 R136, R142, 0x50, RZ ;  /* 0x000000508e887810 */ /* 0x000fe40007ffe0ff */
[----:B------:R-:W-:Y:S02]  /*0fd0*/  SHF.R.U32.HI R141, RZ, 0x3, R211 ;  /* 0x00000003ff8d7819 */ /* 0x000fe400000116d3 */
[C---:B------:R-:W-:Y:S02]  /*0fe0*/  IADD3 R10, R139.reuse, 0x100, RZ ;  /* 0x000001008b0a7810 */ /* 0x040fe40007ffe0ff */
[----:B------:R-:W-:Y:S02]  /*0ff0*/  IADD3 R11, R139, 0xc100, RZ ;  /* 0x0000c1008b0b7810 */ /* 0x000fe40007ffe0ff */
[----:B------:R-:W-:Y:S02]  /*1000*/  LEA R192, R2, 0xc100, 0x1 ;  /* 0x0000c10002c07811 */ /* 0x000fe400078e08ff */
.L_x_3988:
[----:B------:R-:W-:-:S04]  /*1010*/  IMAD.MOV.U32 R6, RZ, RZ, 0x4 ;  /* 0x00000004ff067424 */ /* 0x000fc800078e00ff */
[----:B------:R-:W-:-:S05]  /*1020*/  IMAD.WIDE R8, R203, R6, c[0x0][0x588] ;  /* 0x00016200cb087625 */ /* 0x000fca00078e0206 */
        /* <DEDUP_REMOVED lines=40> */
.L_x_3835:
[----:B------:R-:W-:-:S04]  /*12b0*/  ISETP.NE.U32.AND P0, PT, RZ, c[0x0][0x368], PT ;  /* 0x0000da00ff007a0c */ /* 0x000fc80003f05070 */
[----:B------:R-:W-:-:S13]  /*12c0*/  ISETP.NE.AND.EX P0, PT, RZ, c[0x0][0x36c], PT, P0 ;  /* 0x0000db00ff007a0c */ /* 0x000fda0003f05300 */
[----:B------:R-:W-:Y:S05]  /*12d0*/  @!P0 BRA `(.L_x_3836) ;  /* 0x0000004000008947 */ /* 0x000fea0003800000 */
[----:B---3--:R-:W-:-:S04]  /*12e0*/  LEA R12, P0, R215, c[0x0][0x368], 0x2 ;  /* 0x0000da00d70c7a11 */ /* 0x008fc800078010ff */
[----:B------:R-:W-:-:S05]  /*12f0*/  LEA.HI.X R13, R215, c[0x0][0x36c], R88, 0x2, P0 ;  /* 0x0000db00d70d7a11 */ /* 0x000fca00000f1458 */
[----:B------:R1:W5:Y:S01]  /*1300*/  LDG.E R3, [R12.64] ;  /* 0x000000080c037981 */ /* 0x000362000c1e1900 */
[----:B------:R-:W-:Y:S05]  /*1310*/  BRA `(.L_x_3837) ;  /* 0x0000005000007947 */ /* 0x000fea0003800000 */
.L_x_3836:
[----:B------:R-:W-:Y:S01]  /*1320*/  MOV R3, c[0x0][0x1d0] ;  /* 0x0000740000037a02 */ /* 0x000fe20000000f00 */
[----:B------:R-:W-:Y:S05]  /*1330*/  @!P6 BRA `(.L_x_3837) ;  /* 0x000000300000e947 */ /* 0x000fea0003800000 */
[----:B------:R-:W2:Y:S04]  /*1340*/  LDG.E R3, [R12.64] ;  /* 0x000000080c037981 */ /* 0x000ea8000c1e1900 */
[----:B------:R-:W2:Y:S02]  /*1350*/  LDG.E R0, [R12.64+0x4] ;  /* 0x000004080c007981 */ /* 0x000ea4000c1e1900 */
[----:B--2---:R-:W-:Y:S02]  /*1360*/  IADD3 R3, -R3, R0, RZ ;  /* 0x0000000003037210 */ /* 0x004fe40007ffe1ff */
.L_x_3837:
[----:B------:R-:W2:Y:S04]  /*1370*/  @P5 LDG.E R0, [R8.64] ;  /* 0x0000000808005981 */ /* 0x000ea8000c1e1900 */
[----:B------:R-:W2:Y:S01]  /*1380*/  @P5 LDG.E R5, [R8.64+0x4] ;  /* 0x0000040808055981 */ /* 0x000ea2000c1e1900 */
        /* <DEDUP_REMOVED lines=13> */
[----:B------:R-:W-:Y:S01]  /*1460*/  IMAD.MOV.U32 R7, RZ, RZ, RZ ;  /* 0x000000ffff077224 */ /* 0x000fe200078e00ff */
[----:B------:R-:W-:Y:S02]  /*1470*/  LOP3.LUT R218, R218, 0xff, RZ, 0xc0, !PT ;  /* 0x000000ffdada7812 */ /* 0x000fe400078ec0ff */
[----:B------:R-:W-:-:S04]  /*1480*/  ISETP.NE.AND P1, PT, R202, RZ, PT ;  /* 0x000000ffca00720c */ /* 0x000fc80003f25270 */
[----:B------:R-:W-:Y:S01]  /*1490*/  SEL R94, R202, c[0x0][0x338], P1 ;  /* 0x0000ce00ca5e7a07 */ /* 0x000fe20000800000 */
[----:B--2---:R-:W-:Y:S02]  /*14a0*/  @P5 IMAD.IADD R90, R5, 0x1, -R0 ;  /* 0x00000001055a5824 */ /* 0x004fe400078e0a00 */
        /* <DEDUP_REMOVED lines=34> */
.L_x_3839:
[----:B-1----:R-:W-:Y:S05]  /*16d0*/  BSYNC B0 ;  /* 0x0000000000007941 */ /* 0x002fea0003800000 */
.L_x_3838:
        /* <DEDUP_REMOVED lines=31> */
[C---:B------:R-:W-:Y:S02]  /*18d0*/  IADD3 R13, P0, R7.reuse, R2, RZ ;  /* 0x00000002070d7210 */ /* 0x040fe40007f1e0ff */
        /* <DEDUP_REMOVED lines=49> */
[C---:B------:R-:W-:Y:S01]  /*1bf0*/  @P1 LEA R22, P0, R7.reuse, c[0x0][0x220], 0x1 ;  /* 0x0000880007161a11 */ /* 0x040fe200078008ff */
        /* <DEDUP_REMOVED lines=43> */
[----:B------:R-:W-:Y:S01]  /*1eb0*/  IMAD.MOV.U32 R8, RZ, RZ, R160 ;  /* 0x000000ffff087224 */ /* 0x000fe200078e00a0 */
[----:B------:R-:W-:Y:S01]  /*1ec0*/  LOP3.LUT R216, R216, 0xfffffffd, RZ, 0xc0, !PT ;  /* 0xfffffffdd8d87812 */ /* 0x000fe200078ec0ff */
[----:B------:R-:W-:Y:S01]  /*1ed0*/  IMAD.MOV.U32 R9, RZ, RZ, R95 ;  /* 0x000000ffff097224 */ /* 0x000fe200078e005f */
[----:B------:R-:W-:Y:S01]  /*1ee0*/  ULDC.U8 UR4, c[0x0][0x298] ;  /* 0x0000a60000047ab9 */ /* 0x000fe20000000000 */
[-C--:B------:R-:W-:Y:S02]  /*1ef0*/  IMAD R2, R0, R101.reuse, R2 ;  /* 0x0000006500027224 */ /* 0x080fe400078e0202 */
[----:B------:R-:W-:-:S03]  /*1f00*/  IMAD.WIDE.U32 R8, R15, R101, R8 ;  /* 0x000000650f087225 */ /* 0x000fc600078e0008 */
[----:B------:R-:W-:Y:S01]  /*1f10*/  @P0 IADD3 R13, R5, -0x2, RZ ;  /* 0xfffffffe050d0810 */ /* 0x000fe20007ffe0ff */
[----:B------:R-:W-:Y:S01]  /*1f20*/  IMAD.IADD R2, R9, 0x1, R2 ;  /* 0x0000000109027824 */ /* 0x000fe200078e0202 */
[----:B------:R-:W-:Y:S01]  /*1f30*/  @P2 LEA R18, P6, R8, c[0x0][0x250], 0x1 ;  /* 0x0000940008122a11 */ /* 0x000fe200078c08ff */
[----:B------:R-:W-:Y:S01]  /*1f40*/  IMAD R172, R7, c[0x0][0x290], RZ ;  /* 0x0000a40007ac7a24 */ /* 0x000fe200078e02ff */
        /* <DEDUP_REMOVED lines=24> */
[C---:B------:R-:W-:Y:S01]  /*20d0*/  IMAD R170, R213.reuse, c[0x0][0x284], R170 ;  /* 0x0000a100d5aa7a24 */ /* 0x040fe200078e02aa */
[----:B------:R-:W-:Y:S01]  /*20e0*/  @P0 LEA.HI.X R21, R16, c[0x0][0x224], R0, 0x1, P6 ;  /* 0x0000890010150a11 */ /* 0x000fe200030f0c00 */
[----:B------:R-:W-:Y:S01]  /*20f0*/  IMAD R127, R156, c[0x0][0x21c], R127 ;  /* 0x000087009c7f7a24 */ /* 0x000fe200078e027f */
[----:B------:R-:W-:Y:S01]  /*2100*/  SEL R2, RZ, c[0x0][0x27c], !P2 ;  /* 0x00009f00ff027a07 */ /* 0x000fe20005000000 */
[----:B------:R-:W-:Y:S01]  /*2110*/  IMAD.WIDE.U32 R174, R213, c[0x0][0x280], R144 ;  /* 0x0000a000d5ae7a25 */ /* 0x000fe200078e0090 */
[-C--:B------:R-:W-:Y:S01]  /*2120*/  SEL R0, R8, R17.reuse, !P2 ;  /* 0x0000001108007207 */ /* 0x080fe20005000000 */
[----:B------:R2:W-:Y:S01]  /*2130*/  @P1 LDGSTS.E.BYPASS.LTC128B.128 [R139+0x1100], [R22.64], !P5 ;  /* 0x01100000168b1fae */ /* 0x0005e2000e901d48 */
[----:B------:R-:W-:Y:S01]  /*2140*/  ISETP.GE.AND P2, PT, R144, c[0x0][0x27c], PT ;  /* 0x00009f0090007a0c */ /* 0x000fe20003f46270 */
[----:B------:R-:W-:Y:S01]  /*2150*/  IMAD.IADD R2, R13, 0x1, R2 ;  /* 0x000000010d027824 */ /* 0x000fe200078e0202 */
[----:B------:R-:W-:Y:S01]  /*2160*/  ISETP.GE.AND P6, PT, R14, c[0x0][0x27c], PT ;  /* 0x00009f000e007a0c */ /* 0x000fe20003fc6270 */
[C---:B------:R-:W-:Y:S01]  /*2170*/  IMAD R172, R213.reuse, c[0x0][0x294], R172 ;  /* 0x0000a500d5ac7a24 */ /* 0x040fe200078e02ac */
[CC--:B------:R-:W-:Y:S01]  /*2180*/  SEL R4, R8.reuse, R17.reuse, !P2 ;  /* 0x0000001108047207 */ /* 0x0c0fe20005000000 */
[C---:B------:R-:W-:Y:S01]  /*2190*/  IMAD.WIDE.U32 R176, R213.reuse, c[0x0][0x290], R144 ;  /* 0x0000a400d5b07a25 */ /* 0x040fe200078e0090 */
[----:B------:R-:W-:Y:S01]  /*21a0*/  SEL R17, R8, R17, !P6 ;  /* 0x0000001108117207 */ /* 0x000fe20007000000 */
[----:B------:R2:W-:Y:S01]  /*21b0*/  @P1 LDGSTS.E.BYPASS.LTC128B.128 [R139+0x3100], [R22.64+0x80], !P4 ;  /* 0x03100080168b1fae */ /* 0x0005e2000e101d48 */
[----:B------:R-:W-:Y:S01]  /*21c0*/  SEL R5, RZ, c[0x0][0x27c], !P2 ;  /* 0x00009f00ff057a07 */ /* 0x000fe20005000000 */
[----:B------:R-:W-:-:S02]  /*21d0*/  IMAD.WIDE.U32 R8, R213, c[0x0][0x280], R142 ;  /* 0x0000a000d5087a25 */ /* 0x000fc400078e008e */
[----:B------:R2:W-:Y:S02]  /*21e0*/  @P1 LDGSTS.E.BYPASS.LTC128B.128 [R139+0x5100], [R22.64+0x100], !P3 ;  /* 0x05100100168b1fae */ /* 0x0005e4000d901d48 */
[----:B------:R-:W-:Y:S01]  /*21f0*/  IMAD.IADD R5, R144, 0x1, R5 ;  /* 0x0000000190057824 */ /* 0x000fe200078e0205 */
[----:B-1----:R-:W-:Y:S01]  /*2200*/  SEL R19, RZ, c[0x0][0x27c], !P6 ;  /* 0x00009f00ff137a07 */ /* 0x002fe20007000000 */
[----:B------:R-:W-:Y:S01]  /*2210*/  IMAD.IADD R171, R170, 0x1, R9 ;  /* 0x00000001aaab7824 */ /* 0x000fe200078e0209 */
[C---:B------:R-:W-:Y:S01]  /*2220*/  IADD3 R164, P6, R213.reuse, R164, RZ ;  /* 0x000000a4d5a47210 */ /* 0x040fe20007fde0ff */
[----:B------:R-:W-:Y:S01]  /*2230*/  IMAD.WIDE.U32 R24, R213, c[0x0][0x290], R142 ;  /* 0x0000a400d5187a25 */ /* 0x000fe200078e008e */
[----:B------:R-:W-:Y:S01]  /*2240*/  SHF.R.S32.HI R16, RZ, 0x1f, R5 ;  /* 0x0000001fff107819 */ /* 0x000fe20000011405 */
[----:B------:R-:W0:Y:S01]  /*2250*/  LDGDEPBAR ;  /* 0x00000000000079af */ /* 0x000e220000000000 */
[----:B------:R-:W-:Y:S01]  /*2260*/  SHF.R.S32.HI R9, RZ, 0x1f, R2 ;  /* 0x0000001fff097819 */ /* 0x000fe20000011402 */
[----:B------:R-:W-:Y:S01]  /*2270*/  IMAD.X R165, R6, 0x1, R7, P6 ;  /* 0x0000000106a57824 */ /* 0x000fe200030e0607 */
[----:B------:R-:W-:Y:S01]  /*2280*/  LOP3.LUT P6, RZ, R212, 0x4, RZ, 0xc0, !PT ;  /* 0x00000004d4ff7812 */ /* 0x000fe200078cc0ff */
        /* <DEDUP_REMOVED lines=9> */
[----:B------:R-:W-:Y:S01]  /*2320*/  IMAD.IADD R175, R175, 0x1, R170 ;  /* 0x00000001afaf7824 */ /* 0x000fe200078e02aa */
[----:B------:R-:W-:Y:S01]  /*2330*/  LEA.HI R7, R7, R4, RZ, 0x4 ;  /* 0x0000000407077211 */ /* 0x000fe200078f20ff */
[----:B------:R-:W-:Y:S01]  /*2340*/  IMAD.MOV.U32 R170, RZ, RZ, R8 ;  /* 0x000000ffffaa7224 */ /* 0x000fe200078e0008 */
[-C--:B------:R-:W-:Y:S01]  /*2350*/  LEA.HI R4, R9, R2.reuse, RZ, 0x3 ;  /* 0x0000000209047211 */ /* 0x080fe200078f18ff */
[----:B------:R-:W-:Y:S01]  /*2360*/  IMAD.IADD R177, R177, 0x1, R172 ;  /* 0x00000001b1b17824 */ /* 0x000fe200078e02ac */
[----:B------:R-:W-:Y:S01]  /*2370*/  SHF.R.S32.HI R7, RZ, 0x4, R7 ;  /* 0x00000004ff077819 */ /* 0x000fe20000011407 */
[----:B------:R-:W-:Y:S01]  /*2380*/  IMAD.IADD R173, R172, 0x1, R25 ;  /* 0x00000001acad7824 */ /* 0x000fe200078e0219 */
[----:B------:R-:W-:Y:S01]  /*2390*/  LEA.HI R9, R9, R2, RZ, 0x6 ;  /* 0x0000000209097211 */ /* 0x000fe200078f30ff */
[----:B------:R-:W-:Y:S01]  /*23a0*/  IMAD.MOV.U32 R172, RZ, RZ, R24 ;  /* 0x000000ffffac7224 */ /* 0x000fe200078e0018 */
[----:B------:R-:W-:Y:S01]  /*23b0*/  LEA.HI R16, R16, R5, RZ, 0x6 ;  /* 0x0000000510107211 */ /* 0x000fe200078f30ff */
[----:B------:R-:W-:Y:S01]  /*23c0*/  IMAD.MOV.U32 R96, RZ, RZ, 0x1 ;  /* 0x00000001ff607424 */ /* 0x000fe200078e00ff */
[----:B------:R-:W-:Y:S01]  /*23d0*/  SHF.R.S32.HI R5, RZ, 0x1f, R0 ;  /* 0x0000001fff057819 */ /* 0x000fe20000011400 */
[----:B------:R-:W-:Y:S01]  /*23e0*/  IMAD.SHL.U32 R9, R9, 0x40, RZ ;  /* 0x0000004009097824 */ /* 0x000fe200078e00ff */
[----:B------:R-:W-:Y:S01]  /*23f0*/  LEA.HI.SX32 R122, R6, R7, 0x1d ;  /* 0x00000007067a7211 */ /* 0x000fe200078feaff */
[----:B------:R-:W-:Y:S01]  /*2400*/  IMAD.SHL.U32 R16, R16, 0x40, RZ ;  /* 0x0000004010107824 */ /* 0x000fe200078e00ff */
[----:B------:R-:W-:Y:S01]  /*2410*/  SHF.R.S32.HI R8, RZ, 0x1f, R19 ;  /* 0x0000001fff087819 */ /* 0x000fe20000011413 */
[----:B------:R-:W-:Y:S01]  /*2420*/  IMAD.MOV.U32 R112, RZ, RZ, c[0x0][0x290] ;  /* 0x0000a400ff707624 */ /* 0x000fe200078e00ff */
[----:B------:R-:W-:Y:S01]  /*2430*/  LOP3.LUT R24, R211, 0x38, R4, 0xf8, !PT ;  /* 0x00000038d3187812 */ /* 0x000fe200078ef804 */
[----:B------:R-:W-:Y:S01]  /*2440*/  IMAD.MOV.U32 R116, RZ, RZ, c[0x0][0x280] ;  /* 0x0000a000ff747624 */ /* 0x000fe200078e00ff */
[----:B------:R-:W-:Y:S01]  /*2450*/  LEA.HI R5, R5, R0, RZ, 0x4 ;  /* 0x0000000005057211 */ /* 0x000fe200078f20ff */
[----:B-----5:R-:W-:Y:S01]  /*2460*/  IMAD.WIDE.U32 R176, R85, c[0x0][0x290], R176 ;  /* 0x0000a40055b07a25 */ /* 0x020fe200078e00b0 */
[----:B------:R-:W-:-:S02]  /*2470*/  LOP3.LUT R18, R211, 0x38, R6, 0xf8, !PT ;  /* 0x00000038d3127812 */ /* 0x000fc400078ef806 */
[----:B------:R-:W-:Y:S01]  /*2480*/  SHF.R.S32.HI R7, RZ, 0x1f, R122 ;  /* 0x0000001fff077819 */ /* 0x000fe2000001147a */
[C---:B------:R-:W-:Y:S01]  /*2490*/  IMAD.WIDE.U32 R174, R85.reuse, c[0x0][0x280], R174 ;  /* 0x0000a00055ae7a25 */ /* 0x040fe200078e00ae */
[----:B------:R-:W-:Y:S02]  /*24a0*/  SHF.R.S32.HI R0, RZ, 0x1f, R17 ;  /* 0x0000001fff007819 */ /* 0x000fe40000011411 */
[----:B------:R-:W-:Y:S01]  /*24b0*/  LEA.HI R2, R8, R19, RZ, 0x3 ;  /* 0x0000001308027211 */ /* 0x000fe200078f18ff */
[----:B------:R-:W-:Y:S01]  /*24c0*/  IMAD.WIDE.U32 R172, R85, c[0x0][0x290], R172 ;  /* 0x0000a40055ac7a25 */ /* 0x000fe200078e00ac */
[----:B------:R-:W-:Y:S02]  /*24d0*/  LOP3.LUT R9, R9, 0xfffff000, RZ, 0xc0, !PT ;  /* 0xfffff00009097812 */ /* 0x000fe400078ec0ff */
[-C--:B------:R-:W-:Y:S01]  /*24e0*/  LOP3.LUT R117, R24, R141.reuse, RZ, 0x3c, !PT ;  /* 0x0000008d18757212 */ /* 0x080fe200078e3cff */
[----:B------:R-:W-:Y:S01]  /*24f0*/  IMAD.WIDE.U32 R170, R85, c[0x0][0x280], R170 ;  /* 0x0000a00055aa7a25 */ /* 0x000fe200078e00aa */
[----:B------:R-:W-:-:S02]  /*2500*/  LOP3.LUT R119, R18, R141, RZ, 0x3c, !PT ;  /* 0x0000008d12777212 */ /* 0x000fc400078e3cff */
[----:B------:R-:W-:Y:S01]  /*2510*/  LEA.HI R7, R7, R122, RZ, 0x3 ;  /* 0x0000007a07077211 */ /* 0x000fe200078f18ff */
[----:B------:R-:W-:Y:S01]  /*2520*/  IMAD.SHL.U32 R122, R122, 0x8, RZ ;  /* 0x000000087a7a7824 */ /* 0x000fe200078e00ff */
[----:B------:R-:W-:Y:S01]  /*2530*/  LEA.HI R0, R0, R17, RZ, 0x4 ;  /* 0x0000001100007211 */ /* 0x000fe200078f20ff */
[----:B------:R-:W-:Y:S01]  /*2540*/  IMAD.MOV.U32 R59, RZ, RZ, 0x1 ;  /* 0x00000001ff3b7424 */ /* 0x000fe200078e00ff */
[----:B------:R-:W-:Y:S01]  /*2550*/  LOP3.LUT R18, R211, 0x38, R2, 0xf8, !PT ;  /* 0x00000038d3127812 */ /* 0x000fe200078ef802 */
[----:B------:R-:W-:Y:S01]  /*2560*/  IMAD.SHL.U32 R7, R7, 0x200, RZ ;  /* 0x0000020007077824 */ /* 0x000fe200078e00ff */
[----:B------:R-:W-:Y:S01]  /*2570*/  IADD3 R117, R117, R9, R140 ;  /* 0x0000000975757210 */ /* 0x000fe20007ffe08c */
[----:B------:R-:W-:Y:S01]  /*2580*/  IMAD.MOV.U32 R47, RZ, RZ, RZ ;  /* 0x000000ffff2f7224 */ /* 0x000fe200078e00ff */
[----:B------:R-:W-:Y:S01]  /*2590*/  SHF.R.S32.HI R9, RZ, 0x4, R5 ;  /* 0x00000004ff097819 */ /* 0x000fe20000011405 */
[----:B------:R-:W-:Y:S01]  /*25a0*/  IMAD.IADD R127, R157, 0x1, R127 ;  /* 0x000000019d7f7824 */ /* 0x000fe200078e027f */
[----:B------:R-:W-:-:S02]  /*25b0*/  LOP3.LUT R115, R18, R141, RZ, 0x3c, !PT ;  /* 0x0000008d12737212 */ /* 0x000fc400078e3cff */
[----:B------:R-:W-:Y:S02]  /*25c0*/  SHF.R.S32.HI R5, RZ, 0x4, R0 ;  /* 0x00000004ff057819 */ /* 0x000fe40000011400 */
[----:B------:R-:W-:Y:S02]  /*25d0*/  LOP3.LUT R18, R211, 0x38, R122, 0xf8, !PT ;  /* 0x00000038d3127812 */ /* 0x000fe400078ef87a */
[----:B------:R-:W-:Y:S02]  /*25e0*/  LEA.HI R8, R8, R19, RZ, 0x6 ;  /* 0x0000001308087211 */ /* 0x000fe400078f30ff */
[----:B------:R-:W-:Y:S02]  /*25f0*/  LEA.HI.SX32 R118, R2, R5, 0x1d ;  /* 0x0000000502767211 */ /* 0x000fe400078feaff */
[----:B------:R-:W-:Y:S01]  /*2600*/  LOP3.LUT R113, R18, R141, RZ, 0x3c, !PT ;  /* 0x0000008d12717212 */ /* 0x000fe200078e3cff */
[----:B------:R-:W-:Y:S01]  /*2610*/  IMAD.SHL.U32 R8, R8, 0x40, RZ ;  /* 0x0000004008087824 */ /* 0x000fe200078e00ff */
[----:B------:R-:W-:-:S02]  /*2620*/  @P0 LEA R18, P1, R106, R20, 0x1 ;  /* 0x000000146a120211 */ /* 0x000fc400078208ff */
        /* <DEDUP_REMOVED lines=9> */
[----:B------:R-:W-:Y:S01]  /*26c0*/  ISETP.LE.AND P2, PT, R96, c[0x0][0x27c], PT ;  /* 0x00009f0060007a0c */ /* 0x000fe20003f43270 */
[----:B------:R2:W-:Y:S01]  /*26d0*/  @P0 LDGSTS.E.BYPASS.LTC128B.128 [R139+0x15100], [R18.64+0x80], !P4 ;  /* 0x15100080128b0fae */ /* 0x0005e2000e101d48 */
[----:B------:R-:W-:-:S02]  /*26e0*/  IADD3 R115, R115, R8, R140 ;  /* 0x0000000873737210 */ /* 0x000fc40007ffe08c */
[----:B------:R-:W-:Y:S01]  /*26f0*/  LEA.HI R5, R5, R120, RZ, 0x3 ;  /* 0x0000007805057211 */ /* 0x000fe200078f18ff */
[----:B------:R2:W-:Y:S01]  /*2700*/  @P0 LDGSTS.E.BYPASS.LTC128B.128 [R139+0x17100], [R18.64+0x100], !P3 ;  /* 0x17100100128b0fae */ /* 0x0005e2000d901d48 */
[----:B------:R-:W-:Y:S01]  /*2710*/  LOP3.LUT R16, R16, 0xfffff000, RZ, 0xc0, !PT ;  /* 0xfffff00010107812 */ /* 0x000fe200078ec0ff */
[----:B------:R-:W-:Y:S01]  /*2720*/  IMAD.SHL.U32 R120, R120, 0x8, RZ ;  /* 0x0000000878787824 */ /* 0x000fe200078e00ff */
[----:B------:R-:W-:Y:S01]  /*2730*/  LOP3.LUT R8, R211, 0x38, R118, 0xf8, !PT ;  /* 0x00000038d3087812 */ /* 0x000fe200078ef876 */
[----:B------:R-:W0:Y:S01]  /*2740*/  LDGDEPBAR ;  /* 0x00000000000079af */ /* 0x000e220000000000 */
[----:B------:R-:W-:Y:S01]  /*2750*/  IADD3 R93, P1, P0, R162, R168, R144 ;  /* 0x000000a8a25d7210 */ /* 0x000fe2000783e090 */
[----:B------:R-:W-:Y:S01]  /*2760*/  IMAD.SHL.U32 R5, R5, 0x200, RZ ;  /* 0x0000020005057824 */ /* 0x000fe200078e00ff */
[----:B------:R-:W-:Y:S02]  /*2770*/  IADD3 R119, R119, R16, R140 ;  /* 0x0000001077777210 */ /* 0x000fe40007ffe08c */
[----:B------:R-:W-:-:S02]  /*2780*/  LOP3.LUT R109, R8, R141, RZ, 0x3c, !PT ;  /* 0x0000008d086d7212 */ /* 0x000fc400078e3cff */
[----:B------:R-:W-:Y:S02]  /*2790*/  LOP3.LUT R16, R211, 0x38, R120, 0xf8, !PT ;  /* 0x00000038d3107812 */ /* 0x000fe400078ef878 */
[----:B------:R-:W-:Y:S02]  /*27a0*/  SHF.R.S32.HI R8, RZ, 0x1f, R85 ;  /* 0x0000001fff087819 */ /* 0x000fe40000011455 */
[----:B------:R-:W-:Y:S02]  /*27b0*/  IADD3.X R126, R97, R103, R145, P1, P0 ;  /* 0x00000067617e7210 */ /* 0x000fe40000fe0491 */
[----:B------:R-:W-:Y:S02]  /*27c0*/  ISETP.NE.AND P0, PT, RZ, UR4, PT ;  /* 0x00000004ff007c0c */ /* 0x000fe4000bf05270 */
[----:B------:R-:W-:Y:S01]  /*27d0*/  LOP3.LUT R111, R16, R141, RZ, 0x3c, !PT ;  /* 0x0000008d106f7212 */ /* 0x000fe200078e3cff */
[----:B------:R-:W-:Y:S01]  /*27e0*/  IMAD R16, R8, c[0x0][0x290], RZ ;  /* 0x0000a40008107a24 */ /* 0x000fe200078e02ff */
[----:B------:R-:W-:Y:S01]  /*27f0*/  LOP3.LUT R0, R0, 0xfffff000, RZ, 0xc0, !PT ;  /* 0xfffff00000007812 */ /* 0x000fe200078ec0ff */
[----:B------:R-:W-:Y:S01]  /*2800*/  IMAD R8, R8, c[0x0][0x280], RZ ;  /* 0x0000a00008087a24 */ /* 0x000fe200078e02ff */
[----:B------:R-:W-:Y:S01]  /*2810*/  @P2 LOP3.LUT R216, R216, 0x2, RZ, 0xfc, !PT ;  /* 0x00000002d8d82812 */ /* 0x000fe200078efcff */
[----:B------:R-:W-:Y:S01]  /*2820*/  IMAD R123, R85, c[0x0][0x294], R16 ;  /* 0x0000a500557b7a24 */ /* 0x000fe200078e0210 */
[----:B------:R-:W-:Y:S01]  /*2830*/  IADD3 R109, R109, R0, R140 ;  /* 0x000000006d6d7210 */ /* 0x000fe20007ffe08c */
[----:B------:R-:W-:Y:S01]  /*2840*/  IMAD R121, R85, c[0x0][0x284], R8 ;  /* 0x0000a10055797a24 */ /* 0x000fe200078e0208 */
[----:B------:R-:W-:Y:S01]  /*2850*/  LOP3.LUT R7, R7, 0xfffff000, RZ, 0xc0, !PT ;  /* 0xfffff00007077812 */ /* 0x000fe200078ec0ff */
[----:B------:R-:W-:Y:S01]  /*2860*/  IMAD.IADD R125, R177, 0x1, R123 ;  /* 0x00000001b17d7824 */ /* 0x000fe200078e027b */
[----:B------:R-:W-:Y:S01]  /*2870*/  LOP3.LUT R5, R5, 0xfffff000, RZ, 0xc0, !PT ;  /* 0xfffff00005057812 */ /* 0x000fe200078ec0ff */
[----:B------:R-:W-:Y:S01]  /*2880*/  IMAD.IADD R124, R175, 0x1, R121 ;  /* 0x00000001af7c7824 */ /* 0x000fe200078e0279 */
[----:B------:R-:W-:Y:S01]  /*2890*/  LOP3.LUT R0, R211, 0x18, R144, 0xf8, !PT ;  /* 0x00000018d3007812 */ /* 0x000fe200078ef890 */
[----:B------:R-:W-:Y:S01]  /*28a0*/  IMAD.IADD R123, R123, 0x1, R173 ;  /* 0x000000017b7b7824 */ /* 0x000fe200078e02ad */
[----:B------:R-:W-:Y:S01]  /*28b0*/  LOP3.LUT R216, R216, 0xfffffffe, RZ, 0xc0, !PT ;  /* 0xfffffffed8d87812 */ /* 0x000fe200078ec0ff */
        /* <DEDUP_REMOVED lines=11> */
[----:B------:R-:W-:Y:S02]  /*2970*/  @P0 LOP3.LUT R216, R216, 0x1, RZ, 0xfc, !PT ;  /* 0x00000001d8d80812 */ /* 0x000fe400078efcff */
[----:B------:R-:W-:Y:S02]  /*2980*/  SHF.R.S32.HI R150, RZ, 0x1f, R133 ;  /* 0x0000001fff967819 */ /* 0x000fe40000011485 */
[----:B------:R-:W-:Y:S02]  /*2990*/  SHF.R.S32.HI R148, RZ, 0x1f, R131 ;  /* 0x0000001fff947819 */ /* 0x000fe40000011483 */
[----:B------:R-:W-:Y:S02]  /*29a0*/  SHF.R.S32.HI R134, RZ, 0x1f, R129 ;  /* 0x0000001fff867819 */ /* 0x000fe40000011481 */
[----:B------:R-:W-:-:S02]  /*29b0*/  SHF.R.S32.HI R132, RZ, 0x1f, R122 ;  /* 0x0000001fff847819 */ /* 0x000fc4000001147a */
[----:B------:R-:W-:Y:S02]  /*29c0*/  SHF.R.S32.HI R130, RZ, 0x1f, R120 ;  /* 0x0000001fff827819 */ /* 0x000fe40000011478 */
[----:B--2---:R-:W-:Y:S02]  /*29d0*/  SHF.R.S32.HI R128, RZ, 0x1f, R118 ;  /* 0x0000001fff807819 */ /* 0x004fe40000011476 */
.L_x_3865:
        /* <DEDUP_REMOVED lines=21> */
[----:B------:R-:W-:Y:S01]  /*2b30*/  LOP3.LUT P1, RZ, R216, 0x1, RZ, 0xc0, !PT ;  /* 0x00000001d8ff7812 */ /* 0x000fe2000782c0ff */
        /* <DEDUP_REMOVED lines=71> */
.L_x_3845:
[----:B------:R-:W-:Y:S05]  /*2fb0*/  BSYNC B0 ;  /* 0x0000000000007941 */ /* 0x000fea0003800000 */
.L_x_3844:
        /* <DEDUP_REMOVED lines=99> */
.L_x_3848:
[----:B------:R-:W-:Y:S05]  /*35f0*/  BSYNC B0 ;  /* 0x0000000000007941 */ /* 0x000fea0003800000 */
.L_x_3847:
        /* <DEDUP_REMOVED lines=56> */
.L_x_3850:
[----:B------:R-:W-:Y:S05]  /*3980*/  BSYNC B0 ;  /* 0x0000000000007941 */ /* 0x000fea0003800000 */
.L_x_3849:
        /* <DEDUP_REMOVED lines=56> */
.L_x_3852:
[----:B------:R-:W-:Y:S05]  /*3d10*/  BSYNC B0 ;  /* 0x0000000000007941 */ /* 0x000fea0003800000 */
.L_x_3851:
        /* <DEDUP_REMOVED lines=57> */
.L_x_3854:
[----:B------:R-:W-:Y:S05]  /*40b0*/  BSYNC B0 ;  /* 0x0000000000007941 */ /* 0x000fea0003800000 */
.L_x_3853:
        /* <DEDUP_REMOVED lines=57> */
.L_x_3856:
[----:B------:R-:W-:Y:S05]  /*4450*/  BSYNC B0 ;  /* 0x0000000000007941 */ /* 0x000fea0003800000 */
.L_x_3855:
        /* <DEDUP_REMOVED lines=57> */
.L_x_3843:
        /* <DEDUP_REMOVED lines=47> */
.L_x_3858:
[----:B------:R-:W-:Y:S05]  /*4ae0*/  BSYNC B0 ;  /* 0x0000000000007941 */ /* 0x000fea0003800000 */
.L_x_3857:
        /* <DEDUP_REMOVED lines=40> */
[----:B------:R-:W-:Y:S01]  /*4d70*/  IMAD.IADD R183, R113, 0x1, R178 ;  /* 0x0000000171b77824 */ /* 0x000fe200078e02b2 */
[C---:B------:R-:W-:Y:S01]  /*4d80*/  IADD3 R63, P1, P0, R162.reuse, R153, R133 ;  /* 0x00000099a23f7210 */ /* 0x040fe2000783e085 */
[----:B------:R-:W-:Y:S01]  /*4d90*/  IMAD.MOV.U32 R44, RZ, RZ, R49 ;  /* 0x000000ffff2c7224 */ /* 0x000fe200078e0031 */
[----:B------:R-:W-:Y:S01]  /*4da0*/  MOV R40, R33 ;  /* 0x0000002100287202 */ /* 0x000fe20000000f00 */
[----:B------:R-:W-:Y:S01]  /*4db0*/  IMAD.SHL.U32 R179, R183, 0x2, RZ ;  /* 0x00000002b7b37824 */ /* 0x000fe200078e00ff */
[C---:B------:R-:W-:Y:S01]  /*4dc0*/  IADD3.X R62, R97.reuse, R151, R150, P1, P0 ;  /* 0x00000097613e7210 */ /* 0x040fe20000fe0496 */
[----:B------:R-:W-:Y:S02]  /*4dd0*/  IMAD.MOV.U32 R42, RZ, RZ, R34 ;  /* 0x000000ffff2a7224 */ /* 0x000fe400078e0022 */
[----:B------:R-:W-:Y:S01]  /*4de0*/  IMAD.MOV.U32 R52, RZ, RZ, R48 ;  /* 0x000000ffff347224 */ /* 0x000fe200078e0030 */
[----:B------:R-:W1:Y:S01]  /*4df0*/  LDS.128 R20, [R179+0xc100] ;  /* 0x00c10000b3147984 */ /* 0x000e620000000c00 */
        /* <DEDUP_REMOVED lines=8> */
[----:B------:R-:W-:Y:S01]  /*4e80*/  IMAD.IADD R182, R119, 0x1, R178 ;  /* 0x0000000177b67824 */ /* 0x000fe200078e02b2 */
[----:B------:R-:W-:Y:S04]  /*4e90*/  ISETP.GE.AND P0, PT, R144, c[0x0][0x27c], PT ;  /* 0x00009f0090007a0c */ /* 0x000fe80003f06270 */
[----:B------:R-:W-:Y:S05]  /*4ea0*/  SHF.L.U32 R61, R182, 0x1, RZ ;  /* 0x00000001b63d7819 */ /* 0x000fea00000006ff */
[----:B------:R-:W2:Y:S04]  /*4eb0*/  LDS.128 R72, [R61+0xc100] ;  /* 0x00c100003d487984 */ /* 0x000ea80000000c00 */
        /* <DEDUP_REMOVED lines=10> */
[----:B------:R-:W-:Y:S01]  /*4f60*/  @!P0 PRMT R40, R40, 0x5410, R43 ;  /* 0x0000541028288816 */ /* 0x000fe2000000002b */
[----:B-1----:R-:W-:Y:S01]  /*4f70*/  @!P0 IMAD.U32 R43, R21, 0x10000, RZ ;  /* 0x00010000152b8824 */ /* 0x002fe200078e00ff */
[----:B------:R-:W-:Y:S02]  /*4f80*/  @!P0 PRMT R58, R46, 0x5410, R51 ;  /* 0x000054102e3a8816 */ /* 0x000fe40000000033 */
[--C-:B------:R-:W-:Y:S02]  /*4f90*/  @!P0 SHF.R.U64 R45, R34, 0x10, R35.reuse ;  /* 0x00000010222d8819 */ /* 0x100fe40000001223 */
[----:B------:R-:W-:Y:S01]  /*4fa0*/  @!P0 SHF.R.U32.HI R34, RZ, 0x10, R35 ;  /* 0x00000010ff228819 */ /* 0x000fe20000011623 */
[----:B------:R-:W-:Y:S01]  /*4fb0*/  @!P0 IMAD.U32 R56, R58, 0x10000, RZ ;  /* 0x000100003a388824 */ /* 0x000fe200078e00ff */
[C---:B------:R-:W-:Y:S02]  /*4fc0*/  @!P0 SHF.L.U32 R46, R48.reuse, 0x10, RZ ;  /* 0x00000010302e8819 */ /* 0x040fe400000006ff */
[----:B------:R-:W-:Y:S02]  /*4fd0*/  @!P0 LOP3.LUT R48, R48, 0xffff0000, RZ, 0xc0, !PT ;  /* 0xffff000030308812 */ /* 0x000fe400078ec0ff */
[----:B------:R-:W-:Y:S01]  /*4fe0*/  @!P0 LOP3.LUT R58, R58, 0xffff0000, RZ, 0xc0, !PT ;  /* 0xffff00003a3a8812 */ /* 0x000fe200078ec0ff */
[----:B------:R-:W-:Y:S01]  /*4ff0*/  @!P0 FMUL.FTZ R179, R43, R46 ;  /* 0x0000002e2bb38220 */ /* 0x000fe20000410000 */
[----:B------:R-:W-:Y:S02]  /*5000*/  @!P0 SHF.R.U64 R32, R32, 0x10, R33 ;  /* 0x0000001020208819 */ /* 0x000fe40000001221 */
[----:B------:R-:W-:Y:S02]  /*5010*/  MOV R33, R35 ;  /* 0x0000002300217202 */ /* 0x000fe40000000f00 */
[----:B------:R-:W-:Y:S01]  /*5020*/  @!P0 PRMT R35, R42, 0x5410, R45 ;  /* 0x000054102a238816 */ /* 0x000fe2000000002d */
[----:B------:R-:W-:Y:S01]  /*5030*/  @!P0 IMAD.U32 R42, R20, 0x10000, RZ ;  /* 0x00010000142a8824 */ /* 0x000fe200078e00ff */
[C---:B--2---:R-:W-:Y:S01]  /*5040*/  @!P0 SHF.L.U32 R51, R73.reuse, 0x10, RZ ;  /* 0x0000001049338819 */ /* 0x044fe200000006ff */
[----:B------:R-:W-:Y:S01]  /*5050*/  @!P0 IMAD.U32 R44, R72, 0x10000, RZ ;  /* 0x00010000482c8824 */ /* 0x000fe200078e00ff */
[----:B------:R-:W-:Y:S01]  /*5060*/  @!P0 LOP3.LUT R53, R73, 0xffff0000, RZ, 0xc0, !PT ;  /* 0xffff000049358812 */ /* 0x000fe200078ec0ff */
[----:B------:R-:W-:Y:S01]  /*5070*/  @!P0 FMUL.FTZ R61, R42, R49 ;  /* 0x000000312a3d8220 */ /* 0x000fe20000410000 */
[C---:B------:R-:W-:Y:S01]  /*5080*/  @!P0 LOP3.LUT R54, R74.reuse, 0xffff0000, RZ, 0xc0, !PT ;  /* 0xffff00004a368812 */ /* 0x040fe200078ec0ff */
[----:B------:R-:W-:Y:S01]  /*5090*/  @!P0 IMAD.U32 R55, R74, 0x10000, RZ ;  /* 0x000100004a378824 */ /* 0x000fe200078e00ff */
[C---:B------:R-:W-:Y:S01]  /*50a0*/  @!P0 LOP3.LUT R60, R75.reuse, 0xffff0000, RZ, 0xc0, !PT ;  /* 0xffff00004b3c8812 */ /* 0x040fe200078ec0ff */
[----:B------:R-:W-:Y:S01]  /*50b0*/  @!P0 IMAD.U32 R57, R75, 0x10000, RZ ;  /* 0x000100004b398824 */ /* 0x000fe200078e00ff */
[----:B------:R-:W-:Y:S02]  /*50c0*/  @!P0 PRMT R32, R41, 0x5410, R32 ;  /* 0x0000541029208816 */ /* 0x000fe40000000020 */
[----:B------:R-:W-:Y:S01]  /*50d0*/  @!P0 PRMT R33, R33, 0x5410, R34 ;  /* 0x0000541021218816 */ /* 0x000fe20000000022 */
[----:B------:R-:W-:Y:S02]  /*50e0*/  @!P0 IMAD.U32 R34, R40, 0x10000, RZ ;  /* 0x0001000028228824 */ /* 0x000fe400078e00ff */
[C---:B------:R-:W-:Y:S01]  /*50f0*/  @!P0 IMAD.U32 R41, R32.reuse, 0x10000, RZ ;  /* 0x0001000020298824 */ /* 0x040fe200078e00ff */
[----:B------:R-:W-:Y:S01]  /*5100*/  @!P0 LOP3.LUT R32, R32, 0xffff0000, RZ, 0xc0, !PT ;  /* 0xffff000020208812 */ /* 0x000fe200078ec0ff */
[----:B------:R-:W-:Y:S01]  /*5110*/  @!P0 FMUL.FTZ R4, R43, R34 ;  /* 0x000000222b048220 */ /* 0x000fe20000410000 */
[----:B------:R-:W-:Y:S01]  /*5120*/  @!P0 LOP3.LUT R43, R20, 0xffff0000, RZ, 0xc0, !PT ;  /* 0xffff0000142b8812 */ /* 0x000fe200078ec0ff */
[-C--:B------:R-:W-:Y:S02]  /*5130*/  @!P0 FMUL.FTZ R2, R42, R41.reuse ;  /* 0x000000292a028220 */ /* 0x080fe40000410000 */
[----:B------:R-:W-:Y:S01]  /*5140*/  @!P0 FFMA.FTZ R61, R44, R41, -R61 ;  /* 0x000000292c3d8223 */ /* 0x000fe2000001083d */
[----:B------:R-:W-:Y:S01]  /*5150*/  @!P0 LOP3.LUT R41, R21, 0xffff0000, RZ, 0xc0, !PT ;  /* 0xffff000015298812 */ /* 0x000fe200078ec0ff */
[----:B------:R-:W-:Y:S01]  /*5160*/  @!P0 FFMA.FTZ R2, R49, R44, R2 ;  /* 0x0000002c31028223 */ /* 0x000fe20000010002 */
[----:B------:R-:W-:Y:S01]  /*5170*/  @!P0 LOP3.LUT R49, R72, 0xffff0000, RZ, 0xc0, !PT ;  /* 0xffff000048318812 */ /* 0x000fe200078ec0ff */
[----:B------:R-:W-:Y:S01]  /*5180*/  @!P0 FFMA.FTZ R179, R51, R34, -R179 ;  /* 0x0000002233b38223 */ /* 0x000fe200000108b3 */
[----:B------:R-:W-:Y:S01]  /*5190*/  @!P0 LOP3.LUT R34, R40, 0xffff0000, RZ, 0xc0, !PT ;  /* 0xffff000028228812 */ /* 0x000fe200078ec0ff */
[C---:B------:R-:W-:Y:S01]  /*51a0*/  @!P0 FMUL.FTZ R182, R41.reuse, R48 ;  /* 0x0000003029b68220 */ /* 0x040fe20000410000 */
[----:B------:R-:W-:Y:S01]  /*51b0*/  @!P0 LOP3.LUT R44, R50, 0xffff0000, RZ, 0xc0, !PT ;  /* 0xffff0000322c8812 */ /* 0x000fe200078ec0ff */
[C---:B------:R-:W-:Y:S01]  /*51c0*/  @!P0 IMAD.U32 R50, R52.reuse, 0x10000, RZ ;  /* 0x0001000034328824 */ /* 0x040fe200078e00ff */
[----:B------:R-:W-:Y:S01]  /*51d0*/  @!P0 LOP3.LUT R52, R52, 0xffff0000, RZ, 0xc0, !PT ;  /* 0xffff000034348812 */ /* 0x000fe200078ec0ff */
[----:B------:R-:W-:Y:S02]  /*51e0*/  @!P0 FMUL.FTZ R5, R41, R34 ;  /* 0x0000002229058220 */ /* 0x000fe40000410000 */
[----:B------:R-:W-:Y:S02]  /*51f0*/  @!P0 FMUL.FTZ R184, R43, R44 ;  /* 0x0000002c2bb88220 */ /* 0x000fe40000410000 */
        /* <DEDUP_REMOVED lines=15> */
[----:B------:R-:W-:Y:S01]  /*52f0*/  @!P0 FMUL.FTZ R6, R41, R32 ;  /* 0x0000002029068220 */ /* 0x000fe20000410000 */
        /* <DEDUP_REMOVED lines=32> */
.L_x_3860:
[----:B------:R-:W-:Y:S05]  /*5500*/  BSYNC B0 ;  /* 0x0000000000007941 */ /* 0x000fea0003800000 */
.L_x_3859:
[----:B------:R-:W-:Y:S01]  /*5510*/  ISETP.GE.AND P0, PT, R13, c[0x0][0x1d4], PT ;  /* 0x000075000d007a0c */ /* 0x000fe20003f06270 */
[----:B------:R-:W-:Y:S01]  /*5520*/  @!UPT UIADD3 URZ, URZ, URZ, URZ ;  /* 0x0000003f3f3ff290 */ /* 0x000fe2000fffe03f */
[----:B------:R-:W-:Y:S11]  /*5530*/  BSSY B0, `(.L_x_3861) ;  /* 0x0000074000007945 */ /* 0x000ff60003800000 */
        /* <DEDUP_REMOVED lines=115> */
.L_x_3862:
[----:B------:R-:W-:Y:S05]  /*5c70*/  BSYNC B0 ;  /* 0x0000000000007941 */ /* 0x000fea0003800000 */
.L_x_3861:
[----:B------:R-:W-:Y:S11]  /*5c80*/  ISETP.GE.AND P0, PT, R14, c[0x0][0x1d4], PT ;  /* 0x000075000e007a0c */ /* 0x000ff60003f06270 */
[----:B------:R-:W-:Y:S02]  /*5c90*/  @!UPT UIADD3 URZ, URZ, URZ, URZ ;  /* 0x0000003f3f3ff290 */ /* 0x000fe4000fffe03f */
        /* <DEDUP_REMOVED lines=118> */
.L_x_3842:
        /* <DEDUP_REMOVED lines=29> */
.L_x_3846:
[----:B------:R-:W-:Y:S05]  /*65d0*/  BSYNC B1 ;  /* 0x0000000000017941 */ /* 0x000fea0003800000 */
.L_x_3841:
[C---:B------:R-:W-:Y:S01]  /*65e0*/  ISETP.GT.AND P0, PT, R15.reuse, R12, PT ;  /* 0x0000000c0f00720c */ /* 0x040fe20003f04270 */
[----:B------:R-:W-:Y:S01]  /*65f0*/  @!UPT UIADD3 URZ, URZ, URZ, URZ ;  /* 0x0000003f3f3ff290 */ /* 0x000fe2000fffe03f */
[----:B------:R-:W-:Y:S11]  /*6600*/  BSSY B0, `(.L_x_3863) ;  /* 0x0000041000007945 */ /* 0x000ff60003800000 */
        /* <DEDUP_REMOVED lines=54> */
[----:B------:R-:W1:Y:S04]  /*6970*/  @!P0 LDS.128 R24, [R135] ;  /* 0x0000000087188984 */ /* 0x000e680000000c00 */
        /* <DEDUP_REMOVED lines=9> */
.L_x_3864:
[----:B-1----:R-:W-:Y:S05]  /*6a10*/  BSYNC B0 ;  /* 0x0000000000007941 */ /* 0x002fea0003800000 */
.L_x_3863:
[----:B------:R-:W-:Y:S04]  /*6a20*/  IADD3 R3, R15, -0x2, RZ ;  /* 0xfffffffe0f037810 */ /* 0x000fe80007ffe0ff */
[C---:B------:R-:W-:Y:S11]  /*6a30*/  ISETP.GE.AND P0, PT, R3.reuse, R12, PT ;  /* 0x0000000c0300720c */ /* 0x040ff60003f06270 */
[----:B------:R-:W-:Y:S02]  /*6a40*/  @!UPT UIADD3 URZ, URZ, URZ, URZ ;  /* 0x0000003f3f3ff290 */ /* 0x000fe4000fffe03f */
        /* <DEDUP_REMOVED lines=30> */
.L_x_3840:
[----:B------:R-:W-:Y:S01]  /*6c30*/  ISETP.GE.AND P0, PT, R84, 0x1, PT ;  /* 0x000000015400780c */ /* 0x000fe20003f06270 */
[----:B------:R-:W-:Y:S01]  /*6c40*/  BSSY B0, `(.L_x_3866) ;  /* 0x000001e000007945 */ /* 0x000fe20003800000 */
[----:B------:R-:W-:Y:S01]  /*6c50*/  IMAD.IADD R13, R91, 0x1, R92 ;  /* 0x000000015b0d7824 */ /* 0x000fe200078e025c */
[----:B-1----:R-:W-:-:S10]  /*6c60*/  MOV R2, RZ ;  /* 0x000000ff00027202 */ /* 0x002fd40000000f00 */
        /* <DEDUP_REMOVED lines=27> */
.L_x_3867:
[----:B------:R-:W-:Y:S05]  /*6e20*/  BSYNC B0 ;  /* 0x0000000000007941 */ /* 0x000fea0003800000 */
.L_x_3866:
        /* <DEDUP_REMOVED lines=59> */
[----:B------:R-:W-:-:S05]  /*71e0*/  @P1 IMAD.WIDE R8, R215, R0, c[0x0][0x340] ;  /* 0x0000d000d7081625 */ /* 0x000fca00078e0200 */
[----:B------:R1:W2:Y:S01]  /*71f0*/  @P1 LDG.E R0, [R8.64] ;  /* 0x0000000808001981 */ /* 0x0002a2000c1e1900 */
[----:B------:R-:W-:Y:S01]  /*7200*/  SHF.R.S32.HI R3, RZ, 0x1f, R146 ;  /* 0x0000001fff037819 */ /* 0x000fe20000011492 */
[----:B------:R-:W-:Y:S01]  /*7210*/  IMAD.WIDE.U32 R14, R87, c[0x0][0x178], RZ ;  /* 0x00005e00570e7a25 */ /* 0x000fe200078e00ff */
[----:B------:R-:W-:Y:S02]  /*7220*/  MOV R6, 0x1 ;  /* 0x0000000100067802 */ /* 0x000fe40000000f00 */
[----:B------:R-:W-:Y:S02]  /*7230*/  LEA.HI R4, R3, R146, RZ, 0x3 ;  /* 0x0000009203047211 */ /* 0x000fe400078f18ff */
[----:B------:R-:W-:Y:S02]  /*7240*/  ISETP.NE.AND P3, PT, R6, c[0x0][0x2c4], PT ;  /* 0x0000b10006007a0c */ /* 0x000fe40003f65270 */
[----:B------:R-:W-:Y:S02]  /*7250*/  SHF.R.S32.HI R4, RZ, 0x3, R4 ;  /* 0x00000003ff047819 */ /* 0x000fe40000011404 */
[----:B------:R-:W-:-:S02]  /*7260*/  SHF.R.S32.HI R5, RZ, 0x1f, R87 ;  /* 0x0000001fff057819 */ /* 0x000fc40000011457 */
[----:B------:R-:W-:Y:S01]  /*7270*/  SHF.R.S32.HI R7, RZ, 0x1f, R13 ;  /* 0x0000001fff077819 */ /* 0x000fe2000001140d */
[----:B------:R-:W-:Y:S01]  /*7280*/  IMAD R6, R193, 0x20, R4 ;  /* 0x00000020c1067824 */ /* 0x000fe200078e0204 */
[----:B------:R-:W-:Y:S01]  /*7290*/  ISETP.NE.U32.AND P2, PT, RZ, c[0x0][0x348], PT ;  /* 0x0000d200ff007a0c */ /* 0x000fe20003f45070 */
[----:B------:R-:W-:Y:S01]  /*72a0*/  IMAD R16, R5, c[0x0][0x178], RZ ;  /* 0x00005e0005107a24 */ /* 0x000fe200078e02ff */
[----:B------:R-:W-:Y:S02]  /*72b0*/  SHF.R.S32.HI R21, RZ, 0x1f, R154 ;  /* 0x0000001fff157819 */ /* 0x000fe4000001149a */
[----:B------:R-:W-:Y:S01]  /*72c0*/  LEA R5, R201, R6, 0x7 ;  /* 0x00000006c9057211 */ /* 0x000fe200078e38ff */
[----:B------:R-:W-:Y:S01]  /*72d0*/  IMAD R16, R87, c[0x0][0x17c], R16 ;  /* 0x00005f0057107a24 */ /* 0x000fe200078e0210 */
[----:B------:R-:W-:Y:S02]  /*72e0*/  ISETP.NE.AND.EX P2, PT, RZ, c[0x0][0x34c], PT, P2 ;  /* 0x0000d300ff007a0c */ /* 0x000fe40003f45320 */
[----:B------:R-:W-:Y:S01]  /*72f0*/  MOV R6, R5 ;  /* 0x0000000500067202 */ /* 0x000fe20000000f00 */
[----:B------:R-:W-:Y:S01]  /*7300*/  IMAD.IADD R17, R15, 0x1, R16 ;  /* 0x000000010f117824 */ /* 0x000fe200078e0210 */
[----:B-1----:R-:W-:Y:S01]  /*7310*/  IADD3 R9, P0, R4, R13, RZ ;  /* 0x0000000d04097210 */ /* 0x002fe20007f1e0ff */
[----:B------:R-:W-:Y:S01]  /*7320*/  @P3 IMAD.HI.U32 R8, R5, c[0x0][0x2c8], RZ ;  /* 0x0000b20005083a27 */ /* 0x000fe200078e00ff */
[----:B------:R-:W-:-:S02]  /*7330*/  MOV R20, R154 ;  /* 0x0000009a00147202 */ /* 0x000fc40000000f00 */
[----:B------:R-:W-:Y:S01]  /*7340*/  LEA.HI.X.SX32 R12, R4, R7, 0x1, P0 ;  /* 0x00000007040c7211 */ /* 0x000fe200000f0eff */
[----:B------:R-:W-:Y:S01]  /*7350*/  IMAD.MOV.U32 R16, RZ, RZ, R14 ;  /* 0x000000ffff107224 */ /* 0x000fe200078e000e */
[----:B------:R-:W-:Y:S01]  /*7360*/  @P3 SHF.R.U32.HI R6, RZ, c[0x0][0x2cc], R8 ;  /* 0x0000b300ff063a19 */ /* 0x000fe20000011608 */
[----:B------:R-:W-:Y:S01]  /*7370*/  IMAD.WIDE.U32 R22, R9, c[0x0][0x1e0], R20 ;  /* 0x0000780009167a25 */ /* 0x000fe200078e0014 */
[----:B------:R-:W-:Y:S02]  /*7380*/  SEL R14, R88, RZ, !P2 ;  /* 0x000000ff580e7207 */ /* 0x000fe40005000000 */
[----:B------:R-:W-:Y:S01]  /*7390*/  SEL R7, R215, RZ, !P2 ;  /* 0x000000ffd7077207 */ /* 0x000fe20005000000 */
[----:B------:R-:W-:Y:S01]  /*73a0*/  IMAD R8, R12, c[0x0][0x1e0], RZ ;  /* 0x000078000c087a24 */ /* 0x000fe200078e02ff */
[----:B------:R-:W-:Y:S01]  /*73b0*/  ISETP.NE.U32.AND P0, PT, RZ, c[0x0][0x350], PT ;  /* 0x0000d400ff007a0c */ /* 0x000fe20003f05070 */
[----:B------:R-:W-:Y:S01]  /*73c0*/  IMAD.WIDE.U32 R16, R217, c[0x0][0x1b8], R16 ;  /* 0x00006e00d9107a25 */ /* 0x000fe200078e0010 */
[----:B------:R-:W-:-:S02]  /*73d0*/  ISETP.GE.AND P6, PT, R209, c[0x0][0x1d4], PT ;  /* 0x00007500d1007a0c */ /* 0x000fc40003fc6270 */
[----:B------:R-:W-:Y:S01]  /*73e0*/  ISETP.NE.AND.EX P0, PT, RZ, c[0x0][0x354], PT, P0 ;  /* 0x0000d500ff007a0c */ /* 0x000fe20003f05300 */
[----:B------:R-:W-:Y:S01]  /*73f0*/  IMAD R12, R12, c[0x0][0x208], RZ ;  /* 0x000082000c0c7a24 */ /* 0x000fe200078e02ff */
[----:B------:R-:W-:Y:S01]  /*7400*/  ISETP.GE.AND P4, PT, R154, c[0x0][0x198], PT ;  /* 0x000066009a007a0c */ /* 0x000fe20003f86270 */
[----:B------:R-:W-:Y:S01]  /*7410*/  IMAD R13, R9, c[0x0][0x1e4], R8 ;  /* 0x00007900090d7a24 */ /* 0x000fe200078e0208 */
[----:B------:R-:W-:Y:S01]  /*7420*/  ISETP.GE.AND P3, PT, R209, c[0x0][0x198], PT ;  /* 0x00006600d1007a0c */ /* 0x000fe20003f66270 */
[----:B------:R-:W-:Y:S01]  /*7430*/  IMAD R14, R14, c[0x0][0x1c0], RZ ;  /* 0x000070000e0e7a24 */ /* 0x000fe200078e02ff */
[----:B------:R-:W-:Y:S01]  /*7440*/  ISETP.GE.AND P2, PT, R208, c[0x0][0x198], PT ;  /* 0x00006600d0007a0c */ /* 0x000fe20003f46270 */
[----:B------:R-:W-:Y:S01]  /*7450*/  IMAD R17, R217, c[0x0][0x1bc], R17 ;  /* 0x00006f00d9117a24 */ /* 0x000fe200078e0211 */
[----:B------:R-:W-:Y:S01]  /*7460*/  IADD3 R23, R23, R13, RZ ;  /* 0x0000000d17177210 */ /* 0x000fe20007ffe0ff */
[----:B------:R-:W-:Y:S02]  /*7470*/  IMAD.MOV R8, RZ, RZ, -R6 ;  /* 0x000000ffff087224 */ /* 0x000fe400078e0a06 */
[----:B------:R-:W-:-:S04]  /*7480*/  IMAD.WIDE.U32 R18, R9, c[0x0][0x208], R20 ;  /* 0x0000820009127a25 */ /* 0x000fc800078e0014 */
[----:B------:R-:W-:Y:S02]  /*7490*/  IMAD R12, R9, c[0x0][0x20c], R12 ;  /* 0x00008300090c7a24 */ /* 0x000fe400078e020c */
[C---:B------:R-:W-:Y:S02]  /*74a0*/  IMAD R9, R7.reuse, c[0x0][0x1c4], R14 ;  /* 0x0000710007097a24 */ /* 0x040fe400078e020e */
[----:B------:R-:W-:-:S04]  /*74b0*/  IMAD.WIDE.U32 R16, R7, c[0x0][0x1c0], R16 ;  /* 0x0000700007107a25 */ /* 0x000fc800078e0010 */
[----:B------:R-:W-:Y:S01]  /*74c0*/  IMAD R8, R8, c[0x0][0x2c4], R5 ;  /* 0x0000b10008087a24 */ /* 0x000fe200078e0205 */
[----:B------:R-:W-:Y:S01]  /*74d0*/  SHF.R.S32.HI R5, RZ, 0x1f, R6 ;  /* 0x0000001fff057819 */ /* 0x000fe20000011406 */
[----:B------:R-:W-:Y:S01]  /*74e0*/  IMAD.IADD R19, R19, 0x1, R12 ;  /* 0x0000000113137824 */ /* 0x000fe200078e020c */
[----:B------:R-:W-:Y:S01]  /*74f0*/  IADD3 R17, R17, R9, RZ ;  /* 0x0000000911117210 */ /* 0x000fe20007ffe0ff */
[----:B------:R-:W-:-:S04]  /*7500*/  IMAD.WIDE.U32 R228, R217, c[0x0][0x1e8], R22 ;  /* 0x00007a00d9e47a25 */ /* 0x000fc800078e0016 */
[----:B------:R-:W-:Y:S02]  /*7510*/  IMAD R5, R5, c[0x0][0x1b0], RZ ;  /* 0x00006c0005057a24 */ /* 0x000fe400078e02ff */
[----:B------:R-:W-:-:S04]  /*7520*/  IMAD.WIDE.U32 R16, R6, c[0x0][0x1b0], R16 ;  /* 0x00006c0006107a25 */ /* 0x000fc800078e0010 */
[----:B------:R-:W-:Y:S01]  /*7530*/  IMAD R5, R6, c[0x0][0x1b4], R5 ;  /* 0x00006d0006057a24 */ /* 0x000fe200078e0205 */
[----:B------:R-:W-:Y:S01]  /*7540*/  SHF.R.S32.HI R6, RZ, 0x1f, R8 ;  /* 0x0000001fff067819 */ /* 0x000fe20000011408 */
[----:B------:R-:W-:-:S04]  /*7550*/  IMAD.WIDE.U32 R226, R217, c[0x0][0x210], R18 ;  /* 0x00008400d9e27a25 */ /* 0x000fc800078e0012 */
[----:B------:R-:W-:Y:S02]  /*7560*/  IMAD.IADD R17, R17, 0x1, R5 ;  /* 0x0000000111117824 */ /* 0x000fe400078e0205 */
[----:B------:R-:W-:Y:S02]  /*7570*/  IMAD R5, R6, c[0x0][0x1a8], RZ ;  /* 0x00006a0006057a24 */ /* 0x000fe400078e02ff */
[----:B------:R-:W-:Y:S02]  /*7580*/  IMAD R229, R217, c[0x0][0x1ec], R229 ;  /* 0x00007b00d9e57a24 */ /* 0x000fe400078e02e5 */
[C---:B------:R-:W-:Y:S02]  /*7590*/  IMAD R6, R8.reuse, c[0x0][0x1ac], R5 ;  /* 0x00006b0008067a24 */ /* 0x040fe400078e0205 */
[----:B------:R-:W-:Y:S01]  /*75a0*/  IMAD.WIDE.U32 R12, R8, c[0x0][0x1a8], R16 ;  /* 0x00006a00080c7a25 */ /* 0x000fe200078e0010 */
[----:B------:R-:W-:-:S03]  /*75b0*/  IADD3 R8, R2, -0x1, RZ ;  /* 0xffffffff02087810 */ /* 0x000fc60007ffe0ff */
        /* <DEDUP_REMOVED lines=9> */
[C---:B------:R-:W-:Y:S01]  /*7650*/  LEA R7, P0, R12.reuse, c[0x0][0x160], 0x1 ;  /* 0x000058000c077a11 */ /* 0x040fe200078008ff */
[C---:B------:R-:W-:Y:S01]  /*7660*/  IMAD R9, R219.reuse, c[0x0][0x1f0], RZ ;  /* 0x00007c00db097a24 */ /* 0x040fe200078e02ff */
[----:B------:R-:W-:Y:S01]  /*7670*/  P2R R222, PR, RZ, 0x2 ;  /* 0x00000002ffde7803 */ /* 0x000fe20000000000 */
[----:B------:R-:W-:Y:S01]  /*7680*/  IMAD R219, R219, c[0x0][0x218], RZ ;  /* 0x00008600dbdb7a24 */ /* 0x000fe200078e02ff */
[----:B------:R-:W-:Y:S01]  /*7690*/  LEA.HI.X R6, R12, c[0x0][0x164], R6, 0x1, P0 ;  /* 0x000059000c067a11 */ /* 0x000fe200000f0c06 */
[C---:B------:R-:W-:Y:S02]  /*76a0*/  IMAD R9, R0.reuse, c[0x0][0x1f4], R9 ;  /* 0x00007d0000097a24 */ /* 0x040fe400078e0209 */
[----:B------:R-:W-:-:S04]  /*76b0*/  IMAD.WIDE.U32 R228, R0, c[0x0][0x1f0], R228 ;  /* 0x00007c0000e47a25 */ /* 0x000fc800078e00e4 */
[C---:B------:R-:W-:Y:S01]  /*76c0*/  IMAD R219, R0.reuse, c[0x0][0x21c], R219 ;  /* 0x0000870000db7a24 */ /* 0x040fe200078e02db */
[----:B------:R-:W-:Y:S01]  /*76d0*/  IADD3 R220, R229, R9, RZ ;  /* 0x00000009e5dc7210 */ /* 0x000fe20007ffe0ff */
[----:B------:R-:W-:-:S04]  /*76e0*/  IMAD.WIDE.U32 R226, R0, c[0x0][0x218], R226 ;  /* 0x0000860000e27a25 */ /* 0x000fc800078e00e2 */
[----:B------:R-:W-:Y:S01]  /*76f0*/  IMAD.IADD R219, R227, 0x1, R219 ;  /* 0x00000001e3db7824 */ /* 0x000fe200078e02db */
[----:B------:R-:W-:Y:S05]  /*7700*/  BRA.DIV ~URZ, `(.L_x_3869) ;  /* 0x0000fe427f007947 */ /* 0x000fea000b800000 */
[----:B------:R1:W2:Y:S02]  /*7710*/  SHFL.IDX PT, R9, R6, RZ, 0x181f ;  /* 0x00181fff06097589 */ /* 0x0002a400000e0000 */
.L_x_3993:
[----:B------:R-:W-:Y:S05]  /*7720*/  BRA.DIV ~URZ, `(.L_x_3870) ;  /* 0x0000fe927f007947 */ /* 0x000fea000b800000 */
[----:B------:R3:W4:Y:S02]  /*7730*/  SHFL.IDX PT, R13, R7, RZ, 0x181f ;  /* 0x00181fff070d7589 */ /* 0x00072400000e0000 */
.L_x_3994:
[----:B------:R-:W-:Y:S01]  /*7740*/  IMAD R86, R86, c[0x0][0x2c4], RZ ;  /* 0x0000b10056567a24 */ /* 0x000fe200078e02ff */
[----:B------:R-:W-:Y:S01]  /*7750*/  BSSY B0, `(.L_x_3871) ;  /* 0x0000011000007945 */ /* 0x000fe20003800000 */
[----:B------:R-:W-:Y:S02]  /*7760*/  SHF.R.S32.HI R19, RZ, 0x1f, R208 ;  /* 0x0000001fff137819 */ /* 0x000fe400000114d0 */
[----:B------:R-:W-:Y:S02]  /*7770*/  SHF.R.S32.HI R18, RZ, 0x1f, R209 ;  /* 0x0000001fff127819 */ /* 0x000fe400000114d1 */
        /* <DEDUP_REMOVED lines=14> */
.L_x_3872:
[----:B------:R-:W-:Y:S05]  /*7860*/  BSYNC B0 ;  /* 0x0000000000007941 */ /* 0x000fea0003800000 */
.L_x_3871:
[----:B------:R-:W-:Y:S05]  /*7870*/  BRA.DIV ~URZ, `(.L_x_3873) ;  /* 0x0000fda27f007947 */ /* 0x000fea000b800000 */
[----:B--2---:R2:W1:Y:S04]  /*7880*/  SHFL.IDX PT, R9, R6, 0x1, 0x181f ;  /* 0x00381f0006097f89 */ /* 0x00446800000e0000 */
[----:B------:R2:W3:Y:S02]  /*7890*/  SHFL.IDX PT, R15, R7, 0x1, 0x181f ;  /* 0x00381f00070f7f89 */ /* 0x0004e400000e0000 */
.L_x_3995:
[----:B----4-:R-:W-:Y:S01]  /*78a0*/  IADD3 R13, R5, 0x20, RZ ;  /* 0x00000020050d7810 */ /* 0x010fe20007ffe0ff */
[----:B------:R-:W-:Y:S03]  /*78b0*/  BSSY B0, `(.L_x_3874) ;  /* 0x000000f000007945 */ /* 0x000fe60003800000 */
[----:B------:R-:W-:-:S13]  /*78c0*/  ISETP.GE.AND P0, PT, R13, R86, PT ;  /* 0x000000560d00720c */ /* 0x000fda0003f06270 */
[----:B------:R-:W-:Y:S05]  /*78d0*/  @P0 BRA `(.L_x_3875) ;  /* 0x000000c000000947 */ /* 0x000fea0003800000 */
[CC--:B---3--:R-:W-:Y:S02]  /*78e0*/  LEA R16, P0, R154.reuse, R15.reuse, 0x1 ;  /* 0x0000000f9a107211 */ /* 0x0c8fe400078008ff */
        /* <DEDUP_REMOVED lines=11> */
.L_x_3875:
[----:B------:R-:W-:Y:S05]  /*79a0*/  BSYNC B0 ;  /* 0x0000000000007941 */ /* 0x000fea0003800000 */
.L_x_3874:
[----:B------:R-:W-:Y:S05]  /*79b0*/  BRA.DIV ~URZ, `(.L_x_3876) ;  /* 0x0000fd327f007947 */ /* 0x000fea000b800000 */
[----:B-1----:R1:W4:Y:S02]  /*79c0*/  SHFL.IDX PT, R9, R6, 0x2, 0x181f ;  /* 0x00581f0006097f89 */ /* 0x00232400000e0000 */
.L_x_3996:
[----:B------:R-:W-:Y:S05]  /*79d0*/  BRA.DIV ~URZ, `(.L_x_3877) ;  /* 0x0000fd827f007947 */ /* 0x000fea000b800000 */
[----:B---3--:R3:W1:Y:S02]  /*79e0*/  SHFL.IDX PT, R15, R7, 0x2, 0x181f ;  /* 0x00581f00070f7f89 */ /* 0x00866400000e0000 */
.L_x_3997:
[----:B------:R-:W-:Y:S01]  /*79f0*/  IADD3 R13, R5, 0x40, RZ ;  /* 0x00000040050d7810 */ /* 0x000fe20007ffe0ff */
[----:B------:R-:W-:Y:S03]  /*7a00*/  BSSY B0, `(.L_x_3878) ;  /* 0x000000f000007945 */ /* 0x000fe60003800000 */
[----:B------:R-:W-:-:S13]  /*7a10*/  ISETP.GE.AND P0, PT, R13, R86, PT ;  /* 0x000000560d00720c */ /* 0x000fda0003f06270 */
[----:B------:R-:W-:Y:S05]  /*7a20*/  @P0 BRA `(.L_x_3879) ;  /* 0x000000c000000947 */ /* 0x000fea0003800000 */
[CC--:B-1----:R-:W-:Y:S02]  /*7a30*/  LEA R16, P0, R154.reuse, R15.reuse, 0x1 ;  /* 0x0000000f9a107211 */ /* 0x0c2fe400078008ff */
[C---:B------:R-:W-:Y:S02]  /*7a40*/  LEA R12, P1, R209.reuse, R15, 0x1 ;  /* 0x0000000fd10c7211 */ /* 0x040fe400078208ff */
[----:B----4-:R-:W-:Y:S02]  /*7a50*/  LEA.HI.X R17, R154, R9, R21, 0x1, P0 ;  /* 0x000000099a117211 */ /* 0x010fe400000f0c15 */
        /* <DEDUP_REMOVED lines=9> */
.L_x_3879:
[----:B------:R-:W-:Y:S05]  /*7af0*/  BSYNC B0 ;  /* 0x0000000000007941 */ /* 0x000fea0003800000 */
.L_x_3878:
[----:B------:R-:W-:Y:S05]  /*7b00*/  BRA.DIV ~URZ, `(.L_x_3880) ;  /* 0x0000fcc27f007947 */ /* 0x000fea000b800000 */
[----:B----4-:R4:W2:Y:S04]  /*7b10*/  SHFL.IDX PT, R9, R6, 0x3, 0x181f ;  /* 0x00781f0006097f89 */ /* 0x0108a800000e0000 */
[----:B-1----:R4:W1:Y:S02]  /*7b20*/  SHFL.IDX PT, R13, R7, 0x3, 0x181f ;  /* 0x00781f00070d7f89 */ /* 0x00286400000e0000 */
.L_x_3998:
[----:B------:R-:W-:-:S04]  /*7b30*/  IADD3 R5, R5, 0x60, RZ ;  /* 0x0000006005057810 */ /* 0x000fc80007ffe0ff */
[----:B------:R-:W-:-:S13]  /*7b40*/  ISETP.GE.AND P0, PT, R5, R86, PT ;  /* 0x000000560500720c */ /* 0x000fda0003f06270 */
[----:B-1----:R-:W-:-:S04]  /*7b50*/  @!P0 LEA R14, P1, R154, R13, 0x1 ;  /* 0x0000000d9a0e8211 */ /* 0x002fc800078208ff */
[----:B--2---:R-:W-:Y:S02]  /*7b60*/  @!P0 LEA.HI.X R15, R154, R9, R21, 0x1, P1 ;  /* 0x000000099a0f8211 */ /* 0x004fe400008f0c15 */
[----:B----4-:R-:W-:-:S03]  /*7b70*/  @!P0 LEA R6, P1, R209, R13, 0x1 ;  /* 0x0000000dd1068211 */ /* 0x010fc600078208ff */
[----:B------:R-:W-:Y:S01]  /*7b80*/  @!PT LDS RZ, [RZ] ;  /* 0x00000000fffff984 */ /* 0x000fe20000000800 */
[----:B------:R-:W-:Y:S01]  /*7b90*/  @!PT LDS RZ, [RZ] ;  /* 0x00000000fffff984 */ /* 0x000fe20000000800 */
[----:B------:R-:W-:Y:S01]  /*7ba0*/  @!PT LDS RZ, [RZ] ;  /* 0x00000000fffff984 */ /* 0x000fe20000000800 */
[----:B------:R1:W-:Y:S01]  /*7bb0*/  @!P0 LDGSTS.E.BYPASS.LTC128B.128 [R139+0x1b100], [R14.64], !P4 ;  /* 0x1b1000000e8b8fae */ /* 0x0003e2000e101d48 */
[----:B---3--:R-:W-:Y:S02]  /*7bc0*/  @!P0 LEA.HI.X R7, R209, R9, R18, 0x1, P1 ;  /* 0x00000009d1078211 */ /* 0x008fe400008f0c12 */
        /* <DEDUP_REMOVED lines=10> */
[----:B------:R-:W-:Y:S01]  /*7c70*/  IMAD R6, R8, -0x40, R5 ;  /* 0xffffffc008067824 */ /* 0x000fe200078e0205 */
[----:B------:R-:W-:Y:S01]  /*7c80*/  LEA R5, P2, R14, R228, 0x6 ;  /* 0x000000e40e057211 */ /* 0x000fe200078430ff */
[----:B------:R-:W-:Y:S01]  /*7c90*/  IMAD R9, R7, c[0x0][0x1e0], RZ ;  /* 0x0000780007097a24 */ /* 0x000fe200078e02ff */
[----:B------:R-:W-:Y:S01]  /*7ca0*/  ULDC.64 UR4, c[0x0][0x208] ;  /* 0x0000820000047ab9 */ /* 0x000fe20000000a00 */
[----:B------:R-:W-:Y:S01]  /*7cb0*/  IMAD.MOV.U32 R0, RZ, RZ, 0x20 ;  /* 0x00000020ff007424 */ /* 0x000fe200078e00ff */
[----:B------:R-:W-:Y:S01]  /*7cc0*/  ISETP.GE.AND P1, PT, R6, 0x1, PT ;  /* 0x000000010600780c */ /* 0x000fe20003f26270 */
        /* <DEDUP_REMOVED lines=9> */
[----:B------:R-:W-:Y:S01]  /*7d60*/  IMAD.WIDE.U32 R16, R8, c[0x0][0x208], RZ ;  /* 0x0000820008107a25 */ /* 0x000fe200078e00ff */
[----:B------:R-:W-:Y:S02]  /*7d70*/  LEA.HI.X R4, R14, R220, R9, 0x6, P2 ;  /* 0x000000dc0e047211 */ /* 0x000fe400010f3409 */
[C---:B------:R-:W-:Y:S01]  /*7d80*/  @P1 LEA R18, P3, R5.reuse, c[0x0][0x1c8], 0x1 ;  /* 0x0000720005121a11 */ /* 0x040fe200078608ff */
[----:B------:R-:W-:Y:S01]  /*7d90*/  IMAD R9, R0, c[0x0][0x1e4], RZ ;  /* 0x0000790000097a24 */ /* 0x000fe200078e02ff */
[C---:B------:R-:W-:Y:S01]  /*7da0*/  @P0 IADD3 R12, P2, R5.reuse, R12, RZ ;  /* 0x0000000c050c0210 */ /* 0x040fe20007f5e0ff */
[----:B------:R-:W-:Y:S01]  /*7db0*/  IMAD R7, R8, c[0x0][0x20c], R7 ;  /* 0x0000830008077a24 */ /* 0x000fe200078e0207 */
[----:B------:R-:W-:Y:S02]  /*7dc0*/  @P1 LEA.HI.X R19, R5, c[0x0][0x1cc], R4, 0x1, P3 ;  /* 0x0000730005131a11 */ /* 0x000fe400018f0c04 */
[----:B------:R-:W-:Y:S01]  /*7dd0*/  @P0 IADD3.X R9, R4, R13, R9, P2, !PT ;  /* 0x0000000d04090210 */ /* 0x000fe200017fe409 */
[----:B------:R-:W-:Y:S01]  /*7de0*/  IMAD.IADD R14, R17, 0x1, R7 ;  /* 0x00000001110e7824 */ /* 0x000fe200078e0207 */
[----:B------:R-:W-:-:S02]  /*7df0*/  @P0 LEA R20, P3, R12, c[0x0][0x1c8], 0x1 ;  /* 0x000072000c140a11 */ /* 0x000fc400078608ff */
[----:B------:R-:W-:Y:S02]  /*7e00*/  @P1 ISETP.GE.AND P5, PT, R208, c[0x0][0x1d4], PT ;  /* 0x00007500d0001a0c */ /* 0x000fe40003fa6270 */
[----:B------:R-:W-:Y:S01]  /*7e10*/  @P0 LEA.HI.X R21, R12, c[0x0][0x1cc], R9, 0x1, P3 ;  /* 0x000073000c150a11 */ /* 0x000fe200018f0c09 */
[----:B------:R-:W-:Y:S01]  /*7e20*/  IMAD.MOV.U32 R9, RZ, RZ, 0x40 ;  /* 0x00000040ff097424 */ /* 0x000fe200078e00ff */
[----:B------:R-:W-:Y:S02]  /*7e30*/  ISETP.NE.AND P3, PT, R222, RZ, PT ;  /* 0x000000ffde00720c */ /* 0x000fe40003f65270 */
[----:B------:R-:W-:Y:S02]  /*7e40*/  LEA R4, P2, R16, R226, 0x6 ;  /* 0x000000e210047211 */ /* 0x000fe400078430ff */
        /* <DEDUP_REMOVED lines=8> */
[----:B------:R-:W-:-:S03]  /*7ed0*/  ISETP.GE.AND P2, PT, R154, c[0x0][0x1d4], PT ;  /* 0x000075009a007a0c */ /* 0x000fc60003f46270 */
[----:B------:R1:W-:Y:S01]  /*7ee0*/  @P1 LDGSTS.E.BYPASS.LTC128B.128 [R139+0xe100], [R18.64+0x80], !P6 ;  /* 0x0e100080128b1fae */ /* 0x0003e2000f101d48 */
[----:B------:R-:W-:-:S03]  /*7ef0*/  ISETP.LT.OR P3, PT, R6, 0x1, P2 ;  /* 0x000000010600780c */ /* 0x000fc60001761670 */
[----:B------:R1:W-:Y:S01]  /*7f00*/  @P1 LDGSTS.E.BYPASS.LTC128B.128 [R139+0x10100], [R18.64+0x100], !P5 ;  /* 0x10100100128b1fae */ /* 0x0003e2000e901d48 */
[----:B------:R-:W-:Y:S02]  /*7f10*/  ISETP.NE.AND P5, PT, R222, RZ, PT ;  /* 0x000000ffde00720c */ /* 0x000fe40003fa5270 */
        /* <DEDUP_REMOVED lines=22> */
[----:B-1----:R-:W-:Y:S01]  /*8080*/  IADD3 R5, R2, -0x2, RZ ;  /* 0xfffffffe02057810 */ /* 0x002fe20007ffe0ff */
[----:B------:R-:W-:Y:S01]  /*8090*/  IMAD.WIDE.U32 R14, R9, c[0x0][0x1e0], RZ ;  /* 0x00007800090e7a25 */ /* 0x000fe200078e00ff */
[----:B------:R-:W-:-:S02]  /*80a0*/  ISETP.NE.AND P4, PT, R222, RZ, PT ;  /* 0x000000ffde00720c */ /* 0x000fc40003f85270 */
        /* <DEDUP_REMOVED lines=19> */
.L_x_3882:
[----:B------:R-:W-:Y:S05]  /*81e0*/  BSYNC B0 ;  /* 0x0000000000007941 */ /* 0x000fea0003800000 */
.L_x_3881:
[----:B------:R-:W-:Y:S01]  /*81f0*/  ISETP.LT.AND P0, PT, RZ, c[0x0][0x27c], PT ;  /* 0x00009f00ff007a0c */ /* 0x000fe20003f01270 */
[----:B------:R-:W0:-:S12]  /*8200*/  LDGDEPBAR ;  /* 0x00000000000079af */ /* 0x000e180000000000 */
[----:B------:R-:W-:Y:S05]  /*8210*/  @P0 BRA `(.L_x_3883) ;  /* 0x0000002000000947 */ /* 0x000fea0003800000 */
[----:B------:R-:W-:-:S04]  /*8220*/  DEPBAR.LE SB0, 0x3 ;  /* 0x000080c00000791a */ /* 0x000fc80000000000 */
[----:B------:R-:W-:Y:S05]  /*8230*/  BRA `(.L_x_3884) ;  /* 0x0000597000007947 */ /* 0x000fea0003800000 */
.L_x_3883:
[----:B-1---5:R-:W-:Y:S01]  /*8240*/  SHF.R.S32.HI R4, RZ, 0x1f, R85 ;  /* 0x0000001fff047819 */ /* 0x022fe20000011455 */
[----:B------:R-:W-:Y:S01]  /*8250*/  ULDC.U8 UR4, c[0x0][0x298] ;  /* 0x0000a60000047ab9 */ /* 0x000fe20000000000 */
[C---:B------:R-:W-:Y:S01]  /*8260*/  IMAD.WIDE.U32 R16, R85.reuse, c[0x0][0x280], RZ ;  /* 0x0000a00055107a25 */ /* 0x040fe200078e00ff */
[----:B------:R-:W-:Y:S01]  /*8270*/  ISETP.NE.AND P2, PT, RZ, UR4, PT ;  /* 0x00000004ff007c0c */ /* 0x000fe2000bf45270 */
[----:B------:R-:W-:Y:S01]  /*8280*/  BSSY B2, `(.L_x_3884) ;  /* 0x0000592000027945 */ /* 0x000fe20003800000 */
[----:B------:R-:W-:Y:S01]  /*8290*/  IADD3 R19, R142, 0x40, RZ ;  /* 0x000000408e137810 */ /* 0x000fe20007ffe0ff */
[----:B------:R-:W-:Y:S01]  /*82a0*/  IMAD R6, R4, c[0x0][0x280], RZ ;  /* 0x0000a00004067a24 */ /* 0x000fe200078e02ff */
[----:B------:R-:W-:Y:S01]  /*82b0*/  IADD3 R33, R142, 0x20, RZ ;  /* 0x000000208e217810 */ /* 0x000fe20007ffe0ff */
[----:B------:R-:W-:Y:S02]  /*82c0*/  IMAD R4, R4, c[0x0][0x290], RZ ;  /* 0x0000a40004047a24 */ /* 0x000fe400078e02ff */
        /* <DEDUP_REMOVED lines=9> */
[----:B------:R-:W-:Y:S02]  /*8360*/  LEA.HI.X R6, R14, c[0x0][0x28c], R6, 0x1, P0 ;  /* 0x0000a3000e067a11 */ /* 0x000fe400000f0c06 */
[----:B------:R-:W-:Y:S01]  /*8370*/  IADD3 R16, R213, 0x40, RZ ;  /* 0x00000040d5107810 */ /* 0x000fe20007ffe0ff */
        /* <DEDUP_REMOVED lines=61> */
[----:B---3--:R-:W-:Y:S01]  /*8750*/  CS2R R24, SRZ ;  /* 0x0000000000187805 */ /* 0x008fe2000001ff00 */
[----:B------:R-:W-:Y:S01]  /*8760*/  @!P3 IADD3 R40, P4, R30, R14, RZ ;  /* 0x0000000e1e28b210 */ /* 0x000fe20007f9e0ff */
[----:B------:R-:W-:Y:S01]  /*8770*/  @!P1 IMAD.WIDE R48, R142, 0x2, R34 ;  /* 0x000000028e309825 */ /* 0x000fe200078e0222 */
[----:B------:R-:W-:-:S03]  /*8780*/  SHF.R.S32.HI R15, RZ, 0x1f, R136 ;  /* 0x0000001fff0f7819 */ /* 0x000fc60000011488 */
[----:B----4-:R-:W-:Y:S01]  /*8790*/  @!P1 IMAD.WIDE R20, R142, 0x2, R30 ;  /* 0x000000028e149825 */ /* 0x010fe200078e021e */
        /* <DEDUP_REMOVED lines=8> */
[----:B--2---:R-:W-:Y:S01]  /*8820*/  CS2R R28, SRZ ;  /* 0x00000000001c7805 */ /* 0x004fe2000001ff00 */
[----:B------:R-:W-:Y:S01]  /*8830*/  CS2R R36, SRZ ;  /* 0x0000000000247805 */ /* 0x000fe2000001ff00 */
[----:B------:R-:W-:Y:S01]  /*8840*/  CS2R R14, SRZ ;  /* 0x00000000000e7805 */ /* 0x000fe2000001ff00 */
[----:B------:R-:W-:Y:S01]  /*8850*/  CS2R R60, SRZ ;  /* 0x00000000003c7805 */ /* 0x000fe2000001ff00 */
[----:B------:R-:W-:Y:S02]  /*8860*/  @!P0 IMAD.X R31, R31, 0x1, R4, P1 ;  /* 0x000000011f1f8824 */ /* 0x000fe400008e0604 */
[----:B------:R-:W-:Y:S01]  /*8870*/  CS2R R4, SRZ ;  /* 0x0000000000047805 */ /* 0x000fe2000001ff00 */
[----:B------:R1:W5:Y:S04]  /*8880*/  @!P3 LD.E.64 R28, [R42.64] ;  /* 0x000000082a1cb980 */ /* 0x000368000c101b00 */
[----:B------:R1:W5:Y:S01]  /*8890*/  @!P2 LD.E.64 R36, [R46.64] ;  /* 0x000000082e24a980 */ /* 0x000362000c101b00 */
[----:B---3--:R-:W-:-:S03]  /*88a0*/  CS2R R20, SRZ ;  /* 0x0000000000147805 */ /* 0x008fc6000001ff00 */
[----:B------:R1:W5:Y:S04]  /*88b0*/  @!P3 LD.E.64 R4, [R40.64] ;  /* 0x000000082804b980 */ /* 0x000368000c101b00 */
[----:B------:R1:W5:Y:S04]  /*88c0*/  @!P0 LD.E.64 R14, [R34.64] ;  /* 0x00000008220e8980 */ /* 0x000368000c101b00 */
[----:B------:R1:W5:Y:S04]  /*88d0*/  @!P2 LD.E.64 R20, [R44.64] ;  /* 0x000000082c14a980 */ /* 0x000368000c101b00 */
[----:B------:R1:W5:Y:S02]  /*88e0*/  @!P0 LD.E.64 R60, [R30.64] ;  /* 0x000000081e3c8980 */ /* 0x000364000c101b00 */
.L_x_3887:
[----:B-1-3--:R-:W-:Y:S05]  /*88f0*/  BSYNC B0 ;  /* 0x0000000000007941 */ /* 0x00afea0003800000 */
.L_x_3886:
[----:B-----5:R-:W-:Y:S01]  /*8900*/  IMAD.MOV.U32 R56, RZ, RZ, R36 ;  /* 0x000000ffff387224 */ /* 0x020fe200078e0024 */
[----:B------:R-:W-:Y:S01]  /*8910*/  SHF.R.U64 R36, R36, 0x10, R37 ;  /* 0x0000001024247819 */ /* 0x000fe20000001225 */
[----:B------:R-:W-:Y:S01]  /*8920*/  IMAD.MOV.U32 R41, RZ, RZ, R21 ;  /* 0x000000ffff297224 */ /* 0x000fe200078e0015 */
[--C-:B------:R-:W-:Y:S01]  /*8930*/  SHF.R.U32.HI R35, RZ, 0x10, R37.reuse ;  /* 0x00000010ff237819 */ /* 0x100fe20000011625 */
[----:B------:R-:W-:Y:S01]  /*8940*/  IMAD.MOV.U32 R55, RZ, RZ, R37 ;  /* 0x000000ffff377224 */ /* 0x000fe200078e0025 */
[----:B------:R-:W-:Y:S01]  /*8950*/  SHF.R.U32.HI R32, RZ, 0x10, R21 ;  /* 0x00000010ff207819 */ /* 0x000fe20000011615 */
[--C-:B------:R-:W-:Y:S01]  /*8960*/  IMAD.MOV.U32 R44, RZ, RZ, R25.reuse ;  /* 0x000000ffff2c7224 */ /* 0x100fe200078e0019 */
[----:B------:R-:W-:Y:S01]  /*8970*/  SHF.R.U32.HI R37, RZ, 0x10, R25 ;  /* 0x00000010ff257819 */ /* 0x000fe20000011619 */
[----:B------:R-:W-:Y:S01]  /*8980*/  IMAD R86, R201, -0x80, R86 ;  /* 0xffffff80c9567824 */ /* 0x000fe200078e0256 */
[----:B------:R-:W-:Y:S01]  /*8990*/  PRMT R32, R41, 0x5410, R32 ;  /* 0x0000541029207816 */ /* 0x000fe20000000020 */
[----:B------:R-:W-:Y:S01]  /*89a0*/  IMAD.MOV.U32 R42, RZ, RZ, R20 ;  /* 0x000000ffff2a7224 */ /* 0x000fe200078e0014 */
[----:B------:R-:W-:Y:S01]  /*89b0*/  SHF.R.U64 R34, R20, 0x10, R21 ;  /* 0x0000001014227819 */ /* 0x000fe20000001215 */
[----:B------:R-:W-:Y:S01]  /*89c0*/  IMAD.MOV.U32 R54, RZ, RZ, R26 ;  /* 0x000000ffff367224 */ /* 0x000fe200078e001a */
[----:B------:R-:W-:Y:S01]  /*89d0*/  PRMT R37, R44, 0x5410, R37 ;  /* 0x000054102c257816 */ /* 0x000fe20000000025 */
[----:B------:R-:W-:Y:S01]  /*89e0*/  IMAD.MOV.U32 R53, RZ, RZ, R27 ;  /* 0x000000ffff357224 */ /* 0x000fe200078e001b */
[----:B------:R-:W-:Y:S01]  /*89f0*/  IMNMX R41, R86, 0x80, PT ;  /* 0x0000008056297817 */ /* 0x000fe20003800200 */
[----:B------:R-:W-:Y:S01]  /*8a00*/  IMAD.MOV.U32 R52, RZ, RZ, R22 ;  /* 0x000000ffff347224 */ /* 0x000fe200078e0016 */
[----:B------:R-:W-:Y:S01]  /*8a10*/  LOP3.LUT R44, R211, 0x18, R144, 0xf8, !PT ;  /* 0x00000018d32c7812 */ /* 0x000fe200078ef890 */
        /* <DEDUP_REMOVED lines=13> */
[----:B------:R-:W-:Y:S01]  /*8af0*/  PRMT R34, R42, 0x5410, R34 ;  /* 0x000054102a227816 */ /* 0x000fe20000000022 */
        /* <DEDUP_REMOVED lines=11> */
[----:B------:R-:W-:Y:S01]  /*8bb0*/  SHF.R.U64 R40, R38, 0x10, R39 ;  /* 0x0000001026287819 */ /* 0x000fe20000001227 */
[----:B------:R-:W-:-:S04]  /*8bc0*/  DEPBAR.LE SB0, 0x3 ;  /* 0x000080c00000791a */ /* 0x000fc80000000000 */
[----:B------:R-:W-:Y:S01]  /*8bd0*/  SHF.R.U64 R38, R24, 0x10, R25 ;  /* 0x0000001018267819 */ /* 0x000fe20000001219 */
[----:B------:R-:W-:Y:S01]  /*8be0*/  BSSY B1, `(.L_x_3888) ;  /* 0x0000122000017945 */ /* 0x000fe20003800000 */
        /* <DEDUP_REMOVED lines=8> */
[----:B------:R-:W-:-:S02]  /*8c70*/  SHF.R.U64 R17, R14, 0x10, R15 ;  /* 0x000000100e117819 */ /* 0x000fc4000000120f */
[----:B------:R-:W-:Y:S02]  /*8c80*/  SHF.R.U32.HI R28, RZ, 0x10, R13 ;  /* 0x00000010ff1c7819 */ /* 0x000fe4000001160d */
[----:B------:R-:W-:Y:S02]  /*8c90*/  SHF.R.U32.HI R39, RZ, 0x10, R39 ;  /* 0x00000010ff277819 */ /* 0x000fe40000011627 */
[----:B------:R-:W-:Y:S02]  /*8ca0*/  SHF.R.U32.HI R15, RZ, 0x10, R15 ;  /* 0x00000010ff0f7819 */ /* 0x000fe4000001160f */
[--C-:B------:R-:W-:Y:S02]  /*8cb0*/  SHF.R.U64 R14, R60, 0x10, R61.reuse ;  /* 0x000000103c0e7819 */ /* 0x100fe4000000123d */
[----:B------:R-:W-:Y:S02]  /*8cc0*/  SHF.R.U32.HI R13, RZ, 0x10, R61 ;  /* 0x00000010ff0d7819 */ /* 0x000fe4000001163d */
[----:B------:R-:W-:-:S02]  /*8cd0*/  IADD3 R42, R18, 0x18100, RZ ;  /* 0x00018100122a7810 */ /* 0x000fc40007ffe0ff */
[----:B------:R-:W-:Y:S02]  /*8ce0*/  PRMT R25, R12, 0x5410, R25 ;  /* 0x000054100c197816 */ /* 0x000fe40000000019 */
[----:B------:R-:W-:Y:S02]  /*8cf0*/  IADD3 R12, R18, 0x18140, RZ ;  /* 0x00018140120c7810 */ /* 0x000fe40007ffe0ff */
        /* <DEDUP_REMOVED lines=27> */
[----:B------:R-:W-:Y:S01]  /*8eb0*/  IMAD.U32 R44, R38, 0x10000, RZ ;  /* 0x00010000262c7824 */ /* 0x000fe200078e00ff */
[----:B------:R-:W-:Y:S02]  /*8ec0*/  LOP3.LUT R45, R40, 0xffff0000, RZ, 0xc0, !PT ;  /* 0xffff0000282d7812 */ /* 0x000fe400078ec0ff */
[C---:B-1----:R-:W-:Y:S01]  /*8ed0*/  SHF.L.U32 R43, R4.reuse, 0x10, RZ ;  /* 0x00000010042b7819 */ /* 0x042fe200000006ff */
[----:B------:R-:W-:Y:S01]  /*8ee0*/  IMAD.U32 R46, R7, 0x10000, RZ ;  /* 0x00010000072e7824 */ /* 0x000fe200078e00ff */
[----:B------:R-:W-:Y:S02]  /*8ef0*/  LOP3.LUT R42, R4, 0xffff0000, RZ, 0xc0, !PT ;  /* 0xffff0000042a7812 */ /* 0x000fe400078ec0ff */
[C---:B------:R-:W-:Y:S02]  /*8f00*/  SHF.L.U32 R4, R5.reuse, 0x10, RZ ;  /* 0x0000001005047819 */ /* 0x040fe400000006ff */
[----:B------:R-:W-:-:S02]  /*8f10*/  LOP3.LUT R50, R5, 0xffff0000, RZ, 0xc0, !PT ;  /* 0xffff000005327812 */ /* 0x000fc400078ec0ff */
[----:B------:R-:W-:Y:S02]  /*8f20*/  LOP3.LUT R5, R38, 0xffff0000, RZ, 0xc0, !PT ;  /* 0xffff000026057812 */ /* 0x000fe400078ec0ff */
[C---:B------:R-:W-:Y:S02]  /*8f30*/  SHF.L.U32 R49, R6.reuse, 0x10, RZ ;  /* 0x0000001006317819 */ /* 0x040fe400000006ff */
[----:B------:R-:W-:Y:S01]  /*8f40*/  LOP3.LUT R48, R6, 0xffff0000, RZ, 0xc0, !PT ;  /* 0xffff000006307812 */ /* 0x000fe200078ec0ff */
[CC--:B------:R-:W-:Y:S01]  /*8f50*/  FMUL.FTZ R6, R42.reuse, R44.reuse ;  /* 0x0000002c2a067220 */ /* 0x0c0fe20000410000 */
[----:B------:R-:W-:Y:S01]  /*8f60*/  LOP3.LUT R51, R7, 0xffff0000, RZ, 0xc0, !PT ;  /* 0xffff000007337812 */ /* 0x000fe200078ec0ff */
[----:B------:R-:W-:Y:S02]  /*8f70*/  FMUL.FTZ R42, R42, R47 ;  /* 0x0000002f2a2a7220 */ /* 0x000fe40000410000 */
        /* <DEDUP_REMOVED lines=16> */
[----:B------:R-:W-:-:S02]  /*9080*/  FFMA.FTZ R48, R49, R44, R48 ;  /* 0x0000002c31307223 */ /* 0x000fc40000010030 */
[----:B------:R-:W-:Y:S01]  /*9090*/  FFMA.FTZ R45, R46, R45, -R5 ;  /* 0x0000002d2e2d7223 */ /* 0x000fe20000010805 */
[----:B------:R-:W-:Y:S01]  /*90a0*/  F2FP.BF16.PACK_AB R5, R50, R7 ;  /* 0x000000073205723e */ /* 0x000fe200000010ff */
[----:B------:R-:W-:Y:S01]  /*90b0*/  FFMA.FTZ R42, R46, R42, R51 ;  /* 0x0000002a2e2a7223 */ /* 0x000fe20000010033 */
[----:B------:R-:W-:-:S04]  /*90c0*/  F2FP.BF16.PACK_AB R6, R48, R47 ;  /* 0x0000002f3006723e */ /* 0x000fc800000010ff */
[----:B------:R-:W-:-:S05]  /*90d0*/  F2FP.BF16.PACK_AB R7, R42, R45 ;  /* 0x0000002d2a07723e */ /* 0x000fca00000010ff */
[----:B------:R1:W-:Y:S02]  /*90e0*/  STS.128 [R18+0x18100], R4 ;  /* 0x0181000412007388 */ /* 0x0003e40000000c00 */
.L_x_3891:
[----:B------:R-:W-:Y:S05]  /*90f0*/  BSYNC B0 ;  /* 0x0000000000007941 */ /* 0x000fea0003800000 */
.L_x_3890:
[----:B------:R-:W-:Y:S01]  /*9100*/  ISETP.GE.AND P0, PT, R138, c[0x0][0x27c], PT ;  /* 0x00009f008a007a0c */ /* 0x000fe20003f06270 */
[----:B------:R-:W-:-:S12]  /*9110*/  BSSY B0, `(.L_x_3892) ;  /* 0x0000028000007945 */ /* 0x000fd80003800000 */
[----:B------:R-:W-:Y:S05]  /*9120*/  @P0 BRA `(.L_x_3893) ;  /* 0x0000026000000947 */ /* 0x000fea0003800000 */
[----:B-1----:R-:W1:Y:S01]  /*9130*/  LDS.128 R4, [R12] ;  /* 0x000000000c047984 */ /* 0x002e620000000c00 */
        /* <DEDUP_REMOVED lines=14> */
[----:B------:R-:W-:Y:S02]  /*9220*/  FMUL.FTZ R7, R50, R5 ;  /* 0x0000000532077220 */ /* 0x000fe40000410000 */
[----:B------:R-:W-:Y:S01]  /*9230*/  FFMA.FTZ R6, R43, R47, -R6 ;  /* 0x0000002f2b067223 */ /* 0x000fe20000010806 */
[----:B------:R-:W-:Y:S01]  /*9240*/  SHF.L.U32 R47, R35, 0x10, RZ ;  /* 0x00000010232f7819 */ /* 0x000fe200000006ff */
[----:B------:R-:W-:Y:S01]  /*9250*/  FFMA.FTZ R43, R43, R44, R42 ;  /* 0x0000002c2b2b7223 */ /* 0x000fe2000001002a */
[----:B------:R-:W-:Y:S01]  /*9260*/  SHF.L.U32 R44, R32, 0x10, RZ ;  /* 0x00000010202c7819 */ /* 0x000fe200000006ff */
        /* <DEDUP_REMOVED lines=17> */
[----:B------:R1:W-:Y:S02]  /*9380*/  STS.128 [R12], R4 ;  /* 0x000000040c007388 */ /* 0x0003e40000000c00 */
.L_x_3893:
[----:B------:R-:W-:Y:S05]  /*9390*/  BSYNC B0 ;  /* 0x0000000000007941 */ /* 0x000fea0003800000 */
.L_x_3892:
        /* <DEDUP_REMOVED lines=41> */
.L_x_3895:
[----:B------:R-:W-:Y:S05]  /*9630*/  BSYNC B0 ;  /* 0x0000000000007941 */ /* 0x000fea0003800000 */
.L_x_3894:
        /* <DEDUP_REMOVED lines=41> */
.L_x_3897:
[----:B------:R-:W-:Y:S05]  /*98d0*/  BSYNC B0 ;  /* 0x0000000000007941 */ /* 0x000fea0003800000 */
.L_x_3896:
        /* <DEDUP_REMOVED lines=41> */
.L_x_3899:
[----:B------:R-:W-:Y:S05]  /*9b70*/  BSYNC B0 ;  /* 0x0000000000007941 */ /* 0x000fea0003800000 */
.L_x_3898:
[----:B------:R-:W-:-:S13]  /*9b80*/  ISETP.GE.AND P0, PT, R136, c[0x0][0x27c], PT ;  /* 0x00009f0088007a0c */ /* 0x000fda0003f06270 */
        /* <DEDUP_REMOVED lines=39> */
.L_x_3889:
[----:B------:R-:W-:Y:S05]  /*9e00*/  BSYNC B1 ;  /* 0x0000000000017941 */ /* 0x000fea0003800000 */
.L_x_3888:
[----:B------:R-:W-:-:S13]  /*9e10*/  ISETP.GE.AND P0, PT, R16, R41, PT ;  /* 0x000000291000720c */ /* 0x000fda0003f06270 */
[----:B------:R-:W-:Y:S05]  /*9e20*/  @P0 BRA `(.L_x_3900) ;  /* 0x00003d7000000947 */ /* 0x000fea0003800000 */
        /* <DEDUP_REMOVED lines=41> */
.L_x_3902:
[----:B------:R-:W-:Y:S05]  /*a0c0*/  BSYNC B0 ;  /* 0x0000000000007941 */ /* 0x000fea0003800000 */
.L_x_3901:
        /* <DEDUP_REMOVED lines=20> */
[C---:B------:R-:W-:Y:S01]  /*a210*/  FFMA.FTZ R5, R39.reuse, R4, -R7 ;  /* 0x0000000427057223 */ /* 0x040fe20000010807 */
        /* <DEDUP_REMOVED lines=12> */
[-C--:B------:R-:W-:Y:S02]  /*a2e0*/  FFMA.FTZ R40, R7, R42.reuse, R40 ;  /* 0x0000002a07287223 */ /* 0x080fe40000010028 */
[----:B------:R-:W-:Y:S01]  /*a2f0*/  FFMA.FTZ R39, R39, R42, -R4 ;  /* 0x0000002a27277223 */ /* 0x000fe20000010804 */
[----:B------:R-:W-:Y:S01]  /*a300*/  F2FP.BF16.PACK_AB R4, R37, R6 ;  /* 0x000000062504723e */ /* 0x000fe200000010ff */
[-C--:B------:R-:W-:Y:S02]  /*a310*/  FFMA.FTZ R7, R35, R34.reuse, -R16 ;  /* 0x0000002223077223 */ /* 0x080fe40000010810 */
[----:B------:R-:W-:Y:S01]  /*a320*/  FFMA.FTZ R32, R32, R34, R43 ;  /* 0x0000002220207223 */ /* 0x000fe2000001002b */
[----:B------:R-:W-:-:S04]  /*a330*/  F2FP.BF16.PACK_AB R6, R40, R39 ;  /* 0x000000272806723e */ /* 0x000fc800000010ff */
[----:B------:R-:W-:-:S05]  /*a340*/  F2FP.BF16.PACK_AB R7, R32, R7 ;  /* 0x000000072007723e */ /* 0x000fca00000010ff */
[----:B------:R1:W-:Y:S02]  /*a350*/  STS.128 [R12+0x2000], R4 ;  /* 0x002000040c007388 */ /* 0x0003e40000000c00 */
.L_x_3904:
[----:B------:R-:W-:Y:S05]  /*a360*/  BSYNC B0 ;  /* 0x0000000000007941 */ /* 0x000fea0003800000 */
.L_x_3903:
        /* <DEDUP_REMOVED lines=41> */
.L_x_3906:
[----:B------:R-:W-:Y:S05]  /*a600*/  BSYNC B0 ;  /* 0x0000000000007941 */ /* 0x000fea0003800000 */
.L_x_3905:
        /* <DEDUP_REMOVED lines=41> */
.L_x_3908:
[----:B------:R-:W-:Y:S05]  /*a8a0*/  BSYNC B0 ;  /* 0x0000000000007941 */ /* 0x000fea0003800000 */
.L_x_3907:
        /* <DEDUP_REMOVED lines=27> */
[----:B------:R-:W-:Y:S01]  /*aa60*/  FFMA.FTZ R24, R21, R4, R24 ;  /* 0x0000000415187223 */ /* 0x000fe20000010018 */
[----:B------:R-:W-:Y:S01]  /*aa70*/  F2FP.BF16.PACK_AB R4, R19, R6 ;  /* 0x000000061304723e */ /* 0x000fe200000010ff */
[-C--:B------:R-:W-:Y:S02]  /*aa80*/  FMUL.FTZ R21, R7, R27.reuse ;  /* 0x0000001b07157220 */ /* 0x080fe40000410000 */
[----:B------:R-:W-:Y:S01]  /*aa90*/  FMUL.FTZ R27, R16, R27 ;  /* 0x0000001b101b7220 */ /* 0x000fe20000410000 */
[----:B------:R-:W-:Y:S01]  /*aaa0*/  F2FP.BF16.PACK_AB R5, R24, R5 ;  /* 0x000000051805723e */ /* 0x000fe200000010ff */
[-C--:B------:R-:W-:Y:S02]  /*aab0*/  FMUL.FTZ R23, R20, R29.reuse ;  /* 0x0000001d14177220 */ /* 0x080fe40000410000 */
[----:B------:R-:W-:Y:S02]  /*aac0*/  FMUL.FTZ R29, R22, R29 ;  /* 0x0000001d161d7220 */ /* 0x000fe40000410000 */
[----:B------:R-:W-:-:S02]  /*aad0*/  FFMA.FTZ R21, R16, R28, -R21 ;  /* 0x0000001c10157223 */ /* 0x000fc40000010815 */
[----:B------:R-:W-:Y:S02]  /*aae0*/  FFMA.FTZ R28, R7, R28, R27 ;  /* 0x0000001c071c7223 */ /* 0x000fe4000001001b */
[-C--:B------:R-:W-:Y:S02]  /*aaf0*/  FFMA.FTZ R7, R22, R26.reuse, -R23 ;  /* 0x0000001a16077223 */ /* 0x080fe40000010817 */
[----:B------:R-:W-:Y:S01]  /*ab00*/  FFMA.FTZ R20, R20, R26, R29 ;  /* 0x0000001a14147223 */ /* 0x000fe2000001001d */
[----:B------:R-:W-:-:S04]  /*ab10*/  F2FP.BF16.PACK_AB R6, R28, R21 ;  /* 0x000000151c06723e */ /* 0x000fc800000010ff */
[----:B------:R-:W-:-:S05]  /*ab20*/  F2FP.BF16.PACK_AB R7, R20, R7 ;  /* 0x000000071407723e */ /* 0x000fca00000010ff */
[----:B------:R1:W-:Y:S02]  /*ab30*/  STS.128 [R18+0x22100], R4 ;  /* 0x0221000412007388 */ /* 0x0003e40000000c00 */
.L_x_3910:
[----:B------:R-:W-:Y:S05]  /*ab40*/  BSYNC B0 ;  /* 0x0000000000007941 */ /* 0x000fea0003800000 */
.L_x_3909:
        /* <DEDUP_REMOVED lines=19> */
[C---:B------:R-:W-:Y:S01]  /*ac80*/  FFMA.FTZ R5, R20.reuse, R4, -R7 ;  /* 0x0000000414057223 */ /* 0x040fe20000010807 */
        /* <DEDUP_REMOVED lines=19> */
[----:B------:R1:W-:Y:S01]  /*adc0*/  STS.128 [R12+0xa000], R4 ;  /* 0x00a000040c007388 */ /* 0x0003e20000000c00 */
[----:B------:R-:W-:Y:S05]  /*add0*/  BRA `(.L_x_3900) ;  /* 0x00002dc000007947 */ /* 0x000fea0003800000 */
.L_x_3885:
        /* <DEDUP_REMOVED lines=62> */
.L_x_3912:
[----:B-1-3--:R-:W-:Y:S05]  /*b1c0*/  BSYNC B0 ;  /* 0x0000000000007941 */ /* 0x00afea0003800000 */
.L_x_3911:
[--C-:B-----5:R-:W-:Y:S01]  /*b1d0*/  IMAD.MOV.U32 R49, RZ, RZ, R33.reuse ;  /* 0x000000ffff317224 */ /* 0x120fe200078e0021 */
[--C-:B------:R-:W-:Y:S01]  /*b1e0*/  SHF.R.U32.HI R66, RZ, 0x10, R33.reuse ;  /* 0x00000010ff427819 */ /* 0x100fe20000011621 */
[----:B------:R-:W-:Y:S01]  /*b1f0*/  IMAD.MOV.U32 R63, RZ, RZ, R34 ;  /* 0x000000ffff3f7224 */ /* 0x000fe200078e0022 */
[----:B------:R-:W-:Y:S01]  /*b200*/  SHF.R.U64 R53, R32, 0x10, R33 ;  /* 0x0000001020357819 */ /* 0x000fe20000001221 */
[--C-:B------:R-:W-:Y:S01]  /*b210*/  IMAD.MOV.U32 R33, RZ, RZ, R35.reuse ;  /* 0x000000ffff217224 */ /* 0x100fe200078e0023 */
[--C-:B------:R-:W-:Y:S01]  /*b220*/  SHF.R.U64 R34, R34, 0x10, R35.reuse ;  /* 0x0000001022227819 */ /* 0x100fe20000001223 */
[----:B------:R-:W-:Y:S01]  /*b230*/  IMAD.MOV.U32 R57, RZ, RZ, R4 ;  /* 0x000000ffff397224 */ /* 0x000fe200078e0004 */
[----:B------:R-:W-:Y:S01]  /*b240*/  SHF.R.U32.HI R68, RZ, 0x10, R35 ;  /* 0x00000010ff447819 */ /* 0x000fe20000011623 */
[--C-:B------:R-:W-:Y:S01]  /*b250*/  IMAD.MOV.U32 R43, RZ, RZ, R5.reuse ;  /* 0x000000ffff2b7224 */ /* 0x100fe200078e0005 */
[----:B------:R-:W-:Y:S01]  /*b260*/  PRMT R35, R49, 0x5410, R66 ;  /* 0x0000541031237816 */ /* 0x000fe20000000042 */
[----:B------:R-:W-:Y:S01]  /*b270*/  IMAD R49, R201, -0x80, R86 ;  /* 0xffffff80c9317824 */ /* 0x000fe200078e0256 */
[--C-:B------:R-:W-:Y:S01]  /*b280*/  SHF.R.U64 R4, R4, 0x10, R5.reuse ;  /* 0x0000001004047819 */ /* 0x100fe20000001205 */
[----:B------:R-:W-:Y:S01]  /*b290*/  IMAD.MOV.U32 R59, RZ, RZ, R28 ;  /* 0x000000ffff3b7224 */ /* 0x000fe200078e001c */
[----:B------:R-:W-:Y:S01]  /*b2a0*/  SHF.R.U32.HI R56, RZ, 0x10, R5 ;  /* 0x00000010ff387819 */ /* 0x000fe20000011605 */
[----:B------:R-:W-:Y:S01]  /*b2b0*/  IMAD.MOV.U32 R5, RZ, RZ, R6 ;  /* 0x000000ffff057224 */ /* 0x000fe200078e0006 */
[----:B------:R-:W-:Y:S01]  /*b2c0*/  IMNMX R49, R49, 0x80, PT ;  /* 0x0000008031317817 */ /* 0x000fe20003800200 */
[----:B------:R-:W-:Y:S01]  /*b2d0*/  IMAD.MOV.U32 R62, RZ, RZ, R32 ;  /* 0x000000ffff3e7224 */ /* 0x000fe200078e0020 */
[--C-:B------:R-:W-:Y:S01]  /*b2e0*/  SHF.R.U64 R42, R6, 0x10, R7.reuse ;  /* 0x00000010062a7819 */ /* 0x100fe20000001207 */
        /* <DEDUP_REMOVED lines=10> */
[--C-:B------:R-:W-:Y:S01]  /*b390*/  IMAD.MOV.U32 R31, RZ, RZ, R13.reuse ;  /* 0x000000ffff1f7224 */ /* 0x100fe200078e000d */
        /* <DEDUP_REMOVED lines=66> */
[----:B------:R-:W-:Y:S01]  /*b7c0*/  LOP3.LUT R65, R47, 0xffff0000, RZ, 0xc0, !PT ;  /* 0xffff00002f417812 */ /* 0x000fe200078ec0ff */
[----:B------:R-:W1:Y:S01]  /*b7d0*/  LDS.128 R12, [R51+0x18100] ;  /* 0x01810000330c7984 */ /* 0x000e620000000c00 */
[----:B------:R-:W-:-:S04]  /*b7e0*/  LOP3.LUT R4, R4, 0x7fffe000, RZ, 0xc0, !PT ;  /* 0x7fffe00004047812 */ /* 0x000fc800078ec0ff */
        /* <DEDUP_REMOVED lines=15> */
[C---:B------:R-:W-:Y:S01]  /*b8e0*/  FMUL.FTZ R58, R59.reuse, R60 ;  /* 0x0000003c3b3a7220 */ /* 0x040fe20000410000 */
        /* <DEDUP_REMOVED lines=13> */
[----:B------:R-:W-:Y:S02]  /*b9c0*/  FMUL.FTZ R60, R4, R5 ;  /* 0x00000005043c7220 */ /* 0x000fe40000410000 */
[----:B------:R-:W-:Y:S01]  /*b9d0*/  FFMA.FTZ R57, R56, R6, -R63 ;  /* 0x0000000638397223 */ /* 0x000fe2000001083f */
[----:B------:R-:W-:Y:S01]  /*b9e0*/  SHF.L.U32 R63, R42, 0x10, RZ ;  /* 0x000000102a3f7819 */ /* 0x000fe200000006ff */
[----:B------:R-:W-:Y:S02]  /*b9f0*/  FMUL.FTZ R6, R4, R59 ;  /* 0x0000003b04067220 */ /* 0x000fe40000410000 */
        /* <DEDUP_REMOVED lines=21> */
[----:B------:R-:W-:Y:S01]  /*bb50*/  FFMA.FTZ R52, R13, R5, -R68 ;  /* 0x000000050d347223 */ /* 0x000fe20000010844 */
[----:B------:R-:W-:Y:S01]  /*bb60*/  LOP3.LUT R5, R43, 0xffff0000, RZ, 0xc0, !PT ;  /* 0xffff00002b057812 */ /* 0x000fe200078ec0ff */
[----:B------:R-:W-:Y:S01]  /*bb70*/  FFMA.FTZ R7, R13, R7, R66 ;  /* 0x000000070d077223 */ /* 0x000fe20000010042 */
[----:B------:R-:W-:Y:S01]  /*bb80*/  F2FP.BF16.PACK_AB R6, R6, R55 ;  /* 0x000000370606723e */ /* 0x000fe200000010ff */
[----:B------:R-:W-:-:S02]  /*bb90*/  FMUL.FTZ R63, R62, R61 ;  /* 0x0000003d3e3f7220 */ /* 0x000fc40000410000 */
[C---:B------:R-:W-:Y:S02]  /*bba0*/  FMUL.FTZ R13, R64.reuse, R5 ;  /* 0x00000005400d7220 */ /* 0x040fe40000410000 */
        /* <DEDUP_REMOVED lines=14> */
.L_x_3916:
[----:B------:R-:W-:Y:S05]  /*bc90*/  BSYNC B0 ;  /* 0x0000000000007941 */ /* 0x000fea0003800000 */
.L_x_3915:
[----:B-1----:R-:W-:Y:S01]  /*bca0*/  IADD3 R4, R144, 0x20, RZ ;  /* 0x0000002090047810 */ /* 0x002fe20007ffe0ff */
[----:B------:R-:W-:Y:S03]  /*bcb0*/  BSSY B0, `(.L_x_3917) ;  /* 0x0000061000007945 */ /* 0x000fe60003800000 */
[----:B------:R-:W-:-:S13]  /*bcc0*/  ISETP.GE.AND P0, PT, R4, c[0x0][0x27c], PT ;  /* 0x00009f0004007a0c */ /* 0x000fda0003f06270 */
[----:B------:R-:W-:Y:S05]  /*bcd0*/  @P0 BRA `(.L_x_3918) ;  /* 0x000005e000000947 */ /* 0x000fea0003800000 */
[----:B------:R-:W-:Y:S01]  /*bce0*/  IMAD.MOV.U32 R6, RZ, RZ, c[0x0][0x27c] ;  /* 0x00009f00ff067624 */ /* 0x000fe200078e00ff */
[----:B------:R-:W-:Y:S01]  /*bcf0*/  LOP3.LUT R12, R211, 0x38, R38, 0xf8, !PT ;  /* 0x00000038d30c7812 */ /* 0x000fe200078ef826 */
[----:B------:R-:W-:Y:S01]  /*bd00*/  IMAD.U32 R60, R32, 0x10000, RZ ;  /* 0x00010000203c7824 */ /* 0x000fe200078e00ff */
[----:B------:R-:W-:Y:S02]  /*bd10*/  LEA.HI R4, R39, R40, RZ, 0x6 ;  /* 0x0000002827047211 */ /* 0x000fe400078f30ff */
[----:B------:R-:W-:Y:S02]  /*bd20*/  LEA.HI R7, R6, R37, RZ, 0x1d ;  /* 0x0000002506077211 */ /* 0x000fe400078fe8ff */
[----:B------:R-:W-:Y:S01]  /*bd30*/  LOP3.LUT R5, R12, R141, RZ, 0x3c, !PT ;  /* 0x0000008d0c057212 */ /* 0x000fe200078e3cff */
[----:B------:R-:W-:Y:S01]  /*bd40*/  IMAD.SHL.U32 R4, R4, 0x80, RZ ;  /* 0x0000008004047824 */ /* 0x000fe200078e00ff */
        /* <DEDUP_REMOVED lines=26> */
[----:B------:R-:W-:Y:S01]  /*bef0*/  FMUL.FTZ R58, R59, R60 ;  /* 0x0000003c3b3a7220 */ /* 0x000fe20000410000 */
[----:B------:R-:W-:Y:S01]  /*bf00*/  SHF.L.U32 R13, R15, 0x10, RZ ;  /* 0x000000100f0d7819 */ /* 0x000fe200000006ff */
[-C--:B------:R-:W-:Y:S01]  /*bf10*/  FMUL.FTZ R59, R59, R70.reuse ;  /* 0x000000463b3b7220 */ /* 0x080fe20000410000 */
[----:B------:R-:W-:Y:S01]  /*bf20*/  LOP3.LUT R14, R15, 0xffff0000, RZ, 0xc0, !PT ;  /* 0xffff00000f0e7812 */ /* 0x000fe200078ec0ff */
[C---:B------:R-:W-:Y:S01]  /*bf30*/  FFMA.FTZ R58, R53.reuse, R70, -R58 ;  /* 0x00000046353a7223 */ /* 0x040fe2000001083a */
[----:B------:R-:W-:Y:S01]  /*bf40*/  LOP3.LUT R57, R4, 0xffff0000, RZ, 0xc0, !PT ;  /* 0xffff000004397812 */ /* 0x000fe200078ec0ff */
[----:B------:R-:W-:Y:S01]  /*bf50*/  FFMA.FTZ R53, R53, R60, R59 ;  /* 0x0000003c35357223 */ /* 0x000fe2000001003b */
[----:B------:R-:W-:-:S02]  /*bf60*/  LOP3.LUT R7, R32, 0xffff0000, RZ, 0xc0, !PT ;  /* 0xffff000020077812 */ /* 0x000fc400078ec0ff */
[----:B------:R-:W-:Y:S02]  /*bf70*/  LOP3.LUT R15, R6, 0xffff0000, RZ, 0xc0, !PT ;  /* 0xffff0000060f7812 */ /* 0x000fe400078ec0ff */
[----:B------:R-:W-:Y:S01]  /*bf80*/  LOP3.LUT R6, R36, 0xffff0000, RZ, 0xc0, !PT ;  /* 0xffff000024067812 */ /* 0x000fe200078ec0ff */
[----:B------:R-:W-:Y:S01]  /*bf90*/  FMUL.FTZ R63, R57, R7 ;  /* 0x00000007393f7220 */ /* 0x000fe20000410000 */
[C---:B------:R-:W-:Y:S02]  /*bfa0*/  SHF.L.U32 R4, R5.reuse, 0x10, RZ ;  /* 0x0000001005047819 */ /* 0x040fe400000006ff */
[----:B------:R-:W-:Y:S01]  /*bfb0*/  LOP3.LUT R64, R5, 0xffff0000, RZ, 0xc0, !PT ;  /* 0xffff000005407812 */ /* 0x000fe200078ec0ff */
[----:B------:R-:W-:Y:S01]  /*bfc0*/  IMAD.U32 R5, R31, 0x10000, RZ ;  /* 0x000100001f057824 */ /* 0x000fe200078e00ff */
[----:B------:R-:W-:Y:S01]  /*bfd0*/  SHF.L.U32 R59, R35, 0x10, RZ ;  /* 0x00000010233b7819 */ /* 0x000fe200000006ff */
[----:B------:R-:W-:Y:S02]  /*bfe0*/  FMUL.FTZ R61, R57, R6 ;  /* 0x00000006393d7220 */ /* 0x000fe40000410000 */
[----:B------:R-:W-:-:S02]  /*bff0*/  FMUL.FTZ R60, R4, R5 ;  /* 0x00000005043c7220 */ /* 0x000fc40000410000 */
[----:B------:R-:W-:Y:S02]  /*c000*/  FFMA.FTZ R57, R56, R6, -R63 ;  /* 0x0000000638397223 */ /* 0x000fe4000001083f */
        /* <DEDUP_REMOVED lines=11> */
[----:B------:R-:W-:Y:S02]  /*c0c0*/  IMAD.U32 R7, R29, 0x10000, RZ ;  /* 0x000100001d077824 */ /* 0x000fe400078e00ff */
[----:B------:R-:W-:Y:S01]  /*c0d0*/  FFMA.FTZ R60, R55, R60, -R5 ;  /* 0x0000003c373c7223 */ /* 0x000fe20000010805 */
[----:B------:R-:W-:Y:S01]  /*c0e0*/  SHF.L.U32 R5, R33, 0x10, RZ ;  /* 0x0000001021057819 */ /* 0x000fe200000006ff */
[C---:B------:R-:W-:Y:S02]  /*c0f0*/  FMUL.FTZ R59, R15.reuse, R6 ;  /* 0x000000060f3b7220 */ /* 0x040fe40000410000 */
[----:B------:R-:W-:Y:S02]  /*c100*/  FMUL.FTZ R15, R15, R61 ;  /* 0x0000003d0f0f7220 */ /* 0x000fe40000410000 */
[----:B------:R-:W-:-:S02]  /*c110*/  FFMA.FTZ R55, R55, R63, R68 ;  /* 0x0000003f37377223 */ /* 0x000fc40000010044 */
        /* <DEDUP_REMOVED lines=26> */
.L_x_3918:
[----:B------:R-:W-:Y:S05]  /*c2c0*/  BSYNC B0 ;  /* 0x0000000000007941 */ /* 0x000fea0003800000 */
.L_x_3917:
[----:B-1----:R-:W-:-:S04]  /*c2d0*/  IADD3 R4, R144, 0x40, RZ ;  /* 0x0000004090047810 */ /* 0x002fc80007ffe0ff */
        /* <DEDUP_REMOVED lines=96> */
.L_x_3914:
[----:B------:R-:W-:Y:S05]  /*c8e0*/  BSYNC B1 ;  /* 0x0000000000017941 */ /* 0x000fea0003800000 */
.L_x_3913:
[----:B------:R-:W-:-:S13]  /*c8f0*/  ISETP.GE.AND P0, PT, R16, R49, PT ;  /* 0x000000311000720c */ /* 0x000fda0003f06270 */
[----:B------:R-:W-:Y:S05]  /*c900*/  @P0 BRA `(.L_x_3900) ;  /* 0x0000129000000947 */ /* 0x000fea0003800000 */
[----:B------:R-:W-:Y:S01]  /*c910*/  ISETP.GE.AND P0, PT, R144, c[0x0][0x27c], PT ;  /* 0x00009f0090007a0c */ /* 0x000fe20003f06270 */
[----:B------:R-:W-:Y:S01]  /*c920*/  IMAD.SHL.U32 R49, R16, 0x40, RZ ;  /* 0x0000004010317824 */ /* 0x000fe200078e00ff */
[----:B-1----:R-:W-:Y:S01]  /*c930*/  SHF.R.S32.HI R51, RZ, 0x1f, R16 ;  /* 0x0000001fff337819 */ /* 0x002fe20000011410 */
        /* <DEDUP_REMOVED lines=9> */
[C---:B------:R-:W-:Y:S01]  /*c9d0*/  IMAD.U32 R59, R48.reuse, 0x10000, RZ ;  /* 0x00010000303b7824 */ /* 0x040fe200078e00ff */
[----:B------:R-:W-:Y:S02]  /*c9e0*/  LOP3.LUT R48, R48, 0xffff0000, RZ, 0xc0, !PT ;  /* 0xffff000030307812 */ /* 0x000fe400078ec0ff */
        /* <DEDUP_REMOVED lines=35> */
[C---:B------:R-:W-:Y:S01]  /*cc20*/  SHF.L.U32 R59, R43.reuse, 0x10, RZ ;  /* 0x000000102b3b7819 */ /* 0x040fe200000006ff */
[----:B------:R-:W-:Y:S01]  /*cc30*/  FMUL.FTZ R64, R44, R15 ;  /* 0x0000000f2c407220 */ /* 0x000fe20000410000 */
[----:B------:R-:W-:Y:S01]  /*cc40*/  LOP3.LUT R43, R43, 0xffff0000, RZ, 0xc0, !PT ;  /* 0xffff00002b2b7812 */ /* 0x000fe200078ec0ff */
[----:B------:R-:W-:-:S02]  /*cc50*/  FFMA.FTZ R57, R5, R54, R57 ;  /* 0x0000003605397223 */ /* 0x000fc40000010039 */
[C---:B------:R-:W-:Y:S01]  /*cc60*/  IMAD.U32 R5, R47.reuse, 0x10000, RZ ;  /* 0x000100002f057824 */ /* 0x040fe200078e00ff */
[----:B------:R-:W-:Y:S01]  /*cc70*/  LOP3.LUT R47, R47, 0xffff0000, RZ, 0xc0, !PT ;  /* 0xffff00002f2f7812 */ /* 0x000fe200078ec0ff */
[C---:B------:R-:W-:Y:S02]  /*cc80*/  FMUL.FTZ R15, R48.reuse, R15 ;  /* 0x0000000f300f7220 */ /* 0x040fe40000410000 */
[----:B------:R-:W-:Y:S01]  /*cc90*/  FFMA.FTZ R65, R48, R53, -R64 ;  /* 0x0000003530417223 */ /* 0x000fe20000010840 */
[C---:B------:R-:W-:Y:S01]  /*cca0*/  SHF.L.U32 R48, R42.reuse, 0x10, RZ ;  /* 0x000000102a307819 */ /* 0x040fe200000006ff */
[-C--:B------:R-:W-:Y:S01]  /*ccb0*/  FMUL.FTZ R54, R59, R4.reuse ;  /* 0x000000043b367220 */ /* 0x080fe20000410000 */
[----:B------:R-:W-:Y:S01]  /*ccc0*/  LOP3.LUT R42, R42, 0xffff0000, RZ, 0xc0, !PT ;  /* 0xffff00002a2a7812 */ /* 0x000fe200078ec0ff */
[C---:B------:R-:W-:Y:S02]  /*ccd0*/  FMUL.FTZ R4, R5.reuse, R4 ;  /* 0x0000000405047220 */ /* 0x040fe40000410000 */
[----:B------:R-:W-:-:S02]  /*cce0*/  FFMA.FTZ R54, R5, R12, -R54 ;  /* 0x0000000c05367223 */ /* 0x000fc40000010836 */
[----:B------:R-:W-:Y:S02]  /*ccf0*/  FFMA.FTZ R44, R44, R53, R15 ;  /* 0x000000352c2c7223 */ /* 0x000fe4000001000f */
[----:B------:R-:W-:Y:S02]  /*cd00*/  FFMA.FTZ R5, R59, R12, R4 ;  /* 0x0000000c3b057223 */ /* 0x000fe40000010004 */
[C---:B------:R-:W-:Y:S01]  /*cd10*/  IMAD.U32 R15, R46.reuse, 0x10000, RZ ;  /* 0x000100002e0f7824 */ /* 0x040fe200078e00ff */
[----:B------:R-:W-:Y:S01]  /*cd20*/  LOP3.LUT R46, R46, 0xffff0000, RZ, 0xc0, !PT ;  /* 0xffff00002e2e7812 */ /* 0x000fe200078ec0ff */
[CC--:B------:R-:W-:Y:S02]  /*cd30*/  FMUL.FTZ R4, R48.reuse, R62.reuse ;  /* 0x0000003e30047220 */ /* 0x0c0fe40000410000 */
[C---:B------:R-:W-:Y:S02]  /*cd40*/  FMUL.FTZ R62, R15.reuse, R62 ;  /* 0x0000003e0f3e7220 */ /* 0x040fe40000410000 */
[-C--:B------:R-:W-:Y:S01]  /*cd50*/  FFMA.FTZ R53, R15, R55.reuse, -R4 ;  /* 0x000000370f357223 */ /* 0x080fe20000010804 */
[----:B------:R-:W-:Y:S01]  /*cd60*/  SHF.L.U32 R4, R41, 0x10, RZ ;  /* 0x0000001029047819 */ /* 0x000fe200000006ff */
[----:B------:R-:W-:Y:S01]  /*cd70*/  IMAD.U32 R12, R45, 0x10000, RZ ;  /* 0x000100002d0c7824 */ /* 0x000fe200078e00ff */
[----:B------:R-:W-:Y:S01]  /*cd80*/  LOP3.LUT R41, R41, 0xffff0000, RZ, 0xc0, !PT ;  /* 0xffff000029297812 */ /* 0x000fe200078ec0ff */
[----:B------:R-:W-:Y:S01]  /*cd90*/  FFMA.FTZ R62, R48, R55, R62 ;  /* 0x00000037303e7223 */ /* 0x000fe2000001003e */
[----:B------:R-:W-:Y:S01]  /*cda0*/  LOP3.LUT R45, R45, 0xffff0000, RZ, 0xc0, !PT ;  /* 0xffff00002d2d7812 */ /* 0x000fe200078ec0ff */
[----:B------:R-:W-:-:S02]  /*cdb0*/  FMUL.FTZ R15, R42, R61 ;  /* 0x0000003d2a0f7220 */ /* 0x000fc40000410000 */
[-C--:B------:R-:W-:Y:S02]  /*cdc0*/  FMUL.FTZ R48, R4, R60.reuse ;  /* 0x0000003c04307220 */ /* 0x080fe40000410000 */
[----:B------:R-:W-:Y:S02]  /*cdd0*/  FMUL.FTZ R61, R46, R61 ;  /* 0x0000003d2e3d7220 */ /* 0x000fe40000410000 */
[----:B------:R-:W-:Y:S02]  /*cde0*/  FMUL.FTZ R60, R12, R60 ;  /* 0x0000003c0c3c7220 */ /* 0x000fe40000410000 */
        /* <DEDUP_REMOVED lines=22> */
.L_x_3920:
[----:B------:R-:W-:Y:S05]  /*cf50*/  BSYNC B0 ;  /* 0x0000000000007941 */ /* 0x000fea0003800000 */
.L_x_3919:
        /* <DEDUP_REMOVED lines=21> */
[C---:B------:R-:W-:Y:S01]  /*d0b0*/  SHF.L.U32 R45, R36.reuse, 0x10, RZ ;  /* 0x00000010242d7819 */ /* 0x040fe200000006ff */
[----:B------:R-:W1:Y:S01]  /*d0c0*/  LDS.128 R12, [R37] ;  /* 0x00000000250c7984 */ /* 0x000e620000000c00 */
[----:B------:R-:W-:Y:S01]  /*d0d0*/  LOP3.LUT R36, R36, 0xffff0000, RZ, 0xc0, !PT ;  /* 0xffff000024247812 */ /* 0x000fe200078ec0ff */
[----:B------:R-:W-:-:S05]  /*d0e0*/  IMAD.SHL.U32 R38, R38, 0x2, RZ ;  /* 0x0000000226267824 */ /* 0x000fca00078e00ff */
        /* <DEDUP_REMOVED lines=14> */
[----:B------:R-:W-:Y:S02]  /*d1d0*/  LOP3.LUT R47, R6, 0xffff0000, RZ, 0xc0, !PT ;  /* 0xffff0000062f7812 */ /* 0x000fe400078ec0ff */
[----:B------:R-:W-:Y:S01]  /*d1e0*/  LOP3.LUT R32, R32, 0xffff0000, RZ, 0xc0, !PT ;  /* 0xffff000020207812 */ /* 0x000fe200078ec0ff */
[-C--:B------:R-:W-:Y:S01]  /*d1f0*/  FMUL.FTZ R6, R5, R43.reuse ;  /* 0x0000002b05067220 */ /* 0x080fe20000410000 */
[----:B------:R-:W-:Y:S01]  /*d200*/  SHF.L.U32 R46, R7, 0x10, RZ ;  /* 0x00000010072e7819 */ /* 0x000fe200000006ff */
[C---:B------:R-:W-:Y:S01]  /*d210*/  FMUL.FTZ R43, R45.reuse, R43 ;  /* 0x0000002b2d2b7220 */ /* 0x040fe20000410000 */
[----:B------:R-:W-:Y:S01]  /*d220*/  LOP3.LUT R14, R14, 0xffff0000, RZ, 0xc0, !PT ;  /* 0xffff00000e0e7812 */ /* 0x000fe200078ec0ff */
[-C--:B------:R-:W-:Y:S01]  /*d230*/  FFMA.FTZ R6, R45, R40.reuse, -R6 ;  /* 0x000000282d067223 */ /* 0x080fe20000010806 */
[----:B------:R-:W-:Y:S01]  /*d240*/  LOP3.LUT R7, R7, 0xffff0000, RZ, 0xc0, !PT ;  /* 0xffff000007077812 */ /* 0x000fe200078ec0ff */
[----:B------:R-:W-:Y:S01]  /*d250*/  FFMA.FTZ R43, R5, R40, R43 ;  /* 0x00000028052b7223 */ /* 0x000fe2000001002b */
[----:B------:R-:W-:Y:S01]  /*d260*/  SHF.L.U32 R5, R35, 0x10, RZ ;  /* 0x0000001023057819 */ /* 0x000fe200000006ff */
[C---:B------:R-:W-:Y:S01]  /*d270*/  IMAD.U32 R45, R31.reuse, 0x10000, RZ ;  /* 0x000100001f2d7824 */ /* 0x040fe200078e00ff */
[----:B------:R-:W-:Y:S01]  /*d280*/  LOP3.LUT R31, R31, 0xffff0000, RZ, 0xc0, !PT ;  /* 0xffff00001f1f7812 */ /* 0x000fe200078ec0ff */
[-C--:B------:R-:W-:Y:S01]  /*d290*/  FMUL.FTZ R52, R32, R15.reuse ;  /* 0x0000000f20347220 */ /* 0x080fe20000410000 */
[----:B------:R-:W-:Y:S01]  /*d2a0*/  LOP3.LUT R35, R35, 0xffff0000, RZ, 0xc0, !PT ;  /* 0xffff000023237812 */ /* 0x000fe200078ec0ff */
[----:B------:R-:W-:-:S02]  /*d2b0*/  FMUL.FTZ R15, R36, R15 ;  /* 0x0000000f240f7220 */ /* 0x000fc40000410000 */
[-C--:B------:R-:W-:Y:S02]  /*d2c0*/  FMUL.FTZ R40, R45, R4.reuse ;  /* 0x000000042d287220 */ /* 0x080fe40000410000 */
[-C--:B------:R-:W-:Y:S02]  /*d2d0*/  FFMA.FTZ R53, R36, R39.reuse, -R52 ;  /* 0x0000002724357223 */ /* 0x080fe40000010834 */
[C---:B------:R-:W-:Y:S02]  /*d2e0*/  FMUL.FTZ R4, R5.reuse, R4 ;  /* 0x0000000405047220 */ /* 0x040fe40000410000 */
[C---:B------:R-:W-:Y:S01]  /*d2f0*/  IMAD.U32 R36, R30.reuse, 0x10000, RZ ;  /* 0x000100001e247824 */ /* 0x040fe200078e00ff */
[----:B------:R-:W-:Y:S01]  /*d300*/  LOP3.LUT R30, R30, 0xffff0000, RZ, 0xc0, !PT ;  /* 0xffff00001e1e7812 */ /* 0x000fe200078ec0ff */
[----:B------:R-:W-:Y:S01]  /*d310*/  FFMA.FTZ R32, R32, R39, R15 ;  /* 0x0000002720207223 */ /* 0x000fe2000001000f */
[C---:B------:R-:W-:Y:S01]  /*d320*/  SHF.L.U32 R15, R34.reuse, 0x10, RZ ;  /* 0x00000010220f7819 */ /* 0x040fe200000006ff */
[-C--:B------:R-:W-:Y:S01]  /*d330*/  FFMA.FTZ R40, R5, R12.reuse, -R40 ;  /* 0x0000000c05287223 */ /* 0x080fe20000010828 */
[----:B------:R-:W-:Y:S01]  /*d340*/  LOP3.LUT R34, R34, 0xffff0000, RZ, 0xc0, !PT ;  /* 0xffff000022227812 */ /* 0x000fe200078ec0ff */
[----:B------:R-:W-:Y:S01]  /*d350*/  FFMA.FTZ R5, R45, R12, R4 ;  /* 0x0000000c2d057223 */ /* 0x000fe20000010004 */
[C---:B------:R-:W-:Y:S01]  /*d360*/  SHF.L.U32 R12, R33.reuse, 0x10, RZ ;  /* 0x00000010210c7819 */ /* 0x040fe200000006ff */
[-C--:B------:R-:W-:Y:S01]  /*d370*/  FMUL.FTZ R4, R36, R48.reuse ;  /* 0x0000003024047220 */ /* 0x080fe20000410000 */
[----:B------:R-:W-:Y:S01]  /*d380*/  LOP3.LUT R33, R33, 0xffff0000, RZ, 0xc0, !PT ;  /* 0xffff000021217812 */ /* 0x000fe200078ec0ff */
[----:B------:R-:W-:-:S02]  /*d390*/  FMUL.FTZ R48, R15, R48 ;  /* 0x000000300f307220 */ /* 0x000fc40000410000 */
[-C--:B------:R-:W-:Y:S02]  /*d3a0*/  FFMA.FTZ R39, R15, R41.reuse, -R4 ;  /* 0x000000290f277223 */ /* 0x080fe40000010804 */
[C---:B------:R-:W-:Y:S01]  /*d3b0*/  IMAD.U32 R4, R29.reuse, 0x10000, RZ ;  /* 0x000100001d047824 */ /* 0x040fe200078e00ff */
[----:B------:R-:W-:Y:S01]  /*d3c0*/  LOP3.LUT R29, R29, 0xffff0000, RZ, 0xc0, !PT ;  /* 0xffff00001d1d7812 */ /* 0x000fe200078ec0ff */
[----:B------:R-:W-:Y:S02]  /*d3d0*/  FFMA.FTZ R48, R36, R41, R48 ;  /* 0x0000002924307223 */ /* 0x000fe40000010030 */
[-C--:B------:R-:W-:Y:S02]  /*d3e0*/  FMUL.FTZ R15, R30, R47.reuse ;  /* 0x0000002f1e0f7220 */ /* 0x080fe40000410000 */
[----:B------:R-:W-:Y:S02]  /*d3f0*/  FMUL.FTZ R36, R4, R46 ;  /* 0x0000002e04247220 */ /* 0x000fe40000410000 */
[----:B------:R-:W-:-:S02]  /*d400*/  FMUL.FTZ R47, R34, R47 ;  /* 0x0000002f222f7220 */ /* 0x000fc40000410000 */
        /* <DEDUP_REMOVED lines=23> */
.L_x_3922:
[----:B------:R-:W-:Y:S05]  /*d580*/  BSYNC B0 ;  /* 0x0000000000007941 */ /* 0x000fea0003800000 */
.L_x_3921:
[----:B-1----:R-:W-:-:S04]  /*d590*/  IADD3 R4, R144, 0x40, RZ ;  /* 0x0000004090047810 */ /* 0x002fc80007ffe0ff */
[----:B------:R-:W-:-:S13]  /*d5a0*/  ISETP.GE.AND P0, PT, R4, c[0x0][0x27c], PT ;  /* 0x00009f0004007a0c */ /* 0x000fda0003f06270 */
[----:B------:R-:W-:Y:S05]  /*d5b0*/  @P0 BRA `(.L_x_3900) ;  /* 0x000005e000000947 */ /* 0x000fea0003800000 */
[----:B------:R-:W-:Y:S01]  /*d5c0*/  IMAD.MOV.U32 R4, RZ, RZ, c[0x0][0x27c] ;  /* 0x00009f00ff047624 */ /* 0x000fe200078e00ff */
[----:B------:R-:W-:Y:S01]  /*d5d0*/  LEA.HI R19, R19, R20, RZ, 0x6 ;  /* 0x0000001413137211 */ /* 0x000fe200078f30ff */
[----:B------:R-:W-:Y:S01]  /*d5e0*/  IMAD.U32 R37, R23, 0x10000, RZ ;  /* 0x0001000017257824 */ /* 0x000fe200078e00ff */
        /* <DEDUP_REMOVED lines=18> */
[----:B------:R-:W-:Y:S01]  /*d710*/  IMAD.SHL.U32 R17, R17, 0x2, RZ ;  /* 0x0000000211117824 */ /* 0x000fe200078e00ff */
[----:B------:R-:W-:Y:S02]  /*d720*/  LOP3.LUT R43, R22, 0xffff0000, RZ, 0xc0, !PT ;  /* 0xffff0000162b7812 */ /* 0x000fe400078ec0ff */
[----:B------:R-:W-:-:S02]  /*d730*/  LOP3.LUT R41, R26, 0xffff0000, RZ, 0xc0, !PT ;  /* 0xffff00001a297812 */ /* 0x000fc400078ec0ff */
[----:B------:R-:W2:Y:S01]  /*d740*/  LDS.128 R4, [R17+0x18100] ;  /* 0x0181000011047984 */ /* 0x000ea20000000c00 */
[----:B------:R-:W-:Y:S02]  /*d750*/  LOP3.LUT R23, R23, 0xffff0000, RZ, 0xc0, !PT ;  /* 0xffff000017177812 */ /* 0x000fe400078ec0ff */
        /* <DEDUP_REMOVED lines=16> */
[C---:B------:R-:W-:Y:S01]  /*d860*/  SHF.L.U32 R33, R7.reuse, 0x10, RZ ;  /* 0x0000001007217819 */ /* 0x040fe200000006ff */
[----:B------:R-:W-:Y:S01]  /*d870*/  FMUL.FTZ R30, R32, R30 ;  /* 0x0000001e201e7220 */ /* 0x000fe20000410000 */
[----:B------:R-:W-:Y:S01]  /*d880*/  LOP3.LUT R14, R14, 0xffff0000, RZ, 0xc0, !PT ;  /* 0xffff00000e0e7812 */ /* 0x000fe200078ec0ff */
[----:B------:R-:W-:Y:S01]  /*d890*/  FMUL.FTZ R39, R24, R15 ;  /* 0x0000000f18277220 */ /* 0x000fe20000410000 */
[----:B------:R-:W-:Y:S01]  /*d8a0*/  LOP3.LUT R7, R7, 0xffff0000, RZ, 0xc0, !PT ;  /* 0xffff000007077812 */ /* 0x000fe200078ec0ff */
[----:B------:R-:W-:Y:S01]  /*d8b0*/  FFMA.FTZ R30, R5, R19, R30 ;  /* 0x00000013051e7223 */ /* 0x000fe2000001001e */
[C---:B------:R-:W-:Y:S01]  /*d8c0*/  SHF.L.U32 R5, R27.reuse, 0x10, RZ ;  /* 0x000000101b057819 */ /* 0x040fe200000006ff */
[C---:B------:R-:W-:Y:S01]  /*d8d0*/  FMUL.FTZ R15, R28.reuse, R15 ;  /* 0x0000000f1c0f7220 */ /* 0x040fe20000410000 */
[----:B------:R-:W-:Y:S01]  /*d8e0*/  LOP3.LUT R27, R27, 0xffff0000, RZ, 0xc0, !PT ;  /* 0xffff00001b1b7812 */ /* 0x000fe200078ec0ff */
[----:B------:R-:W-:-:S02]  /*d8f0*/  FFMA.FTZ R39, R28, R18, -R39 ;  /* 0x000000121c277223 */ /* 0x000fc40000010827 */
[-C--:B------:R-:W-:Y:S02]  /*d900*/  FMUL.FTZ R28, R37, R4.reuse ;  /* 0x00000004251c7220 */ /* 0x080fe40000410000 */
[----:B------:R-:W-:Y:S02]  /*d910*/  FFMA.FTZ R6, R32, R19, -R6 ;  /* 0x0000001320067223 */ /* 0x000fe40000010806 */
[C---:B------:R-:W-:Y:S02]  /*d920*/  FMUL.FTZ R4, R5.reuse, R4 ;  /* 0x0000000405047220 */ /* 0x040fe40000410000 */
[----:B------:R-:W-:Y:S01]  /*d930*/  FFMA.FTZ R15, R24, R18, R15 ;  /* 0x00000012180f7223 */ /* 0x000fe2000001000f */
[----:B------:R-:W-:Y:S01]  /*d940*/  SHF.L.U32 R18, R26, 0x10, RZ ;  /* 0x000000101a127819 */ /* 0x000fe200000006ff */
[----:B------:R-:W-:Y:S02]  /*d950*/  IMAD.U32 R19, R22, 0x10000, RZ ;  /* 0x0001000016137824 */ /* 0x000fe400078e00ff */
[----:B------:R-:W-:-:S02]  /*d960*/  FFMA.FTZ R28, R5, R12, -R28 ;  /* 0x0000000c051c7223 */ /* 0x000fc4000001081c */
[----:B------:R-:W-:Y:S01]  /*d970*/  FFMA.FTZ R5, R37, R12, R4 ;  /* 0x0000000c25057223 */ /* 0x000fe20000010004 */
[----:B------:R-:W-:Y:S01]  /*d980*/  SHF.L.U32 R12, R25, 0x10, RZ ;  /* 0x00000010190c7819 */ /* 0x000fe200000006ff */
[-C--:B------:R-:W-:Y:S02]  /*d990*/  FMUL.FTZ R37, R19, R35.reuse ;  /* 0x0000002313257220 */ /* 0x080fe40000410000 */
[C---:B------:R-:W-:Y:S02]  /*d9a0*/  FMUL.FTZ R35, R18.reuse, R35 ;  /* 0x0000002312237220 */ /* 0x040fe40000410000 */
[----:B------:R-:W-:Y:S02]  /*d9b0*/  IMAD.U32 R4, R21, 0x10000, RZ ;  /* 0x0001000015047824 */ /* 0x000fe400078e00ff */
[-C--:B------:R-:W-:Y:S02]  /*d9c0*/  FFMA.FTZ R37, R18, R20.reuse, -R37 ;  /* 0x0000001412257223 */ /* 0x080fe40000010825 */
[----:B------:R-:W-:-:S02]  /*d9d0*/  FFMA.FTZ R35, R19, R20, R35 ;  /* 0x0000001413237223 */ /* 0x000fc40000010023 */
[-C--:B------:R-:W-:Y:S02]  /*d9e0*/  FMUL.FTZ R18, R43, R34.reuse ;  /* 0x000000222b127220 */ /* 0x080fe40000410000 */
[-C--:B------:R-:W-:Y:S02]  /*d9f0*/  FMUL.FTZ R19, R4, R33.reuse ;  /* 0x0000002104137220 */ /* 0x080fe40000410000 */
[----:B------:R-:W-:Y:S02]  /*da00*/  FMUL.FTZ R34, R41, R34 ;  /* 0x0000002229227220 */ /* 0x000fe40000410000 */
[C---:B------:R-:W-:Y:S02]  /*da10*/  FMUL.FTZ R33, R12.reuse, R33 ;  /* 0x000000210c217220 */ /* 0x040fe40000410000 */
[----:B------:R-:W-:Y:S01]  /*da20*/  FFMA.FTZ R19, R12, R13, -R19 ;  /* 0x0000000d0c137223 */ /* 0x000fe20000010813 */
[----:B------:R-:W-:Y:S01]  /*da30*/  LOP3.LUT R12, R21, 0xffff0000, RZ, 0xc0, !PT ;  /* 0xffff0000150c7812 */ /* 0x000fe200078ec0ff */
[----:B------:R-:W-:-:S02]  /*da40*/  FFMA.FTZ R18, R41, R14, -R18 ;  /* 0x0000000e29127223 */ /* 0x000fc40000010812 */
[----:B------:R-:W-:Y:S01]  /*da50*/  FFMA.FTZ R34, R43, R14, R34 ;  /* 0x0000000e2b227223 */ /* 0x000fe20000010022 */
[----:B------:R-:W-:Y:S01]  /*da60*/  LOP3.LUT R14, R25, 0xffff0000, RZ, 0xc0, !PT ;  /* 0xffff0000190e7812 */ /* 0x000fe200078ec0ff */
[----:B------:R-:W-:Y:S02]  /*da70*/  FFMA.FTZ R33, R4, R13, R33 ;  /* 0x0000000d04217223 */ /* 0x000fe40000010021 */
[-C--:B------:R-:W-:Y:S02]  /*da80*/  FMUL.FTZ R4, R23, R36.reuse ;  /* 0x0000002417047220 */ /* 0x080fe40000410000 */
[-C--:B------:R-:W-:Y:S02]  /*da90*/  FMUL.FTZ R20, R12, R7.reuse ;  /* 0x000000070c147220 */ /* 0x080fe40000410000 */
[----:B------:R-:W-:Y:S02]  /*daa0*/  FMUL.FTZ R22, R27, R36 ;  /* 0x000000241b167220 */ /* 0x000fe40000410000 */
[----:B------:R-:W-:-:S02]  /*dab0*/  FMUL.FTZ R7, R14, R7 ;  /* 0x000000070e077220 */ /* 0x000fc40000410000 */
[----:B------:R-:W-:Y:S01]  /*dac0*/  FFMA.FTZ R13, R27, R29, -R4 ;  /* 0x0000001d1b0d7223 */ /* 0x000fe20000010804 */
[----:B------:R-:W-:Y:S01]  /*dad0*/  F2FP.BF16.PACK_AB R4, R15, R30 ;  /* 0x0000001e0f04723e */ /* 0x000fe200000010ff */
[----:B------:R-:W-:Y:S01]  /*dae0*/  FFMA.FTZ R20, R14, R31, -R20 ;  /* 0x0000001f0e147223 */ /* 0x000fe20000010814 */
[----:B------:R-:W-:Y:S01]  /*daf0*/  F2FP.BF16.PACK_AB R14, R18, R37 ;  /* 0x00000025120e723e */ /* 0x000fe200000010ff */
[----:B------:R-:W-:Y:S01]  /*db00*/  FFMA.FTZ R22, R23, R29, R22 ;  /* 0x0000001d17167223 */ /* 0x000fe20000010016 */
[----:B------:R-:W-:Y:S01]  /*db10*/  F2FP.BF16.PACK_AB R13, R13, R28 ;  /* 0x0000001c0d0d723e */ /* 0x000fe200000010ff */
[----:B------:R-:W-:Y:S01]  /*db20*/  FFMA.FTZ R24, R12, R31, R7 ;  /* 0x0000001f0c187223 */ /* 0x000fe20000010007 */
[----:B------:R-:W-:Y:S02]  /*db30*/  F2FP.BF16.PACK_AB R12, R39, R6 ;  /* 0x00000006270c723e */ /* 0x000fe400000010ff */
[----:B------:R-:W-:Y:S02]  /*db40*/  F2FP.BF16.PACK_AB R15, R20, R19 ;  /* 0x00000013140f723e */ /* 0x000fe400000010ff */
[----:B------:R-:W-:-:S02]  /*db50*/  F2FP.BF16.PACK_AB R6, R34, R35 ;  /* 0x000000232206723e */ /* 0x000fc400000010ff */
[----:B------:R-:W-:Y:S01]  /*db60*/  F2FP.BF16.PACK_AB R5, R22, R5 ;  /* 0x000000051605723e */ /* 0x000fe200000010ff */
[----:B------:R1:W-:Y:S01]  /*db70*/  STS.128 [R16], R12 ;  /* 0x0000000c10007388 */ /* 0x0003e20000000c00 */
[----:B------:R-:W-:-:S05]  /*db80*/  F2FP.BF16.PACK_AB R7, R24, R33 ;  /* 0x000000211807723e */ /* 0x000fca00000010ff */
[----:B------:R1:W-:Y:S02]  /*db90*/  STS.128 [R17+0x18100], R4 ;  /* 0x0181000411007388 */ /* 0x0003e40000000c00 */
.L_x_3900:
[----:B------:R-:W-:Y:S05]  /*dba0*/  BSYNC B2 ;  /* 0x0000000000027941 */ /* 0x000fea0003800000 */
.L_x_3884:
[----:B------:R-:W-:-:S04]  /*dbb0*/  DEPBAR.LE SB0, 0x2 ;  /* 0x000080800000791a */ /* 0x000fc80000000000 */
[----:B------:R-:W-:Y:S01]  /*dbc0*/  BAR.SYNC.DEFER_BLOCKING 0x0 ;  /* 0x0000000000007b1d */ /* 0x000fe20000010000 */
[----:B------:R-:W-:Y:S01]  /*dbd0*/  LOP3.LUT P0, RZ, R193, 0x2, RZ, 0xc0, !PT ;  /* 0x00000002c1ff7812 */ /* 0x000fe2000780c0ff */
[----:B------:R-:W-:-:S03]  /*dbe0*/  IMAD.IADD R195, R194, 0x1, R191 ;  /* 0x00000001c2c37824 */ /* 0x000fc600078e02bf */
[----:B------:R-:W-:Y:S01]  /*dbf0*/  SEL R197, R0, 0xffffffe0, !P0 ;  /* 0xffffffe000c57807 */ /* 0x000fe20004000000 */
[----:B------:R-:W-:Y:S04]  /*dc00*/  BSSY B0, `(.L_x_3923) ;  /* 0x0000024000007945 */ /* 0x000fe80003800000 */
[----:B------:R-:W-:Y:S01]  /*dc10*/  IMAD.IADD R76, R192, 0x1, R197 ;  /* 0x00000001c04c7824 */ /* 0x000fe200078e02c5 */
[----:B------:R2:W3:Y:S04]  /*dc20*/  LDSM.16.M88.4 R60, [R194] ;  /* 0x00000000c23c783b */ /* 0x0004e80000000200 */
[----:B------:R2:W4:Y:S04]  /*dc30*/  LDSM.16.M88.4 R32, [R192] ;  /* 0x00000000c020783b */ /* 0x0005280000000200 */
[----:B------:R2:W1:Y:S04]  /*dc40*/  LDSM.16.M88.4 R24, [R192+0x800] ;  /* 0x00080000c018783b */ /* 0x0004680000000200 */
[----:B-1----:R2:W1:Y:S04]  /*dc50*/  LDSM.16.M88.4 R16, [R192+0x1000] ;  /* 0x00100000c010783b */ /* 0x0024680000000200 */
        /* <DEDUP_REMOVED lines=8> */
[----:B------:R-:W-:-:S02]  /*dce0*/  ISETP.NE.AND P3, PT, R222, RZ, PT ;  /* 0x000000ffde00720c */ /* 0x000fc40003f65270 */
        /* <DEDUP_REMOVED lines=21> */
.L_x_3924:
[----:B------:R-:W-:Y:S05]  /*de40*/  BSYNC B0 ;  /* 0x0000000000007941 */ /* 0x000fea0003800000 */
.L_x_3923:
[----:B------:R-:W-:Y:S01]  /*de50*/  LOP3.LUT P0, RZ, R193, 0x4, RZ, 0xc0, !PT ;  /* 0x00000004c1ff7812 */ /* 0x000fe2000780c0ff */
[C---:B---34-:R-:W-:Y:S01]  /*de60*/  HMMA.16816.F32.BF16 R36, R60.reuse, R32, RZ ;  /* 0x000000203c24723c */ /* 0x058fe200000418ff */
        /* <DEDUP_REMOVED lines=10> */
[----:B------:R-:W-:Y:S01]  /*df10*/  IMAD.IADD R3, R146, 0x1, -R3 ;  /* 0x0000000192037824 */ /* 0x000fe200078e0a03 */
[----:B------:R-:W-:Y:S01]  /*df20*/  BSSY B0, `(.L_x_3925) ;  /* 0x000020f000007945 */ /* 0x000fe20003800000 */
[----:B------:R-:W-:Y:S01]  /*df30*/  IMAD.IADD R170, R191, 0x1, R147 ;  /* 0x00000001bfaa7824 */ /* 0x000fe200078e0293 */
[----:B--2---:R-:W2:Y:S02]  /*df40*/  LDSM.16.M88.4 R4, [R9] ;  /* 0x000000000904783b */ /* 0x004ea40000000200 */
[C---:B------:R-:W-:Y:S02]  /*df50*/  HMMA.16816.F32.BF16 R28, R60.reuse, R24, RZ ;  /* 0x000000183c1c723c */ /* 0x040fe400000418ff */
[----:B------:R-:W-:Y:S06]  /*df60*/  LDSM.16.M88.4 R72, [R9+0x1800] ;  /* 0x001800000948783b */ /* 0x000fec0000000200 */
[C---:B------:R-:W-:Y:S08]  /*df70*/  HMMA.16816.F32.BF16 R24, R60.reuse, R26, RZ ;  /* 0x0000001a3c18723c */ /* 0x040ff000000418ff */
[C---:B-1----:R-:W-:Y:S08]  /*df80*/  HMMA.16816.F32.BF16 R20, R60.reuse, R16, RZ ;  /* 0x000000103c14723c */ /* 0x042ff000000418ff */
[C---:B------:R-:W-:Y:S08]  /*df90*/  HMMA.16816.F32.BF16 R16, R60.reuse, R18, RZ ;  /* 0x000000123c10723c */ /* 0x040ff000000418ff */
[C---:B------:R-:W-:Y:S08]  /*dfa0*/  HMMA.16816.F32.BF16 R64, R60.reuse, R40, RZ ;  /* 0x000000283c40723c */ /* 0x040ff000000418ff */
[----:B------:R-:W-:Y:S01]  /*dfb0*/  HMMA.16816.F32.BF16 R60, R60, R42, RZ ;  /* 0x0000002a3c3c723c */ /* 0x000fe200000418ff */
[----:B------:R-:W1:Y:S07]  /*dfc0*/  LDSM.16.M88.4 R40, [R9+0x800] ;  /* 0x000800000928783b */ /* 0x000e6e0000000200 */
[C---:B------:R-:W-:Y:S08]  /*dfd0*/  HMMA.16816.F32.BF16 R36, R44.reuse, R12, R36 ;  /* 0x0000000c2c24723c */ /* 0x040ff00000041824 */
[C---:B------:R-:W-:Y:S01]  /*dfe0*/  HMMA.16816.F32.BF16 R32, R44.reuse, R14, R32 ;  /* 0x0000000e2c20723c */ /* 0x040fe20000041820 */
[----:B------:R-:W3:Y:S07]  /*dff0*/  LDSM.16.M88.4 R12, [R9+0x1000] ;  /* 0x00100000090c783b */ /* 0x000eee0000000200 */
        /* <DEDUP_REMOVED lines=8> */
[----:B------:R-:W-:Y:S04]  /*e080*/  LDSM.16.M88.4 R44, [R0+0x1000] ;  /* 0x00100000002c783b */ /* 0x000fe80000000200 */
[----:B------:R-:W-:Y:S03]  /*e090*/  LDSM.16.M88.4 R48, [R194+0x4000] ;  /* 0x00400000c230783b */ /* 0x000fe60000000200 */
[C---:B--2---:R-:W-:Y:S08]  /*e0a0*/  HMMA.16816.F32.BF16 R36, R68.reuse, R4, R36 ;  /* 0x000000044424723c */ /* 0x044ff00000041824 */
[C---:B------:R-:W-:Y:S01]  /*e0b0*/  HMMA.16816.F32.BF16 R32, R68.reuse, R6, R32 ;  /* 0x000000064420723c */ /* 0x040fe20000041820 */
[----:B------:R-:W2:Y:S07]  /*e0c0*/  LDSM.16.M88.4 R4, [R189] ;  /* 0x00000000bd04783b */ /* 0x000eae0000000200 */
[C---:B-1----:R-:W-:Y:S08]  /*e0d0*/  HMMA.16816.F32.BF16 R28, R68.reuse, R40, R28 ;  /* 0x00000028441c723c */ /* 0x042ff0000004181c */
[C---:B------:R-:W-:Y:S01]  /*e0e0*/  HMMA.16816.F32.BF16 R24, R68.reuse, R42, R24 ;  /* 0x0000002a4418723c */ /* 0x040fe20000041818 */
[----:B------:R-:W1:Y:S07]  /*e0f0*/  LDSM.16.M88.4 R40, [R0+0x1800] ;  /* 0x001800000028783b */ /* 0x000e6e0000000200 */
[C---:B---3--:R-:W-:Y:S08]  /*e100*/  HMMA.16816.F32.BF16 R20, R68.reuse, R12, R20 ;  /* 0x0000000c4414723c */ /* 0x048ff00000041814 */
        /* <DEDUP_REMOVED lines=14> */
[----:B------:R-:W-:Y:S07]  /*e1f0*/  LDSM.16.M88.4 R44, [R76+0x2000] ;  /* 0x002000004c2c783b */ /* 0x000fee0000000200 */
[C---:B-1----:R-:W-:Y:S08]  /*e200*/  HMMA.16816.F32.BF16 R64, R4.reuse, R40, R64 ;  /* 0x000000280440723c */ /* 0x042ff00000041840 */
[----:B------:R-:W-:Y:S01]  /*e210*/  HMMA.16816.F32.BF16 R60, R4, R42, R60 ;  /* 0x0000002a043c723c */ /* 0x000fe2000004183c */
[----:B------:R-:W-:Y:S04]  /*e220*/  LDSM.16.M88.4 R4, [R195+0x4000] ;  /* 0x00400000c304783b */ /* 0x000fe80000000200 */
[----:B------:R-:W1:Y:S03]  /*e230*/  LDSM.16.M88.4 R40, [R76+0x2800] ;  /* 0x002800004c28783b */ /* 0x000e660000000200 */
[C---:B---3--:R-:W-:Y:S08]  /*e240*/  HMMA.16816.F32.BF16 R28, R48.reuse, R68, R28 ;  /* 0x00000044301c723c */ /* 0x048ff0000004181c */
[C---:B------:R-:W-:Y:S01]  /*e250*/  HMMA.16816.F32.BF16 R24, R48.reuse, R70, R24 ;  /* 0x000000463018723c */ /* 0x040fe20000041818 */
[----:B------:R-:W-:Y:S07]  /*e260*/  LDSM.16.M88.4 R68, [R9+0x2800] ;  /* 0x002800000944783b */ /* 0x000fee0000000200 */
[C---:B------:R-:W-:Y:S08]  /*e270*/  HMMA.16816.F32.BF16 R36, R48.reuse, R12, R36 ;  /* 0x0000000c3024723c */ /* 0x040ff00000041824 */
[C---:B------:R-:W-:Y:S01]  /*e280*/  HMMA.16816.F32.BF16 R32, R48.reuse, R14, R32 ;  /* 0x0000000e3020723c */ /* 0x040fe20000041820 */
[----:B------:R-:W3:Y:S07]  /*e290*/  LDSM.16.M88.4 R12, [R76+0x3000] ;  /* 0x003000004c0c783b */ /* 0x000eee0000000200 */
[C---:B--2---:R-:W-:Y:S08]  /*e2a0*/  HMMA.16816.F32.BF16 R20, R48.reuse, R56, R20 ;  /* 0x000000383014723c */ /* 0x044ff00000041814 */
[C---:B------:R-:W-:Y:S01]  /*e2b0*/  HMMA.16816.F32.BF16 R16, R48.reuse, R58, R16 ;  /* 0x0000003a3010723c */ /* 0x040fe20000041810 */
[----:B------:R-:W-:Y:S07]  /*e2c0*/  LDSM.16.M88.4 R56, [R9+0x3800] ;  /* 0x003800000938783b */ /* 0x000fee0000000200 */
        /* <DEDUP_REMOVED lines=12> */
[----:B------:R-:W-:Y:S07]  /*e390*/  LDSM.16.M88.4 R12, [R0+0x2000] ;  /* 0x00200000000c783b */ /* 0x000fee0000000200 */
[C---:B------:R-:W-:Y:S08]  /*e3a0*/  HMMA.16816.F32.BF16 R64, R4.reuse, R72, R64 ;  /* 0x000000480440723c */ /* 0x040ff00000041840 */
        /* <DEDUP_REMOVED lines=8> */
[----:B------:R-:W-:Y:S07]  /*e430*/  LDSM.16.M88.4 R68, [R192+0x5800] ;  /* 0x00580000c044783b */ /* 0x000fee0000000200 */
[C---:B------:R-:W-:Y:S08]  /*e440*/  HMMA.16816.F32.BF16 R20, R40.reuse, R48, R20 ;  /* 0x000000302814723c */ /* 0x040ff00000041814 */
[C---:B------:R-:W-:Y:S01]  /*e450*/  HMMA.16816.F32.BF16 R16, R40.reuse, R50, R16 ;  /* 0x000000322810723c */ /* 0x040fe20000041810 */
[----:B------:R-:W3:Y:S07]  /*e460*/  LDSM.16.M88.4 R48, [R0+0x3800] ;  /* 0x003800000030783b */ /* 0x000eee0000000200 */
[C---:B------:R-:W-:Y:S08]  /*e470*/  HMMA.16816.F32.BF16 R64, R40.reuse, R56, R64 ;  /* 0x000000382840723c */ /* 0x040ff00000041840 */
[----:B------:R-:W-:Y:S01]  /*e480*/  HMMA.16816.F32.BF16 R60, R40, R58, R60 ;  /* 0x0000003a283c723c */ /* 0x000fe2000004183c */
[----:B------:R-:W4:Y:S04]  /*e490*/  LDSM.16.M88.4 R40, [R192+0x4000] ;  /* 0x00400000c028783b */ /* 0x000f280000000200 */
[----:B------:R-:W-:Y:S03]  /*e4a0*/  LDSM.16.M88.4 R56, [R195+0x8000] ;  /* 0x00800000c338783b */ /* 0x000fe60000000200 */
        /* <DEDUP_REMOVED lines=10> */
[----:B------:R-:W-:Y:S01]  /*e550*/  HMMA.16816.F32.BF16 R60, R44, R50, R60 ;  /* 0x000000322c3c723c */ /* 0x000fe2000004183c */
[----:B------:R-:W3:Y:S04]  /*e560*/  LDSM.16.M88.4 R44, [R76+0x5000] ;  /* 0x005000004c2c783b */ /* 0x000ee80000000200 */
[----:B------:R-:W1:Y:S03]  /*e570*/  LDSM.16.M88.4 R48, [R76+0x4800] ;  /* 0x004800004c30783b */ /* 0x000e660000000200 */
[C---:B----4-:R-:W-:Y:S08]  /*e580*/  HMMA.16816.F32.BF16 R36, R72.reuse, R40, R36 ;  /* 0x000000284824723c */ /* 0x050ff00000041824 */
[C---:B------:R-:W-:Y:S01]  /*e590*/  HMMA.16816.F32.BF16 R32, R72.reuse, R42, R32 ;  /* 0x0000002a4820723c */ /* 0x040fe20000041820 */
[----:B------:R-:W4:Y:S07]  /*e5a0*/  LDSM.16.M88.4 R40, [R76+0x5800] ;  /* 0x005800004c28783b */ /* 0x000f2e0000000200 */
[C---:B--2---:R-:W-:Y:S08]  /*e5b0*/  HMMA.16816.F32.BF16 R20, R72.reuse, R4, R20 ;  /* 0x000000044814723c */ /* 0x044ff00000041814 */
[C---:B------:R-:W-:Y:S01]  /*e5c0*/  HMMA.16816.F32.BF16 R16, R72.reuse, R6, R16 ;  /* 0x000000064810723c */ /* 0x040fe20000041810 */
[----:B------:R-:W-:Y:S07]  /*e5d0*/  LDSM.16.M88.4 R4, [R9+0x4000] ;  /* 0x004000000904783b */ /* 0x000fee0000000200 */
[C---:B------:R-:W-:Y:S08]  /*e5e0*/  HMMA.16816.F32.BF16 R28, R72.reuse, R12, R28 ;  /* 0x0000000c481c723c */ /* 0x040ff0000004181c */
[C---:B------:R-:W-:Y:S01]  /*e5f0*/  HMMA.16816.F32.BF16 R24, R72.reuse, R14, R24 ;  /* 0x0000000e4818723c */ /* 0x040fe20000041818 */
[----:B------:R-:W2:Y:S07]  /*e600*/  LDSM.16.M88.4 R12, [R190+0x8000] ;  /* 0x00800000be0c783b */ /* 0x000eae0000000200 */
[C---:B------:R-:W-:Y:S08]  /*e610*/  HMMA.16816.F32.BF16 R64, R72.reuse, R68, R64 ;  /* 0x000000444840723c */ /* 0x040ff00000041840 */
[----:B------:R-:W-:Y:S01]  /*e620*/  HMMA.16816.F32.BF16 R60, R72, R70, R60 ;  /* 0x00000046483c723c */ /* 0x000fe2000004183c */
        /* <DEDUP_REMOVED lines=8> */
[C---:B----4-:R-:W-:Y:S01]  /*e6b0*/  HMMA.16816.F32.BF16 R68, R56.reuse, R40, R64 ;  /* 0x000000283844723c */ /* 0x050fe20000041840 */
[----:B------:R-:W-:Y:S07]  /*e6c0*/  LDSM.16.M88.4 R64, [R189+0x8000] ;  /* 0x00800000bd40783b */ /* 0x000fee0000000200 */
[----:B------:R-:W-:Y:S01]  /*e6d0*/  HMMA.16816.F32.BF16 R60, R56, R42, R60 ;  /* 0x0000002a383c723c */ /* 0x000fe2000004183c */
[----:B------:R-:W4:Y:S07]  /*e6e0*/  LDSM.16.M88.4 R40, [R0+0x4800] ;  /* 0x004800000028783b */ /* 0x000f2e0000000200 */
[C---:B--2---:R-:W-:Y:S08]  /*e6f0*/  HMMA.16816.F32.BF16 R36, R12.reuse, R4, R36 ;  /* 0x000000040c24723c */ /* 0x044ff00000041824 */
[----:B------:R-:W-:Y:S01]  /*e700*/  HMMA.16816.F32.BF16 R32, R12, R6, R32 ;  /* 0x000000060c20723c */ /* 0x000fe20000041820 */
[----:B------:R-:W2:Y:S07]  /*e710*/  LDSM.16.M88.4 R4, [R0+0x5000] ;  /* 0x005000000004783b */ /* 0x000eae0000000200 */
[----:B------:R-:W-:Y:S01]  /*e720*/  HMMA.16816.F32.BF16 R24, R56, R50, R24 ;  /* 0x000000323818723c */ /* 0x000fe20000041818 */
[----:B------:R-:W2:Y:S07]  /*e730*/  LDSM.16.M88.4 R48, [R0+0x4000] ;  /* 0x004000000030783b */ /* 0x000eae0000000200 */
[C---:B-1----:R-:W-:Y:S08]  /*e740*/  HMMA.16816.F32.BF16 R28, R12.reuse, R52, R28 ;  /* 0x000000340c1c723c */ /* 0x042ff0000004181c */
[C---:B---3--:R-:W-:Y:S08]  /*e750*/  HMMA.16816.F32.BF16 R20, R12.reuse, R44, R20 ;  /* 0x0000002c0c14723c */ /* 0x048ff00000041814 */
[----:B------:R-:W-:Y:S08]  /*e760*/  HMMA.16816.F32.BF16 R24, R12, R54, R24 ;  /* 0x000000360c18723c */ /* 0x000ff00000041818 */
[C---:B----4-:R-:W-:Y:S07]  /*e770*/  HMMA.16816.F32.BF16 R28, R64.reuse, R40, R28 ;  /* 0x00000028401c723c */ /* 0x050fee000004181c */
[----:B------:R-:W-:Y:S01]  /*e780*/  SHF.R.S32.HI R40, RZ, 0x1f, R3 ;  /* 0x0000001fff287819 */ /* 0x000fe20000011403 */
[C---:B--2---:R-:W-:Y:S07]  /*e790*/  HMMA.16816.F32.BF16 R20, R64.reuse, R4, R20 ;  /* 0x000000044014723c */ /* 0x044fee0000041814 */
[----:B------:R-:W-:Y:S01]  /*e7a0*/  LEA.HI R4, R40, R3, RZ, 0x2 ;  /* 0x0000000328047211 */ /* 0x000fe200078f10ff */
[----:B------:R-:W-:Y:S03]  /*e7b0*/  HMMA.16816.F32.BF16 R36, R64, R48, R36 ;  /* 0x000000304024723c */ /* 0x000fe60000041824 */
[----:B------:R-:W-:-:S05]  /*e7c0*/  LOP3.LUT R4, R4, 0x7ffffffc, RZ, 0xc0, !PT ;  /* 0x7ffffffc04047812 */ /* 0x000fca00078ec0ff */
[----:B------:R-:W-:Y:S01]  /*e7d0*/  HMMA.16816.F32.BF16 R16, R12, R46, R16 ;  /* 0x0000002e0c10723c */ /* 0x000fe20000041810 */
[----:B------:R-:W-:-:S04]  /*e7e0*/  IMAD.IADD R3, R3, 0x1, -R4 ;  /* 0x0000000103037824 */ /* 0x000fc800078e0a04 */
[----:B------:R-:W-:-:S03]  /*e7f0*/  IMAD.SHL.U32 R3, R3, 0x2, RZ ;  /* 0x0000000203037824 */ /* 0x000fc600078e00ff */
[----:B------:R-:W-:Y:S01]  /*e800*/  HMMA.16816.F32.BF16 R68, R12, R72, R68 ;  /* 0x000000480c44723c */ /* 0x000fe20000041844 */
[----:B------:R-:W-:-:S05]  /*e810*/  IMAD.IADD R3, R8, 0x1, -R3 ;  /* 0x0000000108037824 */ /* 0x000fca00078e0a03 */
[C---:B------:R-:W-:Y:S02]  /*e820*/  ISETP.GT.AND P1, PT, R3.reuse, RZ, PT ;  /* 0x000000ff0300720c */ /* 0x040fe40003f24270 */
[----:B------:R-:W-:Y:S01]  /*e830*/  HMMA.16816.F32.BF16 R60, R12, R74, R60 ;  /* 0x0000004a0c3c723c */ /* 0x000fe2000004183c */
[----:B------:R-:W1:Y:S01]  /*e840*/  LDSM.16.M88.4 R12, [R0+0x5800] ;  /* 0x00580000000c783b */ /* 0x000e620000000200 */
[----:B------:R-:W-:Y:S01]  /*e850*/  ISETP.GT.AND P0, PT, R3, 0x1, PT ;  /* 0x000000010300780c */ /* 0x000fe20003f04270 */
[----:B------:R-:W-:-:S04]  /*e860*/  DEPBAR.LE SB0, 0x2 ;  /* 0x000080800000791a */ /* 0x000fc80000000000 */
[----:B------:R-:W-:Y:S01]  /*e870*/  ISETP.GT.AND P2, PT, R3, 0x8, PT ;  /* 0x000000080300780c */ /* 0x000fe20003f44270 */
[C---:B------:R-:W-:Y:S01]  /*e880*/  HMMA.16816.F32.BF16 R32, R64.reuse, R50, R32 ;  /* 0x000000324020723c */ /* 0x040fe20000041820 */
[----:B------:R-:W-:Y:S01]  /*e890*/  FSEL R5, R36, -INF , P1 ;  /* 0xff80000024057808 */ /* 0x000fe20000800000 */
[----:B------:R-:W-:Y:S01]  /*e8a0*/  BAR.SYNC.DEFER_BLOCKING 0x0 ;  /* 0x0000000000007b1d */ /* 0x000fe20000010000 */
[----:B------:R-:W-:Y:S02]  /*e8b0*/  FSEL R40, R37, -INF , P0 ;  /* 0xff80000025287808 */ /* 0x000fe40000000000 */
[----:B------:R-:W-:Y:S02]  /*e8c0*/  FSEL R36, R39, -INF , P0 ;  /* 0xff80000027247808 */ /* 0x000fe40000000000 */
[----:B------:R-:W-:Y:S01]  /*e8d0*/  ISETP.GT.AND P0, PT, R3, 0x9, PT ;  /* 0x000000090300780c */ /* 0x000fe20003f04270 */
[----:B------:R-:W-:Y:S01]  /*e8e0*/  HMMA.16816.F32.BF16 R24, R64, R42, R24 ;  /* 0x0000002a4018723c */ /* 0x000fe20000041818 */
[----:B------:R-:W-:-:S02]  /*e8f0*/  FSEL R38, R38, -INF , P1 ;  /* 0xff80000026267808 */ /* 0x000fc40000800000 */
[C---:B------:R-:W-:Y:S02]  /*e900*/  ISETP.GT.AND P1, PT, R3.reuse, 0x10, PT ;  /* 0x000000100300780c */ /* 0x040fe40003f24270 */
[----:B------:R-:W-:Y:S02]  /*e910*/  FMNMX.FTZ R9, R38, R36, !PT ;  /* 0x0000002426097209 */ /* 0x000fe40007810000 */
[----:B------:R-:W-:Y:S01]  /*e920*/  FSEL R30, R30, -INF , P1 ;  /* 0xff8000001e1e7808 */ /* 0x000fe20000800000 */
[----:B------:R-:W-:Y:S01]  /*e930*/  HMMA.16816.F32.BF16 R16, R64, R6, R16 ;  /* 0x000000064010723c */ /* 0x000fe20000041810 */
[C---:B------:R-:W-:Y:S02]  /*e940*/  ISETP.GT.AND P4, PT, R3.reuse, 0x29, PT ;  /* 0x000000290300780c */ /* 0x040fe40003f84270 */
[----:B------:R-:W-:-:S04]  /*e950*/  ISETP.GT.AND P3, PT, R3, 0x30, PT ;  /* 0x000000300300780c */ /* 0x000fc80003f64270 */
[----:B------:R-:W-:Y:S02]  /*e960*/  FMNMX.FTZ R7, R5, R40, !PT ;  /* 0x0000002805077209 */ /* 0x000fe40007810000 */
[----:B------:R-:W-:Y:S01]  /*e970*/  FSEL R44, R32, -INF , P2 ;  /* 0xff800000202c7808 */ /* 0x000fe20001000000 */
[----:B-----5:R-:W-:Y:S01]  /*e980*/  LDSM.16.MT88.4 R84, [R147+0x2000] ;  /* 0x002000009354783b */ /* 0x020fe20000004200 */
[----:B------:R-:W-:Y:S02]  /*e990*/  FSEL R42, R33, -INF , P0 ;  /* 0xff800000212a7808 */ /* 0x000fe40000000000 */
[----:B------:R-:W-:Y:S01]  /*e9a0*/  FMNMX.FTZ R7, R44, R7, !PT ;  /* 0x000000072c077209 */ /* 0x000fe20007810000 */
[----:B------:R-:W-:Y:S01]  /*e9b0*/  LDSM.16.MT88.4 R128, [R188] ;  /* 0x00000000bc80783b */ /* 0x000fe20000004200 */
[----:B------:R-:W-:Y:S02]  /*e9c0*/  FSEL R32, R35, -INF , P0 ;  /* 0xff80000023207808 */ /* 0x000fe40000000000 */
[----:B------:R-:W-:Y:S01]  /*e9d0*/  ISETP.GT.AND P0, PT, R3, 0x11, PT ;  /* 0x000000110300780c */ /* 0x000fe20003f04270 */
[----:B-1----:R-:W-:Y:S01]  /*e9e0*/  HMMA.16816.F32.BF16 R68, R64, R12, R68 ;  /* 0x0000000c4044723c */ /* 0x002fe20000041844 */
[----:B------:R-:W-:Y:S01]  /*e9f0*/  FSEL R6, R28, -INF , P1 ;  /* 0xff8000001c067808 */ /* 0x000fe20000800000 */
[----:B------:R-:W-:Y:S01]  /*ea00*/  LDSM.16.MT88.4 R52, [R147] ;  /* 0x000000009334783b */ /* 0x000fe20000004200 */
[----:B------:R-:W-:-:S02]  /*ea10*/  FMNMX.FTZ R7, R42, R7, !PT ;  /* 0x000000072a077209 */ /* 0x000fc40007810000 */
[----:B------:R-:W-:Y:S01]  /*ea20*/  FSEL R4, R29, -INF , P0 ;  /* 0xff8000001d047808 */ /* 0x000fe20000000000 */
[----:B------:R-:W-:Y:S01]  /*ea30*/  LDSM.16.MT88.4 R76, [R177+0x2000] ;  /* 0x00200000b14c783b */ /* 0x000fe20000004200 */
[----:B------:R-:W-:Y:S01]  /*ea40*/  ISETP.GT.AND P1, PT, R3, 0x18, PT ;  /* 0x000000180300780c */ /* 0x000fe20003f24270 */
[----:B------:R-:W-:Y:S01]  /*ea50*/  HMMA.16816.F32.BF16 R60, R64, R14, R60 ;  /* 0x0000000e403c723c */ /* 0x000fe2000004183c */
[----:B------:R-:W-:Y:S01]  /*ea60*/  FMNMX.FTZ R7, R6, R7, !PT ;  /* 0x0000000706077209 */ /* 0x000fe20007810000 */
[----:B------:R-:W-:Y:S01]  /*ea70*/  LDSM.16.MT88.4 R92, [R170+0x2000] ;  /* 0x00200000aa5c783b */ /* 0x000fe20000004200 */
[----:B------:R-:W-:Y:S02]  /*ea80*/  FSEL R28, R31, -INF , P0 ;  /* 0xff8000001f1c7808 */ /* 0x000fe40000000000 */
[----:B------:R-:W-:Y:S01]  /*ea90*/  ISETP.GT.AND P0, PT, R3, 0x19, PT ;  /* 0x000000190300780c */ /* 0x000fe20003f04270 */
[----:B------:R-:W-:Y:S01]  /*eaa0*/  LDSM.16.MT88.4 R100, [R188+0x4000] ;  /* 0x00400000bc64783b */ /* 0x000fe20000004200 */
[----:B------:R-:W-:-:S02]  /*eab0*/  FSEL R24, R24, -INF , P1 ;  /* 0xff80000018187808 */ /* 0x000fc40000800000 */
[----:B------:R-:W-:Y:S01]  /*eac0*/  FMNMX.FTZ R7, R4, R7, !PT ;  /* 0x0000000704077209 */ /* 0x000fe20007810000 */
[----:B------:R-:W-:Y:S01]  /*ead0*/  LDSM.16.MT88.4 R108, [R177+0x4000] ;  /* 0x00400000b16c783b */ /* 0x000fe20000004200 */
[----:B------:R-:W-:Y:S02]  /*eae0*/  FSEL R34, R34, -INF , P2 ;  /* 0xff80000022227808 */ /* 0x000fe40001000000 */
[----:B------:R-:W-:Y:S01]  /*eaf0*/  ISETP.GT.AND P2, PT, R3, 0x20, PT ;  /* 0x000000200300780c */ /* 0x000fe20003f44270 */
[----:B------:R-:W-:Y:S01]  /*eb00*/  LDSM.16.MT88.4 R112, [R147+0x4000] ;  /* 0x004000009370783b */ /* 0x000fe20000004200 */
[----:B------:R-:W-:Y:S02]  /*eb10*/  FSEL R0, R25, -INF , P0 ;  /* 0xff80000019007808 */ /* 0x000fe40000000000 */
[----:B------:R-:W-:Y:S01]  /*eb20*/  FMNMX.FTZ R7, R24, R7, !PT ;  /* 0x0000000718077209 */ /* 0x000fe20007810000 */
[----:B------:R-:W-:Y:S01]  /*eb30*/  LDSM.16.MT88.4 R148, [R177+0x800] ;  /* 0x00080000b194783b */ /* 0x000fe20000004200 */
[----:B------:R-:W-:-:S02]  /*eb40*/  FMNMX.FTZ R9, R34, R9, !PT ;  /* 0x0000000922097209 */ /* 0x000fc40007810000 */
[----:B------:R-:W-:Y:S02]  /*eb50*/  FSEL R12, R27, -INF , P0 ;  /* 0xff8000001b0c7808 */ /* 0x000fe40000000000 */
[----:B------:R-:W-:Y:S02]  /*eb60*/  ISETP.GT.AND P0, PT, R3, 0x21, PT ;  /* 0x000000210300780c */ /* 0x000fe40003f04270 */
        /* <DEDUP_REMOVED lines=22> */
[----:B------:R-:W-:-:S02]  /*ecd0*/  FMNMX.FTZ R7, R198, R7, !PT ;  /* 0x00000007c6077209 */ /* 0x000fc40007810000 */
[----:B------:R-:W-:Y:S02]  /*ece0*/  FMNMX.FTZ R9, R178, R9, !PT ;  /* 0x00000009b2097209 */ /* 0x000fe40007810000 */
[----:B------:R-:W-:Y:S02]  /*ecf0*/  FSEL R224, R18, -INF , P0 ;  /* 0xff80000012e07808 */ /* 0x000fe40000000000 */
[C---:B------:R-:W-:Y:S02]  /*ed00*/  ISETP.GT.AND P1, PT, R3.reuse, 0x38, PT ;  /* 0x000000380300780c */ /* 0x040fe40003f24270 */
[----:B------:R-:W-:Y:S02]  /*ed10*/  ISETP.GT.AND P0, PT, R3, 0x39, PT ;  /* 0x000000390300780c */ /* 0x000fe40003f04270 */
[----:B------:R-:W-:Y:S02]  /*ed20*/  FMNMX.FTZ R3, R196, R7, !PT ;  /* 0x00000007c4037209 */ /* 0x000fe40007810000 */
[----:B------:R-:W-:-:S02]  /*ed30*/  FMNMX.FTZ R7, R230, R9, !PT ;  /* 0x00000009e6077209 */ /* 0x000fc40007810000 */
[----:B------:R-:W-:Y:S02]  /*ed40*/  FSEL R184, R19, -INF , P4 ;  /* 0xff80000013b87808 */ /* 0x000fe40002000000 */
[----:B------:R-:W-:Y:S02]  /*ed50*/  FMNMX.FTZ R7, R224, R7, !PT ;  /* 0x00000007e0077209 */ /* 0x000fe40007810000 */
[----:B------:R-:W-:Y:S02]  /*ed60*/  FSEL R180, R70, -INF , P3 ;  /* 0xff80000046b47808 */ /* 0x000fe40001800000 */
[----:B------:R-:W-:Y:S02]  /*ed70*/  FMNMX.FTZ R7, R184, R7, !PT ;  /* 0x00000007b8077209 */ /* 0x000fe40007810000 */
[----:B------:R-:W-:Y:S02]  /*ed80*/  FSEL R186, R60, -INF , P1 ;  /* 0xff8000003cba7808 */ /* 0x000fe40000800000 */
[----:B------:R-:W-:-:S02]  /*ed90*/  FSEL R154, R71, -INF , P2 ;  /* 0xff800000479a7808 */ /* 0x000fc40001000000 */
[----:B------:R-:W-:Y:S01]  /*eda0*/  FMNMX.FTZ R7, R180, R7, !PT ;  /* 0x00000007b4077209 */ /* 0x000fe20007810000 */
[----:B------:R-:W-:Y:S01]  /*edb0*/  LDSM.16.MT88.4 R68, [R188+0x2000] ;  /* 0x00200000bc44783b */ /* 0x000fe20000004200 */
[----:B------:R-:W-:Y:S02]  /*edc0*/  FSEL R182, R61, -INF , P0 ;  /* 0xff8000003db67808 */ /* 0x000fe40000000000 */
[----:B------:R-:W-:Y:S02]  /*edd0*/  FMNMX.FTZ R3, R186, R3, !PT ;  /* 0x00000003ba037209 */ /* 0x000fe40007810000 */
[----:B------:R-:W-:Y:S02]  /*ede0*/  FSEL R152, R62, -INF , P1 ;  /* 0xff8000003e987808 */ /* 0x000fe40000800000 */
[----:B------:R-:W-:Y:S02]  /*edf0*/  FMNMX.FTZ R7, R154, R7, !PT ;  /* 0x000000079a077209 */ /* 0x000fe40007810000 */
[----:B------:R-:W-:-:S02]  /*ee00*/  FMNMX.FTZ R3, R182, R3, !PT ;  /* 0x00000003b6037209 */ /* 0x000fc40007810000 */
[----:B------:R-:W-:Y:S02]  /*ee10*/  FSEL R176, R63, -INF , P0 ;  /* 0xff8000003fb07808 */ /* 0x000fe40000000000 */
[----:B------:R-:W-:Y:S01]  /*ee20*/  FMNMX.FTZ R7, R152, R7, !PT ;  /* 0x0000000798077209 */ /* 0x000fe20007810000 */
[----:B------:R-:W1:Y:S03]  /*ee30*/  SHFL.BFLY PT, R8, R3, 0x2, 0x1f ;  /* 0x0c401f0003087f89 */ /* 0x000e6600000e0000 */
[----:B------:R-:W-:Y:S01]  /*ee40*/  FMNMX.FTZ R9, R176, R7, !PT ;  /* 0x00000007b0097209 */ /* 0x000fe20007810000 */
[----:B------:R-:W-:Y:S04]  /*ee50*/  LDSM.16.MT88.4 R60, [R214] ;  /* 0x00000000d63c783b */ /* 0x000fe80000004200 */
        /* <DEDUP_REMOVED lines=9> */
[----:B------:R-:W-:Y:S01]  /*eef0*/  FSEL R153, R153, RZ, P0 ;  /* 0x000000ff99997208 */ /* 0x000fe20000000000 */
[----:B------:R-:W-:Y:S01]  /*ef00*/  LDSM.16.MT88.4 R16, [R170+0x2800] ;  /* 0x00280000aa10783b */ /* 0x000fe20000004200 */
[C---:B------:R-:W-:Y:S01]  /*ef10*/  FSETP.NEU.FTZ.AND P0, PT, R3.reuse, -INF , PT ;  /* 0xff8000000300780b */ /* 0x040fe20003f1d000 */
[----:B------:R-:W-:Y:S02]  /*ef20*/  FMUL.FTZ R175, R3, c[0x0][0x2d0] ;  /* 0x0000b40003af7a20 */ /* 0x000fe40000410000 */
[--C-:B------:R-:W-:Y:S02]  /*ef30*/  FFMA.FTZ R169, R5, c[0x0][0x2d0], -R153.reuse ;  /* 0x0000b40005a97a23 */ /* 0x100fe40000010899 */
[--C-:B------:R-:W-:Y:S01]  /*ef40*/  FFMA.FTZ R168, R40, c[0x0][0x2d0], -R153.reuse ;  /* 0x0000b40028a87a23 */ /* 0x100fe20000010899 */
[----:B------:R-:W-:Y:S01]  /*ef50*/  FSEL R175, R175, RZ, P0 ;  /* 0x000000ffafaf7208 */ /* 0x000fe20000000000 */
[--C-:B------:R-:W-:Y:S02]  /*ef60*/  FFMA.FTZ R167, R44, c[0x0][0x2d0], -R153.reuse ;  /* 0x0000b4002ca77a23 */ /* 0x100fe40000010899 */
[----:B------:R-:W-:Y:S01]  /*ef70*/  FFMA.FTZ R162, R42, c[0x0][0x2d0], -R153 ;  /* 0x0000b4002aa27a23 */ /* 0x000fe20000010899 */
[----:B------:R-:W1:Y:S01]  /*ef80*/  LDSM.16.MT88.4 R44, [R177] ;  /* 0x00000000b12c783b */ /* 0x000e620000004200 */
[--C-:B------:R-:W-:Y:S01]  /*ef90*/  FFMA.FTZ R166, R38, c[0x0][0x2d0], -R175.reuse ;  /* 0x0000b40026a67a23 */ /* 0x100fe200000108af */
[----:B------:R-:W-:Y:S01]  /*efa0*/  MUFU.EX2 R169, R169 ;  /* 0x000000a900a97308 */ /* 0x000fe20000000800 */
[----:B------:R-:W-:-:S02]  /*efb0*/  FFMA.FTZ R165, R36, c[0x0][0x2d0], -R175 ;  /* 0x0000b40024a57a23 */ /* 0x000fc400000108af */
[--C-:B------:R-:W-:Y:S01]  /*efc0*/  FFMA.FTZ R164, R34, c[0x0][0x2d0], -R175.reuse ;  /* 0x0000b40022a47a23 */ /* 0x100fe200000108af */
[----:B------:R-:W-:Y:S01]  /*efd0*/  LDSM.16.MT88.4 R36, [R147+0x800] ;  /* 0x000800009324783b */ /* 0x000fe20000004200 */
[----:B------:R-:W-:Y:S02]  /*efe0*/  FFMA.FTZ R161, R32, c[0x0][0x2d0], -R175 ;  /* 0x0000b40020a17a23 */ /* 0x000fe400000108af */
[--C-:B------:R-:W-:Y:S01]  /*eff0*/  FFMA.FTZ R163, R6, c[0x0][0x2d0], -R153.reuse ;  /* 0x0000b40006a37a23 */ /* 0x100fe20000010899 */
[----:B------:R-:W2:Y:S01]  /*f000*/  MUFU.EX2 R168, R168 ;  /* 0x000000a800a87308 */ /* 0x000ea20000000800 */
[----:B------:R-:W-:Y:S01]  /*f010*/  FFMA.FTZ R158, R4, c[0x0][0x2d0], -R153 ;  /* 0x0000b400049e7a23 */ /* 0x000fe20000010899 */
[----:B------:R-:W-:Y:S01]  /*f020*/  LDSM.16.MT88.4 R32, [R170+0x800] ;  /* 0x00080000aa20783b */ /* 0x000fe20000004200 */
[--C-:B------:R-:W-:Y:S02]  /*f030*/  FFMA.FTZ R160, R14, c[0x0][0x2d0], -R175.reuse ;  /* 0x0000b4000ea07a23 */ /* 0x100fe400000108af */
[----:B------:R-:W-:Y:S01]  /*f040*/  FFMA.FTZ R9, R12, c[0x0][0x2d0], -R175 ;  /* 0x0000b4000c097a23 */ /* 0x000fe200000108af */
[----:B------:R-:W3:Y:S01]  /*f050*/  LDSM.16.MT88.4 R4, [R214+0x4000] ;  /* 0x00400000d604783b */ /* 0x000ee20000004200 */
[--C-:B------:R-:W-:Y:S01]  /*f060*/  FFMA.FTZ R157, R24, c[0x0][0x2d0], -R153.reuse ;  /* 0x0000b400189d7a23 */ /* 0x100fe20000010899 */
[----:B------:R-:W-:Y:S01]  /*f070*/  MUFU.EX2 R167, R167 ;  /* 0x000000a700a77308 */ /* 0x000fe20000000800 */
[----:B------:R-:W-:Y:S01]  /*f080*/  FFMA.FTZ R0, R0, c[0x0][0x2d0], -R153 ;  /* 0x0000b40000007a23 */ /* 0x000fe20000010899 */
[----:B------:R-:W4:Y:S01]  /*f090*/  LDSM.16.MT88.4 R12, [R188+0x2800] ;  /* 0x00280000bc0c783b */ /* 0x000f220000004200 */
[----:B------:R-:W-:-:S02]  /*f0a0*/  FFMA.FTZ R159, R30, c[0x0][0x2d0], -R175 ;  /* 0x0000b4001e9f7a23 */ /* 0x000fc400000108af */
[----:B------:R-:W-:Y:S01]  /*f0b0*/  FFMA.FTZ R156, R28, c[0x0][0x2d0], -R175 ;  /* 0x0000b4001c9c7a23 */ /* 0x000fe200000108af */
[----:B------:R-:W1:Y:S01]  /*f0c0*/  LDSM.16.MT88.4 R24, [R188+0x800] ;  /* 0x00080000bc18783b */ /* 0x000e620000004200 */
[--C-:B------:R-:W-:Y:S01]  /*f0d0*/  FFMA.FTZ R171, R174, c[0x0][0x2d0], -R153.reuse ;  /* 0x0000b400aeab7a23 */ /* 0x100fe20000010899 */
[----:B------:R-:W3:Y:S01]  /*f0e0*/  MUFU.EX2 R162, R162 ;  /* 0x000000a200a27308 */ /* 0x000ee20000000800 */
[----:B--2---:R-:W-:Y:S01]  /*f0f0*/  F2FP.BF16.PACK_AB R116, R168, R169 ;  /* 0x000000a9a874723e */ /* 0x004fe200000010ff */
[----:B------:R-:W-:Y:S01]  /*f100*/  LDSM.16.MT88.4 R28, [R177+0x2800] ;  /* 0x00280000b11c783b */ /* 0x000fe20000004200 */
[--C-:B------:R-:W-:Y:S02]  /*f110*/  FFMA.FTZ R174, R234, c[0x0][0x2d0], -R153.reuse ;  /* 0x0000b400eaae7a23 */ /* 0x100fe40000010899 */
[--C-:B------:R-:W-:Y:S02]  /*f120*/  FFMA.FTZ R172, R172, c[0x0][0x2d0], -R153.reuse ;  /* 0x0000b400acac7a23 */ /* 0x100fe40000010899 */
[----:B------:R-:W-:Y:S01]  /*f130*/  FFMA.FTZ R173, R232, c[0x0][0x2d0], -R153 ;  /* 0x0000b400e8ad7a23 */ /* 0x000fe20000010899 */
[----:B------:R-:W-:Y:S01]  /*f140*/  MUFU.EX2 R166, R166 ;  /* 0x000000a600a67308 */ /* 0x000fe20000000800 */
[----:B------:R-:W-:-:S02]  /*f150*/  FFMA.FTZ R178, R178, c[0x0][0x2d0], -R175 ;  /* 0x0000b400b2b27a23 */ /* 0x000fc400000108af */
[--C-:B------:R-:W-:Y:S02]  /*f160*/  FFMA.FTZ R179, R230, c[0x0][0x2d0], -R175.reuse ;  /* 0x0000b400e6b37a23 */ /* 0x100fe400000108af */
[--C-:B------:R-:W-:Y:S02]  /*f170*/  FFMA.FTZ R181, R224, c[0x0][0x2d0], -R175.reuse ;  /* 0x0000b400e0b57a23 */ /* 0x100fe400000108af */
[----:B------:R-:W-:Y:S01]  /*f180*/  FFMA.FTZ R184, R184, c[0x0][0x2d0], -R175 ;  /* 0x0000b400b8b87a23 */ /* 0x000fe200000108af */
[----:B------:R-:W2:Y:S01]  /*f190*/  MUFU.EX2 R165, R165 ;  /* 0x000000a500a57308 */ /* 0x000ea20000000800 */
[----:B---3--:R-:W-:Y:S01]  /*f1a0*/  F2FP.BF16.PACK_AB R118, R162, R167 ;  /* 0x000000a7a276723e */ /* 0x008fe200000010ff */
[--C-:B------:R-:W-:Y:S02]  /*f1b0*/  FFMA.FTZ R185, R186, c[0x0][0x2d0], -R153.reuse ;  /* 0x0000b400bab97a23 */ /* 0x100fe40000010899 */
[--C-:B------:R-:W-:Y:S02]  /*f1c0*/  FFMA.FTZ R183, R198, c[0x0][0x2d0], -R153.reuse ;  /* 0x0000b400c6b77a23 */ /* 0x100fe40000010899 */
[----:B------:R-:W-:-:S02]  /*f1d0*/  FFMA.FTZ R196, R196, c[0x0][0x2d0], -R153 ;  /* 0x0000b400c4c47a23 */ /* 0x000fc40000010899 */
[----:B------:R-:W-:Y:S01]  /*f1e0*/  MUFU.EX2 R164, R164 ;  /* 0x000000a400a47308 */ /* 0x000fe20000000800 */
[----:B------:R-:W-:Y:S02]  /*f1f0*/  FFMA.FTZ R182, R182, c[0x0][0x2d0], -R153 ;  /* 0x0000b400b6b67a23 */ /* 0x000fe40000010899 */
[--C-:B------:R-:W-:Y:S02]  /*f200*/  FFMA.FTZ R180, R180, c[0x0][0x2d0], -R175.reuse ;  /* 0x0000b400b4b47a23 */ /* 0x100fe400000108af */
[--C-:B------:R-:W-:Y:S02]  /*f210*/  FFMA.FTZ R187, R154, c[0x0][0x2d0], -R175.reuse ;  /* 0x0000b4009abb7a23 */ /* 0x100fe400000108af */
[--C-:B------:R-:W-:Y:S01]  /*f220*/  FFMA.FTZ R186, R152, c[0x0][0x2d0], -R175.reuse ;  /* 0x0000b40098ba7a23 */ /* 0x100fe200000108af */
[----:B------:R-:W3:Y:S01]  /*f230*/  MUFU.EX2 R161, R161 ;  /* 0x000000a100a17308 */ /* 0x000ee20000000800 */
[----:B--2---:R-:W-:Y:S01]  /*f240*/  F2FP.BF16.PACK_AB R117, R165, R166 ;  /* 0x000000a6a575723e */ /* 0x004fe200000010ff */
[----:B------:R-:W-:Y:S01]  /*f250*/  FFMA.FTZ R225, R176, c[0x0][0x2d0], -R175 ;  /* 0x0000b400b0e17a23 */ /* 0x000fe200000108af */
[----:B------:R-:W-:Y:S01]  /*f260*/  LDSM.16.MT88.4 R152, [R177+0x3800] ;  /* 0x00380000b198783b */ /* 0x000fe20000004200 */
[----:B------:R-:W-:-:S02]  /*f270*/  FADD.FTZ R168, R169, R168 ;  /* 0x000000a8a9a87221 */ /* 0x000fc40000010000 */
[----:B------:R-:W-:Y:S02]  /*f280*/  FADD.FTZ R165, R166, R165 ;  /* 0x000000a5a6a57221 */ /* 0x000fe40000010000 */
[----:B------:R-:W-:Y:S01]  /*f290*/  MUFU.EX2 R163, R163 ;  /* 0x000000a300a37308 */ /* 0x000fe20000000800 */
[----:B------:R-:W-:-:S04]  /*f2a0*/  FADD.FTZ R167, R167, R168 ;  /* 0x000000a8a7a77221 */ /* 0x000fc80000010000 */
[----:B------:R-:W-:Y:S01]  /*f2b0*/  FADD.FTZ R162, R162, R167 ;  /* 0x000000a7a2a27221 */ /* 0x000fe20000010000 */
[----:B---3--:R-:W-:Y:S02]  /*f2c0*/  F2FP.BF16.PACK_AB R119, R161, R164 ;  /* 0x000000a4a177723e */ /* 0x008fe400000010ff */
        /* <DEDUP_REMOVED lines=104> */
[----:B------:R-:W-:Y:S01]  /*f950*/  FADD.FTZ R178, R179, R178 ;  /* 0x000000b2b3b27221 */ /* 0x000fe20000010000 */
[----:B------:R-:W-:Y:S01]  /*f960*/  IADD3 R0, R2, -0x3, RZ ;  /* 0xfffffffd02007810 */ /* 0x000fe20007ffe0ff */
[----:B------:R-:W-:-:S02]  /*f970*/  FADD.FTZ R172, R172, R171 ;  /* 0x000000abacac7221 */ /* 0x000fc40000010000 */
[----:B------:R-:W-:Y:S01]  /*f980*/  FADD.FTZ R181, R181, R178 ;  /* 0x000000b2b5b57221 */ /* 0x000fe20000010000 */
[----:B------:R-:W-:Y:S01]  /*f990*/  ISETP.GE.AND P0, PT, R0, R221, PT ;  /* 0x000000dd0000720c */ /* 0x000fe20003f06270 */
        /* <DEDUP_REMOVED lines=80> */
[----:B------:R-:W-:Y:S01]  /*fea0*/  IMAD.WIDE.U32 R6, R0, c[0x0][0x1e0], RZ ;  /* 0x0000780000067a25 */ /* 0x000fe200078e00ff */
[----:B------:R-:W-:-:S03]  /*feb0*/  ISETP.NE.AND P5, PT, R222, RZ, PT ;  /* 0x000000ffde00720c */ /* 0x000fc60003fa5270 */
        /* <DEDUP_REMOVED lines=21> */
.L_x_3926:
[----:B------:R-:W-:Y:S05]  /*10010*/  BSYNC B0 ;  /* 0x0000000000007941 */ /* 0x000fea0003800000 */
.L_x_3925:
        /* <DEDUP_REMOVED lines=8> */
.L_x_3928:
        /* <DEDUP_REMOVED lines=13> */
[----:B------:R-:W-:Y:S01]  /*10170*/  @!P1 SHF.L.U32 R169, R36, 0x6, RZ ;  /* 0x0000000624a99819 */ /* 0x000fe200000006ff */
[----:B------:R-:W-:Y:S01]  /*10180*/  @!P1 IMAD R180, R223, 0x6000, R10 ;  /* 0x00006000dfb49824 */ /* 0x000fe200078e020a */
[----:B------:R-:W-:Y:S01]  /*10190*/  @!P1 ISETP.GE.AND P2, PT, R208, c[0x0][0x1d4], PT ;  /* 0x00007500d0009a0c */ /* 0x000fe20003f46270 */
[----:B------:R-:W-:Y:S01]  /*101a0*/  LDSM.16.M88.4 R148, [R194] ;  /* 0x00000000c294783b */ /* 0x000fe20000000200 */
[----:B------:R-:W-:Y:S05]  /*101b0*/  @!P1 IMAD R3, R230, c[0x0][0x20c], R3 ;  /* 0x00008300e6039a24 */ /* 0x000fea00078e0203 */
[----:B------:R-:W-:Y:S02]  /*101c0*/  @!P1 IADD3 R168, R37, R3, RZ ;  /* 0x0000000325a89210 */ /* 0x000fe40007ffe0ff */
[----:B------:R-:W2:Y:S01]  /*101d0*/  LDSM.16.M88.4 R152, [R184] ;  /* 0x00000000b898783b */ /* 0x000ea20000000200 */
[----:B------:R-:W-:Y:S02]  /*101e0*/  @!P1 MOV R37, c[0x0][0x20c] ;  /* 0x0000830000259a02 */ /* 0x000fe40000000f00 */
[----:B------:R-:W-:Y:S02]  /*101f0*/  @!P1 SHF.L.U64.HI R168, R36, 0x6, R168 ;  /* 0x0000000624a89819 */ /* 0x000fe400000102a8 */
[C---:B------:R-:W-:Y:S03]  /*10200*/  @!P1 LEA R3, P0, R2.reuse, R169, 0x5 ;  /* 0x000000a902039211 */ /* 0x040fe600078028ff */
[----:B------:R-:W3:Y:S01]  /*10210*/  LDSM.16.M88.4 R156, [R184+0x800] ;  /* 0x00080000b89c783b */ /* 0x000ee20000000200 */
[----:B------:R-:W-:Y:S02]  /*10220*/  @!P1 IADD3 R3, P5, R3, R226, RZ ;  /* 0x000000e203039210 */ /* 0x000fe40007fbe0ff */
[----:B------:R-:W-:Y:S02]  /*10230*/  @!P1 LEA.HI.X R2, R2, R168, R37, 0x5, P0 ;  /* 0x000000a802029211 */ /* 0x000fe400000f2c25 */
[----:B------:R-:W-:Y:S02]  /*10240*/  @!P1 LEA R182, P4, R3, c[0x0][0x1f8], 0x1 ;  /* 0x00007e0003b69a11 */ /* 0x000fe400078808ff */
[----:B------:R-:W-:Y:S01]  /*10250*/  @!P1 IADD3 R169, P0, R169, R226, RZ ;  /* 0x000000e2a9a99210 */ /* 0x000fe20007f1e0ff */
[----:B------:R-:W4:Y:S01]  /*10260*/  LDSM.16.M88.4 R160, [R184+0x1000] ;  /* 0x00100000b8a0783b */ /* 0x000f220000000200 */
[-C--:B------:R-:W-:Y:S02]  /*10270*/  @!P1 IADD3.X R170, R2, R219.reuse, RZ, P5, !PT ;  /* 0x000000db02aa9210 */ /* 0x080fe40002ffe4ff */
[----:B------:R-:W-:Y:S02]  /*10280*/  @!P1 LEA R176, P6, R169, c[0x0][0x1f8], 0x1 ;  /* 0x00007e00a9b09a11 */ /* 0x000fe400078c08ff */
[----:B------:R-:W-:Y:S02]  /*10290*/  @!P1 IADD3.X R168, R168, R219, RZ, P0, !PT ;  /* 0x000000dba8a89210 */ /* 0x000fe400007fe4ff */
[----:B------:R-:W-:Y:S01]  /*102a0*/  @!P1 LEA.HI.X R183, R3, c[0x0][0x1fc], R170, 0x1, P4 ;  /* 0x00007f0003b79a11 */ /* 0x000fe200020f0caa */
[----:B------:R-:W5:Y:S01]  /*102b0*/  LDSM.16.M88.4 R164, [R184+0x1800] ;  /* 0x00180000b8a4783b */ /* 0x000f620000000200 */
[----:B------:R-:W-:Y:S02]  /*102c0*/  @!P1 LEA.HI.X R177, R169, c[0x0][0x1fc], R168, 0x1, P6 ;  /* 0x00007f00a9b19a11 */ /* 0x000fe400030f0ca8 */
[----:B------:R-:W-:Y:S02]  /*102d0*/  ISETP.NE.AND P5, PT, R222, RZ, PT ;  /* 0x000000ffde00720c */ /* 0x000fe40003fa5270 */
[----:B------:R-:W-:Y:S02]  /*102e0*/  MOV R2, 0x40 ;  /* 0x0000004000027802 */ /* 0x000fe40000000f00 */
[----:B------:R-:W-:Y:S02]  /*102f0*/  LOP3.LUT P0, RZ, R193, 0x4, RZ, 0xc0, !PT ;  /* 0x00000004c1ff7812 */ /* 0x000fe4000780c0ff */
[C---:B------:R-:W-:Y:S02]  /*10300*/  ISETP.GE.AND P6, PT, R223.reuse, 0x1, PT ;  /* 0x00000001df00780c */ /* 0x040fe40003fc6270 */
[----:B------:R-:W-:Y:S02]  /*10310*/  SEL R185, R2, 0xffffffc0, !P0 ;  /* 0xffffffc002b97807 */ /* 0x000fe40004000000 */
[----:B------:R-:W-:Y:S02]  /*10320*/  IADD3 R223, R223, 0x1, RZ ;  /* 0x00000001dfdf7810 */ /* 0x000fe40007ffe0ff */
[C---:B------:R-:W-:Y:S01]  /*10330*/  IADD3 R2, R185.reuse, R184, RZ ;  /* 0x000000b8b9027210 */ /* 0x040fe20007ffe0ff */
[C---:B-12---:R-:W-:Y:S03]  /*10340*/  HMMA.16816.F32.BF16 R4, R148.reuse, R152, RZ ;  /* 0x000000989404723c */ /* 0x046fe600000418ff */
[----:B------:R-:W-:Y:S02]  /*10350*/  IADD3 R3, R185, R8, RZ ;  /* 0x00000008b9037210 */ /* 0x000fe40007ffe0ff */
[----:B------:R-:W-:Y:S02]  /*10360*/  IADD3 R198, R197, R184, R185 ;  /* 0x000000b8c5c67210 */ /* 0x000fe40007ffe0b9 */
[----:B------:R-:W-:Y:S01]  /*10370*/  SEL R223, R223, RZ, !P6 ;  /* 0x000000ffdfdf7207 */ /* 0x000fe20007000000 */
        /* <DEDUP_REMOVED lines=110> */
[C---:B-1----:R-:W-:Y:S01]  /*10a60*/  HMMA.16816.F32.BF16 R24, R164.reuse, R156, R24 ;  /* 0x0000009ca418723c */ /* 0x042fe20000041818 */
[----:B------:R-:W-:Y:S07]  /*10a70*/  LDSM.16.M88.4 R184, [R3+0x4000] ;  /* 0x0040000003b8783b */ /* 0x000fee0000000200 */
        /* <DEDUP_REMOVED lines=92> */
[--C-:B------:R-:W-:Y:S02]  /*11040*/  FFMA.FTZ R177, R12, c[0x0][0x2d0], -R185.reuse ;  /* 0x0000b4000cb17a23 */ /* 0x100fe400000108b9 */
[----:B------:R-:W-:Y:S02]  /*11050*/  IMAD R12, R196, 0x6000, RZ ;  /* 0x00006000c40c7824 */ /* 0x000fe400078e02ff */
[----:B------:R-:W-:Y:S02]  /*11060*/  FMUL.FTZ R183, R3, c[0x0][0x2d0] ;  /* 0x0000b40003b77a20 */ /* 0x000fe40000410000 */
[----:B------:R-:W-:Y:S01]  /*11070*/  FMUL.FTZ R2, R9, c[0x0][0x2d0] ;  /* 0x0000b40009027a20 */ /* 0x000fe20000410000 */
[-C--:B------:R-:W-:Y:S01]  /*11080*/  IADD3 R174, R188, R12.reuse, RZ ;  /* 0x0000000cbcae7210 */ /* 0x080fe20007ffe0ff */
[----:B------:R-:W-:Y:S01]  /*11090*/  FADD.FTZ R9, -R3, R0 ;  /* 0x0000000003097221 */ /* 0x000fe20000010100 */
[----:B------:R-:W-:Y:S01]  /*110a0*/  MUFU.EX2 R177, R177 ;  /* 0x000000b100b17308 */ /* 0x000fe20000000800 */
[--C-:B------:R-:W-:Y:S01]  /*110b0*/  FFMA.FTZ R175, R4, c[0x0][0x2d0], -R185.reuse ;  /* 0x0000b40004af7a23 */ /* 0x100fe200000108b9 */
[----:B------:R-:W-:Y:S01]  /*110c0*/  IADD3 R172, R147, R12, RZ ;  /* 0x0000000c93ac7210 */ /* 0x000fe20007ffe0ff */
[----:B------:R-:W1:Y:S01]  /*110d0*/  LDSM.16.MT88.4 R148, [R174] ;  /* 0x00000000ae94783b */ /* 0x000e620000004200 */
[----:B------:R-:W-:Y:S01]  /*110e0*/  FMUL.FTZ R0, R9, c[0x0][0x2d0] ;  /* 0x0000b40009007a20 */ /* 0x000fe20000410000 */
[----:B------:R-:W-:Y:S01]  /*110f0*/  IADD3 R9, R191, R174, RZ ;  /* 0x000000aebf097210 */ /* 0x000fe20007ffe0ff */
[--C-:B------:R-:W-:Y:S01]  /*11100*/  FFMA.FTZ R176, R5, c[0x0][0x2d0], -R185.reuse ;  /* 0x0000b40005b07a23 */ /* 0x100fe200000108b9 */
[----:B------:R-:W-:Y:S01]  /*11110*/  IADD3 R173, R191, R172, RZ ;  /* 0x000000acbfad7210 */ /* 0x000fe20007ffe0ff */
[----:B------:R-:W-:Y:S02]  /*11120*/  FFMA.FTZ R178, R13, c[0x0][0x2d0], -R185 ;  /* 0x0000b4000db27a23 */ /* 0x000fe400000108b9 */
[--C-:B------:R-:W-:Y:S01]  /*11130*/  FFMA.FTZ R179, R6, c[0x0][0x2d0], -R183.reuse ;  /* 0x0000b40006b37a23 */ /* 0x100fe200000108b7 */
[----:B------:R-:W2:Y:S01]  /*11140*/  MUFU.EX2 R2, R2 ;  /* 0x0000000200027308 */ /* 0x000ea20000000800 */
[--C-:B------:R-:W-:Y:S01]  /*11150*/  FFMA.FTZ R180, R7, c[0x0][0x2d0], -R183.reuse ;  /* 0x0000b40007b47a23 */ /* 0x100fe200000108b7 */
[----:B------:R-:W3:Y:S01]  /*11160*/  LDSM.16.MT88.4 R152, [R9] ;  /* 0x000000000998783b */ /* 0x000ee20000004200 */
[--C-:B------:R-:W-:Y:S02]  /*11170*/  FFMA.FTZ R181, R14, c[0x0][0x2d0], -R183.reuse ;  /* 0x0000b4000eb57a23 */ /* 0x100fe400000108b7 */
[--C-:B------:R-:W-:Y:S02]  /*11180*/  FFMA.FTZ R182, R15, c[0x0][0x2d0], -R183.reuse ;  /* 0x0000b4000fb67a23 */ /* 0x100fe400000108b7 */
[--C-:B------:R-:W-:Y:S02]  /*11190*/  FFMA.FTZ R238, R30, c[0x0][0x2d0], -R183.reuse ;  /* 0x0000b4001eee7a23 */ /* 0x100fe400000108b7 */
[----:B------:R-:W-:Y:S01]  /*111a0*/  FFMA.FTZ R241, R31, c[0x0][0x2d0], -R183 ;  /* 0x0000b4001ff17a23 */ /* 0x000fe200000108b7 */
[----:B------:R-:W4:Y:S01]  /*111b0*/  MUFU.EX2 R0, R0 ;  /* 0x0000000000007308 */ /* 0x000f220000000800 */
[----:B------:R-:W5:Y:S01]  /*111c0*/  LDSM.16.MT88.4 R156, [R172] ;  /* 0x00000000ac9c783b */ /* 0x000f620000004200 */
[--C-:B------:R-:W-:Y:S02]  /*111d0*/  FFMA.FTZ R240, R32, c[0x0][0x2d0], -R185.reuse ;  /* 0x0000b40020f07a23 */ /* 0x100fe400000108b9 */
[--C-:B------:R-:W-:Y:S02]  /*111e0*/  FFMA.FTZ R243, R33, c[0x0][0x2d0], -R185.reuse ;  /* 0x0000b40021f37a23 */ /* 0x100fe400000108b9 */
[----:B------:R-:W-:Y:S02]  /*111f0*/  FFMA.FTZ R242, R36, c[0x0][0x2d0], -R185 ;  /* 0x0000b40024f27a23 */ /* 0x000fe400000108b9 */
[--C-:B------:R-:W-:Y:S01]  /*11200*/  FFMA.FTZ R244, R34, c[0x0][0x2d0], -R183.reuse ;  /* 0x0000b40022f47a23 */ /* 0x100fe200000108b7 */
[----:B------:R-:W-:Y:S01]  /*11210*/  LDSM.16.MT88.4 R160, [R174+0x2800] ;  /* 0x00280000aea0783b */ /* 0x000fe20000004200 */
[----:B------:R-:W-:Y:S01]  /*11220*/  MUFU.EX2 R175, R175 ;  /* 0x000000af00af7308 */ /* 0x000fe20000000800 */
[--C-:B------:R-:W-:Y:S02]  /*11230*/  FFMA.FTZ R245, R35, c[0x0][0x2d0], -R183.reuse ;  /* 0x0000b40023f57a23 */ /* 0x100fe400000108b7 */
[----:B------:R-:W-:Y:S02]  /*11240*/  FFMA.FTZ R246, R38, c[0x0][0x2d0], -R183 ;  /* 0x0000b40026f67a23 */ /* 0x000fe400000108b7 */
[C---:B--2---:R-:W-:Y:S02]  /*11250*/  FMUL.FTZ R4, R2.reuse, R132 ;  /* 0x0000008402047220 */ /* 0x044fe40000410000 */
[C---:B------:R-:W-:Y:S01]  /*11260*/  FMUL.FTZ R5, R2.reuse, R133 ;  /* 0x0000008502057220 */ /* 0x040fe20000410000 */
[----:B------:R-:W-:Y:S01]  /*11270*/  LDSM.16.MT88.4 R164, [R9+0x2800] ;  /* 0x0028000009a4783b */ /* 0x000fe20000004200 */
[C---:B------:R-:W-:Y:S01]  /*11280*/  FMUL.FTZ R12, R2.reuse, R128 ;  /* 0x00000080020c7220 */ /* 0x040fe20000410000 */
[----:B------:R-:W2:Y:S01]  /*11290*/  MUFU.EX2 R176, R176 ;  /* 0x000000b000b07308 */ /* 0x000ea20000000800 */
[C---:B------:R-:W-:Y:S02]  /*112a0*/  FMUL.FTZ R13, R2.reuse, R129 ;  /* 0x00000081020d7220 */ /* 0x040fe40000410000 */
[----:B------:R-:W-:Y:S02]  /*112b0*/  FMUL.FTZ R40, R2, R40 ;  /* 0x0000002802287220 */ /* 0x000fe40000410000 */
[C---:B----4-:R-:W-:Y:S01]  /*112c0*/  FMUL.FTZ R6, R0.reuse, R134 ;  /* 0x0000008600067220 */ /* 0x050fe20000410000 */
[----:B------:R-:W-:Y:S01]  /*112d0*/  LDSM.16.MT88.4 R168, [R172+0x2800] ;  /* 0x00280000aca8783b */ /* 0x000fe20000004200 */
[C---:B------:R-:W-:Y:S02]  /*112e0*/  FMUL.FTZ R7, R0.reuse, R135 ;  /* 0x0000008700077220 */ /* 0x040fe40000410000 */
[C---:B------:R-:W-:Y:S01]  /*112f0*/  FMUL.FTZ R14, R0.reuse, R130 ;  /* 0x00000082000e7220 */ /* 0x040fe20000410000 */
[----:B------:R-:W4:Y:S01]  /*11300*/  MUFU.EX2 R178, R178 ;  /* 0x000000b200b27308 */ /* 0x000f220000000800 */
[----:B------:R-:W-:Y:S02]  /*11310*/  FMUL.FTZ R15, R0, R131 ;  /* 0x00000083000f7220 */ /* 0x000fe40000410000 */
[----:B------:R-:W-:Y:S01]  /*11320*/  FMUL.FTZ R41, R2, R41 ;  /* 0x0000002902297220 */ /* 0x000fe20000410000 */
[----:B------:R-:W1:Y:S01]  /*11330*/  LDSM.16.MT88.4 R128, [R173] ;  /* 0x00000000ad80783b */ /* 0x000e620000004200 */
[C---:B------:R-:W-:Y:S02]  /*11340*/  FMUL.FTZ R42, R0.reuse, R42 ;  /* 0x0000002a002a7220 */ /* 0x040fe40000410000 */
[----:B------:R-:W-:Y:S02]  /*11350*/  FMUL.FTZ R43, R0, R43 ;  /* 0x0000002b002b7220 */ /* 0x000fe40000410000 */
[C---:B------:R-:W-:Y:S01]  /*11360*/  FMUL.FTZ R44, R2.reuse, R44 ;  /* 0x0000002c022c7220 */ /* 0x040fe20000410000 */
[----:B------:R-:W-:Y:S01]  /*11370*/  MUFU.EX2 R179, R179 ;  /* 0x000000b300b37308 */ /* 0x000fe20000000800 */
[----:B------:R-:W-:Y:S01]  /*11380*/  FMUL.FTZ R45, R2, R45 ;  /* 0x0000002d022d7220 */ /* 0x000fe20000410000 */
[----:B------:R-:W-:Y:S01]  /*11390*/  LDSM.16.MT88.4 R32, [R9+0x1800] ;  /* 0x001800000920783b */ /* 0x000fe20000004200 */
[----:B------:R-:W-:Y:S01]  /*113a0*/  FMUL.FTZ R46, R0, R46 ;  /* 0x0000002e002e7220 */ /* 0x000fe20000410000 */
[----:B--2---:R-:W-:Y:S01]  /*113b0*/  F2FP.BF16.PACK_AB R132, R176, R175 ;  /* 0x000000afb084723e */ /* 0x004fe200000010ff */
[----:B------:R-:W-:Y:S02]  /*113c0*/  FMUL.FTZ R47, R0, R47 ;  /* 0x0000002f002f7220 */ /* 0x000fe40000410000 */
[C---:B------:R-:W-:Y:S02]  /*113d0*/  FMUL.FTZ R48, R2.reuse, R48 ;  /* 0x0000003002307220 */ /* 0x040fe40000410000 */
[----:B------:R-:W-:Y:S01]  /*113e0*/  FMUL.FTZ R49, R2, R49 ;  /* 0x0000003102317220 */ /* 0x000fe20000410000 */
[----:B------:R-:W2:Y:S01]  /*113f0*/  MUFU.EX2 R180, R180 ;  /* 0x000000b400b47308 */ /* 0x000ea20000000800 */
        /* <DEDUP_REMOVED lines=15> */
[----:B--2---:R-:W-:Y:S01]  /*114f0*/  F2FP.BF16.PACK_AB R133, R180, R179 ;  /* 0x000000b3b485723e */ /* 0x004fe200000010ff */
        /* <DEDUP_REMOVED lines=9> */
[----:B------:R-:W-:Y:S01]  /*11590*/  MUFU.EX2 R241, R241 ;  /* 0x000000f100f17308 */ /* 0x000fe20000000800 */
[C---:B------:R-:W-:Y:S02]  /*115a0*/  FMUL.FTZ R70, R0.reuse, R70 ;  /* 0x0000004600467220 */ /* 0x040fe40000410000 */
[----:B------:R-:W-:Y:S01]  /*115b0*/  FMUL.FTZ R71, R0, R71 ;  /* 0x0000004700477220 */ /* 0x000fe20000410000 */
[----:B----4-:R-:W-:Y:S01]  /*115c0*/  F2FP.BF16.PACK_AB R135, R182, R181 ;  /* 0x000000b5b687723e */ /* 0x010fe200000010ff */
[C---:B------:R-:W-:Y:S02]  /*115d0*/  FMUL.FTZ R72, R2.reuse, R72 ;  /* 0x0000004802487220 */ /* 0x040fe40000410000 */
[----:B------:R-:W-:Y:S02]  /*115e0*/  FMUL.FTZ R73, R2, R73 ;  /* 0x0000004902497220 */ /* 0x000fe40000410000 */
[C---:B------:R-:W-:Y:S01]  /*115f0*/  FMUL.FTZ R74, R0.reuse, R74 ;  /* 0x0000004a004a7220 */ /* 0x040fe20000410000 */
[----:B------:R-:W-:Y:S01]  /*11600*/  MUFU.EX2 R240, R240 ;  /* 0x000000f000f07308 */ /* 0x000fe20000000800 */
[C---:B-1----:R-:W-:Y:S05]  /*11610*/  HMMA.16816.F32.BF16 R4, R132.reuse, R148, R4 ;  /* 0x000000948404723c */ /* 0x042fea0000041804 */
[----:B------:R-:W-:Y:S02]  /*11620*/  FMUL.FTZ R75, R0, R75 ;  /* 0x0000004b004b7220 */ /* 0x000fe40000410000 */
[C---:B------:R-:W-:Y:S01]  /*11630*/  FMUL.FTZ R76, R2.reuse, R76 ;  /* 0x0000004c024c7220 */ /* 0x040fe20000410000 */
[C---:B------:R-:W-:Y:S01]  /*11640*/  HMMA.16816.F32.BF16 R12, R132.reuse, R150, R12 ;  /* 0x00000096840c723c */ /* 0x040fe2000004180c */
[----:B------:R-:W1:Y:S01]  /*11650*/  LDSM.16.MT88.4 R148, [R174+0x2000] ;  /* 0x00200000ae94783b */ /* 0x000e620000004200 */
[----:B------:R-:W-:Y:S02]  /*11660*/  MUFU.EX2 R243, R243 ;  /* 0x000000f300f37308 */ /* 0x000fe40000000800 */
[----:B------:R-:W-:Y:S02]  /*11670*/  FMUL.FTZ R77, R2, R77 ;  /* 0x0000004d024d7220 */ /* 0x000fe40000410000 */
[C---:B------:R-:W-:Y:S02]  /*11680*/  FMUL.FTZ R78, R0.reuse, R78 ;  /* 0x0000004e004e7220 */ /* 0x040fe40000410000 */
[C---:B---3--:R-:W-:Y:S04]  /*11690*/  HMMA.16816.F32.BF16 R40, R132.reuse, R152, R40 ;  /* 0x000000988428723c */ /* 0x048fe80000041828 */
[----:B------:R-:W-:Y:S01]  /*116a0*/  FMUL.FTZ R79, R0, R79 ;  /* 0x0000004f004f7220 */ /* 0x000fe20000410000 */
[----:B------:R-:W-:Y:S01]  /*116b0*/  MUFU.EX2 R242, R242 ;  /* 0x000000f200f27308 */ /* 0x000fe20000000800 */
[C---:B------:R-:W-:Y:S02]  /*116c0*/  FMUL.FTZ R80, R2.reuse, R80 ;  /* 0x0000005002507220 */ /* 0x040fe40000410000 */
[C---:B------:R-:W-:Y:S01]  /*116d0*/  HMMA.16816.F32.BF16 R44, R132.reuse, R154, R44 ;  /* 0x0000009a842c723c */ /* 0x040fe2000004182c */
[----:B------:R-:W2:Y:S03]  /*116e0*/  LDSM.16.MT88.4 R152, [R9+0x2000] ;  /* 0x002000000998783b */ /* 0x000ea60000004200 */
[----:B------:R-:W-:Y:S02]  /*116f0*/  FMUL.FTZ R81, R2, R81 ;  /* 0x0000005102517220 */ /* 0x000fe40000410000 */
[C---:B------:R-:W-:Y:S01]  /*11700*/  FMUL.FTZ R82, R0.reuse, R82 ;  /* 0x0000005200527220 */ /* 0x040fe20000410000 */
[----:B------:R-:W-:Y:S01]  /*11710*/  MUFU.EX2 R244, R244 ;  /* 0x000000f400f47308 */ /* 0x000fe20000000800 */
[C---:B-----5:R-:W-:Y:S04]  /*11720*/  HMMA.16816.F32.BF16 R48, R132.reuse, R156, R48 ;  /* 0x0000009c8430723c */ /* 0x060fe80000041830 */
        /* <DEDUP_REMOVED lines=8> */
[----:B------:R-:W-:Y:S01]  /*117b0*/  FMUL.FTZ R87, R0, R87 ;  /* 0x0000005700577220 */ /* 0x000fe20000410000 */
[----:B------:R-:W-:Y:S01]  /*117c0*/  MUFU.EX2 R246, R246 ;  /* 0x000000f600f67308 */ /* 0x000fe20000000800 */
[C---:B------:R-:W-:Y:S02]  /*117d0*/  FMUL.FTZ R88, R2.reuse, R88 ;  /* 0x0000005802587220 */ /* 0x040fe40000410000 */
[C---:B------:R-:W-:Y:S01]  /*117e0*/  HMMA.16816.F32.BF16 R60, R132.reuse, R130, R60 ;  /* 0x00000082843c723c */ /* 0x040fe2000004183c */
[----:B------:R-:W3:Y:S03]  /*117f0*/  LDSM.16.MT88.4 R128, [R172+0x2000] ;  /* 0x00200000ac80783b */ /* 0x000ee60000004200 */
        /* <DEDUP_REMOVED lines=38> */
[--C-:B------:R-:W-:Y:S02]  /*11a60*/  FFMA.FTZ R186, R16, c[0x0][0x2d0], -R185.reuse ;  /* 0x0000b40010ba7a23 */ /* 0x100fe400000108b9 */
[C---:B------:R-:W-:Y:S01]  /*11a70*/  FMUL.FTZ R16, R2.reuse, R124 ;  /* 0x0000007c02107220 */ /* 0x040fe20000410000 */
[C---:B---3--:R-:W-:Y:S03]  /*11a80*/  HMMA.16816.F32.BF16 R104, R132.reuse, R128, R104 ;  /* 0x000000808468723c */ /* 0x048fe60000041868 */
[----:B------:R-:W-:Y:S01]  /*11a90*/  FFMA.FTZ R187, R17, c[0x0][0x2d0], -R185 ;  /* 0x0000b40011bb7a23 */ /* 0x000fe200000108b9 */
[----:B------:R-:W-:Y:S01]  /*11aa0*/  MUFU.EX2 R186, R186 ;  /* 0x000000ba00ba7308 */ /* 0x000fe20000000800 */
[----:B------:R-:W-:Y:S02]  /*11ab0*/  FMUL.FTZ R17, R2, R125 ;  /* 0x0000007d02117220 */ /* 0x000fe40000410000 */
[--C-:B------:R-:W-:Y:S01]  /*11ac0*/  FFMA.FTZ R232, R18, c[0x0][0x2d0], -R183.reuse ;  /* 0x0000b40012e87a23 */ /* 0x100fe200000108b7 */
[C---:B------:R-:W-:Y:S01]  /*11ad0*/  HMMA.16816.F32.BF16 R108, R132.reuse, R130, R108 ;  /* 0x00000082846c723c */ /* 0x040fe2000004186c */
[----:B------:R-:W-:Y:S03]  /*11ae0*/  LDSM.16.MT88.4 R128, [R9+0x800] ;  /* 0x000800000980783b */ /* 0x000fe60000004200 */
[C---:B------:R-:W-:Y:S02]  /*11af0*/  FMUL.FTZ R18, R0.reuse, R126 ;  /* 0x0000007e00127220 */ /* 0x040fe40000410000 */
[----:B------:R-:W-:Y:S01]  /*11b00*/  FFMA.FTZ R235, R19, c[0x0][0x2d0], -R183 ;  /* 0x0000b40013eb7a23 */ /* 0x000fe200000108b7 */
[----:B------:R-:W3:Y:S01]  /*11b10*/  MUFU.EX2 R187, R187 ;  /* 0x000000bb00bb7308 */ /* 0x000ee20000000800 */
[----:B------:R-:W-:Y:S02]  /*11b20*/  FMUL.FTZ R19, R0, R127 ;  /* 0x0000007f00137220 */ /* 0x000fe40000410000 */
[----:B------:R-:W4:Y:S02]  /*11b30*/  LDSM.16.MT88.4 R124, [R174+0x800] ;  /* 0x00080000ae7c783b */ /* 0x000f240000004200 */
[--C-:B------:R-:W-:Y:S02]  /*11b40*/  FFMA.FTZ R198, R20, c[0x0][0x2d0], -R185.reuse ;  /* 0x0000b40014c67a23 */ /* 0x100fe400000108b9 */
[----:B------:R-:W-:Y:S01]  /*11b50*/  FFMA.FTZ R233, R21, c[0x0][0x2d0], -R185 ;  /* 0x0000b40015e97a23 */ /* 0x000fe200000108b9 */
[C---:B-1----:R-:W-:Y:S02]  /*11b60*/  HMMA.16816.F32.BF16 R16, R132.reuse, R148, R16 ;  /* 0x000000948410723c */ /* 0x042fe40000041810 */
[----:B------:R-:W-:Y:S01]  /*11b70*/  MUFU.EX2 R232, R232 ;  /* 0x000000e800e87308 */ /* 0x000fe20000000800 */
[--C-:B------:R-:W-:Y:S02]  /*11b80*/  FFMA.FTZ R234, R22, c[0x0][0x2d0], -R183.reuse ;  /* 0x0000b40016ea7a23 */ /* 0x100fe400000108b7 */
[--C-:B------:R-:W-:Y:S02]  /*11b90*/  FFMA.FTZ R237, R23, c[0x0][0x2d0], -R183.reuse ;  /* 0x0000b40017ed7a23 */ /* 0x100fe400000108b7 */
[C---:B------:R-:W-:Y:S02]  /*11ba0*/  FMUL.FTZ R112, R2.reuse, R112 ;  /* 0x0000007002707220 */ /* 0x040fe40000410000 */
[----:B------:R-:W-:Y:S03]  /*11bb0*/  FMUL.FTZ R113, R2, R113 ;  /* 0x0000007102717220 */ /* 0x000fe60000410000 */
[----:B------:R-:W-:Y:S01]  /*11bc0*/  MUFU.EX2 R198, R198 ;  /* 0x000000c600c67308 */ /* 0x000fe20000000800 */
[C---:B------:R-:W-:Y:S02]  /*11bd0*/  FMUL.FTZ R114, R0.reuse, R114 ;  /* 0x0000007200727220 */ /* 0x040fe40000410000 */
[----:B------:R-:W-:Y:S02]  /*11be0*/  FMUL.FTZ R115, R0, R115 ;  /* 0x0000007300737220 */ /* 0x000fe40000410000 */
[C---:B------:R-:W-:Y:S01]  /*11bf0*/  FMUL.FTZ R20, R2.reuse, R120 ;  /* 0x0000007802147220 */ /* 0x040fe20000410000 */
[----:B---3--:R-:W-:Y:S01]  /*11c00*/  F2FP.BF16.PACK_AB R120, R187, R186 ;  /* 0x000000babb78723e */ /* 0x008fe200000010ff */
[----:B------:R-:W-:Y:S02]  /*11c10*/  FMUL.FTZ R21, R2, R121 ;  /* 0x0000007902157220 */ /* 0x000fe40000410000 */
[C---:B------:R-:W-:Y:S01]  /*11c20*/  FMUL.FTZ R22, R0.reuse, R122 ;  /* 0x0000007a00167220 */ /* 0x040fe20000410000 */
[C---:B------:R-:W-:Y:S01]  /*11c30*/  HMMA.16816.F32.BF16 R112, R132.reuse, R150, R112 ;  /* 0x000000968470723c */ /* 0x040fe20000041870 */
[----:B------:R-:W1:Y:S01]  /*11c40*/  MUFU.EX2 R233, R233 ;  /* 0x000000e900e97308 */ /* 0x000e620000000800 */
[----:B------:R-:W3:Y:S01]  /*11c50*/  LDSM.16.MT88.4 R148, [R172+0x800] ;  /* 0x00080000ac94783b */ /* 0x000ee20000004200 */
[----:B------:R-:W-:Y:S02]  /*11c60*/  FMUL.FTZ R23, R0, R123 ;  /* 0x0000007b00177220 */ /* 0x000fe40000410000 */
[C---:B------:R-:W-:Y:S02]  /*11c70*/  FMUL.FTZ R116, R2.reuse, R116 ;  /* 0x0000007402747220 */ /* 0x040fe40000410000 */
[----:B------:R-:W-:Y:S02]  /*11c80*/  FMUL.FTZ R117, R2, R117 ;  /* 0x0000007502757220 */ /* 0x000fe40000410000 */
[C---:B------:R-:W-:Y:S01]  /*11c90*/  FMUL.FTZ R118, R0.reuse, R118 ;  /* 0x0000007600767220 */ /* 0x040fe20000410000 */
[C---:B--2---:R-:W-:Y:S01]  /*11ca0*/  HMMA.16816.F32.BF16 R20, R132.reuse, R152, R20 ;  /* 0x000000988414723c */ /* 0x044fe20000041814 */
[----:B------:R-:W2:Y:S02]  /*11cb0*/  MUFU.EX2 R235, R235 ;  /* 0x000000eb00eb7308 */ /* 0x000ea40000000800 */
[----:B------:R-:W-:Y:S02]  /*11cc0*/  FMUL.FTZ R119, R0, R119 ;  /* 0x0000007700777220 */ /* 0x000fe40000410000 */
[--C-:B------:R-:W-:Y:S02]  /*11cd0*/  FFMA.FTZ R236, R26, c[0x0][0x2d0], -R183.reuse ;  /* 0x0000b4001aec7a23 */ /* 0x100fe400000108b7 */
[--C-:B------:R-:W-:Y:S01]  /*11ce0*/  FFMA.FTZ R239, R27, c[0x0][0x2d0], -R183.reuse ;  /* 0x0000b4001bef7a23 */ /* 0x100fe200000108b7 */
[----:B------:R-:W-:Y:S01]  /*11cf0*/  F2FP.BF16.PACK_AB R27, R241, R238 ;  /* 0x000000eef11b723e */ /* 0x000fe200000010ff */
[----:B------:R-:W-:Y:S01]  /*11d00*/  FFMA.FTZ R183, R39, c[0x0][0x2d0], -R183 ;  /* 0x0000b40027b77a23 */ /* 0x000fe200000108b7 */
[----:B------:R-:W-:Y:S01]  /*11d10*/  HMMA.16816.F32.BF16 R116, R132, R154, R116 ;  /* 0x0000009a8474723c */ /* 0x000fe20000041874 */
[----:B------:R-:W-:Y:S01]  /*11d20*/  MUFU.EX2 R234, R234 ;  /* 0x000000ea00ea7308 */ /* 0x000fe20000000800 */
[----:B------:R-:W5:Y:S01]  /*11d30*/  LDSM.16.MT88.4 R132, [R173+0x2800] ;  /* 0x00280000ad84783b */ /* 0x000f620000004200 */
[----:B------:R-:W-:Y:S01]  /*11d40*/  FFMA.FTZ R179, R0, R225, R179 ;  /* 0x000000e100b37223 */ /* 0x000fe200000100b3 */
[----:B-1----:R-:W-:Y:S01]  /*11d50*/  F2FP.BF16.PACK_AB R122, R233, R198 ;  /* 0x000000c6e97a723e */ /* 0x002fe200000010ff */
[----:B------:R-:W-:Y:S02]  /*11d60*/  FFMA.FTZ R175, R2, R231, R175 ;  /* 0x000000e702af7223 */ /* 0x000fe400000100af */
[----:B------:R-:W-:Y:S03]  /*11d70*/  FADD.FTZ R180, R180, R179 ;  /* 0x000000b3b4b47221 */ /* 0x000fe60000010000 */
[----:B------:R-:W-:Y:S01]  /*11d80*/  LDSM.16.MT88.4 R152, [R172+0x3800] ;  /* 0x00380000ac98783b */ /* 0x000fe20000004200 */
[----:B------:R-:W1:Y:S01]  /*11d90*/  MUFU.EX2 R237, R237 ;  /* 0x000000ed00ed7308 */ /* 0x000e620000000800 */
[----:B------:R-:W-:Y:S02]  /*11da0*/  FADD.FTZ R176, R176, R175 ;  /* 0x000000afb0b07221 */ /* 0x000fe40000010000 */
[----:B------:R-:W-:Y:S01]  /*11db0*/  FADD.FTZ R181, R181, R180 ;  /* 0x000000b4b5b57221 */ /* 0x000fe20000010000 */
[----:B--2---:R-:W-:Y:S01]  /*11dc0*/  F2FP.BF16.PACK_AB R121, R235, R232 ;  /* 0x000000e8eb79723e */ /* 0x004fe200000010ff */
[----:B------:R-:W-:Y:S02]  /*11dd0*/  FADD.FTZ R177, R177, R176 ;  /* 0x000000b0b1b17221 */ /* 0x000fe40000010000 */
[----:B------:R-:W-:Y:S02]  /*11de0*/  FADD.FTZ R181, R182, R181 ;  /* 0x000000b5b6b57221 */ /* 0x000fe40000010000 */
[----:B------:R-:W-:Y:S01]  /*11df0*/  FADD.FTZ R177, R178, R177 ;  /* 0x000000b1b2b17221 */ /* 0x000fe20000010000 */
[----:B------:R-:W-:Y:S01]  /*11e00*/  MUFU.EX2 R236, R236 ;  /* 0x000000ec00ec7308 */ /* 0x000fe20000000800 */
[----:B------:R-:W-:Y:S02]  /*11e10*/  FADD.FTZ R232, R232, R181 ;  /* 0x000000b5e8e87221 */ /* 0x000fe40000010000 */
[----:B------:R-:W-:Y:S02]  /*11e20*/  FADD.FTZ R186, R186, R177 ;  /* 0x000000b1baba7221 */ /* 0x000fe40000010000 */
[----:B------:R-:W-:Y:S02]  /*11e30*/  FADD.FTZ R235, R235, R232 ;  /* 0x000000e8ebeb7221 */ /* 0x000fe40000010000 */
[----:B------:R-:W-:Y:S03]  /*11e40*/  FADD.FTZ R187, R187, R186 ;  /* 0x000000babbbb7221 */ /* 0x000fe60000010000 */
[----:B------:R-:W2:Y:S01]  /*11e50*/  MUFU.EX2 R239, R239 ;  /* 0x000000ef00ef7308 */ /* 0x000ea20000000800 */
[----:B------:R-:W-:Y:S01]  /*11e60*/  FADD.FTZ R198, R198, R187 ;  /* 0x000000bbc6c67221 */ /* 0x000fe20000010000 */
[----:B-1----:R-:W-:Y:S01]  /*11e70*/  F2FP.BF16.PACK_AB R123, R237, R234 ;  /* 0x000000eaed7b723e */ /* 0x002fe200000010ff */
[----:B------:R-:W-:Y:S02]  /*11e80*/  FADD.FTZ R234, R234, R235 ;  /* 0x000000ebeaea7221 */ /* 0x000fe40000010000 */
[----:B------:R-:W-:Y:S02]  /*11e90*/  FADD.FTZ R233, R233, R198 ;  /* 0x000000c6e9e97221 */ /* 0x000fe40000010000 */
[----:B------:R-:W-:Y:S03]  /*11ea0*/  FADD.FTZ R237, R237, R234 ;  /* 0x000000eaeded7221 */ /* 0x000fe60000010000 */
[----:B------:R-:W-:Y:S01]  /*11eb0*/  MUFU.EX2 R183, R183 ;  /* 0x000000b700b77308 */ /* 0x000fe20000000800 */
[C---:B----4-:R-:W-:Y:S08]  /*11ec0*/  HMMA.16816.F32.BF16 R4, R120.reuse, R124, R4 ;  /* 0x0000007c7804723c */ /* 0x050ff00000041804 */
        /* <DEDUP_REMOVED lines=8> */
[C---:B------:R-:W-:Y:S08]  /*11f50*/  HMMA.16816.F32.BF16 R56, R120.reuse, R156, R56 ;  /* 0x0000009c7838723c */ /* 0x040ff00000041838 */
[C---:B------:R-:W-:Y:S08]  /*11f60*/  HMMA.16816.F32.BF16 R60, R120.reuse, R158, R60 ;  /* 0x0000009e783c723c */ /* 0x040ff0000004183c */
[C---:B------:R-:W-:Y:S08]  /*11f70*/  HMMA.16816.F32.BF16 R64, R120.reuse, R160, R64 ;  /* 0x000000a07840723c */ /* 0x040ff00000041840 */
[C---:B------:R-:W-:Y:S08]  /*11f80*/  HMMA.16816.F32.BF16 R68, R120.reuse, R162, R68 ;  /* 0x000000a27844723c */ /* 0x040ff00000041844 */
[C---:B------:R-:W-:Y:S08]  /*11f90*/  HMMA.16816.F32.BF16 R72, R120.reuse, R164, R72 ;  /* 0x000000a47848723c */ /* 0x040ff00000041848 */
[C---:B------:R-:W-:Y:S08]  /*11fa0*/  HMMA.16816.F32.BF16 R76, R120.reuse, R166, R76 ;  /* 0x000000a6784c723c */ /* 0x040ff0000004184c */
[C---:B------:R-:W-:Y:S07]  /*11fb0*/  HMMA.16816.F32.BF16 R80, R120.reuse, R168, R80 ;  /* 0x000000a87850723c */ /* 0x040fee0000041850 */
[--C-:B------:R-:W-:Y:S01]  /*11fc0*/  FFMA.FTZ R168, R24, c[0x0][0x2d0], -R185.reuse ;  /* 0x0000b40018a87a23 */ /* 0x100fe200000108b9 */
[C---:B------:R-:W-:Y:S04]  /*11fd0*/  HMMA.16816.F32.BF16 R84, R120.reuse, R170, R84 ;  /* 0x000000aa7854723c */ /* 0x040fe80000041854 */
[--C-:B------:R-:W-:Y:S01]  /*11fe0*/  FFMA.FTZ R169, R25, c[0x0][0x2d0], -R185.reuse ;  /* 0x0000b40019a97a23 */ /* 0x100fe200000108b9 */
[----:B--2---:R-:W-:Y:S01]  /*11ff0*/  F2FP.BF16.PACK_AB R25, R239, R236 ;  /* 0x000000ecef19723e */ /* 0x004fe200000010ff */
[----:B------:R-:W-:Y:S01]  /*12000*/  MUFU.EX2 R168, R168 ;  /* 0x000000a800a87308 */ /* 0x000fe20000000800 */
[--C-:B------:R-:W-:Y:S01]  /*12010*/  FFMA.FTZ R170, R28, c[0x0][0x2d0], -R185.reuse ;  /* 0x0000b4001caa7a23 */ /* 0x100fe200000108b9 */
[C---:B-----5:R-:W-:Y:S04]  /*12020*/  HMMA.16816.F32.BF16 R88, R120.reuse, R132, R88 ;  /* 0x000000847858723c */ /* 0x060fe80000041858 */
[--C-:B------:R-:W-:Y:S02]  /*12030*/  FFMA.FTZ R171, R29, c[0x0][0x2d0], -R185.reuse ;  /* 0x0000b4001dab7a23 */ /* 0x100fe400000108b9 */
[----:B------:R-:W-:Y:S01]  /*12040*/  LDSM.16.MT88.4 R28, [R9+0x1000] ;  /* 0x00100000091c783b */ /* 0x000fe20000004200 */
[----:B------:R-:W-:Y:S01]  /*12050*/  FFMA.FTZ R185, R37, c[0x0][0x2d0], -R185 ;  /* 0x0000b40025b97a23 */ /* 0x000fe200000108b9 */
[C---:B------:R-:W-:Y:S01]  /*12060*/  HMMA.16816.F32.BF16 R92, R120.reuse, R134, R92 ;  /* 0x00000086785c723c */ /* 0x040fe2000004185c */
[----:B------:R-:W2:Y:S03]  /*12070*/  MUFU.EX2 R169, R169 ;  /* 0x000000a900a97308 */ /* 0x000ea60000000800 */
[----:B------:R-:W-:Y:S02]  /*12080*/  FADD.FTZ R236, R236, R237 ;  /* 0x000000edecec7221 */ /* 0x000fe40000010000 */
[----:B------:R-:W5:Y:S02]  /*12090*/  LDSM.16.MT88.4 R132, [R173+0x4800] ;  /* 0x00480000ad84783b */ /* 0x000f640000004200 */
[C---:B-1----:R-:W-:Y:S03]  /*120a0*/  HMMA.16816.F32.BF16 R96, R120.reuse, R124, R96 ;  /* 0x0000007c7860723c */ /* 0x042fe60000041860 */
[----:B------:R-:W-:Y:S01]  /*120b0*/  MUFU.EX2 R170, R170 ;  /* 0x000000aa00aa7308 */ /* 0x000fe20000000800 */
[----:B------:R-:W-:Y:S02]  /*120c0*/  FADD.FTZ R239, R239, R236 ;  /* 0x000000ecefef7221 */ /* 0x000fe40000010000 */
[----:B------:R-:W-:Y:S02]  /*120d0*/  LDSM.16.MT88.4 R36, [R173+0x1800] ;  /* 0x00180000ad24783b */ /* 0x000fe40000004200 */
[C---:B------:R-:W-:Y:S04]  /*120e0*/  HMMA.16816.F32.BF16 R100, R120.reuse, R126, R100 ;  /* 0x0000007e7864723c */ /* 0x040fe80000041864 */
[----:B------:R-:W-:Y:S01]  /*120f0*/  FADD.FTZ R238, R238, R239 ;  /* 0x000000efeeee7221 */ /* 0x000fe20000010000 */
[----:B------:R-:W1:Y:S01]  /*12100*/  MUFU.EX2 R171, R171 ;  /* 0x000000ab00ab7308 */ /* 0x000e620000000800 */
[----:B------:R-:W5:Y:S02]  /*12110*/  LDSM.16.MT88.4 R124, [R174+0x1000] ;  /* 0x00100000ae7c783b */ /* 0x000f640000004200 */
[C---:B----4-:R-:W-:Y:S04]  /*12120*/  HMMA.16816.F32.BF16 R104, R120.reuse, R128, R104 ;  /* 0x000000807868723c */ /* 0x050fe80000041868 */
[C---:B--2---:R-:W-:Y:S01]  /*12130*/  F2FP.BF16.PACK_AB R24, R169.reuse, R168 ;  /* 0x000000a8a918723e */ /* 0x044fe200000010ff */
[----:B------:R-:W-:Y:S02]  /*12140*/  FADD.FTZ R168, R168, R233 ;  /* 0x000000e9a8a87221 */ /* 0x000fe40000010000 */
[----:B------:R-:W2:Y:S01]  /*12150*/  MUFU.EX2 R185, R185 ;  /* 0x000000b900b97308 */ /* 0x000ea20000000800 */
[C---:B------:R-:W-:Y:S01]  /*12160*/  HMMA.16816.F32.BF16 R108, R120.reuse, R130, R108 ;  /* 0x00000082786c723c */ /* 0x040fe2000004186c */
[----:B------:R-:W4:Y:S03]  /*12170*/  LDSM.16.MT88.4 R128, [R172+0x1000] ;  /* 0x00100000ac80783b */ /* 0x000f260000004200 */
[----:B------:R-:W-:Y:S02]  /*12180*/  FADD.FTZ R169, R169, R168 ;  /* 0x000000a8a9a97221 */ /* 0x000fe40000010000 */
[----:B------:R-:W-:Y:S02]  /*12190*/  FADD.FTZ R241, R241, R238 ;  /* 0x000000eef1f17221 */ /* 0x000fe40000010000 */
[C---:B---3--:R-:W-:Y:S04]  /*121a0*/  HMMA.16816.F32.BF16 R16, R120.reuse, R148, R16 ;  /* 0x000000947810723c */ /* 0x048fe80000041810 */
[C---:B-1----:R-:W-:Y:S01]  /*121b0*/  F2FP.BF16.PACK_AB R26, R171.reuse, R170 ;  /* 0x000000aaab1a723e */ /* 0x042fe200000010ff */
[----:B------:R-:W-:Y:S03]  /*121c0*/  FADD.FTZ R170, R170, R169 ;  /* 0x000000a9aaaa7221 */ /* 0x000fe60000010000 */
[C---:B------:R-:W-:Y:S01]  /*121d0*/  HMMA.16816.F32.BF16 R112, R120.reuse, R150, R112 ;  /* 0x000000967870723c */ /* 0x040fe20000041870 */
[----:B------:R-:W1:Y:S03]  /*121e0*/  LDSM.16.MT88.4 R148, [R173+0x1000] ;  /* 0x00100000ad94783b */ /* 0x000e660000004200 */
[----:B------:R-:W-:Y:S04]  /*121f0*/  FADD.FTZ R171, R171, R170 ;  /* 0x000000aaabab7221 */ /* 0x000fe80000010000 */
[C---:B-----5:R-:W-:Y:S08]  /*12200*/  HMMA.16816.F32.BF16 R20, R120.reuse, R132, R20 ;  /* 0x000000847814723c */ /* 0x060ff00000041814 */
[----:B------:R-:W-:Y:S01]  /*12210*/  HMMA.16816.F32.BF16 R116, R120, R134, R116 ;  /* 0x000000867874723c */ /* 0x000fe20000041874 */
[----:B------:R-:W3:Y:S07]  /*12220*/  LDSM.16.MT88.4 R120, [R174+0x3000] ;  /* 0x00300000ae78783b */ /* 0x000eee0000004200 */
[C---:B------:R-:W-:Y:S01]  /*12230*/  HMMA.16816.F32.BF16 R4, R24.reuse, R124, R4 ;  /* 0x0000007c1804723c */ /* 0x040fe20000041804 */
[----:B------:R-:W5:Y:S07]  /*12240*/  LDSM.16.MT88.4 R132, [R9+0x3000] ;  /* 0x003000000984783b */ /* 0x000f6e0000004200 */
[C---:B------:R-:W-:Y:S01]  /*12250*/  HMMA.16816.F32.BF16 R12, R24.reuse, R126, R12 ;  /* 0x0000007e180c723c */ /* 0x040fe2000004180c */
[----:B------:R-:W2:Y:S07]  /*12260*/  LDSM.16.MT88.4 R124, [R172+0x3000] ;  /* 0x00300000ac7c783b */ /* 0x000eae0000004200 */
[C---:B------:R-:W-:Y:S08]  /*12270*/  HMMA.16816.F32.BF16 R40, R24.reuse, R28, R40 ;  /* 0x0000001c1828723c */ /* 0x040ff00000041828 */
[C---:B------:R-:W-:Y:S01]  /*12280*/  HMMA.16816.F32.BF16 R44, R24.reuse, R30, R44 ;  /* 0x0000001e182c723c */ /* 0x040fe2000004182c */
[----:B------:R-:W2:Y:S07]  /*12290*/  LDSM.16.MT88.4 R28, [R173+0x3000] ;  /* 0x00300000ad1c783b */ /* 0x000eae0000004200 */
[C---:B----4-:R-:W-:Y:S08]  /*122a0*/  HMMA.16816.F32.BF16 R48, R24.reuse, R128, R48 ;  /* 0x000000801830723c */ /* 0x050ff00000041830 */
        /* <DEDUP_REMOVED lines=8> */
[C---:B-----5:R-:W-:Y:S08]  /*12330*/  HMMA.16816.F32.BF16 R72, R24.reuse, R132, R72 ;  /* 0x000000841848723c */ /* 0x060ff00000041848 */
[C---:B------:R-:W-:Y:S08]  /*12340*/  HMMA.16816.F32.BF16 R76, R24.reuse, R134, R76 ;  /* 0x00000086184c723c */ /* 0x040ff0000004184c */
[C---:B--2---:R-:W-:Y:S08]  /*12350*/  HMMA.16816.F32.BF16 R80, R24.reuse, R124, R80 ;  /* 0x0000007c1850723c */ /* 0x044ff00000041850 */
        /* <DEDUP_REMOVED lines=26> */
[C---:B----4-:R-:W-:Y:S01]  /*12500*/  HMMA.16816.F32.BF16 R132, R24.reuse, R128, R4 ;  /* 0x000000801884723c */ /* 0x050fe20000041804 */
[----:B------:R-:W4:Y:S02]  /*12510*/  LDSM.16.MT88.4 R4, [R174+0x5800] ;  /* 0x00580000ae04783b */ /* 0x000f240000004200 */
[----:B------:R-:W-:Y:S02]  /*12520*/  FADD.FTZ R246, R246, R245 ;  /* 0x000000f5f6f67221 */ /* 0x000fe40000010000 */
[----:B------:R-:W-:Y:S02]  /*12530*/  FADD.FTZ R231, R185, R242 ;  /* 0x000000f2b9e77221 */ /* 0x000fe40000010000 */
[----:B------:R-:W-:Y:S01]  /*12540*/  FADD.FTZ R225, R183, R246 ;  /* 0x000000f6b7e17221 */ /* 0x000fe20000010000 */
[C---:B------:R-:W-:Y:S01]  /*12550*/  HMMA.16816.F32.BF16 R128, R24.reuse, R130, R12 ;  /* 0x000000821880723c */ /* 0x040fe2000004180c */
[----:B------:R-:W5:Y:S07]  /*12560*/  LDSM.16.MT88.4 R12, [R9+0x5800] ;  /* 0x00580000090c783b */ /* 0x000f6e0000004200 */
[C---:B------:R-:W-:Y:S07]  /*12570*/  HMMA.16816.F32.BF16 R40, R24.reuse, R32, R40 ;  /* 0x000000201828723c */ /* 0x040fee0000041828 */
[----:B------:R-:W-:Y:S01]  /*12580*/  IADD3 R32, R224, -0x2, RZ ;  /* 0xfffffffee0207810 */ /* 0x000fe20007ffe0ff */
[C---:B------:R-:W-:Y:S03]  /*12590*/  HMMA.16816.F32.BF16 R44, R24.reuse, R34, R44 ;  /* 0x00000022182c723c */ /* 0x040fe6000004182c */
[C---:B------:R-:W-:Y:S05]  /*125a0*/  ISETP.GE.AND P0, PT, R32.reuse, R221, PT ;  /* 0x000000dd2000720c */ /* 0x040fea0003f06270 */
[C---:B-1----:R-:W-:Y:S08]  /*125b0*/  HMMA.16816.F32.BF16 R48, R24.reuse, R120, R48 ;  /* 0x000000781830723c */ /* 0x042ff00000041830 */
[C---:B------:R-:W-:Y:S01]  /*125c0*/  HMMA.16816.F32.BF16 R52, R24.reuse, R122, R52 ;  /* 0x0000007a1834723c */ /* 0x040fe20000041834 */
[----:B------:R-:W-:Y:S02]  /*125d0*/  @P0 MOV R0, c[0x0][0x1e0] ;  /* 0x0000780000000a02 */ /* 0x000fe40000000f00 */
[----:B------:R-:W-:Y:S02]  /*125e0*/  @P0 ISETP.GE.AND P2, PT, R209, c[0x0][0x1d4], PT ;  /* 0x00007500d1000a0c */ /* 0x000fe40003f46270 */
[----:B------:R-:W-:Y:S03]  /*125f0*/  @P0 MOV R2, c[0x0][0x1e4] ;  /* 0x0000790000020a02 */ /* 0x000fe60000000f00 */
        /* <DEDUP_REMOVED lines=8> */
[C---:B---3--:R-:W-:Y:S08]  /*12680*/  HMMA.16816.F32.BF16 R88, R24.reuse, R28, R88 ;  /* 0x0000001c1858723c */ /* 0x048ff00000041858 */
[C---:B------:R-:W-:Y:S01]  /*12690*/  HMMA.16816.F32.BF16 R92, R24.reuse, R30, R92 ;  /* 0x0000001e185c723c */ /* 0x040fe2000004185c */
[----:B------:R-:W1:Y:S07]  /*126a0*/  LDSM.16.MT88.4 R28, [R172+0x5800] ;  /* 0x00580000ac1c783b */ /* 0x000e6e0000004200 */
[C---:B----4-:R-:W-:Y:S07]  /*126b0*/  HMMA.16816.F32.BF16 R96, R24.reuse, R4, R96 ;  /* 0x000000041860723c */ /* 0x050fee0000041860 */
[----:B------:R-:W-:Y:S01]  /*126c0*/  @P0 SHF.R.S32.HI R5, RZ, 0x1f, R32 ;  /* 0x0000001fff050819 */ /* 0x000fe20000011420 */
[C---:B------:R-:W-:Y:S04]  /*126d0*/  HMMA.16816.F32.BF16 R100, R24.reuse, R6, R100 ;  /* 0x000000061864723c */ /* 0x040fe80000041864 */
[----:B------:R-:W-:Y:S04]  /*126e0*/  @P0 IMAD R5, R5, c[0x0][0x1e0], RZ ;  /* 0x0000780005050a24 */ /* 0x000fe800078e02ff */
[C---:B-----5:R-:W-:Y:S04]  /*126f0*/  HMMA.16816.F32.BF16 R104, R24.reuse, R12, R104 ;  /* 0x0000000c1868723c */ /* 0x060fe80000041868 */
[C---:B------:R-:W-:Y:S02]  /*12700*/  @P0 IMAD R5, R32.reuse, c[0x0][0x1e4], R5 ;  /* 0x0000790020050a24 */ /* 0x040fe400078e0205 */
[----:B------:R-:W-:Y:S02]  /*12710*/  @P0 IMAD.WIDE.U32 R32, R32, c[0x0][0x1e0], RZ ;  /* 0x0000780020200a25 */ /* 0x000fe400078e00ff */
[C---:B------:R-:W-:Y:S04]  /*12720*/  HMMA.16816.F32.BF16 R108, R24.reuse, R14, R108 ;  /* 0x0000000e186c723c */ /* 0x040fe8000004186c */
[----:B------:R-:W-:Y:S02]  /*12730*/  @P0 IADD3 R9, R33, R5, RZ ;  /* 0x0000000521090210 */ /* 0x000fe40007ffe0ff */
[----:B------:R-:W2:Y:S01]  /*12740*/  LDSM.16.MT88.4 R4, [R173+0x5800] ;  /* 0x00580000ad04783b */ /* 0x000ea20000004200 */
[C---:B------:R-:W-:Y:S02]  /*12750*/  @P0 SHF.L.U32 R13, R32.reuse, 0x6, RZ ;  /* 0x00000006200d0819 */ /* 0x040fe400000006ff */
[----:B------:R-:W-:Y:S01]  /*12760*/  @P0 SHF.L.U64.HI R9, R32, 0x6, R9 ;  /* 0x0000000620090819 */ /* 0x000fe20000010209 */
[C---:B-1----:R-:W-:Y:S03]  /*12770*/  HMMA.16816.F32.BF16 R124, R24.reuse, R28, R16 ;  /* 0x0000001c187c723c */ /* 0x042fe60000041810 */
[C---:B------:R-:W-:Y:S04]  /*12780*/  @P0 LEA R15, P1, R0.reuse, R13, 0x5 ;  /* 0x0000000d000f0211 */ /* 0x040fe800078228ff */
[----:B------:R-:W-:Y:S01]  /*12790*/  @P0 LEA.HI.X R33, R0, R9, R2, 0x5, P1 ;  /* 0x0000000900210211 */ /* 0x000fe200008f2c02 */
[C---:B------:R-:W-:Y:S04]  /*127a0*/  HMMA.16816.F32.BF16 R112, R24.reuse, R30, R112 ;  /* 0x0000001e1870723c */ /* 0x040fe80000041870 */
[-C--:B------:R-:W-:Y:S02]  /*127b0*/  @P0 IADD3 R15, P4, R15, R228.reuse, RZ ;  /* 0x000000e40f0f0210 */ /* 0x080fe40007f9e0ff */
[----:B------:R-:W-:Y:S02]  /*127c0*/  @P0 IADD3 R13, P1, R13, R228, RZ ;  /* 0x000000e40d0d0210 */ /* 0x000fe40007f3e0ff */
[-C--:B------:R-:W-:Y:S02]  /*127d0*/  @P0 IADD3.X R2, R33, R220.reuse, RZ, P4, !PT ;  /* 0x000000dc21020210 */ /* 0x080fe400027fe4ff */
[----:B------:R-:W-:Y:S02]  /*127e0*/  ISETP.NE.AND P4, PT, R222, RZ, PT ;  /* 0x000000ffde00720c */ /* 0x000fe40003f85270 */
[----:B------:R-:W-:Y:S02]  /*127f0*/  @P0 LEA R16, P5, R13, c[0x0][0x1c8], 0x1 ;  /* 0x000072000d100a11 */ /* 0x000fe400078a08ff */
[----:B------:R-:W-:Y:S01]  /*12800*/  @P0 IADD3.X R0, R9, R220, RZ, P1, !PT ;  /* 0x000000dc09000210 */ /* 0x000fe20000ffe4ff */
[----:B------:R-:W-:Y:S01]  /*12810*/  @P0 IMAD R9, R223, 0x6000, R11 ;  /* 0x00006000df090824 */ /* 0x000fe200078e020b */
[----:B------:R-:W-:Y:S02]  /*12820*/  @P0 ISETP.GE.AND P1, PT, R208, c[0x0][0x1d4], PT ;  /* 0x00007500d0000a0c */ /* 0x000fe40003f26270 */
[----:B------:R-:W-:Y:S02]  /*12830*/  @P0 LEA.HI.X R17, R13, c[0x0][0x1cc], R0, 0x1, P5 ;  /* 0x000073000d110a11 */ /* 0x000fe400028f0c00 */
[C---:B------:R-:W-:Y:S02]  /*12840*/  @P0 LEA R12, P3, R15.reuse, c[0x0][0x1c8], 0x1 ;  /* 0x000072000f0c0a11 */ /* 0x040fe400078608ff */
[C---:B------:R-:W-:Y:S01]  /*12850*/  IADD3 R0, R196.reuse, 0x1, RZ ;  /* 0x00000001c4007810 */ /* 0x040fe20007ffe0ff */
[----:B------:R-:W-:Y:S01]  /*12860*/  @!PT LDS RZ, [RZ] ;  /* 0x00000000fffff984 */ /* 0x000fe20000000800 */
[----:B------:R-:W-:Y:S01]  /*12870*/  @!PT LDS RZ, [RZ] ;  /* 0x00000000fffff984 */ /* 0x000fe20000000800 */
[----:B------:R-:W-:Y:S01]  /*12880*/  @!PT LDS RZ, [RZ] ;  /* 0x00000000fffff984 */ /* 0x000fe20000000800 */
[----:B------:R1:W-:Y:S01]  /*12890*/  @P0 LDGSTS.E.BYPASS.LTC128B.128 [R9], [R16.64], !P4 ;  /* 0x0000000010090fae */ /* 0x0003e2000e101d48 */
[----:B------:R-:W-:Y:S01]  /*128a0*/  @P0 LEA.HI.X R13, R15, c[0x0][0x1cc], R2, 0x1, P3 ;  /* 0x000073000f0d0a11 */ /* 0x000fe200018f0c02 */
[C---:B--2---:R-:W-:Y:S06]  /*128b0*/  HMMA.16816.F32.BF16 R120, R24.reuse, R4, R20 ;  /* 0x000000041878723c */ /* 0x044fec0000041814 */
[----:B------:R1:W-:Y:S02]  /*128c0*/  @P0 LDGSTS.E.BYPASS.LTC128B.128 [R9+0x2000], [R16.64+0x80], !P2 ;  /* 0x0200008010090fae */ /* 0x0003e4000d101d48 */
[----:B------:R-:W-:Y:S06]  /*128d0*/  HMMA.16816.F32.BF16 R116, R24, R6, R116 ;  /* 0x000000061874723c */ /* 0x000fec0000041874 */
        /* <DEDUP_REMOVED lines=12> */
.L_x_3927:
[----:B-1----:R-:W-:Y:S02]  /*129a0*/  MOV R5, 0x1f ;  /* 0x0000001f00057802 */ /* 0x002fe40000000f00 */
[----:B------:R-:W-:Y:S01]  /*129b0*/  MOV R0, 0xffffffff ;  /* 0xffffffff00007802 */ /* 0x000fe20000000f00 */
[----:B------:R-:W-:Y:S05]  /*129c0*/  BRA.DIV ~URZ, `(.L_x_3929) ;  /* 0x00004ec27f007947 */ /* 0x000fea000b800000 */
[----:B------:R1:W2:Y:S02]  /*129d0*/  SHFL.BFLY PT, R6, R231, 0x2, 0x1f ;  /* 0x0c401f00e7067f89 */ /* 0x0002a400000e0000 */
.L_x_3999:
[----:B-12---:R-:W-:Y:S01]  /*129e0*/  FADD.FTZ R231, R6, R231 ;  /* 0x000000e706e77221 */ /* 0x006fe20000010000 */
[----:B------:R-:W-:Y:S05]  /*129f0*/  BRA.DIV ~URZ, `(.L_x_3930) ;  /* 0x00004ed27f007947 */ /* 0x000fea000b800000 */
[----:B------:R-:W1:Y:S04]  /*12a00*/  SHFL.BFLY PT, R12, R225, 0x2, 0x1f ;  /* 0x0c401f00e10c7f89 */ /* 0x000e6800000e0000 */
[----:B------:R-:W2:Y:S01]  /*12a10*/  SHFL.BFLY PT, R4, R231, 0x1, 0x1f ;  /* 0x0c201f00e7047f89 */ /* 0x000ea200000e0000 */
[----:B-1----:R-:W-:-:S02]  /*12a20*/  FADD.FTZ R12, R12, R225 ;  /* 0x000000e10c0c7221 */ /* 0x002fc40000010000 */
[----:B--2---:R-:W-:-:S03]  /*12a30*/  FADD.FTZ R4, R231, R4 ;  /* 0x00000004e7047221 */ /* 0x004fc60000010000 */
[----:B------:R1:W2:Y:S04]  /*12a40*/  SHFL.BFLY PT, R6, R12, 0x1, 0x1f ;  /* 0x0c201f000c067f89 */ /* 0x0002a800000e0000 */
.L_x_4000:
        /* <DEDUP_REMOVED lines=10> */
[----:B------:R-:W2:Y:S01]  /*12af0*/  @P0 MUFU.LG2 R13, R12 ;  /* 0x0000000c000d0308 */ /* 0x000ea20000000c00 */
[----:B------:R-:W-:-:S07]  /*12b00*/  @P0 FMUL.FTZ R14, R14, c[0x0][0x2d0] ;  /* 0x0000b4000e0e0a20 */ /* 0x000fce0000410000 */
[----:B------:R-:W3:Y:S01]  /*12b10*/  @P1 MUFU.RCP R9, R4 ;  /* 0x0000000400091308 */ /* 0x000ee20000001000 */
[----:B-1----:R-:W-:-:S04]  /*12b20*/  @P1 FMUL.FTZ R5, R5, 0.69314718246459960938 ;  /* 0x3f31721805051820 */ /* 0x002fc80000410000 */
[----:B------:R-:W-:-:S03]  /*12b30*/  @P1 FFMA.FTZ R0, R6, R8, R5 ;  /* 0x0000000806001223 */ /* 0x000fc60000010005 */
[----:B------:R1:W4:Y:S01]  /*12b40*/  @P0 MUFU.RCP R2, R12 ;  /* 0x0000000c00020308 */ /* 0x0003220000001000 */
[----:B--2---:R-:W-:Y:S01]  /*12b50*/  @P0 FMUL.FTZ R15, R13, 0.69314718246459960938 ;  /* 0x3f3172180d0f0820 */ /* 0x004fe20000410000 */
[----:B------:R-:W-:Y:S01]  /*12b60*/  MOV R13, 0x1 ;  /* 0x00000001000d7802 */ /* 0x000fe20000000f00 */
[C---:B---3--:R-:W-:Y:S02]  /*12b70*/  FMUL.FTZ R132, R9.reuse, R132 ;  /* 0x0000008409847220 */ /* 0x048fe40000410000 */
        /* <DEDUP_REMOVED lines=48> */
[----:B------:R-:W-:Y:S01]  /*12e80*/  @P0 FFMA.FTZ R12, R14, R3, R15 ;  /* 0x000000030e0c0223 */ /* 0x000fe2000001000f */
[----:B------:R-:W-:Y:S01]  /*12e90*/  PRMT R3, R13, 0x7610, R3 ;  /* 0x000076100d037816 */ /* 0x000fe20000000003 */
        /* <DEDUP_REMOVED lines=48> */
.L_x_3868:
        /* <DEDUP_REMOVED lines=16> */
.L_x_3932:
[----:B------:R-:W-:Y:S05]  /*132a0*/  BSYNC B0 ;  /* 0x0000000000007941 */ /* 0x000fea0003800000 */
.L_x_3931:
[----:B------:R-:W-:Y:S01]  /*132b0*/  PRMT R3, R3, 0x9910, RZ ;  /* 0x0000991003037816 */ /* 0x000fe200000000ff */
[----:B------:R-:W-:Y:S01]  /*132c0*/  BSSY B1, `(.L_x_3933) ;  /* 0x0000342000017945 */ /* 0x000fe20003800000 */
[----:B------:R-:W-:Y:S02]  /*132d0*/  IMAD.MOV.U32 R2, RZ, RZ, R200 ;  /* 0x000000ffff027224 */ /* 0x000fe400078e00c8 */
[----:B------:R-:W-:Y:S01]  /*132e0*/  ISETP.NE.AND P0, PT, R3, RZ, PT ;  /* 0x000000ff0300720c */ /* 0x000fe20003f05270 */
[----:B------:R-:W-:-:S12]  /*132f0*/  IMAD.SHL.U32 R20, R193, 0x8, RZ ;  /* 0x00000008c1147824 */ /* 0x000fd800078e00ff */
[----:B------:R-:W-:Y:S05]  /*13300*/  @!P0 BRA `(.L_x_3934) ;  /* 0x000027b000008947 */ /* 0x000fea0003800000 */
[----:B------:R-:W-:Y:S01]  /*13310*/  SHF.R.S32.HI R13, RZ, 0x1f, R146 ;  /* 0x0000001fff0d7819 */ /* 0x000fe20000011492 */
[----:B------:R-:W-:Y:S01]  /*13320*/  WARPSYNC 0xffffffff ;  /* 0xffffffff00007948 */ /* 0x000fe20003800000 */
[----:B------:R-:W-:Y:S01]  /*13330*/  BAR.SYNC.DEFER_BLOCKING 0x1, 0x100 ;  /* 0x0044000000007b1d */ /* 0x000fe20000010000 */
[----:B------:R-:W-:Y:S01]  /*13340*/  LOP3.LUT R15, R141, R211, RZ, 0xfc, !PT ;  /* 0x000000d38d0f7212 */ /* 0x000fe200078efcff */
[----:B------:R-:W-:Y:S01]  /*13350*/  IMAD.MOV.U32 R21, RZ, RZ, 0x20 ;  /* 0x00000020ff157424 */ /* 0x000fe200078e00ff */
        /* <DEDUP_REMOVED lines=10> */
[----:B------:R-:W-:Y:S01]  /*13400*/  SEL R21, R21, 0xffffffe0, !P1 ;  /* 0xffffffe015157807 */ /* 0x000fe20004800000 */
[----:B------:R-:W-:Y:S01]  /*13410*/  IMAD.IADD R15, R16, 0x1, R15 ;  /* 0x00000001100f7824 */ /* 0x000fe200078e020f */
[----:B------:R-:W-:-:S02]  /*13420*/  F2FP.BF16.PACK_AB R25, R41, R40 ;  /* 0x000000282919723e */ /* 0x000fc400000010ff */
[----:B------:R-:W-:Y:S01]  /*13430*/  F2FP.BF16.PACK_AB R23, R43, R42 ;  /* 0x0000002a2b17723e */ /* 0x000fe200000010ff */
[----:B------:R-:W-:Y:S01]  /*13440*/  IMAD.SHL.U32 R26, R15, 0x2, RZ ;  /* 0x000000020f1a7824 */ /* 0x000fe200078e00ff */
[----:B------:R-:W-:Y:S01]  /*13450*/  F2FP.BF16.PACK_AB R16, R45, R44 ;  /* 0x0000002c2d10723e */ /* 0x000fe200000010ff */
[----:B------:R-:W-:Y:S01]  /*13460*/  IMAD.MOV.U32 R15, RZ, RZ, 0x40 ;  /* 0x00000040ff0f7424 */ /* 0x000fe200078e00ff */
[----:B------:R-:W-:Y:S01]  /*13470*/  F2FP.BF16.PACK_AB R24, R47, R46 ;  /* 0x0000002e2f18723e */ /* 0x000fe200000010ff */
[C---:B------:R-:W-:Y:S01]  /*13480*/  IMAD.IADD R14, R26.reuse, 0x1, R21 ;  /* 0x000000011a0e7824 */ /* 0x040fe200078e0215 */
[C---:B------:R-:W-:Y:S01]  /*13490*/  IADD3 R3, R26.reuse, 0x80, RZ ;  /* 0x000000801a037810 */ /* 0x040fe20007ffe0ff */
[----:B------:R1:W-:Y:S01]  /*134a0*/  STS [R26+0x80], R31 ;  /* 0x0000801f1a007388 */ /* 0x0003e20000000800 */
[----:B------:R-:W-:Y:S02]  /*134b0*/  IADD3 R22, R26, 0x70, RZ ;  /* 0x000000701a167810 */ /* 0x000fe40007ffe0ff */
[----:B------:R-:W-:Y:S01]  /*134c0*/  @P0 IADD3 R22, R3, 0x10, RZ ;  /* 0x0000001003160810 */ /* 0x000fe20007ffe0ff */
[----:B------:R2:W-:Y:S01]  /*134d0*/  STS [R26+0x480], R29 ;  /* 0x0004801d1a007388 */ /* 0x0005e20000000800 */
[----:B------:R-:W-:-:S02]  /*134e0*/  F2FP.BF16.PACK_AB R3, R131, R130 ;  /* 0x000000828303723e */ /* 0x000fc400000010ff */
[----:B------:R-:W-:Y:S01]  /*134f0*/  SEL R15, R15, 0xffffffc0, !P2 ;  /* 0xffffffc00f0f7807 */ /* 0x000fe20005000000 */
[--C-:B------:R-:W-:Y:S01]  /*13500*/  IMAD.IADD R21, R21, 0x1, R22.reuse ;  /* 0x0000000115157824 */ /* 0x100fe200078e0216 */
[----:B------:R-:W-:Y:S01]  /*13510*/  F2FP.BF16.PACK_AB R28, R49, R48 ;  /* 0x00000030311c723e */ /* 0x000fe200000010ff */
[----:B------:R3:W-:Y:S01]  /*13520*/  STS [R22+0x400], R3 ;  /* 0x0004000316007388 */ /* 0x0007e20000000800 */
[----:B------:R-:W-:Y:S01]  /*13530*/  F2FP.BF16.PACK_AB R30, R51, R50 ;  /* 0x00000032331e723e */ /* 0x000fe200000010ff */
[----:B------:R-:W-:Y:S01]  /*13540*/  IMAD.IADD R18, R15, 0x1, R22 ;  /* 0x000000010f127824 */ /* 0x000fe200078e0216 */
[----:B------:R-:W-:Y:S01]  /*13550*/  F2FP.BF16.PACK_AB R33, R71, R70 ;  /* 0x000000464721723e */ /* 0x000fe200000010ff */
[----:B------:R4:W-:Y:S01]  /*13560*/  STS [R22], R27 ;  /* 0x0000001b16007388 */ /* 0x0009e20000000800 */
[----:B------:R-:W-:Y:S02]  /*13570*/  F2FP.BF16.PACK_AB R32, R83, R82 ;  /* 0x000000525320723e */ /* 0x000fe400000010ff */
[----:B------:R-:W-:Y:S01]  /*13580*/  ISETP.NE.U32.AND P0, PT, RZ, c[0x0][0x508], PT ;  /* 0x00014200ff007a0c */ /* 0x000fe20003f05070 */
[----:B------:R4:W-:Y:S01]  /*13590*/  STS [R14+0x80], R25 ;  /* 0x000080190e007388 */ /* 0x0009e20000000800 */
[----:B------:R-:W-:-:S02]  /*135a0*/  ISETP.NE.U32.AND P2, PT, RZ, c[0x0][0x500], PT ;  /* 0x00014000ff007a0c */ /* 0x000fc40003f45070 */
[----:B------:R-:W-:Y:S01]  /*135b0*/  ISETP.NE.AND.EX P1, PT, RZ, c[0x0][0x50c], PT, P0 ;  /* 0x00014300ff007a0c */ /* 0x000fe20003f25300 */
[----:B------:R4:W-:Y:S01]  /*135c0*/  STS [R14+0x480], R23 ;  /* 0x000480170e007388 */ /* 0x0009e20000000800 */
[----:B------:R-:W-:Y:S02]  /*135d0*/  ISETP.NE.AND.EX P2, PT, RZ, c[0x0][0x504], PT, P2 ;  /* 0x00014100ff007a0c */ /* 0x000fe40003f45320 */
[----:B-1----:R-:W-:Y:S01]  /*135e0*/  F2FP.BF16.PACK_AB R31, R55, R54 ;  /* 0x00000036371f723e */ /* 0x002fe200000010ff */
[----:B------:R1:W-:Y:S01]  /*135f0*/  STS [R21], R16 ;  /* 0x0000001015007388 */ /* 0x0003e20000000800 */
[----:B--2---:R-:W-:-:S03]  /*13600*/  F2FP.BF16.PACK_AB R29, R53, R52 ;  /* 0x00000034351d723e */ /* 0x004fc600000010ff */
[----:B------:R2:W-:Y:S01]  /*13610*/  STS [R21+0x400], R24 ;  /* 0x0004001815007388 */ /* 0x0005e20000000800 */
[----:B---3--:R-:W-:Y:S01]  /*13620*/  IMAD.IADD R3, R26, 0x1, R15 ;  /* 0x000000011a037824 */ /* 0x008fe200078e020f */
[----:B----4-:R-:W-:-:S04]  /*13630*/  F2FP.BF16.PACK_AB R27, R65, R64 ;  /* 0x00000040411b723e */ /* 0x010fc800000010ff */
[----:B------:R3:W-:Y:S01]  /*13640*/  STS [R3+0x80], R28 ;  /* 0x0000801c03007388 */ /* 0x0007e20000000800 */
[----:B------:R-:W-:-:S03]  /*13650*/  F2FP.BF16.PACK_AB R25, R57, R56 ;  /* 0x000000383919723e */ /* 0x000fc600000010ff */
[----:B------:R4:W-:Y:S01]  /*13660*/  STS [R3+0x480], R30 ;  /* 0x0004801e03007388 */ /* 0x0009e20000000800 */
[----:B------:R-:W-:-:S03]  /*13670*/  F2FP.BF16.PACK_AB R23, R59, R58 ;  /* 0x0000003a3b17723e */ /* 0x000fc600000010ff */
[----:B------:R4:W-:Y:S01]  /*13680*/  STS [R18], R29 ;  /* 0x0000001d12007388 */ /* 0x0009e20000000800 */
[----:B-1----:R-:W-:-:S03]  /*13690*/  IMAD.IADD R16, R15, 0x1, R14 ;  /* 0x000000010f107824 */ /* 0x002fc600078e020e */
[----:B------:R1:W-:Y:S01]  /*136a0*/  STS [R18+0x400], R31 ;  /* 0x0004001f12007388 */ /* 0x0003e20000000800 */
[----:B------:R-:W-:Y:S01]  /*136b0*/  IMAD.IADD R15, R21, 0x1, R15 ;  /* 0x00000001150f7824 */ /* 0x000fe200078e020f */
[----:B--2---:R-:W-:Y:S02]  /*136c0*/  F2FP.BF16.PACK_AB R24, R61, R60 ;  /* 0x0000003c3d18723e */ /* 0x004fe400000010ff */
[----:B------:R2:W-:Y:S04]  /*136d0*/  STS [R16+0x80], R25 ;  /* 0x0000801910007388 */ /* 0x0005e80000000800 */
[----:B------:R2:W-:Y:S04]  /*136e0*/  STS [R16+0x480], R23 ;  /* 0x0004801710007388 */ /* 0x0005e80000000800 */
[----:B------:R2:W-:Y:S01]  /*136f0*/  STS [R15], R24 ;  /* 0x000000180f007388 */ /* 0x0005e20000000800 */
[----:B---3--:R-:W-:-:S02]  /*13700*/  F2FP.BF16.PACK_AB R28, R63, R62 ;  /* 0x0000003e3f1c723e */ /* 0x008fc400000010ff */
[----:B----4-:R-:W-:-:S03]  /*13710*/  F2FP.BF16.PACK_AB R30, R81, R80 ;  /* 0x00000050511e723e */ /* 0x010fc600000010ff */
[----:B------:R3:W-:Y:S01]  /*13720*/  STS [R15+0x400], R28 ;  /* 0x0004001c0f007388 */ /* 0x0007e20000000800 */
[----:B------:R-:W-:-:S03]  /*13730*/  F2FP.BF16.PACK_AB R29, R67, R66 ;  /* 0x00000042431d723e */ /* 0x000fc600000010ff */
[----:B------:R4:W-:Y:S01]  /*13740*/  STS [R26+0x4080], R27 ;  /* 0x0040801b1a007388 */ /* 0x0009e20000000800 */
[----:B-1----:R-:W-:-:S03]  /*13750*/  F2FP.BF16.PACK_AB R31, R69, R68 ;  /* 0x00000044451f723e */ /* 0x002fc600000010ff */
[----:B------:R1:W-:Y:S01]  /*13760*/  STS [R26+0x4480], R29 ;  /* 0x0044801d1a007388 */ /* 0x0003e20000000800 */
[----:B--2---:R-:W-:-:S03]  /*13770*/  F2FP.BF16.PACK_AB R25, R73, R72 ;  /* 0x000000484919723e */ /* 0x004fc600000010ff */
[----:B------:R2:W-:Y:S01]  /*13780*/  STS [R22+0x4000], R31 ;  /* 0x0040001f16007388 */ /* 0x0005e20000000800 */
[----:B------:R-:W-:-:S03]  /*13790*/  F2FP.BF16.PACK_AB R23, R75, R74 ;  /* 0x0000004a4b17723e */ /* 0x000fc600000010ff */
[----:B------:R2:W-:Y:S01]  /*137a0*/  STS [R22+0x4400], R33 ;  /* 0x0044002116007388 */ /* 0x0005e20000000800 */
[----:B------:R-:W-:-:S03]  /*137b0*/  F2FP.BF16.PACK_AB R24, R77, R76 ;  /* 0x0000004c4d18723e */ /* 0x000fc600000010ff */
[----:B------:R2:W-:Y:S04]  /*137c0*/  STS [R14+0x4080], R25 ;  /* 0x004080190e007388 */ /* 0x0005e80000000800 */
[----:B------:R2:W-:Y:S01]  /*137d0*/  STS [R14+0x4480], R23 ;  /* 0x004480170e007388 */ /* 0x0005e20000000800 */
[----:B---3--:R-:W-:-:S03]  /*137e0*/  F2FP.BF16.PACK_AB R28, R79, R78 ;  /* 0x0000004e4f1c723e */ /* 0x008fc600000010ff */
[----:B------:R3:W-:Y:S01]  /*137f0*/  STS [R21+0x4000], R24 ;  /* 0x0040001815007388 */ /* 0x0007e20000000800 */
[----:B----4-:R-:W-:-:S03]  /*13800*/  F2FP.BF16.PACK_AB R27, R5, R4 ;  /* 0x00000004051b723e */ /* 0x010fc600000010ff */
[----:B------:R4:W-:Y:S01]  /*13810*/  STS [R21+0x4400], R28 ;  /* 0x0044001c15007388 */ /* 0x0009e20000000800 */
[----:B-1----:R-:W-:-:S03]  /*13820*/  F2FP.BF16.PACK_AB R29, R9, R8 ;  /* 0x00000008091d723e */ /* 0x002fc600000010ff */
[----:B------:R1:W-:Y:S01]  /*13830*/  STS [R3+0x4080], R30 ;  /* 0x0040801e03007388 */ /* 0x0003e20000000800 */
[----:B--2---:R-:W-:-:S03]  /*13840*/  F2FP.BF16.PACK_AB R31, R97, R96 ;  /* 0x00000060611f723e */ /* 0x004fc600000010ff */
[----:B------:R-:W-:Y:S01]  /*13850*/  STS [R3+0x4480], R32 ;  /* 0x0044802003007388 */ /* 0x000fe20000000800 */
[----:B------:R-:W-:-:S03]  /*13860*/  F2FP.BF16.PACK_AB R33, R99, R98 ;  /* 0x000000626321723e */ /* 0x000fc600000010ff */
[----:B------:R2:W-:Y:S01]  /*13870*/  STS [R18+0x4000], R27 ;  /* 0x0040001b12007388 */ /* 0x0005e20000000800 */
[----:B------:R-:W-:-:S03]  /*13880*/  F2FP.BF16.PACK_AB R25, R7, R6 ;  /* 0x000000060719723e */ /* 0x000fc600000010ff */
[----:B------:R2:W-:Y:S01]  /*13890*/  STS [R18+0x4400], R29 ;  /* 0x0044001d12007388 */ /* 0x0005e20000000800 */
[----:B------:R-:W-:-:S03]  /*138a0*/  F2FP.BF16.PACK_AB R23, R91, R90 ;  /* 0x0000005a5b17723e */ /* 0x000fc600000010ff */
[----:B------:R2:W-:Y:S01]  /*138b0*/  STS [R16+0x4080], R25 ;  /* 0x0040801910007388 */ /* 0x0005e20000000800 */
[----:B---3--:R-:W-:-:S03]  /*138c0*/  F2FP.BF16.PACK_AB R24, R93, R92 ;  /* 0x0000005c5d18723e */ /* 0x008fc600000010ff */
[----:B------:R3:W-:Y:S01]  /*138d0*/  STS [R16+0x4480], R23 ;  /* 0x0044801710007388 */ /* 0x0007e20000000800 */
[----:B----4-:R-:W-:-:S03]  /*138e0*/  F2FP.BF16.PACK_AB R28, R95, R94 ;  /* 0x0000005e5f1c723e */ /* 0x010fc600000010ff */
[----:B------:R4:W-:Y:S01]  /*138f0*/  STS [R15+0x4000], R24 ;  /* 0x004000180f007388 */ /* 0x0009e20000000800 */
[----:B-1----:R-:W-:-:S03]  /*13900*/  F2FP.BF16.PACK_AB R30, R109, R108 ;  /* 0x0000006c6d1e723e */ /* 0x002fc600000010ff */
[----:B------:R1:W-:Y:S04]  /*13910*/  STS [R15+0x4400], R28 ;  /* 0x0044001c0f007388 */ /* 0x0003e80000000800 */
[----:B------:R-:W-:Y:S01]  /*13920*/  STS [R26+0x8080], R31 ;  /* 0x0080801f1a007388 */ /* 0x000fe20000000800 */
[----:B--2---:R-:W-:-:S03]  /*13930*/  F2FP.BF16.PACK_AB R27, R101, R100 ;  /* 0x00000064651b723e */ /* 0x004fc600000010ff */
        /* <DEDUP_REMOVED lines=11> */
[----:B------:R1:W-:Y:S01]  /*139f0*/  STS [R21+0x8400], R24 ;  /* 0x0084001815007388 */ /* 0x0003e20000000800 */
[----:B--2---:R-:W-:-:S03]  /*13a00*/  F2FP.BF16.PACK_AB R26, R127, R126 ;  /* 0x0000007e7f1a723e */ /* 0x004fc600000010ff */
[----:B------:R2:W-:Y:S01]  /*13a10*/  STS [R3+0x8080], R28 ;  /* 0x0080801c03007388 */ /* 0x0005e20000000800 */
[----:B------:R-:W-:-:S03]  /*13a20*/  F2FP.BF16.PACK_AB R27, R115, R114 ;  /* 0x00000072731b723e */ /* 0x000fc600000010ff */
[----:B------:R2:W-:Y:S01]  /*13a30*/  STS [R3+0x8480], R26 ;  /* 0x0084801a03007388 */ /* 0x0005e20000000800 */
[----:B------:R-:W-:Y:S02]  /*13a40*/  F2FP.BF16.PACK_AB R29, R113, R112 ;  /* 0x00000070711d723e */ /* 0x000fe400000010ff */
[----:B------:R-:W-:Y:S01]  /*13a50*/  SHF.R.S32.HI R22, RZ, 0x1f, R215 ;  /* 0x0000001fff167819 */ /* 0x000fe200000114d7 */
[----:B------:R-:W-:Y:S01]  /*13a60*/  STS [R18+0x8400], R27 ;  /* 0x0084001b12007388 */ /* 0x000fe20000000800 */
[----:B---3--:R-:W-:-:S03]  /*13a70*/  F2FP.BF16.PACK_AB R25, R121, R120 ;  /* 0x000000787919723e */ /* 0x008fc600000010ff */
[----:B------:R-:W-:Y:S01]  /*13a80*/  STS [R18+0x8000], R29 ;  /* 0x0080001d12007388 */ /* 0x000fe20000000800 */
[----:B----4-:R-:W-:Y:S01]  /*13a90*/  F2FP.BF16.PACK_AB R23, R123, R122 ;  /* 0x0000007a7b17723e */ /* 0x010fe200000010ff */
[----:B------:R-:W-:Y:S02]  /*13aa0*/  IMAD.MOV.U32 R14, RZ, RZ, RZ ;  /* 0x000000ffff0e7224 */ /* 0x000fe400078e00ff */
[----:B------:R3:W-:Y:S01]  /*13ab0*/  STS [R16+0x8080], R25 ;  /* 0x0080801910007388 */ /* 0x0007e20000000800 */
[----:B-1----:R-:W-:-:S03]  /*13ac0*/  @P1 LEA R30, P0, R215, c[0x0][0x508], 0x2 ;  /* 0x00014200d71e1a11 */ /* 0x002fc600078010ff */
[----:B------:R1:W-:Y:S01]  /*13ad0*/  STS [R16+0x8480], R23 ;  /* 0x0084801710007388 */ /* 0x0003e20000000800 */
[----:B------:R-:W-:Y:S01]  /*13ae0*/  IMAD.MOV.U32 R24, RZ, RZ, 0x4 ;  /* 0x00000004ff187424 */ /* 0x000fe200078e00ff */
[----:B------:R-:W-:Y:S02]  /*13af0*/  @P1 LEA.HI.X R31, R215, c[0x0][0x50c], R22, 0x2, P0 ;  /* 0x00014300d71f1a11 */ /* 0x000fe400000f1416 */
[----:B--2---:R-:W-:Y:S02]  /*13b00*/  F2FP.BF16.PACK_AB R28, R117, R116 ;  /* 0x00000074751c723e */ /* 0x004fe400000010ff */
[----:B------:R-:W-:-:S03]  /*13b10*/  F2FP.BF16.PACK_AB R26, R119, R118 ;  /* 0x00000076771a723e */ /* 0x000fc600000010ff */
[----:B------:R1:W-:Y:S01]  /*13b20*/  STS [R15+0x8000], R28 ;  /* 0x0080001c0f007388 */ /* 0x0003e20000000800 */
[----:B------:R-:W-:-:S03]  /*13b30*/  IMAD.MOV.U32 R3, RZ, RZ, c[0x0][0x388] ;  /* 0x0000e200ff037624 */ /* 0x000fc600078e00ff */
[----:B------:R1:W-:Y:S04]  /*13b40*/  STS [R15+0x8400], R26 ;  /* 0x0084001a0f007388 */ /* 0x0003e80000000800 */
[----:B------:R-:W-:Y:S01]  /*13b50*/  BAR.SYNC.DEFER_BLOCKING 0x1, 0x100 ;  /* 0x0044000000007b1d */ /* 0x000fe20000010000 */
[----:B---3--:R-:W-:-:S05]  /*13b60*/  IMAD.WIDE R24, R215, R24, c[0x0][0x500] ;  /* 0x00014000d7187625 */ /* 0x008fca00078e0218 */
[----:B------:R1:W5:Y:S04]  /*13b70*/  @P1 LDG.E R3, [R30.64] ;  /* 0x000000081e031981 */ /* 0x000368000c1e1900 */
        /* <DEDUP_REMOVED lines=8> */
.L_x_3935:
[----:B-1----:R-:W-:Y:S01]  /*13c00*/  IMAD.MOV.U32 R23, RZ, RZ, 0x368 ;  /* 0x00000368ff177424 */ /* 0x002fe200078e00ff */
        /* <DEDUP_REMOVED lines=18> */
[----:B------:R-:W-:Y:S01]  /*13d30*/  ISETP.NE.AND.EX P0, PT, RZ, c[0x0][0x504], PT, P0 ;  /* 0x00014100ff007a0c */ /* 0x000fe20003f05300 */
[----:B------:R-:W-:Y:S01]  /*13d40*/  IMAD.IADD R15, R210, 0x1, -R15 ;  /* 0x00000001d20f7824 */ /* 0x000fe200078e0a0f */
[----:B------:R-:W-:Y:S01]  /*13d50*/  ISETP.NE.AND P3, PT, R21, 0x1, PT ;  /* 0x000000011500780c */ /* 0x000fe20003f65270 */
[----:B------:R3:W4:Y:S01]  /*13d60*/  LDC.64 R28, c[0x0][R23+0x160] ;  /* 0x00005800171c7b82 */ /* 0x0007220000000a00 */
[----:B------:R-:W-:Y:S01]  /*13d70*/  IMAD R16, R17, 0x10, R16 ;  /* 0x0000001011107824 */ /* 0x000fe200078e0210 */
[----:B------:R-:W-:Y:S02]  /*13d80*/  SEL R215, R215, RZ, !P0 ;  /* 0x000000ffd7d77207 */ /* 0x000fe40004000000 */
[----:B------:R-:W-:Y:S01]  /*13d90*/  SEL R22, R22, RZ, !P0 ;  /* 0x000000ff16167207 */ /* 0x000fe20004000000 */
[--C-:B------:R-:W-:Y:S02]  /*13da0*/  IMAD R32, R15, 0x8, R16.reuse ;  /* 0x000000080f207824 */ /* 0x100fe400078e0210 */
[----:B------:R-:W-:-:S02]  /*13db0*/  IMAD R16, R201, 0x80, R16 ;  /* 0x00000080c9107824 */ /* 0x000fc400078e0210 */
        /* <DEDUP_REMOVED lines=23> */
[-C--:B----4-:R-:W-:Y:S01]  /*13f30*/  IMAD R21, R29, R25.reuse, RZ ;  /* 0x000000191d157224 */ /* 0x090fe200078e02ff */
[----:B------:R-:W-:Y:S01]  /*13f40*/  SHF.R.S32.HI R22, RZ, 0x1f, R25 ;  /* 0x0000001fff167819 */ /* 0x000fe20000011419 */
[----:B------:R-:W-:Y:S01]  /*13f50*/  IMAD.MOV.U32 R23, RZ, RZ, c[0x0][0x4a8] ;  /* 0x00012a00ff177624 */ /* 0x000fe200078e00ff */
[----:B------:R-:W-:Y:S01]  /*13f60*/  IADD3 R26, R16, 0x8, RZ ;  /* 0x00000008101a7810 */ /* 0x000fe20007ffe0ff */
[----:B------:R-:W-:-:S03]  /*13f70*/  IMAD.WIDE.U32 R30, R28, R25, R30 ;  /* 0x000000191c1e7225 */ /* 0x000fc600078e001e */
[----:B------:R-:W-:Y:S01]  /*13f80*/  SEL R23, R23, c[0x0][0x450], P2 ;  /* 0x0001140017177a07 */ /* 0x000fe20001000000 */
[----:B------:R-:W-:Y:S02]  /*13f90*/  IMAD R22, R28, R22, R21 ;  /* 0x000000161c167224 */ /* 0x000fe400078e0215 */
[----:B------:R-:W-:Y:S01]  /*13fa0*/  IMAD.MOV.U32 R21, RZ, RZ, c[0x0][0x4ac] ;  /* 0x00012b00ff157624 */ /* 0x000fe200078e00ff */
[----:B------:R-:W-:Y:S01]  /*13fb0*/  LEA R23, P0, R30, R23, 0x2 ;  /* 0x000000171e177211 */ /* 0x000fe200078010ff */
[----:B------:R-:W-:-:S03]  /*13fc0*/  IMAD.IADD R22, R31, 0x1, R22 ;  /* 0x000000011f167824 */ /* 0x000fc600078e0216 */
[----:B------:R-:W-:Y:S01]  /*13fd0*/  SEL R21, R21, c[0x0][0x454], P2 ;  /* 0x0001150015157a07 */ /* 0x000fe20001000000 */
[----:B------:R-:W-:Y:S03]  /*13fe0*/  SHFL.IDX PT, R24, R23, RZ, 0x1c1f ;  /* 0x001c1fff17187589 */ /* 0x000fe600000e0000 */
[----:B------:R-:W-:Y:S01]  /*13ff0*/  LEA.HI.X R22, R30, R21, R22, 0x2, P0 ;  /* 0x000000151e167211 */ /* 0x000fe200000f1416 */
[----:B------:R-:W-:Y:S01]  /*14000*/  SHFL.IDX PT, R28, R23, 0x1, 0x1c1f ;  /* 0x003c1f00171c7f89 */ /* 0x000fe200000e0000 */
[----:B------:R-:W-:Y:S01]  /*14010*/  IMAD R21, R3, c[0x0][0x4e8], RZ ;  /* 0x00013a0003157a24 */ /* 0x000fe200078e02ff */
[----:B------:R-:W-:Y:S02]  /*14020*/  LOP3.LUT P0, RZ, R19, 0x3, RZ, 0xc0, !PT ;  /* 0x0000000313ff7812 */ /* 0x000fe4000780c0ff */
[----:B------:R-:W1:Y:S02]  /*14030*/  SHFL.IDX PT, R25, R22, RZ, 0x1c1f ;  /* 0x001c1fff16197589 */ /* 0x000e6400000e0000 */
[----:B------:R-:W-:-:S02]  /*14040*/  ISETP.GE.OR P1, PT, R16, R21, P0 ;  /* 0x000000151000720c */ /* 0x000fc40000726670 */
[----:B------:R-:W2:Y:S01]  /*14050*/  SHFL.IDX PT, R29, R22, 0x1, 0x1c1f ;  /* 0x003c1f00161d7f89 */ /* 0x000ea200000e0000 */
[----:B------:R-:W-:-:S10]  /*14060*/  ISETP.GE.OR P0, PT, R26, R21, P0 ;  /* 0x000000151a00720c */ /* 0x000fd40000706670 */
[----:B-1----:R1:W-:Y:S01]  /*14070*/  @!P1 ST.E [R24.64], R0 ;  /* 0x0000000018009985 */ /* 0x0023e2000c101908 */
[----:B------:R-:W-:-:S03]  /*14080*/  ISETP.GE.AND P1, PT, R26, R21, PT ;  /* 0x000000151a00720c */ /* 0x000fc60003f26270 */
[----:B--2---:R1:W-:Y:S01]  /*14090*/  @!P0 ST.E [R28.64], R12 ;  /* 0x0000000c1c008985 */ /* 0x0043e2000c101908 */
[----:B------:R-:W-:Y:S02]  /*140a0*/  ISETP.GE.AND P0, PT, R16, R21, PT ;  /* 0x000000151000720c */ /* 0x000fe40003f06270 */
[----:B------:R-:W-:Y:S01]  /*140b0*/  P2R R3, PR, RZ, 0x2 ;  /* 0x00000002ff037803 */ /* 0x000fe20000000000 */
[----:B------:R-:W-:Y:S05]  /*140c0*/  @P2 BRA `(.L_x_3936) ;  /* 0x0000081000002947 */ /* 0x000fea0003800000 */
[----:B------:R-:W-:Y:S01]  /*140d0*/  IMAD R17, R17, c[0x0][0x3a0], RZ ;  /* 0x0000e80011117a24 */ /* 0x000fe200078e02ff */
[----:B------:R-:W-:Y:S01]  /*140e0*/  LEA.HI R18, R13, R146, RZ, 0x3 ;  /* 0x000000920d127211 */ /* 0x000fe200078f18ff */
[C---:B------:R-:W-:Y:S01]  /*140f0*/  IMAD.WIDE.U32 R4, R14.reuse, c[0x0][0x3a0], RZ ;  /* 0x0000e8000e047a25 */ /* 0x040fe200078e00ff */
[----:B------:R-:W-:Y:S01]  /*14100*/  SHF.R.S32.HI R8, RZ, 0x1f, R215 ;  /* 0x0000001fff087819 */ /* 0x000fe200000114d7 */
[----:B------:R2:W3:Y:S01]  /*14110*/  LDS.128 R64, [R139+0x80] ;  /* 0x000080008b407984 */ /* 0x0004e20000000c00 */
[----:B------:R-:W-:Y:S01]  /*14120*/  SHF.R.S32.HI R18, RZ, 0x3, R18 ;  /* 0x00000003ff127819 */ /* 0x000fe20000011412 */
[----:B------:R-:W-:-:S02]  /*14130*/  IMAD R17, R14, c[0x0][0x3a4], R17 ;  /* 0x0000e9000e117a24 */ /* 0x000fc400078e0211 */
[----:B------:R2:W4:Y:S01]  /*14140*/  LDS.128 R60, [R139+0x1080] ;  /* 0x001080008b3c7984 */ /* 0x0005220000000c00 */
[----:B-1----:R-:W-:Y:S01]  /*14150*/  LEA R0, R193, R18, 0x5 ;  /* 0x00000012c1007211 */ /* 0x002fe200078e28ff */
[----:B------:R-:W-:Y:S01]  /*14160*/  IMAD R8, R8, c[0x0][0x3f0], RZ ;  /* 0x0000fc0008087a24 */ /* 0x000fe200078e02ff */
[----:B------:R-:W-:Y:S01]  /*14170*/  IADD3 R5, R5, R17, RZ ;  /* 0x0000001105057210 */ /* 0x000fe20007ffe0ff */
[----:B------:R2:W1:Y:S01]  /*14180*/  LDS.128 R56, [R139+0x2080] ;  /* 0x002080008b387984 */ /* 0x0004620000000c00 */
[----:B------:R-:W-:Y:S01]  /*14190*/  LEA R0, R201, R0, 0x7 ;  /* 0x00000000c9007211 */ /* 0x000fe200078e38ff */
[----:B------:R-:W-:Y:S01]  /*141a0*/  IMAD R8, R215, c[0x0][0x3f4], R8 ;  /* 0x0000fd00d7087a24 */ /* 0x000fe200078e0208 */
[----:B------:R-:W-:Y:S01]  /*141b0*/  LEA R18, R201, R18, 0x7 ;  /* 0x00000012c9127211 */ /* 0x000fe200078e38ff */
[----:B------:R-:W-:Y:S01]  /*141c0*/  IMAD.WIDE.U32 R6, R217, c[0x0][0x3e8], R4 ;  /* 0x0000fa00d9067a25 */ /* 0x000fe200078e0004 */
[----:B------:R-:W-:Y:S01]  /*141d0*/  MOV R3, R0 ;  /* 0x0000000000037202 */ /* 0x000fe20000000f00 */
[----:B------:R2:W1:Y:S02]  /*141e0*/  LDS.128 R52, [R139+0x3080] ;  /* 0x003080008b347984 */ /* 0x0004640000000c00 */
[----:B------:R-:W-:-:S02]  /*141f0*/  @P3 IMAD.HI.U32 R4, R0, c[0x0][0x4ec], RZ ;  /* 0x00013b0000043a27 */ /* 0x000fc400078e00ff */
[----:B------:R2:W1:Y:S02]  /*14200*/  LDS.128 R48, [R139+0x4080] ;  /* 0x004080008b307984 */ /* 0x0004640000000c00 */
[----:B------:R-:W-:Y:S01]  /*14210*/  IMAD R7, R217, c[0x0][0x3ec], R7 ;  /* 0x0000fb00d9077a24 */ /* 0x000fe200078e0207 */
[----:B------:R-:W-:Y:S01]  /*14220*/  @P3 SHF.R.U32.HI R3, RZ, c[0x0][0x4f0], R4 ;  /* 0x00013c00ff033a19 */ /* 0x000fe20000011604 */
[----:B------:R2:W1:Y:S02]  /*14230*/  LDS.128 R44, [R139+0x5080] ;  /* 0x005080008b2c7984 */ /* 0x0004640000000c00 */
[----:B------:R-:W-:Y:S01]  /*14240*/  IMAD.WIDE.U32 R14, R215, c[0x0][0x3f0], R6 ;  /* 0x0000fc00d70e7a25 */ /* 0x000fe200078e0006 */
[----:B------:R-:W-:Y:S01]  /*14250*/  SHF.R.S32.HI R12, RZ, 0x1f, R3 ;  /* 0x0000001fff0c7819 */ /* 0x000fe20000011403 */
        /* <DEDUP_REMOVED lines=22> */
.L_x_4001:
[----:B------:R-:W-:Y:S05]  /*143c0*/  BRA.DIV ~URZ, `(.L_x_3938) ;  /* 0x000036527f007947 */ /* 0x000fea000b800000 */
[----:B------:R2:W3:Y:S02]  /*143d0*/  SHFL.IDX PT, R13, R3, RZ, 0x181f ;  /* 0x00181fff030d7589 */ /* 0x0004e400000e0000 */
.L_x_4002:
        /* <DEDUP_REMOVED lines=18> */
.L_x_3940:
[----:B------:R-:W-:Y:S05]  /*14500*/  BSYNC B0 ;  /* 0x0000000000007941 */ /* 0x000fea0003800000 */
.L_x_3939:
[----:B------:R-:W-:Y:S05]  /*14510*/  BRA.DIV ~URZ, `(.L_x_3941) ;  /* 0x000035627f007947 */ /* 0x000fea000b800000 */
[----:B----4-:R4:W2:Y:S04]  /*14520*/  SHFL.IDX PT, R23, R22, 0x1, 0x181f ;  /* 0x00381f0016177f89 */ /* 0x0108a800000e0000 */
[----:B---3--:R4:W3:Y:S02]  /*14530*/  SHFL.IDX PT, R13, R3, 0x1, 0x181f ;  /* 0x00381f00030d7f89 */ /* 0x0088e400000e0000 */
.L_x_4003:
        /* <DEDUP_REMOVED lines=8> */
[CC--:B------:R-:W-:Y:S02]  /*145c0*/  @!P1 LEA R12, P4, R209.reuse, R13.reuse, 0x1 ;  /* 0x0000000dd10c9211 */ /* 0x0c0fe400078808ff */
[----:B------:R-:W-:Y:S02]  /*145d0*/  @!P0 LEA R16, P3, R208, R13, 0x1 ;  /* 0x0000000dd0108211 */ /* 0x000fe400078608ff */
[-C--:B--2---:R-:W-:Y:S02]  /*145e0*/  @!P2 LEA.HI.X R15, R20, R23.reuse, R9, 0x1, P5 ;  /* 0x00000017140fa211 */ /* 0x084fe400028f0c09 */
[-C--:B------:R-:W-:Y:S02]  /*145f0*/  @!P1 LEA.HI.X R13, R209, R23.reuse, R8, 0x1, P4 ;  /* 0x00000017d10d9211 */ /* 0x080fe400020f0c08 */
[----:B------:R-:W-:Y:S01]  /*14600*/  @!P0 LEA.HI.X R17, R208, R23, R19, 0x1, P3 ;  /* 0x00000017d0118211 */ /* 0x000fe200018f0c13 */
[----:B------:R2:W-:Y:S04]  /*14610*/  @!P2 ST.E.128 [R14.64], R60 ;  /* 0x0000003c0e00a985 */ /* 0x0005e8000c101d08 */
[----:B-1----:R2:W-:Y:S04]  /*14620*/  @!P1 ST.E.128 [R12.64], R44 ;  /* 0x0000002c0c009985 */ /* 0x0025e8000c101d08 */
[----:B------:R2:W-:Y:S02]  /*14630*/  @!P0 ST.E.128 [R16.64], R28 ;  /* 0x0000001c10008985 */ /* 0x0005e4000c101d08 */
.L_x_3943:
[----:B------:R-:W-:Y:S05]  /*14640*/  BSYNC B0 ;  /* 0x0000000000007941 */ /* 0x000fea0003800000 */
.L_x_3942:
[----:B------:R-:W-:Y:S05]  /*14650*/  BRA.DIV ~URZ, `(.L_x_3944) ;  /* 0x000034e27f007947 */ /* 0x000fea000b800000 */
[----:B--2---:R2:W4:Y:S02]  /*14660*/  SHFL.IDX PT, R23, R22, 0x2, 0x181f ;  /* 0x00581f0016177f89 */ /* 0x00452400000e0000 */
.L_x_4004:
[----:B------:R-:W-:Y:S05]  /*14670*/  BRA.DIV ~URZ, `(.L_x_3945) ;  /* 0x000035327f007947 */ /* 0x000fea000b800000 */
[----:B---3--:R3:W2:Y:S02]  /*14680*/  SHFL.IDX PT, R13, R3, 0x2, 0x181f ;  /* 0x00581f00030d7f89 */ /* 0x0086a400000e0000 */
.L_x_4005:
        /* <DEDUP_REMOVED lines=13> */
[----:B-1----:R1:W-:Y:S04]  /*14760*/  @!P2 ST.E.128 [R14.64], R56 ;  /* 0x000000380e00a985 */ /* 0x0023e8000c101d08 */
[----:B------:R1:W-:Y:S04]  /*14770*/  @!P1 ST.E.128 [R12.64], R40 ;  /* 0x000000280c009985 */ /* 0x0003e8000c101d08 */
[----:B------:R1:W-:Y:S02]  /*14780*/  @!P0 ST.E.128 [R16.64], R24 ;  /* 0x0000001810008985 */ /* 0x0003e4000c101d08 */
.L_x_3947:
[----:B------:R-:W-:Y:S05]  /*14790*/  BSYNC B0 ;  /* 0x0000000000007941 */ /* 0x000fea0003800000 */
.L_x_3946:
[----:B------:R-:W-:Y:S05]  /*147a0*/  BRA.DIV ~URZ, `(.L_x_3948) ;  /* 0x000034627f007947 */ /* 0x000fea000b800000 */
[----:B--2-4-:R-:W2:Y:S04]  /*147b0*/  SHFL.IDX PT, R22, R22, 0x3, 0x181f ;  /* 0x00781f0016167f89 */ /* 0x014ea800000e0000 */
[----:B-1----:R1:W4:Y:S02]  /*147c0*/  SHFL.IDX PT, R13, R3, 0x3, 0x181f ;  /* 0x00781f00030d7f89 */ /* 0x00232400000e0000 */
.L_x_4006:
        /* <DEDUP_REMOVED lines=17> */
.L_x_3936:
[----:B------:R-:W-:Y:S01]  /*148e0*/  IMAD R17, R17, c[0x0][0x408], RZ ;  /* 0x0001020011117a24 */ /* 0x000fe200078e02ff */
[----:B-1----:R-:W-:Y:S01]  /*148f0*/  SHF.R.S32.HI R0, RZ, 0x1f, R215 ;  /* 0x0000001fff007819 */ /* 0x002fe200000114d7 */
[----:B------:R-:W-:-:S04]  /*14900*/  IMAD.WIDE.U32 R12, R14, c[0x0][0x408], RZ ;  /* 0x000102000e0c7a25 */ /* 0x000fc800078e00ff */
[----:B------:R-:W-:Y:S02]  /*14910*/  IMAD R17, R14, c[0x0][0x40c], R17 ;  /* 0x000103000e117a24 */ /* 0x000fe400078e0211 */
[----:B------:R-:W-:-:S03]  /*14920*/  IMAD R0, R0, c[0x0][0x440], RZ ;  /* 0x0001100000007a24 */ /* 0x000fc600078e02ff */
[----:B------:R-:W-:Y:S01]  /*14930*/  IADD3 R13, R13, R17, RZ ;  /* 0x000000110d0d7210 */ /* 0x000fe20007ffe0ff */
[----:B------:R-:W-:-:S04]  /*14940*/  IMAD R0, R215, c[0x0][0x444], R0 ;  /* 0x00011100d7007a24 */ /* 0x000fc800078e0200 */
[----:B------:R-:W-:Y:S01]  /*14950*/  IMAD.WIDE.U32 R16, R217, c[0x0][0x438], R12 ;  /* 0x00010e00d9107a25 */ /* 0x000fe200078e000c */
[----:B------:R-:W-:-:S03]  /*14960*/  MOV R13, R15 ;  /* 0x0000000f000d7202 */ /* 0x000fc60000000f00 */
[----:B------:R-:W-:Y:S02]  /*14970*/  IMAD R17, R217, c[0x0][0x43c], R17 ;  /* 0x00010f00d9117a24 */ /* 0x000fe400078e0211 */
[----:B------:R-:W-:-:S04]  /*14980*/  @P3 IMAD.HI.U32 R12, R15, c[0x0][0x4ec], RZ ;  /* 0x00013b000f0c3a27 */ /* 0x000fc800078e00ff */
[----:B------:R-:W-:Y:S01]  /*14990*/  IMAD.WIDE.U32 R16, R215, c[0x0][0x440], R16 ;  /* 0x00011000d7107a25 */ /* 0x000fe200078e0010 */
[----:B------:R-:W-:-:S04]  /*149a0*/  @P3 SHF.R.U32.HI R13, RZ, c[0x0][0x4f0], R12 ;  /* 0x00013c00ff0d3a19 */ /* 0x000fc8000001160c */
        /* <DEDUP_REMOVED lines=19> */
.L_x_4007:
[----:B------:R-:W-:Y:S05]  /*14ae0*/  BRA.DIV ~URZ, `(.L_x_3951) ;  /* 0x000032527f007947 */ /* 0x000fea000b800000 */
[----:B------:R3:W4:Y:S02]  /*14af0*/  SHFL.IDX PT, R0, R168, RZ, 0x1c1f ;  /* 0x001c1fffa8007589 */ /* 0x00072400000e0000 */
.L_x_4008:
        /* <DEDUP_REMOVED lines=85> */
[-C--:B------:R-:W-:Y:S01]  /*15050*/  @!P2 LEA R40, P5, R87, R0.reuse, 0x2 ;  /* 0x000000005728a211 */ /* 0x080fe200078a10ff */
[----:B------:R4:W-:Y:S01]  /*15060*/  @!P3 ST.E.64 [R12.64], R56 ;  /* 0x000000380c00b985 */ /* 0x0009e2000c101b08 */
[----:B------:R-:W-:Y:S02]  /*15070*/  ISETP.GE.AND P3, PT, R37, c[0x0][0x3c8], PT ;  /* 0x0000f20025007a0c */ /* 0x000fe40003f66270 */
[----:B------:R-:W-:Y:S01]  /*15080*/  @!P2 LEA.HI.X R41, R87, R169, R86, 0x2, P5 ;  /* 0x000000a95729a211 */ /* 0x000fe200028f1456 */
[----:B------:R5:W-:Y:S01]  /*15090*/  @!P4 ST.E.64 [R16.64], R60 ;  /* 0x0000003c1000c985 */ /* 0x000be2000c101b08 */
[----:B------:R-:W-:Y:S02]  /*150a0*/  ISETP.GE.AND P4, PT, R35, c[0x0][0x3c8], PT ;  /* 0x0000f20023007a0c */ /* 0x000fe40003f86270 */
[----:B-1----:R-:W-:Y:S01]  /*150b0*/  @!P1 LEA R44, P0, R39, R0, 0x2 ;  /* 0x00000000272c9211 */ /* 0x002fe200078010ff */
[----:B------:R1:W-:Y:S01]  /*150c0*/  @!P2 ST.E.64 [R40.64], R64 ;  /* 0x000000402800a985 */ /* 0x0003e2000c101b08 */
[----:B------:R-:W-:-:S02]  /*150d0*/  ISETP.GE.AND P2, PT, R33, c[0x0][0x3c8], PT ;  /* 0x0000f20021007a0c */ /* 0x000fc40003f46270 */
[----:B------:R-:W-:-:S05]  /*150e0*/  @!P1 LEA.HI.X R45, R39, R169, R38, 0x2, P0 ;  /* 0x000000a9272d9211 */ /* 0x000fca00000f1426 */
[----:B------:R3:W-:Y:S01]  /*150f0*/  @!P1 ST.E.64 [R44.64], R68 ;  /* 0x000000442c009985 */ /* 0x0007e2000c101b08 */
[----:B------:R-:W-:Y:S02]  /*15100*/  ISETP.GE.AND P1, PT, R31, c[0x0][0x3c8], PT ;  /* 0x0000f2001f007a0c */ /* 0x000fe40003f26270 */
[----:B--2---:R-:W-:-:S04]  /*15110*/  @!P3 LEA R14, P5, R37, R0, 0x2 ;  /* 0x00000000250eb211 */ /* 0x004fc800078a10ff */
[----:B------:R-:W-:Y:S02]  /*15120*/  @!P3 LEA.HI.X R15, R37, R169, R36, 0x2, P5 ;  /* 0x000000a9250fb211 */ /* 0x000fe400028f1424 */
[----:B----4-:R-:W-:-:S03]  /*15130*/  @!P4 LEA R12, P0, R35, R0, 0x2 ;  /* 0x00000000230cc211 */ /* 0x010fc600078010ff */
[----:B------:R2:W-:Y:S01]  /*15140*/  @!P3 ST.E.64 [R14.64], R72 ;  /* 0x000000480e00b985 */ /* 0x0005e2000c101b08 */
[----:B------:R-:W-:Y:S02]  /*15150*/  ISETP.GE.AND P3, PT, R24, c[0x0][0x3c8], PT ;  /* 0x0000f20018007a0c */ /* 0x000fe40003f66270 */
[-C--:B------:R-:W-:Y:S02]  /*15160*/  @!P4 LEA.HI.X R13, R35, R169.reuse, R34, 0x2, P0 ;  /* 0x000000a9230dc211 */ /* 0x080fe400000f1422 */
[-C--:B-----5:R-:W-:Y:S02]  /*15170*/  @!P2 LEA R16, P5, R33, R0.reuse, 0x2 ;  /* 0x000000002110a211 */ /* 0x0a0fe400078a10ff */
[----:B-1----:R-:W-:Y:S01]  /*15180*/  @!P1 LEA R40, P0, R31, R0, 0x2 ;  /* 0x000000001f289211 */ /* 0x002fe200078010ff */
[----:B------:R1:W-:Y:S01]  /*15190*/  @!P4 ST.E.64 [R12.64], R76 ;  /* 0x0000004c0c00c985 */ /* 0x0003e2000c101b08 */
[----:B------:R-:W-:Y:S02]  /*151a0*/  @!P2 LEA.HI.X R17, R33, R169, R32, 0x2, P5 ;  /* 0x000000a92111a211 */ /* 0x000fe400028f1420 */
[----:B------:R-:W-:-:S02]  /*151b0*/  ISETP.GE.AND P4, PT, R22, c[0x0][0x3c8], PT ;  /* 0x0000f20016007a0c */ /* 0x000fc40003f86270 */
[-C--:B------:R-:W-:Y:S01]  /*151c0*/  @!P1 LEA.HI.X R41, R31, R169.reuse, R30, 0x2, P0 ;  /* 0x000000a91f299211 */ /* 0x080fe200000f141e */
[----:B------:R4:W-:Y:S01]  /*151d0*/  @!P2 ST.E.64 [R16.64], R80 ;  /* 0x000000501000a985 */ /* 0x0009e2000c101b08 */
[----:B------:R-:W-:Y:S02]  /*151e0*/  ISETP.GE.AND P2, PT, R20, c[0x0][0x3c8], PT ;  /* 0x0000f20014007a0c */ /* 0x000fe40003f46270 */
[C---:B---3--:R-:W-:Y:S01]  /*151f0*/  @!P3 LEA R44, P5, R24.reuse, R0, 0x2 ;  /* 0x00000000182cb211 */ /* 0x048fe200078a10ff */
[----:B------:R3:W-:Y:S01]  /*15200*/  @!P1 ST.E.64 [R40.64], R4 ;  /* 0x0000000428009985 */ /* 0x0007e2000c101b08 */
[----:B------:R-:W-:Y:S02]  /*15210*/  ISETP.GE.AND P1, PT, R29, c[0x0][0x3c8], PT ;  /* 0x0000f2001d007a0c */ /* 0x000fe40003f26270 */
[----:B------:R-:W-:Y:S02]  /*15220*/  @!P3 LEA.HI.X R45, R24, R169, R23, 0x2, P5 ;  /* 0x000000a9182db211 */ /* 0x000fe400028f1417 */
[----:B------:R-:W-:-:S03]  /*15230*/  ISETP.GE.AND P5, PT, R28, c[0x0][0x3c8], PT ;  /* 0x0000f2001c007a0c */ /* 0x000fc60003fa6270 */
[----:B------:R5:W-:Y:S01]  /*15240*/  @!P3 ST.E.64 [R44.64], R6 ;  /* 0x000000062c00b985 */ /* 0x000be2000c101b08 */
[----:B--2---:R-:W-:-:S04]  /*15250*/  @!P4 LEA R14, P0, R22, R0, 0x2 ;  /* 0x00000000160ec211 */ /* 0x004fc800078010ff */
[----:B------:R-:W-:Y:S02]  /*15260*/  @!P4 LEA.HI.X R15, R22, R169, R21, 0x2, P0 ;  /* 0x000000a9160fc211 */ /* 0x000fe400000f1415 */
[----:B-1----:R-:W-:-:S03]  /*15270*/  @!P2 LEA R12, P0, R20, R0, 0x2 ;  /* 0x00000000140ca211 */ /* 0x002fc600078010ff */
[----:B------:R1:W-:Y:S01]  /*15280*/  @!P4 ST.E.64 [R14.64], R92 ;  /* 0x0000005c0e00c985 */ /* 0x0003e2000c101b08 */
[----:B------:R-:W-:Y:S02]  /*15290*/  ISETP.GE.AND P4, PT, R155, c[0x0][0x3c8], PT ;  /* 0x0000f2009b007a0c */ /* 0x000fe40003f86270 */
[----:B------:R-:W-:Y:S02]  /*152a0*/  @!P2 LEA.HI.X R13, R20, R169, R19, 0x2, P0 ;  /* 0x000000a9140da211 */ /* 0x000fe400000f1413 */
[----:B----4-:R-:W-:-:S03]  /*152b0*/  @!P1 LEA R16, P3, R29, R0, 0x2 ;  /* 0x000000001d109211 */ /* 0x010fc600078610ff */
[----:B------:R2:W-:Y:S01]  /*152c0*/  @!P2 ST.E.64 [R12.64], R96 ;  /* 0x000000600c00a985 */ /* 0x0005e2000c101b08 */
[-C--:B------:R-:W-:Y:S02]  /*152d0*/  @!P1 LEA.HI.X R17, R29, R169.reuse, R18, 0x2, P3 ;  /* 0x000000a91d119211 */ /* 0x080fe400018f1412 */
[CC--:B---3--:R-:W-:Y:S02]  /*152e0*/  @!P6 LEA R4, P0, R165.reuse, R0.reuse, 0x2 ;  /* 0x00000000a504e211 */ /* 0x0c8fe400078010ff */
[----:B------:R-:W-:Y:S01]  /*152f0*/  ISETP.GE.AND P2, PT, R152, c[0x0][0x3c8], PT ;  /* 0x0000f20098007a0c */ /* 0x000fe20003f46270 */
[----:B------:R3:W-:Y:S01]  /*15300*/  @!P1 ST.E.64 [R16.64], R100 ;  /* 0x0000006410009985 */ /* 0x0007e2000c101b08 */
[----:B------:R-:W-:Y:S02]  /*15310*/  @!P6 LEA.HI.X R5, R165, R169, R164, 0x2, P0 ;  /* 0x000000a9a505e211 */ /* 0x000fe400000f14a4 */
[----:B------:R-:W-:Y:S02]  /*15320*/  ISETP.GE.AND P1, PT, R89, c[0x0][0x3c8], PT ;  /* 0x0000f20059007a0c */ /* 0x000fe40003f26270 */
[----:B------:R-:W-:Y:S01]  /*15330*/  ISETP.GE.AND P0, PT, R85, c[0x0][0x3c8], PT ;  /* 0x0000f20055007a0c */ /* 0x000fe20003f06270 */
[----:B------:R4:W-:Y:S01]  /*15340*/  @!P6 ST.E.64 [R4.64], R104 ;  /* 0x000000680400e985 */ /* 0x0009e2000c101b08 */
[----:B-----5:R-:W-:-:S04]  /*15350*/  @!P5 LEA R6, P3, R28, R0, 0x2 ;  /* 0x000000001c06d211 */ /* 0x020fc800078610ff */
[-C--:B------:R-:W-:Y:S02]  /*15360*/  @!P5 LEA.HI.X R7, R28, R169.reuse, R27, 0x2, P3 ;  /* 0x000000a91c07d211 */ /* 0x080fe400018f141b */
[CC--:B------:R-:W-:Y:S02]  /*15370*/  @!P2 LEA R40, P3, R152.reuse, R0.reuse, 0x2 ;  /* 0x000000009828a211 */ /* 0x0c0fe400078610ff */
[CC--:B-1----:R-:W-:Y:S01]  /*15380*/  @!P4 LEA R14, P6, R155.reuse, R0.reuse, 0x2 ;  /* 0x000000009b0ec211 */ /* 0x0c2fe200078c10ff */
[----:B------:R4:W-:Y:S01]  /*15390*/  @!P5 ST.E.64 [R6.64], R108 ;  /* 0x0000006c0600d985 */ /* 0x0009e2000c101b08 */
[-C--:B------:R-:W-:Y:S02]  /*153a0*/  @!P2 LEA.HI.X R41, R152, R169.reuse, R151, 0x2, P3 ;  /* 0x000000a99829a211 */ /* 0x080fe400018f1497 */
[----:B------:R-:W-:Y:S02]  /*153b0*/  @!P4 LEA.HI.X R15, R155, R169, R148, 0x2, P6 ;  /* 0x000000a99b0fc211 */ /* 0x000fe400030f1494 */
[----:B--2---:R-:W-:-:S03]  /*153c0*/  @!P1 LEA R12, P5, R89, R0, 0x2 ;  /* 0x00000000590c9211 */ /* 0x004fc600078a10ff */
[----:B------:R4:W-:Y:S01]  /*153d0*/  @!P4 ST.E.64 [R14.64], R124 ;  /* 0x0000007c0e00c985 */ /* 0x0009e2000c101b08 */
[----:B------:R-:W-:-:S03]  /*153e0*/  @!P1 LEA.HI.X R13, R89, R169, R88, 0x2, P5 ;  /* 0x000000a9590d9211 */ /* 0x000fc600028f1458 */
[----:B------:R4:W-:Y:S01]  /*153f0*/  @!P2 ST.E.64 [R40.64], R112 ;  /* 0x000000702800a985 */ /* 0x0009e2000c101b08 */
[----:B---3--:R-:W-:-:S03]  /*15400*/  @!P0 LEA R16, P3, R85, R0, 0x2 ;  /* 0x0000000055108211 */ /* 0x008fc600078610ff */
[----:B------:R4:W-:Y:S01]  /*15410*/  @!P1 ST.E.64 [R12.64], R120 ;  /* 0x000000780c009985 */ /* 0x0009e2000c101b08 */
[----:B------:R-:W-:-:S05]  /*15420*/  @!P0 LEA.HI.X R17, R85, R169, R84, 0x2, P3 ;  /* 0x000000a955118211 */ /* 0x000fca00018f1454 */
[----:B------:R4:W-:Y:S04]  /*15430*/  @!P0 ST.E.64 [R16.64], R116 ;  /* 0x0000007410008985 */ /* 0x0009e8000c101b08 */
.L_x_3953:
[----:B------:R-:W-:Y:S05]  /*15440*/  BSYNC B0 ;  /* 0x0000000000007941 */ /* 0x000fea0003800000 */
.L_x_3952:
[----:B------:R-:W-:Y:S05]  /*15450*/  BRA.DIV ~URZ, `(.L_x_3954) ;  /* 0x000029527f007947 */ /* 0x000fea000b800000 */
[----:B-1----:R-:W1:Y:S04]  /*15460*/  SHFL.IDX PT, R167, R167, 0x1, 0x1c1f ;  /* 0x003c1f00a7a77f89 */ /* 0x002e6800000e0000 */
[----:B---3--:R-:W3:Y:S02]  /*15470*/  SHFL.IDX PT, R168, R168, 0x1, 0x1c1f ;  /* 0x003c1f00a8a87f89 */ /* 0x008ee400000e0000 */
.L_x_4009:
        /* <DEDUP_REMOVED lines=11> */
[----:B--2---:R-:W-:Y:S01]  /*15530*/  @!P4 IMAD.MOV.U32 R169, RZ, RZ, R167 ;  /* 0x000000ffffa9c224 */ /* 0x004fe200078e00a7 */
        /* <DEDUP_REMOVED lines=14> */
[CC--:B------:R-:W-:Y:S02]  /*15620*/  @!P5 LEA R40, P1, R154.reuse, R168.reuse, 0x2 ;  /* 0x000000a89a28d211 */ /* 0x0c0fe400078210ff */
[----:B------:R3:W-:Y:S01]  /*15630*/  @!P0 ST.E.64 [R12.64], R50 ;  /* 0x000000320c008985 */ /* 0x0007e2000c101b08 */
[C---:B------:R-:W-:Y:S02]  /*15640*/  @!P6 LEA R44, P0, R157.reuse, R168, 0x2 ;  /* 0x000000a89d2ce211 */ /* 0x040fe400078010ff */
        /* <DEDUP_REMOVED lines=9> */
[----:B--2---:R-:W-:-:S03]  /*156e0*/  @!P3 LEA R4, P0, R87, R168, 0x2 ;  /* 0x000000a85704b211 */ /* 0x004fc600078010ff */
[----:B------:R-:W-:Y:S01]  /*156f0*/  @!P4 ST.E.64 [R16.64], R62 ;  /* 0x0000003e1000c985 */ /* 0x000fe2000c101b08 */
[----:B------:R-:W-:Y:S02]  /*15700*/  ISETP.GE.AND P4, PT, R31, c[0x0][0x3c8], PT ;  /* 0x0000f2001f007a0c */ /* 0x000fe40003f86270 */
[----:B------:R-:W-:Y:S02]  /*15710*/  @!P3 LEA.HI.X R5, R87, R167, R86, 0x2, P0 ;  /* 0x000000a75705b211 */ /* 0x000fe400000f1456 */
[----:B------:R-:W-:-:S03]  /*15720*/  @!P2 LEA R6, P0, R39, R168, 0x2 ;  /* 0x000000a82706a211 */ /* 0x000fc600078010ff */
[----:B------:R1:W-:Y:S01]  /*15730*/  @!P3 ST.E.64 [R4.64], R66 ;  /* 0x000000420400b985 */ /* 0x0003e2000c101b08 */
[-C--:B------:R-:W-:Y:S02]  /*15740*/  @!P2 LEA.HI.X R7, R39, R167.reuse, R38, 0x2, P0 ;  /* 0x000000a72707a211 */ /* 0x080fe400000f1426 */
[CC--:B---3--:R-:W-:Y:S02]  /*15750*/  @!P1 LEA R12, P0, R37.reuse, R168.reuse, 0x2 ;  /* 0x000000a8250c9211 */ /* 0x0c8fe400078010ff */
        /* <DEDUP_REMOVED lines=20> */
[----:B--2---:R-:W-:-:S03]  /*158a0*/  @!P2 LEA R6, P0, R22, R168, 0x2 ;  /* 0x000000a81606a211 */ /* 0x004fc600078010ff */
        /* <DEDUP_REMOVED lines=11> */
[CC--:B----4-:R-:W-:Y:S02]  /*15960*/  @!P4 LEA R14, P0, R28.reuse, R168.reuse, 0x2 ;  /* 0x000000a81c0ec211 */ /* 0x0d0fe400078010ff */
        /* <DEDUP_REMOVED lines=21> */
.L_x_3934:
        /* <DEDUP_REMOVED lines=20> */
.L_x_3955:
        /* <DEDUP_REMOVED lines=53> */
.L_x_3957:
[----:B------:R-:W-:Y:S05]  /*15f50*/  BSYNC B0 ;  /* 0x0000000000007941 */ /* 0x000fea0003800000 */
.L_x_3956:
        /* <DEDUP_REMOVED lines=20> */
[----:B------:R-:W-:Y:S01]  /*160a0*/  IMAD.WIDE.U32 R12, R215, c[0x0][0x3f0], R8 ;  /* 0x0000fc00d70c7a25 */ /* 0x000fe200078e0008 */
        /* <DEDUP_REMOVED lines=18> */
.L_x_4010:
[----:B------:R-:W-:Y:S05]  /*161d0*/  BRA.DIV ~URZ, `(.L_x_3959) ;  /* 0x00001d127f007947 */ /* 0x000fea000b800000 */
[----:B------:R3:W4:Y:S02]  /*161e0*/  SHFL.IDX PT, R13, R4, RZ, 0x181f ;  /* 0x00181fff040d7589 */ /* 0x00072400000e0000 */
.L_x_4011:
        /* <DEDUP_REMOVED lines=19> */
.L_x_3961:
[----:B------:R-:W-:Y:S05]  /*16320*/  BSYNC B0 ;  /* 0x0000000000007941 */ /* 0x000fea0003800000 */
.L_x_3960:
[----:B------:R-:W-:Y:S05]  /*16330*/  BRA.DIV ~URZ, `(.L_x_3962) ;  /* 0x00001c127f007947 */ /* 0x000fea000b800000 */
[----:B--2---:R2:W1:Y:S04]  /*16340*/  SHFL.IDX PT, R7, R5, 0x1, 0x181f ;  /* 0x00381f0005077f89 */ /* 0x00446800000e0000 */
[----:B------:R2:W3:Y:S02]  /*16350*/  SHFL.IDX PT, R15, R4, 0x1, 0x181f ;  /* 0x00381f00040f7f89 */ /* 0x0004e400000e0000 */
.L_x_4012:
[----:B----4-:R-:W-:Y:S01]  /*16360*/  IADD3 R13, R201, 0x20, RZ ;  /* 0x00000020c90d7810 */ /* 0x010fe20007ffe0ff */
        /* <DEDUP_REMOVED lines=15> */
.L_x_3964:
[----:B------:R-:W-:Y:S05]  /*16460*/  BSYNC B0 ;  /* 0x0000000000007941 */ /* 0x000fea0003800000 */
.L_x_3963:
[----:B------:R-:W-:Y:S05]  /*16470*/  BRA.DIV ~URZ, `(.L_x_3965) ;  /* 0x00001ba27f007947 */ /* 0x000fea000b800000 */
[----:B-1----:R1:W4:Y:S02]  /*16480*/  SHFL.IDX PT, R7, R5, 0x2, 0x181f ;  /* 0x00581f0005077f89 */ /* 0x00232400000e0000 */
.L_x_4013:
[----:B------:R-:W-:Y:S05]  /*16490*/  BRA.DIV ~URZ, `(.L_x_3966) ;  /* 0x00001bf27f007947 */ /* 0x000fea000b800000 */
[----:B---3--:R3:W1:Y:S02]  /*164a0*/  SHFL.IDX PT, R15, R4, 0x2, 0x181f ;  /* 0x00581f00040f7f89 */ /* 0x00866400000e0000 */
.L_x_4014:
        /* <DEDUP_REMOVED lines=16> */
.L_x_3968:
[----:B------:R-:W-:Y:S05]  /*165b0*/  BSYNC B0 ;  /* 0x0000000000007941 */ /* 0x000fea0003800000 */
.L_x_3967:
[----:B------:R-:W-:Y:S05]  /*165c0*/  BRA.DIV ~URZ, `(.L_x_3969) ;  /* 0x00001b327f007947 */ /* 0x000fea000b800000 */
[----:B-12---:R-:W1:Y:S04]  /*165d0*/  SHFL.IDX PT, R5, R5, 0x3, 0x181f ;  /* 0x00781f0005057f89 */ /* 0x006e6800000e0000 */
[----:B------:R2:W3:Y:S02]  /*165e0*/  SHFL.IDX PT, R13, R4, 0x3, 0x181f ;  /* 0x00781f00040d7f89 */ /* 0x0004e400000e0000 */
.L_x_4015:
[----:B------:R-:W-:-:S04]  /*165f0*/  IADD3 R201, R201, 0x60, RZ ;  /* 0x00000060c9c97810 */ /* 0x000fc80007ffe0ff */
[----:B------:R-:W-:-:S13]  /*16600*/  ISETP.GE.AND P0, PT, R201, R8, PT ;  /* 0x00000008c900720c */ /* 0x000fda0003f06270 */
[----:B------:R-:W-:Y:S05]  /*16610*/  @P0 BRA `(.L_x_3949) ;  /* 0x000000c000000947 */ /* 0x000fea0003800000 */
[----:B------:R-:W-:Y:S02]  /*16620*/  ISETP.GE.AND P2, PT, R20, c[0x0][0x3c8], PT ;  /* 0x0000f20014007a0c */ /* 0x000fe40003f46270 */
[----:B------:R-:W-:Y:S02]  /*16630*/  ISETP.GE.AND P1, PT, R209, c[0x0][0x3c8], PT ;  /* 0x0000f200d1007a0c */ /* 0x000fe40003f26270 */
[----:B------:R-:W-:-:S09]  /*16640*/  ISETP.GE.AND P0, PT, R208, c[0x0][0x3c8], PT ;  /* 0x0000f200d0007a0c */ /* 0x000fd20003f06270 */
[-C--:B---3--:R-:W-:Y:S02]  /*16650*/  @!P2 LEA R12, P5, R20, R13.reuse, 0x1 ;  /* 0x0000000d140ca211 */ /* 0x088fe400078a08ff */
[CC--:B------:R-:W-:Y:S02]  /*16660*/  @!P1 LEA R8, P4, R209.reuse, R13.reuse, 0x1 ;  /* 0x0000000dd1089211 */ /* 0x0c0fe400078808ff */
[----:B--2---:R-:W-:Y:S02]  /*16670*/  @!P0 LEA R4, P3, R208, R13, 0x1 ;  /* 0x0000000dd0048211 */ /* 0x004fe400078608ff */
[-C--:B-1----:R-:W-:Y:S02]  /*16680*/  @!P2 LEA.HI.X R13, R20, R5.reuse, R9, 0x1, P5 ;  /* 0x00000005140da211 */ /* 0x082fe400028f0c09 */
[-C--:B------:R-:W-:Y:S02]  /*16690*/  @!P1 LEA.HI.X R9, R209, R5.reuse, R6, 0x1, P4 ;  /* 0x00000005d1099211 */ /* 0x080fe400020f0c06 */
[----:B------:R-:W-:Y:S01]  /*166a0*/  @!P0 LEA.HI.X R5, R208, R5, R3, 0x1, P3 ;  /* 0x00000005d0058211 */ /* 0x000fe200018f0c03 */
[----:B------:R1:W-:Y:S04]  /*166b0*/  @!P2 ST.E.128 [R12.64], RZ ;  /* 0x000000ff0c00a985 */ /* 0x0003e8000c101d08 */
[----:B------:R1:W-:Y:S04]  /*166c0*/  @!P1 ST.E.128 [R8.64], RZ ;  /* 0x000000ff08009985 */ /* 0x0003e8000c101d08 */
[----:B------:R1:W-:Y:S02]  /*166d0*/  @!P0 ST.E.128 [R4.64], RZ ;  /* 0x000000ff04008985 */ /* 0x0003e4000c101d08 */
.L_x_3949:
[----:B------:R-:W-:Y:S05]  /*166e0*/  BSYNC B1 ;  /* 0x0000000000017941 */ /* 0x000fea0003800000 */
.L_x_3933:
[----:B------:R-:W-:-:S13]  /*166f0*/  ISETP.NE.AND P0, PT, R207, RZ, PT ;  /* 0x000000ffcf00720c */ /* 0x000fda0003f05270 */
[----:B------:R-:W-:Y:S01]  /*16700*/  @P0 WARPSYNC 0xffffffff ;  /* 0xffffffff00000948 */ /* 0x000fe20003800000 */
[----:B------:R-:W-:Y:S06]  /*16710*/  @P0 BAR.SYNC.DEFER_BLOCKING 0x5, 0x100 ;  /* 0x0144000000000b1d */ /* 0x000fec0000010000 */
[----:B------:R-:W4:Y:S04]  /*16720*/  @P0 LDS.128 R200, [0x24100] ;  /* 0x02410000ffc80984 */ /* 0x000f280000000c00 */
[----:B------:R-:W-:Y:S06]  /*16730*/  @P0 BAR.ARV 0x4, 0x100 ;  /* 0x0104000000000b1d */ /* 0x000fec0000002000 */
[----:B------:R-:W-:Y:S05]  /*16740*/  @P0 BRA `(.L_x_3970) ;  /* 0x00000a6000000947 */ /* 0x000fea0003800000 */
[----:B-1234-:R-:W-:Y:S01]  /*16750*/  LOP3.LUT R4, R146, 0x1f, RZ, 0xc0, !PT ;  /* 0x0000001f92047812 */ /* 0x01efe200078ec0ff */
[----:B------:R-:W-:-:S03]  /*16760*/  IMAD.MOV.U32 R5, RZ, RZ, RZ ;  /* 0x000000ffff057224 */ /* 0x000fc600078e00ff */
[----:B------:R-:W-:Y:S01]  /*16770*/  ISETP.NE.AND P6, PT, R4, 0x1f, PT ;  /* 0x0000001f0400780c */ /* 0x000fe20003fc5270 */
[----:B------:R-:W-:Y:S10]  /*16780*/  BRA.DIV ~URZ, `(.L_x_3971) ;  /* 0x00001a327f007947 */ /* 0x000ff4000b800000 */
[----:B------:R1:W2:Y:S02]  /*16790*/  SHFL.IDX PT, R3, R2, RZ, 0x1f ;  /* 0x00001fff02037589 */ /* 0x0002a400000e0000 */
.L_x_4016:
[----:B------:R-:W-:Y:S05]  /*167a0*/  BRA.DIV ~URZ, `(.L_x_3972) ;  /* 0x00001a827f007947 */ /* 0x000fea000b800000 */
[----:B-1----:R-:W1:Y:S02]  /*167b0*/  SHFL.IDX PT, R2, R2, 0x1, 0x1f ;  /* 0x00201f0002027f89 */ /* 0x002e6400000e0000 */
.L_x_4017:
        /* <DEDUP_REMOVED lines=18> */
.L_x_4018:
        /* <DEDUP_REMOVED lines=16> */
.L_x_4019:
[----:B----4-:R-:W-:Y:S01]  /*169e0*/  IMAD R7, R13, c[0x0][0x538], RZ ;  /* 0x00014e000d077a24 */ /* 0x010fe200078e02ff */
[----:B------:R-:W-:Y:S04]  /*169f0*/  BSSY B1, `(.L_x_3975) ;  /* 0x0000076000017945 */ /* 0x000fe80003800000 */
[----:B-1----:R-:W-:-:S04]  /*16a00*/  IADD3 R200, R7, R2, RZ ;  /* 0x0000000207c87210 */ /* 0x002fc80007ffe0ff */
[----:B--2---:R-:W-:-:S13]  /*16a10*/  ISETP.GT.AND P0, PT, R200, R3, PT ;  /* 0x00000003c800720c */ /* 0x004fda0003f04270 */
[----:B------:R-:W-:Y:S05]  /*16a20*/  @P0 BRA `(.L_x_3976) ;  /* 0x0000024000000947 */ /* 0x000fea0003800000 */
.L_x_3980:
        /* <DEDUP_REMOVED lines=16> */
.L_x_4020:
        /* <DEDUP_REMOVED lines=16> */
.L_x_4021:
[----:B--2---:R-:W-:-:S05]  /*16c30*/  IMAD R7, R13, c[0x0][0x538], RZ ;  /* 0x00014e000d077a24 */ /* 0x004fca00078e02ff */
[----:B------:R-:W-:-:S04]  /*16c40*/  IADD3 R200, R7, R200, RZ ;  /* 0x000000c807c87210 */ /* 0x000fc80007ffe0ff */
[----:B------:R-:W-:-:S13]  /*16c50*/  ISETP.GT.AND P0, PT, R200, R3, PT ;  /* 0x00000003c800720c */ /* 0x000fda0003f04270 */
[----:B-1----:R-:W-:Y:S05]  /*16c60*/  @!P0 BRA `(.L_x_3980) ;  /* 0xfffffdc000008947 */ /* 0x002fea000383ffff */
.L_x_3976:
[----:B------:R-:W-:-:S05]  /*16c70*/  IADD3 R200, -R7, R200, RZ ;  /* 0x000000c807c87210 */ /* 0x000fca0007ffe1ff */
[----:B------:R-:W-:-:S05]  /*16c80*/  IMAD R0, R9, c[0x0][0x538], R200 ;  /* 0x00014e0009007a24 */ /* 0x000fca00078e02c8 */
[----:B------:R-:W-:Y:S01]  /*16c90*/  ISETP.GT.AND P0, PT, R0, R3, PT ;  /* 0x000000030000720c */ /* 0x000fe20003f04270 */
[----:B------:R-:W-:-:S12]  /*16ca0*/  BRA.DIV ~URZ, `(.L_x_3981) ;  /* 0x000019d27f007947 */ /* 0x000fd8000b800000 */
[----:B------:R-:W-:-:S04]  /*16cb0*/  VOTE.ANY R7, PT, !P0 ;  /* 0x0000000000077806 */ /* 0x000fc800040e0100 */
.L_x_4022:
[----:B------:R1:W2:Y:S01]  /*16cc0*/  POPC R2, R7 ;  /* 0x0000000700027309 */ /* 0x0002a20000000000 */
[----:B------:R-:W-:Y:S05]  /*16cd0*/  BRA.DIV ~URZ, `(.L_x_3982) ;  /* 0x000019e27f007947 */ /* 0x000fea000b800000 */
[----:B--2---:R2:W4:Y:S04]  /*16ce0*/  SHFL.IDX PT, R6, R6, R2, 0x1f ;  /* 0x00001f0206067589 */ /* 0x00452800000e0000 */
[----:B------:R2:W1:Y:S02]  /*16cf0*/  SHFL.IDX PT, R5, R5, R2, 0x1f ;  /* 0x00001f0205057589 */ /* 0x00046400000e0000 */
.L_x_4023:
[----:B------:R-:W-:Y:S01]  /*16d00*/  ISETP.NE.AND P0, PT, R7, RZ, PT ;  /* 0x000000ff0700720c */ /* 0x000fe20003f05270 */
[----:B------:R-:W-:-:S12]  /*16d10*/  BSSY B0, `(.L_x_3983) ;  /* 0x0000005000007945 */ /* 0x000fd80003800000 */
[----:B------:R-:W-:Y:S05]  /*16d20*/  @!P0 BRA `(.L_x_3984) ;  /* 0x0000003000008947 */ /* 0x000fea0003800000 */
[----:B------:R-:W-:Y:S01]  /*16d30*/  IADD3 R12, R2, -0x1, RZ ;  /* 0xffffffff020c7810 */ /* 0x000fe20007ffe0ff */
[----:B------:R-:W-:Y:S05]  /*16d40*/  BRA.DIV ~URZ, `(.L_x_3985) ;  /* 0x00001a427f007947 */ /* 0x000fea000b800000 */
[----:B------:R2:W3:Y:S02]  /*16d50*/  SHFL.IDX PT, R19, R9, R12, 0x1f ;  /* 0x00001f0c09137589 */ /* 0x0004e400000e0000 */
.L_x_3984:
[----:B------:R-:W-:Y:S05]  /*16d60*/  BSYNC B0 ;  /* 0x0000000000007941 */ /* 0x000fea0003800000 */
.L_x_3983:
        /* <DEDUP_REMOVED lines=46> */
[-C--:B------:R-:W-:Y:S02]  /*17050*/  @!P0 IADD3 R3, R3, -R12.reuse, RZ ;  /* 0x8000000c03038210 */ /* 0x080fe40007ffe0ff */
[----:B------:R-:W-:Y:S02]  /*17060*/  @!P0 IADD3 R7, R7, 0x1, RZ ;  /* 0x0000000107078810 */ /* 0x000fe40007ffe0ff */
[----:B------:R-:W-:Y:S02]  /*17070*/  ISETP.GE.U32.AND P2, PT, R3, R12, PT ;  /* 0x0000000c0300720c */ /* 0x000fe40003f46070 */
[----:B------:R-:W-:-:S11]  /*17080*/  ISETP.NE.AND P0, PT, R5, RZ, PT ;  /* 0x000000ff0500720c */ /* 0x000fd60003f05270 */
        /* <DEDUP_REMOVED lines=8> */
.L_x_3977:
[----:B------:R-:W-:Y:S01]  /*17110*/  IMAD.MOV.U32 R200, RZ, RZ, R3 ;  /* 0x000000ffffc87224 */ /* 0x000fe200078e0003 */
[----:B------:R-:W-:Y:S01]  /*17120*/  MOV R202, RZ ;  /* 0x000000ff00ca7202 */ /* 0x000fe20000000f00 */
[----:B------:R-:W-:Y:S01]  /*17130*/  IMAD.MOV.U32 R201, RZ, RZ, RZ ;  /* 0x000000ffffc97224 */ /* 0x000fe200078e00ff */
[----:B------:R-:W-:Y:S02]  /*17140*/  MOV R203, c[0x0][0x53c] ;  /* 0x00014f0000cb7a02 */ /* 0x000fe40000000f00 */
.L_x_3986:
[----:B------:R-:W-:Y:S05]  /*17150*/  BSYNC B1 ;  /* 0x0000000000017941 */ /* 0x000fea0003800000 */
.L_x_3975:
[----:B------:R-:W-:Y:S01]  /*17160*/  WARPSYNC 0xffffffff ;  /* 0xffffffff00007948 */ /* 0x000fe20003800000 */
[----:B------:R-:W-:Y:S01]  /*17170*/  BAR.SYNC.DEFER_BLOCKING 0x4, 0x100 ;  /* 0x0104000000007b1d */ /* 0x000fe20000010000 */
[----:B------:R-:W-:-:S13]  /*17180*/  ISETP.NE.AND P0, PT, R4, RZ, PT ;  /* 0x000000ff0400720c */ /* 0x000fda0003f05270 */
[----:B------:R1:W-:Y:S04]  /*17190*/  @!P0 STS.128 [0x24100], R200 ;  /* 0x024100c8ff008388 */ /* 0x0003e80000000c00 */
[----:B------:R-:W-:Y:S06]  /*171a0*/  BAR.ARV 0x5, 0x100 ;  /* 0x0144000000007b1d */ /* 0x000fec0000002000 */
.L_x_3970:
[----:B----4-:R-:W-:-:S13]  /*171b0*/  ISETP.GE.AND P0, PT, R203, c[0x0][0x53c], PT ;  /* 0x00014f00cb007a0c */ /* 0x010fda0003f06270 */
[----:B-123--:R-:W-:Y:S01]  /*171c0*/  @P0 CALL.REL.NOINC `(.L_x_3987) ;  /* 0x0000001000000944 */ /* 0x00efe20003c00000 */
[----:B------:R-:W-:Y:S05]  /*171d0*/  BRA `(.L_x_3988) ;  /* 0xfffe9e3000007947 */ /* 0x000fea000383ffff */
.L_x_3987:
[----:B------:R-:W-:Y:S05]  /*171e0*/  EXIT ;  /* 0x000000000000794d */ /* 0x000fea0003800000 */
.L_x_3826:
[----:B------:R-:W-:Y:S02]  /*171f0*/  MOV R7, 0x1 ;  /* 0x0000000100077802 */ /* 0x000fe40000000f00 */
[----:B------:R-:W-:Y:S02]  /*17200*/  MOV R0, 0x17220 ;  /* 0x0001722000007802 */ /* 0x000fe40000000f00 */
[----:B-1----:R-:W-:Y:S05]  /*17210*/  CALL.REL.NOINC `($__internal_84_$__cuda_sm70_shflsync_up_p) ;  /* 0x0000167000007944 */ /* 0x002fea0003c00000 */
[----:B-12---:R-:W-:Y:S05]  /*17220*/  BRA `(.L_x_3989) ;  /* 0xfffe923000007947 */ /* 0x006fea000383ffff */
.L_x_3827:
[----:B------:R-:W-:Y:S02]  /*17230*/  MOV R7, 0x2 ;  /* 0x0000000200077802 */ /* 0x000fe40000000f00 */
[----:B------:R-:W-:Y:S02]  /*17240*/  MOV R0, 0x17260 ;  /* 0x0001726000007802 */ /* 0x000fe40000000f00 */
[----:B-1----:R-:W-:Y:S05]  /*17250*/  CALL.REL.NOINC `($__internal_84_$__cuda_sm70_shflsync_up_p) ;  /* 0x0000163000007944 */ /* 0x002fea0003c00000 */
[----:B--2---:R-:W-:Y:S01]  /*17260*/  SEL R0, R7, RZ, P4 ;  /* 0x000000ff07007207 */ /* 0x004fe20002000000 */
[----:B------:R-:W-:-:S04]  /*17270*/  IMAD.MOV.U32 R7, RZ, RZ, 0x4 ;  /* 0x00000004ff077424 */ /* 0x000fc800078e00ff */
[----:B-1----:R-:W-:Y:S01]  /*17280*/  IMAD.IADD R9, R9, 0x1, R0 ;  /* 0x0000000109097824 */ /* 0x002fe200078e0200 */
[----:B------:R-:W-:Y:S02]  /*17290*/  MOV R0, 0x172b0 ;  /* 0x000172b000007802 */ /* 0x000fe40000000f00 */
[----:B------:R-:W-:Y:S05]  /*172a0*/  CALL.REL.NOINC `($__internal_84_$__cuda_sm70_shflsync_up_p) ;  /* 0x000015e000007944 */ /* 0x000fea0003c00000 */
        /* <DEDUP_REMOVED lines=11> */
[----:B------:R-:W-:Y:S01]  /*17360*/  IMAD.MOV.U32 R12, RZ, RZ, 0x1f ;  /* 0x0000001fff0c7424 */ /* 0x000fe200078e00ff */
[----:B------:R-:W-:-:S03]  /*17370*/  MOV R13, 0x1f ;  /* 0x0000001f000d7802 */ /* 0x000fc60000000f00 */
[----:B-1----:R-:W-:Y:S01]  /*17380*/  IMAD.IADD R9, R9, 0x1, R0 ;  /* 0x0000000109097824 */ /* 0x002fe200078e0200 */
[----:B------:R-:W-:-:S03]  /*17390*/  MOV R0, 0x173c0 ;  /* 0x000173c000007802 */ /* 0x000fc60000000f00 */
[----:B------:R-:W-:Y:S02]  /*173a0*/  IMAD.MOV.U32 R15, RZ, RZ, R9 ;  /* 0x000000ffff0f7224 */ /* 0x000fe400078e0009 */
[----:B------:R-:W-:Y:S05]  /*173b0*/  CALL.REL.NOINC `($__internal_83_$__cuda_sm70_shflsync_idx_p) ;  /* 0x0000148000007944 */ /* 0x000fea0003c00000 */
[----:B-12---:R-:W-:Y:S05]  /*173c0*/  BRA `(.L_x_3990) ;  /* 0xfffe919000007947 */ /* 0x006fea000383ffff */
.L_x_3829:
[----:B------:R-:W-:Y:S02]  /*173d0*/  SEL R2, RZ, 0x1, P0 ;  /* 0x00000001ff027807 */ /* 0x000fe40000000000 */
[----:B------:R-:W-:Y:S02]  /*173e0*/  MOV R0, 0x17400 ;  /* 0x0001740000007802 */ /* 0x000fe40000000f00 */
[----:B------:R-:W-:Y:S05]  /*173f0*/  CALL.REL.NOINC `($__internal_85_$__cuda_sm70_votesync_ballot) ;  /* 0x000014e000007944 */ /* 0x000fea0003c00000 */
[----:B------:R-:W-:Y:S05]  /*17400*/  BRA `(.L_x_3991) ;  /* 0xfffe91e000007947 */ /* 0x000fea000383ffff */
.L_x_3830:
[----:B------:R-:W-:Y:S01]  /*17410*/  IMAD.MOV.U32 R15, RZ, RZ, R6 ;  /* 0x000000ffff0f7224 */ /* 0x000fe200078e0006 */
[----:B--2---:R-:W-:Y:S01]  /*17420*/  MOV R12, R203 ;  /* 0x000000cb000c7202 */ /* 0x004fe20000000f00 */
[----:B------:R-:W-:Y:S01]  /*17430*/  IMAD.MOV.U32 R13, RZ, RZ, 0x1f ;  /* 0x0000001fff0d7424 */ /* 0x000fe200078e00ff */
[----:B------:R-:W-:Y:S02]  /*17440*/  MOV R0, 0x17460 ;  /* 0x0001746000007802 */ /* 0x000fe40000000f00 */
[----:B-1----:R-:W-:Y:S05]  /*17450*/  CALL.REL.NOINC `($__internal_83_$__cuda_sm70_shflsync_idx_p) ;  /* 0x000013e000007944 */ /* 0x002fea0003c00000 */
[----:B--2---:R-:W-:Y:S01]  /*17460*/  IMAD.MOV.U32 R6, RZ, RZ, R13 ;  /* 0x000000ffff067224 */ /* 0x004fe200078e000d */
[----:B-1----:R-:W-:Y:S01]  /*17470*/  MOV R15, R5 ;  /* 0x00000005000f7202 */ /* 0x002fe20000000f00 */
[----:B------:R-:W-:Y:S01]  /*17480*/  IMAD.MOV.U32 R11, RZ, RZ, RZ ;  /* 0x000000ffff0b7224 */ /* 0x000fe200078e00ff */
[----:B------:R-:W-:Y:S01]  /*17490*/  MOV R12, R203 ;  /* 0x000000cb000c7202 */ /* 0x000fe20000000f00 */
[----:B------:R-:W-:Y:S01]  /*174a0*/  IMAD.MOV.U32 R13, RZ, RZ, 0x1f ;  /* 0x0000001fff0d7424 */ /* 0x000fe200078e00ff */
[----:B------:R-:W-:-:S02]  /*174b0*/  MOV R0, 0x174d0 ;  /* 0x000174d000007802 */ /* 0x000fc40000000f00 */
[----:B------:R-:W-:Y:S05]  /*174c0*/  CALL.REL.NOINC `($__internal_83_$__cuda_sm70_shflsync_idx_p) ;  /* 0x0000137000007944 */ /* 0x000fea0003c00000 */
[----:B--2---:R-:W-:Y:S01]  /*174d0*/  MOV R5, R13 ;  /* 0x0000000d00057202 */ /* 0x004fe20000000f00 */
[----:B-1----:R-:W-:Y:S05]  /*174e0*/  BRA `(.L_x_3992) ;  /* 0xfffe915000007947 */ /* 0x002fea000383ffff */
.L_x_3833:
[----:B------:R-:W-:Y:S01]  /*174f0*/  IMAD.MOV.U32 R15, RZ, RZ, R9 ;  /* 0x000000ffff0f7224 */ /* 0x000fe200078e0009 */
[----:B------:R-:W-:-:S02]  /*17500*/  MOV R13, 0x1f ;  /* 0x0000001f000d7802 */ /* 0x000fc40000000f00 */
[----:B------:R-:W-:Y:S02]  /*17510*/  MOV R0, 0x17530 ;  /* 0x0001753000007802 */ /* 0x000fe40000000f00 */
[----:B-1234-:R-:W-:Y:S05]  /*17520*/  CALL.REL.NOINC `($__internal_83_$__cuda_sm70_shflsync_idx_p) ;  /* 0x0000131000007944 */ /* 0x01efea0003c00000 */
[----:B--2---:R-:W-:Y:S01]  /*17530*/  MOV R11, R13 ;  /* 0x0000000d000b7202 */ /* 0x004fe20000000f00 */
[----:B-1----:R-:W-:Y:S05]  /*17540*/  BRA `(.L_x_3832) ;  /* 0xfffe915000007947 */ /* 0x002fea000383ffff */
.L_x_3869:
[----:B------:R-:W-:Y:S01]  /*17550*/  IMAD.MOV.U32 R15, RZ, RZ, R6 ;  /* 0x000000ffff0f7224 */ /* 0x000fe200078e0006 */
[----:B------:R-:W-:Y:S01]  /*17560*/  MOV R12, RZ ;  /* 0x000000ff000c7202 */ /* 0x000fe20000000f00 */
[----:B------:R-:W-:Y:S01]  /*17570*/  IMAD.MOV.U32 R13, RZ, RZ, 0x181f ;  /* 0x0000181fff0d7424 */ /* 0x000fe200078e00ff */
[----:B------:R-:W-:Y:S02]  /*17580*/  MOV R0, 0x175a0 ;  /* 0x000175a000007802 */ /* 0x000fe40000000f00 */
[----:B-----5:R-:W-:Y:S05]  /*17590*/  CALL.REL.NOINC `($__internal_83_$__cuda_sm70_shflsync_idx_p) ;  /* 0x000012a000007944 */ /* 0x020fea0003c00000 */
[----:B--2---:R-:W-:Y:S01]  /*175a0*/  MOV R9, R13 ;  /* 0x0000000d00097202 */ /* 0x004fe20000000f00 */
[----:B-1----:R-:W-:Y:S05]  /*175b0*/  BRA `(.L_x_3993) ;  /* 0xffff016000007947 */ /* 0x002fea000383ffff */
.L_x_3870:
[----:B------:R-:W-:Y:S01]  /*175c0*/  IMAD.MOV.U32 R15, RZ, RZ, R7 ;  /* 0x000000ffff0f7224 */ /* 0x000fe200078e0007 */
[----:B------:R-:W-:Y:S01]  /*175d0*/  MOV R12, RZ ;  /* 0x000000ff000c7202 */ /* 0x000fe20000000f00 */
[----:B------:R-:W-:Y:S01]  /*175e0*/  IMAD.MOV.U32 R13, RZ, RZ, 0x181f ;  /* 0x0000181fff0d7424 */ /* 0x000fe200078e00ff */
[----:B------:R-:W-:Y:S02]  /*175f0*/  MOV R0, 0x17610 ;  /* 0x0001761000007802 */ /* 0x000fe40000000f00 */
[----:B-12--5:R-:W-:Y:S05]  /*17600*/  CALL.REL.NOINC `($__internal_83_$__cuda_sm70_shflsync_idx_p) ;  /* 0x0000123000007944 */ /* 0x026fea0003c00000 */
[----:B-12---:R-:W-:Y:S05]  /*17610*/  BRA `(.L_x_3994) ;  /* 0xffff012000007947 */ /* 0x006fea000383ffff */
.L_x_3873:
[----:B--2---:R-:W-:Y:S01]  /*17620*/  IMAD.MOV.U32 R15, RZ, RZ, R6 ;  /* 0x000000ffff0f7224 */ /* 0x004fe200078e0006 */
[----:B------:R-:W-:Y:S01]  /*17630*/  MOV R12, 0x1 ;  /* 0x00000001000c7802 */ /* 0x000fe20000000f00 */
[----:B----4-:R-:W-:Y:S01]  /*17640*/  IMAD.MOV.U32 R13, RZ, RZ, 0x181f ;  /* 0x0000181fff0d7424 */ /* 0x010fe200078e00ff */
[----:B------:R-:W-:-:S02]  /*17650*/  MOV R0, 0x17670 ;  /* 0x0001767000007802 */ /* 0x000fc40000000f00 */
[----:B-1-3-5:R-:W-:Y:S05]  /*17660*/  CALL.REL.NOINC `($__internal_83_$__cuda_sm70_shflsync_idx_p) ;  /* 0x000011d000007944 */ /* 0x02afea0003c00000 */
[----:B--2---:R-:W-:Y:S01]  /*17670*/  IMAD.MOV.U32 R9, RZ, RZ, R13 ;  /* 0x000000ffff097224 */ /* 0x004fe200078e000d */
[----:B-1----:R-:W-:Y:S01]  /*17680*/  MOV R12, 0x1 ;  /* 0x00000001000c7802 */ /* 0x002fe20000000f00 */
[----:B------:R-:W-:Y:S01]  /*17690*/  IMAD.MOV.U32 R15, RZ, RZ, R7 ;  /* 0x000000ffff0f7224 */ /* 0x000fe200078e0007 */
[----:B------:R-:W-:-:S02]  /*176a0*/  MOV R13, 0x181f ;  /* 0x0000181f000d7802 */ /* 0x000fc40000000f00 */
[----:B------:R-:W-:Y:S02]  /*176b0*/  MOV R0, 0x176d0 ;  /* 0x000176d000007802 */ /* 0x000fe40000000f00 */
[----:B------:R-:W-:Y:S05]  /*176c0*/  CALL.REL.NOINC `($__internal_83_$__cuda_sm70_shflsync_idx_p) ;  /* 0x0000117000007944 */ /* 0x000fea0003c00000 */
[----:B-12---:R-:W-:Y:S01]  /*176d0*/  MOV R15, R13 ;  /* 0x0000000d000f7202 */ /* 0x006fe20000000f00 */
[----:B------:R-:W-:Y:S05]  /*176e0*/  BRA `(.L_x_3995) ;  /* 0xffff01b000007947 */ /* 0x000fea000383ffff */
.L_x_3876:
[----:B-1-3--:R-:W-:Y:S01]  /*176f0*/  IMAD.MOV.U32 R15, RZ, RZ, R6 ;  /* 0x000000ffff0f7224 */ /* 0x00afe200078e0006 */
[----:B------:R-:W-:Y:S01]  /*17700*/  MOV R12, 0x2 ;  /* 0x00000002000c7802 */ /* 0x000fe20000000f00 */
[----:B------:R-:W-:Y:S01]  /*17710*/  IMAD.MOV.U32 R13, RZ, RZ, 0x181f ;  /* 0x0000181fff0d7424 */ /* 0x000fe200078e00ff */
[----:B------:R-:W-:Y:S02]  /*17720*/  MOV R0, 0x17740 ;  /* 0x0001774000007802 */ /* 0x000fe40000000f00 */
[----:B--2--5:R-:W-:Y:S05]  /*17730*/  CALL.REL.NOINC `($__internal_83_$__cuda_sm70_shflsync_idx_p) ;  /* 0x0000110000007944 */ /* 0x024fea0003c00000 */
[----:B--2---:R-:W-:Y:S01]  /*17740*/  MOV R9, R13 ;  /* 0x0000000d00097202 */ /* 0x004fe20000000f00 */
[----:B-1----:R-:W-:Y:S05]  /*17750*/  BRA `(.L_x_3996) ;  /* 0xffff027000007947 */ /* 0x002fea000383ffff */
.L_x_3877:
[----:B---3--:R-:W-:Y:S01]  /*17760*/  IMAD.MOV.U32 R15, RZ, RZ, R7 ;  /* 0x000000ffff0f7224 */ /* 0x008fe200078e0007 */
[----:B------:R-:W-:Y:S01]  /*17770*/  MOV R12, 0x2 ;  /* 0x00000002000c7802 */ /* 0x000fe20000000f00 */
[----:B------:R-:W-:Y:S01]  /*17780*/  IMAD.MOV.U32 R13, RZ, RZ, 0x181f ;  /* 0x0000181fff0d7424 */ /* 0x000fe200078e00ff */
[----:B------:R-:W-:Y:S02]  /*17790*/  MOV R0, 0x177b0 ;  /* 0x000177b000007802 */ /* 0x000fe40000000f00 */
[----:B-12-45:R-:W-:Y:S05]  /*177a0*/  CALL.REL.NOINC `($__internal_83_$__cuda_sm70_shflsync_idx_p) ;  /* 0x0000109000007944 */ /* 0x036fea0003c00000 */
[----:B-12---:R-:W-:Y:S01]  /*177b0*/  MOV R15, R13 ;  /* 0x0000000d000f7202 */ /* 0x006fe20000000f00 */
[----:B------:R-:W-:Y:S05]  /*177c0*/  BRA `(.L_x_3997) ;  /* 0xffff022000007947 */ /* 0x000fea000383ffff */
.L_x_3880:
[----:B-1----:R-:W-:Y:S01]  /*177d0*/  IMAD.MOV.U32 R15, RZ, RZ, R6 ;  /* 0x000000ffff0f7224 */ /* 0x002fe200078e0006 */
[----:B------:R-:W-:Y:S01]  /*177e0*/  MOV R12, 0x3 ;  /* 0x00000003000c7802 */ /* 0x000fe20000000f00 */
[----:B------:R-:W-:Y:S01]  /*177f0*/  IMAD.MOV.U32 R13, RZ, RZ, 0x181f ;  /* 0x0000181fff0d7424 */ /* 0x000fe200078e00ff */
[----:B------:R-:W-:-:S02]  /*17800*/  MOV R0, 0x17820 ;  /* 0x0001782000007802 */ /* 0x000fc40000000f00 */
[----:B--2345:R-:W-:Y:S05]  /*17810*/  CALL.REL.NOINC `($__internal_83_$__cuda_sm70_shflsync_idx_p) ;  /* 0x0000102000007944 */ /* 0x03cfea0003c00000 */
[----:B--2---:R-:W-:Y:S01]  /*17820*/  IMAD.MOV.U32 R9, RZ, RZ, R13 ;  /* 0x000000ffff097224 */ /* 0x004fe200078e000d */
[----:B-1----:R-:W-:Y:S01]  /*17830*/  MOV R12, 0x3 ;  /* 0x00000003000c7802 */ /* 0x002fe20000000f00 */
[----:B------:R-:W-:Y:S01]  /*17840*/  IMAD.MOV.U32 R15, RZ, RZ, R7 ;  /* 0x000000ffff0f7224 */ /* 0x000fe200078e0007 */
[----:B------:R-:W-:-:S02]  /*17850*/  MOV R13, 0x181f ;  /* 0x0000181f000d7802 */ /* 0x000fc40000000f00 */
[----:B------:R-:W-:Y:S02]  /*17860*/  MOV R0, 0x17880 ;  /* 0x0001788000007802 */ /* 0x000fe40000000f00 */
[----:B------:R-:W-:Y:S05]  /*17870*/  CALL.REL.NOINC `($__internal_83_$__cuda_sm70_shflsync_idx_p) ;  /* 0x00000fc000007944 */ /* 0x000fea0003c00000 */
[----:B-12---:R-:W-:Y:S05]  /*17880*/  BRA `(.L_x_3998) ;  /* 0xffff02a000007947 */ /* 0x006fea000383ffff */
.L_x_3929:
[----:B------:R-:W-:Y:S02]  /*17890*/  MOV R6, 0x2 ;  /* 0x0000000200067802 */ /* 0x000fe40000000f00 */
[----:B------:R-:W-:Y:S02]  /*178a0*/  MOV R2, 0x178c0 ;  /* 0x000178c000027802 */ /* 0x000fe40000000f00 */
[----:B------:R-:W-:Y:S05]  /*178b0*/  CALL.REL.NOINC `($__internal_82_$__cuda_sm70_shflsync_bfly_p) ;  /* 0x00000f3000007944 */ /* 0x000fea0003c00000 */
[----:B-12---:R-:W-:Y:S05]  /*178c0*/  BRA `(.L_x_3999) ;  /* 0xffffb11000007947 */ /* 0x006fea000383ffff */
.L_x_3930:
[----:B------:R-:W-:Y:S02]  /*178d0*/  MOV R6, 0x1 ;  /* 0x0000000100067802 */ /* 0x000fe40000000f00 */
[----:B------:R-:W-:Y:S02]  /*178e0*/  MOV R2, 0x17900 ;  /* 0x0001790000027802 */ /* 0x000fe40000000f00 */
[----:B------:R-:W-:Y:S05]  /*178f0*/  CALL.REL.NOINC `($__internal_82_$__cuda_sm70_shflsync_bfly_p) ;  /* 0x00000ef000007944 */ /* 0x000fea0003c00000 */
[----:B--2---:R-:W-:Y:S01]  /*17900*/  FADD.FTZ R4, R231, R6 ;  /* 0x00000006e7047221 */ /* 0x004fe20000010000 */
[----:B-1----:R-:W-:Y:S02]  /*17910*/  MOV R231, R225 ;  /* 0x000000e100e77202 */ /* 0x002fe40000000f00 */
[----:B------:R-:W-:Y:S02]  /*17920*/  MOV R6, 0x2 ;  /* 0x0000000200067802 */ /* 0x000fe40000000f00 */
[----:B------:R-:W-:Y:S02]  /*17930*/  MOV R2, 0x17950 ;  /* 0x0001795000027802 */ /* 0x000fe40000000f00 */
[----:B------:R-:W-:Y:S05]  /*17940*/  CALL.REL.NOINC `($__internal_82_$__cuda_sm70_shflsync_bfly_p) ;  /* 0x00000ea000007944 */ /* 0x000fea0003c00000 */
[----:B--2---:R-:W-:Y:S01]  /*17950*/  FADD.FTZ R12, R225, R6 ;  /* 0x00000006e10c7221 */ /* 0x004fe20000010000 */
[----:B------:R-:W-:-:S02]  /*17960*/  MOV R6, 0x1 ;  /* 0x0000000100067802 */ /* 0x000fc40000000f00 */
[----:B------:R-:W-:Y:S02]  /*17970*/  MOV R2, 0x179a0 ;  /* 0x000179a000027802 */ /* 0x000fe40000000f00 */
[----:B-1----:R-:W-:Y:S02]  /*17980*/  MOV R231, R12 ;  /* 0x0000000c00e77202 */ /* 0x002fe40000000f00 */
[----:B------:R-:W-:Y:S05]  /*17990*/  CALL.REL.NOINC `($__internal_82_$__cuda_sm70_shflsync_bfly_p) ;  /* 0x00000e5000007944 */ /* 0x000fea0003c00000 */
[----:B-12---:R-:W-:Y:S05]  /*179a0*/  BRA `(.L_x_4000) ;  /* 0xffffb0a000007947 */ /* 0x006fea000383ffff */
.L_x_3937:
[----:B---34-:R-:W-:Y:S01]  /*179b0*/  IMAD.MOV.U32 R15, RZ, RZ, R22 ;  /* 0x000000ffff0f7224 */ /* 0x018fe200078e0016 */
[----:B------:R-:W-:Y:S01]  /*179c0*/  MOV R12, RZ ;  /* 0x000000ff000c7202 */ /* 0x000fe20000000f00 */
[----:B------:R-:W-:Y:S01]  /*179d0*/  IMAD.MOV.U32 R13, RZ, RZ, 0x181f ;  /* 0x0000181fff0d7424 */ /* 0x000fe200078e00ff */
[----:B------:R-:W-:Y:S02]  /*179e0*/  MOV R0, 0x17a00 ;  /* 0x00017a0000007802 */ /* 0x000fe40000000f00 */
[----:B-12---:R-:W-:Y:S05]  /*179f0*/  CALL.REL.NOINC `($__internal_83_$__cuda_sm70_shflsync_idx_p) ;  /* 0x00000e4000007944 */ /* 0x006fea0003c00000 */
[----:B--2---:R-:W-:Y:S01]  /*17a00*/  MOV R23, R13 ;  /* 0x0000000d00177202 */ /* 0x004fe20000000f00 */
[----:B-1----:R-:W-:Y:S05]  /*17a10*/  BRA `(.L_x_4001) ;  /* 0xffffc9a000007947 */ /* 0x002fea000383ffff */
.L_x_3938:
[----:B------:R-:W-:Y:S01]  /*17a20*/  IMAD.MOV.U32 R15, RZ, RZ, R3 ;  /* 0x000000ffff0f7224 */ /* 0x000fe200078e0003 */
[----:B------:R-:W-:Y:S01]  /*17a30*/  MOV R12, RZ ;  /* 0x000000ff000c7202 */ /* 0x000fe20000000f00 */
[----:B------:R-:W-:Y:S01]  /*17a40*/  IMAD.MOV.U32 R13, RZ, RZ, 0x181f ;  /* 0x0000181fff0d7424 */ /* 0x000fe200078e00ff */
[----:B------:R-:W-:Y:S02]  /*17a50*/  MOV R0, 0x17a70 ;  /* 0x00017a7000007802 */ /* 0x000fe40000000f00 */
[----:B-1234-:R-:W-:Y:S05]  /*17a60*/  CALL.REL.NOINC `($__internal_83_$__cuda_sm70_shflsync_idx_p) ;  /* 0x00000dd000007944 */ /* 0x01efea0003c00000 */
[----:B-12---:R-:W-:Y:S05]  /*17a70*/  BRA `(.L_x_4002) ;  /* 0xffffc96000007947 */ /* 0x006fea000383ffff */
.L_x_3941:
[----:B---3--:R-:W-:Y:S01]  /*17a80*/  IMAD.MOV.U32 R15, RZ, RZ, R22 ;  /* 0x000000ffff0f7224 */ /* 0x008fe200078e0016 */
[----:B------:R-:W-:Y:S01]  /*17a90*/  MOV R12, 0x1 ;  /* 0x00000001000c7802 */ /* 0x000fe20000000f00 */
[----:B------:R-:W-:Y:S01]  /*17aa0*/  IMAD.MOV.U32 R13, RZ, RZ, 0x181f ;  /* 0x0000181fff0d7424 */ /* 0x000fe200078e00ff */
[----:B------:R-:W-:-:S02]  /*17ab0*/  MOV R0, 0x17ad0 ;  /* 0x00017ad000007802 */ /* 0x000fc40000000f00 */
[----:B-12-4-:R-:W-:Y:S05]  /*17ac0*/  CALL.REL.NOINC `($__internal_83_$__cuda_sm70_shflsync_idx_p) ;  /* 0x00000d7000007944 */ /* 0x016fea0003c00000 */
[----:B--2---:R-:W-:Y:S01]  /*17ad0*/  IMAD.MOV.U32 R23, RZ, RZ, R13 ;  /* 0x000000ffff177224 */ /* 0x004fe200078e000d */
[----:B-1----:R-:W-:Y:S01]  /*17ae0*/  MOV R12, 0x1 ;  /* 0x00000001000c7802 */ /* 0x002fe20000000f00 */
[----:B------:R-:W-:Y:S01]  /*17af0*/  IMAD.MOV.U32 R15, RZ, RZ, R3 ;  /* 0x000000ffff0f7224 */ /* 0x000fe200078e0003 */
[----:B------:R-:W-:-:S02]  /*17b00*/  MOV R13, 0x181f ;  /* 0x0000181f000d7802 */ /* 0x000fc40000000f00 */
[----:B------:R-:W-:Y:S02]  /*17b10*/  MOV R0, 0x17b30 ;  /* 0x00017b3000007802 */ /* 0x000fe40000000f00 */
[----:B------:R-:W-:Y:S05]  /*17b20*/  CALL.REL.NOINC `($__internal_83_$__cuda_sm70_shflsync_idx_p) ;  /* 0x00000d1000007944 */ /* 0x000fea0003c00000 */
[----:B-12---:R-:W-:Y:S05]  /*17b30*/  BRA `(.L_x_4003) ;  /* 0xffffca0000007947 */ /* 0x006fea000383ffff */
.L_x_3944:
[----:B--2---:R-:W-:Y:S01]  /*17b40*/  IMAD.MOV.U32 R15, RZ, RZ, R22 ;  /* 0x000000ffff0f7224 */ /* 0x004fe200078e0016 */
[----:B------:R-:W-:Y:S01]  /*17b50*/  MOV R12, 0x2 ;  /* 0x00000002000c7802 */ /* 0x000fe20000000f00 */
[----:B---3--:R-:W-:Y:S01]  /*17b60*/  IMAD.MOV.U32 R13, RZ, RZ, 0x181f ;  /* 0x0000181fff0d7424 */ /* 0x008fe200078e00ff */
[----:B------:R-:W-:Y:S02]  /*17b70*/  MOV R0, 0x17b90 ;  /* 0x00017b9000007802 */ /* 0x000fe40000000f00 */
[----:B-1--4-:R-:W-:Y:S05]  /*17b80*/  CALL.REL.NOINC `($__internal_83_$__cuda_sm70_shflsync_idx_p) ;  /* 0x00000cb000007944 */ /* 0x012fea0003c00000 */
[----:B--2---:R-:W-:Y:S01]  /*17b90*/  MOV R23, R13 ;  /* 0x0000000d00177202 */ /* 0x004fe20000000f00 */
[----:B-1----:R-:W-:Y:S05]  /*17ba0*/  BRA `(.L_x_4004) ;  /* 0xffffcac000007947 */ /* 0x002fea000383ffff */
.L_x_3945:
[----:B------:R-:W-:Y:S01]  /*17bb0*/  IMAD.MOV.U32 R15, RZ, RZ, R3 ;  /* 0x000000ffff0f7224 */ /* 0x000fe200078e0003 */
[----:B------:R-:W-:Y:S01]  /*17bc0*/  MOV R12, 0x2 ;  /* 0x00000002000c7802 */ /* 0x000fe20000000f00 */
[----:B---3--:R-:W-:Y:S01]  /*17bd0*/  IMAD.MOV.U32 R13, RZ, RZ, 0x181f ;  /* 0x0000181fff0d7424 */ /* 0x008fe200078e00ff */
[----:B------:R-:W-:Y:S02]  /*17be0*/  MOV R0, 0x17c00 ;  /* 0x00017c0000007802 */ /* 0x000fe40000000f00 */
[----:B-12-4-:R-:W-:Y:S05]  /*17bf0*/  CALL.REL.NOINC `($__internal_83_$__cuda_sm70_shflsync_idx_p) ;  /* 0x00000c4000007944 */ /* 0x016fea0003c00000 */
[----:B-12---:R-:W-:Y:S05]  /*17c00*/  BRA `(.L_x_4005) ;  /* 0xffffca8000007947 */ /* 0x006fea000383ffff */
.L_x_3948:
[----:B-1----:R-:W-:Y:S01]  /*17c10*/  IMAD.MOV.U32 R15, RZ, RZ, R22 ;  /* 0x000000ffff0f7224 */ /* 0x002fe200078e0016 */
[----:B------:R-:W-:Y:S01]  /*17c20*/  MOV R12, 0x3 ;  /* 0x00000003000c7802 */ /* 0x000fe20000000f00 */
[----:B--2---:R-:W-:Y:S01]  /*17c30*/  IMAD.MOV.U32 R13, RZ, RZ, 0x181f ;  /* 0x0000181fff0d7424 */ /* 0x004fe200078e00ff */
[----:B------:R-:W-:-:S02]  /*17c40*/  MOV R0, 0x17c60 ;  /* 0x00017c6000007802 */ /* 0x000fc40000000f00 */
[----:B---34-:R-:W-:Y:S05]  /*17c50*/  CALL.REL.NOINC `($__internal_83_$__cuda_sm70_shflsync_idx_p) ;  /* 0x00000be000007944 */ /* 0x018fea0003c00000 */
[----:B--2---:R-:W-:Y:S01]  /*17c60*/  IMAD.MOV.U32 R22, RZ, RZ, R13 ;  /* 0x000000ffff167224 */ /* 0x004fe200078e000d */
[----:B-1----:R-:W-:Y:S01]  /*17c70*/  MOV R12, 0x3 ;  /* 0x00000003000c7802 */ /* 0x002fe20000000f00 */
[----:B------:R-:W-:Y:S01]  /*17c80*/  IMAD.MOV.U32 R15, RZ, RZ, R3 ;  /* 0x000000ffff0f7224 */ /* 0x000fe200078e0003 */
[----:B------:R-:W-:-:S02]  /*17c90*/  MOV R13, 0x181f ;  /* 0x0000181f000d7802 */ /* 0x000fc40000000f00 */
[----:B------:R-:W-:Y:S02]  /*17ca0*/  MOV R0, 0x17cc0 ;  /* 0x00017cc000007802 */ /* 0x000fe40000000f00 */
[----:B------:R-:W-:Y:S05]  /*17cb0*/  CALL.REL.NOINC `($__internal_83_$__cuda_sm70_shflsync_idx_p) ;  /* 0x00000b8000007944 */ /* 0x000fea0003c00000 */
[----:B-12---:R-:W-:Y:S05]  /*17cc0*/  BRA `(.L_x_4006) ;  /* 0xffffcb0000007947 */ /* 0x006fea000383ffff */
.L_x_3950:
[----:B------:R-:W-:Y:S01]  /*17cd0*/  IMAD.MOV.U32 R15, RZ, RZ, R167 ;  /* 0x000000ffff0f7224 */ /* 0x000fe200078e00a7 */
[----:B------:R-:W-:Y:S01]  /*17ce0*/  MOV R12, RZ ;  /* 0x000000ff000c7202 */ /* 0x000fe20000000f00 */
[----:B------:R-:W-:Y:S01]  /*17cf0*/  IMAD.MOV.U32 R13, RZ, RZ, 0x1c1f ;  /* 0x00001c1fff0d7424 */ /* 0x000fe200078e00ff */
[----:B------:R-:W-:Y:S02]  /*17d00*/  MOV R0, 0x17d20 ;  /* 0x00017d2000007802 */ /* 0x000fe40000000f00 */
[----:B------:R-:W-:Y:S05]  /*17d10*/  CALL.REL.NOINC `($__internal_83_$__cuda_sm70_shflsync_idx_p) ;  /* 0x00000b2000007944 */ /* 0x000fea0003c00000 */
[----:B--2---:R-:W-:Y:S01]  /*17d20*/  MOV R169, R13 ;  /* 0x0000000d00a97202 */ /* 0x004fe20000000f00 */
[----:B-1----:R-:W-:Y:S05]  /*17d30*/  BRA `(.L_x_4007) ;  /* 0xffffcda000007947 */ /* 0x002fea000383ffff */
.L_x_3951:
[----:B------:R-:W-:Y:S01]  /*17d40*/  IMAD.MOV.U32 R15, RZ, RZ, R168 ;  /* 0x000000ffff0f7224 */ /* 0x000fe200078e00a8 */
[----:B------:R-:W-:Y:S01]  /*17d50*/  MOV R12, RZ ;  /* 0x000000ff000c7202 */ /* 0x000fe20000000f00 */
[----:B------:R-:W-:Y:S01]  /*17d60*/  IMAD.MOV.U32 R13, RZ, RZ, 0x1c1f ;  /* 0x00001c1fff0d7424 */ /* 0x000fe200078e00ff */
[----:B------:R-:W-:Y:S02]  /*17d70*/  MOV R0, 0x17d90 ;  /* 0x00017d9000007802 */ /* 0x000fe40000000f00 */
[----:B-12---:R-:W-:Y:S05]  /*17d80*/  CALL.REL.NOINC `($__internal_83_$__cuda_sm70_shflsync_idx_p) ;  /* 0x00000ab000007944 */ /* 0x006fea0003c00000 */
[----:B--2---:R-:W-:Y:S01]  /*17d90*/  MOV R0, R13 ;  /* 0x0000000d00007202 */ /* 0x004fe20000000f00 */
[----:B-1----:R-:W-:Y:S05]  /*17da0*/  BRA `(.L_x_4008) ;  /* 0xffffcd5000007947 */ /* 0x002fea000383ffff */
.L_x_3954:
[----:B----4-:R-:W-:Y:S01]  /*17db0*/  IMAD.MOV.U32 R15, RZ, RZ, R167 ;  /* 0x000000ffff0f7224 */ /* 0x010fe200078e00a7 */
[----:B------:R-:W-:Y:S01]  /*17dc0*/  MOV R12, 0x1 ;  /* 0x00000001000c7802 */ /* 0x000fe20000000f00 */
[----:B------:R-:W-:Y:S01]  /*17dd0*/  IMAD.MOV.U32 R13, RZ, RZ, 0x1c1f ;  /* 0x00001c1fff0d7424 */ /* 0x000fe200078e00ff */
[----:B------:R-:W-:-:S02]  /*17de0*/  MOV R0, 0x17e00 ;  /* 0x00017e0000007802 */ /* 0x000fc40000000f00 */
[----:B-123--:R-:W-:Y:S05]  /*17df0*/  CALL.REL.NOINC `($__internal_83_$__cuda_sm70_shflsync_idx_p) ;  /* 0x00000a4000007944 */ /* 0x00efea0003c00000 */
[----:B--2---:R-:W-:Y:S01]  /*17e00*/  IMAD.MOV.U32 R167, RZ, RZ, R13 ;  /* 0x000000ffffa77224 */ /* 0x004fe200078e000d */
[----:B-1----:R-:W-:Y:S01]  /*17e10*/  MOV R12, 0x1 ;  /* 0x00000001000c7802 */ /* 0x002fe20000000f00 */
[----:B------:R-:W-:Y:S01]  /*17e20*/  IMAD.MOV.U32 R15, RZ, RZ, R168 ;  /* 0x000000ffff0f7224 */ /* 0x000fe200078e00a8 */
[----:B------:R-:W-:-:S02]  /*17e30*/  MOV R13, 0x1c1f ;  /* 0x00001c1f000d7802 */ /* 0x000fc40000000f00 */
[----:B------:R-:W-:Y:S02]  /*17e40*/  MOV R0, 0x17e60 ;  /* 0x00017e6000007802 */ /* 0x000fe40000000f00 */
[----:B------:R-:W-:Y:S05]  /*17e50*/  CALL.REL.NOINC `($__internal_83_$__cuda_sm70_shflsync_idx_p) ;  /* 0x000009e000007944 */ /* 0x000fea0003c00000 */
[----:B--2---:R-:W-:Y:S01]  /*17e60*/  MOV R168, R13 ;  /* 0x0000000d00a87202 */ /* 0x004fe20000000f00 */
[----:B-1----:R-:W-:Y:S05]  /*17e70*/  BRA `(.L_x_4009) ;  /* 0xffffd60000007947 */ /* 0x002fea000383ffff */
.L_x_3958:
[----:B------:R-:W-:Y:S01]  /*17e80*/  IMAD.MOV.U32 R15, RZ, RZ, R5 ;  /* 0x000000ffff0f7224 */ /* 0x000fe200078e0005 */
[----:B------:R-:W-:Y:S01]  /*17e90*/  MOV R12, RZ ;  /* 0x000000ff000c7202 */ /* 0x000fe20000000f00 */
[----:B------:R-:W-:Y:S01]  /*17ea0*/  IMAD.MOV.U32 R13, RZ, RZ, 0x181f ;  /* 0x0000181fff0d7424 */ /* 0x000fe200078e00ff */
[----:B------:R-:W-:Y:S02]  /*17eb0*/  MOV R0, 0x17ed0 ;  /* 0x00017ed000007802 */ /* 0x000fe40000000f00 */
[----:B------:R-:W-:Y:S05]  /*17ec0*/  CALL.REL.NOINC `($__internal_83_$__cuda_sm70_shflsync_idx_p) ;  /* 0x0000097000007944 */ /* 0x000fea0003c00000 */
[----:B--2---:R-:W-:Y:S01]  /*17ed0*/  MOV R7, R13 ;  /* 0x0000000d00077202 */ /* 0x004fe20000000f00 */
[----:B-1----:R-:W-:Y:S05]  /*17ee0*/  BRA `(.L_x_4010) ;  /* 0xffffe2e000007947 */ /* 0x002fea000383ffff */
.L_x_3959:
[----:B------:R-:W-:Y:S01]  /*17ef0*/  IMAD.MOV.U32 R15, RZ, RZ, R4 ;  /* 0x000000ffff0f7224 */ /* 0x000fe200078e0004 */
[----:B------:R-:W-:Y:S01]  /*17f00*/  MOV R12, RZ ;  /* 0x000000ff000c7202 */ /* 0x000fe20000000f00 */
[----:B------:R-:W-:Y:S01]  /*17f10*/  IMAD.MOV.U32 R13, RZ, RZ, 0x181f ;  /* 0x0000181fff0d7424 */ /* 0x000fe200078e00ff */
[----:B------:R-:W-:Y:S02]  /*17f20*/  MOV R0, 0x17f40 ;  /* 0x00017f4000007802 */ /* 0x000fe40000000f00 */
[----:B-12---:R-:W-:Y:S05]  /*17f30*/  CALL.REL.NOINC `($__internal_83_$__cuda_sm70_shflsync_idx_p) ;  /* 0x0000090000007944 */ /* 0x006fea0003c00000 */
[----:B-12---:R-:W-:Y:S05]  /*17f40*/  BRA `(.L_x_4011) ;  /* 0xffffe2a000007947 */ /* 0x006fea000383ffff */
.L_x_3962:
[----:B--2---:R-:W-:Y:S01]  /*17f50*/  IMAD.MOV.U32 R15, RZ, RZ, R5 ;  /* 0x000000ffff0f7224 */ /* 0x004fe200078e0005 */
[----:B------:R-:W-:Y:S01]  /*17f60*/  MOV R12, 0x1 ;  /* 0x00000001000c7802 */ /* 0x000fe20000000f00 */
[----:B----4-:R-:W-:Y:S01]  /*17f70*/  IMAD.MOV.U32 R13, RZ, RZ, 0x181f ;  /* 0x0000181fff0d7424 */ /* 0x010fe200078e00ff */
[----:B------:R-:W-:-:S02]  /*17f80*/  MOV R0, 0x17fa0 ;  /* 0x00017fa000007802 */ /* 0x000fc40000000f00 */
[----:B-1-3--:R-:W-:Y:S05]  /*17f90*/  CALL.REL.NOINC `($__internal_83_$__cuda_sm70_shflsync_idx_p) ;  /* 0x000008a000007944 */ /* 0x00afea0003c00000 */
        /* <DEDUP_REMOVED lines=8> */
.L_x_3965:
[----:B-1-3--:R-:W-:Y:S01]  /*18020*/  IMAD.MOV.U32 R15, RZ, RZ, R5 ;  /* 0x000000ffff0f7224 */ /* 0x00afe200078e0005 */
[----:B------:R-:W-:Y:S01]  /*18030*/  MOV R12, 0x2 ;  /* 0x00000002000c7802 */ /* 0x000fe20000000f00 */
[----:B------:R-:W-:Y:S01]  /*18040*/  IMAD.MOV.U32 R13, RZ, RZ, 0x181f ;  /* 0x0000181fff0d7424 */ /* 0x000fe200078e00ff */
[----:B------:R-:W-:Y:S02]  /*18050*/  MOV R0, 0x18070 ;  /* 0x0001807000007802 */ /* 0x000fe40000000f00 */
[----:B--2---:R-:W-:Y:S05]  /*18060*/  CALL.REL.NOINC `($__internal_83_$__cuda_sm70_shflsync_idx_p) ;  /* 0x000007d000007944 */ /* 0x004fea0003c00000 */
[----:B--2---:R-:W-:Y:S01]  /*18070*/  MOV R7, R13 ;  /* 0x0000000d00077202 */ /* 0x004fe20000000f00 */
[----:B-1----:R-:W-:Y:S05]  /*18080*/  BRA `(.L_x_4013) ;  /* 0xffffe40000007947 */ /* 0x002fea000383ffff */
.L_x_3966:
[----:B---3--:R-:W-:Y:S01]  /*18090*/  IMAD.MOV.U32 R15, RZ, RZ, R4 ;  /* 0x000000ffff0f7224 */ /* 0x008fe200078e0004 */
[----:B------:R-:W-:Y:S01]  /*180a0*/  MOV R12, 0x2 ;  /* 0x00000002000c7802 */ /* 0x000fe20000000f00 */
[----:B------:R-:W-:Y:S01]  /*180b0*/  IMAD.MOV.U32 R13, RZ, RZ, 0x181f ;  /* 0x0000181fff0d7424 */ /* 0x000fe200078e00ff */
[----:B------:R-:W-:Y:S02]  /*180c0*/  MOV R0, 0x180e0 ;  /* 0x000180e000007802 */ /* 0x000fe40000000f00 */
[----:B-12-4-:R-:W-:Y:S05]  /*180d0*/  CALL.REL.NOINC `($__internal_83_$__cuda_sm70_shflsync_idx_p) ;  /* 0x0000076000007944 */ /* 0x016fea0003c00000 */
[----:B-12---:R-:W-:Y:S01]  /*180e0*/  MOV R15, R13 ;  /* 0x0000000d000f7202 */ /* 0x006fe20000000f00 */
[----:B------:R-:W-:Y:S05]  /*180f0*/  BRA `(.L_x_4014) ;  /* 0xffffe3b000007947 */ /* 0x000fea000383ffff */
.L_x_3969:
[----:B-1----:R-:W-:Y:S01]  /*18100*/  IMAD.MOV.U32 R15, RZ, RZ, R5 ;  /* 0x000000ffff0f7224 */ /* 0x002fe200078e0005 */
[----:B------:R-:W-:Y:S01]  /*18110*/  MOV R12, 0x3 ;  /* 0x00000003000c7802 */ /* 0x000fe20000000f00 */
[----:B------:R-:W-:Y:S01]  /*18120*/  IMAD.MOV.U32 R13, RZ, RZ, 0x181f ;  /* 0x0000181fff0d7424 */ /* 0x000fe200078e00ff */
[----:B------:R-:W-:-:S02]  /*18130*/  MOV R0, 0x18150 ;  /* 0x0001815000007802 */ /* 0x000fc40000000f00 */
[----:B--234-:R-:W-:Y:S05]  /*18140*/  CALL.REL.NOINC `($__internal_83_$__cuda_sm70_shflsync_idx_p) ;  /* 0x000006f000007944 */ /* 0x01cfea0003c00000 */
[----:B--2---:R-:W-:Y:S01]  /*18150*/  IMAD.MOV.U32 R5, RZ, RZ, R13 ;  /* 0x000000ffff057224 */ /* 0x004fe200078e000d */
[----:B-1----:R-:W-:Y:S01]  /*18160*/  MOV R12, 0x3 ;  /* 0x00000003000c7802 */ /* 0x002fe20000000f00 */
[----:B------:R-:W-:Y:S01]  /*18170*/  IMAD.MOV.U32 R15, RZ, RZ, R4 ;  /* 0x000000ffff0f7224 */ /* 0x000fe200078e0004 */
[----:B------:R-:W-:-:S02]  /*18180*/  MOV R13, 0x181f ;  /* 0x0000181f000d7802 */ /* 0x000fc40000000f00 */
[----:B------:R-:W-:Y:S02]  /*18190*/  MOV R0, 0x181b0 ;  /* 0x000181b000007802 */ /* 0x000fe40000000f00 */
[----:B------:R-:W-:Y:S05]  /*181a0*/  CALL.REL.NOINC `($__internal_83_$__cuda_sm70_shflsync_idx_p) ;  /* 0x0000069000007944 */ /* 0x000fea0003c00000 */
[----:B-12---:R-:W-:Y:S05]  /*181b0*/  BRA `(.L_x_4015) ;  /* 0xffffe43000007947 */ /* 0x006fea000383ffff */
.L_x_3971:
[----:B------:R-:W-:Y:S01]  /*181c0*/  IMAD.MOV.U32 R15, RZ, RZ, R2 ;  /* 0x000000ffff0f7224 */ /* 0x000fe200078e0002 */
[----:B------:R-:W-:Y:S01]  /*181d0*/  MOV R12, RZ ;  /* 0x000000ff000c7202 */ /* 0x000fe20000000f00 */
[----:B------:R-:W-:Y:S01]  /*181e0*/  IMAD.MOV.U32 R13, RZ, RZ, 0x1f ;  /* 0x0000001fff0d7424 */ /* 0x000fe200078e00ff */
[----:B------:R-:W-:Y:S02]  /*181f0*/  MOV R0, 0x18210 ;  /* 0x0001821000007802 */ /* 0x000fe40000000f00 */
[----:B------:R-:W-:Y:S05]  /*18200*/  CALL.REL.NOINC `($__internal_83_$__cuda_sm70_shflsync_idx_p) ;  /* 0x0000063000007944 */ /* 0x000fea0003c00000 */
[----:B--2---:R-:W-:Y:S01]  /*18210*/  MOV R3, R13 ;  /* 0x0000000d00037202 */ /* 0x004fe20000000f00 */
[----:B-1----:R-:W-:Y:S05]  /*18220*/  BRA `(.L_x_4016) ;  /* 0xffffe57000007947 */ /* 0x002fea000383ffff */
.L_x_3972:
[----:B------:R-:W-:Y:S01]  /*18230*/  IMAD.MOV.U32 R15, RZ, RZ, R2 ;  /* 0x000000ffff0f7224 */ /* 0x000fe200078e0002 */
[----:B------:R-:W-:Y:S01]  /*18240*/  MOV R12, 0x1 ;  /* 0x00000001000c7802 */ /* 0x000fe20000000f00 */
[----:B------:R-:W-:Y:S01]  /*18250*/  IMAD.MOV.U32 R13, RZ, RZ, 0x1f ;  /* 0x0000001fff0d7424 */ /* 0x000fe200078e00ff */
[----:B------:R-:W-:Y:S02]  /*18260*/  MOV R0, 0x18280 ;  /* 0x0001828000007802 */ /* 0x000fe40000000f00 */
[----:B-12---:R-:W-:Y:S05]  /*18270*/  CALL.REL.NOINC `($__internal_83_$__cuda_sm70_shflsync_idx_p) ;  /* 0x000005c000007944 */ /* 0x006fea0003c00000 */
[----:B--2---:R-:W-:Y:S01]  /*18280*/  MOV R2, R13 ;  /* 0x0000000d00027202 */ /* 0x004fe20000000f00 */
[----:B-1----:R-:W-:Y:S05]  /*18290*/  BRA `(.L_x_4017) ;  /* 0xffffe52000007947 */ /* 0x002fea000383ffff */
.L_x_3973:
[----:B------:R-:W-:Y:S02]  /*182a0*/  MOV R7, 0x1 ;  /* 0x0000000100077802 */ /* 0x000fe40000000f00 */
[----:B------:R-:W-:-:S02]  /*182b0*/  MOV R0, 0x182d0 ;  /* 0x000182d000007802 */ /* 0x000fc40000000f00 */
[----:B-12---:R-:W-:Y:S05]  /*182c0*/  CALL.REL.NOINC `($__internal_84_$__cuda_sm70_shflsync_up_p) ;  /* 0x000005c000007944 */ /* 0x006fea0003c00000 */
[----:B-12---:R-:W-:Y:S05]  /*182d0*/  BRA `(.L_x_4018) ;  /* 0xffffe60000007947 */ /* 0x006fea000383ffff */
.L_x_3974:
[----:B------:R-:W-:Y:S02]  /*182e0*/  MOV R7, 0x2 ;  /* 0x0000000200077802 */ /* 0x000fe40000000f00 */
[----:B------:R-:W-:-:S02]  /*182f0*/  MOV R0, 0x18310 ;  /* 0x0001831000007802 */ /* 0x000fc40000000f00 */
[----:B-12---:R-:W-:Y:S05]  /*18300*/  CALL.REL.NOINC `($__internal_84_$__cuda_sm70_shflsync_up_p) ;  /* 0x0000058000007944 */ /* 0x006fea0003c00000 */
        /* <DEDUP_REMOVED lines=23> */
.L_x_3978:
[----:B------:R-:W-:Y:S01]  /*18480*/  IMAD.MOV.U32 R9, RZ, RZ, R2 ;  /* 0x000000ffff097224 */ /* 0x000fe200078e0002 */
[----:B------:R-:W-:Y:S02]  /*18490*/  MOV R7, 0x1 ;  /* 0x0000000100077802 */ /* 0x000fe40000000f00 */
[----:B------:R-:W-:Y:S02]  /*184a0*/  MOV R0, 0x184c0 ;  /* 0x000184c000007802 */ /* 0x000fe40000000f00 */
[----:B------:R-:W-:Y:S05]  /*184b0*/  CALL.REL.NOINC `($__internal_84_$__cuda_sm70_shflsync_up_p) ;  /* 0x000003d000007944 */ /* 0x000fea0003c00000 */
[----:B-12---:R-:W-:Y:S05]  /*184c0*/  BRA `(.L_x_4020) ;  /* 0xffffe66000007947 */ /* 0x006fea000383ffff */
.L_x_3979:
[----:B------:R-:W-:Y:S01]  /*184d0*/  IMAD.MOV.U32 R9, RZ, RZ, R2 ;  /* 0x000000ffff097224 */ /* 0x000fe200078e0002 */
[----:B------:R-:W-:Y:S02]  /*184e0*/  MOV R7, 0x2 ;  /* 0x0000000200077802 */ /* 0x000fe40000000f00 */
[----:B------:R-:W-:Y:S02]  /*184f0*/  MOV R0, 0x18510 ;  /* 0x0001851000007802 */ /* 0x000fe40000000f00 */
[----:B------:R-:W-:Y:S05]  /*18500*/  CALL.REL.NOINC `($__internal_84_$__cuda_sm70_shflsync_up_p) ;  /* 0x0000038000007944 */ /* 0x000fea0003c00000 */
[----:B-12---:R-:W-:Y:S01]  /*18510*/  SEL R9, R7, RZ, P1 ;  /* 0x000000ff07097207 */ /* 0x006fe20000800000 */
[----:B------:R-:W-:Y:S01]  /*18520*/  IMAD.MOV.U32 R7, RZ, RZ, 0x4 ;  /* 0x00000004ff077424 */ /* 0x000fe200078e00ff */
[----:B------:R-:W-:-:S03]  /*18530*/  MOV R0, 0x18560 ;  /* 0x0001856000007802 */ /* 0x000fc60000000f00 */
[----:B------:R-:W-:Y:S02]  /*18540*/  IMAD.IADD R9, R2, 0x1, R9 ;  /* 0x0000000102097824 */ /* 0x000fe400078e0209 */
        /* <DEDUP_REMOVED lines=19> */
.L_x_3981:
[----:B------:R-:W-:Y:S02]  /*18680*/  SEL R2, RZ, 0x1, P0 ;  /* 0x00000001ff027807 */ /* 0x000fe40000000000 */
[----:B------:R-:W-:Y:S02]  /*18690*/  MOV R0, 0x186b0 ;  /* 0x000186b000007802 */ /* 0x000fe40000000f00 */
[----:B---3--:R-:W-:Y:S05]  /*186a0*/  CALL.REL.NOINC `($__internal_85_$__cuda_sm70_votesync_ballot) ;  /* 0x0000023000007944 */ /* 0x008fea0003c00000 */
[----:B------:R-:W-:Y:S05]  /*186b0*/  BRA `(.L_x_4022) ;  /* 0xffffe60000007947 */ /* 0x000fea000383ffff */
.L_x_3982:
[----:B------:R-:W-:Y:S01]  /*186c0*/  IMAD.MOV.U32 R15, RZ, RZ, R6 ;  /* 0x000000ffff0f7224 */ /* 0x000fe200078e0006 */
[----:B--2---:R-:W-:Y:S01]  /*186d0*/  MOV R12, R2 ;  /* 0x00000002000c7202 */ /* 0x004fe20000000f00 */
[----:B------:R-:W-:Y:S01]  /*186e0*/  IMAD.MOV.U32 R13, RZ, RZ, 0x1f ;  /* 0x0000001fff0d7424 */ /* 0x000fe200078e00ff */
[----:B------:R-:W-:Y:S02]  /*186f0*/  MOV R0, 0x18710 ;  /* 0x0001871000007802 */ /* 0x000fe40000000f00 */
[----:B-1-3--:R-:W-:Y:S05]  /*18700*/  CALL.REL.NOINC `($__internal_83_$__cuda_sm70_shflsync_idx_p) ;  /* 0x0000013000007944 */ /* 0x00afea0003c00000 */
[----:B--2---:R-:W-:Y:S01]  /*18710*/  IMAD.MOV.U32 R6, RZ, RZ, R13 ;  /* 0x000000ffff067224 */ /* 0x004fe200078e000d */
[----:B-1----:R-:W-:Y:S01]  /*18720*/  MOV R12, R2 ;  /* 0x00000002000c7202 */ /* 0x002fe20000000f00 */
[----:B------:R-:W-:Y:S01]  /*18730*/  IMAD.MOV.U32 R15, RZ, RZ, R5 ;  /* 0x000000ffff0f7224 */ /* 0x000fe200078e0005 */
[----:B------:R-:W-:Y:S02]  /*18740*/  MOV R13, 0x1f ;  /* 0x0000001f000d7802 */ /* 0x000fe40000000f00 */
[----:B------:R-:W-:-:S02]  /*18750*/  MOV R0, 0x18770 ;  /* 0x0001877000007802 */ /* 0x000fc40000000f00 */
[----:B------:R-:W-:Y:S05]  /*18760*/  CALL.REL.NOINC `($__internal_83_$__cuda_sm70_shflsync_idx_p) ;  /* 0x000000d000007944 */ /* 0x000fea0003c00000 */
[----:B--2---:R-:W-:Y:S01]  /*18770*/  MOV R5, R13 ;  /* 0x0000000d00057202 */ /* 0x004fe20000000f00 */
[----:B-1----:R-:W-:Y:S05]  /*18780*/  BRA `(.L_x_4023) ;  /* 0xffffe57000007947 */ /* 0x002fea000383ffff */
.L_x_3985:
[----:B------:R-:W-:Y:S01]  /*18790*/  IMAD.MOV.U32 R15, RZ, RZ, R9 ;  /* 0x000000ffff0f7224 */ /* 0x000fe200078e0009 */
[----:B------:R-:W-:-:S02]  /*187a0*/  MOV R13, 0x1f ;  /* 0x0000001f000d7802 */ /* 0x000fc40000000f00 */
[----:B------:R-:W-:Y:S02]  /*187b0*/  MOV R0, 0x187d0 ;  /* 0x000187d000007802 */ /* 0x000fe40000000f00 */
[----:B-1234-:R-:W-:Y:S05]  /*187c0*/  CALL.REL.NOINC `($__internal_83_$__cuda_sm70_shflsync_idx_p) ;  /* 0x0000007000007944 */ /* 0x01efea0003c00000 */
[----:B--2---:R-:W-:Y:S01]  /*187d0*/  MOV R19, R13 ;  /* 0x0000000d00137202 */ /* 0x004fe20000000f00 */
[----:B-1----:R-:W-:Y:S05]  /*187e0*/  BRA `(.L_x_3984) ;  /* 0xffffe57000007947 */ /* 0x002fea000383ffff */
        .weak           $__internal_82_$__cuda_sm70_shflsync_bfly_p
        .type           $__internal_82_$__cuda_sm70_shflsync_bfly_p,@function
        .size           $__internal_82_$__cuda_sm70_shflsync_bfly_p,($__internal_83_$__cuda_sm70_shflsync_idx_p - $__internal_82_$__cuda_sm70_shflsync_bfly_p)
$__internal_82_$__cuda_sm70_shflsync_bfly_p:
[----:B------:R-:W-:Y:S01]  /*187f0*/  MOV R14, R2 ;  /* 0x00000002000e7202 */ /* 0x000fe20000000f00 */
[----:B------:R-:W-:Y:S04]  /*18800*/  WARPSYNC R0 ;  /* 0x0000000000007348 */ /* 0x000fe80003800000 */
[----:B------:R-:W-:Y:S01]  /*18810*/  MOV R15, 0x0 ;  /* 0x00000000000f7802 */ /* 0x000fe20000000f00 */
[----:B------:R1:W2:Y:S03]  /*18820*/  SHFL.BFLY PT, R6, R231, R6, R5 ;  /* 0x0c000006e7067389 */ /* 0x0002a600000e0005 */
[----:B------:R-:W-:Y:S05]  /*18830*/  RET.REL.NODEC R14 `(_ZN7cutlass13device_kernelIN5flash19enable_sm80_to_sm89INS1_16FlashAttnFwdSm80INS1_25CollectiveMainloopFwdSm80ILi8ELi2ELb0EN4cute5tupleIJNS5_1CILi128EEENS7_ILi64EEENS7_ILi192EEEEEELi192ENS_10bfloat16_tEfNS_4arch4Sm80ELb0ELb0ELb0ELb1ELb0ELb1ELb1ELb1EEENS1_21CollectiveEpilogueFwdINS6_IJS8_SA_S9_EEENS6_IJNS7_ILi1EEESI_SI_EEESC_SE_Li256ELb1ELb1ELb1ELb0EEENS1_36VarlenDynamicPersistentTileSchedulerILi128ELi64ELi256ELi256ELb1ELb1ELb0ELb0ELb1ELb1EEEEEEEEEvNT_6ParamsE) ;  /* 0xfffe77c00e007950 */ /* 0x000fea0003c3ffff */
        .weak           $__internal_83_$__cuda_sm70_shflsync_idx_p
        .type           $__internal_83_$__cuda_sm70_shflsync_idx_p,@function
        .size           $__internal_83_$__cuda_sm70_shflsync_idx_p,($__internal_84_$__cuda_sm70_shflsync_up_p - $__internal_83_$__cuda_sm70_shflsync_idx_p)
$__internal_83_$__cuda_sm70_shflsync_idx_p:
[----:B------:R-:W-:Y:S01]  /*18840*/  MOV R16, R0 ;  /* 0x0000000000107202 */ /* 0x000fe20000000f00 */
[----:B------:R-:W-:Y:S04]  /*18850*/  WARPSYNC R204 ;  /* 0x000000cc00007348 */ /* 0x000fe80003800000 */
[----:B------:R-:W-:Y:S01]  /*18860*/  MOV R17, 0x0 ;  /* 0x0000000000117802 */ /* 0x000fe20000000f00 */
[----:B------:R1:W2:Y:S03]  /*18870*/  SHFL.IDX PT, R13, R15, R12, R13 ;  /* 0x0000000c0f0d7389 */ /* 0x0002a600000e000d */
[----:B------:R-:W-:Y:S05]  /*18880*/  RET.REL.NODEC R16 `(_ZN7cutlass13device_kernelIN5flash19enable_sm80_to_sm89INS1_16FlashAttnFwdSm80INS1_25CollectiveMainloopFwdSm80ILi8ELi2ELb0EN4cute5tupleIJNS5_1CILi128EEENS7_ILi64EEENS7_ILi192EEEEEELi192ENS_10bfloat16_tEfNS_4arch4Sm80ELb0ELb0ELb0ELb1ELb0ELb1ELb1ELb1EEENS1_21CollectiveEpilogueFwdINS6_IJS8_SA_S9_EEENS6_IJNS7_ILi1EEESI_SI_EEESC_SE_Li256ELb1ELb1ELb1ELb0EEENS1_36VarlenDynamicPersistentTileSchedulerILi128ELi64ELi256ELi256ELb1ELb1ELb0ELb0ELb1ELb1EEEEEEEEEvNT_6ParamsE) ;  /* 0xfffe777010007950 */ /* 0x000fea0003c3ffff */
        .weak           $__internal_84_$__cuda_sm70_shflsync_up_p
        .type           $__internal_84_$__cuda_sm70_shflsync_up_p,@function
        .size           $__internal_84_$__cuda_sm70_shflsync_up_p,($__internal_85_$__cuda_sm70_votesync_ballot - $__internal_84_$__cuda_sm70_shflsync_up_p)
$__internal_84_$__cuda_sm70_shflsync_up_p:
[----:B------:R-:W-:Y:S01]  /*18890*/  MOV R12, R0 ;  /* 0x00000000000c7202 */ /* 0x000fe20000000f00 */
[----:B------:R-:W-:Y:S04]  /*188a0*/  WARPSYNC R205 ;  /* 0x000000cd00007348 */ /* 0x000fe80003800000 */
[----:B------:R-:W-:Y:S01]  /*188b0*/  MOV R13, 0x0 ;  /* 0x00000000000d7802 */ /* 0x000fe20000000f00 */
[----:B------:R1:W2:Y:S03]  /*188c0*/  SHFL.UP PT, R7, R9, R7, R206 ;  /* 0x0400000709077389 */ /* 0x0002a600000e00ce */
[----:B------:R-:W-:Y:S05]  /*188d0*/  RET.REL.NODEC R12 `(_ZN7cutlass13device_kernelIN5flash19enable_sm80_to_sm89INS1_16FlashAttnFwdSm80INS1_25CollectiveMainloopFwdSm80ILi8ELi2ELb0EN4cute5tupleIJNS5_1CILi128EEENS7_ILi64EEENS7_ILi192EEEEEELi192ENS_10bfloat16_tEfNS_4arch4Sm80ELb0ELb0ELb0ELb1ELb0ELb1ELb1ELb1EEENS1_21CollectiveEpilogueFwdINS6_IJS8_SA_S9_EEENS6_IJNS7_ILi1EEESI_SI_EEESC_SE_Li256ELb1ELb1ELb1ELb0EEENS1_36VarlenDynamicPersistentTileSchedulerILi128ELi64ELi256ELi256ELb1ELb1ELb0ELb0ELb1ELb1EEEEEEEEEvNT_6ParamsE) ;  /* 0xfffe77200c007950 */ /* 0x000fea0003c3ffff */
        .weak           $__internal_85_$__cuda_sm70_votesync_ballot
        .type           $__internal_85_$__cuda_sm70_votesync_ballot,@function
        .size           $__internal_85_$__cuda_sm70_votesync_ballot,(.L_x_5031 - $__internal_85_$__cuda_sm70_votesync_ballot)
$__internal_85_$__cuda_sm70_votesync_ballot:
[----:B------:R-:W-:Y:S01]  /*188e0*/  ISETP.NE.U32.AND P0, PT, R2, 0x1, PT ;  /* 0x000000010200780c */ /* 0x000fe20003f05070 */
[----:B------:R-:W-:Y:S01]  /*188f0*/  IMAD.MOV.U32 R12, RZ, RZ, R0 ;  /* 0x000000ffff0c7224 */ /* 0x000fe200078e0000 */
[----:B------:R-:W-:Y:S04]  /*18900*/  WARPSYNC R199 ;  /* 0x000000c700007348 */ /* 0x000fe80003800000 */
[----:B------:R-:W-:-:S07]  /*18910*/  IMAD.MOV.U32 R13, RZ, RZ, 0x0 ;  /* 0x00000000ff0d7424 */ /* 0x000fce00078e00ff */
[----:B------:R-:W-:-:S04]  /*18920*/  VOTE.ANY R2, PT, !P0 ;  /* 0x0000000000027806 */ /* 0x000fc800040e0100 */
[----:B------:R-:W-:Y:S01]  /*18930*/  LOP3.LUT R7, R2, R199, RZ, 0xc0, !PT ;  /* 0x000000c702077212 */ /* 0x000fe200078ec0ff */
[----:B------:R-:W-:Y:S06]  /*18940*/  RET.REL.NODEC R12 `(_ZN7cutlass13device_kernelIN5flash19enable_sm80_to_sm89INS1_16FlashAttnFwdSm80INS1_25CollectiveMainloopFwdSm80ILi8ELi2ELb0EN4cute5tupleIJNS5_1CILi128EEENS7_ILi64EEENS7_ILi192EEEEEELi192ENS_10bfloat16_tEfNS_4arch4Sm80ELb0ELb0ELb0ELb1ELb0ELb1ELb1ELb1EEENS1_21CollectiveEpilogueFwdINS6_IJS8_SA_S9_EEENS6_IJNS7_ILi1EEESI_SI_EEESC_SE_Li256ELb1ELb1ELb1ELb0EEENS1_36VarlenDynamicPersistentTileSchedulerILi128ELi64ELi256ELi256ELb1ELb1ELb0ELb0ELb1ELb1EEEEEEEEEvNT_6ParamsE) ;  /* 0xfffe76b00c007950 */ /* 0x000fec0003c3ffff */
.L_x_4024:
        /* <DEDUP_REMOVED lines=11> */
.L_x_5031:


//--------------------- .text._ZN7cutlass13device_kernelIN5flash19enable_sm80_to_sm89INS1_16FlashAttnFwdSm80INS1_25CollectiveMainloopFwdSm80ILi8ELi2ELb0EN4cute5tupleIJNS5_1CILi128EEENS7_ILi64EEENS7_ILi192EEEEEELi192ENS_10bfloat16_tEfNS_4arch4Sm80ELb0ELb1ELb0ELb0ELb0ELb0ELb1ELb1EEENS1_21CollectiveEpilogueFwdINS6_IJS8_SA_S9_EEENS6_IJNS7_ILi1EEESI_SI_EEESC_SE_Li256ELb0ELb1ELb1ELb0EEENS1_19SingleTileSchedulerILb0ELb1ELb1ELi128EEEEEEEEEvNT_6ParamsE --------------------------
	.section	.text._ZN7cutlass13device_kernelIN5flash19enable_sm80_to_sm89INS1_16FlashAttnFwdSm80INS1_25CollectiveMainloopFwdSm80ILi8ELi2ELb0EN4cute5tupleIJNS5_1CILi128EEENS7_ILi64EEENS7_ILi192EEEEEELi192ENS_10bfloat16_tEfNS_4arch4Sm80ELb0ELb1ELb0ELb0ELb0ELb0ELb1ELb1EEENS1_21CollectiveEpilogueFwdINS6_IJS8_SA_S9_EEENS6_IJNS7_ILi1EEESI_SI_EEESC_SE_Li256ELb0ELb1ELb1ELb0EEENS1_19SingleTileSchedulerILb0ELb1ELb1ELi128EEEEEEEEEvNT_6ParamsE,"ax",@progbits
	.sectioninfo	@"SHI_REGISTERS=241"
	.align	128
.text._ZN7cutlass13device_kernelIN5flash19enable_sm80_to_sm89INS1_16FlashAttnFwdSm80INS1_25CollectiveMainloopFwdSm80ILi8ELi2ELb0EN4cute5tupleIJNS5_1CILi128EEENS7_ILi64EEENS7_ILi192EEEEEELi192ENS_10bfloat16_tEfNS_4arch4Sm80ELb0ELb1ELb0ELb0ELb0ELb0ELb1ELb1EEENS1_21CollectiveEpilogueFwdINS6_IJS8_SA_S9_EEENS6_IJNS7_ILi1EEESI_SI_EEESC_SE_Li256ELb0ELb1ELb1ELb0EEENS1_19SingleTileSchedulerILb0ELb1ELb1ELi128EEEEEEEEEvNT_6ParamsE:
        .type           _ZN7cutlass13device_kernelIN5flash19enable_sm80_to_sm89INS1_16FlashAttnFwdSm80INS1_25CollectiveMainloopFwdSm80ILi8ELi2ELb0EN4cute5tupleIJNS5_1CILi128EEENS7_ILi64EEENS7_ILi192EEEEEELi192ENS_10bfloat16_tEfNS_4arch4Sm80ELb0ELb1ELb0ELb0ELb0ELb0ELb1ELb1EEENS1_21CollectiveEpilogueFwdINS6_IJS8_SA_S9_EEENS6_IJNS7_ILi1EEESI_SI_EEESC_SE_Li256ELb0ELb1ELb1ELb0EEENS1_19SingleTileSchedulerILb0ELb1ELb1ELi128EEEEEEEEEvNT_6ParamsE,@function
        .size           _ZN7cutlass13device_kernelIN5flash19enable_sm80_to_sm89INS1_16FlashAttnFwdSm80INS1_25CollectiveMainloopFwdSm80ILi8ELi2ELb0EN4cute5tupleIJNS5_1CILi128EEENS7_ILi64EEENS7_ILi192EEEEEELi192ENS_10bfloat16_tEfNS_4arch4Sm80ELb0ELb1ELb0ELb0ELb0ELb0ELb1ELb1EEENS1_21CollectiveEpilogueFwdINS6_IJS8_SA_S9_EEENS6_IJNS7_ILi1EEESI_SI_EEESC_SE_Li256ELb0ELb1ELb1ELb0EEENS1_19SingleTileSchedulerILb0ELb1ELb1ELi128EEEEEEEEEvNT_6ParamsE,(.L_x_5036 - _ZN7cutlass13device_kernelIN5flash19enable_sm80_to_sm89INS1_16FlashAttnFwdSm80INS1_25CollectiveMainloopFwdSm80ILi8ELi2ELb0EN4cute5tupleIJNS5_1CILi128EEENS7_ILi64EEENS7_ILi192EEEEEELi192ENS_10bfloat16_tEfNS_4arch4Sm80ELb0ELb1ELb0ELb0ELb0ELb0ELb1ELb1EEENS1_21CollectiveEpilogueFwdINS6_IJS8_SA_S9_EEENS6_IJNS7_ILi1EEESI_SI_EEESC_SE_Li256ELb0ELb1ELb1ELb0EEENS1_19SingleTileSchedulerILb0ELb1ELb1ELi128EEEEEEEEEvNT_6ParamsE)
        .other          _ZN7cutlass13device_kernelIN5flash19enable_sm80_to_sm89INS1_16FlashAttnFwdSm80INS1_25CollectiveMainloopFwdSm80ILi8ELi2ELb0EN4cute5tupleIJNS5_1CILi128EEENS7_ILi64EEENS7_ILi192EEEEEELi192ENS_10bfloat16_tEfNS_4arch4Sm80ELb0ELb1ELb0ELb0ELb0ELb0ELb1ELb1EEENS1_21CollectiveEpilogueFwdINS6_IJS8_SA_S9_EEENS6_IJNS7_ILi1EEESI_SI_EEESC_SE_Li256ELb0ELb1ELb1ELb0EEENS1_19SingleTileSchedulerILb0ELb1ELb1ELi128EEEEEEEEEvNT_6ParamsE,@"STO_CUDA_ENTRY STV_DEFAULT"
_ZN7cutlass13device_kernelIN5flash19enable_sm80_to_sm89INS1_16FlashAttnFwdSm80INS1_25CollectiveMainloopFwdSm80ILi8ELi2ELb0EN4cute5tupleIJNS5_1CILi128EEENS7_ILi64EEENS7_ILi192EEEEEELi192ENS_10bfloat16_tEfNS_4arch4Sm80ELb0ELb1ELb0ELb0ELb0ELb0ELb1ELb1EEENS1_21CollectiveEpilogueFwdINS6_IJS8_SA_S9_EEENS6_IJNS7_ILi1EEESI_SI_EEESC_SE_Li256ELb0ELb1ELb1ELb0EEENS1_19SingleTileSchedulerILb0ELb1ELb1ELi128EEEEEEEEEvNT_6ParamsE:
        /* <DEDUP_REMOVED lines=17> */
.L_x_4025:
[----:B---3--:R-:W-:Y:S02]  /*0110*/  ULDC.64 UR4, c[0x0][0x550] ;  /* 0x0001540000047ab9 */ /* 0x008fe40000000a00 */
[----:B------:R-:W-:Y:S02]  /*0120*/  UISETP.NE.AND UP0, UPT, UR4, 0x1, UPT ;  /* 0x000000010400788c */ /* 0x000fe4000bf05270 */
[----:B------:R-:W-:-:S02]  /*0130*/  UIMAD.WIDE.U32 UR10, UR6, UR5, URZ ;  /* 0x00000005060a72a5 */ /* 0x000fc4000f8e003f */
[----:B------:R-:W-:Y:S02]  /*0140*/  ULDC UR4, c[0x0][0x558] ;  /* 0x0001560000047ab9 */ /* 0x000fe40000000800 */
[----:B------:R-:W-:-:S05]  /*0150*/  UMOV UR8, UR6 ;  /* 0x0000000600087c82 */ /* 0x000fca0008000000 */
[----:B------:R-:W-:-:S03]  /*0160*/  @UP0 USHF.R.U32.HI UR8, URZ, UR4, UR11 ;  /* 0x000000043f080299 */ /* 0x000fc6000801160b */
.L_x_4026:
        /* <DEDUP_REMOVED lines=35> */
.L_x_4028:
[----:B------:R-:W-:Y:S02]  /*03a0*/  ULDC UR4, c[0x0][0x32c] ;  /* 0x0000cb0000047ab9 */ /* 0x000fe40000000800 */
[----:B------:R-:W-:-:S03]  /*03b0*/  UISETP.NE.AND UP0, UPT, UR11, UR4, UPT ;  /* 0x000000040b00728c */ /* 0x000fc6000bf05270 */
[----:B------:R-:W-:Y:S02]  /*03c0*/  ULDC.64 UR4, c[0x0][0x330] ;  /* 0x0000cc0000047ab9 */ /* 0x000fe40000000a00 */
[----:B------:R-:W-:-:S06]  /*03d0*/  UIMAD.WIDE.U32 UR14, UR7, UR4, URZ ;  /* 0x00000004070e72a5 */ /* 0x000fcc000f8e003f */
[----:B------:R-:W-:Y:S02]  /*03e0*/  @UP0 USHF.R.U32.HI UR7, URZ, UR5, UR15 ;  /* 0x000000053f070299 */ /* 0x000fe4000801160f */
.L_x_4029:
[----:B------:R-:W-:Y:S02]  /*03f0*/  ULDC UR4, c[0x0][0x32c] ;  /* 0x0000cb0000047ab9 */ /* 0x000fe40000000800 */
[----:B------:R-:W-:-:S04]  /*0400*/  UIMAD UR4, UR7, UR4, UR4 ;  /* 0x00000004070472a4 */ /* 0x000fc8000f8e0204 */
[----:B------:R-:W-:-:S04]  /*0410*/  UISETP.LT.AND UP0, UPT, UR6, UR4, UPT ;  /* 0x000000040600728c */ /* 0x000fc8000bf01270 */
[----:B------:R-:W-:-:S03]  /*0420*/  USEL UR6, UR6, UR4, UP0 ;  /* 0x0000000406067287 */ /* 0x000fc60008000000 */
.L_x_4027:
        /* <DEDUP_REMOVED lines=34> */
.L_x_4031:
[----:B------:R-:W-:-:S04]  /*0650*/  MOV R2, c[0x0][0x32c] ;  /* 0x0000cb0000027a02 */ /* 0x000fc80000000f00 */
[----:B------:R-:W-:-:S13]  /*0660*/  ISETP.NE.AND P0, PT, R2, 0x1, PT ;  /* 0x000000010200780c */ /* 0x000fda0003f05270 */
[----:B------:R-:W-:-:S05]  /*0670*/  @P0 IMAD.HI.U32 R2, R4, c[0x0][0x330], RZ ;  /* 0x0000cc0004020a27 */ /* 0x000fca00078e00ff */
[----:B------:R-:W-:-:S05]  /*0680*/  @P0 SHF.R.U32.HI R4, RZ, c[0x0][0x334], R2 ;  /* 0x0000cd00ff040a19 */ /* 0x000fca0000011602 */
.L_x_4032:
[----:B------:R-:W-:-:S05]  /*0690*/  IMAD R4, R4, c[0x0][0x32c], RZ ;  /* 0x0000cb0004047a24 */ /* 0x000fca00078e02ff */
[----:B------:R-:W-:-:S04]  /*06a0*/  IMNMX R3, R3, R4, !PT ;  /* 0x0000000403037217 */ /* 0x000fc80007800200 */
.L_x_4030:
        /* <DEDUP_REMOVED lines=39> */
.L_x_4033:
        /* <DEDUP_REMOVED lines=169> */
[----:B------:R-:W-:-:S03]  /*13b0*/  IMAD.IADD R5, R15, 0x1, R7 ;  /* 0x000000010f057824 */ /* 0x000fc600078e0207 */
[----:B------:R-:W-:Y:S01]  /*13c0*/  LOP3.LUT R4, R4, 0xfffffe00, R13, 0xf8, !PT ;  /* 0xfffffe0004047812 */ /* 0x000fe200078ef80d */
[----:B------:R1:W3:Y:S01]  /*13d0*/  SHFL.IDX PT, R20, R10, RZ, 0x181f ;  /* 0x00181fff0a147589 */ /* 0x0002e200000e0000 */
[----:B------:R-:W-:Y:S02]  /*13e0*/  IADD3 R13, R18, 0x40, RZ ;  /* 0x00000040120d7810 */ /* 0x000fe40007ffe0ff */
        /* <DEDUP_REMOVED lines=50> */
.L_x_4036:
[----:B-1-34-:R-:W-:Y:S05]  /*1710*/  BSYNC B0 ;  /* 0x0000000000007941 */ /* 0x01afea0003800000 */
.L_x_4035:
        /* <DEDUP_REMOVED lines=23> */
.L_x_4038:
[----:B------:R-:W-:Y:S05]  /*1890*/  BSYNC B0 ;  /* 0x0000000000007941 */ /* 0x000fea0003800000 */
.L_x_4037:
        /* <DEDUP_REMOVED lines=23> */
.L_x_4040:
[----:B------:R-:W-:Y:S05]  /*1a10*/  BSYNC B0 ;  /* 0x0000000000007941 */ /* 0x000fea0003800000 */
.L_x_4039:
[----:B------:R-:W5:Y:S01]  /*1a20*/  SHFL.IDX PT, R14, R10, 0x3, 0x181f ;  /* 0x00781f000a0e7f89 */ /* 0x000f6200000e0000 */
[----:B------:R-:W-:Y:S01]  /*1a30*/  IADD3 R16, R16, 0x60, RZ ;  /* 0x0000006010107810 */ /* 0x000fe20007ffe0ff */
[----:B------:R-:W-:Y:S01]  /*1a40*/  IMAD.SHL.U32 R144, R194, 0x2, RZ ;  /* 0x00000002c2907824 */ /* 0x000fe200078e00ff */
[----:B------:R-:W-:Y:S01]  /*1a50*/  IADD3 R12, R132, -0x1, RZ ;  /* 0xffffffff840c7810 */ /* 0x000fe20007ffe0ff */
[----:B---3--:R-:W3:Y:S01]  /*1a60*/  SHFL.IDX PT, R15, R5, 0x3, 0x181f ;  /* 0x00781f00050f7f89 */ /* 0x008ee200000e0000 */
        /* <DEDUP_REMOVED lines=12> */
[----:B-----5:R-:W-:-:S04]  /*1b30*/  @!P5 LEA R16, P4, R8, R14, 0x1 ;  /* 0x0000000e0810d211 */ /* 0x020fc800078808ff */
[----:B---3--:R-:W-:Y:S02]  /*1b40*/  @!P5 LEA.HI.X R17, R8, R15, R19, 0x1, P4 ;  /* 0x0000000f0811d211 */ /* 0x008fe400020f0c13 */
        /* <DEDUP_REMOVED lines=16> */
[----:B----4-:R-:W-:Y:S01]  /*1c50*/  @!P5 IMAD.WIDE R20, R10, 0x2, R14 ;  /* 0x000000020a14d825 */ /* 0x010fe200078e020e */
        /* <DEDUP_REMOVED lines=8> */
[----:B---3--:R-:W-:Y:S01]  /*1ce0*/  IMAD R17, R145, R12, RZ ;  /* 0x0000000c91117224 */ /* 0x008fe200078e02ff */
[----:B------:R-:W-:Y:S01]  /*1cf0*/  SHF.L.U64.HI R192, R11, R190, c[0x0][0x1e4] ;  /* 0x000079000bc07619 */ /* 0x000fe200000102be */
[----:B------:R-:W-:-:S04]  /*1d00*/  IMAD.WIDE.U32 R14, R12, R147, R202 ;  /* 0x000000930c0e7225 */ /* 0x000fc800078e00ca */
[----:B------:R-:W-:Y:S02]  /*1d10*/  IMAD R17, R10, R147, R17 ;  /* 0x000000930a117224 */ /* 0x000fe400078e0211 */
[----:B------:R-:W-:Y:S02]  /*1d20*/  IMAD.MOV.U32 R11, RZ, RZ, c[0x0][0x208] ;  /* 0x00008200ff0b7624 */ /* 0x000fe400078e00ff */
[----:B------:R-:W-:Y:S02]  /*1d30*/  IMAD.IADD R17, R15, 0x1, R17 ;  /* 0x000000010f117824 */ /* 0x000fe400078e0211 */
[C---:B------:R-:W-:Y:S01]  /*1d40*/  IMAD.SHL.U32 R43, R11.reuse, 0x40, RZ ;  /* 0x000000400b2b7824 */ /* 0x040fe200078e00ff */
[C---:B------:R-:W-:Y:S01]  /*1d50*/  SHF.L.U64.HI R42, R11.reuse, R42, c[0x0][0x20c] ;  /* 0x000083000b2a7619 */ /* 0x040fe2000001022a */
[----:B------:R-:W-:Y:S01]  /*1d60*/  IMAD.SHL.U32 R191, R11, 0x20, RZ ;  /* 0x000000200bbf7824 */ /* 0x000fe200078e00ff */
[----:B------:R-:W-:Y:S01]  /*1d70*/  BAR.SYNC.DEFER_BLOCKING 0x0 ;  /* 0x0000000000007b1d */ /* 0x000fe20000010000 */
[----:B-1----:R-:W-:-:S02]  /*1d80*/  @P4 LEA R18, P5, R14, c[0x0][0x1c8], 0x1 ;  /* 0x000072000e124a11 */ /* 0x002fc400078a08ff */
[----:B------:R-:W-:Y:S01]  /*1d90*/  SHF.L.U64.HI R190, R11, R190, c[0x0][0x20c] ;  /* 0x000083000bbe7619 */ /* 0x000fe200000102be */
[----:B------:R-:W-:Y:S01]  /*1da0*/  IMAD.SHL.U32 R41, R191, 0x2, RZ ;  /* 0x00000002bf297824 */ /* 0x000fe200078e00ff */
[----:B------:R-:W-:Y:S02]  /*1db0*/  @P4 LEA.HI.X R19, R14, c[0x0][0x1cc], R17, 0x1, P5 ;  /* 0x000073000e134a11 */ /* 0x000fe400028f0c11 */
[----:B------:R-:W-:Y:S02]  /*1dc0*/  ISETP.GT.AND P5, PT, R9, 0x20, PT ;  /* 0x000000200900780c */ /* 0x000fe40003fa4270 */
[----:B------:R-:W-:Y:S01]  /*1dd0*/  SHF.L.U64.HI R40, R191, 0x1, R190 ;  /* 0x00000001bf287819 */ /* 0x000fe200000102be */
        /* <DEDUP_REMOVED lines=8> */
[----:B------:R-:W-:-:S04]  /*1e60*/  @P5 LEA R16, P4, R15, c[0x0][0x1c8], 0x1 ;  /* 0x000072000f105a11 */ /* 0x000fc800078808ff */
[----:B------:R-:W-:Y:S01]  /*1e70*/  @P5 LEA.HI.X R17, R15, c[0x0][0x1cc], R14, 0x1, P4 ;  /* 0x000073000f115a11 */ /* 0x000fe200020f0c0e */
[----:B------:R-:W-:Y:S01]  /*1e80*/  IMAD R14, R42, R12, RZ ;  /* 0x0000000c2a0e7224 */ /* 0x000fe200078e02ff */
[----:B------:R-:W-:-:S03]  /*1e90*/  ISETP.GT.AND P4, PT, R12, R189, PT ;  /* 0x000000bd0c00720c */ /* 0x000fc60003f84270 */
[-C--:B------:R-:W-:Y:S01]  /*1ea0*/  IMAD R10, R10, R43.reuse, R14 ;  /* 0x0000002b0a0a7224 */ /* 0x080fe200078e020e */
[----:B------:R3:W-:Y:S04]  /*1eb0*/  @P5 LDGSTS.E.BYPASS.LTC128B.128 [R144+0xd100], [R16.64], !P3 ;  /* 0x0d10000010905fae */ /* 0x0007e8000d901d4a */
[----:B------:R3:W-:Y:S04]  /*1ec0*/  @P5 LDGSTS.E.BYPASS.LTC128B.128 [R144+0xf100], [R16.64+0x80], !P2 ;  /* 0x0f10008010905fae */ /* 0x0007e8000d101d4a */
[----:B------:R3:W-:Y:S01]  /*1ed0*/  @P5 LDGSTS.E.BYPASS.LTC128B.128 [R144+0x11100], [R16.64+0x100], !P1 ;  /* 0x1110010010905fae */ /* 0x0007e2000c901d4a */
[----:B------:R-:W-:Y:S01]  /*1ee0*/  @P4 IADD3 R45, R132, -0x2, RZ ;  /* 0xfffffffe842d4810 */ /* 0x000fe20007ffe0ff */
[----:B-1----:R-:W-:Y:S01]  /*1ef0*/  IMAD.WIDE.U32 R18, R12, R43, R200 ;  /* 0x0000002b0c127225 */ /* 0x002fe200078e00c8 */
[----:B------:R-:W-:Y:S01]  /*1f00*/  @P4 IADD3 R12, R132, -0x2, RZ ;  /* 0xfffffffe840c4810 */ /* 0x000fe20007ffe0ff */
[----:B------:R-:W0:Y:S02]  /*1f10*/  LDGDEPBAR ;  /* 0x00000000000079af */ /* 0x000e240000000000 */
[----:B------:R-:W-:Y:S01]  /*1f20*/  IMAD.IADD R10, R19, 0x1, R10 ;  /* 0x00000001130a7824 */ /* 0x000fe200078e020a */
[----:B------:R-:W-:Y:S01]  /*1f30*/  LEA R14, P5, R18, c[0x0][0x1f8], 0x1 ;  /* 0x00007e00120e7a11 */ /* 0x000fe200078a08ff */
[----:B------:R-:W-:Y:S01]  /*1f40*/  @P4 IMAD R42, R42, R45, RZ ;  /* 0x0000002d2a2a4224 */ /* 0x000fe200078e02ff */
[----:B------:R-:W-:-:S02]  /*1f50*/  @P4 SHF.R.S32.HI R11, RZ, 0x1f, R12 ;  /* 0x0000001fff0b4819 */ /* 0x000fc4000001140c */
[----:B------:R-:W-:Y:S01]  /*1f60*/  LEA.HI.X R15, R18, c[0x0][0x1fc], R10, 0x1, P5 ;  /* 0x00007f00120f7a11 */ /* 0x000fe200028f0c0a */
[----:B------:R-:W-:Y:S01]  /*1f70*/  @P4 IMAD R10, R145, R12, RZ ;  /* 0x0000000c910a4224 */ /* 0x000fe200078e02ff */
[----:B------:R-:W-:-:S03]  /*1f80*/  IADD3 R18, P5, R41, R14, RZ ;  /* 0x0000000e29127210 */ /* 0x000fc60007fbe0ff */
[-C--:B------:R-:W-:Y:S02]  /*1f90*/  @P4 IMAD R10, R11, R147.reuse, R10 ;  /* 0x000000930b0a4224 */ /* 0x080fe400078e020a */
[----:B------:R-:W-:Y:S02]  /*1fa0*/  IMAD.X R19, R40, 0x1, R15, P5 ;  /* 0x0000000128137824 */ /* 0x000fe400028e060f */
[----:B---3--:R-:W-:-:S04]  /*1fb0*/  @P4 IMAD.WIDE.U32 R16, R12, R147, R202 ;  /* 0x000000930c104225 */ /* 0x008fc800078e00ca */
[----:B------:R-:W-:Y:S01]  /*1fc0*/  @P4 IMAD.IADD R10, R17, 0x1, R10 ;  /* 0x00000001110a4824 */ /* 0x000fe200078e020a */
[----:B--2---:R-:W-:-:S04]  /*1fd0*/  @P4 LEA R20, P5, R16, c[0x0][0x1c8], 0x1 ;  /* 0x0000720010144a11 */ /* 0x004fc800078a08ff */
        /* <DEDUP_REMOVED lines=8> */
[----:B------:R-:W-:-:S04]  /*2060*/  IMAD R0, R7, 0x400, R4 ;  /* 0x0000040007007824 */ /* 0x000fc800078e0204 */
[C---:B------:R-:W-:Y:S01]  /*2070*/  IMAD.SHL.U32 R56, R0.reuse, 0x2, RZ ;  /* 0x0000000200387824 */ /* 0x040fe200078e00ff */
[----:B------:R-:W-:Y:S02]  /*2080*/  LEA R186, R0, 0x18100, 0x1 ;  /* 0x0001810000ba7811 */ /* 0x000fe400078e08ff */
[----:B------:R-:W-:Y:S01]  /*2090*/  @P4 SHF.R.S32.HI R0, RZ, 0x1f, R45 ;  /* 0x0000001fff004819 */ /* 0x000fe2000001142d */
[-C--:B------:R-:W-:Y:S02]  /*20a0*/  @P4 IMAD.WIDE.U32 R44, R45, R43.reuse, R200 ;  /* 0x0000002b2d2c4225 */ /* 0x080fe400078e00c8 */
[----:B------:R1:W-:Y:S01]  /*20b0*/  LDGSTS.E.BYPASS.LTC128B.128 [R144+0x2100], [R14.64+0x80], !P5 ;  /* 0x021000800e907fae */ /* 0x0003e2000e901d4a */
[C---:B------:R-:W-:Y:S01]  /*20c0*/  ISETP.LT.OR P5, PT, R9.reuse, 0x1, P6 ;  /* 0x000000010900780c */ /* 0x040fe200037a1670 */
[----:B------:R-:W-:Y:S01]  /*20d0*/  IMAD.IADD R182, R186, 0x1, R183 ;  /* 0x00000001bab67824 */ /* 0x000fe200078e02b7 */
[----:B------:R-:W-:Y:S01]  /*20e0*/  ISETP.LT.OR P6, PT, R9, 0x21, P6 ;  /* 0x000000210900780c */ /* 0x000fe200037c1670 */
[----:B------:R-:W-:-:S02]  /*20f0*/  @P4 IMAD R43, R0, R43, R42 ;  /* 0x0000002b002b4224 */ /* 0x000fc400078e022a */
[----:B------:R-:W-:Y:S02]  /*2100*/  IMAD.MOV.U32 R0, RZ, RZ, 0x40 ;  /* 0x00000040ff007424 */ /* 0x000fe400078e00ff */
[----:B------:R-:W-:Y:S02]  /*2110*/  @P4 IMAD.IADD R43, R45, 0x1, R43 ;  /* 0x000000012d2b4824 */ /* 0x000fe400078e022b */
[C---:B------:R-:W-:Y:S01]  /*2120*/  IMAD R181, R3.reuse, 0x2, R186 ;  /* 0x0000000203b57824 */ /* 0x040fe200078e02ba */
[----:B------:R-:W-:Y:S01]  /*2130*/  SEL R188, R0, 0xffffffc0, !P0 ;  /* 0xffffffc000bc7807 */ /* 0x000fe20004000000 */
[----:B------:R-:W-:Y:S01]  /*2140*/  IMAD R180, R3, 0x2, R182 ;  /* 0x0000000203b47824 */ /* 0x000fe200078e02b6 */
[----:B------:R-:W-:Y:S01]  /*2150*/  PLOP3.LUT P0, PT, PT, PT, UP2, 0x80, 0x0 ;  /* 0x000000000000781c */ /* 0x000fe20003f0f028 */
[----:B------:R1:W-:Y:S01]  /*2160*/  LDGSTS.E.BYPASS.LTC128B.128 [R144+0x4100], [R14.64+0x100], !P5 ;  /* 0x041001000e907fae */ /* 0x0003e2000e901d4a */
[----:B------:R-:W-:Y:S01]  /*2170*/  ISETP.GE.AND P5, PT, R8, c[0x0][0x1d4], PT ;  /* 0x0000750008007a0c */ /* 0x000fe20003fa6270 */
[----:B------:R-:W-:-:S03]  /*2180*/  IMAD.IADD R2, R184, 0x1, R188 ;  /* 0x00000001b8027824 */ /* 0x000fc600078e02bc */
        /* <DEDUP_REMOVED lines=11> */
[----:B------:R3:W-:Y:S02]  /*2240*/  @P4 LDGSTS.E.BYPASS.LTC128B.128 [R144+0x14100], [R20.64+0x80], !P2 ;  /* 0x1410008014904fae */ /* 0x0007e4000d101d4a */
[----:B------:R-:W-:Y:S02]  /*2250*/  IMAD.IADD R0, R188, 0x1, R83 ;  /* 0x00000001bc007824 */ /* 0x000fe400078e0253 */
[----:B------:R3:W-:Y:S04]  /*2260*/  @P4 LDGSTS.E.BYPASS.LTC128B.128 [R144+0x16100], [R20.64+0x100], !P1 ;  /* 0x1610010014904fae */ /* 0x0007e8000c901d4a */
[----:B------:R4:W-:Y:S04]  /*2270*/  @P4 LDGSTS.E.BYPASS.LTC128B.128 [R144+0x13100], [R10.64], !P3 ;  /* 0x131000000a904fae */ /* 0x0009e8000d901d4a */
[----:B------:R4:W-:Y:S04]  /*2280*/  @P4 LDGSTS.E.BYPASS.LTC128B.128 [R144+0x15100], [R10.64+0x80], !P2 ;  /* 0x151000800a904fae */ /* 0x0009e8000d101d4a */
[----:B------:R4:W-:Y:S04]  /*2290*/  @P4 LDGSTS.E.BYPASS.LTC128B.128 [R144+0x17100], [R10.64+0x100], !P1 ;  /* 0x171001000a904fae */ /* 0x0009e8000c901d4a */
[----:B------:R-:W0:Y:S01]  /*22a0*/  LDGDEPBAR ;  /* 0x00000000000079af */ /* 0x000e220000000000 */
[----:B------:R-:W-:-:S04]  /*22b0*/  DEPBAR.LE SB0, 0x3 ;  /* 0x000080c00000791a */ /* 0x000fc80000000000 */
[----:B------:R-:W-:-:S04]  /*22c0*/  DEPBAR.LE SB0, 0x2 ;  /* 0x000080800000791a */ /* 0x000fc80000000000 */
[----:B------:R-:W-:Y:S06]  /*22d0*/  BAR.SYNC.DEFER_BLOCKING 0x0 ;  /* 0x0000000000007b1d */ /* 0x000fec0000010000 */
[----:B------:R-:W-:Y:S04]  /*22e0*/  LDSM.16.M88.4 R56, [R56+0x18100] ;  /* 0x018100003838783b */ /* 0x000fe80000000200 */
[----:B------:R-:W5:Y:S04]  /*22f0*/  LDSM.16.M88.4 R28, [R184+0xc100] ;  /* 0x00c10000b81c783b */ /* 0x000f680000000200 */
[----:B---3--:R-:W3:Y:S04]  /*2300*/  LDSM.16.M88.4 R20, [R184+0xc900] ;  /* 0x00c90000b814783b */ /* 0x008ee80000000200 */
[----:B------:R-:W2:Y:S04]  /*2310*/  LDSM.16.M88.4 R64, [R184+0xd100] ;  /* 0x00d10000b840783b */ /* 0x000ea80000000200 */
[----:B-1----:R-:W1:Y:S04]  /*2320*/  LDSM.16.M88.4 R12, [R184+0xd900] ;  /* 0x00d90000b80c783b */ /* 0x002e680000000200 */
[----:B------:R-:W-:Y:S04]  /*2330*/  LDSM.16.M88.4 R48, [R182] ;  /* 0x00000000b630783b */ /* 0x000fe80000000200 */
[----:B------:R-:W1:Y:S04]  /*2340*/  LDSM.16.M88.4 R36, [R83+0xc100] ;  /* 0x00c100005324783b */ /* 0x000e680000000200 */
[----:B----4-:R-:W4:Y:S04]  /*2350*/  LDSM.16.M88.4 R8, [R83+0xc900] ;  /* 0x00c900005308783b */ /* 0x010f280000000200 */
[----:B------:R-:W1:Y:S01]  /*2360*/  LDSM.16.M88.4 R52, [R83+0xd900] ;  /* 0x00d900005334783b */ /* 0x000e620000000200 */
[C---:B-----5:R-:W-:Y:S08]  /*2370*/  HMMA.16816.F32.BF16 R32, R56.reuse, R28, RZ ;  /* 0x0000001c3820723c */ /* 0x060ff000000418ff */
[C---:B------:R-:W-:Y:S08]  /*2380*/  HMMA.16816.F32.BF16 R28, R56.reuse, R30, RZ ;  /* 0x0000001e381c723c */ /* 0x040ff000000418ff */
[C---:B---3--:R-:W-:Y:S08]  /*2390*/  HMMA.16816.F32.BF16 R24, R56.reuse, R20, RZ ;  /* 0x000000143818723c */ /* 0x048ff000000418ff */
[C---:B------:R-:W-:Y:S08]  /*23a0*/  HMMA.16816.F32.BF16 R20, R56.reuse, R22, RZ ;  /* 0x000000163814723c */ /* 0x040ff000000418ff */
[C---:B--2---:R-:W-:Y:S08]  /*23b0*/  HMMA.16816.F32.BF16 R16, R56.reuse, R64, RZ ;  /* 0x000000403810723c */ /* 0x044ff000000418ff */
[C---:B------:R-:W-:Y:S08]  /*23c0*/  HMMA.16816.F32.BF16 R64, R56.reuse, R66, RZ ;  /* 0x000000423840723c */ /* 0x040ff000000418ff */
[----:B-1----:R-:W-:Y:S08]  /*23d0*/  HMMA.16816.F32.BF16 R60, R56, R12, RZ ;  /* 0x0000000c383c723c */ /* 0x002ff000000418ff */
[----:B------:R-:W-:Y:S07]  /*23e0*/  HMMA.16816.F32.BF16 R32, R48, R36, R32 ;  /* 0x000000243020723c */ /* 0x000fee0000041820 */
[C---:B------:R-:W-:Y:S01]  /*23f0*/  @P4 LEA R36, P5, R44.reuse, c[0x0][0x1f8], 0x1 ;  /* 0x00007e002c244a11 */ /* 0x040fe200078a08ff */
[----:B------:R-:W-:Y:S01]  /*2400*/  HMMA.16816.F32.BF16 R56, R56, R14, RZ ;  /* 0x0000000e3838723c */ /* 0x000fe200000418ff */
[----:B------:R-:W1:Y:S02]  /*2410*/  LDSM.16.M88.4 R12, [R83+0xd100] ;  /* 0x00d10000530c783b */ /* 0x000e640000000200 */
[----:B------:R-:W-:-:S05]  /*2420*/  @P4 LEA.HI.X R37, R44, c[0x0][0x1fc], R43, 0x1, P5 ;  /* 0x00007f002c254a11 */ /* 0x000fca00028f0c2b */
[C---:B------:R-:W-:Y:S01]  /*2430*/  HMMA.16816.F32.BF16 R28, R48.reuse, R38, R28 ;  /* 0x00000026301c723c */ /* 0x040fe2000004181c */
[----:B------:R-:W-:Y:S01]  /*2440*/  @!PT LDS RZ, [RZ] ;  /* 0x00000000fffff984 */ /* 0x000fe20000000800 */
[----:B------:R-:W-:Y:S01]  /*2450*/  @!PT LDS RZ, [RZ] ;  /* 0x00000000fffff984 */ /* 0x000fe20000000800 */
[----:B------:R-:W-:Y:S01]  /*2460*/  @!PT LDS RZ, [RZ] ;  /* 0x00000000fffff984 */ /* 0x000fe20000000800 */
[----:B------:R2:W-:Y:S04]  /*2470*/  @P4 LDGSTS.E.BYPASS.LTC128B.128 [R144+0x6100], [R36.64], !P3 ;  /* 0x0610000024904fae */ /* 0x0005e8000d901d4a */
[----:B------:R2:W-:Y:S02]  /*2480*/  @P4 LDGSTS.E.BYPASS.LTC128B.128 [R144+0x8100], [R36.64+0x80], !P2 ;  /* 0x0810008024904fae */ /* 0x0005e4000d101d4a */
[----:B------:R-:W-:Y:S01]  /*2490*/  @P4 IADD3 R38, P5, R41, R36, RZ ;  /* 0x0000002429264210 */ /* 0x000fe20007fbe0ff */
[----:B----4-:R-:W-:Y:S01]  /*24a0*/  HMMA.16816.F32.BF16 R24, R48, R8, R24 ;  /* 0x000000083018723c */ /* 0x010fe20000041818 */
[----:B------:R2:W-:Y:S03]  /*24b0*/  @P4 LDGSTS.E.BYPASS.LTC128B.128 [R144+0xa100], [R36.64+0x100], !P1 ;  /* 0x0a10010024904fae */ /* 0x0005e6000c901d4a */
[----:B------:R-:W-:-:S04]  /*24c0*/  @P4 IMAD.X R39, R40, 0x1, R37, P5 ;  /* 0x0000000128274824 */ /* 0x000fc800028e0625 */
[C---:B------:R-:W-:Y:S01]  /*24d0*/  HMMA.16816.F32.BF16 R20, R48.reuse, R10, R20 ;  /* 0x0000000a3014723c */ /* 0x040fe20000041814 */
[----:B------:R2:W-:Y:S04]  /*24e0*/  @P4 LDGSTS.E.BYPASS.LTC128B.128 [R144+0x7100], [R38.64], !P3 ;  /* 0x0710000026904fae */ /* 0x0005e8000d901d4a */
[----:B------:R2:W-:Y:S03]  /*24f0*/  @P4 LDGSTS.E.BYPASS.LTC128B.128 [R144+0x9100], [R38.64+0x80], !P2 ;  /* 0x0910008026904fae */ /* 0x0005e6000d101d4a */
[----:B------:R-:W-:Y:S01]  /*2500*/  HMMA.16816.F32.BF16 R60, R48, R52, R60 ;  /* 0x00000034303c723c */ /* 0x000fe2000004183c */
[----:B------:R2:W-:Y:S01]  /*2510*/  @P4 LDGSTS.E.BYPASS.LTC128B.128 [R144+0xb100], [R38.64+0x100], !P1 ;  /* 0x0b10010026904fae */ /* 0x0005e2000c901d4a */
[----:B------:R-:W-:-:S03]  /*2520*/  PLOP3.LUT P4, PT, PT, PT, UP2, 0x80, 0x0 ;  /* 0x000000000000781c */ /* 0x000fc60003f8f028 */
[----:B------:R-:W-:Y:S03]  /*2530*/  LDSM.16.M88.4 R8, [R181] ;  /* 0x00000000b508783b */ /* 0x000fe60000000200 */
[C---:B------:R-:W-:Y:S01]  /*2540*/  HMMA.16816.F32.BF16 R56, R48.reuse, R54, R56 ;  /* 0x000000363038723c */ /* 0x040fe20000041838 */
[----:B------:R-:W3:Y:S04]  /*2550*/  LDSM.16.M88.4 R44, [R2+0xc100] ;  /* 0x00c10000022c783b */ /* 0x000ee80000000200 */
[----:B------:R-:W4:Y:S03]  /*2560*/  LDSM.16.M88.4 R72, [R2+0xc900] ;  /* 0x00c900000248783b */ /* 0x000f260000000200 */
[C---:B-1----:R-:W-:Y:S01]  /*2570*/  HMMA.16816.F32.BF16 R16, R48.reuse, R12, R16 ;  /* 0x0000000c3010723c */ /* 0x042fe20000041810 */
[----:B------:R-:W1:Y:S04]  /*2580*/  LDSM.16.M88.4 R68, [R2+0xd100] ;  /* 0x00d100000244783b */ /* 0x000e680000000200 */
[----:B------:R-:W5:Y:S03]  /*2590*/  LDSM.16.M88.4 R40, [R2+0xd900] ;  /* 0x00d900000228783b */ /* 0x000f660000000200 */
[----:B------:R-:W-:Y:S01]  /*25a0*/  HMMA.16816.F32.BF16 R64, R48, R14, R64 ;  /* 0x0000000e3040723c */ /* 0x000fe20000041840 */
[----:B------:R-:W-:Y:S04]  /*25b0*/  LDSM.16.M88.4 R12, [R0+0xc100] ;  /* 0x00c10000000c783b */ /* 0x000fe80000000200 */
[----:B--2---:R-:W2:Y:S04]  /*25c0*/  LDSM.16.M88.4 R36, [R180] ;  /* 0x00000000b424783b */ /* 0x004ea80000000200 */
[----:B------:R-:W1:Y:S04]  /*25d0*/  LDSM.16.M88.4 R52, [R0+0xc900] ;  /* 0x00c900000034783b */ /* 0x000e680000000200 */
[----:B------:R-:W1:Y:S04]  /*25e0*/  LDSM.16.M88.4 R48, [R0+0xd100] ;  /* 0x00d100000030783b */ /* 0x000e680000000200 */
[----:B------:R-:W-:Y:S04]  /*25f0*/  LDSM.16.M88.4 R76, [R2+0xf100] ;  /* 0x00f10000024c783b */ /* 0x000fe80000000200 */
[----:B------:R-:W0:Y:S01]  /*2600*/  LDGDEPBAR ;  /* 0x00000000000079af */ /* 0x000e220000000000 */
[C---:B---3--:R-:W-:Y:S08]  /*2610*/  HMMA.16816.F32.BF16 R32, R8.reuse, R44, R32 ;  /* 0x0000002c0820723c */ /* 0x048ff00000041820 */
[C---:B------:R-:W-:Y:S01]  /*2620*/  HMMA.16816.F32.BF16 R28, R8.reuse, R46, R28 ;  /* 0x0000002e081c723c */ /* 0x040fe2000004181c */
[----:B------:R-:W3:Y:S07]  /*2630*/  LDSM.16.M88.4 R44, [R0+0xd900] ;  /* 0x00d90000002c783b */ /* 0x000eee0000000200 */
[C---:B----4-:R-:W-:Y:S08]  /*2640*/  HMMA.16816.F32.BF16 R24, R8.reuse, R72, R24 ;  /* 0x000000480818723c */ /* 0x050ff00000041818 */
[C---:B------:R-:W-:Y:S01]  /*2650*/  HMMA.16816.F32.BF16 R20, R8.reuse, R74, R20 ;  /* 0x0000004a0814723c */ /* 0x040fe20000041814 */
[----:B------:R-:W-:Y:S07]  /*2660*/  LDSM.16.M88.4 R72, [R184+0xe100] ;  /* 0x00e10000b848783b */ /* 0x000fee0000000200 */
[C---:B-1----:R-:W-:Y:S08]  /*2670*/  HMMA.16816.F32.BF16 R16, R8.reuse, R68, R16 ;  /* 0x000000440810723c */ /* 0x042ff00000041810 */
[C---:B------:R-:W-:Y:S01]  /*2680*/  HMMA.16816.F32.BF16 R64, R8.reuse, R70, R64 ;  /* 0x000000460840723c */ /* 0x040fe20000041840 */
[----:B------:R-:W-:Y:S07]  /*2690*/  LDSM.16.M88.4 R68, [R184+0xf900] ;  /* 0x00f90000b844783b */ /* 0x000fee0000000200 */
[C---:B-----5:R-:W-:Y:S08]  /*26a0*/  HMMA.16816.F32.BF16 R60, R8.reuse, R40, R60 ;  /* 0x00000028083c723c */ /* 0x060ff0000004183c */
[----:B------:R-:W-:Y:S01]  /*26b0*/  HMMA.16816.F32.BF16 R56, R8, R42, R56 ;  /* 0x0000002a0838723c */ /* 0x000fe20000041838 */
[----:B------:R-:W-:Y:S04]  /*26c0*/  LDSM.16.M88.4 R8, [R186+0x4000] ;  /* 0x00400000ba08783b */ /* 0x000fe80000000200 */
[----:B------:R-:W1:Y:S03]  /*26d0*/  LDSM.16.M88.4 R40, [R184+0xe900] ;  /* 0x00e90000b828783b */ /* 0x000e660000000200 */
[C---:B--2---:R-:W-:Y:S08]  /*26e0*/  HMMA.16816.F32.BF16 R32, R36.reuse, R12, R32 ;  /* 0x0000000c2420723c */ /* 0x044ff00000041820 */
        /* <DEDUP_REMOVED lines=10> */
[----:B------:R-:W3:Y:S04]  /*2790*/  LDSM.16.M88.4 R36, [R182+0x4000] ;  /* 0x00400000b624783b */ /* 0x000ee80000000200 */
[----:B------:R-:W4:Y:S03]  /*27a0*/  LDSM.16.M88.4 R44, [R83+0xf100] ;  /* 0x00f10000532c783b */ /* 0x000f260000000200 */
        /* <DEDUP_REMOVED lines=10> */
[----:B------:R-:W-:Y:S01]  /*2850*/  HMMA.16816.F32.BF16 R56, R8, R70, R56 ;  /* 0x000000460838723c */ /* 0x000fe20000041838 */
[----:B------:R-:W5:Y:S04]  /*2860*/  LDSM.16.M88.4 R8, [R2+0xe900] ;  /* 0x00e900000208783b */ /* 0x000f680000000200 */
[----:B------:R-:W1:Y:S03]  /*2870*/  LDSM.16.M88.4 R68, [R2+0xf900] ;  /* 0x00f900000244783b */ /* 0x000e660000000200 */
[C---:B---3--:R-:W-:Y:S08]  /*2880*/  HMMA.16816.F32.BF16 R32, R36.reuse, R52, R32 ;  /* 0x000000342420723c */ /* 0x048ff00000041820 */
[C---:B------:R-:W-:Y:S01]  /*2890*/  HMMA.16816.F32.BF16 R28, R36.reuse, R54, R28 ;  /* 0x00000036241c723c */ /* 0x040fe2000004181c */
[----:B------:R-:W-:Y:S07]  /*28a0*/  LDSM.16.M88.4 R52, [R180+0x4000] ;  /* 0x00400000b434783b */ /* 0x000fee0000000200 */
        /* <DEDUP_REMOVED lines=8> */
[----:B------:R-:W1:Y:S04]  /*2930*/  LDSM.16.M88.4 R40, [R0+0xf100] ;  /* 0x00f100000028783b */ /* 0x000e680000000200 */
[----:B------:R-:W1:Y:S03]  /*2940*/  LDSM.16.M88.4 R36, [R0+0xf900] ;  /* 0x00f900000024783b */ /* 0x000e660000000200 */
[C---:B--2---:R-:W-:Y:S08]  /*2950*/  HMMA.16816.F32.BF16 R32, R72.reuse, R12, R32 ;  /* 0x0000000c4820723c */ /* 0x044ff00000041820 */
[C---:B------:R-:W-:Y:S01]  /*2960*/  HMMA.16816.F32.BF16 R28, R72.reuse, R14, R28 ;  /* 0x0000000e481c723c */ /* 0x040fe2000004181c */
[----:B------:R-:W-:Y:S07]  /*2970*/  LDSM.16.M88.4 R12, [R186+0x8000] ;  /* 0x00800000ba0c783b */ /* 0x000fee0000000200 */
[C---:B-----5:R-:W-:Y:S08]  /*2980*/  HMMA.16816.F32.BF16 R24, R72.reuse, R8, R24 ;  /* 0x000000084818723c */ /* 0x060ff00000041818 */
[C---:B------:R-:W-:Y:S01]  /*2990*/  HMMA.16816.F32.BF16 R20, R72.reuse, R10, R20 ;  /* 0x0000000a4814723c */ /* 0x040fe20000041814 */
[----:B------:R-:W2:Y:S07]  /*29a0*/  LDSM.16.M88.4 R8, [R184+0x10100] ;  /* 0x01010000b808783b */ /* 0x000eae0000000200 */
[C---:B------:R-:W-:Y:S08]  /*29b0*/  HMMA.16816.F32.BF16 R16, R72.reuse, R76, R16 ;  /* 0x0000004c4810723c */ /* 0x040ff00000041810 */
[C---:B------:R-:W-:Y:S08]  /*29c0*/  HMMA.16816.F32.BF16 R64, R72.reuse, R78, R64 ;  /* 0x0000004e4840723c */ /* 0x040ff00000041840 */
[C---:B------:R-:W-:Y:S08]  /*29d0*/  HMMA.16816.F32.BF16 R60, R72.reuse, R68, R60 ;  /* 0x00000044483c723c */ /* 0x040ff0000004183c */
[----:B------:R-:W-:Y:S01]  /*29e0*/  HMMA.16816.F32.BF16 R68, R72, R70, R56 ;  /* 0x000000464844723c */ /* 0x000fe20000041838 */
[----:B------:R-:W5:Y:S04]  /*29f0*/  LDSM.16.M88.4 R56, [R184+0x10900] ;  /* 0x01090000b838783b */ /* 0x000f680000000200 */
[----:B------:R-:W2:Y:S03]  /*2a00*/  LDSM.16.M88.4 R72, [R184+0x11100] ;  /* 0x01110000b848783b */ /* 0x000ea60000000200 */
        /* <DEDUP_REMOVED lines=8> */
[----:B------:R-:W1:Y:S07]  /*2a90*/  LDSM.16.M88.4 R40, [R83+0x10100] ;  /* 0x010100005328783b */ /* 0x000e6e0000000200 */
[C---:B------:R-:W-:Y:S08]  /*2aa0*/  HMMA.16816.F32.BF16 R60, R52.reuse, R36, R60 ;  /* 0x00000024343c723c */ /* 0x040ff0000004183c */
[----:B------:R-:W-:Y:S01]  /*2ab0*/  HMMA.16816.F32.BF16 R68, R52, R38, R68 ;  /* 0x000000263444723c */ /* 0x000fe20000041844 */
[----:B------:R-:W4:Y:S04]  /*2ac0*/  LDSM.16.M88.4 R52, [R83+0x10900] ;  /* 0x010900005334783b */ /* 0x000f280000000200 */
[----:B------:R-:W1:Y:S03]  /*2ad0*/  LDSM.16.M88.4 R36, [R83+0x11100] ;  /* 0x011100005324783b */ /* 0x000e660000000200 */
[C---:B--2---:R-:W-:Y:S08]  /*2ae0*/  HMMA.16816.F32.BF16 R32, R12.reuse, R8, R32 ;  /* 0x000000080c20723c */ /* 0x044ff00000041820 */
[C---:B------:R-:W-:Y:S01]  /*2af0*/  HMMA.16816.F32.BF16 R28, R12.reuse, R10, R28 ;  /* 0x0000000a0c1c723c */ /* 0x040fe2000004181c */
[----:B------:R-:W2:Y:S07]  /*2b00*/  LDSM.16.M88.4 R8, [R83+0x11900] ;  /* 0x011900005308783b */ /* 0x000eae0000000200 */
[C---:B-----5:R-:W-:Y:S08]  /*2b10*/  HMMA.16816.F32.BF16 R24, R12.reuse, R56, R24 ;  /* 0x000000380c18723c */ /* 0x060ff00000041818 */
[C---:B------:R-:W-:Y:S01]  /*2b20*/  HMMA.16816.F32.BF16 R20, R12.reuse, R58, R20 ;  /* 0x0000003a0c14723c */ /* 0x040fe20000041814 */
[----:B------:R-:W-:Y:S07]  /*2b30*/  LDSM.16.M88.4 R56, [R180+0x8000] ;  /* 0x00800000b438783b */ /* 0x000fee0000000200 */
[C---:B------:R-:W-:Y:S08]  /*2b40*/  HMMA.16816.F32.BF16 R16, R12.reuse, R72, R16 ;  /* 0x000000480c10723c */ /* 0x040ff00000041810 */
[C---:B------:R-:W-:Y:S08]  /*2b50*/  HMMA.16816.F32.BF16 R64, R12.reuse, R74, R64 ;  /* 0x0000004a0c40723c */ /* 0x040ff00000041840 */
[C---:B---3--:R-:W-:Y:S08]  /*2b60*/  HMMA.16816.F32.BF16 R60, R12.reuse, R48, R60 ;  /* 0x000000300c3c723c */ /* 0x048ff0000004183c */
[----:B------:R-:W-:Y:S01]  /*2b70*/  HMMA.16816.F32.BF16 R68, R12, R50, R68 ;  /* 0x000000320c44723c */ /* 0x000fe20000041844 */
[----:B------:R-:W-:Y:S04]  /*2b80*/  LDSM.16.M88.4 R12, [R2+0x10100] ;  /* 0x01010000020c783b */ /* 0x000fe80000000200 */
[----:B------:R-:W-:Y:S03]  /*2b90*/  LDSM.16.M88.4 R48, [R2+0x11100] ;  /* 0x011100000230783b */ /* 0x000fe60000000200 */
[C---:B-1----:R-:W-:Y:S08]  /*2ba0*/  HMMA.16816.F32.BF16 R32, R44.reuse, R40, R32 ;  /* 0x000000282c20723c */ /* 0x042ff00000041820 */
[C---:B------:R-:W-:Y:S01]  /*2bb0*/  HMMA.16816.F32.BF16 R28, R44.reuse, R42, R28 ;  /* 0x0000002a2c1c723c */ /* 0x040fe2000004181c */
[----:B------:R-:W1:Y:S07]  /*2bc0*/  LDSM.16.M88.4 R40, [R181+0x8000] ;  /* 0x00800000b528783b */ /* 0x000e6e0000000200 */
[C---:B----4-:R-:W-:Y:S08]  /*2bd0*/  HMMA.16816.F32.BF16 R24, R44.reuse, R52, R24 ;  /* 0x000000342c18723c */ /* 0x050ff00000041818 */
[C---:B------:R-:W-:Y:S01]  /*2be0*/  HMMA.16816.F32.BF16 R20, R44.reuse, R54, R20 ;  /* 0x000000362c14723c */ /* 0x040fe20000041814 */
[----:B------:R-:W3:Y:S07]  /*2bf0*/  LDSM.16.M88.4 R52, [R2+0x10900] ;  /* 0x010900000234783b */ /* 0x000eee0000000200 */
[C---:B------:R-:W-:Y:S08]  /*2c00*/  HMMA.16816.F32.BF16 R16, R44.reuse, R36, R16 ;  /* 0x000000242c10723c */ /* 0x040ff00000041810 */
[C---:B------:R-:W-:Y:S01]  /*2c10*/  HMMA.16816.F32.BF16 R64, R44.reuse, R38, R64 ;  /* 0x000000262c40723c */ /* 0x040fe20000041840 */
[----:B------:R-:W4:Y:S07]  /*2c20*/  LDSM.16.M88.4 R36, [R2+0x11900] ;  /* 0x011900000224783b */ /* 0x000f2e0000000200 */
[C---:B--2---:R-:W-:Y:S01]  /*2c30*/  HMMA.16816.F32.BF16 R72, R44.reuse, R8, R60 ;  /* 0x000000082c48723c */ /* 0x044fe2000004183c */
[----:B------:R-:W-:Y:S07]  /*2c40*/  LDSM.16.M88.4 R60, [R0+0x10100] ;  /* 0x01010000003c783b */ /* 0x000fee0000000200 */
[----:B------:R-:W-:Y:S01]  /*2c50*/  HMMA.16816.F32.BF16 R68, R44, R10, R68 ;  /* 0x0000000a2c44723c */ /* 0x000fe20000041844 */
[----:B------:R-:W2:Y:S07]  /*2c60*/  LDSM.16.M88.4 R8, [R0+0x10900] ;  /* 0x010900000008783b */ /* 0x000eae0000000200 */
[C---:B-1----:R-:W-:Y:S08]  /*2c70*/  HMMA.16816.F32.BF16 R32, R40.reuse, R12, R32 ;  /* 0x0000000c2820723c */ /* 0x042ff00000041820 */
[C---:B------:R-:W-:Y:S01]  /*2c80*/  HMMA.16816.F32.BF16 R28, R40.reuse, R14, R28 ;  /* 0x0000000e281c723c */ /* 0x040fe2000004181c */
[----:B------:R-:W1:Y:S07]  /*2c90*/  LDSM.16.M88.4 R12, [R0+0x11100] ;  /* 0x01110000000c783b */ /* 0x000e6e0000000200 */
[C---:B---3--:R-:W-:Y:S08]  /*2ca0*/  HMMA.16816.F32.BF16 R24, R40.reuse, R52, R24 ;  /* 0x000000342818723c */ /* 0x048ff00000041818 */
[C---:B------:R-:W-:Y:S08]  /*2cb0*/  HMMA.16816.F32.BF16 R20, R40.reuse, R54, R20 ;  /* 0x000000362814723c */ /* 0x040ff00000041814 */
[C---:B------:R-:W-:Y:S08]  /*2cc0*/  HMMA.16816.F32.BF16 R16, R40.reuse, R48, R16 ;  /* 0x000000302810723c */ /* 0x040ff00000041810 */
[C---:B------:R-:W-:Y:S08]  /*2cd0*/  HMMA.16816.F32.BF16 R64, R40.reuse, R50, R64 ;  /* 0x000000322840723c */ /* 0x040ff00000041840 */
[C---:B----4-:R-:W-:Y:S07]  /*2ce0*/  HMMA.16816.F32.BF16 R72, R40.reuse, R36, R72 ;  /* 0x000000242848723c */ /* 0x050fee0000041848 */
[----:B------:R-:W-:Y:S01]  /*2cf0*/  LOP3.LUT R37, R80, 0xffffffe0, RZ, 0xc0, !PT ;  /* 0xffffffe050257812 */ /* 0x000fe200078ec0ff */
[----:B------:R-:W-:Y:S04]  /*2d00*/  HMMA.16816.F32.BF16 R68, R40, R38, R68 ;  /* 0x000000262844723c */ /* 0x000fe80000041844 */
[----:B------:R-:W-:-:S02]  /*2d10*/  IMAD.IADD R2, R6, 0x1, -R37 ;  /* 0x0000000106027824 */ /* 0x000fc400078e0a25 */
[----:B------:R3:W4:Y:S01]  /*2d20*/  LDSM.16.M88.4 R36, [R0+0x11900] ;  /* 0x011900000024783b */ /* 0x0007220000000200 */
[----:B------:R-:W-:Y:S01]  /*2d30*/  LEA.HI R41, R81, R6, RZ, 0x2 ;  /* 0x0000000651297211 */ /* 0x000fe200078f10ff */
[C---:B--2---:R-:W-:Y:S01]  /*2d40*/  HMMA.16816.F32.BF16 R24, R56.reuse, R8, R24 ;  /* 0x000000083818723c */ /* 0x044fe20000041818 */
[----:B------:R-:W-:Y:S02]  /*2d50*/  SHF.R.S32.HI R40, RZ, 0x1f, R7 ;  /* 0x0000001fff287819 */ /* 0x000fe40000011407 */
[----:B------:R-:W-:Y:S02]  /*2d60*/  LOP3.LUT R41, R41, 0xfffffffc, RZ, 0xc0, !PT ;  /* 0xfffffffc29297812 */ /* 0x000fe400078ec0ff */
[----:B------:R-:W-:Y:S02]  /*2d70*/  LEA.HI R40, R40, R7, RZ, 0x3 ;  /* 0x0000000728287211 */ /* 0x000fe400078f18ff */
[----:B------:R-:W-:Y:S01]  /*2d80*/  SHF.R.S32.HI R43, RZ, 0x1f, R2 ;  /* 0x0000001fff2b7819 */ /* 0x000fe20000011402 */
[----:B------:R-:W-:Y:S01]  /*2d90*/  IMAD.IADD R41, R6, 0x1, -R41 ;  /* 0x0000000106297824 */ /* 0x000fe200078e0a29 */
[----:B------:R-:W-:Y:S01]  /*2da0*/  LOP3.LUT R42, R40, 0xffffff8, RZ, 0xc0, !PT ;  /* 0x0ffffff8282a7812 */ /* 0x000fe200078ec0ff */
[----:B------:R-:W-:Y:S01]  /*2db0*/  HMMA.16816.F32.BF16 R32, R56, R60, R32 ;  /* 0x0000003c3820723c */ /* 0x000fe20000041820 */
[----:B------:R-:W-:-:S02]  /*2dc0*/  LEA.HI R6, R43, R2, RZ, 0x2 ;  /* 0x000000022b067211 */ /* 0x000fc400078f10ff */
[----:B------:R-:W-:Y:S01]  /*2dd0*/  LEA.HI R40, R41, R41, RZ, 0x1 ;  /* 0x0000002929287211 */ /* 0x000fe200078f08ff */
[----:B------:R-:W-:Y:S01]  /*2de0*/  IMAD.IADD R42, R7, 0x1, -R42 ;  /* 0x00000001072a7824 */ /* 0x000fe200078e0a2a */
[C---:B------:R-:W-:Y:S02]  /*2df0*/  LEA.HI.SX32 R195, R6.reuse, UR13, 0x1e ;  /* 0x0000000d06c37c11 */ /* 0x040fe4000f8ff2ff */
[----:B------:R-:W-:Y:S01]  /*2e00*/  LOP3.LUT R9, R6, 0x7ffffffc, RZ, 0xc0, !PT ;  /* 0x7ffffffc06097812 */ /* 0x000fe200078ec0ff */
[----:B------:R-:W-:Y:S02]  /*2e10*/  HMMA.16816.F32.BF16 R28, R56, R62, R28 ;  /* 0x0000003e381c723c */ /* 0x000fe4000004181c */
[----:B------:R-:W-:Y:S01]  /*2e20*/  IMAD R195, R42, 0x10, R195 ;  /* 0x000000102ac37824 */ /* 0x000fe200078e02c3 */
[----:B---3--:R-:W-:Y:S01]  /*2e30*/  LOP3.LUT R0, R40, 0x1ffffffe, RZ, 0xc0, !PT ;  /* 0x1ffffffe28007812 */ /* 0x008fe200078ec0ff */
[----:B------:R-:W-:Y:S01]  /*2e40*/  IMAD.IADD R204, R2, 0x1, -R9 ;  /* 0x0000000102cc7824 */ /* 0x000fe200078e0a09 */
[----:B------:R-:W-:-:S03]  /*2e50*/  IADD3 R9, -R5, c[0x0][0x1d0], R133 ;  /* 0x0000740005097a10 */ /* 0x000fc60007ffe185 */
[----:B------:R-:W-:Y:S01]  /*2e60*/  IMAD.IADD R0, R41, 0x1, -R0 ;  /* 0x0000000129007824 */ /* 0x000fe200078e0a00 */
[----:B------:R-:W-:Y:S01]  /*2e70*/  HMMA.16816.F32.BF16 R20, R56, R10, R20 ;  /* 0x0000000a3814723c */ /* 0x000fe20000041814 */
[----:B------:R-:W-:Y:S02]  /*2e80*/  IMAD.SHL.U32 R204, R204, 0x2, RZ ;  /* 0x00000002cccc7824 */ /* 0x000fe400078e00ff */
[----:B------:R-:W-:-:S03]  /*2e90*/  IMAD R195, R0, 0x8, R195 ;  /* 0x0000000800c37824 */ /* 0x000fc600078e02c3 */
[----:B------:R-:W-:Y:S01]  /*2ea0*/  IADD3 R6, R9, -c[0x0][0x168], -R204 ;  /* 0x80005a0009067a10 */ /* 0x000fe20007ffe8cc */
[----:B------:R-:W-:Y:S01]  /*2eb0*/  @P4 IMAD.HI.U32 R7, R195, c[0x0][0x2c8], RZ ;  /* 0x0000b200c3074a27 */ /* 0x000fe200078e00ff */
[----:B------:R-:W-:Y:S01]  /*2ec0*/  IADD3 R2, -R204, c[0x0][0x1d0], -R5 ;  /* 0x00007400cc027a10 */ /* 0x000fe20007ffe905 */
[C---:B-1----:R-:W-:Y:S01]  /*2ed0*/  HMMA.16816.F32.BF16 R16, R56.reuse, R12, R16 ;  /* 0x0000000c3810723c */ /* 0x042fe20000041810 */
[C---:B------:R-:W-:Y:S01]  /*2ee0*/  IADD3 R8, R6.reuse, c[0x0][0x328], RZ ;  /* 0x0000ca0006087a10 */ /* 0x040fe20007ffe0ff */
[----:B------:R-:W-:Y:S01]  /*2ef0*/  IMAD.MOV.U32 R0, RZ, RZ, R195 ;  /* 0x000000ffff007224 */ /* 0x000fe200078e00c3 */
[----:B------:R-:W-:Y:S02]  /*2f00*/  @P0 SHF.R.U32.HI R0, RZ, c[0x0][0x2cc], R7 ;  /* 0x0000b300ff000a19 */ /* 0x000fe40000011607 */
[----:B------:R-:W-:Y:S02]  /*2f10*/  PLOP3.LUT P0, PT, PT, PT, UP1, 0x40, 0x0 ;  /* 0x000000000000781c */ /* 0x000fe40003f0e818 */
[----:B------:R-:W-:Y:S01]  /*2f20*/  IADD3 R6, R6, UR6, RZ ;  /* 0x0000000606067c10 */ /* 0x000fe2000fffe0ff */
[----:B------:R-:W1:Y:S01]  /*2f30*/  SHFL.IDX PT, R7, R0, RZ, 0x1c1f ;  /* 0x001c1fff00077589 */ /* 0x000e6200000e0000 */
[C---:B------:R-:W-:Y:S08]  /*2f40*/  HMMA.16816.F32.BF16 R64, R56.reuse, R14, R64 ;  /* 0x0000000e3840723c */ /* 0x040ff00000041840 */
[C---:B----4-:R-:W-:Y:S08]  /*2f50*/  HMMA.16816.F32.BF16 R72, R56.reuse, R36, R72 ;  /* 0x000000243848723c */ /* 0x050ff00000041848 */
[----:B------:R-:W-:Y:S01]  /*2f60*/  HMMA.16816.F32.BF16 R68, R56, R38, R68 ;  /* 0x000000263844723c */ /* 0x000fe20000041844 */
[----:B-1----:R-:W-:-:S02]  /*2f70*/  IMAD.IADD R9, R8, 0x1, R7 ;  /* 0x0000000108097824 */ /* 0x002fc400078e0207 */
        /* <DEDUP_REMOVED lines=14> */
.L_x_4043:
[----:B------:R-:W-:-:S13]  /*3060*/  ISETP.NE.AND P0, PT, R133, c[0x0][0x32c], PT ;  /* 0x0000cb0085007a0c */ /* 0x000fda0003f05270 */
[----:B------:R-:W-:-:S05]  /*3070*/  @P0 IMAD.HI.U32 R7, R14, c[0x0][0x330], RZ ;  /* 0x0000cc000e070a27 */ /* 0x000fca00078e00ff */
[----:B------:R-:W-:Y:S02]  /*3080*/  @P0 SHF.R.U32.HI R14, RZ, c[0x0][0x334], R7 ;  /* 0x0000cd00ff0e0a19 */ /* 0x000fe40000011607 */
.L_x_4044:
[----:B------:R-:W-:Y:S05]  /*3090*/  BSYNC B0 ;  /* 0x0000000000007941 */ /* 0x000fea0003800000 */
.L_x_4042:
[----:B------:R-:W-:-:S04]  /*30a0*/  IMAD R9, R14, c[0x0][0x32c], -R5 ;  /* 0x0000cb000e097a24 */ /* 0x000fc800078e0a05 */
[----:B------:R-:W-:-:S05]  /*30b0*/  IMAD.IADD R9, R9, 0x1, -R204 ;  /* 0x0000000109097824 */ /* 0x000fca00078e0acc */
[----:B------:R-:W-:Y:S02]  /*30c0*/  IADD3 R7, R9, c[0x0][0x32c], RZ ;  /* 0x0000cb0009077a10 */ /* 0x000fe40007ffe0ff */
[----:B------:R-:W-:Y:S02]  /*30d0*/  IMNMX R10, R10, R9, !PT ;  /* 0x000000090a0a7217 */ /* 0x000fe40007800200 */
[----:B------:R-:W-:Y:S02]  /*30e0*/  IMNMX R12, R12, R7, PT ;  /* 0x000000070c0c7217 */ /* 0x000fe40003800200 */
.L_x_4041:
[----:B------:R-:W-:Y:S01]  /*30f0*/  ISETP.GT.AND P0, PT, R132, RZ, PT ;  /* 0x000000ff8400720c */ /* 0x000fe20003f04270 */
[----:B------:R-:W1:Y:S03]  /*3100*/  SHFL.IDX PT, R13, R0, 0x1, 0x1c1f ;  /* 0x003c1f00000d7f89 */ /* 0x000e6600000e0000 */
[C---:B------:R-:W-:Y:S02]  /*3110*/  ISETP.GT.AND P4, PT, R10.reuse, RZ, P0 ;  /* 0x000000ff0a00720c */ /* 0x040fe40000784270 */
[----:B------:R-:W-:-:S02]  /*3120*/  ISETP.GT.AND P5, PT, R10, 0x1, P0 ;  /* 0x000000010a00780c */ /* 0x000fc400007a4270 */
[C---:B------:R-:W-:Y:S02]  /*3130*/  ISETP.LT.OR P4, PT, R12.reuse, 0x1, P4 ;  /* 0x000000010c00780c */ /* 0x040fe40002781670 */
[----:B------:R-:W-:Y:S02]  /*3140*/  ISETP.LT.OR P5, PT, R12, 0x2, P5 ;  /* 0x000000020c00780c */ /* 0x000fe40002fa1670 */
[----:B------:R-:W-:Y:S02]  /*3150*/  FSEL R32, R32, -INF , !P4 ;  /* 0xff80000020207808 */ /* 0x000fe40006000000 */
[----:B------:R-:W-:Y:S02]  /*3160*/  ISETP.GT.AND P4, PT, R10, 0x8, P0 ;  /* 0x000000080a00780c */ /* 0x000fe40000784270 */
[----:B------:R-:W-:Y:S02]  /*3170*/  FSEL R33, R33, -INF , !P5 ;  /* 0xff80000021217808 */ /* 0x000fe40006800000 */
[----:B------:R-:W-:-:S02]  /*3180*/  ISETP.LT.OR P4, PT, R12, 0x9, P4 ;  /* 0x000000090c00780c */ /* 0x000fc40002781670 */
[----:B------:R-:W-:Y:S02]  /*3190*/  ISETP.GT.AND P5, PT, R10, 0x9, P0 ;  /* 0x000000090a00780c */ /* 0x000fe400007a4270 */
[----:B------:R-:W-:Y:S02]  /*31a0*/  FSEL R11, R28, -INF , !P4 ;  /* 0xff8000001c0b7808 */ /* 0x000fe40006000000 */
[----:B------:R-:W-:Y:S01]  /*31b0*/  ISETP.GT.AND P4, PT, R10, 0x10, P0 ;  /* 0x000000100a00780c */ /* 0x000fe20000784270 */
[--C-:B-1----:R-:W-:Y:S01]  /*31c0*/  IMAD.IADD R15, R8, 0x1, R13.reuse ;  /* 0x00000001080f7824 */ /* 0x102fe200078e020d */
[----:B------:R-:W-:Y:S01]  /*31d0*/  ISETP.LT.OR P5, PT, R12, 0xa, P5 ;  /* 0x0000000a0c00780c */ /* 0x000fe20002fa1670 */
[----:B------:R-:W-:Y:S01]  /*31e0*/  IMAD.IADD R0, R6, 0x1, R13 ;  /* 0x0000000106007824 */ /* 0x000fe200078e020d */
[----:B------:R-:W-:Y:S02]  /*31f0*/  ISETP.LT.OR P4, PT, R12, 0x11, P4 ;  /* 0x000000110c00780c */ /* 0x000fe40002781670 */
[----:B------:R-:W-:-:S02]  /*3200*/  FSEL R29, R29, -INF , !P5 ;  /* 0xff8000001d1d7808 */ /* 0x000fc40006800000 */
[----:B------:R-:W-:Y:S02]  /*3210*/  FSEL R9, R24, -INF , !P4 ;  /* 0xff80000018097808 */ /* 0x000fe40006000000 */
[C---:B------:R-:W-:Y:S02]  /*3220*/  ISETP.GT.AND P4, PT, R10.reuse, 0x18, P0 ;  /* 0x000000180a00780c */ /* 0x040fe40000784270 */
[----:B------:R-:W-:Y:S02]  /*3230*/  ISETP.GT.AND P5, PT, R10, 0x11, P0 ;  /* 0x000000110a00780c */ /* 0x000fe400007a4270 */
[C---:B------:R-:W-:Y:S02]  /*3240*/  ISETP.LT.OR P4, PT, R12.reuse, 0x19, P4 ;  /* 0x000000190c00780c */ /* 0x040fe40002781670 */
[----:B------:R-:W-:Y:S02]  /*3250*/  ISETP.LT.OR P5, PT, R12, 0x12, P5 ;  /* 0x000000120c00780c */ /* 0x000fe40002fa1670 */
[----:B------:R-:W-:-:S02]  /*3260*/  FSEL R7, R20, -INF , !P4 ;  /* 0xff80000014077808 */ /* 0x000fc40006000000 */
[----:B------:R-:W-:Y:S02]  /*3270*/  ISETP.GT.AND P4, PT, R10, 0x20, P0 ;  /* 0x000000200a00780c */ /* 0x000fe40000784270 */
[----:B------:R-:W-:Y:S02]  /*3280*/  FSEL R25, R25, -INF , !P5 ;  /* 0xff80000019197808 */ /* 0x000fe40006800000 */
[----:B------:R-:W-:Y:S02]  /*3290*/  ISETP.LT.OR P4, PT, R12, 0x21, P4 ;  /* 0x000000210c00780c */ /* 0x000fe40002781670 */
[----:B------:R-:W-:Y:S02]  /*32a0*/  ISETP.GT.AND P5, PT, R10, 0x19, P0 ;  /* 0x000000190a00780c */ /* 0x000fe400007a4270 */
[----:B------:R-:W-:Y:S02]  /*32b0*/  FSEL R171, R16, -INF , !P4 ;  /* 0xff80000010ab7808 */ /* 0x000fe40006000000 */
[----:B------:R-:W-:-:S02]  /*32c0*/  ISETP.GT.AND P4, PT, R10, 0x28, P0 ;  /* 0x000000280a00780c */ /* 0x000fc40000784270 */
[C---:B------:R-:W-:Y:S02]  /*32d0*/  ISETP.LT.OR P5, PT, R12.reuse, 0x1a, P5 ;  /* 0x0000001a0c00780c */ /* 0x040fe40002fa1670 */
[----:B------:R-:W-:Y:S02]  /*32e0*/  ISETP.LT.OR P4, PT, R12, 0x29, P4 ;  /* 0x000000290c00780c */ /* 0x000fe40002781670 */
[----:B------:R-:W-:Y:S02]  /*32f0*/  FSEL R21, R21, -INF , !P5 ;  /* 0xff80000015157808 */ /* 0x000fe40006800000 */
        /* <DEDUP_REMOVED lines=14> */
[----:B------:R-:W-:-:S02]  /*33e0*/  PLOP3.LUT P4, PT, PT, PT, UP1, 0x40, 0x0 ;  /* 0x000000000000781c */ /* 0x000fc40003f8e818 */
[----:B------:R-:W-:Y:S02]  /*33f0*/  ISETP.LT.OR P5, PT, R12, 0x32, P5 ;  /* 0x000000320c00780c */ /* 0x000fe40002fa1670 */
[----:B------:R-:W-:Y:S02]  /*3400*/  IMNMX R2, R15, R2, PT ;  /* 0x000000020f027217 */ /* 0x000fe40003800200 */
[----:B------:R-:W-:Y:S02]  /*3410*/  FSEL R173, R73, -INF , !P5 ;  /* 0xff80000049ad7808 */ /* 0x000fe40006800000 */
[----:B------:R-:W-:-:S04]  /*3420*/  ISETP.GT.AND P5, PT, R10, 0x39, P0 ;  /* 0x000000390a00780c */ /* 0x000fc800007a4270 */
[----:B------:R-:W-:-:S04]  /*3430*/  ISETP.LT.OR P5, PT, R12, 0x3a, P5 ;  /* 0x0000003a0c00780c */ /* 0x000fc80002fa1670 */
[----:B------:R-:W-:Y:S01]  /*3440*/  FSEL R141, R69, -INF , !P5 ;  /* 0xff800000458d7808 */ /* 0x000fe20006800000 */
        /* <DEDUP_REMOVED lines=12> */
.L_x_4047:
[----:B------:R-:W-:-:S13]  /*3510*/  ISETP.NE.AND P4, PT, R133, c[0x0][0x32c], PT ;  /* 0x0000cb0085007a0c */ /* 0x000fda0003f85270 */
[----:B------:R-:W-:-:S05]  /*3520*/  @P4 IMAD.HI.U32 R6, R8, c[0x0][0x330], RZ ;  /* 0x0000cc0008064a27 */ /* 0x000fca00078e00ff */
[----:B------:R-:W-:Y:S02]  /*3530*/  @P4 SHF.R.U32.HI R8, RZ, c[0x0][0x334], R6 ;  /* 0x0000cd00ff084a19 */ /* 0x000fe40000011606 */
.L_x_4048:
[----:B------:R-:W-:Y:S05]  /*3540*/  BSYNC B0 ;  /* 0x0000000000007941 */ /* 0x000fea0003800000 */
.L_x_4046:
[----:B------:R-:W-:-:S04]  /*3550*/  IMAD R13, R8, c[0x0][0x32c], -R5 ;  /* 0x0000cb00080d7a24 */ /* 0x000fc800078e0a05 */
[----:B------:R-:W-:-:S05]  /*3560*/  IMAD.IADD R13, R13, 0x1, -R204 ;  /* 0x000000010d0d7824 */ /* 0x000fca00078e0acc */
[----:B------:R-:W-:Y:S02]  /*3570*/  IADD3 R5, R13, c[0x0][0x32c], RZ ;  /* 0x0000cb000d057a10 */ /* 0x000fe40007ffe0ff */
[----:B------:R-:W-:Y:S02]  /*3580*/  IMNMX R0, R0, R13, !PT ;  /* 0x0000000d00007217 */ /* 0x000fe40007800200 */
[----:B------:R-:W-:Y:S02]  /*3590*/  IMNMX R2, R2, R5, PT ;  /* 0x0000000502027217 */ /* 0x000fe40003800200 */
.L_x_4045:
[----:B------:R-:W-:Y:S01]  /*35a0*/  ISETP.GT.AND P5, PT, R0, 0x8, P0 ;  /* 0x000000080000780c */ /* 0x000fe200007a4270 */
[----:B------:R-:W-:-:S04]  /*35b0*/  DEPBAR.LE SB0, 0x2 ;  /* 0x000080800000791a */ /* 0x000fc80000000000 */
[----:B------:R-:W-:Y:S01]  /*35c0*/  BAR.SYNC.DEFER_BLOCKING 0x0 ;  /* 0x0000000000007b1d */ /* 0x000fe20000010000 */
[----:B------:R-:W-:Y:S01]  /*35d0*/  ISETP.LT.OR P5, PT, R2, 0x9, P5 ;  /* 0x000000090200780c */ /* 0x000fe20002fa1670 */
[----:B------:R-:W-:Y:S01]  /*35e0*/  IMAD.SHL.U32 R135, R4, 0x2, RZ ;  /* 0x0000000204877824 */ /* 0x000fe200078e00ff */
[----:B------:R-:W-:Y:S02]  /*35f0*/  ISETP.GT.AND P4, PT, R0, 0x1, P0 ;  /* 0x000000010000780c */ /* 0x000fe40000784270 */
[----:B------:R-:W-:Y:S01]  /*3600*/  FSEL R30, R30, -INF , !P5 ;  /* 0xff8000001e1e7808 */ /* 0x000fe20006800000 */
[--C-:B------:R-:W-:Y:S01]  /*3610*/  IMAD.IADD R172, R183, 0x1, R135.reuse ;  /* 0x00000001b7ac7824 */ /* 0x100fe200078e0287 */
[----:B------:R-:W-:Y:S01]  /*3620*/  ISETP.GT.AND P5, PT, R0, 0x10, P0 ;  /* 0x000000100000780c */ /* 0x000fe200007a4270 */
[C---:B------:R-:W-:Y:S01]  /*3630*/  IMAD R134, R3.reuse, 0x2, R135 ;  /* 0x0000000203867824 */ /* 0x040fe200078e0287 */
[C---:B------:R-:W-:Y:S01]  /*3640*/  ISETP.LT.OR P4, PT, R2.reuse, 0x2, P4 ;  /* 0x000000020200780c */ /* 0x040fe20002781670 */
[----:B------:R-:W-:Y:S01]  /*3650*/  IMAD R3, R3, 0x2, R172 ;  /* 0x0000000203037824 */ /* 0x000fe200078e02ac */
[----:B------:R-:W-:Y:S01]  /*3660*/  ISETP.LT.OR P5, PT, R2, 0x11, P5 ;  /* 0x000000110200780c */ /* 0x000fe20002fa1670 */
[----:B------:R-:W-:Y:S01]  /*3670*/  IMAD.IADD R160, R183, 0x1, R134 ;  /* 0x00000001b7a07824 */ /* 0x000fe200078e0286 */
[----:B------:R-:W-:Y:S01]  /*3680*/  FSEL R14, R35, -INF , !P4 ;  /* 0xff800000230e7808 */ /* 0x000fe20006000000 */
[----:B------:R-:W-:Y:S01]  /*3690*/  ULDC.64 UR4, c[0x0][0x2c8] ;  /* 0x0000b20000047ab9 */ /* 0x000fe20000000a00 */
[----:B------:R-:W-:Y:S01]  /*36a0*/  ISETP.GT.AND P4, PT, R0, 0x9, P0 ;  /* 0x000000090000780c */ /* 0x000fe20000784270 */
[----:B------:R-:W-:Y:S01]  /*36b0*/  UIMAD.WIDE.U32 UR14, UR13, UR4, URZ ;  /* 0x000000040d0e72a5 */ /* 0x000fe2000f8e003f */
[----:B------:R-:W-:-:S02]  /*36c0*/  FMNMX.FTZ R8, R32, R33, !PT ;  /* 0x0000002120087209 */ /* 0x000fc40007810000 */
[----:B------:R-:W-:Y:S01]  /*36d0*/  FSEL R26, R26, -INF , !P5 ;  /* 0xff8000001a1a7808 */ /* 0x000fe20006800000 */
[----:B------:R-:W-:Y:S01]  /*36e0*/  ULDC UR4, c[0x0][0x328] ;  /* 0x0000ca0000047ab9 */ /* 0x000fe20000000800 */
[----:B------:R-:W-:Y:S02]  /*36f0*/  ISETP.GT.AND P5, PT, R0, RZ, P0 ;  /* 0x000000ff0000720c */ /* 0x000fe400007a4270 */
[C---:B------:R-:W-:Y:S01]  /*3700*/  ISETP.LT.OR P4, PT, R2.reuse, 0xa, P4 ;  /* 0x0000000a0200780c */ /* 0x040fe20002781670 */
[----:B------:R-:W-:Y:S01]  /*3710*/  LDSM.16.MT88.4 R40, [R135+0x2100] ;  /* 0x002100008728783b */ /* 0x000fe20000004200 */
[----:B------:R-:W-:Y:S01]  /*3720*/  FMNMX.FTZ R8, R11, R8, !PT ;  /* 0x000000080b087209 */ /* 0x000fe20007810000 */
[----:B------:R-:W-:Y:S01]  /*3730*/  @UP2 UMOV UR7, UR15 ;  /* 0x0000000f00072c82 */ /* 0x000fe20008000000 */
[----:B------:R-:W-:Y:S01]  /*3740*/  ISETP.LT.OR P5, PT, R2, 0x1, P5 ;  /* 0x000000010200780c */ /* 0x000fe20002fa1670 */
[----:B------:R-:W-:Y:S01]  /*3750*/  LDSM.16.MT88.4 R124, [R135+0x100] ;  /* 0x00010000877c783b */ /* 0x000fe20000004200 */
[----:B------:R-:W-:Y:S01]  /*3760*/  FSEL R6, R31, -INF , !P4 ;  /* 0xff8000001f067808 */ /* 0x000fe20006000000 */
[----:B------:R-:W-:Y:S01]  /*3770*/  @UP2 USHF.R.U32.HI UR13, URZ, UR5, UR7 ;  /* 0x000000053f0d2299 */ /* 0x000fe20008011607 */
[----:B------:R-:W-:Y:S01]  /*3780*/  FMNMX.FTZ R8, R29, R8, !PT ;  /* 0x000000081d087209 */ /* 0x000fe20007810000 */
[----:B------:R-:W-:Y:S01]  /*3790*/  LDSM.16.MT88.4 R104, [R172+0x100] ;  /* 0x00010000ac68783b */ /* 0x000fe20000004200 */
[----:B------:R-:W-:Y:S01]  /*37a0*/  ISETP.GT.AND P4, PT, R0, 0x11, P0 ;  /* 0x000000110000780c */ /* 0x000fe20000784270 */
[----:B------:R-:W-:Y:S01]  /*37b0*/  UIADD3 UR12, UR12, UR13, URZ ;  /* 0x0000000d0c0c7290 */ /* 0x000fe2000fffe03f */
[----:B------:R-:W-:Y:S01]  /*37c0*/  FSEL R34, R34, -INF , !P5 ;  /* 0xff80000022227808 */ /* 0x000fe20006800000 */
[----:B------:R-:W-:Y:S01]  /*37d0*/  LDSM.16.MT88.4 R112, [R134+0x100] ;  /* 0x000100008670783b */ /* 0x000fe20000004200 */
[----:B------:R-:W-:Y:S01]  /*37e0*/  FMNMX.FTZ R8, R9, R8, !PT ;  /* 0x0000000809087209 */ /* 0x000fe20007810000 */
[----:B------:R-:W-:Y:S01]  /*37f0*/  UIADD3 UR4, UR12, UR4, URZ ;  /* 0x000000040c047290 */ /* 0x000fe2000fffe03f */
[----:B------:R-:W-:Y:S01]  /*3800*/  ISETP.LT.OR P4, PT, R2, 0x12, P4 ;  /* 0x000000120200780c */ /* 0x000fe20002781670 */
[----:B------:R-:W-:Y:S01]  /*3810*/  LDSM.16.MT88.4 R120, [R3+0x100] ;  /* 0x000100000378783b */ /* 0x000fe20000004200 */
[----:B------:R-:W-:-:S02]  /*3820*/  FMNMX.FTZ R5, R34, R14, !PT ;  /* 0x0000000e22057209 */ /* 0x000fc40007810000 */
[----:B------:R-:W-:Y:S01]  /*3830*/  FMNMX.FTZ R8, R25, R8, !PT ;  /* 0x0000000819087209 */ /* 0x000fe20007810000 */
[----:B------:R-:W-:Y:S01]  /*3840*/  LDSM.16.MT88.4 R48, [R172+0x2100] ;  /* 0x00210000ac30783b */ /* 0x000fe20000004200 */
[----:B------:R-:W-:Y:S02]  /*3850*/  FSEL R12, R27, -INF , !P4 ;  /* 0xff8000001b0c7808 */ /* 0x000fe40006000000 */
[----:B------:R-:W-:Y:S01]  /*3860*/  ISETP.GT.AND P4, PT, R0, 0x19, P0 ;  /* 0x000000190000780c */ /* 0x000fe20000784270 */
[----:B------:R-:W-:Y:S01]  /*3870*/  LDSM.16.MT88.4 R56, [R134+0x2100] ;  /* 0x002100008638783b */ /* 0x000fe20000004200 */
[----:B------:R-:W-:Y:S02]  /*3880*/  FMNMX.FTZ R5, R30, R5, !PT ;  /* 0x000000051e057209 */ /* 0x000fe40007810000 */
[----:B------:R-:W-:Y:S01]  /*3890*/  FMNMX.FTZ R8, R7, R8, !PT ;  /* 0x0000000807087209 */ /* 0x000fe20007810000 */
[----:B------:R-:W-:Y:S01]  /*38a0*/  LDSM.16.MT88.4 R80, [R172+0x4100] ;  /* 0x00410000ac50783b */ /* 0x000fe20000004200 */
[----:B------:R-:W-:-:S02]  /*38b0*/  ISETP.GT.AND P5, PT, R0, 0x18, P0 ;  /* 0x000000180000780c */ /* 0x000fc400007a4270 */
[----:B------:R-:W-:Y:S01]  /*38c0*/  ISETP.LT.OR P4, PT, R2, 0x1a, P4 ;  /* 0x0000001a0200780c */ /* 0x000fe20002781670 */
[----:B------:R-:W-:Y:S01]  /*38d0*/  LDSM.16.MT88.4 R88, [R134+0x4100] ;  /* 0x004100008658783b */ /* 0x000fe20000004200 */
[----:B------:R-:W-:Y:S02]  /*38e0*/  FMNMX.FTZ R5, R6, R5, !PT ;  /* 0x0000000506057209 */ /* 0x000fe40007810000 */
[----:B------:R-:W-:Y:S01]  /*38f0*/  FMNMX.FTZ R16, R21, R8, !PT ;  /* 0x0000000815107209 */ /* 0x000fe20007810000 */
[----:B------:R-:W-:Y:S01]  /*3900*/  LDSM.16.MT88.4 R136, [R172+0x900] ;  /* 0x00090000ac88783b */ /* 0x000fe20000004200 */
[----:B------:R-:W-:Y:S02]  /*3910*/  ISETP.LT.OR P5, PT, R2, 0x19, P5 ;  /* 0x000000190200780c */ /* 0x000fe40002fa1670 */
[----:B------:R-:W-:Y:S02]  /*3920*/  FSEL R8, R23, -INF , !P4 ;  /* 0xff80000017087808 */ /* 0x000fe40006000000 */
[----:B------:R-:W-:-:S02]  /*3930*/  FMNMX.FTZ R5, R26, R5, !PT ;  /* 0x000000051a057209 */ /* 0x000fc40007810000 */
[----:B------:R-:W-:Y:S02]  /*3940*/  ISETP.GT.AND P4, PT, R0, 0x21, P0 ;  /* 0x000000210000780c */ /* 0x000fe40000784270 */
[----:B------:R-:W-:Y:S02]  /*3950*/  FSEL R10, R22, -INF , !P5 ;  /* 0xff800000160a7808 */ /* 0x000fe40006800000 */
[----:B------:R-:W-:Y:S02]  /*3960*/  ISETP.GT.AND P5, PT, R0, 0x20, P0 ;  /* 0x000000200000780c */ /* 0x000fe400007a4270 */
[----:B------:R-:W-:Y:S02]  /*3970*/  FMNMX.FTZ R5, R12, R5, !PT ;  /* 0x000000050c057209 */ /* 0x000fe40007810000 */
[C---:B------:R-:W-:Y:S02]  /*3980*/  ISETP.LT.OR P4, PT, R2.reuse, 0x22, P4 ;  /* 0x000000220200780c */ /* 0x040fe40002781670 */
[----:B------:R-:W-:-:S02]  /*3990*/  ISETP.LT.OR P5, PT, R2, 0x21, P5 ;  /* 0x000000210200780c */ /* 0x000fc40002fa1670 */
[----:B------:R-:W-:Y:S02]  /*39a0*/  FMNMX.FTZ R5, R10, R5, !PT ;  /* 0x000000050a057209 */ /* 0x000fe40007810000 */
[----:B------:R-:W-:Y:S02]  /*39b0*/  FSEL R174, R19, -INF , !P4 ;  /* 0xff80000013ae7808 */ /* 0x000fe40006000000 */
[----:B------:R-:W-:Y:S02]  /*39c0*/  ISETP.GT.AND P4, PT, R0, 0x28, P0 ;  /* 0x000000280000780c */ /* 0x000fe40000784270 */
[----:B------:R-:W-:Y:S02]  /*39d0*/  FMNMX.FTZ R16, R171, R16, !PT ;  /* 0x00000010ab107209 */ /* 0x000fe40007810000 */
[----:B------:R-:W-:Y:S02]  /*39e0*/  FSEL R210, R18, -INF , !P5 ;  /* 0xff80000012d27808 */ /* 0x000fe40006800000 */
[----:B------:R-:W-:-:S02]  /*39f0*/  FMNMX.FTZ R13, R8, R5, !PT ;  /* 0x00000005080d7209 */ /* 0x000fc40007810000 */
[----:B------:R-:W-:Y:S02]  /*3a00*/  ISETP.LT.OR P4, PT, R2, 0x29, P4 ;  /* 0x000000290200780c */ /* 0x000fe40002781670 */
[----:B------:R-:W-:Y:S02]  /*3a10*/  FMNMX.FTZ R16, R165, R16, !PT ;  /* 0x00000010a5107209 */ /* 0x000fe40007810000 */
[----:B------:R-:W-:Y:S02]  /*3a20*/  ISETP.GT.AND P5, PT, R0, 0x29, P0 ;  /* 0x000000290000780c */ /* 0x000fe400007a4270 */
[----:B------:R-:W-:Y:S02]  /*3a30*/  FMNMX.FTZ R13, R210, R13, !PT ;  /* 0x0000000dd20d7209 */ /* 0x000fe40007810000 */
[----:B------:R-:W-:Y:S02]  /*3a40*/  FSEL R206, R66, -INF , !P4 ;  /* 0xff80000042ce7808 */ /* 0x000fe40006000000 */
[----:B------:R-:W-:-:S02]  /*3a50*/  FMNMX.FTZ R16, R163, R16, !PT ;  /* 0x00000010a3107209 */ /* 0x000fc40007810000 */
[----:B------:R-:W-:Y:S02]  /*3a60*/  ISETP.LT.OR P5, PT, R2, 0x2a, P5 ;  /* 0x0000002a0200780c */ /* 0x000fe40002fa1670 */
[----:B------:R-:W-:Y:S02]  /*3a70*/  ISETP.GT.AND P4, PT, R0, 0x30, P0 ;  /* 0x000000300000780c */ /* 0x000fe40000784270 */
[----:B------:R-:W-:Y:S02]  /*3a80*/  FMNMX.FTZ R13, R174, R13, !PT ;  /* 0x0000000dae0d7209 */ /* 0x000fe40007810000 */
[----:B------:R-:W-:Y:S02]  /*3a90*/  FMNMX.FTZ R16, R169, R16, !PT ;  /* 0x00000010a9107209 */ /* 0x000fe40007810000 */
[----:B------:R-:W-:Y:S02]  /*3aa0*/  FSEL R176, R67, -INF , !P5 ;  /* 0xff80000043b07808 */ /* 0x000fe40006800000 */
[----:B------:R-:W-:Y:S01]  /*3ab0*/  ISETP.LT.OR P4, PT, R2, 0x31, P4 ;  /* 0x000000310200780c */ /* 0x000fe20002781670 */
[----:B------:R-:W-:Y:S01]  /*3ac0*/  LDSM.16.MT88.4 R64, [R160+0x2100] ;  /* 0x00210000a040783b */ /* 0x000fe20000004200 */
[----:B------:R-:W-:-:S02]  /*3ad0*/  ISETP.GT.AND P5, PT, R0, 0x31, P0 ;  /* 0x000000310000780c */ /* 0x000fc400007a4270 */
[----:B------:R-:W-:Y:S02]  /*3ae0*/  FMNMX.FTZ R13, R206, R13, !PT ;  /* 0x0000000dce0d7209 */ /* 0x000fe40007810000 */
[----:B------:R-:W-:Y:S02]  /*3af0*/  FMNMX.FTZ R16, R175, R16, !PT ;  /* 0x00000010af107209 */ /* 0x000fe40007810000 */
[----:B------:R-:W-:Y:S02]  /*3b00*/  FSEL R142, R74, -INF , !P4 ;  /* 0xff8000004a8e7808 */ /* 0x000fe40006000000 */
[----:B------:R-:W-:Y:S02]  /*3b10*/  ISETP.LT.OR P5, PT, R2, 0x32, P5 ;  /* 0x000000320200780c */ /* 0x000fe40002fa1670 */
[----:B------:R-:W-:Y:S02]  /*3b20*/  ISETP.GT.AND P4, PT, R0, 0x38, P0 ;  /* 0x000000380000780c */ /* 0x000fe40000784270 */
[----:B------:R-:W-:-:S02]  /*3b30*/  FMNMX.FTZ R13, R176, R13, !PT ;  /* 0x0000000db00d7209 */ /* 0x000fc40007810000 */
[----:B------:R-:W-:Y:S02]  /*3b40*/  FMNMX.FTZ R16, R173, R16, !PT ;  /* 0x00000010ad107209 */ /* 0x000fe40007810000 */
[----:B------:R-:W-:Y:S02]  /*3b50*/  ISETP.GT.AND P0, PT, R0, 0x39, P0 ;  /* 0x000000390000780c */ /* 0x000fe40000704270 */
[----:B------:R-:W-:Y:S02]  /*3b60*/  FSEL R140, R75, -INF , !P5 ;  /* 0xff8000004b8c7808 */ /* 0x000fe40006800000 */
[----:B------:R-:W-:Y:S01]  /*3b70*/  ISETP.LT.OR P4, PT, R2, 0x39, P4 ;  /* 0x000000390200780c */ /* 0x000fe20002781670 */
[----:B------:R-:W-:Y:S01]  /*3b80*/  LDSM.16.MT88.4 R72, [R135+0x4100] ;  /* 0x004100008748783b */ /* 0x000fe20000004200 */
        /* <DEDUP_REMOVED lines=9> */
[----:B------:R-:W-:-:S05]  /*3c20*/  FMNMX.FTZ R13, R168, R13, !PT ;  /* 0x0000000da80d7209 */ /* 0x000fca0007810000 */
[----:B------:R-:W2:Y:S01]  /*3c30*/  SHFL.BFLY PT, R0, R13, 0x2, 0x1f ;  /* 0x0c401f000d007f89 */ /* 0x000ea200000e0000 */
[----:B-1----:R-:W-:-:S03]  /*3c40*/  FMNMX.FTZ R15, R5, R16, !PT ;  /* 0x00000010050f7209 */ /* 0x002fc60007810000 */
[----:B------:R-:W-:Y:S04]  /*3c50*/  LDSM.16.MT88.4 R16, [R134+0x2900] ;  /* 0x002900008610783b */ /* 0x000fe80000004200 */
        /* <DEDUP_REMOVED lines=8> */
[C---:B------:R-:W-:Y:S01]  /*3ce0*/  FMUL.FTZ R167, R0.reuse, c[0x0][0x2d0] ;  /* 0x0000b40000a77a20 */ /* 0x040fe20000410000 */
[----:B------:R-:W-:-:S03]  /*3cf0*/  FSETP.NEU.FTZ.AND P0, PT, R0, -INF , PT ;  /* 0xff8000000000780b */ /* 0x000fc60003f1d000 */
[--C-:B------:R-:W-:Y:S01]  /*3d00*/  FFMA.FTZ R162, R32, c[0x0][0x2d0], -R178.reuse ;  /* 0x0000b40020a27a23 */ /* 0x100fe200000108b2 */
[----:B------:R-:W-:Y:S01]  /*3d10*/  FSEL R167, R167, RZ, P0 ;  /* 0x000000ffa7a77208 */ /* 0x000fe20000000000 */
[--C-:B------:R-:W-:Y:S02]  /*3d20*/  FFMA.FTZ R161, R33, c[0x0][0x2d0], -R178.reuse ;  /* 0x0000b40021a17a23 */ /* 0x100fe400000108b2 */
[--C-:B------:R-:W-:Y:S02]  /*3d30*/  FFMA.FTZ R157, R11, c[0x0][0x2d0], -R178.reuse ;  /* 0x0000b4000b9d7a23 */ /* 0x100fe400000108b2 */
[----:B------:R-:W-:Y:S01]  /*3d40*/  MUFU.EX2 R162, R162 ;  /* 0x000000a200a27308 */ /* 0x000fe20000000800 */
[--C-:B------:R-:W-:Y:S02]  /*3d50*/  FFMA.FTZ R152, R29, c[0x0][0x2d0], -R178.reuse ;  /* 0x0000b4001d987a23 */ /* 0x100fe400000108b2 */
[--C-:B------:R-:W-:Y:S02]  /*3d60*/  FFMA.FTZ R159, R34, c[0x0][0x2d0], -R167.reuse ;  /* 0x0000b400229f7a23 */ /* 0x100fe400000108a7 */
[--C-:B------:R-:W-:Y:S01]  /*3d70*/  FFMA.FTZ R158, R14, c[0x0][0x2d0], -R167.reuse ;  /* 0x0000b4000e9e7a23 */ /* 0x100fe200000108a7 */
[----:B------:R-:W-:Y:S01]  /*3d80*/  LDSM.16.MT88.4 R32, [R134+0x900] ;  /* 0x000900008620783b */ /* 0x000fe20000004200 */
[--C-:B------:R-:W-:Y:S01]  /*3d90*/  FFMA.FTZ R156, R30, c[0x0][0x2d0], -R167.reuse ;  /* 0x0000b4001e9c7a23 */ /* 0x100fe200000108a7 */
[----:B------:R-:W1:Y:S01]  /*3da0*/  MUFU.EX2 R161, R161 ;  /* 0x000000a100a17308 */ /* 0x000e620000000800 */
[----:B------:R-:W-:Y:S01]  /*3db0*/  FFMA.FTZ R153, R6, c[0x0][0x2d0], -R167 ;  /* 0x0000b40006997a23 */ /* 0x000fe200000108a7 */
[----:B------:R-:W-:Y:S01]  /*3dc0*/  LDSM.16.MT88.4 R28, [R160+0x900] ;  /* 0x00090000a01c783b */ /* 0x000fe20000004200 */
[----:B------:R-:W-:-:S02]  /*3dd0*/  FFMA.FTZ R151, R7, c[0x0][0x2d0], -R178 ;  /* 0x0000b40007977a23 */ /* 0x000fc400000108b2 */
[--C-:B------:R-:W-:Y:S01]  /*3de0*/  FFMA.FTZ R155, R9, c[0x0][0x2d0], -R178.reuse ;  /* 0x0000b400099b7a23 */ /* 0x100fe200000108b2 */
[----:B------:R2:W3:Y:S01]  /*3df0*/  LDSM.16.MT88.4 R4, [R3+0x4100] ;  /* 0x004100000304783b */ /* 0x0004e20000004200 */
[--C-:B------:R-:W-:Y:S01]  /*3e00*/  FFMA.FTZ R146, R10, c[0x0][0x2d0], -R167.reuse ;  /* 0x0000b4000a927a23 */ /* 0x100fe200000108a7 */
[----:B------:R-:W-:Y:S01]  /*3e10*/  MUFU.EX2 R157, R157 ;  /* 0x0000009d009d7308 */ /* 0x000fe20000000800 */
[--C-:B------:R-:W-:Y:S02]  /*3e20*/  FFMA.FTZ R150, R25, c[0x0][0x2d0], -R178.reuse ;  /* 0x0000b40019967a23 */ /* 0x100fe400000108b2 */
[--C-:B------:R-:W-:Y:S02]  /*3e30*/  FFMA.FTZ R148, R21, c[0x0][0x2d0], -R178.reuse ;  /* 0x0000b40015947a23 */ /* 0x100fe400000108b2 */
[--C-:B------:R-:W-:Y:S01]  /*3e40*/  FFMA.FTZ R154, R26, c[0x0][0x2d0], -R167.reuse ;  /* 0x0000b4001a9a7a23 */ /* 0x100fe200000108a7 */
[----:B------:R-:W-:Y:S01]  /*3e50*/  LDSM.16.MT88.4 R20, [R135+0x900] ;  /* 0x000900008714783b */ /* 0x000fe20000004200 */
[----:B------:R-:W-:Y:S01]  /*3e60*/  FFMA.FTZ R149, R12, c[0x0][0x2d0], -R167 ;  /* 0x0000b4000c957a23 */ /* 0x000fe200000108a7 */
[----:B------:R-:W4:Y:S01]  /*3e70*/  MUFU.EX2 R152, R152 ;  /* 0x0000009800987308 */ /* 0x000f220000000800 */
[----:B-1----:R-:W-:Y:S01]  /*3e80*/  F2FP.BF16.PACK_AB R96, R161, R162 ;  /* 0x000000a2a160723e */ /* 0x002fe200000010ff */
[----:B------:R-:W-:Y:S01]  /*3e90*/  LDSM.16.MT88.4 R12, [R160+0x2900] ;  /* 0x00290000a00c783b */ /* 0x000fe20000004200 */
[----:B------:R-:W-:-:S02]  /*3ea0*/  FFMA.FTZ R164, R171, c[0x0][0x2d0], -R178 ;  /* 0x0000b400aba47a23 */ /* 0x000fc400000108b2 */
[--C-:B------:R-:W-:Y:S01]  /*3eb0*/  FFMA.FTZ R166, R169, c[0x0][0x2d0], -R178.reuse ;  /* 0x0000b400a9a67a23 */ /* 0x100fe200000108b2 */
[----:B------:R-:W-:Y:S01]  /*3ec0*/  LDSM.16.MT88.4 R24, [R172+0x2900] ;  /* 0x00290000ac18783b */ /* 0x000fe20000004200 */
[--C-:B------:R-:W-:Y:S01]  /*3ed0*/  FFMA.FTZ R165, R165, c[0x0][0x2d0], -R178.reuse ;  /* 0x0000b400a5a57a23 */ /* 0x100fe200000108b2 */
[----:B------:R-:W-:Y:S01]  /*3ee0*/  MUFU.EX2 R159, R159 ;  /* 0x0000009f009f7308 */ /* 0x000fe20000000800 */
[----:B------:R-:W-:Y:S02]  /*3ef0*/  FFMA.FTZ R163, R163, c[0x0][0x2d0], -R178 ;  /* 0x0000b400a3a37a23 */ /* 0x000fe400000108b2 */
[--C-:B------:R-:W-:Y:S02]  /*3f00*/  FFMA.FTZ R169, R210, c[0x0][0x2d0], -R167.reuse ;  /* 0x0000b400d2a97a23 */ /* 0x100fe400000108a7 */
[--C-:B--2---:R-:W-:Y:S02]  /*3f10*/  FFMA.FTZ R3, R8, c[0x0][0x2d0], -R167.reuse ;  /* 0x0000b40008037a23 */ /* 0x104fe400000108a7 */
[----:B------:R-:W1:Y:S01]  /*3f20*/  LDSM.16.MT88.4 R8, [R135+0x2900] ;  /* 0x002900008708783b */ /* 0x000e620000004200 */
[----:B------:R-:W2:Y:S01]  /*3f30*/  MUFU.EX2 R158, R158 ;  /* 0x0000009e009e7308 */ /* 0x000ea20000000800 */
[----:B----4-:R-:W-:Y:S01]  /*3f40*/  F2FP.BF16.PACK_AB R98, R152, R157 ;  /* 0x0000009d9862723e */ /* 0x010fe200000010ff */
        /* <DEDUP_REMOVED lines=8> */
[----:B------:R-:W4:Y:S01]  /*3fd0*/  MUFU.EX2 R153, R153 ;  /* 0x0000009900997308 */ /* 0x000f220000000800 */
[----:B--2---:R-:W-:Y:S01]  /*3fe0*/  F2FP.BF16.PACK_AB R97, R158, R159 ;  /* 0x0000009f9e61723e */ /* 0x004fe200000010ff */
[----:B------:R-:W-:-:S02]  /*3ff0*/  FFMA.FTZ R210, R140, c[0x0][0x2d0], -R167 ;  /* 0x0000b4008cd27a23 */ /* 0x000fc400000108a7 */
[--C-:B------:R-:W-:Y:S02]  /*4000*/  FFMA.FTZ R170, R170, c[0x0][0x2d0], -R167.reuse ;  /* 0x0000b400aaaa7a23 */ /* 0x100fe400000108a7 */
[----:B------:R-:W-:Y:S02]  /*4010*/  FFMA.FTZ R178, R141, c[0x0][0x2d0], -R178 ;  /* 0x0000b4008db27a23 */ /* 0x000fe400000108b2 */
[----:B------:R-:W-:Y:S01]  /*4020*/  MUFU.EX2 R155, R155 ;  /* 0x0000009b009b7308 */ /* 0x000fe20000000800 */
[----:B------:R-:W-:Y:S01]  /*4030*/  FFMA.FTZ R167, R168, c[0x0][0x2d0], -R167 ;  /* 0x0000b400a8a77a23 */ /* 0x000fe200000108a7 */
[----:B------:R-:W-:Y:S01]  /*4040*/  LDSM.16.MT88.4 R140, [R172+0x3900] ;  /* 0x00390000ac8c783b */ /* 0x000fe20000004200 */
[----:B------:R-:W-:Y:S02]  /*4050*/  FADD.FTZ R162, R162, R161 ;  /* 0x000000a1a2a27221 */ /* 0x000fe40000010000 */
[----:B------:R-:W-:Y:S02]  /*4060*/  FADD.FTZ R159, R159, R158 ;  /* 0x0000009e9f9f7221 */ /* 0x000fe40000010000 */
[----:B------:R-:W-:Y:S01]  /*4070*/  FADD.FTZ R157, R157, R162 ;  /* 0x000000a29d9d7221 */ /* 0x000fe20000010000 */
[----:B----4-:R-:W-:Y:S01]  /*4080*/  F2FP.BF16.PACK_AB R99, R153, R156 ;  /* 0x0000009c9963723e */ /* 0x010fe200000010ff */
[----:B------:R-:W2:Y:S01]  /*4090*/  MUFU.EX2 R150, R150 ;  /* 0x0000009600967308 */ /* 0x000ea20000000800 */
[----:B------:R-:W-:-:S02]  /*40a0*/  FADD.FTZ R156, R156, R159 ;  /* 0x0000009f9c9c7221 */ /* 0x000fc40000010000 */
        /* <DEDUP_REMOVED lines=151> */
[----:B------:R-:W-:Y:S01]  /*4a20*/  FADD.FTZ R177, R210, R177 ;  /* 0x000000b1d2b17221 */ /* 0x000fe20000010000 */
[----:B------:R-:W-:Y:S01]  /*4a30*/  IADD3 R210, R132, -0x2, RZ ;  /* 0xfffffffe84d27810 */ /* 0x000fe20007ffe0ff */
        /* <DEDUP_REMOVED lines=65> */
.L_x_4050:
[----:B------:R-:W-:-:S13]  /*4e50*/  ISETP.NE.AND P0, PT, R133, c[0x0][0x32c], PT ;  /* 0x0000cb0085007a0c */ /* 0x000fda0003f05270 */
[----:B------:R-:W-:-:S05]  /*4e60*/  @P0 IMAD.HI.U32 R5, R3, c[0x0][0x330], RZ ;  /* 0x0000cc0003050a27 */ /* 0x000fca00078e00ff */
[----:B------:R-:W-:Y:S02]  /*4e70*/  @P0 SHF.R.U32.HI R3, RZ, c[0x0][0x334], R5 ;  /* 0x0000cd00ff030a19 */ /* 0x000fe40000011605 */
.L_x_4051:
[----:B------:R-:W-:-:S05]  /*4e80*/  MOV R6, c[0x0][0x32c] ;  /* 0x0000cb0000067a02 */ /* 0x000fca0000000f00 */
[----:B------:R-:W-:-:S05]  /*4e90*/  IMAD R3, R3, R6, c[0x0][0x32c] ;  /* 0x0000cb0003037624 */ /* 0x000fca00078e0206 */
[----:B------:R-:W-:-:S04]  /*4ea0*/  IMNMX R4, R4, R3, PT ;  /* 0x0000000304047217 */ /* 0x000fc80003800200 */
.L_x_4049:
        /* <DEDUP_REMOVED lines=26> */
.L_x_4061:
[----:B------:R-:W-:Y:S04]  /*5050*/  DEPBAR.LE SB0, 0x2 ;  /* 0x000080800000791a */ /* 0x000fe80000000000 */
[----:B------:R-:W-:Y:S01]  /*5060*/  BAR.SYNC.DEFER_BLOCKING 0x0 ;  /* 0x0000000000007b1d */ /* 0x000fe20000010000 */
[----:B------:R-:W-:Y:S01]  /*5070*/  UIMAD UR4, UR5, 0x6000, URZ ;  /* 0x00006000050478a4 */ /* 0x000fe2000f8e023f */
[----:B------:R-:W-:Y:S01]  /*5080*/  ISETP.GE.AND P6, PT, R189, R210, PT ;  /* 0x000000d2bd00720c */ /* 0x000fe20003fc6270 */
[----:B------:R-:W-:Y:S02]  /*5090*/  UIADD3 UR12, UR7, 0x1, URZ ;  /* 0x00000001070c7890 */ /* 0x000fe4000fffe03f */
[----:B------:R-:W-:Y:S02]  /*50a0*/  UISETP.GE.AND UP0, UPT, UR7, 0x1, UPT ;  /* 0x000000010700788c */ /* 0x000fe4000bf06270 */
[----:B------:R-:W-:Y:S05]  /*50b0*/  IADD3 R187, R184, UR4, RZ ;  /* 0x00000004b8bb7c10 */ /* 0x000fea000fffe0ff */
[C-C-:B------:R-:W-:Y:S02]  /*50c0*/  IMAD.IADD R133, R185.reuse, 0x1, R187.reuse ;  /* 0x00000001b9857824 */ /* 0x140fe400078e02bb */
[C---:B------:R-:W-:Y:S01]  /*50d0*/  IMAD.IADD R0, R188.reuse, 0x1, R187 ;  /* 0x00000001bc007824 */ /* 0x040fe200078e02bb */
[----:B------:R-:W-:Y:S01]  /*50e0*/  IADD3 R187, R185, R187, R188 ;  /* 0x000000bbb9bb7210 */ /* 0x000fe20007ffe0bc */
[----:B------:R-:W-:Y:S01]  /*50f0*/  IMAD.IADD R2, R188, 0x1, R133 ;  /* 0x00000001bc027824 */ /* 0x000fe200078e0285 */
[----:B------:R-:W-:Y:S04]  /*5100*/  @!P6 IADD3 R220, R210, -0x1, RZ ;  /* 0xffffffffd2dce810 */ /* 0x000fe80007ffe0ff */
[----:B------:R-:W-:Y:S01]  /*5110*/  @!P6 SHF.R.S32.HI R223, RZ, 0x1f, R220 ;  /* 0x0000001fffdfe819 */ /* 0x000fe200000114dc */
[----:B------:R-:W-:Y:S04]  /*5120*/  LDSM.16.M88.4 R136, [R186] ;  /* 0x00000000ba88783b */ /* 0x000fe80000000200 */
[----:B------:R-:W-:Y:S01]  /*5130*/  @!P6 IMAD R223, R223, c[0x0][0x208], RZ ;  /* 0x00008200dfdfea24 */ /* 0x000fe200078e02ff */
[----:B------:R-:W1:Y:S03]  /*5140*/  LDSM.16.M88.4 R140, [R184+UR4+0xc100] ;  /* 0x00c10004b88c783b */ /* 0x000e660008000200 */
[C---:B------:R-:W-:Y:S02]  /*5150*/  @!P6 IMAD R223, R220.reuse, c[0x0][0x20c], R223 ;  /* 0x00008300dcdfea24 */ /* 0x040fe400078e02df */
[----:B------:R-:W-:Y:S01]  /*5160*/  @!P6 IMAD.WIDE.U32 R220, R220, c[0x0][0x208], RZ ;  /* 0x00008200dcdcea25 */ /* 0x000fe200078e00ff */
[----:B------:R-:W2:Y:S03]  /*5170*/  LDSM.16.M88.4 R144, [R184+UR4+0xc900] ;  /* 0x00c90004b890783b */ /* 0x000ea60008000200 */
[----:B------:R-:W-:Y:S02]  /*5180*/  @!P6 IMAD.IADD R222, R221, 0x1, R223 ;  /* 0x00000001dddee824 */ /* 0x000fe400078e02df */
[C---:B------:R-:W-:Y:S01]  /*5190*/  @!P6 IMAD.SHL.U32 R223, R220.reuse, 0x40, RZ ;  /* 0x00000040dcdfe824 */ /* 0x040fe200078e00ff */
[----:B------:R-:W3:Y:S02]  /*51a0*/  LDSM.16.M88.4 R148, [R184+UR4+0xd100] ;  /* 0x00d10004b894783b */ /* 0x000ee40008000200 */
[----:B------:R-:W-:Y:S02]  /*51b0*/  @!P6 SHF.L.U64.HI R222, R220, 0x6, R222 ;  /* 0x00000006dcdee819 */ /* 0x000fe400000102de */
[C---:B------:R-:W-:Y:S01]  /*51c0*/  @!P6 IADD3 R220, P5, R223.reuse, R196, RZ ;  /* 0x000000c4dfdce210 */ /* 0x040fe20007fbe0ff */
[----:B------:R-:W4:Y:S01]  /*51d0*/  LDSM.16.M88.4 R152, [R184+UR4+0xd900] ;  /* 0x00d90004b898783b */ /* 0x000f220008000200 */
[C---:B------:R-:W-:Y:S02]  /*51e0*/  @!P6 IADD3 R224, P0, R223.reuse, R216, RZ ;  /* 0x000000d8dfe0e210 */ /* 0x040fe40007f1e0ff */
[----:B------:R-:W-:Y:S01]  /*51f0*/  @!P6 IADD3 R221, P4, R223, R218, RZ ;  /* 0x000000dadfdde210 */ /* 0x000fe20007f9e0ff */
[----:B------:R-:W-:Y:S01]  /*5200*/  @!P6 IMAD.X R225, R222, 0x1, R201, P5 ;  /* 0x00000001dee1e824 */ /* 0x000fe200028e06c9 */
[----:B------:R-:W-:Y:S01]  /*5210*/  LDSM.16.M88.4 R156, [R133+0xc100] ;  /* 0x00c10000859c783b */ /* 0x000fe20000000200 */
[----:B------:R-:W-:Y:S01]  /*5220*/  @!P6 LEA R230, P5, R220, c[0x0][0x1f8], 0x1 ;  /* 0x00007e00dce6ea11 */ /* 0x000fe200078a08ff */
[----:B------:R-:W-:Y:S01]  /*5230*/  @!P6 IMAD.X R227, R222, 0x1, R215, P0 ;  /* 0x00000001dee3e824 */ /* 0x000fe200000e06d7 */
[----:B------:R-:W-:Y:S01]  /*5240*/  @!P6 LEA R226, P0, R224, c[0x0][0x1f8], 0x1 ;  /* 0x00007e00e0e2ea11 */ /* 0x000fe200078008ff */
[----:B------:R-:W-:Y:S01]  /*5250*/  @!P6 IMAD.X R232, R222, 0x1, R217, P4 ;  /* 0x00000001dee8e824 */ /* 0x000fe200020e06d9 */
[----:B------:R-:W-:Y:S01]  /*5260*/  LDSM.16.M88.4 R160, [R133+0xd100] ;  /* 0x00d1000085a0783b */ /* 0x000fe20000000200 */
[----:B------:R-:W-:Y:S01]  /*5270*/  @!P6 LEA.HI.X R231, R220, c[0x0][0x1fc], R225, 0x1, P5 ;  /* 0x00007f00dce7ea11 */ /* 0x000fe200028f0ce1 */
[----:B------:R-:W-:Y:S01]  /*5280*/  IMAD.U32 R220, RZ, RZ, UR7 ;  /* 0x00000007ffdc7e24 */ /* 0x000fe2000f8e00ff */
[C---:B------:R-:W-:Y:S01]  /*5290*/  @!P6 LEA R228, P4, R221.reuse, c[0x0][0x1f8], 0x1 ;  /* 0x00007e00dde4ea11 */ /* 0x040fe200078808ff */
[----:B------:R-:W-:Y:S01]  /*52a0*/  USEL UR7, UR12, URZ, !UP0 ;  /* 0x0000003f0c077287 */ /* 0x000fe2000c000000 */
[----:B------:R-:W-:Y:S01]  /*52b0*/  LDSM.16.M88.4 R164, [R133+0xd900] ;  /* 0x00d9000085a4783b */ /* 0x000fe20000000200 */
[----:B------:R-:W-:Y:S01]  /*52c0*/  @!P6 IMAD R220, R220, 0x6000, R205 ;  /* 0x00006000dcdce824 */ /* 0x000fe200078e02cd */
[----:B------:R-:W-:Y:S02]  /*52d0*/  @!P6 LEA.HI.X R227, R224, c[0x0][0x1fc], R227, 0x1, P0 ;  /* 0x00007f00e0e3ea11 */ /* 0x000fe400000f0ce3 */
[----:B------:R-:W-:Y:S02]  /*52e0*/  @!P6 LEA.HI.X R229, R221, c[0x0][0x1fc], R232, 0x1, P4 ;  /* 0x00007f00dde5ea11 */ /* 0x000fe400020f0ce8 */
[----:B------:R-:W-:Y:S01]  /*52f0*/  @!P6 IADD3 R223, P0, R191, R223, RZ ;  /* 0x000000dfbfdfe210 */ /* 0x000fe20007f1e0ff */
[C---:B-1----:R-:W-:Y:S03]  /*5300*/  HMMA.16816.F32.BF16 R4, R136.reuse, R140, RZ ;  /* 0x0000008c8804723c */ /* 0x042fe600000418ff */
[C---:B------:R-:W-:Y:S01]  /*5310*/  @!P6 IADD3 R225, P5, R223.reuse, R196, RZ ;  /* 0x000000c4dfe1e210 */ /* 0x040fe20007fbe0ff */
[----:B------:R-:W-:Y:S01]  /*5320*/  @!P6 IMAD.X R222, R190, 0x1, R222, P0 ;  /* 0x00000001bedee824 */ /* 0x000fe200000e06de */
[C---:B------:R-:W-:Y:S02]  /*5330*/  @!P6 IADD3 R221, P4, R223.reuse, R218, RZ ;  /* 0x000000dadfdde210 */ /* 0x040fe40007f9e0ff */
[----:B------:R-:W-:Y:S01]  /*5340*/  @!P6 IADD3 R236, P0, R223, R216, RZ ;  /* 0x000000d8dfece210 */ /* 0x000fe20007f1e0ff */
[C---:B------:R-:W-:Y:S01]  /*5350*/  HMMA.16816.F32.BF16 R8, R136.reuse, R142, RZ ;  /* 0x0000008e8808723c */ /* 0x040fe200000418ff */
[----:B------:R-:W1:Y:S03]  /*5360*/  LDSM.16.M88.4 R140, [R182] ;  /* 0x00000000b68c783b */ /* 0x000e660000000200 */
[C---:B------:R-:W-:Y:S01]  /*5370*/  @!P6 IMAD.X R238, R222.reuse, 0x1, R201, P5 ;  /* 0x00000001deeee824 */ /* 0x040fe200028e06c9 */
[----:B------:R-:W-:Y:S01]  /*5380*/  @!P6 LEA R232, P5, R225, c[0x0][0x1f8], 0x1 ;  /* 0x00007e00e1e8ea11 */ /* 0x000fe200078a08ff */
[C---:B------:R-:W-:Y:S01]  /*5390*/  @!P6 IMAD.X R234, R222.reuse, 0x1, R217, P4 ;  /* 0x00000001deeae824 */ /* 0x040fe200020e06d9 */
[----:B------:R-:W-:Y:S01]  /*53a0*/  @!P6 LEA R224, P4, R221, c[0x0][0x1f8], 0x1 ;  /* 0x00007e00dde0ea11 */ /* 0x000fe200078808ff */
[C---:B--2---:R-:W-:Y:S01]  /*53b0*/  HMMA.16816.F32.BF16 R12, R136.reuse, R144, RZ ;  /* 0x00000090880c723c */ /* 0x044fe200000418ff */
[----:B------:R-:W-:Y:S03]  /*53c0*/  @!P6 LEA.HI.X R233, R225, c[0x0][0x1fc], R238, 0x1, P5 ;  /* 0x00007f00e1e9ea11 */ /* 0x000fe600028f0cee */
[----:B------:R-:W-:Y:S01]  /*53d0*/  @!P6 LEA.HI.X R225, R221, c[0x0][0x1fc], R234, 0x1, P4 ;  /* 0x00007f00dde1ea11 */ /* 0x000fe200020f0cea */
[----:B------:R-:W-:Y:S01]  /*53e0*/  @!P6 IMAD.X R223, R222, 0x1, R215, P0 ;  /* 0x00000001dedfe824 */ /* 0x000fe200000e06d7 */
[----:B------:R-:W-:Y:S01]  /*53f0*/  @!P6 LEA R222, P0, R236, c[0x0][0x1f8], 0x1 ;  /* 0x00007e00ecdeea11 */ /* 0x000fe200078008ff */
[----:B------:R-:W-:Y:S01]  /*5400*/  IMAD.SHL.U32 R221, R210, 0x40, RZ ;  /* 0x00000040d2dd7824 */ /* 0x000fe200078e00ff */
[C---:B------:R-:W-:Y:S01]  /*5410*/  HMMA.16816.F32.BF16 R16, R136.reuse, R146, RZ ;  /* 0x000000928810723c */ /* 0x040fe200000418ff */
[----:B------:R-:W2:Y:S03]  /*5420*/  LDSM.16.M88.4 R144, [R133+0xc900] ;  /* 0x00c900008590783b */ /* 0x000ea60000000200 */
[----:B------:R-:W-:Y:S02]  /*5430*/  @!P6 LEA.HI.X R223, R236, c[0x0][0x1fc], R223, 0x1, P0 ;  /* 0x00007f00ecdfea11 */ /* 0x000fe400000f0cdf */
[----:B------:R-:W-:Y:S01]  /*5440*/  @!PT LDS RZ, [RZ] ;  /* 0x00000000fffff984 */ /* 0x000fe20000000800 */
[----:B------:R-:W-:Y:S01]  /*5450*/  @!PT LDS RZ, [RZ] ;  /* 0x00000000fffff984 */ /* 0x000fe20000000800 */
[----:B------:R-:W-:Y:S01]  /*5460*/  @!PT LDS RZ, [RZ] ;  /* 0x00000000fffff984 */ /* 0x000fe20000000800 */
[----:B------:R5:W-:Y:S01]  /*5470*/  @!P6 LDGSTS.E.BYPASS.LTC128B.128 [R220], [R230.64], !P3 ;  /* 0x00000000e6dcefae */ /* 0x000be2000d901d4a */
[----:B------:R-:W-:Y:S01]  /*5480*/  PLOP3.LUT P0, PT, PT, PT, UP2, 0x80, 0x0 ;  /* 0x000000000000781c */ /* 0x000fe20003f0f028 */
[C---:B---3--:R-:W-:Y:S03]  /*5490*/  HMMA.16816.F32.BF16 R20, R136.reuse, R148, RZ ;  /* 0x000000948814723c */ /* 0x048fe600000418ff */
[----:B------:R5:W-:Y:S05]  /*54a0*/  @!P6 LDGSTS.E.BYPASS.LTC128B.128 [R220+0x2000], [R228.64], !P2 ;  /* 0x02000000e4dcefae */ /* 0x000bea000d101d4a */
[C---:B------:R-:W-:Y:S01]  /*54b0*/  HMMA.16816.F32.BF16 R24, R136.reuse, R150, RZ ;  /* 0x000000968818723c */ /* 0x040fe200000418ff */
[----:B------:R5:W-:Y:S05]  /*54c0*/  @!P6 LDGSTS.E.BYPASS.LTC128B.128 [R220+0x4000], [R226.64], !P1 ;  /* 0x04000000e2dcefae */ /* 0x000bea000c901d4a */
[----:B------:R5:W-:Y:S02]  /*54d0*/  @!P6 LDGSTS.E.BYPASS.LTC128B.128 [R220+0x1000], [R232.64], !P3 ;  /* 0x01000000e8dcefae */ /* 0x000be4000d901d4a */
[C---:B----4-:R-:W-:Y:S03]  /*54e0*/  HMMA.16816.F32.BF16 R28, R136.reuse, R152, RZ ;  /* 0x00000098881c723c */ /* 0x050fe600000418ff */
[----:B------:R5:W-:Y:S05]  /*54f0*/  @!P6 LDGSTS.E.BYPASS.LTC128B.128 [R220+0x3000], [R224.64], !P2 ;  /* 0x03000000e0dcefae */ /* 0x000bea000d101d4a */
[----:B------:R-:W-:Y:S01]  /*5500*/  HMMA.16816.F32.BF16 R32, R136, R154, RZ ;  /* 0x0000009a8820723c */ /* 0x000fe200000418ff */
[----:B------:R5:W-:Y:S05]  /*5510*/  @!P6 LDGSTS.E.BYPASS.LTC128B.128 [R220+0x5000], [R222.64], !P1 ;  /* 0x05000000dedcefae */ /* 0x000bea000c901d4a */
[----:B------:R-:W-:Y:S02]  /*5520*/  LDSM.16.M88.4 R148, [R181] ;  /* 0x00000000b594783b */ /* 0x000fe40000000200 */
[C---:B-1----:R-:W-:Y:S03]  /*5530*/  HMMA.16816.F32.BF16 R4, R140.reuse, R156, R4 ;  /* 0x0000009c8c04723c */ /* 0x042fe60000041804 */
[----:B------:R-:W1:Y:S05]  /*5540*/  LDSM.16.M88.4 R168, [R0+0xc100] ;  /* 0x00c1000000a8783b */ /* 0x000e6a0000000200 */
[C---:B------:R-:W-:Y:S01]  /*5550*/  HMMA.16816.F32.BF16 R8, R140.reuse, R158, R8 ;  /* 0x0000009e8c08723c */ /* 0x040fe20000041808 */
[----:B------:R-:W-:Y:S05]  /*5560*/  LDSM.16.M88.4 R136, [R0+0xc900] ;  /* 0x00c900000088783b */ /* 0x000fea0000000200 */
[----:B------:R-:W-:Y:S02]  /*5570*/  LDSM.16.M88.4 R152, [R0+0xd100] ;  /* 0x00d100000098783b */ /* 0x000fe40000000200 */
[C---:B--2---:R-:W-:Y:S03]  /*5580*/  HMMA.16816.F32.BF16 R12, R140.reuse, R144, R12 ;  /* 0x000000908c0c723c */ /* 0x044fe6000004180c */
[----:B------:R-:W-:Y:S01]  /*5590*/  LDSM.16.M88.4 R156, [R180] ;  /* 0x00000000b49c783b */ /* 0x000fe20000000200 */
[----:B-----5:R-:W-:Y:S01]  /*55a0*/  IMAD.MOV.U32 R220, RZ, RZ, R195 ;  /* 0x000000ffffdc7224 */ /* 0x020fe200078e00c3 */
[----:B------:R-:W-:Y:S01]  /*55b0*/  IADD3 R222, -R204, 0x1, -R221 ;  /* 0x00000001ccde7810 */ /* 0x000fe20007ffe9dd */
[----:B------:R-:W-:Y:S01]  /*55c0*/  @P0 IMAD.MOV.U32 R220, RZ, RZ, R209 ;  /* 0x000000ffffdc0224 */ /* 0x000fe200078e00d1 */
[----:B------:R-:W-:Y:S01]  /*55d0*/  PLOP3.LUT P0, PT, PT, PT, UP1, 0x40, 0x0 ;  /* 0x000000000000781c */ /* 0x000fe20003f0e818 */
[C---:B------:R-:W-:Y:S01]  /*55e0*/  HMMA.16816.F32.BF16 R16, R140.reuse, R146, R16 ;  /* 0x000000928c10723c */ /* 0x040fe20000041810 */
[----:B------:R-:W-:Y:S03]  /*55f0*/  LDSM.16.M88.4 R144, [R0+0xd900] ;  /* 0x00d900000090783b */ /* 0x000fe60000000200 */
[----:B------:R-:W-:Y:S02]  /*5600*/  IADD3 R222, R222, c[0x0][0x1d0], RZ ;  /* 0x00007400dede7a10 */ /* 0x000fe40007ffe0ff */
[----:B------:R-:W-:Y:S02]  /*5610*/  LDSM.16.M88.4 R172, [R2+0xc100] ;  /* 0x00c1000002ac783b */ /* 0x000fe40000000200 */
[C---:B------:R-:W-:Y:S03]  /*5620*/  HMMA.16816.F32.BF16 R20, R140.reuse, R160, R20 ;  /* 0x000000a08c14723c */ /* 0x040fe60000041814 */
[----:B------:R-:W-:Y:S01]  /*5630*/  LDSM.16.M88.4 R176, [R2+0xc900] ;  /* 0x00c9000002b0783b */ /* 0x000fe20000000200 */
[----:B------:R-:W-:Y:S04]  /*5640*/  IADD3 R222, R222, -c[0x0][0x168], RZ ;  /* 0x80005a00dede7a10 */ /* 0x000fe80007ffe0ff */
[C---:B------:R-:W-:Y:S01]  /*5650*/  HMMA.16816.F32.BF16 R24, R140.reuse, R162, R24 ;  /* 0x000000a28c18723c */ /* 0x040fe20000041818 */
[----:B------:R-:W-:Y:S03]  /*5660*/  LDSM.16.M88.4 R160, [R184+UR4+0xf100] ;  /* 0x00f10004b8a0783b */ /* 0x000fe60008000200 */
[C---:B------:R-:W-:Y:S02]  /*5670*/  IADD3 R223, R222.reuse, c[0x0][0x328], RZ ;  /* 0x0000ca00dedf7a10 */ /* 0x040fe40007ffe0ff */
[----:B------:R-:W0:Y:S01]  /*5680*/  LDGDEPBAR ;  /* 0x00000000000079af */ /* 0x000e220000000000 */
[----:B------:R-:W-:Y:S01]  /*5690*/  IADD3 R222, R222, UR6, RZ ;  /* 0x00000006dede7c10 */ /* 0x000fe2000fffe0ff */
[C---:B------:R-:W-:Y:S03]  /*56a0*/  HMMA.16816.F32.BF16 R28, R140.reuse, R164, R28 ;  /* 0x000000a48c1c723c */ /* 0x040fe6000004181c */
[----:B------:R-:W2:Y:S05]  /*56b0*/  SHFL.IDX PT, R226, R220, RZ, 0x1c1f ;  /* 0x001c1fffdce27589 */ /* 0x000eaa00000e0000 */
[----:B------:R-:W-:Y:S01]  /*56c0*/  HMMA.16816.F32.BF16 R32, R140, R166, R32 ;  /* 0x000000a68c20723c */ /* 0x000fe20000041820 */
[----:B------:R-:W3:Y:S05]  /*56d0*/  LDSM.16.M88.4 R140, [R2+0xd100] ;  /* 0x00d10000028c783b */ /* 0x000eea0000000200 */
[----:B------:R-:W-:Y:S02]  /*56e0*/  LDSM.16.M88.4 R164, [R184+UR4+0xf900] ;  /* 0x00f90004b8a4783b */ /* 0x000fe40008000200 */
[C---:B-1----:R-:W-:Y:S08]  /*56f0*/  HMMA.16816.F32.BF16 R4, R148.reuse, R168, R4 ;  /* 0x000000a89404723c */ /* 0x042ff00000041804 */
[C---:B------:R-:W-:Y:S01]  /*5700*/  HMMA.16816.F32.BF16 R8, R148.reuse, R170, R8 ;  /* 0x000000aa9408723c */ /* 0x040fe20000041808 */
[----:B------:R-:W-:Y:S03]  /*5710*/  LDSM.16.M88.4 R168, [R133+0xe100] ;  /* 0x00e1000085a8783b */ /* 0x000fe60000000200 */
[--C-:B--2---:R-:W-:Y:S02]  /*5720*/  IMAD.IADD R225, R223, 0x1, R226.reuse ;  /* 0x00000001dfe17824 */ /* 0x104fe400078e02e2 */
[----:B------:R-:W-:Y:S02]  /*5730*/  IMAD.IADD R224, R222, 0x1, R226 ;  /* 0x00000001dee07824 */ /* 0x000fe400078e02e2 */
[C---:B------:R-:W-:Y:S08]  /*5740*/  HMMA.16816.F32.BF16 R12, R148.reuse, R136, R12 ;  /* 0x00000088940c723c */ /* 0x040ff0000004180c */
[C---:B------:R-:W-:Y:S01]  /*5750*/  HMMA.16816.F32.BF16 R16, R148.reuse, R138, R16 ;  /* 0x0000008a9410723c */ /* 0x040fe20000041810 */
[----:B------:R-:W1:Y:S07]  /*5760*/  LDSM.16.M88.4 R136, [R2+0xd900] ;  /* 0x00d900000288783b */ /* 0x000e6e0000000200 */
[C---:B------:R-:W-:Y:S08]  /*5770*/  HMMA.16816.F32.BF16 R20, R148.reuse, R152, R20 ;  /* 0x000000989414723c */ /* 0x040ff00000041814 */
[C---:B------:R-:W-:Y:S01]  /*5780*/  HMMA.16816.F32.BF16 R24, R148.reuse, R154, R24 ;  /* 0x0000009a9418723c */ /* 0x040fe20000041818 */
[----:B------:R-:W-:Y:S07]  /*5790*/  LDSM.16.M88.4 R152, [R184+UR4+0xe900] ;  /* 0x00e90004b898783b */ /* 0x000fee0008000200 */
[C---:B------:R-:W-:Y:S08]  /*57a0*/  HMMA.16816.F32.BF16 R28, R148.reuse, R144, R28 ;  /* 0x00000090941c723c */ /* 0x040ff0000004181c */
[----:B------:R-:W-:Y:S01]  /*57b0*/  HMMA.16816.F32.BF16 R32, R148, R146, R32 ;  /* 0x000000929420723c */ /* 0x000fe20000041820 */
[----:B------:R-:W-:Y:S05]  /*57c0*/  LDSM.16.M88.4 R144, [R186+0x4000] ;  /* 0x00400000ba90783b */ /* 0x000fea0000000200 */
[----:B------:R-:W2:Y:S02]  /*57d0*/  LDSM.16.M88.4 R148, [R184+UR4+0xe100] ;  /* 0x00e10004b894783b */ /* 0x000ea40008000200 */
[C---:B------:R-:W-:Y:S08]  /*57e0*/  HMMA.16816.F32.BF16 R4, R156.reuse, R172, R4 ;  /* 0x000000ac9c04723c */ /* 0x040ff00000041804 */
[C---:B------:R-:W-:Y:S01]  /*57f0*/  HMMA.16816.F32.BF16 R8, R156.reuse, R174, R8 ;  /* 0x000000ae9c08723c */ /* 0x040fe20000041808 */
[----:B------:R-:W-:Y:S07]  /*5800*/  LDSM.16.M88.4 R172, [R182+0x8000] ;  /* 0x00800000b6ac783b */ /* 0x000fee0000000200 */
[C---:B------:R-:W-:Y:S08]  /*5810*/  HMMA.16816.F32.BF16 R12, R156.reuse, R176, R12 ;  /* 0x000000b09c0c723c */ /* 0x040ff0000004180c */
[C---:B------:R-:W-:Y:S01]  /*5820*/  HMMA.16816.F32.BF16 R16, R156.reuse, R178, R16 ;  /* 0x000000b29c10723c */ /* 0x040fe20000041810 */
[----:B------:R-:W-:Y:S07]  /*5830*/  LDSM.16.M88.4 R176, [R133+0x10100] ;  /* 0x0101000085b0783b */ /* 0x000fee0000000200 */
[C---:B---3--:R-:W-:Y:S08]  /*5840*/  HMMA.16816.F32.BF16 R20, R156.reuse, R140, R20 ;  /* 0x0000008c9c14723c */ /* 0x048ff00000041814 */
[C---:B------:R-:W-:Y:S01]  /*5850*/  HMMA.16816.F32.BF16 R24, R156.reuse, R142, R24 ;  /* 0x0000008e9c18723c */ /* 0x040fe20000041818 */
[----:B------:R-:W3:Y:S07]  /*5860*/  LDSM.16.M88.4 R140, [R182+0x4000] ;  /* 0x00400000b68c783b */ /* 0x000eee0000000200 */
[C---:B-1----:R-:W-:Y:S08]  /*5870*/  HMMA.16816.F32.BF16 R28, R156.reuse, R136, R28 ;  /* 0x000000889c1c723c */ /* 0x042ff0000004181c */
[----:B------:R-:W-:Y:S01]  /*5880*/  HMMA.16816.F32.BF16 R32, R156, R138, R32 ;  /* 0x0000008a9c20723c */ /* 0x000fe20000041820 */
[----:B------:R-:W1:Y:S05]  /*5890*/  LDSM.16.M88.4 R136, [R133+0xe900] ;  /* 0x00e900008588783b */ /* 0x000e6a0000000200 */
[----:B------:R-:W-:Y:S02]  /*58a0*/  LDSM.16.M88.4 R156, [R133+0xf900] ;  /* 0x00f90000859c783b */ /* 0x000fe40000000200 */
        /* <DEDUP_REMOVED lines=12> */
[----:B------:R-:W5:Y:S02]  /*5970*/  LDSM.16.M88.4 R164, [R0+0xf100] ;  /* 0x00f1000000a4783b */ /* 0x000f640000000200 */
[C---:B---3--:R-:W-:Y:S08]  /*5980*/  HMMA.16816.F32.BF16 R4, R140.reuse, R168, R4 ;  /* 0x000000a88c04723c */ /* 0x048ff00000041804 */
        /* <DEDUP_REMOVED lines=15> */
[C---:B------:R-:W-:Y:S08]  /*5a80*/  HMMA.16816.F32.BF16 R12, R144.reuse, R160, R12 ;  /* 0x000000a0900c723c */ /* 0x040ff0000004180c */
[C---:B------:R-:W-:Y:S01]  /*5a90*/  HMMA.16816.F32.BF16 R16, R144.reuse, R162, R16 ;  /* 0x000000a29010723c */ /* 0x040fe20000041810 */
[----:B------:R-:W-:Y:S07]  /*5aa0*/  LDSM.16.M88.4 R160, [R184+UR4+0x10100] ;  /* 0x01010004b8a0783b */ /* 0x000fee0008000200 */
[C---:B-----5:R-:W-:Y:S08]  /*5ab0*/  HMMA.16816.F32.BF16 R20, R144.reuse, R164, R20 ;  /* 0x000000a49014723c */ /* 0x060ff00000041814 */
[C---:B------:R-:W-:Y:S01]  /*5ac0*/  HMMA.16816.F32.BF16 R24, R144.reuse, R166, R24 ;  /* 0x000000a69018723c */ /* 0x040fe20000041818 */
[----:B------:R-:W-:Y:S07]  /*5ad0*/  LDSM.16.M88.4 R164, [R184+UR4+0x10900] ;  /* 0x01090004b8a4783b */ /* 0x000fee0008000200 */
[C---:B---3--:R-:W-:Y:S08]  /*5ae0*/  HMMA.16816.F32.BF16 R28, R144.reuse, R168, R28 ;  /* 0x000000a8901c723c */ /* 0x048ff0000004181c */
[----:B------:R-:W-:Y:S01]  /*5af0*/  HMMA.16816.F32.BF16 R32, R144, R170, R32 ;  /* 0x000000aa9020723c */ /* 0x000fe20000041820 */
[----:B------:R-:W3:Y:S05]  /*5b00*/  LDSM.16.M88.4 R144, [R187+0xf900] ;  /* 0x00f90000bb90783b */ /* 0x000eea0000000200 */
[----:B------:R-:W-:Y:S02]  /*5b10*/  LDSM.16.M88.4 R168, [R184+UR4+0x11900] ;  /* 0x01190004b8a8783b */ /* 0x000fe40008000200 */
[C---:B-1----:R-:W-:Y:S08]  /*5b20*/  HMMA.16816.F32.BF16 R4, R136.reuse, R148, R4 ;  /* 0x000000948804723c */ /* 0x042ff00000041804 */
[C---:B------:R-:W-:Y:S01]  /*5b30*/  HMMA.16816.F32.BF16 R8, R136.reuse, R150, R8 ;  /* 0x000000968808723c */ /* 0x040fe20000041808 */
[----:B------:R-:W1:Y:S07]  /*5b40*/  LDSM.16.M88.4 R148, [R184+UR4+0x11100] ;  /* 0x01110004b894783b */ /* 0x000e6e0008000200 */
[C---:B--2---:R-:W-:Y:S08]  /*5b50*/  HMMA.16816.F32.BF16 R12, R136.reuse, R140, R12 ;  /* 0x0000008c880c723c */ /* 0x044ff0000004180c */
[C---:B------:R-:W-:Y:S01]  /*5b60*/  HMMA.16816.F32.BF16 R16, R136.reuse, R142, R16 ;  /* 0x0000008e8810723c */ /* 0x040fe20000041810 */
[----:B------:R-:W-:Y:S07]  /*5b70*/  LDSM.16.M88.4 R140, [R133+0x11100] ;  /* 0x01110000858c783b */ /* 0x000fee0000000200 */
[C---:B----4-:R-:W-:Y:S08]  /*5b80*/  HMMA.16816.F32.BF16 R20, R136.reuse, R152, R20 ;  /* 0x000000988814723c */ /* 0x050ff00000041814 */
[C---:B------:R-:W-:Y:S01]  /*5b90*/  HMMA.16816.F32.BF16 R24, R136.reuse, R154, R24 ;  /* 0x0000009a8818723c */ /* 0x040fe20000041818 */
[----:B------:R-:W-:Y:S07]  /*5ba0*/  LDSM.16.M88.4 R152, [R181+0x8000] ;  /* 0x00800000b598783b */ /* 0x000fee0000000200 */
[C---:B---3--:R-:W-:Y:S08]  /*5bb0*/  HMMA.16816.F32.BF16 R28, R136.reuse, R144, R28 ;  /* 0x00000090881c723c */ /* 0x048ff0000004181c */
[----:B------:R-:W-:Y:S01]  /*5bc0*/  HMMA.16816.F32.BF16 R32, R136, R146, R32 ;  /* 0x000000928820723c */ /* 0x000fe20000041820 */
[----:B------:R-:W2:Y:S05]  /*5bd0*/  LDSM.16.M88.4 R136, [R133+0x10900] ;  /* 0x010900008588783b */ /* 0x000eaa0000000200 */
[----:B------:R-:W3:Y:S02]  /*5be0*/  LDSM.16.M88.4 R144, [R133+0x11900] ;  /* 0x011900008590783b */ /* 0x000ee40000000200 */
        /* <DEDUP_REMOVED lines=11> */
[----:B------:R-:W5:Y:S07]  /*5ca0*/  LDSM.16.M88.4 R156, [R0+0x11100] ;  /* 0x01110000009c783b */ /* 0x000f6e0000000200 */
[C---:B------:R-:W-:Y:S08]  /*5cb0*/  HMMA.16816.F32.BF16 R4, R172.reuse, R176, R4 ;  /* 0x000000b0ac04723c */ /* 0x040ff00000041804 */
[C---:B------:R-:W-:Y:S08]  /*5cc0*/  HMMA.16816.F32.BF16 R8, R172.reuse, R178, R8 ;  /* 0x000000b2ac08723c */ /* 0x040ff00000041808 */
        /* <DEDUP_REMOVED lines=15> */
[C---:B-----5:R-:W-:Y:S08]  /*5dc0*/  HMMA.16816.F32.BF16 R20, R152.reuse, R156, R20 ;  /* 0x0000009c9814723c */ /* 0x060ff00000041814 */
[C---:B------:R-:W-:Y:S08]  /*5dd0*/  HMMA.16816.F32.BF16 R24, R152.reuse, R158, R24 ;  /* 0x0000009e9818723c */ /* 0x040ff00000041818 */
[C---:B--2---:R-:W-:Y:S08]  /*5de0*/  HMMA.16816.F32.BF16 R28, R152.reuse, R136, R28 ;  /* 0x00000088981c723c */ /* 0x044ff0000004181c */
[----:B------:R-:W-:Y:S08]  /*5df0*/  HMMA.16816.F32.BF16 R32, R152, R138, R32 ;  /* 0x0000008a9820723c */ /* 0x000ff00000041820 */
[C---:B---3--:R-:W-:Y:S08]  /*5e00*/  HMMA.16816.F32.BF16 R4, R140.reuse, R144, R4 ;  /* 0x000000908c04723c */ /* 0x048ff00000041804 */
[C---:B------:R-:W-:Y:S08]  /*5e10*/  HMMA.16816.F32.BF16 R8, R140.reuse, R146, R8 ;  /* 0x000000928c08723c */ /* 0x040ff00000041808 */
[C---:B----4-:R-:W-:Y:S08]  /*5e20*/  HMMA.16816.F32.BF16 R12, R140.reuse, R160, R12 ;  /* 0x000000a08c0c723c */ /* 0x050ff0000004180c */
[C---:B------:R-:W-:Y:S08]  /*5e30*/  HMMA.16816.F32.BF16 R16, R140.reuse, R162, R16 ;  /* 0x000000a28c10723c */ /* 0x040ff00000041810 */
[C---:B------:R-:W-:Y:S08]  /*5e40*/  HMMA.16816.F32.BF16 R20, R140.reuse, R164, R20 ;  /* 0x000000a48c14723c */ /* 0x040ff00000041814 */
[C---:B------:R-:W-:Y:S08]  /*5e50*/  HMMA.16816.F32.BF16 R24, R140.reuse, R166, R24 ;  /* 0x000000a68c18723c */ /* 0x040ff00000041818 */
[C---:B-1----:R-:W-:Y:S08]  /*5e60*/  HMMA.16816.F32.BF16 R28, R140.reuse, R148, R28 ;  /* 0x000000948c1c723c */ /* 0x042ff0000004181c */
[----:B------:R-:W-:Y:S01]  /*5e70*/  HMMA.16816.F32.BF16 R32, R140, R150, R32 ;  /* 0x000000968c20723c */ /* 0x000fe20000041820 */
[----:B------:R-:W-:-:S07]  /*5e80*/  @P0 BRA `(.L_x_4053) ;  /* 0x0000019000000947 */ /* 0x000fce0003800000 */
        /* <DEDUP_REMOVED lines=14> */
.L_x_4055:
[----:B------:R-:W-:Y:S04]  /*5f70*/  MOV R0, c[0x0][0x32c] ;  /* 0x0000cb0000007a02 */ /* 0x000fe80000000f00 */
[----:B------:R-:W-:Y:S11]  /*5f80*/  ISETP.NE.AND P0, PT, R0, 0x1, PT ;  /* 0x000000010000780c */ /* 0x000ff60003f05270 */
[----:B------:R-:W-:Y:S02]  /*5f90*/  @!UPT UIADD3 URZ, URZ, URZ, URZ ;  /* 0x0000003f3f3ff290 */ /* 0x000fe4000fffe03f */
[----:B------:R-:W-:Y:S05]  /*5fa0*/  @P0 IMAD.HI.U32 R0, R2, c[0x0][0x330], RZ ;  /* 0x0000cc0002000a27 */ /* 0x000fea00078e00ff */
[----:B------:R-:W-:Y:S02]  /*5fb0*/  @P0 SHF.R.U32.HI R2, RZ, c[0x0][0x334], R0 ;  /* 0x0000cd00ff020a19 */ /* 0x000fe40000011600 */
.L_x_4056:
[----:B------:R-:W-:Y:S05]  /*5fc0*/  BSYNC B0 ;  /* 0x0000000000007941 */ /* 0x000fea0003800000 */
.L_x_4054:
[----:B------:R-:W-:Y:S04]  /*5fd0*/  IMAD R133, R2, c[0x0][0x32c], -R221 ;  /* 0x0000cb0002857a24 */ /* 0x000fe800078e0add */
[----:B------:R-:W-:Y:S05]  /*5fe0*/  IMAD.IADD R133, R133, 0x1, -R204 ;  /* 0x0000000185857824 */ /* 0x000fea00078e0acc */
[----:B------:R-:W-:Y:S02]  /*5ff0*/  IADD3 R0, R133, c[0x0][0x32c], RZ ;  /* 0x0000cb0085007a10 */ /* 0x000fe40007ffe0ff */
[----:B------:R-:W-:Y:S02]  /*6000*/  IMNMX R224, R224, R133, !PT ;  /* 0x00000085e0e07217 */ /* 0x000fe40007800200 */
[----:B------:R-:W-:Y:S02]  /*6010*/  IMNMX R225, R225, R0, PT ;  /* 0x00000000e1e17217 */ /* 0x000fe40003800200 */
.L_x_4053:
[----:B------:R-:W-:Y:S01]  /*6020*/  ISETP.GT.AND P0, PT, R210, -0x1, PT ;  /* 0xffffffffd200780c */ /* 0x000fe20003f04270 */
[----:B------:R-:W1:Y:S03]  /*6030*/  SHFL.IDX PT, R2, R220, 0x1, 0x1c1f ;  /* 0x003c1f00dc027f89 */ /* 0x000e6600000e0000 */
        /* <DEDUP_REMOVED lines=10> */
[----:B------:R-:W-:Y:S01]  /*60e0*/  FSEL R159, R12, -INF , !P4 ;  /* 0xff8000000c9f7808 */ /* 0x000fe20006000000 */
[--C-:B-1----:R-:W-:Y:S01]  /*60f0*/  IMAD.IADD R0, R223, 0x1, R2.reuse ;  /* 0x00000001df007824 */ /* 0x102fe200078e0202 */
        /* <DEDUP_REMOVED lines=54> */
.L_x_4059:
[----:B------:R-:W-:Y:S04]  /*6460*/  MOV R2, c[0x0][0x32c] ;  /* 0x0000cb0000027a02 */ /* 0x000fe80000000f00 */
[----:B------:R-:W-:Y:S11]  /*6470*/  ISETP.NE.AND P4, PT, R2, 0x1, PT ;  /* 0x000000010200780c */ /* 0x000ff60003f85270 */
[----:B------:R-:W-:Y:S02]  /*6480*/  @!UPT UIADD3 URZ, URZ, URZ, URZ ;  /* 0x0000003f3f3ff290 */ /* 0x000fe4000fffe03f */
[----:B------:R-:W-:Y:S05]  /*6490*/  @P4 IMAD.HI.U32 R2, R4, c[0x0][0x330], RZ ;  /* 0x0000cc0004024a27 */ /* 0x000fea00078e00ff */
[----:B------:R-:W-:Y:S02]  /*64a0*/  @P4 SHF.R.U32.HI R4, RZ, c[0x0][0x334], R2 ;  /* 0x0000cd00ff044a19 */ /* 0x000fe40000011602 */
.L_x_4060:
[----:B------:R-:W-:Y:S05]  /*64b0*/  BSYNC B0 ;  /* 0x0000000000007941 */ /* 0x000fea0003800000 */
.L_x_4058:
[----:B------:R-:W-:Y:S04]  /*64c0*/  IMAD R221, R4, c[0x0][0x32c], -R221 ;  /* 0x0000cb0004dd7a24 */ /* 0x000fe800078e0add */
[----:B------:R-:W-:Y:S05]  /*64d0*/  IMAD.IADD R221, R221, 0x1, -R204 ;  /* 0x00000001dddd7824 */ /* 0x000fea00078e0acc */
[----:B------:R-:W-:Y:S02]  /*64e0*/  IADD3 R13, R221, c[0x0][0x32c], RZ ;  /* 0x0000cb00dd0d7a10 */ /* 0x000fe40007ffe0ff */
[----:B------:R-:W-:Y:S02]  /*64f0*/  IMNMX R222, R222, R221, !PT ;  /* 0x000000dddede7217 */ /* 0x000fe40007800200 */
[----:B------:R-:W-:Y:S02]  /*6500*/  IMNMX R0, R0, R13, PT ;  /* 0x0000000d00007217 */ /* 0x000fe40003800200 */
.L_x_4057:
[----:B------:R-:W-:Y:S01]  /*6510*/  FMNMX.FTZ R2, R137, R132, !PT ;  /* 0x0000008489027209 */ /* 0x000fe20007810000 */
[----:B------:R-:W-:Y:S04]  /*6520*/  DEPBAR.LE SB0, 0x2 ;  /* 0x000080800000791a */ /* 0x000fe80000000000 */
[----:B------:R-:W-:Y:S01]  /*6530*/  BAR.SYNC.DEFER_BLOCKING 0x0 ;  /* 0x0000000000007b1d */ /* 0x000fe20000010000 */
[----:B------:R-:W-:Y:S01]  /*6540*/  ISETP.GT.AND P6, PT, R222, RZ, P0 ;  /* 0x000000ffde00720c */ /* 0x000fe200007c4270 */
[----:B------:R-:W-:Y:S01]  /*6550*/  UIADD3 UR12, UR5, 0x1, URZ ;  /* 0x00000001050c7890 */ /* 0x000fe2000fffe03f */
[----:B------:R-:W-:Y:S01]  /*6560*/  FMNMX.FTZ R2, R133, R2, !PT ;  /* 0x0000000285027209 */ /* 0x000fe20007810000 */
[----:B------:R-:W-:Y:S01]  /*6570*/  UISETP.GE.AND UP0, UPT, UR5, 0x1, UPT ;  /* 0x000000010500788c */ /* 0x000fe2000bf06270 */
[----:B------:R-:W-:Y:S02]  /*6580*/  ISETP.LT.OR P6, PT, R0, 0x1, P6 ;  /* 0x000000010000780c */ /* 0x000fe400037c1670 */
[----:B------:R-:W-:Y:S01]  /*6590*/  ISETP.GT.AND P5, PT, R222, 0x1, P0 ;  /* 0x00000001de00780c */ /* 0x000fe200007a4270 */
[----:B------:R-:W-:Y:S01]  /*65a0*/  USEL UR5, UR12, URZ, !UP0 ;  /* 0x0000003f0c057287 */ /* 0x000fe2000c000000 */
[----:B------:R-:W-:Y:S02]  /*65b0*/  FMNMX.FTZ R2, R5, R2, !PT ;  /* 0x0000000205027209 */ /* 0x000fe40007810000 */
[----:B------:R-:W-:Y:S02]  /*65c0*/  FSEL R12, R6, -INF , !P6 ;  /* 0xff800000060c7808 */ /* 0x000fe40007000000 */
        /* <DEDUP_REMOVED lines=8> */
[----:B------:R-:W-:Y:S02]  /*6650*/  ISETP.LT.OR P6, PT, R0, 0xa, P6 ;  /* 0x0000000a0000780c */ /* 0x000fe400037c1670 */
[----:B------:R-:W-:Y:S02]  /*6660*/  FSEL R10, R10, -INF , !P4 ;  /* 0xff8000000a0a7808 */ /* 0x000fe40006000000 */
[----:B------:R-:W-:Y:S02]  /*6670*/  FMNMX.FTZ R7, R8, R7, !PT ;  /* 0x0000000708077209 */ /* 0x000fe40007810000 */
[C---:B------:R-:W-:Y:S02]  /*6680*/  ISETP.GT.AND P5, PT, R222.reuse, 0x10, P0 ;  /* 0x00000010de00780c */ /* 0x040fe400007a4270 */
        /* <DEDUP_REMOVED lines=22> */
[----:B------:R-:W-:Y:S02]  /*67f0*/  ISETP.LT.OR P4, PT, R0, 0x21, P4 ;  /* 0x000000210000780c */ /* 0x000fe40002781670 */
[----:B------:R-:W-:Y:S02]  /*6800*/  ISETP.GT.AND P6, PT, R222, 0x21, P0 ;  /* 0x00000021de00780c */ /* 0x000fe400007c4270 */
[----:B------:R-:W-:Y:S02]  /*6810*/  FMNMX.FTZ R11, R176, R11, !PT ;  /* 0x0000000bb00b7209 */ /* 0x000fe40007810000 */
[----:B------:R-:W-:Y:S02]  /*6820*/  FMNMX.FTZ R2, R169, R2, !PT ;  /* 0x00000002a9027209 */ /* 0x000fe40007810000 */
[----:B------:R-:W-:Y:S02]  /*6830*/  FSEL R174, R22, -INF , !P4 ;  /* 0xff80000016ae7808 */ /* 0x000fe40006000000 */
[----:B------:R-:W-:Y:S02]  /*6840*/  ISETP.LT.OR P6, PT, R0, 0x22, P6 ;  /* 0x000000220000780c */ /* 0x000fe400037c1670 */
[----:B------:R-:W-:Y:S02]  /*6850*/  ISETP.GT.AND P5, PT, R222, 0x28, P0 ;  /* 0x00000028de00780c */ /* 0x000fe400007a4270 */
[----:B------:R-:W-:Y:S02]  /*6860*/  FMNMX.FTZ R11, R166, R11, !PT ;  /* 0x0000000ba60b7209 */ /* 0x000fe40007810000 */
[----:B------:R-:W-:Y:S02]  /*6870*/  FMNMX.FTZ R2, R167, R2, !PT ;  /* 0x00000002a7027209 */ /* 0x000fe40007810000 */
[----:B------:R-:W-:Y:S02]  /*6880*/  FSEL R172, R23, -INF , !P6 ;  /* 0xff80000017ac7808 */ /* 0x000fe40007000000 */
[----:B------:R-:W-:Y:S02]  /*6890*/  ISETP.LT.OR P5, PT, R0, 0x29, P5 ;  /* 0x000000290000780c */ /* 0x000fe40002fa1670 */
[----:B------:R-:W-:Y:S02]  /*68a0*/  FMNMX.FTZ R11, R174, R11, !PT ;  /* 0x0000000bae0b7209 */ /* 0x000fe40007810000 */
[----:B------:R-:W-:Y:S02]  /*68b0*/  ISETP.GT.AND P4, PT, R222, 0x29, P0 ;  /* 0x00000029de00780c */ /* 0x000fe40000784270 */
[----:B------:R-:W-:Y:S02]  /*68c0*/  FMNMX.FTZ R2, R157, R2, !PT ;  /* 0x000000029d027209 */ /* 0x000fe40007810000 */
[----:B------:R-:W-:Y:S02]  /*68d0*/  ISETP.LT.OR P4, PT, R0, 0x2a, P4 ;  /* 0x0000002a0000780c */ /* 0x000fe40002781670 */
[----:B------:R-:W-:Y:S02]  /*68e0*/  FSEL R170, R26, -INF , !P5 ;  /* 0xff8000001aaa7808 */ /* 0x000fe40006800000 */
[----:B------:R-:W-:Y:S02]  /*68f0*/  ISETP.GT.AND P6, PT, R222, 0x30, P0 ;  /* 0x00000030de00780c */ /* 0x000fe400007c4270 */
[----:B------:R-:W-:Y:S02]  /*6900*/  FMNMX.FTZ R11, R172, R11, !PT ;  /* 0x0000000bac0b7209 */ /* 0x000fe40007810000 */
[----:B------:R-:W-:Y:S02]  /*6910*/  FMNMX.FTZ R2, R147, R2, !PT ;  /* 0x0000000293027209 */ /* 0x000fe40007810000 */
[----:B------:R-:W-:Y:S02]  /*6920*/  ISETP.LT.OR P6, PT, R0, 0x31, P6 ;  /* 0x000000310000780c */ /* 0x000fe400037c1670 */
[----:B------:R-:W-:Y:S02]  /*6930*/  FSEL R168, R27, -INF , !P4 ;  /* 0xff8000001ba87808 */ /* 0x000fe40006000000 */
        /* <DEDUP_REMOVED lines=13> */
[----:B------:R-:W-:Y:S02]  /*6a10*/  FMNMX.FTZ R11, R144, R11, !PT ;  /* 0x0000000b900b7209 */ /* 0x000fe40007810000 */
[----:B------:R-:W-:Y:S01]  /*6a20*/  ISETP.LT.OR P0, PT, R0, 0x3a, P0 ;  /* 0x0000003a0000780c */ /* 0x000fe20000701670 */
[----:B------:R-:W-:Y:S01]  /*6a30*/  LDSM.16.MT88.4 R28, [R134+UR4+0x100] ;  /* 0x00010004861c783b */ /* 0x000fe20008004200 */
[----:B------:R-:W-:Y:S02]  /*6a40*/  FSEL R142, R34, -INF , !P4 ;  /* 0xff800000228e7808 */ /* 0x000fe40006000000 */
[----:B------:R-:W-:Y:S02]  /*6a50*/  FSEL R140, R35, -INF , !P0 ;  /* 0xff800000238c7808 */ /* 0x000fe40004000000 */
[----:B------:R-:W-:Y:S02]  /*6a60*/  FMNMX.FTZ R15, R142, R11, !PT ;  /* 0x0000000b8e0f7209 */ /* 0x000fe40007810000 */
[----:B------:R-:W-:Y:S02]  /*6a70*/  IADD3 R16, R134, UR4, RZ ;  /* 0x0000000486107c10 */ /* 0x000fe4000fffe0ff */
[----:B------:R-:W-:Y:S02]  /*6a80*/  FMNMX.FTZ R13, R140, R15, !PT ;  /* 0x0000000f8c0d7209 */ /* 0x000fe40007810000 */
[----:B------:R-:W-:Y:S03]  /*6a90*/  IADD3 R148, R183, R16, RZ ;  /* 0x00000010b7947210 */ /* 0x000fe60007ffe0ff */
[----:B------:R-:W2:Y:S01]  /*6aa0*/  SHFL.BFLY PT, R0, R13, 0x2, 0x1f ;  /* 0x0c401f000d007f89 */ /* 0x000ea200000e0000 */
[----:B-1----:R-:W-:Y:S07]  /*6ab0*/  FMNMX.FTZ R4, R7, R2, !PT ;  /* 0x0000000207047209 */ /* 0x002fee0007810000 */
[----:B------:R-:W1:Y:S01]  /*6ac0*/  SHFL.BFLY PT, R11, R4, 0x1, 0x1f ;  /* 0x0c201f00040b7f89 */ /* 0x000e6200000e0000 */
[----:B--2---:R-:W-:Y:S07]  /*6ad0*/  FMNMX.FTZ R7, R13, R0, !PT ;  /* 0x000000000d077209 */ /* 0x004fee0007810000 */
[----:B------:R-:W2:Y:S01]  /*6ae0*/  SHFL.BFLY PT, R0, R7, 0x1, 0x1f ;  /* 0x0c201f0007007f89 */ /* 0x000ea200000e0000 */
[----:B-1----:R-:W-:Y:S04]  /*6af0*/  FMNMX.FTZ R2, R4, R11, !PT ;  /* 0x0000000b04027209 */ /* 0x002fe80007810000 */
[C---:B------:R-:W-:Y:S01]  /*6b00*/  FSETP.NEU.FTZ.AND P0, PT, R2.reuse, -INF , PT ;  /* 0xff8000000200780b */ /* 0x040fe20003f1d000 */
[----:B------:R-:W-:Y:S05]  /*6b10*/  FMUL.FTZ R158, R2, c[0x0][0x2d0] ;  /* 0x0000b400029e7a20 */ /* 0x000fea0000410000 */
[----:B------:R-:W-:Y:S05]  /*6b20*/  FSEL R158, R158, RZ, P0 ;  /* 0x000000ff9e9e7208 */ /* 0x000fea0000000000 */
[--C-:B------:R-:W-:Y:S01]  /*6b30*/  FFMA.FTZ R154, R5, c[0x0][0x2d0], -R158.reuse ;  /* 0x0000b400059a7a23 */ /* 0x100fe2000001089e */
[----:B------:R-:W-:Y:S01]  /*6b40*/  FSEL R5, R2, RZ, P0 ;  /* 0x000000ff02057208 */ /* 0x000fe20000000000 */
[--C-:B------:R-:W-:Y:S02]  /*6b50*/  FFMA.FTZ R156, R137, c[0x0][0x2d0], -R158.reuse ;  /* 0x0000b400899c7a23 */ /* 0x100fe4000001089e */
[----:B------:R-:W-:Y:S01]  /*6b60*/  FFMA.FTZ R155, R133, c[0x0][0x2d0], -R158 ;  /* 0x0000b400859b7a23 */ /* 0x000fe2000001089e */
[----:B--2---:R-:W-:Y:S01]  /*6b70*/  FMNMX.FTZ R0, R7, R0, !PT ;  /* 0x0000000007007209 */ /* 0x004fe20007810000 */
[----:B------:R-:W-:Y:S02]  /*6b80*/  FADD.FTZ R4, -R5, R132 ;  /* 0x0000008405047221 */ /* 0x000fe40000010100 */
[----:B------:R-:W-:Y:S01]  /*6b90*/  MUFU.EX2 R156, R156 ;  /* 0x0000009c009c7308 */ /* 0x000fe20000000800 */
[--C-:B------:R-:W-:Y:S01]  /*6ba0*/  FFMA.FTZ R151, R9, c[0x0][0x2d0], -R158.reuse ;  /* 0x0000b40009977a23 */ /* 0x100fe2000001089e */
[C---:B------:R-:W-:Y:S01]  /*6bb0*/  FSETP.NEU.FTZ.AND P0, PT, R0.reuse, -INF , PT ;  /* 0xff8000000000780b */ /* 0x040fe20003f1d000 */
[----:B------:R-:W-:Y:S02]  /*6bc0*/  FMUL.FTZ R141, R0, c[0x0][0x2d0] ;  /* 0x0000b400008d7a20 */ /* 0x000fe40000410000 */
[----:B------:R-:W-:Y:S01]  /*6bd0*/  FMUL.FTZ R132, R4, c[0x0][0x2d0] ;  /* 0x0000b40004847a20 */ /* 0x000fe20000410000 */
[----:B------:R-:W-:Y:S01]  /*6be0*/  FSEL R4, R0, RZ, P0 ;  /* 0x000000ff00047208 */ /* 0x000fe20000000000 */
[--C-:B------:R-:W-:Y:S01]  /*6bf0*/  FFMA.FTZ R159, R159, c[0x0][0x2d0], -R158.reuse ;  /* 0x0000b4009f9f7a23 */ /* 0x100fe2000001089e */
[----:B------:R-:W-:Y:S01]  /*6c00*/  FSEL R141, R141, RZ, P0 ;  /* 0x000000ff8d8d7208 */ /* 0x000fe20000000000 */
[--C-:B------:R-:W-:Y:S01]  /*6c10*/  FFMA.FTZ R160, R165, c[0x0][0x2d0], -R158.reuse ;  /* 0x0000b400a5a07a23 */ /* 0x100fe2000001089e */
[----:B------:R-:W1:Y:S01]  /*6c20*/  MUFU.EX2 R155, R155 ;  /* 0x0000009b009b7308 */ /* 0x000e620000000800 */
[----:B------:R-:W-:Y:S02]  /*6c30*/  FADD.FTZ R4, -R4, R3 ;  /* 0x0000000304047221 */ /* 0x000fe40000010100 */
[--C-:B------:R-:W-:Y:S02]  /*6c40*/  FFMA.FTZ R153, R12, c[0x0][0x2d0], -R141.reuse ;  /* 0x0000b4000c997a23 */ /* 0x100fe4000001088d */
[----:B------:R-:W2:Y:S01]  /*6c50*/  LDSM.16.MT88.4 R12, [R135+UR4+0x100] ;  /* 0x00010004870c783b */ /* 0x000ea20008004200 */
[--C-:B------:R-:W-:Y:S02]  /*6c60*/  FFMA.FTZ R152, R8, c[0x0][0x2d0], -R141.reuse ;  /* 0x0000b40008987a23 */ /* 0x100fe4000001088d */
[--C-:B------:R-:W-:Y:S02]  /*6c70*/  FFMA.FTZ R149, R10, c[0x0][0x2d0], -R141.reuse ;  /* 0x0000b4000a957a23 */ /* 0x100fe4000001088d */
[--C-:B------:R-:W-:Y:S01]  /*6c80*/  FFMA.FTZ R150, R6, c[0x0][0x2d0], -R141.reuse ;  /* 0x0000b40006967a23 */ /* 0x100fe2000001088d */
[----:B------:R-:W-:Y:S01]  /*6c90*/  MUFU.EX2 R154, R154 ;  /* 0x0000009a009a7308 */ /* 0x000fe20000000800 */
[----:B------:R-:W-:Y:S01]  /*6ca0*/  FMUL.FTZ R3, R4, c[0x0][0x2d0] ;  /* 0x0000b40004037a20 */ /* 0x000fe20000410000 */
[----:B------:R-:W-:Y:S01]  /*6cb0*/  IADD3 R4, R135, UR4, RZ ;  /* 0x0000000487047c10 */ /* 0x000fe2000fffe0ff */
[--C-:B------:R-:W-:Y:S02]  /*6cc0*/  FFMA.FTZ R177, R146, c[0x0][0x2d0], -R141.reuse ;  /* 0x0000b40092b17a23 */ /* 0x100fe4000001088d */
[--C-:B------:R-:W-:Y:S01]  /*6cd0*/  FFMA.FTZ R220, R144, c[0x0][0x2d0], -R141.reuse ;  /* 0x0000b40090dc7a23 */ /* 0x100fe2000001088d */
[----:B------:R-:W-:Y:S01]  /*6ce0*/  IADD3 R133, R183, R4, RZ ;  /* 0x00000004b7857210 */ /* 0x000fe20007ffe0ff */
[--C-:B------:R-:W-:Y:S02]  /*6cf0*/  FFMA.FTZ R142, R142, c[0x0][0x2d0], -R141.reuse ;  /* 0x0000b4008e8e7a23 */ /* 0x100fe4000001088d */
[--C-:B------:R-:W-:Y:S01]  /*6d00*/  FFMA.FTZ R161, R161, c[0x0][0x2d0], -R158.reuse ;  /* 0x0000b400a1a17a23 */ /* 0x100fe2000001089e */
[----:B------:R-:W3:Y:S01]  /*6d10*/  MUFU.EX2 R151, R151 ;  /* 0x0000009700977308 */ /* 0x000ee20000000800 */
[----:B------:R-:W4:Y:S01]  /*6d20*/  LDSM.16.MT88.4 R20, [R133+0x100] ;  /* 0x000100008514783b */ /* 0x000f220000004200 */
[--C-:B------:R-:W-:Y:S01]  /*6d30*/  FFMA.FTZ R162, R163, c[0x0][0x2d0], -R158.reuse ;  /* 0x0000b400a3a27a23 */ /* 0x100fe2000001089e */
[----:B-1----:R-:W-:Y:S01]  /*6d40*/  F2FP.BF16.PACK_AB R136, R155, R156 ;  /* 0x0000009c9b88723e */ /* 0x002fe200000010ff */
[--C-:B------:R-:W-:Y:S02]  /*6d50*/  FFMA.FTZ R163, R178, c[0x0][0x2d0], -R141.reuse ;  /* 0x0000b400b2a37a23 */ /* 0x100fe4000001088d */
        /* <DEDUP_REMOVED lines=14> */
[--C-:B------:R-:W-:Y:S01]  /*6e40*/  FFMA.FTZ R171, R168, c[0x0][0x2d0], -R141.reuse ;  /* 0x0000b400a8ab7a23 */ /* 0x100fe2000001088d */
[----:B------:R-:W3:Y:S01]  /*6e50*/  MUFU.EX2 R152, R152 ;  /* 0x0000009800987308 */ /* 0x000ee20000000800 */
[--C-:B------:R-:W-:Y:S02]  /*6e60*/  FFMA.FTZ R168, R147, c[0x0][0x2d0], -R158.reuse ;  /* 0x0000b40093a87a23 */ /* 0x100fe4000001089e */
[----:B------:R-:W-:Y:S01]  /*6e70*/  LDSM.16.MT88.4 R144, [R133+0x3900] ;  /* 0x003900008590783b */ /* 0x000fe20000004200 */
[C---:B-1----:R-:W-:Y:S02]  /*6e80*/  FMUL.FTZ R4, R132.reuse, R128 ;  /* 0x0000008084047220 */ /* 0x042fe40000410000 */
[C---:B------:R-:W-:Y:S02]  /*6e90*/  FMUL.FTZ R5, R132.reuse, R129 ;  /* 0x0000008184057220 */ /* 0x040fe40000410000 */
[C---:B------:R-:W-:Y:S02]  /*6ea0*/  FMUL.FTZ R8, R132.reuse, R124 ;  /* 0x0000007c84087220 */ /* 0x040fe40000410000 */
[----:B------:R-:W-:Y:S01]  /*6eb0*/  MUFU.EX2 R149, R149 ;  /* 0x0000009500957308 */ /* 0x000fe20000000800 */
[C---:B------:R-:W-:Y:S02]  /*6ec0*/  FMUL.FTZ R9, R132.reuse, R125 ;  /* 0x0000007d84097220 */ /* 0x040fe40000410000 */
[C---:B------:R-:W-:Y:S02]  /*6ed0*/  FMUL.FTZ R16, R132.reuse, R104 ;  /* 0x0000006884107220 */ /* 0x040fe40000410000 */
[C---:B------:R-:W-:Y:S02]  /*6ee0*/  FMUL.FTZ R17, R132.reuse, R105 ;  /* 0x0000006984117220 */ /* 0x040fe40000410000 */
[C---:B------:R-:W-:Y:S02]  /*6ef0*/  FMUL.FTZ R24, R132.reuse, R112 ;  /* 0x0000007084187220 */ /* 0x040fe40000410000 */
[C---:B------:R-:W-:Y:S01]  /*6f00*/  FMUL.FTZ R25, R132.reuse, R113 ;  /* 0x0000007184197220 */ /* 0x040fe20000410000 */
[----:B------:R-:W1:Y:S01]  /*6f10*/  MUFU.EX2 R150, R150 ;  /* 0x0000009600967308 */ /* 0x000e620000000800 */
        /* <DEDUP_REMOVED lines=15> */
[----:B-1----:R-:W-:Y:S01]  /*7010*/  F2FP.BF16.PACK_AB R139, R150, R149 ;  /* 0x00000095968b723e */ /* 0x002fe200000010ff */
[C---:B------:R-:W-:Y:S02]  /*7020*/  FMUL.FTZ R53, R132.reuse, R53 ;  /* 0x0000003584357220 */ /* 0x040fe40000410000 */
[C---:B------:R-:W-:Y:S02]  /*7030*/  FMUL.FTZ R56, R132.reuse, R56 ;  /* 0x0000003884387220 */ /* 0x040fe40000410000 */
[C---:B------:R-:W-:Y:S01]  /*7040*/  FMUL.FTZ R57, R132.reuse, R57 ;  /* 0x0000003984397220 */ /* 0x040fe20000410000 */
[----:B------:R-:W-:Y:S01]  /*7050*/  MUFU.EX2 R159, R159 ;  /* 0x0000009f009f7308 */ /* 0x000fe20000000800 */
[C---:B------:R-:W-:Y:S02]  /*7060*/  FMUL.FTZ R60, R132.reuse, R60 ;  /* 0x0000003c843c7220 */ /* 0x040fe40000410000 */
[C---:B------:R-:W-:Y:S02]  /*7070*/  FMUL.FTZ R61, R132.reuse, R61 ;  /* 0x0000003d843d7220 */ /* 0x040fe40000410000 */
[C---:B---3--:R-:W-:Y:S02]  /*7080*/  FMUL.FTZ R6, R3.reuse, R130 ;  /* 0x0000008203067220 */ /* 0x048fe40000410000 */
[C---:B------:R-:W-:Y:S02]  /*7090*/  FMUL.FTZ R7, R3.reuse, R131 ;  /* 0x0000008303077220 */ /* 0x040fe40000410000 */
[----:B------:R-:W-:Y:S01]  /*70a0*/  LDSM.16.MT88.4 R128, [R133+0x2900] ;  /* 0x002900008580783b */ /* 0x000fe20000004200 */
[C---:B------:R-:W-:Y:S01]  /*70b0*/  FMUL.FTZ R10, R3.reuse, R126 ;  /* 0x0000007e030a7220 */ /* 0x040fe20000410000 */
[----:B------:R-:W1:Y:S01]  /*70c0*/  MUFU.EX2 R160, R160 ;  /* 0x000000a000a07308 */ /* 0x000e620000000800 */
[C---:B------:R-:W-:Y:S02]  /*70d0*/  FMUL.FTZ R11, R3.reuse, R127 ;  /* 0x0000007f030b7220 */ /* 0x040fe40000410000 */
[C---:B--2---:R-:W-:Y:S03]  /*70e0*/  HMMA.16816.F32.BF16 R4, R136.reuse, R12, R4 ;  /* 0x0000000c8804723c */ /* 0x044fe60000041804 */
[----:B------:R-:W-:Y:S02]  /*70f0*/  LDSM.16.MT88.4 R124, [R135+UR4+0x2900] ;  /* 0x00290004877c783b */ /* 0x000fe40008004200 */
[C---:B------:R-:W-:Y:S02]  /*7100*/  FMUL.FTZ R18, R3.reuse, R106 ;  /* 0x0000006a03127220 */ /* 0x040fe40000410000 */
[C---:B------:R-:W-:Y:S01]  /*7110*/  FMUL.FTZ R12, R132.reuse, R100 ;  /* 0x00000064840c7220 */ /* 0x040fe20000410000 */
[C---:B------:R-:W-:Y:S01]  /*7120*/  HMMA.16816.F32.BF16 R8, R136.reuse, R14, R8 ;  /* 0x0000000e8808723c */ /* 0x040fe20000041808 */
[----:B------:R-:W-:Y:S03]  /*7130*/  MUFU.EX2 R161, R161 ;  /* 0x000000a100a17308 */ /* 0x000fe60000000800 */
[C---:B------:R-:W-:Y:S02]  /*7140*/  FMUL.FTZ R13, R132.reuse, R101 ;  /* 0x00000065840d7220 */ /* 0x040fe40000410000 */
[C---:B------:R-:W-:Y:S02]  /*7150*/  FMUL.FTZ R19, R3.reuse, R107 ;  /* 0x0000006b03137220 */ /* 0x040fe40000410000 */
[C---:B------:R-:W-:Y:S01]  /*7160*/  FMUL.FTZ R14, R3.reuse, R102 ;  /* 0x00000066030e7220 */ /* 0x040fe20000410000 */
[----:B------:R-:W-:Y:S02]  /*7170*/  LDSM.16.MT88.4 R104, [R135+UR4+0x2100] ;  /* 0x002100048768783b */ /* 0x000fe40008004200 */
[----:B------:R-:W2:Y:S01]  /*7180*/  MUFU.EX2 R162, R162 ;  /* 0x000000a200a27308 */ /* 0x000ea20000000800 */
[C---:B------:R-:W-:Y:S02]  /*7190*/  FMUL.FTZ R15, R3.reuse, R103 ;  /* 0x00000067030f7220 */ /* 0x040fe40000410000 */
[C---:B------:R-:W-:Y:S02]  /*71a0*/  FMUL.FTZ R26, R3.reuse, R114 ;  /* 0x00000072031a7220 */ /* 0x040fe40000410000 */
[C---:B------:R-:W-:Y:S01]  /*71b0*/  FMUL.FTZ R27, R3.reuse, R115 ;  /* 0x00000073031b7220 */ /* 0x040fe20000410000 */
[----:B------:R-:W3:Y:S01]  /*71c0*/  LDSM.16.MT88.4 R100, [R148+0x100] ;  /* 0x000100009464783b */ /* 0x000ee20000004200 */
[C---:B------:R-:W-:Y:S01]  /*71d0*/  FMUL.FTZ R34, R3.reuse, R122 ;  /* 0x0000007a03227220 */ /* 0x040fe20000410000 */
[C---:B----4-:R-:W-:Y:S02]  /*71e0*/  HMMA.16816.F32.BF16 R12, R136.reuse, R20, R12 ;  /* 0x00000014880c723c */ /* 0x050fe4000004180c */
[----:B------:R-:W-:Y:S01]  /*71f0*/  MUFU.EX2 R163, R163 ;  /* 0x000000a300a37308 */ /* 0x000fe20000000800 */
[C---:B------:R-:W-:Y:S02]  /*7200*/  FMUL.FTZ R35, R3.reuse, R123 ;  /* 0x0000007b03237220 */ /* 0x040fe40000410000 */
[C---:B------:R-:W-:Y:S01]  /*7210*/  FMUL.FTZ R38, R3.reuse, R38 ;  /* 0x0000002603267220 */ /* 0x040fe20000410000 */
[----:B------:R-:W-:Y:S01]  /*7220*/  LDSM.16.MT88.4 R112, [R135+UR4+0x900] ;  /* 0x000900048770783b */ /* 0x000fe20008004200 */
[C---:B------:R-:W-:Y:S01]  /*7230*/  FMUL.FTZ R20, R132.reuse, R108 ;  /* 0x0000006c84147220 */ /* 0x040fe20000410000 */
[C---:B------:R-:W-:Y:S04]  /*7240*/  HMMA.16816.F32.BF16 R16, R136.reuse, R22, R16 ;  /* 0x000000168810723c */ /* 0x040fe80000041810 */
[C---:B------:R-:W-:Y:S01]  /*7250*/  FMUL.FTZ R21, R132.reuse, R109 ;  /* 0x0000006d84157220 */ /* 0x040fe20000410000 */
[----:B------:R-:W4:Y:S01]  /*7260*/  MUFU.EX2 R164, R164 ;  /* 0x000000a400a47308 */ /* 0x000f220000000800 */
[C---:B------:R-:W-:Y:S01]  /*7270*/  FMUL.FTZ R39, R3.reuse, R39 ;  /* 0x0000002703277220 */ /* 0x040fe20000410000 */
[----:B------:R-:W-:Y:S01]  /*7280*/  LDSM.16.MT88.4 R120, [R148+0x900] ;  /* 0x000900009478783b */ /* 0x000fe20000004200 */
[C---:B------:R-:W-:Y:S04]  /*7290*/  FMUL.FTZ R22, R3.reuse, R110 ;  /* 0x0000006e03167220 */ /* 0x040fe80000410000 */
[C---:B------:R-:W-:Y:S02]  /*72a0*/  FMUL.FTZ R23, R3.reuse, R111 ;  /* 0x0000006f03177220 */ /* 0x040fe40000410000 */
[C---:B------:R-:W-:Y:S01]  /*72b0*/  FMUL.FTZ R42, R3.reuse, R42 ;  /* 0x0000002a032a7220 */ /* 0x040fe20000410000 */
[----:B------:R-:W5:Y:S01]  /*72c0*/  LDSM.16.MT88.4 R108, [R133+0x2100] ;  /* 0x00210000856c783b */ /* 0x000f620000004200 */
[C---:B------:R-:W-:Y:S01]  /*72d0*/  FMUL.FTZ R43, R3.reuse, R43 ;  /* 0x0000002b032b7220 */ /* 0x040fe20000410000 */
[----:B------:R-:W-:Y:S01]  /*72e0*/  MUFU.EX2 R165, R165 ;  /* 0x000000a500a57308 */ /* 0x000fe20000000800 */
[C---:B------:R-:W-:Y:S01]  /*72f0*/  FMUL.FTZ R46, R3.reuse, R46 ;  /* 0x0000002e032e7220 */ /* 0x040fe20000410000 */
[C---:B------:R-:W-:Y:S03]  /*7300*/  HMMA.16816.F32.BF16 R20, R136.reuse, R28, R20 ;  /* 0x0000001c8814723c */ /* 0x040fe60000041814 */
[C---:B------:R-:W-:Y:S02]  /*7310*/  FMUL.FTZ R47, R3.reuse, R47 ;  /* 0x0000002f032f7220 */ /* 0x040fe40000410000 */
[C---:B------:R-:W-:Y:S02]  /*7320*/  FMUL.FTZ R50, R3.reuse, R50 ;  /* 0x0000003203327220 */ /* 0x040fe40000410000 */
[C---:B------:R-:W-:Y:S01]  /*7330*/  FMUL.FTZ R28, R132.reuse, R116 ;  /* 0x00000074841c7220 */ /* 0x040fe20000410000 */
[C---:B------:R-:W-:Y:S01]  /*7340*/  HMMA.16816.F32.BF16 R24, R136.reuse, R30, R24 ;  /* 0x0000001e8818723c */ /* 0x040fe20000041818 */
[----:B------:R-:W1:Y:S03]  /*7350*/  MUFU.EX2 R166, R166 ;  /* 0x000000a600a67308 */ /* 0x000e660000000800 */
[C---:B------:R-:W-:Y:S02]  /*7360*/  FMUL.FTZ R29, R132.reuse, R117 ;  /* 0x00000075841d7220 */ /* 0x040fe40000410000 */
[C---:B------:R-:W-:Y:S02]  /*7370*/  FMUL.FTZ R51, R3.reuse, R51 ;  /* 0x0000003303337220 */ /* 0x040fe40000410000 */
[C---:B------:R-:W-:Y:S03]  /*7380*/  FMUL.FTZ R30, R3.reuse, R118 ;  /* 0x00000076031e7220 */ /* 0x040fe60000410000 */
[----:B------:R-:W-:Y:S01]  /*7390*/  MUFU.EX2 R173, R173 ;  /* 0x000000ad00ad7308 */ /* 0x000fe20000000800 */
[C---:B------:R-:W-:Y:S02]  /*73a0*/  FMUL.FTZ R31, R3.reuse, R119 ;  /* 0x00000077031f7220 */ /* 0x040fe40000410000 */
[----:B------:R-:W-:Y:S01]  /*73b0*/  LDSM.16.MT88.4 R116, [R133+0x900] ;  /* 0x000900008574783b */ /* 0x000fe20000004200 */
[C---:B------:R-:W-:Y:S02]  /*73c0*/  FMUL.FTZ R54, R3.reuse, R54 ;  /* 0x0000003603367220 */ /* 0x040fe40000410000 */
[C---:B------:R-:W-:Y:S02]  /*73d0*/  FMUL.FTZ R55, R3.reuse, R55 ;  /* 0x0000003703377220 */ /* 0x040fe40000410000 */
[C---:B---3--:R-:W-:Y:S02]  /*73e0*/  HMMA.16816.F32.BF16 R28, R136.reuse, R100, R28 ;  /* 0x00000064881c723c */ /* 0x048fe4000004181c */
[----:B------:R-:W3:Y:S01]  /*73f0*/  MUFU.EX2 R176, R176 ;  /* 0x000000b000b07308 */ /* 0x000ee20000000800 */
[C---:B------:R-:W-:Y:S02]  /*7400*/  FMUL.FTZ R58, R3.reuse, R58 ;  /* 0x0000003a033a7220 */ /* 0x040fe40000410000 */
[C---:B------:R-:W-:Y:S02]  /*7410*/  FMUL.FTZ R59, R3.reuse, R59 ;  /* 0x0000003b033b7220 */ /* 0x040fe40000410000 */
[C---:B------:R-:W-:Y:S01]  /*7420*/  FMUL.FTZ R62, R3.reuse, R62 ;  /* 0x0000003e033e7220 */ /* 0x040fe20000410000 */
[C---:B------:R-:W-:Y:S01]  /*7430*/  HMMA.16816.F32.BF16 R32, R136.reuse, R102, R32 ;  /* 0x000000668820723c */ /* 0x040fe20000041820 */
[----:B------:R-:W1:Y:S03]  /*7440*/  LDSM.16.MT88.4 R100, [R134+UR4+0x2100] ;  /* 0x002100048664783b */ /* 0x000e660008004200 */
[C---:B------:R-:W-:Y:S01]  /*7450*/  FMUL.FTZ R63, R3.reuse, R63 ;  /* 0x0000003f033f7220 */ /* 0x040fe20000410000 */
[----:B------:R-:W-:Y:S01]  /*7460*/  MUFU.EX2 R169, R169 ;  /* 0x000000a900a97308 */ /* 0x000fe20000000800 */
[C---:B------:R-:W-:Y:S02]  /*7470*/  FMUL.FTZ R64, R132.reuse, R64 ;  /* 0x0000004084407220 */ /* 0x040fe40000410000 */
[C---:B------:R-:W-:Y:S04]  /*7480*/  HMMA.16816.F32.BF16 R36, R136.reuse, R104, R36 ;  /* 0x000000688824723c */ /* 0x040fe80000041824 */
[C---:B------:R-:W-:Y:S02]  /*7490*/  FMUL.FTZ R65, R132.reuse, R65 ;  /* 0x0000004184417220 */ /* 0x040fe40000410000 */
[C---:B------:R-:W-:Y:S01]  /*74a0*/  FMUL.FTZ R66, R3.reuse, R66 ;  /* 0x0000004203427220 */ /* 0x040fe20000410000 */
[----:B------:R-:W1:Y:S01]  /*74b0*/  MUFU.EX2 R178, R178 ;  /* 0x000000b200b27308 */ /* 0x000e620000000800 */
[C---:B------:R-:W-:Y:S01]  /*74c0*/  HMMA.16816.F32.BF16 R40, R136.reuse, R106, R40 ;  /* 0x0000006a8828723c */ /* 0x040fe20000041828 */
[----:B------:R-:W2:Y:S03]  /*74d0*/  LDSM.16.MT88.4 R104, [R148+0x2100] ;  /* 0x002100009468783b */ /* 0x000ea60000004200 */
[C---:B------:R-:W-:Y:S02]  /*74e0*/  FMUL.FTZ R67, R3.reuse, R67 ;  /* 0x0000004303437220 */ /* 0x040fe40000410000 */
[C---:B------:R-:W-:Y:S02]  /*74f0*/  FMUL.FTZ R68, R132.reuse, R68 ;  /* 0x0000004484447220 */ /* 0x040fe40000410000 */
[C---:B-----5:R-:W-:Y:S01]  /*7500*/  HMMA.16816.F32.BF16 R44, R136.reuse, R108, R44 ;  /* 0x0000006c882c723c */ /* 0x060fe2000004182c */
[----:B------:R-:W-:Y:S03]  /*7510*/  MUFU.EX2 R167, R167 ;  /* 0x000000a700a77308 */ /* 0x000fe60000000800 */
[C---:B------:R-:W-:Y:S02]  /*7520*/  FMUL.FTZ R69, R132.reuse, R69 ;  /* 0x0000004584457220 */ /* 0x040fe40000410000 */
[C---:B------:R-:W-:Y:S02]  /*7530*/  FMUL.FTZ R70, R3.reuse, R70 ;  /* 0x0000004603467220 */ /* 0x040fe40000410000 */
[C---:B------:R-:W-:Y:S01]  /*7540*/  HMMA.16816.F32.BF16 R48, R136.reuse, R110, R48 ;  /* 0x0000006e8830723c */ /* 0x040fe20000041830 */
[----:B------:R-:W5:Y:S02]  /*7550*/  LDSM.16.MT88.4 R108, [R135+UR4+0x4100] ;  /* 0x00410004876c783b */ /* 0x000f640008004200 */
[----:B------:R-:W3:Y:S01]  /*7560*/  MUFU.EX2 R172, R172 ;  /* 0x000000ac00ac7308 */ /* 0x000ee20000000800 */
        /* <DEDUP_REMOVED lines=12> */
[----:B------:R-:W1:Y:S01]  /*7630*/  MUFU.EX2 R171, R171 ;  /* 0x000000ab00ab7308 */ /* 0x000e620000000800 */
[C---:B--2---:R-:W-:Y:S04]  /*7640*/  HMMA.16816.F32.BF16 R60, R136.reuse, R104, R60 ;  /* 0x00000068883c723c */ /* 0x044fe8000004183c */
[C---:B------:R-:W-:Y:S02]  /*7650*/  FMUL.FTZ R79, R3.reuse, R79 ;  /* 0x0000004f034f7220 */ /* 0x040fe40000410000 */
[C---:B------:R-:W-:Y:S02]  /*7660*/  FMUL.FTZ R80, R132.reuse, R80 ;  /* 0x0000005084507220 */ /* 0x040fe40000410000 */
[C---:B------:R-:W-:Y:S01]  /*7670*/  HMMA.16816.F32.BF16 R64, R136.reuse, R106, R64 ;  /* 0x0000006a8840723c */ /* 0x040fe20000041840 */
[----:B------:R-:W2:Y:S01]  /*7680*/  LDSM.16.MT88.4 R104, [R134+UR4+0x4100] ;  /* 0x004100048668783b */ /* 0x000ea20008004200 */
[----:B------:R-:W-:Y:S02]  /*7690*/  MUFU.EX2 R168, R168 ;  /* 0x000000a800a87308 */ /* 0x000fe40000000800 */
[C---:B------:R-:W-:Y:S02]  /*76a0*/  FMUL.FTZ R81, R132.reuse, R81 ;  /* 0x0000005184517220 */ /* 0x040fe40000410000 */
[C---:B------:R-:W-:Y:S02]  /*76b0*/  FMUL.FTZ R82, R3.reuse, R82 ;  /* 0x0000005203527220 */ /* 0x040fe40000410000 */
[C---:B-----5:R-:W-:Y:S04]  /*76c0*/  HMMA.16816.F32.BF16 R68, R136.reuse, R108, R68 ;  /* 0x0000006c8844723c */ /* 0x060fe80000041844 */
[C---:B------:R-:W-:Y:S01]  /*76d0*/  FMUL.FTZ R83, R3.reuse, R83 ;  /* 0x0000005303537220 */ /* 0x040fe20000410000 */
[----:B------:R-:W-:Y:S01]  /*76e0*/  MUFU.EX2 R174, R174 ;  /* 0x000000ae00ae7308 */ /* 0x000fe20000000800 */
[C---:B------:R-:W-:Y:S02]  /*76f0*/  FMUL.FTZ R84, R132.reuse, R84 ;  /* 0x0000005484547220 */ /* 0x040fe40000410000 */
[C---:B------:R-:W-:Y:S01]  /*7700*/  HMMA.16816.F32.BF16 R72, R136.reuse, R110, R72 ;  /* 0x0000006e8848723c */ /* 0x040fe20000041848 */
[----:B------:R-:W5:Y:S03]  /*7710*/  LDSM.16.MT88.4 R108, [R148+0x4100] ;  /* 0x00410000946c783b */ /* 0x000f660000004200 */
[C---:B------:R-:W-:Y:S02]  /*7720*/  FMUL.FTZ R85, R132.reuse, R85 ;  /* 0x0000005584557220 */ /* 0x040fe40000410000 */
[C---:B------:R-:W-:Y:S01]  /*7730*/  FMUL.FTZ R86, R3.reuse, R86 ;  /* 0x0000005603567220 */ /* 0x040fe20000410000 */
[----:B------:R-:W-:Y:S01]  /*7740*/  MUFU.EX2 R177, R177 ;  /* 0x000000b100b17308 */ /* 0x000fe20000000800 */
[C---:B------:R-:W-:Y:S01]  /*7750*/  FMUL.FTZ R87, R3.reuse, R87 ;  /* 0x0000005703577220 */ /* 0x040fe20000410000 */
[C---:B-1----:R-:W-:Y:S03]  /*7760*/  HMMA.16816.F32.BF16 R76, R136.reuse, R100, R76 ;  /* 0x00000064884c723c */ /* 0x042fe6000004184c */
[C---:B------:R-:W-:Y:S02]  /*7770*/  FMUL.FTZ R88, R132.reuse, R88 ;  /* 0x0000005884587220 */ /* 0x040fe40000410000 */
[----:B------:R-:W-:Y:S02]  /*7780*/  FMUL.FTZ R89, R132, R89 ;  /* 0x0000005984597220 */ /* 0x000fe40000410000 */
[C---:B------:R-:W-:Y:S01]  /*7790*/  FMUL.FTZ R90, R3.reuse, R90 ;  /* 0x0000005a035a7220 */ /* 0x040fe20000410000 */
[C---:B------:R-:W-:Y:S01]  /*77a0*/  HMMA.16816.F32.BF16 R80, R136.reuse, R102, R80 ;  /* 0x000000668850723c */ /* 0x040fe20000041850 */
[----:B------:R-:W-:Y:S03]  /*77b0*/  MUFU.EX2 R220, R220 ;  /* 0x000000dc00dc7308 */ /* 0x000fe60000000800 */
[C---:B------:R-:W-:Y:S01]  /*77c0*/  FMUL.FTZ R91, R3.reuse, R91 ;  /* 0x0000005b035b7220 */ /* 0x040fe20000410000 */
[----:B------:R-:W-:Y:S01]  /*77d0*/  F2FP.BF16.PACK_AB R100, R160, R159 ;  /* 0x0000009fa064723e */ /* 0x000fe200000010ff */
[----:B------:R-:W-:Y:S01]  /*77e0*/  FMUL.FTZ R92, R132, R92 ;  /* 0x0000005c845c7220 */ /* 0x000fe20000410000 */
[----:B------:R-:W-:Y:S01]  /*77f0*/  F2FP.BF16.PACK_AB R102, R162, R161 ;  /* 0x000000a1a266723e */ /* 0x000fe200000010ff */
[C---:B--2---:R-:W-:Y:S04]  /*7800*/  HMMA.16816.F32.BF16 R84, R136.reuse, R104, R84 ;  /* 0x000000688854723c */ /* 0x044fe80000041854 */
[----:B------:R-:W-:Y:S01]  /*7810*/  FMUL.FTZ R93, R132, R93 ;  /* 0x0000005d845d7220 */ /* 0x000fe20000410000 */
[----:B----4-:R-:W-:Y:S01]  /*7820*/  F2FP.BF16.PACK_AB R101, R164, R163 ;  /* 0x000000a3a465723e */ /* 0x010fe200000010ff */
[C---:B------:R-:W-:Y:S01]  /*7830*/  FMUL.FTZ R94, R3.reuse, R94 ;  /* 0x0000005e035e7220 */ /* 0x040fe20000410000 */
[----:B------:R-:W-:Y:S01]  /*7840*/  F2FP.BF16.PACK_AB R103, R166, R165 ;  /* 0x000000a5a667723e */ /* 0x000fe200000010ff */
[C---:B------:R-:W-:Y:S01]  /*7850*/  HMMA.16816.F32.BF16 R88, R136.reuse, R106, R88 ;  /* 0x0000006a8858723c */ /* 0x040fe20000041858 */
[----:B------:R-:W1:Y:S03]  /*7860*/  LDSM.16.MT88.4 R104, [R134+UR4+0x900] ;  /* 0x000900048668783b */ /* 0x000e660008004200 */
[C---:B------:R-:W-:Y:S02]  /*7870*/  FMUL.FTZ R95, R3.reuse, R95 ;  /* 0x0000005f035f7220 */ /* 0x040fe40000410000 */
[C---:B------:R-:W-:Y:S02]  /*7880*/  FMUL.FTZ R96, R132.reuse, R96 ;  /* 0x0000006084607220 */ /* 0x040fe40000410000 */
[C---:B------:R-:W-:Y:S03]  /*7890*/  FMUL.FTZ R97, R132.reuse, R97 ;  /* 0x0000006184617220 */ /* 0x040fe60000410000 */
[C---:B-----5:R-:W-:Y:S03]  /*78a0*/  HMMA.16816.F32.BF16 R92, R136.reuse, R108, R92 ;  /* 0x0000006c885c723c */ /* 0x060fe6000004185c */
[C---:B------:R-:W-:Y:S02]  /*78b0*/  FMUL.FTZ R98, R3.reuse, R98 ;  /* 0x0000006203627220 */ /* 0x040fe40000410000 */
[----:B------:R-:W-:Y:S02]  /*78c0*/  FMUL.FTZ R99, R3, R99 ;  /* 0x0000006303637220 */ /* 0x000fe40000410000 */
[--C-:B------:R-:W-:Y:S02]  /*78d0*/  FFMA.FTZ R157, R157, c[0x0][0x2d0], -R158.reuse ;  /* 0x0000b4009d9d7a23 */ /* 0x100fe4000001089e */
[----:B------:R-:W-:Y:S03]  /*78e0*/  FFMA.FTZ R158, R143, c[0x0][0x2d0], -R158 ;  /* 0x0000b4008f9e7a23 */ /* 0x000fe6000001089e */
[----:B------:R-:W-:Y:S01]  /*78f0*/  HMMA.16816.F32.BF16 R96, R136, R110, R96 ;  /* 0x0000006e8860723c */ /* 0x000fe20000041860 */
[----:B------:R-:W2:Y:S01]  /*7900*/  LDSM.16.MT88.4 R108, [R134+UR4+0x2900] ;  /* 0x00290004866c783b */ /* 0x000ea20008004200 */
[----:B------:R-:W-:Y:S01]  /*7910*/  MUFU.EX2 R175, R158 ;  /* 0x0000009e00af7308 */ /* 0x000fe20000000800 */
[----:B------:R-:W-:Y:S02]  /*7920*/  FFMA.FTZ R153, R3, R206, R153 ;  /* 0x000000ce03997223 */ /* 0x000fe40000010099 */
[----:B------:R-:W-:Y:S01]  /*7930*/  FFMA.FTZ R156, R132, R207, R156 ;  /* 0x000000cf849c7223 */ /* 0x000fe2000001009c */
[----:B------:R-:W-:Y:S01]  /*7940*/  MOV R132, R2 ;  /* 0x0000000200847202 */ /* 0x000fe20000000f00 */
[----:B------:R-:W-:Y:S01]  /*7950*/  FADD.FTZ R152, R152, R153 ;  /* 0x0000009998987221 */ /* 0x000fe20000010000 */
[C---:B------:R-:W-:Y:S01]  /*7960*/  HMMA.16816.F32.BF16 R4, R100.reuse, R112, R4 ;  /* 0x000000706404723c */ /* 0x040fe20000041804 */
[----:B------:R-:W-:Y:S03]  /*7970*/  LDSM.16.MT88.4 R136, [R133+0x3100] ;  /* 0x003100008588783b */ /* 0x000fe60000004200 */
[----:B------:R4:W-:Y:S01]  /*7980*/  MUFU.EX2 R158, R142 ;  /* 0x0000008e009e7308 */ /* 0x0009e20000000800 */
[----:B------:R-:W-:Y:S02]  /*7990*/  FADD.FTZ R155, R155, R156 ;  /* 0x0000009c9b9b7221 */ /* 0x000fe40000010000 */
[----:B------:R-:W-:Y:S01]  /*79a0*/  FADD.FTZ R149, R149, R152 ;  /* 0x0000009895957221 */ /* 0x000fe20000010000 */
[C---:B------:R-:W-:Y:S01]  /*79b0*/  HMMA.16816.F32.BF16 R8, R100.reuse, R114, R8 ;  /* 0x000000726408723c */ /* 0x040fe20000041808 */
[----:B------:R-:W5:Y:S03]  /*79c0*/  LDSM.16.MT88.4 R112, [R148+0x2900] ;  /* 0x002900009470783b */ /* 0x000f660000004200 */
[----:B------:R-:W-:Y:S02]  /*79d0*/  FADD.FTZ R154, R154, R155 ;  /* 0x0000009b9a9a7221 */ /* 0x000fe40000010000 */
[----:B------:R-:W2:Y:S01]  /*79e0*/  MUFU.EX2 R157, R157 ;  /* 0x0000009d009d7308 */ /* 0x000ea20000000800 */
[----:B------:R-:W-:Y:S01]  /*79f0*/  FADD.FTZ R150, R150, R149 ;  /* 0x0000009596967221 */ /* 0x000fe20000010000 */
[C---:B------:R-:W-:Y:S04]  /*7a00*/  HMMA.16816.F32.BF16 R12, R100.reuse, R116, R12 ;  /* 0x00000074640c723c */ /* 0x040fe8000004180c */
[----:B------:R-:W-:Y:S02]  /*7a10*/  FADD.FTZ R154, R151, R154 ;  /* 0x0000009a979a7221 */ /* 0x000fe40000010000 */
[----:B------:R-:W-:Y:S02]  /*7a20*/  FADD.FTZ R163, R163, R150 ;  /* 0x00000096a3a37221 */ /* 0x000fe40000010000 */
[C---:B------:R-:W-:Y:S01]  /*7a30*/  HMMA.16816.F32.BF16 R16, R100.reuse, R118, R16 ;  /* 0x000000766410723c */ /* 0x040fe20000041810 */
[----:B------:R-:W-:Y:S03]  /*7a40*/  LDSM.16.MT88.4 R116, [R133+0x4900] ;  /* 0x004900008574783b */ /* 0x000fe60000004200 */
[----:B------:R-:W-:Y:S02]  /*7a50*/  FADD.FTZ R159, R159, R154 ;  /* 0x0000009a9f9f7221 */ /* 0x000fe40000010000 */
[----:B------:R-:W-:Y:S02]  /*7a60*/  FADD.FTZ R164, R164, R163 ;  /* 0x000000a3a4a47221 */ /* 0x000fe40000010000 */
[C---:B-1----:R-:W-:Y:S01]  /*7a70*/  HMMA.16816.F32.BF16 R20, R100.reuse, R104, R20 ;  /* 0x000000686414723c */ /* 0x042fe20000041814 */
[----:B----4-:R-:W-:Y:S03]  /*7a80*/  LDSM.16.MT88.4 R140, [R135+UR4+0x3900] ;  /* 0x00390004878c783b */ /* 0x010fe60008004200 */
        /* <DEDUP_REMOVED lines=21> */
[----:B------:R-:W4:Y:S07]  /*7be0*/  LDSM.16.MT88.4 R112, [R148+0x4900] ;  /* 0x004900009470783b */ /* 0x000f2e0000004200 */
[C---:B-1----:R-:W-:Y:S08]  /*7bf0*/  HMMA.16816.F32.BF16 R68, R100.reuse, R104, R68 ;  /* 0x000000686444723c */ /* 0x042ff00000041844 */
[C---:B------:R-:W-:Y:S01]  /*7c00*/  HMMA.16816.F32.BF16 R72, R100.reuse, R106, R72 ;  /* 0x0000006a6448723c */ /* 0x040fe20000041848 */
[----:B------:R-:W1:Y:S07]  /*7c10*/  LDSM.16.MT88.4 R104, [R135+UR4+0x1100] ;  /* 0x001100048768783b */ /* 0x000e6e0008004200 */
[C---:B------:R-:W-:Y:S08]  /*7c20*/  HMMA.16816.F32.BF16 R76, R100.reuse, R116, R76 ;  /* 0x00000074644c723c */ /* 0x040ff0000004184c */
[C---:B------:R-:W-:Y:S01]  /*7c30*/  HMMA.16816.F32.BF16 R80, R100.reuse, R118, R80 ;  /* 0x000000766450723c */ /* 0x040fe20000041850 */
[----:B------:R-:W5:Y:S07]  /*7c40*/  LDSM.16.MT88.4 R116, [R134+UR4+0x1100] ;  /* 0x001100048674783b */ /* 0x000f6e0008004200 */
[C---:B--2---:R-:W-:Y:S08]  /*7c50*/  HMMA.16816.F32.BF16 R84, R100.reuse, R108, R84 ;  /* 0x0000006c6454723c */ /* 0x044ff00000041854 */
[C---:B------:R-:W-:Y:S01]  /*7c60*/  HMMA.16816.F32.BF16 R88, R100.reuse, R110, R88 ;  /* 0x0000006e6458723c */ /* 0x040fe20000041858 */
[----:B------:R-:W2:Y:S07]  /*7c70*/  LDSM.16.MT88.4 R108, [R134+UR4+0x3100] ;  /* 0x00310004866c783b */ /* 0x000eae0008004200 */
[C---:B----4-:R-:W-:Y:S08]  /*7c80*/  HMMA.16816.F32.BF16 R92, R100.reuse, R112, R92 ;  /* 0x00000070645c723c */ /* 0x050ff0000004185c */
[----:B------:R-:W-:Y:S01]  /*7c90*/  HMMA.16816.F32.BF16 R96, R100, R114, R96 ;  /* 0x000000726460723c */ /* 0x000fe20000041860 */
[----:B------:R-:W-:Y:S06]  /*7ca0*/  LDSM.16.MT88.4 R112, [R135+UR4+0x5100] ;  /* 0x005100048770783b */ /* 0x000fec0008004200 */
[----:B---3--:R-:W-:Y:S01]  /*7cb0*/  F2FP.BF16.PACK_AB R100, R176, R173 ;  /* 0x000000adb064723e */ /* 0x008fe200000010ff */
        /* <DEDUP_REMOVED lines=15> */
[C---:B------:R-:W-:Y:S01]  /*7db0*/  HMMA.16816.F32.BF16 R16, R100.reuse, R122, R16 ;  /* 0x0000007a6410723c */ /* 0x040fe20000041810 */
[----:B------:R-:W-:Y:S07]  /*7dc0*/  LDSM.16.MT88.4 R120, [R148+0x1900] ;  /* 0x001900009478783b */ /* 0x000fee0000004200 */
[C---:B-----5:R-:W-:Y:S08]  /*7dd0*/  HMMA.16816.F32.BF16 R20, R100.reuse, R116, R20 ;  /* 0x000000746414723c */ /* 0x060ff00000041814 */
[C---:B------:R-:W-:Y:S01]  /*7de0*/  HMMA.16816.F32.BF16 R24, R100.reuse, R118, R24 ;  /* 0x000000766418723c */ /* 0x040fe20000041818 */
[----:B------:R-:W3:Y:S07]  /*7df0*/  LDSM.16.MT88.4 R116, [R133+0x5100] ;  /* 0x005100008574783b */ /* 0x000eee0000004200 */
        /* <DEDUP_REMOVED lines=26> */
[C---:B------:R-:W-:Y:S01]  /*7fa0*/  HMMA.16816.F32.BF16 R72, R100.reuse, R114, R72 ;  /* 0x000000726448723c */ /* 0x040fe20000041848 */
[----:B------:R-:W4:Y:S07]  /*7fb0*/  LDSM.16.MT88.4 R112, [R133+0x1900] ;  /* 0x001900008570783b */ /* 0x000f2e0000004200 */
[C---:B---3--:R-:W-:Y:S08]  /*7fc0*/  HMMA.16816.F32.BF16 R76, R100.reuse, R116, R76 ;  /* 0x00000074644c723c */ /* 0x048ff0000004184c */
[C---:B------:R-:W-:Y:S01]  /*7fd0*/  HMMA.16816.F32.BF16 R80, R100.reuse, R118, R80 ;  /* 0x000000766450723c */ /* 0x040fe20000041850 */
[----:B------:R-:W3:Y:S07]  /*7fe0*/  LDSM.16.MT88.4 R116, [R134+UR4+0x1900] ;  /* 0x001900048674783b */ /* 0x000eee0008004200 */
        /* <DEDUP_REMOVED lines=8> */
[C---:B----4-:R-:W-:Y:S01]  /*8070*/  HMMA.16816.F32.BF16 R100, R136.reuse, R112, R12 ;  /* 0x000000708864723c */ /* 0x050fe2000004180c */
[----:B------:R-:W4:Y:S07]  /*8080*/  LDSM.16.MT88.4 R12, [R135+UR4+0x5900] ;  /* 0x00590004870c783b */ /* 0x000f2e0008004200 */
[C---:B------:R-:W-:Y:S07]  /*8090*/  HMMA.16816.F32.BF16 R104, R136.reuse, R114, R16 ;  /* 0x000000728868723c */ /* 0x040fee0000041810 */
[----:B------:R-:W-:Y:S01]  /*80a0*/  IADD3 R16, R210, -0x2, RZ ;  /* 0xfffffffed2107810 */ /* 0x000fe20007ffe0ff */
[C---:B---3--:R-:W-:Y:S03]  /*80b0*/  HMMA.16816.F32.BF16 R108, R136.reuse, R116, R20 ;  /* 0x00000074886c723c */ /* 0x048fe60000041814 */
        /* <DEDUP_REMOVED lines=13> */
[----:B------:R-:W-:Y:S01]  /*8190*/  @P6 IMAD R8, R17, c[0x0][0x1e0], RZ ;  /* 0x0000780011086a24 */ /* 0x000fe200078e02ff */
[C---:B------:R-:W-:Y:S04]  /*81a0*/  HMMA.16816.F32.BF16 R64, R136.reuse, R10, R64 ;  /* 0x0000000a8840723c */ /* 0x040fe80000041840 */
[C---:B------:R-:W-:Y:S02]  /*81b0*/  @P6 IMAD R8, R16.reuse, c[0x0][0x1e4], R8 ;  /* 0x0000790010086a24 */ /* 0x040fe400078e0208 */
[----:B------:R-:W-:Y:S02]  /*81c0*/  @P6 IMAD.WIDE.U32 R16, R16, c[0x0][0x1e0], RZ ;  /* 0x0000780010106a25 */ /* 0x000fe400078e00ff */
[C---:B----4-:R-:W-:Y:S04]  /*81d0*/  HMMA.16816.F32.BF16 R68, R136.reuse, R12, R68 ;  /* 0x0000000c8844723c */ /* 0x050fe80000041844 */
        /* <DEDUP_REMOVED lines=55> */
.L_x_4052:
        /* <DEDUP_REMOVED lines=24> */
.L_x_4063:
[----:B------:R-:W-:-:S04]  /*86d0*/  MOV R3, c[0x0][0x32c] ;  /* 0x0000cb0000037a02 */ /* 0x000fc80000000f00 */
[----:B------:R-:W-:-:S13]  /*86e0*/  ISETP.NE.AND P0, PT, R3, 0x1, PT ;  /* 0x000000010300780c */ /* 0x000fda0003f05270 */
[----:B------:R-:W-:-:S05]  /*86f0*/  @P0 IMAD.HI.U32 R3, R5, c[0x0][0x330], RZ ;  /* 0x0000cc0005030a27 */ /* 0x000fca00078e00ff */
[----:B------:R-:W-:-:S05]  /*8700*/  @P0 SHF.R.U32.HI R5, RZ, c[0x0][0x334], R3 ;  /* 0x0000cd00ff050a19 */ /* 0x000fca0000011603 */
.L_x_4064:
[----:B------:R-:W-:-:S05]  /*8710*/  IMAD R5, R5, c[0x0][0x32c], RZ ;  /* 0x0000cb0005057a24 */ /* 0x000fca00078e02ff */
[----:B------:R-:W-:-:S04]  /*8720*/  IMNMX R4, R4, R5, !PT ;  /* 0x0000000504047217 */ /* 0x000fc80007800200 */
.L_x_4062:
        /* <DEDUP_REMOVED lines=21> */
.L_x_4066:
[----:B------:R-:W-:Y:S04]  /*8880*/  DEPBAR.LE SB0, 0x2 ;  /* 0x000080800000791a */ /* 0x000fe80000000000 */
[----:B------:R-:W-:Y:S01]  /*8890*/  BAR.SYNC.DEFER_BLOCKING 0x0 ;  /* 0x0000000000007b1d */ /* 0x000fe20000010000 */
[----:B------:R-:W-:Y:S01]  /*88a0*/  UIMAD UR4, UR5, 0x6000, URZ ;  /* 0x00006000050478a4 */ /* 0x000fe2000f8e023f */
[----:B------:R-:W-:Y:S01]  /*88b0*/  ISETP.GE.AND P6, PT, R189, R214, PT ;  /* 0x000000d6bd00720c */ /* 0x000fe20003fc6270 */
[----:B------:R-:W-:Y:S01]  /*88c0*/  UIADD3 UR9, UR7, 0x1, URZ ;  /* 0x0000000107097890 */ /* 0x000fe2000fffe03f */
[----:B------:R-:W-:Y:S01]  /*88d0*/  IADD3 R210, R214, -0x1, RZ ;  /* 0xffffffffd6d27810 */ /* 0x000fe20007ffe0ff */
[----:B------:R-:W-:Y:S02]  /*88e0*/  UISETP.GE.AND UP0, UPT, UR7, 0x1, UPT ;  /* 0x000000010700788c */ /* 0x000fe4000bf06270 */
[----:B------:R-:W-:Y:S04]  /*88f0*/  IADD3 R2, R184, UR4, RZ ;  /* 0x00000004b8027c10 */ /* 0x000fe8000fffe0ff */
[----:B------:R-:W-:Y:S04]  /*8900*/  IADD3 R173, R185, R2, RZ ;  /* 0x00000002b9ad7210 */ /* 0x000fe80007ffe0ff */
[----:B------:R-:W-:Y:S01]  /*8910*/  @!P6 SHF.R.S32.HI R0, RZ, 0x1f, R210 ;  /* 0x0000001fff00e819 */ /* 0x000fe200000114d2 */
[----:B------:R-:W-:Y:S01]  /*8920*/  @!P6 IMAD.WIDE.U32 R28, R210, c[0x0][0x208], RZ ;  /* 0x00008200d21cea25 */ /* 0x000fe200078e00ff */
[----:B------:R-:W-:Y:S03]  /*8930*/  IADD3 R172, R188, R173, RZ ;  /* 0x000000adbcac7210 */ /* 0x000fe60007ffe0ff */
[----:B------:R-:W-:Y:S01]  /*8940*/  @!P6 IMAD R0, R0, c[0x0][0x208], RZ ;  /* 0x000082000000ea24 */ /* 0x000fe200078e02ff */
[----:B------:R-:W-:Y:S01]  /*8950*/  @!P6 SHF.L.U32 R153, R28, 0x6, RZ ;  /* 0x000000061c99e819 */ /* 0x000fe200000006ff */
[----:B------:R-:W-:Y:S02]  /*8960*/  LDSM.16.M88.4 R32, [R186] ;  /* 0x00000000ba20783b */ /* 0x000fe40000000200 */
[----:B------:R-:W-:Y:S01]  /*8970*/  @!P6 IMAD R0, R210, c[0x0][0x20c], R0 ;  /* 0x00008300d200ea24 */ /* 0x000fe200078e0200 */
[C---:B------:R-:W-:Y:S02]  /*8980*/  @!P6 IADD3 R150, P0, R153.reuse, R209, RZ ;  /* 0x000000d19996e210 */ /* 0x040fe40007f1e0ff */
[----:B------:R-:W-:Y:S02]  /*8990*/  @!P6 IADD3 R151, P4, R153, R212, RZ ;  /* 0x000000d49997e210 */ /* 0x000fe40007f9e0ff */
[----:B------:R-:W-:Y:S01]  /*89a0*/  @!P6 IADD3 R0, R29, R0, RZ ;  /* 0x000000001d00e210 */ /* 0x000fe20007ffe0ff */
[----:B------:R-:W1:Y:S01]  /*89b0*/  LDSM.16.M88.4 R8, [R184+UR4+0xc100] ;  /* 0x00c10004b808783b */ /* 0x000e620008000200 */
[-C--:B------:R-:W-:Y:S02]  /*89c0*/  @!P6 IADD3 R132, P5, R153, R196.reuse, RZ ;  /* 0x000000c49984e210 */ /* 0x080fe40007fbe0ff */
[----:B------:R-:W-:Y:S04]  /*89d0*/  @!P6 SHF.L.U64.HI R0, R28, 0x6, R0 ;  /* 0x000000061c00e819 */ /* 0x000fe80000010200 */
[----:B------:R-:W-:Y:S01]  /*89e0*/  @!P6 IADD3.X R149, R0, R201, RZ, P5, !PT ;  /* 0x000000c90095e210 */ /* 0x000fe20002ffe4ff */
[----:B------:R-:W2:Y:S01]  /*89f0*/  LDSM.16.M88.4 R16, [R184+UR4+0xc900] ;  /* 0x00c90004b810783b */ /* 0x000ea20008000200 */
[----:B------:R-:W-:Y:S02]  /*8a00*/  @!P6 LEA R160, P5, R132, c[0x0][0x1f8], 0x1 ;  /* 0x00007e0084a0ea11 */ /* 0x000fe400078a08ff */
[----:B------:R-:W-:Y:S02]  /*8a10*/  @!P6 IADD3.X R148, R0, R211, RZ, P4, !PT ;  /* 0x000000d30094e210 */ /* 0x000fe400027fe4ff */
[C---:B------:R-:W-:Y:S02]  /*8a20*/  @!P6 LEA R164, P4, R151.reuse, c[0x0][0x1f8], 0x1 ;  /* 0x00007e0097a4ea11 */ /* 0x040fe400078808ff */
[----:B------:R-:W-:Y:S01]  /*8a30*/  @!P6 LEA.HI.X R161, R132, c[0x0][0x1fc], R149, 0x1, P5 ;  /* 0x00007f0084a1ea11 */ /* 0x000fe200028f0c95 */
[----:B------:R-:W3:Y:S01]  /*8a40*/  LDSM.16.M88.4 R24, [R184+UR4+0xd100] ;  /* 0x00d10004b818783b */ /* 0x000ee20008000200 */
[----:B------:R-:W-:Y:S02]  /*8a50*/  @!P6 LEA.HI.X R165, R151, c[0x0][0x1fc], R148, 0x1, P4 ;  /* 0x00007f0097a5ea11 */ /* 0x000fe400020f0c94 */
[----:B------:R-:W-:Y:S01]  /*8a60*/  MOV R132, UR7 ;  /* 0x0000000700847c02 */ /* 0x000fe20008000f00 */
[----:B------:R-:W-:Y:S02]  /*8a70*/  USEL UR7, UR9, URZ, !UP0 ;  /* 0x0000003f09077287 */ /* 0x000fe4000c000000 */
[----:B------:R-:W-:Y:S02]  /*8a80*/  UIADD3 UR9, UR5, 0x1, URZ ;  /* 0x0000000105097890 */ /* 0x000fe4000fffe03f */
[----:B------:R-:W4:Y:S01]  /*8a90*/  LDSM.16.M88.4 R136, [R184+UR4+0xd900] ;  /* 0x00d90004b888783b */ /* 0x000f220008000200 */
[----:B------:R-:W-:Y:S01]  /*8aa0*/  @!P6 IMAD R132, R132, 0x6000, R205 ;  /* 0x000060008484e824 */ /* 0x000fe200078e02cd */
[----:B------:R-:W-:Y:S04]  /*8ab0*/  UISETP.GE.AND UP0, UPT, UR5, 0x1, UPT ;  /* 0x000000010500788c */ /* 0x000fe8000bf06270 */
[----:B------:R-:W-:Y:S02]  /*8ac0*/  USEL UR5, UR9, URZ, !UP0 ;  /* 0x0000003f09057287 */ /* 0x000fe4000c000000 */
[----:B------:R-:W-:Y:S01]  /*8ad0*/  LDSM.16.M88.4 R140, [R182] ;  /* 0x00000000b68c783b */ /* 0x000fe20000000200 */
[C---:B-1----:R-:W-:Y:S07]  /*8ae0*/  HMMA.16816.F32.BF16 R4, R32.reuse, R8, RZ ;  /* 0x000000082004723c */ /* 0x042fee00000418ff */
[----:B------:R-:W1:Y:S01]  /*8af0*/  LDSM.16.M88.4 R144, [R173+0xc100] ;  /* 0x00c10000ad90783b */ /* 0x000e620000000200 */
[C---:B------:R-:W-:Y:S08]  /*8b00*/  HMMA.16816.F32.BF16 R8, R32.reuse, R10, RZ ;  /* 0x0000000a2008723c */ /* 0x040ff000000418ff */
        /* <DEDUP_REMOVED lines=9> */
[----:B------:R-:W-:Y:S01]  /*8ba0*/  @!P6 IADD3 R153, P0, R191, R153, RZ ;  /* 0x00000099bf99e210 */ /* 0x000fe20007f1e0ff */
[C---:B-1----:R-:W-:Y:S01]  /*8bb0*/  HMMA.16816.F32.BF16 R4, R140.reuse, R144, R4 ;  /* 0x000000908c04723c */ /* 0x042fe20000041804 */
[----:B------:R-:W1:Y:S04]  /*8bc0*/  LDSM.16.M88.4 R136, [R173+0xc900] ;  /* 0x00c90000ad88783b */ /* 0x000e680000000200 */
[C---:B------:R-:W-:Y:S02]  /*8bd0*/  @!P6 IADD3 R155, P5, R153.reuse, R196, RZ ;  /* 0x000000c4999be210 */ /* 0x040fe40007fbe0ff */
[C---:B------:R-:W-:Y:S01]  /*8be0*/  @!P6 IADD3 R157, P4, R153.reuse, R212, RZ ;  /* 0x000000d4999de210 */ /* 0x040fe20007f9e0ff */
[C---:B------:R-:W-:Y:S01]  /*8bf0*/  HMMA.16816.F32.BF16 R8, R140.reuse, R146, R8 ;  /* 0x000000928c08723c */ /* 0x040fe20000041808 */
[----:B------:R-:W2:Y:S03]  /*8c00*/  LDSM.16.M88.4 R148, [R173+0xd100] ;  /* 0x00d10000ad94783b */ /* 0x000ea60000000200 */
[----:B------:R-:W-:Y:S02]  /*8c10*/  @!P6 IADD3.X R0, R190, R0, RZ, P0, !PT ;  /* 0x00000000be00e210 */ /* 0x000fe400007fe4ff */
[----:B------:R-:W-:Y:S02]  /*8c20*/  @!P6 IADD3 R153, P0, R153, R209, RZ ;  /* 0x000000d19999e210 */ /* 0x000fe40007f1e0ff */
[C---:B------:R-:W-:Y:S04]  /*8c30*/  @!P6 IADD3.X R152, R0.reuse, R201, RZ, P5, !PT ;  /* 0x000000c90098e210 */ /* 0x040fe80002ffe4ff */
[----:B------:R-:W-:Y:S02]  /*8c40*/  @!P6 LEA R174, P5, R155, c[0x0][0x1f8], 0x1 ;  /* 0x00007e009baeea11 */ /* 0x000fe400078a08ff */
[C---:B------:R-:W-:Y:S02]  /*8c50*/  @!P6 IADD3.X R154, R0.reuse, R211, RZ, P4, !PT ;  /* 0x000000d3009ae210 */ /* 0x040fe400027fe4ff */
[----:B------:R-:W-:Y:S02]  /*8c60*/  @!P6 LEA R170, P4, R157, c[0x0][0x1f8], 0x1 ;  /* 0x00007e009daaea11 */ /* 0x000fe400078808ff */
[----:B------:R-:W-:Y:S02]  /*8c70*/  @!P6 IADD3.X R0, R0, R187, RZ, P0, !PT ;  /* 0x000000bb0000e210 */ /* 0x000fe400007fe4ff */
[----:B------:R-:W-:Y:S02]  /*8c80*/  @!P6 LEA R168, P0, R153, c[0x0][0x1f8], 0x1 ;  /* 0x00007e0099a8ea11 */ /* 0x000fe400078008ff */
[----:B------:R-:W-:Y:S02]  /*8c90*/  @!P6 LEA.HI.X R175, R155, c[0x0][0x1fc], R152, 0x1, P5 ;  /* 0x00007f009bafea11 */ /* 0x000fe400028f0c98 */
[----:B------:R-:W-:Y:S02]  /*8ca0*/  @!P6 LEA.HI.X R171, R157, c[0x0][0x1fc], R154, 0x1, P4 ;  /* 0x00007f009dabea11 */ /* 0x000fe400020f0c9a */
[----:B------:R-:W-:Y:S02]  /*8cb0*/  @!P6 LEA.HI.X R169, R153, c[0x0][0x1fc], R0, 0x1, P0 ;  /* 0x00007f0099a9ea11 */ /* 0x000fe400000f0c00 */
[----:B------:R-:W3:Y:S01]  /*8cc0*/  LDSM.16.M88.4 R152, [R173+0xd900] ;  /* 0x00d90000ad98783b */ /* 0x000ee20000000200 */
[-C--:B------:R-:W-:Y:S02]  /*8cd0*/  IADD3 R0, R188, R2.reuse, RZ ;  /* 0x00000002bc007210 */ /* 0x080fe40007ffe0ff */
[----:B------:R-:W-:Y:S01]  /*8ce0*/  IADD3 R2, R185, R2, R188 ;  /* 0x00000002b9027210 */ /* 0x000fe20007ffe0bc */
[C---:B-1----:R-:W-:Y:S04]  /*8cf0*/  HMMA.16816.F32.BF16 R12, R140.reuse, R136, R12 ;  /* 0x000000888c0c723c */ /* 0x042fe8000004180c */
[----:B------:R-:W-:Y:S01]  /*8d00*/  @!PT LDS RZ, [RZ] ;  /* 0x00000000fffff984 */ /* 0x000fe20000000800 */
[----:B------:R-:W-:Y:S01]  /*8d10*/  @!PT LDS RZ, [RZ] ;  /* 0x00000000fffff984 */ /* 0x000fe20000000800 */
[----:B------:R-:W-:Y:S01]  /*8d20*/  @!PT LDS RZ, [RZ] ;  /* 0x00000000fffff984 */ /* 0x000fe20000000800 */
[----:B------:R1:W-:Y:S04]  /*8d30*/  @!P6 LDGSTS.E.BYPASS.LTC128B.128 [R132], [R160.64], !P3 ;  /* 0x00000000a084efae */ /* 0x0003e8000d901d4a */
[C---:B------:R-:W-:Y:S04]  /*8d40*/  HMMA.16816.F32.BF16 R16, R140.reuse, R138, R16 ;  /* 0x0000008a8c10723c */ /* 0x040fe80000041810 */
[----:B------:R4:W-:Y:S04]  /*8d50*/  @!P6 LDGSTS.E.BYPASS.LTC128B.128 [R132+0x2000], [R164.64], !P2 ;  /* 0x02000000a484efae */ /* 0x0009e8000d101d4a */
[C---:B--2---:R-:W-:Y:S04]  /*8d60*/  HMMA.16816.F32.BF16 R20, R140.reuse, R148, R20 ;  /* 0x000000948c14723c */ /* 0x044fe80000041814 */
[----:B------:R4:W-:Y:S04]  /*8d70*/  @!P6 LDGSTS.E.BYPASS.LTC128B.128 [R132+0x4000], [R166.64], !P1 ;  /* 0x04000000a684efae */ /* 0x0009e8000c901d4a */
[C---:B------:R-:W-:Y:S04]  /*8d80*/  HMMA.16816.F32.BF16 R24, R140.reuse, R150, R24 ;  /* 0x000000968c18723c */ /* 0x040fe80000041818 */
[----:B------:R2:W-:Y:S04]  /*8d90*/  @!P6 LDGSTS.E.BYPASS.LTC128B.128 [R132+0x1000], [R174.64], !P3 ;  /* 0x01000000ae84efae */ /* 0x0005e8000d901d4a */
[C---:B---3--:R-:W-:Y:S04]  /*8da0*/  HMMA.16816.F32.BF16 R28, R140.reuse, R152, R28 ;  /* 0x000000988c1c723c */ /* 0x048fe8000004181c */
[----:B------:R3:W-:Y:S04]  /*8db0*/  @!P6 LDGSTS.E.BYPASS.LTC128B.128 [R132+0x3000], [R170.64], !P2 ;  /* 0x03000000aa84efae */ /* 0x0007e8000d101d4a */
[----:B------:R-:W-:Y:S04]  /*8dc0*/  HMMA.16816.F32.BF16 R32, R140, R154, R32 ;  /* 0x0000009a8c20723c */ /* 0x000fe80000041820 */
[----:B------:R3:W-:Y:S08]  /*8dd0*/  @!P6 LDGSTS.E.BYPASS.LTC128B.128 [R132+0x5000], [R168.64], !P1 ;  /* 0x05000000a884efae */ /* 0x0007f0000c901d4a */
[----:B------:R-:W-:Y:S08]  /*8de0*/  LDSM.16.M88.4 R144, [R181] ;  /* 0x00000000b590783b */ /* 0x000ff00000000200 */
[----:B------:R-:W5:Y:S08]  /*8df0*/  LDSM.16.M88.4 R156, [R0+0xc100] ;  /* 0x00c10000009c783b */ /* 0x000f700000000200 */
[----:B-1----:R-:W1:Y:S08]  /*8e00*/  LDSM.16.M88.4 R160, [R0+0xc900] ;  /* 0x00c9000000a0783b */ /* 0x002e700000000200 */
[----:B------:R-:W1:Y:S08]  /*8e10*/  LDSM.16.M88.4 R136, [R0+0xd100] ;  /* 0x00d100000088783b */ /* 0x000e700000000200 */
[----:B------:R-:W0:Y:S08]  /*8e20*/  LDGDEPBAR ;  /* 0x00000000000079af */ /* 0x000e300000000000 */
[----:B----4-:R-:W4:Y:S01]  /*8e30*/  LDSM.16.M88.4 R164, [R0+0xd900] ;  /* 0x00d9000000a4783b */ /* 0x010f220000000200 */
[C---:B-----5:R-:W-:Y:S07]  /*8e40*/  HMMA.16816.F32.BF16 R4, R144.reuse, R156, R4 ;  /* 0x0000009c9004723c */ /* 0x060fee0000041804 */
[----:B------:R-:W-:Y:S01]  /*8e50*/  LDSM.16.M88.4 R148, [R180] ;  /* 0x00000000b494783b */ /* 0x000fe20000000200 */
[C---:B------:R-:W-:Y:S07]  /*8e60*/  HMMA.16816.F32.BF16 R8, R144.reuse, R158, R8 ;  /* 0x0000009e9008723c */ /* 0x040fee0000041808 */
[----:B---3--:R-:W3:Y:S01]  /*8e70*/  LDSM.16.M88.4 R168, [R172+0xc100] ;  /* 0x00c10000aca8783b */ /* 0x008ee20000000200 */
        /* <DEDUP_REMOVED lines=8> */
[C---:B----4-:R-:W-:Y:S07]  /*8f00*/  HMMA.16816.F32.BF16 R28, R144.reuse, R164, R28 ;  /* 0x000000a4901c723c */ /* 0x050fee000004181c */
[----:B------:R-:W-:Y:S01]  /*8f10*/  LDSM.16.M88.4 R160, [R184+UR4+0xe900] ;  /* 0x00e90004b8a0783b */ /* 0x000fe20008000200 */
[----:B------:R-:W-:Y:S07]  /*8f20*/  HMMA.16816.F32.BF16 R32, R144, R166, R32 ;  /* 0x000000a69020723c */ /* 0x000fee0000041820 */
[----:B------:R-:W4:Y:S01]  /*8f30*/  LDSM.16.M88.4 R144, [R184+UR4+0xe100] ;  /* 0x00e10004b890783b */ /* 0x000f220008000200 */
[C---:B---3--:R-:W-:Y:S07]  /*8f40*/  HMMA.16816.F32.BF16 R4, R148.reuse, R168, R4 ;  /* 0x000000a89404723c */ /* 0x048fee0000041804 */
[----:B------:R-:W-:Y:S01]  /*8f50*/  LDSM.16.M88.4 R164, [R182+0x4000] ;  /* 0x00400000b6a4783b */ /* 0x000fe20000000200 */
[C---:B------:R-:W-:Y:S07]  /*8f60*/  HMMA.16816.F32.BF16 R8, R148.reuse, R170, R8 ;  /* 0x000000aa9408723c */ /* 0x040fee0000041808 */
[----:B------:R-:W-:Y:S01]  /*8f70*/  LDSM.16.M88.4 R168, [R173+0xe100] ;  /* 0x00e10000ada8783b */ /* 0x000fe20000000200 */
[C---:B-1----:R-:W-:Y:S08]  /*8f80*/  HMMA.16816.F32.BF16 R12, R148.reuse, R140, R12 ;  /* 0x0000008c940c723c */ /* 0x042ff0000004180c */
[C---:B------:R-:W-:Y:S01]  /*8f90*/  HMMA.16816.F32.BF16 R16, R148.reuse, R142, R16 ;  /* 0x0000008e9410723c */ /* 0x040fe20000041810 */
[----:B------:R-:W1:Y:S07]  /*8fa0*/  LDSM.16.M88.4 R140, [R184+UR4+0xf100] ;  /* 0x00f10004b88c783b */ /* 0x000e6e0008000200 */
[C---:B-----5:R-:W-:Y:S08]  /*8fb0*/  HMMA.16816.F32.BF16 R20, R148.reuse, R152, R20 ;  /* 0x000000989414723c */ /* 0x060ff00000041814 */
[C---:B------:R-:W-:Y:S01]  /*8fc0*/  HMMA.16816.F32.BF16 R24, R148.reuse, R154, R24 ;  /* 0x0000009a9418723c */ /* 0x040fe20000041818 */
[----:B------:R-:W3:Y:S07]  /*8fd0*/  LDSM.16.M88.4 R152, [R184+UR4+0xf900] ;  /* 0x00f90004b898783b */ /* 0x000eee0008000200 */
[C---:B------:R-:W-:Y:S08]  /*8fe0*/  HMMA.16816.F32.BF16 R28, R148.reuse, R156, R28 ;  /* 0x0000009c941c723c */ /* 0x040ff0000004181c */
[----:B------:R-:W-:Y:S01]  /*8ff0*/  HMMA.16816.F32.BF16 R32, R148, R158, R32 ;  /* 0x0000009e9420723c */ /* 0x000fe20000041820 */
[----:B------:R-:W5:Y:S07]  /*9000*/  LDSM.16.M88.4 R148, [R173+0xe900] ;  /* 0x00e90000ad94783b */ /* 0x000f6e0000000200 */
        /* <DEDUP_REMOVED lines=13> */
[C---:B------:R-:W-:Y:S01]  /*90e0*/  HMMA.16816.F32.BF16 R4, R164.reuse, R168, R4 ;  /* 0x000000a8a404723c */ /* 0x040fe20000041804 */
[----:B------:R-:W-:Y:S07]  /*90f0*/  LDSM.16.M88.4 R152, [R180+0x4000] ;  /* 0x00400000b498783b */ /* 0x000fee0000000200 */
[C---:B------:R-:W-:Y:S01]  /*9100*/  HMMA.16816.F32.BF16 R8, R164.reuse, R170, R8 ;  /* 0x000000aaa408723c */ /* 0x040fe20000041808 */
[----:B------:R-:W-:Y:S07]  /*9110*/  LDSM.16.M88.4 R168, [R172+0xe100] ;  /* 0x00e10000aca8783b */ /* 0x000fee0000000200 */
[C---:B-----5:R-:W-:Y:S08]  /*9120*/  HMMA.16816.F32.BF16 R12, R164.reuse, R148, R12 ;  /* 0x00000094a40c723c */ /* 0x060ff0000004180c */
[C---:B------:R-:W-:Y:S01]  /*9130*/  HMMA.16816.F32.BF16 R16, R164.reuse, R150, R16 ;  /* 0x00000096a410723c */ /* 0x040fe20000041810 */
[----:B------:R-:W5:Y:S07]  /*9140*/  LDSM.16.M88.4 R148, [R0+0xf100] ;  /* 0x00f100000094783b */ /* 0x000f6e0000000200 */
[C---:B----4-:R-:W-:Y:S08]  /*9150*/  HMMA.16816.F32.BF16 R20, R164.reuse, R144, R20 ;  /* 0x00000090a414723c */ /* 0x050ff00000041814 */
[C---:B------:R-:W-:Y:S01]  /*9160*/  HMMA.16816.F32.BF16 R24, R164.reuse, R146, R24 ;  /* 0x00000092a418723c */ /* 0x040fe20000041818 */
[----:B------:R-:W4:Y:S07]  /*9170*/  LDSM.16.M88.4 R144, [R0+0xf900] ;  /* 0x00f900000090783b */ /* 0x000f2e0000000200 */
[C---:B------:R-:W-:Y:S08]  /*9180*/  HMMA.16816.F32.BF16 R28, R164.reuse, R156, R28 ;  /* 0x0000009ca41c723c */ /* 0x040ff0000004181c */
[----:B------:R-:W-:Y:S01]  /*9190*/  HMMA.16816.F32.BF16 R32, R164, R158, R32 ;  /* 0x0000009ea420723c */ /* 0x000fe20000041820 */
[----:B------:R-:W2:Y:S07]  /*91a0*/  LDSM.16.M88.4 R156, [R2+0xe900] ;  /* 0x00e90000029c783b */ /* 0x000eae0000000200 */
[C---:B-1----:R-:W-:Y:S01]  /*91b0*/  HMMA.16816.F32.BF16 R4, R140.reuse, R160, R4 ;  /* 0x000000a08c04723c */ /* 0x042fe20000041804 */
[----:B------:R-:W-:Y:S07]  /*91c0*/  LDSM.16.M88.4 R164, [R184+UR4+0x11100] ;  /* 0x01110004b8a4783b */ /* 0x000fee0008000200 */
[C---:B------:R-:W-:Y:S01]  /*91d0*/  HMMA.16816.F32.BF16 R8, R140.reuse, R162, R8 ;  /* 0x000000a28c08723c */ /* 0x040fe20000041808 */
[----:B------:R-:W-:Y:S07]  /*91e0*/  LDSM.16.M88.4 R160, [R184+UR4+0x10900] ;  /* 0x01090004b8a0783b */ /* 0x000fee0008000200 */
[C---:B---3--:R-:W-:Y:S08]  /*91f0*/  HMMA.16816.F32.BF16 R12, R140.reuse, R136, R12 ;  /* 0x000000888c0c723c */ /* 0x048ff0000004180c */
[C---:B------:R-:W-:Y:S01]  /*9200*/  HMMA.16816.F32.BF16 R16, R140.reuse, R138, R16 ;  /* 0x0000008a8c10723c */ /* 0x040fe20000041810 */
[----:B------:R-:W1:Y:S07]  /*9210*/  LDSM.16.M88.4 R136, [R2+0xf100] ;  /* 0x00f100000288783b */ /* 0x000e6e0000000200 */
[C---:B-----5:R-:W-:Y:S08]  /*9220*/  HMMA.16816.F32.BF16 R20, R140.reuse, R148, R20 ;  /* 0x000000948c14723c */ /* 0x060ff00000041814 */
[C---:B------:R-:W-:Y:S01]  /*9230*/  HMMA.16816.F32.BF16 R24, R140.reuse, R150, R24 ;  /* 0x000000968c18723c */ /* 0x040fe20000041818 */
[----:B------:R-:W3:Y:S07]  /*9240*/  LDSM.16.M88.4 R148, [R2+0xf900] ;  /* 0x00f900000294783b */ /* 0x000eee0000000200 */
[C---:B----4-:R-:W-:Y:S08]  /*9250*/  HMMA.16816.F32.BF16 R28, R140.reuse, R144, R28 ;  /* 0x000000908c1c723c */ /* 0x050ff0000004181c */
[----:B------:R-:W-:Y:S01]  /*9260*/  HMMA.16816.F32.BF16 R32, R140, R146, R32 ;  /* 0x000000928c20723c */ /* 0x000fe20000041820 */
[----:B------:R-:W-:Y:S07]  /*9270*/  LDSM.16.M88.4 R140, [R186+0x8000] ;  /* 0x00800000ba8c783b */ /* 0x000fee0000000200 */
[C---:B------:R-:W-:Y:S01]  /*9280*/  HMMA.16816.F32.BF16 R4, R152.reuse, R168, R4 ;  /* 0x000000a89804723c */ /* 0x040fe20000041804 */
[----:B------:R-:W4:Y:S07]  /*9290*/  LDSM.16.M88.4 R144, [R184+UR4+0x10100] ;  /* 0x01010004b890783b */ /* 0x000f2e0008000200 */
[C---:B------:R-:W-:Y:S01]  /*92a0*/  HMMA.16816.F32.BF16 R8, R152.reuse, R170, R8 ;  /* 0x000000aa9808723c */ /* 0x040fe20000041808 */
[----:B------:R-:W-:Y:S07]  /*92b0*/  LDSM.16.M88.4 R168, [R173+0x10100] ;  /* 0x01010000ada8783b */ /* 0x000fee0000000200 */
[C---:B--2---:R-:W-:Y:S08]  /*92c0*/  HMMA.16816.F32.BF16 R12, R152.reuse, R156, R12 ;  /* 0x0000009c980c723c */ /* 0x044ff0000004180c */
[C---:B------:R-:W-:Y:S01]  /*92d0*/  HMMA.16816.F32.BF16 R16, R152.reuse, R158, R16 ;  /* 0x0000009e9810723c */ /* 0x040fe20000041810 */
[----:B------:R-:W2:Y:S07]  /*92e0*/  LDSM.16.M88.4 R156, [R184+UR4+0x11900] ;  /* 0x01190004b89c783b */ /* 0x000eae0008000200 */
[C---:B-1----:R-:W-:Y:S08]  /*92f0*/  HMMA.16816.F32.BF16 R20, R152.reuse, R136, R20 ;  /* 0x000000889814723c */ /* 0x042ff00000041814 */
[C---:B------:R-:W-:Y:S01]  /*9300*/  HMMA.16816.F32.BF16 R24, R152.reuse, R138, R24 ;  /* 0x0000008a9818723c */ /* 0x040fe20000041818 */
[----:B------:R-:W1:Y:S07]  /*9310*/  LDSM.16.M88.4 R136, [R182+0x8000] ;  /* 0x00800000b688783b */ /* 0x000e6e0000000200 */
[C---:B---3--:R-:W-:Y:S08]  /*9320*/  HMMA.16816.F32.BF16 R28, R152.reuse, R148, R28 ;  /* 0x00000094981c723c */ /* 0x048ff0000004181c */
[----:B------:R-:W-:Y:S01]  /*9330*/  HMMA.16816.F32.BF16 R32, R152, R150, R32 ;  /* 0x000000969820723c */ /* 0x000fe20000041820 */
[----:B------:R-:W3:Y:S07]  /*9340*/  LDSM.16.M88.4 R148, [R173+0x10900] ;  /* 0x01090000ad94783b */ /* 0x000eee0000000200 */
[C---:B----4-:R-:W-:Y:S01]  /*9350*/  HMMA.16816.F32.BF16 R4, R140.reuse, R144, R4 ;  /* 0x000000908c04723c */ /* 0x050fe20000041804 */
[----:B------:R-:W-:Y:S07]  /*9360*/  LDSM.16.M88.4 R152, [R173+0x11900] ;  /* 0x01190000ad98783b */ /* 0x000fee0000000200 */
[C---:B------:R-:W-:Y:S01]  /*9370*/  HMMA.16816.F32.BF16 R8, R140.reuse, R146, R8 ;  /* 0x000000928c08723c */ /* 0x040fe20000041808 */
[----:B------:R-:W4:Y:S07]  /*9380*/  LDSM.16.M88.4 R144, [R173+0x11100] ;  /* 0x01110000ad90783b */ /* 0x000f2e0000000200 */
[C---:B------:R-:W-:Y:S01]  /*9390*/  HMMA.16816.F32.BF16 R12, R140.reuse, R160, R12 ;  /* 0x000000a08c0c723c */ /* 0x040fe2000004180c */
[----:B------:R-:W-:Y:S07]  /*93a0*/  LDSM.16.M88.4 R172, [R172+0x10100] ;  /* 0x01010000acac783b */ /* 0x000fee0000000200 */
[C---:B------:R-:W-:Y:S01]  /*93b0*/  HMMA.16816.F32.BF16 R16, R140.reuse, R162, R16 ;  /* 0x000000a28c10723c */ /* 0x040fe20000041810 */
[----:B------:R-:W-:Y:S07]  /*93c0*/  LDSM.16.M88.4 R160, [R181+0x8000] ;  /* 0x00800000b5a0783b */ /* 0x000fee0000000200 */
[C---:B------:R-:W-:Y:S08]  /*93d0*/  HMMA.16816.F32.BF16 R20, R140.reuse, R164, R20 ;  /* 0x000000a48c14723c */ /* 0x040ff00000041814 */
[C---:B------:R-:W-:Y:S01]  /*93e0*/  HMMA.16816.F32.BF16 R24, R140.reuse, R166, R24 ;  /* 0x000000a68c18723c */ /* 0x040fe20000041818 */
[----:B------:R-:W5:Y:S07]  /*93f0*/  LDSM.16.M88.4 R164, [R0+0x10100] ;  /* 0x0101000000a4783b */ /* 0x000f6e0000000200 */
[C---:B--2---:R-:W-:Y:S08]  /*9400*/  HMMA.16816.F32.BF16 R28, R140.reuse, R156, R28 ;  /* 0x0000009c8c1c723c */ /* 0x044ff0000004181c */
        /* <DEDUP_REMOVED lines=11> */
[----:B------:R-:W-:Y:S07]  /*94c0*/  LDSM.16.M88.4 R144, [R2+0x11900] ;  /* 0x011900000290783b */ /* 0x000fee0000000200 */
[C---:B------:R-:W-:Y:S08]  /*94d0*/  HMMA.16816.F32.BF16 R28, R136.reuse, R152, R28 ;  /* 0x00000098881c723c */ /* 0x040ff0000004181c */
[----:B------:R-:W-:Y:S01]  /*94e0*/  HMMA.16816.F32.BF16 R32, R136, R154, R32 ;  /* 0x0000009a8820723c */ /* 0x000fe20000041820 */
[----:B------:R-:W4:Y:S07]  /*94f0*/  LDSM.16.M88.4 R136, [R2+0x10900] ;  /* 0x010900000288783b */ /* 0x000f2e0000000200 */
[C---:B-----5:R-:W-:Y:S08]  /*9500*/  HMMA.16816.F32.BF16 R4, R160.reuse, R164, R4 ;  /* 0x000000a4a004723c */ /* 0x060ff00000041804 */
[C---:B------:R-:W-:Y:S08]  /*9510*/  HMMA.16816.F32.BF16 R8, R160.reuse, R166, R8 ;  /* 0x000000a6a008723c */ /* 0x040ff00000041808 */
[C---:B--2---:R-:W-:Y:S08]  /*9520*/  HMMA.16816.F32.BF16 R12, R160.reuse, R140, R12 ;  /* 0x0000008ca00c723c */ /* 0x044ff0000004180c */
[C---:B------:R-:W-:Y:S01]  /*9530*/  HMMA.16816.F32.BF16 R16, R160.reuse, R142, R16 ;  /* 0x0000008ea010723c */ /* 0x040fe20000041810 */
[----:B------:R-:W2:Y:S01]  /*9540*/  LDSM.16.M88.4 R140, [R2+0x11100] ;  /* 0x01110000028c783b */ /* 0x000ea20000000200 */
[----:B------:R-:W-:Y:S06]  /*9550*/  DEPBAR.LE SB0, 0x2 ;  /* 0x000080800000791a */ /* 0x000fec0000000000 */
[C---:B-1----:R-:W-:Y:S01]  /*9560*/  HMMA.16816.F32.BF16 R20, R160.reuse, R156, R20 ;  /* 0x0000009ca014723c */ /* 0x042fe20000041814 */
[----:B------:R-:W-:Y:S07]  /*9570*/  BAR.SYNC.DEFER_BLOCKING 0x0 ;  /* 0x0000000000007b1d */ /* 0x000fee0000010000 */
[C---:B------:R-:W-:Y:S08]  /*9580*/  HMMA.16816.F32.BF16 R24, R160.reuse, R158, R24 ;  /* 0x0000009ea018723c */ /* 0x040ff00000041818 */
[C---:B---3--:R-:W-:Y:S08]  /*9590*/  HMMA.16816.F32.BF16 R28, R160.reuse, R148, R28 ;  /* 0x00000094a01c723c */ /* 0x048ff0000004181c */
[----:B------:R-:W-:Y:S01]  /*95a0*/  HMMA.16816.F32.BF16 R32, R160, R150, R32 ;  /* 0x00000096a020723c */ /* 0x000fe20000041820 */
[----:B------:R-:W-:Y:S07]  /*95b0*/  LDSM.16.MT88.4 R148, [R135+UR4+0x2900] ;  /* 0x002900048794783b */ /* 0x000fee0008004200 */
[C---:B------:R-:W-:Y:S01]  /*95c0*/  HMMA.16816.F32.BF16 R4, R168.reuse, R172, R4 ;  /* 0x000000aca804723c */ /* 0x040fe20000041804 */
[----:B------:R-:W-:Y:S07]  /*95d0*/  LDSM.16.MT88.4 R156, [R134+UR4+0x2900] ;  /* 0x00290004869c783b */ /* 0x000fee0008004200 */
[C---:B------:R-:W-:Y:S08]  /*95e0*/  HMMA.16816.F32.BF16 R8, R168.reuse, R174, R8 ;  /* 0x000000aea808723c */ /* 0x040ff00000041808 */
[C---:B----4-:R-:W-:Y:S08]  /*95f0*/  HMMA.16816.F32.BF16 R12, R168.reuse, R136, R12 ;  /* 0x00000088a80c723c */ /* 0x050ff0000004180c */
[C---:B------:R-:W-:Y:S04]  /*9600*/  HMMA.16816.F32.BF16 R16, R168.reuse, R138, R16 ;  /* 0x0000008aa810723c */ /* 0x040fe80000041810 */
[----:B------:R-:W-:Y:S02]  /*9610*/  FMNMX.FTZ R0, R4, R133, !PT ;  /* 0x0000008504007209 */ /* 0x000fe40007810000 */
[----:B------:R-:W-:Y:S02]  /*9620*/  FMNMX.FTZ R132, R6, R3, !PT ;  /* 0x0000000306847209 */ /* 0x000fe40007810000 */
[C---:B--2---:R-:W-:Y:S04]  /*9630*/  HMMA.16816.F32.BF16 R20, R168.reuse, R140, R20 ;  /* 0x0000008ca814723c */ /* 0x044fe80000041814 */
        /* <DEDUP_REMOVED lines=44> */
[----:B------:R-:W1:Y:S01]  /*9900*/  LDSM.16.MT88.4 R136, [R135+UR4+0x100] ;  /* 0x000100048788783b */ /* 0x000e620008004200 */
[----:B------:R-:W-:Y:S01]  /*9910*/  FFMA.FTZ R163, R4, c[0x0][0x2d0], -R171 ;  /* 0x0000b40004a37a23 */ /* 0x000fe200000108ab */
[----:B------:R-:W-:Y:S01]  /*9920*/  IADD3 R4, R135, UR4, RZ ;  /* 0x0000000487047c10 */ /* 0x000fe2000fffe0ff */
[C---:B------:R-:W-:Y:S02]  /*9930*/  FADD.FTZ R133, -R0.reuse, R3 ;  /* 0x0000000300857221 */ /* 0x040fe40000010100 */
[----:B------:R-:W-:Y:S01]  /*9940*/  FMUL.FTZ R169, R0, c[0x0][0x2d0] ;  /* 0x0000b40000a97a20 */ /* 0x000fe20000410000 */
[----:B------:R-:W2:Y:S01]  /*9950*/  MUFU.EX2 R132, R132 ;  /* 0x0000008400847308 */ /* 0x000ea20000000800 */
[----:B------:R-:W-:Y:S01]  /*9960*/  FMUL.FTZ R3, R133, c[0x0][0x2d0] ;  /* 0x0000b40085037a20 */ /* 0x000fe20000410000 */
[----:B------:R-:W-:Y:S01]  /*9970*/  IADD3 R133, R183, R4, RZ ;  /* 0x00000004b7857210 */ /* 0x000fe20007ffe0ff */
[--C-:B------:R-:W-:Y:S02]  /*9980*/  FFMA.FTZ R166, R5, c[0x0][0x2d0], -R171.reuse ;  /* 0x0000b40005a67a23 */ /* 0x100fe400000108ab */
[--C-:B------:R-:W-:Y:S02]  /*9990*/  FFMA.FTZ R161, R8, c[0x0][0x2d0], -R171.reuse ;  /* 0x0000b40008a17a23 */ /* 0x100fe400000108ab */
[----:B------:R-:W-:Y:S01]  /*99a0*/  FFMA.FTZ R164, R9, c[0x0][0x2d0], -R171 ;  /* 0x0000b40009a47a23 */ /* 0x000fe200000108ab */
[----:B------:R-:W3:Y:S01]  /*99b0*/  LDSM.16.MT88.4 R140, [R133+0x100] ;  /* 0x00010000858c783b */ /* 0x000ee20000004200 */
[--C-:B------:R-:W-:Y:S01]  /*99c0*/  FFMA.FTZ R168, R6, c[0x0][0x2d0], -R169.reuse ;  /* 0x0000b40006a87a23 */ /* 0x100fe200000108a9 */
[----:B------:R-:W4:Y:S01]  /*99d0*/  MUFU.EX2 R3, R3 ;  /* 0x0000000300037308 */ /* 0x000f220000000800 */
[--C-:B------:R-:W-:Y:S02]  /*99e0*/  FFMA.FTZ R165, R7, c[0x0][0x2d0], -R169.reuse ;  /* 0x0000b40007a57a23 */ /* 0x100fe400000108a9 */
[--C-:B------:R-:W-:Y:S02]  /*99f0*/  FFMA.FTZ R167, R10, c[0x0][0x2d0], -R169.reuse ;  /* 0x0000b4000aa77a23 */ /* 0x100fe400000108a9 */
[----:B------:R-:W-:Y:S01]  /*9a00*/  FFMA.FTZ R162, R11, c[0x0][0x2d0], -R169 ;  /* 0x0000b4000ba27a23 */ /* 0x000fe200000108a9 */
[----:B------:R-:W-:Y:S01]  /*9a10*/  LDSM.16.MT88.4 R152, [R133+0x2900] ;  /* 0x002900008598783b */ /* 0x000fe20000004200 */
[--C-:B------:R-:W-:Y:S02]  /*9a20*/  FFMA.FTZ R172, R16, c[0x0][0x2d0], -R171.reuse ;  /* 0x0000b40010ac7a23 */ /* 0x100fe400000108ab */
[----:B------:R-:W-:Y:S01]  /*9a30*/  FFMA.FTZ R175, R17, c[0x0][0x2d0], -R171 ;  /* 0x0000b40011af7a23 */ /* 0x000fe200000108ab */
[----:B------:R-:W-:Y:S01]  /*9a40*/  MUFU.EX2 R163, R163 ;  /* 0x000000a300a37308 */ /* 0x000fe20000000800 */
[--C-:B------:R-:W-:Y:S02]  /*9a50*/  FFMA.FTZ R216, R18, c[0x0][0x2d0], -R169.reuse ;  /* 0x0000b40012d87a23 */ /* 0x100fe400000108a9 */
[--C-:B------:R-:W-:Y:S02]  /*9a60*/  FFMA.FTZ R217, R19, c[0x0][0x2d0], -R169.reuse ;  /* 0x0000b40013d97a23 */ /* 0x100fe400000108a9 */
[C---:B--2---:R-:W-:Y:S01]  /*9a70*/  FMUL.FTZ R4, R132.reuse, R128 ;  /* 0x0000008084047220 */ /* 0x044fe20000410000 */
[----:B------:R-:W-:Y:S01]  /*9a80*/  LDSM.16.MT88.4 R16, [R133+0x900] ;  /* 0x000900008510783b */ /* 0x000fe20000004200 */
[C---:B------:R-:W-:Y:S02]  /*9a90*/  FMUL.FTZ R5, R132.reuse, R129 ;  /* 0x0000008184057220 */ /* 0x040fe40000410000 */
[C---:B------:R-:W-:Y:S01]  /*9aa0*/  FMUL.FTZ R8, R132.reuse, R124 ;  /* 0x0000007c84087220 */ /* 0x040fe20000410000 */
[----:B------:R-:W2:Y:S01]  /*9ab0*/  MUFU.EX2 R166, R166 ;  /* 0x000000a600a67308 */ /* 0x000ea20000000800 */
[C---:B------:R-:W-:Y:S02]  /*9ac0*/  FMUL.FTZ R9, R132.reuse, R125 ;  /* 0x0000007d84097220 */ /* 0x040fe40000410000 */
[C---:B------:R-:W-:Y:S02]  /*9ad0*/  FMUL.FTZ R100, R132.reuse, R100 ;  /* 0x0000006484647220 */ /* 0x040fe40000410000 */
[C---:B----4-:R-:W-:Y:S02]  /*9ae0*/  FMUL.FTZ R6, R3.reuse, R130 ;  /* 0x0000008203067220 */ /* 0x050fe40000410000 */
[C---:B------:R-:W-:Y:S02]  /*9af0*/  FMUL.FTZ R7, R3.reuse, R131 ;  /* 0x0000008303077220 */ /* 0x040fe40000410000 */
[C---:B------:R-:W-:Y:S01]  /*9b00*/  FMUL.FTZ R10, R3.reuse, R126 ;  /* 0x0000007e030a7220 */ /* 0x040fe20000410000 */
[----:B------:R-:W-:Y:S01]  /*9b10*/  MUFU.EX2 R161, R161 ;  /* 0x000000a100a17308 */ /* 0x000fe20000000800 */
[C---:B------:R-:W-:Y:S02]  /*9b20*/  FMUL.FTZ R11, R3.reuse, R127 ;  /* 0x0000007f030b7220 */ /* 0x040fe40000410000 */
[----:B------:R-:W4:Y:S01]  /*9b30*/  LDSM.16.MT88.4 R124, [R134+UR4+0x100] ;  /* 0x00010004867c783b */ /* 0x000f220008004200 */
[C---:B------:R-:W-:Y:S02]  /*9b40*/  FMUL.FTZ R101, R132.reuse, R101 ;  /* 0x0000006584657220 */ /* 0x040fe40000410000 */
[C---:B------:R-:W-:Y:S02]  /*9b50*/  FMUL.FTZ R102, R3.reuse, R102 ;  /* 0x0000006603667220 */ /* 0x040fe40000410000 */
[C---:B------:R-:W-:Y:S02]  /*9b60*/  FMUL.FTZ R103, R3.reuse, R103 ;  /* 0x0000006703677220 */ /* 0x040fe40000410000 */
[----:B------:R-:W5:Y:S01]  /*9b70*/  MUFU.EX2 R164, R164 ;  /* 0x000000a400a47308 */ /* 0x000f620000000800 */
        /* <DEDUP_REMOVED lines=12> */
[----:B------:R-:W2:Y:S01]  /*9c40*/  MUFU.EX2 R165, R165 ;  /* 0x000000a500a57308 */ /* 0x000ea20000000800 */
[C---:B------:R-:W-:Y:S02]  /*9c50*/  FMUL.FTZ R114, R3.reuse, R114 ;  /* 0x0000007203727220 */ /* 0x040fe40000410000 */
[C---:B------:R-:W-:Y:S01]  /*9c60*/  FMUL.FTZ R115, R3.reuse, R115 ;  /* 0x0000007303737220 */ /* 0x040fe20000410000 */
[----:B-----5:R-:W-:Y:S01]  /*9c70*/  F2FP.BF16.PACK_AB R130, R164, R161 ;  /* 0x000000a1a482723e */ /* 0x020fe200000010ff */
        /* <DEDUP_REMOVED lines=9> */
[----:B------:R-:W5:Y:S01]  /*9d10*/  MUFU.EX2 R162, R162 ;  /* 0x000000a200a27308 */ /* 0x000f620000000800 */
[C---:B------:R-:W-:Y:S02]  /*9d20*/  FMUL.FTZ R36, R132.reuse, R36 ;  /* 0x0000002484247220 */ /* 0x040fe40000410000 */
[----:B------:R-:W-:Y:S01]  /*9d30*/  FMUL.FTZ R37, R132, R37 ;  /* 0x0000002584257220 */ /* 0x000fe20000410000 */
[----:B--2---:R-:W-:Y:S01]  /*9d40*/  F2FP.BF16.PACK_AB R129, R165, R168 ;  /* 0x000000a8a581723e */ /* 0x004fe200000010ff */
[C---:B------:R-:W-:Y:S02]  /*9d50*/  FMUL.FTZ R38, R3.reuse, R38 ;  /* 0x0000002603267220 */ /* 0x040fe40000410000 */
[----:B------:R-:W-:Y:S02]  /*9d60*/  FMUL.FTZ R39, R3, R39 ;  /* 0x0000002703277220 */ /* 0x000fe40000410000 */
[--C-:B------:R-:W-:Y:S01]  /*9d70*/  FFMA.FTZ R218, R31, c[0x0][0x2d0], -R169.reuse ;  /* 0x0000b4001fda7a23 */ /* 0x100fe200000108a9 */
[----:B------:R-:W-:Y:S01]  /*9d80*/  MUFU.EX2 R172, R172 ;  /* 0x000000ac00ac7308 */ /* 0x000fe20000000800 */
[----:B------:R-:W-:Y:S02]  /*9d90*/  FFMA.FTZ R219, R34, c[0x0][0x2d0], -R169 ;  /* 0x0000b40022db7a23 */ /* 0x000fe400000108a9 */
[C---:B------:R-:W-:Y:S02]  /*9da0*/  FMUL.FTZ R40, R132.reuse, R40 ;  /* 0x0000002884287220 */ /* 0x040fe40000410000 */
[C---:B------:R-:W-:Y:S02]  /*9db0*/  FMUL.FTZ R41, R132.reuse, R41 ;  /* 0x0000002984297220 */ /* 0x040fe40000410000 */
[C---:B------:R-:W-:Y:S02]  /*9dc0*/  FMUL.FTZ R42, R3.reuse, R42 ;  /* 0x0000002a032a7220 */ /* 0x040fe40000410000 */
[C---:B------:R-:W-:Y:S01]  /*9dd0*/  FMUL.FTZ R43, R3.reuse, R43 ;  /* 0x0000002b032b7220 */ /* 0x040fe20000410000 */
[----:B------:R-:W2:Y:S01]  /*9de0*/  MUFU.EX2 R175, R175 ;  /* 0x000000af00af7308 */ /* 0x000ea20000000800 */
[C---:B------:R-:W-:Y:S02]  /*9df0*/  FMUL.FTZ R44, R132.reuse, R44 ;  /* 0x0000002c842c7220 */ /* 0x040fe40000410000 */
[----:B------:R-:W-:Y:S01]  /*9e00*/  FMUL.FTZ R45, R132, R45 ;  /* 0x0000002d842d7220 */ /* 0x000fe20000410000 */
[----:B-----5:R-:W-:Y:S01]  /*9e10*/  F2FP.BF16.PACK_AB R131, R162, R167 ;  /* 0x000000a7a283723e */ /* 0x020fe200000010ff */
[C---:B------:R-:W-:Y:S02]  /*9e20*/  FMUL.FTZ R46, R3.reuse, R46 ;  /* 0x0000002e032e7220 */ /* 0x040fe40000410000 */
[----:B------:R-:W-:Y:S02]  /*9e30*/  FMUL.FTZ R47, R3, R47 ;  /* 0x0000002f032f7220 */ /* 0x000fe40000410000 */
[C---:B------:R-:W-:Y:S01]  /*9e40*/  FMUL.FTZ R48, R132.reuse, R48 ;  /* 0x0000003084307220 */ /* 0x040fe20000410000 */
[----:B------:R-:W-:Y:S01]  /*9e50*/  MUFU.EX2 R216, R216 ;  /* 0x000000d800d87308 */ /* 0x000fe20000000800 */
[C---:B-1----:R-:W-:Y:S05]  /*9e60*/  HMMA.16816.F32.BF16 R4, R128.reuse, R136, R4 ;  /* 0x000000888004723c */ /* 0x042fea0000041804 */
[----:B------:R-:W-:Y:S02]  /*9e70*/  FMUL.FTZ R49, R132, R49 ;  /* 0x0000003184317220 */ /* 0x000fe40000410000 */
[----:B------:R-:W-:Y:S01]  /*9e80*/  IADD3 R136, R134, UR4, RZ ;  /* 0x0000000486887c10 */ /* 0x000fe2000fffe0ff */
[C---:B------:R-:W-:Y:S01]  /*9e90*/  HMMA.16816.F32.BF16 R8, R128.reuse, R138, R8 ;  /* 0x0000008a8008723c */ /* 0x040fe20000041808 */
[----:B------:R-:W1:Y:S03]  /*9ea0*/  MUFU.EX2 R217, R217 ;  /* 0x000000d900d97308 */ /* 0x000e660000000800 */
[----:B------:R-:W-:Y:S01]  /*9eb0*/  IADD3 R160, R183, R136, RZ ;  /* 0x00000088b7a07210 */ /* 0x000fe20007ffe0ff */
[C---:B------:R-:W-:Y:S02]  /*9ec0*/  FMUL.FTZ R50, R3.reuse, R50 ;  /* 0x0000003203327220 */ /* 0x040fe40000410000 */
[C---:B------:R-:W-:Y:S01]  /*9ed0*/  FMUL.FTZ R51, R3.reuse, R51 ;  /* 0x0000003303337220 */ /* 0x040fe20000410000 */
[C---:B---3--:R-:W-:Y:S01]  /*9ee0*/  HMMA.16816.F32.BF16 R100, R128.reuse, R140, R100 ;  /* 0x0000008c8064723c */ /* 0x048fe20000041864 */
[----:B------:R-:W3:Y:S02]  /*9ef0*/  LDSM.16.MT88.4 R136, [R160+0x100] ;  /* 0x00010000a088783b */ /* 0x000ee40000004200 */
[----:B------:R-:W-:Y:S01]  /*9f00*/  MUFU.EX2 R218, R218 ;  /* 0x000000da00da7308 */ /* 0x000fe20000000800 */
[C---:B------:R-:W-:Y:S02]  /*9f10*/  FMUL.FTZ R52, R132.reuse, R52 ;  /* 0x0000003484347220 */ /* 0x040fe40000410000 */
[C---:B------:R-:W-:Y:S02]  /*9f20*/  FMUL.FTZ R53, R132.reuse, R53 ;  /* 0x0000003584357220 */ /* 0x040fe40000410000 */
[C---:B------:R-:W-:Y:S01]  /*9f30*/  HMMA.16816.F32.BF16 R104, R128.reuse, R142, R104 ;  /* 0x0000008e8068723c */ /* 0x040fe20000041868 */
[----:B------:R-:W5:Y:S03]  /*9f40*/  LDSM.16.MT88.4 R140, [R135+UR4+0x2100] ;  /* 0x00210004878c783b */ /* 0x000f660008004200 */
[C---:B------:R-:W-:Y:S01]  /*9f50*/  FMUL.FTZ R54, R3.reuse, R54 ;  /* 0x0000003603367220 */ /* 0x040fe20000410000 */
[----:B------:R-:W-:Y:S01]  /*9f60*/  MUFU.EX2 R219, R219 ;  /* 0x000000db00db7308 */ /* 0x000fe20000000800 */
[C---:B------:R-:W-:Y:S02]  /*9f70*/  FMUL.FTZ R55, R3.reuse, R55 ;  /* 0x0000003703377220 */ /* 0x040fe40000410000 */
[C---:B----4-:R-:W-:Y:S01]  /*9f80*/  HMMA.16816.F32.BF16 R108, R128.reuse, R124, R108 ;  /* 0x0000007c806c723c */ /* 0x050fe2000004186c */
[----:B------:R-:W-:Y:S03]  /*9f90*/  LDSM.16.MT88.4 R144, [R160+0x900] ;  /* 0x00090000a090783b */ /* 0x000fe60000004200 */
[C---:B------:R-:W-:Y:S02]  /*9fa0*/  FMUL.FTZ R56, R132.reuse, R56 ;  /* 0x0000003884387220 */ /* 0x040fe40000410000 */
[C---:B------:R-:W-:Y:S02]  /*9fb0*/  FMUL.FTZ R57, R132.reuse, R57 ;  /* 0x0000003984397220 */ /* 0x040fe40000410000 */
[C---:B------:R-:W-:Y:S01]  /*9fc0*/  HMMA.16816.F32.BF16 R112, R128.reuse, R126, R112 ;  /* 0x0000007e8070723c */ /* 0x040fe20000041870 */
[----:B------:R-:W4:Y:S03]  /*9fd0*/  LDSM.16.MT88.4 R124, [R133+0x2100] ;  /* 0x00210000857c783b */ /* 0x000f260000004200 */
[C---:B------:R-:W-:Y:S02]  /*9fe0*/  FMUL.FTZ R58, R3.reuse, R58 ;  /* 0x0000003a033a7220 */ /* 0x040fe40000410000 */
[C---:B------:R-:W-:Y:S02]  /*9ff0*/  FMUL.FTZ R59, R3.reuse, R59 ;  /* 0x0000003b033b7220 */ /* 0x040fe40000410000 */
[C---:B------:R-:W-:Y:S04]  /*a000*/  FMUL.FTZ R60, R132.reuse, R60 ;  /* 0x0000003c843c7220 */ /* 0x040fe80000410000 */
[C---:B------:R-:W-:Y:S02]  /*a010*/  FMUL.FTZ R61, R132.reuse, R61 ;  /* 0x0000003d843d7220 */ /* 0x040fe40000410000 */
[C---:B------:R-:W-:Y:S02]  /*a020*/  FMUL.FTZ R62, R3.reuse, R62 ;  /* 0x0000003e033e7220 */ /* 0x040fe40000410000 */
[C---:B------:R-:W-:Y:S01]  /*a030*/  FMUL.FTZ R63, R3.reuse, R63 ;  /* 0x0000003f033f7220 */ /* 0x040fe20000410000 */
[C---:B---3--:R-:W-:Y:S03]  /*a040*/  HMMA.16816.F32.BF16 R116, R128.reuse, R136, R116 ;  /* 0x000000888074723c */ /* 0x048fe60000041874 */
[C---:B------:R-:W-:Y:S02]  /*a050*/  FMUL.FTZ R64, R132.reuse, R64 ;  /* 0x0000004084407220 */ /* 0x040fe40000410000 */
[C---:B------:R-:W-:Y:S02]  /*a060*/  FMUL.FTZ R65, R132.reuse, R65 ;  /* 0x0000004184417220 */ /* 0x040fe40000410000 */
[C---:B------:R-:W-:Y:S01]  /*a070*/  FMUL.FTZ R66, R3.reuse, R66 ;  /* 0x0000004203427220 */ /* 0x040fe20000410000 */
[C---:B------:R-:W-:Y:S01]  /*a080*/  HMMA.16816.F32.BF16 R120, R128.reuse, R138, R120 ;  /* 0x0000008a8078723c */ /* 0x040fe20000041878 */
[----:B------:R-:W3:Y:S03]  /*a090*/  LDSM.16.MT88.4 R136, [R134+UR4+0x2100] ;  /* 0x002100048688783b */ /* 0x000ee60008004200 */
        /* <DEDUP_REMOVED lines=11> */
[C---:B------:R-:W-:Y:S02]  /*a150*/  FMUL.FTZ R74, R3.reuse, R74 ;  /* 0x0000004a034a7220 */ /* 0x040fe40000410000 */
[C---:B------:R-:W-:Y:S01]  /*a160*/  HMMA.16816.F32.BF16 R48, R128.reuse, R126, R48 ;  /* 0x0000007e8030723c */ /* 0x040fe20000041830 */
[----:B------:R-:W4:Y:S03]  /*a170*/  LDSM.16.MT88.4 R124, [R135+UR4+0x4100] ;  /* 0x00410004877c783b */ /* 0x000f260008004200 */
        /* <DEDUP_REMOVED lines=8> */
[----:B------:R-:W3:Y:S03]  /*a200*/  LDSM.16.MT88.4 R136, [R133+0x4100] ;  /* 0x004100008588783b */ /* 0x000ee60000004200 */
[C---:B------:R-:W-:Y:S02]  /*a210*/  FMUL.FTZ R81, R132.reuse, R81 ;  /* 0x0000005184517220 */ /* 0x040fe40000410000 */
[C---:B------:R-:W-:Y:S02]  /*a220*/  FMUL.FTZ R82, R3.reuse, R82 ;  /* 0x0000005203527220 */ /* 0x040fe40000410000 */
[C---:B-----5:R-:W-:Y:S04]  /*a230*/  HMMA.16816.F32.BF16 R60, R128.reuse, R140, R60 ;  /* 0x0000008c803c723c */ /* 0x060fe8000004183c */
[C---:B------:R-:W-:Y:S02]  /*a240*/  FMUL.FTZ R83, R3.reuse, R83 ;  /* 0x0000005303537220 */ /* 0x040fe40000410000 */
[C---:B------:R-:W-:Y:S02]  /*a250*/  FMUL.FTZ R84, R132.reuse, R84 ;  /* 0x0000005484547220 */ /* 0x040fe40000410000 */
[C---:B------:R-:W-:Y:S01]  /*a260*/  HMMA.16816.F32.BF16 R64, R128.reuse, R142, R64 ;  /* 0x0000008e8040723c */ /* 0x040fe20000041840 */
[----:B------:R-:W5:Y:S03]  /*a270*/  LDSM.16.MT88.4 R140, [R134+UR4+0x4100] ;  /* 0x00410004868c783b */ /* 0x000f660008004200 */
[----:B------:R-:W-:Y:S02]  /*a280*/  FMUL.FTZ R85, R132, R85 ;  /* 0x0000005584557220 */ /* 0x000fe40000410000 */
[C---:B------:R-:W-:Y:S02]  /*a290*/  FMUL.FTZ R86, R3.reuse, R86 ;  /* 0x0000005603567220 */ /* 0x040fe40000410000 */
[C---:B----4-:R-:W-:Y:S04]  /*a2a0*/  HMMA.16816.F32.BF16 R68, R128.reuse, R124, R68 ;  /* 0x0000007c8044723c */ /* 0x050fe80000041844 */
[----:B------:R-:W-:Y:S02]  /*a2b0*/  FMUL.FTZ R87, R3, R87 ;  /* 0x0000005703577220 */ /* 0x000fe40000410000 */
[--C-:B------:R-:W-:Y:S02]  /*a2c0*/  FFMA.FTZ R170, R12, c[0x0][0x2d0], -R171.reuse ;  /* 0x0000b4000caa7a23 */ /* 0x100fe400000108ab */
[C---:B------:R-:W-:Y:S01]  /*a2d0*/  HMMA.16816.F32.BF16 R72, R128.reuse, R126, R72 ;  /* 0x0000007e8048723c */ /* 0x040fe20000041848 */
[----:B------:R-:W4:Y:S03]  /*a2e0*/  LDSM.16.MT88.4 R124, [R160+0x4100] ;  /* 0x00410000a07c783b */ /* 0x000f260000004200 */
[----:B------:R-:W-:Y:S01]  /*a2f0*/  FFMA.FTZ R173, R13, c[0x0][0x2d0], -R171 ;  /* 0x0000b4000dad7a23 */ /* 0x000fe200000108ab */
[----:B------:R-:W-:Y:S01]  /*a300*/  MUFU.EX2 R170, R170 ;  /* 0x000000aa00aa7308 */ /* 0x000fe20000000800 */
[--C-:B------:R-:W-:Y:S01]  /*a310*/  FFMA.FTZ R174, R14, c[0x0][0x2d0], -R169.reuse ;  /* 0x0000b4000eae7a23 */ /* 0x100fe200000108a9 */
[----:B--2---:R-:W-:Y:S01]  /*a320*/  F2FP.BF16.PACK_AB R14, R175, R172 ;  /* 0x000000acaf0e723e */ /* 0x004fe200000010ff */
[----:B------:R-:W-:Y:S01]  /*a330*/  FFMA.FTZ R215, R15, c[0x0][0x2d0], -R169 ;  /* 0x0000b4000fd77a23 */ /* 0x000fe200000108a9 */
[C---:B---3--:R-:W-:Y:S03]  /*a340*/  HMMA.16816.F32.BF16 R76, R128.reuse, R136, R76 ;  /* 0x00000088804c723c */ /* 0x048fe6000004184c */
[C---:B------:R-:W-:Y:S01]  /*a350*/  FMUL.FTZ R88, R132.reuse, R88 ;  /* 0x0000005884587220 */ /* 0x040fe20000410000 */
[----:B-1----:R-:W-:Y:S01]  /*a360*/  F2FP.BF16.PACK_AB R15, R217, R216 ;  /* 0x000000d8d90f723e */ /* 0x002fe200000010ff */
[C---:B------:R-:W-:Y:S01]  /*a370*/  FMUL.FTZ R89, R132.reuse, R89 ;  /* 0x0000005984597220 */ /* 0x040fe20000410000 */
[----:B------:R-:W1:Y:S01]  /*a380*/  MUFU.EX2 R173, R173 ;  /* 0x000000ad00ad7308 */ /* 0x000e620000000800 */
[C---:B------:R-:W-:Y:S01]  /*a390*/  FMUL.FTZ R90, R3.reuse, R90 ;  /* 0x0000005a035a7220 */ /* 0x040fe20000410000 */
[C---:B------:R-:W-:Y:S01]  /*a3a0*/  HMMA.16816.F32.BF16 R80, R128.reuse, R138, R80 ;  /* 0x0000008a8050723c */ /* 0x040fe20000041850 */
[----:B------:R-:W2:Y:S03]  /*a3b0*/  LDSM.16.MT88.4 R136, [R135+UR4+0x900] ;  /* 0x000900048788783b */ /* 0x000ea60008004200 */
[C---:B------:R-:W-:Y:S02]  /*a3c0*/  FMUL.FTZ R91, R3.reuse, R91 ;  /* 0x0000005b035b7220 */ /* 0x040fe40000410000 */
[C---:B------:R-:W-:Y:S02]  /*a3d0*/  FMUL.FTZ R92, R132.reuse, R92 ;  /* 0x0000005c845c7220 */ /* 0x040fe40000410000 */
[C---:B-----5:R-:W-:Y:S01]  /*a3e0*/  HMMA.16816.F32.BF16 R84, R128.reuse, R140, R84 ;  /* 0x0000008c8054723c */ /* 0x060fe20000041854 */
[----:B------:R-:W-:Y:S03]  /*a3f0*/  MUFU.EX2 R174, R174 ;  /* 0x000000ae00ae7308 */ /* 0x000fe60000000800 */
[C---:B------:R-:W-:Y:S02]  /*a400*/  FMUL.FTZ R93, R132.reuse, R93 ;  /* 0x0000005d845d7220 */ /* 0x040fe40000410000 */
[C---:B------:R-:W-:Y:S02]  /*a410*/  FMUL.FTZ R94, R3.reuse, R94 ;  /* 0x0000005e035e7220 */ /* 0x040fe40000410000 */
[C---:B------:R-:W-:Y:S01]  /*a420*/  HMMA.16816.F32.BF16 R88, R128.reuse, R142, R88 ;  /* 0x0000008e8058723c */ /* 0x040fe20000041858 */
[----:B------:R-:W3:Y:S02]  /*a430*/  LDSM.16.MT88.4 R140, [R134+UR4+0x900] ;  /* 0x00090004868c783b */ /* 0x000ee40008004200 */
[----:B------:R-:W5:Y:S01]  /*a440*/  MUFU.EX2 R215, R215 ;  /* 0x000000d700d77308 */ /* 0x000f620000000800 */
[----:B------:R-:W-:Y:S02]  /*a450*/  FMUL.FTZ R95, R3, R95 ;  /* 0x0000005f035f7220 */ /* 0x000fe40000410000 */
[C---:B------:R-:W-:Y:S01]  /*a460*/  FMUL.FTZ R96, R132.reuse, R96 ;  /* 0x0000006084607220 */ /* 0x040fe20000410000 */
[----:B-1----:R-:W-:Y:S01]  /*a470*/  F2FP.BF16.PACK_AB R12, R173, R170 ;  /* 0x000000aaad0c723e */ /* 0x002fe200000010ff */
[C---:B------:R-:W-:Y:S03]  /*a480*/  FMUL.FTZ R97, R132.reuse, R97 ;  /* 0x0000006184617220 */ /* 0x040fe60000410000 */
[C---:B----4-:R-:W-:Y:S03]  /*a490*/  HMMA.16816.F32.BF16 R92, R128.reuse, R124, R92 ;  /* 0x0000007c805c723c */ /* 0x050fe6000004185c */
[C---:B------:R-:W-:Y:S02]  /*a4a0*/  FMUL.FTZ R98, R3.reuse, R98 ;  /* 0x0000006203627220 */ /* 0x040fe40000410000 */
[C---:B------:R-:W-:Y:S02]  /*a4b0*/  FMUL.FTZ R99, R3.reuse, R99 ;  /* 0x0000006303637220 */ /* 0x040fe40000410000 */
[----:B------:R-:W-:Y:S02]  /*a4c0*/  FFMA.FTZ R168, R3, R206, R168 ;  /* 0x000000ce03a87223 */ /* 0x000fe400000100a8 */
[----:B------:R-:W-:Y:S03]  /*a4d0*/  FFMA.FTZ R163, R132, R207, R163 ;  /* 0x000000cf84a37223 */ /* 0x000fe600000100a3 */
[----:B------:R-:W-:Y:S01]  /*a4e0*/  HMMA.16816.F32.BF16 R96, R128, R126, R96 ;  /* 0x0000007e8060723c */ /* 0x000fe20000041860 */
[----:B------:R-:W1:Y:S02]  /*a4f0*/  LDSM.16.MT88.4 R124, [R160+0x2900] ;  /* 0x00290000a07c783b */ /* 0x000e640000004200 */
[----:B------:R-:W-:Y:S01]  /*a500*/  FADD.FTZ R166, R166, R163 ;  /* 0x000000a3a6a67221 */ /* 0x000fe20000010000 */
[----:B-----5:R-:W-:Y:S01]  /*a510*/  F2FP.BF16.PACK_AB R13, R215, R174 ;  /* 0x000000aed70d723e */ /* 0x020fe200000010ff */
[----:B------:R-:W-:Y:S02]  /*a520*/  FADD.FTZ R168, R165, R168 ;  /* 0x000000a8a5a87221 */ /* 0x000fe40000010000 */
[----:B------:R-:W-:Y:S02]  /*a530*/  FADD.FTZ R161, R161, R166 ;  /* 0x000000a6a1a17221 */ /* 0x000fe40000010000 */
[----:B------:R-:W-:Y:S02]  /*a540*/  LDSM.16.MT88.4 R128, [R133+0x4900] ;  /* 0x004900008580783b */ /* 0x000fe40000004200 */
[C---:B--2---:R-:W-:Y:S05]  /*a550*/  HMMA.16816.F32.BF16 R4, R12.reuse, R136, R4 ;  /* 0x000000880c04723c */ /* 0x044fea0000041804 */
[----:B------:R-:W-:Y:S03]  /*a560*/  FADD.FTZ R167, R167, R168 ;  /* 0x000000a8a7a77221 */ /* 0x000fe60000010000 */
[C---:B------:R-:W-:Y:S01]  /*a570*/  HMMA.16816.F32.BF16 R8, R12.reuse, R138, R8 ;  /* 0x0000008a0c08723c */ /* 0x040fe20000041808 */
[----:B------:R-:W-:Y:S03]  /*a580*/  LDSM.16.MT88.4 R136, [R134+UR4+0x4900] ;  /* 0x004900048688783b */ /* 0x000fe60008004200 */
[----:B------:R-:W-:Y:S04]  /*a590*/  FADD.FTZ R167, R162, R167 ;  /* 0x000000a7a2a77221 */ /* 0x000fe80000010000 */
[C---:B------:R-:W-:Y:S04]  /*a5a0*/  HMMA.16816.F32.BF16 R100, R12.reuse, R16, R100 ;  /* 0x000000100c64723c */ /* 0x040fe80000041864 */
[----:B------:R-:W-:Y:S04]  /*a5b0*/  FADD.FTZ R174, R174, R167 ;  /* 0x000000a7aeae7221 */ /* 0x000fe80000010000 */
[C---:B------:R-:W-:Y:S01]  /*a5c0*/  HMMA.16816.F32.BF16 R104, R12.reuse, R18, R104 ;  /* 0x000000120c68723c */ /* 0x040fe20000041868 */
[----:B------:R-:W2:Y:S03]  /*a5d0*/  LDSM.16.MT88.4 R16, [R135+UR4+0x4900] ;  /* 0x004900048710783b */ /* 0x000ea60008004200 */
[----:B------:R-:W-:Y:S04]  /*a5e0*/  FADD.FTZ R215, R215, R174 ;  /* 0x000000aed7d77221 */ /* 0x000fe80000010000 */
[C---:B---3--:R-:W-:Y:S04]  /*a5f0*/  HMMA.16816.F32.BF16 R108, R12.reuse, R140, R108 ;  /* 0x0000008c0c6c723c */ /* 0x048fe8000004186c */
[----:B------:R-:W-:Y:S04]  /*a600*/  FADD.FTZ R216, R216, R215 ;  /* 0x000000d7d8d87221 */ /* 0x000fe80000010000 */
[C---:B------:R-:W-:Y:S01]  /*a610*/  HMMA.16816.F32.BF16 R112, R12.reuse, R142, R112 ;  /* 0x0000008e0c70723c */ /* 0x040fe20000041870 */
[----:B------:R-:W-:Y:S03]  /*a620*/  LDSM.16.MT88.4 R140, [R134+UR4+0x1100] ;  /* 0x00110004868c783b */ /* 0x000fe60008004200 */
[----:B------:R-:W-:Y:S04]  /*a630*/  FADD.FTZ R217, R217, R216 ;  /* 0x000000d8d9d97221 */ /* 0x000fe80000010000 */
        /* <DEDUP_REMOVED lines=10> */
[----:B------:R-:W-:Y:S03]  /*a6e0*/  FFMA.FTZ R151, R25, c[0x0][0x2d0], -R171 ;  /* 0x0000b40019977a23 */ /* 0x000fe600000108ab */
[--C-:B------:R-:W-:Y:S01]  /*a6f0*/  FFMA.FTZ R152, R22, c[0x0][0x2d0], -R169.reuse ;  /* 0x0000b40016987a23 */ /* 0x100fe200000108a9 */
[C---:B------:R-:W-:Y:S01]  /*a700*/  HMMA.16816.F32.BF16 R48, R12.reuse, R154, R48 ;  /* 0x0000009a0c30723c */ /* 0x040fe20000041830 */
[----:B------:R-:W3:Y:S03]  /*a710*/  MUFU.EX2 R149, R149 ;  /* 0x0000009500957308 */ /* 0x000ee60000000800 */
[--C-:B------:R-:W-:Y:S02]  /*a720*/  FFMA.FTZ R153, R23, c[0x0][0x2d0], -R169.reuse ;  /* 0x0000b40017997a23 */ /* 0x100fe400000108a9 */
[----:B------:R-:W-:Y:S01]  /*a730*/  LDSM.16.MT88.4 R20, [R133+0x1100] ;  /* 0x001100008514783b */ /* 0x000fe20000004200 */
[--C-:B------:R-:W-:Y:S01]  /*a740*/  FFMA.FTZ R154, R26, c[0x0][0x2d0], -R169.reuse ;  /* 0x0000b4001a9a7a23 */ /* 0x100fe200000108a9 */
[C---:B------:R-:W-:Y:S03]  /*a750*/  HMMA.16816.F32.BF16 R52, R12.reuse, R156, R52 ;  /* 0x0000009c0c34723c */ /* 0x040fe60000041834 */
[----:B------:R-:W-:Y:S01]  /*a760*/  MUFU.EX2 R150, R150 ;  /* 0x0000009600967308 */ /* 0x000fe20000000800 */
[----:B------:R-:W-:Y:S02]  /*a770*/  FFMA.FTZ R155, R27, c[0x0][0x2d0], -R169 ;  /* 0x0000b4001b9b7a23 */ /* 0x000fe400000108a9 */
[----:B------:R-:W-:Y:S01]  /*a780*/  LDSM.16.MT88.4 R24, [R160+0x1100] ;  /* 0x00110000a018783b */ /* 0x000fe20000004200 */
[--C-:B------:R-:W-:Y:S01]  /*a790*/  FFMA.FTZ R156, R28, c[0x0][0x2d0], -R171.reuse ;  /* 0x0000b4001c9c7a23 */ /* 0x100fe200000108ab */
[C---:B------:R-:W-:Y:S04]  /*a7a0*/  HMMA.16816.F32.BF16 R56, R12.reuse, R158, R56 ;  /* 0x0000009e0c38723c */ /* 0x040fe80000041838 */
[--C-:B------:R-:W-:Y:S01]  /*a7b0*/  FFMA.FTZ R157, R29, c[0x0][0x2d0], -R171.reuse ;  /* 0x0000b4001d9d7a23 */ /* 0x100fe200000108ab */
[----:B------:R-:W4:Y:S02]  /*a7c0*/  MUFU.EX2 R151, R151 ;  /* 0x0000009700977308 */ /* 0x000f240000000800 */
[--C-:B------:R-:W-:Y:S01]  /*a7d0*/  FFMA.FTZ R158, R32, c[0x0][0x2d0], -R171.reuse ;  /* 0x0000b400209e7a23 */ /* 0x100fe200000108ab */
[C---:B-1----:R-:W-:Y:S04]  /*a7e0*/  HMMA.16816.F32.BF16 R60, R12.reuse, R124, R60 ;  /* 0x0000007c0c3c723c */ /* 0x042fe8000004183c */
[----:B------:R-:W-:Y:S02]  /*a7f0*/  FFMA.FTZ R171, R33, c[0x0][0x2d0], -R171 ;  /* 0x0000b40021ab7a23 */ /* 0x000fe400000108ab */
[--C-:B------:R-:W-:Y:S01]  /*a800*/  FFMA.FTZ R159, R30, c[0x0][0x2d0], -R169.reuse ;  /* 0x0000b4001e9f7a23 */ /* 0x100fe200000108a9 */
[----:B------:R-:W-:Y:S01]  /*a810*/  MUFU.EX2 R152, R152 ;  /* 0x0000009800987308 */ /* 0x000fe20000000800 */
[C---:B------:R-:W-:Y:S01]  /*a820*/  HMMA.16816.F32.BF16 R64, R12.reuse, R126, R64 ;  /* 0x0000007e0c40723c */ /* 0x040fe20000041840 */
[----:B------:R-:W1:Y:S03]  /*a830*/  LDSM.16.MT88.4 R124, [R160+0x4900] ;  /* 0x00490000a07c783b */ /* 0x000e660000004200 */
[----:B------:R-:W-:Y:S04]  /*a840*/  FFMA.FTZ R169, R35, c[0x0][0x2d0], -R169 ;  /* 0x0000b40023a97a23 */ /* 0x000fe800000108a9 */
[C---:B--2---:R-:W-:Y:S01]  /*a850*/  HMMA.16816.F32.BF16 R68, R12.reuse, R16, R68 ;  /* 0x000000100c44723c */ /* 0x044fe20000041844 */
[----:B------:R-:W-:Y:S01]  /*a860*/  LDSM.16.MT88.4 R28, [R133+0x1900] ;  /* 0x00190000851c783b */ /* 0x000fe20000004200 */
[----:B------:R-:W2:Y:S06]  /*a870*/  MUFU.EX2 R153, R153 ;  /* 0x0000009900997308 */ /* 0x000eac0000000800 */
[C---:B------:R-:W-:Y:S01]  /*a880*/  HMMA.16816.F32.BF16 R72, R12.reuse, R18, R72 ;  /* 0x000000120c48723c */ /* 0x040fe20000041848 */
[----:B------:R-:W5:Y:S03]  /*a890*/  LDSM.16.MT88.4 R16, [R135+UR4+0x1100] ;  /* 0x001100048710783b */ /* 0x000f660008004200 */
[----:B------:R-:W-:Y:S04]  /*a8a0*/  MUFU.EX2 R154, R154 ;  /* 0x0000009a009a7308 */ /* 0x000fe80000000800 */
[C---:B------:R-:W-:Y:S01]  /*a8b0*/  HMMA.16816.F32.BF16 R76, R12.reuse, R128, R76 ;  /* 0x000000800c4c723c */ /* 0x040fe2000004184c */
[----:B------:R-:W-:Y:S05]  /*a8c0*/  LDSM.16.MT88.4 R32, [R134+UR4+0x1900] ;  /* 0x001900048620783b */ /* 0x000fea0008004200 */
[----:B------:R-:W1:Y:S02]  /*a8d0*/  MUFU.EX2 R155, R155 ;  /* 0x0000009b009b7308 */ /* 0x000e640000000800 */
[C---:B------:R-:W-:Y:S01]  /*a8e0*/  HMMA.16816.F32.BF16 R80, R12.reuse, R130, R80 ;  /* 0x000000820c50723c */ /* 0x040fe20000041850 */
[----:B------:R-:W2:Y:S07]  /*a8f0*/  LDSM.16.MT88.4 R128, [R135+UR4+0x3100] ;  /* 0x003100048780783b */ /* 0x000eae0008004200 */
[C---:B------:R-:W-:Y:S01]  /*a900*/  HMMA.16816.F32.BF16 R84, R12.reuse, R136, R84 ;  /* 0x000000880c54723c */ /* 0x040fe20000041854 */
[----:B------:R-:W-:Y:S07]  /*a910*/  MUFU.EX2 R156, R156 ;  /* 0x0000009c009c7308 */ /* 0x000fee0000000800 */
[C---:B------:R-:W-:Y:S01]  /*a920*/  HMMA.16816.F32.BF16 R88, R12.reuse, R138, R88 ;  /* 0x0000008a0c58723c */ /* 0x040fe20000041858 */
[----:B------:R-:W-:Y:S02]  /*a930*/  LDSM.16.MT88.4 R136, [R160+0x1900] ;  /* 0x00190000a088783b */ /* 0x000fe40000004200 */
[----:B------:R-:W2:Y:S05]  /*a940*/  MUFU.EX2 R157, R157 ;  /* 0x0000009d009d7308 */ /* 0x000eaa0000000800 */
[C---:B-1----:R-:W-:Y:S05]  /*a950*/  HMMA.16816.F32.BF16 R92, R12.reuse, R124, R92 ;  /* 0x0000007c0c5c723c */ /* 0x042fea000004185c */
[----:B------:R-:W-:Y:S03]  /*a960*/  MUFU.EX2 R158, R158 ;  /* 0x0000009e009e7308 */ /* 0x000fe60000000800 */
[----:B------:R-:W-:Y:S01]  /*a970*/  HMMA.16816.F32.BF16 R96, R12, R126, R96 ;  /* 0x0000007e0c60723c */ /* 0x000fe20000041860 */
[----:B------:R-:W1:Y:S06]  /*a980*/  LDSM.16.MT88.4 R124, [R133+0x3100] ;  /* 0x00310000857c783b */ /* 0x000e6c0000004200 */
[----:B---3--:R-:W-:Y:S01]  /*a990*/  F2FP.BF16.PACK_AB R12, R149, R148 ;  /* 0x00000094950c723e */ /* 0x008fe200000010ff */
[----:B------:R-:W3:Y:S01]  /*a9a0*/  MUFU.EX2 R171, R171 ;  /* 0x000000ab00ab7308 */ /* 0x000ee20000000800 */
[----:B----4-:R-:W-:Y:S03]  /*a9b0*/  F2FP.BF16.PACK_AB R14, R151, R150 ;  /* 0x00000096970e723e */ /* 0x010fe600000010ff */
[----:B--2---:R-:W-:Y:S01]  /*a9c0*/  F2FP.BF16.PACK_AB R13, R153, R152 ;  /* 0x00000098990d723e */ /* 0x004fe200000010ff */
[----:B------:R-:W-:Y:S01]  /*a9d0*/  FADD.FTZ R152, R152, R217 ;  /* 0x000000d998987221 */ /* 0x000fe20000010000 */
[----:B------:R-:W-:Y:S03]  /*a9e0*/  F2FP.BF16.PACK_AB R15, R155, R154 ;  /* 0x0000009a9b0f723e */ /* 0x000fe600000010ff */
[----:B------:R-:W-:Y:S01]  /*a9f0*/  FADD.FTZ R153, R153, R152 ;  /* 0x0000009899997221 */ /* 0x000fe20000010000 */
[----:B------:R-:W2:Y:S03]  /*aa00*/  MUFU.EX2 R159, R159 ;  /* 0x0000009f009f7308 */ /* 0x000ea60000000800 */
[C---:B-----5:R-:W-:Y:S03]  /*aa10*/  HMMA.16816.F32.BF16 R4, R12.reuse, R16, R4 ;  /* 0x000000100c04723c */ /* 0x060fe60000041804 */
[----:B------:R-:W-:Y:S04]  /*aa20*/  FADD.FTZ R154, R154, R153 ;  /* 0x000000999a9a7221 */ /* 0x000fe80000010000 */
[----:B------:R-:W4:Y:S01]  /*aa30*/  MUFU.EX2 R220, R169 ;  /* 0x000000a900dc7308 */ /* 0x000f220000000800 */
[C---:B------:R-:W-:Y:S01]  /*aa40*/  HMMA.16816.F32.BF16 R8, R12.reuse, R18, R8 ;  /* 0x000000120c08723c */ /* 0x040fe20000041808 */
[----:B------:R-:W5:Y:S03]  /*aa50*/  LDSM.16.MT88.4 R16, [R134+UR4+0x3100] ;  /* 0x003100048610783b */ /* 0x000f660008004200 */
[----:B------:R-:W-:Y:S04]  /*aa60*/  FADD.FTZ R154, R155, R154 ;  /* 0x0000009a9b9a7221 */ /* 0x000fe80000010000 */
[C---:B------:R-:W-:Y:S08]  /*aa70*/  HMMA.16816.F32.BF16 R100, R12.reuse, R20, R100 ;  /* 0x000000140c64723c */ /* 0x040ff00000041864 */
[C---:B------:R-:W-:Y:S01]  /*aa80*/  HMMA.16816.F32.BF16 R104, R12.reuse, R22, R104 ;  /* 0x000000160c68723c */ /* 0x040fe20000041868 */
[----:B------:R-:W1:Y:S07]  /*aa90*/  LDSM.16.MT88.4 R20, [R160+0x3100] ;  /* 0x00310000a014783b */ /* 0x000e6e0000004200 */
[C---:B------:R-:W-:Y:S08]  /*aaa0*/  HMMA.16816.F32.BF16 R108, R12.reuse, R140, R108 ;  /* 0x0000008c0c6c723c */ /* 0x040ff0000004186c */
[C---:B------:R-:W-:Y:S01]  /*aab0*/  HMMA.16816.F32.BF16 R112, R12.reuse, R142, R112 ;  /* 0x0000008e0c70723c */ /* 0x040fe20000041870 */
[----:B------:R-:W-:Y:S07]  /*aac0*/  LDSM.16.MT88.4 R140, [R135+UR4+0x3900] ;  /* 0x00390004878c783b */ /* 0x000fee0008004200 */
[C---:B------:R-:W-:Y:S08]  /*aad0*/  HMMA.16816.F32.BF16 R116, R12.reuse, R24, R116 ;  /* 0x000000180c74723c */ /* 0x040ff00000041874 */
[C---:B------:R-:W-:Y:S01]  /*aae0*/  HMMA.16816.F32.BF16 R120, R12.reuse, R26, R120 ;  /* 0x0000001a0c78723c */ /* 0x040fe20000041878 */
[----:B------:R-:W2:Y:S07]  /*aaf0*/  LDSM.16.MT88.4 R24, [R135+UR4+0x5100] ;  /* 0x005100048718783b */ /* 0x000eae0008004200 */
[C---:B------:R-:W-:Y:S08]  /*ab00*/  HMMA.16816.F32.BF16 R36, R12.reuse, R128, R36 ;  /* 0x000000800c24723c */ /* 0x040ff00000041824 */
[C---:B------:R-:W-:Y:S08]  /*ab10*/  HMMA.16816.F32.BF16 R40, R12.reuse, R130, R40 ;  /* 0x000000820c28723c */ /* 0x040ff00000041828 */
[C---:B-1----:R-:W-:Y:S08]  /*ab20*/  HMMA.16816.F32.BF16 R44, R12.reuse, R124, R44 ;  /* 0x0000007c0c2c723c */ /* 0x042ff0000004182c */
[C---:B------:R-:W-:Y:S01]  /*ab30*/  HMMA.16816.F32.BF16 R48, R12.reuse, R126, R48 ;  /* 0x0000007e0c30723c */ /* 0x040fe20000041830 */
[----:B------:R-:W1:Y:S07]  /*ab40*/  LDSM.16.MT88.4 R124, [R133+0x5100] ;  /* 0x00510000857c783b */ /* 0x000e6e0000004200 */
[C---:B-----5:R-:W-:Y:S08]  /*ab50*/  HMMA.16816.F32.BF16 R52, R12.reuse, R16, R52 ;  /* 0x000000100c34723c */ /* 0x060ff00000041834 */
[C---:B------:R-:W-:Y:S01]  /*ab60*/  HMMA.16816.F32.BF16 R56, R12.reuse, R18, R56 ;  /* 0x000000120c38723c */ /* 0x040fe20000041838 */
[----:B------:R-:W5:Y:S07]  /*ab70*/  LDSM.16.MT88.4 R16, [R134+UR4+0x5100] ;  /* 0x005100048610783b */ /* 0x000f6e0008004200 */
[C---:B------:R-:W-:Y:S08]  /*ab80*/  HMMA.16816.F32.BF16 R60, R12.reuse, R20, R60 ;  /* 0x000000140c3c723c */ /* 0x040ff0000004183c */
[C---:B------:R-:W-:Y:S01]  /*ab90*/  HMMA.16816.F32.BF16 R64, R12.reuse, R22, R64 ;  /* 0x000000160c40723c */ /* 0x040fe20000041840 */
[----:B------:R-:W3:Y:S07]  /*aba0*/  LDSM.16.MT88.4 R20, [R160+0x5100] ;  /* 0x00510000a014783b */ /* 0x000eee0000004200 */
[C---:B--2---:R-:W-:Y:S08]  /*abb0*/  HMMA.16816.F32.BF16 R68, R12.reuse, R24, R68 ;  /* 0x000000180c44723c */ /* 0x044ff00000041844 */
[C---:B------:R-:W-:Y:S01]  /*abc0*/  HMMA.16816.F32.BF16 R72, R12.reuse, R26, R72 ;  /* 0x0000001a0c48723c */ /* 0x040fe20000041848 */
[----:B------:R-:W2:Y:S07]  /*abd0*/  LDSM.16.MT88.4 R24, [R135+UR4+0x1900] ;  /* 0x001900048718783b */ /* 0x000eae0008004200 */
[C---:B-1----:R-:W-:Y:S08]  /*abe0*/  HMMA.16816.F32.BF16 R76, R12.reuse, R124, R76 ;  /* 0x0000007c0c4c723c */ /* 0x042ff0000004184c */
[C---:B------:R-:W-:Y:S08]  /*abf0*/  HMMA.16816.F32.BF16 R80, R12.reuse, R126, R80 ;  /* 0x0000007e0c50723c */ /* 0x040ff00000041850 */
[C---:B-----5:R-:W-:Y:S08]  /*ac00*/  HMMA.16816.F32.BF16 R84, R12.reuse, R16, R84 ;  /* 0x000000100c54723c */ /* 0x060ff00000041854 */
[C---:B------:R-:W-:Y:S01]  /*ac10*/  HMMA.16816.F32.BF16 R88, R12.reuse, R18, R88 ;  /* 0x000000120c58723c */ /* 0x040fe20000041858 */
[----:B------:R-:W1:Y:S07]  /*ac20*/  LDSM.16.MT88.4 R16, [R134+UR4+0x3900] ;  /* 0x003900048610783b */ /* 0x000e6e0008004200 */
[C---:B---3--:R-:W-:Y:S07]  /*ac30*/  HMMA.16816.F32.BF16 R92, R12.reuse, R20, R92 ;  /* 0x000000140c5c723c */ /* 0x048fee000004185c */
[----:B------:R-:W-:Y:S01]  /*ac40*/  IADD3 R20, R214, -0x2, RZ ;  /* 0xfffffffed6147810 */ /* 0x000fe20007ffe0ff */
[----:B------:R-:W-:Y:S03]  /*ac50*/  HMMA.16816.F32.BF16 R96, R12, R22, R96 ;  /* 0x000000160c60723c */ /* 0x000fe60000041860 */
[----:B------:R-:W-:Y:S04]  /*ac60*/  ISETP.GE.AND P6, PT, R20, R189, PT ;  /* 0x000000bd1400720c */ /* 0x000fe80003fc6270 */
[----:B------:R-:W-:Y:S02]  /*ac70*/  F2FP.BF16.PACK_AB R12, R157, R156 ;  /* 0x0000009c9d0c723e */ /* 0x000fe400000010ff */
[----:B------:R-:W-:Y:S03]  /*ac80*/  F2FP.BF16.PACK_AB R14, R171, R158 ;  /* 0x0000009eab0e723e */ /* 0x000fe600000010ff */
[----:B------:R-:W-:Y:S01]  /*ac90*/  F2FP.BF16.PACK_AB R13, R218, R159 ;  /* 0x0000009fda0d723e */ /* 0x000fe200000010ff */
[----:B------:R-:W-:Y:S01]  /*aca0*/  FADD.FTZ R159, R159, R154 ;  /* 0x0000009a9f9f7221 */ /* 0x000fe20000010000 */
[----:B----4-:R-:W-:Y:S03]  /*acb0*/  F2FP.BF16.PACK_AB R15, R220, R219 ;  /* 0x000000dbdc0f723e */ /* 0x010fe600000010ff */
[----:B------:R-:W-:Y:S04]  /*acc0*/  FADD.FTZ R218, R218, R159 ;  /* 0x0000009fdada7221 */ /* 0x000fe80000010000 */
[C---:B--2---:R-:W-:Y:S01]  /*acd0*/  HMMA.16816.F32.BF16 R128, R12.reuse, R24, R4 ;  /* 0x000000180c80723c */ /* 0x044fe20000041804 */
[----:B------:R-:W2:Y:S02]  /*ace0*/  LDSM.16.MT88.4 R4, [R160+0x3900] ;  /* 0x00390000a004783b */ /* 0x000ea40000004200 */
[----:B------:R-:W-:Y:S04]  /*acf0*/  FADD.FTZ R219, R219, R218 ;  /* 0x000000dadbdb7221 */ /* 0x000fe80000010000 */
[----:B------:R-:W-:Y:S01]  /*ad00*/  FADD.FTZ R206, R220, R219 ;  /* 0x000000dbdcce7221 */ /* 0x000fe20000010000 */
[C---:B------:R-:W-:Y:S01]  /*ad10*/  HMMA.16816.F32.BF16 R124, R12.reuse, R26, R8 ;  /* 0x0000001a0c7c723c */ /* 0x040fe20000041808 */
[----:B------:R-:W3:Y:S07]  /*ad20*/  LDSM.16.MT88.4 R8, [R135+UR4+0x5900] ;  /* 0x005900048708783b */ /* 0x000eee0008004200 */
        /* <DEDUP_REMOVED lines=14> */
[----:B------:R-:W-:Y:S01]  /*ae10*/  @P6 SHF.R.S32.HI R5, RZ, 0x1f, R20 ;  /* 0x0000001fff056819 */ /* 0x000fe20000011414 */
[C---:B------:R-:W-:Y:S04]  /*ae20*/  HMMA.16816.F32.BF16 R64, R12.reuse, R6, R64 ;  /* 0x000000060c40723c */ /* 0x040fe80000041840 */
[----:B------:R-:W-:Y:S04]  /*ae30*/  @P6 IMAD R5, R5, c[0x0][0x1e0], RZ ;  /* 0x0000780005056a24 */ /* 0x000fe800078e02ff */
[C---:B---3--:R-:W-:Y:S04]  /*ae40*/  HMMA.16816.F32.BF16 R68, R12.reuse, R8, R68 ;  /* 0x000000080c44723c */ /* 0x048fe80000041844 */
[C---:B------:R-:W-:Y:S01]  /*ae50*/  @P6 IMAD R5, R20.reuse, c[0x0][0x1e4], R5 ;  /* 0x0000790014056a24 */ /* 0x040fe200078e0205 */
[----:B-1----:R-:W-:Y:S01]  /*ae60*/  MOV R133, R2 ;  /* 0x0000000200857202 */ /* 0x002fe20000000f00 */
        /* <DEDUP_REMOVED lines=8> */
[----:B------:R-:W-:Y:S02]  /*aef0*/  @P6 IADD3 R21, P4, R8, R179, RZ ;  /* 0x000000b308156210 */ /* 0x000fe40007f9e0ff */
[----:B------:R-:W-:Y:S01]  /*af00*/  @P6 LEA R22, P5, R3, c[0x0][0x1c8], 0x1 ;  /* 0x0000720003166a11 */ /* 0x000fe200078a08ff */
[C---:B------:R-:W-:Y:S04]  /*af10*/  HMMA.16816.F32.BF16 R80, R12.reuse, R18, R80 ;  /* 0x000000120c50723c */ /* 0x040fe80000041850 */
[----:B------:R-:W-:Y:S02]  /*af20*/  @P6 IADD3.X R10, R9, R203, RZ, P0, !PT ;  /* 0x000000cb090a6210 */ /* 0x000fe400007fe4ff */
[----:B------:R-:W-:Y:S02]  /*af30*/  @P6 LEA R20, P0, R21, c[0x0][0x1c8], 0x1 ;  /* 0x0000720015146a11 */ /* 0x000fe400078008ff */
[----:B------:R-:W-:Y:S01]  /*af40*/  @P6 LEA.HI.X R23, R3, c[0x0][0x1cc], R10, 0x1, P5 ;  /* 0x0000730003176a11 */ /* 0x000fe200028f0c0a */
[----:B------:R-:W-:Y:S03]  /*af50*/  FADD.FTZ R3, R164, R161 ;  /* 0x000000a1a4037221 */ /* 0x000fe60000010000 */
[----:B------:R-:W-:Y:S01]  /*af60*/  @P6 IADD3.X R24, R9, R178, RZ, P4, !PT ;  /* 0x000000b209186210 */ /* 0x000fe200027fe4ff */
[----:B------:R-:W-:Y:S01]  /*af70*/  FADD.FTZ R170, R170, R3 ;  /* 0x00000003aaaa7221 */ /* 0x000fe20000010000 */
[----:B------:R-:W-:Y:S02]  /*af80*/  MOV R3, UR7 ;  /* 0x0000000700037c02 */ /* 0x000fe40008000f00 */
[----:B------:R-:W-:Y:S01]  /*af90*/  @P6 LEA.HI.X R21, R21, c[0x0][0x1cc], R24, 0x1, P0 ;  /* 0x0000730015156a11 */ /* 0x000fe200000f0c18 */
[----:B------:R-:W-:Y:S01]  /*afa0*/  FADD.FTZ R173, R173, R170 ;  /* 0x000000aaadad7221 */ /* 0x000fe20000010000 */
[----:B------:R-:W-:Y:S01]  /*afb0*/  @P6 IADD3 R24, P5, R193, R8, RZ ;  /* 0x00000008c1186210 */ /* 0x000fe20007fbe0ff */
[----:B------:R-:W-:Y:S01]  /*afc0*/  @P6 IMAD R3, R3, 0x3000, R194 ;  /* 0x0000300003036824 */ /* 0x000fe200078e02c2 */
[----:B------:R-:W-:Y:S01]  /*afd0*/  @P6 IADD3 R17, P0, R8, R177, RZ ;  /* 0x000000b108116210 */ /* 0x000fe20007f1e0ff */
[----:B------:R-:W-:Y:S01]  /*afe0*/  FADD.FTZ R172, R172, R173 ;  /* 0x000000adacac7221 */ /* 0x000fe20000010000 */
[----:B------:R-:W-:Y:S02]  /*aff0*/  @P6 IADD3.X R25, R192, R9, RZ, P5, !PT ;  /* 0x00000009c0196210 */ /* 0x000fe40002ffe4ff */
[----:B------:R-:W-:Y:S01]  /*b000*/  @P6 IADD3.X R28, R9, R176, RZ, P0, !PT ;  /* 0x000000b0091c6210 */ /* 0x000fe200007fe4ff */
[----:B------:R-:W-:Y:S01]  /*b010*/  FADD.FTZ R175, R175, R172 ;  /* 0x000000acafaf7221 */ /* 0x000fe20000010000 */
[----:B------:R-:W2:Y:S01]  /*b020*/  LDSM.16.MT88.4 R8, [R160+0x5900] ;  /* 0x00590000a008783b */ /* 0x000ea20000004200 */
[----:B------:R-:W-:Y:S02]  /*b030*/  @P6 SHF.L.U32 R3, R3, 0x1, RZ ;  /* 0x0000000103036819 */ /* 0x000fe400000006ff */
[C---:B------:R-:W-:Y:S01]  /*b040*/  @P6 LEA R16, P5, R17.reuse, c[0x0][0x1c8], 0x1 ;  /* 0x0000720011106a11 */ /* 0x040fe200078a08ff */
[----:B------:R-:W-:Y:S01]  /*b050*/  FADD.FTZ R148, R148, R175 ;  /* 0x000000af94947221 */ /* 0x000fe20000010000 */
[C---:B------:R-:W-:Y:S02]  /*b060*/  @P6 IADD3 R27, P4, R24.reuse, R198, RZ ;  /* 0x000000c6181b6210 */ /* 0x040fe40007f9e0ff */
[----:B------:R-:W-:Y:S01]  /*b070*/  @P6 LEA.HI.X R17, R17, c[0x0][0x1cc], R28, 0x1, P5 ;  /* 0x0000730011116a11 */ /* 0x000fe200028f0c1c */
[----:B------:R-:W-:Y:S01]  /*b080*/  @!PT LDS RZ, [RZ] ;  /* 0x00000000fffff984 */ /* 0x000fe20000000800 */
[----:B------:R-:W-:Y:S01]  /*b090*/  @!PT LDS RZ, [RZ] ;  /* 0x00000000fffff984 */ /* 0x000fe20000000800 */
[----:B------:R-:W-:Y:S01]  /*b0a0*/  @!PT LDS RZ, [RZ] ;  /* 0x00000000fffff984 */ /* 0x000fe20000000800 */
[----:B------:R3:W-:Y:S01]  /*b0b0*/  @P6 LDGSTS.E.BYPASS.LTC128B.128 [R3+0xc100], [R22.64], !P3 ;  /* 0x0c10000016036fae */ /* 0x0007e2000d901d4a */
[----:B------:R-:W-:Y:S01]  /*b0c0*/  @P6 LEA R26, P0, R27, c[0x0][0x1c8], 0x1 ;  /* 0x000072001b1a6a11 */ /* 0x000fe200078008ff */
[C---:B-1----:R-:W-:Y:S03]  /*b0d0*/  HMMA.16816.F32.BF16 R84, R12.reuse, R4, R84 ;  /* 0x000000040c54723c */ /* 0x042fe60000041854 */
[----:B------:R-:W-:Y:S01]  /*b0e0*/  @P6 IADD3.X R30, R25, R203, RZ, P4, !PT ;  /* 0x000000cb191e6210 */ /* 0x000fe200027fe4ff */
[----:B------:R-:W-:Y:S01]  /*b0f0*/  FADD.FTZ R149, R149, R148 ;  /* 0x0000009495957221 */ /* 0x000fe20000010000 */
[C---:B------:R-:W-:Y:S01]  /*b100*/  @P6 IADD3 R29, P4, R24.reuse, R177, RZ ;  /* 0x000000b1181d6210 */ /* 0x040fe20007f9e0ff */
[----:B------:R3:W-:Y:S01]  /*b110*/  @P6 LDGSTS.E.BYPASS.LTC128B.128 [R3+0xe100], [R20.64], !P2 ;  /* 0x0e10000014036fae */ /* 0x0007e2000d101d4a */
[----:B------:R-:W-:Y:S01]  /*b120*/  @P6 LEA.HI.X R27, R27, c[0x0][0x1cc], R30, 0x1, P0 ;  /* 0x000073001b1b6a11 */ /* 0x000fe200000f0c1e */
[C---:B------:R-:W-:Y:S04]  /*b130*/  HMMA.16816.F32.BF16 R88, R12.reuse, R6, R88 ;  /* 0x000000060c58723c */ /* 0x040fe80000041858 */
[----:B------:R-:W-:Y:S01]  /*b140*/  @P6 IADD3 R28, P0, R24, R179, RZ ;  /* 0x000000b3181c6210 */ /* 0x000fe20007f1e0ff */
[----:B------:R-:W-:Y:S01]  /*b150*/  FADD.FTZ R150, R150, R149 ;  /* 0x0000009596967221 */ /* 0x000fe20000010000 */
[----:B------:R3:W-:Y:S01]  /*b160*/  @P6 LDGSTS.E.BYPASS.LTC128B.128 [R3+0x10100], [R16.64], !P1 ;  /* 0x1010000010036fae */ /* 0x0007e2000c901d4a */
[C---:B------:R-:W-:Y:S02]  /*b170*/  @P6 IADD3.X R30, R25.reuse, R176, RZ, P4, !PT ;  /* 0x000000b0191e6210 */ /* 0x040fe400027fe4ff */
[C---:B------:R-:W-:Y:S03]  /*b180*/  @P6 LEA R18, P5, R28.reuse, c[0x0][0x1c8], 0x1 ;  /* 0x000072001c126a11 */ /* 0x040fe600078a08ff */
[----:B------:R-:W-:Y:S01]  /*b190*/  @P6 IADD3.X R19, R25, R178, RZ, P0, !PT ;  /* 0x000000b219136210 */ /* 0x000fe200007fe4ff */
[----:B------:R-:W-:Y:S01]  /*b1a0*/  FADD.FTZ R151, R151, R150 ;  /* 0x0000009697977221 */ /* 0x000fe20000010000 */
[----:B------:R3:W-:Y:S01]  /*b1b0*/  @P6 LDGSTS.E.BYPASS.LTC128B.128 [R3+0xd100], [R26.64], !P3 ;  /* 0x0d1000001a036fae */ /* 0x0007e2000d901d4a */
[C---:B------:R-:W-:Y:S02]  /*b1c0*/  @P6 LEA R24, P0, R29.reuse, c[0x0][0x1c8], 0x1 ;  /* 0x000072001d186a11 */ /* 0x040fe400078008ff */
[----:B------:R-:W-:Y:S01]  /*b1d0*/  @P6 LEA.HI.X R19, R28, c[0x0][0x1cc], R19, 0x1, P5 ;  /* 0x000073001c136a11 */ /* 0x000fe200028f0c13 */
[----:B------:R-:W-:Y:S01]  /*b1e0*/  FADD.FTZ R156, R156, R151 ;  /* 0x000000979c9c7221 */ /* 0x000fe20000010000 */
[----:B------:R-:W-:Y:S02]  /*b1f0*/  @P6 LEA.HI.X R25, R29, c[0x0][0x1cc], R30, 0x1, P0 ;  /* 0x000073001d196a11 */ /* 0x000fe400000f0c1e */
[----:B------:R-:W-:Y:S01]  /*b200*/  ISETP.GT.AND P0, PT, R214, R213, PT ;  /* 0x000000d5d600720c */ /* 0x000fe20003f04270 */
[----:B------:R3:W-:Y:S01]  /*b210*/  @P6 LDGSTS.E.BYPASS.LTC128B.128 [R3+0xf100], [R18.64], !P2 ;  /* 0x0f10000012036fae */ /* 0x0007e2000d101d4a */
[C---:B--2---:R-:W-:Y:S03]  /*b220*/  HMMA.16816.F32.BF16 R92, R12.reuse, R8, R92 ;  /* 0x000000080c5c723c */ /* 0x044fe6000004185c */
[----:B------:R-:W-:Y:S01]  /*b230*/  FADD.FTZ R157, R157, R156 ;  /* 0x0000009c9d9d7221 */ /* 0x000fe20000010000 */
[----:B------:R-:W-:Y:S03]  /*b240*/  MOV R214, R210 ;  /* 0x000000d200d67202 */ /* 0x000fe60000000f00 */
[----:B------:R3:W-:Y:S01]  /*b250*/  @P6 LDGSTS.E.BYPASS.LTC128B.128 [R3+0x11100], [R24.64], !P1 ;  /* 0x1110000018036fae */ /* 0x0007e2000c901d4a */
[----:B------:R-:W-:Y:S04]  /*b260*/  HMMA.16816.F32.BF16 R96, R12, R10, R96 ;  /* 0x0000000a0c60723c */ /* 0x000fe80000041860 */
[----:B------:R-:W-:Y:S03]  /*b270*/  FADD.FTZ R158, R158, R157 ;  /* 0x0000009d9e9e7221 */ /* 0x000fe60000010000 */
[----:B------:R-:W0:Y:S01]  /*b280*/  LDGDEPBAR ;  /* 0x00000000000079af */ /* 0x000e220000000000 */
[----:B------:R-:W-:Y:S01]  /*b290*/  FADD.FTZ R207, R171, R158 ;  /* 0x0000009eabcf7221 */ /* 0x000fe20000010000 */
[----:B---3--:R-:W-:Y:S01]  /*b2a0*/  MOV R3, R0 ;  /* 0x0000000000037202 */ /* 0x008fe20000000f00 */
[----:B------:R-:W-:-:S05]  /*b2b0*/  @P0 BRA `(.L_x_4066) ;  /* 0xffffd5c000000947 */ /* 0x000fca000383ffff */
.L_x_4065:
        /* <DEDUP_REMOVED lines=19> */
.L_x_4076:
[----:B------:R-:W-:Y:S04]  /*b3f0*/  DEPBAR.LE SB0, 0x2 ;  /* 0x000080800000791a */ /* 0x000fe80000000000 */
[----:B------:R-:W-:Y:S01]  /*b400*/  BAR.SYNC.DEFER_BLOCKING 0x0 ;  /* 0x0000000000007b1d */ /* 0x000fe20000010000 */
[----:B------:R-:W-:Y:S01]  /*b410*/  UIMAD UR4, UR5, 0x6000, URZ ;  /* 0x00006000050478a4 */ /* 0x000fe2000f8e023f */
[----:B------:R-:W-:Y:S01]  /*b420*/  ISETP.GE.AND P6, PT, R189, R210, PT ;  /* 0x000000d2bd00720c */ /* 0x000fe20003fc6270 */
[----:B------:R-:W-:Y:S01]  /*b430*/  IMAD.U32 R168, RZ, RZ, UR7 ;  /* 0x00000007ffa87e24 */ /* 0x000fe2000f8e00ff */
[----:B------:R-:W-:Y:S02]  /*b440*/  UIADD3 UR9, UR7, 0x1, URZ ;  /* 0x0000000107097890 */ /* 0x000fe4000fffe03f */
[----:B------:R-:W-:Y:S01]  /*b450*/  UISETP.GE.AND UP0, UPT, UR7, 0x1, UPT ;  /* 0x000000010700788c */ /* 0x000fe2000bf06270 */
[----:B------:R-:W-:Y:S03]  /*b460*/  IADD3 R0, R184, UR4, RZ ;  /* 0x00000004b8007c10 */ /* 0x000fe6000fffe0ff */
[----:B------:R-:W-:Y:S02]  /*b470*/  USEL UR7, UR9, URZ, !UP0 ;  /* 0x0000003f09077287 */ /* 0x000fe4000c000000 */
[--C-:B------:R-:W-:Y:S02]  /*b480*/  IMAD.IADD R188, R185, 0x1, R0.reuse ;  /* 0x00000001b9bc7824 */ /* 0x100fe400078e0200 */
[----:B------:R-:W-:Y:S01]  /*b490*/  IMAD.IADD R0, R133, 0x1, R0 ;  /* 0x0000000185007824 */ /* 0x000fe200078e0200 */
[----:B------:R-:W-:Y:S01]  /*b4a0*/  @!P6 IADD3 R12, R210, -0x1, RZ ;  /* 0xffffffffd20ce810 */ /* 0x000fe20007ffe0ff */
[----:B------:R-:W-:Y:S03]  /*b4b0*/  @!P6 IMAD R168, R168, 0x6000, R205 ;  /* 0x00006000a8a8e824 */ /* 0x000fe600078e02cd */
        /* <DEDUP_REMOVED lines=16> */
[----:B------:R-:W-:Y:S01]  /*b5c0*/  LDSM.16.M88.4 R140, [R182] ;  /* 0x00000000b68c783b */ /* 0x000fe20000000200 */
[----:B------:R-:W-:Y:S01]  /*b5d0*/  @!P6 LEA R178, P5, R2, c[0x0][0x1f8], 0x1 ;  /* 0x00007e0002b2ea11 */ /* 0x000fe200078a08ff */
[----:B------:R-:W-:Y:S01]  /*b5e0*/  @!P6 IMAD.X R21, R28, 0x1, R217, P4 ;  /* 0x000000011c15e824 */ /* 0x000fe200020e06d9 */
[----:B------:R-:W-:Y:S01]  /*b5f0*/  @!P6 LEA R176, P4, R12, c[0x0][0x1f8], 0x1 ;  /* 0x00007e000cb0ea11 */ /* 0x000fe200078808ff */
[----:B------:R-:W-:Y:S01]  /*b600*/  @!P6 IMAD.X R14, R28, 0x1, R215, P0 ;  /* 0x000000011c0ee824 */ /* 0x000fe200000e06d7 */
[----:B------:R-:W5:Y:S01]  /*b610*/  LDSM.16.M88.4 R144, [R188+0xc100] ;  /* 0x00c10000bc90783b */ /* 0x000f620000000200 */
[C---:B------:R-:W-:Y:S02]  /*b620*/  @!P6 LEA R174, P0, R13.reuse, c[0x0][0x1f8], 0x1 ;  /* 0x00007e000daeea11 */ /* 0x040fe400078008ff */
[----:B------:R-:W-:Y:S02]  /*b630*/  @!P6 LEA.HI.X R179, R2, c[0x0][0x1fc], R15, 0x1, P5 ;  /* 0x00007f0002b3ea11 */ /* 0x000fe400028f0c0f */
[----:B------:R-:W-:Y:S01]  /*b640*/  LDSM.16.M88.4 R152, [R188+0xd100] ;  /* 0x00d10000bc98783b */ /* 0x000fe20000000200 */
[----:B------:R-:W-:Y:S02]  /*b650*/  @!P6 LEA.HI.X R177, R12, c[0x0][0x1fc], R21, 0x1, P4 ;  /* 0x00007f000cb1ea11 */ /* 0x000fe400020f0c15 */
[----:B------:R-:W-:Y:S02]  /*b660*/  @!P6 LEA.HI.X R175, R13, c[0x0][0x1fc], R14, 0x1, P0 ;  /* 0x00007f000dafea11 */ /* 0x000fe400000f0c0e */
[----:B------:R-:W-:Y:S01]  /*b670*/  LDSM.16.M88.4 R156, [R188+0xd900] ;  /* 0x00d90000bc9c783b */ /* 0x000fe20000000200 */
[----:B------:R-:W-:Y:S01]  /*b680*/  @!P6 IADD3 R31, P0, R191, R31, RZ ;  /* 0x0000001fbf1fe210 */ /* 0x000fe20007f1e0ff */
[C---:B-1----:R-:W-:Y:S04]  /*b690*/  HMMA.16816.F32.BF16 R4, R32.reuse, R8, RZ ;  /* 0x000000082004723c */ /* 0x042fe800000418ff */
[----:B------:R-:W-:Y:S01]  /*b6a0*/  @!P6 IMAD.X R28, R190, 0x1, R28, P0 ;  /* 0x00000001be1ce824 */ /* 0x000fe200000e061c */
[C---:B------:R-:W-:Y:S02]  /*b6b0*/  @!P6 IADD3 R30, P5, R31.reuse, R196, RZ ;  /* 0x000000c41f1ee210 */ /* 0x040fe40007fbe0ff */
[----:B------:R-:W-:Y:S01]  /*b6c0*/  @!P6 IADD3 R2, P4, R31, R208, RZ ;  /* 0x000000d01f02e210 */ /* 0x000fe20007f9e0ff */
[C---:B------:R-:W-:Y:S04]  /*b6d0*/  HMMA.16816.F32.BF16 R8, R32.reuse, R10, RZ ;  /* 0x0000000a2008723c */ /* 0x040fe800000418ff */
[----:B------:R-:W-:Y:S01]  /*b6e0*/  @!P6 IMAD.X R149, R28, 0x1, R201, P5 ;  /* 0x000000011c95e824 */ /* 0x000fe200028e06c9 */
[----:B------:R-:W-:Y:S01]  /*b6f0*/  @!P6 LEA R218, P5, R30, c[0x0][0x1f8], 0x1 ;  /* 0x00007e001edaea11 */ /* 0x000fe200078a08ff */
[----:B------:R-:W-:Y:S01]  /*b700*/  @!P6 IMAD.X R29, R28, 0x1, R217, P4 ;  /* 0x000000011c1de824 */ /* 0x000fe200020e06d9 */
[----:B------:R-:W-:Y:S01]  /*b710*/  @!P6 LEA R172, P4, R2, c[0x0][0x1f8], 0x1 ;  /* 0x00007e0002acea11 */ /* 0x000fe200078808ff */
[C---:B--2---:R-:W-:Y:S01]  /*b720*/  HMMA.16816.F32.BF16 R12, R32.reuse, R16, RZ ;  /* 0x00000010200c723c */ /* 0x044fe200000418ff */
[----:B------:R-:W-:Y:S02]  /*b730*/  @!P6 LEA.HI.X R219, R30, c[0x0][0x1fc], R149, 0x1, P5 ;  /* 0x00007f001edbea11 */ /* 0x000fe400028f0c95 */
[----:B------:R-:W1:Y:S01]  /*b740*/  LDSM.16.M88.4 R148, [R188+0xc900] ;  /* 0x00c90000bc94783b */ /* 0x000e620000000200 */
[----:B------:R-:W-:Y:S01]  /*b750*/  @!P6 LEA.HI.X R173, R2, c[0x0][0x1fc], R29, 0x1, P4 ;  /* 0x00007f0002adea11 */ /* 0x000fe200020f0c1d */
[----:B------:R-:W-:Y:S01]  /*b760*/  IMAD.IADD R2, R133, 0x1, R188 ;  /* 0x0000000185027824 */ /* 0x000fe200078e02bc */
[----:B------:R-:W-:Y:S02]  /*b770*/  @!P6 IADD3 R31, P0, R31, R216, RZ ;  /* 0x000000d81f1fe210 */ /* 0x000fe40007f1e0ff */
[C---:B------:R-:W-:Y:S01]  /*b780*/  HMMA.16816.F32.BF16 R16, R32.reuse, R18, RZ ;  /* 0x000000122010723c */ /* 0x040fe200000418ff */
[----:B------:R-:W-:Y:S01]  /*b790*/  @!PT LDS RZ, [RZ] ;  /* 0x00000000fffff984 */ /* 0x000fe20000000800 */
[----:B------:R-:W-:Y:S01]  /*b7a0*/  @!PT LDS RZ, [RZ] ;  /* 0x00000000fffff984 */ /* 0x000fe20000000800 */
[----:B------:R-:W-:Y:S01]  /*b7b0*/  @!PT LDS RZ, [RZ] ;  /* 0x00000000fffff984 */ /* 0x000fe20000000800 */
[----:B------:R2:W-:Y:S03]  /*b7c0*/  @!P6 LDGSTS.E.BYPASS.LTC128B.128 [R168], [R178.64], !P3 ;  /* 0x00000000b2a8efae */ /* 0x0005e6000d901d4a */
[----:B------:R-:W-:Y:S01]  /*b7d0*/  @!P6 IMAD.X R28, R28, 0x1, R215, P0 ;  /* 0x000000011c1ce824 */ /* 0x000fe200000e06d7 */
[C---:B------:R-:W-:Y:S01]  /*b7e0*/  @!P6 LEA R170, P0, R31.reuse, c[0x0][0x1f8], 0x1 ;  /* 0x00007e001faaea11 */ /* 0x040fe200078008ff */
[----:B------:R2:W-:Y:S02]  /*b7f0*/  @!P6 LDGSTS.E.BYPASS.LTC128B.128 [R168+0x2000], [R176.64], !P2 ;  /* 0x02000000b0a8efae */ /* 0x0005e4000d101d4a */
[C---:B---3--:R-:W-:Y:S01]  /*b800*/  HMMA.16816.F32.BF16 R20, R32.reuse, R24, RZ ;  /* 0x000000182014723c */ /* 0x048fe200000418ff */
[----:B------:R-:W-:Y:S02]  /*b810*/  @!P6 LEA.HI.X R171, R31, c[0x0][0x1fc], R28, 0x1, P0 ;  /* 0x00007f001fabea11 */ /* 0x000fe400000f0c1c */
[----:B------:R2:W-:Y:S01]  /*b820*/  @!P6 LDGSTS.E.BYPASS.LTC128B.128 [R168+0x4000], [R174.64], !P1 ;  /* 0x04000000aea8efae */ /* 0x0005e2000c901d4a */
[----:B------:R-:W-:Y:S04]  /*b830*/  PLOP3.LUT P0, PT, PT, PT, UP2, 0x80, 0x0 ;  /* 0x000000000000781c */ /* 0x000fe80003f0f028 */
[C---:B------:R-:W-:Y:S01]  /*b840*/  HMMA.16816.F32.BF16 R24, R32.reuse, R26, RZ ;  /* 0x0000001a2018723c */ /* 0x040fe200000418ff */
[----:B------:R2:W-:Y:S05]  /*b850*/  @!P6 LDGSTS.E.BYPASS.LTC128B.128 [R168+0x1000], [R218.64], !P3 ;  /* 0x01000000daa8efae */ /* 0x0005ea000d901d4a */
[----:B------:R2:W-:Y:S02]  /*b860*/  @!P6 LDGSTS.E.BYPASS.LTC128B.128 [R168+0x3000], [R172.64], !P2 ;  /* 0x03000000aca8efae */ /* 0x0005e4000d101d4a */
[C---:B----4-:R-:W-:Y:S03]  /*b870*/  HMMA.16816.F32.BF16 R28, R32.reuse, R136, RZ ;  /* 0x00000088201c723c */ /* 0x050fe600000418ff */
[----:B------:R2:W-:Y:S05]  /*b880*/  @!P6 LDGSTS.E.BYPASS.LTC128B.128 [R168+0x5000], [R170.64], !P1 ;  /* 0x05000000aaa8efae */ /* 0x0005ea000c901d4a */
[----:B------:R-:W-:Y:S01]  /*b890*/  HMMA.16816.F32.BF16 R32, R32, R138, RZ ;  /* 0x0000008a2020723c */ /* 0x000fe200000418ff */
[----:B------:R-:W-:Y:S05]  /*b8a0*/  LDSM.16.M88.4 R160, [R181] ;  /* 0x00000000b5a0783b */ /* 0x000fea0000000200 */
[----:B------:R-:W3:Y:S02]  /*b8b0*/  LDSM.16.M88.4 R164, [R0+0xc100] ;  /* 0x00c1000000a4783b */ /* 0x000ee40000000200 */
[C---:B-----5:R-:W-:Y:S03]  /*b8c0*/  HMMA.16816.F32.BF16 R4, R140.reuse, R144, R4 ;  /* 0x000000908c04723c */ /* 0x060fe60000041804 */
[----:B------:R-:W4:Y:S05]  /*b8d0*/  LDSM.16.M88.4 R136, [R0+0xc900] ;  /* 0x00c900000088783b */ /* 0x000f2a0000000200 */
[C---:B------:R-:W-:Y:S01]  /*b8e0*/  HMMA.16816.F32.BF16 R8, R140.reuse, R146, R8 ;  /* 0x000000928c08723c */ /* 0x040fe20000041808 */
[----:B------:R-:W5:Y:S05]  /*b8f0*/  LDSM.16.M88.4 R144, [R0+0xd100] ;  /* 0x00d100000090783b */ /* 0x000f6a0000000200 */
[----:B--2---:R-:W-:Y:S02]  /*b900*/  LDSM.16.M88.4 R168, [R180] ;  /* 0x00000000b4a8783b */ /* 0x004fe40000000200 */
[C---:B-1----:R-:W-:Y:S03]  /*b910*/  HMMA.16816.F32.BF16 R12, R140.reuse, R148, R12 ;  /* 0x000000948c0c723c */ /* 0x042fe6000004180c */
[----:B------:R-:W-:Y:S05]  /*b920*/  LDSM.16.M88.4 R172, [R2+0xc100] ;  /* 0x00c1000002ac783b */ /* 0x000fea0000000200 */
[C---:B------:R-:W-:Y:S01]  /*b930*/  HMMA.16816.F32.BF16 R16, R140.reuse, R150, R16 ;  /* 0x000000968c10723c */ /* 0x040fe20000041810 */
[----:B------:R-:W1:Y:S05]  /*b940*/  LDSM.16.M88.4 R148, [R0+0xd900] ;  /* 0x00d900000094783b */ /* 0x000e6a0000000200 */
[----:B------:R-:W2:Y:S02]  /*b950*/  LDSM.16.M88.4 R176, [R2+0xc900] ;  /* 0x00c9000002b0783b */ /* 0x000ea40000000200 */
[C---:B------:R-:W-:Y:S03]  /*b960*/  HMMA.16816.F32.BF16 R20, R140.reuse, R152, R20 ;  /* 0x000000988c14723c */ /* 0x040fe60000041814 */
[----:B------:R-:W0:Y:S05]  /*b970*/  LDGDEPBAR ;  /* 0x00000000000079af */ /* 0x000e2a0000000000 */
[C---:B------:R-:W-:Y:S01]  /*b980*/  HMMA.16816.F32.BF16 R24, R140.reuse, R154, R24 ;  /* 0x0000009a8c18723c */ /* 0x040fe20000041818 */
[----:B------:R-:W-:Y:S07]  /*b990*/  LDSM.16.M88.4 R152, [R184+UR4+0xe900] ;  /* 0x00e90004b898783b */ /* 0x000fee0008000200 */
[C---:B------:R-:W-:Y:S08]  /*b9a0*/  HMMA.16816.F32.BF16 R28, R140.reuse, R156, R28 ;  /* 0x0000009c8c1c723c */ /* 0x040ff0000004181c */
[----:B------:R-:W-:Y:S01]  /*b9b0*/  HMMA.16816.F32.BF16 R32, R140, R158, R32 ;  /* 0x0000009e8c20723c */ /* 0x000fe20000041820 */
[----:B------:R-:W1:Y:S05]  /*b9c0*/  LDSM.16.M88.4 R140, [R2+0xd100] ;  /* 0x00d10000028c783b */ /* 0x000e6a0000000200 */
[----:B------:R-:W-:Y:S02]  /*b9d0*/  LDSM.16.M88.4 R156, [R184+UR4+0xf100] ;  /* 0x00f10004b89c783b */ /* 0x000fe40008000200 */
[C---:B---3--:R-:W-:Y:S08]  /*b9e0*/  HMMA.16816.F32.BF16 R4, R160.reuse, R164, R4 ;  /* 0x000000a4a004723c */ /* 0x048ff00000041804 */
[C---:B------:R-:W-:Y:S01]  /*b9f0*/  HMMA.16816.F32.BF16 R8, R160.reuse, R166, R8 ;  /* 0x000000a6a008723c */ /* 0x040fe20000041808 */
[----:B------:R-:W-:Y:S07]  /*ba00*/  LDSM.16.M88.4 R164, [R188+0xe100] ;  /* 0x00e10000bca4783b */ /* 0x000fee0000000200 */
[C---:B----4-:R-:W-:Y:S08]  /*ba10*/  HMMA.16816.F32.BF16 R12, R160.reuse, R136, R12 ;  /* 0x00000088a00c723c */ /* 0x050ff0000004180c */
[C---:B------:R-:W-:Y:S01]  /*ba20*/  HMMA.16816.F32.BF16 R16, R160.reuse, R138, R16 ;  /* 0x0000008aa010723c */ /* 0x040fe20000041810 */
[----:B------:R-:W3:Y:S07]  /*ba30*/  LDSM.16.M88.4 R136, [R2+0xd900] ;  /* 0x00d900000288783b */ /* 0x000eee0000000200 */
[C---:B-----5:R-:W-:Y:S08]  /*ba40*/  HMMA.16816.F32.BF16 R20, R160.reuse, R144, R20 ;  /* 0x00000090a014723c */ /* 0x060ff00000041814 */
[C---:B------:R-:W-:Y:S01]  /*ba50*/  HMMA.16816.F32.BF16 R24, R160.reuse, R146, R24 ;  /* 0x00000092a018723c */ /* 0x040fe20000041818 */
[----:B------:R-:W-:Y:S07]  /*ba60*/  LDSM.16.M88.4 R144, [R186+0x4000] ;  /* 0x00400000ba90783b */ /* 0x000fee0000000200 */
[C---:B-1----:R-:W-:Y:S08]  /*ba70*/  HMMA.16816.F32.BF16 R28, R160.reuse, R148, R28 ;  /* 0x00000094a01c723c */ /* 0x042ff0000004181c */
[----:B------:R-:W-:Y:S01]  /*ba80*/  HMMA.16816.F32.BF16 R32, R160, R150, R32 ;  /* 0x00000096a020723c */ /* 0x000fe20000041820 */
[----:B------:R-:W1:Y:S05]  /*ba90*/  LDSM.16.M88.4 R148, [R184+UR4+0xe100] ;  /* 0x00e10004b894783b */ /* 0x000e6a0008000200 */
[----:B------:R-:W4:Y:S02]  /*baa0*/  LDSM.16.M88.4 R160, [R184+UR4+0xf900] ;  /* 0x00f90004b8a0783b */ /* 0x000f240008000200 */
[C---:B------:R-:W-:Y:S08]  /*bab0*/  HMMA.16816.F32.BF16 R4, R168.reuse, R172, R4 ;  /* 0x000000aca804723c */ /* 0x040ff00000041804 */
[C---:B------:R-:W-:Y:S01]  /*bac0*/  HMMA.16816.F32.BF16 R8, R168.reuse, R174, R8 ;  /* 0x000000aea808723c */ /* 0x040fe20000041808 */
[----:B------:R-:W-:Y:S07]  /*bad0*/  LDSM.16.M88.4 R172, [R182+0x8000] ;  /* 0x00800000b6ac783b */ /* 0x000fee0000000200 */
[C---:B--2---:R-:W-:Y:S08]  /*bae0*/  HMMA.16816.F32.BF16 R12, R168.reuse, R176, R12 ;  /* 0x000000b0a80c723c */ /* 0x044ff0000004180c */
[C---:B------:R-:W-:Y:S01]  /*baf0*/  HMMA.16816.F32.BF16 R16, R168.reuse, R178, R16 ;  /* 0x000000b2a810723c */ /* 0x040fe20000041810 */
[----:B------:R-:W-:Y:S07]  /*bb00*/  LDSM.16.M88.4 R176, [R188+0x10100] ;  /* 0x01010000bcb0783b */ /* 0x000fee0000000200 */
[C---:B------:R-:W-:Y:S08]  /*bb10*/  HMMA.16816.F32.BF16 R20, R168.reuse, R140, R20 ;  /* 0x0000008ca814723c */ /* 0x040ff00000041814 */
[C---:B------:R-:W-:Y:S01]  /*bb20*/  HMMA.16816.F32.BF16 R24, R168.reuse, R142, R24 ;  /* 0x0000008ea818723c */ /* 0x040fe20000041818 */
[----:B------:R-:W2:Y:S07]  /*bb30*/  LDSM.16.M88.4 R140, [R182+0x4000] ;  /* 0x00400000b68c783b */ /* 0x000eae0000000200 */
[C---:B---3--:R-:W-:Y:S08]  /*bb40*/  HMMA.16816.F32.BF16 R28, R168.reuse, R136, R28 ;  /* 0x00000088a81c723c */ /* 0x048ff0000004181c */
[----:B------:R-:W-:Y:S01]  /*bb50*/  HMMA.16816.F32.BF16 R32, R168, R138, R32 ;  /* 0x0000008aa820723c */ /* 0x000fe20000041820 */
[----:B------:R-:W3:Y:S05]  /*bb60*/  LDSM.16.M88.4 R136, [R188+0xe900] ;  /* 0x00e90000bc88783b */ /* 0x000eea0000000200 */
[----:B------:R-:W-:Y:S02]  /*bb70*/  LDSM.16.M88.4 R168, [R188+0xf900] ;  /* 0x00f90000bca8783b */ /* 0x000fe40000000200 */
        /* <DEDUP_REMOVED lines=11> */
[----:B------:R-:W4:Y:S05]  /*bc30*/  LDSM.16.M88.4 R144, [R181+0x4000] ;  /* 0x00400000b590783b */ /* 0x000f2a0000000200 */
[----:B------:R-:W5:Y:S02]  /*bc40*/  LDSM.16.M88.4 R160, [R0+0xf100] ;  /* 0x00f1000000a0783b */ /* 0x000f640000000200 */
[C---:B--2---:R-:W-:Y:S08]  /*bc50*/  HMMA.16816.F32.BF16 R4, R140.reuse, R164, R4 ;  /* 0x000000a48c04723c */ /* 0x044ff00000041804 */
        /* <DEDUP_REMOVED lines=10> */
[----:B------:R-:W-:Y:S06]  /*bd00*/  LDSM.16.M88.4 R168, [R184+UR4+0x11900] ;  /* 0x01190004b8a8783b */ /* 0x000fec0008000200 */
[----:B------:R-:W-:Y:S01]  /*bd10*/  IADD3 R140, R133, UR4, R184 ;  /* 0x00000004858c7c10 */ /* 0x000fe2000fffe0b8 */
[C---:B----4-:R-:W-:Y:S05]  /*bd20*/  HMMA.16816.F32.BF16 R4, R144.reuse, R152, R4 ;  /* 0x000000989004723c */ /* 0x050fea0000041804 */
[----:B------:R-:W-:Y:S03]  /*bd30*/  IMAD.IADD R187, R185, 0x1, R140 ;  /* 0x00000001b9bb7824 */ /* 0x000fe600078e028c */
[C---:B------:R-:W-:Y:S02]  /*bd40*/  HMMA.16816.F32.BF16 R8, R144.reuse, R154, R8 ;  /* 0x0000009a9008723c */ /* 0x040fe40000041808 */
[----:B------:R-:W3:Y:S05]  /*bd50*/  LDSM.16.M88.4 R140, [R187+0xe900] ;  /* 0x00e90000bb8c783b */ /* 0x000eea0000000200 */
[----:B------:R-:W4:Y:S01]  /*bd60*/  LDSM.16.M88.4 R152, [R187+0xf100] ;  /* 0x00f10000bb98783b */ /* 0x000f220000000200 */
[C---:B------:R-:W-:Y:S08]  /*bd70*/  HMMA.16816.F32.BF16 R12, R144.reuse, R156, R12 ;  /* 0x0000009c900c723c */ /* 0x040ff0000004180c */
[C---:B------:R-:W-:Y:S01]  /*bd80*/  HMMA.16816.F32.BF16 R16, R144.reuse, R158, R16 ;  /* 0x0000009e9010723c */ /* 0x040fe20000041810 */
[----:B------:R-:W-:Y:S07]  /*bd90*/  LDSM.16.M88.4 R156, [R186+0x8000] ;  /* 0x00800000ba9c783b */ /* 0x000fee0000000200 */
[C---:B-----5:R-:W-:Y:S08]  /*bda0*/  HMMA.16816.F32.BF16 R20, R144.reuse, R160, R20 ;  /* 0x000000a09014723c */ /* 0x060ff00000041814 */
[C---:B------:R-:W-:Y:S01]  /*bdb0*/  HMMA.16816.F32.BF16 R24, R144.reuse, R162, R24 ;  /* 0x000000a29018723c */ /* 0x040fe20000041818 */
[----:B------:R-:W-:Y:S07]  /*bdc0*/  LDSM.16.M88.4 R160, [R184+UR4+0x10100] ;  /* 0x01010004b8a0783b */ /* 0x000fee0008000200 */
[C---:B--2---:R-:W-:Y:S08]  /*bdd0*/  HMMA.16816.F32.BF16 R28, R144.reuse, R164, R28 ;  /* 0x000000a4901c723c */ /* 0x044ff0000004181c */
[----:B------:R-:W-:Y:S01]  /*bde0*/  HMMA.16816.F32.BF16 R32, R144, R166, R32 ;  /* 0x000000a69020723c */ /* 0x000fe20000041820 */
[----:B------:R-:W2:Y:S05]  /*bdf0*/  LDSM.16.M88.4 R144, [R187+0xf900] ;  /* 0x00f90000bb90783b */ /* 0x000eaa0000000200 */
[----:B------:R-:W5:Y:S02]  /*be00*/  LDSM.16.M88.4 R164, [R184+UR4+0x10900] ;  /* 0x01090004b8a4783b */ /* 0x000f640008000200 */
[C---:B-1----:R-:W-:Y:S08]  /*be10*/  HMMA.16816.F32.BF16 R4, R136.reuse, R148, R4 ;  /* 0x000000948804723c */ /* 0x042ff00000041804 */
[C---:B------:R-:W-:Y:S01]  /*be20*/  HMMA.16816.F32.BF16 R8, R136.reuse, R150, R8 ;  /* 0x000000968808723c */ /* 0x040fe20000041808 */
[----:B------:R-:W1:Y:S07]  /*be30*/  LDSM.16.M88.4 R148, [R184+UR4+0x11100] ;  /* 0x01110004b894783b */ /* 0x000e6e0008000200 */
[C---:B---3--:R-:W-:Y:S08]  /*be40*/  HMMA.16816.F32.BF16 R12, R136.reuse, R140, R12 ;  /* 0x0000008c880c723c */ /* 0x048ff0000004180c */
[C---:B------:R-:W-:Y:S01]  /*be50*/  HMMA.16816.F32.BF16 R16, R136.reuse, R142, R16 ;  /* 0x0000008e8810723c */ /* 0x040fe20000041810 */
[----:B------:R-:W-:Y:S07]  /*be60*/  LDSM.16.M88.4 R140, [R188+0x11100] ;  /* 0x01110000bc8c783b */ /* 0x000fee0000000200 */
[C---:B----4-:R-:W-:Y:S08]  /*be70*/  HMMA.16816.F32.BF16 R20, R136.reuse, R152, R20 ;  /* 0x000000988814723c */ /* 0x050ff00000041814 */
[C---:B------:R-:W-:Y:S01]  /*be80*/  HMMA.16816.F32.BF16 R24, R136.reuse, R154, R24 ;  /* 0x0000009a8818723c */ /* 0x040fe20000041818 */
[----:B------:R-:W-:Y:S07]  /*be90*/  LDSM.16.M88.4 R152, [R181+0x8000] ;  /* 0x00800000b598783b */ /* 0x000fee0000000200 */
[C---:B--2---:R-:W-:Y:S08]  /*bea0*/  HMMA.16816.F32.BF16 R28, R136.reuse, R144, R28 ;  /* 0x00000090881c723c */ /* 0x044ff0000004181c */
[----:B------:R-:W-:Y:S01]  /*beb0*/  HMMA.16816.F32.BF16 R32, R136, R146, R32 ;  /* 0x000000928820723c */ /* 0x000fe20000041820 */
[----:B------:R-:W2:Y:S05]  /*bec0*/  LDSM.16.M88.4 R136, [R188+0x10900] ;  /* 0x01090000bc88783b */ /* 0x000eaa0000000200 */
[----:B------:R-:W3:Y:S02]  /*bed0*/  LDSM.16.M88.4 R144, [R188+0x11900] ;  /* 0x01190000bc90783b */ /* 0x000ee40000000200 */
[C---:B------:R-:W-:Y:S08]  /*bee0*/  HMMA.16816.F32.BF16 R4, R156.reuse, R160, R4 ;  /* 0x000000a09c04723c */ /* 0x040ff00000041804 */
[C---:B------:R-:W-:Y:S01]  /*bef0*/  HMMA.16816.F32.BF16 R8, R156.reuse, R162, R8 ;  /* 0x000000a29c08723c */ /* 0x040fe20000041808 */
[----:B------:R-:W4:Y:S07]  /*bf00*/  LDSM.16.M88.4 R160, [R0+0x10100] ;  /* 0x0101000000a0783b */ /* 0x000f2e0000000200 */
[C---:B-----5:R-:W-:Y:S08]  /*bf10*/  HMMA.16816.F32.BF16 R12, R156.reuse, R164, R12 ;  /* 0x000000a49c0c723c */ /* 0x060ff0000004180c */
        /* <DEDUP_REMOVED lines=18> */
[----:B------:R3:W2:Y:S07]  /*c040*/  LDSM.16.M88.4 R144, [R2+0x10100] ;  /* 0x010100000290783b */ /* 0x0006ae0000000200 */
[C---:B----4-:R-:W-:Y:S08]  /*c050*/  HMMA.16816.F32.BF16 R4, R152.reuse, R160, R4 ;  /* 0x000000a09804723c */ /* 0x050ff00000041804 */
[C---:B------:R-:W-:Y:S01]  /*c060*/  HMMA.16816.F32.BF16 R8, R152.reuse, R162, R8 ;  /* 0x000000a29808723c */ /* 0x040fe20000041808 */
[----:B------:R-:W4:Y:S07]  /*c070*/  LDSM.16.M88.4 R160, [R187+0x10900] ;  /* 0x01090000bba0783b */ /* 0x000f2e0000000200 */
[C---:B-1----:R-:W-:Y:S04]  /*c080*/  HMMA.16816.F32.BF16 R12, R152.reuse, R148, R12 ;  /* 0x00000094980c723c */ /* 0x042fe8000004180c */
[----:B---3--:R-:W-:Y:S02]  /*c090*/  IMAD.MOV.U32 R2, RZ, RZ, R195 ;  /* 0x000000ffff027224 */ /* 0x008fe400078e00c3 */
[----:B------:R-:W-:Y:S01]  /*c0a0*/  @P0 IMAD.MOV.U32 R2, RZ, RZ, R209 ;  /* 0x000000ffff020224 */ /* 0x000fe200078e00d1 */
[----:B------:R-:W-:Y:S01]  /*c0b0*/  PLOP3.LUT P0, PT, PT, PT, UP1, 0x40, 0x0 ;  /* 0x000000000000781c */ /* 0x000fe20003f0e818 */
[C---:B------:R-:W-:Y:S01]  /*c0c0*/  HMMA.16816.F32.BF16 R16, R152.reuse, R150, R16 ;  /* 0x000000969810723c */ /* 0x040fe20000041810 */
[----:B------:R-:W1:Y:S05]  /*c0d0*/  LDSM.16.M88.4 R148, [R187+0x11900] ;  /* 0x01190000bb94783b */ /* 0x000e6a0000000200 */
[----:B------:R-:W3:Y:S02]  /*c0e0*/  SHFL.IDX PT, R0, R2, RZ, 0x1c1f ;  /* 0x001c1fff02007589 */ /* 0x000ee400000e0000 */
[C---:B-----5:R-:W-:Y:S08]  /*c0f0*/  HMMA.16816.F32.BF16 R20, R152.reuse, R156, R20 ;  /* 0x0000009c9814723c */ /* 0x060ff00000041814 */
[C---:B------:R-:W-:Y:S08]  /*c100*/  HMMA.16816.F32.BF16 R24, R152.reuse, R158, R24 ;  /* 0x0000009e9818723c */ /* 0x040ff00000041818 */
[C---:B--2---:R-:W-:Y:S07]  /*c110*/  HMMA.16816.F32.BF16 R28, R152.reuse, R136, R28 ;  /* 0x00000088981c723c */ /* 0x044fee000004181c */
[----:B------:R-:W-:Y:S01]  /*c120*/  IMAD.SHL.U32 R137, R210, 0x40, RZ ;  /* 0x00000040d2897824 */ /* 0x000fe200078e00ff */
[----:B------:R-:W-:Y:S04]  /*c130*/  HMMA.16816.F32.BF16 R32, R152, R138, R32 ;  /* 0x0000008a9820723c */ /* 0x000fe80000041820 */
[----:B------:R-:W-:Y:S04]  /*c140*/  IADD3 R136, -R204, 0x1, -R137 ;  /* 0x00000001cc887810 */ /* 0x000fe80007ffe989 */
[C---:B------:R-:W-:Y:S05]  /*c150*/  HMMA.16816.F32.BF16 R4, R140.reuse, R144, R4 ;  /* 0x000000908c04723c */ /* 0x040fea0000041804 */
[----:B------:R-:W-:Y:S03]  /*c160*/  IADD3 R136, R136, c[0x0][0x1d0], RZ ;  /* 0x0000740088887a10 */ /* 0x000fe60007ffe0ff */
[C---:B------:R-:W-:Y:S04]  /*c170*/  HMMA.16816.F32.BF16 R8, R140.reuse, R146, R8 ;  /* 0x000000928c08723c */ /* 0x040fe80000041808 */
[----:B------:R-:W-:Y:S04]  /*c180*/  IADD3 R139, R136, -c[0x0][0x168], RZ ;  /* 0x80005a00888b7a10 */ /* 0x000fe80007ffe0ff */
[C---:B----4-:R-:W-:Y:S08]  /*c190*/  HMMA.16816.F32.BF16 R12, R140.reuse, R160, R12 ;  /* 0x000000a08c0c723c */ /* 0x050ff0000004180c */
[C---:B------:R-:W-:Y:S08]  /*c1a0*/  HMMA.16816.F32.BF16 R16, R140.reuse, R162, R16 ;  /* 0x000000a28c10723c */ /* 0x040ff00000041810 */
[C---:B------:R-:W-:Y:S08]  /*c1b0*/  HMMA.16816.F32.BF16 R20, R140.reuse, R164, R20 ;  /* 0x000000a48c14723c */ /* 0x040ff00000041814 */
[C---:B------:R-:W-:Y:S08]  /*c1c0*/  HMMA.16816.F32.BF16 R24, R140.reuse, R166, R24 ;  /* 0x000000a68c18723c */ /* 0x040ff00000041818 */
[C---:B-1----:R-:W-:Y:S08]  /*c1d0*/  HMMA.16816.F32.BF16 R28, R140.reuse, R148, R28 ;  /* 0x000000948c1c723c */ /* 0x042ff0000004181c */
[----:B------:R-:W-:Y:S07]  /*c1e0*/  HMMA.16816.F32.BF16 R32, R140, R150, R32 ;  /* 0x000000968c20723c */ /* 0x000fee0000041820 */
[C---:B------:R-:W-:Y:S02]  /*c1f0*/  IADD3 R141, R139.reuse, c[0x0][0x328], RZ ;  /* 0x0000ca008b8d7a10 */ /* 0x040fe40007ffe0ff */
[----:B------:R-:W-:Y:S03]  /*c200*/  IADD3 R139, R139, UR6, RZ ;  /* 0x000000068b8b7c10 */ /* 0x000fe6000fffe0ff */
[--C-:B---3--:R-:W-:Y:S02]  /*c210*/  IMAD.IADD R145, R141, 0x1, R0.reuse ;  /* 0x000000018d917824 */ /* 0x108fe400078e0200 */
        /* <DEDUP_REMOVED lines=16> */
.L_x_4070:
[----:B------:R-:W-:Y:S04]  /*c320*/  MOV R0, c[0x0][0x32c] ;  /* 0x0000cb0000007a02 */ /* 0x000fe80000000f00 */
[----:B------:R-:W-:Y:S11]  /*c330*/  ISETP.NE.AND P0, PT, R0, 0x1, PT ;  /* 0x000000010000780c */ /* 0x000ff60003f05270 */
[----:B------:R-:W-:Y:S02]  /*c340*/  @!UPT UIADD3 URZ, URZ, URZ, URZ ;  /* 0x0000003f3f3ff290 */ /* 0x000fe4000fffe03f */
[----:B------:R-:W-:Y:S05]  /*c350*/  @P0 IMAD.HI.U32 R0, R136, c[0x0][0x330], RZ ;  /* 0x0000cc0088000a27 */ /* 0x000fea00078e00ff */
[----:B------:R-:W-:Y:S02]  /*c360*/  @P0 SHF.R.U32.HI R136, RZ, c[0x0][0x334], R0 ;  /* 0x0000cd00ff880a19 */ /* 0x000fe40000011600 */
.L_x_4071:
[----:B------:R-:W-:Y:S05]  /*c370*/  BSYNC B0 ;  /* 0x0000000000007941 */ /* 0x000fea0003800000 */
.L_x_4069:
[----:B------:R-:W-:Y:S04]  /*c380*/  IMAD R147, R136, c[0x0][0x32c], -R137 ;  /* 0x0000cb0088937a24 */ /* 0x000fe800078e0a89 */
[----:B------:R-:W-:Y:S05]  /*c390*/  IMAD.IADD R136, R147, 0x1, -R204 ;  /* 0x0000000193887824 */ /* 0x000fea00078e0acc */
[----:B------:R-:W-:Y:S02]  /*c3a0*/  IADD3 R0, R136, c[0x0][0x32c], RZ ;  /* 0x0000cb0088007a10 */ /* 0x000fe40007ffe0ff */
[----:B------:R-:W-:Y:S02]  /*c3b0*/  IMNMX R143, R143, R136, !PT ;  /* 0x000000888f8f7217 */ /* 0x000fe40007800200 */
[----:B------:R-:W-:Y:S02]  /*c3c0*/  IMNMX R145, R145, R0, PT ;  /* 0x0000000091917217 */ /* 0x000fe40003800200 */
.L_x_4068:
[----:B------:R-:W-:Y:S04]  /*c3d0*/  ISETP.GT.AND P0, PT, R210, -0x1, PT ;  /* 0xffffffffd200780c */ /* 0x000fe80003f04270 */
[C---:B------:R-:W-:Y:S02]  /*c3e0*/  ISETP.GT.AND P5, PT, R143.reuse, RZ, P0 ;  /* 0x000000ff8f00720c */ /* 0x040fe400007a4270 */
[----:B------:R-:W-:Y:S02]  /*c3f0*/  ISETP.GT.AND P4, PT, R143, 0x1, P0 ;  /* 0x000000018f00780c */ /* 0x000fe40000784270 */
[C---:B------:R-:W-:Y:S02]  /*c400*/  ISETP.LT.OR P5, PT, R145.reuse, 0x1, P5 ;  /* 0x000000019100780c */ /* 0x040fe40002fa1670 */
[----:B------:R-:W-:Y:S02]  /*c410*/  ISETP.LT.OR P4, PT, R145, 0x2, P4 ;  /* 0x000000029100780c */ /* 0x000fe40002781670 */
[----:B------:R-:W-:Y:S02]  /*c420*/  FSEL R144, R4, -INF , !P5 ;  /* 0xff80000004907808 */ /* 0x000fe40006800000 */
[----:B------:R-:W-:Y:S02]  /*c430*/  FSEL R4, R5, -INF , !P4 ;  /* 0xff80000005047808 */ /* 0x000fe40006000000 */
[C---:B------:R-:W-:Y:S02]  /*c440*/  ISETP.GT.AND P4, PT, R143.reuse, 0x10, P0 ;  /* 0x000000108f00780c */ /* 0x040fe40000784270 */
[----:B------:R-:W-:Y:S02]  /*c450*/  ISETP.GT.AND P6, PT, R143, 0x8, P0 ;  /* 0x000000088f00780c */ /* 0x000fe400007c4270 */
[----:B------:R-:W-:Y:S02]  /*c460*/  ISETP.LT.OR P4, PT, R145, 0x11, P4 ;  /* 0x000000119100780c */ /* 0x000fe40002781670 */
        /* <DEDUP_REMOVED lines=58> */
.L_x_4074:
[----:B------:R-:W-:Y:S04]  /*c810*/  MOV R9, c[0x0][0x32c] ;  /* 0x0000cb0000097a02 */ /* 0x000fe80000000f00 */
[----:B------:R-:W-:Y:S11]  /*c820*/  ISETP.NE.AND P4, PT, R9, 0x1, PT ;  /* 0x000000010900780c */ /* 0x000ff60003f85270 */
[----:B------:R-:W-:Y:S02]  /*c830*/  @!UPT UIADD3 URZ, URZ, URZ, URZ ;  /* 0x0000003f3f3ff290 */ /* 0x000fe4000fffe03f */
[----:B------:R-:W-:Y:S05]  /*c840*/  @P4 IMAD.HI.U32 R9, R12, c[0x0][0x330], RZ ;  /* 0x0000cc000c094a27 */ /* 0x000fea00078e00ff */
[----:B------:R-:W-:Y:S02]  /*c850*/  @P4 SHF.R.U32.HI R12, RZ, c[0x0][0x334], R9 ;  /* 0x0000cd00ff0c4a19 */ /* 0x000fe40000011609 */
.L_x_4075:
[----:B------:R-:W-:Y:S05]  /*c860*/  BSYNC B0 ;  /* 0x0000000000007941 */ /* 0x000fea0003800000 */
.L_x_4073:
[----:B------:R-:W-:Y:S04]  /*c870*/  IMAD R137, R12, c[0x0][0x32c], -R137 ;  /* 0x0000cb000c897a24 */ /* 0x000fe800078e0a89 */
[----:B------:R-:W-:Y:S05]  /*c880*/  IMAD.IADD R12, R137, 0x1, -R204 ;  /* 0x00000001890c7824 */ /* 0x000fea00078e0acc */
[----:B------:R-:W-:Y:S02]  /*c890*/  IADD3 R9, R12, c[0x0][0x32c], RZ ;  /* 0x0000cb000c097a10 */ /* 0x000fe40007ffe0ff */
[----:B------:R-:W-:Y:S02]  /*c8a0*/  IMNMX R5, R5, R12, !PT ;  /* 0x0000000c05057217 */ /* 0x000fe40007800200 */
[----:B------:R-:W-:Y:S02]  /*c8b0*/  IMNMX R2, R2, R9, PT ;  /* 0x0000000902027217 */ /* 0x000fe40003800200 */
.L_x_4072:
        /* <DEDUP_REMOVED lines=8> */
[----:B------:R-:W-:Y:S02]  /*c940*/  ISETP.LT.OR P6, PT, R2, 0x1, P6 ;  /* 0x000000010200780c */ /* 0x000fe400037c1670 */
[----:B------:R-:W-:Y:S01]  /*c950*/  FMNMX.FTZ R13, R0, R13, !PT ;  /* 0x0000000d000d7209 */ /* 0x000fe20007810000 */
[----:B------:R-:W-:Y:S01]  /*c960*/  USEL UR5, UR9, URZ, !UP0 ;  /* 0x0000003f09057287 */ /* 0x000fe2000c000000 */
[C---:B------:R-:W-:Y:S02]  /*c970*/  ISETP.GT.AND P5, PT, R5.reuse, 0x1, P0 ;  /* 0x000000010500780c */ /* 0x040fe400007a4270 */
[----:B------:R-:W-:Y:S02]  /*c980*/  FMNMX.FTZ R13, R164, R13, !PT ;  /* 0x0000000da40d7209 */ /* 0x000fe40007810000 */
[----:B------:R-:W-:Y:S02]  /*c990*/  ISETP.GT.AND P4, PT, R5, 0x8, P0 ;  /* 0x000000080500780c */ /* 0x000fe40000784270 */
[----:B------:R-:W-:Y:S02]  /*c9a0*/  FMNMX.FTZ R13, R162, R13, !PT ;  /* 0x0000000da20d7209 */ /* 0x000fe40007810000 */
[----:B------:R-:W-:Y:S02]  /*c9b0*/  FSEL R6, R6, -INF , !P6 ;  /* 0xff80000006067808 */ /* 0x000fe40007000000 */
        /* <DEDUP_REMOVED lines=9> */
[----:B------:R-:W-:Y:S02]  /*ca50*/  ISETP.GT.AND P6, PT, R5, 0x9, P0 ;  /* 0x000000090500780c */ /* 0x000fe400007c4270 */
[----:B------:R-:W-:Y:S02]  /*ca60*/  FMNMX.FTZ R13, R142, R13, !PT ;  /* 0x0000000d8e0d7209 */ /* 0x000fe40007810000 */
[----:B------:R-:W-:Y:S02]  /*ca70*/  FMNMX.FTZ R10, R9, R10, !PT ;  /* 0x0000000a090a7209 */ /* 0x000fe40007810000 */
[----:B------:R-:W-:Y:S02]  /*ca80*/  ISETP.LT.OR P6, PT, R2, 0xa, P6 ;  /* 0x0000000a0200780c */ /* 0x000fe400037c1670 */
[C---:B------:R-:W-:Y:S02]  /*ca90*/  ISETP.GT.AND P4, PT, R5.reuse, 0x11, P0 ;  /* 0x000000110500780c */ /* 0x040fe40000784270 */
[----:B------:R-:W-:Y:S02]  /*caa0*/  ISETP.GT.AND P5, PT, R5, 0x10, P0 ;  /* 0x000000100500780c */ /* 0x000fe400007a4270 */
[----:B------:R-:W-:Y:S02]  /*cab0*/  FMNMX.FTZ R13, R140, R13, !PT ;  /* 0x0000000d8c0d7209 */ /* 0x000fe40007810000 */
[----:B------:R-:W-:Y:S02]  /*cac0*/  FSEL R11, R11, -INF , !P6 ;  /* 0xff8000000b0b7808 */ /* 0x000fe40007000000 */
[C---:B------:R-:W-:Y:S02]  /*cad0*/  ISETP.LT.OR P4, PT, R2.reuse, 0x12, P4 ;  /* 0x000000120200780c */ /* 0x040fe40002781670 */
[----:B------:R-:W-:Y:S02]  /*cae0*/  FMNMX.FTZ R10, R7, R10, !PT ;  /* 0x0000000a070a7209 */ /* 0x000fe40007810000 */
[----:B------:R-:W-:Y:S02]  /*caf0*/  ISETP.LT.OR P5, PT, R2, 0x11, P5 ;  /* 0x000000110200780c */ /* 0x000fe40002fa1670 */
        /* <DEDUP_REMOVED lines=13> */
[----:B------:R-:W-:Y:S02]  /*cbd0*/  FMNMX.FTZ R12, R139, R10, !PT ;  /* 0x0000000a8b0c7209 */ /* 0x000fe40007810000 */
[----:B------:R-:W-:Y:S02]  /*cbe0*/  ISETP.GT.AND P4, PT, R5, 0x20, P0 ;  /* 0x000000200500780c */ /* 0x000fe40000784270 */
[----:B------:R-:W-:Y:S02]  /*cbf0*/  FMNMX.FTZ R13, R154, R15, !PT ;  /* 0x0000000f9a0d7209 */ /* 0x000fe40007810000 */
        /* <DEDUP_REMOVED lines=9> */
[----:B------:R-:W-:Y:S01]  /*cc90*/  ISETP.LT.OR P5, PT, R2, 0x29, P5 ;  /* 0x000000290200780c */ /* 0x000fe20002fa1670 */
[----:B------:R-:W-:Y:S01]  /*cca0*/  LDSM.16.MT88.4 R20, [R135+UR4+0x100] ;  /* 0x000100048714783b */ /* 0x000fe20008004200 */
[----:B------:R-:W-:Y:S02]  /*ccb0*/  ISETP.GT.AND P4, PT, R5, 0x29, P0 ;  /* 0x000000290500780c */ /* 0x000fe40000784270 */
[----:B------:R-:W-:Y:S02]  /*ccc0*/  FMNMX.FTZ R12, R171, R12, !PT ;  /* 0x0000000cab0c7209 */ /* 0x000fe40007810000 */
[----:B------:R-:W-:Y:S02]  /*ccd0*/  FSEL R143, R26, -INF , !P5 ;  /* 0xff8000001a8f7808 */ /* 0x000fe40006800000 */
[C---:B------:R-:W-:Y:S02]  /*cce0*/  ISETP.LT.OR P4, PT, R2.reuse, 0x2a, P4 ;  /* 0x0000002a0200780c */ /* 0x040fe40002781670 */
[----:B------:R-:W-:Y:S02]  /*ccf0*/  FMNMX.FTZ R12, R169, R12, !PT ;  /* 0x0000000ca90c7209 */ /* 0x000fe40007810000 */
        /* <DEDUP_REMOVED lines=15> */
[----:B------:R-:W-:Y:S04]  /*cdf0*/  ISETP.LT.OR P0, PT, R2, 0x3a, P0 ;  /* 0x0000003a0200780c */ /* 0x000fe80000701670 */
        /* <DEDUP_REMOVED lines=9> */
[C---:B------:R-:W-:Y:S03]  /*ce90*/  FMUL.FTZ R159, R2.reuse, c[0x0][0x2d0] ;  /* 0x0000b400029f7a20 */ /* 0x040fe60000410000 */
[----:B------:R-:W-:Y:S02]  /*cea0*/  FSEL R5, R2, RZ, P0 ;  /* 0x000000ff02057208 */ /* 0x000fe40000000000 */
[----:B--2---:R-:W-:Y:S02]  /*ceb0*/  FMNMX.FTZ R13, R15, R10, !PT ;  /* 0x0000000a0f0d7209 */ /* 0x004fe40007810000 */
[----:B------:R-:W-:Y:S03]  /*cec0*/  FSEL R159, R159, RZ, P0 ;  /* 0x000000ff9f9f7208 */ /* 0x000fe60000000000 */
[----:B------:R-:W1:Y:S02]  /*ced0*/  SHFL.BFLY PT, R10, R13, 0x1, 0x1f ;  /* 0x0c201f000d0a7f89 */ /* 0x000e6400000e0000 */
[--C-:B------:R-:W-:Y:S02]  /*cee0*/  FFMA.FTZ R15, R0, c[0x0][0x2d0], -R159.reuse ;  /* 0x0000b400000f7a23 */ /* 0x100fe4000001089f */
[--C-:B------:R-:W-:Y:S02]  /*cef0*/  FFMA.FTZ R149, R4, c[0x0][0x2d0], -R159.reuse ;  /* 0x0000b40004957a23 */ /* 0x100fe4000001089f */
[----:B------:R-:W-:Y:S01]  /*cf00*/  FADD.FTZ R4, -R5, R132 ;  /* 0x0000008405047221 */ /* 0x000fe20000010100 */
[----:B------:R-:W-:Y:S01]  /*cf10*/  MOV R132, R2 ;  /* 0x0000000200847202 */ /* 0x000fe20000000f00 */
[--C-:B------:R-:W-:Y:S01]  /*cf20*/  FFMA.FTZ R146, R8, c[0x0][0x2d0], -R159.reuse ;  /* 0x0000b40008927a23 */ /* 0x100fe2000001089f */
[----:B------:R-:W-:Y:S01]  /*cf30*/  MUFU.EX2 R15, R15 ;  /* 0x0000000f000f7308 */ /* 0x000fe20000000800 */
[----:B------:R-:W-:Y:S02]  /*cf40*/  FMUL.FTZ R12, R4, c[0x0][0x2d0] ;  /* 0x0000b400040c7a20 */ /* 0x000fe40000410000 */
[--C-:B------:R-:W-:Y:S02]  /*cf50*/  FFMA.FTZ R150, R144, c[0x0][0x2d0], -R159.reuse ;  /* 0x0000b40090967a23 */ /* 0x100fe4000001089f */
        /* <DEDUP_REMOVED lines=8> */
[--C-:B------:R-:W-:Y:S01]  /*cfe0*/  FFMA.FTZ R162, R162, c[0x0][0x2d0], -R159.reuse ;  /* 0x0000b400a2a27a23 */ /* 0x100fe2000001089f */
[C---:B------:R-:W-:Y:S01]  /*cff0*/  FSETP.NEU.FTZ.AND P0, PT, R0.reuse, -INF , PT ;  /* 0xff8000000000780b */ /* 0x040fe20003f1d000 */
[----:B------:R-:W-:Y:S01]  /*d000*/  FMUL.FTZ R152, R0, c[0x0][0x2d0] ;  /* 0x0000b40000987a20 */ /* 0x000fe20000410000 */
[----:B------:R-:W-:Y:S01]  /*d010*/  MUFU.EX2 R149, R149 ;  /* 0x0000009500957308 */ /* 0x000fe20000000800 */
[----:B------:R-:W-:Y:S01]  /*d020*/  FFMA.FTZ R172, R172, c[0x0][0x2d0], -R159 ;  /* 0x0000b400acac7a23 */ /* 0x000fe2000001089f */
[----:B------:R-:W-:Y:S02]  /*d030*/  FSEL R4, R0, RZ, P0 ;  /* 0x000000ff00047208 */ /* 0x000fe40000000000 */
[----:B------:R-:W-:Y:S03]  /*d040*/  FSEL R152, R152, RZ, P0 ;  /* 0x000000ff98987208 */ /* 0x000fe60000000000 */
[----:B------:R-:W-:Y:S02]  /*d050*/  FADD.FTZ R4, -R4, R3 ;  /* 0x0000000304047221 */ /* 0x000fe40000010100 */
[--C-:B------:R-:W-:Y:S01]  /*d060*/  FFMA.FTZ R148, R6, c[0x0][0x2d0], -R152.reuse ;  /* 0x0000b40006947a23 */ /* 0x100fe20000010898 */
[----:B------:R-:W1:Y:S01]  /*d070*/  MUFU.EX2 R150, R150 ;  /* 0x0000009600967308 */ /* 0x000e620000000800 */
[--C-:B------:R-:W-:Y:S02]  /*d080*/  FFMA.FTZ R147, R9, c[0x0][0x2d0], -R152.reuse ;  /* 0x0000b40009937a23 */ /* 0x100fe40000010898 */
[--C-:B------:R-:W-:Y:S02]  /*d090*/  FFMA.FTZ R144, R7, c[0x0][0x2d0], -R152.reuse ;  /* 0x0000b40007907a23 */ /* 0x100fe40000010898 */
[--C-:B------:R-:W-:Y:S02]  /*d0a0*/  FFMA.FTZ R145, R11, c[0x0][0x2d0], -R152.reuse ;  /* 0x0000b4000b917a23 */ /* 0x100fe40000010898 */
[----:B------:R-:W-:Y:S01]  /*d0b0*/  FMUL.FTZ R3, R4, c[0x0][0x2d0] ;  /* 0x0000b40004037a20 */ /* 0x000fe20000410000 */
[----:B------:R-:W-:Y:S01]  /*d0c0*/  IADD3 R4, R135, UR4, RZ ;  /* 0x0000000487047c10 */ /* 0x000fe2000fffe0ff */
[C---:B--2---:R-:W-:Y:S01]  /*d0d0*/  FMUL.FTZ R5, R12.reuse, R129 ;  /* 0x000000810c057220 */ /* 0x044fe20000410000 */
[----:B------:R-:W2:Y:S01]  /*d0e0*/  MUFU.EX2 R146, R146 ;  /* 0x0000009200927308 */ /* 0x000ea20000000800 */
[C---:B------:R-:W-:Y:S01]  /*d0f0*/  FMUL.FTZ R8, R12.reuse, R124 ;  /* 0x0000007c0c087220 */ /* 0x040fe20000410000 */
[----:B------:R-:W-:Y:S01]  /*d100*/  IADD3 R13, R183, R4, RZ ;  /* 0x00000004b70d7210 */ /* 0x000fe20007ffe0ff */
[C---:B------:R-:W-:Y:S02]  /*d110*/  FMUL.FTZ R4, R12.reuse, R128 ;  /* 0x000000800c047220 */ /* 0x040fe40000410000 */
[C---:B------:R-:W-:Y:S02]  /*d120*/  FMUL.FTZ R9, R12.reuse, R125 ;  /* 0x0000007d0c097220 */ /* 0x040fe40000410000 */
[----:B------:R-:W3:Y:S01]  /*d130*/  LDSM.16.MT88.4 R24, [R13+0x100] ;  /* 0x000100000d18783b */ /* 0x000ee20000004200 */
[C---:B------:R-:W-:Y:S02]  /*d140*/  FMUL.FTZ R100, R12.reuse, R100 ;  /* 0x000000640c647220 */ /* 0x040fe40000410000 */
[----:B------:R-:W4:Y:S01]  /*d150*/  MUFU.EX2 R3, R3 ;  /* 0x0000000300037308 */ /* 0x000f220000000800 */
[C---:B------:R-:W-:Y:S02]  /*d160*/  FMUL.FTZ R101, R12.reuse, R101 ;  /* 0x000000650c657220 */ /* 0x040fe40000410000 */
[C---:B------:R-:W-:Y:S01]  /*d170*/  FMUL.FTZ R104, R12.reuse, R104 ;  /* 0x000000680c687220 */ /* 0x040fe20000410000 */
[----:B-1----:R-:W-:Y:S01]  /*d180*/  F2FP.BF16.PACK_AB R16, R149, R150 ;  /* 0x000000969510723e */ /* 0x002fe200000010ff */
[C---:B------:R-:W-:Y:S02]  /*d190*/  FMUL.FTZ R105, R12.reuse, R105 ;  /* 0x000000690c697220 */ /* 0x040fe40000410000 */
[C---:B------:R-:W-:Y:S02]  /*d1a0*/  FMUL.FTZ R108, R12.reuse, R108 ;  /* 0x0000006c0c6c7220 */ /* 0x040fe40000410000 */
[C---:B------:R-:W-:Y:S01]  /*d1b0*/  FMUL.FTZ R109, R12.reuse, R109 ;  /* 0x0000006d0c6d7220 */ /* 0x040fe20000410000 */
[----:B------:R-:W-:Y:S01]  /*d1c0*/  MUFU.EX2 R148, R148 ;  /* 0x0000009400947308 */ /* 0x000fe20000000800 */
[C---:B------:R-:W-:Y:S02]  /*d1d0*/  FMUL.FTZ R112, R12.reuse, R112 ;  /* 0x000000700c707220 */ /* 0x040fe40000410000 */
[C---:B------:R-:W-:Y:S01]  /*d1e0*/  FMUL.FTZ R113, R12.reuse, R113 ;  /* 0x000000710c717220 */ /* 0x040fe20000410000 */
[----:B--2---:R-:W-:Y:S01]  /*d1f0*/  F2FP.BF16.PACK_AB R18, R15, R146 ;  /* 0x000000920f12723e */ /* 0x004fe200000010ff */
[C---:B------:R-:W-:Y:S02]  /*d200*/  FMUL.FTZ R116, R12.reuse, R116 ;  /* 0x000000740c747220 */ /* 0x040fe40000410000 */
[C---:B------:R-:W-:Y:S02]  /*d210*/  FMUL.FTZ R117, R12.reuse, R117 ;  /* 0x000000750c757220 */ /* 0x040fe40000410000 */
[C---:B------:R-:W-:Y:S01]  /*d220*/  FMUL.FTZ R120, R12.reuse, R120 ;  /* 0x000000780c787220 */ /* 0x040fe20000410000 */
[----:B------:R-:W1:Y:S01]  /*d230*/  MUFU.EX2 R147, R147 ;  /* 0x0000009300937308 */ /* 0x000e620000000800 */
[C---:B------:R-:W-:Y:S02]  /*d240*/  FMUL.FTZ R121, R12.reuse, R121 ;  /* 0x000000790c797220 */ /* 0x040fe40000410000 */
[C---:B------:R-:W-:Y:S02]  /*d250*/  FMUL.FTZ R36, R12.reuse, R36 ;  /* 0x000000240c247220 */ /* 0x040fe40000410000 */
[C---:B----4-:R-:W-:Y:S02]  /*d260*/  FMUL.FTZ R6, R3.reuse, R130 ;  /* 0x0000008203067220 */ /* 0x050fe40000410000 */
[C---:B------:R-:W-:Y:S02]  /*d270*/  FMUL.FTZ R7, R3.reuse, R131 ;  /* 0x0000008303077220 */ /* 0x040fe40000410000 */
[C---:B------:R-:W-:Y:S01]  /*d280*/  FMUL.FTZ R10, R3.reuse, R126 ;  /* 0x0000007e030a7220 */ /* 0x040fe20000410000 */
[----:B------:R-:W-:Y:S01]  /*d290*/  MUFU.EX2 R144, R144 ;  /* 0x0000009000907308 */ /* 0x000fe20000000800 */
[C---:B------:R-:W-:Y:S01]  /*d2a0*/  FMUL.FTZ R11, R3.reuse, R127 ;  /* 0x0000007f030b7220 */ /* 0x040fe20000410000 */
[----:B------:R-:W-:Y:S01]  /*d2b0*/  LDSM.16.MT88.4 R128, [R135+UR4+0x2900] ;  /* 0x002900048780783b */ /* 0x000fe20008004200 */
        /* <DEDUP_REMOVED lines=17> */
[----:B------:R-:W1:Y:S01]  /*d3d0*/  MUFU.EX2 R162, R162 ;  /* 0x000000a200a27308 */ /* 0x000e620000000800 */
[----:B------:R-:W-:Y:S02]  /*d3e0*/  FMUL.FTZ R39, R3, R39 ;  /* 0x0000002703277220 */ /* 0x000fe40000410000 */
[----:B------:R-:W-:Y:S01]  /*d3f0*/  FMUL.FTZ R40, R12, R40 ;  /* 0x000000280c287220 */ /* 0x000fe20000410000 */
[----:B--2---:R-:W-:Y:S01]  /*d400*/  F2FP.BF16.PACK_AB R19, R145, R144 ;  /* 0x000000909113723e */ /* 0x004fe200000010ff */
[--C-:B------:R-:W-:Y:S02]  /*d410*/  FFMA.FTZ R166, R139, c[0x0][0x2d0], -R152.reuse ;  /* 0x0000b4008ba67a23 */ /* 0x100fe40000010898 */
[--C-:B------:R-:W-:Y:S02]  /*d420*/  FFMA.FTZ R167, R33, c[0x0][0x2d0], -R152.reuse ;  /* 0x0000b40021a77a23 */ /* 0x100fe40000010898 */
[----:B------:R-:W-:Y:S01]  /*d430*/  LDSM.16.MT88.4 R32, [R13+0x900] ;  /* 0x000900000d20783b */ /* 0x000fe20000004200 */
[--C-:B------:R-:W-:Y:S01]  /*d440*/  FFMA.FTZ R168, R137, c[0x0][0x2d0], -R152.reuse ;  /* 0x0000b40089a87a23 */ /* 0x100fe20000010898 */
[C---:B------:R-:W-:Y:S01]  /*d450*/  HMMA.16816.F32.BF16 R4, R16.reuse, R20, R4 ;  /* 0x000000141004723c */ /* 0x040fe20000041804 */
[----:B------:R-:W-:Y:S04]  /*d460*/  MUFU.EX2 R163, R163 ;  /* 0x000000a300a37308 */ /* 0x000fe80000000800 */
[--C-:B------:R-:W-:Y:S01]  /*d470*/  FFMA.FTZ R176, R141, c[0x0][0x2d0], -R152.reuse ;  /* 0x0000b4008db07a23 */ /* 0x100fe20000010898 */
[----:B------:R-:W-:Y:S01]  /*d480*/  LDSM.16.MT88.4 R136, [R13+0x2900] ;  /* 0x002900000d88783b */ /* 0x000fe20000004200 */
[----:B------:R-:W-:Y:S01]  /*d490*/  IADD3 R20, R134, UR4, RZ ;  /* 0x0000000486147c10 */ /* 0x000fe2000fffe0ff */
[C---:B------:R-:W-:Y:S03]  /*d4a0*/  HMMA.16816.F32.BF16 R8, R16.reuse, R22, R8 ;  /* 0x000000161008723c */ /* 0x040fe60000041808 */
[----:B------:R-:W2:Y:S01]  /*d4b0*/  MUFU.EX2 R164, R164 ;  /* 0x000000a400a47308 */ /* 0x000ea20000000800 */
[----:B------:R-:W-:Y:S01]  /*d4c0*/  IADD3 R14, R183, R20, RZ ;  /* 0x00000014b70e7210 */ /* 0x000fe20007ffe0ff */
[C---:B------:R-:W-:Y:S02]  /*d4d0*/  FMUL.FTZ R41, R12.reuse, R41 ;  /* 0x000000290c297220 */ /* 0x040fe40000410000 */
[C---:B------:R-:W-:Y:S01]  /*d4e0*/  FMUL.FTZ R42, R3.reuse, R42 ;  /* 0x0000002a032a7220 */ /* 0x040fe20000410000 */
[C---:B---3--:R-:W-:Y:S01]  /*d4f0*/  HMMA.16816.F32.BF16 R100, R16.reuse, R24, R100 ;  /* 0x000000181064723c */ /* 0x048fe20000041864 */
[----:B------:R-:W3:Y:S03]  /*d500*/  LDSM.16.MT88.4 R20, [R14+0x100] ;  /* 0x000100000e14783b */ /* 0x000ee60000004200 */
[C---:B------:R-:W-:Y:S01]  /*d510*/  FMUL.FTZ R44, R12.reuse, R44 ;  /* 0x0000002c0c2c7220 */ /* 0x040fe20000410000 */
[----:B------:R-:W-:Y:S01]  /*d520*/  MUFU.EX2 R166, R166 ;  /* 0x000000a600a67308 */ /* 0x000fe20000000800 */
[C---:B------:R-:W-:Y:S02]  /*d530*/  FMUL.FTZ R43, R3.reuse, R43 ;  /* 0x0000002b032b7220 */ /* 0x040fe40000410000 */
[C---:B------:R-:W-:Y:S01]  /*d540*/  HMMA.16816.F32.BF16 R104, R16.reuse, R26, R104 ;  /* 0x0000001a1068723c */ /* 0x040fe20000041868 */
[----:B------:R-:W4:Y:S03]  /*d550*/  LDSM.16.MT88.4 R24, [R135+UR4+0x2100] ;  /* 0x002100048718783b */ /* 0x000f260008004200 */
[C---:B------:R-:W-:Y:S02]  /*d560*/  FMUL.FTZ R45, R12.reuse, R45 ;  /* 0x0000002d0c2d7220 */ /* 0x040fe40000410000 */
[C---:B------:R-:W-:Y:S01]  /*d570*/  FMUL.FTZ R46, R3.reuse, R46 ;  /* 0x0000002e032e7220 */ /* 0x040fe20000410000 */
[----:B------:R-:W-:Y:S01]  /*d580*/  MUFU.EX2 R167, R167 ;  /* 0x000000a700a77308 */ /* 0x000fe20000000800 */
[C---:B------:R-:W-:Y:S01]  /*d590*/  HMMA.16816.F32.BF16 R108, R16.reuse, R28, R108 ;  /* 0x0000001c106c723c */ /* 0x040fe2000004186c */
[----:B------:R-:W-:Y:S03]  /*d5a0*/  LDSM.16.MT88.4 R124, [R14+0x900] ;  /* 0x000900000e7c783b */ /* 0x000fe60000004200 */
[C---:B------:R-:W-:Y:S02]  /*d5b0*/  FMUL.FTZ R48, R12.reuse, R48 ;  /* 0x000000300c307220 */ /* 0x040fe40000410000 */
[C---:B------:R-:W-:Y:S02]  /*d5c0*/  FMUL.FTZ R47, R3.reuse, R47 ;  /* 0x0000002f032f7220 */ /* 0x040fe40000410000 */
[C---:B------:R-:W-:Y:S01]  /*d5d0*/  HMMA.16816.F32.BF16 R112, R16.reuse, R30, R112 ;  /* 0x0000001e1070723c */ /* 0x040fe20000041870 */
[----:B------:R-:W5:Y:S01]  /*d5e0*/  LDSM.16.MT88.4 R28, [R13+0x2100] ;  /* 0x002100000d1c783b */ /* 0x000f620000004200 */
[----:B------:R-:W-:Y:S02]  /*d5f0*/  MUFU.EX2 R168, R168 ;  /* 0x000000a800a87308 */ /* 0x000fe40000000800 */
[C---:B------:R-:W-:Y:S02]  /*d600*/  FMUL.FTZ R49, R12.reuse, R49 ;  /* 0x000000310c317220 */ /* 0x040fe40000410000 */
[C---:B------:R-:W-:Y:S02]  /*d610*/  FMUL.FTZ R50, R3.reuse, R50 ;  /* 0x0000003203327220 */ /* 0x040fe40000410000 */
[C---:B------:R-:W-:Y:S04]  /*d620*/  FMUL.FTZ R52, R12.reuse, R52 ;  /* 0x000000340c347220 */ /* 0x040fe80000410000 */
[C---:B------:R-:W-:Y:S01]  /*d630*/  FMUL.FTZ R51, R3.reuse, R51 ;  /* 0x0000003303337220 */ /* 0x040fe20000410000 */
[----:B------:R-:W-:Y:S01]  /*d640*/  MUFU.EX2 R172, R172 ;  /* 0x000000ac00ac7308 */ /* 0x000fe20000000800 */
[C---:B------:R-:W-:Y:S02]  /*d650*/  FMUL.FTZ R53, R12.reuse, R53 ;  /* 0x000000350c357220 */ /* 0x040fe40000410000 */
[C---:B------:R-:W-:Y:S01]  /*d660*/  FMUL.FTZ R54, R3.reuse, R54 ;  /* 0x0000003603367220 */ /* 0x040fe20000410000 */
[C---:B---3--:R-:W-:Y:S03]  /*d670*/  HMMA.16816.F32.BF16 R116, R16.reuse, R20, R116 ;  /* 0x000000141074723c */ /* 0x048fe60000041874 */
[C---:B------:R-:W-:Y:S02]  /*d680*/  FMUL.FTZ R56, R12.reuse, R56 ;  /* 0x000000380c387220 */ /* 0x040fe40000410000 */
[C---:B------:R-:W-:Y:S01]  /*d690*/  FMUL.FTZ R55, R3.reuse, R55 ;  /* 0x0000003703377220 */ /* 0x040fe20000410000 */
[----:B------:R-:W-:Y:S01]  /*d6a0*/  MUFU.EX2 R173, R173 ;  /* 0x000000ad00ad7308 */ /* 0x000fe20000000800 */
[C---:B------:R-:W-:Y:S01]  /*d6b0*/  FMUL.FTZ R57, R12.reuse, R57 ;  /* 0x000000390c397220 */ /* 0x040fe20000410000 */
[C---:B------:R-:W-:Y:S01]  /*d6c0*/  HMMA.16816.F32.BF16 R120, R16.reuse, R22, R120 ;  /* 0x000000161078723c */ /* 0x040fe20000041878 */
[----:B------:R-:W3:Y:S03]  /*d6d0*/  LDSM.16.MT88.4 R20, [R134+UR4+0x2100] ;  /* 0x002100048614783b */ /* 0x000ee60008004200 */
[C---:B------:R-:W-:Y:S02]  /*d6e0*/  FMUL.FTZ R58, R3.reuse, R58 ;  /* 0x0000003a033a7220 */ /* 0x040fe40000410000 */
[C---:B------:R-:W-:Y:S02]  /*d6f0*/  FMUL.FTZ R60, R12.reuse, R60 ;  /* 0x0000003c0c3c7220 */ /* 0x040fe40000410000 */
[C---:B----4-:R-:W-:Y:S01]  /*d700*/  HMMA.16816.F32.BF16 R36, R16.reuse, R24, R36 ;  /* 0x000000181024723c */ /* 0x050fe20000041824 */
[----:B------:R-:W-:Y:S03]  /*d710*/  MUFU.EX2 R170, R170 ;  /* 0x000000aa00aa7308 */ /* 0x000fe60000000800 */
[C---:B------:R-:W-:Y:S02]  /*d720*/  FMUL.FTZ R59, R3.reuse, R59 ;  /* 0x0000003b033b7220 */ /* 0x040fe40000410000 */
[C---:B------:R-:W-:Y:S02]  /*d730*/  FMUL.FTZ R61, R12.reuse, R61 ;  /* 0x0000003d0c3d7220 */ /* 0x040fe40000410000 */
[C---:B------:R-:W-:Y:S01]  /*d740*/  HMMA.16816.F32.BF16 R40, R16.reuse, R26, R40 ;  /* 0x0000001a1028723c */ /* 0x040fe20000041828 */
[----:B------:R-:W4:Y:S02]  /*d750*/  LDSM.16.MT88.4 R24, [R14+0x2100] ;  /* 0x002100000e18783b */ /* 0x000f240000004200 */
[----:B------:R-:W-:Y:S01]  /*d760*/  MUFU.EX2 R175, R175 ;  /* 0x000000af00af7308 */ /* 0x000fe20000000800 */
[C---:B------:R-:W-:Y:S02]  /*d770*/  FMUL.FTZ R62, R3.reuse, R62 ;  /* 0x0000003e033e7220 */ /* 0x040fe40000410000 */
[C---:B------:R-:W-:Y:S02]  /*d780*/  FMUL.FTZ R64, R12.reuse, R64 ;  /* 0x000000400c407220 */ /* 0x040fe40000410000 */
[C---:B-----5:R-:W-:Y:S04]  /*d790*/  HMMA.16816.F32.BF16 R44, R16.reuse, R28, R44 ;  /* 0x0000001c102c723c */ /* 0x060fe8000004182c */
[C---:B------:R-:W-:Y:S01]  /*d7a0*/  FMUL.FTZ R63, R3.reuse, R63 ;  /* 0x0000003f033f7220 */ /* 0x040fe20000410000 */
[----:B------:R-:W-:Y:S01]  /*d7b0*/  MUFU.EX2 R176, R176 ;  /* 0x000000b000b07308 */ /* 0x000fe20000000800 */
[C---:B------:R-:W-:Y:S02]  /*d7c0*/  FMUL.FTZ R65, R12.reuse, R65 ;  /* 0x000000410c417220 */ /* 0x040fe40000410000 */
[C---:B------:R-:W-:Y:S01]  /*d7d0*/  HMMA.16816.F32.BF16 R48, R16.reuse, R30, R48 ;  /* 0x0000001e1030723c */ /* 0x040fe20000041830 */
[----:B------:R-:W5:Y:S03]  /*d7e0*/  LDSM.16.MT88.4 R28, [R135+UR4+0x4100] ;  /* 0x00410004871c783b */ /* 0x000f660008004200 */
        /* <DEDUP_REMOVED lines=25> */
[C---:B------:R-:W-:Y:S03]  /*d980*/  FMUL.FTZ R82, R3.reuse, R82 ;  /* 0x0000005203527220 */ /* 0x040fe60000410000 */
[C---:B---3--:R-:W-:Y:S03]  /*d990*/  HMMA.16816.F32.BF16 R76, R16.reuse, R20, R76 ;  /* 0x00000014104c723c */ /* 0x048fe6000004184c */
[C---:B------:R-:W-:Y:S02]  /*d9a0*/  FMUL.FTZ R83, R3.reuse, R83 ;  /* 0x0000005303537220 */ /* 0x040fe40000410000 */
[C---:B------:R-:W-:Y:S02]  /*d9b0*/  FMUL.FTZ R84, R12.reuse, R84 ;  /* 0x000000540c547220 */ /* 0x040fe40000410000 */
[C---:B------:R-:W-:Y:S02]  /*d9c0*/  FMUL.FTZ R86, R3.reuse, R86 ;  /* 0x0000005603567220 */ /* 0x040fe40000410000 */
[C---:B------:R-:W-:Y:S01]  /*d9d0*/  FMUL.FTZ R85, R12.reuse, R85 ;  /* 0x000000550c557220 */ /* 0x040fe20000410000 */
[C---:B------:R-:W-:Y:S01]  /*d9e0*/  HMMA.16816.F32.BF16 R80, R16.reuse, R22, R80 ;  /* 0x000000161050723c */ /* 0x040fe20000041850 */
[----:B------:R-:W3:Y:S02]  /*d9f0*/  LDSM.16.MT88.4 R20, [R135+UR4+0x900] ;  /* 0x000900048714783b */ /* 0x000ee40008004200 */
[C---:B------:R-:W-:Y:S02]  /*da00*/  FMUL.FTZ R87, R3.reuse, R87 ;  /* 0x0000005703577220 */ /* 0x040fe40000410000 */
[C---:B------:R-:W-:Y:S02]  /*da10*/  FMUL.FTZ R88, R12.reuse, R88 ;  /* 0x000000580c587220 */ /* 0x040fe40000410000 */
[C---:B------:R-:W-:Y:S02]  /*da20*/  FMUL.FTZ R90, R3.reuse, R90 ;  /* 0x0000005a035a7220 */ /* 0x040fe40000410000 */
[C---:B------:R-:W-:Y:S01]  /*da30*/  FMUL.FTZ R89, R12.reuse, R89 ;  /* 0x000000590c597220 */ /* 0x040fe20000410000 */
[C---:B----4-:R-:W-:Y:S03]  /*da40*/  HMMA.16816.F32.BF16 R84, R16.reuse, R24, R84 ;  /* 0x000000181054723c */ /* 0x050fe60000041854 */
[----:B------:R-:W-:Y:S02]  /*da50*/  FMUL.FTZ R91, R3, R91 ;  /* 0x0000005b035b7220 */ /* 0x000fe40000410000 */
[----:B------:R-:W-:Y:S02]  /*da60*/  FFMA.FTZ R165, R165, c[0x0][0x2d0], -R152 ;  /* 0x0000b400a5a57a23 */ /* 0x000fe40000010898 */
[C---:B------:R-:W-:Y:S02]  /*da70*/  FMUL.FTZ R92, R12.reuse, R92 ;  /* 0x0000005c0c5c7220 */ /* 0x040fe40000410000 */
[C---:B------:R-:W-:Y:S01]  /*da80*/  FMUL.FTZ R94, R3.reuse, R94 ;  /* 0x0000005e035e7220 */ /* 0x040fe20000410000 */
[C---:B------:R-:W-:Y:S01]  /*da90*/  HMMA.16816.F32.BF16 R88, R16.reuse, R26, R88 ;  /* 0x0000001a1058723c */ /* 0x040fe20000041858 */
[----:B------:R-:W4:Y:S01]  /*daa0*/  MUFU.EX2 R165, R165 ;  /* 0x000000a500a57308 */ /* 0x000f220000000800 */
[----:B------:R-:W3:Y:S01]  /*dab0*/  LDSM.16.MT88.4 R24, [R134+UR4+0x900] ;  /* 0x000900048618783b */ /* 0x000ee20008004200 */
[C---:B------:R-:W-:Y:S02]  /*dac0*/  FMUL.FTZ R93, R12.reuse, R93 ;  /* 0x0000005d0c5d7220 */ /* 0x040fe40000410000 */
[C---:B------:R-:W-:Y:S02]  /*dad0*/  FMUL.FTZ R95, R3.reuse, R95 ;  /* 0x0000005f035f7220 */ /* 0x040fe40000410000 */
[C---:B------:R-:W-:Y:S02]  /*dae0*/  FMUL.FTZ R96, R12.reuse, R96 ;  /* 0x000000600c607220 */ /* 0x040fe40000410000 */
[C---:B------:R-:W-:Y:S03]  /*daf0*/  FMUL.FTZ R98, R3.reuse, R98 ;  /* 0x0000006203627220 */ /* 0x040fe60000410000 */
[C---:B-----5:R-:W-:Y:S03]  /*db00*/  HMMA.16816.F32.BF16 R92, R16.reuse, R28, R92 ;  /* 0x0000001c105c723c */ /* 0x060fe6000004185c */
[C---:B------:R-:W-:Y:S02]  /*db10*/  FMUL.FTZ R97, R12.reuse, R97 ;  /* 0x000000610c617220 */ /* 0x040fe40000410000 */
[----:B------:R-:W-:Y:S02]  /*db20*/  FMUL.FTZ R99, R3, R99 ;  /* 0x0000006303637220 */ /* 0x000fe40000410000 */
[----:B------:R-:W-:Y:S02]  /*db30*/  FFMA.FTZ R150, R12, R207, R150 ;  /* 0x000000cf0c967223 */ /* 0x000fe40000010096 */
[--C-:B------:R-:W-:Y:S03]  /*db40*/  FFMA.FTZ R174, R169, c[0x0][0x2d0], -R152.reuse ;  /* 0x0000b400a9ae7a23 */ /* 0x100fe60000010898 */
[----:B------:R-:W-:Y:S01]  /*db50*/  HMMA.16816.F32.BF16 R96, R16, R30, R96 ;  /* 0x0000001e1060723c */ /* 0x000fe20000041860 */
[----:B------:R-:W5:Y:S02]  /*db60*/  LDSM.16.MT88.4 R28, [R134+UR4+0x2900] ;  /* 0x00290004861c783b */ /* 0x000f640008004200 */
[----:B------:R-:W-:Y:S01]  /*db70*/  FFMA.FTZ R169, R143, c[0x0][0x2d0], -R152 ;  /* 0x0000b4008fa97a23 */ /* 0x000fe20000010898 */
[----:B------:R-:W-:Y:S01]  /*db80*/  MUFU.EX2 R174, R174 ;  /* 0x000000ae00ae7308 */ /* 0x000fe20000000800 */
[----:B------:R-:W-:Y:S02]  /*db90*/  FFMA.FTZ R148, R3, R206, R148 ;  /* 0x000000ce03947223 */ /* 0x000fe40000010094 */
[----:B-1----:R-:W-:Y:S01]  /*dba0*/  F2FP.BF16.PACK_AB R16, R162, R161 ;  /* 0x000000a1a210723e */ /* 0x002fe200000010ff */
[--C-:B------:R-:W-:Y:S01]  /*dbb0*/  FFMA.FTZ R171, R171, c[0x0][0x2d0], -R152.reuse ;  /* 0x0000b400abab7a23 */ /* 0x100fe20000010898 */
[----:B--2---:R-:W-:Y:S01]  /*dbc0*/  F2FP.BF16.PACK_AB R18, R164, R163 ;  /* 0x000000a3a412723e */ /* 0x004fe200000010ff */
[----:B------:R-:W-:Y:S02]  /*dbd0*/  LDSM.16.MT88.4 R140, [R13+0x3100] ;  /* 0x003100000d8c783b */ /* 0x000fe40000004200 */
[----:B----4-:R-:W-:Y:S01]  /*dbe0*/  F2FP.BF16.PACK_AB R17, R166, R165 ;  /* 0x000000a5a611723e */ /* 0x010fe200000010ff */
[----:B------:R-:W-:Y:S01]  /*dbf0*/  FFMA.FTZ R153, R153, c[0x0][0x2d0], -R152 ;  /* 0x0000b40099997a23 */ /* 0x000fe20000010898 */
[----:B------:R-:W-:Y:S01]  /*dc00*/  F2FP.BF16.PACK_AB R19, R168, R167 ;  /* 0x000000a7a813723e */ /* 0x000fe200000010ff */
[----:B------:R-:W1:Y:S01]  /*dc10*/  MUFU.EX2 R171, R171 ;  /* 0x000000ab00ab7308 */ /* 0x000e620000000800 */
[----:B------:R-:W-:Y:S02]  /*dc20*/  FADD.FTZ R149, R149, R150 ;  /* 0x0000009695957221 */ /* 0x000fe40000010000 */
[----:B------:R-:W-:Y:S02]  /*dc30*/  FADD.FTZ R147, R147, R148 ;  /* 0x0000009493937221 */ /* 0x000fe40000010000 */
[----:B------:R-:W-:Y:S01]  /*dc40*/  FADD.FTZ R146, R146, R149 ;  /* 0x0000009592927221 */ /* 0x000fe20000010000 */
[C---:B---3--:R-:W-:Y:S03]  /*dc50*/  HMMA.16816.F32.BF16 R4, R16.reuse, R20, R4 ;  /* 0x000000141004723c */ /* 0x048fe60000041804 */
[----:B------:R-:W-:Y:S01]  /*dc60*/  FADD.FTZ R146, R15, R146 ;  /* 0x000000920f927221 */ /* 0x000fe20000010000 */
[----:B------:R-:W-:Y:S01]  /*dc70*/  MOV R15, UR7 ;  /* 0x00000007000f7c02 */ /* 0x000fe20008000f00 */
[----:B------:R-:W2:Y:S01]  /*dc80*/  MUFU.EX2 R169, R169 ;  /* 0x000000a900a97308 */ /* 0x000ea20000000800 */
[----:B------:R-:W-:Y:S02]  /*dc90*/  FADD.FTZ R144, R144, R147 ;  /* 0x0000009390907221 */ /* 0x000fe40000010000 */
[C---:B------:R-:W-:Y:S01]  /*dca0*/  HMMA.16816.F32.BF16 R8, R16.reuse, R22, R8 ;  /* 0x000000161008723c */ /* 0x040fe20000041808 */
[----:B------:R-:W3:Y:S03]  /*dcb0*/  LDSM.16.MT88.4 R20, [R14+0x2900] ;  /* 0x002900000e14783b */ /* 0x000ee60000004200 */
[----:B------:R-:W-:Y:S02]  /*dcc0*/  FADD.FTZ R144, R145, R144 ;  /* 0x0000009091907221 */ /* 0x000fe40000010000 */
[----:B------:R-:W-:Y:S01]  /*dcd0*/  FADD.FTZ R161, R161, R146 ;  /* 0x00000092a1a17221 */ /* 0x000fe20000010000 */
[----:B------:R-:W-:Y:S01]  /*dce0*/  MUFU.EX2 R153, R153 ;  /* 0x0000009900997308 */ /* 0x000fe20000000800 */
[C---:B------:R-:W-:Y:S04]  /*dcf0*/  HMMA.16816.F32.BF16 R100, R16.reuse, R32, R100 ;  /* 0x000000201064723c */ /* 0x040fe80000041864 */
[----:B------:R-:W-:Y:S02]  /*dd00*/  FADD.FTZ R165, R165, R144 ;  /* 0x00000090a5a57221 */ /* 0x000fe40000010000 */
[----:B------:R-:W-:Y:S02]  /*dd10*/  FADD.FTZ R162, R162, R161 ;  /* 0x000000a1a2a27221 */ /* 0x000fe40000010000 */
        /* <DEDUP_REMOVED lines=8> */
[----:B------:R-:W4:Y:S03]  /*dda0*/  LDSM.16.MT88.4 R24, [R135+UR4+0x4900] ;  /* 0x004900048718783b */ /* 0x000f260008004200 */
[----:B------:R-:W-:Y:S04]  /*ddb0*/  FADD.FTZ R168, R168, R167 ;  /* 0x000000a7a8a87221 */ /* 0x000fe80000010000 */
[C---:B------:R-:W-:Y:S08]  /*ddc0*/  HMMA.16816.F32.BF16 R116, R16.reuse, R124, R116 ;  /* 0x0000007c1074723c */ /* 0x040ff00000041874 */
        /* <DEDUP_REMOVED lines=8> */
[C---:B-----5:R-:W-:Y:S08]  /*de50*/  HMMA.16816.F32.BF16 R52, R16.reuse, R28, R52 ;  /* 0x0000001c1034723c */ /* 0x060ff00000041834 */
[C---:B------:R-:W-:Y:S01]  /*de60*/  HMMA.16816.F32.BF16 R56, R16.reuse, R30, R56 ;  /* 0x0000001e1038723c */ /* 0x040fe20000041838 */
[----:B------:R-:W5:Y:S07]  /*de70*/  LDSM.16.MT88.4 R28, [R134+UR4+0x4900] ;  /* 0x00490004861c783b */ /* 0x000f6e0008004200 */
[C---:B---3--:R-:W-:Y:S08]  /*de80*/  HMMA.16816.F32.BF16 R60, R16.reuse, R20, R60 ;  /* 0x00000014103c723c */ /* 0x048ff0000004183c */
[C---:B------:R-:W-:Y:S01]  /*de90*/  HMMA.16816.F32.BF16 R64, R16.reuse, R22, R64 ;  /* 0x000000161040723c */ /* 0x040fe20000041840 */
[----:B------:R-:W3:Y:S07]  /*dea0*/  LDSM.16.MT88.4 R20, [R14+0x4900] ;  /* 0x004900000e14783b */ /* 0x000eee0000004200 */
[C---:B----4-:R-:W-:Y:S08]  /*deb0*/  HMMA.16816.F32.BF16 R68, R16.reuse, R24, R68 ;  /* 0x000000181044723c */ /* 0x050ff00000041844 */
[C---:B------:R-:W-:Y:S01]  /*dec0*/  HMMA.16816.F32.BF16 R72, R16.reuse, R26, R72 ;  /* 0x0000001a1048723c */ /* 0x040fe20000041848 */
[----:B------:R-:W4:Y:S07]  /*ded0*/  LDSM.16.MT88.4 R24, [R135+UR4+0x1100] ;  /* 0x001100048718783b */ /* 0x000f2e0008004200 */
[C---:B------:R-:W-:Y:S08]  /*dee0*/  HMMA.16816.F32.BF16 R76, R16.reuse, R32, R76 ;  /* 0x00000020104c723c */ /* 0x040ff0000004184c */
[C---:B------:R-:W-:Y:S01]  /*def0*/  HMMA.16816.F32.BF16 R80, R16.reuse, R34, R80 ;  /* 0x000000221050723c */ /* 0x040fe20000041850 */
[----:B------:R-:W1:Y:S07]  /*df00*/  LDSM.16.MT88.4 R32, [R14+0x1100] ;  /* 0x001100000e20783b */ /* 0x000e6e0000004200 */
[C---:B-----5:R-:W-:Y:S08]  /*df10*/  HMMA.16816.F32.BF16 R84, R16.reuse, R28, R84 ;  /* 0x0000001c1054723c */ /* 0x060ff00000041854 */
[C---:B------:R-:W-:Y:S01]  /*df20*/  HMMA.16816.F32.BF16 R88, R16.reuse, R30, R88 ;  /* 0x0000001e1058723c */ /* 0x040fe20000041858 */
[----:B------:R-:W5:Y:S07]  /*df30*/  LDSM.16.MT88.4 R28, [R134+UR4+0x3100] ;  /* 0x00310004861c783b */ /* 0x000f6e0008004200 */
[C---:B---3--:R-:W-:Y:S08]  /*df40*/  HMMA.16816.F32.BF16 R92, R16.reuse, R20, R92 ;  /* 0x00000014105c723c */ /* 0x048ff0000004185c */
[----:B------:R-:W-:Y:S01]  /*df50*/  HMMA.16816.F32.BF16 R96, R16, R22, R96 ;  /* 0x000000161060723c */ /* 0x000fe20000041860 */
[----:B------:R-:W3:Y:S06]  /*df60*/  LDSM.16.MT88.4 R20, [R14+0x3100] ;  /* 0x003100000e14783b */ /* 0x000eec0000004200 */
[----:B------:R-:W-:Y:S01]  /*df70*/  F2FP.BF16.PACK_AB R16, R173, R172 ;  /* 0x000000acad10723e */ /* 0x000fe200000010ff */
[----:B------:R-:W-:Y:S01]  /*df80*/  FADD.FTZ R172, R172, R163 ;  /* 0x000000a3acac7221 */ /* 0x000fe20000010000 */
[----:B------:R-:W-:Y:S03]  /*df90*/  F2FP.BF16.PACK_AB R18, R175, R170 ;  /* 0x000000aaaf12723e */ /* 0x000fe600000010ff */
[----:B-1----:R-:W-:Y:S01]  /*dfa0*/  F2FP.BF16.PACK_AB R17, R174, R171 ;  /* 0x000000abae11723e */ /* 0x002fe200000010ff */
[----:B------:R-:W-:Y:S01]  /*dfb0*/  FADD.FTZ R171, R171, R168 ;  /* 0x000000a8abab7221 */ /* 0x000fe20000010000 */
[----:B--2---:R-:W-:Y:S01]  /*dfc0*/  F2FP.BF16.PACK_AB R19, R176, R169 ;  /* 0x000000a9b013723e */ /* 0x004fe200000010ff */
[----:B------:R-:W-:Y:S02]  /*dfd0*/  FADD.FTZ R173, R173, R172 ;  /* 0x000000acadad7221 */ /* 0x000fe40000010000 */
[----:B------:R-:W-:Y:S02]  /*dfe0*/  FADD.FTZ R174, R174, R171 ;  /* 0x000000abaeae7221 */ /* 0x000fe40000010000 */
[----:B------:R-:W-:Y:S02]  /*dff0*/  FADD.FTZ R170, R170, R173 ;  /* 0x000000adaaaa7221 */ /* 0x000fe40000010000 */
[C---:B----4-:R-:W-:Y:S03]  /*e000*/  HMMA.16816.F32.BF16 R4, R16.reuse, R24, R4 ;  /* 0x000000181004723c */ /* 0x050fe60000041804 */
[----:B------:R-:W-:Y:S02]  /*e010*/  FADD.FTZ R169, R169, R174 ;  /* 0x000000aea9a97221 */ /* 0x000fe40000010000 */
[----:B------:R-:W-:Y:S02]  /*e020*/  FADD.FTZ R175, R175, R170 ;  /* 0x000000aaafaf7221 */ /* 0x000fe40000010000 */
[----:B------:R-:W-:Y:S01]  /*e030*/  FADD.FTZ R176, R176, R169 ;  /* 0x000000a9b0b07221 */ /* 0x000fe20000010000 */
[C---:B------:R-:W-:Y:S01]  /*e040*/  HMMA.16816.F32.BF16 R8, R16.reuse, R26, R8 ;  /* 0x0000001a1008723c */ /* 0x040fe20000041808 */
[----:B------:R-:W1:Y:S07]  /*e050*/  LDSM.16.MT88.4 R24, [R135+UR4+0x5100] ;  /* 0x005100048718783b */ /* 0x000e6e0008004200 */
[C---:B------:R-:W-:Y:S08]  /*e060*/  HMMA.16816.F32.BF16 R100, R16.reuse, R124, R100 ;  /* 0x0000007c1064723c */ /* 0x040ff00000041864 */
[C---:B------:R-:W-:Y:S01]  /*e070*/  HMMA.16816.F32.BF16 R104, R16.reuse, R126, R104 ;  /* 0x0000007e1068723c */ /* 0x040fe20000041868 */
[----:B------:R-:W-:Y:S07]  /*e080*/  LDSM.16.MT88.4 R124, [R135+UR4+0x1900] ;  /* 0x00190004877c783b */ /* 0x000fee0008004200 */
[C---:B------:R-:W-:Y:S08]  /*e090*/  HMMA.16816.F32.BF16 R108, R16.reuse, R128, R108 ;  /* 0x00000080106c723c */ /* 0x040ff0000004186c */
[C---:B------:R-:W-:Y:S08]  /*e0a0*/  HMMA.16816.F32.BF16 R112, R16.reuse, R130, R112 ;  /* 0x000000821070723c */ /* 0x040ff00000041870 */
[C---:B------:R-:W-:Y:S08]  /*e0b0*/  HMMA.16816.F32.BF16 R116, R16.reuse, R32, R116 ;  /* 0x000000201074723c */ /* 0x040ff00000041874 */
[C---:B------:R-:W-:Y:S01]  /*e0c0*/  HMMA.16816.F32.BF16 R120, R16.reuse, R34, R120 ;  /* 0x000000221078723c */ /* 0x040fe20000041878 */
[----:B------:R-:W2:Y:S07]  /*e0d0*/  LDSM.16.MT88.4 R32, [R13+0x5100] ;  /* 0x005100000d20783b */ /* 0x000eae0000004200 */
[C---:B------:R-:W-:Y:S08]  /*e0e0*/  HMMA.16816.F32.BF16 R36, R16.reuse, R136, R36 ;  /* 0x000000881024723c */ /* 0x040ff00000041824 */
[C---:B------:R-:W-:Y:S01]  /*e0f0*/  HMMA.16816.F32.BF16 R40, R16.reuse, R138, R40 ;  /* 0x0000008a1028723c */ /* 0x040fe20000041828 */
[----:B------:R-:W-:Y:S07]  /*e100*/  LDSM.16.MT88.4 R136, [R135+UR4+0x3900] ;  /* 0x003900048788783b */ /* 0x000fee0008004200 */
[C---:B------:R-:W-:Y:S07]  /*e110*/  HMMA.16816.F32.BF16 R44, R16.reuse, R140, R44 ;  /* 0x0000008c102c723c */ /* 0x040fee000004182c */
[--C-:B------:R-:W-:Y:S01]  /*e120*/  FFMA.FTZ R140, R160, c[0x0][0x2d0], -R159.reuse ;  /* 0x0000b400a08c7a23 */ /* 0x100fe2000001089f */
[C---:B------:R-:W-:Y:S04]  /*e130*/  HMMA.16816.F32.BF16 R48, R16.reuse, R142, R48 ;  /* 0x0000008e1030723c */ /* 0x040fe80000041830 */
[--C-:B------:R-:W-:Y:S01]  /*e140*/  FFMA.FTZ R141, R158, c[0x0][0x2d0], -R159.reuse ;  /* 0x0000b4009e8d7a23 */ /* 0x100fe2000001089f */
[----:B------:R-:W-:Y:S02]  /*e150*/  MUFU.EX2 R140, R140 ;  /* 0x0000008c008c7308 */ /* 0x000fe40000000800 */
[--C-:B------:R-:W-:Y:S01]  /*e160*/  FFMA.FTZ R142, R156, c[0x0][0x2d0], -R159.reuse ;  /* 0x0000b4009c8e7a23 */ /* 0x100fe2000001089f */
[C---:B-----5:R-:W-:Y:S04]  /*e170*/  HMMA.16816.F32.BF16 R52, R16.reuse, R28, R52 ;  /* 0x0000001c1034723c */ /* 0x060fe80000041834 */
[----:B------:R-:W-:Y:S02]  /*e180*/  FFMA.FTZ R159, R154, c[0x0][0x2d0], -R159 ;  /* 0x0000b4009a9f7a23 */ /* 0x000fe4000001089f */
[--C-:B------:R-:W-:Y:S01]  /*e190*/  FFMA.FTZ R143, R157, c[0x0][0x2d0], -R152.reuse ;  /* 0x0000b4009d8f7a23 */ /* 0x100fe20000010898 */
[----:B------:R-:W4:Y:S01]  /*e1a0*/  MUFU.EX2 R141, R141 ;  /* 0x0000008d008d7308 */ /* 0x000f220000000800 */
[C---:B------:R-:W-:Y:S01]  /*e1b0*/  HMMA.16816.F32.BF16 R56, R16.reuse, R30, R56 ;  /* 0x0000001e1038723c */ /* 0x040fe20000041838 */
[----:B------:R-:W5:Y:S03]  /*e1c0*/  LDSM.16.MT88.4 R28, [R134+UR4+0x5100] ;  /* 0x00510004861c783b */ /* 0x000f660008004200 */
[--C-:B------:R-:W-:Y:S02]  /*e1d0*/  FFMA.FTZ R154, R155, c[0x0][0x2d0], -R152.reuse ;  /* 0x0000b4009b9a7a23 */ /* 0x100fe40000010898 */
[----:B------:R-:W-:Y:S02]  /*e1e0*/  FFMA.FTZ R152, R151, c[0x0][0x2d0], -R152 ;  /* 0x0000b40097987a23 */ /* 0x000fe40000010898 */
[C---:B---3--:R-:W-:Y:S01]  /*e1f0*/  HMMA.16816.F32.BF16 R60, R16.reuse, R20, R60 ;  /* 0x00000014103c723c */ /* 0x048fe2000004183c */
[----:B------:R-:W-:Y:S07]  /*e200*/  MUFU.EX2 R142, R142 ;  /* 0x0000008e008e7308 */ /* 0x000fee0000000800 */
[C---:B------:R-:W-:Y:S01]  /*e210*/  HMMA.16816.F32.BF16 R64, R16.reuse, R22, R64 ;  /* 0x000000161040723c */ /* 0x040fe20000041840 */
[----:B------:R-:W3:Y:S02]  /*e220*/  LDSM.16.MT88.4 R20, [R14+0x5100] ;  /* 0x005100000e14783b */ /* 0x000ee40000004200 */
[----:B------:R-:W3:Y:S05]  /*e230*/  MUFU.EX2 R159, R159 ;  /* 0x0000009f009f7308 */ /* 0x000eea0000000800 */
[C---:B-1----:R-:W-:Y:S05]  /*e240*/  HMMA.16816.F32.BF16 R68, R16.reuse, R24, R68 ;  /* 0x000000181044723c */ /* 0x042fea0000041844 */
[----:B------:R-:W-:Y:S03]  /*e250*/  MUFU.EX2 R143, R143 ;  /* 0x0000008f008f7308 */ /* 0x000fe60000000800 */
[C---:B------:R-:W-:Y:S01]  /*e260*/  HMMA.16816.F32.BF16 R72, R16.reuse, R26, R72 ;  /* 0x0000001a1048723c */ /* 0x040fe20000041848 */
[----:B------:R-:W1:Y:S06]  /*e270*/  LDSM.16.MT88.4 R24, [R13+0x1900] ;  /* 0x001900000d18783b */ /* 0x000e6c0000004200 */
[----:B------:R-:W1:Y:S01]  /*e280*/  MUFU.EX2 R154, R154 ;  /* 0x0000009a009a7308 */ /* 0x000e620000000800 */
[C---:B--2---:R-:W-:Y:S08]  /*e290*/  HMMA.16816.F32.BF16 R76, R16.reuse, R32, R76 ;  /* 0x00000020104c723c */ /* 0x044ff0000004184c */
[C---:B------:R-:W-:Y:S01]  /*e2a0*/  HMMA.16816.F32.BF16 R80, R16.reuse, R34, R80 ;  /* 0x000000221050723c */ /* 0x040fe20000041850 */
[----:B------:R-:W2:Y:S01]  /*e2b0*/  LDSM.16.MT88.4 R32, [R134+UR4+0x1900] ;  /* 0x001900048620783b */ /* 0x000ea20008004200 */
[----:B------:R-:W1:Y:S06]  /*e2c0*/  MUFU.EX2 R152, R152 ;  /* 0x0000009800987308 */ /* 0x000e6c0000000800 */
[C---:B-----5:R-:W-:Y:S08]  /*e2d0*/  HMMA.16816.F32.BF16 R84, R16.reuse, R28, R84 ;  /* 0x0000001c1054723c */ /* 0x060ff00000041854 */
[C---:B------:R-:W-:Y:S01]  /*e2e0*/  HMMA.16816.F32.BF16 R88, R16.reuse, R30, R88 ;  /* 0x0000001e1058723c */ /* 0x040fe20000041858 */
[----:B------:R-:W5:Y:S07]  /*e2f0*/  LDSM.16.MT88.4 R28, [R14+0x1900] ;  /* 0x001900000e1c783b */ /* 0x000f6e0000004200 */
[C---:B---3--:R-:W-:Y:S08]  /*e300*/  HMMA.16816.F32.BF16 R92, R16.reuse, R20, R92 ;  /* 0x00000014105c723c */ /* 0x048ff0000004185c */
[----:B------:R-:W-:Y:S01]  /*e310*/  HMMA.16816.F32.BF16 R96, R16, R22, R96 ;  /* 0x000000161060723c */ /* 0x000fe20000041860 */
[----:B------:R-:W3:Y:S06]  /*e320*/  LDSM.16.MT88.4 R20, [R13+0x3900] ;  /* 0x003900000d14783b */ /* 0x000eec0000004200 */
[----:B----4-:R-:W-:Y:S01]  /*e330*/  F2FP.BF16.PACK_AB R16, R141, R140 ;  /* 0x0000008c8d10723e */ /* 0x010fe200000010ff */
[----:B------:R-:W-:Y:S01]  /*e340*/  FADD.FTZ R140, R140, R175 ;  /* 0x000000af8c8c7221 */ /* 0x000fe20000010000 */
[----:B------:R-:W-:Y:S03]  /*e350*/  F2FP.BF16.PACK_AB R18, R159, R142 ;  /* 0x0000008e9f12723e */ /* 0x000fe600000010ff */
[----:B-1----:R-:W-:Y:S01]  /*e360*/  F2FP.BF16.PACK_AB R17, R154, R143 ;  /* 0x0000008f9a11723e */ /* 0x002fe200000010ff */
[----:B------:R-:W-:Y:S01]  /*e370*/  FADD.FTZ R143, R143, R176 ;  /* 0x000000b08f8f7221 */ /* 0x000fe20000010000 */
[----:B------:R-:W-:Y:S01]  /*e380*/  F2FP.BF16.PACK_AB R19, R152, R153 ;  /* 0x000000999813723e */ /* 0x000fe200000010ff */
[----:B------:R-:W-:Y:S02]  /*e390*/  FADD.FTZ R141, R141, R140 ;  /* 0x0000008c8d8d7221 */ /* 0x000fe40000010000 */
[----:B------:R-:W-:Y:S02]  /*e3a0*/  FADD.FTZ R154, R154, R143 ;  /* 0x0000008f9a9a7221 */ /* 0x000fe40000010000 */
[----:B------:R-:W-:Y:S02]  /*e3b0*/  FADD.FTZ R142, R142, R141 ;  /* 0x0000008d8e8e7221 */ /* 0x000fe40000010000 */
[C---:B------:R-:W-:Y:S01]  /*e3c0*/  HMMA.16816.F32.BF16 R128, R16.reuse, R124, R4 ;  /* 0x0000007c1080723c */ /* 0x040fe20000041804 */
[----:B------:R-:W1:Y:S02]  /*e3d0*/  LDSM.16.MT88.4 R4, [R134+UR4+0x3900] ;  /* 0x003900048604783b */ /* 0x000e640008004200 */
[----:B------:R-:W-:Y:S02]  /*e3e0*/  FADD.FTZ R153, R153, R154 ;  /* 0x0000009a99997221 */ /* 0x000fe40000010000 */
[----:B------:R-:W-:Y:S02]  /*e3f0*/  FADD.FTZ R207, R159, R142 ;  /* 0x0000008e9fcf7221 */ /* 0x000fe40000010000 */
[----:B------:R-:W-:Y:S01]  /*e400*/  FADD.FTZ R206, R152, R153 ;  /* 0x0000009998ce7221 */ /* 0x000fe20000010000 */
[C---:B------:R-:W-:Y:S01]  /*e410*/  HMMA.16816.F32.BF16 R124, R16.reuse, R126, R8 ;  /* 0x0000007e107c723c */ /* 0x040fe20000041808 */
[----:B------:R-:W4:Y:S07]  /*e420*/  LDSM.16.MT88.4 R8, [R14+0x3900] ;  /* 0x003900000e08783b */ /* 0x000f2e0000004200 */
[C---:B------:R-:W-:Y:S08]  /*e430*/  HMMA.16816.F32.BF16 R100, R16.reuse, R24, R100 ;  /* 0x000000181064723c */ /* 0x040ff00000041864 */
[C---:B------:R-:W-:Y:S01]  /*e440*/  HMMA.16816.F32.BF16 R104, R16.reuse, R26, R104 ;  /* 0x0000001a1068723c */ /* 0x040fe20000041868 */
[----:B------:R-:W1:Y:S07]  /*e450*/  LDSM.16.MT88.4 R24, [R135+UR4+0x5900] ;  /* 0x005900048718783b */ /* 0x000e6e0008004200 */
[C---:B--2---:R-:W-:Y:S08]  /*e460*/  HMMA.16816.F32.BF16 R108, R16.reuse, R32, R108 ;  /* 0x00000020106c723c */ /* 0x044ff0000004186c */
[C---:B------:R-:W-:Y:S08]  /*e470*/  HMMA.16816.F32.BF16 R112, R16.reuse, R34, R112 ;  /* 0x000000221070723c */ /* 0x040ff00000041870 */
[C---:B-----5:R-:W-:Y:S07]  /*e480*/  HMMA.16816.F32.BF16 R116, R16.reuse, R28, R116 ;  /* 0x0000001c1074723c */ /* 0x060fee0000041874 */
[----:B------:R-:W-:Y:S01]  /*e490*/  IADD3 R28, R210, -0x2, RZ ;  /* 0xfffffffed21c7810 */ /* 0x000fe20007ffe0ff */
[C---:B------:R-:W-:Y:S03]  /*e4a0*/  HMMA.16816.F32.BF16 R120, R16.reuse, R30, R120 ;  /* 0x0000001e1078723c */ /* 0x040fe60000041878 */
[C---:B------:R-:W-:Y:S05]  /*e4b0*/  ISETP.GE.AND P6, PT, R28.reuse, R189, PT ;  /* 0x000000bd1c00720c */ /* 0x040fea0003fc6270 */
[C---:B------:R-:W-:Y:S08]  /*e4c0*/  HMMA.16816.F32.BF16 R36, R16.reuse, R136, R36 ;  /* 0x000000881024723c */ /* 0x040ff00000041824 */
[C---:B------:R-:W-:Y:S04]  /*e4d0*/  HMMA.16816.F32.BF16 R40, R16.reuse, R138, R40 ;  /* 0x0000008a1028723c */ /* 0x040fe80000041828 */
[----:B------:R-:W-:Y:S04]  /*e4e0*/  @P6 IMAD R29, R15, 0x3000, R194 ;  /* 0x000030000f1d6824 */ /* 0x000fe800078e02c2 */
[C---:B---3--:R-:W-:Y:S08]  /*e4f0*/  HMMA.16816.F32.BF16 R44, R16.reuse, R20, R44 ;  /* 0x00000014102c723c */ /* 0x048ff0000004182c */
[C---:B------:R-:W-:Y:S01]  /*e500*/  HMMA.16816.F32.BF16 R48, R16.reuse, R22, R48 ;  /* 0x000000161030723c */ /* 0x040fe20000041830 */
[----:B------:R-:W2:Y:S07]  /*e510*/  LDSM.16.MT88.4 R20, [R13+0x5900] ;  /* 0x005900000d14783b */ /* 0x000eae0000004200 */
[C---:B-1----:R-:W-:Y:S07]  /*e520*/  HMMA.16816.F32.BF16 R52, R16.reuse, R4, R52 ;  /* 0x000000041034723c */ /* 0x042fee0000041834 */
[----:B------:R-:W-:Y:S01]  /*e530*/  @P6 SHF.R.S32.HI R5, RZ, 0x1f, R28 ;  /* 0x0000001fff056819 */ /* 0x000fe2000001141c */
[C---:B------:R-:W-:Y:S04]  /*e540*/  HMMA.16816.F32.BF16 R56, R16.reuse, R6, R56 ;  /* 0x000000061038723c */ /* 0x040fe80000041838 */
[----:B------:R-:W-:Y:S04]  /*e550*/  @P6 IMAD R5, R5, c[0x0][0x1e0], RZ ;  /* 0x0000780005056a24 */ /* 0x000fe800078e02ff */
[C---:B----4-:R-:W-:Y:S04]  /*e560*/  HMMA.16816.F32.BF16 R60, R16.reuse, R8, R60 ;  /* 0x00000008103c723c */ /* 0x050fe8000004183c */
[C---:B------:R-:W-:Y:S03]  /*e570*/  @P6 IMAD R5, R28.reuse, c[0x0][0x1e4], R5 ;  /* 0x000079001c056a24 */ /* 0x040fe600078e0205 */
[----:B------:R-:W-:Y:S01]  /*e580*/  @P6 IMAD.WIDE.U32 R8, R28, c[0x0][0x1e0], RZ ;  /* 0x000078001c086a25 */ /* 0x000fe200078e00ff */
[C---:B------:R-:W-:Y:S04]  /*e590*/  HMMA.16816.F32.BF16 R64, R16.reuse, R10, R64 ;  /* 0x0000000a1040723c */ /* 0x040fe80000041840 */
[----:B------:R-:W-:Y:S02]  /*e5a0*/  @P6 IADD3 R5, R9, R5, RZ ;  /* 0x0000000509056210 */ /* 0x000fe40007ffe0ff */
[C---:B------:R-:W-:Y:S02]  /*e5b0*/  @P6 SHF.L.U32 R9, R8.reuse, 0x6, RZ ;  /* 0x0000000608096819 */ /* 0x040fe400000006ff */
[C---:B------:R-:W-:Y:S04]  /*e5c0*/  HMMA.16816.F32.BF16 R68, R16.reuse, R24, R68 ;  /* 0x000000181044723c */ /* 0x040fe80000041844 */
[----:B------:R-:W-:Y:S02]  /*e5d0*/  @P6 SHF.L.U64.HI R8, R8, 0x6, R5 ;  /* 0x0000000608086819 */ /* 0x000fe40000010205 */
[----:B------:R-:W1:Y:S01]  /*e5e0*/  LDSM.16.MT88.4 R4, [R134+UR4+0x5900] ;  /* 0x005900048604783b */ /* 0x000e620008004200 */
[C---:B------:R-:W-:Y:S01]  /*e5f0*/  @P6 IADD3 R10, P0, R9.reuse, R198, RZ ;  /* 0x000000c6090a6210 */ /* 0x040fe20007f1e0ff */
[C---:B------:R-:W-:Y:S04]  /*e600*/  HMMA.16816.F32.BF16 R72, R16.reuse, R26, R72 ;  /* 0x0000001a1048723c */ /* 0x040fe80000041848 */
[----:B------:R-:W-:Y:S02]  /*e610*/  @P6 LEA R24, P5, R10, c[0x0][0x1c8], 0x1 ;  /* 0x000072000a186a11 */ /* 0x000fe400078a08ff */
[----:B------:R-:W-:Y:S02]  /*e620*/  @P6 IADD3 R28, P4, R9, R214, RZ ;  /* 0x000000d6091c6210 */ /* 0x000fe40007f9e0ff */
[----:B------:R-:W-:Y:S01]  /*e630*/  @P6 IADD3.X R11, R8, R203, RZ, P0, !PT ;  /* 0x000000cb080b6210 */ /* 0x000fe200007fe4ff */
[C---:B--2---:R-:W-:Y:S03]  /*e640*/  HMMA.16816.F32.BF16 R76, R16.reuse, R20, R76 ;  /* 0x00000014104c723c */ /* 0x044fe6000004184c */
        /* <DEDUP_REMOVED lines=10> */
[----:B------:R2:W3:Y:S01]  /*e6f0*/  LDSM.16.MT88.4 R8, [R14+0x5900] ;  /* 0x005900000e08783b */ /* 0x0004e20000004200 */
[----:B------:R-:W-:Y:S02]  /*e700*/  @P6 LEA R20, P5, R26, c[0x0][0x1c8], 0x1 ;  /* 0x000072001a146a11 */ /* 0x000fe400078a08ff */
[C---:B------:R-:W-:Y:S01]  /*e710*/  @P6 LEA R30, P0, R27.reuse, c[0x0][0x1c8], 0x1 ;  /* 0x000072001b1e6a11 */ /* 0x040fe200078008ff */
[C---:B-1----:R-:W-:Y:S03]  /*e720*/  HMMA.16816.F32.BF16 R84, R16.reuse, R4, R84 ;  /* 0x000000041054723c */ /* 0x042fe60000041854 */
[----:B------:R-:W-:Y:S02]  /*e730*/  @P6 IADD3.X R32, R28, R203, RZ, P4, !PT ;  /* 0x000000cb1c206210 */ /* 0x000fe400027fe4ff */
[----:B------:R-:W-:Y:S02]  /*e740*/  @P6 LEA.HI.X R21, R26, c[0x0][0x1cc], R21, 0x1, P5 ;  /* 0x000073001a156a11 */ /* 0x000fe400028f0c15 */
[----:B------:R-:W-:Y:S01]  /*e750*/  @P6 LEA.HI.X R31, R27, c[0x0][0x1cc], R32, 0x1, P0 ;  /* 0x000073001b1f6a11 */ /* 0x000fe200000f0c20 */
[C---:B------:R-:W-:Y:S04]  /*e760*/  HMMA.16816.F32.BF16 R88, R16.reuse, R6, R88 ;  /* 0x000000061058723c */ /* 0x040fe80000041858 */
[C---:B------:R-:W-:Y:S02]  /*e770*/  @P6 IADD3 R26, P0, R3.reuse, R214, RZ ;  /* 0x000000d6031a6210 */ /* 0x040fe40007f1e0ff */
[----:B------:R-:W-:Y:S02]  /*e780*/  @P6 IADD3 R27, P4, R3, R212, RZ ;  /* 0x000000d4031b6210 */ /* 0x000fe40007f9e0ff */
[----:B------:R-:W-:Y:S04]  /*e790*/  @P6 LEA R22, P5, R26, c[0x0][0x1c8], 0x1 ;  /* 0x000072001a166a11 */ /* 0x000fe800078a08ff */
[----:B------:R-:W-:Y:S02]  /*e7a0*/  @P6 IADD3.X R3, R28, R213, RZ, P0, !PT ;  /* 0x000000d51c036210 */ /* 0x000fe400007fe4ff */
[----:B--2---:R-:W-:Y:S02]  /*e7b0*/  @P6 LEA R14, P0, R27, c[0x0][0x1c8], 0x1 ;  /* 0x000072001b0e6a11 */ /* 0x004fe400078008ff */
[----:B------:R-:W-:Y:S02]  /*e7c0*/  @P6 LEA.HI.X R23, R26, c[0x0][0x1cc], R3, 0x1, P5 ;  /* 0x000073001a176a11 */ /* 0x000fe400028f0c03 */
[----:B------:R-:W-:Y:S02]  /*e7d0*/  @P6 SHF.L.U32 R3, R29, 0x1, RZ ;  /* 0x000000011d036819 */ /* 0x000fe400000006ff */
[----:B------:R-:W-:Y:S03]  /*e7e0*/  @P6 IADD3.X R28, R28, R211, RZ, P4, !PT ;  /* 0x000000d31c1c6210 */ /* 0x000fe600027fe4ff */
[----:B------:R-:W-:Y:S01]  /*e7f0*/  @!PT LDS RZ, [RZ] ;  /* 0x00000000fffff984 */ /* 0x000fe20000000800 */
[----:B------:R-:W-:Y:S01]  /*e800*/  @!PT LDS RZ, [RZ] ;  /* 0x00000000fffff984 */ /* 0x000fe20000000800 */
[----:B------:R-:W-:Y:S01]  /*e810*/  @!PT LDS RZ, [RZ] ;  /* 0x00000000fffff984 */ /* 0x000fe20000000800 */
[----:B------:R1:W-:Y:S01]  /*e820*/  @P6 LDGSTS.E.BYPASS.LTC128B.128 [R3+0xc100], [R24.64], !P3 ;  /* 0x0c10000018036fae */ /* 0x0003e2000d901d4a */
[----:B------:R-:W-:Y:S02]  /*e830*/  @P6 LEA.HI.X R15, R27, c[0x0][0x1cc], R28, 0x1, P0 ;  /* 0x000073001b0f6a11 */ /* 0x000fe400000f0c1c */
[----:B------:R-:W-:Y:S01]  /*e840*/  ISETP.GE.AND P0, PT, R189, R210, PT ;  /* 0x000000d2bd00720c */ /* 0x000fe20003f06270 */
[C---:B---3--:R-:W-:Y:S04]  /*e850*/  HMMA.16816.F32.BF16 R92, R16.reuse, R8, R92 ;  /* 0x00000008105c723c */ /* 0x048fe8000004185c */
[----:B------:R1:W-:Y:S01]  /*e860*/  @P6 LDGSTS.E.BYPASS.LTC128B.128 [R3+0xe100], [R12.64], !P2 ;  /* 0x0e1000000c036fae */ /* 0x0003e2000d101d4a */
[----:B------:R-:W-:Y:S03]  /*e870*/  IADD3 R210, R210, -0x1, RZ ;  /* 0xffffffffd2d27810 */ /* 0x000fe60007ffe0ff */
[----:B------:R-:W-:Y:S04]  /*e880*/  HMMA.16816.F32.BF16 R96, R16, R10, R96 ;  /* 0x0000000a1060723c */ /* 0x000fe80000041860 */
[----:B------:R1:W-:Y:S08]  /*e890*/  @P6 LDGSTS.E.BYPASS.LTC128B.128 [R3+0x10100], [R20.64], !P1 ;  /* 0x1010000014036fae */ /* 0x0003f0000c901d4a */
[----:B------:R1:W-:Y:S08]  /*e8a0*/  @P6 LDGSTS.E.BYPASS.LTC128B.128 [R3+0xd100], [R30.64], !P3 ;  /* 0x0d1000001e036fae */ /* 0x0003f0000d901d4a */
[----:B------:R1:W-:Y:S08]  /*e8b0*/  @P6 LDGSTS.E.BYPASS.LTC128B.128 [R3+0xf100], [R22.64], !P2 ;  /* 0x0f10000016036fae */ /* 0x0003f0000d101d4a */
[----:B------:R1:W-:Y:S08]  /*e8c0*/  @P6 LDGSTS.E.BYPASS.LTC128B.128 [R3+0x11100], [R14.64], !P1 ;  /* 0x111000000e036fae */ /* 0x0003f0000c901d4a */
[----:B------:R-:W0:Y:S01]  /*e8d0*/  LDGDEPBAR ;  /* 0x00000000000079af */ /* 0x000e220000000000 */
[----:B-1----:R-:W-:Y:S01]  /*e8e0*/  MOV R3, R0 ;  /* 0x0000000000037202 */ /* 0x002fe20000000f00 */
[----:B------:R-:W-:-:S06]  /*e8f0*/  @!P0 BRA `(.L_x_4076) ;  /* 0xffffcaf000008947 */ /* 0x000fcc000383ffff */
.L_x_4067:
        /* <DEDUP_REMOVED lines=123> */
.L_x_4034:
        /* <DEDUP_REMOVED lines=261> */
.L_x_4079:
[----:B------:R-:W-:Y:S05]  /*10100*/  BSYNC B0 ;  /* 0x0000000000007941 */ /* 0x000fea0003800000 */
.L_x_4078:
        /* <DEDUP_REMOVED lines=146> */
.L_x_4077:
        /* <DEDUP_REMOVED lines=50> */
.L_x_4080:
        /* <DEDUP_REMOVED lines=11> */
.L_x_5036:


//--------------------- .text._ZN7cutlass13device_kernelIN5flash19enable_sm80_to_sm89INS1_16FlashAttnFwdSm80INS1_25CollectiveMainloopFwdSm80ILi8ELi2ELb0EN4cute5tupleIJNS5_1CILi128EEENS7_ILi64EEENS7_ILi192EEEEEELi192ENS_10bfloat16_tEfNS_4arch4Sm80ELb0ELb1ELb0ELb1ELb0ELb0ELb1ELb1EEENS1_21CollectiveEpilogueFwdINS6_IJS8_SA_S9_EEENS6_IJNS7_ILi1EEESI_SI_EEESC_SE_Li256ELb1ELb1ELb1ELb0EEENS1_36VarlenDynamicPersistentTileSchedulerILi128ELi64ELi256ELi256ELb1ELb1ELb0ELb1ELb0ELb1EEEEEEEEEvNT_6ParamsE --------------------------
	.section	.text._ZN7cutlass13device_kernelIN5flash19enable_sm80_to_sm89INS1_16FlashAttnFwdSm80INS1_25CollectiveMainloopFwdSm80ILi8ELi2ELb0EN4cute5tupleIJNS5_1CILi128EEENS7_ILi64EEENS7_ILi192EEEEEELi192ENS_10bfloat16_tEfNS_4arch4Sm80ELb0ELb1ELb0ELb1ELb0ELb0ELb1ELb1EEENS1_21CollectiveEpilogueFwdINS6_IJS8_SA_S9_EEENS6_IJNS7_ILi1EEESI_SI_EEESC_SE_Li256ELb1ELb1ELb1ELb0EEENS1_36VarlenDynamicPersistentTileSchedulerILi128ELi64ELi256ELi256ELb1ELb1ELb0ELb1ELb0ELb1EEEEEEEEEvNT_6ParamsE,"ax",@progbits
	.sectioninfo	@"SHI_REGISTERS=251"
	.align	128
.text._ZN7cutlass13device_kernelIN5flash19enable_sm80_to_sm89INS1_16FlashAttnFwdSm80INS1_25CollectiveMainloopFwdSm80ILi8ELi2ELb0EN4cute5tupleIJNS5_1CILi128EEENS7_ILi64EEENS7_ILi192EEEEEELi192ENS_10bfloat16_tEfNS_4arch4Sm80ELb0ELb1ELb0ELb1ELb0ELb0ELb1ELb1EEENS1_21CollectiveEpilogueFwdINS6_IJS8_SA_S9_EEENS6_IJNS7_ILi1EEESI_SI_EEESC_SE_Li256ELb1ELb1ELb1ELb0EEENS1_36VarlenDynamicPersistentTileSchedulerILi128ELi64ELi256ELi256ELb1ELb1ELb0ELb1ELb0ELb1EEEEEEEEEvNT_6ParamsE:
        .type           _ZN7cutlass13device_kernelIN5flash19enable_sm80_to_sm89INS1_16FlashAttnFwdSm80INS1_25CollectiveMainloopFwdSm80ILi8ELi2ELb0EN4cute5tupleIJNS5_1CILi128EEENS7_ILi64EEENS7_ILi192EEEEEELi192ENS_10bfloat16_tEfNS_4arch4Sm80ELb0ELb1ELb0ELb1ELb0ELb0ELb1ELb1EEENS1_21CollectiveEpilogueFwdINS6_IJS8_SA_S9_EEENS6_IJNS7_ILi1EEESI_SI_EEESC_SE_Li256ELb1ELb1ELb1ELb0EEENS1_36VarlenDynamicPersistentTileSchedulerILi128ELi64ELi256ELi256ELb1ELb1ELb0ELb1ELb0ELb1EEEEEEEEEvNT_6ParamsE,@function
        .size           _ZN7cutlass13device_kernelIN5flash19enable_sm80_to_sm89INS1_16FlashAttnFwdSm80INS1_25CollectiveMainloopFwdSm80ILi8ELi2ELb0EN4cute5tupleIJNS5_1CILi128EEENS7_ILi64EEENS7_ILi192EEEEEELi192ENS_10bfloat16_tEfNS_4arch4Sm80ELb0ELb1ELb0ELb1ELb0ELb0ELb1ELb1EEENS1_21CollectiveEpilogueFwdINS6_IJS8_SA_S9_EEENS6_IJNS7_ILi1EEESI_SI_EEESC_SE_Li256ELb1ELb1ELb1ELb0EEENS1_36VarlenDynamicPersistentTileSchedulerILi128ELi64ELi256ELi256ELb1ELb1ELb0ELb1ELb0ELb1EEEEEEEEEvNT_6ParamsE,(.L_x_5037 - _ZN7cutlass13device_kernelIN5flash19enable_sm80_to_sm89INS1_16FlashAttnFwdSm80INS1_25CollectiveMainloopFwdSm80ILi8ELi2ELb0EN4cute5tupleIJNS5_1CILi128EEENS7_ILi64EEENS7_ILi192EEEEEELi192ENS_10bfloat16_tEfNS_4arch4Sm80ELb0ELb1ELb0ELb1ELb0ELb0ELb1ELb1EEENS1_21CollectiveEpilogueFwdINS6_IJS8_SA_S9_EEENS6_IJNS7_ILi1EEESI_SI_EEESC_SE_Li256ELb1ELb1ELb1ELb0EEENS1_36VarlenDynamicPersistentTileSchedulerILi128ELi64ELi256ELi256ELb1ELb1ELb0ELb1ELb0ELb1EEEEEEEEEvNT_6ParamsE)
        .other          _ZN7cutlass13device_kernelIN5flash19enable_sm80_to_sm89INS1_16FlashAttnFwdSm80INS1_25CollectiveMainloopFwdSm80ILi8ELi2ELb0EN4cute5tupleIJNS5_1CILi128EEENS7_ILi64EEENS7_ILi192EEEEEELi192ENS_10bfloat16_tEfNS_4arch4Sm80ELb0ELb1ELb0ELb1ELb0ELb0ELb1ELb1EEENS1_21CollectiveEpilogueFwdINS6_IJS8_SA_S9_EEENS6_IJNS7_ILi1EEESI_SI_EEESC_SE_Li256ELb1ELb1ELb1ELb0EEENS1_36VarlenDynamicPersistentTileSchedulerILi128ELi64ELi256ELi256ELb1ELb1ELb0ELb1ELb0ELb1EEEEEEEEEvNT_6ParamsE,@"STO_CUDA_ENTRY STV_DEFAULT"
_ZN7cutlass13device_kernelIN5flash19enable_sm80_to_sm89INS1_16FlashAttnFwdSm80INS1_25CollectiveMainloopFwdSm80ILi8ELi2ELb0EN4cute5tupleIJNS5_1CILi128EEENS7_ILi64EEENS7_ILi192EEEEEELi192ENS_10bfloat16_tEfNS_4arch4Sm80ELb0ELb1ELb0ELb1ELb0ELb0ELb1ELb1EEENS1_21CollectiveEpilogueFwdINS6_IJS8_SA_S9_EEENS6_IJNS7_ILi1EEESI_SI_EEESC_SE_Li256ELb1ELb1ELb1ELb0EEENS1_36VarlenDynamicPersistentTileSchedulerILi128ELi64ELi256ELi256ELb1ELb1ELb0ELb1ELb0ELb1EEEEEEEEEvNT_6ParamsE:
        /* <DEDUP_REMOVED lines=55> */
.L_x_4086:
        /* <DEDUP_REMOVED lines=16> */
.L_x_4229:
        /* <DEDUP_REMOVED lines=16> */
.L_x_4230:
[----:B--2---:R-:W-:-:S05]  /*0570*/  IMAD R2, R2, c[0x0][0x538], RZ ;  /* 0x00014e0002027a24 */ /* 0x004fca00078e02ff */
[----:B------:R-:W-:-:S04]  /*0580*/  IADD3 R3, R2, R3, RZ ;  /* 0x0000000302037210 */ /* 0x000fc80007ffe0ff */
[----:B------:R-:W-:-:S13]  /*0590*/  ISETP.GT.AND P0, PT, R3, UR4, PT ;  /* 0x0000000403007c0c */ /* 0x000fda000bf04270 */
[----:B-1----:R-:W-:Y:S05]  /*05a0*/  @!P0 BRA `(.L_x_4086) ;  /* 0xfffffdc000008947 */ /* 0x002fea000383ffff */
.L_x_4082:
[----:B------:R-:W-:-:S05]  /*05b0*/  IADD3 R192, -R2, R3, RZ ;  /* 0x0000000302c07210 */ /* 0x000fca0007ffe1ff */
[----:B------:R-:W-:-:S05]  /*05c0*/  IMAD R0, R11, c[0x0][0x538], R192 ;  /* 0x00014e000b007a24 */ /* 0x000fca00078e02c0 */
[----:B------:R-:W-:Y:S01]  /*05d0*/  ISETP.GT.AND P0, PT, R0, UR4, PT ;  /* 0x0000000400007c0c */ /* 0x000fe2000bf04270 */
[----:B------:R-:W-:-:S12]  /*05e0*/  BRA.DIV ~URZ, `(.L_x_4087) ;  /* 0x000135a27f007947 */ /* 0x000fd8000b800000 */
[----:B------:R-:W-:-:S04]  /*05f0*/  VOTE.ANY R10, PT, !P0 ;  /* 0x00000000000a7806 */ /* 0x000fc800040e0100 */
.L_x_4231:
[----:B------:R-:W1:Y:S02]  /*0600*/  POPC R14, R10 ;  /* 0x0000000a000e7309 */ /* 0x000e640000000000 */
[----:B-1----:R-:W-:Y:S01]  /*0610*/  IADD3 R195, R14, R195, RZ ;  /* 0x000000c30ec37210 */ /* 0x002fe20007ffe0ff */
[----:B------:R-:W-:Y:S05]  /*0620*/  BRA.DIV ~URZ, `(.L_x_4088) ;  /* 0x000135a27f007947 */ /* 0x000fea000b800000 */
[----:B------:R1:W2:Y:S01]  /*0630*/  SHFL.IDX PT, R12, R12, R14, 0x1f ;  /* 0x00001f0e0c0c7589 */ /* 0x0002a200000e0000 */
[----:B------:R-:W-:-:S03]  /*0640*/  MOV R3, RZ ;  /* 0x000000ff00037202 */ /* 0x000fc60000000f00 */
[----:B------:R1:W3:Y:S04]  /*0650*/  SHFL.IDX PT, R9, R9, R14, 0x1f ;  /* 0x00001f0e09097589 */ /* 0x0002e800000e0000 */
.L_x_4232:
[----:B------:R-:W-:Y:S01]  /*0660*/  ISETP.NE.AND P0, PT, R10, RZ, PT ;  /* 0x000000ff0a00720c */ /* 0x000fe20003f05270 */
[----:B------:R-:W-:-:S12]  /*0670*/  BSSY B0, `(.L_x_4089) ;  /* 0x0000005000007945 */ /* 0x000fd80003800000 */
[----:B------:R-:W-:Y:S05]  /*0680*/  @!P0 BRA `(.L_x_4090) ;  /* 0x0000003000008947 */ /* 0x000fea0003800000 */
[----:B------:R-:W-:Y:S01]  /*0690*/  IADD3 R4, R14, -0x1, RZ ;  /* 0xffffffff0e047810 */ /* 0x000fe20007ffe0ff */
[----:B------:R-:W-:Y:S05]  /*06a0*/  BRA.DIV ~URZ, `(.L_x_4091) ;  /* 0x000136027f007947 */ /* 0x000fea000b800000 */
[----:B------:R4:W1:Y:S02]  /*06b0*/  SHFL.IDX PT, R3, R11, R4, 0x1f ;  /* 0x00001f040b037589 */ /* 0x00086400000e0000 */
.L_x_4090:
[----:B------:R-:W-:Y:S05]  /*06c0*/  BSYNC B0 ;  /* 0x0000000000007941 */ /* 0x000fea0003800000 */
.L_x_4089:
[----:B---3--:R-:W-:Y:S01]  /*06d0*/  ISETP.NE.AND P0, PT, R9, 0x1, PT ;  /* 0x000000010900780c */ /* 0x008fe20003f05270 */
[----:B-1----:R-:W-:Y:S01]  /*06e0*/  IMAD R192, R3, c[0x0][0x538], R192 ;  /* 0x00014e0003c07a24 */ /* 0x002fe200078e02c0 */
[----:B------:R-:W-:Y:S04]  /*06f0*/  BSSY B0, `(.L_x_4092) ;  /* 0x0000077000007945 */ /* 0x000fe80003800000 */
[----:B------:R-:W-:-:S07]  /*0700*/  IADD3 R3, -R192, UR4, RZ ;  /* 0x00000004c0037c10 */ /* 0x000fce000fffe1ff */
[----:B------:R-:W-:Y:S05]  /*0710*/  @!P0 BRA `(.L_x_4093) ;  /* 0x0000037000008947 */ /* 0x000fea0003800000 */
[-C--:B--2---:R-:W-:Y:S02]  /*0720*/  IABS R5, R12.reuse ;  /* 0x0000000c00057213 */ /* 0x084fe40000000000 */
[----:B------:R-:W-:Y:S02]  /*0730*/  IABS R6, R9 ;  /* 0x0000000900067213 */ /* 0x000fe40000000000 */
[----:B------:R-:W1:Y:S01]  /*0740*/  I2F.RP R13, R5 ;  /* 0x00000005000d7306 */ /* 0x000e620000209400 */
[----:B------:R-:W-:Y:S02]  /*0750*/  IABS R2, R3 ;  /* 0x0000000300027213 */ /* 0x000fe40000000000 */
[----:B------:R-:W-:-:S05]  /*0760*/  IABS R0, R12 ;  /* 0x0000000c00007213 */ /* 0x000fca0000000000 */
[----:B------:R-:W2:Y:S08]  /*0770*/  I2F.RP R7, R6 ;  /* 0x0000000600077306 */ /* 0x000eb00000209400 */
[----:B-1----:R-:W1:Y:S08]  /*0780*/  MUFU.RCP R10, R13 ;  /* 0x0000000d000a7308 */ /* 0x002e700000001000 */
[----:B--2---:R-:W-:Y:S01]  /*0790*/  MUFU.RCP R7, R7 ;  /* 0x0000000700077308 */ /* 0x004fe20000001000 */
[----:B-1----:R-:W-:Y:S01]  /*07a0*/  IADD3 R10, R10, 0xffffffe, RZ ;  /* 0x0ffffffe0a0a7810 */ /* 0x002fe20007ffe0ff */
[----:B------:R-:W-:Y:S01]  /*07b0*/  IMAD.MOV R13, RZ, RZ, -R0 ;  /* 0x000000ffff0d7224 */ /* 0x000fe200078e0a00 */
[----:B------:R-:W-:-:S05]  /*07c0*/  LOP3.LUT R0, R3, R12, RZ, 0x3c, !PT ;  /* 0x0000000c03007212 */ /* 0x000fca00078e3cff */
[----:B----4-:R-:W1:Y:S01]  /*07d0*/  F2I.FTZ.U32.TRUNC.NTZ R11, R10 ;  /* 0x0000000a000b7305 */ /* 0x010e62000021f000 */
[----:B------:R-:W-:Y:S02]  /*07e0*/  ISETP.GE.AND P0, PT, R0, RZ, PT ;  /* 0x000000ff0000720c */ /* 0x000fe40003f06270 */
[----:B------:R-:W-:-:S05]  /*07f0*/  IABS R0, R9 ;  /* 0x0000000900007213 */ /* 0x000fca0000000000 */
[----:B------:R-:W-:Y:S02]  /*0800*/  IMAD.MOV R0, RZ, RZ, -R0 ;  /* 0x000000ffff007224 */ /* 0x000fe400078e0a00 */
[----:B-1----:R-:W-:Y:S02]  /*0810*/  IMAD.MOV R4, RZ, RZ, -R11 ;  /* 0x000000ffff047224 */ /* 0x002fe400078e0a0b */
[----:B------:R-:W-:Y:S02]  /*0820*/  IMAD.MOV.U32 R10, RZ, RZ, RZ ;  /* 0x000000ffff0a7224 */ /* 0x000fe400078e00ff */
[----:B------:R-:W-:-:S04]  /*0830*/  IMAD R4, R4, R5, RZ ;  /* 0x0000000504047224 */ /* 0x000fc800078e02ff */
[----:B------:R-:W-:Y:S01]  /*0840*/  IMAD.HI.U32 R11, R11, R4, R10 ;  /* 0x000000040b0b7227 */ /* 0x000fe200078e000a */
[----:B------:R-:W-:-:S05]  /*0850*/  IADD3 R10, R7, 0xffffffe, RZ ;  /* 0x0ffffffe070a7810 */ /* 0x000fca0007ffe0ff */
[----:B------:R-:W-:Y:S02]  /*0860*/  IMAD.HI.U32 R4, R11, R2, RZ ;  /* 0x000000020b047227 */ /* 0x000fe400078e00ff */
[----:B------:R1:W2:Y:S02]  /*0870*/  F2I.FTZ.U32.TRUNC.NTZ R11, R10 ;  /* 0x0000000a000b7305 */ /* 0x0002a4000021f000 */
[----:B------:R-:W-:-:S05]  /*0880*/  IMAD R2, R4, R13, R2 ;  /* 0x0000000d04027224 */ /* 0x000fca00078e0202 */
[----:B------:R-:W-:Y:S01]  /*0890*/  ISETP.GT.U32.AND P1, PT, R5, R2, PT ;  /* 0x000000020500720c */ /* 0x000fe20003f24070 */
[----:B-1----:R-:W-:-:S12]  /*08a0*/  IMAD.MOV.U32 R10, RZ, RZ, RZ ;  /* 0x000000ffff0a7224 */ /* 0x002fd800078e00ff */
[----:B------:R-:W-:Y:S01]  /*08b0*/  @!P1 IMAD.IADD R2, R2, 0x1, -R5 ;  /* 0x0000000102029824 */ /* 0x000fe200078e0a05 */
[----:B------:R-:W-:Y:S02]  /*08c0*/  @!P1 IADD3 R4, R4, 0x1, RZ ;  /* 0x0000000104049810 */ /* 0x000fe40007ffe0ff */
[----:B------:R-:W-:Y:S02]  /*08d0*/  ISETP.NE.AND P1, PT, R12, RZ, PT ;  /* 0x000000ff0c00720c */ /* 0x000fe40003f25270 */
[----:B------:R-:W-:Y:S01]  /*08e0*/  ISETP.GE.U32.AND P2, PT, R2, R5, PT ;  /* 0x000000050200720c */ /* 0x000fe20003f46070 */
[----:B--2---:R-:W-:-:S04]  /*08f0*/  IMAD.MOV R5, RZ, RZ, -R11 ;  /* 0x000000ffff057224 */ /* 0x004fc800078e0a0b */
[----:B------:R-:W-:-:S04]  /*0900*/  IMAD R5, R5, R6, RZ ;  /* 0x0000000605057224 */ /* 0x000fc800078e02ff */
[----:B------:R-:W-:-:S04]  /*0910*/  IMAD.HI.U32 R5, R11, R5, R10 ;  /* 0x000000050b057227 */ /* 0x000fc800078e000a */
[----:B------:R-:W-:-:S05]  /*0920*/  @P2 IADD3 R4, R4, 0x1, RZ ;  /* 0x0000000104042810 */ /* 0x000fca0007ffe0ff */
[----:B------:R-:W-:Y:S01]  /*0930*/  @!P0 IMAD.MOV R4, RZ, RZ, -R4 ;  /* 0x000000ffff048224 */ /* 0x000fe200078e0a04 */
[----:B------:R-:W-:-:S04]  /*0940*/  @!P1 LOP3.LUT R4, RZ, R12, RZ, 0x33, !PT ;  /* 0x0000000cff049212 */ /* 0x000fc800078e33ff */
[----:B------:R-:W-:-:S05]  /*0950*/  IABS R2, R4 ;  /* 0x0000000400027213 */ /* 0x000fca0000000000 */
[----:B------:R-:W-:-:S04]  /*0960*/  IMAD.HI.U32 R5, R5, R2, RZ ;  /* 0x0000000205057227 */ /* 0x000fc800078e00ff */
[----:B------:R-:W-:Y:S01]  /*0970*/  IMAD R7, R5, R0, R2 ;  /* 0x0000000005077224 */ /* 0x000fe200078e0202 */
[----:B------:R-:W-:Y:S01]  /*0980*/  LOP3.LUT R0, R4, R9, RZ, 0x3c, !PT ;  /* 0x0000000904007212 */ /* 0x000fe200078e3cff */
[----:B------:R-:W-:-:S03]  /*0990*/  IMAD.MOV R2, RZ, RZ, -R4 ;  /* 0x000000ffff027224 */ /* 0x000fc600078e0a04 */
[----:B------:R-:W-:Y:S02]  /*09a0*/  ISETP.GT.U32.AND P1, PT, R6, R7, PT ;  /* 0x000000070600720c */ /* 0x000fe40003f24070 */
[----:B------:R-:W-:-:S11]  /*09b0*/  ISETP.GE.AND P0, PT, R0, RZ, PT ;  /* 0x000000ff0000720c */ /* 0x000fd60003f06270 */
[----:B------:R-:W-:Y:S01]  /*09c0*/  @!P1 IMAD.IADD R7, R7, 0x1, -R6 ;  /* 0x0000000107079824 */ /* 0x000fe200078e0a06 */
[----:B------:R-:W-:Y:S02]  /*09d0*/  @!P1 IADD3 R5, R5, 0x1, RZ ;  /* 0x0000000105059810 */ /* 0x000fe40007ffe0ff */
[----:B------:R-:W-:Y:S02]  /*09e0*/  ISETP.NE.AND P1, PT, R9, RZ, PT ;  /* 0x000000ff0900720c */ /* 0x000fe40003f25270 */
[----:B------:R-:W-:Y:S01]  /*09f0*/  ISETP.GE.U32.AND P2, PT, R7, R6, PT ;  /* 0x000000060700720c */ /* 0x000fe20003f46070 */
[----:B------:R-:W-:-:S12]  /*0a00*/  IMAD R7, R12, R2, R3 ;  /* 0x000000020c077224 */ /* 0x000fd800078e0203 */
[----:B------:R-:W-:-:S05]  /*0a10*/  @P2 IADD3 R5, R5, 0x1, RZ ;  /* 0x0000000105052810 */ /* 0x000fca0007ffe0ff */
[----:B------:R-:W-:Y:S01]  /*0a20*/  @!P0 IMAD.MOV R5, RZ, RZ, -R5 ;  /* 0x000000ffff058224 */ /* 0x000fe200078e0a05 */
[----:B------:R-:W-:-:S05]  /*0a30*/  @!P1 LOP3.LUT R5, RZ, R9, RZ, 0x33, !PT ;  /* 0x00000009ff059212 */ /* 0x000fca00078e33ff */
[--C-:B------:R-:W-:Y:S02]  /*0a40*/  IMAD.MOV R0, RZ, RZ, -R5.reuse ;  /* 0x000000ffff007224 */ /* 0x100fe400078e0a05 */
[C---:B------:R-:W-:Y:S02]  /*0a50*/  IMAD R5, R9.reuse, 0x1000000, R5 ;  /* 0x0100000009057824 */ /* 0x040fe400078e0205 */
[----:B------:R-:W-:-:S04]  /*0a60*/  IMAD R0, R9, R0, R4 ;  /* 0x0000000009007224 */ /* 0x000fc800078e0204 */
[----:B------:R-:W-:Y:S01]  /*0a70*/  IMAD R194, R0, 0x10000, R5 ;  /* 0x0001000000c27824 */ /* 0x000fe200078e0205 */
[----:B------:R-:W-:Y:S05]  /*0a80*/  BRA `(.L_x_4094) ;  /* 0x000003d000007947 */ /* 0x000fea0003800000 */
.L_x_4093:
[----:B------:R-:W-:-:S04]  /*0a90*/  IMAD.MOV.U32 R0, RZ, RZ, 0x4 ;  /* 0x00000004ff007424 */ /* 0x000fc800078e00ff */
[----:B------:R-:W-:-:S05]  /*0aa0*/  IMAD.WIDE R14, R195, R0, c[0x0][0x590] ;  /* 0x00016400c30e7625 */ /* 0x000fca00078e0200 */
[----:B------:R-:W3:Y:S01]  /*0ab0*/  LDG.E R5, [R14.64] ;  /* 0x000000080e057981 */ /* 0x000ee2000c1e1900 */
[----:B------:R-:W-:Y:S01]  /*0ac0*/  IABS R2, R3 ;  /* 0x0000000300027213 */ /* 0x000fe20000000000 */
[----:B--234-:R-:W-:-:S05]  /*0ad0*/  IMAD R4, R5, R12, RZ ;  /* 0x0000000c05047224 */ /* 0x01cfca00078e02ff */
        /* <DEDUP_REMOVED lines=56> */
.L_x_4094:
[----:B------:R-:W-:Y:S05]  /*0e60*/  BSYNC B0 ;  /* 0x0000000000007941 */ /* 0x000fea0003800000 */
.L_x_4092:
[----:B------:R-:W-:-:S04]  /*0e70*/  LOP3.LUT R7, RZ, R7, RZ, 0x33, !PT ;  /* 0x00000007ff077212 */ /* 0x000fc800078e33ff */
[----:B------:R-:W-:Y:S01]  /*0e80*/  IADD3 R193, R7, R12, RZ ;  /* 0x0000000c07c17210 */ /* 0x000fe20007ffe0ff */
[----:B------:R-:W-:Y:S05]  /*0e90*/  BRA `(.L_x_4095) ;  /* 0x0000004000007947 */ /* 0x000fea0003800000 */
.L_x_4083:
[----:B------:R-:W-:Y:S01]  /*0ea0*/  IMAD.MOV.U32 R193, RZ, RZ, RZ ;  /* 0x000000ffffc17224 */ /* 0x000fe200078e00ff */
[----:B------:R-:W-:Y:S01]  /*0eb0*/  MOV R194, RZ ;  /* 0x000000ff00c27202 */ /* 0x000fe20000000f00 */
[----:B------:R-:W-:Y:S01]  /*0ec0*/  IMAD.U32 R192, RZ, RZ, UR4 ;  /* 0x00000004ffc07e24 */ /* 0x000fe2000f8e00ff */
[----:B------:R-:W-:Y:S02]  /*0ed0*/  MOV R195, c[0x0][0x53c] ;  /* 0x00014f0000c37a02 */ /* 0x000fe40000000f00 */
.L_x_4095:
[----:B------:R-:W-:Y:S01]  /*0ee0*/  ISETP.NE.AND P0, PT, R8, RZ, PT ;  /* 0x000000ff0800720c */ /* 0x000fe20003f05270 */
[----:B------:R-:W-:-:S12]  /*0ef0*/  WARPSYNC 0xffffffff ;  /* 0xffffffff00007948 */ /* 0x000fd80003800000 */
[----:B------:R1:W-:Y:S04]  /*0f00*/  @!P0 STS.128 [0x24100], R192 ;  /* 0x024100c0ff008388 */ /* 0x0003e80000000c00 */
[----:B------:R-:W-:Y:S06]  /*0f10*/  BAR.ARV 0x5, 0x100 ;  /* 0x0144000000007b1d */ /* 0x000fec0000002000 */
.L_x_4081:
[----:B-1----:R-:W-:-:S13]  /*0f20*/  ISETP.GE.AND P0, PT, R195, c[0x0][0x53c], PT ;  /* 0x00014f00c3007a0c */ /* 0x002fda0003f06270 */
[----:B------:R-:W-:Y:S05]  /*0f30*/  @P0 EXIT ;  /* 0x000000000000094d */ /* 0x000fea0003800000 */
[----:B------:R-:W-:-:S04]  /*0f40*/  SHF.R.S32.HI R13, RZ, 0x1f, R202 ;  /* 0x0000001fff0d7819 */ /* 0x000fc800000114ca */
[CC--:B------:R-:W-:Y:S02]  /*0f50*/  LEA.HI R11, R13.reuse, R202.reuse, RZ, 0x2 ;  /* 0x000000ca0d0b7211 */ /* 0x0c0fe400078f10ff */
[----:B------:R-:W-:Y:S02]  /*0f60*/  LEA.HI R5, R13, R202, RZ, 0x4 ;  /* 0x000000ca0d057211 */ /* 0x000fe400078f20ff */
[--C-:B------:R-:W-:Y:S02]  /*0f70*/  SHF.R.S32.HI R0, RZ, 0x2, R11.reuse ;  /* 0x00000002ff007819 */ /* 0x100fe4000001140b */
[----:B------:R-:W-:Y:S02]  /*0f80*/  SHF.R.S32.HI R7, RZ, 0x1f, R11 ;  /* 0x0000001fff077819 */ /* 0x000fe4000001140b */
[----:B------:R-:W-:Y:S02]  /*0f90*/  SHF.R.S32.HI R2, RZ, 0x4, R5 ;  /* 0x00000004ff027819 */ /* 0x000fe40000011405 */
[----:B------:R-:W-:-:S02]  /*0fa0*/  LEA.HI R7, R7, R0, RZ, 0x3 ;  /* 0x0000000007077211 */ /* 0x000fc400078f18ff */
[----:B------:R-:W-:Y:S02]  /*0fb0*/  LEA.HI R15, R13, R202, RZ, 0x3 ;  /* 0x000000ca0d0f7211 */ /* 0x000fe400078f18ff */
[----:B------:R-:W-:Y:S02]  /*0fc0*/  LEA.HI R3, R5, R2, RZ, 0x1 ;  /* 0x0000000205037211 */ /* 0x000fe400078f08ff */
[----:B------:R-:W-:Y:S02]  /*0fd0*/  LOP3.LUT R7, R7, 0xfffffff8, RZ, 0xc0, !PT ;  /* 0xfffffff807077812 */ /* 0x000fe400078ec0ff */
[----:B------:R-:W-:Y:S02]  /*0fe0*/  LOP3.LUT R5, R5, 0xfffffff0, RZ, 0xc0, !PT ;  /* 0xfffffff005057812 */ /* 0x000fe400078ec0ff */
[----:B------:R-:W-:Y:S01]  /*0ff0*/  SHF.R.S32.HI R215, RZ, 0x3, R15 ;  /* 0x00000003ffd77819 */ /* 0x000fe2000001140f */
[----:B------:R-:W-:Y:S01]  /*1000*/  IMAD.IADD R7, R0, 0x1, -R7 ;  /* 0x0000000100077824 */ /* 0x000fe200078e0a07 */
[----:B------:R-:W-:Y:S01]  /*1010*/  LOP3.LUT R9, R15, 0xfffffff8, RZ, 0xc0, !PT ;  /* 0xfffffff80f097812 */ /* 0x000fe200078ec0ff */
[C---:B------:R-:W-:Y:S01]  /*1020*/  IMAD.IADD R0, R202.reuse, 0x1, -R5 ;  /* 0x00000001ca007824 */ /* 0x040fe200078e0a05 */
        /* <DEDUP_REMOVED lines=14> */
[----:B------:R-:W-:Y:S02]  /*1110*/  LEA.HI R9, R9, R0, RZ, 0x3 ;  /* 0x0000000009097211 */ /* 0x000fe400078f18ff */
[----:B------:R-:W-:Y:S02]  /*1120*/  LOP3.LUT R208, R17, R2, R208, 0xf6, !PT ;  /* 0x0000000211d07212 */ /* 0x000fe400078ef6d0 */
[----:B------:R-:W-:Y:S02]  /*1130*/  LOP3.LUT R17, R13, 0xffffffe0, RZ, 0xc0, !PT ;  /* 0xffffffe00d117812 */ /* 0x000fe400078ec0ff */
[C---:B------:R-:W-:Y:S01]  /*1140*/  LOP3.LUT R5, R9.reuse, 0xfffffff8, RZ, 0xc0, !PT ;  /* 0xfffffff809057812 */ /* 0x040fe200078ec0ff */
[----:B------:R-:W-:Y:S01]  /*1150*/  IMAD.SHL.U32 R9, R9, 0x40, RZ ;  /* 0x0000004009097824 */ /* 0x000fe200078e00ff */
[----:B------:R-:W-:Y:S01]  /*1160*/  SHF.R.S32.HI R8, RZ, 0x5, R13 ;  /* 0x00000005ff087819 */ /* 0x000fe2000001140d */
[----:B------:R-:W-:Y:S01]  /*1170*/  IMAD.IADD R212, R202, 0x1, -R17 ;  /* 0x00000001cad47824 */ /* 0x000fe200078e0a11 */
        /* <DEDUP_REMOVED lines=8> */
[----:B------:R-:W-:Y:S02]  /*1200*/  LOP3.LUT R13, R13, 0xffffff8, RZ, 0xc0, !PT ;  /* 0x0ffffff80d0d7812 */ /* 0x000fe400078ec0ff */
[----:B------:R-:W-:Y:S01]  /*1210*/  LEA.HI R209, R209, R212, RZ, 0x2 ;  /* 0x000000d4d1d17211 */ /* 0x000fe200078f10ff */
[----:B------:R-:W-:Y:S01]  /*1220*/  IMAD.IADD R0, R202, 0x1, -R11 ;  /* 0x00000001ca007824 */ /* 0x000fe200078e0a0b */
[----:B------:R-:W-:Y:S01]  /*1230*/  ISETP.NE.U32.AND P3, PT, R10, 0x1, PT ;  /* 0x000000010a00780c */ /* 0x000fe20003f65070 */
[----:B------:R-:W-:Y:S01]  /*1240*/  IMAD.SHL.U32 R10, R7, 0x40, RZ ;  /* 0x00000040070a7824 */ /* 0x000fe200078e00ff */
[----:B------:R-:W-:Y:S01]  /*1250*/  LOP3.LUT R2, R2, 0x1c0, RZ, 0xc0, !PT ;  /* 0x000001c002027812 */ /* 0x000fe200078ec0ff */
[----:B------:R-:W-:Y:S01]  /*1260*/  IMAD.SHL.U32 R11, R3, 0x8, RZ ;  /* 0x00000008030b7824 */ /* 0x000fe200078e00ff */
[----:B------:R-:W-:Y:S01]  /*1270*/  SHF.R.S32.HI R211, RZ, 0x2, R209 ;  /* 0x00000002ffd37819 */ /* 0x000fe200000114d1 */
[----:B------:R-:W-:Y:S01]  /*1280*/  IMAD.IADD R6, R8, 0x1, -R13 ;  /* 0x0000000108067824 */ /* 0x000fe200078e0a0d */
[----:B------:R-:W-:-:S02]  /*1290*/  LOP3.LUT R4, R4, 0x1c0, RZ, 0xc0, !PT ;  /* 0x000001c004047812 */ /* 0x000fc400078ec0ff */
[----:B------:R-:W-:Y:S01]  /*12a0*/  R2P PR, R7, 0x6 ;  /* 0x0000000607007804 */ /* 0x000fe20000000000 */
[----:B------:R-:W-:Y:S01]  /*12b0*/  IMAD.SHL.U32 R7, R8, 0x400, RZ ;  /* 0x0000040008077824 */ /* 0x000fe200078e00ff */
[----:B------:R-:W-:Y:S01]  /*12c0*/  LOP3.LUT R10, R10, 0x1c0, RZ, 0xc0, !PT ;  /* 0x000001c00a0a7812 */ /* 0x000fe200078ec0ff */
[----:B------:R-:W-:Y:S01]  /*12d0*/  IMAD R211, R6, 0x10, R211 ;  /* 0x0000001006d37824 */ /* 0x000fe200078e02d3 */
[----:B------:R-:W-:Y:S01]  /*12e0*/  LOP3.LUT R11, R2, 0x8, R11, 0xf8, !PT ;  /* 0x00000008020b7812 */ /* 0x000fe200078ef80b */
[----:B------:R-:W-:Y:S01]  /*12f0*/  IMAD R213, R0, 0x2, R7 ;  /* 0x0000000200d57824 */ /* 0x000fe200078e0207 */
[----:B------:R-:W-:Y:S02]  /*1300*/  LOP3.LUT R15, R4, 0x8, R15, 0xf8, !PT ;  /* 0x00000008040f7812 */ /* 0x000fe400078ef80f */
[----:B------:R-:W-:Y:S02]  /*1310*/  SHF.R.U32.HI R2, RZ, 0x3, R2 ;  /* 0x00000003ff027819 */ /* 0x000fe40000011602 */
[----:B------:R-:W-:-:S02]  /*1320*/  SHF.R.U32.HI R4, RZ, 0x3, R4 ;  /* 0x00000003ff047819 */ /* 0x000fc40000011604 */
[----:B------:R-:W-:Y:S02]  /*1330*/  LEA.HI R6, R0, R0, RZ, 0x1 ;  /* 0x0000000000067211 */ /* 0x000fe400078f08ff */
[----:B------:R-:W-:Y:S02]  /*1340*/  LEA.HI R10, R10, R10, RZ, 0x1d ;  /* 0x0000000a0a0a7211 */ /* 0x000fe400078fe8ff */
[----:B------:R-:W-:Y:S02]  /*1350*/  LOP3.LUT R2, R11, R2, RZ, 0x3c, !PT ;  /* 0x000000020b027212 */ /* 0x000fe400078e3cff */
[----:B------:R-:W-:Y:S01]  /*1360*/  LOP3.LUT R4, R15, R4, RZ, 0x3c, !PT ;  /* 0x000000040f047212 */ /* 0x000fe200078e3cff */
[----:B------:R-:W-:Y:S01]  /*1370*/  IMAD.IADD R213, R213, 0x1, R10 ;  /* 0x00000001d5d57824 */ /* 0x000fe200078e020a */
[----:B------:R-:W-:Y:S02]  /*1380*/  LOP3.LUT R11, R6, 0x1ffffffe, RZ, 0xc0, !PT ;  /* 0x1ffffffe060b7812 */ /* 0x000fe400078ec0ff */
[----:B------:R-:W-:Y:S01]  /*1390*/  LOP3.LUT R9, R9, 0xfffffe00, RZ, 0xc0, !PT ;  /* 0xfffffe0009097812 */ /* 0x000fe200078ec0ff */
[----:B------:R-:W-:Y:S01]  /*13a0*/  IMAD R4, R3, 0x200, R4 ;  /* 0x0000020003047824 */ /* 0x000fe200078e0204 */
[----:B------:R-:W-:Y:S01]  /*13b0*/  LEA R213, R213, 0x80, 0x1 ;  /* 0x00000080d5d57811 */ /* 0x000fe200078e08ff */
[----:B------:R-:W-:Y:S01]  /*13c0*/  IMAD.IADD R210, R0, 0x1, -R11 ;  /* 0x0000000100d27824 */ /* 0x000fe200078e0a0b */
[-C--:B------:R-:W-:Y:S01]  /*13d0*/  IADD3 R0, R2, R9.reuse, R7 ;  /* 0x0000000902007210 */ /* 0x080fe20007ffe007 */
[----:B------:R-:W-:Y:S01]  /*13e0*/  IMAD.MOV.U32 R3, RZ, RZ, 0x20 ;  /* 0x00000020ff037424 */ /* 0x000fe200078e00ff */
[----:B------:R-:W-:Y:S01]  /*13f0*/  LOP3.LUT P0, RZ, R5, 0x2, RZ, 0xc0, !PT ;  /* 0x0000000205ff7812 */ /* 0x000fe2000780c0ff */
[----:B------:R-:W-:Y:S01]  /*1400*/  IMAD R210, R210, 0x8, R211 ;  /* 0x00000008d2d27824 */ /* 0x000fe200078e02d3 */
[----:B------:R-:W-:-:S02]  /*1410*/  LOP3.LUT R2, R2, R9, RZ, 0xfc, !PT ;  /* 0x0000000902027212 */ /* 0x000fc400078efcff */
[----:B------:R-:W-:Y:S01]  /*1420*/  LOP3.LUT P4, RZ, R5, 0x4, RZ, 0xc0, !PT ;  /* 0x0000000405ff7812 */ /* 0x000fe2000788c0ff */
[----:B------:R-:W-:Y:S01]  /*1430*/  IMAD.MOV.U32 R5, RZ, RZ, 0x40 ;  /* 0x00000040ff057424 */ /* 0x000fe200078e00ff */
[----:B------:R-:W-:Y:S02]  /*1440*/  IADD3 R205, R213, -0x10, RZ ;  /* 0xfffffff0d5cd7810 */ /* 0x000fe40007ffe0ff */
[----:B------:R-:W-:Y:S02]  /*1450*/  LOP3.LUT R209, R209, 0x7ffffffc, RZ, 0xc0, !PT ;  /* 0x7ffffffcd1d17812 */ /* 0x000fe400078ec0ff */
[C---:B------:R-:W-:Y:S02]  /*1460*/  SEL R8, R3.reuse, 0xffffffe0, !P1 ;  /* 0xffffffe003087807 */ /* 0x040fe40004800000 */
[----:B------:R-:W-:Y:S01]  /*1470*/  SEL R187, R3, 0xffffffe0, !P0 ;  /* 0xffffffe003bb7807 */ /* 0x000fe20004000000 */
[----:B------:R-:W-:Y:S01]  /*1480*/  IMAD.IADD R209, R212, 0x1, -R209 ;  /* 0x00000001d4d17824 */ /* 0x000fe200078e0ad1 */
[C---:B------:R-:W-:Y:S01]  /*1490*/  @P3 IADD3 R205, R213.reuse, 0x10, RZ ;  /* 0x00000010d5cd3810 */ /* 0x040fe20007ffe0ff */
[----:B------:R-:W-:Y:S01]  /*14a0*/  IMAD.IADD R222, R213, 0x1, R8 ;  /* 0x00000001d5de7824 */ /* 0x000fe200078e0208 */
[----:B------:R-:W-:Y:S01]  /*14b0*/  LEA R182, R2, 0x100, 0x1 ;  /* 0x0000010002b67811 */ /* 0x000fe200078e08ff */
[----:B------:R-:W-:Y:S01]  /*14c0*/  IMAD.SHL.U32 R209, R209, 0x2, RZ ;  /* 0x00000002d1d17824 */ /* 0x000fe200078e00ff */
        /* <DEDUP_REMOVED lines=16> */
[C---:B------:R-:W-:Y:S01]  /*15d0*/  IADD3 R207, R208.reuse, 0x100, RZ ;  /* 0x00000100d0cf7810 */ /* 0x040fe20007ffe0ff */
[C---:B------:R-:W-:Y:S01]  /*15e0*/  IMAD.IADD R181, R3.reuse, 0x1, R182 ;  /* 0x0000000103b57824 */ /* 0x040fe200078e02b6 */
[----:B------:R-:W-:Y:S01]  /*15f0*/  IADD3 R206, R208, 0xc100, RZ ;  /* 0x0000c100d0ce7810 */ /* 0x000fe20007ffe0ff */
[----:B------:R-:W-:Y:S01]  /*1600*/  IMAD.IADD R225, R3, 0x1, R0 ;  /* 0x0000000103e17824 */ /* 0x000fe200078e0200 */
[----:B------:R-:W-:Y:S01]  /*1610*/  LEA R186, R4, 0xc100, 0x1 ;  /* 0x0000c10004ba7811 */ /* 0x000fe200078e08ff */
[----:B------:R-:W-:-:S02]  /*1620*/  IMAD.IADD R183, R185, 0x1, R3 ;  /* 0x00000001b9b77824 */ /* 0x000fc400078e0203 */
.L_x_4228:
        /* <DEDUP_REMOVED lines=9> */
[----:B------:R-:W-:Y:S01]  /*16c0*/  IMAD.WIDE R10, R195, R0, c[0x0][0x348] ;  /* 0x0000d200c30a7625 */ /* 0x000fe200078e0200 */
[----:B------:R-:W-:-:S02]  /*16d0*/  ISETP.NE.U32.AND P4, PT, RZ, c[0x0][0x350], PT ;  /* 0x0000d400ff007a0c */ /* 0x000fc40003f85070 */
[----:B------:R-:W-:Y:S01]  /*16e0*/  ISETP.NE.AND.EX P5, PT, RZ, c[0x0][0x34c], PT, P5 ;  /* 0x0000d300ff007a0c */ /* 0x000fe20003fa5350 */
[----:B------:R-:W-:Y:S01]  /*16f0*/  IMAD.WIDE R8, R195, R0, c[0x0][0x350] ;  /* 0x0000d400c3087625 */ /* 0x000fe200078e0200 */
[----:B------:R-:W-:-:S03]  /*1700*/  ISETP.NE.AND.EX P4, PT, RZ, c[0x0][0x354], PT, P4 ;  /* 0x0000d500ff007a0c */ /* 0x000fc60003f85340 */
[----:B------:R-:W-:-:S04]  /*1710*/  @P0 IMAD.WIDE R228, R195, R0, c[0x0][0x360] ;  /* 0x0000d800c3e40625 */ /* 0x000fc800078e0200 */
[----:B------:R-:W-:Y:S02]  /*1720*/  @P1 IMAD.WIDE R12, R195, R0, c[0x0][0x370] ;  /* 0x0000dc00c30c1625 */ /* 0x000fe400078e0200 */
        /* <DEDUP_REMOVED lines=12> */
.L_x_4096:
[----:B------:R-:W-:-:S04]  /*17f0*/  ISETP.NE.U32.AND P0, PT, RZ, c[0x0][0x368], PT ;  /* 0x0000da00ff007a0c */ /* 0x000fc80003f05070 */
[----:B------:R-:W-:-:S13]  /*1800*/  ISETP.NE.AND.EX P0, PT, RZ, c[0x0][0x36c], PT, P0 ;  /* 0x0000db00ff007a0c */ /* 0x000fda0003f05300 */
[----:B------:R-:W-:Y:S05]  /*1810*/  @!P0 BRA `(.L_x_4097) ;  /* 0x0000003000008947 */ /* 0x000fea0003800000 */
[----:B-1----:R-:W-:-:S05]  /*1820*/  IMAD.WIDE R8, R195, R0, c[0x0][0x368] ;  /* 0x0000da00c3087625 */ /* 0x002fca00078e0200 */
[----:B------:R1:W5:Y:S01]  /*1830*/  LDG.E R2, [R8.64] ;  /* 0x0000000808027981 */ /* 0x000362000c1e1900 */
[----:B------:R-:W-:Y:S05]  /*1840*/  BRA `(.L_x_4098) ;  /* 0x0000005000007947 */ /* 0x000fea0003800000 */
.L_x_4097:
[----:B------:R-:W-:Y:S01]  /*1850*/  MOV R2, c[0x0][0x1d0] ;  /* 0x0000740000027a02 */ /* 0x000fe20000000f00 */
[----:B------:R-:W-:Y:S05]  /*1860*/  @!P4 BRA `(.L_x_4098) ;  /* 0x000000300000c947 */ /* 0x000fea0003800000 */
[----:B------:R-:W2:Y:S04]  /*1870*/  LDG.E R2, [R8.64] ;  /* 0x0000000808027981 */ /* 0x000ea8000c1e1900 */
[----:B------:R-:W2:Y:S02]  /*1880*/  LDG.E R7, [R8.64+0x4] ;  /* 0x0000040808077981 */ /* 0x000ea4000c1e1900 */
[----:B--2---:R-:W-:Y:S02]  /*1890*/  IADD3 R2, -R2, R7, RZ ;  /* 0x0000000702027210 */ /* 0x004fe40007ffe1ff */
.L_x_4098:
[----:B------:R-:W-:Y:S01]  /*18a0*/  IMAD.MOV.U32 R4, RZ, RZ, c[0x0][0x2c4] ;  /* 0x0000b100ff047624 */ /* 0x000fe200078e00ff */
[----:B-----5:R-:W-:Y:S01]  /*18b0*/  IADD3 R6, R6, R3, RZ ;  /* 0x0000000306067210 */ /* 0x020fe20007ffe0ff */
[----:B------:R-:W-:-:S02]  /*18c0*/  IMAD.SHL.U32 R193, R193, 0x80, RZ ;  /* 0x00000080c1c17824 */ /* 0x000fc400078e00ff */
[----:B------:R-:W-:Y:S01]  /*18d0*/  IMAD.IADD R227, R2, 0x1, -R3 ;  /* 0x0000000102e37824 */ /* 0x000fe200078e0a03 */
[----:B------:R-:W-:Y:S02]  /*18e0*/  ISETP.NE.AND P2, PT, R4, 0x1, PT ;  /* 0x000000010400780c */ /* 0x000fe40003f45270 */
[----:B------:R-:W-:Y:S02]  /*18f0*/  IADD3 R7, R193, 0x7f, RZ ;  /* 0x0000007fc1077810 */ /* 0x000fe40007ffe0ff */
[----:B------:R-:W-:Y:S02]  /*1900*/  MOV R2, c[0x0][0x32c] ;  /* 0x0000cb0000027a02 */ /* 0x000fe40000000f00 */
[----:B------:R-:W-:Y:S02]  /*1910*/  IADD3 R240, R227, 0x1, -R228 ;  /* 0x00000001e3f07810 */ /* 0x000fe40007ffe8e4 */
[----:B------:R-:W-:-:S05]  /*1920*/  ISETP.GE.AND P1, PT, R2, 0x1, PT ;  /* 0x000000010200780c */ /* 0x000fca0003f26270 */
[----:B------:R-:W-:-:S05]  /*1930*/  @P2 IMAD.HI.U32 R4, R7, c[0x0][0x2c8], RZ ;  /* 0x0000b20007042a27 */ /* 0x000fca00078e00ff */
[----:B------:R-:W-:-:S05]  /*1940*/  @P2 SHF.R.U32.HI R7, RZ, c[0x0][0x2cc], R4 ;  /* 0x0000b300ff072a19 */ /* 0x000fca0000011604 */
[----:B------:R-:W-:-:S05]  /*1950*/  IMAD.IADD R4, R240, 0x1, R7 ;  /* 0x00000001f0047824 */ /* 0x000fca00078e0207 */
[----:B-1----:R-:W-:Y:S01]  /*1960*/  IADD3 R8, R4, c[0x0][0x328], RZ ;  /* 0x0000ca0004087a10 */ /* 0x002fe20007ffe0ff */
        /* <DEDUP_REMOVED lines=11> */
.L_x_4101:
[----:B------:R-:W-:-:S13]  /*1a20*/  ISETP.NE.AND P0, PT, R2, 0x1, PT ;  /* 0x000000010200780c */ /* 0x000fda0003f05270 */
[----:B------:R-:W-:-:S05]  /*1a30*/  @P0 IMAD.HI.U32 R4, R3, c[0x0][0x330], RZ ;  /* 0x0000cc0003040a27 */ /* 0x000fca00078e00ff */
[----:B------:R-:W-:Y:S02]  /*1a40*/  @P0 SHF.R.U32.HI R3, RZ, c[0x0][0x334], R4 ;  /* 0x0000cd00ff030a19 */ /* 0x000fe40000011604 */
.L_x_4102:
[----:B------:R-:W-:Y:S05]  /*1a50*/  BSYNC B0 ;  /* 0x0000000000007941 */ /* 0x000fea0003800000 */
.L_x_4100:
[----:B------:R-:W-:-:S05]  /*1a60*/  IMAD R3, R3, R2, c[0x0][0x32c] ;  /* 0x0000cb0003037624 */ /* 0x000fca00078e0202 */
[----:B------:R-:W-:-:S04]  /*1a70*/  IMNMX R8, R8, R3, PT ;  /* 0x0000000308087217 */ /* 0x000fc80003800200 */
.L_x_4099:
[----:B------:R-:W-:Y:S01]  /*1a80*/  IADD3 R8, R8, 0x3f, RZ ;  /* 0x0000003f08087810 */ /* 0x000fe20007ffe0ff */
[----:B------:R-:W-:Y:S01]  /*1a90*/  @P2 IMAD.HI.U32 R3, R193, c[0x0][0x2c8], RZ ;  /* 0x0000b200c1032a27 */ /* 0x000fe200078e00ff */
[C---:B------:R-:W-:Y:S02]  /*1aa0*/  IADD3 R10, R227.reuse, 0x3f, RZ ;  /* 0x0000003fe30a7810 */ /* 0x040fe40007ffe0ff */
[----:B------:R-:W-:Y:S01]  /*1ab0*/  SHF.R.S32.HI R7, RZ, 0x1f, R8 ;  /* 0x0000001fff077819 */ /* 0x000fe20000011408 */
[----:B------:R-:W-:Y:S01]  /*1ac0*/  IMAD.MOV.U32 R4, RZ, RZ, R193 ;  /* 0x000000ffff047224 */ /* 0x000fe200078e00c1 */
[----:B------:R-:W-:Y:S02]  /*1ad0*/  SHF.R.S32.HI R9, RZ, 0x1f, R10 ;  /* 0x0000001fff097819 */ /* 0x000fe4000001140a */
[----:B------:R-:W-:Y:S01]  /*1ae0*/  @P2 SHF.R.U32.HI R4, RZ, c[0x0][0x2cc], R3 ;  /* 0x0000b300ff042a19 */ /* 0x000fe20000011603 */
[----:B------:R-:W-:Y:S01]  /*1af0*/  IMAD.IADD R3, R227, 0x1, -R228 ;  /* 0x00000001e3037824 */ /* 0x000fe200078e0ae4 */
        /* <DEDUP_REMOVED lines=17> */
.L_x_4105:
[----:B------:R-:W-:-:S13]  /*1c10*/  ISETP.NE.AND P0, PT, R2, 0x1, PT ;  /* 0x000000010200780c */ /* 0x000fda0003f05270 */
[----:B------:R-:W-:-:S05]  /*1c20*/  @P0 IMAD.HI.U32 R2, R4, c[0x0][0x330], RZ ;  /* 0x0000cc0004020a27 */ /* 0x000fca00078e00ff */
[----:B------:R-:W-:Y:S02]  /*1c30*/  @P0 SHF.R.U32.HI R4, RZ, c[0x0][0x334], R2 ;  /* 0x0000cd00ff040a19 */ /* 0x000fe40000011602 */
.L_x_4106:
[----:B------:R-:W-:Y:S05]  /*1c40*/  BSYNC B0 ;  /* 0x0000000000007941 */ /* 0x000fea0003800000 */
.L_x_4104:
[----:B------:R-:W-:-:S05]  /*1c50*/  IMAD R4, R4, c[0x0][0x32c], RZ ;  /* 0x0000cb0004047a24 */ /* 0x000fca00078e02ff */
[----:B------:R-:W-:-:S04]  /*1c60*/  IMNMX R7, R7, R4, !PT ;  /* 0x0000000407077217 */ /* 0x000fc80007800200 */
.L_x_4103:
[----:B------:R-:W-:Y:S01]  /*1c70*/  SHF.R.S32.HI R2, RZ, 0x1f, R7 ;  /* 0x0000001fff027819 */ /* 0x000fe20000011407 */
[----:B------:R-:W-:Y:S01]  /*1c80*/  BSSY B0, `(.L_x_4107) ;  /* 0x0000029000007945 */ /* 0x000fe20003800000 */
[----:B------:R-:W-:Y:S02]  /*1c90*/  LOP3.LUT R231, R194, 0xff0000, RZ, 0xc0, !PT ;  /* 0x00ff0000c2e77812 */ /* 0x000fe400078ec0ff */
[----:B------:R-:W-:Y:S01]  /*1ca0*/  LEA.HI R2, R2, R7, RZ, 0x6 ;  /* 0x0000000702027211 */ /* 0x000fe200078f30ff */
[----:B------:R-:W-:-:S03]  /*1cb0*/  IMAD.MOV.U32 R7, RZ, RZ, RZ ;  /* 0x000000ffff077224 */ /* 0x000fc600078e00ff */
[----:B------:R-:W-:Y:S02]  /*1cc0*/  SHF.R.S32.HI R230, RZ, 0x6, R2 ;  /* 0x00000006ffe67819 */ /* 0x000fe40000011402 */
[----:B------:R-:W-:Y:S02]  /*1cd0*/  LOP3.LUT R2, R194, 0xff000000, RZ, 0xc0, !PT ;  /* 0xff000000c2027812 */ /* 0x000fe400078ec0ff */
[----:B------:R-:W-:Y:S02]  /*1ce0*/  IMNMX R230, RZ, R230, !PT ;  /* 0x000000e6ffe67217 */ /* 0x000fe40007800200 */
[----:B------:R-:W-:Y:S02]  /*1cf0*/  SHF.R.U32.HI R2, RZ, 0x8, R2 ;  /* 0x00000008ff027819 */ /* 0x000fe40000011602 */
[----:B------:R-:W-:Y:S02]  /*1d00*/  ISETP.GT.AND P0, PT, R133, R230, PT ;  /* 0x000000e68500720c */ /* 0x000fe40003f04270 */
[----:B------:R-:W-:-:S04]  /*1d10*/  LEA.HI R231, R231, R2, RZ, 0x10 ;  /* 0x00000002e7e77211 */ /* 0x000fc800078f80ff */
[----:B------:R-:W-:Y:S02]  /*1d20*/  LOP3.LUT R232, R231, 0xff, RZ, 0xc0, !PT ;  /* 0x000000ffe7e87812 */ /* 0x000fe400078ec0ff */
[----:B------:R-:W-:-:S05]  /*1d30*/  SHF.R.U32.HI R231, RZ, 0x10, R231 ;  /* 0x00000010ffe77819 */ /* 0x000fca00000116e7 */
[----:B------:R-:W-:Y:S05]  /*1d40*/  @!P0 BRA `(.L_x_4108) ;  /* 0x000001c000008947 */ /* 0x000fea0003800000 */
[----:B------:R-:W-:-:S04]  /*1d50*/  ISETP.NE.AND P0, PT, R231, RZ, PT ;  /* 0x000000ffe700720c */ /* 0x000fc80003f05270 */
[----:B------:R-:W-:-:S04]  /*1d60*/  SEL R8, R231, c[0x0][0x338], P0 ;  /* 0x0000ce00e7087a07 */ /* 0x000fc80000000000 */
[-C--:B------:R-:W-:Y:S02]  /*1d70*/  IABS R9, R8.reuse ;  /* 0x0000000800097213 */ /* 0x080fe40000000000 */
[----:B------:R-:W-:Y:S02]  /*1d80*/  IADD3 R11, R8, -0x1, R133 ;  /* 0xffffffff080b7810 */ /* 0x000fe40007ffe085 */
[----:B------:R-:W1:Y:S01]  /*1d90*/  I2F.RP R10, R9 ;  /* 0x00000009000a7306 */ /* 0x000e620000209400 */
[----:B------:R-:W-:Y:S02]  /*1da0*/  IABS R2, R8 ;  /* 0x0000000800027213 */ /* 0x000fe40000000000 */
[----:B------:R-:W-:-:S03]  /*1db0*/  IMAD.IADD R11, R11, 0x1, -R230 ;  /* 0x000000010b0b7824 */ /* 0x000fc600078e0ae6 */
        /* <DEDUP_REMOVED lines=21> */
.L_x_4108:
[----:B------:R-:W-:Y:S05]  /*1f10*/  BSYNC B0 ;  /* 0x0000000000007941 */ /* 0x000fea0003800000 */
.L_x_4107:
[----:B------:R-:W-:Y:S01]  /*1f20*/  IMAD R230, R232, R7, R230 ;  /* 0x00000007e8e67224 */ /* 0x000fe200078e02e6 */
[----:B------:R-:W-:Y:S01]  /*1f30*/  MOV R2, RZ ;  /* 0x000000ff00027202 */ /* 0x000fe20000000f00 */
[----:B------:R-:W-:Y:S01]  /*1f40*/  CS2R R98, SRZ ;  /* 0x0000000000627805 */ /* 0x000fe2000001ff00 */
[----:B------:R-:W-:Y:S01]  /*1f50*/  CS2R R96, SRZ ;  /* 0x0000000000607805 */ /* 0x000fe2000001ff00 */
[--C-:B------:R-:W-:Y:S01]  /*1f60*/  IMAD.IADD R4, R230, 0x1, R7.reuse ;  /* 0x00000001e6047824 */ /* 0x100fe200078e0207 */
[----:B------:R-:W-:Y:S01]  /*1f70*/  PRMT R7, RZ, 0x7610, R7 ;  /* 0x00007610ff077816 */ /* 0x000fe20000000007 */
        /* <DEDUP_REMOVED lines=53> */
[----:B------:R1:W2:Y:S01]  /*22d0*/  @P3 LDG.E R2, [R8.64] ;  /* 0x0000000808023981 */ /* 0x0002a2000c1e1900 */
[----:B------:R-:W-:Y:S01]  /*22e0*/  SHF.R.S32.HI R12, RZ, 0x1f, R5 ;  /* 0x0000001fff0c7819 */ /* 0x000fe20000011405 */
[----:B------:R-:W-:Y:S01]  /*22f0*/  IMAD.WIDE.U32 R10, R5, c[0x0][0x178], RZ ;  /* 0x00005e00050a7a25 */ /* 0x000fe200078e00ff */
[----:B------:R-:W-:Y:S02]  /*2300*/  LEA R0, R214, R215, 0x5 ;  /* 0x000000d7d6007211 */ /* 0x000fe400078e28ff */
[----:B------:R-:W-:Y:S01]  /*2310*/  ISETP.GE.AND P6, PT, R204, c[0x0][0x198], PT ;  /* 0x00006600cc007a0c */ /* 0x000fe20003fc6270 */
[----:B------:R-:W-:Y:S01]  /*2320*/  IMAD R12, R12, c[0x0][0x178], RZ ;  /* 0x00005e000c0c7a24 */ /* 0x000fe200078e02ff */
[----:B------:R-:W-:-:S03]  /*2330*/  IADD3 R0, R193, R0, RZ ;  /* 0x00000000c1007210 */ /* 0x000fc60007ffe0ff */
[----:B------:R-:W-:Y:S01]  /*2340*/  IMAD R12, R5, c[0x0][0x17c], R12 ;  /* 0x00005f00050c7a24 */ /* 0x000fe200078e020c */
[----:B------:R-:W-:Y:S01]  /*2350*/  MOV R4, R0 ;  /* 0x0000000000047202 */ /* 0x000fe20000000f00 */
[----:B------:R-:W-:-:S03]  /*2360*/  @P2 IMAD.HI.U32 R5, R0, c[0x0][0x2c8], RZ ;  /* 0x0000b20000052a27 */ /* 0x000fc600078e00ff */
[----:B------:R-:W-:Y:S01]  /*2370*/  IADD3 R13, R11, R12, RZ ;  /* 0x0000000c0b0d7210 */ /* 0x000fe20007ffe0ff */
[----:B------:R-:W-:Y:S01]  /*2380*/  IMAD.MOV.U32 R12, RZ, RZ, R10 ;  /* 0x000000ffff0c7224 */ /* 0x000fe200078e000a */
[----:B------:R-:W-:Y:S02]  /*2390*/  SHF.R.S32.HI R10, RZ, 0x1f, R195 ;  /* 0x0000001fff0a7819 */ /* 0x000fe400000114c3 */
[----:B------:R-:W-:Y:S01]  /*23a0*/  @P2 SHF.R.U32.HI R4, RZ, c[0x0][0x2cc], R5 ;  /* 0x0000b300ff042a19 */ /* 0x000fe20000011605 */
[----:B------:R-:W-:Y:S01]  /*23b0*/  IMAD.WIDE.U32 R12, R226, c[0x0][0x1b8], R12 ;  /* 0x00006e00e20c7a25 */ /* 0x000fe200078e000c */
[----:B------:R-:W-:Y:S02]  /*23c0*/  SEL R5, R10, RZ, !P5 ;  /* 0x000000ff0a057207 */ /* 0x000fe40006800000 */
[----:B------:R-:W-:Y:S01]  /*23d0*/  IADD3 R11, R215, R193, RZ ;  /* 0x000000c1d70b7210 */ /* 0x000fe20007ffe0ff */
[----:B------:R-:W-:Y:S01]  /*23e0*/  IMAD R13, R226, c[0x0][0x1bc], R13 ;  /* 0x00006f00e20d7a24 */ /* 0x000fe200078e020d */
[----:B-1----:R-:W-:Y:S01]  /*23f0*/  SHF.R.S32.HI R8, RZ, 0x1f, R6 ;  /* 0x0000001fff087819 */ /* 0x002fe20000011406 */
[----:B------:R-:W-:Y:S01]  /*2400*/  IMAD R5, R5, c[0x0][0x1c0], RZ ;  /* 0x0000700005057a24 */ /* 0x000fe200078e02ff */
[----:B------:R-:W-:-:S02]  /*2410*/  IADD3 R9, P0, R215, R6, RZ ;  /* 0x00000006d7097210 */ /* 0x000fc40007f1e0ff */
[----:B------:R-:W-:Y:S02]  /*2420*/  SEL R6, R195, RZ, !P5 ;  /* 0x000000ffc3067207 */ /* 0x000fe40006800000 */
[----:B------:R-:W-:Y:S01]  /*2430*/  LEA.HI.X.SX32 R7, R215, R8, 0x1, P0 ;  /* 0x00000008d7077211 */ /* 0x000fe200000f0eff */
[----:B------:R-:W-:Y:S01]  /*2440*/  IMAD.WIDE.U32 R16, R9, c[0x0][0x1e0], R218 ;  /* 0x0000780009107a25 */ /* 0x000fe200078e00da */
[----:B------:R-:W-:Y:S02]  /*2450*/  ISETP.GE.AND P0, PT, R218, c[0x0][0x198], PT ;  /* 0x00006600da007a0c */ /* 0x000fe40003f06270 */
[----:B------:R-:W-:Y:S01]  /*2460*/  ISETP.GE.AND P5, PT, R203, c[0x0][0x198], PT ;  /* 0x00006600cb007a0c */ /* 0x000fe20003fa6270 */
[C---:B------:R-:W-:Y:S02]  /*2470*/  IMAD R5, R6.reuse, c[0x0][0x1c4], R5 ;  /* 0x0000710006057a24 */ /* 0x040fe400078e0205 */
[----:B------:R-:W-:Y:S01]  /*2480*/  IMAD.WIDE.U32 R12, R6, c[0x0][0x1c0], R12 ;  /* 0x00007000060c7a25 */ /* 0x000fe200078e000c */
[----:B------:R-:W-:-:S03]  /*2490*/  SHF.R.S32.HI R6, RZ, 0x1f, R4 ;  /* 0x0000001fff067819 */ /* 0x000fc60000011404 */
[C---:B------:R-:W-:Y:S02]  /*24a0*/  IMAD R8, R7.reuse, c[0x0][0x1e0], RZ ;  /* 0x0000780007087a24 */ /* 0x040fe400078e02ff */
[----:B------:R-:W-:Y:S02]  /*24b0*/  IMAD R7, R7, c[0x0][0x208], RZ ;  /* 0x0000820007077a24 */ /* 0x000fe400078e02ff */
[----:B------:R-:W-:Y:S02]  /*24c0*/  IMAD.IADD R13, R13, 0x1, R5 ;  /* 0x000000010d0d7824 */ /* 0x000fe400078e0205 */
[----:B------:R-:W-:-:S04]  /*24d0*/  IMAD.WIDE.U32 R14, R9, c[0x0][0x208], R218 ;  /* 0x00008200090e7a25 */ /* 0x000fc800078e00da */
[C---:B------:R-:W-:Y:S02]  /*24e0*/  IMAD R8, R9.reuse, c[0x0][0x1e4], R8 ;  /* 0x0000790009087a24 */ /* 0x040fe400078e0208 */
[----:B------:R-:W-:Y:S01]  /*24f0*/  IMAD R7, R9, c[0x0][0x20c], R7 ;  /* 0x0000830009077a24 */ /* 0x000fe200078e0207 */
[----:B------:R-:W-:Y:S01]  /*2500*/  IADD3 R9, -R4, RZ, RZ ;  /* 0x000000ff04097210 */ /* 0x000fe20007ffe1ff */
[----:B------:R-:W-:Y:S01]  /*2510*/  IMAD R5, R6, c[0x0][0x1b0], RZ ;  /* 0x00006c0006057a24 */ /* 0x000fe200078e02ff */
[----:B------:R-:W-:Y:S01]  /*2520*/  IADD3 R17, R17, R8, RZ ;  /* 0x0000000811117210 */ /* 0x000fe20007ffe0ff */
[----:B------:R-:W-:Y:S01]  /*2530*/  IMAD.WIDE.U32 R12, R4, c[0x0][0x1b0], R12 ;  /* 0x00006c00040c7a25 */ /* 0x000fe200078e000c */
[----:B------:R-:W-:-:S03]  /*2540*/  IADD3 R15, R15, R7, RZ ;  /* 0x000000070f0f7210 */ /* 0x000fc60007ffe0ff */
[----:B------:R-:W-:Y:S02]  /*2550*/  IMAD R5, R4, c[0x0][0x1b4], R5 ;  /* 0x00006d0004057a24 */ /* 0x000fe400078e0205 */
[----:B------:R-:W-:Y:S02]  /*2560*/  IMAD R7, R9, c[0x0][0x2c4], R0 ;  /* 0x0000b10009077a24 */ /* 0x000fe400078e0200 */
[C---:B------:R-:W-:Y:S01]  /*2570*/  IMAD.WIDE.U32 R236, R226.reuse, c[0x0][0x1e8], R16 ;  /* 0x00007a00e2ec7a25 */ /* 0x040fe200078e0010 */
[----:B------:R-:W-:Y:S02]  /*2580*/  IADD3 R13, R13, R5, RZ ;  /* 0x000000050d0d7210 */ /* 0x000fe40007ffe0ff */
[----:B------:R-:W-:Y:S01]  /*2590*/  SHF.R.S32.HI R0, RZ, 0x1f, R7 ;  /* 0x0000001fff007819 */ /* 0x000fe20000011407 */
[----:B------:R-:W-:Y:S01]  /*25a0*/  IMAD.WIDE.U32 R234, R226, c[0x0][0x210], R14 ;  /* 0x00008400e2ea7a25 */ /* 0x000fe200078e000e */
[----:B------:R-:W-:-:S03]  /*25b0*/  P2R R14, PR, RZ, 0x1 ;  /* 0x00000001ff0e7803 */ /* 0x000fc60000000000 */
[----:B------:R-:W-:Y:S02]  /*25c0*/  IMAD R0, R0, c[0x0][0x1a8], RZ ;  /* 0x00006a0000007a24 */ /* 0x000fe400078e02ff */
[C---:B------:R-:W-:Y:S02]  /*25d0*/  IMAD R237, R226.reuse, c[0x0][0x1ec], R237 ;  /* 0x00007b00e2ed7a24 */ /* 0x040fe400078e02ed */
[C---:B------:R-:W-:Y:S02]  /*25e0*/  IMAD R9, R7.reuse, c[0x0][0x1ac], R0 ;  /* 0x00006b0007097a24 */ /* 0x040fe400078e0200 */
[----:B------:R-:W-:Y:S02]  /*25f0*/  IMAD R235, R226, c[0x0][0x214], R235 ;  /* 0x00008500e2eb7a24 */ /* 0x000fe400078e02eb */
[----:B------:R-:W-:-:S05]  /*2600*/  IMAD.WIDE.U32 R6, R7, c[0x0][0x1a8], R12 ;  /* 0x00006a0007067a25 */ /* 0x000fca00078e000c */
[----:B------:R-:W-:Y:S02]  /*2610*/  LEA R12, P0, R6, c[0x0][0x160], 0x1 ;  /* 0x00005800060c7a11 */ /* 0x000fe400078008ff */
[----:B--2---:R-:W-:Y:S01]  /*2620*/  @P3 SHF.R.S32.HI R5, RZ, 0x1f, R2 ;  /* 0x0000001fff053819 */ /* 0x004fe20000011402 */
[----:B------:R-:W-:Y:S01]  /*2630*/  @!P3 IMAD.MOV.U32 R5, RZ, RZ, R10 ;  /* 0x000000ffff05b224 */ /* 0x000fe200078e000a */
[----:B------:R-:W-:Y:S02]  /*2640*/  @P3 MOV R4, R2 ;  /* 0x0000000200043202 */ /* 0x000fe40000000f00 */
[----:B------:R-:W-:Y:S02]  /*2650*/  @!P3 MOV R4, R195 ;  /* 0x000000c30004b202 */ /* 0x000fe40000000f00 */
[----:B------:R-:W-:Y:S02]  /*2660*/  SEL R5, R5, RZ, !P4 ;  /* 0x000000ff05057207 */ /* 0x000fe40006000000 */
[----:B------:R-:W-:-:S02]  /*2670*/  SEL R0, R4, RZ, !P4 ;  /* 0x000000ff04007207 */ /* 0x000fc40006000000 */
[----:B------:R-:W-:Y:S01]  /*2680*/  IADD3 R10, R7, R9, RZ ;  /* 0x00000009070a7210 */ /* 0x000fe20007ffe0ff */
[----:B------:R-:W-:Y:S01]  /*2690*/  IMAD R229, R5, c[0x0][0x1f0], RZ ;  /* 0x00007c0005e57a24 */ /* 0x000fe200078e02ff */
[----:B------:R-:W-:Y:S01]  /*26a0*/  ISETP.GE.AND P3, PT, R203, c[0x0][0x1d4], PT ;  /* 0x00007500cb007a0c */ /* 0x000fe20003f66270 */
[----:B------:R-:W-:Y:S01]  /*26b0*/  IMAD R5, R5, c[0x0][0x218], RZ ;  /* 0x0000860005057a24 */ /* 0x000fe200078e02ff */
[----:B------:R-:W-:Y:S01]  /*26c0*/  LEA.HI.X R10, R6, c[0x0][0x164], R10, 0x1, P0 ;  /* 0x00005900060a7a11 */ /* 0x000fe200000f0c0a */
[----:B------:R-:W-:Y:S01]  /*26d0*/  IMAD.WIDE.U32 R236, R0, c[0x0][0x1f0], R236 ;  /* 0x00007c0000ec7a25 */ /* 0x000fe200078e00ec */
[----:B------:R-:W-:-:S03]  /*26e0*/  IADD3 R9, R133, -0x1, RZ ;  /* 0xffffffff85097810 */ /* 0x000fc60007ffe0ff */
[----:B------:R-:W-:-:S04]  /*26f0*/  IMAD.WIDE.U32 R234, R0, c[0x0][0x218], R234 ;  /* 0x0000860000ea7a25 */ /* 0x000fc800078e00ea */
[C---:B------:R-:W-:Y:S02]  /*2700*/  IMAD R229, R0.reuse, c[0x0][0x1f4], R229 ;  /* 0x00007d0000e57a24 */ /* 0x040fe400078e02e5 */
[----:B------:R-:W-:-:S03]  /*2710*/  IMAD R5, R0, c[0x0][0x21c], R5 ;  /* 0x0000870000057a24 */ /* 0x000fc600078e0205 */
[----:B------:R-:W-:Y:S02]  /*2720*/  IADD3 R229, R237, R229, RZ ;  /* 0x000000e5ede57210 */ /* 0x000fe40007ffe0ff */
[----:B------:R-:W-:Y:S01]  /*2730*/  IADD3 R194, R235, R5, RZ ;  /* 0x00000005ebc27210 */ /* 0x000fe20007ffe0ff */
[----:B------:R-:W-:Y:S05]  /*2740*/  BRA.DIV ~URZ, `(.L_x_4110) ;  /* 0x000115c27f007947 */ /* 0x000fea000b800000 */
[----:B------:R1:W2:Y:S02]  /*2750*/  SHFL.IDX PT, R13, R10, RZ, 0x181f ;  /* 0x00181fff0a0d7589 */ /* 0x0002a400000e0000 */
.L_x_4233:
[----:B------:R-:W-:Y:S05]  /*2760*/  BRA.DIV ~URZ, `(.L_x_4111) ;  /* 0x000116127f007947 */ /* 0x000fea000b800000 */
[----:B------:R3:W4:Y:S02]  /*2770*/  SHFL.IDX PT, R2, R12, RZ, 0x181f ;  /* 0x00181fff0c027589 */ /* 0x00072400000e0000 */
.L_x_4234:
[----:B------:R-:W-:Y:S01]  /*2780*/  IMAD R8, R228, c[0x0][0x2c4], RZ ;  /* 0x0000b100e4087a24 */ /* 0x000fe200078e02ff */
[----:B------:R-:W-:Y:S04]  /*2790*/  BSSY B0, `(.L_x_4112) ;  /* 0x0000010000007945 */ /* 0x000fe80003800000 */
[----:B------:R-:W-:-:S13]  /*27a0*/  ISETP.GE.AND P0, PT, R11, R8, PT ;  /* 0x000000080b00720c */ /* 0x000fda0003f06270 */
[----:B------:R-:W-:Y:S05]  /*27b0*/  @P0 BRA `(.L_x_4113) ;  /* 0x000000d000000947 */ /* 0x000fea0003800000 */
[-C--:B----4-:R-:W-:Y:S02]  /*27c0*/  LEA R6, P0, R218, R2.reuse, 0x1 ;  /* 0x00000002da067211 */ /* 0x090fe400078008ff */
        /* <DEDUP_REMOVED lines=12> */
.L_x_4113:
[----:B------:R-:W-:Y:S05]  /*2890*/  BSYNC B0 ;  /* 0x0000000000007941 */ /* 0x000fea0003800000 */
.L_x_4112:
[----:B------:R-:W-:Y:S05]  /*28a0*/  BRA.DIV ~URZ, `(.L_x_4114) ;  /* 0x000115327f007947 */ /* 0x000fea000b800000 */
[----:B--2---:R2:W1:Y:S04]  /*28b0*/  SHFL.IDX PT, R13, R10, 0x1, 0x181f ;  /* 0x00381f000a0d7f89 */ /* 0x00446800000e0000 */
[----:B----4-:R2:W4:Y:S02]  /*28c0*/  SHFL.IDX PT, R2, R12, 0x1, 0x181f ;  /* 0x00381f000c027f89 */ /* 0x01052400000e0000 */
.L_x_4235:
[----:B------:R-:W-:Y:S01]  /*28d0*/  IADD3 R5, R11, 0x20, RZ ;  /* 0x000000200b057810 */ /* 0x000fe20007ffe0ff */
[----:B------:R-:W-:Y:S03]  /*28e0*/  BSSY B0, `(.L_x_4115) ;  /* 0x0000010000007945 */ /* 0x000fe60003800000 */
[----:B------:R-:W-:-:S13]  /*28f0*/  ISETP.GE.AND P0, PT, R5, R8, PT ;  /* 0x000000080500720c */ /* 0x000fda0003f06270 */
[----:B------:R-:W-:Y:S05]  /*2900*/  @P0 BRA `(.L_x_4116) ;  /* 0x000000d000000947 */ /* 0x000fea0003800000 */
[-C--:B----4-:R-:W-:Y:S02]  /*2910*/  LEA R6, P0, R218, R2.reuse, 0x1 ;  /* 0x00000002da067211 */ /* 0x090fe400078008ff */
        /* <DEDUP_REMOVED lines=12> */
.L_x_4116:
[----:B------:R-:W-:Y:S05]  /*29e0*/  BSYNC B0 ;  /* 0x0000000000007941 */ /* 0x000fea0003800000 */
.L_x_4115:
[----:B------:R-:W-:Y:S05]  /*29f0*/  BRA.DIV ~URZ, `(.L_x_4117) ;  /* 0x000114a27f007947 */ /* 0x000fea000b800000 */
[----:B-1----:R1:W2:Y:S02]  /*2a00*/  SHFL.IDX PT, R13, R10, 0x2, 0x181f ;  /* 0x00581f000a0d7f89 */ /* 0x0022a400000e0000 */
.L_x_4236:
[----:B------:R-:W-:Y:S05]  /*2a10*/  BRA.DIV ~URZ, `(.L_x_4118) ;  /* 0x000114f27f007947 */ /* 0x000fea000b800000 */
[----:B----4-:R4:W1:Y:S02]  /*2a20*/  SHFL.IDX PT, R2, R12, 0x2, 0x181f ;  /* 0x00581f000c027f89 */ /* 0x01086400000e0000 */
.L_x_4237:
[----:B------:R-:W-:Y:S01]  /*2a30*/  IADD3 R5, R11, 0x40, RZ ;  /* 0x000000400b057810 */ /* 0x000fe20007ffe0ff */
[----:B------:R-:W-:Y:S03]  /*2a40*/  BSSY B0, `(.L_x_4119) ;  /* 0x0000010000007945 */ /* 0x000fe60003800000 */
[----:B------:R-:W-:-:S13]  /*2a50*/  ISETP.GE.AND P0, PT, R5, R8, PT ;  /* 0x000000080500720c */ /* 0x000fda0003f06270 */
[----:B------:R-:W-:Y:S05]  /*2a60*/  @P0 BRA `(.L_x_4120) ;  /* 0x000000d000000947 */ /* 0x000fea0003800000 */
[-C--:B-1----:R-:W-:Y:S02]  /*2a70*/  LEA R6, P0, R218, R2.reuse, 0x1 ;  /* 0x00000002da067211 */ /* 0x082fe400078008ff */
        /* <DEDUP_REMOVED lines=12> */
.L_x_4120:
[----:B------:R-:W-:Y:S05]  /*2b40*/  BSYNC B0 ;  /* 0x0000000000007941 */ /* 0x000fea0003800000 */
.L_x_4119:
[----:B------:R-:W-:Y:S05]  /*2b50*/  BRA.DIV ~URZ, `(.L_x_4121) ;  /* 0x000114127f007947 */ /* 0x000fea000b800000 */
[----:B--2---:R2:W3:Y:S04]  /*2b60*/  SHFL.IDX PT, R13, R10, 0x3, 0x181f ;  /* 0x00781f000a0d7f89 */ /* 0x0044e800000e0000 */
[----:B-1----:R2:W1:Y:S02]  /*2b70*/  SHFL.IDX PT, R2, R12, 0x3, 0x181f ;  /* 0x00781f000c027f89 */ /* 0x00246400000e0000 */
.L_x_4238:
[----:B------:R-:W-:-:S04]  /*2b80*/  IADD3 R11, R11, 0x60, RZ ;  /* 0x000000600b0b7810 */ /* 0x000fc80007ffe0ff */
[----:B------:R-:W-:-:S13]  /*2b90*/  ISETP.GE.AND P4, PT, R11, R8, PT ;  /* 0x000000080b00720c */ /* 0x000fda0003f86270 */
[----:B-1----:R-:W-:-:S04]  /*2ba0*/  @!P4 LEA R6, P0, R218, R2, 0x1 ;  /* 0x00000002da06c211 */ /* 0x002fc800078008ff */
[----:B---3--:R-:W-:Y:S02]  /*2bb0*/  @!P4 LEA.HI.X R7, R218, R13, R219, 0x1, P0 ;  /* 0x0000000dda07c211 */ /* 0x008fe400000f0cdb */
[----:B------:R-:W-:-:S04]  /*2bc0*/  @!P4 LEA R4, P0, R204, R2, 0x1 ;  /* 0x00000002cc04c211 */ /* 0x000fc800078008ff */
[----:B------:R-:W-:Y:S02]  /*2bd0*/  @!P4 LEA.HI.X R5, R204, R13, R199, 0x1, P0 ;  /* 0x0000000dcc05c211 */ /* 0x000fe400000f0cc7 */
[----:B--2---:R-:W-:-:S04]  /*2be0*/  @!P4 LEA R10, P0, R203, R2, 0x1 ;  /* 0x00000002cb0ac211 */ /* 0x004fc800078008ff */
        /* <DEDUP_REMOVED lines=12> */
[C---:B------:R-:W-:Y:S01]  /*2cb0*/  IMAD.WIDE.U32 R10, R9.reuse, c[0x0][0x1e0], RZ ;  /* 0x00007800090a7a25 */ /* 0x040fe200078e00ff */
[----:B------:R-:W-:Y:S02]  /*2cc0*/  BAR.SYNC.DEFER_BLOCKING 0x0 ;  /* 0x0000000000007b1d */ /* 0x000fe40000010000 */
[----:B------:R-:W-:Y:S01]  /*2cd0*/  IADD3 R6, -R80, R227, -R215 ;  /* 0x000000e350067210 */ /* 0x000fe20007ffe9d7 */
[----:B------:R-:W-:Y:S01]  /*2ce0*/  IMAD R0, R4, c[0x0][0x1e0], RZ ;  /* 0x0000780004007a24 */ /* 0x000fe200078e02ff */
[----:B------:R-:W-:Y:S01]  /*2cf0*/  LEA R5, P5, R10, R236, 0x6 ;  /* 0x000000ec0a057211 */ /* 0x000fe200078a30ff */
[----:B------:R-:W-:Y:S01]  /*2d00*/  IMAD.MOV.U32 R2, RZ, RZ, 0x20 ;  /* 0x00000020ff027424 */ /* 0x000fe200078e00ff */
[C---:B------:R-:W-:Y:S01]  /*2d10*/  ISETP.GE.AND P6, PT, R6.reuse, 0x1, PT ;  /* 0x000000010600780c */ /* 0x040fe20003fc6270 */
[----:B------:R-:W-:Y:S01]  /*2d20*/  IMAD R0, R9, c[0x0][0x1e4], R0 ;  /* 0x0000790009007a24 */ /* 0x000fe200078e0200 */
[----:B------:R-:W-:Y:S01]  /*2d30*/  ISETP.GE.AND P4, PT, R6, 0x21, PT ;  /* 0x000000210600780c */ /* 0x000fe20003f86270 */
[C---:B----4-:R-:W-:Y:S01]  /*2d40*/  IMAD.WIDE.U32 R12, R2.reuse, c[0x0][0x1e0], RZ ;  /* 0x00007800020c7a25 */ /* 0x050fe200078e00ff */
[----:B------:R-:W-:Y:S01]  /*2d50*/  ULDC.64 UR4, c[0x0][0x208] ;  /* 0x0000820000047ab9 */ /* 0x000fe20000000a00 */
[----:B------:R-:W-:Y:S01]  /*2d60*/  BSSY B0, `(.L_x_4122) ;  /* 0x000004e000007945 */ /* 0x000fe20003800000 */
[----:B------:R-:W-:Y:S01]  /*2d70*/  USHF.L.U32 UR7, UR4, 0x6, URZ ;  /* 0x0000000604077899 */ /* 0x000fe2000800063f */
[----:B------:R-:W-:Y:S01]  /*2d80*/  IMAD.IADD R0, R11, 0x1, R0 ;  /* 0x000000010b007824 */ /* 0x000fe200078e0200 */
[----:B------:R-:W-:Y:S01]  /*2d90*/  UMOV UR6, 0x6 ;  /* 0x0000000600067882 */ /* 0x000fe20000000000 */
[----:B------:R-:W-:Y:S01]  /*2da0*/  IMAD R7, R2, c[0x0][0x1e4], RZ ;  /* 0x0000790002077a24 */ /* 0x000fe200078e02ff */
[----:B------:R-:W-:Y:S01]  /*2db0*/  USHF.L.U64.HI UR5, UR4, UR6, UR5 ;  /* 0x0000000604057299 */ /* 0x000fe20008010205 */
[----:B------:R-:W-:Y:S01]  /*2dc0*/  IMAD R4, R4, c[0x0][0x208], RZ ;  /* 0x0000820004047a24 */ /* 0x000fe200078e02ff */
[----:B------:R-:W-:-:S02]  /*2dd0*/  LEA.HI.X R0, R10, R229, R0, 0x6, P5 ;  /* 0x000000e50a007211 */ /* 0x000fc400028f3400 */
[----:B------:R-:W-:Y:S01]  /*2de0*/  @P6 LEA R10, P5, R5, c[0x0][0x1c8], 0x1 ;  /* 0x00007200050a6a11 */ /* 0x000fe200078a08ff */
[----:B------:R-:W-:Y:S01]  /*2df0*/  IMAD R4, R9, c[0x0][0x20c], R4 ;  /* 0x0000830009047a24 */ /* 0x000fe200078e0204 */
[----:B------:R-:W-:Y:S02]  /*2e00*/  @P6 ISETP.GE.AND P0, PT, R218, c[0x0][0x1d4], PT ;  /* 0x00007500da006a0c */ /* 0x000fe40003f06270 */
[----:B------:R-:W-:Y:S02]  /*2e10*/  @P6 LEA.HI.X R11, R5, c[0x0][0x1cc], R0, 0x1, P5 ;  /* 0x00007300050b6a11 */ /* 0x000fe400028f0c00 */
[----:B------:R-:W-:-:S09]  /*2e20*/  @P6 ISETP.GE.AND P5, PT, R204, c[0x0][0x1d4], PT ;  /* 0x00007500cc006a0c */ /* 0x000fd20003fa6270 */
[----:B------:R-:W-:Y:S01]  /*2e30*/  @!PT LDS RZ, [RZ] ;  /* 0x00000000fffff984 */ /* 0x000fe20000000800 */
[----:B------:R-:W-:Y:S01]  /*2e40*/  @!PT LDS RZ, [RZ] ;  /* 0x00000000fffff984 */ /* 0x000fe20000000800 */
[----:B------:R-:W-:Y:S01]  /*2e50*/  @!PT LDS RZ, [RZ] ;  /* 0x00000000fffff984 */ /* 0x000fe20000000800 */
[----:B------:R1:W-:Y:S01]  /*2e60*/  @P6 LDGSTS.E.BYPASS.LTC128B.128 [R208+0xc100], [R10.64], !P0 ;  /* 0x0c1000000ad06fae */ /* 0x0003e2000c101d48 */
[----:B------:R-:W-:-:S03]  /*2e70*/  @P4 IADD3 R5, P0, R5, R12, RZ ;  /* 0x0000000c05054210 */ /* 0x000fc60007f1e0ff */
[----:B------:R1:W-:Y:S01]  /*2e80*/  @P6 LDGSTS.E.BYPASS.LTC128B.128 [R208+0xe100], [R10.64+0x80], !P5 ;  /* 0x0e1000800ad06fae */ /* 0x0003e2000e901d48 */
[----:B------:R-:W-:Y:S01]  /*2e90*/  @P4 IADD3.X R0, R0, R13, R7, P0, !PT ;  /* 0x0000000d00004210 */ /* 0x000fe200007fe407 */
[----:B------:R-:W-:Y:S01]  /*2ea0*/  IMAD.WIDE.U32 R12, R9, c[0x0][0x208], RZ ;  /* 0x00008200090c7a25 */ /* 0x000fe200078e00ff */
[----:B------:R-:W-:Y:S01]  /*2eb0*/  @P4 ISETP.GE.AND P5, PT, R218, c[0x0][0x1d4], PT ;  /* 0x00007500da004a0c */ /* 0x000fe20003fa6270 */
[----:B------:R1:W-:Y:S01]  /*2ec0*/  @P6 LDGSTS.E.BYPASS.LTC128B.128 [R208+0x10100], [R10.64+0x100], !P3 ;  /* 0x101001000ad06fae */ /* 0x0003e2000d901d48 */
[C---:B------:R-:W-:Y:S02]  /*2ed0*/  @P4 LEA R14, P6, R5.reuse, c[0x0][0x1c8], 0x1 ;  /* 0x00007200050e4a11 */ /* 0x040fe400078c08ff */
[----:B------:R-:W-:Y:S02]  /*2ee0*/  @P4 ISETP.GE.AND P0, PT, R204, c[0x0][0x1d4], PT ;  /* 0x00007500cc004a0c */ /* 0x000fe40003f06270 */
[----:B------:R-:W-:Y:S01]  /*2ef0*/  @P4 LEA.HI.X R15, R5, c[0x0][0x1cc], R0, 0x1, P6 ;  /* 0x00007300050f4a11 */ /* 0x000fe200030f0c00 */
[----:B------:R-:W-:Y:S01]  /*2f00*/  IMAD.IADD R5, R13, 0x1, R4 ;  /* 0x000000010d057824 */ /* 0x000fe200078e0204 */
[----:B------:R-:W-:-:S04]  /*2f10*/  LEA R0, P6, R12, R234, 0x6 ;  /* 0x000000ea0c007211 */ /* 0x000fc800078c30ff */
[----:B------:R-:W-:Y:S01]  /*2f20*/  LEA.HI.X R5, R12, R194, R5, 0x6, P6 ;  /* 0x000000c20c057211 */ /* 0x000fe200030f3405 */
[----:B------:R1:W-:Y:S01]  /*2f30*/  @P4 LDGSTS.E.BYPASS.LTC128B.128 [R208+0xd100], [R14.64], !P5 ;  /* 0x0d1000000ed04fae */ /* 0x0003e2000e901d48 */
[----:B------:R-:W-:Y:S02]  /*2f40*/  ISETP.GE.AND P6, PT, R218, c[0x0][0x1d4], PT ;  /* 0x00007500da007a0c */ /* 0x000fe40003fc6270 */
[----:B------:R-:W-:Y:S01]  /*2f50*/  ISETP.GE.AND P5, PT, R204, c[0x0][0x1d4], PT ;  /* 0x00007500cc007a0c */ /* 0x000fe20003fa6270 */
[----:B------:R1:W-:Y:S01]  /*2f60*/  @P4 LDGSTS.E.BYPASS.LTC128B.128 [R208+0xf100], [R14.64+0x80], !P0 ;  /* 0x0f1000800ed04fae */ /* 0x0003e2000c101d48 */
[----:B------:R-:W-:-:S03]  /*2f70*/  LEA R4, P0, R0, c[0x0][0x1f8], 0x1 ;  /* 0x00007e0000047a11 */ /* 0x000fc600078008ff */
[----:B------:R1:W-:Y:S01]  /*2f80*/  @P4 LDGSTS.E.BYPASS.LTC128B.128 [R208+0x11100], [R14.64+0x100], !P3 ;  /* 0x111001000ed04fae */ /* 0x0003e2000d901d48 */
[----:B------:R-:W-:Y:S02]  /*2f90*/  ISETP.LT.OR P4, PT, R6, 0x1, P6 ;  /* 0x000000010600780c */ /* 0x000fe40003781670 */
[----:B------:R-:W-:Y:S01]  /*2fa0*/  LEA.HI.X R5, R0, c[0x0][0x1fc], R5, 0x1, P0 ;  /* 0x00007f0000057a11 */ /* 0x000fe200000f0c05 */
[----:B------:R-:W0:Y:S01]  /*2fb0*/  LDGDEPBAR ;  /* 0x00000000000079af */ /* 0x000e220000000000 */
[C---:B------:R-:W-:Y:S01]  /*2fc0*/  ISETP.LT.OR P0, PT, R6.reuse, 0x1, P5 ;  /* 0x000000010600780c */ /* 0x040fe20002f01670 */
[----:B------:R-:W-:Y:S01]  /*2fd0*/  IMAD.MOV.U32 R0, RZ, RZ, 0x40 ;  /* 0x00000040ff007424 */ /* 0x000fe200078e00ff */
[C---:B------:R-:W-:Y:S02]  /*2fe0*/  ISETP.LT.OR P6, PT, R6.reuse, 0x21, P6 ;  /* 0x000000210600780c */ /* 0x040fe400037c1670 */
[----:B------:R-:W-:-:S05]  /*2ff0*/  ISETP.LT.OR P5, PT, R6, 0x21, P5 ;  /* 0x000000210600780c */ /* 0x000fca0002fa1670 */
[----:B------:R1:W-:Y:S01]  /*3000*/  LDGSTS.E.BYPASS.LTC128B.128 [R208+0x100], [R4.64], !P4 ;  /* 0x0010000004d07fae */ /* 0x0003e2000e101d48 */
[----:B------:R-:W-:-:S03]  /*3010*/  ISETP.GE.AND P4, PT, R203, c[0x0][0x1d4], PT ;  /* 0x00007500cb007a0c */ /* 0x000fc60003f86270 */
[----:B------:R1:W-:Y:S01]  /*3020*/  LDGSTS.E.BYPASS.LTC128B.128 [R208+0x2100], [R4.64+0x80], !P0 ;  /* 0x0210008004d07fae */ /* 0x0003e2000c101d48 */
[C---:B------:R-:W-:Y:S02]  /*3030*/  ISETP.LT.OR P0, PT, R6.reuse, 0x1, P4 ;  /* 0x000000010600780c */ /* 0x040fe40002701670 */
[----:B------:R-:W-:-:S11]  /*3040*/  ISETP.LT.OR P4, PT, R6, 0x21, P4 ;  /* 0x000000210600780c */ /* 0x000fd60002781670 */
[----:B------:R1:W-:Y:S01]  /*3050*/  LDGSTS.E.BYPASS.LTC128B.128 [R208+0x4100], [R4.64+0x100], !P0 ;  /* 0x0410010004d07fae */ /* 0x0003e2000c101d48 */
[----:B------:R-:W-:-:S04]  /*3060*/  IADD3 R6, P0, R4, UR7, RZ ;  /* 0x0000000704067c10 */ /* 0x000fc8000ff1e0ff */
[----:B------:R-:W-:-:S05]  /*3070*/  IADD3.X R7, R5, UR5, RZ, P0, !PT ;  /* 0x0000000505077c10 */ /* 0x000fca00087fe4ff */
        /* <DEDUP_REMOVED lines=28> */
.L_x_4123:
[----:B------:R-:W-:Y:S05]  /*3240*/  BSYNC B0 ;  /* 0x0000000000007941 */ /* 0x000fea0003800000 */
.L_x_4122:
        /* <DEDUP_REMOVED lines=42> */
.L_x_4125:
[----:B------:R-:W-:Y:S05]  /*34f0*/  BSYNC B0 ;  /* 0x0000000000007941 */ /* 0x000fea0003800000 */
.L_x_4124:
[----:B------:R-:W-:Y:S01]  /*3500*/  LOP3.LUT P0, RZ, R214, 0x4, RZ, 0xc0, !PT ;  /* 0x00000004d6ff7812 */ /* 0x000fe2000780c0ff */
[C---:B---3--:R-:W-:Y:S01]  /*3510*/  HMMA.16816.F32.BF16 R20, R36.reuse, R16, RZ ;  /* 0x000000102414723c */ /* 0x048fe200000418ff */
[----:B------:R-:W-:Y:S01]  /*3520*/  LDSM.16.M88.4 R44, [R184] ;  /* 0x00000000b82c783b */ /* 0x000fe20000000200 */
[----:B------:R-:W-:Y:S01]  /*3530*/  ULDC UR4, c[0x0][0x324] ;  /* 0x0000c90000047ab9 */ /* 0x000fe20000000800 */
[----:B------:R-:W-:Y:S01]  /*3540*/  SEL R135, R0, 0xffffffc0, !P0 ;  /* 0xffffffc000877807 */ /* 0x000fe20004000000 */
[----:B------:R-:W-:Y:S01]  /*3550*/  ULOP3.LUT UR4, URZ, UR4, URZ, 0x33, !UPT ;  /* 0x000000043f047292 */ /* 0x000fe2000f8e333f */
[----:B------:R-:W0:Y:S02]  /*3560*/  LDGDEPBAR ;  /* 0x00000000000079af */ /* 0x000e240000000000 */
[----:B------:R-:W-:Y:S01]  /*3570*/  IADD3 R0, R135, R186, R180 ;  /* 0x000000ba87007210 */ /* 0x000fe20007ffe0b4 */
[----:B------:R-:W-:Y:S01]  /*3580*/  IMAD.IADD R2, R186, 0x1, R135 ;  /* 0x00000001ba027824 */ /* 0x000fe200078e0287 */
[C---:B----4-:R-:W-:Y:S04]  /*3590*/  HMMA.16816.F32.BF16 R28, R36.reuse, R24, RZ ;  /* 0x00000018241c723c */ /* 0x050fe800000418ff */
[----:B--2---:R-:W2:Y:S04]  /*35a0*/  LDSM.16.M88.4 R12, [R2+0x800] ;  /* 0x00080000020c783b */ /* 0x004ea80000000200 */
[C---:B------:R-:W-:Y:S01]  /*35b0*/  HMMA.16816.F32.BF16 R24, R36.reuse, R26, RZ ;  /* 0x0000001a2418723c */ /* 0x040fe200000418ff */
[----:B------:R-:W3:Y:S04]  /*35c0*/  LDSM.16.M88.4 R32, [R2] ;  /* 0x000000000220783b */ /* 0x000ee80000000200 */
[----:B------:R-:W-:Y:S03]  /*35d0*/  LDSM.16.M88.4 R76, [R2+0x1000] ;  /* 0x00100000024c783b */ /* 0x000fe60000000200 */
[----:B------:R-:W-:Y:S01]  /*35e0*/  HMMA.16816.F32.BF16 R16, R36, R18, RZ ;  /* 0x000000122410723c */ /* 0x000fe200000418ff */
[----:B------:R-:W-:Y:S07]  /*35f0*/  LDSM.16.M88.4 R48, [R2+0x1800] ;  /* 0x001800000230783b */ /* 0x000fee0000000200 */
[----:B-1----:R-:W-:Y:S08]  /*3600*/  HMMA.16816.F32.BF16 R20, R52, R4, R20 ;  /* 0x000000043414723c */ /* 0x002ff00000041814 */
[C---:B------:R-:W-:Y:S08]  /*3610*/  HMMA.16816.F32.BF16 R64, R36.reuse, R60, RZ ;  /* 0x0000003c2440723c */ /* 0x040ff000000418ff */
[C---:B------:R-:W-:Y:S08]  /*3620*/  HMMA.16816.F32.BF16 R60, R36.reuse, R62, RZ ;  /* 0x0000003e243c723c */ /* 0x040ff000000418ff */
[C---:B------:R-:W-:Y:S08]  /*3630*/  HMMA.16816.F32.BF16 R56, R36.reuse, R40, RZ ;  /* 0x000000282438723c */ /* 0x040ff000000418ff */
[----:B------:R-:W-:Y:S01]  /*3640*/  HMMA.16816.F32.BF16 R36, R36, R42, RZ ;  /* 0x0000002a2424723c */ /* 0x000fe200000418ff */
[----:B------:R-:W-:Y:S07]  /*3650*/  LDSM.16.M88.4 R40, [R183] ;  /* 0x00000000b728783b */ /* 0x000fee0000000200 */
[C---:B------:R-:W-:Y:S08]  /*3660*/  HMMA.16816.F32.BF16 R28, R52.reuse, R8, R28 ;  /* 0x00000008341c723c */ /* 0x040ff0000004181c */
[C---:B------:R-:W-:Y:S01]  /*3670*/  HMMA.16816.F32.BF16 R24, R52.reuse, R10, R24 ;  /* 0x0000000a3418723c */ /* 0x040fe20000041818 */
[----:B------:R-:W-:Y:S07]  /*3680*/  LDSM.16.M88.4 R8, [R0] ;  /* 0x000000000008783b */ /* 0x000fee0000000200 */
[----:B------:R-:W-:Y:S01]  /*3690*/  HMMA.16816.F32.BF16 R16, R52, R6, R16 ;  /* 0x000000063410723c */ /* 0x000fe20000041810 */
[----:B------:R-:W1:Y:S07]  /*36a0*/  LDSM.16.M88.4 R4, [R0+0x800] ;  /* 0x000800000004783b */ /* 0x000e6e0000000200 */
[----:B--2---:R-:W-:Y:S08]  /*36b0*/  HMMA.16816.F32.BF16 R20, R44, R12, R20 ;  /* 0x0000000c2c14723c */ /* 0x004ff00000041814 */
        /* <DEDUP_REMOVED lines=8> */
[C---:B------:R-:W-:Y:S01]  /*3740*/  HMMA.16816.F32.BF16 R24, R44.reuse, R34, R24 ;  /* 0x000000222c18723c */ /* 0x040fe20000041818 */
[----:B------:R-:W-:Y:S07]  /*3750*/  LDSM.16.M88.4 R32, [R186+0x2000] ;  /* 0x00200000ba20783b */ /* 0x000fee0000000200 */
[----:B------:R-:W-:Y:S01]  /*3760*/  HMMA.16816.F32.BF16 R16, R44, R14, R16 ;  /* 0x0000000e2c10723c */ /* 0x000fe20000041810 */
[----:B------:R-:W2:Y:S07]  /*3770*/  LDSM.16.M88.4 R12, [R186+0x2800] ;  /* 0x00280000ba0c783b */ /* 0x000eae0000000200 */
[----:B-1----:R-:W-:Y:S08]  /*3780*/  HMMA.16816.F32.BF16 R20, R40, R4, R20 ;  /* 0x000000042814723c */ /* 0x002ff00000041814 */
[C---:B------:R-:W-:Y:S08]  /*3790*/  HMMA.16816.F32.BF16 R64, R44.reuse, R76, R64 ;  /* 0x0000004c2c40723c */ /* 0x040ff00000041840 */
[C---:B------:R-:W-:Y:S01]  /*37a0*/  HMMA.16816.F32.BF16 R60, R44.reuse, R78, R60 ;  /* 0x0000004e2c3c723c */ /* 0x040fe2000004183c */
[----:B------:R-:W-:Y:S07]  /*37b0*/  LDSM.16.M88.4 R76, [R186+0x3000] ;  /* 0x00300000ba4c783b */ /* 0x000fee0000000200 */
[C---:B------:R-:W-:Y:S08]  /*37c0*/  HMMA.16816.F32.BF16 R56, R44.reuse, R48, R56 ;  /* 0x000000302c38723c */ /* 0x040ff00000041838 */
[----:B------:R-:W-:Y:S01]  /*37d0*/  HMMA.16816.F32.BF16 R52, R44, R50, R52 ;  /* 0x000000322c34723c */ /* 0x000fe20000041834 */
[----:B------:R-:W-:Y:S04]  /*37e0*/  LDSM.16.M88.4 R44, [R185+0x4000] ;  /* 0x00400000b92c783b */ /* 0x000fe80000000200 */
[----:B------:R-:W-:Y:S03]  /*37f0*/  LDSM.16.M88.4 R48, [R186+0x3800] ;  /* 0x00380000ba30783b */ /* 0x000fe60000000200 */
[C---:B------:R-:W-:Y:S08]  /*3800*/  HMMA.16816.F32.BF16 R28, R40.reuse, R8, R28 ;  /* 0x00000008281c723c */ /* 0x040ff0000004181c */
[C---:B------:R-:W-:Y:S01]  /*3810*/  HMMA.16816.F32.BF16 R24, R40.reuse, R10, R24 ;  /* 0x0000000a2818723c */ /* 0x040fe20000041818 */
[----:B------:R-:W-:Y:S07]  /*3820*/  LDSM.16.M88.4 R8, [R81+0x2000] ;  /* 0x002000005108783b */ /* 0x000fee0000000200 */
        /* <DEDUP_REMOVED lines=49> */
[C---:B------:R-:W-:Y:S01]  /*3b40*/  HMMA.16816.F32.BF16 R16, R48.reuse, R6, R16 ;  /* 0x000000063010723c */ /* 0x040fe20000041810 */
[----:B------:R-:W1:Y:S07]  /*3b50*/  LDSM.16.M88.4 R4, [R81+0x4800] ;  /* 0x004800005104783b */ /* 0x000e6e0000000200 */
[C---:B------:R-:W-:Y:S08]  /*3b60*/  HMMA.16816.F32.BF16 R28, R48.reuse, R8, R28 ;  /* 0x00000008301c723c */ /* 0x040ff0000004181c */
[----:B------:R-:W-:Y:S01]  /*3b70*/  HMMA.16816.F32.BF16 R24, R48, R10, R24 ;  /* 0x0000000a3018723c */ /* 0x000fe20000041818 */
[----:B------:R-:W3:Y:S07]  /*3b80*/  LDSM.16.M88.4 R8, [R81+0x4000] ;  /* 0x004000005108783b */ /* 0x000eee0000000200 */
        /* <DEDUP_REMOVED lines=9> */
[----:B------:R-:W2:Y:S07]  /*3c20*/  LDSM.16.M88.4 R40, [R2+0x4800] ;  /* 0x004800000228783b */ /* 0x000eae0000000200 */
[C---:B------:R-:W-:Y:S08]  /*3c30*/  HMMA.16816.F32.BF16 R28, R12.reuse, R44, R28 ;  /* 0x0000002c0c1c723c */ /* 0x040ff0000004181c */
[----:B------:R-:W-:Y:S01]  /*3c40*/  HMMA.16816.F32.BF16 R24, R12, R46, R24 ;  /* 0x0000002e0c18723c */ /* 0x000fe20000041818 */
[----:B------:R-:W4:Y:S07]  /*3c50*/  LDSM.16.M88.4 R44, [R2+0x4000] ;  /* 0x00400000022c783b */ /* 0x000f2e0000000200 */
[----:B-1----:R-:W-:Y:S08]  /*3c60*/  HMMA.16816.F32.BF16 R20, R76, R4, R20 ;  /* 0x000000044c14723c */ /* 0x002ff00000041814 */
[C---:B------:R-:W-:Y:S08]  /*3c70*/  HMMA.16816.F32.BF16 R64, R12.reuse, R36, R64 ;  /* 0x000000240c40723c */ /* 0x040ff00000041840 */
[C---:B------:R-:W-:Y:S01]  /*3c80*/  HMMA.16816.F32.BF16 R60, R12.reuse, R38, R60 ;  /* 0x000000260c3c723c */ /* 0x040fe2000004183c */
[----:B------:R-:W-:Y:S07]  /*3c90*/  LDSM.16.M88.4 R36, [R2+0x5000] ;  /* 0x005000000224783b */ /* 0x000fee0000000200 */
[C---:B------:R-:W-:Y:S08]  /*3ca0*/  HMMA.16816.F32.BF16 R56, R12.reuse, R32, R56 ;  /* 0x000000200c38723c */ /* 0x040ff00000041838 */
[----:B------:R-:W-:Y:S01]  /*3cb0*/  HMMA.16816.F32.BF16 R52, R12, R34, R52 ;  /* 0x000000220c34723c */ /* 0x000fe20000041834 */
[----:B------:R-:W-:Y:S04]  /*3cc0*/  LDSM.16.M88.4 R12, [R183+0x8000] ;  /* 0x00800000b70c783b */ /* 0x000fe80000000200 */
[----:B------:R1:W-:Y:S03]  /*3cd0*/  LDSM.16.M88.4 R32, [R2+0x5800] ;  /* 0x005800000220783b */ /* 0x0003e60000000200 */
[C---:B------:R-:W-:Y:S01]  /*3ce0*/  HMMA.16816.F32.BF16 R16, R76.reuse, R6, R16 ;  /* 0x000000064c10723c */ /* 0x040fe20000041810 */
[----:B------:R-:W5:Y:S07]  /*3cf0*/  LDSM.16.M88.4 R4, [R0+0x4800] ;  /* 0x004800000004783b */ /* 0x000f6e0000000200 */
[C---:B---3--:R-:W-:Y:S08]  /*3d00*/  HMMA.16816.F32.BF16 R28, R76.reuse, R8, R28 ;  /* 0x000000084c1c723c */ /* 0x048ff0000004181c */
[----:B------:R-:W-:Y:S01]  /*3d10*/  HMMA.16816.F32.BF16 R24, R76, R10, R24 ;  /* 0x0000000a4c18723c */ /* 0x000fe20000041818 */
[----:B------:R-:W3:Y:S01]  /*3d20*/  LDSM.16.M88.4 R8, [R0+0x4000] ;  /* 0x004000000008783b */ /* 0x000ee20000000200 */
[----:B-1----:R-:W-:-:S06]  /*3d30*/  IMAD.IADD R2, R210, 0x1, R193 ;  /* 0x00000001d2027824 */ /* 0x002fcc00078e02c1 */
[----:B--2---:R-:W-:Y:S08]  /*3d40*/  HMMA.16816.F32.BF16 R20, R48, R40, R20 ;  /* 0x000000283014723c */ /* 0x004ff00000041814 */
[C---:B------:R-:W-:Y:S08]  /*3d50*/  HMMA.16816.F32.BF16 R64, R76.reuse, R72, R64 ;  /* 0x000000484c40723c */ /* 0x040ff00000041840 */
[C---:B------:R-:W-:Y:S08]  /*3d60*/  HMMA.16816.F32.BF16 R60, R76.reuse, R74, R60 ;  /* 0x0000004a4c3c723c */ /* 0x040ff0000004183c */
[C---:B------:R-:W-:Y:S08]  /*3d70*/  HMMA.16816.F32.BF16 R56, R76.reuse, R68, R56 ;  /* 0x000000444c38723c */ /* 0x040ff00000041838 */
[----:B------:R-:W-:Y:S08]  /*3d80*/  HMMA.16816.F32.BF16 R52, R76, R70, R52 ;  /* 0x000000464c34723c */ /* 0x000ff00000041834 */
[C---:B----4-:R-:W-:Y:S08]  /*3d90*/  HMMA.16816.F32.BF16 R28, R48.reuse, R44, R28 ;  /* 0x0000002c301c723c */ /* 0x050ff0000004181c */
[C---:B------:R-:W-:Y:S01]  /*3da0*/  HMMA.16816.F32.BF16 R24, R48.reuse, R46, R24 ;  /* 0x0000002e3018723c */ /* 0x040fe20000041818 */
[----:B------:R-:W-:Y:S07]  /*3db0*/  LDSM.16.M88.4 R44, [R0+0x5000] ;  /* 0x00500000002c783b */ /* 0x000fee0000000200 */
[----:B------:R-:W-:Y:S01]  /*3dc0*/  HMMA.16816.F32.BF16 R16, R48, R42, R16 ;  /* 0x0000002a3010723c */ /* 0x000fe20000041810 */
[----:B------:R1:W-:Y:S07]  /*3dd0*/  LDSM.16.M88.4 R40, [R0+0x5800] ;  /* 0x005800000028783b */ /* 0x0003ee0000000200 */
[----:B-----5:R-:W-:Y:S07]  /*3de0*/  HMMA.16816.F32.BF16 R20, R12, R4, R20 ;  /* 0x000000040c14723c */ /* 0x020fee0000041814 */
[----:B------:R-:W-:Y:S01]  /*3df0*/  @P2 IMAD.HI.U32 R4, R2, c[0x0][0x2c8], RZ ;  /* 0x0000b20002042a27 */ /* 0x000fe200078e00ff */
[----:B------:R-:W-:Y:S01]  /*3e00*/  HMMA.16816.F32.BF16 R64, R48, R36, R64 ;  /* 0x000000243040723c */ /* 0x000fe20000041840 */
[----:B------:R-:W-:-:S04]  /*3e10*/  IADD3 R5, R227, 0x1, -R80 ;  /* 0x00000001e3057810 */ /* 0x000fc80007ffe850 */
[----:B------:R-:W-:Y:S01]  /*3e20*/  IADD3 R5, -R228, R5, -R209 ;  /* 0x00000005e4057210 */ /* 0x000fe20007ffe9d1 */
[----:B-1----:R-:W-:Y:S01]  /*3e30*/  IMAD.MOV.U32 R0, RZ, RZ, R2 ;  /* 0x000000ffff007224 */ /* 0x002fe200078e0002 */
[----:B------:R-:W-:Y:S01]  /*3e40*/  @P2 SHF.R.U32.HI R0, RZ, c[0x0][0x2cc], R4 ;  /* 0x0000b300ff002a19 */ /* 0x000fe20000011604 */
[C---:B------:R-:W-:Y:S04]  /*3e50*/  HMMA.16816.F32.BF16 R60, R48.reuse, R38, R60 ;  /* 0x00000026303c723c */ /* 0x040fe8000004183c */
[----:B------:R-:W1:Y:S04]  /*3e60*/  SHFL.IDX PT, R2, R0, RZ, 0x1c1f ;  /* 0x001c1fff00027589 */ /* 0x000e6800000e0000 */
[C---:B------:R-:W-:Y:S08]  /*3e70*/  HMMA.16816.F32.BF16 R56, R48.reuse, R32, R56 ;  /* 0x000000203038723c */ /* 0x040ff00000041838 */
[----:B------:R-:W-:Y:S08]  /*3e80*/  HMMA.16816.F32.BF16 R52, R48, R34, R52 ;  /* 0x000000223034723c */ /* 0x000ff00000041834 */
[C---:B------:R-:W-:Y:S07]  /*3e90*/  HMMA.16816.F32.BF16 R16, R12.reuse, R6, R16 ;  /* 0x000000060c10723c */ /* 0x040fee0000041810 */
[C---:B------:R-:W-:Y:S01]  /*3ea0*/  IADD3 R7, R5.reuse, c[0x0][0x328], RZ ;  /* 0x0000ca0005077a10 */ /* 0x040fe20007ffe0ff */
[----:B---3--:R-:W-:Y:S01]  /*3eb0*/  HMMA.16816.F32.BF16 R28, R12, R8, R28 ;  /* 0x000000080c1c723c */ /* 0x008fe2000004181c */
[----:B------:R-:W-:-:S06]  /*3ec0*/  IADD3 R5, R5, UR4, RZ ;  /* 0x0000000405057c10 */ /* 0x000fcc000fffe0ff */
[----:B------:R-:W-:Y:S01]  /*3ed0*/  IADD3 R9, -R209, R227, -R80 ;  /* 0x000000e3d1097210 */ /* 0x000fe20007ffe950 */
[C---:B------:R-:W-:Y:S07]  /*3ee0*/  HMMA.16816.F32.BF16 R24, R12.reuse, R10, R24 ;  /* 0x0000000a0c18723c */ /* 0x040fee0000041818 */
[--C-:B-1----:R-:W-:Y:S01]  /*3ef0*/  IMAD.IADD R11, R5, 0x1, R2.reuse ;  /* 0x00000001050b7824 */ /* 0x102fe200078e0202 */
[C---:B------:R-:W-:Y:S08]  /*3f00*/  HMMA.16816.F32.BF16 R64, R12.reuse, R44, R64 ;  /* 0x0000002c0c40723c */ /* 0x040ff00000041840 */
[C---:B------:R-:W-:Y:S08]  /*3f10*/  HMMA.16816.F32.BF16 R60, R12.reuse, R46, R60 ;  /* 0x0000002e0c3c723c */ /* 0x040ff0000004183c */
[C---:B------:R-:W-:Y:S08]  /*3f20*/  HMMA.16816.F32.BF16 R56, R12.reuse, R40, R56 ;  /* 0x000000280c38723c */ /* 0x040ff00000041838 */
[----:B------:R-:W-:Y:S07]  /*3f30*/  HMMA.16816.F32.BF16 R52, R12, R42, R52 ;  /* 0x0000002a0c34723c */ /* 0x000fee0000041834 */
[----:B------:R-:W-:-:S05]  /*3f40*/  IMAD.IADD R12, R7, 0x1, R2 ;  /* 0x00000001070c7824 */ /* 0x000fca00078e0202 */
        /* <DEDUP_REMOVED lines=13> */
.L_x_4128:
[----:B------:R-:W-:-:S04]  /*4020*/  MOV R2, c[0x0][0x32c] ;  /* 0x0000cb0000027a02 */ /* 0x000fc80000000f00 */
[----:B------:R-:W-:-:S13]  /*4030*/  ISETP.NE.AND P0, PT, R2, 0x1, PT ;  /* 0x000000010200780c */ /* 0x000fda0003f05270 */
[----:B------:R-:W-:-:S05]  /*4040*/  @P0 IMAD.HI.U32 R2, R13, c[0x0][0x330], RZ ;  /* 0x0000cc000d020a27 */ /* 0x000fca00078e00ff */
[----:B------:R-:W-:Y:S02]  /*4050*/  @P0 SHF.R.U32.HI R13, RZ, c[0x0][0x334], R2 ;  /* 0x0000cd00ff0d0a19 */ /* 0x000fe40000011602 */
.L_x_4129:
[----:B------:R-:W-:Y:S05]  /*4060*/  BSYNC B0 ;  /* 0x0000000000007941 */ /* 0x000fea0003800000 */
.L_x_4127:
[----:B------:R-:W-:-:S04]  /*4070*/  IMAD R2, R13, c[0x0][0x32c], -R80 ;  /* 0x0000cb000d027a24 */ /* 0x000fc800078e0a50 */
[----:B------:R-:W-:-:S05]  /*4080*/  IMAD.IADD R2, R2, 0x1, -R209 ;  /* 0x0000000102027824 */ /* 0x000fca00078e0ad1 */
[----:B------:R-:W-:Y:S02]  /*4090*/  IADD3 R13, R2, c[0x0][0x32c], RZ ;  /* 0x0000cb00020d7a10 */ /* 0x000fe40007ffe0ff */
[----:B------:R-:W-:Y:S02]  /*40a0*/  IMNMX R11, R11, R2, !PT ;  /* 0x000000020b0b7217 */ /* 0x000fe40007800200 */
[----:B------:R-:W-:Y:S02]  /*40b0*/  IMNMX R12, R12, R13, PT ;  /* 0x0000000d0c0c7217 */ /* 0x000fe40003800200 */
.L_x_4126:
[----:B------:R-:W-:Y:S01]  /*40c0*/  ISETP.GT.AND P0, PT, R133, RZ, PT ;  /* 0x000000ff8500720c */ /* 0x000fe20003f04270 */
        /* <DEDUP_REMOVED lines=11> */
[----:B------:R-:W-:Y:S01]  /*4180*/  FSEL R24, R24, -INF , !P5 ;  /* 0xff80000018187808 */ /* 0x000fe20006800000 */
[--C-:B-1----:R-:W-:Y:S01]  /*4190*/  IMAD.IADD R0, R7, 0x1, R2.reuse ;  /* 0x0000000107007824 */ /* 0x102fe200078e0202 */
[----:B------:R-:W-:Y:S01]  /*41a0*/  FSEL R8, R25, -INF , !P4 ;  /* 0xff80000019087808 */ /* 0x000fe20006000000 */
[----:B------:R-:W-:Y:S01]  /*41b0*/  IMAD.IADD R7, R5, 0x1, R2 ;  /* 0x0000000105077824 */ /* 0x000fe200078e0202 */
        /* <DEDUP_REMOVED lines=49> */
.L_x_4132:
[----:B------:R-:W-:-:S04]  /*44d0*/  MOV R2, c[0x0][0x32c] ;  /* 0x0000cb0000027a02 */ /* 0x000fc80000000f00 */
[----:B------:R-:W-:-:S13]  /*44e0*/  ISETP.NE.AND P4, PT, R2, 0x1, PT ;  /* 0x000000010200780c */ /* 0x000fda0003f85270 */
[----:B------:R-:W-:-:S05]  /*44f0*/  @P4 IMAD.HI.U32 R2, R5, c[0x0][0x330], RZ ;  /* 0x0000cc0005024a27 */ /* 0x000fca00078e00ff */
[----:B------:R-:W-:Y:S02]  /*4500*/  @P4 SHF.R.U32.HI R5, RZ, c[0x0][0x334], R2 ;  /* 0x0000cd00ff054a19 */ /* 0x000fe40000011602 */
.L_x_4133:
[----:B------:R-:W-:Y:S05]  /*4510*/  BSYNC B0 ;  /* 0x0000000000007941 */ /* 0x000fea0003800000 */
.L_x_4131:
[----:B------:R-:W-:-:S04]  /*4520*/  IMAD R2, R5, c[0x0][0x32c], -R80 ;  /* 0x0000cb0005027a24 */ /* 0x000fc800078e0a50 */
[----:B------:R-:W-:-:S05]  /*4530*/  IMAD.IADD R2, R2, 0x1, -R209 ;  /* 0x0000000102027824 */ /* 0x000fca00078e0ad1 */
[----:B------:R-:W-:Y:S02]  /*4540*/  IADD3 R5, R2, c[0x0][0x32c], RZ ;  /* 0x0000cb0002057a10 */ /* 0x000fe40007ffe0ff */
[----:B------:R-:W-:Y:S02]  /*4550*/  IMNMX R7, R7, R2, !PT ;  /* 0x0000000207077217 */ /* 0x000fe40007800200 */
[----:B------:R-:W-:Y:S02]  /*4560*/  IMNMX R0, R0, R5, PT ;  /* 0x0000000500007217 */ /* 0x000fe40003800200 */
.L_x_4130:
[----:B------:R-:W-:Y:S01]  /*4570*/  ISETP.GT.AND P6, PT, R7, RZ, P0 ;  /* 0x000000ff0700720c */ /* 0x000fe200007c4270 */
[----:B------:R-:W-:-:S04]  /*4580*/  DEPBAR.LE SB0, 0x2 ;  /* 0x000080800000791a */ /* 0x000fc80000000000 */
[----:B------:R-:W-:Y:S01]  /*4590*/  BAR.SYNC.DEFER_BLOCKING 0x0 ;  /* 0x0000000000007b1d */ /* 0x000fe20000010000 */
[----:B------:R-:W-:Y:S01]  /*45a0*/  ISETP.GT.AND P5, PT, R7, 0x1, P0 ;  /* 0x000000010700780c */ /* 0x000fe200007a4270 */
[C---:B------:R-:W-:Y:S01]  /*45b0*/  IMAD.IADD R164, R187.reuse, 0x1, R182 ;  /* 0x00000001bba47824 */ /* 0x040fe200078e02b6 */
[----:B------:R-:W-:Y:S01]  /*45c0*/  FMNMX.FTZ R5, R28, R10, !PT ;  /* 0x0000000a1c057209 */ /* 0x000fe20007810000 */
[----:B------:R-:W-:Y:S01]  /*45d0*/  IMAD.IADD R156, R187, 0x1, R181 ;  /* 0x00000001bb9c7824 */ /* 0x000fe200078e02b5 */
[C---:B------:R-:W-:Y:S01]  /*45e0*/  ISETP.LT.OR P6, PT, R0.reuse, 0x1, P6 ;  /* 0x000000010000780c */ /* 0x040fe200037c1670 */
[----:B------:R-:W-:Y:S01]  /*45f0*/  BSSY B0, `(.L_x_4134) ;  /* 0x0000173000007945 */ /* 0x000fe20003800000 */
[----:B------:R-:W-:Y:S02]  /*4600*/  ISETP.LT.OR P5, PT, R0, 0x2, P5 ;  /* 0x000000020000780c */ /* 0x000fe40002fa1670 */
[----:B------:R-:W-:Y:S02]  /*4610*/  ISETP.GT.AND P4, PT, R7, 0x8, P0 ;  /* 0x000000080700780c */ /* 0x000fe40000784270 */
[----:B------:R-:W-:-:S02]  /*4620*/  FMNMX.FTZ R5, R24, R5, !PT ;  /* 0x0000000518057209 */ /* 0x000fc40007810000 */
[----:B------:R-:W-:Y:S02]  /*4630*/  FSEL R30, R30, -INF , !P6 ;  /* 0xff8000001e1e7808 */ /* 0x000fe40007000000 */
[----:B------:R-:W-:Y:S02]  /*4640*/  FSEL R31, R31, -INF , !P5 ;  /* 0xff8000001f1f7808 */ /* 0x000fe40006800000 */
[----:B------:R-:W-:Y:S02]  /*4650*/  ISETP.LT.OR P4, PT, R0, 0x9, P4 ;  /* 0x000000090000780c */ /* 0x000fe40002781670 */
[C---:B------:R-:W-:Y:S02]  /*4660*/  ISETP.GT.AND P6, PT, R7.reuse, 0x9, P0 ;  /* 0x000000090700780c */ /* 0x040fe400007c4270 */
[----:B------:R-:W-:Y:S02]  /*4670*/  FMNMX.FTZ R9, R8, R5, !PT ;  /* 0x0000000508097209 */ /* 0x000fe40007810000 */
[----:B------:R-:W-:Y:S01]  /*4680*/  ISETP.GT.AND P5, PT, R7, 0x10, P0 ;  /* 0x000000100700780c */ /* 0x000fe200007a4270 */
[----:B------:R-:W-:Y:S01]  /*4690*/  LDSM.16.MT88.4 R40, [R182+0x2000] ;  /* 0x00200000b628783b */ /* 0x000fe20000004200 */
[----:B------:R-:W-:-:S02]  /*46a0*/  FSEL R5, R26, -INF , !P4 ;  /* 0xff8000001a057808 */ /* 0x000fc40006000000 */
[----:B------:R-:W-:Y:S01]  /*46b0*/  ISETP.LT.OR P6, PT, R0, 0xa, P6 ;  /* 0x0000000a0000780c */ /* 0x000fe200037c1670 */
[----:B------:R-:W-:Y:S01]  /*46c0*/  LDSM.16.MT88.4 R124, [R182] ;  /* 0x00000000b67c783b */ /* 0x000fe20000004200 */
[----:B------:R-:W-:Y:S02]  /*46d0*/  FMNMX.FTZ R2, R30, R31, !PT ;  /* 0x0000001f1e027209 */ /* 0x000fe40007810000 */
[----:B------:R-:W-:Y:S01]  /*46e0*/  ISETP.GT.AND P4, PT, R7, 0x11, P0 ;  /* 0x000000110700780c */ /* 0x000fe20000784270 */
[----:B------:R-:W-:Y:S01]  /*46f0*/  LDSM.16.MT88.4 R104, [R164] ;  /* 0x00000000a468783b */ /* 0x000fe20000004200 */
[----:B------:R-:W-:Y:S02]  /*4700*/  FMNMX.FTZ R9, R20, R9, !PT ;  /* 0x0000000914097209 */ /* 0x000fe40007810000 */
[----:B------:R-:W-:Y:S01]  /*4710*/  ISETP.LT.OR P5, PT, R0, 0x11, P5 ;  /* 0x000000110000780c */ /* 0x000fe20002fa1670 */
[----:B------:R-:W-:Y:S01]  /*4720*/  LDSM.16.MT88.4 R112, [R181] ;  /* 0x00000000b570783b */ /* 0x000fe20000004200 */
[----:B------:R-:W-:-:S02]  /*4730*/  FSEL R27, R27, -INF , !P6 ;  /* 0xff8000001b1b7808 */ /* 0x000fc40007000000 */
[----:B------:R-:W-:Y:S01]  /*4740*/  FMNMX.FTZ R2, R5, R2, !PT ;  /* 0x0000000205027209 */ /* 0x000fe20007810000 */
[----:B------:R-:W-:Y:S01]  /*4750*/  LDSM.16.MT88.4 R120, [R225] ;  /* 0x00000000e178783b */ /* 0x000fe20000004200 */
[----:B------:R-:W-:Y:S02]  /*4760*/  ISETP.LT.OR P4, PT, R0, 0x12, P4 ;  /* 0x000000120000780c */ /* 0x000fe40002781670 */
[----:B------:R-:W-:Y:S01]  /*4770*/  FMNMX.FTZ R9, R6, R9, !PT ;  /* 0x0000000906097209 */ /* 0x000fe20007810000 */
[----:B------:R-:W-:Y:S01]  /*4780*/  LDSM.16.MT88.4 R48, [R164+0x2000] ;  /* 0x00200000a430783b */ /* 0x000fe20000004200 */
[----:B------:R-:W-:Y:S02]  /*4790*/  FSEL R11, R22, -INF , !P5 ;  /* 0xff800000160b7808 */ /* 0x000fe40006800000 */
        /* <DEDUP_REMOVED lines=12> */
[----:B------:R-:W-:Y:S01]  /*4860*/  ISETP.LT.OR P4, PT, R0, 0x1a, P4 ;  /* 0x0000001a0000780c */ /* 0x000fe20002781670 */
[----:B------:R-:W-:Y:S01]  /*4870*/  LDSM.16.MT88.4 R32, [R181+0x800] ;  /* 0x00080000b520783b */ /* 0x000fe20000004200 */
[----:B------:R-:W-:Y:S02]  /*4880*/  FSEL R9, R18, -INF , !P5 ;  /* 0xff80000012097808 */ /* 0x000fe40006800000 */
[----:B------:R-:W-:Y:S02]  /*4890*/  ISETP.GT.AND P5, PT, R7, 0x20, P0 ;  /* 0x000000200700780c */ /* 0x000fe400007a4270 */
[----:B------:R-:W-:Y:S02]  /*48a0*/  FMNMX.FTZ R2, R23, R2, !PT ;  /* 0x0000000217027209 */ /* 0x000fe40007810000 */
[----:B------:R-:W-:Y:S02]  /*48b0*/  FSEL R19, R19, -INF , !P4 ;  /* 0xff80000013137808 */ /* 0x000fe40006000000 */
[----:B------:R-:W-:-:S02]  /*48c0*/  ISETP.GT.AND P4, PT, R7, 0x21, P0 ;  /* 0x000000210700780c */ /* 0x000fc40000784270 */
[----:B------:R-:W-:Y:S02]  /*48d0*/  ISETP.LT.OR P5, PT, R0, 0x21, P5 ;  /* 0x000000210000780c */ /* 0x000fe40002fa1670 */
[----:B------:R-:W-:Y:S02]  /*48e0*/  FMNMX.FTZ R2, R9, R2, !PT ;  /* 0x0000000209027209 */ /* 0x000fe40007810000 */
[----:B------:R-:W-:Y:S02]  /*48f0*/  FMNMX.FTZ R13, R158, R13, !PT ;  /* 0x0000000d9e0d7209 */ /* 0x000fe40007810000 */
[----:B------:R-:W-:Y:S02]  /*4900*/  ISETP.LT.OR P4, PT, R0, 0x22, P4 ;  /* 0x000000220000780c */ /* 0x000fe40002781670 */
[----:B------:R-:W-:Y:S02]  /*4910*/  FSEL R177, R66, -INF , !P5 ;  /* 0xff80000042b17808 */ /* 0x000fe40006800000 */
[----:B------:R-:W-:-:S02]  /*4920*/  ISETP.GT.AND P5, PT, R7, 0x28, P0 ;  /* 0x000000280700780c */ /* 0x000fc400007a4270 */
[----:B------:R-:W-:Y:S02]  /*4930*/  FMNMX.FTZ R12, R19, R2, !PT ;  /* 0x00000002130c7209 */ /* 0x000fe40007810000 */
[----:B------:R-:W-:Y:S02]  /*4940*/  FMNMX.FTZ R13, R168, R13, !PT ;  /* 0x0000000da80d7209 */ /* 0x000fe40007810000 */
[----:B------:R-:W-:Y:S02]  /*4950*/  FSEL R167, R67, -INF , !P4 ;  /* 0xff80000043a77808 */ /* 0x000fe40006000000 */
[----:B------:R-:W-:Y:S01]  /*4960*/  ISETP.GT.AND P4, PT, R7, 0x29, P0 ;  /* 0x000000290700780c */ /* 0x000fe20000784270 */
[----:B------:R-:W-:Y:S01]  /*4970*/  LDSM.16.MT88.4 R64, [R156+0x2000] ;  /* 0x002000009c40783b */ /* 0x000fe20000004200 */
        /* <DEDUP_REMOVED lines=8> */
[----:B------:R-:W-:Y:S02]  /*4a00*/  FSEL R173, R63, -INF , !P4 ;  /* 0xff8000003fad7808 */ /* 0x000fe40006000000 */
        /* <DEDUP_REMOVED lines=12> */
[----:B------:R-:W-:Y:S01]  /*4ad0*/  LDSM.16.MT88.4 R56, [R181+0x2000] ;  /* 0x00200000b538783b */ /* 0x000fe20000004200 */
[----:B------:R-:W-:Y:S02]  /*4ae0*/  FMNMX.FTZ R12, R169, R12, !PT ;  /* 0x0000000ca90c7209 */ /* 0x000fe40007810000 */
[----:B------:R-:W-:Y:S02]  /*4af0*/  FMNMX.FTZ R13, R142, R13, !PT ;  /* 0x0000000d8e0d7209 */ /* 0x000fe40007810000 */
[----:B------:R-:W-:Y:S02]  /*4b00*/  ISETP.LT.OR P0, PT, R0, 0x3a, P0 ;  /* 0x0000003a0000780c */ /* 0x000fe40000701670 */
[----:B------:R-:W-:Y:S02]  /*4b10*/  FSEL R141, R54, -INF , !P4 ;  /* 0xff800000368d7808 */ /* 0x000fe40006000000 */
[----:B------:R-:W-:-:S02]  /*4b20*/  FMNMX.FTZ R12, R143, R12, !PT ;  /* 0x0000000c8f0c7209 */ /* 0x000fc40007810000 */
[----:B------:R-:W-:Y:S02]  /*4b30*/  FMNMX.FTZ R2, R140, R13, !PT ;  /* 0x0000000d8c027209 */ /* 0x000fe40007810000 */
[----:B------:R-:W-:Y:S02]  /*4b40*/  FSEL R165, R55, -INF , !P0 ;  /* 0xff80000037a57808 */ /* 0x000fe40004000000 */
[----:B------:R-:W-:Y:S01]  /*4b50*/  FMNMX.FTZ R12, R141, R12, !PT ;  /* 0x0000000c8d0c7209 */ /* 0x000fe20007810000 */
[----:B------:R-:W1:Y:S03]  /*4b60*/  SHFL.BFLY PT, R13, R2, 0x2, 0x1f ;  /* 0x0c401f00020d7f89 */ /* 0x000e6600000e0000 */
        /* <DEDUP_REMOVED lines=23> */
[----:B------:R-:W-:Y:S01]  /*4ce0*/  LDSM.16.MT88.4 R28, [R156+0x800] ;  /* 0x000800009c1c783b */ /* 0x000fe20000004200 */
        /* <DEDUP_REMOVED lines=11> */
[----:B------:R-:W3:Y:S01]  /*4da0*/  LDSM.16.MT88.4 R8, [R182+0x2800] ;  /* 0x00280000b608783b */ /* 0x000ee20000004200 */
[--C-:B------:R-:W-:Y:S02]  /*4db0*/  FFMA.FTZ R151, R20, c[0x0][0x2d0], -R171.reuse ;  /* 0x0000b40014977a23 */ /* 0x100fe400000108ab */
[----:B------:R-:W-:Y:S01]  /*4dc0*/  FFMA.FTZ R144, R23, c[0x0][0x2d0], -R162 ;  /* 0x0000b40017907a23 */ /* 0x000fe200000108a2 */
[----:B------:R-:W4:Y:S01]  /*4dd0*/  MUFU.EX2 R150, R150 ;  /* 0x0000009600967308 */ /* 0x000f220000000800 */
[----:B------:R-:W5:Y:S01]  /*4de0*/  LDSM.16.MT88.4 R16, [R181+0x2800] ;  /* 0x00280000b510783b */ /* 0x000f620000004200 */
        /* <DEDUP_REMOVED lines=29> */
[----:B----4-:R-:W-:-:S02]  /*4fc0*/  F2FP.BF16.PACK_AB R99, R148, R153 ;  /* 0x000000999463723e */ /* 0x010fc400000010ff */
        /* <DEDUP_REMOVED lines=61> */
[----:B---3--:R-:W-:Y:S01]  /*53a0*/  HMMA.16816.F32.BF16 R36, R4, R8, R36 ;  /* 0x000000080424723c */ /* 0x008fe20000041824 */
[----:B------:R-:W-:-:S07]  /*53b0*/  FADD.FTZ R147, R134, R147 ;  /* 0x0000009386937221 */ /* 0x000fce0000010000 */
[C---:B------:R-:W-:Y:S01]  /*53c0*/  HMMA.16816.F32.BF16 R40, R4.reuse, R10, R40 ;  /* 0x0000000a0428723c */ /* 0x040fe20000041828 */
[----:B------:R-:W1:Y:S07]  /*53d0*/  LDSM.16.MT88.4 R8, [R164+0x4800] ;  /* 0x00480000a408783b */ /* 0x000e6e0000004200 */
[C---:B-----5:R-:W-:Y:S08]  /*53e0*/  HMMA.16816.F32.BF16 R52, R4.reuse, R16, R52 ;  /* 0x000000100434723c */ /* 0x060ff00000041834 */
        /* <DEDUP_REMOVED lines=120> */
[----:B------:R-:W-:Y:S11]  /*5b70*/  ISETP.GE.AND P0, PT, R5, R230, PT ;  /* 0x000000e60500720c */ /* 0x000ff60003f06270 */
[----:B------:R-:W-:Y:S02]  /*5b80*/  @!UPT UIADD3 URZ, URZ, URZ, URZ ;  /* 0x0000003f3f3ff290 */ /* 0x000fe4000fffe03f */
        /* <DEDUP_REMOVED lines=25> */
.L_x_4135:
[----:B------:R-:W-:Y:S05]  /*5d20*/  BSYNC B0 ;  /* 0x0000000000007941 */ /* 0x000fea0003800000 */
.L_x_4134:
[----:B------:R-:W-:Y:S01]  /*5d30*/  @P2 IMAD.HI.U32 R4, R193, c[0x0][0x2c8], RZ ;  /* 0x0000b200c1042a27 */ /* 0x000fe200078e00ff */
[----:B------:R-:W0:Y:S01]  /*5d40*/  LDGDEPBAR ;  /* 0x00000000000079af */ /* 0x000e220000000000 */
[----:B------:R-:W-:-:S02]  /*5d50*/  IADD3 R241, R133, -0x2, RZ ;  /* 0xfffffffe85f17810 */ /* 0x000fc40007ffe0ff */
[----:B-1----:R-:W-:Y:S01]  /*5d60*/  IMAD.MOV.U32 R6, RZ, RZ, R193 ;  /* 0x000000ffff067224 */ /* 0x002fe200078e00c1 */
        /* <DEDUP_REMOVED lines=15> */
.L_x_4138:
[----:B------:R-:W-:-:S13]  /*5e60*/  ISETP.NE.AND P0, PT, R4, 0x1, PT ;  /* 0x000000010400780c */ /* 0x000fda0003f05270 */
[----:B------:R-:W-:-:S05]  /*5e70*/  @P0 IMAD.HI.U32 R3, R7, c[0x0][0x330], RZ ;  /* 0x0000cc0007030a27 */ /* 0x000fca00078e00ff */
[----:B------:R-:W-:Y:S02]  /*5e80*/  @P0 SHF.R.U32.HI R7, RZ, c[0x0][0x334], R3 ;  /* 0x0000cd00ff070a19 */ /* 0x000fe40000011603 */
.L_x_4139:
[----:B------:R-:W-:Y:S05]  /*5e90*/  BSYNC B0 ;  /* 0x0000000000007941 */ /* 0x000fea0003800000 */
.L_x_4137:
[----:B------:R-:W-:-:S05]  /*5ea0*/  IMAD R4, R7, R4, c[0x0][0x32c] ;  /* 0x0000cb0007047624 */ /* 0x000fca00078e0204 */
[----:B------:R-:W-:-:S04]  /*5eb0*/  IMNMX R5, R5, R4, PT ;  /* 0x0000000405057217 */ /* 0x000fc80003800200 */
.L_x_4136:
        /* <DEDUP_REMOVED lines=12> */
.L_x_4149:
[----:B------:R-:W-:Y:S04]  /*5f80*/  DEPBAR.LE SB0, 0x2 ;  /* 0x000080800000791a */ /* 0x000fe80000000000 */
[----:B------:R-:W-:Y:S01]  /*5f90*/  WARPSYNC 0xffffffff ;  /* 0xffffffff00007948 */ /* 0x000fe20003800000 */
[----:B------:R-:W-:Y:S01]  /*5fa0*/  BAR.SYNC.DEFER_BLOCKING 0x0 ;  /* 0x0000000000007b1d */ /* 0x000fe20000010000 */
[----:B------:R-:W-:Y:S01]  /*5fb0*/  IMAD R133, R134, 0x6000, RZ ;  /* 0x0000600086857824 */ /* 0x000fe200078e02ff */
[----:B------:R-:W-:Y:S03]  /*5fc0*/  ISETP.GE.AND P6, PT, R230, R241, PT ;  /* 0x000000f1e600720c */ /* 0x000fe60003fc6270 */
[----:B------:R-:W-:Y:S04]  /*5fd0*/  IMAD.IADD R189, R186, 0x1, R133 ;  /* 0x00000001babd7824 */ /* 0x000fe800078e0285 */
[--C-:B------:R-:W-:Y:S02]  /*5fe0*/  IMAD.IADD R190, R180, 0x1, R189.reuse ;  /* 0x00000001b4be7824 */ /* 0x100fe400078e02bd */
[C---:B------:R-:W-:Y:S02]  /*5ff0*/  IMAD.IADD R0, R135.reuse, 0x1, R189 ;  /* 0x0000000187007824 */ /* 0x040fe400078e02bd */
[----:B------:R-:W-:Y:S02]  /*6000*/  IMAD.IADD R2, R135, 0x1, R190 ;  /* 0x0000000187027824 */ /* 0x000fe400078e02be */
[----:B------:R-:W-:Y:S01]  /*6010*/  @!P6 IADD3 R246, R241, -0x1, RZ ;  /* 0xfffffffff1f6e810 */ /* 0x000fe20007ffe0ff */
[----:B------:R-:W-:Y:S02]  /*6020*/  @!P6 IMAD.MOV.U32 R191, RZ, RZ, c[0x0][0x208] ;  /* 0x00008200ffbfe624 */ /* 0x000fe400078e00ff */
[----:B------:R-:W-:Y:S01]  /*6030*/  @!P6 IMAD.MOV.U32 R248, RZ, RZ, c[0x0][0x20c] ;  /* 0x00008300fff8e624 */ /* 0x000fe200078e00ff */
[----:B------:R-:W-:Y:S01]  /*6040*/  @!P6 SHF.R.S32.HI R247, RZ, 0x1f, R246 ;  /* 0x0000001ffff7e819 */ /* 0x000fe200000114f6 */
[----:B------:R-:W-:Y:S01]  /*6050*/  @!P6 IMAD.WIDE.U32 R244, R246, c[0x0][0x208], RZ ;  /* 0x00008200f6f4ea25 */ /* 0x000fe200078e00ff */
[----:B------:R-:W-:Y:S03]  /*6060*/  LDSM.16.M88.4 R136, [R188] ;  /* 0x00000000bc88783b */ /* 0x000fe60000000200 */
[----:B------:R-:W-:Y:S01]  /*6070*/  @!P6 IMAD.SHL.U32 R243, R244, 0x40, RZ ;  /* 0x00000040f4f3e824 */ /* 0x000fe200078e00ff */
[----:B------:R-:W-:Y:S01]  /*6080*/  ULDC UR4, c[0x0][0x324] ;  /* 0x0000c90000047ab9 */ /* 0x000fe20000000800 */
[----:B------:R-:W-:Y:S01]  /*6090*/  @!P6 IMAD R247, R247, c[0x0][0x208], RZ ;  /* 0x00008200f7f7ea24 */ /* 0x000fe200078e02ff */
[----:B------:R-:W-:Y:S01]  /*60a0*/  ULOP3.LUT UR4, URZ, UR4, URZ, 0x33, !UPT ;  /* 0x000000043f047292 */ /* 0x000fe2000f8e333f */
[----:B------:R-:W1:Y:S02]  /*60b0*/  LDSM.16.M88.4 R140, [R189] ;  /* 0x00000000bd8c783b */ /* 0x000e640000000200 */
[----:B------:R-:W-:Y:S01]  /*60c0*/  @!P6 IMAD R247, R246, c[0x0][0x20c], R247 ;  /* 0x00008300f6f7ea24 */ /* 0x000fe200078e02f7 */
[-C--:B------:R-:W-:Y:S02]  /*60d0*/  @!P6 IADD3 R246, P5, R243, R234.reuse, RZ ;  /* 0x000000eaf3f6e210 */ /* 0x080fe40007fbe0ff */
[----:B------:R-:W2:Y:S01]  /*60e0*/  LDSM.16.M88.4 R144, [R189+0x800] ;  /* 0x00080000bd90783b */ /* 0x000ea20000000200 */
[----:B------:R-:W-:Y:S01]  /*60f0*/  @!P6 LEA R243, P0, R191, R243, 0x5 ;  /* 0x000000f3bff3e211 */ /* 0x000fe200078028ff */
[----:B------:R-:W-:Y:S03]  /*6100*/  @!P6 IMAD.IADD R247, R245, 0x1, R247 ;  /* 0x00000001f5f7e824 */ /* 0x000fe600078e02f7 */
[----:B------:R-:W3:Y:S02]  /*6110*/  LDSM.16.M88.4 R148, [R189+0x1000] ;  /* 0x00100000bd94783b */ /* 0x000ee40000000200 */
[----:B------:R-:W-:Y:S02]  /*6120*/  @!P6 SHF.L.U64.HI R247, R244, 0x6, R247 ;  /* 0x00000006f4f7e819 */ /* 0x000fe400000102f7 */
[----:B------:R-:W-:Y:S01]  /*6130*/  @!P6 LEA R244, P4, R246, c[0x0][0x1f8], 0x1 ;  /* 0x00007e00f6f4ea11 */ /* 0x000fe200078808ff */
[----:B------:R-:W4:Y:S01]  /*6140*/  LDSM.16.M88.4 R152, [R189+0x1800] ;  /* 0x00180000bd98783b */ /* 0x000f220000000200 */
[----:B------:R-:W-:Y:S01]  /*6150*/  @!P6 LEA.HI.X R191, R191, R247, R248, 0x5, P0 ;  /* 0x000000f7bfbfe211 */ /* 0x000fe200000f2cf8 */
[--C-:B------:R-:W-:Y:S01]  /*6160*/  @!P6 IMAD.X R245, R247, 0x1, R194.reuse, P5 ;  /* 0x00000001f7f5e824 */ /* 0x100fe200028e06c2 */
[----:B------:R-:W-:Y:S02]  /*6170*/  @!P6 ISETP.GE.AND P0, PT, R204, c[0x0][0x1d4], PT ;  /* 0x00007500cc00ea0c */ /* 0x000fe40003f06270 */
[----:B------:R-:W-:Y:S01]  /*6180*/  LDSM.16.M88.4 R156, [R185] ;  /* 0x00000000b99c783b */ /* 0x000fe20000000200 */
[----:B------:R-:W-:Y:S02]  /*6190*/  @!P6 IADD3 R243, P5, R243, R234, RZ ;  /* 0x000000eaf3f3e210 */ /* 0x000fe40007fbe0ff */
[----:B------:R-:W-:Y:S02]  /*61a0*/  @!P6 LEA.HI.X R245, R246, c[0x0][0x1fc], R245, 0x1, P4 ;  /* 0x00007f00f6f5ea11 */ /* 0x000fe400020f0cf5 */
[----:B------:R-:W-:Y:S01]  /*61b0*/  LDSM.16.M88.4 R160, [R190+0x800] ;  /* 0x00080000bea0783b */ /* 0x000fe20000000200 */
[----:B------:R-:W-:Y:S01]  /*61c0*/  @!P6 ISETP.GE.AND P4, PT, R218, c[0x0][0x1d4], PT ;  /* 0x00007500da00ea0c */ /* 0x000fe20003f86270 */
[----:B------:R-:W-:Y:S01]  /*61d0*/  @!P6 IMAD.X R248, R191, 0x1, R194, P5 ;  /* 0x00000001bff8e824 */ /* 0x000fe200028e06c2 */
[----:B------:R-:W-:Y:S01]  /*61e0*/  @!P6 LEA R246, P5, R243, c[0x0][0x1f8], 0x1 ;  /* 0x00007e00f3f6ea11 */ /* 0x000fe200078a08ff */
[----:B------:R-:W-:Y:S01]  /*61f0*/  @!P6 IMAD R191, R233, 0x6000, R207 ;  /* 0x00006000e9bfe824 */ /* 0x000fe200078e02cf */
[----:B------:R-:W-:Y:S02]  /*6200*/  LDSM.16.M88.4 R164, [R190+0x1000] ;  /* 0x00100000bea4783b */ /* 0x000fe40000000200 */
[----:B------:R-:W-:Y:S01]  /*6210*/  @!P6 LEA.HI.X R247, R243, c[0x0][0x1fc], R248, 0x1, P5 ;  /* 0x00007f00f3f7ea11 */ /* 0x000fe200028f0cf8 */
[C---:B-1----:R-:W-:Y:S08]  /*6220*/  HMMA.16816.F32.BF16 R4, R136.reuse, R140, RZ ;  /* 0x0000008c8804723c */ /* 0x042ff000000418ff */
[C---:B------:R-:W-:Y:S01]  /*6230*/  HMMA.16816.F32.BF16 R8, R136.reuse, R142, RZ ;  /* 0x0000008e8808723c */ /* 0x040fe200000418ff */
[----:B------:R-:W1:Y:S07]  /*6240*/  LDSM.16.M88.4 R140, [R190] ;  /* 0x00000000be8c783b */ /* 0x000e6e0000000200 */
[C---:B--2---:R-:W-:Y:S08]  /*6250*/  HMMA.16816.F32.BF16 R12, R136.reuse, R144, RZ ;  /* 0x00000090880c723c */ /* 0x044ff000000418ff */
[C---:B------:R-:W-:Y:S01]  /*6260*/  HMMA.16816.F32.BF16 R16, R136.reuse, R146, RZ ;  /* 0x000000928810723c */ /* 0x040fe200000418ff */
[----:B------:R-:W2:Y:S05]  /*6270*/  LDSM.16.M88.4 R144, [R190+0x1800] ;  /* 0x00180000be90783b */ /* 0x000eaa0000000200 */
[----:B------:R-:W-:Y:S01]  /*6280*/  @!PT LDS RZ, [RZ] ;  /* 0x00000000fffff984 */ /* 0x000fe20000000800 */
[----:B------:R-:W-:Y:S01]  /*6290*/  @!PT LDS RZ, [RZ] ;  /* 0x00000000fffff984 */ /* 0x000fe20000000800 */
[----:B------:R-:W-:Y:S01]  /*62a0*/  @!PT LDS RZ, [RZ] ;  /* 0x00000000fffff984 */ /* 0x000fe20000000800 */
[----:B------:R5:W-:Y:S02]  /*62b0*/  @!P6 LDGSTS.E.BYPASS.LTC128B.128 [R191], [R244.64], !P4 ;  /* 0x00000000f4bfefae */ /* 0x000be4000e101d48 */
[C---:B---3--:R-:W-:Y:S03]  /*62c0*/  HMMA.16816.F32.BF16 R20, R136.reuse, R148, RZ ;  /* 0x000000948814723c */ /* 0x048fe600000418ff */
[----:B------:R5:W-:Y:S05]  /*62d0*/  @!P6 LDGSTS.E.BYPASS.LTC128B.128 [R191+0x2000], [R244.64+0x80], !P0 ;  /* 0x02000080f4bfefae */ /* 0x000bea000c101d48 */
[C---:B------:R-:W-:Y:S01]  /*62e0*/  HMMA.16816.F32.BF16 R24, R136.reuse, R150, RZ ;  /* 0x000000968818723c */ /* 0x040fe200000418ff */
[----:B------:R5:W-:Y:S05]  /*62f0*/  @!P6 LDGSTS.E.BYPASS.LTC128B.128 [R191+0x4000], [R244.64+0x100], !P3 ;  /* 0x04000100f4bfefae */ /* 0x000bea000d901d48 */
[----:B------:R3:W-:Y:S02]  /*6300*/  @!P6 LDGSTS.E.BYPASS.LTC128B.128 [R191+0x1000], [R246.64], !P4 ;  /* 0x01000000f6bfefae */ /* 0x0007e4000e101d48 */
[C---:B----4-:R-:W-:Y:S03]  /*6310*/  HMMA.16816.F32.BF16 R28, R136.reuse, R152, RZ ;  /* 0x00000098881c723c */ /* 0x050fe600000418ff */
[----:B------:R3:W-:Y:S01]  /*6320*/  @!P6 LDGSTS.E.BYPASS.LTC128B.128 [R191+0x3000], [R246.64+0x80], !P0 ;  /* 0x03000080f6bfefae */ /* 0x0007e2000c101d48 */
[C---:B------:R-:W-:Y:S02]  /*6330*/  ISETP.GE.AND P0, PT, R233.reuse, 0x1, PT ;  /* 0x00000001e900780c */ /* 0x040fe40003f06270 */
[----:B------:R-:W-:Y:S02]  /*6340*/  IADD3 R233, R233, 0x1, RZ ;  /* 0x00000001e9e97810 */ /* 0x000fe40007ffe0ff */
[----:B------:R-:W-:Y:S01]  /*6350*/  HMMA.16816.F32.BF16 R32, R136, R154, RZ ;  /* 0x0000009a8820723c */ /* 0x000fe200000418ff */
[----:B------:R3:W-:Y:S03]  /*6360*/  @!P6 LDGSTS.E.BYPASS.LTC128B.128 [R191+0x5000], [R246.64+0x100], !P3 ;  /* 0x05000100f6bfefae */ /* 0x0007e6000d901d48 */
[----:B------:R-:W-:Y:S02]  /*6370*/  SEL R233, R233, RZ, !P0 ;  /* 0x000000ffe9e97207 */ /* 0x000fe40004000000 */
[----:B------:R-:W-:Y:S02]  /*6380*/  LDSM.16.M88.4 R168, [R184] ;  /* 0x00000000b8a8783b */ /* 0x000fe40000000200 */
[C---:B-1----:R-:W-:Y:S03]  /*6390*/  HMMA.16816.F32.BF16 R4, R156.reuse, R140, R4 ;  /* 0x0000008c9c04723c */ /* 0x042fe60000041804 */
[----:B------:R-:W1:Y:S02]  /*63a0*/  LDSM.16.M88.4 R172, [R0] ;  /* 0x0000000000ac783b */ /* 0x000e640000000200 */
[----:B-----5:R-:W-:Y:S03]  /*63b0*/  IMAD.SHL.U32 R244, R241, 0x40, RZ ;  /* 0x00000040f1f47824 */ /* 0x020fe600078e00ff */
[C---:B------:R-:W-:Y:S01]  /*63c0*/  HMMA.16816.F32.BF16 R8, R156.reuse, R142, R8 ;  /* 0x0000008e9c08723c */ /* 0x040fe20000041808 */
[----:B------:R-:W4:Y:S05]  /*63d0*/  LDSM.16.M88.4 R176, [R0+0x800] ;  /* 0x0008000000b0783b */ /* 0x000f2a0000000200 */
[----:B------:R-:W5:Y:S02]  /*63e0*/  LDSM.16.M88.4 R148, [R0+0x1000] ;  /* 0x001000000094783b */ /* 0x000f640000000200 */
[C---:B------:R-:W-:Y:S03]  /*63f0*/  HMMA.16816.F32.BF16 R12, R156.reuse, R160, R12 ;  /* 0x000000a09c0c723c */ /* 0x040fe6000004180c */
[----:B------:R-:W1:Y:S01]  /*6400*/  LDSM.16.M88.4 R136, [R0+0x1800] ;  /* 0x001800000088783b */ /* 0x000e620000000200 */
[----:B---3--:R-:W-:Y:S04]  /*6410*/  IADD3 R191, R180, R189, R135 ;  /* 0x000000bdb4bf7210 */ /* 0x008fe80007ffe087 */
[C---:B------:R-:W-:Y:S01]  /*6420*/  HMMA.16816.F32.BF16 R16, R156.reuse, R162, R16 ;  /* 0x000000a29c10723c */ /* 0x040fe20000041810 */
[----:B------:R-:W-:Y:S05]  /*6430*/  LDSM.16.M88.4 R140, [R183] ;  /* 0x00000000b78c783b */ /* 0x000fea0000000200 */
[----:B------:R-:W3:Y:S02]  /*6440*/  LDSM.16.M88.4 R152, [R2] ;  /* 0x000000000298783b */ /* 0x000ee40000000200 */
[C---:B------:R-:W-:Y:S03]  /*6450*/  HMMA.16816.F32.BF16 R20, R156.reuse, R164, R20 ;  /* 0x000000a49c14723c */ /* 0x040fe60000041814 */
[----:B------:R-:W3:Y:S05]  /*6460*/  LDSM.16.M88.4 R160, [R2+0x800] ;  /* 0x0008000002a0783b */ /* 0x000eea0000000200 */
[C---:B------:R-:W-:Y:S01]  /*6470*/  HMMA.16816.F32.BF16 R24, R156.reuse, R166, R24 ;  /* 0x000000a69c18723c */ /* 0x040fe20000041818 */
[----:B------:R-:W3:Y:S05]  /*6480*/  LDSM.16.M88.4 R164, [R2+0x1000] ;  /* 0x0010000002a4783b */ /* 0x000eea0000000200 */
[----:B------:R-:W0:Y:S02]  /*6490*/  LDGDEPBAR ;  /* 0x00000000000079af */ /* 0x000e240000000000 */
[C---:B--2---:R-:W-:Y:S08]  /*64a0*/  HMMA.16816.F32.BF16 R28, R156.reuse, R144, R28 ;  /* 0x000000909c1c723c */ /* 0x044ff0000004181c */
[----:B------:R-:W-:Y:S01]  /*64b0*/  HMMA.16816.F32.BF16 R32, R156, R146, R32 ;  /* 0x000000929c20723c */ /* 0x000fe20000041820 */
[----:B------:R-:W2:Y:S05]  /*64c0*/  LDSM.16.M88.4 R144, [R2+0x1800] ;  /* 0x001800000290783b */ /* 0x000eaa0000000200 */
[----:B------:R-:W-:Y:S02]  /*64d0*/  LDSM.16.M88.4 R156, [R188+0x4000] ;  /* 0x00400000bc9c783b */ /* 0x000fe40000000200 */
[C---:B-1----:R-:W-:Y:S08]  /*64e0*/  HMMA.16816.F32.BF16 R4, R168.reuse, R172, R4 ;  /* 0x000000aca804723c */ /* 0x042ff00000041804 */
[C---:B------:R-:W-:Y:S01]  /*64f0*/  HMMA.16816.F32.BF16 R8, R168.reuse, R174, R8 ;  /* 0x000000aea808723c */ /* 0x040fe20000041808 */
[----:B------:R-:W1:Y:S07]  /*6500*/  LDSM.16.M88.4 R172, [R189+0x2000] ;  /* 0x00200000bdac783b */ /* 0x000e6e0000000200 */
[C---:B----4-:R-:W-:Y:S08]  /*6510*/  HMMA.16816.F32.BF16 R12, R168.reuse, R176, R12 ;  /* 0x000000b0a80c723c */ /* 0x050ff0000004180c */
[C---:B------:R-:W-:Y:S01]  /*6520*/  HMMA.16816.F32.BF16 R16, R168.reuse, R178, R16 ;  /* 0x000000b2a810723c */ /* 0x040fe20000041810 */
[----:B------:R-:W4:Y:S07]  /*6530*/  LDSM.16.M88.4 R176, [R189+0x2800] ;  /* 0x00280000bdb0783b */ /* 0x000f2e0000000200 */
[C---:B-----5:R-:W-:Y:S08]  /*6540*/  HMMA.16816.F32.BF16 R20, R168.reuse, R148, R20 ;  /* 0x00000094a814723c */ /* 0x060ff00000041814 */
[C---:B------:R-:W-:Y:S01]  /*6550*/  HMMA.16816.F32.BF16 R24, R168.reuse, R150, R24 ;  /* 0x00000096a818723c */ /* 0x040fe20000041818 */
[----:B------:R-:W5:Y:S07]  /*6560*/  LDSM.16.M88.4 R148, [R189+0x3000] ;  /* 0x00300000bd94783b */ /* 0x000f6e0000000200 */
[C---:B------:R-:W-:Y:S08]  /*6570*/  HMMA.16816.F32.BF16 R28, R168.reuse, R136, R28 ;  /* 0x00000088a81c723c */ /* 0x040ff0000004181c */
[----:B------:R-:W-:Y:S01]  /*6580*/  HMMA.16816.F32.BF16 R32, R168, R138, R32 ;  /* 0x0000008aa820723c */ /* 0x000fe20000041820 */
[----:B------:R-:W1:Y:S05]  /*6590*/  LDSM.16.M88.4 R136, [R189+0x3800] ;  /* 0x00380000bd88783b */ /* 0x000e6a0000000200 */
[----:B------:R-:W-:Y:S02]  /*65a0*/  LDSM.16.M88.4 R168, [R190+0x2800] ;  /* 0x00280000bea8783b */ /* 0x000fe40000000200 */
[C---:B---3--:R-:W-:Y:S08]  /*65b0*/  HMMA.16816.F32.BF16 R4, R140.reuse, R152, R4 ;  /* 0x000000988c04723c */ /* 0x048ff00000041804 */
[C---:B------:R-:W-:Y:S01]  /*65c0*/  HMMA.16816.F32.BF16 R8, R140.reuse, R154, R8 ;  /* 0x0000009a8c08723c */ /* 0x040fe20000041808 */
[----:B------:R-:W-:Y:S07]  /*65d0*/  LDSM.16.M88.4 R152, [R185+0x4000] ;  /* 0x00400000b998783b */ /* 0x000fee0000000200 */
[C---:B------:R-:W-:Y:S08]  /*65e0*/  HMMA.16816.F32.BF16 R12, R140.reuse, R160, R12 ;  /* 0x000000a08c0c723c */ /* 0x040ff0000004180c */
[C---:B------:R-:W-:Y:S01]  /*65f0*/  HMMA.16816.F32.BF16 R16, R140.reuse, R162, R16 ;  /* 0x000000a28c10723c */ /* 0x040fe20000041810 */
[----:B------:R-:W3:Y:S07]  /*6600*/  LDSM.16.M88.4 R160, [R190+0x2000] ;  /* 0x00200000bea0783b */ /* 0x000eee0000000200 */
[C---:B------:R-:W-:Y:S08]  /*6610*/  HMMA.16816.F32.BF16 R20, R140.reuse, R164, R20 ;  /* 0x000000a48c14723c */ /* 0x040ff00000041814 */
[C---:B------:R-:W-:Y:S01]  /*6620*/  HMMA.16816.F32.BF16 R24, R140.reuse, R166, R24 ;  /* 0x000000a68c18723c */ /* 0x040fe20000041818 */
[----:B------:R-:W3:Y:S07]  /*6630*/  LDSM.16.M88.4 R164, [R190+0x3000] ;  /* 0x00300000bea4783b */ /* 0x000eee0000000200 */
        /* <DEDUP_REMOVED lines=19> */
[----:B------:R-:W3:Y:S07]  /*6770*/  LDSM.16.M88.4 R160, [R2+0x2000] ;  /* 0x0020000002a0783b */ /* 0x000eee0000000200 */
        /* <DEDUP_REMOVED lines=60> */
[----:B------:R2:W-:Y:S07]  /*6b40*/  LDSM.16.M88.4 R140, [R191+0x5800] ;  /* 0x00580000bf8c783b */ /* 0x0005ee0000000200 */
[C---:B-1----:R-:W-:Y:S08]  /*6b50*/  HMMA.16816.F32.BF16 R4, R156.reuse, R172, R4 ;  /* 0x000000ac9c04723c */ /* 0x042ff00000041804 */
[C---:B------:R-:W-:Y:S08]  /*6b60*/  HMMA.16816.F32.BF16 R8, R156.reuse, R174, R8 ;  /* 0x000000ae9c08723c */ /* 0x040ff00000041808 */
[C---:B----4-:R-:W-:Y:S04]  /*6b70*/  HMMA.16816.F32.BF16 R12, R156.reuse, R176, R12 ;  /* 0x000000b09c0c723c */ /* 0x050fe8000004180c */
[----:B--2---:R-:W-:Y:S04]  /*6b80*/  IMAD.IADD R191, R210, 0x1, R193 ;  /* 0x00000001d2bf7824 */ /* 0x004fe800078e02c1 */
[C---:B------:R-:W-:Y:S04]  /*6b90*/  HMMA.16816.F32.BF16 R16, R156.reuse, R178, R16 ;  /* 0x000000b29c10723c */ /* 0x040fe80000041810 */
[----:B------:R-:W-:Y:S04]  /*6ba0*/  @P2 IMAD.HI.U32 R243, R191, c[0x0][0x2c8], RZ ;  /* 0x0000b200bff32a27 */ /* 0x000fe800078e00ff */
[C---:B-----5:R-:W-:Y:S04]  /*6bb0*/  HMMA.16816.F32.BF16 R20, R156.reuse, R148, R20 ;  /* 0x000000949c14723c */ /* 0x060fe80000041814 */
[----:B------:R-:W-:Y:S02]  /*6bc0*/  @P2 SHF.R.U32.HI R191, RZ, c[0x0][0x2cc], R243 ;  /* 0x0000b300ffbf2a19 */ /* 0x000fe400000116f3 */
[----:B------:R-:W-:Y:S02]  /*6bd0*/  IADD3 R243, -R209, 0x1, -R244 ;  /* 0x00000001d1f37810 */ /* 0x000fe40007ffe9f4 */
[C---:B------:R-:W-:Y:S01]  /*6be0*/  HMMA.16816.F32.BF16 R24, R156.reuse, R150, R24 ;  /* 0x000000969c18723c */ /* 0x040fe20000041818 */
[----:B------:R-:W1:Y:S03]  /*6bf0*/  SHFL.IDX PT, R248, R191, RZ, 0x1c1f ;  /* 0x001c1fffbff87589 */ /* 0x000e6600000e0000 */
[----:B------:R-:W-:Y:S04]  /*6c00*/  IADD3 R243, -R228, R243, R227 ;  /* 0x000000f3e4f37210 */ /* 0x000fe80007ffe1e3 */
[C---:B------:R-:W-:Y:S04]  /*6c10*/  HMMA.16816.F32.BF16 R28, R156.reuse, R136, R28 ;  /* 0x000000889c1c723c */ /* 0x040fe8000004181c */
[C---:B------:R-:W-:Y:S02]  /*6c20*/  IADD3 R245, R243.reuse, c[0x0][0x328], RZ ;  /* 0x0000ca00f3f57a10 */ /* 0x040fe40007ffe0ff */
[----:B------:R-:W-:Y:S02]  /*6c30*/  IADD3 R243, R243, UR4, RZ ;  /* 0x00000004f3f37c10 */ /* 0x000fe4000fffe0ff */
[----:B------:R-:W-:Y:S08]  /*6c40*/  HMMA.16816.F32.BF16 R32, R156, R138, R32 ;  /* 0x0000008a9c20723c */ /* 0x000ff00000041820 */
[C---:B---3--:R-:W-:Y:S05]  /*6c50*/  HMMA.16816.F32.BF16 R4, R152.reuse, R160, R4 ;  /* 0x000000a09804723c */ /* 0x048fea0000041804 */
[--C-:B-1----:R-:W-:Y:S02]  /*6c60*/  IMAD.IADD R247, R245, 0x1, R248.reuse ;  /* 0x00000001f5f77824 */ /* 0x102fe400078e02f8 */
[----:B------:R-:W-:Y:S01]  /*6c70*/  IMAD.IADD R246, R243, 0x1, R248 ;  /* 0x00000001f3f67824 */ /* 0x000fe200078e02f8 */
[C---:B------:R-:W-:Y:S08]  /*6c80*/  HMMA.16816.F32.BF16 R8, R152.reuse, R162, R8 ;  /* 0x000000a29808723c */ /* 0x040ff00000041808 */
[C---:B------:R-:W-:Y:S08]  /*6c90*/  HMMA.16816.F32.BF16 R12, R152.reuse, R168, R12 ;  /* 0x000000a8980c723c */ /* 0x040ff0000004180c */
[C---:B------:R-:W-:Y:S08]  /*6ca0*/  HMMA.16816.F32.BF16 R16, R152.reuse, R170, R16 ;  /* 0x000000aa9810723c */ /* 0x040ff00000041810 */
[C---:B------:R-:W-:Y:S08]  /*6cb0*/  HMMA.16816.F32.BF16 R20, R152.reuse, R164, R20 ;  /* 0x000000a49814723c */ /* 0x040ff00000041814 */
[C---:B------:R-:W-:Y:S08]  /*6cc0*/  HMMA.16816.F32.BF16 R24, R152.reuse, R166, R24 ;  /* 0x000000a69818723c */ /* 0x040ff00000041818 */
[C---:B------:R-:W-:Y:S08]  /*6cd0*/  HMMA.16816.F32.BF16 R28, R152.reuse, R140, R28 ;  /* 0x0000008c981c723c */ /* 0x040ff0000004181c */
[----:B------:R-:W-:Y:S01]  /*6ce0*/  HMMA.16816.F32.BF16 R32, R152, R142, R32 ;  /* 0x0000008e9820723c */ /* 0x000fe20000041820 */
[----:B------:R-:W-:-:S07]  /*6cf0*/  @!P1 BRA `(.L_x_4141) ;  /* 0x0000018000009947 */ /* 0x000fce0003800000 */
        /* <DEDUP_REMOVED lines=13> */
.L_x_4143:
[----:B------:R-:W-:Y:S04]  /*6dd0*/  MOV R0, c[0x0][0x32c] ;  /* 0x0000cb0000007a02 */ /* 0x000fe80000000f00 */
[----:B------:R-:W-:Y:S11]  /*6de0*/  ISETP.NE.AND P0, PT, R0, 0x1, PT ;  /* 0x000000010000780c */ /* 0x000ff60003f05270 */
[----:B------:R-:W-:Y:S02]  /*6df0*/  @!UPT UIADD3 URZ, URZ, URZ, URZ ;  /* 0x0000003f3f3ff290 */ /* 0x000fe4000fffe03f */
[----:B------:R-:W-:Y:S05]  /*6e00*/  @P0 IMAD.HI.U32 R0, R137, c[0x0][0x330], RZ ;  /* 0x0000cc0089000a27 */ /* 0x000fea00078e00ff */
[----:B------:R-:W-:Y:S02]  /*6e10*/  @P0 SHF.R.U32.HI R137, RZ, c[0x0][0x334], R0 ;  /* 0x0000cd00ff890a19 */ /* 0x000fe40000011600 */
.L_x_4144:
[----:B------:R-:W-:Y:S05]  /*6e20*/  BSYNC B0 ;  /* 0x0000000000007941 */ /* 0x000fea0003800000 */
.L_x_4142:
[----:B------:R-:W-:Y:S04]  /*6e30*/  IMAD R0, R137, c[0x0][0x32c], -R244 ;  /* 0x0000cb0089007a24 */ /* 0x000fe800078e0af4 */
[----:B------:R-:W-:Y:S05]  /*6e40*/  IMAD.IADD R137, R0, 0x1, -R209 ;  /* 0x0000000100897824 */ /* 0x000fea00078e0ad1 */
[----:B------:R-:W-:Y:S02]  /*6e50*/  IADD3 R0, R137, c[0x0][0x32c], RZ ;  /* 0x0000cb0089007a10 */ /* 0x000fe40007ffe0ff */
[----:B------:R-:W-:Y:S02]  /*6e60*/  IMNMX R246, R246, R137, !PT ;  /* 0x00000089f6f67217 */ /* 0x000fe40007800200 */
[----:B------:R-:W-:Y:S02]  /*6e70*/  IMNMX R247, R247, R0, PT ;  /* 0x00000000f7f77217 */ /* 0x000fe40003800200 */
.L_x_4141:
[----:B------:R-:W-:Y:S04]  /*6e80*/  ISETP.GT.AND P0, PT, R241, -0x1, PT ;  /* 0xfffffffff100780c */ /* 0x000fe80003f04270 */
[C---:B------:R-:W-:Y:S02]  /*6e90*/  ISETP.GT.AND P4, PT, R246.reuse, RZ, P0 ;  /* 0x000000fff600720c */ /* 0x040fe40000784270 */
[C---:B------:R-:W-:Y:S02]  /*6ea0*/  ISETP.GT.AND P6, PT, R246.reuse, 0x1, P0 ;  /* 0x00000001f600780c */ /* 0x040fe400007c4270 */
[C---:B------:R-:W-:Y:S02]  /*6eb0*/  ISETP.LT.OR P4, PT, R247.reuse, 0x1, P4 ;  /* 0x00000001f700780c */ /* 0x040fe40002781670 */
[----:B------:R-:W-:Y:S02]  /*6ec0*/  ISETP.GT.AND P5, PT, R246, 0x8, P0 ;  /* 0x00000008f600780c */ /* 0x000fe400007a4270 */
[----:B------:R-:W-:Y:S02]  /*6ed0*/  FSEL R139, R4, -INF , !P4 ;  /* 0xff800000048b7808 */ /* 0x000fe40006000000 */
[C---:B------:R-:W-:Y:S01]  /*6ee0*/  ISETP.GT.AND P4, PT, R246.reuse, 0x9, P0 ;  /* 0x00000009f600780c */ /* 0x040fe20000784270 */
[----:B------:R-:W1:Y:S01]  /*6ef0*/  SHFL.IDX PT, R4, R191, 0x1, 0x1c1f ;  /* 0x003c1f00bf047f89 */ /* 0x000e6200000e0000 */
        /* <DEDUP_REMOVED lines=58> */
.L_x_4147:
[----:B------:R-:W-:Y:S04]  /*72a0*/  MOV R4, c[0x0][0x32c] ;  /* 0x0000cb0000047a02 */ /* 0x000fe80000000f00 */
[----:B------:R-:W-:Y:S11]  /*72b0*/  ISETP.NE.AND P4, PT, R4, 0x1, PT ;  /* 0x000000010400780c */ /* 0x000ff60003f85270 */
[----:B------:R-:W-:Y:S02]  /*72c0*/  @!UPT UIADD3 URZ, URZ, URZ, URZ ;  /* 0x0000003f3f3ff290 */ /* 0x000fe4000fffe03f */
[----:B------:R-:W-:Y:S05]  /*72d0*/  @P4 IMAD.HI.U32 R4, R13, c[0x0][0x330], RZ ;  /* 0x0000cc000d044a27 */ /* 0x000fea00078e00ff */
[----:B------:R-:W-:Y:S02]  /*72e0*/  @P4 SHF.R.U32.HI R13, RZ, c[0x0][0x334], R4 ;  /* 0x0000cd00ff0d4a19 */ /* 0x000fe40000011604 */
.L_x_4148:
[----:B------:R-:W-:Y:S05]  /*72f0*/  BSYNC B0 ;  /* 0x0000000000007941 */ /* 0x000fea0003800000 */
.L_x_4146:
[----:B------:R-:W-:Y:S04]  /*7300*/  IMAD R244, R13, c[0x0][0x32c], -R244 ;  /* 0x0000cb000df47a24 */ /* 0x000fe800078e0af4 */
[----:B------:R-:W-:Y:S05]  /*7310*/  IMAD.IADD R17, R244, 0x1, -R209 ;  /* 0x00000001f4117824 */ /* 0x000fea00078e0ad1 */
[----:B------:R-:W-:Y:S02]  /*7320*/  IADD3 R13, R17, c[0x0][0x32c], RZ ;  /* 0x0000cb00110d7a10 */ /* 0x000fe40007ffe0ff */
[----:B------:R-:W-:Y:S02]  /*7330*/  IMNMX R2, R2, R17, !PT ;  /* 0x0000001102027217 */ /* 0x000fe40007800200 */
[----:B------:R-:W-:Y:S02]  /*7340*/  IMNMX R0, R0, R13, PT ;  /* 0x0000000d00007217 */ /* 0x000fe40003800200 */
.L_x_4145:
[----:B------:R-:W-:Y:S01]  /*7350*/  FMNMX.FTZ R4, R139, R132, !PT ;  /* 0x000000848b047209 */ /* 0x000fe20007810000 */
[----:B------:R-:W-:Y:S04]  /*7360*/  DEPBAR.LE SB0, 0x2 ;  /* 0x000080800000791a */ /* 0x000fe80000000000 */
[----:B------:R-:W-:Y:S01]  /*7370*/  FMNMX.FTZ R4, R137, R4, !PT ;  /* 0x0000000489047209 */ /* 0x000fe20007810000 */
[----:B------:R-:W-:Y:S01]  /*7380*/  BAR.SYNC.DEFER_BLOCKING 0x0 ;  /* 0x0000000000007b1d */ /* 0x000fe20000010000 */
[C---:B------:R-:W-:Y:S02]  /*7390*/  ISETP.GT.AND P6, PT, R2.reuse, RZ, P0 ;  /* 0x000000ff0200720c */ /* 0x040fe400007c4270 */
        /* <DEDUP_REMOVED lines=16> */
[----:B------:R-:W-:Y:S02]  /*74a0*/  ISETP.GT.AND P5, PT, R2, 0x10, P0 ;  /* 0x000000100200780c */ /* 0x000fe400007a4270 */
[----:B------:R-:W-:Y:S02]  /*74b0*/  FSEL R10, R10, -INF , !P4 ;  /* 0xff8000000a0a7808 */ /* 0x000fe40006000000 */
[----:B------:R-:W-:Y:S02]  /*74c0*/  ISETP.GT.AND P4, PT, R2, 0x11, P0 ;  /* 0x000000110200780c */ /* 0x000fe40000784270 */
[----:B------:R-:W-:Y:S02]  /*74d0*/  FMNMX.FTZ R7, R8, R7, !PT ;  /* 0x0000000708077209 */ /* 0x000fe40007810000 */
[C---:B------:R-:W-:Y:S02]  /*74e0*/  ISETP.LT.OR P6, PT, R0.reuse, 0xa, P6 ;  /* 0x0000000a0000780c */ /* 0x040fe400037c1670 */
[----:B------:R-:W-:Y:S02]  /*74f0*/  FMNMX.FTZ R4, R173, R4, !PT ;  /* 0x00000004ad047209 */ /* 0x000fe40007810000 */
[----:B------:R-:W-:Y:S02]  /*7500*/  FSEL R6, R11, -INF , !P6 ;  /* 0xff8000000b067808 */ /* 0x000fe40007000000 */
[----:B------:R-:W-:Y:S02]  /*7510*/  ISETP.LT.OR P5, PT, R0, 0x11, P5 ;  /* 0x000000110000780c */ /* 0x000fe40002fa1670 */
[----:B------:R-:W-:Y:S02]  /*7520*/  FMNMX.FTZ R7, R10, R7, !PT ;  /* 0x000000070a077209 */ /* 0x000fe40007810000 */
[----:B------:R-:W-:Y:S02]  /*7530*/  ISETP.LT.OR P4, PT, R0, 0x12, P4 ;  /* 0x000000120000780c */ /* 0x000fe40002781670 */
[----:B------:R-:W-:Y:S02]  /*7540*/  FMNMX.FTZ R4, R171, R4, !PT ;  /* 0x00000004ab047209 */ /* 0x000fe40007810000 */
[----:B------:R-:W-:Y:S02]  /*7550*/  FSEL R190, R14, -INF , !P5 ;  /* 0xff8000000ebe7808 */ /* 0x000fe40006800000 */
[----:B------:R-:W-:Y:S02]  /*7560*/  FSEL R168, R15, -INF , !P4 ;  /* 0xff8000000fa87808 */ /* 0x000fe40006000000 */
[C---:B------:R-:W-:Y:S02]  /*7570*/  ISETP.GT.AND P5, PT, R2.reuse, 0x18, P0 ;  /* 0x000000180200780c */ /* 0x040fe400007a4270 */
[----:B------:R-:W-:Y:S02]  /*7580*/  ISETP.GT.AND P4, PT, R2, 0x19, P0 ;  /* 0x000000190200780c */ /* 0x000fe40000784270 */
[----:B------:R-:W-:Y:S02]  /*7590*/  FMNMX.FTZ R7, R6, R7, !PT ;  /* 0x0000000706077209 */ /* 0x000fe40007810000 */
[----:B------:R-:W-:Y:S02]  /*75a0*/  FMNMX.FTZ R4, R151, R4, !PT ;  /* 0x0000000497047209 */ /* 0x000fe40007810000 */
[----:B------:R-:W-:Y:S02]  /*75b0*/  FMNMX.FTZ R11, R190, R7, !PT ;  /* 0x00000007be0b7209 */ /* 0x000fe40007810000 */
[C---:B------:R-:W-:Y:S02]  /*75c0*/  ISETP.LT.OR P5, PT, R0.reuse, 0x19, P5 ;  /* 0x000000190000780c */ /* 0x040fe40002fa1670 */
[----:B------:R-:W-:Y:S02]  /*75d0*/  ISETP.LT.OR P4, PT, R0, 0x1a, P4 ;  /* 0x0000001a0000780c */ /* 0x000fe40002781670 */
[----:B------:R-:W-:Y:S02]  /*75e0*/  FMNMX.FTZ R4, R149, R4, !PT ;  /* 0x0000000495047209 */ /* 0x000fe40007810000 */
[----:B------:R-:W-:Y:S02]  /*75f0*/  FSEL R178, R18, -INF , !P5 ;  /* 0xff80000012b27808 */ /* 0x000fe40006800000 */
[----:B------:R-:W-:Y:S02]  /*7600*/  FSEL R170, R19, -INF , !P4 ;  /* 0xff80000013aa7808 */ /* 0x000fe40006000000 */
[----:B------:R-:W-:Y:S02]  /*7610*/  ISETP.GT.AND P4, PT, R2, 0x20, P0 ;  /* 0x000000200200780c */ /* 0x000fe40000784270 */
[----:B------:R-:W-:Y:S02]  /*7620*/  FMNMX.FTZ R11, R168, R11, !PT ;  /* 0x0000000ba80b7209 */ /* 0x000fe40007810000 */
[----:B------:R-:W-:Y:S02]  /*7630*/  FMNMX.FTZ R4, R147, R4, !PT ;  /* 0x0000000493047209 */ /* 0x000fe40007810000 */
        /* <DEDUP_REMOVED lines=11> */
[----:B------:R-:W1:Y:S01]  /*76f0*/  SHFL.BFLY PT, R4, R7, 0x2, 0x1f ;  /* 0x0c401f0007047f89 */ /* 0x000e6200000e0000 */
[----:B------:R-:W-:Y:S02]  /*7700*/  FMNMX.FTZ R11, R176, R11, !PT ;  /* 0x0000000bb00b7209 */ /* 0x000fe40007810000 */
[C---:B------:R-:W-:Y:S02]  /*7710*/  ISETP.LT.OR P5, PT, R0.reuse, 0x29, P5 ;  /* 0x000000290000780c */ /* 0x040fe40002fa1670 */
[----:B------:R-:W-:Y:S02]  /*7720*/  ISETP.LT.OR P4, PT, R0, 0x2a, P4 ;  /* 0x0000002a0000780c */ /* 0x000fe40002781670 */
[----:B------:R-:W-:Y:S02]  /*7730*/  ISETP.GT.AND P6, PT, R2, 0x30, P0 ;  /* 0x000000300200780c */ /* 0x000fe400007c4270 */
[----:B------:R-:W-:Y:S02]  /*7740*/  FSEL R172, R26, -INF , !P5 ;  /* 0xff8000001aac7808 */ /* 0x000fe40006800000 */
[----:B------:R-:W-:Y:S02]  /*7750*/  FMNMX.FTZ R11, R174, R11, !PT ;  /* 0x0000000bae0b7209 */ /* 0x000fe40007810000 */
[----:B------:R-:W-:Y:S02]  /*7760*/  FSEL R150, R27, -INF , !P4 ;  /* 0xff8000001b967808 */ /* 0x000fe40006000000 */
[----:B------:R-:W-:Y:S02]  /*7770*/  ISETP.LT.OR P6, PT, R0, 0x31, P6 ;  /* 0x000000310000780c */ /* 0x000fe400037c1670 */
[----:B------:R-:W-:Y:S02]  /*7780*/  ISETP.GT.AND P5, PT, R2, 0x31, P0 ;  /* 0x000000310200780c */ /* 0x000fe400007a4270 */
        /* <DEDUP_REMOVED lines=8> */
[----:B------:R-:W-:Y:S02]  /*7810*/  ISETP.GT.AND P0, PT, R2, 0x39, P0 ;  /* 0x000000390200780c */ /* 0x000fe40000704270 */
[----:B------:R-:W-:Y:S02]  /*7820*/  FSEL R142, R34, -INF , !P4 ;  /* 0xff800000228e7808 */ /* 0x000fe40006000000 */
[----:B------:R-:W-:Y:S02]  /*7830*/  FMNMX.FTZ R11, R144, R11, !PT ;  /* 0x0000000b900b7209 */ /* 0x000fe40007810000 */
[----:B------:R-:W-:Y:S02]  /*7840*/  ISETP.LT.OR P0, PT, R0, 0x3a, P0 ;  /* 0x0000003a0000780c */ /* 0x000fe40000701670 */
[----:B------:R-:W-:Y:S02]  /*7850*/  FMNMX.FTZ R15, R142, R11, !PT ;  /* 0x0000000b8e0f7209 */ /* 0x000fe40007810000 */
[----:B------:R-:W-:Y:S02]  /*7860*/  FSEL R140, R35, -INF , !P0 ;  /* 0xff800000238c7808 */ /* 0x000fe40004000000 */
[----:B-1----:R-:W-:Y:S02]  /*7870*/  FMNMX.FTZ R4, R7, R4, !PT ;  /* 0x0000000407047209 */ /* 0x002fe40007810000 */
[----:B------:R-:W-:Y:S02]  /*7880*/  FMNMX.FTZ R7, R140, R15, !PT ;  /* 0x0000000f8c077209 */ /* 0x000fe40007810000 */
[-C--:B------:R-:W-:Y:S01]  /*7890*/  IADD3 R154, R182, R133.reuse, RZ ;  /* 0x00000085b69a7210 */ /* 0x080fe20007ffe0ff */
[----:B------:R-:W1:Y:S01]  /*78a0*/  SHFL.BFLY PT, R13, R4, 0x1, 0x1f ;  /* 0x0c201f00040d7f89 */ /* 0x000e6200000e0000 */
[----:B------:R-:W-:Y:S02]  /*78b0*/  IADD3 R152, R181, R133, RZ ;  /* 0x00000085b5987210 */ /* 0x000fe40007ffe0ff */
[C---:B------:R-:W-:Y:S02]  /*78c0*/  IADD3 R153, R187.reuse, R154, RZ ;  /* 0x0000009abb997210 */ /* 0x040fe40007ffe0ff */
[----:B------:R-:W-:Y:S03]  /*78d0*/  IADD3 R133, R187, R152, RZ ;  /* 0x00000098bb857210 */ /* 0x000fe60007ffe0ff */
[----:B------:R-:W2:Y:S08]  /*78e0*/  SHFL.BFLY PT, R0, R7, 0x2, 0x1f ;  /* 0x0c401f0007007f89 */ /* 0x000eb000000e0000 */
[----:B------:R-:W-:Y:S01]  /*78f0*/  LDSM.16.MT88.4 R20, [R153] ;  /* 0x000000009914783b */ /* 0x000fe20000004200 */
[----:B-1----:R-:W-:Y:S07]  /*7900*/  FMNMX.FTZ R2, R4, R13, !PT ;  /* 0x0000000d04027209 */ /* 0x002fee0007810000 */
[----:B------:R-:W-:Y:S01]  /*7910*/  LDSM.16.MT88.4 R28, [R152] ;  /* 0x00000000981c783b */ /* 0x000fe20000004200 */
[C---:B------:R-:W-:Y:S01]  /*7920*/  FSETP.NEU.FTZ.AND P0, PT, R2.reuse, -INF , PT ;  /* 0xff8000000200780b */ /* 0x040fe20003f1d000 */
[C---:B------:R-:W-:Y:S01]  /*7930*/  FMUL.FTZ R148, R2.reuse, c[0x0][0x2d0] ;  /* 0x0000b40002947a20 */ /* 0x040fe20000410000 */
[----:B--2---:R-:W-:Y:S02]  /*7940*/  FMNMX.FTZ R11, R7, R0, !PT ;  /* 0x00000000070b7209 */ /* 0x004fe40007810000 */
[----:B------:R-:W-:Y:S02]  /*7950*/  FSEL R7, R2, RZ, P0 ;  /* 0x000000ff02077208 */ /* 0x000fe40000000000 */
[----:B------:R-:W-:Y:S01]  /*7960*/  FSEL R148, R148, RZ, P0 ;  /* 0x000000ff94947208 */ /* 0x000fe20000000000 */
[----:B------:R-:W1:Y:S02]  /*7970*/  SHFL.BFLY PT, R0, R11, 0x1, 0x1f ;  /* 0x0c201f000b007f89 */ /* 0x000e6400000e0000 */
[----:B------:R-:W-:Y:S02]  /*7980*/  FADD.FTZ R4, -R7, R132 ;  /* 0x0000008407047221 */ /* 0x000fe40000010100 */
[--C-:B------:R-:W-:Y:S02]  /*7990*/  FFMA.FTZ R155, R5, c[0x0][0x2d0], -R148.reuse ;  /* 0x0000b400059b7a23 */ /* 0x100fe40000010894 */
[----:B------:R-:W-:Y:S02]  /*79a0*/  FMUL.FTZ R5, R4, c[0x0][0x2d0] ;  /* 0x0000b40004057a20 */ /* 0x000fe40000410000 */
        /* <DEDUP_REMOVED lines=14> */
[C---:B------:R-:W-:Y:S03]  /*7a90*/  FMUL.FTZ R141, R0.reuse, c[0x0][0x2d0] ;  /* 0x0000b400008d7a20 */ /* 0x040fe60000410000 */
[----:B------:R-:W1:Y:S01]  /*7aa0*/  MUFU.EX2 R156, R156 ;  /* 0x0000009c009c7308 */ /* 0x000e620000000800 */
[----:B------:R-:W-:Y:S01]  /*7ab0*/  FSEL R4, R0, RZ, P0 ;  /* 0x000000ff00047208 */ /* 0x000fe20000000000 */
[--C-:B------:R-:W-:Y:S01]  /*7ac0*/  FFMA.FTZ R171, R171, c[0x0][0x2d0], -R148.reuse ;  /* 0x0000b400abab7a23 */ /* 0x100fe20000010894 */
[----:B------:R-:W-:Y:S03]  /*7ad0*/  FSEL R141, R141, RZ, P0 ;  /* 0x000000ff8d8d7208 */ /* 0x000fe60000000000 */
[----:B------:R-:W-:Y:S02]  /*7ae0*/  FADD.FTZ R4, -R4, R3 ;  /* 0x0000000304047221 */ /* 0x000fe40000010100 */
[--C-:B------:R-:W-:Y:S02]  /*7af0*/  FFMA.FTZ R160, R12, c[0x0][0x2d0], -R141.reuse ;  /* 0x0000b4000ca07a23 */ /* 0x100fe4000001088d */
[----:B------:R-:W2:Y:S01]  /*7b00*/  LDSM.16.MT88.4 R12, [R154] ;  /* 0x000000009a0c783b */ /* 0x000ea20000004200 */
[--C-:B------:R-:W-:Y:S01]  /*7b10*/  FFMA.FTZ R159, R8, c[0x0][0x2d0], -R141.reuse ;  /* 0x0000b400089f7a23 */ /* 0x100fe2000001088d */
[----:B------:R-:W3:Y:S01]  /*7b20*/  MUFU.EX2 R158, R158 ;  /* 0x0000009e009e7308 */ /* 0x000ee20000000800 */
[--C-:B------:R-:W-:Y:S02]  /*7b30*/  FFMA.FTZ R157, R10, c[0x0][0x2d0], -R141.reuse ;  /* 0x0000b4000a9d7a23 */ /* 0x100fe4000001088d */
[--C-:B------:R-:W-:Y:S02]  /*7b40*/  FFMA.FTZ R162, R6, c[0x0][0x2d0], -R141.reuse ;  /* 0x0000b40006a27a23 */ /* 0x100fe4000001088d */
[----:B------:R-:W-:Y:S02]  /*7b50*/  FMUL.FTZ R3, R4, c[0x0][0x2d0] ;  /* 0x0000b40004037a20 */ /* 0x000fe40000410000 */
[--C-:B------:R-:W-:Y:S02]  /*7b60*/  FFMA.FTZ R177, R150, c[0x0][0x2d0], -R141.reuse ;  /* 0x0000b40096b17a23 */ /* 0x100fe4000001088d */
[--C-:B------:R-:W-:Y:S01]  /*7b70*/  FFMA.FTZ R191, R146, c[0x0][0x2d0], -R141.reuse ;  /* 0x0000b40092bf7a23 */ /* 0x100fe2000001088d */
[----:B------:R-:W4:Y:S01]  /*7b80*/  MUFU.EX2 R132, R5 ;  /* 0x0000000500847308 */ /* 0x000f220000000800 */
[--C-:B------:R-:W-:Y:S01]  /*7b90*/  FFMA.FTZ R246, R144, c[0x0][0x2d0], -R141.reuse ;  /* 0x0000b40090f67a23 */ /* 0x100fe2000001088d */
[----:B-1----:R-:W-:Y:S01]  /*7ba0*/  F2FP.BF16.PACK_AB R136, R156, R161 ;  /* 0x000000a19c88723e */ /* 0x002fe200000010ff */
[----:B------:R-:W-:Y:S01]  /*7bb0*/  LDSM.16.MT88.4 R144, [R153+0x3800] ;  /* 0x003800009990783b */ /* 0x000fe20000004200 */
[--C-:B------:R-:W-:Y:S02]  /*7bc0*/  FFMA.FTZ R243, R142, c[0x0][0x2d0], -R141.reuse ;  /* 0x0000b4008ef37a23 */ /* 0x100fe4000001088d */
[--C-:B------:R-:W-:Y:S02]  /*7bd0*/  FFMA.FTZ R167, R190, c[0x0][0x2d0], -R141.reuse ;  /* 0x0000b400bea77a23 */ /* 0x100fe4000001088d */
[--C-:B------:R-:W-:Y:S02]  /*7be0*/  FFMA.FTZ R190, R151, c[0x0][0x2d0], -R148.reuse ;  /* 0x0000b40097be7a23 */ /* 0x100fe40000010894 */
[----:B------:R-:W-:Y:S01]  /*7bf0*/  MUFU.EX2 R160, R160 ;  /* 0x000000a000a07308 */ /* 0x000fe20000000800 */
[--C-:B------:R-:W-:Y:S02]  /*7c00*/  FFMA.FTZ R168, R168, c[0x0][0x2d0], -R141.reuse ;  /* 0x0000b400a8a87a23 */ /* 0x100fe4000001088d */
[--C-:B------:R-:W-:Y:S01]  /*7c10*/  FFMA.FTZ R169, R178, c[0x0][0x2d0], -R141.reuse ;  /* 0x0000b400b2a97a23 */ /* 0x100fe2000001088d */
[----:B---3--:R-:W-:Y:S01]  /*7c20*/  F2FP.BF16.PACK_AB R138, R158, R155 ;  /* 0x0000009b9e8a723e */ /* 0x008fe200000010ff */
[--C-:B------:R-:W-:Y:S02]  /*7c30*/  FFMA.FTZ R170, R170, c[0x0][0x2d0], -R141.reuse ;  /* 0x0000b400aaaa7a23 */ /* 0x100fe4000001088d */
[--C-:B------:R-:W-:Y:S02]  /*7c40*/  FFMA.FTZ R178, R173, c[0x0][0x2d0], -R148.reuse ;  /* 0x0000b400adb27a23 */ /* 0x100fe40000010894 */
[--C-:B------:R-:W-:Y:S01]  /*7c50*/  FFMA.FTZ R173, R176, c[0x0][0x2d0], -R141.reuse ;  /* 0x0000b400b0ad7a23 */ /* 0x100fe2000001088d */
[----:B------:R-:W1:Y:S01]  /*7c60*/  MUFU.EX2 R159, R159 ;  /* 0x0000009f009f7308 */ /* 0x000e620000000800 */
[--C-:B------:R-:W-:Y:S02]  /*7c70*/  FFMA.FTZ R176, R149, c[0x0][0x2d0], -R148.reuse ;  /* 0x0000b40095b07a23 */ /* 0x100fe40000010894 */
[----:B------:R-:W-:Y:S02]  /*7c80*/  FFMA.FTZ R148, R143, c[0x0][0x2d0], -R148 ;  /* 0x0000b4008f947a23 */ /* 0x000fe40000010894 */
        /* <DEDUP_REMOVED lines=11> */
[C---:B------:R-:W-:Y:S01]  /*7d40*/  FMUL.FTZ R33, R132.reuse, R121 ;  /* 0x0000007984217220 */ /* 0x040fe20000410000 */
[----:B-1----:R-:W-:Y:S01]  /*7d50*/  F2FP.BF16.PACK_AB R137, R159, R160 ;  /* 0x000000a09f89723e */ /* 0x002fe200000010ff */
[C---:B------:R-:W-:Y:S02]  /*7d60*/  FMUL.FTZ R36, R132.reuse, R36 ;  /* 0x0000002484247220 */ /* 0x040fe40000410000 */
[C---:B------:R-:W-:Y:S02]  /*7d70*/  FMUL.FTZ R37, R132.reuse, R37 ;  /* 0x0000002584257220 */ /* 0x040fe40000410000 */
        /* <DEDUP_REMOVED lines=23> */
[C---:B--2---:R-:W-:Y:S03]  /*7ef0*/  HMMA.16816.F32.BF16 R4, R136.reuse, R12, R4 ;  /* 0x0000000c8804723c */ /* 0x044fe60000041804 */
        /* <DEDUP_REMOVED lines=16> */
[----:B------:R-:W3:Y:S02]  /*8000*/  LDSM.16.MT88.4 R100, [R133] ;  /* 0x000000008564783b */ /* 0x000ee40000004200 */
        /* <DEDUP_REMOVED lines=8> */
[----:B------:R-:W4:Y:S01]  /*8090*/  MUFU.EX2 R168, R168 ;  /* 0x000000a800a87308 */ /* 0x000f220000000800 */
[C---:B------:R-:W-:Y:S01]  /*80a0*/  FMUL.FTZ R22, R3.reuse, R110 ;  /* 0x0000006e03167220 */ /* 0x040fe20000410000 */
[----:B------:R-:W-:Y:S03]  /*80b0*/  LDSM.16.MT88.4 R120, [R133+0x800] ;  /* 0x000800008578783b */ /* 0x000fe60000004200 */
[C---:B------:R-:W-:Y:S02]  /*80c0*/  FMUL.FTZ R23, R3.reuse, R111 ;  /* 0x0000006f03177220 */ /* 0x040fe40000410000 */
[C---:B------:R-:W-:Y:S02]  /*80d0*/  FMUL.FTZ R42, R3.reuse, R42 ;  /* 0x0000002a032a7220 */ /* 0x040fe40000410000 */
[C---:B------:R-:W-:Y:S01]  /*80e0*/  FMUL.FTZ R43, R3.reuse, R43 ;  /* 0x0000002b032b7220 */ /* 0x040fe20000410000 */
[----:B------:R-:W5:Y:S01]  /*80f0*/  LDSM.16.MT88.4 R108, [R153+0x2000] ;  /* 0x00200000996c783b */ /* 0x000f620000004200 */
[C---:B------:R-:W-:Y:S01]  /*8100*/  FMUL.FTZ R46, R3.reuse, R46 ;  /* 0x0000002e032e7220 */ /* 0x040fe20000410000 */
[C---:B------:R-:W-:Y:S01]  /*8110*/  HMMA.16816.F32.BF16 R20, R136.reuse, R28, R20 ;  /* 0x0000001c8814723c */ /* 0x040fe20000041814 */
[----:B------:R-:W-:Y:S02]  /*8120*/  MUFU.EX2 R169, R169 ;  /* 0x000000a900a97308 */ /* 0x000fe40000000800 */
[C---:B------:R-:W-:Y:S02]  /*8130*/  FMUL.FTZ R47, R3.reuse, R47 ;  /* 0x0000002f032f7220 */ /* 0x040fe40000410000 */
[C---:B------:R-:W-:Y:S02]  /*8140*/  FMUL.FTZ R50, R3.reuse, R50 ;  /* 0x0000003203327220 */ /* 0x040fe40000410000 */
[C---:B------:R-:W-:Y:S01]  /*8150*/  FMUL.FTZ R28, R132.reuse, R116 ;  /* 0x00000074841c7220 */ /* 0x040fe20000410000 */
[C---:B------:R-:W-:Y:S03]  /*8160*/  HMMA.16816.F32.BF16 R24, R136.reuse, R30, R24 ;  /* 0x0000001e8818723c */ /* 0x040fe60000041818 */
[----:B------:R-:W1:Y:S01]  /*8170*/  MUFU.EX2 R170, R170 ;  /* 0x000000aa00aa7308 */ /* 0x000e620000000800 */
        /* <DEDUP_REMOVED lines=10> */
[----:B------:R-:W3:Y:S01]  /*8220*/  MUFU.EX2 R178, R178 ;  /* 0x000000b200b27308 */ /* 0x000ee20000000800 */
[C---:B------:R-:W-:Y:S02]  /*8230*/  FMUL.FTZ R59, R3.reuse, R59 ;  /* 0x0000003b033b7220 */ /* 0x040fe40000410000 */
[C---:B------:R-:W-:Y:S01]  /*8240*/  FMUL.FTZ R62, R3.reuse, R62 ;  /* 0x0000003e033e7220 */ /* 0x040fe20000410000 */
[C---:B------:R-:W-:Y:S01]  /*8250*/  HMMA.16816.F32.BF16 R32, R136.reuse, R102, R32 ;  /* 0x000000668820723c */ /* 0x040fe20000041820 */
[----:B------:R-:W1:Y:S03]  /*8260*/  LDSM.16.MT88.4 R100, [R152+0x2000] ;  /* 0x002000009864783b */ /* 0x000e660000004200 */
[C---:B------:R-:W-:Y:S02]  /*8270*/  FMUL.FTZ R63, R3.reuse, R63 ;  /* 0x0000003f033f7220 */ /* 0x040fe40000410000 */
[C---:B------:R-:W-:Y:S01]  /*8280*/  FMUL.FTZ R65, R132.reuse, R65 ;  /* 0x0000004184417220 */ /* 0x040fe20000410000 */
[----:B------:R-:W-:Y:S01]  /*8290*/  MUFU.EX2 R171, R171 ;  /* 0x000000ab00ab7308 */ /* 0x000fe20000000800 */
[C---:B------:R-:W-:Y:S04]  /*82a0*/  HMMA.16816.F32.BF16 R36, R136.reuse, R104, R36 ;  /* 0x000000688824723c */ /* 0x040fe80000041824 */
[C---:B------:R-:W-:Y:S02]  /*82b0*/  FMUL.FTZ R66, R3.reuse, R66 ;  /* 0x0000004203427220 */ /* 0x040fe40000410000 */
[C---:B------:R-:W-:Y:S02]  /*82c0*/  FMUL.FTZ R67, R3.reuse, R67 ;  /* 0x0000004303437220 */ /* 0x040fe40000410000 */
[C---:B------:R-:W-:Y:S01]  /*82d0*/  HMMA.16816.F32.BF16 R40, R136.reuse, R106, R40 ;  /* 0x0000006a8828723c */ /* 0x040fe20000041828 */
[----:B------:R-:W2:Y:S01]  /*82e0*/  LDSM.16.MT88.4 R104, [R133+0x2000] ;  /* 0x002000008568783b */ /* 0x000ea20000004200 */
[----:B------:R-:W2:Y:S02]  /*82f0*/  MUFU.EX2 R190, R190 ;  /* 0x000000be00be7308 */ /* 0x000ea40000000800 */
        /* <DEDUP_REMOVED lines=30> */
[C---:B-----5:R-:W-:Y:S04]  /*84e0*/  HMMA.16816.F32.BF16 R68, R136.reuse, R108, R68 ;  /* 0x0000006c8844723c */ /* 0x060fe80000041844 */
[C---:B------:R-:W-:Y:S02]  /*84f0*/  FMUL.FTZ R84, R132.reuse, R84 ;  /* 0x0000005484547220 */ /* 0x040fe40000410000 */
[C---:B------:R-:W-:Y:S02]  /*8500*/  FMUL.FTZ R85, R132.reuse, R85 ;  /* 0x0000005584557220 */ /* 0x040fe40000410000 */
[C---:B------:R-:W-:Y:S01]  /*8510*/  HMMA.16816.F32.BF16 R72, R136.reuse, R110, R72 ;  /* 0x0000006e8848723c */ /* 0x040fe20000041848 */
[----:B------:R-:W5:Y:S01]  /*8520*/  LDSM.16.MT88.4 R108, [R133+0x4000] ;  /* 0x00400000856c783b */ /* 0x000f620000004200 */
        /* <DEDUP_REMOVED lines=9> */
[C---:B------:R-:W-:Y:S04]  /*85c0*/  HMMA.16816.F32.BF16 R80, R136.reuse, R102, R80 ;  /* 0x000000668850723c */ /* 0x040fe80000041850 */
[----:B------:R-:W-:Y:S01]  /*85d0*/  FMUL.FTZ R92, R132, R92 ;  /* 0x0000005c845c7220 */ /* 0x000fe20000410000 */
[----:B------:R-:W-:Y:S01]  /*85e0*/  F2FP.BF16.PACK_AB R100, R164, R163 ;  /* 0x000000a3a464723e */ /* 0x000fe200000010ff */
[----:B------:R-:W-:Y:S01]  /*85f0*/  FMUL.FTZ R93, R132, R93 ;  /* 0x0000005d845d7220 */ /* 0x000fe20000410000 */
[----:B------:R-:W-:Y:S01]  /*8600*/  F2FP.BF16.PACK_AB R102, R166, R165 ;  /* 0x000000a5a666723e */ /* 0x000fe200000010ff */
[C---:B--2---:R-:W-:Y:S01]  /*8610*/  HMMA.16816.F32.BF16 R84, R136.reuse, R104, R84 ;  /* 0x000000688854723c */ /* 0x044fe20000041854 */
[----:B------:R-:W-:Y:S03]  /*8620*/  MUFU.EX2 R243, R243 ;  /* 0x000000f300f37308 */ /* 0x000fe60000000800 */
[C---:B------:R-:W-:Y:S01]  /*8630*/  FMUL.FTZ R94, R3.reuse, R94 ;  /* 0x0000005e035e7220 */ /* 0x040fe20000410000 */
[----:B----4-:R-:W-:Y:S01]  /*8640*/  F2FP.BF16.PACK_AB R101, R168, R167 ;  /* 0x000000a7a865723e */ /* 0x010fe200000010ff */
[C---:B------:R-:W-:Y:S01]  /*8650*/  FMUL.FTZ R95, R3.reuse, R95 ;  /* 0x0000005f035f7220 */ /* 0x040fe20000410000 */
[----:B------:R-:W-:Y:S01]  /*8660*/  F2FP.BF16.PACK_AB R103, R170, R169 ;  /* 0x000000a9aa67723e */ /* 0x000fe200000010ff */
[C---:B------:R-:W-:Y:S01]  /*8670*/  HMMA.16816.F32.BF16 R88, R136.reuse, R106, R88 ;  /* 0x0000006a8858723c */ /* 0x040fe20000041858 */
[----:B------:R-:W1:Y:S03]  /*8680*/  LDSM.16.MT88.4 R104, [R152+0x800] ;  /* 0x000800009868783b */ /* 0x000e660000004200 */
[C---:B------:R-:W-:Y:S02]  /*8690*/  FMUL.FTZ R96, R132.reuse, R96 ;  /* 0x0000006084607220 */ /* 0x040fe40000410000 */
[----:B------:R-:W-:Y:S02]  /*86a0*/  FMUL.FTZ R97, R132, R97 ;  /* 0x0000006184617220 */ /* 0x000fe40000410000 */
[C---:B-----5:R-:W-:Y:S04]  /*86b0*/  HMMA.16816.F32.BF16 R92, R136.reuse, R108, R92 ;  /* 0x0000006c885c723c */ /* 0x060fe8000004185c */
[C---:B------:R-:W-:Y:S02]  /*86c0*/  FMUL.FTZ R98, R3.reuse, R98 ;  /* 0x0000006203627220 */ /* 0x040fe40000410000 */
[C---:B------:R-:W-:Y:S02]  /*86d0*/  FMUL.FTZ R99, R3.reuse, R99 ;  /* 0x0000006303637220 */ /* 0x040fe40000410000 */
[--C-:B------:R-:W-:Y:S04]  /*86e0*/  FFMA.FTZ R174, R174, c[0x0][0x2d0], -R141.reuse ;  /* 0x0000b400aeae7a23 */ /* 0x100fe8000001088d */
[--C-:B------:R-:W-:Y:S01]  /*86f0*/  FFMA.FTZ R172, R172, c[0x0][0x2d0], -R141.reuse ;  /* 0x0000b400acac7a23 */ /* 0x100fe2000001088d */
[----:B------:R-:W-:Y:S01]  /*8700*/  HMMA.16816.F32.BF16 R96, R136, R110, R96 ;  /* 0x0000006e8860723c */ /* 0x000fe20000041860 */
[----:B------:R-:W2:Y:S01]  /*8710*/  LDSM.16.MT88.4 R108, [R152+0x2800] ;  /* 0x00280000986c783b */ /* 0x000ea20000004200 */
[----:B------:R-:W4:Y:S01]  /*8720*/  MUFU.EX2 R174, R174 ;  /* 0x000000ae00ae7308 */ /* 0x000f220000000800 */
[----:B------:R-:W-:Y:S02]  /*8730*/  FFMA.FTZ R141, R140, c[0x0][0x2d0], -R141 ;  /* 0x0000b4008c8d7a23 */ /* 0x000fe4000001088d */
[----:B------:R-:W-:Y:S02]  /*8740*/  FFMA.FTZ R160, R3, R238, R160 ;  /* 0x000000ee03a07223 */ /* 0x000fe400000100a0 */
[----:B------:R-:W-:Y:S01]  /*8750*/  FFMA.FTZ R161, R132, R239, R161 ;  /* 0x000000ef84a17223 */ /* 0x000fe200000100a1 */
[C---:B------:R-:W-:Y:S01]  /*8760*/  HMMA.16816.F32.BF16 R4, R100.reuse, R112, R4 ;  /* 0x000000706404723c */ /* 0x040fe20000041804 */
[----:B------:R-:W-:Y:S03]  /*8770*/  LDSM.16.MT88.4 R136, [R153+0x3000] ;  /* 0x003000009988783b */ /* 0x000fe60000004200 */
[----:B------:R5:W-:Y:S01]  /*8780*/  MUFU.EX2 R248, R141 ;  /* 0x0000008d00f87308 */ /* 0x000be20000000800 */
[----:B------:R-:W-:Y:S01]  /*8790*/  MOV R132, R2 ;  /* 0x0000000200847202 */ /* 0x000fe20000000f00 */
[----:B------:R-:W-:Y:S02]  /*87a0*/  FADD.FTZ R156, R156, R161 ;  /* 0x000000a19c9c7221 */ /* 0x000fe40000010000 */
[C---:B------:R-:W-:Y:S01]  /*87b0*/  HMMA.16816.F32.BF16 R8, R100.reuse, R114, R8 ;  /* 0x000000726408723c */ /* 0x040fe20000041808 */
[----:B------:R-:W2:Y:S03]  /*87c0*/  LDSM.16.MT88.4 R112, [R133+0x2800] ;  /* 0x002800008570783b */ /* 0x000ea60000004200 */
        /* <DEDUP_REMOVED lines=11> */
[----:B-----5:R-:W-:Y:S03]  /*8880*/  LDSM.16.MT88.4 R140, [R154+0x3800] ;  /* 0x003800009a8c783b */ /* 0x020fe60000004200 */
[----:B------:R-:W-:Y:S02]  /*8890*/  FADD.FTZ R167, R167, R162 ;  /* 0x000000a2a7a77221 */ /* 0x000fe40000010000 */
[----:B------:R-:W-:Y:S02]  /*88a0*/  FADD.FTZ R164, R164, R163 ;  /* 0x000000a3a4a47221 */ /* 0x000fe40000010000 */
        /* <DEDUP_REMOVED lines=9> */
[----:B------:R-:W-:Y:S04]  /*8940*/  FADD.FTZ R170, R170, R169 ;  /* 0x000000a9aaaa7221 */ /* 0x000fe80000010000 */
        /* <DEDUP_REMOVED lines=11> */
[----:B------:R-:W5:Y:S07]  /*8a00*/  LDSM.16.MT88.4 R112, [R133+0x4800] ;  /* 0x004800008570783b */ /* 0x000f6e0000004200 */
[C---:B-1----:R-:W-:Y:S08]  /*8a10*/  HMMA.16816.F32.BF16 R68, R100.reuse, R104, R68 ;  /* 0x000000686444723c */ /* 0x042ff00000041844 */
[C---:B------:R-:W-:Y:S01]  /*8a20*/  HMMA.16816.F32.BF16 R72, R100.reuse, R106, R72 ;  /* 0x0000006a6448723c */ /* 0x040fe20000041848 */
[----:B------:R-:W1:Y:S07]  /*8a30*/  LDSM.16.MT88.4 R104, [R154+0x1000] ;  /* 0x001000009a68783b */ /* 0x000e6e0000004200 */
[C---:B------:R-:W-:Y:S08]  /*8a40*/  HMMA.16816.F32.BF16 R76, R100.reuse, R116, R76 ;  /* 0x00000074644c723c */ /* 0x040ff0000004184c */
[C---:B------:R-:W-:Y:S01]  /*8a50*/  HMMA.16816.F32.BF16 R80, R100.reuse, R118, R80 ;  /* 0x000000766450723c */ /* 0x040fe20000041850 */
[----:B------:R-:W1:Y:S07]  /*8a60*/  LDSM.16.MT88.4 R116, [R133+0x1000] ;  /* 0x001000008574783b */ /* 0x000e6e0000004200 */
[C---:B--2---:R-:W-:Y:S08]  /*8a70*/  HMMA.16816.F32.BF16 R84, R100.reuse, R108, R84 ;  /* 0x0000006c6454723c */ /* 0x044ff00000041854 */
[C---:B------:R-:W-:Y:S01]  /*8a80*/  HMMA.16816.F32.BF16 R88, R100.reuse, R110, R88 ;  /* 0x0000006e6458723c */ /* 0x040fe20000041858 */
[----:B------:R-:W2:Y:S07]  /*8a90*/  LDSM.16.MT88.4 R108, [R152+0x3000] ;  /* 0x00300000986c783b */ /* 0x000eae0000004200 */
[C---:B-----5:R-:W-:Y:S08]  /*8aa0*/  HMMA.16816.F32.BF16 R92, R100.reuse, R112, R92 ;  /* 0x00000070645c723c */ /* 0x060ff0000004185c */
[----:B------:R-:W-:Y:S01]  /*8ab0*/  HMMA.16816.F32.BF16 R96, R100, R114, R96 ;  /* 0x000000726460723c */ /* 0x000fe20000041860 */
[----:B------:R-:W-:Y:S06]  /*8ac0*/  LDSM.16.MT88.4 R112, [R154+0x5000] ;  /* 0x005000009a70783b */ /* 0x000fec0000004200 */
[----:B---3--:R-:W-:Y:S01]  /*8ad0*/  F2FP.BF16.PACK_AB R100, R178, R175 ;  /* 0x000000afb264723e */ /* 0x008fe200000010ff */
[----:B------:R-:W-:Y:S01]  /*8ae0*/  FADD.FTZ R175, R175, R166 ;  /* 0x000000a6afaf7221 */ /* 0x000fe20000010000 */
[----:B------:R-:W-:Y:S03]  /*8af0*/  F2FP.BF16.PACK_AB R102, R190, R171 ;  /* 0x000000abbe66723e */ /* 0x000fe600000010ff */
[----:B----4-:R-:W-:Y:S01]  /*8b00*/  F2FP.BF16.PACK_AB R101, R174, R173 ;  /* 0x000000adae65723e */ /* 0x010fe200000010ff */
[----:B------:R-:W-:Y:S01]  /*8b10*/  FADD.FTZ R178, R178, R175 ;  /* 0x000000afb2b27221 */ /* 0x000fe20000010000 */
[----:B------:R-:W-:Y:S03]  /*8b20*/  F2FP.BF16.PACK_AB R103, R177, R172 ;  /* 0x000000acb167723e */ /* 0x000fe600000010ff */
[----:B------:R-:W-:Y:S04]  /*8b30*/  FADD.FTZ R171, R171, R178 ;  /* 0x000000b2abab7221 */ /* 0x000fe80000010000 */
[C---:B-1----:R-:W-:Y:S03]  /*8b40*/  HMMA.16816.F32.BF16 R4, R100.reuse, R104, R4 ;  /* 0x000000686404723c */ /* 0x042fe60000041804 */
[----:B------:R-:W-:Y:S05]  /*8b50*/  FADD.FTZ R171, R190, R171 ;  /* 0x000000abbeab7221 */ /* 0x000fea0000010000 */
        /* <DEDUP_REMOVED lines=13> */
[C---:B------:R-:W-:Y:S07]  /*8c30*/  HMMA.16816.F32.BF16 R44, R100.reuse, R136, R44 ;  /* 0x00000088642c723c */ /* 0x040fee000004182c */
[C---:B------:R-:W-:Y:S01]  /*8c40*/  F2FP.BF16.PACK_AB R136, R179.reuse, R176 ;  /* 0x000000b0b388723e */ /* 0x040fe200000010ff */
[C---:B------:R-:W-:Y:S04]  /*8c50*/  HMMA.16816.F32.BF16 R48, R100.reuse, R138, R48 ;  /* 0x0000008a6430723c */ /* 0x040fe80000041830 */
[----:B------:R-:W-:Y:S01]  /*8c60*/  F2FP.BF16.PACK_AB R137, R246, R191 ;  /* 0x000000bff689723e */ /* 0x000fe200000010ff */
[----:B------:R-:W-:Y:S02]  /*8c70*/  FADD.FTZ R176, R176, R171 ;  /* 0x000000abb0b07221 */ /* 0x000fe40000010000 */
[----:B------:R-:W-:Y:S01]  /*8c80*/  F2FP.BF16.PACK_AB R138, R244, R189 ;  /* 0x000000bdf48a723e */ /* 0x000fe200000010ff */
[C---:B--2---:R-:W-:Y:S04]  /*8c90*/  HMMA.16816.F32.BF16 R52, R100.reuse, R108, R52 ;  /* 0x0000006c6434723c */ /* 0x044fe80000041834 */
[----:B------:R-:W-:Y:S01]  /*8ca0*/  F2FP.BF16.PACK_AB R139, R248, R243 ;  /* 0x000000f3f88b723e */ /* 0x000fe200000010ff */
[----:B------:R-:W-:Y:S03]  /*8cb0*/  FADD.FTZ R176, R179, R176 ;  /* 0x000000b0b3b07221 */ /* 0x000fe60000010000 */
[C---:B------:R-:W-:Y:S01]  /*8cc0*/  HMMA.16816.F32.BF16 R56, R100.reuse, R110, R56 ;  /* 0x0000006e6438723c */ /* 0x040fe20000041838 */
[----:B------:R-:W2:Y:S03]  /*8cd0*/  LDSM.16.MT88.4 R108, [R152+0x5000] ;  /* 0x00500000986c783b */ /* 0x000ea60000004200 */
[----:B------:R-:W-:Y:S04]  /*8ce0*/  FADD.FTZ R189, R189, R176 ;  /* 0x000000b0bdbd7221 */ /* 0x000fe80000010000 */
[C---:B-1----:R-:W-:Y:S04]  /*8cf0*/  HMMA.16816.F32.BF16 R60, R100.reuse, R104, R60 ;  /* 0x00000068643c723c */ /* 0x042fe8000004183c */
[----:B------:R-:W-:Y:S04]  /*8d00*/  FADD.FTZ R239, R244, R189 ;  /* 0x000000bdf4ef7221 */ /* 0x000fe80000010000 */
        /* <DEDUP_REMOVED lines=13> */
[----:B------:R-:W1:Y:S07]  /*8de0*/  LDSM.16.MT88.4 R4, [R133+0x3800] ;  /* 0x003800008504783b */ /* 0x000e6e0000004200 */
[C---:B------:R-:W-:Y:S01]  /*8df0*/  HMMA.16816.F32.BF16 R124, R136.reuse, R126, R8 ;  /* 0x0000007e887c723c */ /* 0x040fe20000041808 */
[----:B------:R-:W2:Y:S07]  /*8e00*/  LDSM.16.MT88.4 R8, [R154+0x5800] ;  /* 0x005800009a08783b */ /* 0x000eae0000004200 */
[C---:B----4-:R-:W-:Y:S01]  /*8e10*/  HMMA.16816.F32.BF16 R100, R136.reuse, R112, R12 ;  /* 0x000000708864723c */ /* 0x050fe2000004180c */
[----:B------:R-:W4:Y:S07]  /*8e20*/  LDSM.16.MT88.4 R12, [R153+0x5800] ;  /* 0x00580000990c783b */ /* 0x000f2e0000004200 */
[C---:B------:R-:W-:Y:S07]  /*8e30*/  HMMA.16816.F32.BF16 R104, R136.reuse, R114, R16 ;  /* 0x000000728868723c */ /* 0x040fee0000041810 */
[----:B------:R-:W-:Y:S01]  /*8e40*/  IADD3 R17, R241, -0x2, RZ ;  /* 0xfffffffef1117810 */ /* 0x000fe20007ffe0ff */
[C---:B---3--:R-:W-:Y:S03]  /*8e50*/  HMMA.16816.F32.BF16 R108, R136.reuse, R116, R20 ;  /* 0x00000074886c723c */ /* 0x048fe60000041814 */
[C---:B------:R-:W-:Y:S05]  /*8e60*/  ISETP.GE.AND P6, PT, R17.reuse, R230, PT ;  /* 0x000000e61100720c */ /* 0x040fea0003fc6270 */
        /* <DEDUP_REMOVED lines=13> */
[----:B------:R-:W-:Y:S01]  /*8f40*/  @P6 SHF.R.S32.HI R8, RZ, 0x1f, R17 ;  /* 0x0000001fff086819 */ /* 0x000fe20000011411 */
[C---:B------:R-:W-:Y:S04]  /*8f50*/  HMMA.16816.F32.BF16 R72, R136.reuse, R10, R72 ;  /* 0x0000000a8848723c */ /* 0x040fe80000041848 */
[----:B------:R-:W-:Y:S04]  /*8f60*/  @P6 IMAD R8, R8, c[0x0][0x1e0], RZ ;  /* 0x0000780008086a24 */ /* 0x000fe800078e02ff */
[C---:B----4-:R-:W-:Y:S04]  /*8f70*/  HMMA.16816.F32.BF16 R76, R136.reuse, R12, R76 ;  /* 0x0000000c884c723c */ /* 0x050fe8000004184c */
[C---:B------:R-:W-:Y:S02]  /*8f80*/  @P6 IMAD R8, R17.reuse, c[0x0][0x1e4], R8 ;  /* 0x0000790011086a24 */ /* 0x040fe400078e0208 */
[----:B------:R-:W-:Y:S01]  /*8f90*/  @P6 IMAD.WIDE.U32 R16, R17, c[0x0][0x1e0], RZ ;  /* 0x0000780011106a25 */ /* 0x000fe200078e00ff */
[----:B------:R-:W-:Y:S01]  /*8fa0*/  @P6 MOV R12, c[0x0][0x1e0] ;  /* 0x00007800000c6a02 */ /* 0x000fe20000000f00 */
[C---:B------:R-:W-:Y:S04]  /*8fb0*/  HMMA.16816.F32.BF16 R80, R136.reuse, R14, R80 ;  /* 0x0000000e8850723c */ /* 0x040fe80000041850 */
[----:B------:R-:W-:Y:S02]  /*8fc0*/  @P6 IADD3 R13, R17, R8, RZ ;  /* 0x00000008110d6210 */ /* 0x000fe40007ffe0ff */
[----:B------:R-:W2:Y:S01]  /*8fd0*/  LDSM.16.MT88.4 R8, [R133+0x5800] ;  /* 0x005800008508783b */ /* 0x000ea20000004200 */
[C---:B------:R-:W-:Y:S02]  /*8fe0*/  @P6 SHF.L.U32 R3, R16.reuse, 0x6, RZ ;  /* 0x0000000610036819 */ /* 0x040fe400000006ff */
[----:B------:R-:W-:Y:S01]  /*8ff0*/  @P6 SHF.L.U64.HI R16, R16, 0x6, R13 ;  /* 0x0000000610106819 */ /* 0x000fe2000001020d */
[C---:B-1----:R-:W-:Y:S02]  /*9000*/  HMMA.16816.F32.BF16 R84, R136.reuse, R4, R84 ;  /* 0x000000048854723c */ /* 0x042fe40000041854 */
[----:B------:R-:W-:Y:S02]  /*9010*/  @P6 MOV R15, c[0x0][0x1e4] ;  /* 0x00007900000f6a02 */ /* 0x000fe40000000f00 */
[----:B------:R-:W-:Y:S02]  /*9020*/  @P6 IADD3 R13, P5, R3, R236, RZ ;  /* 0x000000ec030d6210 */ /* 0x000fe40007fbe0ff */
[----:B------:R-:W-:Y:S02]  /*9030*/  @P6 LEA R3, P0, R12, R3, 0x5 ;  /* 0x000000030c036211 */ /* 0x000fe400078028ff */
[C---:B------:R-:W-:Y:S01]  /*9040*/  @P6 LEA R14, P4, R13.reuse, c[0x0][0x1c8], 0x1 ;  /* 0x000072000d0e6a11 */ /* 0x040fe200078808ff */
[C---:B------:R-:W-:Y:S03]  /*9050*/  HMMA.16816.F32.BF16 R88, R136.reuse, R6, R88 ;  /* 0x000000068858723c */ /* 0x040fe60000041858 */
[-C--:B------:R-:W-:Y:S02]  /*9060*/  @P6 IADD3.X R18, R16, R229.reuse, RZ, P5, !PT ;  /* 0x000000e510126210 */ /* 0x080fe40002ffe4ff */
[----:B------:R-:W-:Y:S02]  /*9070*/  @P6 LEA.HI.X R12, R12, R16, R15, 0x5, P0 ;  /* 0x000000100c0c6211 */ /* 0x000fe400000f2c0f */
[----:B------:R-:W-:Y:S01]  /*9080*/  @P6 LEA.HI.X R15, R13, c[0x0][0x1cc], R18, 0x1, P4 ;  /* 0x000073000d0f6a11 */ /* 0x000fe200020f0c12 */
[----:B------:R-:W-:Y:S01]  /*9090*/  FADD.FTZ R13, R173, R170 ;  /* 0x000000aaad0d7221 */ /* 0x000fe20000010000 */
[----:B------:R-:W-:Y:S02]  /*90a0*/  @P6 ISETP.GE.AND P4, PT, R218, c[0x0][0x1d4], PT ;  /* 0x00007500da006a0c */ /* 0x000fe40003f86270 */
[----:B------:R-:W-:Y:S01]  /*90b0*/  @P6 ISETP.GE.AND P0, PT, R204, c[0x0][0x1d4], PT ;  /* 0x00007500cc006a0c */ /* 0x000fe20003f06270 */
[----:B------:R-:W-:Y:S01]  /*90c0*/  FADD.FTZ R13, R174, R13 ;  /* 0x0000000dae0d7221 */ /* 0x000fe20000010000 */
[----:B------:R-:W-:Y:S03]  /*90d0*/  @P6 IADD3 R3, P5, R3, R236, RZ ;  /* 0x000000ec03036210 */ /* 0x000fe60007fbe0ff */
[----:B------:R-:W-:Y:S01]  /*90e0*/  FADD.FTZ R172, R172, R13 ;  /* 0x0000000dacac7221 */ /* 0x000fe20000010000 */
[----:B------:R-:W-:Y:S02]  /*90f0*/  @P6 IADD3.X R12, R12, R229, RZ, P5, !PT ;  /* 0x000000e50c0c6210 */ /* 0x000fe40002ffe4ff */
[----:B------:R-:W-:Y:S01]  /*9100*/  @P6 LEA R4, P5, R3, c[0x0][0x1c8], 0x1 ;  /* 0x0000720003046a11 */ /* 0x000fe200078a08ff */
[----:B------:R-:W-:Y:S03]  /*9110*/  FADD.FTZ R172, R177, R172 ;  /* 0x000000acb1ac7221 */ /* 0x000fe60000010000 */
[----:B------:R-:W-:Y:S01]  /*9120*/  @P6 LEA.HI.X R5, R3, c[0x0][0x1cc], R12, 0x1, P5 ;  /* 0x0000730003056a11 */ /* 0x000fe200028f0c0c */
[----:B------:R-:W-:Y:S02]  /*9130*/  @P6 IMAD R3, R233, 0x6000, R206 ;  /* 0x00006000e9036824 */ /* 0x000fe400078e02ce */
[----:B------:R-:W-:Y:S01]  /*9140*/  FADD.FTZ R191, R191, R172 ;  /* 0x000000acbfbf7221 */ /* 0x000fe20000010000 */
[C---:B--2---:R-:W-:Y:S02]  /*9150*/  HMMA.16816.F32.BF16 R92, R136.reuse, R8, R92 ;  /* 0x00000008885c723c */ /* 0x044fe4000004185c */
[----:B------:R-:W-:Y:S01]  /*9160*/  @!PT LDS RZ, [RZ] ;  /* 0x00000000fffff984 */ /* 0x000fe20000000800 */
[----:B------:R-:W-:Y:S01]  /*9170*/  @!PT LDS RZ, [RZ] ;  /* 0x00000000fffff984 */ /* 0x000fe20000000800 */
[----:B------:R-:W-:Y:S01]  /*9180*/  @!PT LDS RZ, [RZ] ;  /* 0x00000000fffff984 */ /* 0x000fe20000000800 */
[----:B------:R1:W-:Y:S01]  /*9190*/  @P6 LDGSTS.E.BYPASS.LTC128B.128 [R3], [R14.64], !P4 ;  /* 0x000000000e036fae */ /* 0x0003e2000e101d48 */
[----:B------:R-:W-:Y:S04]  /*91a0*/  FADD.FTZ R246, R246, R191 ;  /* 0x000000bff6f67221 */ /* 0x000fe80000010000 */
[----:B------:R-:W-:Y:S01]  /*91b0*/  FADD.FTZ R243, R243, R246 ;  /* 0x000000f6f3f37221 */ /* 0x000fe20000010000 */
[----:B------:R-:W-:Y:S02]  /*91c0*/  HMMA.16816.F32.BF16 R96, R136, R10, R96 ;  /* 0x0000000a8860723c */ /* 0x000fe40000041860 */
[----:B------:R1:W-:Y:S02]  /*91d0*/  @P6 LDGSTS.E.BYPASS.LTC128B.128 [R3+0x2000], [R14.64+0x80], !P0 ;  /* 0x020000800e036fae */ /* 0x0003e4000c101d48 */
[----:B------:R-:W-:Y:S06]  /*91e0*/  FADD.FTZ R238, R248, R243 ;  /* 0x000000f3f8ee7221 */ /* 0x000fec0000010000 */
[----:B------:R1:W-:Y:S08]  /*91f0*/  @P6 LDGSTS.E.BYPASS.LTC128B.128 [R3+0x4000], [R14.64+0x100], !P3 ;  /* 0x040001000e036fae */ /* 0x0003f0000d901d48 */
[----:B------:R1:W-:Y:S01]  /*9200*/  @P6 LDGSTS.E.BYPASS.LTC128B.128 [R3+0x1000], [R4.64], !P4 ;  /* 0x0100000004036fae */ /* 0x0003e2000e101d48 */
[C---:B------:R-:W-:Y:S02]  /*9210*/  ISETP.GE.AND P4, PT, R134.reuse, 0x1, PT ;  /* 0x000000018600780c */ /* 0x040fe40003f86270 */
[----:B------:R-:W-:Y:S04]  /*9220*/  IADD3 R134, R134, 0x1, RZ ;  /* 0x0000000186867810 */ /* 0x000fe80007ffe0ff */
[----:B------:R-:W-:Y:S01]  /*9230*/  SEL R134, R134, RZ, !P4 ;  /* 0x000000ff86867207 */ /* 0x000fe20006000000 */
[----:B------:R1:W-:Y:S01]  /*9240*/  @P6 LDGSTS.E.BYPASS.LTC128B.128 [R3+0x3000], [R4.64+0x80], !P0 ;  /* 0x0300008004036fae */ /* 0x0003e2000c101d48 */
[C---:B------:R-:W-:Y:S02]  /*9250*/  ISETP.GT.AND P0, PT, R241.reuse, R242, PT ;  /* 0x000000f2f100720c */ /* 0x040fe40003f04270 */
[----:B------:R-:W-:Y:S05]  /*9260*/  IADD3 R241, R241, -0x1, RZ ;  /* 0xfffffffff1f17810 */ /* 0x000fea0007ffe0ff */
[----:B------:R1:W-:Y:S08]  /*9270*/  @P6 LDGSTS.E.BYPASS.LTC128B.128 [R3+0x5000], [R4.64+0x100], !P3 ;  /* 0x0500010004036fae */ /* 0x0003f0000d901d48 */
[----:B------:R-:W0:Y:S01]  /*9280*/  LDGDEPBAR ;  /* 0x00000000000079af */ /* 0x000e220000000000 */
[----:B-1----:R-:W-:Y:S01]  /*9290*/  MOV R3, R0 ;  /* 0x0000000000037202 */ /* 0x002fe20000000f00 */
[----:B------:R-:W-:-:S06]  /*92a0*/  @P0 BRA `(.L_x_4149) ;  /* 0xffffccd000000947 */ /* 0x000fcc000383ffff */
.L_x_4140:
[----:B------:R-:W-:-:S05]  /*92b0*/  IADD3 R4, R193, 0x7f, RZ ;  /* 0x0000007fc1047810 */ /* 0x000fca0007ffe0ff */
        /* <DEDUP_REMOVED lines=15> */
.L_x_4152:
[----:B------:R-:W-:-:S04]  /*93b0*/  MOV R3, c[0x0][0x32c] ;  /* 0x0000cb0000037a02 */ /* 0x000fc80000000f00 */
[----:B------:R-:W-:-:S13]  /*93c0*/  ISETP.NE.AND P0, PT, R3, 0x1, PT ;  /* 0x000000010300780c */ /* 0x000fda0003f05270 */
[----:B------:R-:W-:-:S05]  /*93d0*/  @P0 IMAD.HI.U32 R3, R5, c[0x0][0x330], RZ ;  /* 0x0000cc0005030a27 */ /* 0x000fca00078e00ff */
[----:B------:R-:W-:Y:S02]  /*93e0*/  @P0 SHF.R.U32.HI R5, RZ, c[0x0][0x334], R3 ;  /* 0x0000cd00ff050a19 */ /* 0x000fe40000011603 */
.L_x_4153:
[----:B------:R-:W-:Y:S05]  /*93f0*/  BSYNC B0 ;  /* 0x0000000000007941 */ /* 0x000fea0003800000 */
.L_x_4151:
[----:B------:R-:W-:-:S05]  /*9400*/  IMAD R5, R5, c[0x0][0x32c], RZ ;  /* 0x0000cb0005057a24 */ /* 0x000fca00078e02ff */
[----:B------:R-:W-:-:S04]  /*9410*/  IMNMX R4, R4, R5, !PT ;  /* 0x0000000504047217 */ /* 0x000fc80007800200 */
.L_x_4150:
        /* <DEDUP_REMOVED lines=10> */
.L_x_4155:
        /* <DEDUP_REMOVED lines=11> */
[----:B------:R-:W-:Y:S03]  /*9570*/  @!P6 MOV R152, c[0x0][0x20c] ;  /* 0x000083000098ea02 */ /* 0x000fe60000000f00 */
[----:B------:R-:W-:Y:S01]  /*9580*/  @!P6 IMAD R0, R0, c[0x0][0x208], RZ ;  /* 0x000082000000ea24 */ /* 0x000fe200078e02ff */
[C---:B------:R-:W-:Y:S01]  /*9590*/  @!P6 SHF.L.U32 R157, R28.reuse, 0x6, RZ ;  /* 0x000000061c9de819 */ /* 0x040fe200000006ff */
[----:B------:R-:W-:Y:S01]  /*95a0*/  @!P6 IMAD R168, R233, 0x6000, R207 ;  /* 0x00006000e9a8e824 */ /* 0x000fe200078e02cf */
[----:B------:R-:W-:Y:S01]  /*95b0*/  LDSM.16.M88.4 R32, [R188] ;  /* 0x00000000bc20783b */ /* 0x000fe20000000200 */
[----:B------:R-:W-:Y:S01]  /*95c0*/  @!P6 IMAD R0, R241, c[0x0][0x20c], R0 ;  /* 0x00008300f100ea24 */ /* 0x000fe200078e0200 */
[----:B------:R-:W-:Y:S04]  /*95d0*/  @!P6 IADD3 R155, P5, R157, R234, RZ ;  /* 0x000000ea9d9be210 */ /* 0x000fe80007fbe0ff */
[----:B------:R-:W-:Y:S02]  /*95e0*/  @!P6 IADD3 R0, R29, R0, RZ ;  /* 0x000000001d00e210 */ /* 0x000fe40007ffe0ff */
[----:B------:R-:W1:Y:S01]  /*95f0*/  LDSM.16.M88.4 R8, [R172] ;  /* 0x00000000ac08783b */ /* 0x000e620000000200 */
[----:B------:R-:W-:Y:S02]  /*9600*/  @!P6 LEA R164, P4, R155, c[0x0][0x1f8], 0x1 ;  /* 0x00007e009ba4ea11 */ /* 0x000fe400078808ff */
[----:B------:R-:W-:Y:S02]  /*9610*/  @!P6 SHF.L.U64.HI R153, R28, 0x6, R0 ;  /* 0x000000061c99e819 */ /* 0x000fe40000010200 */
[----:B------:R-:W-:Y:S02]  /*9620*/  @!P6 MOV R0, c[0x0][0x208] ;  /* 0x000082000000ea02 */ /* 0x000fe40000000f00 */
[----:B------:R-:W-:Y:S01]  /*9630*/  @!P6 IADD3.X R2, R153, R194, RZ, P5, !PT ;  /* 0x000000c29902e210 */ /* 0x000fe20002ffe4ff */
[----:B------:R-:W2:Y:S01]  /*9640*/  LDSM.16.M88.4 R16, [R172+0x800] ;  /* 0x00080000ac10783b */ /* 0x000ea20000000200 */
[----:B------:R-:W-:Y:S02]  /*9650*/  @!P6 LEA R157, P0, R0, R157, 0x5 ;  /* 0x0000009d009de211 */ /* 0x000fe400078028ff */
[----:B------:R-:W-:Y:S02]  /*9660*/  @!P6 LEA.HI.X R165, R155, c[0x0][0x1fc], R2, 0x1, P4 ;  /* 0x00007f009ba5ea11 */ /* 0x000fe400020f0c02 */
[----:B------:R-:W-:Y:S02]  /*9670*/  IADD3 R2, R135, R132, RZ ;  /* 0x0000008487027210 */ /* 0x000fe40007ffe0ff */
[----:B------:R-:W-:Y:S01]  /*9680*/  @!P6 ISETP.GE.AND P4, PT, R218, c[0x0][0x1d4], PT ;  /* 0x00007500da00ea0c */ /* 0x000fe20003f86270 */
[----:B------:R-:W3:Y:S08]  /*9690*/  LDSM.16.M88.4 R24, [R172+0x1000] ;  /* 0x00100000ac18783b */ /* 0x000ef00000000200 */
[----:B------:R-:W4:Y:S08]  /*96a0*/  LDSM.16.M88.4 R136, [R172+0x1800] ;  /* 0x00180000ac88783b */ /* 0x000f300000000200 */
[----:B------:R-:W-:Y:S01]  /*96b0*/  LDSM.16.M88.4 R140, [R185] ;  /* 0x00000000b98c783b */ /* 0x000fe20000000200 */
[C---:B-1----:R-:W-:Y:S07]  /*96c0*/  HMMA.16816.F32.BF16 R4, R32.reuse, R8, RZ ;  /* 0x000000082004723c */ /* 0x042fee00000418ff */
[----:B------:R-:W1:Y:S01]  /*96d0*/  LDSM.16.M88.4 R144, [R132] ;  /* 0x000000008490783b */ /* 0x000e620000000200 */
[C---:B------:R-:W-:Y:S07]  /*96e0*/  HMMA.16816.F32.BF16 R8, R32.reuse, R10, RZ ;  /* 0x0000000a2008723c */ /* 0x040fee00000418ff */
[----:B------:R-:W5:Y:S01]  /*96f0*/  LDSM.16.M88.4 R148, [R132+0x800] ;  /* 0x000800008494783b */ /* 0x000f620000000200 */
[C---:B--2---:R-:W-:Y:S08]  /*9700*/  HMMA.16816.F32.BF16 R12, R32.reuse, R16, RZ ;  /* 0x00000010200c723c */ /* 0x044ff000000418ff */
[C---:B------:R-:W-:Y:S08]  /*9710*/  HMMA.16816.F32.BF16 R16, R32.reuse, R18, RZ ;  /* 0x000000122010723c */ /* 0x040ff000000418ff */
[C---:B---3--:R-:W-:Y:S08]  /*9720*/  HMMA.16816.F32.BF16 R20, R32.reuse, R24, RZ ;  /* 0x000000182014723c */ /* 0x048ff000000418ff */
[C---:B------:R-:W-:Y:S08]  /*9730*/  HMMA.16816.F32.BF16 R24, R32.reuse, R26, RZ ;  /* 0x0000001a2018723c */ /* 0x040ff000000418ff */
[C---:B----4-:R-:W-:Y:S07]  /*9740*/  HMMA.16816.F32.BF16 R28, R32.reuse, R136, RZ ;  /* 0x00000088201c723c */ /* 0x050fee00000418ff */
[----:B------:R-:W-:Y:S01]  /*9750*/  @!P6 LEA.HI.X R137, R0, R153, R152, 0x5, P0 ;  /* 0x000000990089e211 */ /* 0x000fe200000f2c98 */
[----:B------:R-:W-:Y:S01]  /*9760*/  HMMA.16816.F32.BF16 R32, R32, R138, RZ ;  /* 0x0000008a2020723c */ /* 0x000fe200000418ff */
[----:B------:R-:W-:Y:S01]  /*9770*/  @!P6 IADD3 R0, P5, R157, R234, RZ ;  /* 0x000000ea9d00e210 */ /* 0x000fe20007fbe0ff */
[----:B------:R-:W2:Y:S01]  /*9780*/  LDSM.16.M88.4 R152, [R132+0x1000] ;  /* 0x001000008498783b */ /* 0x000ea20000000200 */
[----:B------:R-:W-:Y:S02]  /*9790*/  @!P6 ISETP.GE.AND P0, PT, R204, c[0x0][0x1d4], PT ;  /* 0x00007500cc00ea0c */ /* 0x000fe40003f06270 */
[----:B------:R-:W-:Y:S02]  /*97a0*/  @!P6 IADD3.X R137, R137, R194, RZ, P5, !PT ;  /* 0x000000c28989e210 */ /* 0x000fe40002ffe4ff */
[C---:B------:R-:W-:Y:S01]  /*97b0*/  @!P6 LEA R170, P5, R0.reuse, c[0x0][0x1f8], 0x1 ;  /* 0x00007e0000aaea11 */ /* 0x040fe200078a08ff */
[C---:B-1----:R-:W-:Y:S05]  /*97c0*/  HMMA.16816.F32.BF16 R4, R140.reuse, R144, R4 ;  /* 0x000000908c04723c */ /* 0x042fea0000041804 */
[----:B------:R-:W-:Y:S02]  /*97d0*/  @!P6 LEA.HI.X R171, R0, c[0x0][0x1fc], R137, 0x1, P5 ;  /* 0x00007f0000abea11 */ /* 0x000fe400028f0c89 */
[----:B------:R-:W1:Y:S01]  /*97e0*/  LDSM.16.M88.4 R136, [R132+0x1800] ;  /* 0x001800008488783b */ /* 0x000e620000000200 */
[C---:B------:R-:W-:Y:S04]  /*97f0*/  HMMA.16816.F32.BF16 R8, R140.reuse, R146, R8 ;  /* 0x000000928c08723c */ /* 0x040fe80000041808 */
[----:B------:R-:W-:Y:S03]  /*9800*/  IADD3 R0, R135, R172, RZ ;  /* 0x000000ac87007210 */ /* 0x000fe60007ffe0ff */
[----:B------:R-:W-:Y:S01]  /*9810*/  @!PT LDS RZ, [RZ] ;  /* 0x00000000fffff984 */ /* 0x000fe20000000800 */
[----:B------:R-:W-:Y:S01]  /*9820*/  @!PT LDS RZ, [RZ] ;  /* 0x00000000fffff984 */ /* 0x000fe20000000800 */
[----:B------:R-:W-:Y:S01]  /*9830*/  @!PT LDS RZ, [RZ] ;  /* 0x00000000fffff984 */ /* 0x000fe20000000800 */
[----:B------:R3:W-:Y:S01]  /*9840*/  @!P6 LDGSTS.E.BYPASS.LTC128B.128 [R168], [R164.64], !P4 ;  /* 0x00000000a4a8efae */ /* 0x0007e2000e101d48 */
[C---:B-----5:R-:W-:Y:S07]  /*9850*/  HMMA.16816.F32.BF16 R12, R140.reuse, R148, R12 ;  /* 0x000000948c0c723c */ /* 0x060fee000004180c */
        /* <DEDUP_REMOVED lines=10> */
[----:B------:R-:W-:Y:S08]  /*9900*/  LDSM.16.M88.4 R144, [R184] ;  /* 0x00000000b890783b */ /* 0x000ff00000000200 */
[----:B------:R-:W1:Y:S08]  /*9910*/  LDSM.16.M88.4 R156, [R0] ;  /* 0x00000000009c783b */ /* 0x000e700000000200 */
[----:B------:R-:W4:Y:S08]  /*9920*/  LDSM.16.M88.4 R160, [R0+0x800] ;  /* 0x0008000000a0783b */ /* 0x000f300000000200 */
[----:B------:R-:W5:Y:S08]  /*9930*/  LDSM.16.M88.4 R148, [R0+0x1000] ;  /* 0x001000000094783b */ /* 0x000f700000000200 */
[----:B------:R-:W0:Y:S08]  /*9940*/  LDGDEPBAR ;  /* 0x00000000000079af */ /* 0x000e300000000000 */
[----:B---3--:R-:W3:Y:S01]  /*9950*/  LDSM.16.M88.4 R164, [R0+0x1800] ;  /* 0x0018000000a4783b */ /* 0x008ee20000000200 */
[C---:B-1----:R-:W-:Y:S07]  /*9960*/  HMMA.16816.F32.BF16 R4, R144.reuse, R156, R4 ;  /* 0x0000009c9004723c */ /* 0x042fee0000041804 */
[----:B------:R-:W-:Y:S01]  /*9970*/  LDSM.16.M88.4 R152, [R183] ;  /* 0x00000000b798783b */ /* 0x000fe20000000200 */
[C---:B------:R-:W-:Y:S07]  /*9980*/  HMMA.16816.F32.BF16 R8, R144.reuse, R158, R8 ;  /* 0x0000009e9008723c */ /* 0x040fee0000041808 */
[----:B--2---:R-:W1:Y:S01]  /*9990*/  LDSM.16.M88.4 R168, [R2] ;  /* 0x0000000002a8783b */ /* 0x004e620000000200 */
[C---:B----4-:R-:W-:Y:S07]  /*99a0*/  HMMA.16816.F32.BF16 R12, R144.reuse, R160, R12 ;  /* 0x000000a0900c723c */ /* 0x050fee000004180c */
[----:B------:R-:W2:Y:S01]  /*99b0*/  LDSM.16.M88.4 R136, [R2+0x800] ;  /* 0x000800000288783b */ /* 0x000ea20000000200 */
[C---:B------:R-:W-:Y:S07]  /*99c0*/  HMMA.16816.F32.BF16 R16, R144.reuse, R162, R16 ;  /* 0x000000a29010723c */ /* 0x040fee0000041810 */
[----:B------:R-:W4:Y:S01]  /*99d0*/  LDSM.16.M88.4 R140, [R2+0x1000] ;  /* 0x00100000028c783b */ /* 0x000f220000000200 */
[C---:B-----5:R-:W-:Y:S07]  /*99e0*/  HMMA.16816.F32.BF16 R20, R144.reuse, R148, R20 ;  /* 0x000000949014723c */ /* 0x060fee0000041814 */
[----:B------:R-:W5:Y:S01]  /*99f0*/  LDSM.16.M88.4 R156, [R2+0x1800] ;  /* 0x00180000029c783b */ /* 0x000f620000000200 */
[C---:B------:R-:W-:Y:S07]  /*9a00*/  HMMA.16816.F32.BF16 R24, R144.reuse, R150, R24 ;  /* 0x000000969018723c */ /* 0x040fee0000041818 */
[----:B------:R-:W-:Y:S01]  /*9a10*/  LDSM.16.M88.4 R148, [R172+0x2000] ;  /* 0x00200000ac94783b */ /* 0x000fe20000000200 */
[C---:B---3--:R-:W-:Y:S07]  /*9a20*/  HMMA.16816.F32.BF16 R28, R144.reuse, R164, R28 ;  /* 0x000000a4901c723c */ /* 0x048fee000004181c */
[----:B------:R-:W-:Y:S01]  /*9a30*/  LDSM.16.M88.4 R160, [R172+0x2800] ;  /* 0x00280000aca0783b */ /* 0x000fe20000000200 */
[----:B------:R-:W-:Y:S07]  /*9a40*/  HMMA.16816.F32.BF16 R32, R144, R166, R32 ;  /* 0x000000a69020723c */ /* 0x000fee0000041820 */
[----:B------:R-:W3:Y:S01]  /*9a50*/  LDSM.16.M88.4 R144, [R188+0x4000] ;  /* 0x00400000bc90783b */ /* 0x000ee20000000200 */
[C---:B-1----:R-:W-:Y:S07]  /*9a60*/  HMMA.16816.F32.BF16 R4, R152.reuse, R168, R4 ;  /* 0x000000a89804723c */ /* 0x042fee0000041804 */
[----:B------:R-:W-:Y:S01]  /*9a70*/  LDSM.16.M88.4 R164, [R185+0x4000] ;  /* 0x00400000b9a4783b */ /* 0x000fe20000000200 */
[C---:B------:R-:W-:Y:S07]  /*9a80*/  HMMA.16816.F32.BF16 R8, R152.reuse, R170, R8 ;  /* 0x000000aa9808723c */ /* 0x040fee0000041808 */
[----:B------:R-:W-:Y:S01]  /*9a90*/  LDSM.16.M88.4 R168, [R132+0x2000] ;  /* 0x0020000084a8783b */ /* 0x000fe20000000200 */
[C---:B--2---:R-:W-:Y:S08]  /*9aa0*/  HMMA.16816.F32.BF16 R12, R152.reuse, R136, R12 ;  /* 0x00000088980c723c */ /* 0x044ff0000004180c */
[C---:B------:R-:W-:Y:S01]  /*9ab0*/  HMMA.16816.F32.BF16 R16, R152.reuse, R138, R16 ;  /* 0x0000008a9810723c */ /* 0x040fe20000041810 */
[----:B------:R-:W1:Y:S07]  /*9ac0*/  LDSM.16.M88.4 R136, [R172+0x3000] ;  /* 0x00300000ac88783b */ /* 0x000e6e0000000200 */
[C---:B----4-:R-:W-:Y:S08]  /*9ad0*/  HMMA.16816.F32.BF16 R20, R152.reuse, R140, R20 ;  /* 0x0000008c9814723c */ /* 0x050ff00000041814 */
[C---:B------:R-:W-:Y:S01]  /*9ae0*/  HMMA.16816.F32.BF16 R24, R152.reuse, R142, R24 ;  /* 0x0000008e9818723c */ /* 0x040fe20000041818 */
[----:B------:R-:W2:Y:S07]  /*9af0*/  LDSM.16.M88.4 R140, [R172+0x3800] ;  /* 0x00380000ac8c783b */ /* 0x000eae0000000200 */
[C---:B-----5:R-:W-:Y:S08]  /*9b00*/  HMMA.16816.F32.BF16 R28, R152.reuse, R156, R28 ;  /* 0x0000009c981c723c */ /* 0x060ff0000004181c */
[----:B------:R-:W-:Y:S01]  /*9b10*/  HMMA.16816.F32.BF16 R32, R152, R158, R32 ;  /* 0x0000009e9820723c */ /* 0x000fe20000041820 */
[----:B------:R-:W4:Y:S07]  /*9b20*/  LDSM.16.M88.4 R152, [R132+0x2800] ;  /* 0x002800008498783b */ /* 0x000f2e0000000200 */
[C---:B---3--:R-:W-:Y:S01]  /*9b30*/  HMMA.16816.F32.BF16 R4, R144.reuse, R148, R4 ;  /* 0x000000949004723c */ /* 0x048fe20000041804 */
[----:B------:R-:W-:Y:S07]  /*9b40*/  LDSM.16.M88.4 R156, [R132+0x3800] ;  /* 0x00380000849c783b */ /* 0x000fee0000000200 */
        /* <DEDUP_REMOVED lines=12> */
[----:B------:R-:W5:Y:S07]  /*9c10*/  LDSM.16.M88.4 R144, [R0+0x3000] ;  /* 0x003000000090783b */ /* 0x000f6e0000000200 */
[C---:B------:R-:W-:Y:S01]  /*9c20*/  HMMA.16816.F32.BF16 R8, R164.reuse, R170, R8 ;  /* 0x000000aaa408723c */ /* 0x040fe20000041808 */
[----:B------:R-:W-:Y:S07]  /*9c30*/  LDSM.16.M88.4 R168, [R2+0x2000] ;  /* 0x0020000002a8783b */ /* 0x000fee0000000200 */
[C---:B----4-:R-:W-:Y:S08]  /*9c40*/  HMMA.16816.F32.BF16 R12, R164.reuse, R152, R12 ;  /* 0x00000098a40c723c */ /* 0x050ff0000004180c */
[C---:B------:R-:W-:Y:S01]  /*9c50*/  HMMA.16816.F32.BF16 R16, R164.reuse, R154, R16 ;  /* 0x0000009aa410723c */ /* 0x040fe20000041810 */
[----:B------:R-:W-:Y:S07]  /*9c60*/  LDSM.16.M88.4 R152, [R183+0x4000] ;  /* 0x00400000b798783b */ /* 0x000fee0000000200 */
[C---:B---3--:R-:W-:Y:S08]  /*9c70*/  HMMA.16816.F32.BF16 R20, R164.reuse, R148, R20 ;  /* 0x00000094a414723c */ /* 0x048ff00000041814 */
[C---:B------:R-:W-:Y:S01]  /*9c80*/  HMMA.16816.F32.BF16 R24, R164.reuse, R150, R24 ;  /* 0x00000096a418723c */ /* 0x040fe20000041818 */
[----:B------:R-:W3:Y:S07]  /*9c90*/  LDSM.16.M88.4 R148, [R0+0x3800] ;  /* 0x003800000094783b */ /* 0x000eee0000000200 */
[C---:B------:R-:W-:Y:S08]  /*9ca0*/  HMMA.16816.F32.BF16 R28, R164.reuse, R156, R28 ;  /* 0x0000009ca41c723c */ /* 0x040ff0000004181c */
[----:B------:R-:W-:Y:S01]  /*9cb0*/  HMMA.16816.F32.BF16 R32, R164, R158, R32 ;  /* 0x0000009ea420723c */ /* 0x000fe20000041820 */
[----:B------:R-:W4:Y:S07]  /*9cc0*/  LDSM.16.M88.4 R156, [R176+0x2800] ;  /* 0x00280000b09c783b */ /* 0x000f2e0000000200 */
[C---:B-1----:R-:W-:Y:S01]  /*9cd0*/  HMMA.16816.F32.BF16 R4, R136.reuse, R160, R4 ;  /* 0x000000a08804723c */ /* 0x042fe20000041804 */
[----:B------:R-:W-:Y:S07]  /*9ce0*/  LDSM.16.M88.4 R164, [R172+0x5000] ;  /* 0x00500000aca4783b */ /* 0x000fee0000000200 */
[C---:B------:R-:W-:Y:S01]  /*9cf0*/  HMMA.16816.F32.BF16 R8, R136.reuse, R162, R8 ;  /* 0x000000a28808723c */ /* 0x040fe20000041808 */
[----:B------:R-:W-:Y:S07]  /*9d00*/  LDSM.16.M88.4 R160, [R172+0x4800] ;  /* 0x00480000aca0783b */ /* 0x000fee0000000200 */
[C---:B--2---:R-:W-:Y:S08]  /*9d10*/  HMMA.16816.F32.BF16 R12, R136.reuse, R140, R12 ;  /* 0x0000008c880c723c */ /* 0x044ff0000004180c */
[C---:B------:R-:W-:Y:S01]  /*9d20*/  HMMA.16816.F32.BF16 R16, R136.reuse, R142, R16 ;  /* 0x0000008e8810723c */ /* 0x040fe20000041810 */
[----:B------:R-:W1:Y:S07]  /*9d30*/  LDSM.16.M88.4 R140, [R176+0x3000] ;  /* 0x00300000b08c783b */ /* 0x000e6e0000000200 */
[C---:B-----5:R-:W-:Y:S08]  /*9d40*/  HMMA.16816.F32.BF16 R20, R136.reuse, R144, R20 ;  /* 0x000000908814723c */ /* 0x060ff00000041814 */
[C---:B------:R-:W-:Y:S01]  /*9d50*/  HMMA.16816.F32.BF16 R24, R136.reuse, R146, R24 ;  /* 0x000000928818723c */ /* 0x040fe20000041818 */
[----:B------:R-:W2:Y:S07]  /*9d60*/  LDSM.16.M88.4 R144, [R176+0x3800] ;  /* 0x00380000b090783b */ /* 0x000eae0000000200 */
[C---:B---3--:R-:W-:Y:S08]  /*9d70*/  HMMA.16816.F32.BF16 R28, R136.reuse, R148, R28 ;  /* 0x00000094881c723c */ /* 0x048ff0000004181c */
[----:B------:R-:W-:Y:S01]  /*9d80*/  HMMA.16816.F32.BF16 R32, R136, R150, R32 ;  /* 0x000000968820723c */ /* 0x000fe20000041820 */
[----:B------:R-:W-:Y:S07]  /*9d90*/  LDSM.16.M88.4 R136, [R188+0x8000] ;  /* 0x00800000bc88783b */ /* 0x000fee0000000200 */
[C---:B------:R-:W-:Y:S01]  /*9da0*/  HMMA.16816.F32.BF16 R4, R152.reuse, R168, R4 ;  /* 0x000000a89804723c */ /* 0x040fe20000041804 */
[----:B------:R-:W3:Y:S07]  /*9db0*/  LDSM.16.M88.4 R148, [R172+0x4000] ;  /* 0x00400000ac94783b */ /* 0x000eee0000000200 */
[C---:B------:R-:W-:Y:S01]  /*9dc0*/  HMMA.16816.F32.BF16 R8, R152.reuse, R170, R8 ;  /* 0x000000aa9808723c */ /* 0x040fe20000041808 */
[----:B------:R-:W-:Y:S07]  /*9dd0*/  LDSM.16.M88.4 R168, [R132+0x4000] ;  /* 0x0040000084a8783b */ /* 0x000fee0000000200 */
[C---:B----4-:R-:W-:Y:S08]  /*9de0*/  HMMA.16816.F32.BF16 R12, R152.reuse, R156, R12 ;  /* 0x0000009c980c723c */ /* 0x050ff0000004180c */
        /* <DEDUP_REMOVED lines=39> */
[C---:B-1----:R-:W-:Y:S07]  /*a060*/  HMMA.16816.F32.BF16 R20, R160.reuse, R156, R20 ;  /* 0x0000009ca014723c */ /* 0x042fee0000041814 */
[-C--:B------:R-:W-:Y:S01]  /*a070*/  IADD3 R156, R181, R177.reuse, RZ ;  /* 0x000000b1b59c7210 */ /* 0x080fe20007ffe0ff */
[C---:B------:R-:W-:Y:S04]  /*a080*/  HMMA.16816.F32.BF16 R24, R160.reuse, R158, R24 ;  /* 0x0000009ea018723c */ /* 0x040fe80000041818 */
[----:B------:R-:W-:Y:S03]  /*a090*/  IADD3 R157, R187, R156, RZ ;  /* 0x0000009cbb9d7210 */ /* 0x000fe60007ffe0ff */
[----:B------:R-:W-:Y:S01]  /*a0a0*/  IADD3 R158, R182, R177, RZ ;  /* 0x000000b1b69e7210 */ /* 0x000fe20007ffe0ff */
        /* <DEDUP_REMOVED lines=8> */
[C---:B------:R-:W-:Y:S01]  /*a130*/  HMMA.16816.F32.BF16 R16, R168.reuse, R142, R16 ;  /* 0x0000008ea810723c */ /* 0x040fe20000041810 */
[----:B------:R-:W-:Y:S03]  /*a140*/  LDSM.16.MT88.4 R148, [R158+0x2800] ;  /* 0x002800009e94783b */ /* 0x000fe60000004200 */
[----:B------:R-:W-:Y:S02]  /*a150*/  FMNMX.FTZ R0, R4, R133, !PT ;  /* 0x0000008504007209 */ /* 0x000fe40007810000 */
[----:B------:R-:W-:Y:S02]  /*a160*/  FMNMX.FTZ R2, R6, R3, !PT ;  /* 0x0000000306027209 */ /* 0x000fe40007810000 */
[C---:B----4-:R-:W-:Y:S04]  /*a170*/  HMMA.16816.F32.BF16 R20, R168.reuse, R136, R20 ;  /* 0x00000088a814723c */ /* 0x050fe80000041814 */
[----:B------:R-:W-:Y:S04]  /*a180*/  FMNMX.FTZ R141, R5, R0, !PT ;  /* 0x00000000058d7209 */ /* 0x000fe80007810000 */
        /* <DEDUP_REMOVED lines=31> */
[----:B------:R-:W-:Y:S02]  /*a380*/  LDSM.16.MT88.4 R144, [R156] ;  /* 0x000000009c90783b */ /* 0x000fe40000004200 */
[----:B------:R-:W-:Y:S06]  /*a390*/  FMNMX.FTZ R141, R35, R0, !PT ;  /* 0x00000000238d7209 */ /* 0x000fec0007810000 */
[----:B------:R-:W1:Y:S08]  /*a3a0*/  SHFL.BFLY PT, R2, R143, 0x2, 0x1f ;  /* 0x0c401f008f027f89 */ /* 0x000e7000000e0000 */
        /* <DEDUP_REMOVED lines=10> */
[----:B------:R-:W1:Y:S01]  /*a450*/  LDSM.16.MT88.4 R136, [R158] ;  /* 0x000000009e88783b */ /* 0x000e620000004200 */
[--C-:B------:R-:W-:Y:S02]  /*a460*/  FFMA.FTZ R164, R4, c[0x0][0x2d0], -R168.reuse ;  /* 0x0000b40004a47a23 */ /* 0x100fe400000108a8 */
[C---:B------:R-:W-:Y:S02]  /*a470*/  FADD.FTZ R133, -R0.reuse, R3 ;  /* 0x0000000300857221 */ /* 0x040fe40000010100 */
[----:B------:R-:W-:Y:S01]  /*a480*/  FMUL.FTZ R167, R0, c[0x0][0x2d0] ;  /* 0x0000b40000a77a20 */ /* 0x000fe20000410000 */
[----:B------:R-:W2:Y:S01]  /*a490*/  MUFU.EX2 R132, R132 ;  /* 0x0000008400847308 */ /* 0x000ea20000000800 */
[----:B------:R-:W-:Y:S01]  /*a4a0*/  FMUL.FTZ R3, R133, c[0x0][0x2d0] ;  /* 0x0000b40085037a20 */ /* 0x000fe20000410000 */
[----:B------:R-:W-:Y:S01]  /*a4b0*/  IADD3 R133, R187, R158, RZ ;  /* 0x0000009ebb857210 */ /* 0x000fe20007ffe0ff */
[--C-:B------:R-:W-:Y:S02]  /*a4c0*/  FFMA.FTZ R159, R5, c[0x0][0x2d0], -R168.reuse ;  /* 0x0000b400059f7a23 */ /* 0x100fe400000108a8 */
[--C-:B------:R-:W-:Y:S02]  /*a4d0*/  FFMA.FTZ R160, R8, c[0x0][0x2d0], -R168.reuse ;  /* 0x0000b40008a07a23 */ /* 0x100fe400000108a8 */
[--C-:B------:R-:W-:Y:S01]  /*a4e0*/  FFMA.FTZ R161, R9, c[0x0][0x2d0], -R168.reuse ;  /* 0x0000b40009a17a23 */ /* 0x100fe200000108a8 */
[----:B------:R-:W3:Y:S01]  /*a4f0*/  LDSM.16.MT88.4 R140, [R133] ;  /* 0x00000000858c783b */ /* 0x000ee20000004200 */
[--C-:B------:R-:W-:Y:S01]  /*a500*/  FFMA.FTZ R162, R6, c[0x0][0x2d0], -R167.reuse ;  /* 0x0000b40006a27a23 */ /* 0x100fe200000108a7 */
[----:B------:R-:W4:Y:S01]  /*a510*/  MUFU.EX2 R3, R3 ;  /* 0x0000000300037308 */ /* 0x000f220000000800 */
        /* <DEDUP_REMOVED lines=21> */
[----:B------:R-:W4:Y:S01]  /*a670*/  LDSM.16.MT88.4 R124, [R157] ;  /* 0x000000009d7c783b */ /* 0x000f220000004200 */
[C---:B------:R-:W-:Y:S02]  /*a680*/  FMUL.FTZ R101, R132.reuse, R101 ;  /* 0x0000006584657220 */ /* 0x040fe40000410000 */
[C---:B------:R-:W-:Y:S02]  /*a690*/  FMUL.FTZ R102, R3.reuse, R102 ;  /* 0x0000006603667220 */ /* 0x040fe40000410000 */
[----:B------:R-:W-:Y:S02]  /*a6a0*/  FMUL.FTZ R103, R3, R103 ;  /* 0x0000006703677220 */ /* 0x000fe40000410000 */
[----:B------:R-:W5:Y:S01]  /*a6b0*/  MUFU.EX2 R161, R161 ;  /* 0x000000a100a17308 */ /* 0x000f620000000800 */
        /* <DEDUP_REMOVED lines=33> */
[----:B------:R-:W-:Y:S02]  /*a8d0*/  FMUL.FTZ R41, R132, R41 ;  /* 0x0000002984297220 */ /* 0x000fe40000410000 */
[C---:B------:R-:W-:Y:S02]  /*a8e0*/  FMUL.FTZ R42, R3.reuse, R42 ;  /* 0x0000002a032a7220 */ /* 0x040fe40000410000 */
[----:B------:R-:W-:Y:S02]  /*a8f0*/  FMUL.FTZ R43, R3, R43 ;  /* 0x0000002b032b7220 */ /* 0x000fe40000410000 */
[--C-:B------:R-:W-:Y:S02]  /*a900*/  FFMA.FTZ R189, R30, c[0x0][0x2d0], -R167.reuse ;  /* 0x0000b4001ebd7a23 */ /* 0x100fe400000108a7 */
[--C-:B------:R-:W-:Y:S01]  /*a910*/  FFMA.FTZ R190, R31, c[0x0][0x2d0], -R167.reuse ;  /* 0x0000b4001fbe7a23 */ /* 0x100fe200000108a7 */
        /* <DEDUP_REMOVED lines=13> */
[----:B------:R-:W5:Y:S02]  /*a9f0*/  MUFU.EX2 R176, R176 ;  /* 0x000000b000b07308 */ /* 0x000f640000000800 */
[C---:B------:R-:W-:Y:S02]  /*aa00*/  FMUL.FTZ R51, R3.reuse, R51 ;  /* 0x0000003303337220 */ /* 0x040fe40000410000 */
[C---:B------:R-:W-:Y:S02]  /*aa10*/  FMUL.FTZ R52, R132.reuse, R52 ;  /* 0x0000003484347220 */ /* 0x040fe40000410000 */
[C---:B---3--:R-:W-:Y:S04]  /*aa20*/  HMMA.16816.F32.BF16 R100, R128.reuse, R140, R100 ;  /* 0x0000008c8064723c */ /* 0x048fe80000041864 */
        /* <DEDUP_REMOVED lines=12> */
[----:B------:R-:W-:Y:S03]  /*aaf0*/  LDSM.16.MT88.4 R144, [R133+0x800] ;  /* 0x000800008590783b */ /* 0x000fe60000004200 */
        /* <DEDUP_REMOVED lines=23> */
[C---:B------:R-:W-:Y:S01]  /*ac70*/  FMUL.FTZ R73, R132.reuse, R73 ;  /* 0x0000004984497220 */ /* 0x040fe20000410000 */
[C---:B----4-:R-:W-:Y:S03]  /*ac80*/  HMMA.16816.F32.BF16 R52, R128.reuse, R124, R52 ;  /* 0x0000007c8034723c */ /* 0x050fe60000041834 */
[C---:B------:R-:W-:Y:S02]  /*ac90*/  FMUL.FTZ R74, R3.reuse, R74 ;  /* 0x0000004a034a7220 */ /* 0x040fe40000410000 */
[C---:B------:R-:W-:Y:S02]  /*aca0*/  FMUL.FTZ R75, R3.reuse, R75 ;  /* 0x0000004b034b7220 */ /* 0x040fe40000410000 */
[C---:B------:R-:W-:Y:S01]  /*acb0*/  FMUL.FTZ R76, R132.reuse, R76 ;  /* 0x0000004c844c7220 */ /* 0x040fe20000410000 */
        /* <DEDUP_REMOVED lines=16> */
[----:B------:R-:W-:Y:S02]  /*adc0*/  FMUL.FTZ R85, R132, R85 ;  /* 0x0000005584557220 */ /* 0x000fe40000410000 */
[C---:B------:R-:W-:Y:S02]  /*add0*/  FMUL.FTZ R86, R3.reuse, R86 ;  /* 0x0000005603567220 */ /* 0x040fe40000410000 */
[----:B------:R-:W-:Y:S01]  /*ade0*/  FMUL.FTZ R87, R3, R87 ;  /* 0x0000005703577220 */ /* 0x000fe20000410000 */
[C---:B----4-:R-:W-:Y:S03]  /*adf0*/  HMMA.16816.F32.BF16 R76, R128.reuse, R124, R76 ;  /* 0x0000007c804c723c */ /* 0x050fe6000004184c */
[--C-:B------:R-:W-:Y:S02]  /*ae00*/  FFMA.FTZ R169, R12, c[0x0][0x2d0], -R168.reuse ;  /* 0x0000b4000ca97a23 */ /* 0x100fe400000108a8 */
[----:B------:R-:W-:Y:S02]  /*ae10*/  FFMA.FTZ R170, R13, c[0x0][0x2d0], -R168 ;  /* 0x0000b4000daa7a23 */ /* 0x000fe400000108a8 */
[--C-:B------:R-:W-:Y:S01]  /*ae20*/  FFMA.FTZ R174, R14, c[0x0][0x2d0], -R167.reuse ;  /* 0x0000b4000eae7a23 */ /* 0x100fe200000108a7 */
[C---:B------:R-:W-:Y:S01]  /*ae30*/  HMMA.16816.F32.BF16 R80, R128.reuse, R126, R80 ;  /* 0x0000007e8050723c */ /* 0x040fe20000041850 */
[----:B------:R-:W4:Y:S01]  /*ae40*/  LDSM.16.MT88.4 R124, [R158+0x800] ;  /* 0x000800009e7c783b */ /* 0x000f220000004200 */
[----:B------:R-:W-:Y:S02]  /*ae50*/  MUFU.EX2 R169, R169 ;  /* 0x000000a900a97308 */ /* 0x000fe40000000800 */
[----:B------:R-:W-:Y:S01]  /*ae60*/  FFMA.FTZ R173, R15, c[0x0][0x2d0], -R167 ;  /* 0x0000b4000fad7a23 */ /* 0x000fe200000108a7 */
[----:B--2---:R-:W-:Y:S01]  /*ae70*/  F2FP.BF16.PACK_AB R14, R172, R171 ;  /* 0x000000abac0e723e */ /* 0x004fe200000010ff */
[----:B------:R-:W-:Y:S01]  /*ae80*/  FMUL.FTZ R88, R132, R88 ;  /* 0x0000005884587220 */ /* 0x000fe20000410000 */
[----:B-----5:R-:W-:Y:S01]  /*ae90*/  F2FP.BF16.PACK_AB R15, R176, R175 ;  /* 0x000000afb00f723e */ /* 0x020fe200000010ff */
[C---:B-1----:R-:W-:Y:S04]  /*aea0*/  HMMA.16816.F32.BF16 R84, R128.reuse, R136, R84 ;  /* 0x000000888054723c */ /* 0x042fe80000041854 */
[C---:B------:R-:W-:Y:S01]  /*aeb0*/  FMUL.FTZ R89, R132.reuse, R89 ;  /* 0x0000005984597220 */ /* 0x040fe20000410000 */
[----:B------:R-:W1:Y:S01]  /*aec0*/  MUFU.EX2 R170, R170 ;  /* 0x000000aa00aa7308 */ /* 0x000e620000000800 */
[C---:B------:R-:W-:Y:S02]  /*aed0*/  FMUL.FTZ R90, R3.reuse, R90 ;  /* 0x0000005a035a7220 */ /* 0x040fe40000410000 */
[C---:B------:R-:W-:Y:S04]  /*aee0*/  FMUL.FTZ R91, R3.reuse, R91 ;  /* 0x0000005b035b7220 */ /* 0x040fe80000410000 */
[C---:B------:R-:W-:Y:S02]  /*aef0*/  FMUL.FTZ R92, R132.reuse, R92 ;  /* 0x0000005c845c7220 */ /* 0x040fe40000410000 */
[C---:B------:R-:W-:Y:S01]  /*af00*/  FMUL.FTZ R93, R132.reuse, R93 ;  /* 0x0000005d845d7220 */ /* 0x040fe20000410000 */
[C---:B------:R-:W-:Y:S01]  /*af10*/  HMMA.16816.F32.BF16 R88, R128.reuse, R138, R88 ;  /* 0x0000008a8058723c */ /* 0x040fe20000041858 */
[----:B------:R-:W-:Y:S01]  /*af20*/  MUFU.EX2 R174, R174 ;  /* 0x000000ae00ae7308 */ /* 0x000fe20000000800 */
[----:B------:R-:W2:Y:S01]  /*af30*/  LDSM.16.MT88.4 R136, [R157+0x800] ;  /* 0x000800009d88783b */ /* 0x000ea20000004200 */
[C---:B------:R-:W-:Y:S02]  /*af40*/  FMUL.FTZ R94, R3.reuse, R94 ;  /* 0x0000005e035e7220 */ /* 0x040fe40000410000 */
[C---:B------:R-:W-:Y:S02]  /*af50*/  FMUL.FTZ R95, R3.reuse, R95 ;  /* 0x0000005f035f7220 */ /* 0x040fe40000410000 */
[C---:B------:R-:W-:Y:S02]  /*af60*/  FMUL.FTZ R96, R132.reuse, R96 ;  /* 0x0000006084607220 */ /* 0x040fe40000410000 */
[----:B------:R-:W-:Y:S02]  /*af70*/  FMUL.FTZ R97, R132, R97 ;  /* 0x0000006184617220 */ /* 0x000fe40000410000 */
[----:B------:R-:W5:Y:S01]  /*af80*/  MUFU.EX2 R173, R173 ;  /* 0x000000ad00ad7308 */ /* 0x000f620000000800 */
[C---:B---3--:R-:W-:Y:S03]  /*af90*/  HMMA.16816.F32.BF16 R92, R128.reuse, R140, R92 ;  /* 0x0000008c805c723c */ /* 0x048fe6000004185c */
[C---:B------:R-:W-:Y:S01]  /*afa0*/  FMUL.FTZ R98, R3.reuse, R98 ;  /* 0x0000006203627220 */ /* 0x040fe20000410000 */
[----:B-1----:R-:W-:Y:S01]  /*afb0*/  F2FP.BF16.PACK_AB R12, R170, R169 ;  /* 0x000000a9aa0c723e */ /* 0x002fe200000010ff */
[C---:B------:R-:W-:Y:S02]  /*afc0*/  FMUL.FTZ R99, R3.reuse, R99 ;  /* 0x0000006303637220 */ /* 0x040fe40000410000 */
[----:B------:R-:W-:Y:S02]  /*afd0*/  FFMA.FTZ R162, R3, R238, R162 ;  /* 0x000000ee03a27223 */ /* 0x000fe400000100a2 */
[----:B------:R-:W-:Y:S03]  /*afe0*/  FFMA.FTZ R164, R132, R239, R164 ;  /* 0x000000ef84a47223 */ /* 0x000fe600000100a4 */
[----:B------:R-:W-:Y:S01]  /*aff0*/  HMMA.16816.F32.BF16 R96, R128, R142, R96 ;  /* 0x0000008e8060723c */ /* 0x000fe20000041860 */
[----:B------:R-:W1:Y:S02]  /*b000*/  LDSM.16.MT88.4 R128, [R156+0x2800] ;  /* 0x002800009c80783b */ /* 0x000e640000004200 */
[----:B------:R-:W-:Y:S02]  /*b010*/  FADD.FTZ R159, R159, R164 ;  /* 0x000000a49f9f7221 */ /* 0x000fe40000010000 */
[----:B------:R-:W-:Y:S02]  /*b020*/  FADD.FTZ R162, R163, R162 ;  /* 0x000000a2a3a27221 */ /* 0x000fe40000010000 */
[----:B------:R-:W-:Y:S02]  /*b030*/  FADD.FTZ R160, R160, R159 ;  /* 0x0000009fa0a07221 */ /* 0x000fe40000010000 */
[----:B------:R-:W-:Y:S03]  /*b040*/  LDSM.16.MT88.4 R140, [R158+0x3000] ;  /* 0x003000009e8c783b */ /* 0x000fe60000004200 */
[----:B-----5:R-:W-:Y:S01]  /*b050*/  F2FP.BF16.PACK_AB R13, R173, R174 ;  /* 0x000000aead0d723e */ /* 0x020fe200000010ff */
[----:B------:R-:W-:Y:S02]  /*b060*/  FADD.FTZ R165, R165, R162 ;  /* 0x000000a2a5a57221 */ /* 0x000fe40000010000 */
[----:B------:R-:W-:Y:S02]  /*b070*/  FADD.FTZ R160, R161, R160 ;  /* 0x000000a0a1a07221 */ /* 0x000fe40000010000 */
[----:B------:R-:W-:Y:S02]  /*b080*/  FADD.FTZ R165, R166, R165 ;  /* 0x000000a5a6a57221 */ /* 0x000fe40000010000 */
[C---:B----4-:R-:W-:Y:S05]  /*b090*/  HMMA.16816.F32.BF16 R4, R12.reuse, R124, R4 ;  /* 0x0000007c0c04723c */ /* 0x050fea0000041804 */
[----:B------:R-:W-:Y:S02]  /*b0a0*/  FADD.FTZ R169, R169, R160 ;  /* 0x000000a0a9a97221 */ /* 0x000fe40000010000 */
[----:B------:R-:W-:Y:S01]  /*b0b0*/  FADD.FTZ R174, R174, R165 ;  /* 0x000000a5aeae7221 */ /* 0x000fe20000010000 */
        /* <DEDUP_REMOVED lines=9> */
[C---:B------:R-:W-:Y:S08]  /*b150*/  HMMA.16816.F32.BF16 R108, R12.reuse, R16, R108 ;  /* 0x000000100c6c723c */ /* 0x040ff0000004186c */
[C---:B------:R-:W-:Y:S01]  /*b160*/  HMMA.16816.F32.BF16 R112, R12.reuse, R18, R112 ;  /* 0x000000120c70723c */ /* 0x040fe20000041870 */
[----:B------:R-:W4:Y:S07]  /*b170*/  LDSM.16.MT88.4 R16, [R158+0x4800] ;  /* 0x004800009e10783b */ /* 0x000f2e0000004200 */
[C---:B--2---:R-:W-:Y:S08]  /*b180*/  HMMA.16816.F32.BF16 R116, R12.reuse, R136, R116 ;  /* 0x000000880c74723c */ /* 0x044ff00000041874 */
[C---:B------:R-:W-:Y:S01]  /*b190*/  HMMA.16816.F32.BF16 R120, R12.reuse, R138, R120 ;  /* 0x0000008a0c78723c */ /* 0x040fe20000041878 */
[----:B------:R-:W2:Y:S07]  /*b1a0*/  LDSM.16.MT88.4 R136, [R133+0x4800] ;  /* 0x004800008588783b */ /* 0x000eae0000004200 */
        /* <DEDUP_REMOVED lines=10> */
[----:B------:R-:W5:Y:S03]  /*b250*/  MUFU.EX2 R149, R149 ;  /* 0x0000009500957308 */ /* 0x000f660000000800 */
[--C-:B------:R-:W-:Y:S02]  /*b260*/  FFMA.FTZ R153, R23, c[0x0][0x2d0], -R167.reuse ;  /* 0x0000b40017997a23 */ /* 0x100fe400000108a7 */
[----:B------:R-:W-:Y:S01]  /*b270*/  LDSM.16.MT88.4 R20, [R133+0x1000] ;  /* 0x001000008514783b */ /* 0x000fe20000004200 */
[--C-:B------:R-:W-:Y:S01]  /*b280*/  FFMA.FTZ R154, R26, c[0x0][0x2d0], -R167.reuse ;  /* 0x0000b4001a9a7a23 */ /* 0x100fe200000108a7 */
[C---:B-1----:R-:W-:Y:S03]  /*b290*/  HMMA.16816.F32.BF16 R52, R12.reuse, R128, R52 ;  /* 0x000000800c34723c */ /* 0x042fe60000041834 */
[----:B------:R-:W-:Y:S01]  /*b2a0*/  MUFU.EX2 R150, R150 ;  /* 0x0000009600967308 */ /* 0x000fe20000000800 */
[----:B------:R-:W-:Y:S02]  /*b2b0*/  FFMA.FTZ R155, R27, c[0x0][0x2d0], -R167 ;  /* 0x0000b4001b9b7a23 */ /* 0x000fe400000108a7 */
[----:B------:R-:W-:Y:S02]  /*b2c0*/  LDSM.16.MT88.4 R24, [R156+0x1000] ;  /* 0x001000009c18783b */ /* 0x000fe40000004200 */
[C---:B------:R-:W-:Y:S05]  /*b2d0*/  HMMA.16816.F32.BF16 R56, R12.reuse, R130, R56 ;  /* 0x000000820c38723c */ /* 0x040fea0000041838 */
[----:B------:R-:W1:Y:S01]  /*b2e0*/  MUFU.EX2 R151, R151 ;  /* 0x0000009700977308 */ /* 0x000e620000000800 */
[----:B------:R-:W1:Y:S02]  /*b2f0*/  LDSM.16.MT88.4 R128, [R156+0x4800] ;  /* 0x004800009c80783b */ /* 0x000e640000004200 */
[C---:B---3--:R-:W-:Y:S07]  /*b300*/  HMMA.16816.F32.BF16 R60, R12.reuse, R124, R60 ;  /* 0x0000007c0c3c723c */ /* 0x048fee000004183c */
[----:B------:R-:W-:Y:S01]  /*b310*/  MUFU.EX2 R152, R152 ;  /* 0x0000009800987308 */ /* 0x000fe20000000800 */
[C---:B------:R-:W-:Y:S01]  /*b320*/  HMMA.16816.F32.BF16 R64, R12.reuse, R126, R64 ;  /* 0x0000007e0c40723c */ /* 0x040fe20000041840 */
[----:B------:R-:W3:Y:S07]  /*b330*/  LDSM.16.MT88.4 R124, [R157+0x4800] ;  /* 0x004800009d7c783b */ /* 0x000eee0000004200 */
[C---:B----4-:R-:W-:Y:S01]  /*b340*/  HMMA.16816.F32.BF16 R68, R12.reuse, R16, R68 ;  /* 0x000000100c44723c */ /* 0x050fe20000041844 */
[----:B------:R-:W4:Y:S07]  /*b350*/  MUFU.EX2 R153, R153 ;  /* 0x0000009900997308 */ /* 0x000f2e0000000800 */
[C---:B------:R-:W-:Y:S01]  /*b360*/  HMMA.16816.F32.BF16 R72, R12.reuse, R18, R72 ;  /* 0x000000120c48723c */ /* 0x040fe20000041848 */
[----:B------:R-:W4:Y:S02]  /*b370*/  LDSM.16.MT88.4 R16, [R158+0x1000] ;  /* 0x001000009e10783b */ /* 0x000f240000004200 */
[----:B------:R-:W-:Y:S05]  /*b380*/  MUFU.EX2 R154, R154 ;  /* 0x0000009a009a7308 */ /* 0x000fea0000000800 */
[C---:B--2---:R-:W-:Y:S05]  /*b390*/  HMMA.16816.F32.BF16 R76, R12.reuse, R136, R76 ;  /* 0x000000880c4c723c */ /* 0x044fea000004184c */
[----:B------:R-:W2:Y:S03]  /*b3a0*/  MUFU.EX2 R155, R155 ;  /* 0x0000009b009b7308 */ /* 0x000ea60000000800 */
[C---:B------:R-:W-:Y:S01]  /*b3b0*/  HMMA.16816.F32.BF16 R80, R12.reuse, R138, R80 ;  /* 0x0000008a0c50723c */ /* 0x040fe20000041850 */
[----:B------:R-:W2:Y:S07]  /*b3c0*/  LDSM.16.MT88.4 R136, [R157+0x1000] ;  /* 0x001000009d88783b */ /* 0x000eae0000004200 */
[C---:B-1----:R-:W-:Y:S08]  /*b3d0*/  HMMA.16816.F32.BF16 R84, R12.reuse, R128, R84 ;  /* 0x000000800c54723c */ /* 0x042ff00000041854 */
[C---:B------:R-:W-:Y:S01]  /*b3e0*/  HMMA.16816.F32.BF16 R88, R12.reuse, R130, R88 ;  /* 0x000000820c58723c */ /* 0x040fe20000041858 */
[----:B------:R-:W1:Y:S07]  /*b3f0*/  LDSM.16.MT88.4 R128, [R156+0x3000] ;  /* 0x003000009c80783b */ /* 0x000e6e0000004200 */
[C---:B---3--:R-:W-:Y:S08]  /*b400*/  HMMA.16816.F32.BF16 R92, R12.reuse, R124, R92 ;  /* 0x0000007c0c5c723c */ /* 0x048ff0000004185c */
[----:B------:R-:W-:Y:S01]  /*b410*/  HMMA.16816.F32.BF16 R96, R12, R126, R96 ;  /* 0x0000007e0c60723c */ /* 0x000fe20000041860 */
[----:B------:R-:W-:Y:S06]  /*b420*/  LDSM.16.MT88.4 R124, [R156+0x5000] ;  /* 0x005000009c7c783b */ /* 0x000fec0000004200 */
[----:B-----5:R-:W-:Y:S01]  /*b430*/  F2FP.BF16.PACK_AB R12, R149, R148 ;  /* 0x00000094950c723e */ /* 0x020fe200000010ff */
[----:B------:R-:W-:Y:S01]  /*b440*/  FADD.FTZ R148, R148, R171 ;  /* 0x000000ab94947221 */ /* 0x000fe20000010000 */
[----:B------:R-:W-:Y:S03]  /*b450*/  F2FP.BF16.PACK_AB R14, R151, R150 ;  /* 0x00000096970e723e */ /* 0x000fe600000010ff */
[----:B----4-:R-:W-:Y:S01]  /*b460*/  F2FP.BF16.PACK_AB R13, R153, R152 ;  /* 0x00000098990d723e */ /* 0x010fe200000010ff */
[----:B------:R-:W-:Y:S01]  /*b470*/  FADD.FTZ R149, R149, R148 ;  /* 0x0000009495957221 */ /* 0x000fe20000010000 */
[----:B--2---:R-:W-:Y:S03]  /*b480*/  F2FP.BF16.PACK_AB R15, R155, R154 ;  /* 0x0000009a9b0f723e */ /* 0x004fe600000010ff */
[----:B------:R-:W-:Y:S04]  /*b490*/  FADD.FTZ R150, R150, R149 ;  /* 0x0000009596967221 */ /* 0x000fe80000010000 */
[C---:B------:R-:W-:Y:S03]  /*b4a0*/  HMMA.16816.F32.BF16 R4, R12.reuse, R16, R4 ;  /* 0x000000100c04723c */ /* 0x040fe60000041804 */
[----:B------:R-:W-:Y:S05]  /*b4b0*/  FADD.FTZ R151, R151, R150 ;  /* 0x0000009697977221 */ /* 0x000fea0000010000 */
        /* <DEDUP_REMOVED lines=18> */
[----:B------:R-:W-:Y:S01]  /*b5e0*/  MUFU.EX2 R144, R144 ;  /* 0x0000009000907308 */ /* 0x000fe20000000800 */
[----:B------:R-:W-:Y:S01]  /*b5f0*/  LDSM.16.MT88.4 R28, [R156+0x1800] ;  /* 0x001800009c1c783b */ /* 0x000fe20000004200 */
[--C-:B------:R-:W-:Y:S01]  /*b600*/  FFMA.FTZ R146, R32, c[0x0][0x2d0], -R168.reuse ;  /* 0x0000b40020927a23 */ /* 0x100fe200000108a8 */
[C---:B-1----:R-:W-:Y:S04]  /*b610*/  HMMA.16816.F32.BF16 R52, R12.reuse, R128, R52 ;  /* 0x000000800c34723c */ /* 0x042fe80000041834 */
[----:B------:R-:W-:Y:S03]  /*b620*/  FFMA.FTZ R168, R33, c[0x0][0x2d0], -R168 ;  /* 0x0000b40021a87a23 */ /* 0x000fe600000108a8 */
[--C-:B------:R-:W-:Y:S01]  /*b630*/  FFMA.FTZ R128, R34, c[0x0][0x2d0], -R167.reuse ;  /* 0x0000b40022807a23 */ /* 0x100fe200000108a7 */
[C---:B------:R-:W-:Y:S01]  /*b640*/  HMMA.16816.F32.BF16 R56, R12.reuse, R130, R56 ;  /* 0x000000820c38723c */ /* 0x040fe20000041838 */
[----:B------:R-:W1:Y:S03]  /*b650*/  MUFU.EX2 R145, R145 ;  /* 0x0000009100917308 */ /* 0x000e660000000800 */
[----:B------:R-:W-:Y:S02]  /*b660*/  FFMA.FTZ R167, R35, c[0x0][0x2d0], -R167 ;  /* 0x0000b40023a77a23 */ /* 0x000fe400000108a7 */
[----:B------:R-:W-:Y:S02]  /*b670*/  LDSM.16.MT88.4 R32, [R157+0x1800] ;  /* 0x001800009d20783b */ /* 0x000fe40000004200 */
[C---:B--2---:R-:W-:Y:S03]  /*b680*/  HMMA.16816.F32.BF16 R60, R12.reuse, R16, R60 ;  /* 0x000000100c3c723c */ /* 0x044fe6000004183c */
[----:B------:R-:W-:Y:S05]  /*b690*/  MUFU.EX2 R146, R146 ;  /* 0x0000009200927308 */ /* 0x000fea0000000800 */
[C---:B------:R-:W-:Y:S01]  /*b6a0*/  HMMA.16816.F32.BF16 R64, R12.reuse, R18, R64 ;  /* 0x000000120c40723c */ /* 0x040fe20000041840 */
[----:B------:R-:W2:Y:S04]  /*b6b0*/  LDSM.16.MT88.4 R16, [R157+0x5000] ;  /* 0x005000009d10783b */ /* 0x000ea80000004200 */
[----:B------:R-:W5:Y:S03]  /*b6c0*/  MUFU.EX2 R147, R168 ;  /* 0x000000a800937308 */ /* 0x000f660000000800 */
[C---:B---3--:R-:W-:Y:S07]  /*b6d0*/  HMMA.16816.F32.BF16 R68, R12.reuse, R20, R68 ;  /* 0x000000140c44723c */ /* 0x048fee0000041844 */
[----:B------:R-:W-:Y:S01]  /*b6e0*/  MUFU.EX2 R168, R128 ;  /* 0x0000008000a87308 */ /* 0x000fe20000000800 */
[C---:B------:R-:W-:Y:S01]  /*b6f0*/  HMMA.16816.F32.BF16 R72, R12.reuse, R22, R72 ;  /* 0x000000160c48723c */ /* 0x040fe20000041848 */
[----:B------:R-:W3:Y:S07]  /*b700*/  LDSM.16.MT88.4 R20, [R158+0x1800] ;  /* 0x001800009e14783b */ /* 0x000eee0000004200 */
[C---:B----4-:R-:W-:Y:S01]  /*b710*/  HMMA.16816.F32.BF16 R76, R12.reuse, R24, R76 ;  /* 0x000000180c4c723c */ /* 0x050fe2000004184c */
[----:B------:R-:W4:Y:S07]  /*b720*/  MUFU.EX2 R167, R167 ;  /* 0x000000a700a77308 */ /* 0x000f2e0000000800 */
[C---:B------:R-:W-:Y:S01]  /*b730*/  HMMA.16816.F32.BF16 R80, R12.reuse, R26, R80 ;  /* 0x0000001a0c50723c */ /* 0x040fe20000041850 */
[----:B------:R-:W3:Y:S07]  /*b740*/  LDSM.16.MT88.4 R24, [R133+0x1800] ;  /* 0x001800008518783b */ /* 0x000eee0000004200 */
[C---:B------:R-:W-:Y:S08]  /*b750*/  HMMA.16816.F32.BF16 R84, R12.reuse, R124, R84 ;  /* 0x0000007c0c54723c */ /* 0x040ff00000041854 */
[C---:B------:R-:W-:Y:S08]  /*b760*/  HMMA.16816.F32.BF16 R88, R12.reuse, R126, R88 ;  /* 0x0000007e0c58723c */ /* 0x040ff00000041858 */
[C---:B--2---:R-:W-:Y:S08]  /*b770*/  HMMA.16816.F32.BF16 R92, R12.reuse, R16, R92 ;  /* 0x000000100c5c723c */ /* 0x044ff0000004185c */
[----:B------:R-:W-:Y:S01]  /*b780*/  HMMA.16816.F32.BF16 R96, R12, R18, R96 ;  /* 0x000000120c60723c */ /* 0x000fe20000041860 */
[----:B------:R-:W2:Y:S06]  /*b790*/  LDSM.16.MT88.4 R16, [R156+0x3800] ;  /* 0x003800009c10783b */ /* 0x000eac0000004200 */
[----:B-1----:R-:W-:Y:S01]  /*b7a0*/  F2FP.BF16.PACK_AB R12, R145, R144 ;  /* 0x00000090910c723e */ /* 0x002fe200000010ff */
[----:B------:R-:W-:Y:S01]  /*b7b0*/  FADD.FTZ R144, R144, R151 ;  /* 0x0000009790907221 */ /* 0x000fe20000010000 */
[----:B-----5:R-:W-:Y:S03]  /*b7c0*/  F2FP.BF16.PACK_AB R14, R147, R146 ;  /* 0x00000092930e723e */ /* 0x020fe600000010ff */
[----:B------:R-:W-:Y:S01]  /*b7d0*/  F2FP.BF16.PACK_AB R13, R190, R189 ;  /* 0x000000bdbe0d723e */ /* 0x000fe200000010ff */
[----:B------:R-:W-:Y:S01]  /*b7e0*/  FADD.FTZ R145, R145, R144 ;  /* 0x0000009091917221 */ /* 0x000fe20000010000 */
[----:B----4-:R-:W-:Y:S03]  /*b7f0*/  F2FP.BF16.PACK_AB R15, R167, R168 ;  /* 0x000000a8a70f723e */ /* 0x010fe600000010ff */
[----:B------:R-:W-:Y:S04]  /*b800*/  FADD.FTZ R146, R146, R145 ;  /* 0x0000009192927221 */ /* 0x000fe80000010000 */
[C---:B---3--:R-:W-:Y:S01]  /*b810*/  HMMA.16816.F32.BF16 R128, R12.reuse, R20, R4 ;  /* 0x000000140c80723c */ /* 0x048fe20000041804 */
[----:B------:R-:W1:Y:S02]  /*b820*/  LDSM.16.MT88.4 R4, [R157+0x3800] ;  /* 0x003800009d04783b */ /* 0x000e640000004200 */
[----:B------:R-:W-:Y:S05]  /*b830*/  FADD.FTZ R239, R147, R146 ;  /* 0x0000009293ef7221 */ /* 0x000fea0000010000 */
[C---:B------:R-:W-:Y:S01]  /*b840*/  HMMA.16816.F32.BF16 R124, R12.reuse, R22, R8 ;  /* 0x000000160c7c723c */ /* 0x040fe20000041808 */
[----:B------:R-:W3:Y:S07]  /*b850*/  LDSM.16.MT88.4 R8, [R158+0x5800] ;  /* 0x005800009e08783b */ /* 0x000eee0000004200 */
[C---:B------:R-:W-:Y:S01]  /*b860*/  HMMA.16816.F32.BF16 R100, R12.reuse, R24, R100 ;  /* 0x000000180c64723c */ /* 0x040fe20000041864 */
[----:B------:R4:W5:Y:S06]  /*b870*/  LDSM.16.MT88.4 R20, [R133+0x5800] ;  /* 0x005800008514783b */ /* 0x00096c0000004200 */
[----:B------:R-:W-:Y:S01]  /*b880*/  IADD3 R25, R179, -0x2, RZ ;  /* 0xfffffffeb3197810 */ /* 0x000fe20007ffe0ff */
[C---:B------:R-:W-:Y:S03]  /*b890*/  HMMA.16816.F32.BF16 R104, R12.reuse, R26, R104 ;  /* 0x0000001a0c68723c */ /* 0x040fe60000041868 */
[C---:B------:R-:W-:Y:S05]  /*b8a0*/  ISETP.GE.AND P6, PT, R25.reuse, R230, PT ;  /* 0x000000e61900720c */ /* 0x040fea0003fc6270 */
[C---:B------:R-:W-:Y:S08]  /*b8b0*/  HMMA.16816.F32.BF16 R108, R12.reuse, R28, R108 ;  /* 0x0000001c0c6c723c */ /* 0x040ff0000004186c */
[C---:B------:R-:W-:Y:S04]  /*b8c0*/  HMMA.16816.F32.BF16 R112, R12.reuse, R30, R112 ;  /* 0x0000001e0c70723c */ /* 0x040fe80000041870 */
[----:B----4-:R-:W-:Y:S04]  /*b8d0*/  MOV R133, R2 ;  /* 0x0000000200857202 */ /* 0x010fe80000000f00 */
        /* <DEDUP_REMOVED lines=8> */
[C---:B------:R-:W-:Y:S01]  /*b960*/  HMMA.16816.F32.BF16 R56, R12.reuse, R18, R56 ;  /* 0x000000120c38723c */ /* 0x040fe20000041838 */
[----:B------:R-:W-:Y:S03]  /*b970*/  @P6 MOV R17, c[0x0][0x1e0] ;  /* 0x0000780000116a02 */ /* 0x000fe60000000f00 */
[----:B------:R-:W-:Y:S04]  /*b980*/  @P6 IMAD R16, R16, c[0x0][0x1e0], RZ ;  /* 0x0000780010106a24 */ /* 0x000fe800078e02ff */
[C---:B-1----:R-:W-:Y:S04]  /*b990*/  HMMA.16816.F32.BF16 R60, R12.reuse, R4, R60 ;  /* 0x000000040c3c723c */ /* 0x042fe8000004183c */
[C---:B------:R-:W-:Y:S04]  /*b9a0*/  @P6 IMAD R16, R25.reuse, c[0x0][0x1e4], R16 ;  /* 0x0000790019106a24 */ /* 0x040fe800078e0210 */
[C---:B------:R-:W-:Y:S01]  /*b9b0*/  HMMA.16816.F32.BF16 R64, R12.reuse, R6, R64 ;  /* 0x000000060c40723c */ /* 0x040fe20000041840 */
[----:B------:R-:W1:Y:S07]  /*b9c0*/  LDSM.16.MT88.4 R4, [R156+0x5800] ;  /* 0x005800009c04783b */ /* 0x000e6e0000004200 */
[C---:B---3--:R-:W-:Y:S07]  /*b9d0*/  HMMA.16816.F32.BF16 R68, R12.reuse, R8, R68 ;  /* 0x000000080c44723c */ /* 0x048fee0000041844 */
[----:B------:R-:W-:Y:S01]  /*b9e0*/  @P6 IMAD.WIDE.U32 R8, R25, c[0x0][0x1e0], RZ ;  /* 0x0000780019086a25 */ /* 0x000fe200078e00ff */
[C---:B------:R-:W-:Y:S04]  /*b9f0*/  HMMA.16816.F32.BF16 R72, R12.reuse, R10, R72 ;  /* 0x0000000a0c48723c */ /* 0x040fe80000041848 */
[----:B------:R-:W-:Y:S02]  /*ba00*/  @P6 IADD3 R9, R9, R16, RZ ;  /* 0x0000001009096210 */ /* 0x000fe40007ffe0ff */
[C---:B------:R-:W-:Y:S02]  /*ba10*/  @P6 SHF.L.U32 R3, R8.reuse, 0x6, RZ ;  /* 0x0000000608036819 */ /* 0x040fe400000006ff */
[C---:B-----5:R-:W-:Y:S04]  /*ba20*/  HMMA.16816.F32.BF16 R76, R12.reuse, R20, R76 ;  /* 0x000000140c4c723c */ /* 0x060fe8000004184c */
[----:B------:R-:W-:Y:S02]  /*ba30*/  @P6 SHF.L.U64.HI R16, R8, 0x6, R9 ;  /* 0x0000000608106819 */ /* 0x000fe40000010209 */
[----:B------:R-:W2:Y:S01]  /*ba40*/  LDSM.16.MT88.4 R8, [R157+0x5800] ;  /* 0x005800009d08783b */ /* 0x000ea20000004200 */
[----:B------:R-:W-:Y:S01]  /*ba50*/  @P6 IADD3 R19, P5, R3, R236, RZ ;  /* 0x000000ec03136210 */ /* 0x000fe20007fbe0ff */
[C---:B------:R-:W-:Y:S01]  /*ba60*/  HMMA.16816.F32.BF16 R80, R12.reuse, R22, R80 ;  /* 0x000000160c50723c */ /* 0x040fe20000041850 */
[----:B------:R-:W-:Y:S03]  /*ba70*/  @P6 MOV R20, c[0x0][0x1e4] ;  /* 0x0000790000146a02 */ /* 0x000fe60000000f00 */
[----:B------:R-:W-:Y:S02]  /*ba80*/  @P6 LEA R3, P0, R17, R3, 0x5 ;  /* 0x0000000311036211 */ /* 0x000fe400078028ff */
[----:B------:R-:W-:Y:S02]  /*ba90*/  @P6 LEA R18, P4, R19, c[0x0][0x1c8], 0x1 ;  /* 0x0000720013126a11 */ /* 0x000fe400078808ff */
[-C--:B------:R-:W-:Y:S01]  /*baa0*/  @P6 IADD3.X R24, R16, R229.reuse, RZ, P5, !PT ;  /* 0x000000e510186210 */ /* 0x080fe20002ffe4ff */
[C---:B-1----:R-:W-:Y:S03]  /*bab0*/  HMMA.16816.F32.BF16 R84, R12.reuse, R4, R84 ;  /* 0x000000040c54723c */ /* 0x042fe60000041854 */
[----:B------:R-:W-:Y:S01]  /*bac0*/  @P6 LEA.HI.X R20, R17, R16, R20, 0x5, P0 ;  /* 0x0000001011146211 */ /* 0x000fe200000f2c14 */
[----:B------:R-:W-:Y:S01]  /*bad0*/  FADD.FTZ R17, R175, R174 ;  /* 0x000000aeaf117221 */ /* 0x000fe20000010000 */
[C---:B------:R-:W-:Y:S02]  /*bae0*/  ISETP.GE.AND P0, PT, R233.reuse, 0x1, PT ;  /* 0x00000001e900780c */ /* 0x040fe40003f06270 */
[----:B------:R-:W-:Y:S01]  /*baf0*/  IADD3 R233, R233, 0x1, RZ ;  /* 0x00000001e9e97810 */ /* 0x000fe20007ffe0ff */
[C---:B------:R-:W-:Y:S04]  /*bb00*/  HMMA.16816.F32.BF16 R88, R12.reuse, R6, R88 ;  /* 0x000000060c58723c */ /* 0x040fe80000041858 */
[----:B------:R-:W-:Y:S01]  /*bb10*/  @P6 LEA.HI.X R19, R19, c[0x0][0x1cc], R24, 0x1, P4 ;  /* 0x0000730013136a11 */ /* 0x000fe200020f0c18 */
[----:B------:R-:W-:Y:S01]  /*bb20*/  FADD.FTZ R17, R176, R17 ;  /* 0x00000011b0117221 */ /* 0x000fe20000010000 */
[----:B------:R-:W-:Y:S02]  /*bb30*/  @P6 ISETP.GE.AND P4, PT, R218, c[0x0][0x1d4], PT ;  /* 0x00007500da006a0c */ /* 0x000fe40003f86270 */
[----:B------:R-:W-:Y:S01]  /*bb40*/  @P6 IADD3 R3, P5, R3, R236, RZ ;  /* 0x000000ec03036210 */ /* 0x000fe20007fbe0ff */
[----:B------:R-:W-:Y:S03]  /*bb50*/  FADD.FTZ R152, R152, R17 ;  /* 0x0000001198987221 */ /* 0x000fe60000010000 */
[----:B------:R-:W-:Y:S01]  /*bb60*/  SEL R233, R233, RZ, !P0 ;  /* 0x000000ffe9e97207 */ /* 0x000fe20004000000 */
[----:B------:R-:W-:Y:S01]  /*bb70*/  FADD.FTZ R153, R153, R152 ;  /* 0x0000009899997221 */ /* 0x000fe20000010000 */
[----:B------:R-:W-:Y:S02]  /*bb80*/  @P6 IADD3.X R20, R20, R229, RZ, P5, !PT ;  /* 0x000000e514146210 */ /* 0x000fe40002ffe4ff */
[C---:B------:R-:W-:Y:S01]  /*bb90*/  @P6 LEA R4, P5, R3.reuse, c[0x0][0x1c8], 0x1 ;  /* 0x0000720003046a11 */ /* 0x040fe200078a08ff */
[----:B------:R-:W-:Y:S01]  /*bba0*/  FADD.FTZ R154, R154, R153 ;  /* 0x000000999a9a7221 */ /* 0x000fe20000010000 */
[----:B------:R-:W-:Y:S02]  /*bbb0*/  @P6 ISETP.GE.AND P0, PT, R204, c[0x0][0x1d4], PT ;  /* 0x00007500cc006a0c */ /* 0x000fe40003f06270 */
[----:B------:R-:W-:Y:S01]  /*bbc0*/  @P6 LEA.HI.X R5, R3, c[0x0][0x1cc], R20, 0x1, P5 ;  /* 0x0000730003056a11 */ /* 0x000fe200028f0c14 */
[----:B------:R-:W-:Y:S01]  /*bbd0*/  @P6 IMAD R3, R233, 0x6000, R206 ;  /* 0x00006000e9036824 */ /* 0x000fe200078e02ce */
[C---:B--2---:R-:W-:Y:S03]  /*bbe0*/  HMMA.16816.F32.BF16 R92, R12.reuse, R8, R92 ;  /* 0x000000080c5c723c */ /* 0x044fe6000004185c */
[----:B------:R-:W-:Y:S01]  /*bbf0*/  FADD.FTZ R154, R155, R154 ;  /* 0x0000009a9b9a7221 */ /* 0x000fe20000010000 */
[----:B------:R-:W-:Y:S01]  /*bc00*/  @!PT LDS RZ, [RZ] ;  /* 0x00000000fffff984 */ /* 0x000fe20000000800 */
[----:B------:R-:W-:Y:S01]  /*bc10*/  @!PT LDS RZ, [RZ] ;  /* 0x00000000fffff984 */ /* 0x000fe20000000800 */
[----:B------:R-:W-:Y:S01]  /*bc20*/  @!PT LDS RZ, [RZ] ;  /* 0x00000000fffff984 */ /* 0x000fe20000000800 */
[----:B------:R1:W-:Y:S01]  /*bc30*/  @P6 LDGSTS.E.BYPASS.LTC128B.128 [R3], [R18.64], !P4 ;  /* 0x0000000012036fae */ /* 0x0003e2000e101d48 */
[----:B------:R-:W-:Y:S02]  /*bc40*/  IADD3 R6, R134, 0x1, RZ ;  /* 0x0000000186067810 */ /* 0x000fe40007ffe0ff */
[----:B------:R-:W-:Y:S01]  /*bc50*/  FADD.FTZ R189, R189, R154 ;  /* 0x0000009abdbd7221 */ /* 0x000fe20000010000 */
[----:B------:R-:W-:Y:S04]  /*bc60*/  HMMA.16816.F32.BF16 R96, R12, R10, R96 ;  /* 0x0000000a0c60723c */ /* 0x000fe80000041860 */
[----:B------:R1:W-:Y:S01]  /*bc70*/  @P6 LDGSTS.E.BYPASS.LTC128B.128 [R3+0x2000], [R18.64+0x80], !P0 ;  /* 0x0200008012036fae */ /* 0x0003e2000c101d48 */
[----:B------:R-:W-:Y:S04]  /*bc80*/  FADD.FTZ R189, R190, R189 ;  /* 0x000000bdbebd7221 */ /* 0x000fe80000010000 */
[----:B------:R-:W-:Y:S03]  /*bc90*/  FADD.FTZ R168, R168, R189 ;  /* 0x000000bda8a87221 */ /* 0x000fe60000010000 */
[----:B------:R1:W-:Y:S01]  /*bca0*/  @P6 LDGSTS.E.BYPASS.LTC128B.128 [R3+0x4000], [R18.64+0x100], !P3 ;  /* 0x0400010012036fae */ /* 0x0003e2000d901d48 */
[----:B------:R-:W-:Y:S07]  /*bcb0*/  FADD.FTZ R238, R167, R168 ;  /* 0x000000a8a7ee7221 */ /* 0x000fee0000010000 */
[----:B------:R1:W-:Y:S01]  /*bcc0*/  @P6 LDGSTS.E.BYPASS.LTC128B.128 [R3+0x1000], [R4.64], !P4 ;  /* 0x0100000004036fae */ /* 0x0003e2000e101d48 */
[----:B------:R-:W-:Y:S04]  /*bcd0*/  ISETP.GE.AND P4, PT, R134, 0x1, PT ;  /* 0x000000018600780c */ /* 0x000fe80003f86270 */
[----:B------:R-:W-:Y:S03]  /*bce0*/  SEL R134, R6, RZ, !P4 ;  /* 0x000000ff06867207 */ /* 0x000fe60006000000 */
[----:B------:R1:W-:Y:S01]  /*bcf0*/  @P6 LDGSTS.E.BYPASS.LTC128B.128 [R3+0x3000], [R4.64+0x80], !P0 ;  /* 0x0300008004036fae */ /* 0x0003e2000c101d48 */
[----:B------:R-:W-:Y:S02]  /*bd00*/  ISETP.GT.AND P0, PT, R179, R178, PT ;  /* 0x000000b2b300720c */ /* 0x000fe40003f04270 */
[----:B------:R-:W-:Y:S05]  /*bd10*/  MOV R179, R241 ;  /* 0x000000f100b37202 */ /* 0x000fea0000000f00 */
[----:B------:R1:W-:Y:S08]  /*bd20*/  @P6 LDGSTS.E.BYPASS.LTC128B.128 [R3+0x5000], [R4.64+0x100], !P3 ;  /* 0x0500010004036fae */ /* 0x0003f0000d901d48 */
[----:B------:R-:W0:Y:S01]  /*bd30*/  LDGDEPBAR ;  /* 0x00000000000079af */ /* 0x000e220000000000 */
[----:B-1----:R-:W-:Y:S01]  /*bd40*/  MOV R3, R0 ;  /* 0x0000000000037202 */ /* 0x002fe20000000f00 */
[----:B------:R-:W-:-:S06]  /*bd50*/  @P0 BRA `(.L_x_4155) ;  /* 0xffffd76000000947 */ /* 0x000fcc000383ffff */
.L_x_4154:
[----:B------:R-:W-:-:S13]  /*bd60*/  ISETP.GE.AND P0, PT, R241, R230, PT ;  /* 0x000000e6f100720c */ /* 0x000fda0003f06270 */
[----:B------:R-:W-:Y:S05]  /*bd70*/  @!P0 BRA `(.L_x_4156) ;  /* 0x0000335000008947 */ /* 0x000fea0003800000 */
[----:B------:R-:W-:Y:S02]  /*bd80*/  MOV R3, R0 ;  /* 0x0000000000037202 */ /* 0x000fe40000000f00 */
[----:B------:R-:W-:Y:S02]  /*bd90*/  MOV R132, R2 ;  /* 0x0000000200847202 */ /* 0x000fe40000000f00 */
.L_x_4165:
[----:B------:R-:W-:Y:S04]  /*bda0*/  DEPBAR.LE SB0, 0x2 ;  /* 0x000080800000791a */ /* 0x000fe80000000000 */
[----:B------:R-:W-:Y:S01]  /*bdb0*/  WARPSYNC 0xffffffff ;  /* 0xffffffff00007948 */ /* 0x000fe20003800000 */
[----:B------:R-:W-:Y:S01]  /*bdc0*/  BAR.SYNC.DEFER_BLOCKING 0x0 ;  /* 0x0000000000007b1d */ /* 0x000fe20000010000 */
[----:B------:R-:W-:Y:S01]  /*bdd0*/  IMAD R133, R134, 0x6000, RZ ;  /* 0x0000600086857824 */ /* 0x000fe200078e02ff */
[----:B------:R-:W-:Y:S03]  /*bde0*/  ISETP.GE.AND P6, PT, R230, R241, PT ;  /* 0x000000f1e600720c */ /* 0x000fe60003fc6270 */
[----:B------:R-:W-:Y:S04]  /*bdf0*/  IMAD.IADD R189, R186, 0x1, R133 ;  /* 0x00000001babd7824 */ /* 0x000fe800078e0285 */
[C---:B------:R-:W-:Y:S01]  /*be00*/  IMAD.IADD R190, R180.reuse, 0x1, R189 ;  /* 0x00000001b4be7824 */ /* 0x040fe200078e02bd */
[----:B------:R-:W-:Y:S05]  /*be10*/  IADD3 R191, R180, R189, R135 ;  /* 0x000000bdb4bf7210 */ /* 0x000fea0007ffe087 */
[----:B------:R-:W-:Y:S01]  /*be20*/  @!P6 IADD3 R0, R241, -0x1, RZ ;  /* 0xfffffffff100e810 */ /* 0x000fe20007ffe0ff */
[----:B------:R-:W-:Y:S02]  /*be30*/  @!P6 IMAD.MOV.U32 R2, RZ, RZ, c[0x0][0x208] ;  /* 0x00008200ff02e624 */ /* 0x000fe400078e00ff */
[----:B------:R-:W-:Y:S01]  /*be40*/  @!P6 IMAD.MOV.U32 R21, RZ, RZ, c[0x0][0x20c] ;  /* 0x00008300ff15e624 */ /* 0x000fe200078e00ff */
[----:B------:R-:W-:Y:S01]  /*be50*/  @!P6 SHF.R.S32.HI R23, RZ, 0x1f, R0 ;  /* 0x0000001fff17e819 */ /* 0x000fe20000011400 */
[----:B------:R-:W-:Y:S01]  /*be60*/  @!P6 IMAD.WIDE.U32 R4, R0, c[0x0][0x208], RZ ;  /* 0x000082000004ea25 */ /* 0x000fe200078e00ff */
[----:B------:R-:W-:Y:S03]  /*be70*/  LDSM.16.M88.4 R32, [R188] ;  /* 0x00000000bc20783b */ /* 0x000fe60000000200 */
[----:B------:R-:W-:Y:S01]  /*be80*/  @!P6 IMAD R23, R23, c[0x0][0x208], RZ ;  /* 0x000082001717ea24 */ /* 0x000fe200078e02ff */
[----:B------:R-:W-:Y:S01]  /*be90*/  ULDC UR4, c[0x0][0x324] ;  /* 0x0000c90000047ab9 */ /* 0x000fe20000000800 */
[----:B------:R-:W-:Y:S01]  /*bea0*/  @!P6 IMAD.SHL.U32 R13, R4, 0x40, RZ ;  /* 0x00000040040de824 */ /* 0x000fe200078e00ff */
[----:B------:R-:W-:Y:S01]  /*beb0*/  ULOP3.LUT UR4, URZ, UR4, URZ, 0x33, !UPT ;  /* 0x000000043f047292 */ /* 0x000fe2000f8e333f */
[----:B------:R-:W1:Y:S01]  /*bec0*/  LDSM.16.M88.4 R8, [R189] ;  /* 0x00000000bd08783b */ /* 0x000e620000000200 */
[----:B------:R-:W-:Y:S02]  /*bed0*/  @!P6 IMAD R23, R0, c[0x0][0x20c], R23 ;  /* 0x000083000017ea24 */ /* 0x000fe400078e0217 */
[-C--:B------:R-:W-:Y:S02]  /*bee0*/  @!P6 IADD3 R15, P5, R13, R234.reuse, RZ ;  /* 0x000000ea0d0fe210 */ /* 0x080fe40007fbe0ff */
[----:B------:R-:W2:Y:S01]  /*bef0*/  LDSM.16.M88.4 R16, [R189+0x800] ;  /* 0x00080000bd10783b */ /* 0x000ea20000000200 */
[----:B------:R-:W-:Y:S01]  /*bf00*/  @!P6 IMAD.IADD R23, R5, 0x1, R23 ;  /* 0x000000010517e824 */ /* 0x000fe200078e0217 */
[----:B------:R-:W-:Y:S02]  /*bf10*/  @!P6 LEA R28, P4, R15, c[0x0][0x1f8], 0x1 ;  /* 0x00007e000f1cea11 */ /* 0x000fe400078808ff */
[----:B------:R-:W-:Y:S01]  /*bf20*/  @!P6 LEA R13, P0, R2, R13, 0x5 ;  /* 0x0000000d020de211 */ /* 0x000fe200078028ff */
[----:B------:R-:W3:Y:S01]  /*bf30*/  LDSM.16.M88.4 R24, [R189+0x1000] ;  /* 0x00100000bd18783b */ /* 0x000ee20000000200 */
[----:B------:R-:W-:Y:S04]  /*bf40*/  @!P6 SHF.L.U64.HI R23, R4, 0x6, R23 ;  /* 0x000000060417e819 */ /* 0x000fe80000010217 */
[----:B------:R-:W4:Y:S01]  /*bf50*/  LDSM.16.M88.4 R136, [R189+0x1800] ;  /* 0x00180000bd88783b */ /* 0x000f220000000200 */
[----:B------:R-:W-:Y:S01]  /*bf60*/  @!P6 IMAD.X R0, R23, 0x1, R194, P5 ;  /* 0x000000011700e824 */ /* 0x000fe200028e06c2 */
[----:B------:R-:W-:Y:S01]  /*bf70*/  @!P6 LEA.HI.X R21, R2, R23, R21, 0x5, P0 ;  /* 0x000000170215e211 */ /* 0x000fe200000f2c15 */
[----:B------:R-:W-:Y:S01]  /*bf80*/  @!P6 IMAD R2, R233, 0x6000, R207 ;  /* 0x00006000e902e824 */ /* 0x000fe200078e02cf */
[----:B------:R-:W-:Y:S01]  /*bf90*/  @!P6 ISETP.GE.AND P0, PT, R204, c[0x0][0x1d4], PT ;  /* 0x00007500cc00ea0c */ /* 0x000fe20003f06270 */
[----:B------:R-:W-:Y:S01]  /*bfa0*/  LDSM.16.M88.4 R140, [R185] ;  /* 0x00000000b98c783b */ /* 0x000fe20000000200 */
[----:B------:R-:W-:Y:S02]  /*bfb0*/  @!P6 LEA.HI.X R29, R15, c[0x0][0x1fc], R0, 0x1, P4 ;  /* 0x00007f000f1dea11 */ /* 0x000fe400020f0c00 */
[----:B------:R-:W-:Y:S02]  /*bfc0*/  @!P6 ISETP.GE.AND P4, PT, R218, c[0x0][0x1d4], PT ;  /* 0x00007500da00ea0c */ /* 0x000fe40003f86270 */
[----:B------:R-:W5:Y:S01]  /*bfd0*/  LDSM.16.M88.4 R144, [R190] ;  /* 0x00000000be90783b */ /* 0x000f620000000200 */
[----:B------:R-:W-:Y:S04]  /*bfe0*/  @!P6 IADD3 R0, P5, R13, R234, RZ ;  /* 0x000000ea0d00e210 */ /* 0x000fe80007fbe0ff */
[----:B------:R-:W3:Y:S01]  /*bff0*/  LDSM.16.M88.4 R148, [R190+0x800] ;  /* 0x00080000be94783b */ /* 0x000ee20000000200 */
[----:B------:R-:W-:Y:S01]  /*c000*/  @!P6 IMAD.X R21, R21, 0x1, R194, P5 ;  /* 0x000000011515e824 */ /* 0x000fe200028e06c2 */
[C---:B------:R-:W-:Y:S03]  /*c010*/  @!P6 LEA R176, P5, R0.reuse, c[0x0][0x1f8], 0x1 ;  /* 0x00007e0000b0ea11 */ /* 0x040fe600078a08ff */
[----:B------:R-:W4:Y:S01]  /*c020*/  LDSM.16.M88.4 R152, [R190+0x1000] ;  /* 0x00100000be98783b */ /* 0x000f220000000200 */
[----:B------:R-:W-:Y:S01]  /*c030*/  @!P6 LEA.HI.X R177, R0, c[0x0][0x1fc], R21, 0x1, P5 ;  /* 0x00007f0000b1ea11 */ /* 0x000fe200028f0c15 */
[----:B------:R-:W-:Y:S01]  /*c040*/  IMAD.IADD R0, R135, 0x1, R189 ;  /* 0x0000000187007824 */ /* 0x000fe200078e02bd */
[C---:B-1----:R-:W-:Y:S02]  /*c050*/  HMMA.16816.F32.BF16 R4, R32.reuse, R8, RZ ;  /* 0x000000082004723c */ /* 0x042fe400000418ff */
[----:B------:R-:W1:Y:S05]  /*c060*/  LDSM.16.M88.4 R156, [R190+0x1800] ;  /* 0x00180000be9c783b */ /* 0x000e6a0000000200 */
[----:B------:R-:W-:Y:S01]  /*c070*/  @!PT LDS RZ, [RZ] ;  /* 0x00000000fffff984 */ /* 0x000fe20000000800 */
[----:B------:R-:W-:Y:S01]  /*c080*/  @!PT LDS RZ, [RZ] ;  /* 0x00000000fffff984 */ /* 0x000fe20000000800 */
[----:B------:R-:W-:Y:S01]  /*c090*/  @!PT LDS RZ, [RZ] ;  /* 0x00000000fffff984 */ /* 0x000fe20000000800 */
[----:B------:R4:W-:Y:S01]  /*c0a0*/  @!P6 LDGSTS.E.BYPASS.LTC128B.128 [R2], [R28.64], !P4 ;  /* 0x000000001c02efae */ /* 0x0009e2000e101d48 */
[C---:B------:R-:W-:Y:S04]  /*c0b0*/  HMMA.16816.F32.BF16 R8, R32.reuse, R10, RZ ;  /* 0x0000000a2008723c */ /* 0x040fe800000418ff */
[----:B------:R4:W-:Y:S04]  /*c0c0*/  @!P6 LDGSTS.E.BYPASS.LTC128B.128 [R2+0x2000], [R28.64+0x80], !P0 ;  /* 0x020000801c02efae */ /* 0x0009e8000c101d48 */
[C---:B--2---:R-:W-:Y:S01]  /*c0d0*/  HMMA.16816.F32.BF16 R12, R32.reuse, R16, RZ ;  /* 0x00000010200c723c */ /* 0x044fe200000418ff */
[----:B------:R4:W-:Y:S05]  /*c0e0*/  @!P6 LDGSTS.E.BYPASS.LTC128B.128 [R2+0x4000], [R28.64+0x100], !P3 ;  /* 0x040001001c02efae */ /* 0x0009ea000d901d48 */
[----:B------:R2:W-:Y:S02]  /*c0f0*/  @!P6 LDGSTS.E.BYPASS.LTC128B.128 [R2+0x1000], [R176.64], !P4 ;  /* 0x01000000b002efae */ /* 0x0005e4000e101d48 */
[C---:B------:R-:W-:Y:S03]  /*c100*/  HMMA.16816.F32.BF16 R16, R32.reuse, R18, RZ ;  /* 0x000000122010723c */ /* 0x040fe600000418ff */
[----:B------:R2:W-:Y:S01]  /*c110*/  @!P6 LDGSTS.E.BYPASS.LTC128B.128 [R2+0x3000], [R176.64+0x80], !P0 ;  /* 0x03000080b002efae */ /* 0x0005e2000c101d48 */
[C---:B------:R-:W-:Y:S02]  /*c120*/  ISETP.GE.AND P0, PT, R233.reuse, 0x1, PT ;  /* 0x00000001e900780c */ /* 0x040fe40003f06270 */
[----:B------:R-:W-:Y:S02]  /*c130*/  IADD3 R233, R233, 0x1, RZ ;  /* 0x00000001e9e97810 */ /* 0x000fe40007ffe0ff */
[C---:B---3--:R-:W-:Y:S01]  /*c140*/  HMMA.16816.F32.BF16 R20, R32.reuse, R24, RZ ;  /* 0x000000182014723c */ /* 0x048fe200000418ff */
[----:B------:R2:W-:Y:S03]  /*c150*/  @!P6 LDGSTS.E.BYPASS.LTC128B.128 [R2+0x5000], [R176.64+0x100], !P3 ;  /* 0x05000100b002efae */ /* 0x0005e6000d901d48 */
[----:B------:R-:W-:Y:S02]  /*c160*/  SEL R233, R233, RZ, !P0 ;  /* 0x000000ffe9e97207 */ /* 0x000fe40004000000 */
[----:B------:R-:W-:Y:S02]  /*c170*/  LDSM.16.M88.4 R160, [R184] ;  /* 0x00000000b8a0783b */ /* 0x000fe40000000200 */
[C---:B------:R-:W-:Y:S03]  /*c180*/  HMMA.16816.F32.BF16 R24, R32.reuse, R26, RZ ;  /* 0x0000001a2018723c */ /* 0x040fe600000418ff */
[----:B------:R-:W3:Y:S05]  /*c190*/  LDSM.16.M88.4 R164, [R0] ;  /* 0x0000000000a4783b */ /* 0x000eea0000000200 */
[C---:B----4-:R-:W-:Y:S01]  /*c1a0*/  HMMA.16816.F32.BF16 R28, R32.reuse, R136, RZ ;  /* 0x00000088201c723c */ /* 0x050fe200000418ff */
[----:B------:R-:W4:Y:S05]  /*c1b0*/  LDSM.16.M88.4 R168, [R0+0x800] ;  /* 0x0008000000a8783b */ /* 0x000f2a0000000200 */
[----:B------:R-:W1:Y:S02]  /*c1c0*/  LDSM.16.M88.4 R172, [R0+0x1000] ;  /* 0x0010000000ac783b */ /* 0x000e640000000200 */
[----:B------:R-:W-:Y:S03]  /*c1d0*/  HMMA.16816.F32.BF16 R32, R32, R138, RZ ;  /* 0x0000008a2020723c */ /* 0x000fe600000418ff */
[----:B------:R-:W1:Y:S01]  /*c1e0*/  LDSM.16.M88.4 R136, [R0+0x1800] ;  /* 0x001800000088783b */ /* 0x000e620000000200 */
[----:B--2---:R-:W-:Y:S04]  /*c1f0*/  IMAD.IADD R2, R135, 0x1, R190 ;  /* 0x0000000187027824 */ /* 0x004fe800078e02be */
[C---:B-----5:R-:W-:Y:S01]  /*c200*/  HMMA.16816.F32.BF16 R4, R140.reuse, R144, R4 ;  /* 0x000000908c04723c */ /* 0x060fe20000041804 */
[----:B------:R-:W-:Y:S05]  /*c210*/  LDSM.16.M88.4 R176, [R2+0x800] ;  /* 0x0008000002b0783b */ /* 0x000fea0000000200 */
[----:B------:R-:W0:Y:S02]  /*c220*/  LDGDEPBAR ;  /* 0x00000000000079af */ /* 0x000e240000000000 */
[C---:B------:R-:W-:Y:S03]  /*c230*/  HMMA.16816.F32.BF16 R8, R140.reuse, R146, R8 ;  /* 0x000000928c08723c */ /* 0x040fe60000041808 */
[----:B------:R-:W-:Y:S05]  /*c240*/  LDSM.16.M88.4 R144, [R183] ;  /* 0x00000000b790783b */ /* 0x000fea0000000200 */
[C---:B------:R-:W-:Y:S08]  /*c250*/  HMMA.16816.F32.BF16 R12, R140.reuse, R148, R12 ;  /* 0x000000948c0c723c */ /* 0x040ff0000004180c */
[C---:B------:R-:W-:Y:S01]  /*c260*/  HMMA.16816.F32.BF16 R16, R140.reuse, R150, R16 ;  /* 0x000000968c10723c */ /* 0x040fe20000041810 */
[----:B------:R-:W2:Y:S07]  /*c270*/  LDSM.16.M88.4 R148, [R2] ;  /* 0x000000000294783b */ /* 0x000eae0000000200 */
[C---:B------:R-:W-:Y:S08]  /*c280*/  HMMA.16816.F32.BF16 R20, R140.reuse, R152, R20 ;  /* 0x000000988c14723c */ /* 0x040ff00000041814 */
[C---:B------:R-:W-:Y:S01]  /*c290*/  HMMA.16816.F32.BF16 R24, R140.reuse, R154, R24 ;  /* 0x0000009a8c18723c */ /* 0x040fe20000041818 */
[----:B------:R-:W5:Y:S07]  /*c2a0*/  LDSM.16.M88.4 R152, [R2+0x1000] ;  /* 0x001000000298783b */ /* 0x000f6e0000000200 */
[C---:B-1----:R-:W-:Y:S08]  /*c2b0*/  HMMA.16816.F32.BF16 R28, R140.reuse, R156, R28 ;  /* 0x0000009c8c1c723c */ /* 0x042ff0000004181c */
[----:B------:R-:W-:Y:S01]  /*c2c0*/  HMMA.16816.F32.BF16 R32, R140, R158, R32 ;  /* 0x0000009e8c20723c */ /* 0x000fe20000041820 */
[----:B------:R-:W1:Y:S05]  /*c2d0*/  LDSM.16.M88.4 R140, [R2+0x1800] ;  /* 0x00180000028c783b */ /* 0x000e6a0000000200 */
[----:B------:R-:W-:Y:S02]  /*c2e0*/  LDSM.16.M88.4 R156, [R188+0x4000] ;  /* 0x00400000bc9c783b */ /* 0x000fe40000000200 */
[C---:B---3--:R-:W-:Y:S08]  /*c2f0*/  HMMA.16816.F32.BF16 R4, R160.reuse, R164, R4 ;  /* 0x000000a4a004723c */ /* 0x048ff00000041804 */
[C---:B------:R-:W-:Y:S01]  /*c300*/  HMMA.16816.F32.BF16 R8, R160.reuse, R166, R8 ;  /* 0x000000a6a008723c */ /* 0x040fe20000041808 */
[----:B------:R-:W3:Y:S07]  /*c310*/  LDSM.16.M88.4 R164, [R189+0x2000] ;  /* 0x00200000bda4783b */ /* 0x000eee0000000200 */
[C---:B----4-:R-:W-:Y:S08]  /*c320*/  HMMA.16816.F32.BF16 R12, R160.reuse, R168, R12 ;  /* 0x000000a8a00c723c */ /* 0x050ff0000004180c */
[C---:B------:R-:W-:Y:S01]  /*c330*/  HMMA.16816.F32.BF16 R16, R160.reuse, R170, R16 ;  /* 0x000000aaa010723c */ /* 0x040fe20000041810 */
[----:B------:R-:W4:Y:S07]  /*c340*/  LDSM.16.M88.4 R168, [R189+0x2800] ;  /* 0x00280000bda8783b */ /* 0x000f2e0000000200 */
[C---:B------:R-:W-:Y:S08]  /*c350*/  HMMA.16816.F32.BF16 R20, R160.reuse, R172, R20 ;  /* 0x000000aca014723c */ /* 0x040ff00000041814 */
[C---:B------:R-:W-:Y:S01]  /*c360*/  HMMA.16816.F32.BF16 R24, R160.reuse, R174, R24 ;  /* 0x000000aea018723c */ /* 0x040fe20000041818 */
[----:B------:R-:W1:Y:S07]  /*c370*/  LDSM.16.M88.4 R172, [R189+0x3000] ;  /* 0x00300000bdac783b */ /* 0x000e6e0000000200 */
[C---:B------:R-:W-:Y:S08]  /*c380*/  HMMA.16816.F32.BF16 R28, R160.reuse, R136, R28 ;  /* 0x00000088a01c723c */ /* 0x040ff0000004181c */
        /* <DEDUP_REMOVED lines=83> */
[----:B------:R2:W3:Y:S07]  /*c8c0*/  LDSM.16.M88.4 R160, [R2+0x4000] ;  /* 0x0040000002a0783b */ /* 0x0004ee0000000200 */
[C---:B------:R-:W-:Y:S08]  /*c8d0*/  HMMA.16816.F32.BF16 R12, R144.reuse, R176, R12 ;  /* 0x000000b0900c723c */ /* 0x040ff0000004180c */
[C---:B------:R-:W-:Y:S01]  /*c8e0*/  HMMA.16816.F32.BF16 R16, R144.reuse, R178, R16 ;  /* 0x000000b29010723c */ /* 0x040fe20000041810 */
[----:B------:R-:W4:Y:S07]  /*c8f0*/  LDSM.16.M88.4 R176, [R191+0x4800] ;  /* 0x00480000bfb0783b */ /* 0x000f2e0000000200 */
[C---:B-----5:R-:W-:Y:S04]  /*c900*/  HMMA.16816.F32.BF16 R20, R144.reuse, R152, R20 ;  /* 0x000000989014723c */ /* 0x060fe80000041814 */
[----:B--2---:R-:W-:Y:S04]  /*c910*/  IMAD.IADD R2, R210, 0x1, R193 ;  /* 0x00000001d2027824 */ /* 0x004fe800078e02c1 */
[C---:B------:R-:W-:Y:S01]  /*c920*/  HMMA.16816.F32.BF16 R24, R144.reuse, R154, R24 ;  /* 0x0000009a9018723c */ /* 0x040fe20000041818 */
[----:B------:R-:W2:Y:S03]  /*c930*/  LDSM.16.M88.4 R152, [R191+0x5000] ;  /* 0x00500000bf98783b */ /* 0x000ea60000000200 */
[----:B------:R-:W-:Y:S04]  /*c940*/  @P2 IMAD.HI.U32 R0, R2, c[0x0][0x2c8], RZ ;  /* 0x0000b20002002a27 */ /* 0x000fe800078e00ff */
[C---:B-1----:R-:W-:Y:S04]  /*c950*/  HMMA.16816.F32.BF16 R28, R144.reuse, R140, R28 ;  /* 0x0000008c901c723c */ /* 0x042fe8000004181c */
[----:B------:R-:W-:Y:S01]  /*c960*/  @P2 SHF.R.U32.HI R2, RZ, c[0x0][0x2cc], R0 ;  /* 0x0000b300ff022a19 */ /* 0x000fe20000011600 */
[----:B------:R-:W-:Y:S03]  /*c970*/  IMAD.SHL.U32 R0, R241, 0x40, RZ ;  /* 0x00000040f1007824 */ /* 0x000fe600078e00ff */
[----:B------:R-:W-:Y:S01]  /*c980*/  HMMA.16816.F32.BF16 R32, R144, R142, R32 ;  /* 0x0000008e9020723c */ /* 0x000fe20000041820 */
[----:B------:R-:W1:Y:S07]  /*c990*/  LDSM.16.M88.4 R140, [R191+0x5800] ;  /* 0x00580000bf8c783b */ /* 0x000e6e0000000200 */
[C---:B---3--:R-:W-:Y:S08]  /*c9a0*/  HMMA.16816.F32.BF16 R4, R156.reuse, R164, R4 ;  /* 0x000000a49c04723c */ /* 0x048ff00000041804 */
[C---:B------:R-:W-:Y:S08]  /*c9b0*/  HMMA.16816.F32.BF16 R8, R156.reuse, R166, R8 ;  /* 0x000000a69c08723c */ /* 0x040ff00000041808 */
[C---:B----4-:R-:W-:Y:S08]  /*c9c0*/  HMMA.16816.F32.BF16 R12, R156.reuse, R168, R12 ;  /* 0x000000a89c0c723c */ /* 0x050ff0000004180c */
[C---:B------:R-:W-:Y:S08]  /*c9d0*/  HMMA.16816.F32.BF16 R16, R156.reuse, R170, R16 ;  /* 0x000000aa9c10723c */ /* 0x040ff00000041810 */
[C---:B------:R-:W-:Y:S08]  /*c9e0*/  HMMA.16816.F32.BF16 R20, R156.reuse, R172, R20 ;  /* 0x000000ac9c14723c */ /* 0x040ff00000041814 */
[C---:B------:R-:W-:Y:S08]  /*c9f0*/  HMMA.16816.F32.BF16 R24, R156.reuse, R174, R24 ;  /* 0x000000ae9c18723c */ /* 0x040ff00000041818 */
[C---:B------:R-:W-:Y:S01]  /*ca00*/  HMMA.16816.F32.BF16 R28, R156.reuse, R136, R28 ;  /* 0x000000889c1c723c */ /* 0x040fe2000004181c */
[----:B------:R-:W3:Y:S06]  /*ca10*/  SHFL.IDX PT, R137, R2, RZ, 0x1c1f ;  /* 0x001c1fff02897589 */ /* 0x000eec00000e0000 */
[----:B------:R-:W-:Y:S01]  /*ca20*/  IADD3 R136, -R209, 0x1, -R0 ;  /* 0x00000001d1887810 */ /* 0x000fe20007ffe900 */
[----:B------:R-:W-:Y:S04]  /*ca30*/  HMMA.16816.F32.BF16 R32, R156, R138, R32 ;  /* 0x0000008a9c20723c */ /* 0x000fe80000041820 */
[----:B------:R-:W-:Y:S04]  /*ca40*/  IADD3 R136, -R228, R136, R227 ;  /* 0x00000088e4887210 */ /* 0x000fe80007ffe1e3 */
[C---:B------:R-:W-:Y:S05]  /*ca50*/  HMMA.16816.F32.BF16 R4, R148.reuse, R160, R4 ;  /* 0x000000a09404723c */ /* 0x040fea0000041804 */
[C---:B------:R-:W-:Y:S02]  /*ca60*/  IADD3 R138, R136.reuse, c[0x0][0x328], RZ ;  /* 0x0000ca00888a7a10 */ /* 0x040fe40007ffe0ff */
[----:B------:R-:W-:Y:S01]  /*ca70*/  IADD3 R136, R136, UR4, RZ ;  /* 0x0000000488887c10 */ /* 0x000fe2000fffe0ff */
[C---:B------:R-:W-:Y:S08]  /*ca80*/  HMMA.16816.F32.BF16 R8, R148.reuse, R162, R8 ;  /* 0x000000a29408723c */ /* 0x040ff00000041808 */
[C---:B------:R-:W-:Y:S08]  /*ca90*/  HMMA.16816.F32.BF16 R12, R148.reuse, R176, R12 ;  /* 0x000000b0940c723c */ /* 0x040ff0000004180c */
[C---:B------:R-:W-:Y:S08]  /*caa0*/  HMMA.16816.F32.BF16 R16, R148.reuse, R178, R16 ;  /* 0x000000b29410723c */ /* 0x040ff00000041810 */
[C---:B--2---:R-:W-:Y:S08]  /*cab0*/  HMMA.16816.F32.BF16 R20, R148.reuse, R152, R20 ;  /* 0x000000989414723c */ /* 0x044ff00000041814 */
[C---:B------:R-:W-:Y:S08]  /*cac0*/  HMMA.16816.F32.BF16 R24, R148.reuse, R154, R24 ;  /* 0x0000009a9418723c */ /* 0x040ff00000041818 */
[C---:B-1----:R-:W-:Y:S07]  /*cad0*/  HMMA.16816.F32.BF16 R28, R148.reuse, R140, R28 ;  /* 0x0000008c941c723c */ /* 0x042fee000004181c */
[--C-:B---3--:R-:W-:Y:S01]  /*cae0*/  IMAD.IADD R140, R136, 0x1, R137.reuse ;  /* 0x00000001888c7824 */ /* 0x108fe200078e0289 */
[----:B------:R-:W-:Y:S07]  /*caf0*/  HMMA.16816.F32.BF16 R32, R148, R142, R32 ;  /* 0x0000008e9420723c */ /* 0x000fee0000041820 */
[----:B------:R-:W-:Y:S01]  /*cb00*/  IMAD.IADD R142, R138, 0x1, R137 ;  /* 0x000000018a8e7824 */ /* 0x000fe200078e0289 */
        /* <DEDUP_REMOVED lines=14> */
.L_x_4159:
[----:B------:R-:W-:Y:S04]  /*cbf0*/  MOV R137, c[0x0][0x32c] ;  /* 0x0000cb0000897a02 */ /* 0x000fe80000000f00 */
[----:B------:R-:W-:Y:S11]  /*cc00*/  ISETP.NE.AND P0, PT, R137, 0x1, PT ;  /* 0x000000018900780c */ /* 0x000ff60003f05270 */
[----:B------:R-:W-:Y:S02]  /*cc10*/  @!UPT UIADD3 URZ, URZ, URZ, URZ ;  /* 0x0000003f3f3ff290 */ /* 0x000fe4000fffe03f */
[----:B------:R-:W-:Y:S05]  /*cc20*/  @P0 IMAD.HI.U32 R137, R139, c[0x0][0x330], RZ ;  /* 0x0000cc008b890a27 */ /* 0x000fea00078e00ff */
[----:B------:R-:W-:Y:S02]  /*cc30*/  @P0 SHF.R.U32.HI R139, RZ, c[0x0][0x334], R137 ;  /* 0x0000cd00ff8b0a19 */ /* 0x000fe40000011689 */
.L_x_4160:
[----:B------:R-:W-:Y:S05]  /*cc40*/  BSYNC B0 ;  /* 0x0000000000007941 */ /* 0x000fea0003800000 */
.L_x_4158:
[----:B------:R-:W-:Y:S04]  /*cc50*/  IMAD R144, R139, c[0x0][0x32c], -R0 ;  /* 0x0000cb008b907a24 */ /* 0x000fe800078e0a00 */
[----:B------:R-:W-:Y:S05]  /*cc60*/  IMAD.IADD R139, R144, 0x1, -R209 ;  /* 0x00000001908b7824 */ /* 0x000fea00078e0ad1 */
[----:B------:R-:W-:Y:S02]  /*cc70*/  IADD3 R137, R139, c[0x0][0x32c], RZ ;  /* 0x0000cb008b897a10 */ /* 0x000fe40007ffe0ff */
[----:B------:R-:W-:Y:S02]  /*cc80*/  IMNMX R140, R140, R139, !PT ;  /* 0x0000008b8c8c7217 */ /* 0x000fe40007800200 */
[----:B------:R-:W-:Y:S02]  /*cc90*/  IMNMX R142, R142, R137, PT ;  /* 0x000000898e8e7217 */ /* 0x000fe40003800200 */
.L_x_4157:
[----:B------:R-:W-:Y:S04]  /*cca0*/  ISETP.GT.AND P0, PT, R241, -0x1, PT ;  /* 0xfffffffff100780c */ /* 0x000fe80003f04270 */
        /* <DEDUP_REMOVED lines=14> */
[----:B------:R-:W-:Y:S02]  /*cd90*/  ISETP.GT.AND P4, PT, R140, 0x18, P0 ;  /* 0x000000188c00780c */ /* 0x000fe40000784270 */
[C---:B------:R-:W-:Y:S02]  /*cda0*/  ISETP.LT.OR P5, PT, R142.reuse, 0x12, P5 ;  /* 0x000000128e00780c */ /* 0x040fe40002fa1670 */
[C---:B------:R-:W-:Y:S02]  /*cdb0*/  ISETP.LT.OR P6, PT, R142.reuse, 0x11, P6 ;  /* 0x000000118e00780c */ /* 0x040fe400037c1670 */
[----:B------:R-:W-:Y:S02]  /*cdc0*/  ISETP.LT.OR P4, PT, R142, 0x19, P4 ;  /* 0x000000198e00780c */ /* 0x000fe40002781670 */
[----:B------:R-:W-:Y:S02]  /*cdd0*/  FSEL R163, R13, -INF , !P5 ;  /* 0xff8000000da37808 */ /* 0x000fe40006800000 */
[----:B------:R-:W-:Y:S01]  /*cde0*/  FSEL R165, R12, -INF , !P6 ;  /* 0xff8000000ca57808 */ /* 0x000fe20007000000 */
[----:B------:R-:W1:Y:S01]  /*cdf0*/  SHFL.IDX PT, R13, R2, 0x1, 0x1c1f ;  /* 0x003c1f00020d7f89 */ /* 0x000e6200000e0000 */
[C---:B------:R-:W-:Y:S02]  /*ce00*/  ISETP.GT.AND P6, PT, R140.reuse, 0x19, P0 ;  /* 0x000000198c00780c */ /* 0x040fe400007c4270 */
        /* <DEDUP_REMOVED lines=43> */
.L_x_4163:
[----:B------:R-:W-:Y:S04]  /*d0c0*/  MOV R8, c[0x0][0x32c] ;  /* 0x0000cb0000087a02 */ /* 0x000fe80000000f00 */
[----:B------:R-:W-:Y:S11]  /*d0d0*/  ISETP.NE.AND P4, PT, R8, 0x1, PT ;  /* 0x000000010800780c */ /* 0x000ff60003f85270 */
[----:B------:R-:W-:Y:S02]  /*d0e0*/  @!UPT UIADD3 URZ, URZ, URZ, URZ ;  /* 0x0000003f3f3ff290 */ /* 0x000fe4000fffe03f */
[----:B------:R-:W-:Y:S05]  /*d0f0*/  @P4 IMAD.HI.U32 R8, R13, c[0x0][0x330], RZ ;  /* 0x0000cc000d084a27 */ /* 0x000fea00078e00ff */
[----:B------:R-:W-:Y:S02]  /*d100*/  @P4 SHF.R.U32.HI R13, RZ, c[0x0][0x334], R8 ;  /* 0x0000cd00ff0d4a19 */ /* 0x000fe40000011608 */
.L_x_4164:
[----:B------:R-:W-:Y:S05]  /*d110*/  BSYNC B0 ;  /* 0x0000000000007941 */ /* 0x000fea0003800000 */
.L_x_4162:
[----:B------:R-:W-:Y:S04]  /*d120*/  IMAD R0, R13, c[0x0][0x32c], -R0 ;  /* 0x0000cb000d007a24 */ /* 0x000fe800078e0a00 */
[----:B------:R-:W-:Y:S05]  /*d130*/  IMAD.IADD R17, R0, 0x1, -R209 ;  /* 0x0000000100117824 */ /* 0x000fea00078e0ad1 */
[----:B------:R-:W-:Y:S02]  /*d140*/  IADD3 R13, R17, c[0x0][0x32c], RZ ;  /* 0x0000cb00110d7a10 */ /* 0x000fe40007ffe0ff */
[----:B------:R-:W-:Y:S02]  /*d150*/  IMNMX R4, R4, R17, !PT ;  /* 0x0000001104047217 */ /* 0x000fe40007800200 */
[----:B------:R-:W-:Y:S02]  /*d160*/  IMNMX R2, R2, R13, PT ;  /* 0x0000000d02027217 */ /* 0x000fe40003800200 */
.L_x_4161:
        /* <DEDUP_REMOVED lines=24> */
[----:B------:R-:W-:Y:S02]  /*d2f0*/  ISETP.GT.AND P4, PT, R4, 0x11, P0 ;  /* 0x000000110400780c */ /* 0x000fe40000784270 */
        /* <DEDUP_REMOVED lines=36> */
[----:B------:R-:W-:Y:S01]  /*d540*/  ISETP.LT.OR P4, PT, R2, 0x2a, P4 ;  /* 0x0000002a0200780c */ /* 0x000fe20002781670 */
[----:B------:R-:W1:Y:S01]  /*d550*/  SHFL.BFLY PT, R0, R7, 0x2, 0x1f ;  /* 0x0c401f0007007f89 */ /* 0x000e6200000e0000 */
        /* <DEDUP_REMOVED lines=11> */
[----:B------:R-:W-:Y:S02]  /*d610*/  ISETP.LT.OR P4, PT, R2, 0x39, P4 ;  /* 0x000000390200780c */ /* 0x000fe40002781670 */
[----:B------:R-:W-:Y:S02]  /*d620*/  FMNMX.FTZ R11, R160, R11, !PT ;  /* 0x0000000ba00b7209 */ /* 0x000fe40007810000 */
[----:B------:R-:W-:Y:S02]  /*d630*/  ISETP.GT.AND P0, PT, R4, 0x39, P0 ;  /* 0x000000390400780c */ /* 0x000fe40000704270 */
[----:B------:R-:W-:Y:S02]  /*d640*/  FSEL R146, R34, -INF , !P4 ;  /* 0xff80000022927808 */ /* 0x000fe40006000000 */
[----:B------:R-:W-:Y:S02]  /*d650*/  ISETP.LT.OR P0, PT, R2, 0x3a, P0 ;  /* 0x0000003a0200780c */ /* 0x000fe40000701670 */
[----:B------:R-:W-:Y:S02]  /*d660*/  FMNMX.FTZ R11, R158, R11, !PT ;  /* 0x0000000b9e0b7209 */ /* 0x000fe40007810000 */
[----:B------:R-:W-:Y:S02]  /*d670*/  FSEL R144, R35, -INF , !P0 ;  /* 0xff80000023907808 */ /* 0x000fe40004000000 */
[----:B------:R-:W-:Y:S02]  /*d680*/  FMNMX.FTZ R15, R146, R11, !PT ;  /* 0x0000000b920f7209 */ /* 0x000fe40007810000 */
[----:B-1----:R-:W-:Y:S02]  /*d690*/  FMNMX.FTZ R7, R7, R0, !PT ;  /* 0x0000000007077209 */ /* 0x002fe40007810000 */
[----:B------:R-:W-:Y:S02]  /*d6a0*/  FMNMX.FTZ R13, R144, R15, !PT ;  /* 0x0000000f900d7209 */ /* 0x000fe40007810000 */
[-C--:B------:R-:W-:Y:S01]  /*d6b0*/  IADD3 R148, R182, R133.reuse, RZ ;  /* 0x00000085b6947210 */ /* 0x080fe20007ffe0ff */
[----:B------:R-:W1:Y:S01]  /*d6c0*/  SHFL.BFLY PT, R2, R7, 0x1, 0x1f ;  /* 0x0c201f0007027f89 */ /* 0x000e6200000e0000 */
[----:B------:R-:W-:Y:S04]  /*d6d0*/  IADD3 R14, R181, R133, RZ ;  /* 0x00000085b50e7210 */ /* 0x000fe80007ffe0ff */
        /* <DEDUP_REMOVED lines=10> */
[----:B------:R-:W1:Y:S01]  /*d780*/  SHFL.BFLY PT, R0, R11, 0x1, 0x1f ;  /* 0x0c201f000b007f89 */ /* 0x000e6200000e0000 */
[----:B------:R-:W-:Y:S01]  /*d790*/  IADD3 R13, R187, R148, RZ ;  /* 0x00000094bb0d7210 */ /* 0x000fe20007ffe0ff */
[----:B------:R-:W-:Y:S01]  /*d7a0*/  FADD.FTZ R4, -R7, R132 ;  /* 0x0000008407047221 */ /* 0x000fe20000010100 */
[----:B------:R-:W-:Y:S01]  /*d7b0*/  MOV R132, R2 ;  /* 0x0000000200847202 */ /* 0x000fe20000000f00 */
[--C-:B------:R-:W-:Y:S02]  /*d7c0*/  FFMA.FTZ R150, R145, c[0x0][0x2d0], -R162.reuse ;  /* 0x0000b40091967a23 */ /* 0x100fe400000108a2 */
[--C-:B------:R-:W-:Y:S02]  /*d7d0*/  FFMA.FTZ R155, R149, c[0x0][0x2d0], -R162.reuse ;  /* 0x0000b400959b7a23 */ /* 0x100fe400000108a2 */
[--C-:B------:R-:W-:Y:S01]  /*d7e0*/  FFMA.FTZ R149, R5, c[0x0][0x2d0], -R162.reuse ;  /* 0x0000b40005957a23 */ /* 0x100fe200000108a2 */
[----:B------:R-:W2:Y:S01]  /*d7f0*/  LDSM.16.MT88.4 R24, [R13] ;  /* 0x000000000d18783b */ /* 0x000ea20000004200 */
[----:B------:R-:W-:Y:S01]  /*d800*/  FMUL.FTZ R5, R4, c[0x0][0x2d0] ;  /* 0x0000b40004057a20 */ /* 0x000fe20000410000 */
[----:B------:R-:W-:Y:S01]  /*d810*/  MUFU.EX2 R150, R150 ;  /* 0x0000009600967308 */ /* 0x000fe20000000800 */
[--C-:B------:R-:W-:Y:S02]  /*d820*/  FFMA.FTZ R152, R9, c[0x0][0x2d0], -R162.reuse ;  /* 0x0000b40009987a23 */ /* 0x100fe400000108a2 */
[--C-:B------:R-:W-:Y:S02]  /*d830*/  FFMA.FTZ R166, R137, c[0x0][0x2d0], -R162.reuse ;  /* 0x0000b40089a67a23 */ /* 0x100fe400000108a2 */
[--C-:B------:R-:W-:Y:S02]  /*d840*/  FFMA.FTZ R178, R141, c[0x0][0x2d0], -R162.reuse ;  /* 0x0000b4008db27a23 */ /* 0x100fe400000108a2 */
        /* <DEDUP_REMOVED lines=12> */
[----:B------:R-:W-:Y:S01]  /*d910*/  FSEL R145, R145, RZ, P0 ;  /* 0x000000ff91917208 */ /* 0x000fe20000000000 */
[--C-:B------:R-:W-:Y:S02]  /*d920*/  FFMA.FTZ R161, R161, c[0x0][0x2d0], -R162.reuse ;  /* 0x0000b400a1a17a23 */ /* 0x100fe400000108a2 */
[----:B------:R-:W-:Y:S02]  /*d930*/  FADD.FTZ R4, -R4, R3 ;  /* 0x0000000304047221 */ /* 0x000fe40000010100 */
[--C-:B------:R-:W-:Y:S02]  /*d940*/  FFMA.FTZ R154, R16, c[0x0][0x2d0], -R145.reuse ;  /* 0x0000b400109a7a23 */ /* 0x100fe40000010891 */
[--C-:B------:R-:W-:Y:S01]  /*d950*/  FFMA.FTZ R153, R8, c[0x0][0x2d0], -R145.reuse ;  /* 0x0000b40008997a23 */ /* 0x100fe20000010891 */
[----:B------:R-:W-:Y:S01]  /*d960*/  MUFU.EX2 R149, R149 ;  /* 0x0000009500957308 */ /* 0x000fe20000000800 */
[--C-:B------:R-:W-:Y:S02]  /*d970*/  FFMA.FTZ R151, R10, c[0x0][0x2d0], -R145.reuse ;  /* 0x0000b4000a977a23 */ /* 0x100fe40000010891 */
[--C-:B------:R-:W-:Y:S02]  /*d980*/  FFMA.FTZ R156, R6, c[0x0][0x2d0], -R145.reuse ;  /* 0x0000b400069c7a23 */ /* 0x100fe40000010891 */
[----:B------:R-:W-:Y:S02]  /*d990*/  FMUL.FTZ R3, R4, c[0x0][0x2d0] ;  /* 0x0000b40004037a20 */ /* 0x000fe40000410000 */
[C---:B---3--:R-:W-:Y:S02]  /*d9a0*/  FMUL.FTZ R4, R12.reuse, R128 ;  /* 0x000000800c047220 */ /* 0x048fe40000410000 */
[C---:B------:R-:W-:Y:S01]  /*d9b0*/  FMUL.FTZ R5, R12.reuse, R129 ;  /* 0x000000810c057220 */ /* 0x040fe20000410000 */
[----:B------:R-:W3:Y:S01]  /*d9c0*/  MUFU.EX2 R152, R152 ;  /* 0x0000009800987308 */ /* 0x000ee20000000800 */
[----:B------:R-:W-:Y:S01]  /*d9d0*/  FMUL.FTZ R8, R12, R124 ;  /* 0x0000007c0c087220 */ /* 0x000fe20000410000 */
[----:B-1----:R-:W-:Y:S01]  /*d9e0*/  F2FP.BF16.PACK_AB R16, R150, R155 ;  /* 0x0000009b9610723e */ /* 0x002fe200000010ff */
[C---:B------:R-:W-:Y:S02]  /*d9f0*/  FMUL.FTZ R9, R12.reuse, R125 ;  /* 0x0000007d0c097220 */ /* 0x040fe40000410000 */
[C---:B------:R-:W-:Y:S02]  /*da00*/  FMUL.FTZ R100, R12.reuse, R100 ;  /* 0x000000640c647220 */ /* 0x040fe40000410000 */
[C---:B------:R-:W-:Y:S03]  /*da10*/  FMUL.FTZ R101, R12.reuse, R101 ;  /* 0x000000650c657220 */ /* 0x040fe60000410000 */
[----:B------:R-:W1:Y:S01]  /*da20*/  MUFU.EX2 R3, R3 ;  /* 0x0000000300037308 */ /* 0x000e620000000800 */
        /* <DEDUP_REMOVED lines=8> */
[----:B---3--:R-:W-:Y:S01]  /*dab0*/  F2FP.BF16.PACK_AB R18, R152, R149 ;  /* 0x000000959812723e */ /* 0x008fe200000010ff */
[C---:B------:R-:W-:Y:S02]  /*dac0*/  FMUL.FTZ R117, R12.reuse, R117 ;  /* 0x000000750c757220 */ /* 0x040fe40000410000 */
[C---:B------:R-:W-:Y:S02]  /*dad0*/  FMUL.FTZ R120, R12.reuse, R120 ;  /* 0x000000780c787220 */ /* 0x040fe40000410000 */
[C---:B------:R-:W-:Y:S01]  /*dae0*/  FMUL.FTZ R121, R12.reuse, R121 ;  /* 0x000000790c797220 */ /* 0x040fe20000410000 */
[----:B------:R-:W3:Y:S01]  /*daf0*/  MUFU.EX2 R153, R153 ;  /* 0x0000009900997308 */ /* 0x000ee20000000800 */
[C---:B------:R-:W-:Y:S02]  /*db00*/  FMUL.FTZ R36, R12.reuse, R36 ;  /* 0x000000240c247220 */ /* 0x040fe40000410000 */
[C---:B------:R-:W-:Y:S02]  /*db10*/  FMUL.FTZ R37, R12.reuse, R37 ;  /* 0x000000250c257220 */ /* 0x040fe40000410000 */
[C---:B-1----:R-:W-:Y:S02]  /*db20*/  FMUL.FTZ R6, R3.reuse, R130 ;  /* 0x0000008203067220 */ /* 0x042fe40000410000 */
        /* <DEDUP_REMOVED lines=9> */
[----:B------:R-:W1:Y:S01]  /*dbc0*/  MUFU.EX2 R156, R156 ;  /* 0x0000009c009c7308 */ /* 0x000e620000000800 */
        /* <DEDUP_REMOVED lines=20> */
[--C-:B------:R-:W-:Y:S01]  /*dd10*/  FFMA.FTZ R175, R140, c[0x0][0x2d0], -R145.reuse ;  /* 0x0000b4008caf7a23 */ /* 0x100fe20000010891 */
[C---:B------:R-:W-:Y:S01]  /*dd20*/  HMMA.16816.F32.BF16 R4, R16.reuse, R20, R4 ;  /* 0x000000141004723c */ /* 0x040fe20000041804 */
[----:B------:R-:W-:Y:S04]  /*dd30*/  MUFU.EX2 R163, R163 ;  /* 0x000000a300a37308 */ /* 0x000fe80000000800 */
[C---:B------:R-:W-:Y:S02]  /*dd40*/  FMUL.FTZ R42, R3.reuse, R42 ;  /* 0x0000002a032a7220 */ /* 0x040fe40000410000 */
[C---:B------:R-:W-:Y:S01]  /*dd50*/  FMUL.FTZ R43, R3.reuse, R43 ;  /* 0x0000002b032b7220 */ /* 0x040fe20000410000 */
[C---:B------:R-:W-:Y:S01]  /*dd60*/  HMMA.16816.F32.BF16 R8, R16.reuse, R22, R8 ;  /* 0x000000161008723c */ /* 0x040fe20000041808 */
[----:B------:R-:W1:Y:S02]  /*dd70*/  LDSM.16.MT88.4 R20, [R15] ;  /* 0x000000000f14783b */ /* 0x000e640000004200 */
[----:B------:R-:W4:Y:S01]  /*dd80*/  MUFU.EX2 R166, R166 ;  /* 0x000000a600a67308 */ /* 0x000f220000000800 */
        /* <DEDUP_REMOVED lines=11> */
[C---:B------:R-:W-:Y:S04]  /*de40*/  HMMA.16816.F32.BF16 R108, R16.reuse, R28, R108 ;  /* 0x0000001c106c723c */ /* 0x040fe8000004186c */
        /* <DEDUP_REMOVED lines=18> */
[C---:B--2---:R-:W-:Y:S04]  /*df70*/  HMMA.16816.F32.BF16 R36, R16.reuse, R24, R36 ;  /* 0x000000181024723c */ /* 0x044fe80000041824 */
[C---:B------:R-:W-:Y:S02]  /*df80*/  FMUL.FTZ R60, R12.reuse, R60 ;  /* 0x0000003c0c3c7220 */ /* 0x040fe40000410000 */
[C---:B------:R-:W-:Y:S02]  /*df90*/  FMUL.FTZ R61, R12.reuse, R61 ;  /* 0x0000003d0c3d7220 */ /* 0x040fe40000410000 */
[C---:B------:R-:W-:Y:S01]  /*dfa0*/  HMMA.16816.F32.BF16 R40, R16.reuse, R26, R40 ;  /* 0x0000001a1028723c */ /* 0x040fe20000041828 */
[----:B------:R-:W2:Y:S01]  /*dfb0*/  LDSM.16.MT88.4 R24, [R15+0x2000] ;  /* 0x002000000f18783b */ /* 0x000ea20000004200 */
        /* <DEDUP_REMOVED lines=39> */
[----:B------:R-:W-:Y:S02]  /*e230*/  FMUL.FTZ R85, R12, R85 ;  /* 0x000000550c557220 */ /* 0x000fe40000410000 */
[C---:B------:R-:W-:Y:S01]  /*e240*/  FMUL.FTZ R86, R3.reuse, R86 ;  /* 0x0000005603567220 */ /* 0x040fe20000410000 */
[C---:B------:R-:W-:Y:S01]  /*e250*/  HMMA.16816.F32.BF16 R80, R16.reuse, R22, R80 ;  /* 0x000000161050723c */ /* 0x040fe20000041850 */
[----:B------:R-:W1:Y:S02]  /*e260*/  LDSM.16.MT88.4 R20, [R148+0x800] ;  /* 0x000800009414783b */ /* 0x000e640000004200 */
[C---:B------:R-:W-:Y:S02]  /*e270*/  FMUL.FTZ R87, R3.reuse, R87 ;  /* 0x0000005703577220 */ /* 0x040fe40000410000 */
[--C-:B------:R-:W-:Y:S02]  /*e280*/  FFMA.FTZ R165, R168, c[0x0][0x2d0], -R145.reuse ;  /* 0x0000b400a8a57a23 */ /* 0x100fe40000010891 */
[--C-:B------:R-:W-:Y:S02]  /*e290*/  FFMA.FTZ R168, R138, c[0x0][0x2d0], -R145.reuse ;  /* 0x0000b4008aa87a23 */ /* 0x100fe40000010891 */
[----:B------:R-:W-:Y:S01]  /*e2a0*/  LDSM.16.MT88.4 R136, [R13+0x2800] ;  /* 0x002800000d88783b */ /* 0x000fe20000004200 */
[C---:B--2---:R-:W-:Y:S01]  /*e2b0*/  HMMA.16816.F32.BF16 R84, R16.reuse, R24, R84 ;  /* 0x000000181054723c */ /* 0x044fe20000041854 */
[----:B------:R-:W-:Y:S02]  /*e2c0*/  MUFU.EX2 R165, R165 ;  /* 0x000000a500a57308 */ /* 0x000fe40000000800 */
[C---:B------:R-:W-:Y:S02]  /*e2d0*/  FMUL.FTZ R88, R12.reuse, R88 ;  /* 0x000000580c587220 */ /* 0x040fe40000410000 */
[C---:B------:R-:W-:Y:S02]  /*e2e0*/  FMUL.FTZ R89, R12.reuse, R89 ;  /* 0x000000590c597220 */ /* 0x040fe40000410000 */
[C---:B------:R-:W-:Y:S02]  /*e2f0*/  FMUL.FTZ R90, R3.reuse, R90 ;  /* 0x0000005a035a7220 */ /* 0x040fe40000410000 */
[C---:B------:R-:W-:Y:S02]  /*e300*/  FMUL.FTZ R91, R3.reuse, R91 ;  /* 0x0000005b035b7220 */ /* 0x040fe40000410000 */
[----:B------:R-:W2:Y:S01]  /*e310*/  MUFU.EX2 R168, R168 ;  /* 0x000000a800a87308 */ /* 0x000ea20000000800 */
[C---:B------:R-:W-:Y:S02]  /*e320*/  FMUL.FTZ R92, R12.reuse, R92 ;  /* 0x0000005c0c5c7220 */ /* 0x040fe40000410000 */
[C---:B------:R-:W-:Y:S02]  /*e330*/  FMUL.FTZ R93, R12.reuse, R93 ;  /* 0x0000005d0c5d7220 */ /* 0x040fe40000410000 */
[C---:B------:R-:W-:Y:S01]  /*e340*/  HMMA.16816.F32.BF16 R88, R16.reuse, R26, R88 ;  /* 0x0000001a1058723c */ /* 0x040fe20000041858 */
[----:B------:R-:W1:Y:S02]  /*e350*/  LDSM.16.MT88.4 R24, [R14+0x800] ;  /* 0x000800000e18783b */ /* 0x000e640000004200 */
[C---:B------:R-:W-:Y:S02]  /*e360*/  FMUL.FTZ R94, R3.reuse, R94 ;  /* 0x0000005e035e7220 */ /* 0x040fe40000410000 */
[C---:B------:R-:W-:Y:S02]  /*e370*/  FMUL.FTZ R95, R3.reuse, R95 ;  /* 0x0000005f035f7220 */ /* 0x040fe40000410000 */
[C---:B------:R-:W-:Y:S02]  /*e380*/  FMUL.FTZ R96, R12.reuse, R96 ;  /* 0x000000600c607220 */ /* 0x040fe40000410000 */
[----:B------:R-:W-:Y:S03]  /*e390*/  FMUL.FTZ R97, R12, R97 ;  /* 0x000000610c617220 */ /* 0x000fe60000410000 */
[C---:B-----5:R-:W-:Y:S03]  /*e3a0*/  HMMA.16816.F32.BF16 R92, R16.reuse, R28, R92 ;  /* 0x0000001c105c723c */ /* 0x060fe6000004185c */
[C---:B------:R-:W-:Y:S02]  /*e3b0*/  FMUL.FTZ R98, R3.reuse, R98 ;  /* 0x0000006203627220 */ /* 0x040fe40000410000 */
[----:B------:R-:W-:Y:S02]  /*e3c0*/  FMUL.FTZ R99, R3, R99 ;  /* 0x0000006303637220 */ /* 0x000fe40000410000 */
[--C-:B------:R-:W-:Y:S02]  /*e3d0*/  FFMA.FTZ R173, R174, c[0x0][0x2d0], -R145.reuse ;  /* 0x0000b400aead7a23 */ /* 0x100fe40000010891 */
[--C-:B------:R-:W-:Y:S02]  /*e3e0*/  FFMA.FTZ R174, R142, c[0x0][0x2d0], -R145.reuse ;  /* 0x0000b4008eae7a23 */ /* 0x100fe40000010891 */
[----:B------:R-:W-:Y:S01]  /*e3f0*/  LDSM.16.MT88.4 R140, [R13+0x3000] ;  /* 0x003000000d8c783b */ /* 0x000fe20000004200 */
[----:B------:R-:W-:Y:S01]  /*e400*/  HMMA.16816.F32.BF16 R96, R16, R30, R96 ;  /* 0x0000001e1060723c */ /* 0x000fe20000041860 */
[----:B------:R-:W-:Y:S02]  /*e410*/  MUFU.EX2 R173, R173 ;  /* 0x000000ad00ad7308 */ /* 0x000fe40000000800 */
[--C-:B------:R-:W-:Y:S02]  /*e420*/  FFMA.FTZ R172, R172, c[0x0][0x2d0], -R145.reuse ;  /* 0x0000b400acac7a23 */ /* 0x100fe40000010891 */
[--C-:B------:R-:W-:Y:S02]  /*e430*/  FFMA.FTZ R190, R159, c[0x0][0x2d0], -R162.reuse ;  /* 0x0000b4009fbe7a23 */ /* 0x100fe400000108a2 */
[----:B---3--:R-:W-:Y:S01]  /*e440*/  F2FP.BF16.PACK_AB R16, R164, R133 ;  /* 0x00000085a410723e */ /* 0x008fe200000010ff */
[----:B------:R-:W3:Y:S01]  /*e450*/  LDSM.16.MT88.4 R28, [R14+0x2800] ;  /* 0x002800000e1c783b */ /* 0x000ee20000004200 */
[----:B----4-:R-:W-:Y:S02]  /*e460*/  F2FP.BF16.PACK_AB R18, R166, R163 ;  /* 0x000000a3a612723e */ /* 0x010fe400000010ff */
[----:B------:R-:W4:Y:S01]  /*e470*/  MUFU.EX2 R172, R172 ;  /* 0x000000ac00ac7308 */ /* 0x000f220000000800 */
[----:B--2---:R-:W-:Y:S01]  /*e480*/  F2FP.BF16.PACK_AB R17, R168, R165 ;  /* 0x000000a5a811723e */ /* 0x004fe200000010ff */
[--C-:B------:R-:W-:Y:S01]  /*e490*/  FFMA.FTZ R157, R157, c[0x0][0x2d0], -R162.reuse ;  /* 0x0000b4009d9d7a23 */ /* 0x100fe200000108a2 */
[----:B------:R-:W-:Y:S01]  /*e4a0*/  F2FP.BF16.PACK_AB R19, R170, R167 ;  /* 0x000000a7aa13723e */ /* 0x000fe200000010ff */
[----:B------:R-:W-:Y:S02]  /*e4b0*/  FFMA.FTZ R162, R147, c[0x0][0x2d0], -R162 ;  /* 0x0000b40093a27a23 */ /* 0x000fe400000108a2 */
[--C-:B------:R-:W-:Y:S02]  /*e4c0*/  FFMA.FTZ R159, R160, c[0x0][0x2d0], -R145.reuse ;  /* 0x0000b400a09f7a23 */ /* 0x100fe40000010891 */
[--C-:B------:R-:W-:Y:S02]  /*e4d0*/  FFMA.FTZ R160, R146, c[0x0][0x2d0], -R145.reuse ;  /* 0x0000b40092a07a23 */ /* 0x100fe40000010891 */
[C---:B-1----:R-:W-:Y:S01]  /*e4e0*/  HMMA.16816.F32.BF16 R4, R16.reuse, R20, R4 ;  /* 0x000000141004723c */ /* 0x042fe20000041804 */
[----:B------:R-:W1:Y:S02]  /*e4f0*/  MUFU.EX2 R174, R174 ;  /* 0x000000ae00ae7308 */ /* 0x000e640000000800 */
[--C-:B------:R-:W-:Y:S02]  /*e500*/  FFMA.FTZ R158, R158, c[0x0][0x2d0], -R145.reuse ;  /* 0x0000b4009e9e7a23 */ /* 0x100fe40000010891 */
[----:B------:R-:W-:Y:S02]  /*e510*/  FFMA.FTZ R145, R144, c[0x0][0x2d0], -R145 ;  /* 0x0000b40090917a23 */ /* 0x000fe40000010891 */
[----:B------:R-:W-:Y:S01]  /*e520*/  FFMA.FTZ R155, R12, R239, R155 ;  /* 0x000000ef0c9b7223 */ /* 0x000fe2000001009b */
[C---:B------:R-:W-:Y:S01]  /*e530*/  HMMA.16816.F32.BF16 R8, R16.reuse, R22, R8 ;  /* 0x000000161008723c */ /* 0x040fe20000041808 */
[----:B------:R-:W2:Y:S02]  /*e540*/  LDSM.16.MT88.4 R20, [R15+0x2800] ;  /* 0x002800000f14783b */ /* 0x000ea40000004200 */
[----:B------:R5:W-:Y:S01]  /*e550*/  MUFU.EX2 R177, R145 ;  /* 0x0000009100b17308 */ /* 0x000be20000000800 */
[----:B------:R-:W-:Y:S02]  /*e560*/  FFMA.FTZ R154, R3, R238, R154 ;  /* 0x000000ee039a7223 */ /* 0x000fe4000001009a */
[----:B------:R-:W-:Y:S02]  /*e570*/  FADD.FTZ R150, R150, R155 ;  /* 0x0000009b96967221 */ /* 0x000fe40000010000 */
[C---:B------:R-:W-:Y:S04]  /*e580*/  HMMA.16816.F32.BF16 R100, R16.reuse, R32, R100 ;  /* 0x000000201064723c */ /* 0x040fe80000041864 */
[----:B------:R-:W-:Y:S01]  /*e590*/  FADD.FTZ R154, R153, R154 ;  /* 0x0000009a999a7221 */ /* 0x000fe20000010000 */
[----:B------:R-:W1:Y:S01]  /*e5a0*/  MUFU.EX2 R190, R190 ;  /* 0x000000be00be7308 */ /* 0x000e620000000800 */
[----:B------:R-:W-:Y:S02]  /*e5b0*/  FADD.FTZ R149, R149, R150 ;  /* 0x0000009695957221 */ /* 0x000fe40000010000 */
[C---:B------:R-:W-:Y:S01]  /*e5c0*/  HMMA.16816.F32.BF16 R104, R16.reuse, R34, R104 ;  /* 0x000000221068723c */ /* 0x040fe20000041868 */
[----:B------:R-:W-:Y:S03]  /*e5d0*/  LDSM.16.MT88.4 R32, [R13+0x4800] ;  /* 0x004800000d20783b */ /* 0x000fe60000004200 */
[----:B------:R-:W-:Y:S02]  /*e5e0*/  FADD.FTZ R151, R151, R154 ;  /* 0x0000009a97977221 */ /* 0x000fe40000010000 */
[----:B------:R-:W-:Y:S01]  /*e5f0*/  FADD.FTZ R152, R152, R149 ;  /* 0x0000009598987221 */ /* 0x000fe20000010000 */
[----:B------:R-:W-:Y:S01]  /*e600*/  MUFU.EX2 R157, R157 ;  /* 0x0000009d009d7308 */ /* 0x000fe20000000800 */
[C---:B------:R-:W-:Y:S01]  /*e610*/  HMMA.16816.F32.BF16 R108, R16.reuse, R24, R108 ;  /* 0x00000018106c723c */ /* 0x040fe2000004186c */
[----:B-----5:R-:W-:Y:S03]  /*e620*/  LDSM.16.MT88.4 R144, [R14+0x3800] ;  /* 0x003800000e90783b */ /* 0x020fe60000004200 */
[----:B------:R-:W-:Y:S02]  /*e630*/  FADD.FTZ R156, R156, R151 ;  /* 0x000000979c9c7221 */ /* 0x000fe40000010000 */
[----:B------:R-:W-:Y:S02]  /*e640*/  FADD.FTZ R133, R133, R152 ;  /* 0x0000009885857221 */ /* 0x000fe40000010000 */
[C---:B------:R-:W-:Y:S01]  /*e650*/  HMMA.16816.F32.BF16 R112, R16.reuse, R26, R112 ;  /* 0x0000001a1070723c */ /* 0x040fe20000041870 */
[----:B------:R-:W5:Y:S01]  /*e660*/  MUFU.EX2 R162, R162 ;  /* 0x000000a200a27308 */ /* 0x000f620000000800 */
[----:B------:R-:W1:Y:S02]  /*e670*/  LDSM.16.MT88.4 R24, [R148+0x4800] ;  /* 0x004800009418783b */ /* 0x000e640000004200 */
[----:B------:R-:W-:Y:S02]  /*e680*/  FADD.FTZ R165, R165, R156 ;  /* 0x0000009ca5a57221 */ /* 0x000fe40000010000 */
[----:B------:R-:W-:Y:S02]  /*e690*/  FADD.FTZ R164, R164, R133 ;  /* 0x00000085a4a47221 */ /* 0x000fe40000010000 */
[C---:B------:R-:W-:Y:S03]  /*e6a0*/  HMMA.16816.F32.BF16 R116, R16.reuse, R124, R116 ;  /* 0x0000007c1074723c */ /* 0x040fe60000041874 */
[----:B------:R-:W-:Y:S01]  /*e6b0*/  MUFU.EX2 R159, R159 ;  /* 0x0000009f009f7308 */ /* 0x000fe20000000800 */
[----:B------:R-:W-:Y:S02]  /*e6c0*/  FADD.FTZ R168, R168, R165 ;  /* 0x000000a5a8a87221 */ /* 0x000fe40000010000 */
[----:B------:R-:W-:Y:S02]  /*e6d0*/  FADD.FTZ R163, R163, R164 ;  /* 0x000000a4a3a37221 */ /* 0x000fe40000010000 */
[C---:B------:R-:W-:Y:S01]  /*e6e0*/  HMMA.16816.F32.BF16 R120, R16.reuse, R126, R120 ;  /* 0x0000007e1078723c */ /* 0x040fe20000041878 */
[----:B------:R-:W-:Y:S03]  /*e6f0*/  LDSM.16.MT88.4 R124, [R13+0x1000] ;  /* 0x001000000d7c783b */ /* 0x000fe60000004200 */
[----:B------:R-:W-:Y:S01]  /*e700*/  FADD.FTZ R167, R167, R168 ;  /* 0x000000a8a7a77221 */ /* 0x000fe20000010000 */
[----:B------:R-:W1:Y:S01]  /*e710*/  MUFU.EX2 R158, R158 ;  /* 0x0000009e009e7308 */ /* 0x000e620000000800 */
[----:B------:R-:W-:Y:S02]  /*e720*/  FADD.FTZ R166, R166, R163 ;  /* 0x000000a3a6a67221 */ /* 0x000fe40000010000 */
[C---:B------:R-:W-:Y:S04]  /*e730*/  HMMA.16816.F32.BF16 R36, R16.reuse, R128, R36 ;  /* 0x000000801024723c */ /* 0x040fe80000041824 */
[----:B------:R-:W-:Y:S03]  /*e740*/  FADD.FTZ R170, R170, R167 ;  /* 0x000000a7aaaa7221 */ /* 0x000fe60000010000 */
[----:B------:R-:W1:Y:S01]  /*e750*/  MUFU.EX2 R160, R160 ;  /* 0x000000a000a07308 */ /* 0x000e620000000800 */
        /* <DEDUP_REMOVED lines=23> */
[----:B------:R-:W-:Y:S01]  /*e8d0*/  F2FP.BF16.PACK_AB R16, R176, R171 ;  /* 0x000000abb010723e */ /* 0x000fe200000010ff */
        /* <DEDUP_REMOVED lines=33> */
[C---:B----4-:R-:W-:Y:S08]  /*eaf0*/  HMMA.16816.F32.BF16 R76, R16.reuse, R32, R76 ;  /* 0x00000020104c723c */ /* 0x050ff0000004184c */
[C---:B------:R-:W-:Y:S01]  /*eb00*/  HMMA.16816.F32.BF16 R80, R16.reuse, R34, R80 ;  /* 0x000000221050723c */ /* 0x040fe20000041850 */
[----:B------:R-:W4:Y:S07]  /*eb10*/  LDSM.16.MT88.4 R32, [R14+0x1800] ;  /* 0x001800000e20783b */ /* 0x000f2e0000004200 */
[C---:B---3--:R-:W-:Y:S08]  /*eb20*/  HMMA.16816.F32.BF16 R84, R16.reuse, R28, R84 ;  /* 0x0000001c1054723c */ /* 0x048ff00000041854 */
[C---:B------:R-:W-:Y:S01]  /*eb30*/  HMMA.16816.F32.BF16 R88, R16.reuse, R30, R88 ;  /* 0x0000001e1058723c */ /* 0x040fe20000041858 */
[----:B------:R-:W3:Y:S07]  /*eb40*/  LDSM.16.MT88.4 R28, [R15+0x1800] ;  /* 0x001800000f1c783b */ /* 0x000eee0000004200 */
[C---:B--2---:R-:W-:Y:S08]  /*eb50*/  HMMA.16816.F32.BF16 R92, R16.reuse, R20, R92 ;  /* 0x00000014105c723c */ /* 0x044ff0000004185c */
[----:B------:R-:W-:Y:S01]  /*eb60*/  HMMA.16816.F32.BF16 R96, R16, R22, R96 ;  /* 0x000000161060723c */ /* 0x000fe20000041860 */
[----:B------:R2:W-:Y:S06]  /*eb70*/  LDSM.16.MT88.4 R20, [R13+0x5800] ;  /* 0x005800000d14783b */ /* 0x0005ec0000004200 */
[----:B------:R-:W-:Y:S01]  /*eb80*/  F2FP.BF16.PACK_AB R16, R190, R161 ;  /* 0x000000a1be10723e */ /* 0x000fe200000010ff */
[----:B------:R-:W-:Y:S01]  /*eb90*/  FADD.FTZ R161, R161, R178 ;  /* 0x000000b2a1a17221 */ /* 0x000fe20000010000 */
[----:B-----5:R-:W-:Y:S03]  /*eba0*/  F2FP.BF16.PACK_AB R18, R162, R157 ;  /* 0x0000009da212723e */ /* 0x020fe600000010ff */
        /* <DEDUP_REMOVED lines=8> */
[----:B------:R-:W5:Y:S07]  /*ec30*/  LDSM.16.MT88.4 R8, [R148+0x5800] ;  /* 0x005800009408783b */ /* 0x000f6e0000004200 */
[C---:B-1----:R-:W-:Y:S07]  /*ec40*/  HMMA.16816.F32.BF16 R100, R16.reuse, R24, R100 ;  /* 0x000000181064723c */ /* 0x042fee0000041864 */
[----:B------:R-:W-:Y:S01]  /*ec50*/  IADD3 R25, R241, -0x2, RZ ;  /* 0xfffffffef1197810 */ /* 0x000fe20007ffe0ff */
[C---:B------:R-:W-:Y:S03]  /*ec60*/  HMMA.16816.F32.BF16 R104, R16.reuse, R26, R104 ;  /* 0x0000001a1068723c */ /* 0x040fe60000041868 */
[C---:B------:R-:W-:Y:S05]  /*ec70*/  ISETP.GE.AND P6, PT, R25.reuse, R230, PT ;  /* 0x000000e61900720c */ /* 0x040fea0003fc6270 */
[C---:B----4-:R-:W-:Y:S08]  /*ec80*/  HMMA.16816.F32.BF16 R108, R16.reuse, R32, R108 ;  /* 0x00000020106c723c */ /* 0x050ff0000004186c */
[C---:B------:R-:W-:Y:S04]  /*ec90*/  HMMA.16816.F32.BF16 R112, R16.reuse, R34, R112 ;  /* 0x000000221070723c */ /* 0x040fe80000041870 */
[C---:B--2---:R-:W-:Y:S04]  /*eca0*/  @P6 IMAD.WIDE.U32 R12, R25.reuse, c[0x0][0x1e0], RZ ;  /* 0x00007800190c6a25 */ /* 0x044fe800078e00ff */
[C---:B---3--:R-:W-:Y:S04]  /*ecb0*/  HMMA.16816.F32.BF16 R116, R16.reuse, R28, R116 ;  /* 0x0000001c1074723c */ /* 0x048fe80000041874 */
        /* <DEDUP_REMOVED lines=8> */
[C---:B-----5:R-:W-:Y:S08]  /*ed40*/  HMMA.16816.F32.BF16 R60, R16.reuse, R4, R60 ;  /* 0x00000004103c723c */ /* 0x060ff0000004183c */
[C---:B------:R-:W-:Y:S01]  /*ed50*/  HMMA.16816.F32.BF16 R64, R16.reuse, R6, R64 ;  /* 0x000000061040723c */ /* 0x040fe20000041840 */
[----:B------:R1:W2:Y:S07]  /*ed60*/  LDSM.16.MT88.4 R4, [R14+0x5800] ;  /* 0x005800000e04783b */ /* 0x0002ae0000004200 */
[C---:B------:R-:W-:Y:S07]  /*ed70*/  HMMA.16816.F32.BF16 R68, R16.reuse, R8, R68 ;  /* 0x000000081044723c */ /* 0x040fee0000041844 */
[----:B------:R-:W-:Y:S01]  /*ed80*/  @P6 SHF.R.S32.HI R8, RZ, 0x1f, R25 ;  /* 0x0000001fff086819 */ /* 0x000fe20000011419 */
[C---:B------:R-:W-:Y:S04]  /*ed90*/  HMMA.16816.F32.BF16 R72, R16.reuse, R10, R72 ;  /* 0x0000000a1048723c */ /* 0x040fe80000041848 */
[----:B------:R-:W-:Y:S04]  /*eda0*/  @P6 IMAD R8, R8, c[0x0][0x1e0], RZ ;  /* 0x0000780008086a24 */ /* 0x000fe800078e02ff */
[C---:B------:R-:W-:Y:S04]  /*edb0*/  HMMA.16816.F32.BF16 R76, R16.reuse, R20, R76 ;  /* 0x00000014104c723c */ /* 0x040fe8000004184c */
[----:B------:R-:W-:Y:S01]  /*edc0*/  @P6 IMAD R8, R25, c[0x0][0x1e4], R8 ;  /* 0x0000790019086a24 */ /* 0x000fe200078e0208 */
[----:B-1----:R-:W-:Y:S02]  /*edd0*/  @P6 IADD3 R14, P5, R3, R236, RZ ;  /* 0x000000ec030e6210 */ /* 0x002fe40007fbe0ff */
[----:B------:R-:W-:Y:S01]  /*ede0*/  @P6 MOV R21, c[0x0][0x1e4] ;  /* 0x0000790000156a02 */ /* 0x000fe20000000f00 */
[C---:B------:R-:W-:Y:S04]  /*edf0*/  HMMA.16816.F32.BF16 R80, R16.reuse, R22, R80 ;  /* 0x000000161050723c */ /* 0x040fe80000041850 */
[----:B------:R-:W-:Y:S02]  /*ee00*/  @P6 IADD3 R13, R13, R8, RZ ;  /* 0x000000080d0d6210 */ /* 0x000fe40007ffe0ff */
[----:B------:R-:W1:Y:S01]  /*ee10*/  LDSM.16.MT88.4 R8, [R15+0x5800] ;  /* 0x005800000f08783b */ /* 0x000e620000004200 */
[----:B------:R-:W-:Y:S02]  /*ee20*/  @P6 LEA R20, P4, R14, c[0x0][0x1c8], 0x1 ;  /* 0x000072000e146a11 */ /* 0x000fe400078808ff */
[----:B------:R-:W-:Y:S01]  /*ee30*/  @P6 SHF.L.U64.HI R12, R12, 0x6, R13 ;  /* 0x000000060c0c6819 */ /* 0x000fe2000001020d */
[C---:B--2---:R-:W-:Y:S02]  /*ee40*/  HMMA.16816.F32.BF16 R84, R16.reuse, R4, R84 ;  /* 0x000000041054723c */ /* 0x044fe40000041854 */
[----:B------:R-:W-:Y:S04]  /*ee50*/  @P6 MOV R13, c[0x0][0x1e0] ;  /* 0x00007800000d6a02 */ /* 0x000fe80000000f00 */
[C---:B------:R-:W-:Y:S02]  /*ee60*/  @P6 LEA R23, P0, R13.reuse, R3, 0x5 ;  /* 0x000000030d176211 */ /* 0x040fe400078028ff */
[-C--:B------:R-:W-:Y:S01]  /*ee70*/  @P6 IADD3.X R3, R12, R229.reuse, RZ, P5, !PT ;  /* 0x000000e50c036210 */ /* 0x080fe20002ffe4ff */
[C---:B------:R-:W-:Y:S03]  /*ee80*/  HMMA.16816.F32.BF16 R88, R16.reuse, R6, R88 ;  /* 0x000000061058723c */ /* 0x040fe60000041858 */
[----:B------:R-:W-:Y:S01]  /*ee90*/  @P6 LEA.HI.X R12, R13, R12, R21, 0x5, P0 ;  /* 0x0000000c0d0c6211 */ /* 0x000fe200000f2c15 */
[----:B------:R-:W-:Y:S01]  /*eea0*/  FADD.FTZ R13, R173, R170 ;  /* 0x000000aaad0d7221 */ /* 0x000fe20000010000 */
[----:B------:R-:W-:Y:S01]  /*eeb0*/  @P6 LEA.HI.X R21, R14, c[0x0][0x1cc], R3, 0x1, P4 ;  /* 0x000073000e156a11 */ /* 0x000fe200020f0c03 */
[----:B------:R-:W-:Y:S01]  /*eec0*/  @P6 IMAD R3, R233, 0x6000, R206 ;  /* 0x00006000e9036824 */ /* 0x000fe200078e02ce */
[----:B------:R-:W-:Y:S01]  /*eed0*/  @P6 ISETP.GE.AND P4, PT, R218, c[0x0][0x1d4], PT ;  /* 0x00007500da006a0c */ /* 0x000fe20003f86270 */
[----:B------:R-:W-:Y:S01]  /*eee0*/  FADD.FTZ R13, R172, R13 ;  /* 0x0000000dac0d7221 */ /* 0x000fe20000010000 */
[----:B------:R-:W-:Y:S03]  /*eef0*/  @P6 ISETP.GE.AND P0, PT, R204, c[0x0][0x1d4], PT ;  /* 0x00007500cc006a0c */ /* 0x000fe60003f06270 */
[----:B------:R-:W-:Y:S01]  /*ef00*/  @P6 IADD3 R23, P5, R23, R236, RZ ;  /* 0x000000ec17176210 */ /* 0x000fe20007fbe0ff */
[----:B------:R-:W-:Y:S03]  /*ef10*/  FADD.FTZ R174, R174, R13 ;  /* 0x0000000daeae7221 */ /* 0x000fe60000010000 */
[----:B------:R-:W-:Y:S01]  /*ef20*/  @P6 IADD3.X R12, R12, R229, RZ, P5, !PT ;  /* 0x000000e50c0c6210 */ /* 0x000fe20002ffe4ff */
[----:B------:R-:W-:Y:S01]  /*ef30*/  FADD.FTZ R174, R175, R174 ;  /* 0x000000aeafae7221 */ /* 0x000fe20000010000 */
[----:B------:R-:W-:Y:S02]  /*ef40*/  @P6 LEA R4, P5, R23, c[0x0][0x1c8], 0x1 ;  /* 0x0000720017046a11 */ /* 0x000fe400078a08ff */
[----:B------:R-:W-:Y:S01]  /*ef50*/  @!PT LDS RZ, [RZ] ;  /* 0x00000000fffff984 */ /* 0x000fe20000000800 */
[----:B------:R-:W-:Y:S01]  /*ef60*/  @!PT LDS RZ, [RZ] ;  /* 0x00000000fffff984 */ /* 0x000fe20000000800 */
[----:B------:R-:W-:Y:S01]  /*ef70*/  @!PT LDS RZ, [RZ] ;  /* 0x00000000fffff984 */ /* 0x000fe20000000800 */
[----:B------:R2:W-:Y:S01]  /*ef80*/  @P6 LDGSTS.E.BYPASS.LTC128B.128 [R3], [R20.64], !P4 ;  /* 0x0000000014036fae */ /* 0x0005e2000e101d48 */
[----:B------:R-:W-:Y:S01]  /*ef90*/  FADD.FTZ R159, R159, R174 ;  /* 0x000000ae9f9f7221 */ /* 0x000fe20000010000 */
[----:B------:R-:W-:Y:S03]  /*efa0*/  @P6 LEA.HI.X R5, R23, c[0x0][0x1cc], R12, 0x1, P5 ;  /* 0x0000730017056a11 */ /* 0x000fe600028f0c0c */
[----:B------:R-:W-:Y:S01]  /*efb0*/  FADD.FTZ R159, R158, R159 ;  /* 0x0000009f9e9f7221 */ /* 0x000fe20000010000 */
[C---:B-1----:R-:W-:Y:S02]  /*efc0*/  HMMA.16816.F32.BF16 R92, R16.reuse, R8, R92 ;  /* 0x00000008105c723c */ /* 0x042fe4000004185c */
[----:B------:R2:W-:Y:S01]  /*efd0*/  @P6 LDGSTS.E.BYPASS.LTC128B.128 [R3+0x2000], [R20.64+0x80], !P0 ;  /* 0x0200008014036fae */ /* 0x0005e2000c101d48 */
[----:B------:R-:W-:Y:S04]  /*efe0*/  FADD.FTZ R160, R160, R159 ;  /* 0x0000009fa0a07221 */ /* 0x000fe80000010000 */
[----:B------:R-:W-:Y:S01]  /*eff0*/  FADD.FTZ R238, R177, R160 ;  /* 0x000000a0b1ee7221 */ /* 0x000fe20000010000 */
[----:B------:R-:W-:Y:S02]  /*f000*/  HMMA.16816.F32.BF16 R96, R16, R10, R96 ;  /* 0x0000000a1060723c */ /* 0x000fe40000041860 */
[----:B------:R2:W-:Y:S08]  /*f010*/  @P6 LDGSTS.E.BYPASS.LTC128B.128 [R3+0x4000], [R20.64+0x100], !P3 ;  /* 0x0400010014036fae */ /* 0x0005f0000d901d48 */
[----:B------:R2:W-:Y:S01]  /*f020*/  @P6 LDGSTS.E.BYPASS.LTC128B.128 [R3+0x1000], [R4.64], !P4 ;  /* 0x0100000004036fae */ /* 0x0005e2000e101d48 */
[C---:B------:R-:W-:Y:S02]  /*f030*/  ISETP.GE.AND P4, PT, R134.reuse, 0x1, PT ;  /* 0x000000018600780c */ /* 0x040fe40003f86270 */
[----:B------:R-:W-:Y:S04]  /*f040*/  IADD3 R134, R134, 0x1, RZ ;  /* 0x0000000186867810 */ /* 0x000fe80007ffe0ff */
[----:B------:R-:W-:Y:S01]  /*f050*/  SEL R134, R134, RZ, !P4 ;  /* 0x000000ff86867207 */ /* 0x000fe20006000000 */
[----:B------:R2:W-:Y:S01]  /*f060*/  @P6 LDGSTS.E.BYPASS.LTC128B.128 [R3+0x3000], [R4.64+0x80], !P0 ;  /* 0x0300008004036fae */ /* 0x0005e2000c101d48 */
[----:B------:R-:W-:Y:S02]  /*f070*/  ISETP.GE.AND P0, PT, R230, R241, PT ;  /* 0x000000f1e600720c */ /* 0x000fe40003f06270 */
[----:B------:R-:W-:Y:S05]  /*f080*/  IADD3 R241, R241, -0x1, RZ ;  /* 0xfffffffff1f17810 */ /* 0x000fea0007ffe0ff */
[----:B------:R2:W-:Y:S08]  /*f090*/  @P6 LDGSTS.E.BYPASS.LTC128B.128 [R3+0x5000], [R4.64+0x100], !P3 ;  /* 0x0500010004036fae */ /* 0x0005f0000d901d48 */
[----:B------:R-:W0:Y:S01]  /*f0a0*/  LDGDEPBAR ;  /* 0x00000000000079af */ /* 0x000e220000000000 */
[----:B--2---:R-:W-:Y:S01]  /*f0b0*/  MOV R3, R0 ;  /* 0x0000000000037202 */ /* 0x004fe20000000f00 */
[----:B------:R-:W-:-:S06]  /*f0c0*/  @!P0 BRA `(.L_x_4165) ;  /* 0xffffccd000008947 */ /* 0x000fcc000383ffff */
.L_x_4156:
[----:B------:R-:W-:Y:S02]  /*f0d0*/  MOV R4, 0x1f ;  /* 0x0000001f00047802 */ /* 0x000fe40000000f00 */
[----:B------:R-:W-:Y:S01]  /*f0e0*/  MOV R3, 0xffffffff ;  /* 0xffffffff00037802 */ /* 0x000fe20000000f00 */
[----:B------:R-:W-:Y:S05]  /*f0f0*/  BRA.DIV ~URZ, `(.L_x_4166) ;  /* 0x00004f327f007947 */ /* 0x000fea000b800000 */
[----:B------:R1:W2:Y:S02]  /*f100*/  SHFL.BFLY PT, R5, R239, 0x2, 0x1f ;  /* 0x0c401f00ef057f89 */ /* 0x0002a400000e0000 */
.L_x_4239:
[----:B--2---:R-:W-:Y:S01]  /*f110*/  FADD.FTZ R10, R5, R239 ;  /* 0x000000ef050a7221 */ /* 0x004fe20000010000 */
[----:B------:R-:W-:Y:S05]  /*f120*/  BRA.DIV ~URZ, `(.L_x_4167) ;  /* 0x00004f527f007947 */ /* 0x000fea000b800000 */
[----:B------:R-:W2:Y:S04]  /*f130*/  SHFL.BFLY PT, R3, R238, 0x2, 0x1f ;  /* 0x0c401f00ee037f89 */ /* 0x000ea800000e0000 */
[----:B------:R-:W3:Y:S01]  /*f140*/  SHFL.BFLY PT, R7, R10, 0x1, 0x1f ;  /* 0x0c201f000a077f89 */ /* 0x000ee200000e0000 */
[----:B--2---:R-:W-:-:S02]  /*f150*/  FADD.FTZ R8, R3, R238 ;  /* 0x000000ee03087221 */ /* 0x004fc40000010000 */
[----:B---3--:R-:W-:-:S03]  /*f160*/  FADD.FTZ R7, R10, R7 ;  /* 0x000000070a077221 */ /* 0x008fc60000010000 */
[----:B------:R2:W3:Y:S04]  /*f170*/  SHFL.BFLY PT, R5, R8, 0x1, 0x1f ;  /* 0x0c201f0008057f89 */ /* 0x0004e800000e0000 */
.L_x_4240:
[----:B---3--:R-:W-:Y:S01]  /*f180*/  FADD.FTZ R5, R5, R8 ;  /* 0x0000000805057221 */ /* 0x008fe20000010000 */
[----:B------:R-:W-:Y:S02]  /*f190*/  FSETP.NE.FTZ.AND P1, PT, R7, RZ, PT ;  /* 0x000000ff0700720b */ /* 0x000fe40003f35000 */
[----:B------:R-:W-:Y:S02]  /*f1a0*/  MOV R6, RZ ;  /* 0x000000ff00067202 */ /* 0x000fe40000000f00 */
[----:B------:R-:W-:Y:S02]  /*f1b0*/  FSETP.NE.FTZ.AND P0, PT, R5, RZ, PT ;  /* 0x000000ff0500720b */ /* 0x000fe40003f15000 */
[----:B------:R-:W-:Y:S02]  /*f1c0*/  MOV R3, RZ ;  /* 0x000000ff00037202 */ /* 0x000fe40000000f00 */
[----:B------:R-:W-:-:S05]  /*f1d0*/  MOV R4, 0xff800000 ;  /* 0xff80000000047802 */ /* 0x000fca0000000f00 */
[----:B------:R-:W3:Y:S01]  /*f1e0*/  @P1 MUFU.LG2 R9, R7 ;  /* 0x0000000700091308 */ /* 0x000ee20000000c00 */
[----:B--2---:R-:W-:-:S05]  /*f1f0*/  @P1 MOV R8, 0x3f317218 ;  /* 0x3f31721800081802 */ /* 0x004fca0000000f00 */
[----:B------:R-:W-:Y:S02]  /*f200*/  @P1 FMUL.FTZ R8, R8, c[0x0][0x2d0] ;  /* 0x0000b40008081a20 */ /* 0x000fe40000410000 */
[----:B------:R2:W4:Y:S08]  /*f210*/  @P1 MUFU.RCP R6, R7 ;  /* 0x0000000700061308 */ /* 0x0005300000001000 */
[----:B------:R-:W-:Y:S01]  /*f220*/  @P0 MUFU.RCP R3, R5 ;  /* 0x0000000500030308 */ /* 0x000fe20000001000 */
[----:B---3--:R-:W-:-:S04]  /*f230*/  @P1 FMUL.FTZ R9, R9, 0.69314718246459960938 ;  /* 0x3f31721809091820 */ /* 0x008fc80000410000 */
[----:B------:R-:W-:Y:S01]  /*f240*/  @P1 FFMA.FTZ R4, R8, R2, R9 ;  /* 0x0000000208041223 */ /* 0x000fe20000010009 */
[----:B------:R-:W-:Y:S02]  /*f250*/  MOV R2, 0xff800000 ;  /* 0xff80000000027802 */ /* 0x000fe40000000f00 */
[----:B------:R-:W3:Y:S01]  /*f260*/  @P0 MUFU.LG2 R5, R5 ;  /* 0x0000000500050308 */ /* 0x000ee20000000c00 */
[----:B--2---:R-:W-:Y:S01]  /*f270*/  @P0 MOV R7, 0x3f317218 ;  /* 0x3f31721800070802 */ /* 0x004fe20000000f00 */
        /* <DEDUP_REMOVED lines=48> */
[----:B---3--:R-:W-:Y:S02]  /*f580*/  @P0 FMUL.FTZ R6, R5, 0.69314718246459960938 ;  /* 0x3f31721805060820 */ /* 0x008fe40000410000 */
[----:B------:R-:W-:Y:S01]  /*f590*/  @P0 FMUL.FTZ R5, R7, c[0x0][0x2d0] ;  /* 0x0000b40007050a20 */ /* 0x000fe20000410000 */
        /* <DEDUP_REMOVED lines=50> */
.L_x_4109:
        /* <DEDUP_REMOVED lines=16> */
.L_x_4169:
[----:B------:R-:W-:Y:S05]  /*f9c0*/  BSYNC B0 ;  /* 0x0000000000007941 */ /* 0x000fea0003800000 */
.L_x_4168:
        /* <DEDUP_REMOVED lines=26> */
[----:B------:R1:W-:Y:S04]  /*fb70*/  STS [R222+0x400], R5 ;  /* 0x00040005de007388 */ /* 0x0003e80000000800 */
[----:B------:R1:W-:Y:S04]  /*fb80*/  STS [R222], R7 ;  /* 0x00000007de007388 */ /* 0x0003e80000000800 */
[----:B------:R1:W-:Y:S01]  /*fb90*/  STS [R217], R8 ;  /* 0x00000008d9007388 */ /* 0x0003e20000000800 */
[----:B--2---:R-:W-:-:S03]  /*fba0*/  F2FP.BF16.PACK_AB R0, R109, R108 ;  /* 0x0000006c6d00723e */ /* 0x004fc600000010ff */
[----:B------:R2:W-:Y:S01]  /*fbb0*/  STS [R217+0x400], R6 ;  /* 0x00040006d9007388 */ /* 0x0005e20000000800 */
[----:B---3--:R-:W-:-:S03]  /*fbc0*/  F2FP.BF16.PACK_AB R10, R111, R110 ;  /* 0x0000006e6f0a723e */ /* 0x008fc600000010ff */
[----:B------:R3:W-:Y:S01]  /*fbd0*/  STS [R221], R0 ;  /* 0x00000000dd007388 */ /* 0x0007e20000000800 */
[----:B----4-:R-:W-:-:S03]  /*fbe0*/  F2FP.BF16.PACK_AB R14, R41, R40 ;  /* 0x00000028290e723e */ /* 0x010fc600000010ff */
[----:B------:R4:W-:Y:S01]  /*fbf0*/  STS [R221+0x400], R10 ;  /* 0x0004000add007388 */ /* 0x0009e20000000800 */
[----:B-1----:R-:W-:-:S03]  /*fc00*/  F2FP.BF16.PACK_AB R12, R43, R42 ;  /* 0x0000002a2b0c723e */ /* 0x002fc600000010ff */
[----:B------:R1:W-:Y:S01]  /*fc10*/  STS [R224], R11 ;  /* 0x0000000be0007388 */ /* 0x0003e20000000800 */
[----:B------:R-:W-:-:S03]  /*fc20*/  F2FP.BF16.PACK_AB R5, R119, R118 ;  /* 0x000000767705723e */ /* 0x000fc600000010ff */
[----:B------:R1:W-:Y:S01]  /*fc30*/  STS [R224+0x400], R9 ;  /* 0x00040009e0007388 */ /* 0x0003e20000000800 */
[----:B------:R-:W-:-:S03]  /*fc40*/  F2FP.BF16.PACK_AB R7, R117, R116 ;  /* 0x000000747507723e */ /* 0x000fc600000010ff */
[----:B------:R1:W-:Y:S01]  /*fc50*/  STS [R220+0x400], R5 ;  /* 0x00040005dc007388 */ /* 0x0003e20000000800 */
[----:B------:R-:W-:-:S03]  /*fc60*/  F2FP.BF16.PACK_AB R8, R121, R120 ;  /* 0x000000787908723e */ /* 0x000fc600000010ff */
[----:B------:R1:W-:Y:S01]  /*fc70*/  STS [R220], R7 ;  /* 0x00000007dc007388 */ /* 0x0003e20000000800 */
[----:B--2---:R-:W-:-:S03]  /*fc80*/  F2FP.BF16.PACK_AB R6, R123, R122 ;  /* 0x0000007a7b06723e */ /* 0x004fc600000010ff */
[----:B------:R2:W-:Y:S01]  /*fc90*/  STS [R223], R8 ;  /* 0x00000008df007388 */ /* 0x0005e20000000800 */
[----:B---3--:R-:W-:-:S03]  /*fca0*/  F2FP.BF16.PACK_AB R0, R37, R36 ;  /* 0x000000242500723e */ /* 0x008fc600000010ff */
[----:B------:R3:W-:Y:S01]  /*fcb0*/  STS [R223+0x400], R6 ;  /* 0x00040006df007388 */ /* 0x0007e20000000800 */
[----:B----4-:R-:W-:-:S03]  /*fcc0*/  F2FP.BF16.PACK_AB R10, R39, R38 ;  /* 0x00000026270a723e */ /* 0x010fc600000010ff */
[----:B------:R4:W-:Y:S01]  /*fcd0*/  STS [R213+0x4000], R0 ;  /* 0x00400000d5007388 */ /* 0x0009e20000000800 */
[----:B-1----:R-:W-:-:S03]  /*fce0*/  F2FP.BF16.PACK_AB R11, R57, R56 ;  /* 0x00000038390b723e */ /* 0x002fc600000010ff */
[----:B------:R1:W-:Y:S01]  /*fcf0*/  STS [R213+0x4400], R10 ;  /* 0x0044000ad5007388 */ /* 0x0003e20000000800 */
[----:B------:R-:W-:-:S03]  /*fd00*/  F2FP.BF16.PACK_AB R9, R59, R58 ;  /* 0x0000003a3b09723e */ /* 0x000fc600000010ff */
[----:B------:R1:W-:Y:S01]  /*fd10*/  STS [R205+0x4000], R14 ;  /* 0x0040000ecd007388 */ /* 0x0003e20000000800 */
[----:B------:R-:W-:-:S03]  /*fd20*/  F2FP.BF16.PACK_AB R5, R47, R46 ;  /* 0x0000002e2f05723e */ /* 0x000fc600000010ff */
[----:B------:R1:W-:Y:S01]  /*fd30*/  STS [R205+0x4400], R12 ;  /* 0x0044000ccd007388 */ /* 0x0003e20000000800 */
[----:B------:R-:W-:-:S03]  /*fd40*/  F2FP.BF16.PACK_AB R7, R45, R44 ;  /* 0x0000002c2d07723e */ /* 0x000fc600000010ff */
[----:B------:R1:W-:Y:S01]  /*fd50*/  STS [R222+0x4400], R5 ;  /* 0x00440005de007388 */ /* 0x0003e20000000800 */
[----:B--2---:R-:W-:-:S03]  /*fd60*/  F2FP.BF16.PACK_AB R8, R49, R48 ;  /* 0x000000303108723e */ /* 0x004fc600000010ff */
[----:B------:R2:W-:Y:S01]  /*fd70*/  STS [R222+0x4000], R7 ;  /* 0x00400007de007388 */ /* 0x0005e20000000800 */
        /* <DEDUP_REMOVED lines=23> */
[----:B------:R-:W-:Y:S01]  /*fef0*/  STS [R213+0x8400], R16 ;  /* 0x00840010d5007388 */ /* 0x000fe20000000800 */
[----:B------:R-:W-:-:S03]  /*ff00*/  F2FP.BF16.PACK_AB R9, R77, R76 ;  /* 0x0000004c4d09723e */ /* 0x000fc600000010ff */
[----:B------:R-:W-:Y:S01]  /*ff10*/  STS [R205+0x8000], R14 ;  /* 0x0080000ecd007388 */ /* 0x000fe20000000800 */
        /* <DEDUP_REMOVED lines=9> */
[----:B------:R1:W-:Y:S04]  /*ffb0*/  STS [R217+0x8400], R8 ;  /* 0x00840008d9007388 */ /* 0x0003e80000000800 */
[----:B------:R1:W-:Y:S04]  /*ffc0*/  STS [R221+0x8000], R6 ;  /* 0x00800006dd007388 */ /* 0x0003e80000000800 */
        /* <DEDUP_REMOVED lines=9> */
[----:B------:R-:W-:-:S03]  /*10060*/  IMAD.MOV.U32 R8, RZ, RZ, c[0x0][0x388] ;  /* 0x0000e200ff087624 */ /* 0x000fc600078e00ff */
[----:B------:R3:W-:Y:S01]  /*10070*/  STS [R223+0x8000], R12 ;  /* 0x0080000cdf007388 */ /* 0x0007e20000000800 */
[----:B------:R-:W-:-:S03]  /*10080*/  IMAD.MOV.U32 R6, RZ, RZ, 0x4 ;  /* 0x00000004ff067424 */ /* 0x000fc600078e00ff */
[----:B------:R3:W-:Y:S01]  /*10090*/  STS [R223+0x8400], R10 ;  /* 0x0084000adf007388 */ /* 0x0007e20000000800 */
[----:B------:R-:W-:Y:S02]  /*100a0*/  IMAD.MOV.U32 R0, RZ, RZ, RZ ;  /* 0x000000ffff007224 */ /* 0x000fe400078e00ff */
[CC--:B------:R-:W-:Y:S01]  /*100b0*/  @P2 IMAD.WIDE R14, R195.reuse, R6.reuse, c[0x0][0x508] ;  /* 0x00014200c30e2625 */ /* 0x0c0fe200078e0206 */
[----:B------:R-:W-:Y:S03]  /*100c0*/  BAR.SYNC.DEFER_BLOCKING 0x1, 0x100 ;  /* 0x0044000000007b1d */ /* 0x000fe60000010000 */
[----:B--2---:R-:W-:-:S03]  /*100d0*/  IMAD.WIDE R6, R195, R6, c[0x0][0x500] ;  /* 0x00014000c3067625 */ /* 0x004fc600078e0206 */
        /* <DEDUP_REMOVED lines=9> */
.L_x_4172:
[----:B---3--:R-:W-:Y:S01]  /*10170*/  IMAD.MOV.U32 R15, RZ, RZ, 0x368 ;  /* 0x00000368ff0f7424 */ /* 0x008fe200078e00ff */
[----:B------:R-:W-:Y:S01]  /*10180*/  ISETP.GT.AND P3, PT, R231, 0x1, PT ;  /* 0x00000001e700780c */ /* 0x000fe20003f64270 */
[----:B------:R-:W-:Y:S01]  /*10190*/  IMAD.MOV.U32 R5, RZ, RZ, c[0x0][0x4e8] ;  /* 0x00013a00ff057624 */ /* 0x000fe200078e00ff */
[----:B------:R-:W-:Y:S01]  /*101a0*/  ISETP.NE.U32.AND P0, PT, RZ, c[0x0][0x500], PT ;  /* 0x00014000ff007a0c */ /* 0x000fe20003f05070 */
[----:B-----5:R-:W-:Y:S01]  /*101b0*/  IMAD R8, R8, c[0x0][0x4e8], RZ ;  /* 0x00013a0008087a24 */ /* 0x020fe200078e02ff */
[----:B------:R-:W-:-:S02]  /*101c0*/  SEL R15, R15, 0x328, P3 ;  /* 0x000003280f0f7807 */ /* 0x000fc40001800000 */
[----:B------:R-:W-:Y:S02]  /*101d0*/  ISETP.NE.AND.EX P0, PT, RZ, c[0x0][0x504], PT, P0 ;  /* 0x00014100ff007a0c */ /* 0x000fe40003f05300 */
[----:B------:R-:W1:Y:S01]  /*101e0*/  LDC.64 R12, c[0x0][R15+0x170] ;  /* 0x00005c000f0c7b82 */ /* 0x000e620000000a00 */
[----:B------:R-:W-:Y:S01]  /*101f0*/  ISETP.NE.AND P2, PT, R5, 0x1, PT ;  /* 0x000000010500780c */ /* 0x000fe20003f45270 */
[----:B------:R-:W-:Y:S01]  /*10200*/  IMAD.IADD R5, R210, 0x1, R193 ;  /* 0x00000001d2057824 */ /* 0x000fe200078e02c1 */
[----:B------:R-:W-:Y:S02]  /*10210*/  SHF.R.S32.HI R6, RZ, 0x1f, R195 ;  /* 0x0000001fff067819 */ /* 0x000fe400000114c3 */
[----:B------:R-:W-:Y:S01]  /*10220*/  SEL R7, R195, RZ, !P0 ;  /* 0x000000ffc3077207 */ /* 0x000fe20004000000 */
[----:B------:R-:W-:Y:S01]  /*10230*/  IMAD.MOV.U32 R14, RZ, RZ, R5 ;  /* 0x000000ffff0e7224 */ /* 0x000fe200078e0005 */
[----:B------:R-:W-:Y:S01]  /*10240*/  SEL R6, R6, RZ, !P0 ;  /* 0x000000ff06067207 */ /* 0x000fe20004000000 */
[----:B------:R-:W2:Y:S01]  /*10250*/  LDC.64 R10, c[0x0][R15+0x168] ;  /* 0x00005a000f0a7b82 */ /* 0x000ea20000000a00 */
[----:B------:R-:W-:-:S07]  /*10260*/  SEL R16, R232, RZ, P3 ;  /* 0x000000ffe8107207 */ /* 0x000fce0001800000 */
[----:B------:R-:W3:Y:S08]  /*10270*/  LDC.64 R20, c[0x0][R15+0x178] ;  /* 0x00005e000f147b82 */ /* 0x000ef00000000a00 */
[----:B------:R4:W3:Y:S01]  /*10280*/  LDC.64 R18, c[0x0][R15+0x160] ;  /* 0x000058000f127b82 */ /* 0x0008e20000000a00 */
[----:B-1----:R-:W-:-:S04]  /*10290*/  IMAD R9, R13, R7, RZ ;  /* 0x000000070d097224 */ /* 0x002fc800078e02ff */
[----:B------:R-:W-:Y:S02]  /*102a0*/  IMAD R9, R12, R6, R9 ;  /* 0x000000060c097224 */ /* 0x000fe400078e0209 */
[----:B------:R-:W-:-:S04]  /*102b0*/  @P2 IMAD.HI.U32 R6, R5, c[0x0][0x4ec], RZ ;  /* 0x00013b0005062a27 */ /* 0x000fc800078e00ff */
[----:B--2---:R-:W-:Y:S01]  /*102c0*/  IMAD.WIDE.U32 R22, R10, R226, RZ ;  /* 0x000000e20a167225 */ /* 0x004fe200078e00ff */
[----:B------:R-:W-:Y:S02]  /*102d0*/  @P2 SHF.R.U32.HI R14, RZ, c[0x0][0x4f0], R6 ;  /* 0x00013c00ff0e2a19 */ /* 0x000fe40000011606 */
[----:B------:R-:W-:Y:S01]  /*102e0*/  SHF.R.S32.HI R6, RZ, 0x1f, R0 ;  /* 0x0000001fff067819 */ /* 0x000fe20000011400 */
[----:B------:R-:W-:-:S04]  /*102f0*/  IMAD.WIDE.U32 R12, R12, R7, RZ ;  /* 0x000000070c0c7225 */ /* 0x000fc800078e00ff */
[----:B------:R-:W-:Y:S02]  /*10300*/  IMAD R10, R11, R226, RZ ;  /* 0x000000e20b0a7224 */ /* 0x000fe400078e02ff */
[----:B------:R-:W-:Y:S01]  /*10310*/  IMAD.IADD R9, R13, 0x1, R9 ;  /* 0x000000010d097824 */ /* 0x000fe200078e0209 */
[----:B------:R-:W-:Y:S01]  /*10320*/  IADD3 R13, P1, P0, R12, R22, R0 ;  /* 0x000000160c0d7210 */ /* 0x000fe2000783e000 */
[----:B------:R-:W-:Y:S02]  /*10330*/  IMAD.IADD R10, R23, 0x1, R10 ;  /* 0x00000001170a7824 */ /* 0x000fe400078e020a */
[----:B---3--:R-:W-:Y:S02]  /*10340*/  IMAD R11, R21, R16, RZ ;  /* 0x00000010150b7224 */ /* 0x008fe400078e02ff */
[----:B------:R-:W-:Y:S01]  /*10350*/  IMAD.MOV R12, RZ, RZ, -R14 ;  /* 0x000000ffff0c7224 */ /* 0x000fe200078e0a0e */
[----:B------:R-:W-:Y:S01]  /*10360*/  IADD3.X R9, R9, R10, R6, P1, P0 ;  /* 0x0000000a09097210 */ /* 0x000fe20000fe0406 */
[----:B------:R-:W-:-:S04]  /*10370*/  IMAD.WIDE.U32 R16, R20, R16, RZ ;  /* 0x0000001014107225 */ /* 0x000fc800078e00ff */
[----:B----4-:R-:W-:Y:S01]  /*10380*/  IMAD R15, R12, c[0x0][0x4e8], R5 ;  /* 0x00013a000c0f7a24 */ /* 0x010fe200078e0205 */
        /* <DEDUP_REMOVED lines=16> */
[----:B------:R-:W-:Y:S01]  /*10490*/  IMAD.IADD R11, R211, 0x1, R193 ;  /* 0x00000001d30b7824 */ /* 0x000fe200078e02c1 */
[----:B------:R-:W-:Y:S01]  /*104a0*/  SHFL.IDX PT, R16, R9, 0x1, 0x1c1f ;  /* 0x003c1f0009107f89 */ /* 0x000fe200000e0000 */
[----:B------:R-:W-:-:S03]  /*104b0*/  LOP3.LUT P0, RZ, R212, 0x3, RZ, 0xc0, !PT ;  /* 0x00000003d4ff7812 */ /* 0x000fc6000780c0ff */
[----:B------:R-:W1:Y:S01]  /*104c0*/  SHFL.IDX PT, R13, R10, RZ, 0x1c1f ;  /* 0x001c1fff0a0d7589 */ /* 0x000e6200000e0000 */
[C---:B------:R-:W-:Y:S02]  /*104d0*/  IADD3 R15, R11.reuse, 0x8, RZ ;  /* 0x000000080b0f7810 */ /* 0x040fe40007ffe0ff */
[-C--:B------:R-:W-:Y:S01]  /*104e0*/  ISETP.GE.OR P1, PT, R11, R8.reuse, P0 ;  /* 0x000000080b00720c */ /* 0x080fe20000726670 */
[----:B------:R-:W2:Y:S01]  /*104f0*/  SHFL.IDX PT, R17, R10, 0x1, 0x1c1f ;  /* 0x003c1f000a117f89 */ /* 0x000ea200000e0000 */
[----:B------:R-:W-:-:S11]  /*10500*/  ISETP.GE.OR P0, PT, R15, R8, P0 ;  /* 0x000000080f00720c */ /* 0x000fd60000706670 */
[----:B-1----:R1:W-:Y:S01]  /*10510*/  @!P1 ST.E [R12.64], R4 ;  /* 0x000000040c009985 */ /* 0x0023e2000c101908 */
[----:B------:R-:W-:-:S03]  /*10520*/  ISETP.GE.AND P1, PT, R11, R8, PT ;  /* 0x000000080b00720c */ /* 0x000fc60003f26270 */
[----:B--2---:R1:W-:Y:S01]  /*10530*/  @!P0 ST.E [R16.64], R2 ;  /* 0x0000000210008985 */ /* 0x0043e2000c101908 */
[----:B------:R-:W-:Y:S01]  /*10540*/  ISETP.GE.AND P0, PT, R15, R8, PT ;  /* 0x000000080f00720c */ /* 0x000fe20003f06270 */
[----:B------:R-:W-:Y:S05]  /*10550*/  @P3 BRA `(.L_x_4173) ;  /* 0x000007c000003947 */ /* 0x000fea0003800000 */
[----:B------:R-:W-:Y:S01]  /*10560*/  IMAD R5, R6, c[0x0][0x3a0], RZ ;  /* 0x0000e80006057a24 */ /* 0x000fe200078e02ff */
[----:B-1----:R-:W-:Y:S01]  /*10570*/  SHF.R.S32.HI R4, RZ, 0x1f, R7 ;  /* 0x0000001fff047819 */ /* 0x002fe20000011407 */
        /* <DEDUP_REMOVED lines=11> */
[----:B------:R-:W-:Y:S01]  /*10630*/  IMAD.WIDE.U32 R10, R226, c[0x0][0x3e8], R10 ;  /* 0x0000fa00e20a7a25 */ /* 0x000fe200078e000a */
[----:B------:R1:W1:Y:S01]  /*10640*/  LDS.128 R44, [R208+0x3080] ;  /* 0x00308000d02c7984 */ /* 0x0002620000000c00 */
[----:B------:R-:W-:Y:S02]  /*10650*/  MOV R2, R0 ;  /* 0x0000000000027202 */ /* 0x000fe40000000f00 */
[----:B------:R-:W-:Y:S01]  /*10660*/  @P2 IMAD.HI.U32 R5, R0, c[0x0][0x4ec], RZ ;  /* 0x00013b0000052a27 */ /* 0x000fe200078e00ff */
[----:B------:R1:W1:Y:S03]  /*10670*/  LDS.128 R40, [R208+0x4080] ;  /* 0x00408000d0287984 */ /* 0x0002660000000c00 */
[----:B------:R-:W-:Y:S01]  /*10680*/  IMAD R11, R226, c[0x0][0x3ec], R11 ;  /* 0x0000fb00e20b7a24 */ /* 0x000fe200078e020b */
[----:B------:R1:W1:Y:S01]  /*10690*/  LDS.128 R36, [R208+0x5080] ;  /* 0x00508000d0247984 */ /* 0x0002620000000c00 */
[----:B------:R-:W-:-:S02]  /*106a0*/  @P2 SHF.R.U32.HI R2, RZ, c[0x0][0x4f0], R5 ;  /* 0x00013c00ff022a19 */ /* 0x000fc40000011605 */
[----:B------:R-:W-:Y:S01]  /*106b0*/  IMAD.WIDE.U32 R10, R7, c[0x0][0x3f0], R10 ;  /* 0x0000fc00070a7a25 */ /* 0x000fe200078e000a */
[----:B------:R1:W1:Y:S01]  /*106c0*/  LDS.128 R32, [R208+0x6080] ;  /* 0x00608000d0207984 */ /* 0x0002620000000c00 */
[----:B------:R-:W-:Y:S02]  /*106d0*/  SHF.R.S32.HI R6, RZ, 0x1f, R2 ;  /* 0x0000001fff067819 */ /* 0x000fe40000011402 */
[----:B------:R-:W-:Y:S01]  /*106e0*/  IADD3 R5, -R2, RZ, RZ ;  /* 0x000000ff02057210 */ /* 0x000fe20007ffe1ff */
[----:B------:R1:W1:Y:S01]  /*106f0*/  LDS.128 R28, [R208+0x7080] ;  /* 0x00708000d01c7984 */ /* 0x0002620000000c00 */
[----:B------:R-:W-:Y:S01]  /*10700*/  IADD3 R11, R11, R4, RZ ;  /* 0x000000040b0b7210 */ /* 0x000fe20007ffe0ff */
[----:B------:R-:W-:Y:S02]  /*10710*/  IMAD R7, R6, c[0x0][0x3e0], RZ ;  /* 0x0000f80006077a24 */ /* 0x000fe400078e02ff */
[----:B------:R1:W1:Y:S01]  /*10720*/  LDS.128 R24, [R208+0x8080] ;  /* 0x00808000d0187984 */ /* 0x0002620000000c00 */
[----:B------:R-:W-:-:S02]  /*10730*/  IMAD R5, R5, c[0x0][0x4e8], R0 ;  /* 0x00013a0005057a24 */ /* 0x000fc400078e0200 */
[C---:B------:R-:W-:Y:S01]  /*10740*/  IMAD R7, R2.reuse, c[0x0][0x3e4], R7 ;  /* 0x0000f90002077a24 */ /* 0x040fe200078e0207 */
[----:B------:R1:W1:Y:S01]  /*10750*/  LDS.128 R20, [R208+0x9080] ;  /* 0x00908000d0147984 */ /* 0x0002620000000c00 */
[----:B------:R-:W-:Y:S01]  /*10760*/  IMAD.WIDE.U32 R10, R2, c[0x0][0x3e0], R10 ;  /* 0x0000f800020a7a25 */ /* 0x000fe200078e000a */
[----:B------:R-:W-:Y:S02]  /*10770*/  SHF.R.S32.HI R0, RZ, 0x1f, R5 ;  /* 0x0000001fff007819 */ /* 0x000fe40000011405 */
[----:B------:R1:W1:Y:S02]  /*10780*/  LDS.128 R16, [R208+0xa080] ;  /* 0x00a08000d0107984 */ /* 0x0002640000000c00 */
[----:B------:R-:W-:Y:S01]  /*10790*/  IADD3 R11, R11, R7, RZ ;  /* 0x000000070b0b7210 */ /* 0x000fe20007ffe0ff */
[----:B------:R-:W-:Y:S01]  /*107a0*/  IMAD R0, R0, c[0x0][0x3d8], RZ ;  /* 0x0000f60000007a24 */ /* 0x000fe200078e02ff */
[----:B------:R1:W1:Y:S03]  /*107b0*/  LDS.128 R12, [R208+0xb080] ;  /* 0x00b08000d00c7984 */ /* 0x0002660000000c00 */
[----:B------:R-:W-:-:S04]  /*107c0*/  IMAD.WIDE.U32 R6, R5, c[0x0][0x3d8], R10 ;  /* 0x0000f60005067a25 */ /* 0x000fc800078e000a */
[----:B------:R-:W-:Y:S01]  /*107d0*/  IMAD R5, R5, c[0x0][0x3dc], R0 ;  /* 0x0000f70005057a24 */ /* 0x000fe200078e0200 */
[----:B------:R-:W-:-:S04]  /*107e0*/  LEA R10, P0, R6, c[0x0][0x380], 0x1 ;  /* 0x0000e000060a7a11 */ /* 0x000fc800078008ff */
[----:B------:R-:W-:-:S04]  /*107f0*/  IADD3 R5, R7, R5, RZ ;  /* 0x0000000507057210 */ /* 0x000fc80007ffe0ff */
[----:B------:R-:W-:Y:S01]  /*10800*/  LEA.HI.X R9, R6, c[0x0][0x384], R5, 0x1, P0 ;  /* 0x0000e10006097a11 */ /* 0x000fe200000f0c05 */
[----:B------:R-:W-:Y:S05]  /*10810*/  BRA.DIV ~URZ, `(.L_x_4174) ;  /* 0x000039427f007947 */ /* 0x000fea000b800000 */
[----:B--234-:R2:W3:Y:S02]  /*10820*/  SHFL.IDX PT, R11, R9, RZ, 0x181f ;  /* 0x00181fff090b7589 */ /* 0x01c4e400000e0000 */
.L_x_4241:
[----:B------:R-:W-:Y:S05]  /*10830*/  BRA.DIV ~URZ, `(.L_x_4175) ;  /* 0x000039927f007947 */ /* 0x000fea000b800000 */
[----:B------:R4:W2:Y:S02]  /*10840*/  SHFL.IDX PT, R2, R10, RZ, 0x181f ;  /* 0x00181fff0a027589 */ /* 0x0008a400000e0000 */
.L_x_4242:
        /* <DEDUP_REMOVED lines=15> */
.L_x_4177:
[----:B------:R-:W-:Y:S05]  /*10940*/  BSYNC B0 ;  /* 0x0000000000007941 */ /* 0x000fea0003800000 */
.L_x_4176:
[----:B------:R-:W-:Y:S05]  /*10950*/  BRA.DIV ~URZ, `(.L_x_4178) ;  /* 0x000038d27f007947 */ /* 0x000fea000b800000 */
[----:B---3--:R3:W4:Y:S04]  /*10960*/  SHFL.IDX PT, R11, R9, 0x1, 0x181f ;  /* 0x00381f00090b7f89 */ /* 0x00872800000e0000 */
[----:B--2---:R3:W2:Y:S02]  /*10970*/  SHFL.IDX PT, R2, R10, 0x1, 0x181f ;  /* 0x00381f000a027f89 */ /* 0x0046a400000e0000 */
.L_x_4243:
        /* <DEDUP_REMOVED lines=9> */
[C---:B-1----:R-:W-:Y:S02]  /*10a10*/  @!P0 LEA R24, P3, R203.reuse, R2, 0x1 ;  /* 0x00000002cb188211 */ /* 0x042fe400078608ff */
[-C--:B----4-:R-:W-:Y:S02]  /*10a20*/  @!P2 LEA.HI.X R7, R218, R11.reuse, R219, 0x1, P5 ;  /* 0x0000000bda07a211 */ /* 0x090fe400028f0cdb */
[-C--:B------:R-:W-:Y:S02]  /*10a30*/  @!P1 LEA.HI.X R5, R204, R11.reuse, R199, 0x1, P4 ;  /* 0x0000000bcc059211 */ /* 0x080fe400020f0cc7 */
[----:B------:R-:W-:Y:S01]  /*10a40*/  @!P0 LEA.HI.X R25, R203, R11, R198, 0x1, P3 ;  /* 0x0000000bcb198211 */ /* 0x000fe200018f0cc6 */
[----:B------:R1:W-:Y:S04]  /*10a50*/  @!P2 ST.E.128 [R6.64], R52 ;  /* 0x000000340600a985 */ /* 0x0003e8000c101d08 */
[----:B------:R1:W-:Y:S04]  /*10a60*/  @!P1 ST.E.128 [R4.64], R36 ;  /* 0x0000002404009985 */ /* 0x0003e8000c101d08 */
[----:B------:R1:W-:Y:S02]  /*10a70*/  @!P0 ST.E.128 [R24.64], R20 ;  /* 0x0000001418008985 */ /* 0x0003e4000c101d08 */
.L_x_4180:
[----:B------:R-:W-:Y:S05]  /*10a80*/  BSYNC B0 ;  /* 0x0000000000007941 */ /* 0x000fea0003800000 */
.L_x_4179:
[----:B------:R-:W-:Y:S05]  /*10a90*/  BRA.DIV ~URZ, `(.L_x_4181) ;  /* 0x000038527f007947 */ /* 0x000fea000b800000 */
[----:B----4-:R4:W3:Y:S02]  /*10aa0*/  SHFL.IDX PT, R11, R9, 0x2, 0x181f ;  /* 0x00581f00090b7f89 */ /* 0x0108e400000e0000 */
.L_x_4244:
[----:B------:R-:W-:Y:S05]  /*10ab0*/  BRA.DIV ~URZ, `(.L_x_4182) ;  /* 0x000038a27f007947 */ /* 0x000fea000b800000 */
[----:B--2---:R2:W4:Y:S02]  /*10ac0*/  SHFL.IDX PT, R2, R10, 0x2, 0x181f ;  /* 0x00581f000a027f89 */ /* 0x00452400000e0000 */
.L_x_4245:
[----:B-1----:R-:W-:Y:S01]  /*10ad0*/  IADD3 R5, R193, 0x40, RZ ;  /* 0x00000040c1057810 */ /* 0x002fe20007ffe0ff */
        /* <DEDUP_REMOVED lines=15> */
.L_x_4184:
[----:B------:R-:W-:Y:S05]  /*10bd0*/  BSYNC B0 ;  /* 0x0000000000007941 */ /* 0x000fea0003800000 */
.L_x_4183:
[----:B------:R-:W-:Y:S05]  /*10be0*/  BRA.DIV ~URZ, `(.L_x_4185) ;  /* 0x000037d27f007947 */ /* 0x000fea000b800000 */
[----:B---34-:R-:W3:Y:S04]  /*10bf0*/  SHFL.IDX PT, R9, R9, 0x3, 0x181f ;  /* 0x00781f0009097f89 */ /* 0x018ee800000e0000 */
[----:B------:R4:W1:Y:S02]  /*10c00*/  SHFL.IDX PT, R2, R10, 0x3, 0x181f ;  /* 0x00781f000a027f89 */ /* 0x00086400000e0000 */
.L_x_4246:
[----:B------:R-:W-:-:S04]  /*10c10*/  IADD3 R193, R193, 0x60, RZ ;  /* 0x00000060c1c17810 */ /* 0x000fc80007ffe0ff */
[----:B------:R-:W-:-:S13]  /*10c20*/  ISETP.GE.AND P0, PT, R193, R8, PT ;  /* 0x00000008c100720c */ /* 0x000fda0003f06270 */
[----:B------:R-:W-:Y:S05]  /*10c30*/  @P0 BRA `(.L_x_4186) ;  /* 0x00001e3000000947 */ /* 0x000fea0003800000 */
[----:B------:R-:W-:Y:S02]  /*10c40*/  ISETP.GE.AND P1, PT, R218, c[0x0][0x3c8], PT ;  /* 0x0000f200da007a0c */ /* 0x000fe40003f26270 */
[----:B------:R-:W-:-:S11]  /*10c50*/  ISETP.GE.AND P0, PT, R204, c[0x0][0x3c8], PT ;  /* 0x0000f200cc007a0c */ /* 0x000fd60003f06270 */
[-C--:B-1----:R-:W-:Y:S02]  /*10c60*/  @!P1 LEA R6, P3, R218, R2.reuse, 0x1 ;  /* 0x00000002da069211 */ /* 0x082fe400078608ff */
[----:B------:R-:W-:Y:S02]  /*10c70*/  @!P0 LEA R4, P2, R204, R2, 0x1 ;  /* 0x00000002cc048211 */ /* 0x000fe400078408ff */
[-C--:B---3--:R-:W-:Y:S02]  /*10c80*/  @!P1 LEA.HI.X R7, R218, R9.reuse, R219, 0x1, P3 ;  /* 0x00000009da079211 */ /* 0x088fe400018f0cdb */
        /* <DEDUP_REMOVED lines=9> */
.L_x_4173:
[----:B------:R-:W-:Y:S01]  /*10d20*/  IMAD R9, R6, c[0x0][0x408], RZ ;  /* 0x0001020006097a24 */ /* 0x000fe200078e02ff */
[----:B-1----:R-:W-:Y:S01]  /*10d30*/  MOV R4, R5 ;  /* 0x0000000500047202 */ /* 0x002fe20000000f00 */
[----:B------:R-:W-:-:S04]  /*10d40*/  IMAD.WIDE.U32 R10, R0, c[0x0][0x408], RZ ;  /* 0x00010200000a7a25 */ /* 0x000fc800078e00ff */
[----:B------:R-:W-:Y:S01]  /*10d50*/  IMAD R9, R0, c[0x0][0x40c], R9 ;  /* 0x0001030000097a24 */ /* 0x000fe200078e0209 */
[----:B------:R-:W-:Y:S01]  /*10d60*/  SHF.R.S32.HI R0, RZ, 0x1f, R7 ;  /* 0x0000001fff007819 */ /* 0x000fe20000011407 */
[----:B------:R-:W-:-:S03]  /*10d70*/  @P2 IMAD.HI.U32 R2, R5, c[0x0][0x4ec], RZ ;  /* 0x00013b0005022a27 */ /* 0x000fc600078e00ff */
[----:B------:R-:W-:Y:S01]  /*10d80*/  IADD3 R11, R11, R9, RZ ;  /* 0x000000090b0b7210 */ /* 0x000fe20007ffe0ff */
[----:B------:R-:W-:Y:S01]  /*10d90*/  IMAD R0, R0, c[0x0][0x440], RZ ;  /* 0x0001100000007a24 */ /* 0x000fe200078e02ff */
[----:B------:R-:W-:-:S03]  /*10da0*/  @P2 SHF.R.U32.HI R4, RZ, c[0x0][0x4f0], R2 ;  /* 0x00013c00ff042a19 */ /* 0x000fc60000011602 */
[----:B------:R-:W-:-:S04]  /*10db0*/  IMAD.WIDE.U32 R8, R226, c[0x0][0x438], R10 ;  /* 0x00010e00e2087a25 */ /* 0x000fc800078e000a */
[----:B------:R-:W-:Y:S02]  /*10dc0*/  IMAD R9, R226, c[0x0][0x43c], R9 ;  /* 0x00010f00e2097a24 */ /* 0x000fe400078e0209 */
[C---:B------:R-:W-:Y:S02]  /*10dd0*/  IMAD R0, R7.reuse, c[0x0][0x444], R0 ;  /* 0x0001110007007a24 */ /* 0x040fe400078e0200 */
[----:B------:R-:W-:Y:S01]  /*10de0*/  IMAD.WIDE.U32 R8, R7, c[0x0][0x440], R8 ;  /* 0x0001100007087a25 */ /* 0x000fe200078e0008 */
[----:B------:R-:W-:-:S04]  /*10df0*/  SHF.R.S32.HI R7, RZ, 0x1f, R4 ;  /* 0x0000001fff077819 */ /* 0x000fc80000011404 */
[----:B------:R-:W-:Y:S01]  /*10e00*/  IADD3 R9, R9, R0, RZ ;  /* 0x0000000009097210 */ /* 0x000fe20007ffe0ff */
[----:B------:R-:W-:Y:S01]  /*10e10*/  IMAD R7, R7, c[0x0][0x430], RZ ;  /* 0x00010c0007077a24 */ /* 0x000fe200078e02ff */
[----:B------:R-:W-:-:S03]  /*10e20*/  IADD3 R0, -R4, RZ, RZ ;  /* 0x000000ff04007210 */ /* 0x000fc60007ffe1ff */
[----:B------:R-:W-:-:S04]  /*10e30*/  IMAD.WIDE.U32 R8, R232, c[0x0][0x448], R8 ;  /* 0x00011200e8087a25 */ /* 0x000fc800078e0008 */
        /* <DEDUP_REMOVED lines=14> */
.L_x_4247:
[----:B------:R-:W-:Y:S05]  /*10f20*/  BRA.DIV ~URZ, `(.L_x_4188) ;  /* 0x000035c27f007947 */ /* 0x000fea000b800000 */
[----:B------:R3:W4:Y:S02]  /*10f30*/  SHFL.IDX PT, R2, R152, RZ, 0x1c1f ;  /* 0x001c1fff98027589 */ /* 0x00072400000e0000 */
.L_x_4248:
        /* <DEDUP_REMOVED lines=54> */
[-C--:B------:R-:W-:Y:S02]  /*112a0*/  @!P2 LEA R4, P3, R149, R2.reuse, 0x2 ;  /* 0x000000029504a211 */ /* 0x080fe400078610ff */
[-C--:B--2---:R-:W-:Y:S02]  /*112b0*/  @!P6 LEA.HI.X R7, R209, R153.reuse, R150, 0x2, P4 ;  /* 0x00000099d107e211 */ /* 0x084fe400020f1496 */
[----:B------:R-:W-:Y:S02]  /*112c0*/  @!P2 LEA.HI.X R5, R149, R153, R148, 0x2, P3 ;  /* 0x000000999505a211 */ /* 0x000fe400018f1494 */
[----:B------:R-:W-:Y:S01]  /*112d0*/  @!P5 LEA R154, P4, R147, R2, 0x2 ;  /* 0x00000002939ad211 */ /* 0x000fe200078810ff */
[----:B------:R2:W-:Y:S01]  /*112e0*/  @!P6 ST.E.64 [R6.64], R128 ;  /* 0x000000800600e985 */ /* 0x0005e2000c101b08 */
[----:B------:R-:W-:-:S02]  /*112f0*/  ISETP.GE.AND P6, PT, R143, c[0x0][0x3c8], PT ;  /* 0x0000f2008f007a0c */ /* 0x000fc40003fc6270 */
[----:B------:R-:W-:Y:S01]  /*11300*/  @!P1 LEA R156, P3, R145, R2, 0x2 ;  /* 0x00000002919c9211 */ /* 0x000fe200078610ff */
[----:B------:R4:W-:Y:S01]  /*11310*/  @!P2 ST.E.64 [R4.64], R124 ;  /* 0x0000007c0400a985 */ /* 0x0009e2000c101b08 */
[----:B------:R-:W-:Y:S02]  /*11320*/  ISETP.GE.AND P2, PT, R141, c[0x0][0x3c8], PT ;  /* 0x0000f2008d007a0c */ /* 0x000fe40003f46270 */
[-C--:B------:R-:W-:Y:S02]  /*11330*/  @!P5 LEA.HI.X R155, R147, R153.reuse, R146, 0x2, P4 ;  /* 0x00000099939bd211 */ /* 0x080fe400020f1492 */
[----:B------:R-:W-:-:S03]  /*11340*/  @!P1 LEA.HI.X R157, R145, R153, R144, 0x2, P3 ;  /* 0x00000099919d9211 */ /* 0x000fc600018f1490 */
[----:B------:R5:W-:Y:S01]  /*11350*/  @!P5 ST.E.64 [R154.64], R100 ;  /* 0x000000649a00d985 */ /* 0x000be2000c101b08 */
        /* <DEDUP_REMOVED lines=12> */
[-C--:B-----5:R-:W-:Y:S02]  /*11420*/  @!P1 LEA R100, P3, R137, R2.reuse, 0x2 ;  /* 0x0000000289649211 */ /* 0x0a0fe400078610ff */
[-C--:B------:R-:W-:Y:S02]  /*11430*/  @!P5 LEA.HI.X R5, R139, R153.reuse, R138, 0x2, P4 ;  /* 0x000000998b05d211 */ /* 0x080fe400020f148a */
[----:B------:R-:W-:Y:S02]  /*11440*/  @!P1 LEA.HI.X R101, R137, R153, R136, 0x2, P3 ;  /* 0x0000009989659211 */ /* 0x000fe400018f1488 */
[----:B-1----:R-:W-:Y:S01]  /*11450*/  @!P6 LEA R104, P4, R135, R2, 0x2 ;  /* 0x000000028768e211 */ /* 0x002fe200078810ff */
[----:B------:R1:W-:Y:S01]  /*11460*/  @!P5 ST.E.64 [R4.64], R116 ;  /* 0x000000740400d985 */ /* 0x0003e2000c101b08 */
[----:B------:R-:W-:-:S02]  /*11470*/  ISETP.GE.AND P5, PT, R35, c[0x0][0x3c8], PT ;  /* 0x0000f20023007a0c */ /* 0x000fc40003fa6270 */
[-C--:B------:R-:W-:Y:S01]  /*11480*/  @!P6 LEA.HI.X R105, R135, R153.reuse, R134, 0x2, P4 ;  /* 0x000000998769e211 */ /* 0x080fe200020f1486 */
        /* <DEDUP_REMOVED lines=11> */
[-C--:B-1----:R-:W-:Y:S02]  /*11540*/  @!P1 LEA R4, P3, R33, R2.reuse, 0x2 ;  /* 0x0000000221049211 */ /* 0x082fe400078610ff */
[----:B------:R-:W-:Y:S02]  /*11550*/  ISETP.GE.AND P5, PT, R27, c[0x0][0x3c8], PT ;  /* 0x0000f2001b007a0c */ /* 0x000fe40003fa6270 */
[----:B------:R-:W-:Y:S02]  /*11560*/  @!P1 LEA.HI.X R5, R33, R153, R32, 0x2, P3 ;  /* 0x0000009921059211 */ /* 0x000fe400018f1420 */
[-C--:B----4-:R-:W-:Y:S02]  /*11570*/  @!P6 LEA R100, P4, R31, R2.reuse, 0x2 ;  /* 0x000000021f64e211 */ /* 0x090fe400078810ff */
[----:B---3--:R-:W-:Y:S01]  /*11580*/  @!P2 LEA R36, P3, R29, R2, 0x2 ;  /* 0x000000021d24a211 */ /* 0x008fe200078610ff */
[----:B------:R1:W-:Y:S01]  /*11590*/  @!P1 ST.E.64 [R4.64], R48 ;  /* 0x0000003004009985 */ /* 0x0003e2000c101b08 */
[----:B------:R-:W-:-:S02]  /*115a0*/  ISETP.GE.AND P1, PT, R25, c[0x0][0x3c8], PT ;  /* 0x0000f20019007a0c */ /* 0x000fc40003f26270 */
[-C--:B------:R-:W-:Y:S02]  /*115b0*/  @!P6 LEA.HI.X R101, R31, R153.reuse, R30, 0x2, P4 ;  /* 0x000000991f65e211 */ /* 0x080fe400020f141e */
[-C--:B------:R-:W-:Y:S02]  /*115c0*/  @!P2 LEA.HI.X R37, R29, R153.reuse, R28, 0x2, P3 ;  /* 0x000000991d25a211 */ /* 0x080fe400018f141c */
[----:B-----5:R-:W-:Y:S01]  /*115d0*/  @!P5 LEA R40, P3, R27, R2, 0x2 ;  /* 0x000000021b28d211 */ /* 0x020fe200078610ff */
[----:B------:R-:W-:Y:S01]  /*115e0*/  @!P6 ST.E.64 [R100.64], R52 ;  /* 0x000000346400e985 */ /* 0x000fe2000c101b08 */
[----:B------:R-:W-:Y:S02]  /*115f0*/  ISETP.GE.AND P6, PT, R23, c[0x0][0x3c8], PT ;  /* 0x0000f20017007a0c */ /* 0x000fe40003fc6270 */
[----:B------:R-:W-:Y:S01]  /*11600*/  ISETP.GE.AND P4, PT, R21, c[0x0][0x3c8], PT ;  /* 0x0000f20015007a0c */ /* 0x000fe20003f86270 */
[----:B------:R3:W-:Y:S01]  /*11610*/  @!P2 ST.E.64 [R36.64], R56 ;  /* 0x000000382400a985 */ /* 0x0007e2000c101b08 */
[----:B------:R-:W-:-:S02]  /*11620*/  @!P5 LEA.HI.X R41, R27, R153, R26, 0x2, P3 ;  /* 0x000000991b29d211 */ /* 0x000fc400018f141a */
[----:B------:R-:W-:-:S03]  /*11630*/  ISETP.GE.AND P3, PT, R19, c[0x0][0x3c8], PT ;  /* 0x0000f20013007a0c */ /* 0x000fc60003f66270 */
[----:B------:R-:W-:Y:S01]  /*11640*/  @!P5 ST.E.64 [R40.64], R60 ;  /* 0x0000003c2800d985 */ /* 0x000fe2000c101b08 */
[----:B--2---:R-:W-:-:S04]  /*11650*/  @!P1 LEA R6, P2, R25, R2, 0x2 ;  /* 0x0000000219069211 */ /* 0x004fc800078410ff */
[----:B------:R-:W-:Y:S02]  /*11660*/  @!P1 LEA.HI.X R7, R25, R153, R24, 0x2, P2 ;  /* 0x0000009919079211 */ /* 0x000fe400010f1418 */
[----:B------:R-:W-:-:S03]  /*11670*/  @!P4 LEA R44, P5, R21, R2, 0x2 ;  /* 0x00000002152cc211 */ /* 0x000fc600078a10ff */
[----:B------:R2:W-:Y:S01]  /*11680*/  @!P1 ST.E.64 [R6.64], R64 ;  /* 0x0000004006009985 */ /* 0x0005e2000c101b08 */
[----:B-1----:R-:W-:Y:S02]  /*11690*/  @!P6 LEA R4, P2, R23, R2, 0x2 ;  /* 0x000000021704e211 */ /* 0x002fe400078410ff */
[----:B------:R-:W-:Y:S02]  /*116a0*/  ISETP.GE.AND P1, PT, R17, c[0x0][0x3c8], PT ;  /* 0x0000f20011007a0c */ /* 0x000fe40003f26270 */
[-C--:B------:R-:W-:Y:S02]  /*116b0*/  @!P6 LEA.HI.X R5, R23, R153.reuse, R22, 0x2, P2 ;  /* 0x000000991705e211 */ /* 0x080fe400010f1416 */
[----:B------:R-:W-:Y:S02]  /*116c0*/  @!P4 LEA.HI.X R45, R21, R153, R20, 0x2, P5 ;  /* 0x00000099152dc211 */ /* 0x000fe400028f1414 */
[----:B------:R-:W-:Y:S01]  /*116d0*/  ISETP.GE.AND P5, PT, R13, c[0x0][0x3c8], PT ;  /* 0x0000f2000d007a0c */ /* 0x000fe20003fa6270 */
[----:B------:R1:W-:Y:S01]  /*116e0*/  @!P6 ST.E.64 [R4.64], R68 ;  /* 0x000000440400e985 */ /* 0x0003e2000c101b08 */
[----:B------:R-:W-:-:S02]  /*116f0*/  ISETP.GE.AND P6, PT, R15, c[0x0][0x3c8], PT ;  /* 0x0000f2000f007a0c */ /* 0x000fc40003fc6270 */
[----:B---3--:R-:W-:Y:S01]  /*11700*/  @!P3 LEA R36, P2, R19, R2, 0x2 ;  /* 0x000000021324b211 */ /* 0x008fe200078410ff */
[----:B------:R3:W-:Y:S01]  /*11710*/  @!P4 ST.E.64 [R44.64], R72 ;  /* 0x000000482c00c985 */ /* 0x0007e2000c101b08 */
[----:B------:R-:W-:Y:S02]  /*11720*/  ISETP.GE.AND P4, PT, R11, c[0x0][0x3c8], PT ;  /* 0x0000f2000b007a0c */ /* 0x000fe40003f86270 */
[----:B------:R-:W-:-:S05]  /*11730*/  @!P3 LEA.HI.X R37, R19, R153, R18, 0x2, P2 ;  /* 0x000000991325b211 */ /* 0x000fca00010f1412 */
[----:B------:R4:W-:Y:S01]  /*11740*/  @!P3 ST.E.64 [R36.64], R76 ;  /* 0x0000004c2400b985 */ /* 0x0009e2000c101b08 */
[----:B------:R-:W-:Y:S02]  /*11750*/  ISETP.GE.AND P3, PT, R9, c[0x0][0x3c8], PT ;  /* 0x0000f20009007a0c */ /* 0x000fe40003f66270 */
[----:B--2---:R-:W-:-:S04]  /*11760*/  @!P1 LEA R6, P2, R17, R2, 0x2 ;  /* 0x0000000211069211 */ /* 0x004fc800078410ff */
[----:B------:R-:W-:Y:S02]  /*11770*/  @!P1 LEA.HI.X R7, R17, R153, R16, 0x2, P2 ;  /* 0x0000009911079211 */ /* 0x000fe400010f1410 */
[----:B------:R-:W-:-:S03]  /*11780*/  @!P6 LEA R40, P2, R15, R2, 0x2 ;  /* 0x000000020f28e211 */ /* 0x000fc600078410ff */
[----:B------:R4:W-:Y:S01]  /*11790*/  @!P1 ST.E.64 [R6.64], R80 ;  /* 0x0000005006009985 */ /* 0x0009e2000c101b08 */
[-C--:B------:R-:W-:Y:S02]  /*117a0*/  @!P5 LEA R48, P1, R13, R2.reuse, 0x2 ;  /* 0x000000020d30d211 */ /* 0x080fe400078210ff */
[-C--:B------:R-:W-:Y:S02]  /*117b0*/  @!P6 LEA.HI.X R41, R15, R153.reuse, R14, 0x2, P2 ;  /* 0x000000990f29e211 */ /* 0x080fe400010f140e */
[-C--:B-1----:R-:W-:Y:S02]  /*117c0*/  @!P4 LEA R4, P2, R11, R2.reuse, 0x2 ;  /* 0x000000020b04c211 */ /* 0x082fe400078410ff */
        /* <DEDUP_REMOVED lines=8> */
.L_x_4190:
[----:B------:R-:W-:Y:S05]  /*11850*/  BSYNC B0 ;  /* 0x0000000000007941 */ /* 0x000fea0003800000 */
.L_x_4189:
[----:B------:R-:W-:Y:S05]  /*11860*/  BRA.DIV ~URZ, `(.L_x_4191) ;  /* 0x00002ce27f007947 */ /* 0x000fea000b800000 */
[----:B-1----:R-:W1:Y:S04]  /*11870*/  SHFL.IDX PT, R151, R151, 0x1, 0x1c1f ;  /* 0x003c1f0097977f89 */ /* 0x002e6800000e0000 */
[----:B----4-:R4:W3:Y:S02]  /*11880*/  SHFL.IDX PT, R2, R152, 0x1, 0x1c1f ;  /* 0x003c1f0098027f89 */ /* 0x0108e400000e0000 */
.L_x_4249:
[----:B------:R-:W-:Y:S05]  /*11890*/  @P0 BRA `(.L_x_4186) ;  /* 0x000011d000000947 */ /* 0x000fea0003800000 */
[----:B------:R-:W-:Y:S02]  /*118a0*/  ISETP.GE.AND P3, PT, R149, c[0x0][0x3c8], PT ;  /* 0x0000f20095007a0c */ /* 0x000fe40003f66270 */
[----:B------:R-:W-:-:S02]  /*118b0*/  ISETP.GE.AND P2, PT, R147, c[0x0][0x3c8], PT ;  /* 0x0000f20093007a0c */ /* 0x000fc40003f46270 */
[----:B------:R-:W-:Y:S02]  /*118c0*/  ISETP.GE.AND P4, PT, R209, c[0x0][0x3c8], PT ;  /* 0x0000f200d1007a0c */ /* 0x000fe40003f86270 */
[----:B------:R-:W-:Y:S02]  /*118d0*/  ISETP.GE.AND P0, PT, R143, c[0x0][0x3c8], PT ;  /* 0x0000f2008f007a0c */ /* 0x000fe40003f06270 */
[----:B------:R-:W-:-:S05]  /*118e0*/  ISETP.GE.AND P1, PT, R145, c[0x0][0x3c8], PT ;  /* 0x0000f20091007a0c */ /* 0x000fca0003f26270 */
[----:B---3--:R-:W-:-:S04]  /*118f0*/  @!P3 LEA R4, P5, R149, R2, 0x2 ;  /* 0x000000029504b211 */ /* 0x008fc800078a10ff */
[-C--:B-1----:R-:W-:Y:S02]  /*11900*/  @!P3 LEA.HI.X R5, R149, R151.reuse, R148, 0x2, P5 ;  /* 0x000000979505b211 */ /* 0x082fe400028f1494 */
[-C--:B------:R-:W-:Y:S02]  /*11910*/  @!P2 LEA R6, P5, R147, R2.reuse, 0x2 ;  /* 0x000000029306a211 */ /* 0x080fe400078a10ff */
[-C--:B------:R-:W-:Y:S02]  /*11920*/  @!P4 LEA R36, P6, R209, R2.reuse, 0x2 ;  /* 0x00000002d124c211 */ /* 0x080fe400078c10ff */
[-C--:B------:R-:W-:Y:S02]  /*11930*/  @!P2 LEA.HI.X R7, R147, R151.reuse, R146, 0x2, P5 ;  /* 0x000000979307a211 */ /* 0x080fe400028f1492 */
[----:B------:R-:W-:Y:S02]  /*11940*/  @!P0 LEA R40, P5, R143, R2, 0x2 ;  /* 0x000000028f288211 */ /* 0x000fe400078a10ff */
[----:B------:R-:W-:-:S02]  /*11950*/  @!P4 LEA.HI.X R37, R209, R151, R150, 0x2, P6 ;  /* 0x00000097d125c211 */ /* 0x000fc400030f1496 */
[-C--:B------:R-:W-:Y:S02]  /*11960*/  @!P0 LEA.HI.X R41, R143, R151.reuse, R142, 0x2, P5 ;  /* 0x000000978f298211 */ /* 0x080fe400028f148e */
        /* <DEDUP_REMOVED lines=9> */
[----:B------:R-:W-:Y:S01]  /*11a00*/  @!P1 ST.E.64 [R44.64], R106 ;  /* 0x0000006a2c009985 */ /* 0x000fe2000c101b08 */
[-C--:B------:R-:W-:Y:S02]  /*11a10*/  @!P5 LEA R52, P6, R141, R2.reuse, 0x2 ;  /* 0x000000028d34d211 */ /* 0x080fe400078c10ff */
[----:B------:R-:W-:Y:S01]  /*11a20*/  ISETP.GE.AND P1, PT, R133, c[0x0][0x3c8], PT ;  /* 0x0000f20085007a0c */ /* 0x000fe20003f26270 */
[----:B------:R4:W-:Y:S01]  /*11a30*/  @!P0 ST.E.64 [R40.64], R110 ;  /* 0x0000006e28008985 */ /* 0x0009e2000c101b08 */
[----:B------:R-:W-:Y:S02]  /*11a40*/  @!P4 LEA R48, P0, R139, R2, 0x2 ;  /* 0x000000028b30c211 */ /* 0x000fe400078010ff */
[-C--:B------:R-:W-:Y:S02]  /*11a50*/  @!P5 LEA.HI.X R53, R141, R151.reuse, R140, 0x2, P6 ;  /* 0x000000978d35d211 */ /* 0x080fe400030f148c */
[----:B------:R-:W-:Y:S02]  /*11a60*/  @!P4 LEA.HI.X R49, R139, R151, R138, 0x2, P0 ;  /* 0x000000978b31c211 */ /* 0x000fe400000f148a */
[----:B------:R-:W-:Y:S01]  /*11a70*/  ISETP.GE.AND P0, PT, R35, c[0x0][0x3c8], PT ;  /* 0x0000f20023007a0c */ /* 0x000fe20003f06270 */
[----:B------:R-:W-:Y:S01]  /*11a80*/  @!P5 ST.E.64 [R52.64], R114 ;  /* 0x000000723400d985 */ /* 0x000fe2000c101b08 */
[----:B------:R-:W-:-:S03]  /*11a90*/  ISETP.GE.AND P5, PT, R33, c[0x0][0x3c8], PT ;  /* 0x0000f20021007a0c */ /* 0x000fc60003fa6270 */
[----:B------:R-:W-:Y:S01]  /*11aa0*/  @!P4 ST.E.64 [R48.64], R118 ;  /* 0x000000763000c985 */ /* 0x000fe2000c101b08 */
[-C--:B-1----:R-:W-:Y:S02]  /*11ab0*/  @!P3 LEA R36, P6, R137, R2.reuse, 0x2 ;  /* 0x000000028924b211 */ /* 0x082fe400078c10ff */
[----:B------:R-:W-:Y:S02]  /*11ac0*/  ISETP.GE.AND P4, PT, R31, c[0x0][0x3c8], PT ;  /* 0x0000f2001f007a0c */ /* 0x000fe40003f86270 */
[----:B------:R-:W-:Y:S02]  /*11ad0*/  @!P3 LEA.HI.X R37, R137, R151, R136, 0x2, P6 ;  /* 0x000000978925b211 */ /* 0x000fe400030f1488 */
[----:B---3--:R-:W-:-:S03]  /*11ae0*/  @!P2 LEA R4, P6, R135, R2, 0x2 ;  /* 0x000000028704a211 */ /* 0x008fc600078c10ff */
[----:B------:R-:W-:Y:S01]  /*11af0*/  @!P3 ST.E.64 [R36.64], R122 ;  /* 0x0000007a2400b985 */ /* 0x000fe2000c101b08 */
[-C--:B------:R-:W-:Y:S02]  /*11b00*/  @!P2 LEA.HI.X R5, R135, R151.reuse, R134, 0x2, P6 ;  /* 0x000000978705a211 */ /* 0x080fe400030f1486 */
[-C--:B-----5:R-:W-:Y:S02]  /*11b10*/  @!P1 LEA R6, P6, R133, R2.reuse, 0x2 ;  /* 0x0000000285069211 */ /* 0x0a0fe400078c10ff */
[----:B------:R-:W-:Y:S01]  /*11b20*/  ISETP.GE.AND P3, PT, R29, c[0x0][0x3c8], PT ;  /* 0x0000f2001d007a0c */ /* 0x000fe20003f66270 */
[----:B------:R1:W-:Y:S01]  /*11b30*/  @!P2 ST.E.64 [R4.64], R38 ;  /* 0x000000260400a985 */ /* 0x0003e2000c101b08 */
[-C--:B------:R-:W-:Y:S02]  /*11b40*/  @!P1 LEA.HI.X R7, R133, R151.reuse, R132, 0x2, P6 ;  /* 0x0000009785079211 */ /* 0x080fe400030f1484 */
[----:B----4-:R-:W-:Y:S02]  /*11b50*/  @!P0 LEA R40, P6, R35, R2, 0x2 ;  /* 0x0000000223288211 */ /* 0x010fe400078c10ff */
[----:B------:R-:W-:Y:S01]  /*11b60*/  ISETP.GE.AND P2, PT, R27, c[0x0][0x3c8], PT ;  /* 0x0000f2001b007a0c */ /* 0x000fe20003f46270 */
[----:B------:R3:W-:Y:S01]  /*11b70*/  @!P1 ST.E.64 [R6.64], R42 ;  /* 0x0000002a06009985 */ /* 0x0007e2000c101b08 */
[----:B------:R-:W-:-:S02]  /*11b80*/  @!P0 LEA.HI.X R41, R35, R151, R34, 0x2, P6 ;  /* 0x0000009723298211 */ /* 0x000fc400030f1422 */
[-C--:B------:R-:W-:Y:S02]  /*11b90*/  @!P5 LEA R44, P6, R33, R2.reuse, 0x2 ;  /* 0x00000002212cd211 */ /* 0x080fe400078c10ff */
[----:B------:R-:W-:Y:S01]  /*11ba0*/  ISETP.GE.AND P1, PT, R25, c[0x0][0x3c8], PT ;  /* 0x0000f20019007a0c */ /* 0x000fe20003f26270 */
[----:B------:R-:W-:Y:S01]  /*11bb0*/  @!P0 ST.E.64 [R40.64], R46 ;  /* 0x0000002e28008985 */ /* 0x000fe2000c101b08 */
[-C--:B------:R-:W-:Y:S02]  /*11bc0*/  @!P4 LEA R34, P0, R31, R2.reuse, 0x2 ;  /* 0x000000021f22c211 */ /* 0x080fe400078010ff */
[-C--:B------:R-:W-:Y:S02]  /*11bd0*/  @!P5 LEA.HI.X R45, R33, R151.reuse, R32, 0x2, P6 ;  /* 0x00000097212dd211 */ /* 0x080fe400030f1420 */
[----:B------:R-:W-:Y:S02]  /*11be0*/  @!P3 LEA R32, P6, R29, R2, 0x2 ;  /* 0x000000021d20b211 */ /* 0x000fe400078c10ff */
[----:B------:R-:W-:Y:S01]  /*11bf0*/  @!P4 LEA.HI.X R35, R31, R151, R30, 0x2, P0 ;  /* 0x000000971f23c211 */ /* 0x000fe200000f141e */
[----:B------:R-:W-:Y:S01]  /*11c00*/  @!P5 ST.E.64 [R44.64], R50 ;  /* 0x000000322c00d985 */ /* 0x000fe2000c101b08 */
[----:B------:R-:W-:-:S02]  /*11c10*/  ISETP.GE.AND P0, PT, R23, c[0x0][0x3c8], PT ;  /* 0x0000f20017007a0c */ /* 0x000fc40003f06270 */
[-C--:B------:R-:W-:Y:S01]  /*11c20*/  @!P3 LEA.HI.X R33, R29, R151.reuse, R28, 0x2, P6 ;  /* 0x000000971d21b211 */ /* 0x080fe200030f141c */
[----:B------:R-:W-:Y:S01]  /*11c30*/  @!P4 ST.E.64 [R34.64], R54 ;  /* 0x000000362200c985 */ /* 0x000fe2000c101b08 */
[----:B------:R-:W-:Y:S02]  /*11c40*/  ISETP.GE.AND P5, PT, R21, c[0x0][0x3c8], PT ;  /* 0x0000f20015007a0c */ /* 0x000fe40003fa6270 */
[----:B------:R-:W-:Y:S01]  /*11c50*/  ISETP.GE.AND P4, PT, R19, c[0x0][0x3c8], PT ;  /* 0x0000f20013007a0c */ /* 0x000fe20003f86270 */
[----:B------:R-:W-:Y:S01]  /*11c60*/  @!P3 ST.E.64 [R32.64], R58 ;  /* 0x0000003a2000b985 */ /* 0x000fe2000c101b08 */
[----:B-1----:R-:W-:Y:S02]  /*11c70*/  @!P2 LEA R4, P6, R27, R2, 0x2 ;  /* 0x000000021b04a211 */ /* 0x002fe400078c10ff */
[----:B------:R-:W-:Y:S02]  /*11c80*/  ISETP.GE.AND P3, PT, R17, c[0x0][0x3c8], PT ;  /* 0x0000f20011007a0c */ /* 0x000fe40003f66270 */
[----:B------:R-:W-:-:S02]  /*11c90*/  @!P2 LEA.HI.X R5, R27, R151, R26, 0x2, P6 ;  /* 0x000000971b05a211 */ /* 0x000fc400030f141a */
        /* <DEDUP_REMOVED lines=12> */
[-C--:B------:R-:W-:Y:S02]  /*11d60*/  @!P3 LEA R20, P6, R17, R2.reuse, 0x2 ;  /* 0x000000021114b211 */ /* 0x080fe400078c10ff */
        /* <DEDUP_REMOVED lines=21> */
.L_x_4171:
        /* <DEDUP_REMOVED lines=18> */
.L_x_4192:
[----:B------:R-:W-:Y:S01]  /*11fe0*/  ISETP.GT.AND P0, PT, R202, 0x7f, PT ;  /* 0x0000007fca00780c */ /* 0x000fe20003f04270 */
[----:B------:R-:W-:Y:S01]  /*11ff0*/  BSSY B0, `(.L_x_4193) ;  /* 0x0000035000007945 */ /* 0x000fe20003800000 */
[----:B--2---:R-:W-:Y:S02]  /*12000*/  SHF.R.S32.HI R4, RZ, 0x1f, R195 ;  /* 0x0000001fff047819 */ /* 0x004fe400000114c3 */
[----:B-----5:R-:W-:-:S02]  /*12010*/  SHF.R.S32.HI R6, RZ, 0x1f, R0 ;  /* 0x0000001fff067819 */ /* 0x020fc40000011400 */
[----:B------:R-:W-:Y:S02]  /*12020*/  SEL R5, R195, RZ, !P1 ;  /* 0x000000ffc3057207 */ /* 0x000fe40004800000 */
[----:B------:R-:W-:-:S05]  /*12030*/  SEL R4, R4, RZ, !P1 ;  /* 0x000000ff04047207 */ /* 0x000fca0004800000 */
        /* <DEDUP_REMOVED lines=11> */
[----:B------:R-:W2:Y:S01]  /*120f0*/  LDC.64 R20, c[0x0][R22+0x170] ;  /* 0x00005c0016147b82 */ /* 0x000ea20000000a00 */
[----:B------:R-:W-:-:S07]  /*12100*/  SEL R232, R232, RZ, P2 ;  /* 0x000000ffe8e87207 */ /* 0x000fce0001000000 */
[----:B------:R-:W3:Y:S03]  /*12110*/  LDC.64 R14, c[0x0][R22+0x168] ;  /* 0x00005a00160e7b82 */ /* 0x000ee60000000a00 */
[----:B------:R-:W-:-:S05]  /*12120*/  @P0 IMAD.HI.U32 R10, R2, c[0x0][0x4ec], RZ ;  /* 0x00013b00020a0a27 */ /* 0x000fca00078e00ff */
[----:B------:R-:W4:Y:S01]  /*12130*/  LDC.64 R18, c[0x0][R22+0x178] ;  /* 0x00005e0016127b82 */ /* 0x000f220000000a00 */
[----:B------:R-:W-:-:S07]  /*12140*/  @P0 SHF.R.U32.HI R11, RZ, c[0x0][0x4f0], R10 ;  /* 0x00013c00ff0b0a19 */ /* 0x000fce000001160a */
[----:B------:R-:W5:Y:S01]  /*12150*/  LDC.64 R16, c[0x0][R22+0x160] ;  /* 0x0000580016107b82 */ /* 0x000f620000000a00 */
        /* <DEDUP_REMOVED lines=10> */
[----:B------:R-:W-:-:S03]  /*12200*/  IADD3.X R7, R7, R9, R6, P1, P0 ;  /* 0x0000000907077210 */ /* 0x000fc60000fe0406 */
[--C-:B------:R-:W-:Y:S01]  /*12210*/  IMAD.MOV R13, RZ, RZ, -R11.reuse ;  /* 0x000000ffff0d7224 */ /* 0x100fe200078e0a0b */
[----:B------:R-:W-:Y:S02]  /*12220*/  IADD3 R14, P1, P0, R11, R14, R18 ;  /* 0x0000000e0b0e7210 */ /* 0x000fe4000783e012 */
[----:B------:R-:W-:Y:S01]  /*12230*/  IADD3 R10, R19, R10, RZ ;  /* 0x0000000a130a7210 */ /* 0x000fe20007ffe0ff */
[----:B------:R-:W-:Y:S01]  /*12240*/  IMAD R13, R13, c[0x0][0x4e8], R2 ;  /* 0x00013a000d0d7a24 */ /* 0x000fe200078e0202 */
[----:B------:R-:W-:-:S03]  /*12250*/  SHF.R.S32.HI R11, RZ, 0x1f, R11 ;  /* 0x0000001fff0b7819 */ /* 0x000fc6000001140b */
[----:B-----5:R-:W-:Y:S01]  /*12260*/  IMAD R9, R17, R13, RZ ;  /* 0x0000000d11097224 */ /* 0x020fe200078e02ff */
[----:B------:R-:W-:Y:S02]  /*12270*/  SHF.R.S32.HI R2, RZ, 0x1f, R13 ;  /* 0x0000001fff027819 */ /* 0x000fe4000001140d */
[----:B------:R-:W-:Y:S01]  /*12280*/  IADD3.X R15, R11, R7, R10, P1, P0 ;  /* 0x000000070b0f7210 */ /* 0x000fe20000fe040a */
[----:B------:R-:W-:Y:S02]  /*12290*/  IMAD.MOV.U32 R7, RZ, RZ, c[0x0][0x4a8] ;  /* 0x00012a00ff077624 */ /* 0x000fe400078e00ff */
[C---:B------:R-:W-:Y:S01]  /*122a0*/  IMAD R2, R16.reuse, R2, R9 ;  /* 0x0000000210027224 */ /* 0x040fe200078e0209 */
[----:B------:R-:W-:Y:S01]  /*122b0*/  MOV R9, c[0x0][0x4ac] ;  /* 0x00012b0000097a02 */ /* 0x000fe20000000f00 */
[----:B------:R-:W-:Y:S01]  /*122c0*/  IMAD.WIDE.U32 R14, R16, R13, R14 ;  /* 0x0000000d100e7225 */ /* 0x000fe200078e000e */
[----:B------:R-:W-:Y:S02]  /*122d0*/  SEL R7, R7, c[0x0][0x450], P2 ;  /* 0x0001140007077a07 */ /* 0x000fe40001000000 */
[----:B------:R-:W-:Y:S01]  /*122e0*/  SEL R9, R9, c[0x0][0x454], P2 ;  /* 0x0001150009097a07 */ /* 0x000fe20001000000 */
[----:B------:R-:W-:Y:S01]  /*122f0*/  IMAD.IADD R2, R15, 0x1, R2 ;  /* 0x000000010f027824 */ /* 0x000fe200078e0202 */
[----:B------:R-:W-:-:S02]  /*12300*/  LEA R10, P0, R14, R7, 0x2 ;  /* 0x000000070e0a7211 */ /* 0x000fc400078010ff */
[----:B------:R-:W-:Y:S02]  /*12310*/  MOV R7, 0xff800000 ;  /* 0xff80000000077802 */ /* 0x000fe40000000f00 */
[----:B------:R-:W-:-:S05]  /*12320*/  LEA.HI.X R11, R14, R9, R2, 0x2, P0 ;  /* 0x000000090e0b7211 */ /* 0x000fca00000f1402 */
[----:B------:R2:W-:Y:S04]  /*12330*/  STG.E [R10.64], R7 ;  /* 0x000000070a007986 */ /* 0x0005e8000c101908 */
.L_x_4194:
[----:B------:R-:W-:Y:S05]  /*12340*/  BSYNC B0 ;  /* 0x0000000000007941 */ /* 0x000fea0003800000 */
.L_x_4193:
[----:B------:R-:W-:-:S13]  /*12350*/  ISETP.GT.AND P0, PT, R231, 0x1, PT ;  /* 0x00000001e700780c */ /* 0x000fda0003f04270 */
[----:B------:R-:W-:Y:S05]  /*12360*/  @P0 BRA `(.L_x_4186) ;  /* 0x0000070000000947 */ /* 0x000fea0003800000 */
[----:B------:R-:W-:Y:S01]  /*12370*/  MOV R2, c[0x0][0x4e8] ;  /* 0x00013a0000027a02 */ /* 0x000fe20000000f00 */
[----:B--2---:R-:W-:Y:S02]  /*12380*/  IMAD R7, R6, c[0x0][0x3a0], RZ ;  /* 0x0000e80006077a24 */ /* 0x004fe400078e02ff */
        /* <DEDUP_REMOVED lines=32> */
.L_x_4250:
[----:B------:R-:W-:Y:S05]  /*12590*/  BRA.DIV ~URZ, `(.L_x_4196) ;  /* 0x000020e27f007947 */ /* 0x000fea000b800000 */
[----:B------:R4:W1:Y:S02]  /*125a0*/  SHFL.IDX PT, R2, R9, RZ, 0x181f ;  /* 0x00181fff09027589 */ /* 0x00086400000e0000 */
.L_x_4251:
        /* <DEDUP_REMOVED lines=16> */
.L_x_4198:
[----:B------:R-:W-:Y:S05]  /*126b0*/  BSYNC B0 ;  /* 0x0000000000007941 */ /* 0x000fea0003800000 */
.L_x_4197:
[----:B------:R-:W-:Y:S05]  /*126c0*/  BRA.DIV ~URZ, `(.L_x_4199) ;  /* 0x000020127f007947 */ /* 0x000fea000b800000 */
[----:B---3--:R3:W2:Y:S04]  /*126d0*/  SHFL.IDX PT, R11, R10, 0x1, 0x181f ;  /* 0x00381f000a0b7f89 */ /* 0x0086a800000e0000 */
[----:B-1----:R3:W1:Y:S02]  /*126e0*/  SHFL.IDX PT, R2, R9, 0x1, 0x181f ;  /* 0x00381f0009027f89 */ /* 0x00266400000e0000 */
.L_x_4252:
        /* <DEDUP_REMOVED lines=16> */
.L_x_4201:
[----:B------:R-:W-:Y:S05]  /*127f0*/  BSYNC B0 ;  /* 0x0000000000007941 */ /* 0x000fea0003800000 */
.L_x_4200:
[----:B------:R-:W-:Y:S05]  /*12800*/  BRA.DIV ~URZ, `(.L_x_4202) ;  /* 0x00001f927f007947 */ /* 0x000fea000b800000 */
[----:B--2---:R2:W3:Y:S02]  /*12810*/  SHFL.IDX PT, R11, R10, 0x2, 0x181f ;  /* 0x00581f000a0b7f89 */ /* 0x0044e400000e0000 */
.L_x_4253:
[----:B------:R-:W-:Y:S05]  /*12820*/  BRA.DIV ~URZ, `(.L_x_4203) ;  /* 0x00001fe27f007947 */ /* 0x000fea000b800000 */
[----:B-1----:R1:W2:Y:S02]  /*12830*/  SHFL.IDX PT, R2, R9, 0x2, 0x181f ;  /* 0x00581f0009027f89 */ /* 0x0022a400000e0000 */
.L_x_4254:
        /* <DEDUP_REMOVED lines=16> */
.L_x_4205:
[----:B------:R-:W-:Y:S05]  /*12940*/  BSYNC B0 ;  /* 0x0000000000007941 */ /* 0x000fea0003800000 */
.L_x_4204:
[----:B------:R-:W-:Y:S05]  /*12950*/  BRA.DIV ~URZ, `(.L_x_4206) ;  /* 0x00001f127f007947 */ /* 0x000fea000b800000 */
[----:B---3--:R3:W1:Y:S04]  /*12960*/  SHFL.IDX PT, R11, R10, 0x3, 0x181f ;  /* 0x00781f000a0b7f89 */ /* 0x00866800000e0000 */
[----:B--2---:R3:W2:Y:S02]  /*12970*/  SHFL.IDX PT, R2, R9, 0x3, 0x181f ;  /* 0x00781f0009027f89 */ /* 0x0046a400000e0000 */
.L_x_4255:
        /* <DEDUP_REMOVED lines=11> */
[----:B---34-:R-:W-:Y:S01]  /*12a30*/  @!P0 LEA.HI.X R9, R203, R11, R198, 0x1, P3 ;  /* 0x0000000bcb098211 */ /* 0x018fe200018f0cc6 */
[----:B------:R1:W-:Y:S04]  /*12a40*/  @!P2 ST.E.128 [R6.64], RZ ;  /* 0x000000ff0600a985 */ /* 0x0003e8000c101d08 */
[----:B------:R1:W-:Y:S04]  /*12a50*/  @!P1 ST.E.128 [R4.64], RZ ;  /* 0x000000ff04009985 */ /* 0x0003e8000c101d08 */
[----:B------:R1:W-:Y:S02]  /*12a60*/  @!P0 ST.E.128 [R8.64], RZ ;  /* 0x000000ff08008985 */ /* 0x0003e4000c101d08 */
.L_x_4186:
[----:B------:R-:W-:Y:S05]  /*12a70*/  BSYNC B1 ;  /* 0x0000000000017941 */ /* 0x000fea0003800000 */
.L_x_4170:
[----:B------:R-:W-:-:S13]  /*12a80*/  ISETP.NE.AND P0, PT, R216, RZ, PT ;  /* 0x000000ffd800720c */ /* 0x000fda0003f05270 */
[----:B------:R-:W-:Y:S01]  /*12a90*/  @P0 WARPSYNC 0xffffffff ;  /* 0xffffffff00000948 */ /* 0x000fe20003800000 */
[----:B------:R-:W-:Y:S06]  /*12aa0*/  @P0 BAR.SYNC.DEFER_BLOCKING 0x5, 0x100 ;  /* 0x0144000000000b1d */ /* 0x000fec0000010000 */
[----:B------:R-:W4:Y:S04]  /*12ab0*/  @P0 LDS.128 R192, [0x24100] ;  /* 0x02410000ffc00984 */ /* 0x000f280000000c00 */
[----:B------:R-:W-:Y:S06]  /*12ac0*/  @P0 BAR.ARV 0x4, 0x100 ;  /* 0x0104000000000b1d */ /* 0x000fec0000002000 */
[----:B------:R-:W-:Y:S05]  /*12ad0*/  @P0 BRA `(.L_x_4207) ;  /* 0x00000e9000000947 */ /* 0x000fea0003800000 */
[----:B-1----:R-:W-:Y:S01]  /*12ae0*/  LOP3.LUT R8, R202, 0x1f, RZ, 0xc0, !PT ;  /* 0x0000001fca087812 */ /* 0x002fe200078ec0ff */
[----:B----4-:R-:W-:-:S03]  /*12af0*/  IMAD.MOV.U32 R12, RZ, RZ, RZ ;  /* 0x000000ffff0c7224 */ /* 0x010fc600078e00ff */
[----:B------:R-:W-:Y:S01]  /*12b00*/  ISETP.NE.AND P5, PT, R8, 0x1f, PT ;  /* 0x0000001f0800780c */ /* 0x000fe20003fa5270 */
[----:B------:R-:W-:Y:S10]  /*12b10*/  BRA.DIV ~URZ, `(.L_x_4208) ;  /* 0x00001e127f007947 */ /* 0x000ff4000b800000 */
[----:B---3--:R1:W3:Y:S02]  /*12b20*/  SHFL.IDX PT, R9, R3, RZ, 0x1f ;  /* 0x00001fff03097589 */ /* 0x0082e400000e0000 */
.L_x_4256:
[----:B------:R-:W-:Y:S05]  /*12b30*/  BRA.DIV ~URZ, `(.L_x_4209) ;  /* 0x00001e627f007947 */ /* 0x000fea000b800000 */
[----:B-1----:R-:W1:Y:S02]  /*12b40*/  SHFL.IDX PT, R3, R3, 0x1, 0x1f ;  /* 0x00201f0003037f89 */ /* 0x002e6400000e0000 */
.L_x_4257:
[----:B------:R-:W-:Y:S02]  /*12b50*/  IMAD.IADD R5, R195, 0x1, R8 ;  /* 0x00000001c3057824 */ /* 0x000fe400078e0208 */
[----:B------:R-:W-:-:S03]  /*12b60*/  IMAD.MOV.U32 R193, RZ, RZ, RZ ;  /* 0x000000ffffc17224 */ /* 0x000fc600078e00ff */
[----:B------:R-:W-:-:S13]  /*12b70*/  ISETP.GE.OR P0, PT, R5, c[0x0][0x53c], !P5 ;  /* 0x00014f0005007a0c */ /* 0x000fda0006f06670 */
[----:B--2---:R-:W-:Y:S01]  /*12b80*/  @!P0 IMAD.MOV.U32 R2, RZ, RZ, 0x4 ;  /* 0x00000004ff028424 */ /* 0x004fe200078e00ff */
[----:B------:R-:W-:-:S03]  /*12b90*/  @!P0 MOV R0, 0x4 ;  /* 0x0000000400008802 */ /* 0x000fc60000000f00 */
        /* <DEDUP_REMOVED lines=13> */
.L_x_4258:
        /* <DEDUP_REMOVED lines=16> */
.L_x_4259:
[----:B----4-:R-:W-:Y:S01]  /*12d70*/  IMAD R5, R2, c[0x0][0x538], RZ ;  /* 0x00014e0002057a24 */ /* 0x010fe200078e02ff */
[----:B------:R-:W-:Y:S04]  /*12d80*/  BSSY B1, `(.L_x_4212) ;  /* 0x00000b9000017945 */ /* 0x000fe80003800000 */
[----:B-1----:R-:W-:-:S04]  /*12d90*/  IADD3 R192, R5, R3, RZ ;  /* 0x0000000305c07210 */ /* 0x002fc80007ffe0ff */
[----:B---3--:R-:W-:-:S13]  /*12da0*/  ISETP.GT.AND P6, PT, R192, R9, PT ;  /* 0x00000009c000720c */ /* 0x008fda0003fc4270 */
[----:B------:R-:W-:Y:S05]  /*12db0*/  @P6 BRA `(.L_x_4213) ;  /* 0x0000024000006947 */ /* 0x000fea0003800000 */
.L_x_4217:
        /* <DEDUP_REMOVED lines=16> */
.L_x_4260:
        /* <DEDUP_REMOVED lines=12> */
[----:B--2---:R-:W1:Y:S02]  /*12f80*/  SHFL.UP PT, R11, R0, 0x10, RZ ;  /* 0x06000000000b7989 */ /* 0x004e6400000e00ff */
[----:B-1----:R-:W-:-:S05]  /*12f90*/  SEL R11, R11, RZ, P4 ;  /* 0x000000ff0b0b7207 */ /* 0x002fca0002000000 */
[----:B------:R-:W-:-:S05]  /*12fa0*/  IMAD.IADD R11, R0, 0x1, R11 ;  /* 0x00000001000b7824 */ /* 0x000fca00078e020b */
[----:B------:R1:W2:Y:S02]  /*12fb0*/  SHFL.IDX PT, R2, R11, 0x1f, 0x1f ;  /* 0x03e01f000b027f89 */ /* 0x0002a400000e0000 */
.L_x_4261:
[----:B--2---:R-:W-:-:S05]  /*12fc0*/  IMAD R5, R2, c[0x0][0x538], RZ ;  /* 0x00014e0002057a24 */ /* 0x004fca00078e02ff */
[----:B------:R-:W-:-:S04]  /*12fd0*/  IADD3 R192, R5, R192, RZ ;  /* 0x000000c005c07210 */ /* 0x000fc80007ffe0ff */
[----:B------:R-:W-:-:S13]  /*12fe0*/  ISETP.GT.AND P6, PT, R192, R9, PT ;  /* 0x00000009c000720c */ /* 0x000fda0003fc4270 */
[----:B-1----:R-:W-:Y:S05]  /*12ff0*/  @!P6 BRA `(.L_x_4217) ;  /* 0xfffffdc00000e947 */ /* 0x002fea000383ffff */
.L_x_4213:
[----:B------:R-:W-:-:S05]  /*13000*/  IADD3 R192, -R5, R192, RZ ;  /* 0x000000c005c07210 */ /* 0x000fca0007ffe1ff */
[----:B------:R-:W-:-:S05]  /*13010*/  IMAD R0, R11, c[0x0][0x538], R192 ;  /* 0x00014e000b007a24 */ /* 0x000fca00078e02c0 */
[----:B------:R-:W-:Y:S01]  /*13020*/  ISETP.GT.AND P0, PT, R0, R9, PT ;  /* 0x000000090000720c */ /* 0x000fe20003f04270 */
[----:B------:R-:W-:-:S12]  /*13030*/  BRA.DIV ~URZ, `(.L_x_4218) ;  /* 0x00001db27f007947 */ /* 0x000fd8000b800000 */
[----:B------:R-:W-:-:S04]  /*13040*/  VOTE.ANY R10, PT, !P0 ;  /* 0x00000000000a7806 */ /* 0x000fc800040e0100 */
.L_x_4262:
[----:B------:R-:W1:Y:S02]  /*13050*/  POPC R14, R10 ;  /* 0x0000000a000e7309 */ /* 0x000e640000000000 */
[----:B-1----:R-:W-:Y:S01]  /*13060*/  IADD3 R195, R14, R195, RZ ;  /* 0x000000c30ec37210 */ /* 0x002fe20007ffe0ff */
[----:B------:R-:W-:Y:S05]  /*13070*/  BRA.DIV ~URZ, `(.L_x_4219) ;  /* 0x00001db27f007947 */ /* 0x000fea000b800000 */
[----:B------:R1:W3:Y:S04]  /*13080*/  SHFL.IDX PT, R193, R193, R14, 0x1f ;  /* 0x00001f0ec1c17589 */ /* 0x0002e800000e0000 */
[----:B------:R1:W4:Y:S02]  /*13090*/  SHFL.IDX PT, R3, R12, R14, 0x1f ;  /* 0x00001f0e0c037589 */ /* 0x00032400000e0000 */
.L_x_4263:
[----:B------:R-:W-:Y:S01]  /*130a0*/  ISETP.NE.AND P0, PT, R10, RZ, PT ;  /* 0x000000ff0a00720c */ /* 0x000fe20003f05270 */
[----:B------:R-:W-:-:S12]  /*130b0*/  BSSY B0, `(.L_x_4220) ;  /* 0x0000005000007945 */ /* 0x000fd80003800000 */
[----:B------:R-:W-:Y:S05]  /*130c0*/  @!P0 BRA `(.L_x_4221) ;  /* 0x0000003000008947 */ /* 0x000fea0003800000 */
[----:B------:R-:W-:Y:S01]  /*130d0*/  IADD3 R4, R14, -0x1, RZ ;  /* 0xffffffff0e047810 */ /* 0x000fe20007ffe0ff */
[----:B------:R-:W-:Y:S05]  /*130e0*/  BRA.DIV ~URZ, `(.L_x_4222) ;  /* 0x00001e127f007947 */ /* 0x000fea000b800000 */
[----:B------:R1:W2:Y:S02]  /*130f0*/  SHFL.IDX PT, R13, R11, R4, 0x1f ;  /* 0x00001f040b0d7589 */ /* 0x0002a400000e0000 */
.L_x_4221:
[----:B------:R-:W-:Y:S05]  /*13100*/  BSYNC B0 ;  /* 0x0000000000007941 */ /* 0x000fea0003800000 */
.L_x_4220:
[----:B----4-:R-:W-:Y:S01]  /*13110*/  ISETP.NE.AND P0, PT, R3, 0x1, PT ;  /* 0x000000010300780c */ /* 0x010fe20003f05270 */
[----:B--2---:R-:W-:Y:S01]  /*13120*/  IMAD R192, R13, c[0x0][0x538], R192 ;  /* 0x00014e000dc07a24 */ /* 0x004fe200078e02c0 */
[----:B------:R-:W-:Y:S04]  /*13130*/  BSSY B0, `(.L_x_4223) ;  /* 0x0000076000007945 */ /* 0x000fe80003800000 */
[----:B------:R-:W-:-:S07]  /*13140*/  IADD3 R2, -R192, R9, RZ ;  /* 0x00000009c0027210 */ /* 0x000fce0007ffe1ff */
[----:B------:R-:W-:Y:S05]  /*13150*/  @!P0 BRA `(.L_x_4224) ;  /* 0x0000037000008947 */ /* 0x000fea0003800000 */
[----:B-1-3--:R-:W-:Y:S02]  /*13160*/  IABS R4, R193 ;  /* 0x000000c100047213 */ /* 0x00afe40000000000 */
[----:B------:R-:W-:Y:S02]  /*13170*/  IABS R7, R3 ;  /* 0x0000000300077213 */ /* 0x000fe40000000000 */
[----:B------:R-:W1:Y:S01]  /*13180*/  I2F.RP R6, R4 ;  /* 0x0000000400067306 */ /* 0x000e620000209400 */
[----:B------:R-:W-:Y:S02]  /*13190*/  IABS R0, R2 ;  /* 0x0000000200007213 */ /* 0x000fe40000000000 */
[----:B------:R-:W-:-:S05]  /*131a0*/  IABS R5, R193 ;  /* 0x000000c100057213 */ /* 0x000fca0000000000 */
[----:B------:R-:W2:Y:S01]  /*131b0*/  I2F.RP R9, R7 ;  /* 0x0000000700097306 */ /* 0x000ea20000209400 */
[----:B------:R-:W-:-:S07]  /*131c0*/  IMAD.MOV R5, RZ, RZ, -R5 ;  /* 0x000000ffff057224 */ /* 0x000fce00078e0a05 */
[----:B-1----:R-:W1:Y:S08]  /*131d0*/  MUFU.RCP R12, R6 ;  /* 0x00000006000c7308 */ /* 0x002e700000001000 */
[----:B--2---:R-:W2:Y:S01]  /*131e0*/  MUFU.RCP R9, R9 ;  /* 0x0000000900097308 */ /* 0x004ea20000001000 */
[----:B-1----:R-:W-:-:S07]  /*131f0*/  IADD3 R12, R12, 0xffffffe, RZ ;  /* 0x0ffffffe0c0c7810 */ /* 0x002fce0007ffe0ff */
[----:B------:R-:W1:Y:S01]  /*13200*/  F2I.FTZ.U32.TRUNC.NTZ R13, R12 ;  /* 0x0000000c000d7305 */ /* 0x000e62000021f000 */
[----:B--2---:R-:W-:Y:S01]  /*13210*/  IADD3 R10, R9, 0xffffffe, RZ ;  /* 0x0ffffffe090a7810 */ /* 0x004fe20007ffe0ff */
[----:B-1----:R-:W-:Y:S02]  /*13220*/  IMAD.MOV R11, RZ, RZ, -R13 ;  /* 0x000000ffff0b7224 */ /* 0x002fe400078e0a0d */
[----:B------:R-:W-:Y:S02]  /*13230*/  IMAD.MOV.U32 R12, RZ, RZ, RZ ;  /* 0x000000ffff0c7224 */ /* 0x000fe400078e00ff */
[----:B------:R-:W-:-:S04]  /*13240*/  IMAD R11, R11, R4, RZ ;  /* 0x000000040b0b7224 */ /* 0x000fc800078e02ff */
[----:B------:R-:W-:-:S06]  /*13250*/  IMAD.HI.U32 R11, R13, R11, R12 ;  /* 0x0000000b0d0b7227 */ /* 0x000fcc00078e000c */
[----:B------:R-:W-:Y:S02]  /*13260*/  IMAD.HI.U32 R6, R11, R0, RZ ;  /* 0x000000000b067227 */ /* 0x000fe400078e00ff */
[----:B------:R1:W2:Y:S02]  /*13270*/  F2I.FTZ.U32.TRUNC.NTZ R11, R10 ;  /* 0x0000000a000b7305 */ /* 0x0002a4000021f000 */
[----:B------:R-:W-:Y:S01]  /*13280*/  IMAD R5, R6, R5, R0 ;  /* 0x0000000506057224 */ /* 0x000fe200078e0200 */
[----:B------:R-:W-:-:S04]  /*13290*/  LOP3.LUT R0, R2, R193, RZ, 0x3c, !PT ;  /* 0x000000c102007212 */ /* 0x000fc800078e3cff */
[----:B------:R-:W-:Y:S02]  /*132a0*/  ISETP.GT.U32.AND P1, PT, R4, R5, PT ;  /* 0x000000050400720c */ /* 0x000fe40003f24070 */
[----:B------:R-:W-:Y:S02]  /*132b0*/  ISETP.GE.AND P0, PT, R0, RZ, PT ;  /* 0x000000ff0000720c */ /* 0x000fe40003f06270 */
[----:B------:R-:W-:Y:S01]  /*132c0*/  IABS R0, R3 ;  /* 0x0000000300007213 */ /* 0x000fe20000000000 */
[----:B-1----:R-:W-:-:S04]  /*132d0*/  IMAD.MOV.U32 R10, RZ, RZ, RZ ;  /* 0x000000ffff0a7224 */ /* 0x002fc800078e00ff */
[----:B------:R-:W-:-:S04]  /*132e0*/  IMAD.MOV R0, RZ, RZ, -R0 ;  /* 0x000000ffff007224 */ /* 0x000fc800078e0a00 */
        /* <DEDUP_REMOVED lines=30> */
.L_x_4224:
[----:B------:R-:W-:-:S04]  /*134d0*/  IMAD.MOV.U32 R0, RZ, RZ, 0x4 ;  /* 0x00000004ff007424 */ /* 0x000fc800078e00ff */
[----:B-1----:R-:W-:-:S05]  /*134e0*/  IMAD.WIDE R12, R195, R0, c[0x0][0x590] ;  /* 0x00016400c30c7625 */ /* 0x002fca00078e0200 */
[----:B------:R-:W2:Y:S01]  /*134f0*/  LDG.E R3, [R12.64] ;  /* 0x000000080c037981 */ /* 0x000ea2000c1e1900 */
[----:B------:R-:W-:Y:S01]  /*13500*/  IABS R4, R2 ;  /* 0x0000000200047213 */ /* 0x000fe20000000000 */
        /* <DEDUP_REMOVED lines=56> */
.L_x_4225:
[----:B------:R-:W-:Y:S05]  /*13890*/  BSYNC B0 ;  /* 0x0000000000007941 */ /* 0x000fea0003800000 */
.L_x_4223:
[----:B------:R-:W-:-:S04]  /*138a0*/  LOP3.LUT R0, RZ, R11, RZ, 0x33, !PT ;  /* 0x0000000bff007212 */ /* 0x000fc800078e33ff */
[----:B------:R-:W-:Y:S01]  /*138b0*/  IADD3 R193, R0, R193, RZ ;  /* 0x000000c100c17210 */ /* 0x000fe20007ffe0ff */
[----:B------:R-:W-:Y:S05]  /*138c0*/  BRA `(.L_x_4226) ;  /* 0x0000004000007947 */ /* 0x000fea0003800000 */
.L_x_4214:
[----:B------:R-:W-:Y:S01]  /*138d0*/  IMAD.MOV.U32 R192, RZ, RZ, R9 ;  /* 0x000000ffffc07224 */ /* 0x000fe200078e0009 */
[----:B------:R-:W-:Y:S01]  /*138e0*/  MOV R194, RZ ;  /* 0x000000ff00c27202 */ /* 0x000fe20000000f00 */
[----:B------:R-:W-:Y:S01]  /*138f0*/  IMAD.MOV.U32 R193, RZ, RZ, RZ ;  /* 0x000000ffffc17224 */ /* 0x000fe200078e00ff */
[----:B------:R-:W-:Y:S02]  /*13900*/  MOV R195, c[0x0][0x53c] ;  /* 0x00014f0000c37a02 */ /* 0x000fe40000000f00 */
.L_x_4226:
[----:B------:R-:W-:Y:S05]  /*13910*/  BSYNC B1 ;  /* 0x0000000000017941 */ /* 0x000fea0003800000 */
.L_x_4212:
[----:B------:R-:W-:Y:S01]  /*13920*/  WARPSYNC 0xffffffff ;  /* 0xffffffff00007948 */ /* 0x000fe20003800000 */
[----:B------:R-:W-:Y:S01]  /*13930*/  BAR.SYNC.DEFER_BLOCKING 0x4, 0x100 ;  /* 0x0104000000007b1d */ /* 0x000fe20000010000 */
[----:B------:R-:W-:-:S13]  /*13940*/  ISETP.NE.AND P0, PT, R8, RZ, PT ;  /* 0x000000ff0800720c */ /* 0x000fda0003f05270 */
[----:B------:R1:W-:Y:S04]  /*13950*/  @!P0 STS.128 [0x24100], R192 ;  /* 0x024100c0ff008388 */ /* 0x0003e80000000c00 */
[----:B------:R-:W-:Y:S06]  /*13960*/  BAR.ARV 0x5, 0x100 ;  /* 0x0144000000007b1d */ /* 0x000fec0000002000 */
.L_x_4207:
[----:B----4-:R-:W-:-:S13]  /*13970*/  ISETP.GE.AND P0, PT, R195, c[0x0][0x53c], PT ;  /* 0x00014f00c3007a0c */ /* 0x010fda0003f06270 */
[----:B-123--:R-:W-:Y:S01]  /*13980*/  @P0 CALL.REL.NOINC `(.L_x_4227) ;  /* 0x0000001000000944 */ /* 0x00efe20003c00000 */
[----:B------:R-:W-:Y:S05]  /*13990*/  BRA `(.L_x_4228) ;  /* 0xfffedc9000007947 */ /* 0x000fea000383ffff */
.L_x_4227:
[----:B------:R-:W-:Y:S05]  /*139a0*/  EXIT ;  /* 0x000000000000794d */ /* 0x000fea0003800000 */
.L_x_4084:
[----:B------:R-:W-:Y:S02]  /*139b0*/  MOV R2, 0x1 ;  /* 0x0000000100027802 */ /* 0x000fe40000000f00 */
[----:B------:R-:W-:Y:S02]  /*139c0*/  MOV R0, 0x139e0 ;  /* 0x000139e000007802 */ /* 0x000fe40000000f00 */
[----:B------:R-:W-:Y:S05]  /*139d0*/  CALL.REL.NOINC `($__internal_88_$__cuda_sm70_shflsync_up_p) ;  /* 0x0000162000007944 */ /* 0x000fea0003c00000 */
[----:B-12---:R-:W-:Y:S05]  /*139e0*/  BRA `(.L_x_4229) ;  /* 0xfffeca8000007947 */ /* 0x006fea000383ffff */
.L_x_4085:
[----:B------:R-:W-:Y:S02]  /*139f0*/  MOV R2, 0x2 ;  /* 0x0000000200027802 */ /* 0x000fe40000000f00 */
[----:B------:R-:W-:Y:S02]  /*13a00*/  MOV R0, 0x13a20 ;  /* 0x00013a2000007802 */ /* 0x000fe40000000f00 */
[----:B------:R-:W-:Y:S05]  /*13a10*/  CALL.REL.NOINC `($__internal_88_$__cuda_sm70_shflsync_up_p) ;  /* 0x000015e000007944 */ /* 0x000fea0003c00000 */
[----:B--2---:R-:W-:Y:S02]  /*13a20*/  SEL R2, R2, RZ, P4 ;  /* 0x000000ff02027207 */ /* 0x004fe40002000000 */
[----:B------:R-:W-:-:S03]  /*13a30*/  MOV R0, 0x13a70 ;  /* 0x00013a7000007802 */ /* 0x000fc60000000f00 */
[----:B-1----:R-:W-:Y:S02]  /*13a40*/  IMAD.IADD R11, R11, 0x1, R2 ;  /* 0x000000010b0b7824 */ /* 0x002fe400078e0202 */
[----:B------:R-:W-:Y:S02]  /*13a50*/  IMAD.MOV.U32 R2, RZ, RZ, 0x4 ;  /* 0x00000004ff027424 */ /* 0x000fe400078e00ff */
        /* <DEDUP_REMOVED lines=11> */
[----:B--2---:R-:W-:Y:S01]  /*13b10*/  SEL R2, R2, RZ, P1 ;  /* 0x000000ff02027207 */ /* 0x004fe20000800000 */
[----:B------:R-:W-:Y:S01]  /*13b20*/  IMAD.MOV.U32 R4, RZ, RZ, 0x1f ;  /* 0x0000001fff047424 */ /* 0x000fe200078e00ff */
[----:B------:R-:W-:-:S03]  /*13b30*/  MOV R0, 0x13b80 ;  /* 0x00013b8000007802 */ /* 0x000fc60000000f00 */
[----:B-1----:R-:W-:Y:S01]  /*13b40*/  IMAD.IADD R11, R11, 0x1, R2 ;  /* 0x000000010b0b7824 */ /* 0x002fe200078e0202 */
[----:B------:R-:W-:-:S03]  /*13b50*/  MOV R2, 0x1f ;  /* 0x0000001f00027802 */ /* 0x000fc60000000f00 */
[----:B------:R-:W-:Y:S02]  /*13b60*/  IMAD.MOV.U32 R5, RZ, RZ, R11 ;  /* 0x000000ffff057224 */ /* 0x000fe400078e000b */
[----:B------:R-:W-:Y:S05]  /*13b70*/  CALL.REL.NOINC `($__internal_87_$__cuda_sm70_shflsync_idx_p) ;  /* 0x0000143000007944 */ /* 0x000fea0003c00000 */
[----:B-12---:R-:W-:Y:S05]  /*13b80*/  BRA `(.L_x_4230) ;  /* 0xfffec9e000007947 */ /* 0x006fea000383ffff */
.L_x_4087:
[----:B------:R-:W-:Y:S02]  /*13b90*/  SEL R2, RZ, 0x1, P0 ;  /* 0x00000001ff027807 */ /* 0x000fe40000000000 */
[----:B------:R-:W-:Y:S02]  /*13ba0*/  MOV R0, 0x13bc0 ;  /* 0x00013bc000007802 */ /* 0x000fe40000000f00 */
[----:B------:R-:W-:Y:S05]  /*13bb0*/  CALL.REL.NOINC `($__internal_89_$__cuda_sm70_votesync_ballot) ;  /* 0x0000149000007944 */ /* 0x000fea0003c00000 */
[----:B------:R-:W-:Y:S05]  /*13bc0*/  BRA `(.L_x_4231) ;  /* 0xfffeca3000007947 */ /* 0x000fea000383ffff */
.L_x_4088:
[----:B------:R-:W-:Y:S01]  /*13bd0*/  IMAD.MOV.U32 R5, RZ, RZ, R12 ;  /* 0x000000ffff057224 */ /* 0x000fe200078e000c */
[----:B------:R-:W-:Y:S01]  /*13be0*/  MOV R4, R14 ;  /* 0x0000000e00047202 */ /* 0x000fe20000000f00 */
[----:B------:R-:W-:Y:S01]  /*13bf0*/  IMAD.MOV.U32 R2, RZ, RZ, 0x1f ;  /* 0x0000001fff027424 */ /* 0x000fe200078e00ff */
[----:B------:R-:W-:Y:S02]  /*13c00*/  MOV R0, 0x13c20 ;  /* 0x00013c2000007802 */ /* 0x000fe40000000f00 */
[----:B------:R-:W-:Y:S05]  /*13c10*/  CALL.REL.NOINC `($__internal_87_$__cuda_sm70_shflsync_idx_p) ;  /* 0x0000139000007944 */ /* 0x000fea0003c00000 */
[----:B--2---:R-:W-:Y:S01]  /*13c20*/  IMAD.MOV.U32 R12, RZ, RZ, R2 ;  /* 0x000000ffff0c7224 */ /* 0x004fe200078e0002 */
[----:B-1----:R-:W-:Y:S01]  /*13c30*/  MOV R5, R9 ;  /* 0x0000000900057202 */ /* 0x002fe20000000f00 */
[----:B------:R-:W-:Y:S01]  /*13c40*/  IMAD.MOV.U32 R3, RZ, RZ, RZ ;  /* 0x000000ffff037224 */ /* 0x000fe200078e00ff */
[----:B------:R-:W-:Y:S01]  /*13c50*/  MOV R4, R14 ;  /* 0x0000000e00047202 */ /* 0x000fe20000000f00 */
[----:B------:R-:W-:Y:S01]  /*13c60*/  IMAD.MOV.U32 R2, RZ, RZ, 0x1f ;  /* 0x0000001fff027424 */ /* 0x000fe200078e00ff */
[----:B------:R-:W-:-:S02]  /*13c70*/  MOV R0, 0x13c90 ;  /* 0x00013c9000007802 */ /* 0x000fc40000000f00 */
[----:B------:R-:W-:Y:S05]  /*13c80*/  CALL.REL.NOINC `($__internal_87_$__cuda_sm70_shflsync_idx_p) ;  /* 0x0000132000007944 */ /* 0x000fea0003c00000 */
[----:B--2---:R-:W-:Y:S01]  /*13c90*/  MOV R9, R2 ;  /* 0x0000000200097202 */ /* 0x004fe20000000f00 */
[----:B-1----:R-:W-:Y:S05]  /*13ca0*/  BRA `(.L_x_4232) ;  /* 0xfffec9b000007947 */ /* 0x002fea000383ffff */
.L_x_4091:
[----:B------:R-:W-:Y:S01]  /*13cb0*/  IMAD.MOV.U32 R5, RZ, RZ, R11 ;  /* 0x000000ffff057224 */ /* 0x000fe200078e000b */
[----:B------:R-:W-:-:S02]  /*13cc0*/  MOV R2, 0x1f ;  /* 0x0000001f00027802 */ /* 0x000fc40000000f00 */
[----:B------:R-:W-:Y:S02]  /*13cd0*/  MOV R0, 0x13cf0 ;  /* 0x00013cf000007802 */ /* 0x000fe40000000f00 */
[----:B-123--:R-:W-:Y:S05]  /*13ce0*/  CALL.REL.NOINC `($__internal_87_$__cuda_sm70_shflsync_idx_p) ;  /* 0x000012c000007944 */ /* 0x00efea0003c00000 */
[----:B--2---:R-:W-:Y:S01]  /*13cf0*/  MOV R3, R2 ;  /* 0x0000000200037202 */ /* 0x004fe20000000f00 */
[----:B-1----:R-:W-:Y:S05]  /*13d00*/  BRA `(.L_x_4090) ;  /* 0xfffec9b000007947 */ /* 0x002fea000383ffff */
.L_x_4110:
[----:B------:R-:W-:Y:S01]  /*13d10*/  IMAD.MOV.U32 R5, RZ, RZ, R10 ;  /* 0x000000ffff057224 */ /* 0x000fe200078e000a */
[----:B------:R-:W-:Y:S01]  /*13d20*/  MOV R4, RZ ;  /* 0x000000ff00047202 */ /* 0x000fe20000000f00 */
[----:B------:R-:W-:Y:S01]  /*13d30*/  IMAD.MOV.U32 R2, RZ, RZ, 0x181f ;  /* 0x0000181fff027424 */ /* 0x000fe200078e00ff */
[----:B------:R-:W-:Y:S02]  /*13d40*/  MOV R0, 0x13d60 ;  /* 0x00013d6000007802 */ /* 0x000fe40000000f00 */
[----:B------:R-:W-:Y:S05]  /*13d50*/  CALL.REL.NOINC `($__internal_87_$__cuda_sm70_shflsync_idx_p) ;  /* 0x0000125000007944 */ /* 0x000fea0003c00000 */
[----:B--2---:R-:W-:Y:S01]  /*13d60*/  MOV R13, R2 ;  /* 0x00000002000d7202 */ /* 0x004fe20000000f00 */
[----:B-1----:R-:W-:Y:S05]  /*13d70*/  BRA `(.L_x_4233) ;  /* 0xfffee9e000007947 */ /* 0x002fea000383ffff */
.L_x_4111:
[----:B------:R-:W-:Y:S01]  /*13d80*/  IMAD.MOV.U32 R5, RZ, RZ, R12 ;  /* 0x000000ffff057224 */ /* 0x000fe200078e000c */
[----:B------:R-:W-:Y:S01]  /*13d90*/  MOV R4, RZ ;  /* 0x000000ff00047202 */ /* 0x000fe20000000f00 */
[----:B------:R-:W-:Y:S01]  /*13da0*/  IMAD.MOV.U32 R2, RZ, RZ, 0x181f ;  /* 0x0000181fff027424 */ /* 0x000fe200078e00ff */
[----:B------:R-:W-:Y:S02]  /*13db0*/  MOV R0, 0x13dd0 ;  /* 0x00013dd000007802 */ /* 0x000fe40000000f00 */
[----:B-12---:R-:W-:Y:S05]  /*13dc0*/  CALL.REL.NOINC `($__internal_87_$__cuda_sm70_shflsync_idx_p) ;  /* 0x000011e000007944 */ /* 0x006fea0003c00000 */
[----:B-12---:R-:W-:Y:S05]  /*13dd0*/  BRA `(.L_x_4234) ;  /* 0xfffee9a000007947 */ /* 0x006fea000383ffff */
.L_x_4114:
[----:B--2---:R-:W-:Y:S01]  /*13de0*/  IMAD.MOV.U32 R5, RZ, RZ, R10 ;  /* 0x000000ffff057224 */ /* 0x004fe200078e000a */
[----:B------:R-:W-:Y:S01]  /*13df0*/  MOV R4, 0x1 ;  /* 0x0000000100047802 */ /* 0x000fe20000000f00 */
[----:B----4-:R-:W-:Y:S01]  /*13e00*/  IMAD.MOV.U32 R2, RZ, RZ, 0x181f ;  /* 0x0000181fff027424 */ /* 0x010fe200078e00ff */
[----:B------:R-:W-:-:S02]  /*13e10*/  MOV R0, 0x13e30 ;  /* 0x00013e3000007802 */ /* 0x000fc40000000f00 */
[----:B-1-3--:R-:W-:Y:S05]  /*13e20*/  CALL.REL.NOINC `($__internal_87_$__cuda_sm70_shflsync_idx_p) ;  /* 0x0000118000007944 */ /* 0x00afea0003c00000 */
[----:B--2---:R-:W-:Y:S01]  /*13e30*/  IMAD.MOV.U32 R13, RZ, RZ, R2 ;  /* 0x000000ffff0d7224 */ /* 0x004fe200078e0002 */
[----:B-1----:R-:W-:Y:S01]  /*13e40*/  MOV R4, 0x1 ;  /* 0x0000000100047802 */ /* 0x002fe20000000f00 */
[----:B------:R-:W-:Y:S01]  /*13e50*/  IMAD.MOV.U32 R5, RZ, RZ, R12 ;  /* 0x000000ffff057224 */ /* 0x000fe200078e000c */
[----:B------:R-:W-:-:S02]  /*13e60*/  MOV R2, 0x181f ;  /* 0x0000181f00027802 */ /* 0x000fc40000000f00 */
[----:B------:R-:W-:Y:S02]  /*13e70*/  MOV R0, 0x13e90 ;  /* 0x00013e9000007802 */ /* 0x000fe40000000f00 */
[----:B------:R-:W-:Y:S05]  /*13e80*/  CALL.REL.NOINC `($__internal_87_$__cuda_sm70_shflsync_idx_p) ;  /* 0x0000112000007944 */ /* 0x000fea0003c00000 */
[----:B-12---:R-:W-:Y:S05]  /*13e90*/  BRA `(.L_x_4235) ;  /* 0xfffeea3000007947 */ /* 0x006fea000383ffff */
.L_x_4117:
[----:B-1----:R-:W-:Y:S01]  /*13ea0*/  IMAD.MOV.U32 R5, RZ, RZ, R10 ;  /* 0x000000ffff057224 */ /* 0x002fe200078e000a */
[----:B------:R-:W-:Y:S01]  /*13eb0*/  MOV R4, 0x2 ;  /* 0x0000000200047802 */ /* 0x000fe20000000f00 */
[----:B----4-:R-:W-:Y:S01]  /*13ec0*/  IMAD.MOV.U32 R2, RZ, RZ, 0x181f ;  /* 0x0000181fff027424 */ /* 0x010fe200078e00ff */
[----:B------:R-:W-:Y:S02]  /*13ed0*/  MOV R0, 0x13ef0 ;  /* 0x00013ef000007802 */ /* 0x000fe40000000f00 */
[----:B--23--:R-:W-:Y:S05]  /*13ee0*/  CALL.REL.NOINC `($__internal_87_$__cuda_sm70_shflsync_idx_p) ;  /* 0x000010c000007944 */ /* 0x00cfea0003c00000 */
[----:B--2---:R-:W-:Y:S01]  /*13ef0*/  MOV R13, R2 ;  /* 0x00000002000d7202 */ /* 0x004fe20000000f00 */
[----:B-1----:R-:W-:Y:S05]  /*13f00*/  BRA `(.L_x_4236) ;  /* 0xfffeeb0000007947 */ /* 0x002fea000383ffff */
.L_x_4118:
[----:B------:R-:W-:Y:S01]  /*13f10*/  IMAD.MOV.U32 R5, RZ, RZ, R12 ;  /* 0x000000ffff057224 */ /* 0x000fe200078e000c */
[----:B------:R-:W-:Y:S01]  /*13f20*/  MOV R4, 0x2 ;  /* 0x0000000200047802 */ /* 0x000fe20000000f00 */
[----:B----4-:R-:W-:Y:S01]  /*13f30*/  IMAD.MOV.U32 R2, RZ, RZ, 0x181f ;  /* 0x0000181fff027424 */ /* 0x010fe200078e00ff */
[----:B------:R-:W-:Y:S02]  /*13f40*/  MOV R0, 0x13f60 ;  /* 0x00013f6000007802 */ /* 0x000fe40000000f00 */
[----:B-123--:R-:W-:Y:S05]  /*13f50*/  CALL.REL.NOINC `($__internal_87_$__cuda_sm70_shflsync_idx_p) ;  /* 0x0000105000007944 */ /* 0x00efea0003c00000 */
[----:B-12---:R-:W-:Y:S05]  /*13f60*/  BRA `(.L_x_4237) ;  /* 0xfffeeac000007947 */ /* 0x006fea000383ffff */
.L_x_4121:
[----:B-1----:R-:W-:Y:S01]  /*13f70*/  IMAD.MOV.U32 R5, RZ, RZ, R10 ;  /* 0x000000ffff057224 */ /* 0x002fe200078e000a */
[----:B------:R-:W-:Y:S01]  /*13f80*/  MOV R4, 0x3 ;  /* 0x0000000300047802 */ /* 0x000fe20000000f00 */
[----:B------:R-:W-:Y:S01]  /*13f90*/  IMAD.MOV.U32 R2, RZ, RZ, 0x181f ;  /* 0x0000181fff027424 */ /* 0x000fe200078e00ff */
[----:B------:R-:W-:-:S02]  /*13fa0*/  MOV R0, 0x13fc0 ;  /* 0x00013fc000007802 */ /* 0x000fc40000000f00 */
[----:B--234-:R-:W-:Y:S05]  /*13fb0*/  CALL.REL.NOINC `($__internal_87_$__cuda_sm70_shflsync_idx_p) ;  /* 0x00000ff000007944 */ /* 0x01cfea0003c00000 */
[----:B--2---:R-:W-:Y:S01]  /*13fc0*/  IMAD.MOV.U32 R13, RZ, RZ, R2 ;  /* 0x000000ffff0d7224 */ /* 0x004fe200078e0002 */
[----:B-1----:R-:W-:Y:S01]  /*13fd0*/  MOV R4, 0x3 ;  /* 0x0000000300047802 */ /* 0x002fe20000000f00 */
[----:B------:R-:W-:Y:S01]  /*13fe0*/  IMAD.MOV.U32 R5, RZ, RZ, R12 ;  /* 0x000000ffff057224 */ /* 0x000fe200078e000c */
[----:B------:R-:W-:-:S02]  /*13ff0*/  MOV R2, 0x181f ;  /* 0x0000181f00027802 */ /* 0x000fc40000000f00 */
[----:B------:R-:W-:Y:S02]  /*14000*/  MOV R0, 0x14020 ;  /* 0x0001402000007802 */ /* 0x000fe40000000f00 */
[----:B------:R-:W-:Y:S05]  /*14010*/  CALL.REL.NOINC `($__internal_87_$__cuda_sm70_shflsync_idx_p) ;  /* 0x00000f9000007944 */ /* 0x000fea0003c00000 */
[----:B-12---:R-:W-:Y:S05]  /*14020*/  BRA `(.L_x_4238) ;  /* 0xfffeeb5000007947 */ /* 0x006fea000383ffff */
.L_x_4166:
[----:B------:R-:W-:Y:S01]  /*14030*/  IMAD.MOV.U32 R8, RZ, RZ, R239 ;  /* 0x000000ffff087224 */ /* 0x000fe200078e00ef */
[----:B------:R-:W-:Y:S02]  /*14040*/  MOV R5, 0x2 ;  /* 0x0000000200057802 */ /* 0x000fe40000000f00 */
[----:B------:R-:W-:Y:S02]  /*14050*/  MOV R6, 0x14070 ;  /* 0x0001407000067802 */ /* 0x000fe40000000f00 */
[----:B------:R-:W-:Y:S05]  /*14060*/  CALL.REL.NOINC `($__internal_86_$__cuda_sm70_shflsync_bfly_p) ;  /* 0x00000ef000007944 */ /* 0x000fea0003c00000 */
[----:B-12---:R-:W-:Y:S05]  /*14070*/  BRA `(.L_x_4239) ;  /* 0xffffb09000007947 */ /* 0x006fea000383ffff */
.L_x_4167:
[----:B------:R-:W-:Y:S01]  /*14080*/  IMAD.MOV.U32 R8, RZ, RZ, R10 ;  /* 0x000000ffff087224 */ /* 0x000fe200078e000a */
[----:B------:R-:W-:Y:S02]  /*14090*/  MOV R5, 0x1 ;  /* 0x0000000100057802 */ /* 0x000fe40000000f00 */
[----:B------:R-:W-:Y:S02]  /*140a0*/  MOV R6, 0x140c0 ;  /* 0x000140c000067802 */ /* 0x000fe40000000f00 */
[----:B-1----:R-:W-:Y:S05]  /*140b0*/  CALL.REL.NOINC `($__internal_86_$__cuda_sm70_shflsync_bfly_p) ;  /* 0x00000ea000007944 */ /* 0x002fea0003c00000 */
[----:B--2---:R-:W-:Y:S01]  /*140c0*/  FADD.FTZ R7, R10, R5 ;  /* 0x000000050a077221 */ /* 0x004fe20000010000 */
[----:B-1----:R-:W-:Y:S02]  /*140d0*/  MOV R8, R238 ;  /* 0x000000ee00087202 */ /* 0x002fe40000000f00 */
[----:B------:R-:W-:Y:S02]  /*140e0*/  MOV R5, 0x2 ;  /* 0x0000000200057802 */ /* 0x000fe40000000f00 */
[----:B------:R-:W-:-:S02]  /*140f0*/  MOV R6, 0x14110 ;  /* 0x0001411000067802 */ /* 0x000fc40000000f00 */
[----:B------:R-:W-:Y:S05]  /*14100*/  CALL.REL.NOINC `($__internal_86_$__cuda_sm70_shflsync_bfly_p) ;  /* 0x00000e5000007944 */ /* 0x000fea0003c00000 */
[----:B-12---:R-:W-:Y:S01]  /*14110*/  FADD.FTZ R8, R238, R5 ;  /* 0x00000005ee087221 */ /* 0x006fe20000010000 */
[----:B------:R-:W-:-:S02]  /*14120*/  MOV R5, 0x1 ;  /* 0x0000000100057802 */ /* 0x000fc40000000f00 */
[----:B------:R-:W-:Y:S02]  /*14130*/  MOV R6, 0x14150 ;  /* 0x0001415000067802 */ /* 0x000fe40000000f00 */
[----:B------:R-:W-:Y:S05]  /*14140*/  CALL.REL.NOINC `($__internal_86_$__cuda_sm70_shflsync_bfly_p) ;  /* 0x00000e1000007944 */ /* 0x000fea0003c00000 */
[----:B-12---:R-:W-:Y:S05]  /*14150*/  BRA `(.L_x_4240) ;  /* 0xffffb02000007947 */ /* 0x006fea000383ffff */
.L_x_4174:
[----:B--234-:R-:W-:Y:S01]  /*14160*/  IMAD.MOV.U32 R5, RZ, RZ, R9 ;  /* 0x000000ffff057224 */ /* 0x01cfe200078e0009 */
[----:B------:R-:W-:Y:S01]  /*14170*/  MOV R4, RZ ;  /* 0x000000ff00047202 */ /* 0x000fe20000000f00 */
[----:B------:R-:W-:Y:S01]  /*14180*/  IMAD.MOV.U32 R2, RZ, RZ, 0x181f ;  /* 0x0000181fff027424 */ /* 0x000fe200078e00ff */
[----:B------:R-:W-:Y:S02]  /*14190*/  MOV R0, 0x141b0 ;  /* 0x000141b000007802 */ /* 0x000fe40000000f00 */
[----:B-1----:R-:W-:Y:S05]  /*141a0*/  CALL.REL.NOINC `($__internal_87_$__cuda_sm70_shflsync_idx_p) ;  /* 0x00000e0000007944 */ /* 0x002fea0003c00000 */
[----:B--2---:R-:W-:Y:S01]  /*141b0*/  MOV R11, R2 ;  /* 0x00000002000b7202 */ /* 0x004fe20000000f00 */
[----:B-1----:R-:W-:Y:S05]  /*141c0*/  BRA `(.L_x_4241) ;  /* 0xffffc66000007947 */ /* 0x002fea000383ffff */
.L_x_4175:
[----:B------:R-:W-:Y:S01]  /*141d0*/  IMAD.MOV.U32 R5, RZ, RZ, R10 ;  /* 0x000000ffff057224 */ /* 0x000fe200078e000a */
[----:B------:R-:W-:Y:S01]  /*141e0*/  MOV R4, RZ ;  /* 0x000000ff00047202 */ /* 0x000fe20000000f00 */
[----:B------:R-:W-:Y:S01]  /*141f0*/  IMAD.MOV.U32 R2, RZ, RZ, 0x181f ;  /* 0x0000181fff027424 */ /* 0x000fe200078e00ff */
[----:B------:R-:W-:Y:S02]  /*14200*/  MOV R0, 0x14220 ;  /* 0x0001422000007802 */ /* 0x000fe40000000f00 */
[----:B-123--:R-:W-:Y:S05]  /*14210*/  CALL.REL.NOINC `($__internal_87_$__cuda_sm70_shflsync_idx_p) ;  /* 0x00000d9000007944 */ /* 0x00efea0003c00000 */
[----:B-12---:R-:W-:Y:S05]  /*14220*/  BRA `(.L_x_4242) ;  /* 0xffffc62000007947 */ /* 0x006fea000383ffff */
.L_x_4178:
[----:B--2---:R-:W-:Y:S01]  /*14230*/  IMAD.MOV.U32 R5, RZ, RZ, R9 ;  /* 0x000000ffff057224 */ /* 0x004fe200078e0009 */
[----:B------:R-:W-:Y:S01]  /*14240*/  MOV R4, 0x1 ;  /* 0x0000000100047802 */ /* 0x000fe20000000f00 */
[----:B------:R-:W-:Y:S01]  /*14250*/  IMAD.MOV.U32 R2, RZ, RZ, 0x181f ;  /* 0x0000181fff027424 */ /* 0x000fe200078e00ff */
[----:B------:R-:W-:-:S02]  /*14260*/  MOV R0, 0x14280 ;  /* 0x0001428000007802 */ /* 0x000fc40000000f00 */
[----:B-1-34-:R-:W-:Y:S05]  /*14270*/  CALL.REL.NOINC `($__internal_87_$__cuda_sm70_shflsync_idx_p) ;  /* 0x00000d3000007944 */ /* 0x01afea0003c00000 */
[----:B--2---:R-:W-:Y:S01]  /*14280*/  IMAD.MOV.U32 R11, RZ, RZ, R2 ;  /* 0x000000ffff0b7224 */ /* 0x004fe200078e0002 */
[----:B-1----:R-:W-:Y:S01]  /*14290*/  MOV R4, 0x1 ;  /* 0x0000000100047802 */ /* 0x002fe20000000f00 */
[----:B------:R-:W-:Y:S01]  /*142a0*/  IMAD.MOV.U32 R5, RZ, RZ, R10 ;  /* 0x000000ffff057224 */ /* 0x000fe200078e000a */
[----:B------:R-:W-:-:S02]  /*142b0*/  MOV R2, 0x181f ;  /* 0x0000181f00027802 */ /* 0x000fc40000000f00 */
[----:B------:R-:W-:Y:S02]  /*142c0*/  MOV R0, 0x142e0 ;  /* 0x000142e000007802 */ /* 0x000fe40000000f00 */
[----:B------:R-:W-:Y:S05]  /*142d0*/  CALL.REL.NOINC `($__internal_87_$__cuda_sm70_shflsync_idx_p) ;  /* 0x00000cd000007944 */ /* 0x000fea0003c00000 */
[----:B-12---:R-:W-:Y:S05]  /*142e0*/  BRA `(.L_x_4243) ;  /* 0xffffc69000007947 */ /* 0x006fea000383ffff */
.L_x_4181:
[----:B-1----:R-:W-:Y:S01]  /*142f0*/  IMAD.MOV.U32 R5, RZ, RZ, R9 ;  /* 0x000000ffff057224 */ /* 0x002fe200078e0009 */
[----:B------:R-:W-:Y:S01]  /*14300*/  MOV R4, 0x2 ;  /* 0x0000000200047802 */ /* 0x000fe20000000f00 */
[----:B--2---:R-:W-:Y:S01]  /*14310*/  IMAD.MOV.U32 R2, RZ, RZ, 0x181f ;  /* 0x0000181fff027424 */ /* 0x004fe200078e00ff */
[----:B------:R-:W-:Y:S02]  /*14320*/  MOV R0, 0x14340 ;  /* 0x0001434000007802 */ /* 0x000fe40000000f00 */
[----:B---34-:R-:W-:Y:S05]  /*14330*/  CALL.REL.NOINC `($__internal_87_$__cuda_sm70_shflsync_idx_p) ;  /* 0x00000c7000007944 */ /* 0x018fea0003c00000 */
[----:B--2---:R-:W-:Y:S01]  /*14340*/  MOV R11, R2 ;  /* 0x00000002000b7202 */ /* 0x004fe20000000f00 */
[----:B-1----:R-:W-:Y:S05]  /*14350*/  BRA `(.L_x_4244) ;  /* 0xffffc75000007947 */ /* 0x002fea000383ffff */
.L_x_4182:
[----:B-1----:R-:W-:Y:S01]  /*14360*/  IMAD.MOV.U32 R5, RZ, RZ, R10 ;  /* 0x000000ffff057224 */ /* 0x002fe200078e000a */
[----:B------:R-:W-:Y:S01]  /*14370*/  MOV R4, 0x2 ;  /* 0x0000000200047802 */ /* 0x000fe20000000f00 */
[----:B--2---:R-:W-:Y:S01]  /*14380*/  IMAD.MOV.U32 R2, RZ, RZ, 0x181f ;  /* 0x0000181fff027424 */ /* 0x004fe200078e00ff */
[----:B------:R-:W-:Y:S02]  /*14390*/  MOV R0, 0x143b0 ;  /* 0x000143b000007802 */ /* 0x000fe40000000f00 */
[----:B---34-:R-:W-:Y:S05]  /*143a0*/  CALL.REL.NOINC `($__internal_87_$__cuda_sm70_shflsync_idx_p) ;  /* 0x00000c0000007944 */ /* 0x018fea0003c00000 */
[----:B-12---:R-:W-:Y:S05]  /*143b0*/  BRA `(.L_x_4245) ;  /* 0xffffc71000007947 */ /* 0x006fea000383ffff */
.L_x_4185:
[----:B-1----:R-:W-:Y:S01]  /*143c0*/  IMAD.MOV.U32 R5, RZ, RZ, R9 ;  /* 0x000000ffff057224 */ /* 0x002fe200078e0009 */
[----:B------:R-:W-:Y:S01]  /*143d0*/  MOV R4, 0x3 ;  /* 0x0000000300047802 */ /* 0x000fe20000000f00 */
[----:B----4-:R-:W-:Y:S01]  /*143e0*/  IMAD.MOV.U32 R2, RZ, RZ, 0x181f ;  /* 0x0000181fff027424 */ /* 0x010fe200078e00ff */
[----:B------:R-:W-:-:S02]  /*143f0*/  MOV R0, 0x14410 ;  /* 0x0001441000007802 */ /* 0x000fc40000000f00 */
[----:B--23--:R-:W-:Y:S05]  /*14400*/  CALL.REL.NOINC `($__internal_87_$__cuda_sm70_shflsync_idx_p) ;  /* 0x00000ba000007944 */ /* 0x00cfea0003c00000 */
[----:B--2---:R-:W-:Y:S01]  /*14410*/  IMAD.MOV.U32 R9, RZ, RZ, R2 ;  /* 0x000000ffff097224 */ /* 0x004fe200078e0002 */
[----:B-1----:R-:W-:Y:S01]  /*14420*/  MOV R4, 0x3 ;  /* 0x0000000300047802 */ /* 0x002fe20000000f00 */
[----:B------:R-:W-:Y:S01]  /*14430*/  IMAD.MOV.U32 R5, RZ, RZ, R10 ;  /* 0x000000ffff057224 */ /* 0x000fe200078e000a */
[----:B------:R-:W-:-:S02]  /*14440*/  MOV R2, 0x181f ;  /* 0x0000181f00027802 */ /* 0x000fc40000000f00 */
[----:B------:R-:W-:Y:S02]  /*14450*/  MOV R0, 0x14470 ;  /* 0x0001447000007802 */ /* 0x000fe40000000f00 */
[----:B------:R-:W-:Y:S05]  /*14460*/  CALL.REL.NOINC `($__internal_87_$__cuda_sm70_shflsync_idx_p) ;  /* 0x00000b4000007944 */ /* 0x000fea0003c00000 */
[----:B-12---:R-:W-:Y:S05]  /*14470*/  BRA `(.L_x_4246) ;  /* 0xffffc79000007947 */ /* 0x006fea000383ffff */
.L_x_4187:
[----:B------:R-:W-:Y:S01]  /*14480*/  IMAD.MOV.U32 R5, RZ, RZ, R151 ;  /* 0x000000ffff057224 */ /* 0x000fe200078e0097 */
[----:B------:R-:W-:Y:S01]  /*14490*/  MOV R4, RZ ;  /* 0x000000ff00047202 */ /* 0x000fe20000000f00 */
[----:B------:R-:W-:Y:S01]  /*144a0*/  IMAD.MOV.U32 R2, RZ, RZ, 0x1c1f ;  /* 0x00001c1fff027424 */ /* 0x000fe200078e00ff */
[----:B------:R-:W-:Y:S02]  /*144b0*/  MOV R0, 0x144d0 ;  /* 0x000144d000007802 */ /* 0x000fe40000000f00 */
[----:B------:R-:W-:Y:S05]  /*144c0*/  CALL.REL.NOINC `($__internal_87_$__cuda_sm70_shflsync_idx_p) ;  /* 0x00000ae000007944 */ /* 0x000fea0003c00000 */
[----:B--2---:R-:W-:Y:S01]  /*144d0*/  MOV R153, R2 ;  /* 0x0000000200997202 */ /* 0x004fe20000000f00 */
[----:B-1----:R-:W-:Y:S05]  /*144e0*/  BRA `(.L_x_4247) ;  /* 0xffffca3000007947 */ /* 0x002fea000383ffff */
.L_x_4188:
[----:B------:R-:W-:Y:S01]  /*144f0*/  IMAD.MOV.U32 R5, RZ, RZ, R152 ;  /* 0x000000ffff057224 */ /* 0x000fe200078e0098 */
[----:B------:R-:W-:Y:S01]  /*14500*/  MOV R4, RZ ;  /* 0x000000ff00047202 */ /* 0x000fe20000000f00 */
[----:B------:R-:W-:Y:S01]  /*14510*/  IMAD.MOV.U32 R2, RZ, RZ, 0x1c1f ;  /* 0x00001c1fff027424 */ /* 0x000fe200078e00ff */
[----:B------:R-:W-:Y:S02]  /*14520*/  MOV R0, 0x14540 ;  /* 0x0001454000007802 */ /* 0x000fe40000000f00 */
[----:B-12---:R-:W-:Y:S05]  /*14530*/  CALL.REL.NOINC `($__internal_87_$__cuda_sm70_shflsync_idx_p) ;  /* 0x00000a7000007944 */ /* 0x006fea0003c00000 */
[----:B-12---:R-:W-:Y:S05]  /*14540*/  BRA `(.L_x_4248) ;  /* 0xffffc9f000007947 */ /* 0x006fea000383ffff */
.L_x_4191:
[----:B----4-:R-:W-:Y:S01]  /*14550*/  IMAD.MOV.U32 R5, RZ, RZ, R151 ;  /* 0x000000ffff057224 */ /* 0x010fe200078e0097 */
[----:B------:R-:W-:Y:S01]  /*14560*/  MOV R4, 0x1 ;  /* 0x0000000100047802 */ /* 0x000fe20000000f00 */
[----:B------:R-:W-:Y:S01]  /*14570*/  IMAD.MOV.U32 R2, RZ, RZ, 0x1c1f ;  /* 0x00001c1fff027424 */ /* 0x000fe200078e00ff */
[----:B------:R-:W-:-:S02]  /*14580*/  MOV R0, 0x145a0 ;  /* 0x000145a000007802 */ /* 0x000fc40000000f00 */
[----:B-123--:R-:W-:Y:S05]  /*14590*/  CALL.REL.NOINC `($__internal_87_$__cuda_sm70_shflsync_idx_p) ;  /* 0x00000a1000007944 */ /* 0x00efea0003c00000 */
[----:B--2---:R-:W-:Y:S01]  /*145a0*/  IMAD.MOV.U32 R151, RZ, RZ, R2 ;  /* 0x000000ffff977224 */ /* 0x004fe200078e0002 */
[----:B-1----:R-:W-:Y:S01]  /*145b0*/  MOV R4, 0x1 ;  /* 0x0000000100047802 */ /* 0x002fe20000000f00 */
[----:B------:R-:W-:Y:S01]  /*145c0*/  IMAD.MOV.U32 R5, RZ, RZ, R152 ;  /* 0x000000ffff057224 */ /* 0x000fe200078e0098 */
[----:B------:R-:W-:-:S02]  /*145d0*/  MOV R2, 0x1c1f ;  /* 0x00001c1f00027802 */ /* 0x000fc40000000f00 */
[----:B------:R-:W-:Y:S02]  /*145e0*/  MOV R0, 0x14600 ;  /* 0x0001460000007802 */ /* 0x000fe40000000f00 */
[----:B------:R-:W-:Y:S05]  /*145f0*/  CALL.REL.NOINC `($__internal_87_$__cuda_sm70_shflsync_idx_p) ;  /* 0x000009b000007944 */ /* 0x000fea0003c00000 */
[----:B-12---:R-:W-:Y:S05]  /*14600*/  BRA `(.L_x_4249) ;  /* 0xffffd28000007947 */ /* 0x006fea000383ffff */
.L_x_4195:
[----:B------:R-:W-:Y:S01]  /*14610*/  IMAD.MOV.U32 R5, RZ, RZ, R10 ;  /* 0x000000ffff057224 */ /* 0x000fe200078e000a */
[----:B------:R-:W-:Y:S01]  /*14620*/  MOV R4, RZ ;  /* 0x000000ff00047202 */ /* 0x000fe20000000f00 */
[----:B------:R-:W-:Y:S01]  /*14630*/  IMAD.MOV.U32 R2, RZ, RZ, 0x181f ;  /* 0x0000181fff027424 */ /* 0x000fe200078e00ff */
[----:B------:R-:W-:Y:S02]  /*14640*/  MOV R0, 0x14660 ;  /* 0x0001466000007802 */ /* 0x000fe40000000f00 */
[----:B-1----:R-:W-:Y:S05]  /*14650*/  CALL.REL.NOINC `($__internal_87_$__cuda_sm70_shflsync_idx_p) ;  /* 0x0000095000007944 */ /* 0x002fea0003c00000 */
[----:B--2---:R-:W-:Y:S01]  /*14660*/  MOV R11, R2 ;  /* 0x00000002000b7202 */ /* 0x004fe20000000f00 */
[----:B-1----:R-:W-:Y:S05]  /*14670*/  BRA `(.L_x_4250) ;  /* 0xffffdf1000007947 */ /* 0x002fea000383ffff */
.L_x_4196:
[----:B------:R-:W-:Y:S01]  /*14680*/  IMAD.MOV.U32 R5, RZ, RZ, R9 ;  /* 0x000000ffff057224 */ /* 0x000fe200078e0009 */
[----:B------:R-:W-:Y:S01]  /*14690*/  MOV R4, RZ ;  /* 0x000000ff00047202 */ /* 0x000fe20000000f00 */
[----:B------:R-:W-:Y:S01]  /*146a0*/  IMAD.MOV.U32 R2, RZ, RZ, 0x181f ;  /* 0x0000181fff027424 */ /* 0x000fe200078e00ff */
[----:B------:R-:W-:Y:S02]  /*146b0*/  MOV R0, 0x146d0 ;  /* 0x000146d000007802 */ /* 0x000fe40000000f00 */
[----:B-123--:R-:W-:Y:S05]  /*146c0*/  CALL.REL.NOINC `($__internal_87_$__cuda_sm70_shflsync_idx_p) ;  /* 0x000008e000007944 */ /* 0x00efea0003c00000 */
[----:B-12---:R-:W-:Y:S05]  /*146d0*/  BRA `(.L_x_4251) ;  /* 0xffffded000007947 */ /* 0x006fea000383ffff */
.L_x_4199:
        /* <DEDUP_REMOVED lines=12> */
.L_x_4202:
[----:B-1----:R-:W-:Y:S01]  /*147a0*/  IMAD.MOV.U32 R5, RZ, RZ, R10 ;  /* 0x000000ffff057224 */ /* 0x002fe200078e000a */
[----:B------:R-:W-:Y:S01]  /*147b0*/  MOV R4, 0x2 ;  /* 0x0000000200047802 */ /* 0x000fe20000000f00 */
[----:B------:R-:W-:Y:S01]  /*147c0*/  IMAD.MOV.U32 R2, RZ, RZ, 0x181f ;  /* 0x0000181fff027424 */ /* 0x000fe200078e00ff */
[----:B------:R-:W-:Y:S02]  /*147d0*/  MOV R0, 0x147f0 ;  /* 0x000147f000007802 */ /* 0x000fe40000000f00 */
[----:B--234-:R-:W-:Y:S05]  /*147e0*/  CALL.REL.NOINC `($__internal_87_$__cuda_sm70_shflsync_idx_p) ;  /* 0x000007c000007944 */ /* 0x01cfea0003c00000 */
[----:B--2---:R-:W-:Y:S01]  /*147f0*/  MOV R11, R2 ;  /* 0x00000002000b7202 */ /* 0x004fe20000000f00 */
[----:B-1----:R-:W-:Y:S05]  /*14800*/  BRA `(.L_x_4253) ;  /* 0xffffe01000007947 */ /* 0x002fea000383ffff */
.L_x_4203:
[----:B-1----:R-:W-:Y:S01]  /*14810*/  IMAD.MOV.U32 R5, RZ, RZ, R9 ;  /* 0x000000ffff057224 */ /* 0x002fe200078e0009 */
[----:B------:R-:W-:Y:S01]  /*14820*/  MOV R4, 0x2 ;  /* 0x0000000200047802 */ /* 0x000fe20000000f00 */
[----:B------:R-:W-:Y:S01]  /*14830*/  IMAD.MOV.U32 R2, RZ, RZ, 0x181f ;  /* 0x0000181fff027424 */ /* 0x000fe200078e00ff */
[----:B------:R-:W-:Y:S02]  /*14840*/  MOV R0, 0x14860 ;  /* 0x0001486000007802 */ /* 0x000fe40000000f00 */
[----:B--234-:R-:W-:Y:S05]  /*14850*/  CALL.REL.NOINC `($__internal_87_$__cuda_sm70_shflsync_idx_p) ;  /* 0x0000075000007944 */ /* 0x01cfea0003c00000 */
[----:B-12---:R-:W-:Y:S05]  /*14860*/  BRA `(.L_x_4254) ;  /* 0xffffdfd000007947 */ /* 0x006fea000383ffff */
.L_x_4206:
        /* <DEDUP_REMOVED lines=12> */
.L_x_4208:
[----:B------:R-:W-:Y:S01]  /*14930*/  IMAD.MOV.U32 R5, RZ, RZ, R3 ;  /* 0x000000ffff057224 */ /* 0x000fe200078e0003 */
[----:B------:R-:W-:Y:S01]  /*14940*/  MOV R4, RZ ;  /* 0x000000ff00047202 */ /* 0x000fe20000000f00 */
[----:B--23--:R-:W-:Y:S01]  /*14950*/  IMAD.MOV.U32 R2, RZ, RZ, 0x1f ;  /* 0x0000001fff027424 */ /* 0x00cfe200078e00ff */
[----:B------:R-:W-:Y:S02]  /*14960*/  MOV R0, 0x14980 ;  /* 0x0001498000007802 */ /* 0x000fe40000000f00 */
[----:B------:R-:W-:Y:S05]  /*14970*/  CALL.REL.NOINC `($__internal_87_$__cuda_sm70_shflsync_idx_p) ;  /* 0x0000063000007944 */ /* 0x000fea0003c00000 */
[----:B--2---:R-:W-:Y:S01]  /*14980*/  MOV R9, R2 ;  /* 0x0000000200097202 */ /* 0x004fe20000000f00 */
[----:B-1----:R-:W-:Y:S05]  /*14990*/  BRA `(.L_x_4256) ;  /* 0xffffe19000007947 */ /* 0x002fea000383ffff */
.L_x_4209:
[----:B------:R-:W-:Y:S01]  /*149a0*/  IMAD.MOV.U32 R5, RZ, RZ, R3 ;  /* 0x000000ffff057224 */ /* 0x000fe200078e0003 */
[----:B------:R-:W-:Y:S01]  /*149b0*/  MOV R4, 0x1 ;  /* 0x0000000100047802 */ /* 0x000fe20000000f00 */
[----:B--2---:R-:W-:Y:S01]  /*149c0*/  IMAD.MOV.U32 R2, RZ, RZ, 0x1f ;  /* 0x0000001fff027424 */ /* 0x004fe200078e00ff */
[----:B------:R-:W-:Y:S02]  /*149d0*/  MOV R0, 0x149f0 ;  /* 0x000149f000007802 */ /* 0x000fe40000000f00 */
[----:B-1-3--:R-:W-:Y:S05]  /*149e0*/  CALL.REL.NOINC `($__internal_87_$__cuda_sm70_shflsync_idx_p) ;  /* 0x000005c000007944 */ /* 0x00afea0003c00000 */
[----:B--2---:R-:W-:Y:S01]  /*149f0*/  MOV R3, R2 ;  /* 0x0000000200037202 */ /* 0x004fe20000000f00 */
[----:B-1----:R-:W-:Y:S05]  /*14a00*/  BRA `(.L_x_4257) ;  /* 0xffffe14000007947 */ /* 0x002fea000383ffff */
.L_x_4210:
[----:B------:R-:W-:Y:S02]  /*14a10*/  MOV R2, 0x1 ;  /* 0x0000000100027802 */ /* 0x000fe40000000f00 */
[----:B------:R-:W-:-:S02]  /*14a20*/  MOV R0, 0x14a40 ;  /* 0x00014a4000007802 */ /* 0x000fc40000000f00 */
[----:B-1-3--:R-:W-:Y:S05]  /*14a30*/  CALL.REL.NOINC `($__internal_88_$__cuda_sm70_shflsync_up_p) ;  /* 0x000005c000007944 */ /* 0x00afea0003c00000 */
[----:B-12---:R-:W-:Y:S05]  /*14a40*/  BRA `(.L_x_4258) ;  /* 0xffffe22000007947 */ /* 0x006fea000383ffff */
.L_x_4211:
[----:B------:R-:W-:Y:S02]  /*14a50*/  MOV R2, 0x2 ;  /* 0x0000000200027802 */ /* 0x000fe40000000f00 */
[----:B------:R-:W-:-:S02]  /*14a60*/  MOV R0, 0x14a80 ;  /* 0x00014a8000007802 */ /* 0x000fc40000000f00 */
[----:B-1-3--:R-:W-:Y:S05]  /*14a70*/  CALL.REL.NOINC `($__internal_88_$__cuda_sm70_shflsync_up_p) ;  /* 0x0000058000007944 */ /* 0x00afea0003c00000 */
        /* <DEDUP_REMOVED lines=23> */
.L_x_4215:
[----:B--2---:R-:W-:Y:S01]  /*14bf0*/  IMAD.MOV.U32 R11, RZ, RZ, R3 ;  /* 0x000000ffff0b7224 */ /* 0x004fe200078e0003 */
[----:B------:R-:W-:Y:S02]  /*14c00*/  MOV R2, 0x1 ;  /* 0x0000000100027802 */ /* 0x000fe40000000f00 */
[----:B------:R-:W-:Y:S02]  /*14c10*/  MOV R0, 0x14c30 ;  /* 0x00014c3000007802 */ /* 0x000fe40000000f00 */
[----:B------:R-:W-:Y:S05]  /*14c20*/  CALL.REL.NOINC `($__internal_88_$__cuda_sm70_shflsync_up_p) ;  /* 0x000003d000007944 */ /* 0x000fea0003c00000 */
[----:B-12---:R-:W-:Y:S05]  /*14c30*/  BRA `(.L_x_4260) ;  /* 0xffffe28000007947 */ /* 0x006fea000383ffff */
.L_x_4216:
[----:B--2---:R-:W-:Y:S01]  /*14c40*/  IMAD.MOV.U32 R11, RZ, RZ, R3 ;  /* 0x000000ffff0b7224 */ /* 0x004fe200078e0003 */
        /* <DEDUP_REMOVED lines=26> */
.L_x_4218:
[----:B------:R-:W-:Y:S02]  /*14df0*/  SEL R2, RZ, 0x1, P0 ;  /* 0x00000001ff027807 */ /* 0x000fe40000000000 */
[----:B------:R-:W-:Y:S02]  /*14e00*/  MOV R0, 0x14e20 ;  /* 0x00014e2000007802 */ /* 0x000fe40000000f00 */
[----:B--2---:R-:W-:Y:S05]  /*14e10*/  CALL.REL.NOINC `($__internal_89_$__cuda_sm70_votesync_ballot) ;  /* 0x0000023000007944 */ /* 0x004fea0003c00000 */
[----:B------:R-:W-:Y:S05]  /*14e20*/  BRA `(.L_x_4262) ;  /* 0xffffe22000007947 */ /* 0x000fea000383ffff */
.L_x_4219:
[----:B------:R-:W-:Y:S01]  /*14e30*/  IMAD.MOV.U32 R5, RZ, RZ, R193 ;  /* 0x000000ffff057224 */ /* 0x000fe200078e00c1 */
[----:B------:R-:W-:Y:S01]  /*14e40*/  MOV R4, R14 ;  /* 0x0000000e00047202 */ /* 0x000fe20000000f00 */
[----:B------:R-:W-:Y:S01]  /*14e50*/  IMAD.MOV.U32 R2, RZ, RZ, 0x1f ;  /* 0x0000001fff027424 */ /* 0x000fe200078e00ff */
[----:B------:R-:W-:Y:S02]  /*14e60*/  MOV R0, 0x14e80 ;  /* 0x00014e8000007802 */ /* 0x000fe40000000f00 */
[----:B--2---:R-:W-:Y:S05]  /*14e70*/  CALL.REL.NOINC `($__internal_87_$__cuda_sm70_shflsync_idx_p) ;  /* 0x0000013000007944 */ /* 0x004fea0003c00000 */
[----:B--2---:R-:W-:Y:S01]  /*14e80*/  IMAD.MOV.U32 R193, RZ, RZ, R2 ;  /* 0x000000ffffc17224 */ /* 0x004fe200078e0002 */
[----:B-1----:R-:W-:Y:S01]  /*14e90*/  MOV R4, R14 ;  /* 0x0000000e00047202 */ /* 0x002fe20000000f00 */
[----:B------:R-:W-:Y:S01]  /*14ea0*/  IMAD.MOV.U32 R5, RZ, RZ, R12 ;  /* 0x000000ffff057224 */ /* 0x000fe200078e000c */
[----:B------:R-:W-:Y:S02]  /*14eb0*/  MOV R2, 0x1f ;  /* 0x0000001f00027802 */ /* 0x000fe40000000f00 */
[----:B------:R-:W-:-:S02]  /*14ec0*/  MOV R0, 0x14ee0 ;  /* 0x00014ee000007802 */ /* 0x000fc40000000f00 */
[----:B------:R-:W-:Y:S05]  /*14ed0*/  CALL.REL.NOINC `($__internal_87_$__cuda_sm70_shflsync_idx_p) ;  /* 0x000000d000007944 */ /* 0x000fea0003c00000 */
[----:B--2---:R-:W-:Y:S01]  /*14ee0*/  MOV R3, R2 ;  /* 0x0000000200037202 */ /* 0x004fe20000000f00 */
[----:B-1----:R-:W-:Y:S05]  /*14ef0*/  BRA `(.L_x_4263) ;  /* 0xffffe1a000007947 */ /* 0x002fea000383ffff */
.L_x_4222:
[----:B------:R-:W-:Y:S01]  /*14f00*/  IMAD.MOV.U32 R5, RZ, RZ, R11 ;  /* 0x000000ffff057224 */ /* 0x000fe200078e000b */
[----:B------:R-:W-:-:S02]  /*14f10*/  MOV R2, 0x1f ;  /* 0x0000001f00027802 */ /* 0x000fc40000000f00 */
[----:B------:R-:W-:Y:S02]  /*14f20*/  MOV R0, 0x14f40 ;  /* 0x00014f4000007802 */ /* 0x000fe40000000f00 */
[----:B-1234-:R-:W-:Y:S05]  /*14f30*/  CALL.REL.NOINC `($__internal_87_$__cuda_sm70_shflsync_idx_p) ;  /* 0x0000007000007944 */ /* 0x01efea0003c00000 */
[----:B--2---:R-:W-:Y:S01]  /*14f40*/  MOV R13, R2 ;  /* 0x00000002000d7202 */ /* 0x004fe20000000f00 */
[----:B-1----:R-:W-:Y:S05]  /*14f50*/  BRA `(.L_x_4221) ;  /* 0xffffe1a000007947 */ /* 0x002fea000383ffff */
        .weak           $__internal_86_$__cuda_sm70_shflsync_bfly_p
        .type           $__internal_86_$__cuda_sm70_shflsync_bfly_p,@function
        .size           $__internal_86_$__cuda_sm70_shflsync_bfly_p,($__internal_87_$__cuda_sm70_shflsync_idx_p - $__internal_86_$__cuda_sm70_shflsync_bfly_p)
$__internal_86_$__cuda_sm70_shflsync_bfly_p:
[----:B------:R-:W-:Y:S01]  /*14f60*/  MOV R12, R6 ;  /* 0x00000006000c7202 */ /* 0x000fe20000000f00 */
[----:B------:R-:W-:Y:S04]  /*14f70*/  WARPSYNC R3 ;  /* 0x0000000300007348 */ /* 0x000fe80003800000 */
[----:B------:R-:W-:Y:S01]  /*14f80*/  MOV R13, 0x0 ;  /* 0x00000000000d7802 */ /* 0x000fe20000000f00 */
[----:B------:R1:W2:Y:S03]  /*14f90*/  SHFL.BFLY PT, R5, R8, R5, R4 ;  /* 0x0c00000508057389 */ /* 0x0002a600000e0004 */
[----:B------:R-:W-:Y:S05]  /*14fa0*/  RET.REL.NODEC R12 `(_ZN7cutlass13device_kernelIN5flash19enable_sm80_to_sm89INS1_16FlashAttnFwdSm80INS1_25CollectiveMainloopFwdSm80ILi8ELi2ELb0EN4cute5tupleIJNS5_1CILi128EEENS7_ILi64EEENS7_ILi192EEEEEELi192ENS_10bfloat16_tEfNS_4arch4Sm80ELb0ELb1ELb0ELb1ELb0ELb0ELb1ELb1EEENS1_21CollectiveEpilogueFwdINS6_IJS8_SA_S9_EEENS6_IJNS7_ILi1EEESI_SI_EEESC_SE_Li256ELb1ELb1ELb1ELb0EEENS1_36VarlenDynamicPersistentTileSchedulerILi128ELi64ELi256ELi256ELb1ELb1ELb0ELb1ELb0ELb1EEEEEEEEEvNT_6ParamsE) ;  /* 0xfffeb0500c007950 */ /* 0x000fea0003c3ffff */
        .weak           $__internal_87_$__cuda_sm70_shflsync_idx_p
        .type           $__internal_87_$__cuda_sm70_shflsync_idx_p,@function
        .size           $__internal_87_$__cuda_sm70_shflsync_idx_p,($__internal_88_$__cuda_sm70_shflsync_up_p - $__internal_87_$__cuda_sm70_shflsync_idx_p)
$__internal_87_$__cuda_sm70_shflsync_idx_p:
[----:B------:R-:W-:Y:S01]  /*14fb0*/  MOV R6, R0 ;  /* 0x0000000000067202 */ /* 0x000fe20000000f00 */
[----:B------:R-:W-:Y:S04]  /*14fc0*/  WARPSYNC R197 ;  /* 0x000000c500007348 */ /* 0x000fe80003800000 */
[----:B------:R-:W-:Y:S01]  /*14fd0*/  MOV R7, 0x0 ;  /* 0x0000000000077802 */ /* 0x000fe20000000f00 */
[----:B------:R1:W2:Y:S03]  /*14fe0*/  SHFL.IDX PT, R2, R5, R4, R2 ;  /* 0x0000000405027389 */ /* 0x0002a600000e0002 */
[----:B------:R-:W-:Y:S05]  /*14ff0*/  RET.REL.NODEC R6 `(_ZN7cutlass13device_kernelIN5flash19enable_sm80_to_sm89INS1_16FlashAttnFwdSm80INS1_25CollectiveMainloopFwdSm80ILi8ELi2ELb0EN4cute5tupleIJNS5_1CILi128EEENS7_ILi64EEENS7_ILi192EEEEEELi192ENS_10bfloat16_tEfNS_4arch4Sm80ELb0ELb1ELb0ELb1ELb0ELb0ELb1ELb1EEENS1_21CollectiveEpilogueFwdINS6_IJS8_SA_S9_EEENS6_IJNS7_ILi1EEESI_SI_EEESC_SE_Li256ELb1ELb1ELb1ELb0EEENS1_36VarlenDynamicPersistentTileSchedulerILi128ELi64ELi256ELi256ELb1ELb1ELb0ELb1ELb0ELb1EEEEEEEEEvNT_6ParamsE) ;  /* 0xfffeb00006007950 */ /* 0x000fea0003c3ffff */
        .weak           $__internal_88_$__cuda_sm70_shflsync_up_p
        .type           $__internal_88_$__cuda_sm70_shflsync_up_p,@function
        .size           $__internal_88_$__cuda_sm70_shflsync_up_p,($__internal_89_$__cuda_sm70_votesync_ballot - $__internal_88_$__cuda_sm70_shflsync_up_p)
$__internal_88_$__cuda_sm70_shflsync_up_p:
[----:B------:R-:W-:Y:S01]  /*15000*/  MOV R4, R0 ;  /* 0x0000000000047202 */ /* 0x000fe20000000f00 */
[----:B------:R-:W-:Y:S04]  /*15010*/  WARPSYNC R200 ;  /* 0x000000c800007348 */ /* 0x000fe80003800000 */
[----:B------:R-:W-:Y:S01]  /*15020*/  MOV R5, 0x0 ;  /* 0x0000000000057802 */ /* 0x000fe20000000f00 */
[----:B------:R1:W2:Y:S03]  /*15030*/  SHFL.UP PT, R2, R11, R2, R201 ;  /* 0x040000020b027389 */ /* 0x0002a600000e00c9 */
[----:B------:R-:W-:Y:S05]  /*15040*/  RET.REL.NODEC R4 `(_ZN7cutlass13device_kernelIN5flash19enable_sm80_to_sm89INS1_16FlashAttnFwdSm80INS1_25CollectiveMainloopFwdSm80ILi8ELi2ELb0EN4cute5tupleIJNS5_1CILi128EEENS7_ILi64EEENS7_ILi192EEEEEELi192ENS_10bfloat16_tEfNS_4arch4Sm80ELb0ELb1ELb0ELb1ELb0ELb0ELb1ELb1EEENS1_21CollectiveEpilogueFwdINS6_IJS8_SA_S9_EEENS6_IJNS7_ILi1EEESI_SI_EEESC_SE_Li256ELb1ELb1ELb1ELb0EEENS1_36VarlenDynamicPersistentTileSchedulerILi128ELi64ELi256ELi256ELb1ELb1ELb0ELb1ELb0ELb1EEEEEEEEEvNT_6ParamsE) ;  /* 0xfffeafb004007950 */ /* 0x000fea0003c3ffff */
        .weak           $__internal_89_$__cuda_sm70_votesync_ballot
        .type           $__internal_89_$__cuda_sm70_votesync_ballot,@function
        .size           $__internal_89_$__cuda_sm70_votesync_ballot,(.L_x_5037 - $__internal_89_$__cuda_sm70_votesync_ballot)
$__internal_89_$__cuda_sm70_votesync_ballot:
[----:B------:R-:W-:Y:S01]  /*15050*/  ISETP.NE.U32.AND P0, PT, R2, 0x1, PT ;  /* 0x000000010200780c */ /* 0x000fe20003f05070 */
[----:B------:R-:W-:Y:S04]  /*15060*/  WARPSYNC R196 ;  /* 0x000000c400007348 */ /* 0x000fe80003800000 */
[----:B------:R-:W-:-:S08]  /*15070*/  IMAD.MOV.U32 R2, RZ, RZ, R0 ;  /* 0x000000ffff027224 */ /* 0x000fd000078e0000 */
[----:B------:R-:W-:-:S04]  /*15080*/  VOTE.ANY R3, PT, !P0 ;  /* 0x0000000000037806 */ /* 0x000fc800040e0100 */
[----:B------:R-:W-:Y:S01]  /*15090*/  LOP3.LUT R10, R3, R196, RZ, 0xc0, !PT ;  /* 0x000000c4030a7212 */ /* 0x000fe200078ec0ff */
[----:B------:R-:W-:-:S04]  /*150a0*/  IMAD.MOV.U32 R3, RZ, RZ, 0x0 ;  /* 0x00000000ff037424 */ /* 0x000fc800078e00ff */
[----:B------:R-:W-:Y:S05]  /*150b0*/  RET.REL.NODEC R2 `(_ZN7cutlass13device_kernelIN5flash19enable_sm80_to_sm89INS1_16FlashAttnFwdSm80INS1_25CollectiveMainloopFwdSm80ILi8ELi2ELb0EN4cute5tupleIJNS5_1CILi128EEENS7_ILi64EEENS7_ILi192EEEEEELi192ENS_10bfloat16_tEfNS_4arch4Sm80ELb0ELb1ELb0ELb1ELb0ELb0ELb1ELb1EEENS1_21CollectiveEpilogueFwdINS6_IJS8_SA_S9_EEENS6_IJNS7_ILi1EEESI_SI_EEESC_SE_Li256ELb1ELb1ELb1ELb0EEENS1_36VarlenDynamicPersistentTileSchedulerILi128ELi64ELi256ELi256ELb1ELb1ELb0ELb1ELb0ELb1EEEEEEEEEvNT_6ParamsE) ;  /* 0xfffeaf4002007950 */ /* 0x000fea0003c3ffff */
.L_x_4264:
        /* <DEDUP_REMOVED lines=12> */
.L_x_5037:


//--------------------- .text._ZN7cutlass13device_kernelIN5flash19enable_sm80_to_sm89INS1_16FlashAttnFwdSm80INS1_25CollectiveMainloopFwdSm80ILi8ELi2ELb0EN4cute5tupleIJNS5_1CILi128EEENS7_ILi64EEENS7_ILi192EEEEEELi192ENS_10bfloat16_tEfNS_4arch4Sm80ELb0ELb1ELb0ELb1ELb0ELb1ELb1ELb1EEENS1_21CollectiveEpilogueFwdINS6_IJS8_SA_S9_EEENS6_IJNS7_ILi1EEESI_SI_EEESC_SE_Li256ELb1ELb1ELb1ELb0EEENS1_36VarlenDynamicPersistentTileSchedulerILi128ELi64ELi256ELi256ELb1ELb1ELb0ELb1ELb0ELb1EEEEEEEEEvNT_6ParamsE --------------------------
	.section	.text._ZN7cutlass13device_kernelIN5flash19enable_sm80_to_sm89INS1_16FlashAttnFwdSm80INS1_25CollectiveMainloopFwdSm80ILi8ELi2ELb0EN4cute5tupleIJNS5_1CILi128EEENS7_ILi64EEENS7_ILi192EEEEEELi192ENS_10bfloat16_tEfNS_4arch4Sm80ELb0ELb1ELb0ELb1ELb0ELb1ELb1ELb1EEENS1_21CollectiveEpilogueFwdINS6_IJS8_SA_S9_EEENS6_IJNS7_ILi1EEESI_SI_EEESC_SE_Li256ELb1ELb1ELb1ELb0EEENS1_36VarlenDynamicPersistentTileSchedulerILi128ELi64ELi256ELi256ELb1ELb1ELb0ELb1ELb0ELb1EEEEEEEEEvNT_6ParamsE,"ax",@progbits
	.sectioninfo	@"SHI_REGISTERS=247"
	.align	128
.text._ZN7cutlass13device_kernelIN5flash19enable_sm80_to_sm89INS1_16FlashAttnFwdSm80INS1_25CollectiveMainloopFwdSm80ILi8ELi2ELb0EN4cute5tupleIJNS5_1CILi128EEENS7_ILi64EEENS7_ILi192EEEEEELi192ENS_10bfloat16_tEfNS_4arch4Sm80ELb0ELb1ELb0ELb1ELb0ELb1ELb1ELb1EEENS1_21CollectiveEpilogueFwdINS6_IJS8_SA_S9_EEENS6_IJNS7_ILi1EEESI_SI_EEESC_SE_Li256ELb1ELb1ELb1ELb0EEENS1_36VarlenDynamicPersistentTileSchedulerILi128ELi64ELi256ELi256ELb1ELb1ELb0ELb1ELb0ELb1EEEEEEEEEvNT_6ParamsE:
        .type           _ZN7cutlass13device_kernelIN5flash19enable_sm80_to_sm89INS1_16FlashAttnFwdSm80INS1_25CollectiveMainloopFwdSm80ILi8ELi2ELb0EN4cute5tupleIJNS5_1CILi128EEENS7_ILi64EEENS7_ILi192EEEEEELi192ENS_10bfloat16_tEfNS_4arch4Sm80ELb0ELb1ELb0ELb1ELb0ELb1ELb1ELb1EEENS1_21CollectiveEpilogueFwdINS6_IJS8_SA_S9_EEENS6_IJNS7_ILi1EEESI_SI_EEESC_SE_Li256ELb1ELb1ELb1ELb0EEENS1_36VarlenDynamicPersistentTileSchedulerILi128ELi64ELi256ELi256ELb1ELb1ELb0ELb1ELb0ELb1EEEEEEEEEvNT_6ParamsE,@function
        .size           _ZN7cutlass13device_kernelIN5flash19enable_sm80_to_sm89INS1_16FlashAttnFwdSm80INS1_25CollectiveMainloopFwdSm80ILi8ELi2ELb0EN4cute5tupleIJNS5_1CILi128EEENS7_ILi64EEENS7_ILi192EEEEEELi192ENS_10bfloat16_tEfNS_4arch4Sm80ELb0ELb1ELb0ELb1ELb0ELb1ELb1ELb1EEENS1_21CollectiveEpilogueFwdINS6_IJS8_SA_S9_EEENS6_IJNS7_ILi1EEESI_SI_EEESC_SE_Li256ELb1ELb1ELb1ELb0EEENS1_36VarlenDynamicPersistentTileSchedulerILi128ELi64ELi256ELi256ELb1ELb1ELb0ELb1ELb0ELb1EEEEEEEEEvNT_6ParamsE,(.L_x_5042 - _ZN7cutlass13device_kernelIN5flash19enable_sm80_to_sm89INS1_16FlashAttnFwdSm80INS1_25CollectiveMainloopFwdSm80ILi8ELi2ELb0EN4cute5tupleIJNS5_1CILi128EEENS7_ILi64EEENS7_ILi192EEEEEELi192ENS_10bfloat16_tEfNS_4arch4Sm80ELb0ELb1ELb0ELb1ELb0ELb1ELb1ELb1EEENS1_21CollectiveEpilogueFwdINS6_IJS8_SA_S9_EEENS6_IJNS7_ILi1EEESI_SI_EEESC_SE_Li256ELb1ELb1ELb1ELb0EEENS1_36VarlenDynamicPersistentTileSchedulerILi128ELi64ELi256ELi256ELb1ELb1ELb0ELb1ELb0ELb1EEEEEEEEEvNT_6ParamsE)
        .other          _ZN7cutlass13device_kernelIN5flash19enable_sm80_to_sm89INS1_16FlashAttnFwdSm80INS1_25CollectiveMainloopFwdSm80ILi8ELi2ELb0EN4cute5tupleIJNS5_1CILi128EEENS7_ILi64EEENS7_ILi192EEEEEELi192ENS_10bfloat16_tEfNS_4arch4Sm80ELb0ELb1ELb0ELb1ELb0ELb1ELb1ELb1EEENS1_21CollectiveEpilogueFwdINS6_IJS8_SA_S9_EEENS6_IJNS7_ILi1EEESI_SI_EEESC_SE_Li256ELb1ELb1ELb1ELb0EEENS1_36VarlenDynamicPersistentTileSchedulerILi128ELi64ELi256ELi256ELb1ELb1ELb0ELb1ELb0ELb1EEEEEEEEEvNT_6ParamsE,@"STO_CUDA_ENTRY STV_DEFAULT"
_ZN7cutlass13device_kernelIN5flash19enable_sm80_to_sm89INS1_16FlashAttnFwdSm80INS1_25CollectiveMainloopFwdSm80ILi8ELi2ELb0EN4cute5tupleIJNS5_1CILi128EEENS7_ILi64EEENS7_ILi192EEEEEELi192ENS_10bfloat16_tEfNS_4arch4Sm80ELb0ELb1ELb0ELb1ELb0ELb1ELb1ELb1EEENS1_21CollectiveEpilogueFwdINS6_IJS8_SA_S9_EEENS6_IJNS7_ILi1EEESI_SI_EEESC_SE_Li256ELb1ELb1ELb1ELb0EEENS1_36VarlenDynamicPersistentTileSchedulerILi128ELi64ELi256ELi256ELb1ELb1ELb0ELb1ELb0ELb1EEEEEEEEEvNT_6ParamsE:
        /* <DEDUP_REMOVED lines=55> */
.L_x_4270:
        /* <DEDUP_REMOVED lines=16> */
.L_x_4493:
        /* <DEDUP_REMOVED lines=16> */
.L_x_4494:
[----:B--2---:R-:W-:-:S05]  /*0570*/  IMAD R9, R9, c[0x0][0x538], RZ ;  /* 0x00014e0009097a24 */ /* 0x004fca00078e02ff */
[----:B------:R-:W-:-:S04]  /*0580*/  IADD3 R6, R9, R6, RZ ;  /* 0x0000000609067210 */ /* 0x000fc80007ffe0ff */
[----:B------:R-:W-:-:S13]  /*0590*/  ISETP.GT.AND P0, PT, R6, UR4, PT ;  /* 0x0000000406007c0c */ /* 0x000fda000bf04270 */
[----:B-1----:R-:W-:Y:S05]  /*05a0*/  @!P0 BRA `(.L_x_4270) ;  /* 0xfffffdc000008947 */ /* 0x002fea000383ffff */
.L_x_4266:
[----:B------:R-:W-:-:S05]  /*05b0*/  IADD3 R204, -R9, R6, RZ ;  /* 0x0000000609cc7210 */ /* 0x000fca0007ffe1ff */
[----:B------:R-:W-:-:S05]  /*05c0*/  IMAD R0, R7, c[0x0][0x538], R204 ;  /* 0x00014e0007007a24 */ /* 0x000fca00078e02cc */
[----:B------:R-:W-:Y:S01]  /*05d0*/  ISETP.GT.AND P0, PT, R0, UR4, PT ;  /* 0x0000000400007c0c */ /* 0x000fe2000bf04270 */
[----:B------:R-:W-:-:S12]  /*05e0*/  BRA.DIV ~URZ, `(.L_x_4271) ;  /* 0x000208b27f007947 */ /* 0x000fd8000b800000 */
[----:B------:R-:W-:-:S04]  /*05f0*/  VOTE.ANY R5, PT, !P0 ;  /* 0x0000000000057806 */ /* 0x000fc800040e0100 */
.L_x_4495:
[----:B------:R-:W1:Y:S02]  /*0600*/  POPC R6, R5 ;  /* 0x0000000500067309 */ /* 0x000e640000000000 */
[----:B-1----:R-:W-:Y:S01]  /*0610*/  IADD3 R207, R6, R207, RZ ;  /* 0x000000cf06cf7210 */ /* 0x002fe20007ffe0ff */
[----:B------:R-:W-:Y:S05]  /*0620*/  BRA.DIV ~URZ, `(.L_x_4272) ;  /* 0x000208b27f007947 */ /* 0x000fea000b800000 */
[----:B------:R1:W2:Y:S01]  /*0630*/  SHFL.IDX PT, R4, R4, R6, 0x1f ;  /* 0x00001f0604047589 */ /* 0x0002a200000e0000 */
[----:B------:R-:W-:-:S03]  /*0640*/  MOV R11, RZ ;  /* 0x000000ff000b7202 */ /* 0x000fc60000000f00 */
[----:B------:R1:W3:Y:S04]  /*0650*/  SHFL.IDX PT, R3, R3, R6, 0x1f ;  /* 0x00001f0603037589 */ /* 0x0002e800000e0000 */
.L_x_4496:
[----:B------:R-:W-:Y:S01]  /*0660*/  ISETP.NE.AND P0, PT, R5, RZ, PT ;  /* 0x000000ff0500720c */ /* 0x000fe20003f05270 */
[----:B------:R-:W-:-:S12]  /*0670*/  BSSY B0, `(.L_x_4273) ;  /* 0x0000005000007945 */ /* 0x000fd80003800000 */
[----:B------:R-:W-:Y:S05]  /*0680*/  @!P0 BRA `(.L_x_4274) ;  /* 0x0000003000008947 */ /* 0x000fea0003800000 */
[----:B------:R-:W-:Y:S01]  /*0690*/  IADD3 R16, R6, -0x1, RZ ;  /* 0xffffffff06107810 */ /* 0x000fe20007ffe0ff */
[----:B------:R-:W-:Y:S05]  /*06a0*/  BRA.DIV ~URZ, `(.L_x_4275) ;  /* 0x000209127f007947 */ /* 0x000fea000b800000 */
[----:B------:R4:W1:Y:S02]  /*06b0*/  SHFL.IDX PT, R11, R7, R16, 0x1f ;  /* 0x00001f10070b7589 */ /* 0x00086400000e0000 */
.L_x_4274:
[----:B------:R-:W-:Y:S05]  /*06c0*/  BSYNC B0 ;  /* 0x0000000000007941 */ /* 0x000fea0003800000 */
.L_x_4273:
[----:B---3--:R-:W-:Y:S01]  /*06d0*/  ISETP.NE.AND P0, PT, R3, 0x1, PT ;  /* 0x000000010300780c */ /* 0x008fe20003f05270 */
[----:B-1----:R-:W-:Y:S01]  /*06e0*/  IMAD R204, R11, c[0x0][0x538], R204 ;  /* 0x00014e000bcc7a24 */ /* 0x002fe200078e02cc */
[----:B------:R-:W-:Y:S04]  /*06f0*/  BSSY B0, `(.L_x_4276) ;  /* 0x0000076000007945 */ /* 0x000fe80003800000 */
[----:B----4-:R-:W-:-:S07]  /*0700*/  IADD3 R7, -R204, UR4, RZ ;  /* 0x00000004cc077c10 */ /* 0x010fce000fffe1ff */
[----:B------:R-:W-:Y:S05]  /*0710*/  @!P0 BRA `(.L_x_4277) ;  /* 0x0000037000008947 */ /* 0x000fea0003800000 */
[-C--:B--2---:R-:W-:Y:S02]  /*0720*/  IABS R8, R4.reuse ;  /* 0x0000000400087213 */ /* 0x084fe40000000000 */
[----:B------:R-:W-:Y:S02]  /*0730*/  IABS R9, R3 ;  /* 0x0000000300097213 */ /* 0x000fe40000000000 */
[----:B------:R-:W1:Y:S01]  /*0740*/  I2F.RP R14, R8 ;  /* 0x00000008000e7306 */ /* 0x000e620000209400 */
[----:B------:R-:W-:Y:S02]  /*0750*/  IABS R5, R7 ;  /* 0x0000000700057213 */ /* 0x000fe40000000000 */
[----:B------:R-:W-:-:S05]  /*0760*/  IABS R0, R4 ;  /* 0x0000000400007213 */ /* 0x000fca0000000000 */
[----:B------:R-:W-:Y:S01]  /*0770*/  I2F.RP R12, R9 ;  /* 0x00000009000c7306 */ /* 0x000fe20000209400 */
[----:B------:R-:W-:-:S07]  /*0780*/  IMAD.MOV R0, RZ, RZ, -R0 ;  /* 0x000000ffff007224 */ /* 0x000fce00078e0a00 */
[----:B-1----:R-:W1:Y:S02]  /*0790*/  MUFU.RCP R10, R14 ;  /* 0x0000000e000a7308 */ /* 0x002e640000001000 */
[----:B-1----:R-:W-:-:S06]  /*07a0*/  IADD3 R10, R10, 0xffffffe, RZ ;  /* 0x0ffffffe0a0a7810 */ /* 0x002fcc0007ffe0ff */
[----:B------:R-:W1:Y:S02]  /*07b0*/  F2I.FTZ.U32.TRUNC.NTZ R11, R10 ;  /* 0x0000000a000b7305 */ /* 0x000e64000021f000 */
[----:B-1----:R-:W-:Y:S02]  /*07c0*/  IMAD.MOV R13, RZ, RZ, -R11 ;  /* 0x000000ffff0d7224 */ /* 0x002fe400078e0a0b */
[----:B------:R-:W-:Y:S02]  /*07d0*/  IMAD.MOV.U32 R10, RZ, RZ, RZ ;  /* 0x000000ffff0a7224 */ /* 0x000fe400078e00ff */
[----:B------:R-:W-:-:S04]  /*07e0*/  IMAD R6, R13, R8, RZ ;  /* 0x000000080d067224 */ /* 0x000fc800078e02ff */
[----:B------:R-:W-:Y:S02]  /*07f0*/  IMAD.HI.U32 R6, R11, R6, R10 ;  /* 0x000000060b067227 */ /* 0x000fe400078e000a */
[----:B------:R-:W1:Y:S04]  /*0800*/  MUFU.RCP R10, R12 ;  /* 0x0000000c000a7308 */ /* 0x000e680000001000 */
[----:B------:R-:W-:-:S04]  /*0810*/  IMAD.HI.U32 R6, R6, R5, RZ ;  /* 0x0000000506067227 */ /* 0x000fc800078e00ff */
[----:B------:R-:W-:Y:S01]  /*0820*/  IMAD R5, R6, R0, R5 ;  /* 0x0000000006057224 */ /* 0x000fe200078e0205 */
[----:B------:R-:W-:-:S04]  /*0830*/  LOP3.LUT R0, R7, R4, RZ, 0x3c, !PT ;  /* 0x0000000407007212 */ /* 0x000fc800078e3cff */
[----:B------:R-:W-:Y:S02]  /*0840*/  ISETP.GT.U32.AND P0, PT, R8, R5, PT ;  /* 0x000000050800720c */ /* 0x000fe40003f04070 */
[----:B------:R-:W-:Y:S02]  /*0850*/  ISETP.GE.AND P1, PT, R0, RZ, PT ;  /* 0x000000ff0000720c */ /* 0x000fe40003f26270 */
[----:B-1----:R-:W-:Y:S02]  /*0860*/  IADD3 R10, R10, 0xffffffe, RZ ;  /* 0x0ffffffe0a0a7810 */ /* 0x002fe40007ffe0ff */
[----:B------:R-:W-:Y:S02]  /*0870*/  IABS R0, R3 ;  /* 0x0000000300007213 */ /* 0x000fe40000000000 */
[----:B------:R-:W1:Y:S03]  /*0880*/  F2I.FTZ.U32.TRUNC.NTZ R11, R10 ;  /* 0x0000000a000b7305 */ /* 0x000e66000021f000 */
[----:B------:R-:W-:-:S02]  /*0890*/  IMAD.MOV R0, RZ, RZ, -R0 ;  /* 0x000000ffff007224 */ /* 0x000fc400078e0a00 */
[----:B------:R-:W-:Y:S01]  /*08a0*/  @!P0 IMAD.IADD R5, R5, 0x1, -R8 ;  /* 0x0000000105058824 */ /* 0x000fe200078e0a08 */
[----:B------:R-:W-:Y:S02]  /*08b0*/  @!P0 IADD3 R6, R6, 0x1, RZ ;  /* 0x0000000106068810 */ /* 0x000fe40007ffe0ff */
[----:B------:R-:W-:Y:S02]  /*08c0*/  ISETP.NE.AND P0, PT, R4, RZ, PT ;  /* 0x000000ff0400720c */ /* 0x000fe40003f05270 */
        /* <DEDUP_REMOVED lines=28> */
.L_x_4277:
[----:B------:R-:W-:-:S04]  /*0a90*/  IMAD.MOV.U32 R0, RZ, RZ, 0x4 ;  /* 0x00000004ff007424 */ /* 0x000fc800078e00ff */
[----:B------:R-:W-:-:S05]  /*0aa0*/  IMAD.WIDE R14, R207, R0, c[0x0][0x590] ;  /* 0x00016400cf0e7625 */ /* 0x000fca00078e0200 */
[----:B------:R-:W3:Y:S01]  /*0ab0*/  LDG.E R5, [R14.64] ;  /* 0x000000080e057981 */ /* 0x000ee2000c1e1900 */
        /* <DEDUP_REMOVED lines=26> */
[----:B------:R-:W-:Y:S02]  /*0c60*/  IMAD.MOV R9, RZ, RZ, -R10 ;  /* 0x000000ffff097224 */ /* 0x000fe400078e0a0a */
[----:B------:R-:W-:Y:S01]  /*0c70*/  IMAD.MOV.U32 R10, RZ, RZ, RZ ;  /* 0x000000ffff0a7224 */ /* 0x000fe200078e00ff */
[----:B------:R-:W-:Y:S01]  /*0c80*/  IADD3 R8, -R0, c[0x0][0x538], RZ ;  /* 0x00014e0000087a10 */ /* 0x000fe20007ffe1ff */
[----:B------:R-:W-:-:S03]  /*0c90*/  IMAD R6, R6, R9, R7 ;  /* 0x0000000906067224 */ /* 0x000fc600078e0207 */
[----:B------:R-:W-:Y:S02]  /*0ca0*/  IMNMX R5, R5, R8, PT ;  /* 0x0000000805057217 */ /* 0x000fe40003800200 */
[----:B------:R-:W-:Y:S02]  /*0cb0*/  IABS R7, R6 ;  /* 0x0000000600077213 */ /* 0x000fe40000000000 */
[----:B------:R-:W-:Y:S02]  /*0cc0*/  IABS R8, R5 ;  /* 0x0000000500087213 */ /* 0x000fe40000000000 */
[----:B------:R-:W-:Y:S02]  /*0cd0*/  IADD3 R0, R0, 0x1000000, R6 ;  /* 0x0100000000007810 */ /* 0x000fe40007ffe006 */
        /* <DEDUP_REMOVED lines=20> */
[----:B------:R-:W-:Y:S01]  /*0e20*/  @!P1 IMAD.MOV R10, RZ, RZ, -R10 ;  /* 0x000000ffff0a9224 */ /* 0x000fe200078e0a0a */
[----:B------:R-:W-:-:S05]  /*0e30*/  @!P0 LOP3.LUT R10, RZ, R5, RZ, 0x33, !PT ;  /* 0x00000005ff0a8212 */ /* 0x000fca00078e33ff */
[----:B------:R-:W-:Y:S02]  /*0e40*/  IMAD R206, R10, R3, R0 ;  /* 0x000000030ace7224 */ /* 0x000fe400078e0200 */
.L_x_4278:
[----:B------:R-:W-:Y:S05]  /*0e50*/  BSYNC B0 ;  /* 0x0000000000007941 */ /* 0x000fea0003800000 */
.L_x_4276:
[----:B------:R-:W-:-:S04]  /*0e60*/  LOP3.LUT R205, RZ, R10, RZ, 0x33, !PT ;  /* 0x0000000affcd7212 */ /* 0x000fc800078e33ff */
[----:B------:R-:W-:Y:S01]  /*0e70*/  IADD3 R205, R205, R4, RZ ;  /* 0x00000004cdcd7210 */ /* 0x000fe20007ffe0ff */
[----:B------:R-:W-:Y:S05]  /*0e80*/  BRA `(.L_x_4279) ;  /* 0x0000004000007947 */ /* 0x000fea0003800000 */
.L_x_4267:
[----:B------:R-:W-:Y:S01]  /*0e90*/  IMAD.MOV.U32 R205, RZ, RZ, RZ ;  /* 0x000000ffffcd7224 */ /* 0x000fe200078e00ff */
[----:B------:R-:W-:Y:S01]  /*0ea0*/  MOV R206, RZ ;  /* 0x000000ff00ce7202 */ /* 0x000fe20000000f00 */
[----:B------:R-:W-:Y:S01]  /*0eb0*/  IMAD.U32 R204, RZ, RZ, UR4 ;  /* 0x00000004ffcc7e24 */ /* 0x000fe2000f8e00ff */
[----:B------:R-:W-:Y:S02]  /*0ec0*/  MOV R207, c[0x0][0x53c] ;  /* 0x00014f0000cf7a02 */ /* 0x000fe40000000f00 */
.L_x_4279:
[----:B------:R-:W-:Y:S01]  /*0ed0*/  ISETP.NE.AND P0, PT, R2, RZ, PT ;  /* 0x000000ff0200720c */ /* 0x000fe20003f05270 */
[----:B------:R-:W-:-:S12]  /*0ee0*/  WARPSYNC 0xffffffff ;  /* 0xffffffff00007948 */ /* 0x000fd80003800000 */
[----:B------:R1:W-:Y:S04]  /*0ef0*/  @!P0 STS.128 [0x24100], R204 ;  /* 0x024100ccff008388 */ /* 0x0003e80000000c00 */
[----:B------:R-:W-:Y:S06]  /*0f00*/  BAR.ARV 0x5, 0x100 ;  /* 0x0144000000007b1d */ /* 0x000fec0000002000 */
.L_x_4265:
[----:B-1----:R-:W-:-:S13]  /*0f10*/  ISETP.GE.AND P0, PT, R207, c[0x0][0x53c], PT ;  /* 0x00014f00cf007a0c */ /* 0x002fda0003f06270 */
[----:B------:R-:W-:Y:S05]  /*0f20*/  @P0 EXIT ;  /* 0x000000000000094d */ /* 0x000fea0003800000 */
[----:B------:R-:W-:-:S04]  /*0f30*/  SHF.R.S32.HI R2, RZ, 0x1f, R211 ;  /* 0x0000001fff027819 */ /* 0x000fc800000114d3 */
[CC--:B------:R-:W-:Y:S02]  /*0f40*/  LEA.HI R9, R2.reuse, R211.reuse, RZ, 0x3 ;  /* 0x000000d302097211 */ /* 0x0c0fe400078f18ff */
[CC--:B------:R-:W-:Y:S02]  /*0f50*/  LEA.HI R7, R2.reuse, R211.reuse, RZ, 0x4 ;  /* 0x000000d302077211 */ /* 0x0c0fe400078f20ff */
[----:B------:R-:W-:Y:S02]  /*0f60*/  SHF.R.S32.HI R5, RZ, 0x3, R9 ;  /* 0x00000003ff057819 */ /* 0x000fe40000011409 */
[----:B------:R-:W-:Y:S02]  /*0f70*/  LOP3.LUT R0, R9, 0xfffffff8, RZ, 0xc0, !PT ;  /* 0xfffffff809007812 */ /* 0x000fe400078ec0ff */
[----:B------:R-:W-:Y:S01]  /*0f80*/  SHF.R.S32.HI R8, RZ, 0x4, R7 ;  /* 0x00000004ff087819 */ /* 0x000fe20000011407 */
[----:B------:R-:W-:Y:S01]  /*0f90*/  IMAD.SHL.U32 R5, R5, 0x40, RZ ;  /* 0x0000004005057824 */ /* 0x000fe200078e00ff */
[----:B------:R-:W-:Y:S01]  /*0fa0*/  LEA.HI R3, R2, R211, RZ, 0x6 ;  /* 0x000000d302037211 */ /* 0x000fe200078f30ff */
[----:B------:R-:W-:Y:S01]  /*0fb0*/  IMAD.IADD R0, R211, 0x1, -R0 ;  /* 0x00000001d3007824 */ /* 0x000fe200078e0a00 */
[----:B------:R-:W-:-:S02]  /*0fc0*/  LOP3.LUT R10, R7, 0xfffffff0, RZ, 0xc0, !PT ;  /* 0xfffffff0070a7812 */ /* 0x000fc400078ec0ff */
[----:B------:R-:W-:Y:S01]  /*0fd0*/  LEA.HI R7, R7, R8, RZ, 0x1 ;  /* 0x0000000807077211 */ /* 0x000fe200078f08ff */
[----:B------:R-:W-:Y:S01]  /*0fe0*/  IMAD.SHL.U32 R3, R3, 0x8, RZ ;  /* 0x0000000803037824 */ /* 0x000fe200078e00ff */
[----:B------:R-:W-:Y:S01]  /*0ff0*/  LOP3.LUT R5, R5, 0x1c0, RZ, 0xc0, !PT ;  /* 0x000001c005057812 */ /* 0x000fe200078ec0ff */
[C---:B------:R-:W-:Y:S01]  /*1000*/  IMAD.SHL.U32 R228, R0.reuse, 0x8, RZ ;  /* 0x0000000800e47824 */ /* 0x040fe200078e00ff */
[----:B------:R-:W-:Y:S01]  /*1010*/  LOP3.LUT R7, R7, 0xfffffffe, RZ, 0xc0, !PT ;  /* 0xfffffffe07077812 */ /* 0x000fe200078ec0ff */
[----:B------:R-:W-:Y:S01]  /*1020*/  IMAD.IADD R13, R211, 0x1, -R10 ;  /* 0x00000001d30d7824 */ /* 0x000fe200078e0a0a */
[----:B------:R-:W-:Y:S01]  /*1030*/  LOP3.LUT R3, R3, 0x7ffffe00, RZ, 0xc0, !PT ;  /* 0x7ffffe0003037812 */ /* 0x000fe200078ec0ff */
[----:B------:R-:W-:Y:S01]  /*1040*/  IMAD.SHL.U32 R0, R0, 0x40, RZ ;  /* 0x0000004000007824 */ /* 0x000fe200078e00ff */
[----:B------:R-:W-:Y:S01]  /*1050*/  SHF.R.U32.HI R140, RZ, 0x3, R5 ;  /* 0x00000003ff8c7819 */ /* 0x000fe20000011605 */
[----:B------:R-:W-:Y:S01]  /*1060*/  IMAD.IADD R7, R8, 0x1, -R7 ;  /* 0x0000000108077824 */ /* 0x000fe200078e0a07 */
[----:B------:R-:W-:-:S02]  /*1070*/  LOP3.LUT R4, R5, 0x38, R228, 0xf8, !PT ;  /* 0x0000003805047812 */ /* 0x000fc400078ef8e4 */
[----:B------:R-:W-:Y:S02]  /*1080*/  LEA.HI R6, R2, R211, RZ, 0x5 ;  /* 0x000000d302067211 */ /* 0x000fe400078f28ff */
[----:B------:R-:W-:Y:S02]  /*1090*/  SHF.R.S32.HI R8, RZ, 0x1f, R13 ;  /* 0x0000001fff087819 */ /* 0x000fe4000001140d */
[----:B------:R-:W-:Y:S02]  /*10a0*/  LOP3.LUT R140, R3, R4, R140, 0xf6, !PT ;  /* 0x00000004038c7212 */ /* 0x000fe400078ef68c */
[--C-:B------:R-:W-:Y:S02]  /*10b0*/  SHF.R.S32.HI R5, RZ, 0x5, R6.reuse ;  /* 0x00000005ff057819 */ /* 0x100fe40000011406 */
[----:B------:R-:W-:Y:S01]  /*10c0*/  SHF.R.S32.HI R4, RZ, 0x1f, R6 ;  /* 0x0000001fff047819 */ /* 0x000fe20000011406 */
[----:B------:R-:W-:Y:S01]  /*10d0*/  IMAD.SHL.U32 R140, R140, 0x2, RZ ;  /* 0x000000028c8c7824 */ /* 0x000fe200078e00ff */
[----:B------:R-:W-:-:S02]  /*10e0*/  LEA.HI R3, R8, R13, RZ, 0x3 ;  /* 0x0000000d08037211 */ /* 0x000fc400078f18ff */
[----:B------:R-:W-:Y:S02]  /*10f0*/  LOP3.LUT R6, R6, 0xffffffe0, RZ, 0xc0, !PT ;  /* 0xffffffe006067812 */ /* 0x000fe400078ec0ff */
[----:B------:R-:W-:Y:S02]  /*1100*/  LEA.HI R4, R4, R5, RZ, 0x3 ;  /* 0x0000000504047211 */ /* 0x000fe400078f18ff */
[----:B------:R-:W-:Y:S01]  /*1110*/  LEA.HI R2, R2, R211, RZ, 0x2 ;  /* 0x000000d302027211 */ /* 0x000fe200078f10ff */
[----:B------:R-:W-:Y:S01]  /*1120*/  IMAD.IADD R11, R211, 0x1, -R6 ;  /* 0x00000001d30b7824 */ /* 0x000fe200078e0a06 */
[C---:B------:R-:W-:Y:S01]  /*1130*/  LOP3.LUT R8, R3.reuse, 0xfffffff8, RZ, 0xc0, !PT ;  /* 0xfffffff803087812 */ /* 0x040fe200078ec0ff */
[----:B------:R-:W-:Y:S01]  /*1140*/  IMAD.SHL.U32 R3, R3, 0x40, RZ ;  /* 0x0000004003037824 */ /* 0x000fe200078e00ff */
[----:B------:R-:W-:Y:S02]  /*1150*/  LOP3.LUT R0, R0, 0x1c0, RZ, 0xc0, !PT ;  /* 0x000001c000007812 */ /* 0x000fe400078ec0ff */
[----:B------:R-:W-:Y:S01]  /*1160*/  LOP3.LUT R4, R4, 0xffffff8, RZ, 0xc0, !PT ;  /* 0x0ffffff804047812 */ /* 0x000fe200078ec0ff */
[----:B------:R-:W-:Y:S01]  /*1170*/  IMAD.IADD R8, R13, 0x1, -R8 ;  /* 0x000000010d087824 */ /* 0x000fe200078e0a08 */
[----:B------:R-:W-:-:S02]  /*1180*/  LOP3.LUT R214, R2, 0xfffffffc, RZ, 0xc0, !PT ;  /* 0xfffffffc02d67812 */ /* 0x000fc400078ec0ff */
[----:B------:R-:W-:Y:S01]  /*1190*/  LOP3.LUT R9, R0, 0x8, R9, 0xf8, !PT ;  /* 0x0000000800097812 */ /* 0x000fe200078ef809 */
[----:B------:R-:W-:Y:S01]  /*11a0*/  IMAD.IADD R13, R5, 0x1, -R4 ;  /* 0x00000001050d7824 */ /* 0x000fe200078e0a04 */
[----:B------:R-:W-:Y:S01]  /*11b0*/  SHF.R.U32.HI R0, RZ, 0x3, R0 ;  /* 0x00000003ff007819 */ /* 0x000fe20000011600 */
[----:B------:R-:W-:Y:S01]  /*11c0*/  IMAD.IADD R214, R211, 0x1, -R214 ;  /* 0x00000001d3d67824 */ /* 0x000fe200078e0ad6 */
[----:B------:R-:W-:Y:S01]  /*11d0*/  SHF.R.S32.HI R218, RZ, 0x1f, R11 ;  /* 0x0000001fffda7819 */ /* 0x000fe2000001140b */
[----:B------:R-:W-:Y:S01]  /*11e0*/  IMAD.SHL.U32 R4, R8, 0x40, RZ ;  /* 0x0000004008047824 */ /* 0x000fe200078e00ff */
[----:B------:R-:W-:Y:S01]  /*11f0*/  LOP3.LUT R0, R9, R0, RZ, 0x3c, !PT ;  /* 0x0000000009007212 */ /* 0x000fe200078e3cff */
[----:B------:R-:W-:Y:S01]  /*1200*/  IMAD.SHL.U32 R9, R7, 0x8, RZ ;  /* 0x0000000807097824 */ /* 0x000fe200078e00ff */
[----:B------:R-:W-:Y:S01]  /*1210*/  LEA.HI R218, R218, R11, RZ, 0x2 ;  /* 0x0000000bdada7211 */ /* 0x000fe200078f10ff */
[----:B------:R-:W-:Y:S01]  /*1220*/  IMAD.SHL.U32 R5, R5, 0x400, RZ ;  /* 0x0000040005057824 */ /* 0x000fe200078e00ff */
[C---:B------:R-:W-:Y:S01]  /*1230*/  LEA.HI R213, R214.reuse, R214, RZ, 0x1 ;  /* 0x000000d6d6d57211 */ /* 0x040fe200078f08ff */
[----:B------:R-:W-:Y:S01]  /*1240*/  IMAD.SHL.U32 R142, R214, 0x4, RZ ;  /* 0x00000004d68e7824 */ /* 0x000fe200078e00ff */
[----:B------:R-:W-:Y:S01]  /*1250*/  LOP3.LUT R4, R4, 0x1c0, RZ, 0xc0, !PT ;  /* 0x000001c004047812 */ /* 0x000fe200078ec0ff */
[----:B------:R-:W-:Y:S01]  /*1260*/  IMAD R0, R7, 0x200, R0 ;  /* 0x0000020007007824 */ /* 0x000fe200078e0200 */
[----:B------:R-:W-:Y:S01]  /*1270*/  SHF.R.S32.HI R6, RZ, 0x2, R218 ;  /* 0x00000002ff067819 */ /* 0x000fe200000114da */
[----:B------:R-:W-:Y:S01]  /*1280*/  IMAD.MOV.U32 R7, RZ, RZ, 0x40 ;  /* 0x00000040ff077424 */ /* 0x000fe200078e00ff */
[----:B------:R-:W-:Y:S01]  /*1290*/  LOP3.LUT R213, R213, 0x1ffffffe, RZ, 0xc0, !PT ;  /* 0x1ffffffed5d57812 */ /* 0x000fe200078ec0ff */
[----:B------:R-:W-:Y:S01]  /*12a0*/  IMAD.SHL.U32 R144, R214, 0x8, RZ ;  /* 0x00000008d6907824 */ /* 0x000fe200078e00ff */
[----:B------:R-:W-:Y:S01]  /*12b0*/  LOP3.LUT R9, R4, 0x8, R9, 0xf8, !PT ;  /* 0x0000000804097812 */ /* 0x000fe200078ef809 */
[----:B------:R-:W-:Y:S01]  /*12c0*/  IMAD R6, R13, 0x10, R6 ;  /* 0x000000100d067824 */ /* 0x000fe200078e0206 */
[----:B------:R-:W-:Y:S01]  /*12d0*/  SHF.R.U32.HI R4, RZ, 0x3, R4 ;  /* 0x00000003ff047819 */ /* 0x000fe20000011604 */
[----:B------:R-:W-:Y:S01]  /*12e0*/  IMAD.IADD R213, R214, 0x1, -R213 ;  /* 0x00000001d6d57824 */ /* 0x000fe200078e0ad5 */
[----:B------:R-:W-:-:S02]  /*12f0*/  SHF.R.S32.HI R217, RZ, 0x2, R2 ;  /* 0x00000002ffd97819 */ /* 0x000fc40000011402 */
[----:B------:R-:W-:Y:S01]  /*1300*/  SHF.R.S32.HI R2, RZ, 0x1f, R2 ;  /* 0x0000001fff027819 */ /* 0x000fe20000011402 */
[----:B------:R-:W-:Y:S01]  /*1310*/  IMAD R213, R213, 0x8, R6 ;  /* 0x00000008d5d57824 */ /* 0x000fe200078e0206 */
[----:B------:R-:W-:Y:S01]  /*1320*/  LOP3.LUT R4, R9, R4, RZ, 0x3c, !PT ;  /* 0x0000000409047212 */ /* 0x000fe200078e3cff */
[----:B------:R-:W-:Y:S01]  /*1330*/  IMAD.MOV.U32 R6, RZ, RZ, 0x20 ;  /* 0x00000020ff067424 */ /* 0x000fe200078e00ff */
[----:B------:R-:W-:Y:S02]  /*1340*/  LOP3.LUT R3, R3, 0xfffffe00, RZ, 0xc0, !PT ;  /* 0xfffffe0003037812 */ /* 0x000fe400078ec0ff */
[----:B------:R-:W-:Y:S02]  /*1350*/  R2P PR, R8, 0x6 ;  /* 0x0000000608007804 */ /* 0x000fe40000000000 */
[----:B------:R-:W-:Y:S02]  /*1360*/  LEA.HI R8, R2, R217, RZ, 0x3 ;  /* 0x000000d902087211 */ /* 0x000fe400078f18ff */
[----:B------:R-:W-:-:S02]  /*1370*/  IADD3 R2, R4, R3, R5 ;  /* 0x0000000304027210 */ /* 0x000fc40007ffe005 */
[----:B------:R-:W-:Y:S02]  /*1380*/  LOP3.LUT R4, R4, R3, RZ, 0xfc, !PT ;  /* 0x0000000304047212 */ /* 0x000fe400078efcff */
[----:B------:R-:W-:Y:S02]  /*1390*/  IADD3 R3, R142, 0x40, RZ ;  /* 0x000000408e037810 */ /* 0x000fe40007ffe0ff */
[----:B------:R-:W-:Y:S02]  /*13a0*/  LOP3.LUT R218, R218, 0x7ffffffc, RZ, 0xc0, !PT ;  /* 0x7ffffffcdada7812 */ /* 0x000fe400078ec0ff */
[----:B------:R-:W-:Y:S01]  /*13b0*/  SEL R195, R6, 0xffffffe0, !P1 ;  /* 0xffffffe006c37807 */ /* 0x000fe20004800000 */
[----:B------:R-:W-:Y:S01]  /*13c0*/  IMAD.IADD R138, R142, 0x1, R3 ;  /* 0x000000018e8a7824 */ /* 0x000fe200078e0203 */
[----:B------:R-:W-:Y:S01]  /*13d0*/  LEA R146, R4, 0x100, 0x1 ;  /* 0x0000010004927811 */ /* 0x000fe200078e08ff */
[----:B------:R-:W-:Y:S01]  /*13e0*/  IMAD.IADD R218, R11, 0x1, -R218 ;  /* 0x000000010bda7824 */ /* 0x000fe200078e0ada */
[----:B------:R-:W-:-:S02]  /*13f0*/  LEA R196, R2, 0x18100, 0x1 ;  /* 0x0001810002c47811 */ /* 0x000fc400078e08ff */
[----:B------:R-:W-:Y:S01]  /*1400*/  LOP3.LUT R8, R8, 0xfffffff8, RZ, 0xc0, !PT ;  /* 0xfffffff808087812 */ /* 0x000fe200078ec0ff */
[----:B------:R-:W-:Y:S01]  /*1410*/  IMAD.SHL.U32 R218, R218, 0x2, RZ ;  /* 0x00000002dada7824 */ /* 0x000fe200078e00ff */
[----:B------:R-:W-:Y:S01]  /*1420*/  IADD3 R5, R142, 0x20, RZ ;  /* 0x000000208e057810 */ /* 0x000fe20007ffe0ff */
[----:B------:R-:W-:Y:S01]  /*1430*/  IMAD.IADD R193, R196, 0x1, R195 ;  /* 0x00000001c4c17824 */ /* 0x000fe200078e02c3 */
[----:B------:R-:W-:Y:S01]  /*1440*/  SEL R3, R7, 0xffffffc0, !P2 ;  /* 0xffffffc007037807 */ /* 0x000fe20005000000 */
[----:B------:R-:W-:Y:S01]  /*1450*/  IMAD.IADD R215, R217, 0x1, -R8 ;  /* 0x00000001d9d77824 */ /* 0x000fe200078e0a08 */
[----:B------:R-:W-:Y:S01]  /*1460*/  LEA R194, R0, 0xc100, 0x1 ;  /* 0x0000c10000c27811 */ /* 0x000fe200078e08ff */
[--C-:B------:R-:W-:Y:S01]  /*1470*/  IMAD.IADD R0, R195, 0x1, R146.reuse ;  /* 0x00000001c3007824 */ /* 0x100fe200078e0292 */
[C---:B------:R-:W-:Y:S01]  /*1480*/  IADD3 R137, R142.reuse, 0x30, RZ ;  /* 0x000000308e897810 */ /* 0x040fe20007ffe0ff */
[C---:B------:R-:W-:Y:S01]  /*1490*/  IMAD.IADD R139, R142.reuse, 0x1, R5 ;  /* 0x000000018e8b7824 */ /* 0x040fe200078e0205 */
        /* <DEDUP_REMOVED lines=8> */
.L_x_4492:
[----:B------:R-:W-:Y:S01]  /*1520*/  ISETP.NE.U32.AND P0, PT, RZ, c[0x0][0x370], PT ;  /* 0x0000dc00ff007a0c */ /* 0x000fe20003f05070 */
[----:B------:R-:W-:Y:S01]  /*1530*/  IMAD.MOV.U32 R4, RZ, RZ, 0x4 ;  /* 0x00000004ff047424 */ /* 0x000fe200078e00ff */
[----:B------:R-:W-:Y:S01]  /*1540*/  ISETP.NE.U32.AND P1, PT, RZ, c[0x0][0x360], PT ;  /* 0x0000d800ff007a0c */ /* 0x000fe20003f25070 */
[----:B------:R-:W-:Y:S01]  /*1550*/  IMAD.MOV.U32 R86, RZ, RZ, RZ ;  /* 0x000000ffff567224 */ /* 0x000fe200078e00ff */
[----:B------:R-:W-:Y:S01]  /*1560*/  ISETP.NE.AND.EX P2, PT, RZ, c[0x0][0x374], PT, P0 ;  /* 0x0000dd00ff007a0c */ /* 0x000fe20003f45300 */
[----:B------:R-:W-:Y:S01]  /*1570*/  CS2R R84, SRZ ;  /* 0x0000000000547805 */ /* 0x000fe2000001ff00 */
[----:B------:R-:W-:Y:S01]  /*1580*/  ISETP.NE.AND.EX P0, PT, RZ, c[0x0][0x364], PT, P1 ;  /* 0x0000d900ff007a0c */ /* 0x000fe20003f05310 */
[----:B------:R-:W-:Y:S01]  /*1590*/  IMAD.MOV.U32 R2, RZ, RZ, RZ ;  /* 0x000000ffff027224 */ /* 0x000fe200078e00ff */
[----:B------:R-:W-:Y:S01]  /*15a0*/  ISETP.NE.U32.AND P1, PT, RZ, c[0x0][0x348], PT ;  /* 0x0000d200ff007a0c */ /* 0x000fe20003f25070 */
[----:B------:R-:W-:Y:S01]  /*15b0*/  IMAD.WIDE R6, R207, R4, c[0x0][0x348] ;  /* 0x0000d200cf067625 */ /* 0x000fe200078e0204 */
[----:B------:R-:W-:-:S02]  /*15c0*/  ISETP.NE.U32.AND P5, PT, RZ, c[0x0][0x350], PT ;  /* 0x0000d400ff007a0c */ /* 0x000fc40003fa5070 */
[----:B------:R-:W-:Y:S01]  /*15d0*/  ISETP.NE.U32.AND P4, PT, RZ, c[0x0][0x358], PT ;  /* 0x0000d600ff007a0c */ /* 0x000fe20003f85070 */
[CC--:B------:R-:W-:Y:S01]  /*15e0*/  IMAD.WIDE R12, R207.reuse, R4.reuse, c[0x0][0x350] ;  /* 0x0000d400cf0c7625 */ /* 0x0c0fe200078e0204 */
[----:B------:R-:W-:Y:S02]  /*15f0*/  ISETP.NE.AND.EX P1, PT, RZ, c[0x0][0x34c], PT, P1 ;  /* 0x0000d300ff007a0c */ /* 0x000fe40003f25310 */
[----:B------:R-:W-:Y:S01]  /*1600*/  ISETP.NE.AND.EX P5, PT, RZ, c[0x0][0x354], PT, P5 ;  /* 0x0000d500ff007a0c */ /* 0x000fe20003fa5350 */
[----:B------:R-:W-:Y:S01]  /*1610*/  @P2 IMAD.WIDE R16, R207, R4, c[0x0][0x370] ;  /* 0x0000dc00cf102625 */ /* 0x000fe200078e0204 */
[----:B------:R-:W-:-:S03]  /*1620*/  ISETP.NE.AND.EX P4, PT, RZ, c[0x0][0x35c], PT, P4 ;  /* 0x0000d700ff007a0c */ /* 0x000fc60003f85340 */
[CC--:B------:R-:W-:Y:S01]  /*1630*/  @P0 IMAD.WIDE R14, R207.reuse, R4.reuse, c[0x0][0x360] ;  /* 0x0000d800cf0e0625 */ /* 0x0c0fe200078e0204 */
[----:B------:R1:W5:Y:S03]  /*1640*/  @P2 LDG.E R86, [R16.64] ;  /* 0x0000000810562981 */ /* 0x000366000c1e1900 */
[----:B------:R-:W-:Y:S01]  /*1650*/  IMAD.WIDE R8, R207, R4, c[0x0][0x358] ;  /* 0x0000d600cf087625 */ /* 0x000fe200078e0204 */
        /* <DEDUP_REMOVED lines=12> */
.L_x_4280:
[----:B------:R-:W-:-:S04]  /*1720*/  ISETP.NE.U32.AND P0, PT, RZ, c[0x0][0x368], PT ;  /* 0x0000da00ff007a0c */ /* 0x000fc80003f05070 */
[----:B------:R-:W-:-:S13]  /*1730*/  ISETP.NE.AND.EX P0, PT, RZ, c[0x0][0x36c], PT, P0 ;  /* 0x0000db00ff007a0c */ /* 0x000fda0003f05300 */
[----:B------:R-:W-:Y:S05]  /*1740*/  @!P0 BRA `(.L_x_4281) ;  /* 0x0000003000008947 */ /* 0x000fea0003800000 */
[----:B-1----:R-:W-:-:S06]  /*1750*/  IMAD.WIDE R6, R207, R4, c[0x0][0x368] ;  /* 0x0000da00cf067625 */ /* 0x002fcc00078e0204 */
[----:B------:R1:W5:Y:S01]  /*1760*/  LDG.E R6, [R6.64] ;  /* 0x0000000806067981 */ /* 0x000362000c1e1900 */
[----:B------:R-:W-:Y:S05]  /*1770*/  BRA `(.L_x_4282) ;  /* 0x0000005000007947 */ /* 0x000fea0003800000 */
.L_x_4281:
[----:B-1----:R-:W-:Y:S01]  /*1780*/  MOV R6, c[0x0][0x1d0] ;  /* 0x0000740000067a02 */ /* 0x002fe20000000f00 */
[----:B------:R-:W-:Y:S05]  /*1790*/  @!P5 BRA `(.L_x_4282) ;  /* 0x000000300000d947 */ /* 0x000fea0003800000 */
[----:B------:R-:W2:Y:S04]  /*17a0*/  LDG.E R6, [R12.64] ;  /* 0x000000080c067981 */ /* 0x000ea8000c1e1900 */
[----:B------:R-:W2:Y:S02]  /*17b0*/  LDG.E R3, [R12.64+0x4] ;  /* 0x000004080c037981 */ /* 0x000ea4000c1e1900 */
[----:B--2---:R-:W-:Y:S02]  /*17c0*/  IADD3 R6, -R6, R3, RZ ;  /* 0x0000000306067210 */ /* 0x004fe40007ffe1ff */
.L_x_4282:
[----:B------:R-:W2:Y:S04]  /*17d0*/  @P4 LDG.E R0, [R8.64] ;  /* 0x0000000808004981 */ /* 0x000ea8000c1e1900 */
[----:B------:R-:W2:Y:S01]  /*17e0*/  @P4 LDG.E R3, [R8.64+0x4] ;  /* 0x0000040808034981 */ /* 0x000ea2000c1e1900 */
[----:B------:R-:W-:Y:S01]  /*17f0*/  IMAD.MOV.U32 R220, RZ, RZ, c[0x0][0x2c4] ;  /* 0x0000b100ffdc7624 */ /* 0x000fe200078e00ff */
[----:B------:R-:W-:Y:S01]  /*1800*/  ISETP.NE.U32.AND P0, PT, RZ, c[0x0][0x378], PT ;  /* 0x0000de00ff007a0c */ /* 0x000fe20003f05070 */
[----:B------:R-:W-:-:S02]  /*1810*/  IMAD.SHL.U32 R224, R205, 0x80, RZ ;  /* 0x00000080cde07824 */ /* 0x000fc400078e00ff */
[----:B-----5:R-:W-:Y:S01]  /*1820*/  IMAD.MOV.U32 R81, RZ, RZ, R6 ;  /* 0x000000ffff517224 */ /* 0x020fe200078e0006 */
[----:B------:R-:W-:Y:S01]  /*1830*/  ISETP.NE.AND P2, PT, R220, 0x1, PT ;  /* 0x00000001dc00780c */ /* 0x000fe20003f45270 */
[----:B------:R-:W-:Y:S01]  /*1840*/  IMAD.MOV.U32 R90, RZ, RZ, c[0x0][0x228] ;  /* 0x00008a00ff5a7624 */ /* 0x000fe200078e00ff */
[----:B------:R-:W-:Y:S01]  /*1850*/  IADD3 R5, R224, 0x7f, RZ ;  /* 0x0000007fe0057810 */ /* 0x000fe20007ffe0ff */
[----:B------:R-:W-:Y:S01]  /*1860*/  IMAD.MOV.U32 R205, RZ, RZ, c[0x0][0x32c] ;  /* 0x0000cb00ffcd7624 */ /* 0x000fe200078e00ff */
[----:B------:R-:W-:-:S04]  /*1870*/  ISETP.NE.AND.EX P0, PT, RZ, c[0x0][0x37c], PT, P0 ;  /* 0x0000df00ff007a0c */ /* 0x000fc80003f05300 */
[----:B------:R-:W-:Y:S02]  /*1880*/  ISETP.GE.AND P1, PT, R205, 0x1, PT ;  /* 0x00000001cd00780c */ /* 0x000fe40003f26270 */
[----:B------:R-:W-:-:S04]  /*1890*/  LOP3.LUT R222, R222, 0xfffffffb, RZ, 0xc0, !PT ;  /* 0xfffffffbdede7812 */ /* 0x000fc800078ec0ff */
[----:B------:R-:W-:-:S03]  /*18a0*/  @P2 LOP3.LUT R222, R222, 0x4, RZ, 0xfc, !PT ;  /* 0x00000004dede2812 */ /* 0x000fc600078efcff */
[----:B------:R-:W-:Y:S01]  /*18b0*/  @P0 IMAD.WIDE R12, R207, R4, c[0x0][0x378] ;  /* 0x0000de00cf0c0625 */ /* 0x000fe200078e0204 */
[----:B------:R-:W-:-:S04]  /*18c0*/  LOP3.LUT R222, R222, 0xfffffff7, RZ, 0xc0, !PT ;  /* 0xfffffff7dede7812 */ /* 0x000fc800078ec0ff */
[----:B------:R3:W5:Y:S01]  /*18d0*/  @P0 LDG.E R81, [R12.64] ;  /* 0x000000080c510981 */ /* 0x000762000c1e1900 */
[----:B------:R-:W-:Y:S01]  /*18e0*/  @P1 LOP3.LUT R222, R222, 0x8, RZ, 0xfc, !PT ;  /* 0x00000008dede1812 */ /* 0x000fe200078efcff */
[----:B--2---:R-:W-:Y:S02]  /*18f0*/  @P4 IMAD.IADD R90, R3, 0x1, -R0 ;  /* 0x00000001035a4824 */ /* 0x004fe400078e0a00 */
[----:B------:R-:W-:Y:S02]  /*1900*/  IMAD.IADD R3, R6, 0x1, -R86 ;  /* 0x0000000106037824 */ /* 0x000fe400078e0a56 */
[----:B------:R-:W-:-:S04]  /*1910*/  @P2 IMAD.HI.U32 R0, R5, c[0x0][0x2c8], RZ ;  /* 0x0000b20005002a27 */ /* 0x000fc800078e00ff */
[----:B------:R-:W-:Y:S01]  /*1920*/  IMAD.IADD R226, R3, 0x1, R90 ;  /* 0x0000000103e27824 */ /* 0x000fe200078e025a */
[----:B------:R-:W-:-:S04]  /*1930*/  @P2 SHF.R.U32.HI R5, RZ, c[0x0][0x2cc], R0 ;  /* 0x0000b300ff052a19 */ /* 0x000fc80000011600 */
[C---:B-1----:R-:W-:Y:S02]  /*1940*/  IADD3 R7, R226.reuse, 0x3f, RZ ;  /* 0x0000003fe2077810 */ /* 0x042fe40007ffe0ff */
[----:B------:R-:W-:Y:S02]  /*1950*/  IADD3 R88, R226, 0x1, -R223 ;  /* 0x00000001e2587810 */ /* 0x000fe40007ffe8df */
[----:B------:R-:W-:-:S03]  /*1960*/  SHF.R.S32.HI R0, RZ, 0x1f, R7 ;  /* 0x0000001fff007819 */ /* 0x000fc60000011407 */
[----:B------:R-:W-:Y:S01]  /*1970*/  IMAD.IADD R5, R88, 0x1, R5 ;  /* 0x0000000158057824 */ /* 0x000fe200078e0205 */
[----:B------:R-:W-:-:S04]  /*1980*/  LEA.HI R0, R0, R7, RZ, 0x6 ;  /* 0x0000000700007211 */ /* 0x000fc800078f30ff */
[----:B---3--:R-:W-:Y:S02]  /*1990*/  IADD3 R12, R5, c[0x0][0x328], RZ ;  /* 0x0000ca00050c7a10 */ /* 0x008fe40007ffe0ff */
        /* <DEDUP_REMOVED lines=12> */
.L_x_4285:
[----:B------:R-:W-:-:S13]  /*1a60*/  ISETP.NE.AND P0, PT, R205, 0x1, PT ;  /* 0x00000001cd00780c */ /* 0x000fda0003f05270 */
[----:B------:R-:W-:-:S05]  /*1a70*/  @P0 IMAD.HI.U32 R5, R0, c[0x0][0x330], RZ ;  /* 0x0000cc0000050a27 */ /* 0x000fca00078e00ff */
[----:B------:R-:W-:Y:S02]  /*1a80*/  @P0 SHF.R.U32.HI R0, RZ, c[0x0][0x334], R5 ;  /* 0x0000cd00ff000a19 */ /* 0x000fe40000011605 */
.L_x_4286:
[----:B------:R-:W-:Y:S05]  /*1a90*/  BSYNC B0 ;  /* 0x0000000000007941 */ /* 0x000fea0003800000 */
.L_x_4284:
[----:B------:R-:W-:-:S05]  /*1aa0*/  IMAD R5, R0, R205, c[0x0][0x32c] ;  /* 0x0000cb0000057624 */ /* 0x000fca00078e02cd */
[----:B------:R-:W-:-:S04]  /*1ab0*/  IMNMX R12, R12, R5, PT ;  /* 0x000000050c0c7217 */ /* 0x000fc80003800200 */
.L_x_4283:
        /* <DEDUP_REMOVED lines=21> */
.L_x_4289:
[----:B------:R-:W-:-:S13]  /*1c10*/  ISETP.NE.AND P0, PT, R205, 0x1, PT ;  /* 0x00000001cd00780c */ /* 0x000fda0003f05270 */
[----:B------:R-:W-:-:S05]  /*1c20*/  @P0 IMAD.HI.U32 R5, R7, c[0x0][0x330], RZ ;  /* 0x0000cc0007050a27 */ /* 0x000fca00078e00ff */
[----:B------:R-:W-:Y:S02]  /*1c30*/  @P0 SHF.R.U32.HI R7, RZ, c[0x0][0x334], R5 ;  /* 0x0000cd00ff070a19 */ /* 0x000fe40000011605 */
.L_x_4290:
[----:B------:R-:W-:Y:S05]  /*1c40*/  BSYNC B0 ;  /* 0x0000000000007941 */ /* 0x000fea0003800000 */
.L_x_4288:
[----:B------:R-:W-:-:S05]  /*1c50*/  IMAD R7, R7, c[0x0][0x32c], RZ ;  /* 0x0000cb0007077a24 */ /* 0x000fca00078e02ff */
[----:B------:R-:W-:-:S04]  /*1c60*/  IMNMX R8, R8, R7, !PT ;  /* 0x0000000708087217 */ /* 0x000fc80007800200 */
.L_x_4287:
[----:B------:R-:W-:Y:S01]  /*1c70*/  SHF.R.S32.HI R5, RZ, 0x1f, R8 ;  /* 0x0000001fff057819 */ /* 0x000fe20000011408 */
[----:B------:R-:W-:Y:S01]  /*1c80*/  BSSY B0, `(.L_x_4291) ;  /* 0x000002a000007945 */ /* 0x000fe20003800000 */
[C---:B------:R-:W-:Y:S02]  /*1c90*/  LOP3.LUT R7, R206.reuse, 0xff000000, RZ, 0xc0, !PT ;  /* 0xff000000ce077812 */ /* 0x040fe400078ec0ff */
[----:B------:R-:W-:Y:S01]  /*1ca0*/  LEA.HI R8, R5, R8, RZ, 0x6 ;  /* 0x0000000805087211 */ /* 0x000fe200078f30ff */
[----:B------:R-:W-:Y:S01]  /*1cb0*/  IMAD.MOV.U32 R5, RZ, RZ, RZ ;  /* 0x000000ffff057224 */ /* 0x000fe200078e00ff */
[----:B------:R-:W-:Y:S02]  /*1cc0*/  LOP3.LUT R225, R206, 0xff0000, RZ, 0xc0, !PT ;  /* 0x00ff0000cee17812 */ /* 0x000fe400078ec0ff */
[----:B------:R-:W-:Y:S02]  /*1cd0*/  SHF.R.S32.HI R8, RZ, 0x6, R8 ;  /* 0x00000006ff087819 */ /* 0x000fe40000011408 */
[----:B------:R-:W-:-:S02]  /*1ce0*/  SHF.R.U32.HI R12, RZ, 0x8, R7 ;  /* 0x00000008ff0c7819 */ /* 0x000fc40000011607 */
[----:B------:R-:W-:Y:S02]  /*1cf0*/  IMNMX R8, RZ, R8, !PT ;  /* 0x00000008ff087217 */ /* 0x000fe40007800200 */
[----:B------:R-:W-:Y:S02]  /*1d00*/  LEA.HI R225, R225, R12, RZ, 0x10 ;  /* 0x0000000ce1e17211 */ /* 0x000fe400078f80ff */
[----:B------:R-:W-:Y:S02]  /*1d10*/  ISETP.GT.AND P0, PT, R0, R8, PT ;  /* 0x000000080000720c */ /* 0x000fe40003f04270 */
[----:B------:R-:W-:Y:S02]  /*1d20*/  SHF.R.U32.HI R206, RZ, 0x10, R225 ;  /* 0x00000010ffce7819 */ /* 0x000fe400000116e1 */
[----:B------:R-:W-:Y:S02]  /*1d30*/  LOP3.LUT R225, R225, 0xff, RZ, 0xc0, !PT ;  /* 0x000000ffe1e17812 */ /* 0x000fe400078ec0ff */
[----:B------:R-:W-:-:S04]  /*1d40*/  ISETP.NE.AND P1, PT, R206, RZ, PT ;  /* 0x000000ffce00720c */ /* 0x000fc80003f25270 */
[----:B------:R-:W-:-:S03]  /*1d50*/  SEL R91, R206, c[0x0][0x338], P1 ;  /* 0x0000ce00ce5b7a07 */ /* 0x000fc60000800000 */
[----:B------:R-:W-:Y:S05]  /*1d60*/  @!P0 BRA `(.L_x_4292) ;  /* 0x000001b000008947 */ /* 0x000fea0003800000 */
[-C--:B------:R-:W-:Y:S02]  /*1d70*/  IABS R12, R91.reuse ;  /* 0x0000005b000c7213 */ /* 0x080fe40000000000 */
[----:B------:R-:W-:Y:S02]  /*1d80*/  IADD3 R5, R91, -0x1, R0 ;  /* 0xffffffff5b057810 */ /* 0x000fe40007ffe000 */
[----:B------:R-:W1:Y:S03]  /*1d90*/  I2F.RP R13, R12 ;  /* 0x0000000c000d7306 */ /* 0x000e660000209400 */
[----:B------:R-:W-:Y:S01]  /*1da0*/  IMAD.IADD R14, R5, 0x1, -R8 ;  /* 0x00000001050e7824 */ /* 0x000fe200078e0a08 */
[----:B------:R-:W-:-:S04]  /*1db0*/  IABS R5, R91 ;  /* 0x0000005b00057213 */ /* 0x000fc80000000000 */
[----:B------:R-:W-:Y:S01]  /*1dc0*/  IABS R7, R14 ;  /* 0x0000000e00077213 */ /* 0x000fe20000000000 */
[----:B------:R-:W-:Y:S01]  /*1dd0*/  IMAD.MOV R5, RZ, RZ, -R5 ;  /* 0x000000ffff057224 */ /* 0x000fe200078e0a05 */
[----:B------:R-:W-:-:S04]  /*1de0*/  LOP3.LUT R14, R14, R91, RZ, 0x3c, !PT ;  /* 0x0000005b0e0e7212 */ /* 0x000fc800078e3cff */
        /* <DEDUP_REMOVED lines=19> */
.L_x_4292:
[----:B------:R-:W-:Y:S05]  /*1f20*/  BSYNC B0 ;  /* 0x0000000000007941 */ /* 0x000fea0003800000 */
.L_x_4291:
[----:B------:R-:W-:Y:S01]  /*1f30*/  IMAD R8, R225, R5, R8 ;  /* 0x00000005e1087224 */ /* 0x000fe200078e0208 */
[----:B------:R-:W-:Y:S01]  /*1f40*/  SHF.R.S32.HI R92, RZ, 0x1f, R211 ;  /* 0x0000001fff5c7819 */ /* 0x000fe200000114d3 */
[----:B------:R-:W-:Y:S01]  /*1f50*/  IMAD.SHL.U32 R83, R215, 0x40, RZ ;  /* 0x00000040d7537824 */ /* 0x000fe200078e00ff */
[----:B------:R-:W-:Y:S01]  /*1f60*/  IADD3 R82, R228, 0x80, RZ ;  /* 0x00000080e4527810 */ /* 0x000fe20007ffe0ff */
[----:B------:R-:W-:Y:S01]  /*1f70*/  IMAD.IADD R5, R8, 0x1, R5 ;  /* 0x0000000108057824 */ /* 0x000fe200078e0205 */
[----:B------:R-:W-:Y:S01]  /*1f80*/  LEA.HI R12, R92, R211, RZ, 0x5 ;  /* 0x000000d35c0c7211 */ /* 0x000fe200078f28ff */
[----:B------:R-:W-:Y:S01]  /*1f90*/  IMAD R8, R8, 0x40, -R3 ;  /* 0x0000004008087824 */ /* 0x000fe200078e0a03 */
[----:B------:R-:W-:Y:S02]  /*1fa0*/  LOP3.LUT R83, R83, 0x1c0, RZ, 0xc0, !PT ;  /* 0x000001c053537812 */ /* 0x000fe400078ec0ff */
[----:B------:R-:W-:-:S02]  /*1fb0*/  IMNMX R0, R0, R5, PT ;  /* 0x0000000500007217 */ /* 0x000fc40003800200 */
[----:B------:R-:W-:Y:S02]  /*1fc0*/  SHF.R.S32.HI R12, RZ, 0x5, R12 ;  /* 0x00000005ff0c7819 */ /* 0x000fe4000001140c */
[----:B------:R-:W-:Y:S01]  /*1fd0*/  SHF.R.U32.HI R13, RZ, 0x3, R83 ;  /* 0x00000003ff0d7819 */ /* 0x000fe20000011653 */
[----:B------:R-:W-:Y:S01]  /*1fe0*/  IMAD R3, R0, 0x40, -R3 ;  /* 0x0000004000037824 */ /* 0x000fe200078e0a03 */
[----:B------:R-:W-:Y:S01]  /*1ff0*/  IMNMX R0, RZ, R8, !PT ;  /* 0x00000008ff007217 */ /* 0x000fe20007800200 */
[----:B------:R-:W-:-:S03]  /*2000*/  IMAD.SHL.U32 R12, R12, 0x200, RZ ;  /* 0x000002000c0c7824 */ /* 0x000fc600078e00ff */
[----:B------:R-:W-:Y:S02]  /*2010*/  IMNMX R3, R3, R90, PT ;  /* 0x0000005a03037217 */ /* 0x000fe40003800200 */
[----:B------:R-:W-:Y:S02]  /*2020*/  SHF.R.U32.HI R14, RZ, 0x6, R0 ;  /* 0x00000006ff0e7819 */ /* 0x000fe40000011600 */
[----:B------:R-:W-:-:S03]  /*2030*/  ISETP.GT.AND P0, PT, R3, R0, PT ;  /* 0x000000000300720c */ /* 0x000fc60003f04270 */
[----:B------:R-:W-:-:S10]  /*2040*/  IMAD.MOV.U32 R5, RZ, RZ, R14 ;  /* 0x000000ffff057224 */ /* 0x000fd400078e000e */
        /* <DEDUP_REMOVED lines=16> */
[--C-:B------:R-:W-:Y:S02]  /*2150*/  SHF.R.S32.HI R229, RZ, 0x1f, R228.reuse ;  /* 0x0000001fffe57819 */ /* 0x100fe400000114e4 */
[C---:B------:R-:W-:Y:S01]  /*2160*/  IADD3 R9, P0, R17.reuse, R2, RZ ;  /* 0x0000000211097210 */ /* 0x040fe20007f1e0ff */
[----:B------:R-:W-:Y:S01]  /*2170*/  IMAD.IADD R4, R90, 0x1, -R17 ;  /* 0x000000015a047824 */ /* 0x000fe200078e0a11 */
[----:B------:R-:W-:Y:S01]  /*2180*/  SHF.R.S32.HI R16, RZ, 0x1f, R207 ;  /* 0x0000001fff107819 */ /* 0x000fe200000114cf */
[----:B------:R-:W-:Y:S01]  /*2190*/  IMAD.SHL.U32 R101, R108, 0x40, RZ ;  /* 0x000000406c657824 */ /* 0x000fe200078e00ff */
[----:B------:R-:W-:Y:S01]  /*21a0*/  LEA.HI.X.SX32 R7, R17, R0, 0x1, P0 ;  /* 0x0000000011077211 */ /* 0x000fe200000f0eff */
[----:B------:R-:W-:Y:S01]  /*21b0*/  IMAD.WIDE.U32 R2, R9, c[0x0][0x238], R228 ;  /* 0x00008e0009027a25 */ /* 0x000fe200078e00e4 */
[----:B------:R-:W-:-:S02]  /*21c0*/  IADD3 R15, R5, -0x1, RZ ;  /* 0xffffffff050f7810 */ /* 0x000fc40007ffe0ff */
[----:B------:R-:W-:Y:S01]  /*21d0*/  SEL R156, R207, RZ, !P4 ;  /* 0x000000ffcf9c7207 */ /* 0x000fe20006000000 */
[----:B------:R-:W-:Y:S01]  /*21e0*/  IMAD R0, R7, c[0x0][0x238], RZ ;  /* 0x00008e0007007a24 */ /* 0x000fe200078e02ff */
[----:B------:R-:W-:Y:S01]  /*21f0*/  MOV R20, c[0x0][0x238] ;  /* 0x00008e0000147a02 */ /* 0x000fe20000000f00 */
[----:B------:R-:W-:Y:S01]  /*2200*/  IMAD R4, R15, -0x40, R4 ;  /* 0xffffffc00f047824 */ /* 0x000fe200078e0204 */
[----:B------:R-:W-:Y:S01]  /*2210*/  IADD3 R160, R6, R85, RZ ;  /* 0x0000005506a07210 */ /* 0x000fe20007ffe0ff */
[----:B------:R-:W-:Y:S01]  /*2220*/  IMAD R0, R9, c[0x0][0x23c], R0 ;  /* 0x00008f0009007a24 */ /* 0x000fe200078e0200 */
[C---:B------:R-:W-:Y:S01]  /*2230*/  SHF.L.U64.HI R105, R20.reuse, R107, c[0x0][0x23c] ;  /* 0x00008f0014697619 */ /* 0x040fe2000001026b */
[----:B------:R-:W-:Y:S01]  /*2240*/  IMAD.SHL.U32 R104, R20, 0x40, RZ ;  /* 0x0000004014687824 */ /* 0x000fe200078e00ff */
[----:B------:R-:W-:Y:S01]  /*2250*/  ISETP.GE.AND P0, PT, R4, 0x1, PT ;  /* 0x000000010400780c */ /* 0x000fe20003f06270 */
[----:B------:R-:W-:Y:S01]  /*2260*/  IMAD.IADD R3, R3, 0x1, R0 ;  /* 0x0000000103037824 */ /* 0x000fe200078e0200 */
[----:B------:R-:W-:Y:S01]  /*2270*/  SHF.R.S32.HI R0, RZ, 0x1f, R15 ;  /* 0x0000001fff007819 */ /* 0x000fe2000001140f */
[----:B------:R-:W-:Y:S01]  /*2280*/  IMAD.SHL.U32 R106, R20, 0x20, RZ ;  /* 0x00000020146a7824 */ /* 0x000fe200078e00ff */
[----:B------:R-:W-:Y:S01]  /*2290*/  ISETP.GE.AND P1, PT, R4, 0x21, PT ;  /* 0x000000210400780c */ /* 0x000fe20003f26270 */
[----:B------:R-:W-:Y:S01]  /*22a0*/  IMAD.WIDE.U32 R154, R221, c[0x0][0x240], R2 ;  /* 0x00009000dd9a7a25 */ /* 0x000fe200078e0002 */
[----:B------:R-:W-:-:S02]  /*22b0*/  SEL R2, R16, RZ, !P4 ;  /* 0x000000ff10027207 */ /* 0x000fc40006000000 */
[----:B------:R-:W-:Y:S01]  /*22c0*/  SHF.R.S32.HI R4, RZ, 0x1f, R160 ;  /* 0x0000001fff047819 */ /* 0x000fe200000114a0 */
[----:B------:R-:W-:Y:S01]  /*22d0*/  IMAD R155, R221, c[0x0][0x244], R155 ;  /* 0x00009100dd9b7a24 */ /* 0x000fe200078e029b */
[----:B------:R-:W-:Y:S01]  /*22e0*/  ISETP.GE.AND P4, PT, R212, c[0x0][0x1d4], PT ;  /* 0x00007500d4007a0c */ /* 0x000fe20003f86270 */
[----:B------:R-:W-:Y:S01]  /*22f0*/  IMAD.MOV.U32 R3, RZ, RZ, 0x6 ;  /* 0x00000006ff037424 */ /* 0x000fe200078e00ff */
[----:B------:R-:W-:Y:S01]  /*2300*/  MOV R100, c[0x0][0x1e0] ;  /* 0x0000780000647a02 */ /* 0x000fe20000000f00 */
[----:B------:R-:W-:Y:S01]  /*2310*/  IMAD R163, R2, c[0x0][0x248], RZ ;  /* 0x0000920002a37a24 */ /* 0x000fe200078e02ff */
[----:B------:R-:W-:Y:S01]  /*2320*/  SHF.L.U64.HI R107, R108, R107, c[0x0][0x25c] ;  /* 0x000097006c6b7619 */ /* 0x000fe2000001026b */
[----:B------:R-:W-:Y:S01]  /*2330*/  IMAD.WIDE.U32 R154, R156, c[0x0][0x248], R154 ;  /* 0x000092009c9a7a25 */ /* 0x000fe200078e009a */
[-C--:B------:R-:W-:Y:S02]  /*2340*/  SHF.L.U64.HI R102, R20, R3.reuse, c[0x0][0x23c] ;  /* 0x00008f0014667619 */ /* 0x080fe40000010203 */
[----:B------:R-:W-:Y:S01]  /*2350*/  SHF.L.U64.HI R98, R100, R3, c[0x0][0x1e4] ;  /* 0x0000790064627619 */ /* 0x000fe20000010203 */
[----:B------:R-:W-:Y:S01]  /*2360*/  IMAD R163, R156, c[0x0][0x24c], R163 ;  /* 0x000093009ca37a24 */ /* 0x000fe200078e02a3 */
[----:B------:R-:W-:Y:S01]  /*2370*/  MOV R162, R154 ;  /* 0x0000009a00a27202 */ /* 0x000fe20000000f00 */
[----:B------:R-:W-:Y:S01]  /*2380*/  IMAD R17, R102, R15, RZ ;  /* 0x0000000f66117224 */ /* 0x000fe200078e02ff */
[----:B------:R-:W-:Y:S01]  /*2390*/  SHF.L.U64.HI R99, R108, R3, c[0x0][0x25c] ;  /* 0x000097006c637619 */ /* 0x000fe20000010203 */
[----:B------:R-:W-:Y:S01]  /*23a0*/  IMAD R7, R7, c[0x0][0x258], RZ ;  /* 0x0000960007077a24 */ /* 0x000fe200078e02ff */
[----:B------:R-:W-:Y:S01]  /*23b0*/  IADD3 R163, R155, R163, RZ ;  /* 0x000000a39ba37210 */ /* 0x000fe20007ffe0ff */
[-C--:B------:R-:W-:Y:S01]  /*23c0*/  IMAD R6, R0, R104.reuse, R17 ;  /* 0x0000006800067224 */ /* 0x080fe200078e0211 */
[----:B------:R-:W-:Y:S01]  /*23d0*/  SHF.R.S32.HI R145, RZ, 0x1f, R144 ;  /* 0x0000001fff917819 */ /* 0x000fe20000011490 */
[----:B------:R-:W-:Y:S01]  /*23e0*/  IMAD R17, R4, c[0x0][0x1e0], RZ ;  /* 0x0000780004117a24 */ /* 0x000fe200078e02ff */
[----:B------:R-:W-:Y:S01]  /*23f0*/  SHF.R.S32.HI R143, RZ, 0x1f, R142 ;  /* 0x0000001fff8f7819 */ /* 0x000fe2000001148e */
[----:B------:R-:W-:Y:S01]  /*2400*/  IMAD.WIDE.U32 R28, R15, R104, R162 ;  /* 0x000000680f1c7225 */ /* 0x000fe200078e00a2 */
[----:B------:R-:W-:-:S02]  /*2410*/  SHF.L.U32 R100, R100, 0x6, RZ ;  /* 0x0000000664647819 */ /* 0x000fc400000006ff */
[----:B------:R-:W-:Y:S01]  /*2420*/  SHF.L.U32 R108, R108, 0x5, RZ ;  /* 0x000000056c6c7819 */ /* 0x000fe200000006ff */
[----:B------:R-:W-:Y:S01]  /*2430*/  IMAD.WIDE.U32 R24, R9, c[0x0][0x258], R228 ;  /* 0x0000960009187a25 */ /* 0x000fe200078e00e4 */
[----:B------:R-:W-:Y:S02]  /*2440*/  IADD3 R6, R29, R6, RZ ;  /* 0x000000061d067210 */ /* 0x000fe40007ffe0ff */
[----:B------:R-:W-:Y:S01]  /*2450*/  @P0 LEA R22, P2, R28, c[0x0][0x220], 0x1 ;  /* 0x000088001c160a11 */ /* 0x000fe200078408ff */
[----:B------:R-:W-:Y:S02]  /*2460*/  IMAD R7, R9, c[0x0][0x25c], R7 ;  /* 0x0000970009077a24 */ /* 0x000fe400078e0207 */
[----:B------:R-:W-:Y:S01]  /*2470*/  IMAD.WIDE.U32 R26, R160, c[0x0][0x1e0], RZ ;  /* 0x00007800a01a7a25 */ /* 0x000fe200078e00ff */
[----:B------:R-:W-:Y:S02]  /*2480*/  @P0 LEA.HI.X R23, R28, c[0x0][0x224], R6, 0x1, P2 ;  /* 0x000089001c170a11 */ /* 0x000fe400010f0c06 */
[----:B------:R-:W-:Y:S01]  /*2490*/  @P1 IADD3 R9, P2, R106, R28, RZ ;  /* 0x0000001c6a091210 */ /* 0x000fe20007f5e0ff */
[----:B------:R-:W-:Y:S01]  /*24a0*/  IMAD R8, R160, c[0x0][0x1e4], R17 ;  /* 0x00007900a0087a24 */ /* 0x000fe200078e0211 */
[----:B------:R-:W-:Y:S01]  /*24b0*/  IADD3 R25, R25, R7, RZ ;  /* 0x0000000719197210 */ /* 0x000fe20007ffe0ff */
[----:B------:R-:W-:-:S02]  /*24c0*/  IMAD R95, R2, c[0x0][0x268], RZ ;  /* 0x00009a00025f7a24 */ /* 0x000fc400078e02ff */
[----:B------:R-:W-:Y:S01]  /*24d0*/  @P1 IMAD.X R6, R6, 0x1, R105, P2 ;  /* 0x0000000106061824 */ /* 0x000fe200010e0669 */
[----:B------:R-:W-:Y:S01]  /*24e0*/  @P1 LEA R20, P2, R9, c[0x0][0x220], 0x1 ;  /* 0x0000880009141a11 */ /* 0x000fe200078408ff */
[----:B------:R-:W-:Y:S02]  /*24f0*/  IMAD.IADD R27, R27, 0x1, R8 ;  /* 0x000000011b1b7824 */ /* 0x000fe400078e0208 */
[----:B------:R-:W-:Y:S01]  /*2500*/  IMAD R95, R156, c[0x0][0x26c], R95 ;  /* 0x00009b009c5f7a24 */ /* 0x000fe200078e025f */
[----:B------:R-:W-:Y:S01]  /*2510*/  @P1 LEA.HI.X R21, R9, c[0x0][0x224], R6, 0x1, P2 ;  /* 0x0000890009151a11 */ /* 0x000fe200010f0c06 */
[----:B------:R-:W-:Y:S01]  /*2520*/  IMAD.WIDE.U32 R158, R221, c[0x0][0x1e8], R26 ;  /* 0x00007a00dd9e7a25 */ /* 0x000fe200078e001a */
[----:B------:R-:W-:-:S03]  /*2530*/  SHF.R.S32.HI R9, RZ, 0x1f, R217 ;  /* 0x0000001fff097819 */ /* 0x000fc600000114d9 */
[----:B------:R-:W-:-:S04]  /*2540*/  IMAD.WIDE.U32 R6, R221, c[0x0][0x260], R24 ;  /* 0x00009800dd067a25 */ /* 0x000fc800078e0018 */
[C---:B------:R-:W-:Y:S02]  /*2550*/  IMAD R159, R221.reuse, c[0x0][0x1ec], R159 ;  /* 0x00007b00dd9f7a24 */ /* 0x040fe400078e029f */
[----:B------:R-:W-:Y:S02]  /*2560*/  IMAD R7, R221, c[0x0][0x264], R7 ;  /* 0x00009900dd077a24 */ /* 0x000fe400078e0207 */
[----:B------:R-:W-:Y:S02]  /*2570*/  IMAD R2, R9, c[0x0][0x1e0], RZ ;  /* 0x0000780009027a24 */ /* 0x000fe400078e02ff */
[----:B------:R-:W-:-:S04]  /*2580*/  IMAD.WIDE.U32 R156, R156, c[0x0][0x268], R6 ;  /* 0x00009a009c9c7a25 */ /* 0x000fc800078e0006 */
[----:B------:R-:W-:Y:S02]  /*2590*/  IMAD R103, R217, c[0x0][0x1e4], R2 ;  /* 0x00007900d9677a24 */ /* 0x000fe400078e0202 */
[----:B------:R-:W-:Y:S02]  /*25a0*/  IMAD.IADD R95, R157, 0x1, R95 ;  /* 0x000000019d5f7824 */ /* 0x000fe400078e025f */
[----:B------:R-:W-:Y:S01]  /*25b0*/  IMAD.IADD R103, R165, 0x1, R103 ;  /* 0x00000001a5677824 */ /* 0x000fe200078e0267 */
[----:B--2---:R-:W-:Y:S01]  /*25c0*/  @P3 SHF.R.S32.HI R19, RZ, 0x1f, R18 ;  /* 0x0000001fff133819 */ /* 0x004fe20000011412 */
[----:B------:R-:W-:Y:S01]  /*25d0*/  @!P3 IMAD.MOV.U32 R19, RZ, RZ, R16 ;  /* 0x000000ffff13b224 */ /* 0x000fe200078e0010 */
[----:B------:R-:W-:Y:S02]  /*25e0*/  @!P3 MOV R18, R207 ;  /* 0x000000cf0012b202 */ /* 0x000fe40000000f00 */
[----:B------:R-:W-:Y:S02]  /*25f0*/  ISETP.GE.AND P3, PT, R82, c[0x0][0x1d4], PT ;  /* 0x0000750052007a0c */ /* 0x000fe40003f66270 */
[----:B------:R-:W-:-:S02]  /*2600*/  SEL R152, R18, RZ, !P5 ;  /* 0x000000ff12987207 */ /* 0x000fc40006800000 */
[----:B------:R-:W-:Y:S02]  /*2610*/  SEL R127, R19, RZ, !P5 ;  /* 0x000000ff137f7207 */ /* 0x000fe40006800000 */
[----:B------:R-:W-:Y:S01]  /*2620*/  ISETP.GE.AND P5, PT, R228, c[0x0][0x1d4], PT ;  /* 0x00007500e4007a0c */ /* 0x000fe20003fa6270 */
[----:B------:R-:W-:-:S04]  /*2630*/  IMAD.WIDE.U32 R158, R152, c[0x0][0x1f0], R158 ;  /* 0x00007c00989e7a25 */ /* 0x000fc800078e009e */
[----:B------:R-:W-:-:S04]  /*2640*/  IMAD R97, R127, c[0x0][0x1f0], RZ ;  /* 0x00007c007f617a24 */ /* 0x000fc800078e02ff */
[----:B------:R-:W-:-:S04]  /*2650*/  IMAD R97, R152, c[0x0][0x1f4], R97 ;  /* 0x00007d0098617a24 */ /* 0x000fc800078e0261 */
[----:B------:R-:W-:Y:S01]  /*2660*/  @!PT LDS RZ, [RZ] ;  /* 0x00000000fffff984 */ /* 0x000fe20000000800 */
[----:B------:R-:W-:Y:S01]  /*2670*/  @!PT LDS RZ, [RZ] ;  /* 0x00000000fffff984 */ /* 0x000fe20000000800 */
[----:B------:R-:W-:Y:S01]  /*2680*/  @!PT LDS RZ, [RZ] ;  /* 0x00000000fffff984 */ /* 0x000fe20000000800 */
[----:B------:R1:W-:Y:S01]  /*2690*/  @P0 LDGSTS.E.BYPASS.LTC128B.128 [R140+0xc100], [R22.64], !P5 ;  /* 0x0c100000168c0fae */ /* 0x0003e2000e901d48 */
[----:B------:R-:W-:-:S03]  /*26a0*/  IADD3 R97, R159, R97, RZ ;  /* 0x000000619f617210 */ /* 0x000fc60007ffe0ff */
[----:B------:R1:W-:Y:S04]  /*26b0*/  @P0 LDGSTS.E.BYPASS.LTC128B.128 [R140+0xe100], [R22.64+0x80], !P4 ;  /* 0x0e100080168c0fae */ /* 0x0003e8000e101d48 */
[----:B------:R1:W-:Y:S04]  /*26c0*/  @P0 LDGSTS.E.BYPASS.LTC128B.128 [R140+0x10100], [R22.64+0x100], !P3 ;  /* 0x10100100168c0fae */ /* 0x0003e8000d901d48 */
[----:B------:R1:W-:Y:S04]  /*26d0*/  @P1 LDGSTS.E.BYPASS.LTC128B.128 [R140+0xd100], [R20.64], !P5 ;  /* 0x0d100000148c1fae */ /* 0x0003e8000e901d48 */
[----:B------:R1:W-:Y:S04]  /*26e0*/  @P1 LDGSTS.E.BYPASS.LTC128B.128 [R140+0xf100], [R20.64+0x80], !P4 ;  /* 0x0f100080148c1fae */ /* 0x0003e8000e101d48 */
[----:B------:R1:W-:Y:S04]  /*26f0*/  @P1 LDGSTS.E.BYPASS.LTC128B.128 [R140+0x11100], [R20.64+0x100], !P3 ;  /* 0x11100100148c1fae */ /* 0x0003e8000d901d48 */
[----:B------:R-:W0:Y:S01]  /*2700*/  LDGDEPBAR ;  /* 0x00000000000079af */ /* 0x000e220000000000 */
[----:B------:R-:W-:Y:S02]  /*2710*/  WARPSYNC 0xffffffff ;  /* 0xffffffff00007948 */ /* 0x000fe40003800000 */
[----:B------:R-:W-:Y:S01]  /*2720*/  BAR.SYNC.DEFER_BLOCKING 0x0 ;  /* 0x0000000000007b1d */ /* 0x000fe20000010000 */
[----:B------:R-:W-:Y:S01]  /*2730*/  IMAD R2, R99, R15, RZ ;  /* 0x0000000f63027224 */ /* 0x000fe200078e02ff */
[----:B------:R-:W-:Y:S01]  /*2740*/  IADD3 R94, P6, P2, R158, R164, R144 ;  /* 0x000000a49e5e7210 */ /* 0x000fe20007ade090 */
[----:B------:R-:W-:-:S02]  /*2750*/  IMAD.MOV.U32 R6, RZ, RZ, R156 ;  /* 0x000000ffff067224 */ /* 0x000fc400078e009c */
[----:B------:R-:W-:Y:S01]  /*2760*/  IMAD.MOV.U32 R7, RZ, RZ, R95 ;  /* 0x000000ffff077224 */ /* 0x000fe200078e005f */
[----:B------:R-:W-:Y:S01]  /*2770*/  IADD3.X R93, R97, R103, R145, P6, P2 ;  /* 0x00000067615d7210 */ /* 0x000fe200037e4491 */
[-C--:B------:R-:W-:Y:S01]  /*2780*/  IMAD R2, R0, R101.reuse, R2 ;  /* 0x0000006500027224 */ /* 0x080fe200078e0202 */
[----:B------:R-:W-:Y:S01]  /*2790*/  ULDC.U8 UR4, c[0x0][0x298] ;  /* 0x0000a60000047ab9 */ /* 0x000fe20000000000 */
[----:B------:R-:W-:Y:S01]  /*27a0*/  IMAD.WIDE.U32 R6, R15, R101, R6 ;  /* 0x000000650f067225 */ /* 0x000fe200078e0006 */
[----:B------:R-:W-:-:S03]  /*27b0*/  LOP3.LUT P6, RZ, R215, 0x4, RZ, 0xc0, !PT ;  /* 0x00000004d7ff7812 */ /* 0x000fc600078cc0ff */
[----:B------:R-:W-:Y:S01]  /*27c0*/  IMAD.IADD R2, R7, 0x1, R2 ;  /* 0x0000000107027824 */ /* 0x000fe200078e0202 */
[C---:B-1----:R-:W-:Y:S01]  /*27d0*/  @P0 LEA R20, P2, R6.reuse, c[0x0][0x250], 0x1 ;  /* 0x0000940006140a11 */ /* 0x042fe200078408ff */
[C---:B------:R-:W-:Y:S02]  /*27e0*/  IMAD R168, R9.reuse, c[0x0][0x290], RZ ;  /* 0x0000a40009a87a24 */ /* 0x040fe400078e02ff */
[----:B------:R-:W-:Y:S01]  /*27f0*/  IMAD R166, R9, c[0x0][0x280], RZ ;  /* 0x0000a00009a67a24 */ /* 0x000fe200078e02ff */
[----:B------:R-:W-:Y:S01]  /*2800*/  @P0 LEA.HI.X R21, R6, c[0x0][0x254], R2, 0x1, P2 ;  /* 0x0000950006150a11 */ /* 0x000fe200010f0c02 */
[----:B------:R-:W-:Y:S01]  /*2810*/  IMAD.MOV.U32 R96, RZ, RZ, 0x1 ;  /* 0x00000001ff607424 */ /* 0x000fe200078e00ff */
[----:B------:R-:W-:Y:S01]  /*2820*/  @P1 IADD3 R0, P2, R108, R6, RZ ;  /* 0x000000066c001210 */ /* 0x000fe20007f5e0ff */
[----:B------:R-:W-:Y:S02]  /*2830*/  IMAD R127, R127, c[0x0][0x218], RZ ;  /* 0x000086007f7f7a24 */ /* 0x000fe400078e02ff */
[----:B------:R-:W-:Y:S01]  /*2840*/  IMAD.WIDE.U32 R170, R217, c[0x0][0x280], R144 ;  /* 0x0000a000d9aa7a25 */ /* 0x000fe200078e0090 */
[----:B------:R-:W-:Y:S01]  /*2850*/  @!PT LDS RZ, [RZ] ;  /* 0x00000000fffff984 */ /* 0x000fe20000000800 */
[----:B------:R-:W-:Y:S01]  /*2860*/  @!PT LDS RZ, [RZ] ;  /* 0x00000000fffff984 */ /* 0x000fe20000000800 */
[----:B------:R-:W-:Y:S01]  /*2870*/  @!PT LDS RZ, [RZ] ;  /* 0x00000000fffff984 */ /* 0x000fe20000000800 */
[----:B------:R1:W-:Y:S03]  /*2880*/  @P0 LDGSTS.E.BYPASS.LTC128B.128 [R140+0x100], [R20.64], !P5 ;  /* 0x00100000148c0fae */ /* 0x0003e6000e901d48 */
[----:B------:R-:W-:Y:S01]  /*2890*/  @P1 IMAD.X R7, R2, 0x1, R107, P2 ;  /* 0x0000000102071824 */ /* 0x000fe200010e066b */
[----:B------:R1:W-:Y:S01]  /*28a0*/  @P0 LDGSTS.E.BYPASS.LTC128B.128 [R140+0x2100], [R20.64+0x80], !P4 ;  /* 0x02100080148c0fae */ /* 0x0003e2000e101d48 */
[----:B------:R-:W-:Y:S01]  /*28b0*/  @P1 LEA R16, P2, R0, c[0x0][0x250], 0x1 ;  /* 0x0000940000101a11 */ /* 0x000fe200078408ff */
[----:B------:R-:W-:-:S02]  /*28c0*/  IMAD R127, R152, c[0x0][0x21c], R127 ;  /* 0x00008700987f7a24 */ /* 0x000fc400078e027f */
[----:B------:R1:W-:Y:S01]  /*28d0*/  @P0 LDGSTS.E.BYPASS.LTC128B.128 [R140+0x4100], [R20.64+0x100], !P3 ;  /* 0x04100100148c0fae */ /* 0x0003e2000d901d48 */
[----:B------:R-:W-:Y:S01]  /*28e0*/  ISETP.GT.AND P0, PT, R15, R14, PT ;  /* 0x0000000e0f00720c */ /* 0x000fe20003f04270 */
[C---:B------:R-:W-:Y:S01]  /*28f0*/  IMAD R166, R217.reuse, c[0x0][0x284], R166 ;  /* 0x0000a100d9a67a24 */ /* 0x040fe200078e02a6 */
[----:B------:R-:W-:Y:S01]  /*2900*/  @P1 LEA.HI.X R17, R0, c[0x0][0x254], R7, 0x1, P2 ;  /* 0x0000950000111a11 */ /* 0x000fe200010f0c07 */
[----:B------:R-:W-:Y:S01]  /*2910*/  IMAD R168, R217, c[0x0][0x294], R168 ;  /* 0x0000a500d9a87a24 */ /* 0x000fe200078e02a8 */
[----:B------:R-:W-:Y:S01]  /*2920*/  ISETP.GE.AND P2, PT, R144, c[0x0][0x27c], PT ;  /* 0x00009f0090007a0c */ /* 0x000fe20003f46270 */
[----:B------:R-:W-:Y:S02]  /*2930*/  IMAD.IADD R171, R171, 0x1, R166 ;  /* 0x00000001abab7824 */ /* 0x000fe400078e02a6 */
[----:B------:R2:W-:Y:S01]  /*2940*/  @P1 LDGSTS.E.BYPASS.LTC128B.128 [R140+0x1100], [R16.64], !P5 ;  /* 0x01100000108c1fae */ /* 0x0005e2000e901d48 */
[----:B------:R-:W-:-:S03]  /*2950*/  IMAD.WIDE.U32 R172, R217, c[0x0][0x290], R144 ;  /* 0x0000a400d9ac7a25 */ /* 0x000fc600078e0090 */
[----:B------:R2:W-:Y:S01]  /*2960*/  @P1 LDGSTS.E.BYPASS.LTC128B.128 [R140+0x3100], [R16.64+0x80], !P4 ;  /* 0x03100080108c1fae */ /* 0x0005e2000e101d48 */
[----:B------:R-:W-:Y:S01]  /*2970*/  IMAD.WIDE.U32 R22, R217, c[0x0][0x290], R142 ;  /* 0x0000a400d9167a25 */ /* 0x000fe200078e008e */
[----:B------:R-:W-:Y:S02]  /*2980*/  @P0 IADD3 R7, R5, -0x2, RZ ;  /* 0xfffffffe05070810 */ /* 0x000fe40007ffe0ff */
[----:B------:R2:W-:Y:S01]  /*2990*/  @P1 LDGSTS.E.BYPASS.LTC128B.128 [R140+0x5100], [R16.64+0x100], !P3 ;  /* 0x05100100108c1fae */ /* 0x0005e2000d901d48 */
[----:B------:R-:W-:Y:S01]  /*29a0*/  IMAD.IADD R173, R173, 0x1, R168 ;  /* 0x00000001adad7824 */ /* 0x000fe200078e02a8 */
[----:B------:R-:W-:Y:S01]  /*29b0*/  @P0 SHF.R.S32.HI R0, RZ, 0x1f, R7 ;  /* 0x0000001fff000819 */ /* 0x000fe20000011407 */
[----:B------:R-:W-:Y:S01]  /*29c0*/  @P0 IMAD R5, R102, R7, RZ ;  /* 0x0000000766050224 */ /* 0x000fe200078e02ff */
[----:B------:R-:W0:Y:S01]  /*29d0*/  LDGDEPBAR ;  /* 0x00000000000079af */ /* 0x000e220000000000 */
[----:B------:R-:W-:-:S04]  /*29e0*/  @P0 IMAD.WIDE.U32 R6, R7, R104, R162 ;  /* 0x0000006807060225 */ /* 0x000fc800078e00a2 */
[----:B------:R-:W-:Y:S01]  /*29f0*/  @P0 IMAD R0, R0, R104, R5 ;  /* 0x0000006800000224 */ /* 0x000fe200078e0205 */
[----:B------:R-:W-:Y:S01]  /*2a00*/  @P0 LEA R18, P1, R6, c[0x0][0x220], 0x1 ;  /* 0x0000880006120a11 */ /* 0x000fe200078208ff */
[----:B------:R-:W-:Y:S02]  /*2a10*/  IMAD.IADD R169, R168, 0x1, R23 ;  /* 0x00000001a8a97824 */ /* 0x000fe400078e0217 */
[----:B------:R-:W-:Y:S01]  /*2a20*/  @P0 IMAD.IADD R0, R7, 0x1, R0 ;  /* 0x0000000107000824 */ /* 0x000fe200078e0200 */
[----:B------:R-:W-:Y:S01]  /*2a30*/  SEL R7, RZ, c[0x0][0x27c], !P2 ;  /* 0x00009f00ff077a07 */ /* 0x000fe20005000000 */
[----:B------:R-:W-:Y:S02]  /*2a40*/  IMAD.MOV.U32 R168, RZ, RZ, R22 ;  /* 0x000000ffffa87224 */ /* 0x000fe400078e0016 */
[----:B------:R-:W-:Y:S01]  /*2a50*/  IMAD.MOV.U32 R112, RZ, RZ, c[0x0][0x290] ;  /* 0x0000a400ff707624 */ /* 0x000fe200078e00ff */
[----:B------:R-:W-:Y:S01]  /*2a60*/  @P0 LEA.HI.X R19, R6, c[0x0][0x224], R0, 0x1, P1 ;  /* 0x0000890006130a11 */ /* 0x000fe200008f0c00 */
[----:B------:R-:W-:Y:S01]  /*2a70*/  IMAD.MOV.U32 R6, RZ, RZ, c[0x0][0x27c] ;  /* 0x00009f00ff067624 */ /* 0x000fe200078e00ff */
[----:B-1----:R-:W-:Y:S01]  /*2a80*/  @P0 LEA R20, P1, R106, R18, 0x1 ;  /* 0x000000126a140211 */ /* 0x002fe200078208ff */
[----:B------:R-:W-:Y:S01]  /*2a90*/  IMAD.IADD R7, R144, 0x1, R7 ;  /* 0x0000000190077824 */ /* 0x000fe200078e0207 */
[----:B------:R-:W-:Y:S01]  /*2aa0*/  SHF.L.U64.HI R110, R112, R3, c[0x0][0x294] ;  /* 0x0000a500706e7619 */ /* 0x000fe20000010203 */
[----:B------:R-:W-:Y:S01]  /*2ab0*/  IMAD.SHL.U32 R6, R6, 0x2, RZ ;  /* 0x0000000206067824 */ /* 0x000fe200078e00ff */
[----:B------:R-:W-:Y:S01]  /*2ac0*/  @P0 LEA.HI.X R21, R106, R19, R105, 0x1, P1 ;  /* 0x000000136a150211 */ /* 0x000fe200008f0c69 */
[----:B------:R1:W-:Y:S01]  /*2ad0*/  @P0 LDGSTS.E.BYPASS.LTC128B.128 [R140+0x12100], [R18.64], !P5 ;  /* 0x12100000128c0fae */ /* 0x0003e2000e901d48 */
[----:B------:R-:W-:Y:S01]  /*2ae0*/  ISETP.GE.AND P1, PT, R139, c[0x0][0x27c], PT ;  /* 0x00009f008b007a0c */ /* 0x000fe20003f26270 */
[----:B------:R-:W-:Y:S01]  /*2af0*/  IMAD.MOV.U32 R116, RZ, RZ, c[0x0][0x280] ;  /* 0x0000a000ff747624 */ /* 0x000fe200078e00ff */
[C---:B--2---:R-:W-:Y:S01]  /*2b00*/  IADD3 R17, -R6.reuse, c[0x0][0x1d4], RZ ;  /* 0x0000750006117a10 */ /* 0x044fe20007ffe1ff */
[----:B------:R1:W-:Y:S01]  /*2b10*/  @P0 LDGSTS.E.BYPASS.LTC128B.128 [R140+0x14100], [R18.64+0x80], !P4 ;  /* 0x14100080128c0fae */ /* 0x0003e2000e101d48 */
[----:B------:R-:W-:Y:S01]  /*2b20*/  SEL R2, RZ, c[0x0][0x27c], !P1 ;  /* 0x00009f00ff027a07 */ /* 0x000fe20004800000 */
[----:B-----5:R-:W-:Y:S01]  /*2b30*/  IMAD.WIDE.U32 R172, R81, c[0x0][0x290], R172 ;  /* 0x0000a40051ac7a25 */ /* 0x020fe200078e00ac */
[----:B------:R-:W-:Y:S01]  /*2b40*/  SEL R0, R6, R17, !P2 ;  /* 0x0000001106007207 */ /* 0x000fe20005000000 */
[----:B------:R1:W-:Y:S01]  /*2b50*/  @P0 LDGSTS.E.BYPASS.LTC128B.128 [R140+0x16100], [R18.64+0x100], !P3 ;  /* 0x16100100128c0fae */ /* 0x0003e2000d901d48 */
[----:B------:R-:W-:Y:S01]  /*2b60*/  SHF.R.S32.HI R16, RZ, 0x1f, R7 ;  /* 0x0000001fff107819 */ /* 0x000fe20000011407 */
[----:B------:R-:W-:Y:S01]  /*2b70*/  IMAD.IADD R2, R139, 0x1, R2 ;  /* 0x000000018b027824 */ /* 0x000fe200078e0202 */
[----:B------:R-:W-:Y:S01]  /*2b80*/  SHF.L.U64.HI R114, R116, R3, c[0x0][0x284] ;  /* 0x0000a10074727619 */ /* 0x000fe20000010203 */
[----:B------:R2:W-:Y:S01]  /*2b90*/  @P0 LDGSTS.E.BYPASS.LTC128B.128 [R140+0x13100], [R20.64], !P5 ;  /* 0x13100000148c0fae */ /* 0x0005e2000e901d48 */
[----:B------:R-:W-:-:S03]  /*2ba0*/  IMAD.WIDE.U32 R170, R81, c[0x0][0x280], R170 ;  /* 0x0000a00051aa7a25 */ /* 0x000fc600078e00aa */
[----:B------:R2:W-:Y:S01]  /*2bb0*/  @P0 LDGSTS.E.BYPASS.LTC128B.128 [R140+0x15100], [R20.64+0x80], !P4 ;  /* 0x15100080148c0fae */ /* 0x0005e2000e101d48 */
[----:B------:R-:W-:-:S03]  /*2bc0*/  IMAD.WIDE.U32 R168, R81, c[0x0][0x290], R168 ;  /* 0x0000a40051a87a25 */ /* 0x000fc600078e00a8 */
[----:B------:R2:W-:Y:S01]  /*2bd0*/  @P0 LDGSTS.E.BYPASS.LTC128B.128 [R140+0x17100], [R20.64+0x100], !P3 ;  /* 0x17100100148c0fae */ /* 0x0005e2000d901d48 */
[----:B------:R-:W-:Y:S01]  /*2be0*/  ISETP.GE.AND P0, PT, R138, c[0x0][0x27c], PT ;  /* 0x00009f008a007a0c */ /* 0x000fe20003f06270 */
[----:B------:R-:W-:Y:S02]  /*2bf0*/  IMAD.MOV.U32 R59, RZ, RZ, 0x1 ;  /* 0x00000001ff3b7424 */ /* 0x000fe400078e00ff */
[----:B------:R-:W0:Y:S01]  /*2c00*/  LDGDEPBAR ;  /* 0x00000000000079af */ /* 0x000e220000000000 */
[----:B------:R-:W-:Y:S01]  /*2c10*/  SEL R5, RZ, c[0x0][0x27c], !P0 ;  /* 0x00009f00ff057a07 */ /* 0x000fe20004000000 */
[----:B------:R-:W-:Y:S02]  /*2c20*/  IMAD.MOV.U32 R47, RZ, RZ, RZ ;  /* 0x000000ffff2f7224 */ /* 0x000fe400078e00ff */
[----:B------:R-:W-:Y:S02]  /*2c30*/  IMAD.SHL.U32 R112, R112, 0x40, RZ ;  /* 0x0000004070707824 */ /* 0x000fe400078e00ff */
[----:B------:R-:W-:-:S02]  /*2c40*/  IMAD.IADD R5, R138, 0x1, R5 ;  /* 0x000000018a057824 */ /* 0x000fc400078e0205 */
[----:B------:R-:W-:Y:S01]  /*2c50*/  IMAD.SHL.U32 R116, R116, 0x40, RZ ;  /* 0x0000004074747824 */ /* 0x000fe200078e00ff */
[CC--:B-1----:R-:W-:Y:S02]  /*2c60*/  SEL R18, R6.reuse, R17.reuse, !P1 ;  /* 0x0000001106127207 */ /* 0x0c2fe40004800000 */
[----:B------:R-:W-:Y:S02]  /*2c70*/  IADD3 R160, P1, R217, R160, RZ ;  /* 0x000000a0d9a07210 */ /* 0x000fe40007f3e0ff */
[----:B------:R-:W-:Y:S02]  /*2c80*/  SEL R17, R6, R17, !P0 ;  /* 0x0000001106117207 */ /* 0x000fe40004000000 */
[----:B------:R-:W-:Y:S01]  /*2c90*/  ISETP.LE.AND P0, PT, R96, c[0x0][0x27c], PT ;  /* 0x00009f0060007a0c */ /* 0x000fe20003f03270 */
[----:B------:R-:W-:Y:S01]  /*2ca0*/  IMAD.X R161, R4, 0x1, R9, P1 ;  /* 0x0000000104a17824 */ /* 0x000fe200008e0609 */
[----:B------:R-:W-:Y:S01]  /*2cb0*/  LEA.HI R6, R16, R7, RZ, 0x3 ;  /* 0x0000000710067211 */ /* 0x000fe200078f18ff */
[----:B------:R-:W-:Y:S01]  /*2cc0*/  IMAD.WIDE.U32 R8, R221, c[0x0][0x210], R144 ;  /* 0x00008400dd087a25 */ /* 0x000fe200078e0090 */
[----:B------:R-:W-:-:S02]  /*2cd0*/  P2R R4, PR, RZ, 0x1 ;  /* 0x00000001ff047803 */ /* 0x000fc40000000000 */
[----:B------:R-:W-:Y:S01]  /*2ce0*/  LEA.HI R16, R16, R7, RZ, 0x6 ;  /* 0x0000000710107211 */ /* 0x000fe200078f30ff */
[----:B------:R-:W-:Y:S01]  /*2cf0*/  IMAD R9, R221, c[0x0][0x214], R9 ;  /* 0x00008500dd097a24 */ /* 0x000fe200078e0209 */
[----:B------:R-:W-:Y:S01]  /*2d00*/  SHF.R.S32.HI R7, RZ, 0x1f, R0 ;  /* 0x0000001fff077819 */ /* 0x000fe20000011400 */
[----:B--2---:R-:W-:Y:S01]  /*2d10*/  IMAD.WIDE.U32 R20, R217, c[0x0][0x280], R142 ;  /* 0x0000a000d9147a25 */ /* 0x004fe200078e008e */
[----:B------:R-:W-:Y:S02]  /*2d20*/  LOP3.LUT R22, R83, 0x38, R6, 0xf8, !PT ;  /* 0x0000003853167812 */ /* 0x000fe400078ef806 */
[----:B------:R-:W-:Y:S01]  /*2d30*/  LEA.HI R7, R7, R0, RZ, 0x4 ;  /* 0x0000000007077211 */ /* 0x000fe200078f20ff */
[----:B------:R-:W-:Y:S01]  /*2d40*/  IMAD.WIDE.U32 R152, R152, c[0x0][0x218], R8 ;  /* 0x0000860098987a25 */ /* 0x000fe200078e0008 */
[----:B------:R-:W-:Y:S02]  /*2d50*/  SHF.R.S32.HI R9, RZ, 0x1f, R2 ;  /* 0x0000001fff097819 */ /* 0x000fe40000011402 */
[----:B------:R-:W-:Y:S01]  /*2d60*/  SHF.R.S32.HI R8, RZ, 0x1f, R5 ;  /* 0x0000001fff087819 */ /* 0x000fe20000011405 */
[----:B------:R-:W-:Y:S01]  /*2d70*/  IMAD.IADD R167, R166, 0x1, R21 ;  /* 0x00000001a6a77824 */ /* 0x000fe200078e0215 */
[CC--:B------:R-:W-:Y:S01]  /*2d80*/  LEA.HI R4, R9.reuse, R2.reuse, RZ, 0x3 ;  /* 0x0000000209047211 */ /* 0x0c0fe200078f18ff */
[----:B------:R-:W-:Y:S01]  /*2d90*/  IMAD.MOV.U32 R166, RZ, RZ, R20 ;  /* 0x000000ffffa67224 */ /* 0x000fe200078e0014 */
[----:B------:R-:W-:Y:S01]  /*2da0*/  LEA.HI R9, R9, R2, RZ, 0x6 ;  /* 0x0000000209097211 */ /* 0x000fe200078f30ff */
[----:B------:R-:W-:Y:S01]  /*2db0*/  IMAD.SHL.U32 R16, R16, 0x40, RZ ;  /* 0x0000004010107824 */ /* 0x000fe200078e00ff */
[----:B------:R-:W-:Y:S01]  /*2dc0*/  LEA.HI R2, R8, R5, RZ, 0x3 ;  /* 0x0000000508027211 */ /* 0x000fe200078f18ff */
[----:B------:R-:W-:Y:S01]  /*2dd0*/  IMAD.WIDE.U32 R166, R81, c[0x0][0x280], R166 ;  /* 0x0000a00051a67a25 */ /* 0x000fe200078e00a6 */
[----:B------:R-:W-:-:S02]  /*2de0*/  LOP3.LUT R20, R83, 0x38, R4, 0xf8, !PT ;  /* 0x0000003853147812 */ /* 0x000fc400078ef804 */
[----:B------:R-:W-:Y:S01]  /*2df0*/  LEA.HI R8, R8, R5, RZ, 0x6 ;  /* 0x0000000508087211 */ /* 0x000fe200078f30ff */
[----:B------:R-:W-:Y:S01]  /*2e00*/  IMAD.SHL.U32 R9, R9, 0x40, RZ ;  /* 0x0000004009097824 */ /* 0x000fe200078e00ff */
[----:B------:R-:W-:Y:S01]  /*2e10*/  SHF.R.S32.HI R5, RZ, 0x1f, R18 ;  /* 0x0000001fff057819 */ /* 0x000fe20000011412 */
[----:B------:R-:W-:Y:S01]  /*2e20*/  IMAD.IADD R127, R153, 0x1, R127 ;  /* 0x00000001997f7824 */ /* 0x000fe200078e027f */
[----:B------:R-:W-:Y:S01]  /*2e30*/  SHF.R.S32.HI R0, RZ, 0x1f, R17 ;  /* 0x0000001fff007819 */ /* 0x000fe20000011411 */
[----:B------:R-:W-:Y:S01]  /*2e40*/  IMAD.SHL.U32 R8, R8, 0x40, RZ ;  /* 0x0000004008087824 */ /* 0x000fe200078e00ff */
[----:B------:R-:W-:Y:S02]  /*2e50*/  LOP3.LUT R9, R9, 0xfffff000, RZ, 0xc0, !PT ;  /* 0xfffff00009097812 */ /* 0x000fe400078ec0ff */
[----:B------:R-:W-:Y:S02]  /*2e60*/  LOP3.LUT R117, R20, R13, RZ, 0x3c, !PT ;  /* 0x0000000d14757212 */ /* 0x000fe400078e3cff */
[----:B------:R-:W-:-:S02]  /*2e70*/  LEA.HI R5, R5, R18, RZ, 0x4 ;  /* 0x0000001205057211 */ /* 0x000fc400078f20ff */
[----:B------:R-:W-:Y:S02]  /*2e80*/  LEA.HI R0, R0, R17, RZ, 0x4 ;  /* 0x0000001100007211 */ /* 0x000fe400078f20ff */
[----:B------:R-:W-:Y:S02]  /*2e90*/  IADD3 R117, R117, R9, R12 ;  /* 0x0000000975757210 */ /* 0x000fe40007ffe00c */
[----:B------:R-:W-:Y:S02]  /*2ea0*/  SHF.R.S32.HI R9, RZ, 0x4, R7 ;  /* 0x00000004ff097819 */ /* 0x000fe40000011407 */
[----:B------:R-:W-:Y:S02]  /*2eb0*/  SHF.R.S32.HI R7, RZ, 0x4, R5 ;  /* 0x00000004ff077819 */ /* 0x000fe40000011405 */
[----:B------:R-:W-:Y:S02]  /*2ec0*/  SHF.R.S32.HI R5, RZ, 0x4, R0 ;  /* 0x00000004ff057819 */ /* 0x000fe40000011400 */
[----:B------:R-:W-:-:S02]  /*2ed0*/  LOP3.LUT R16, R16, 0xfffff000, RZ, 0xc0, !PT ;  /* 0xfffff00010107812 */ /* 0x000fc400078ec0ff */
[----:B------:R-:W-:Y:S02]  /*2ee0*/  LOP3.LUT R119, R22, R13, RZ, 0x3c, !PT ;  /* 0x0000000d16777212 */ /* 0x000fe400078e3cff */
[----:B------:R-:W-:Y:S02]  /*2ef0*/  LEA.HI.SX32 R118, R2, R5, 0x1d ;  /* 0x0000000502767211 */ /* 0x000fe400078feaff */
[----:B------:R-:W-:Y:S02]  /*2f00*/  LEA.HI.SX32 R122, R6, R9, 0x1d ;  /* 0x00000009067a7211 */ /* 0x000fe400078feaff */
[----:B------:R-:W-:Y:S02]  /*2f10*/  IADD3 R119, R119, R16, R12 ;  /* 0x0000001077777210 */ /* 0x000fe40007ffe00c */
[----:B------:R-:W-:Y:S02]  /*2f20*/  SHF.R.S32.HI R9, RZ, 0x1f, R118 ;  /* 0x0000001fff097819 */ /* 0x000fe40000011476 */
[----:B------:R-:W-:-:S02]  /*2f30*/  LOP3.LUT R16, R83, 0x38, R2, 0xf8, !PT ;  /* 0x0000003853107812 */ /* 0x000fc400078ef802 */
[----:B------:R-:W-:Y:S02]  /*2f40*/  LEA.HI.SX32 R120, R4, R7, 0x1d ;  /* 0x0000000704787211 */ /* 0x000fe400078feaff */
[----:B------:R-:W-:Y:S01]  /*2f50*/  LEA.HI R0, R9, R118, RZ, 0x3 ;  /* 0x0000007609007211 */ /* 0x000fe200078f18ff */
[----:B------:R-:W-:Y:S01]  /*2f60*/  IMAD.SHL.U32 R118, R118, 0x8, RZ ;  /* 0x0000000876767824 */ /* 0x000fe200078e00ff */
[----:B------:R-:W-:Y:S02]  /*2f70*/  LOP3.LUT R8, R8, 0xfffff000, RZ, 0xc0, !PT ;  /* 0xfffff00008087812 */ /* 0x000fe400078ec0ff */
[----:B------:R-:W-:Y:S01]  /*2f80*/  LOP3.LUT R115, R16, R13, RZ, 0x3c, !PT ;  /* 0x0000000d10737212 */ /* 0x000fe200078e3cff */
[----:B------:R-:W-:Y:S01]  /*2f90*/  IMAD.SHL.U32 R0, R0, 0x200, RZ ;  /* 0x0000020000007824 */ /* 0x000fe200078e00ff */
[----:B------:R-:W-:Y:S02]  /*2fa0*/  SHF.R.S32.HI R7, RZ, 0x1f, R122 ;  /* 0x0000001fff077819 */ /* 0x000fe4000001147a */
[----:B------:R-:W-:-:S02]  /*2fb0*/  SHF.R.S32.HI R5, RZ, 0x1f, R120 ;  /* 0x0000001fff057819 */ /* 0x000fc40000011478 */
[----:B------:R-:W-:Y:S02]  /*2fc0*/  IADD3 R115, R115, R8, R12 ;  /* 0x0000000873737210 */ /* 0x000fe40007ffe00c */
[----:B------:R-:W-:Y:S02]  /*2fd0*/  LOP3.LUT R16, R83, 0x38, R118, 0xf8, !PT ;  /* 0x0000003853107812 */ /* 0x000fe400078ef876 */
[----:B------:R-:W-:Y:S02]  /*2fe0*/  SHF.R.S32.HI R8, RZ, 0x1f, R81 ;  /* 0x0000001fff087819 */ /* 0x000fe40000011451 */
[----:B------:R-:W-:Y:S01]  /*2ff0*/  LEA.HI R7, R7, R122, RZ, 0x3 ;  /* 0x0000007a07077211 */ /* 0x000fe200078f18ff */
[----:B------:R-:W-:Y:S01]  /*3000*/  IMAD.SHL.U32 R122, R122, 0x8, RZ ;  /* 0x000000087a7a7824 */ /* 0x000fe200078e00ff */
[----:B------:R-:W-:Y:S01]  /*3010*/  LEA.HI R5, R5, R120, RZ, 0x3 ;  /* 0x0000007805057211 */ /* 0x000fe200078f18ff */
[----:B------:R-:W-:Y:S01]  /*3020*/  IMAD.SHL.U32 R120, R120, 0x8, RZ ;  /* 0x0000000878787824 */ /* 0x000fe200078e00ff */
[-C--:B------:R-:W-:Y:S01]  /*3030*/  LOP3.LUT R109, R16, R13.reuse, RZ, 0x3c, !PT ;  /* 0x0000000d106d7212 */ /* 0x080fe200078e3cff */
[----:B------:R-:W-:Y:S01]  /*3040*/  IMAD R16, R8, c[0x0][0x290], RZ ;  /* 0x0000a40008107a24 */ /* 0x000fe200078e02ff */
[----:B------:R-:W-:Y:S01]  /*3050*/  LOP3.LUT R0, R0, 0xfffff000, RZ, 0xc0, !PT ;  /* 0xfffff00000007812 */ /* 0x000fe200078ec0ff */
[----:B------:R-:W-:Y:S01]  /*3060*/  IMAD.SHL.U32 R7, R7, 0x200, RZ ;  /* 0x0000020007077824 */ /* 0x000fe200078e00ff */
[----:B------:R-:W-:Y:S01]  /*3070*/  LOP3.LUT R20, R83, 0x38, R122, 0xf8, !PT ;  /* 0x0000003853147812 */ /* 0x000fe200078ef87a */
[----:B------:R-:W-:Y:S01]  /*3080*/  IMAD.SHL.U32 R5, R5, 0x200, RZ ;  /* 0x0000020005057824 */ /* 0x000fe200078e00ff */
[----:B------:R-:W-:Y:S01]  /*3090*/  LOP3.LUT R18, R83, 0x38, R120, 0xf8, !PT ;  /* 0x0000003853127812 */ /* 0x000fe200078ef878 */
[----:B------:R-:W-:Y:S01]  /*30a0*/  IMAD R8, R8, c[0x0][0x280], RZ ;  /* 0x0000a00008087a24 */ /* 0x000fe200078e02ff */
[----:B------:R-:W-:Y:S01]  /*30b0*/  IADD3 R109, R109, R0, R12 ;  /* 0x000000006d6d7210 */ /* 0x000fe20007ffe00c */
[C---:B------:R-:W-:Y:S01]  /*30c0*/  IMAD R123, R81.reuse, c[0x0][0x294], R16 ;  /* 0x0000a500517b7a24 */ /* 0x040fe200078e0210 */
[-C--:B------:R-:W-:Y:S01]  /*30d0*/  LOP3.LUT R113, R20, R13.reuse, RZ, 0x3c, !PT ;  /* 0x0000000d14717212 */ /* 0x080fe200078e3cff */
[----:B------:R-:W-:Y:S01]  /*30e0*/  IMAD R121, R81, c[0x0][0x284], R8 ;  /* 0x0000a10051797a24 */ /* 0x000fe200078e0208 */
[----:B------:R-:W-:Y:S01]  /*30f0*/  LOP3.LUT R111, R18, R13, RZ, 0x3c, !PT ;  /* 0x0000000d126f7212 */ /* 0x000fe200078e3cff */
[----:B------:R-:W-:Y:S01]  /*3100*/  IMAD.IADD R125, R173, 0x1, R123 ;  /* 0x00000001ad7d7824 */ /* 0x000fe200078e027b */
[----:B------:R-:W-:Y:S01]  /*3110*/  LOP3.LUT R7, R7, 0xfffff000, RZ, 0xc0, !PT ;  /* 0xfffff00007077812 */ /* 0x000fe200078ec0ff */
[----:B------:R-:W-:Y:S01]  /*3120*/  IMAD.IADD R124, R171, 0x1, R121 ;  /* 0x00000001ab7c7824 */ /* 0x000fe200078e0279 */
[----:B------:R-:W-:Y:S01]  /*3130*/  LOP3.LUT R5, R5, 0xfffff000, RZ, 0xc0, !PT ;  /* 0xfffff00005057812 */ /* 0x000fe200078ec0ff */
[----:B------:R-:W-:Y:S01]  /*3140*/  IMAD.IADD R123, R123, 0x1, R169 ;  /* 0x000000017b7b7824 */ /* 0x000fe200078e02a9 */
[----:B------:R-:W-:Y:S01]  /*3150*/  LOP3.LUT R0, R83, 0x18, R144, 0xf8, !PT ;  /* 0x0000001853007812 */ /* 0x000fe200078ef890 */
[----:B------:R-:W-:Y:S01]  /*3160*/  IMAD.IADD R121, R121, 0x1, R167 ;  /* 0x0000000179797824 */ /* 0x000fe200078e02a7 */
[----:B------:R-:W-:-:S02]  /*3170*/  LOP3.LUT R133, R6, 0xfffffff8, RZ, 0xc0, !PT ;  /* 0xfffffff806857812 */ /* 0x000fc400078ec0ff */
[----:B------:R-:W-:Y:S02]  /*3180*/  LOP3.LUT R131, R4, 0xfffffff8, RZ, 0xc0, !PT ;  /* 0xfffffff804837812 */ /* 0x000fe400078ec0ff */
[----:B------:R-:W-:Y:S02]  /*3190*/  LOP3.LUT R129, R2, 0xfffffff8, RZ, 0xc0, !PT ;  /* 0xfffffff802817812 */ /* 0x000fe400078ec0ff */
[----:B------:R-:W-:Y:S02]  /*31a0*/  ISETP.NE.AND P0, PT, RZ, UR4, PT ;  /* 0x00000004ff007c0c */ /* 0x000fe4000bf05270 */
[--C-:B------:R-:W-:Y:S02]  /*31b0*/  IADD3 R113, R113, R7, R12.reuse ;  /* 0x0000000771717210 */ /* 0x100fe40007ffe00c */
[----:B------:R-:W-:Y:S02]  /*31c0*/  IADD3 R111, R111, R5, R12 ;  /* 0x000000056f6f7210 */ /* 0x000fe40007ffe00c */
[----:B------:R-:W-:-:S02]  /*31d0*/  LOP3.LUT R0, R12, R0, R13, 0xf6, !PT ;  /* 0x000000000c007212 */ /* 0x000fc400078ef60d */
[----:B------:R-:W-:Y:S02]  /*31e0*/  SHF.R.S32.HI R150, RZ, 0x1f, R133 ;  /* 0x0000001fff967819 */ /* 0x000fe40000011485 */
[----:B------:R-:W-:Y:S02]  /*31f0*/  SHF.R.S32.HI R148, RZ, 0x1f, R131 ;  /* 0x0000001fff947819 */ /* 0x000fe40000011483 */
[----:B------:R-:W-:Y:S02]  /*3200*/  SHF.R.S32.HI R134, RZ, 0x1f, R129 ;  /* 0x0000001fff867819 */ /* 0x000fe40000011481 */
[----:B------:R-:W-:Y:S02]  /*3210*/  SHF.R.S32.HI R132, RZ, 0x1f, R122 ;  /* 0x0000001fff847819 */ /* 0x000fe4000001147a */
[----:B------:R-:W-:Y:S02]  /*3220*/  SHF.R.S32.HI R130, RZ, 0x1f, R120 ;  /* 0x0000001fff827819 */ /* 0x000fe40000011478 */
[----:B------:R-:W-:-:S02]  /*3230*/  SHF.R.S32.HI R128, RZ, 0x1f, R118 ;  /* 0x0000001fff807819 */ /* 0x000fc40000011476 */
[----:B------:R-:W-:Y:S02]  /*3240*/  P2R R135, PR, RZ, 0x1 ;  /* 0x00000001ff877803 */ /* 0x000fe40000000000 */
.L_x_4318:
        /* <DEDUP_REMOVED lines=94> */
.L_x_4298:
[----:B------:R-:W-:Y:S05]  /*3830*/  BSYNC B0 ;  /* 0x0000000000007941 */ /* 0x000fea0003800000 */
.L_x_4297:
        /* <DEDUP_REMOVED lines=99> */
.L_x_4301:
[----:B------:R-:W-:Y:S05]  /*3e70*/  BSYNC B0 ;  /* 0x0000000000007941 */ /* 0x000fea0003800000 */
.L_x_4300:
        /* <DEDUP_REMOVED lines=56> */
.L_x_4303:
[----:B------:R-:W-:Y:S05]  /*4200*/  BSYNC B0 ;  /* 0x0000000000007941 */ /* 0x000fea0003800000 */
.L_x_4302:
        /* <DEDUP_REMOVED lines=56> */
.L_x_4305:
[----:B------:R-:W-:Y:S05]  /*4590*/  BSYNC B0 ;  /* 0x0000000000007941 */ /* 0x000fea0003800000 */
.L_x_4304:
        /* <DEDUP_REMOVED lines=57> */
.L_x_4307:
[----:B------:R-:W-:Y:S05]  /*4930*/  BSYNC B0 ;  /* 0x0000000000007941 */ /* 0x000fea0003800000 */
.L_x_4306:
        /* <DEDUP_REMOVED lines=57> */
.L_x_4309:
[----:B------:R-:W-:Y:S05]  /*4cd0*/  BSYNC B0 ;  /* 0x0000000000007941 */ /* 0x000fea0003800000 */
.L_x_4308:
        /* <DEDUP_REMOVED lines=57> */
.L_x_4296:
        /* <DEDUP_REMOVED lines=47> */
.L_x_4311:
[----:B------:R-:W-:Y:S05]  /*5360*/  BSYNC B0 ;  /* 0x0000000000007941 */ /* 0x000fea0003800000 */
.L_x_4310:
        /* <DEDUP_REMOVED lines=161> */
.L_x_4313:
[----:B------:R-:W-:Y:S05]  /*5d80*/  BSYNC B0 ;  /* 0x0000000000007941 */ /* 0x000fea0003800000 */
.L_x_4312:
[----:B------:R-:W-:Y:S01]  /*5d90*/  ISETP.GE.AND P0, PT, R139, c[0x0][0x1d4], PT ;  /* 0x000075008b007a0c */ /* 0x000fe20003f06270 */
[----:B------:R-:W-:Y:S01]  /*5da0*/  @!UPT UIADD3 URZ, URZ, URZ, URZ ;  /* 0x0000003f3f3ff290 */ /* 0x000fe2000fffe03f */
[----:B------:R-:W-:Y:S11]  /*5db0*/  BSSY B0, `(.L_x_4314) ;  /* 0x0000074000007945 */ /* 0x000ff60003800000 */
[----:B------:R-:W-:-:S05]  /*5dc0*/  @P0 BRA `(.L_x_4315) ;  /* 0x0000072000000947 */ /* 0x000fca0003800000 */
[----:B------:R-:W-:Y:S01]  /*5dd0*/  ISETP.GE.AND P2, PT, R120, c[0x0][0x1d4], PT ;  /* 0x0000750078007a0c */ /* 0x000fe20003f46270 */
[--C-:B-1----:R-:W-:Y:S01]  /*5de0*/  IMAD.IADD R74, R111, 0x1, R176.reuse ;  /* 0x000000016f4a7824 */ /* 0x102fe200078e02b0 */
[-C--:B------:R-:W-:Y:S01]  /*5df0*/  IADD3 R73, P1, P0, R158, R175.reuse, R131 ;  /* 0x000000af9e497210 */ /* 0x080fe2000783e083 */
[----:B------:R-:W-:Y:S02]  /*5e00*/  IMAD.IADD R60, R117, 0x1, R176 ;  /* 0x00000001753c7824 */ /* 0x000fe400078e02b0 */
[----:B------:R-:W-:Y:S01]  /*5e10*/  IMAD.SHL.U32 R58, R74, 0x2, RZ ;  /* 0x000000024a3a7824 */ /* 0x000fe200078e00ff */
[CC--:B------:R-:W-:Y:S04]  /*5e20*/  IADD3.X R56, R97.reuse, R174.reuse, R148, P1, P0 ;  /* 0x000000ae61387210 */ /* 0x0c0fe80000fe0494 */
[----:B------:R-:W1:Y:S03]  /*5e30*/  LDS.128 R20, [R58+0xc100] ;  /* 0x00c100003a147984 */ /* 0x000e660000000c00 */
[----:B------:R-:W-:Y:S04]  /*5e40*/  @!P2 IADD3 R50, P1, P0, R158, R175, R120 ;  /* 0x000000af9e32a210 */ /* 0x000fe8000783e078 */
[----:B------:R-:W-:Y:S02]  /*5e50*/  @!P2 IADD3.X R57, R97, R174, R130, P1, P0 ;  /* 0x000000ae6139a210 */ /* 0x000fe40000fe0482 */
[C---:B------:R-:W-:Y:S04]  /*5e60*/  LEA R72, P0, R73.reuse, c[0x0][0x1c8], 0x1 ;  /* 0x0000720049487a11 */ /* 0x040fe800078008ff */
[----:B------:R-:W-:Y:S02]  /*5e70*/  LEA.HI.X R73, R73, c[0x0][0x1cc], R56, 0x1, P0 ;  /* 0x0000730049497a11 */ /* 0x000fe400000f0c38 */
[C---:B------:R-:W-:Y:S04]  /*5e80*/  @!P2 LEA R56, P0, R50.reuse, c[0x0][0x1c8], 0x1 ;  /* 0x000072003238aa11 */ /* 0x040fe800078008ff */
[----:B------:R-:W-:Y:S01]  /*5e90*/  @!P2 LEA.HI.X R57, R50, c[0x0][0x1cc], R57, 0x1, P0 ;  /* 0x000073003239aa11 */ /* 0x000fe200000f0c39 */
[----:B------:R-:W-:Y:S01]  /*5ea0*/  IMAD.SHL.U32 R50, R60, 0x2, RZ ;  /* 0x000000023c327824 */ /* 0x000fe200078e00ff */
[----:B------:R-:W-:Y:S04]  /*5eb0*/  ISETP.GE.AND P0, PT, R139, c[0x0][0x27c], PT ;  /* 0x00009f008b007a0c */ /* 0x000fe80003f06270 */
[----:B------:R-:W2:Y:S09]  /*5ec0*/  LDS.128 R52, [R50+0xc100] ;  /* 0x00c1000032347984 */ /* 0x000eb20000000c00 */
[--C-:B------:R-:W-:Y:S02]  /*5ed0*/  @!P0 SHF.R.U64 R26, R26, 0x10, R27.reuse ;  /* 0x000000101a1a8819 */ /* 0x100fe4000000121b */
[----:B------:R-:W-:Y:S02]  /*5ee0*/  @!P0 SHF.R.U32.HI R27, RZ, 0x10, R27 ;  /* 0x00000010ff1b8819 */ /* 0x000fe4000001161b */
[----:B------:R-:W-:Y:S02]  /*5ef0*/  @!P0 SHF.R.U32.HI R32, RZ, 0x10, R69 ;  /* 0x00000010ff208819 */ /* 0x000fe40000011645 */
[----:B------:R-:W-:Y:S01]  /*5f00*/  @!P0 PRMT R39, R39, 0x5410, R26 ;  /* 0x0000541027278816 */ /* 0x000fe2000000001a */
[----:B-1----:R-:W-:Y:S01]  /*5f10*/  @!P0 IMAD.U32 R26, R20, 0x10000, RZ ;  /* 0x00010000141a8824 */ /* 0x002fe200078e00ff */
[----:B------:R-:W-:Y:S02]  /*5f20*/  @!P0 SHF.R.U64 R35, R70, 0x10, R71 ;  /* 0x0000001046238819 */ /* 0x000fe40000001247 */
[----:B------:R-:W-:Y:S02]  /*5f30*/  @!P0 PRMT R38, R38, 0x5410, R27 ;  /* 0x0000541026268816 */ /* 0x000fe4000000001b */
        /* <DEDUP_REMOVED lines=10> */
[----:B------:R-:W-:Y:S01]  /*5fe0*/  @!P0 LOP3.LUT R24, R37, 0xffff0000, RZ, 0xc0, !PT ;  /* 0xffff000025188812 */ /* 0x000fe200078ec0ff */
[C---:B--2---:R-:W-:Y:S01]  /*5ff0*/  @!P0 IMAD.U32 R32, R52.reuse, 0x10000, RZ ;  /* 0x0001000034208824 */ /* 0x044fe200078e00ff */
[----:B------:R-:W-:Y:S01]  /*6000*/  @!P0 LOP3.LUT R35, R52, 0xffff0000, RZ, 0xc0, !PT ;  /* 0xffff000034238812 */ /* 0x000fe200078ec0ff */
[C---:B------:R-:W-:Y:S01]  /*6010*/  @!P0 IMAD.U32 R42, R54.reuse, 0x10000, RZ ;  /* 0x00010000362a8824 */ /* 0x040fe200078e00ff */
[----:B------:R-:W-:Y:S01]  /*6020*/  @!P0 LOP3.LUT R41, R53, 0xffff0000, RZ, 0xc0, !PT ;  /* 0xffff000035298812 */ /* 0x000fe200078ec0ff */
[----:B------:R-:W-:Y:S01]  /*6030*/  @!P0 FMUL.FTZ R3, R27, R24 ;  /* 0x000000181b038220 */ /* 0x000fe20000410000 */
[----:B------:R-:W-:Y:S01]  /*6040*/  @!P0 LOP3.LUT R45, R54, 0xffff0000, RZ, 0xc0, !PT ;  /* 0xffff0000362d8812 */ /* 0x000fe200078ec0ff */
[C---:B------:R-:W-:Y:S01]  /*6050*/  @!P0 IMAD.U32 R46, R55.reuse, 0x10000, RZ ;  /* 0x00010000372e8824 */ /* 0x040fe200078e00ff */
[----:B------:R-:W-:Y:S02]  /*6060*/  @!P0 LOP3.LUT R51, R55, 0xffff0000, RZ, 0xc0, !PT ;  /* 0xffff000037338812 */ /* 0x000fe400078ec0ff */
[----:B------:R-:W-:Y:S02]  /*6070*/  @!P0 SHF.R.U32.HI R34, RZ, 0x10, R71 ;  /* 0x00000010ff228819 */ /* 0x000fe40000011647 */
[----:B------:R-:W-:Y:S02]  /*6080*/  @!P0 PRMT R80, R80, 0x5410, R33 ;  /* 0x0000541050508816 */ /* 0x000fe40000000021 */
[----:B------:R-:W-:Y:S01]  /*6090*/  @!P0 PRMT R36, R36, 0x5410, R25 ;  /* 0x0000541024248816 */ /* 0x000fe20000000019 */
[----:B------:R-:W-:Y:S01]  /*60a0*/  @!P0 IMAD.U32 R25, R37, 0x10000, RZ ;  /* 0x0001000025198824 */ /* 0x000fe200078e00ff */
[----:B------:R-:W-:Y:S02]  /*60b0*/  @!P0 SHF.L.U32 R33, R80, 0x10, RZ ;  /* 0x0000001050218819 */ /* 0x000fe400000006ff */
[----:B------:R-:W-:Y:S01]  /*60c0*/  @!P0 PRMT R77, R77, 0x5410, R34 ;  /* 0x000054104d4d8816 */ /* 0x000fe20000000022 */
[----:B------:R-:W-:Y:S01]  /*60d0*/  @!P0 FMUL.FTZ R2, R26, R25 ;  /* 0x000000191a028220 */ /* 0x000fe20000410000 */
[----:B------:R-:W-:Y:S01]  /*60e0*/  @!P0 LOP3.LUT R34, R80, 0xffff0000, RZ, 0xc0, !PT ;  /* 0xffff000050228812 */ /* 0x000fe200078ec0ff */
[----:B------:R-:W-:Y:S01]  /*60f0*/  @!P0 FMUL.FTZ R50, R26, R33 ;  /* 0x000000211a328220 */ /* 0x000fe20000410000 */
[----:B------:R-:W-:Y:S01]  /*6100*/  @!P0 SHF.L.U32 R26, R21, 0x10, RZ ;  /* 0x00000010151a8819 */ /* 0x000fe200000006ff */
[----:B------:R-:W-:Y:S01]  /*6110*/  @!P0 FFMA.FTZ R2, R33, R32, R2 ;  /* 0x0000002021028223 */ /* 0x000fe20000010002 */
[----:B------:R-:W-:Y:S01]  /*6120*/  @!P0 LOP3.LUT R48, R77, 0xffff0000, RZ, 0xc0, !PT ;  /* 0xffff00004d308812 */ /* 0x000fe200078ec0ff */
[----:B------:R-:W-:Y:S01]  /*6130*/  @!P0 FMUL.FTZ R75, R27, R34 ;  /* 0x000000221b4b8220 */ /* 0x000fe20000410000 */
[----:B------:R-:W-:Y:S01]  /*6140*/  @!P0 LOP3.LUT R27, R21, 0xffff0000, RZ, 0xc0, !PT ;  /* 0xffff0000151b8812 */ /* 0x000fe200078ec0ff */
[----:B------:R-:W-:Y:S02]  /*6150*/  @!P0 IMAD.U32 R33, R79, 0x10000, RZ ;  /* 0x000100004f218824 */ /* 0x000fe400078e00ff */
[----:B------:R-:W-:Y:S01]  /*6160*/  @!P0 FFMA.FTZ R75, R35, R24, -R75 ;  /* 0x00000018234b8223 */ /* 0x000fe2000001084b */
[----:B------:R-:W-:Y:S01]  /*6170*/  @!P0 LOP3.LUT R24, R36, 0xffff0000, RZ, 0xc0, !PT ;  /* 0xffff000024188812 */ /* 0x000fe200078ec0ff */
[----:B------:R-:W-:Y:S02]  /*6180*/  @!P0 FFMA.FTZ R50, R32, R25, -R50 ;  /* 0x0000001920328223 */ /* 0x000fe40000010832 */
[----:B------:R-:W-:Y:S02]  /*6190*/  @!P0 IMAD.U32 R25, R36, 0x10000, RZ ;  /* 0x0001000024198824 */ /* 0x000fe400078e00ff */
[----:B------:R-:W-:Y:S01]  /*61a0*/  @!P0 FMUL.FTZ R177, R27, R40 ;  /* 0x000000281bb18220 */ /* 0x000fe20000410000 */
[----:B------:R-:W-:Y:S01]  /*61b0*/  @!P0 F2FP.BF16.PACK_AB R50, R75, R50 ;  /* 0x000000324b32823e */ /* 0x000fe200000010ff */
[----:B------:R-:W-:Y:S02]  /*61c0*/  @!P0 IMAD.U32 R32, R53, 0x10000, RZ ;  /* 0x0001000035208824 */ /* 0x000fe400078e00ff */
[C---:B------:R-:W-:Y:S02]  /*61d0*/  @!P0 FMUL.FTZ R58, R26.reuse, R33 ;  /* 0x000000211a3a8220 */ /* 0x040fe40000410000 */
[-C--:B------:R-:W-:Y:S01]  /*61e0*/  @!P0 FMUL.FTZ R4, R26, R25.reuse ;  /* 0x000000191a048220 */ /* 0x080fe20000410000 */
[C---:B------:R-:W-:Y:S01]  /*61f0*/  @!P0 SHF.L.U32 R26, R22.reuse, 0x10, RZ ;  /* 0x00000010161a8819 */ /* 0x040fe200000006ff */
[-C--:B------:R-:W-:Y:S01]  /*6200*/  @!P0 FMUL.FTZ R5, R27, R24.reuse ;  /* 0x000000181b058220 */ /* 0x080fe20000410000 */
[----:B------:R-:W-:Y:S01]  /*6210*/  @!P0 LOP3.LUT R27, R22, 0xffff0000, RZ, 0xc0, !PT ;  /* 0xffff0000161b8812 */ /* 0x000fe200078ec0ff */
[----:B------:R-:W-:Y:S01]  /*6220*/  @!P0 FFMA.FTZ R177, R41, R24, -R177 ;  /* 0x0000001829b18223 */ /* 0x000fe200000108b1 */
[C---:B------:R-:W-:Y:S01]  /*6230*/  @!P0 LOP3.LUT R24, R39.reuse, 0xffff0000, RZ, 0xc0, !PT ;  /* 0xffff000027188812 */ /* 0x040fe200078ec0ff */
        /* <DEDUP_REMOVED lines=8> */
[----:B------:R-:W-:Y:S01]  /*62c0*/  @!P0 SHF.L.U32 R26, R23, 0x10, RZ ;  /* 0x00000010171a8819 */ /* 0x000fe200000006ff */
[----:B------:R-:W-:Y:S01]  /*62d0*/  @!P0 IMAD.U32 R49, R77, 0x10000, RZ ;  /* 0x000100004d318824 */ /* 0x000fe200078e00ff */
[----:B------:R-:W-:Y:S01]  /*62e0*/  @!P0 LOP3.LUT R27, R23, 0xffff0000, RZ, 0xc0, !PT ;  /* 0xffff0000171b8812 */ /* 0x000fe200078ec0ff */
[----:B------:R-:W-:Y:S01]  /*62f0*/  @!P0 FFMA.FTZ R181, R45, R24, -R181 ;  /* 0x000000182db58223 */ /* 0x000fe200000108b5 */
[----:B------:R-:W-:Y:S01]  /*6300*/  @!P0 LOP3.LUT R24, R38, 0xffff0000, RZ, 0xc0, !PT ;  /* 0xffff000026188812 */ /* 0x000fe200078ec0ff */
[----:B------:R-:W-:Y:S02]  /*6310*/  @!P0 FFMA.FTZ R74, R42, R25, -R74 ;  /* 0x000000192a4a8223 */ /* 0x000fe4000001084a */
[----:B------:R-:W-:Y:S02]  /*6320*/  @!P0 IMAD.U32 R25, R38, 0x10000, RZ ;  /* 0x0001000026198824 */ /* 0x000fe400078e00ff */
[----:B------:R-:W-:Y:S01]  /*6330*/  @!P0 FMUL.FTZ R60, R26, R49 ;  /* 0x000000311a3c8220 */ /* 0x000fe20000410000 */
[----:B------:R-:W-:Y:S01]  /*6340*/  @!P0 F2FP.BF16.PACK_AB R74, R181, R74 ;  /* 0x0000004ab54a823e */ /* 0x000fe200000010ff */
[----:B------:R-:W-:Y:S02]  /*6350*/  @!P0 FMUL.FTZ R179, R27, R48 ;  /* 0x000000301bb38220 */ /* 0x000fe40000410000 */
[----:B------:R-:W-:Y:S02]  /*6360*/  @!P0 FFMA.FTZ R3, R34, R35, R3 ;  /* 0x0000002322038223 */ /* 0x000fe40000010003 */
[----:B------:R-:W-:Y:S02]  /*6370*/  @!P0 FFMA.FTZ R4, R33, R32, R4 ;  /* 0x0000002021048223 */ /* 0x000fe40000010004 */
[----:B------:R-:W-:Y:S01]  /*6380*/  @!P0 FFMA.FTZ R60, R46, R25, -R60 ;  /* 0x000000192e3c8223 */ /* 0x000fe2000001083c */
[----:B------:R-:W-:Y:S01]  /*6390*/  @!P0 F2FP.BF16.PACK_AB R58, R3, R2 ;  /* 0x00000002033a823e */ /* 0x000fe200000010ff */
[----:B------:R-:W-:Y:S02]  /*63a0*/  @!P0 FFMA.FTZ R179, R51, R24, -R179 ;  /* 0x0000001833b38223 */ /* 0x000fe400000108b3 */
[----:B------:R-:W-:Y:S02]  /*63b0*/  @!P0 FFMA.FTZ R5, R40, R41, R5 ;  /* 0x0000002928058223 */ /* 0x000fe40000010005 */
[----:B------:R-:W-:Y:S01]  /*63c0*/  @!P0 FMUL.FTZ R8, R26, R25 ;  /* 0x000000191a088220 */ /* 0x000fe20000410000 */
[----:B------:R-:W-:Y:S01]  /*63d0*/  @!P0 F2FP.BF16.PACK_AB R179, R179, R60 ;  /* 0x0000003cb3b3823e */ /* 0x000fe200000010ff */
        /* <DEDUP_REMOVED lines=17> */
.L_x_4315:
[----:B------:R-:W-:Y:S05]  /*64f0*/  BSYNC B0 ;  /* 0x0000000000007941 */ /* 0x000fea0003800000 */
.L_x_4314:
[----:B------:R-:W-:Y:S11]  /*6500*/  ISETP.GE.AND P0, PT, R138, c[0x0][0x1d4], PT ;  /* 0x000075008a007a0c */ /* 0x000ff60003f06270 */
[----:B------:R-:W-:Y:S02]  /*6510*/  @!UPT UIADD3 URZ, URZ, URZ, URZ ;  /* 0x0000003f3f3ff290 */ /* 0x000fe4000fffe03f */
[----:B------:R-:W-:-:S05]  /*6520*/  @P0 BRA `(.L_x_4299) ;  /* 0x0000092000000947 */ /* 0x000fca0003800000 */
[----:B------:R-:W-:Y:S04]  /*6530*/  IADD3 R46, P1, P0, R158, R175, R129 ;  /* 0x000000af9e2e7210 */ /* 0x000fe8000783e081 */
[----:B------:R-:W-:Y:S02]  /*6540*/  IADD3.X R45, R97, R174, R134, P1, P0 ;  /* 0x000000ae612d7210 */ /* 0x000fe40000fe0486 */
[C---:B------:R-:W-:Y:S04]  /*6550*/  LEA R44, P0, R46.reuse, c[0x0][0x1c8], 0x1 ;  /* 0x000072002e2c7a11 */ /* 0x040fe800078008ff */
[----:B------:R-:W-:Y:S01]  /*6560*/  LEA.HI.X R45, R46, c[0x0][0x1cc], R45, 0x1, P0 ;  /* 0x000073002e2d7a11 */ /* 0x000fe200000f0c2d */
[--C-:B------:R-:W-:Y:S01]  /*6570*/  IMAD.IADD R46, R109, 0x1, R176.reuse ;  /* 0x000000016d2e7824 */ /* 0x100fe200078e02b0 */
[----:B------:R-:W-:Y:S01]  /*6580*/  ISETP.GE.AND P0, PT, R138, c[0x0][0x27c], PT ;  /* 0x00009f008a007a0c */ /* 0x000fe20003f06270 */
[----:B------:R-:W-:Y:S02]  /*6590*/  IMAD.IADD R176, R115, 0x1, R176 ;  /* 0x0000000173b07824 */ /* 0x000fe400078e02b0 */
[----:B-1----:R-:W-:Y:S03]  /*65a0*/  IMAD.SHL.U32 R52, R46, 0x2, RZ ;  /* 0x000000022e347824 */ /* 0x002fe600078e00ff */
[----:B------:R-:W-:Y:S02]  /*65b0*/  SHF.L.U32 R42, R176, 0x1, RZ ;  /* 0x00000001b02a7819 */ /* 0x000fe400000006ff */
[----:B------:R-:W1:Y:S05]  /*65c0*/  LDS.128 R20, [R52+0xc100] ;  /* 0x00c1000034147984 */ /* 0x000e6a0000000c00 */
[----:B------:R-:W-:Y:S02]  /*65d0*/  @!P0 SHF.R.U32.HI R24, RZ, 0x10, R65 ;  /* 0x00000010ff188819 */ /* 0x000fe40000011641 */
[----:B------:R-:W-:Y:S01]  /*65e0*/  @!P0 SHF.R.U32.HI R33, RZ, 0x10, R67 ;  /* 0x00000010ff218819 */ /* 0x000fe20000011643 */
[----:B------:R2:W3:Y:S01]  /*65f0*/  LDS.128 R48, [R42+0xc100] ;  /* 0x00c100002a307984 */ /* 0x0004e20000000c00 */
[----:B------:R-:W-:Y:S02]  /*6600*/  @!P0 PRMT R63, R63, 0x5410, R24 ;  /* 0x000054103f3f8816 */ /* 0x000fe40000000018 */
[----:B------:R-:W-:Y:S02]  /*6610*/  @!P0 PRMT R62, R62, 0x5410, R33 ;  /* 0x000054103e3e8816 */ /* 0x000fe40000000021 */
[----:B------:R-:W-:Y:S02]  /*6620*/  @!P0 SHF.R.U64 R16, R16, 0x10, R17 ;  /* 0x0000001010108819 */ /* 0x000fe40000001211 */
[----:B------:R-:W-:Y:S01]  /*6630*/  @!P0 SHF.R.U64 R27, R64, 0x10, R65 ;  /* 0x00000010401b8819 */ /* 0x000fe20000001241 */
[----:B------:R-:W-:Y:S01]  /*6640*/  @!P0 IMAD.U32 R41, R62, 0x10000, RZ ;  /* 0x000100003e298824 */ /* 0x000fe200078e00ff */
[----:B------:R-:W-:Y:S02]  /*6650*/  @!P0 PRMT R29, R29, 0x5410, R16 ;  /* 0x000054101d1d8816 */ /* 0x000fe40000000010 */
[----:B------:R-:W-:Y:S02]  /*6660*/  @!P0 SHF.R.U32.HI R17, RZ, 0x10, R17 ;  /* 0x00000010ff118819 */ /* 0x000fe40000011611 */
[C---:B------:R-:W-:Y:S02]  /*6670*/  @!P0 LOP3.LUT R16, R29.reuse, 0xffff0000, RZ, 0xc0, !PT ;  /* 0xffff00001d108812 */ /* 0x040fe400078ec0ff */
[----:B------:R-:W-:Y:S02]  /*6680*/  @!P0 PRMT R76, R76, 0x5410, R27 ;  /* 0x000054104c4c8816 */ /* 0x000fe4000000001b */
[----:B------:R-:W-:Y:S01]  /*6690*/  @!P0 PRMT R28, R28, 0x5410, R17 ;  /* 0x000054101c1c8816 */ /* 0x000fe20000000011 */
[----:B------:R-:W-:Y:S01]  /*66a0*/  @!P0 IMAD.U32 R17, R29, 0x10000, RZ ;  /* 0x000100001d118824 */ /* 0x000fe200078e00ff */
[----:B------:R-:W-:Y:S01]  /*66b0*/  @!P0 LOP3.LUT R32, R63, 0xffff0000, RZ, 0xc0, !PT ;  /* 0xffff00003f208812 */ /* 0x000fe200078ec0ff */
[----:B------:R-:W-:Y:S01]  /*66c0*/  @!P0 IMAD.U32 R27, R76, 0x10000, RZ ;  /* 0x000100004c1b8824 */ /* 0x000fe200078e00ff */
[----:B------:R-:W-:Y:S02]  /*66d0*/  @!P0 LOP3.LUT R40, R62, 0xffff0000, RZ, 0xc0, !PT ;  /* 0xffff00003e288812 */ /* 0x000fe400078ec0ff */
[----:B------:R-:W-:Y:S02]  /*66e0*/  @!P0 SHF.R.U64 R18, R18, 0x10, R19 ;  /* 0x0000001012128819 */ /* 0x000fe40000001213 */
[----:B------:R-:W-:Y:S02]  /*66f0*/  @!P0 SHF.R.U64 R26, R66, 0x10, R67 ;  /* 0x00000010421a8819 */ /* 0x000fe40000001243 */
[----:B------:R-:W-:Y:S02]  /*6700*/  @!P0 PRMT R31, R31, 0x5410, R18 ;  /* 0x000054101f1f8816 */ /* 0x000fe40000000012 */
[----:B------:R-:W-:Y:S02]  /*6710*/  @!P0 SHF.R.U32.HI R25, RZ, 0x10, R19 ;  /* 0x00000010ff198819 */ /* 0x000fe40000011613 */
[----:B------:R-:W-:Y:S01]  /*6720*/  @!P0 PRMT R61, R61, 0x5410, R26 ;  /* 0x000054103d3d8816 */ /* 0x000fe2000000001a */
[----:B-1----:R-:W-:Y:S01]  /*6730*/  @!P0 IMAD.U32 R18, R20, 0x10000, RZ ;  /* 0x0001000014128824 */ /* 0x002fe200078e00ff */
[----:B------:R-:W-:Y:S02]  /*6740*/  @!P0 LOP3.LUT R26, R76, 0xffff0000, RZ, 0xc0, !PT ;  /* 0xffff00004c1a8812 */ /* 0x000fe400078ec0ff */
[----:B------:R-:W-:Y:S01]  /*6750*/  @!P0 LOP3.LUT R19, R20, 0xffff0000, RZ, 0xc0, !PT ;  /* 0xffff000014138812 */ /* 0x000fe200078ec0ff */
[----:B------:R-:W-:Y:S01]  /*6760*/  @!P0 FMUL.FTZ R2, R18, R17 ;  /* 0x0000001112028220 */ /* 0x000fe20000410000 */
[----:B------:R-:W-:Y:S01]  /*6770*/  @!P0 PRMT R30, R30, 0x5410, R25 ;  /* 0x000054101e1e8816 */ /* 0x000fe20000000019 */
[----:B--2---:R-:W-:Y:S01]  /*6780*/  @!P0 FMUL.FTZ R42, R18, R27 ;  /* 0x0000001b122a8220 */ /* 0x004fe20000410000 */
[----:B------:R-:W-:Y:S01]  /*6790*/  @!P0 LOP3.LUT R36, R61, 0xffff0000, RZ, 0xc0, !PT ;  /* 0xffff00003d248812 */ /* 0x000fe200078ec0ff */
[C---:B------:R-:W-:Y:S01]  /*67a0*/  @!P0 FMUL.FTZ R53, R19.reuse, R26 ;  /* 0x0000001a13358220 */ /* 0x040fe20000410000 */
[C---:B---3--:R-:W-:Y:S01]  /*67b0*/  @!P0 SHF.L.U32 R24, R48.reuse, 0x10, RZ ;  /* 0x0000001030188819 */ /* 0x048fe200000006ff */
[----:B------:R-:W-:Y:S01]  /*67c0*/  @!P0 FMUL.FTZ R3, R19, R16 ;  /* 0x0000001013038220 */ /* 0x000fe20000410000 */
[----:B------:R-:W-:Y:S01]  /*67d0*/  @!P0 LOP3.LUT R33, R48, 0xffff0000, RZ, 0xc0, !PT ;  /* 0xffff000030218812 */ /* 0x000fe200078ec0ff */
[----:B------:R-:W-:Y:S01]  /*67e0*/  @!P0 IMAD.U32 R18, R21, 0x10000, RZ ;  /* 0x0001000015128824 */ /* 0x000fe200078e00ff */
[----:B------:R-:W-:Y:S01]  /*67f0*/  @!P0 LOP3.LUT R35, R49, 0xffff0000, RZ, 0xc0, !PT ;  /* 0xffff000031238812 */ /* 0x000fe200078ec0ff */
[----:B------:R-:W-:Y:S01]  /*6800*/  @!P0 FFMA.FTZ R2, R27, R24, R2 ;  /* 0x000000181b028223 */ /* 0x000fe20000010002 */
[----:B------:R-:W-:Y:S01]  /*6810*/  @!P0 LOP3.LUT R43, R51, 0xffff0000, RZ, 0xc0, !PT ;  /* 0xffff0000332b8812 */ /* 0x000fe200078ec0ff */
[----:B------:R-:W-:Y:S01]  /*6820*/  @!P0 IMAD.U32 R27, R63, 0x10000, RZ ;  /* 0x000100003f1b8824 */ /* 0x000fe200078e00ff */
[----:B------:R-:W-:Y:S01]  /*6830*/  @!P0 LOP3.LUT R39, R50, 0xffff0000, RZ, 0xc0, !PT ;  /* 0xffff000032278812 */ /* 0x000fe200078ec0ff */
[----:B------:R-:W-:Y:S01]  /*6840*/  @!P0 FFMA.FTZ R42, R24, R17, -R42 ;  /* 0x00000011182a8223 */ /* 0x000fe2000001082a */
[----:B------:R-:W-:Y:S01]  /*6850*/  @!P0 SHF.L.U32 R24, R49, 0x10, RZ ;  /* 0x0000001031188819 */ /* 0x000fe200000006ff */
[----:B------:R-:W-:Y:S01]  /*6860*/  @!P0 FFMA.FTZ R53, R33, R16, -R53 ;  /* 0x0000001021358223 */ /* 0x000fe20000010835 */
[C---:B------:R-:W-:Y:S01]  /*6870*/  @!P0 LOP3.LUT R16, R28.reuse, 0xffff0000, RZ, 0xc0, !PT ;  /* 0xffff00001c108812 */ /* 0x040fe200078ec0ff */
[----:B------:R-:W-:Y:S01]  /*6880*/  @!P0 IMAD.U32 R17, R28, 0x10000, RZ ;  /* 0x000100001c118824 */ /* 0x000fe200078e00ff */
[----:B------:R-:W-:Y:S01]  /*6890*/  @!P0 LOP3.LUT R19, R21, 0xffff0000, RZ, 0xc0, !PT ;  /* 0xffff000015138812 */ /* 0x000fe200078ec0ff */
[C---:B------:R-:W-:Y:S01]  /*68a0*/  @!P0 FMUL.FTZ R46, R18.reuse, R27 ;  /* 0x0000001b122e8220 */ /* 0x040fe20000410000 */
[----:B------:R-:W-:Y:S01]  /*68b0*/  @!P0 F2FP.BF16.PACK_AB R42, R53, R42 ;  /* 0x0000002a352a823e */ /* 0x000fe200000010ff */
[-C--:B------:R-:W-:Y:S02]  /*68c0*/  @!P0 FMUL.FTZ R4, R18, R17.reuse ;  /* 0x0000001112048220 */ /* 0x080fe40000410000 */
[C---:B------:R-:W-:Y:S01]  /*68d0*/  @!P0 FMUL.FTZ R55, R19.reuse, R32 ;  /* 0x0000002013378220 */ /* 0x040fe20000410000 */
[----:B------:R-:W-:Y:S01]  /*68e0*/  @!P0 MOV R48, R42 ;  /* 0x0000002a00308202 */ /* 0x000fe20000000f00 */
[----:B------:R-:W-:Y:S01]  /*68f0*/  @!P0 FFMA.FTZ R46, R24, R17, -R46 ;  /* 0x00000011182e8223 */ /* 0x000fe2000001082e */
[C---:B------:R-:W-:Y:S01]  /*6900*/  @!P0 SHF.L.U32 R17, R30.reuse, 0x10, RZ ;  /* 0x000000101e118819 */ /* 0x040fe200000006ff */
[-C--:B------:R-:W-:Y:S01]  /*6910*/  @!P0 FMUL.FTZ R5, R19, R16.reuse ;  /* 0x0000001013058220 */ /* 0x080fe20000410000 */
[----:B------:R-:W-:Y:S01]  /*6920*/  @!P0 LOP3.LUT R19, R23, 0xffff0000, RZ, 0xc0, !PT ;  /* 0xffff000017138812 */ /* 0x000fe200078ec0ff */
[----:B------:R-:W-:Y:S01]  /*6930*/  @!P0 FFMA.FTZ R55, R35, R16, -R55 ;  /* 0x0000001023378223 */ /* 0x000fe20000010837 */
[----:B------:R-:W-:Y:S01]  /*6940*/  @!P0 LOP3.LUT R16, R30, 0xffff0000, RZ, 0xc0, !PT ;  /* 0xffff00001e108812 */ /* 0x000fe200078ec0ff */
[----:B------:R-:W-:Y:S02]  /*6950*/  @!P0 IMAD.U32 R18, R23, 0x10000, RZ ;  /* 0x0001000017128824 */ /* 0x000fe400078e00ff */
[----:B------:R-:W-:Y:S01]  /*6960*/  @!P0 FMUL.FTZ R57, R19, R40 ;  /* 0x0000002813398220 */ /* 0x000fe20000410000 */
[----:B------:R-:W-:Y:S01]  /*6970*/  @!P0 F2FP.BF16.PACK_AB R55, R55, R46 ;  /* 0x0000002e3737823e */ /* 0x000fe200000010ff */
[C---:B------:R-:W-:Y:S02]  /*6980*/  @!P0 FMUL.FTZ R52, R18.reuse, R41 ;  /* 0x0000002912348220 */ /* 0x040fe40000410000 */
[-C--:B------:R-:W-:Y:S01]  /*6990*/  @!P0 FMUL.FTZ R8, R18, R17.reuse ;  /* 0x0000001112088220 */ /* 0x080fe20000410000 */
[C---:B------:R-:W-:Y:S01]  /*69a0*/  @!P0 SHF.L.U32 R18, R22.reuse, 0x10, RZ ;  /* 0x0000001016128819 */ /* 0x040fe200000006ff */
[-C--:B------:R-:W-:Y:S01]  /*69b0*/  @!P0 FMUL.FTZ R9, R19, R16.reuse ;  /* 0x0000001013098220 */ /* 0x080fe20000410000 */
[----:B------:R-:W-:Y:S01]  /*69c0*/  @!P0 LOP3.LUT R19, R22, 0xffff0000, RZ, 0xc0, !PT ;  /* 0xffff000016138812 */ /* 0x000fe200078ec0ff */
[----:B------:R-:W-:Y:S02]  /*69d0*/  @!P0 IMAD.U32 R38, R51, 0x10000, RZ ;  /* 0x0001000033268824 */ /* 0x000fe400078e00ff */
[----:B------:R-:W-:Y:S02]  /*69e0*/  @!P0 IMAD.U32 R37, R61, 0x10000, RZ ;  /* 0x000100003d258824 */ /* 0x000fe400078e00ff */
[----:B------:R-:W-:Y:S01]  /*69f0*/  @!P0 FFMA.FTZ R57, R43, R16, -R57 ;  /* 0x000000102b398223 */ /* 0x000fe20000010839 */
[C---:B------:R-:W-:Y:S01]  /*6a00*/  @!P0 LOP3.LUT R16, R31.reuse, 0xffff0000, RZ, 0xc0, !PT ;  /* 0xffff00001f108812 */ /* 0x040fe200078ec0ff */
[----:B------:R-:W-:Y:S02]  /*6a10*/  @!P0 FFMA.FTZ R52, R38, R17, -R52 ;  /* 0x0000001126348223 */ /* 0x000fe40000010834 */
[----:B------:R-:W-:Y:S02]  /*6a20*/  @!P0 IMAD.U32 R17, R31, 0x10000, RZ ;  /* 0x000100001f118824 */ /* 0x000fe400078e00ff */
[----:B------:R-:W-:Y:S01]  /*6a30*/  @!P0 IMAD.U32 R34, R50, 0x10000, RZ ;  /* 0x0001000032228824 */ /* 0x000fe200078e00ff */
[----:B------:R-:W-:Y:S01]  /*6a40*/  @!P0 F2FP.BF16.PACK_AB R52, R57, R52 ;  /* 0x000000343934823e */ /* 0x000fe200000010ff */
[----:B------:R-:W-:Y:S02]  /*6a50*/  @!P0 FMUL.FTZ R54, R18, R37 ;  /* 0x0000002512368220 */ /* 0x000fe40000410000 */
[----:B------:R-:W-:Y:S01]  /*6a60*/  @!P0 FMUL.FTZ R69, R19, R36 ;  /* 0x0000002413458220 */ /* 0x000fe20000410000 */
[----:B------:R-:W-:Y:S01]  /*6a70*/  @!P0 MOV R51, R52 ;  /* 0x0000003400338202 */ /* 0x000fe20000000f00 */
        /* <DEDUP_REMOVED lines=32> */
.L_x_4295:
        /* <DEDUP_REMOVED lines=29> */
.L_x_4299:
[----:B------:R-:W-:Y:S05]  /*6e50*/  BSYNC B1 ;  /* 0x0000000000017941 */ /* 0x000fea0003800000 */
.L_x_4294:
[C---:B------:R-:W-:Y:S01]  /*6e60*/  ISETP.GT.AND P0, PT, R15.reuse, R14, PT ;  /* 0x0000000e0f00720c */ /* 0x040fe20003f04270 */
[----:B------:R-:W-:Y:S01]  /*6e70*/  @!UPT UIADD3 URZ, URZ, URZ, URZ ;  /* 0x0000003f3f3ff290 */ /* 0x000fe2000fffe03f */
[----:B------:R-:W-:Y:S11]  /*6e80*/  BSSY B0, `(.L_x_4316) ;  /* 0x0000040000007945 */ /* 0x000ff60003800000 */
        /* <DEDUP_REMOVED lines=63> */
.L_x_4317:
[----:B-1----:R-:W-:Y:S05]  /*7280*/  BSYNC B0 ;  /* 0x0000000000007941 */ /* 0x002fea0003800000 */
.L_x_4316:
[----:B------:R-:W-:Y:S02]  /*7290*/  ISETP.GE.AND P0, PT, R47, 0x1, PT ;  /* 0x000000012f00780c */ /* 0x000fe40003f06270 */
[----:B------:R-:W-:Y:S02]  /*72a0*/  IADD3 R3, R15, -0x2, RZ ;  /* 0xfffffffe0f037810 */ /* 0x000fe40007ffe0ff */
[----:B------:R-:W-:Y:S04]  /*72b0*/  IADD3 R4, R47, 0x1, RZ ;  /* 0x000000012f047810 */ /* 0x000fe80007ffe0ff */
[----:B------:R-:W-:Y:S02]  /*72c0*/  SEL R47, R4, RZ, !P0 ;  /* 0x000000ff042f7207 */ /* 0x000fe40004000000 */
        /* <DEDUP_REMOVED lines=9> */
[----:B------:R-:W-:Y:S02]  /*7360*/  @P0 IMAD R2, R59, 0x6000, R11 ;  /* 0x000060003b020824 */ /* 0x000fe400078e020b */
        /* <DEDUP_REMOVED lines=17> */
[----:B------:R-:W-:Y:S01]  /*7480*/  WARPSYNC 0xffffffff ;  /* 0xffffffff00007948 */ /* 0x000fe20003800000 */
[----:B------:R-:W-:Y:S06]  /*7490*/  BAR.SYNC.DEFER_BLOCKING 0x0 ;  /* 0x0000000000007b1d */ /* 0x000fec0000010000 */
.L_x_4293:
[----:B------:R-:W-:Y:S01]  /*74a0*/  ISETP.NE.AND P3, PT, R220, 0x1, PT ;  /* 0x00000001dc00780c */ /* 0x000fe20003f65270 */
[----:B------:R-:W-:Y:S01]  /*74b0*/  IMAD.IADD R85, R85, 0x1, R86 ;  /* 0x0000000155557824 */ /* 0x000fe200078e0256 */
[----:B-1----:R-:W-:-:S02]  /*74c0*/  IADD3 R2, R224, 0x7f, RZ ;  /* 0x0000007fe0027810 */ /* 0x002fc40007ffe0ff */
        /* <DEDUP_REMOVED lines=10> */
[----:B------:R-:W-:Y:S02]  /*7570*/  IMAD.MOV.U32 R0, RZ, RZ, 0x1 ;  /* 0x00000001ff007424 */ /* 0x000fe400078e00ff */
[----:B------:R-:W-:-:S03]  /*7580*/  IMAD.MOV R2, RZ, RZ, -R2 ;  /* 0x000000ffff027224 */ /* 0x000fc600078e0a02 */
[----:B------:R-:W-:-:S13]  /*7590*/  ISETP.NE.AND P0, PT, R0, c[0x0][0x32c], PT ;  /* 0x0000cb0000007a0c */ /* 0x000fda0003f05270 */
[----:B------:R-:W-:-:S05]  /*75a0*/  @P0 IMAD.HI.U32 R0, R2, c[0x0][0x330], RZ ;  /* 0x0000cc0002000a27 */ /* 0x000fca00078e00ff */
[----:B------:R-:W-:-:S04]  /*75b0*/  @P0 SHF.R.U32.HI R2, RZ, c[0x0][0x334], R0 ;  /* 0x0000cd00ff020a19 */ /* 0x000fc80000011600 */
[----:B------:R-:W-:Y:S01]  /*75c0*/  LOP3.LUT R0, RZ, R2, RZ, 0x33, !PT ;  /* 0x00000002ff007212 */ /* 0x000fe200078e33ff */
[----:B------:R-:W-:Y:S05]  /*75d0*/  BRA `(.L_x_4322) ;  /* 0x0000004000007947 */ /* 0x000fea0003800000 */
.L_x_4321:
[----:B------:R-:W-:-:S04]  /*75e0*/  MOV R2, 0x1 ;  /* 0x0000000100027802 */ /* 0x000fc80000000f00 */
[----:B------:R-:W-:-:S13]  /*75f0*/  ISETP.NE.AND P0, PT, R2, c[0x0][0x32c], PT ;  /* 0x0000cb0002007a0c */ /* 0x000fda0003f05270 */
[----:B------:R-:W-:-:S05]  /*7600*/  @P0 IMAD.HI.U32 R2, R0, c[0x0][0x330], RZ ;  /* 0x0000cc0000020a27 */ /* 0x000fca00078e00ff */
[----:B------:R-:W-:Y:S02]  /*7610*/  @P0 SHF.R.U32.HI R0, RZ, c[0x0][0x334], R2 ;  /* 0x0000cd00ff000a19 */ /* 0x000fe40000011602 */
.L_x_4322:
[----:B------:R-:W-:Y:S05]  /*7620*/  BSYNC B0 ;  /* 0x0000000000007941 */ /* 0x000fea0003800000 */
.L_x_4320:
[----:B------:R-:W-:-:S05]  /*7630*/  MOV R3, c[0x0][0x32c] ;  /* 0x0000cb0000037a02 */ /* 0x000fca0000000f00 */
[----:B------:R-:W-:-:S05]  /*7640*/  IMAD R3, R0, R3, c[0x0][0x32c] ;  /* 0x0000cb0000037624 */ /* 0x000fca00078e0203 */
[----:B------:R-:W-:-:S04]  /*7650*/  IMNMX R4, R4, R3, PT ;  /* 0x0000000304047217 */ /* 0x000fc80003800200 */
.L_x_4319:
        /* <DEDUP_REMOVED lines=21> */
.L_x_4325:
[----:B------:R-:W-:-:S04]  /*77b0*/  MOV R2, c[0x0][0x32c] ;  /* 0x0000cb0000027a02 */ /* 0x000fc80000000f00 */
[----:B------:R-:W-:-:S13]  /*77c0*/  ISETP.NE.AND P0, PT, R2, 0x1, PT ;  /* 0x000000010200780c */ /* 0x000fda0003f05270 */
[----:B------:R-:W-:-:S05]  /*77d0*/  @P0 IMAD.HI.U32 R2, R87, c[0x0][0x330], RZ ;  /* 0x0000cc0057020a27 */ /* 0x000fca00078e00ff */
[----:B------:R-:W-:Y:S02]  /*77e0*/  @P0 SHF.R.U32.HI R87, RZ, c[0x0][0x334], R2 ;  /* 0x0000cd00ff570a19 */ /* 0x000fe40000011602 */
.L_x_4326:
[----:B------:R-:W-:Y:S05]  /*77f0*/  BSYNC B0 ;  /* 0x0000000000007941 */ /* 0x000fea0003800000 */
.L_x_4324:
[----:B------:R-:W-:-:S05]  /*7800*/  IMAD R87, R87, c[0x0][0x32c], RZ ;  /* 0x0000cb0057577a24 */ /* 0x000fca00078e02ff */
[----:B------:R-:W-:-:S04]  /*7810*/  IMNMX R0, R0, R87, !PT ;  /* 0x0000005700007217 */ /* 0x000fc80007800200 */
.L_x_4323:
        /* <DEDUP_REMOVED lines=8> */
[-C--:B------:R-:W-:Y:S02]  /*78a0*/  IABS R4, R91.reuse ;  /* 0x0000005b00047213 */ /* 0x080fe40000000000 */
[----:B------:R-:W-:Y:S02]  /*78b0*/  IADD3 R6, R91, -0x1, R8 ;  /* 0xffffffff5b067810 */ /* 0x000fe40007ffe008 */
[----:B------:R-:W1:Y:S01]  /*78c0*/  I2F.RP R5, R4 ;  /* 0x0000000400057306 */ /* 0x000e620000209400 */
[----:B------:R-:W-:Y:S02]  /*78d0*/  IABS R0, R91 ;  /* 0x0000005b00007213 */ /* 0x000fe40000000000 */
[----:B------:R-:W-:-:S03]  /*78e0*/  IMAD.IADD R6, R6, 0x1, -R231 ;  /* 0x0000000106067824 */ /* 0x000fc600078e0ae7 */
[----:B------:R-:W-:Y:S02]  /*78f0*/  IMAD.MOV R0, RZ, RZ, -R0 ;  /* 0x000000ffff007224 */ /* 0x000fe400078e0a00 */
[----:B------:R-:W-:Y:S02]  /*7900*/  IABS R2, R6 ;  /* 0x0000000600027213 */ /* 0x000fe40000000000 */
        /* <DEDUP_REMOVED lines=20> */
.L_x_4328:
[----:B------:R-:W-:Y:S05]  /*7a50*/  BSYNC B0 ;  /* 0x0000000000007941 */ /* 0x000fea0003800000 */
.L_x_4327:
[----:B------:R-:W-:Y:S01]  /*7a60*/  IMAD R231, R225, R0, R231 ;  /* 0x00000000e1e77224 */ /* 0x000fe200078e02e7 */
[----:B------:R-:W-:Y:S01]  /*7a70*/  MOV R16, RZ ;  /* 0x000000ff00107202 */ /* 0x000fe20000000f00 */
[----:B------:R-:W-:Y:S01]  /*7a80*/  IMAD.MOV.U32 R9, RZ, RZ, RZ ;  /* 0x000000ffff097224 */ /* 0x000fe200078e00ff */
[----:B------:R-:W-:Y:S01]  /*7a90*/  CS2R R102, SRZ ;  /* 0x0000000000667805 */ /* 0x000fe2000001ff00 */
[--C-:B------:R-:W-:Y:S01]  /*7aa0*/  IMAD.IADD R3, R231, 0x1, R0.reuse ;  /* 0x00000001e7037824 */ /* 0x100fe200078e0200 */
[----:B------:R-:W-:Y:S01]  /*7ab0*/  PRMT R0, RZ, 0x7610, R0 ;  /* 0x00007610ff007816 */ /* 0x000fe20000000000 */
        /* <DEDUP_REMOVED lines=57> */
[----:B------:R-:W-:Y:S02]  /*7e50*/  LEA.HI R24, R92, R211, RZ, 0x3 ;  /* 0x000000d35c187211 */ /* 0x000fe400078f18ff */
[----:B------:R-:W-:Y:S01]  /*7e60*/  SHF.R.S32.HI R6, RZ, 0x1f, R85 ;  /* 0x0000001fff067819 */ /* 0x000fe20000011455 */
[----:B------:R-:W-:Y:S01]  /*7e70*/  IMAD R3, R3, c[0x0][0x178], RZ ;  /* 0x00005e0003037a24 */ /* 0x000fe200078e02ff */
[----:B------:R-:W-:Y:S01]  /*7e80*/  SHF.R.S32.HI R7, RZ, 0x3, R24 ;  /* 0x00000003ff077819 */ /* 0x000fe20000011418 */
[----:B------:R-:W-:Y:S01]  /*7e90*/  IMAD.MOV.U32 R22, RZ, RZ, R228 ;  /* 0x000000ffff167224 */ /* 0x000fe200078e00e4 */
[----:B------:R-:W-:Y:S01]  /*7ea0*/  LOP3.LUT R24, R24, 0xfffffff8, RZ, 0xc0, !PT ;  /* 0xfffffff818187812 */ /* 0x000fe200078ec0ff */
[----:B------:R-:W-:Y:S01]  /*7eb0*/  IMAD R3, R84, c[0x0][0x17c], R3 ;  /* 0x00005f0054037a24 */ /* 0x000fe200078e0203 */
[----:B------:R-:W-:-:S02]  /*7ec0*/  IADD3 R85, P0, R7, R85, RZ ;  /* 0x0000005507557210 */ /* 0x000fc40007f1e0ff */
[----:B------:R-:W-:Y:S01]  /*7ed0*/  IADD3 R24, -R24, R211, RZ ;  /* 0x000000d318187210 */ /* 0x000fe20007ffe1ff */
[----:B------:R-:W-:Y:S01]  /*7ee0*/  IMAD.IADD R27, R27, 0x1, R3 ;  /* 0x000000011b1b7824 */ /* 0x000fe200078e0203 */
[----:B------:R-:W-:Y:S02]  /*7ef0*/  ISETP.NE.U32.AND P2, PT, RZ, c[0x0][0x348], PT ;  /* 0x0000d200ff007a0c */ /* 0x000fe40003f45070 */
[----:B------:R-:W-:Y:S01]  /*7f00*/  LEA R3, R24, R7, 0x5 ;  /* 0x0000000718037211 */ /* 0x000fe200078e28ff */
[----:B------:R-:W-:Y:S01]  /*7f10*/  IMAD.WIDE.U32 R26, R221, c[0x0][0x1b8], R26 ;  /* 0x00006e00dd1a7a25 */ /* 0x000fe200078e001a */
[----:B------:R-:W-:Y:S02]  /*7f20*/  LEA.HI.X.SX32 R6, R7, R6, 0x1, P0 ;  /* 0x0000000607067211 */ /* 0x000fe400000f0eff */
[----:B------:R-:W-:Y:S01]  /*7f30*/  SHF.R.S32.HI R2, RZ, 0x1f, R207 ;  /* 0x0000001fff027819 */ /* 0x000fe200000114cf */
[----:B------:R-:W-:Y:S01]  /*7f40*/  IMAD.IADD R3, R224, 0x1, R3 ;  /* 0x00000001e0037824 */ /* 0x000fe200078e0203 */
[----:B------:R-:W-:Y:S01]  /*7f50*/  ISETP.NE.AND.EX P2, PT, RZ, c[0x0][0x34c], PT, P2 ;  /* 0x0000d300ff007a0c */ /* 0x000fe20003f45320 */
[----:B------:R-:W-:Y:S01]  /*7f60*/  IMAD R16, R6, c[0x0][0x1e0], RZ ;  /* 0x0000780006107a24 */ /* 0x000fe200078e02ff */
[----:B------:R-:W-:Y:S01]  /*7f70*/  SHF.R.S32.HI R23, RZ, 0x1f, R228 ;  /* 0x0000001fff177819 */ /* 0x000fe200000114e4 */
[----:B------:R-:W-:Y:S01]  /*7f80*/  @P3 IMAD.HI.U32 R14, R3, c[0x0][0x2c8], RZ ;  /* 0x0000b200030e3a27 */ /* 0x000fe200078e00ff */
[----:B-1----:R-:W-:-:S02]  /*7f90*/  SEL R5, R2, RZ, !P2 ;  /* 0x000000ff02057207 */ /* 0x002fc40005000000 */
[----:B------:R-:W-:Y:S01]  /*7fa0*/  SEL R4, R207, RZ, !P2 ;  /* 0x000000ffcf047207 */ /* 0x000fe20005000000 */
[----:B------:R-:W-:Y:S01]  /*7fb0*/  IMAD R6, R6, c[0x0][0x208], RZ ;  /* 0x0000820006067a24 */ /* 0x000fe200078e02ff */
[----:B------:R-:W-:Y:S01]  /*7fc0*/  MOV R15, R3 ;  /* 0x00000003000f7202 */ /* 0x000fe20000000f00 */
[----:B------:R-:W-:Y:S01]  /*7fd0*/  IMAD R9, R85, c[0x0][0x1e4], R16 ;  /* 0x0000790055097a24 */ /* 0x000fe200078e0210 */
[----:B------:R-:W-:Y:S01]  /*7fe0*/  @P3 SHF.R.U32.HI R15, RZ, c[0x0][0x2cc], R14 ;  /* 0x0000b300ff0f3a19 */ /* 0x000fe2000001160e */
[----:B------:R-:W-:Y:S01]  /*7ff0*/  IMAD R5, R5, c[0x0][0x1c0], RZ ;  /* 0x0000700005057a24 */ /* 0x000fe200078e02ff */
[----:B------:R-:W-:Y:S01]  /*8000*/  ISETP.NE.U32.AND P0, PT, RZ, c[0x0][0x350], PT ;  /* 0x0000d400ff007a0c */ /* 0x000fe20003f05070 */
[----:B------:R-:W-:Y:S01]  /*8010*/  IMAD R17, R221, c[0x0][0x1bc], R27 ;  /* 0x00006f00dd117a24 */ /* 0x000fe200078e021b */
[----:B------:R-:W-:Y:S01]  /*8020*/  ISETP.GE.AND P5, PT, R82, c[0x0][0x1d4], PT ;  /* 0x0000750052007a0c */ /* 0x000fe20003fa6270 */
[----:B------:R-:W-:Y:S01]  /*8030*/  IMAD.MOV.U32 R16, RZ, RZ, R26 ;  /* 0x000000ffff107224 */ /* 0x000fe200078e001a */
[----:B------:R-:W-:Y:S01]  /*8040*/  ISETP.NE.AND.EX P0, PT, RZ, c[0x0][0x354], PT, P0 ;  /* 0x0000d500ff007a0c */ /* 0x000fe20003f05300 */
[----:B------:R-:W-:Y:S01]  /*8050*/  IMAD.WIDE.U32 R18, R85, c[0x0][0x208], R22 ;  /* 0x0000820055127a25 */ /* 0x000fe200078e0016 */
[----:B------:R-:W-:-:S02]  /*8060*/  ISETP.GE.AND P4, PT, R228, c[0x0][0x198], PT ;  /* 0x00006600e4007a0c */ /* 0x000fc40003f86270 */
[----:B------:R-:W-:Y:S01]  /*8070*/  ISETP.GE.AND P3, PT, R212, c[0x0][0x198], PT ;  /* 0x00006600d4007a0c */ /* 0x000fe20003f66270 */
[----:B------:R-:W-:Y:S01]  /*8080*/  IMAD R6, R85, c[0x0][0x20c], R6 ;  /* 0x0000830055067a24 */ /* 0x000fe200078e0206 */
[----:B------:R-:W-:Y:S01]  /*8090*/  ISETP.GE.AND P2, PT, R82, c[0x0][0x198], PT ;  /* 0x0000660052007a0c */ /* 0x000fe20003f46270 */
[C---:B------:R-:W-:Y:S02]  /*80a0*/  IMAD R5, R4.reuse, c[0x0][0x1c4], R5 ;  /* 0x0000710004057a24 */ /* 0x040fe400078e0205 */
[----:B------:R-:W-:Y:S01]  /*80b0*/  IMAD.WIDE.U32 R16, R4, c[0x0][0x1c0], R16 ;  /* 0x0000700004107a25 */ /* 0x000fe200078e0010 */
[----:B------:R-:W-:-:S03]  /*80c0*/  SHF.R.S32.HI R4, RZ, 0x1f, R15 ;  /* 0x0000001fff047819 */ /* 0x000fc6000001140f */
[----:B------:R-:W-:Y:S01]  /*80d0*/  IMAD.IADD R19, R19, 0x1, R6 ;  /* 0x0000000113137824 */ /* 0x000fe200078e0206 */
[----:B------:R-:W-:Y:S01]  /*80e0*/  IADD3 R17, R17, R5, RZ ;  /* 0x0000000511117210 */ /* 0x000fe20007ffe0ff */
[----:B------:R-:W-:Y:S02]  /*80f0*/  IMAD.MOV R6, RZ, RZ, -R15 ;  /* 0x000000ffff067224 */ /* 0x000fe400078e0a0f */
[----:B------:R-:W-:Y:S02]  /*8100*/  IMAD R4, R4, c[0x0][0x1b0], RZ ;  /* 0x00006c0004047a24 */ /* 0x000fe400078e02ff */
[----:B------:R-:W-:Y:S02]  /*8110*/  IMAD R3, R6, c[0x0][0x2c4], R3 ;  /* 0x0000b10006037a24 */ /* 0x000fe400078e0203 */
[----:B------:R-:W-:-:S03]  /*8120*/  IMAD.WIDE.U32 R20, R85, c[0x0][0x1e0], R22 ;  /* 0x0000780055147a25 */ /* 0x000fc600078e0016 */
[----:B------:R-:W-:Y:S01]  /*8130*/  SHF.R.S32.HI R6, RZ, 0x1f, R3 ;  /* 0x0000001fff067819 */ /* 0x000fe20000011403 */
[----:B------:R-:W-:Y:S01]  /*8140*/  IMAD R4, R15, c[0x0][0x1b4], R4 ;  /* 0x00006d000f047a24 */ /* 0x000fe200078e0204 */
[----:B------:R-:W-:Y:S01]  /*8150*/  IADD3 R21, R21, R9, RZ ;  /* 0x0000000915157210 */ /* 0x000fe20007ffe0ff */
[----:B------:R-:W-:-:S04]  /*8160*/  IMAD.WIDE.U32 R16, R15, c[0x0][0x1b0], R16 ;  /* 0x00006c000f107a25 */ /* 0x000fc800078e0010 */
[----:B------:R-:W-:Y:S01]  /*8170*/  IMAD R6, R6, c[0x0][0x1a8], RZ ;  /* 0x00006a0006067a24 */ /* 0x000fe200078e02ff */
[----:B------:R-:W-:Y:S01]  /*8180*/  IADD3 R17, R17, R4, RZ ;  /* 0x0000000411117210 */ /* 0x000fe20007ffe0ff */
[----:B------:R-:W-:-:S04]  /*8190*/  IMAD.WIDE.U32 R236, R221, c[0x0][0x1e8], R20 ;  /* 0x00007a00ddec7a25 */ /* 0x000fc800078e0014 */
[----:B------:R-:W-:-:S04]  /*81a0*/  IMAD.WIDE.U32 R18, R221, c[0x0][0x210], R18 ;  /* 0x00008400dd127a25 */ /* 0x000fc800078e0012 */
[C---:B------:R-:W-:Y:S02]  /*81b0*/  IMAD R6, R3.reuse, c[0x0][0x1ac], R6 ;  /* 0x00006b0003067a24 */ /* 0x040fe400078e0206 */
[----:B------:R-:W-:-:S04]  /*81c0*/  IMAD.WIDE.U32 R16, R3, c[0x0][0x1a8], R16 ;  /* 0x00006a0003107a25 */ /* 0x000fc800078e0010 */
[----:B------:R-:W-:Y:S01]  /*81d0*/  IMAD R237, R221, c[0x0][0x1ec], R237 ;  /* 0x00007b00dded7a24 */ /* 0x000fe200078e02ed */
[----:B------:R-:W-:Y:S01]  /*81e0*/  IADD3 R6, R17, R6, RZ ;  /* 0x0000000611067210 */ /* 0x000fe20007ffe0ff */
[----:B------:R-:W-:Y:S02]  /*81f0*/  IMAD R5, R221, c[0x0][0x214], R19 ;  /* 0x00008500dd057a24 */ /* 0x000fe400078e0213 */
[----:B------:R-:W-:Y:S01]  /*8200*/  IMAD.MOV.U32 R4, RZ, RZ, R18 ;  /* 0x000000ffff047224 */ /* 0x000fe200078e0012 */
[----:B--2---:R-:W-:Y:S02]  /*8210*/  @P1 SHF.R.S32.HI R233, RZ, 0x1f, R0 ;  /* 0x0000001fffe91819 */ /* 0x004fe40000011400 */
[----:B------:R-:W-:Y:S01]  /*8220*/  @!P1 MOV R233, R2 ;  /* 0x0000000200e99202 */ /* 0x000fe20000000f00 */
[----:B------:R-:W-:Y:S01]  /*8230*/  IMAD.IADD R2, R7, 0x1, R224 ;  /* 0x0000000107027824 */ /* 0x000fe200078e02e0 */
[----:B------:R-:W-:Y:S01]  /*8240*/  @P1 MOV R232, R0 ;  /* 0x0000000000e81202 */ /* 0x000fe20000000f00 */
[----:B------:R-:W-:Y:S01]  /*8250*/  @!P1 IMAD.MOV.U32 R232, RZ, RZ, R207 ;  /* 0x000000ffffe89224 */ /* 0x000fe200078e00cf */
[----:B------:R-:W-:-:S04]  /*8260*/  SEL R227, R233, RZ, !P0 ;  /* 0x000000ffe9e37207 */ /* 0x000fc80004000000 */
[----:B------:R-:W-:Y:S01]  /*8270*/  SEL R232, R232, RZ, !P0 ;  /* 0x000000ffe8e87207 */ /* 0x000fe20004000000 */
[C---:B------:R-:W-:Y:S01]  /*8280*/  IMAD R3, R227.reuse, c[0x0][0x1f0], RZ ;  /* 0x00007c00e3037a24 */ /* 0x040fe200078e02ff */
[----:B------:R-:W-:Y:S01]  /*8290*/  LEA R14, P0, R16, c[0x0][0x160], 0x1 ;  /* 0x00005800100e7a11 */ /* 0x000fe200078008ff */
[----:B------:R-:W-:Y:S02]  /*82a0*/  IMAD R227, R227, c[0x0][0x218], RZ ;  /* 0x00008600e3e37a24 */ /* 0x000fe400078e02ff */
[----:B------:R-:W-:Y:S01]  /*82b0*/  IMAD R3, R232, c[0x0][0x1f4], R3 ;  /* 0x00007d00e8037a24 */ /* 0x000fe200078e0203 */
[----:B------:R-:W-:Y:S01]  /*82c0*/  LEA.HI.X R6, R16, c[0x0][0x164], R6, 0x1, P0 ;  /* 0x0000590010067a11 */ /* 0x000fe200000f0c06 */
[C---:B------:R-:W-:Y:S02]  /*82d0*/  IMAD R227, R232.reuse, c[0x0][0x21c], R227 ;  /* 0x00008700e8e37a24 */ /* 0x040fe400078e02e3 */
[----:B------:R-:W-:-:S04]  /*82e0*/  IMAD.WIDE.U32 R236, R232, c[0x0][0x1f0], R236 ;  /* 0x00007c00e8ec7a25 */ /* 0x000fc800078e00ec */
[----:B------:R-:W-:Y:S01]  /*82f0*/  IMAD.WIDE.U32 R232, R232, c[0x0][0x218], R4 ;  /* 0x00008600e8e87a25 */ /* 0x000fe200078e0004 */
[----:B------:R-:W-:Y:S02]  /*8300*/  IADD3 R4, R8, -0x1, RZ ;  /* 0xffffffff08047810 */ /* 0x000fe40007ffe0ff */
[----:B------:R-:W-:Y:S02]  /*8310*/  IADD3 R230, R237, R3, RZ ;  /* 0x00000003ede67210 */ /* 0x000fe40007ffe0ff */
[----:B------:R-:W-:Y:S01]  /*8320*/  IADD3 R227, R233, R227, RZ ;  /* 0x000000e3e9e37210 */ /* 0x000fe20007ffe0ff */
[----:B------:R-:W-:Y:S05]  /*8330*/  BRA.DIV ~URZ, `(.L_x_4330) ;  /* 0x00018ce27f007947 */ /* 0x000fea000b800000 */
[----:B------:R1:W2:Y:S02]  /*8340*/  SHFL.IDX PT, R21, R6, RZ, 0x181f ;  /* 0x00181fff06157589 */ /* 0x0002a400000e0000 */
.L_x_4497:
[----:B------:R-:W-:Y:S05]  /*8350*/  BRA.DIV ~URZ, `(.L_x_4331) ;  /* 0x00018d327f007947 */ /* 0x000fea000b800000 */
[----:B------:R3:W4:Y:S02]  /*8360*/  SHFL.IDX PT, R9, R14, RZ, 0x181f ;  /* 0x00181fff0e097589 */ /* 0x00072400000e0000 */
.L_x_4498:
[----:B------:R-:W-:Y:S01]  /*8370*/  IMAD R5, R223, c[0x0][0x2c4], RZ ;  /* 0x0000b100df057a24 */ /* 0x000fe200078e02ff */
[----:B------:R-:W-:Y:S01]  /*8380*/  BSSY B0, `(.L_x_4332) ;  /* 0x0000011000007945 */ /* 0x000fe20003800000 */
[----:B------:R-:W-:Y:S02]  /*8390*/  SHF.R.S32.HI R15, RZ, 0x1f, R82 ;  /* 0x0000001fff0f7819 */ /* 0x000fe40000011452 */
[----:B------:R-:W-:-:S02]  /*83a0*/  SHF.R.S32.HI R3, RZ, 0x1f, R212 ;  /* 0x0000001fff037819 */ /* 0x000fc400000114d4 */
        /* <DEDUP_REMOVED lines=14> */
.L_x_4333:
[----:B------:R-:W-:Y:S05]  /*8490*/  BSYNC B0 ;  /* 0x0000000000007941 */ /* 0x000fea0003800000 */
.L_x_4332:
[----:B------:R-:W-:Y:S05]  /*84a0*/  BRA.DIV ~URZ, `(.L_x_4334) ;  /* 0x00018c427f007947 */ /* 0x000fea000b800000 */
[----:B--2---:R2:W1:Y:S04]  /*84b0*/  SHFL.IDX PT, R21, R6, 0x1, 0x181f ;  /* 0x00381f0006157f89 */ /* 0x00446800000e0000 */
[----:B----4-:R2:W4:Y:S02]  /*84c0*/  SHFL.IDX PT, R9, R14, 0x1, 0x181f ;  /* 0x00381f000e097f89 */ /* 0x01052400000e0000 */
.L_x_4499:
        /* <DEDUP_REMOVED lines=16> */
.L_x_4336:
[----:B------:R-:W-:Y:S05]  /*85d0*/  BSYNC B0 ;  /* 0x0000000000007941 */ /* 0x000fea0003800000 */
.L_x_4335:
[----:B------:R-:W-:Y:S05]  /*85e0*/  BRA.DIV ~URZ, `(.L_x_4337) ;  /* 0x00018bc27f007947 */ /* 0x000fea000b800000 */
[----:B-1----:R1:W2:Y:S02]  /*85f0*/  SHFL.IDX PT, R21, R6, 0x2, 0x181f ;  /* 0x00581f0006157f89 */ /* 0x0022a400000e0000 */
.L_x_4500:
[----:B------:R-:W-:Y:S05]  /*8600*/  BRA.DIV ~URZ, `(.L_x_4338) ;  /* 0x00018c127f007947 */ /* 0x000fea000b800000 */
[----:B----4-:R4:W1:Y:S02]  /*8610*/  SHFL.IDX PT, R9, R14, 0x2, 0x181f ;  /* 0x00581f000e097f89 */ /* 0x01086400000e0000 */
.L_x_4501:
        /* <DEDUP_REMOVED lines=16> */
.L_x_4340:
[----:B------:R-:W-:Y:S05]  /*8720*/  BSYNC B0 ;  /* 0x0000000000007941 */ /* 0x000fea0003800000 */
.L_x_4339:
[----:B------:R-:W-:Y:S05]  /*8730*/  BRA.DIV ~URZ, `(.L_x_4341) ;  /* 0x00018b427f007947 */ /* 0x000fea000b800000 */
[----:B-12---:R1:W2:Y:S04]  /*8740*/  SHFL.IDX PT, R21, R6, 0x3, 0x181f ;  /* 0x00781f0006157f89 */ /* 0x0062a800000e0000 */
[----:B------:R1:W3:Y:S02]  /*8750*/  SHFL.IDX PT, R9, R14, 0x3, 0x181f ;  /* 0x00781f000e097f89 */ /* 0x0002e400000e0000 */
.L_x_4502:
[----:B------:R-:W-:-:S04]  /*8760*/  IADD3 R2, R2, 0x60, RZ ;  /* 0x0000006002027810 */ /* 0x000fc80007ffe0ff */
[----:B------:R-:W-:-:S13]  /*8770*/  ISETP.GE.AND P0, PT, R2, R5, PT ;  /* 0x000000050200720c */ /* 0x000fda0003f06270 */
[----:B---3--:R-:W-:-:S04]  /*8780*/  @!P0 LEA R16, P1, R228, R9, 0x1 ;  /* 0x00000009e4108211 */ /* 0x008fc800078208ff */
[----:B--2---:R-:W-:Y:S02]  /*8790*/  @!P0 LEA.HI.X R17, R228, R21, R23, 0x1, P1 ;  /* 0x00000015e4118211 */ /* 0x004fe400008f0c17 */
[----:B------:R-:W-:-:S03]  /*87a0*/  @!P0 LEA R2, P1, R212, R9, 0x1 ;  /* 0x00000009d4028211 */ /* 0x000fc600078208ff */
[----:B------:R-:W-:Y:S01]  /*87b0*/  @!PT LDS RZ, [RZ] ;  /* 0x00000000fffff984 */ /* 0x000fe20000000800 */
[----:B------:R-:W-:Y:S01]  /*87c0*/  @!PT LDS RZ, [RZ] ;  /* 0x00000000fffff984 */ /* 0x000fe20000000800 */
[----:B------:R-:W-:Y:S01]  /*87d0*/  @!PT LDS RZ, [RZ] ;  /* 0x00000000fffff984 */ /* 0x000fe20000000800 */
[----:B------:R2:W-:Y:S01]  /*87e0*/  @!P0 LDGSTS.E.BYPASS.LTC128B.128 [R140+0x1b100], [R16.64], !P4 ;  /* 0x1b100000108c8fae */ /* 0x0005e2000e101d48 */
[----:B------:R-:W-:Y:S02]  /*87f0*/  @!P0 LEA.HI.X R3, R212, R21, R3, 0x1, P1 ;  /* 0x00000015d4038211 */ /* 0x000fe400008f0c03 */
[----:B-1--4-:R-:W-:-:S03]  /*8800*/  @!P0 LEA R14, P1, R82, R9, 0x1 ;  /* 0x00000009520e8211 */ /* 0x012fc600078208ff */
[----:B------:R2:W-:Y:S01]  /*8810*/  @!P0 LDGSTS.E.BYPASS.LTC128B.128 [R140+0x1f100], [R2.64], !P3 ;  /* 0x1f100000028c8fae */ /* 0x0005e2000d901d48 */
[----:B------:R-:W-:-:S05]  /*8820*/  @!P0 LEA.HI.X R15, R82, R21, R15, 0x1, P1 ;  /* 0x00000015520f8211 */ /* 0x000fca00008f0c0f */
[----:B------:R2:W-:Y:S04]  /*8830*/  @!P0 LDGSTS.E.BYPASS.LTC128B.128 [R140+0x23100], [R14.64], !P2 ;  /* 0x231000000e8c8fae */ /* 0x0005e8000d101d48 */
[----:B------:R-:W0:Y:S01]  /*8840*/  LDGDEPBAR ;  /* 0x00000000000079af */ /* 0x000e220000000000 */
[----:B------:R-:W-:Y:S02]  /*8850*/  WARPSYNC 0xffffffff ;  /* 0xffffffff00007948 */ /* 0x000fe40003800000 */
[C---:B--2---:R-:W-:Y:S01]  /*8860*/  IMAD.SHL.U32 R3, R4.reuse, 0x40, RZ ;  /* 0x0000004004037824 */ /* 0x044fe200078e00ff */
[----:B------:R-:W-:Y:S01]  /*8870*/  SHF.R.S32.HI R0, RZ, 0x1f, R4 ;  /* 0x0000001fff007819 */ /* 0x000fe20000011404 */
[----:B------:R-:W-:Y:S01]  /*8880*/  IMAD.WIDE.U32 R14, R4, c[0x0][0x1e0], RZ ;  /* 0x00007800040e7a25 */ /* 0x000fe200078e00ff */
[----:B------:R-:W-:Y:S02]  /*8890*/  BAR.SYNC.DEFER_BLOCKING 0x0 ;  /* 0x0000000000007b1d */ /* 0x000fe40000010000 */
[----:B------:R-:W-:Y:S01]  /*88a0*/  IADD3 R9, -R3, R226, -R7 ;  /* 0x000000e203097210 */ /* 0x000fe20007ffe907 */
[----:B------:R-:W-:-:S03]  /*88b0*/  IMAD R7, R0, c[0x0][0x1e0], RZ ;  /* 0x0000780000077a24 */ /* 0x000fc600078e02ff */
[C---:B------:R-:W-:Y:S01]  /*88c0*/  ISETP.GE.AND P1, PT, R9.reuse, 0x1, PT ;  /* 0x000000010900780c */ /* 0x040fe20003f26270 */
[----:B------:R-:W-:Y:S01]  /*88d0*/  IMAD R2, R4, c[0x0][0x1e4], R7 ;  /* 0x0000790004027a24 */ /* 0x000fe200078e0207 */
[C---:B------:R-:W-:Y:S01]  /*88e0*/  LEA R7, P2, R14.reuse, R236, 0x6 ;  /* 0x000000ec0e077211 */ /* 0x040fe200078430ff */
[----:B------:R-:W-:Y:S01]  /*88f0*/  ULDC.64 UR4, c[0x0][0x208] ;  /* 0x0000820000047ab9 */ /* 0x000fe20000000a00 */
[----:B------:R-:W-:Y:S01]  /*8900*/  ISETP.GE.AND P0, PT, R9, 0x21, PT ;  /* 0x000000210900780c */ /* 0x000fe20003f06270 */
[----:B------:R-:W-:Y:S01]  /*8910*/  IMAD.IADD R15, R15, 0x1, R2 ;  /* 0x000000010f0f7824 */ /* 0x000fe200078e0202 */
[----:B------:R-:W-:Y:S01]  /*8920*/  USHF.L.U32 UR7, UR4, 0x6, URZ ;  /* 0x0000000604077899 */ /* 0x000fe2000800063f */
[----:B------:R-:W-:Y:S01]  /*8930*/  IMAD.MOV.U32 R2, RZ, RZ, 0x20 ;  /* 0x00000020ff027424 */ /* 0x000fe200078e00ff */
[----:B------:R-:W-:Y:S01]  /*8940*/  UMOV UR6, 0x6 ;  /* 0x0000000600067882 */ /* 0x000fe20000000000 */
[----:B------:R-:W-:Y:S01]  /*8950*/  BSSY B0, `(.L_x_4342) ;  /* 0x000004c000007945 */ /* 0x000fe20003800000 */
[----:B------:R-:W-:Y:S01]  /*8960*/  LEA.HI.X R6, R14, R230, R15, 0x6, P2 ;  /* 0x000000e60e067211 */ /* 0x000fe200010f340f */
[----:B------:R-:W-:Y:S01]  /*8970*/  IMAD.WIDE.U32 R16, R2, c[0x0][0x1e0], RZ ;  /* 0x0000780002107a25 */ /* 0x000fe200078e00ff */
[----:B------:R-:W-:Y:S01]  /*8980*/  USHF.L.U64.HI UR5, UR4, UR6, UR5 ;  /* 0x0000000604057299 */ /* 0x000fe20008010205 */
[----:B------:R-:W-:-:S02]  /*8990*/  @P1 LEA R18, P2, R7, c[0x0][0x1c8], 0x1 ;  /* 0x0000720007121a11 */ /* 0x000fc400078408ff */
[----:B------:R-:W-:Y:S01]  /*89a0*/  @P1 ISETP.GE.AND P3, PT, R228, c[0x0][0x1d4], PT ;  /* 0x00007500e4001a0c */ /* 0x000fe20003f66270 */
[----:B------:R-:W-:Y:S01]  /*89b0*/  IMAD R15, R2, c[0x0][0x1e4], RZ ;  /* 0x00007900020f7a24 */ /* 0x000fe200078e02ff */
[----:B------:R-:W-:Y:S02]  /*89c0*/  @P1 LEA.HI.X R19, R7, c[0x0][0x1cc], R6, 0x1, P2 ;  /* 0x0000730007131a11 */ /* 0x000fe400010f0c06 */
[C---:B------:R-:W-:Y:S02]  /*89d0*/  @P1 ISETP.GE.AND P2, PT, R212.reuse, c[0x0][0x1d4], PT ;  /* 0x00007500d4001a0c */ /* 0x040fe40003f46270 */
[----:B------:R-:W-:-:S07]  /*89e0*/  @P0 ISETP.GE.AND P4, PT, R212, c[0x0][0x1d4], PT ;  /* 0x00007500d4000a0c */ /* 0x000fce0003f86270 */
[----:B------:R-:W-:Y:S01]  /*89f0*/  @!PT LDS RZ, [RZ] ;  /* 0x00000000fffff984 */ /* 0x000fe20000000800 */
[----:B------:R-:W-:Y:S01]  /*8a00*/  @!PT LDS RZ, [RZ] ;  /* 0x00000000fffff984 */ /* 0x000fe20000000800 */
[----:B------:R-:W-:Y:S01]  /*8a10*/  @!PT LDS RZ, [RZ] ;  /* 0x00000000fffff984 */ /* 0x000fe20000000800 */
[----:B------:R1:W-:Y:S01]  /*8a20*/  @P1 LDGSTS.E.BYPASS.LTC128B.128 [R140+0xc100], [R18.64], !P3 ;  /* 0x0c100000128c1fae */ /* 0x0003e2000d901d48 */
[----:B------:R-:W-:-:S03]  /*8a30*/  @P0 IADD3 R7, P3, R7, R16, RZ ;  /* 0x0000001007070210 */ /* 0x000fc60007f7e0ff */
[----:B------:R1:W-:Y:S01]  /*8a40*/  @P1 LDGSTS.E.BYPASS.LTC128B.128 [R140+0xe100], [R18.64+0x80], !P2 ;  /* 0x0e100080128c1fae */ /* 0x0003e2000d101d48 */
[----:B------:R-:W-:Y:S02]  /*8a50*/  @P0 ISETP.GE.AND P2, PT, R228, c[0x0][0x1d4], PT ;  /* 0x00007500e4000a0c */ /* 0x000fe40003f46270 */
[----:B------:R-:W-:Y:S01]  /*8a60*/  @P0 IADD3.X R6, R6, R17, R15, P3, !PT ;  /* 0x0000001106060210 */ /* 0x000fe20001ffe40f */
[----:B------:R-:W-:Y:S01]  /*8a70*/  IMAD R15, R0, c[0x0][0x208], RZ ;  /* 0x00008200000f7a24 */ /* 0x000fe200078e02ff */
[----:B------:R1:W-:Y:S01]  /*8a80*/  @P1 LDGSTS.E.BYPASS.LTC128B.128 [R140+0x10100], [R18.64+0x100], !P5 ;  /* 0x10100100128c1fae */ /* 0x0003e2000e901d48 */
[----:B------:R-:W-:Y:S01]  /*8a90*/  @P0 LEA R14, P1, R7, c[0x0][0x1c8], 0x1 ;  /* 0x00007200070e0a11 */ /* 0x000fe200078208ff */
[----:B------:R-:W-:Y:S01]  /*8aa0*/  IMAD.WIDE.U32 R16, R4, c[0x0][0x208], RZ ;  /* 0x0000820004107a25 */ /* 0x000fe200078e00ff */
[----:B------:R-:W-:-:S03]  /*8ab0*/  ISETP.GE.AND P3, PT, R228, c[0x0][0x1d4], PT ;  /* 0x00007500e4007a0c */ /* 0x000fc60003f66270 */
[----:B------:R-:W-:Y:S01]  /*8ac0*/  IMAD R0, R4, c[0x0][0x20c], R15 ;  /* 0x0000830004007a24 */ /* 0x000fe200078e020f */
[----:B------:R-:W-:Y:S02]  /*8ad0*/  @P0 LEA.HI.X R15, R7, c[0x0][0x1cc], R6, 0x1, P1 ;  /* 0x00007300070f0a11 */ /* 0x000fe400008f0c06 */
[----:B------:R-:W-:Y:S01]  /*8ae0*/  LEA R6, P1, R16, R232, 0x6 ;  /* 0x000000e810067211 */ /* 0x000fe200078230ff */
[----:B------:R-:W-:Y:S02]  /*8af0*/  IMAD.IADD R0, R17, 0x1, R0 ;  /* 0x0000000111007824 */ /* 0x000fe400078e0200 */
[----:B------:R1:W-:Y:S01]  /*8b00*/  @P0 LDGSTS.E.BYPASS.LTC128B.128 [R140+0xd100], [R14.64], !P2 ;  /* 0x0d1000000e8c0fae */ /* 0x0003e2000d101d48 */
[----:B------:R-:W-:Y:S02]  /*8b10*/  ISETP.GE.AND P2, PT, R212, c[0x0][0x1d4], PT ;  /* 0x00007500d4007a0c */ /* 0x000fe40003f46270 */
[----:B------:R-:W-:Y:S01]  /*8b20*/  LEA.HI.X R17, R16, R227, R0, 0x6, P1 ;  /* 0x000000e310117211 */ /* 0x000fe200008f3400 */
[----:B------:R1:W-:Y:S01]  /*8b30*/  @P0 LDGSTS.E.BYPASS.LTC128B.128 [R140+0xf100], [R14.64+0x80], !P4 ;  /* 0x0f1000800e8c0fae */ /* 0x0003e2000e101d48 */
[C---:B------:R-:W-:Y:S01]  /*8b40*/  ISETP.LT.OR P4, PT, R9.reuse, 0x1, P3 ;  /* 0x000000010900780c */ /* 0x040fe20001f81670 */
[----:B------:R-:W-:Y:S01]  /*8b50*/  IMAD.MOV.U32 R0, RZ, RZ, 0x40 ;  /* 0x00000040ff007424 */ /* 0x000fe200078e00ff */
[----:B------:R-:W-:Y:S01]  /*8b60*/  ISETP.LT.OR P1, PT, R9, 0x1, P2 ;  /* 0x000000010900780c */ /* 0x000fe20001721670 */
[----:B------:R1:W-:Y:S01]  /*8b70*/  @P0 LDGSTS.E.BYPASS.LTC128B.128 [R140+0x11100], [R14.64+0x100], !P5 ;  /* 0x111001000e8c0fae */ /* 0x0003e2000e901d48 */
[----:B------:R-:W-:-:S02]  /*8b80*/  LEA R16, P0, R6, c[0x0][0x1f8], 0x1 ;  /* 0x00007e0006107a11 */ /* 0x000fc400078008ff */
[C---:B------:R-:W-:Y:S01]  /*8b90*/  ISETP.LT.OR P3, PT, R9.reuse, 0x21, P3 ;  /* 0x000000210900780c */ /* 0x040fe20001f61670 */
[----:B------:R-:W0:Y:S01]  /*8ba0*/  LDGDEPBAR ;  /* 0x00000000000079af */ /* 0x000e220000000000 */
[----:B------:R-:W-:Y:S02]  /*8bb0*/  LEA.HI.X R17, R6, c[0x0][0x1fc], R17, 0x1, P0 ;  /* 0x00007f0006117a11 */ /* 0x000fe400000f0c11 */
[----:B------:R-:W-:Y:S02]  /*8bc0*/  ISETP.GE.AND P0, PT, R82, c[0x0][0x1d4], PT ;  /* 0x0000750052007a0c */ /* 0x000fe40003f06270 */
[C---:B------:R-:W-:Y:S01]  /*8bd0*/  ISETP.LT.OR P2, PT, R9.reuse, 0x21, P2 ;  /* 0x000000210900780c */ /* 0x040fe20001741670 */
[----:B------:R1:W-:Y:S01]  /*8be0*/  LDGSTS.E.BYPASS.LTC128B.128 [R140+0x100], [R16.64], !P4 ;  /* 0x00100000108c7fae */ /* 0x0003e2000e101d48 */
[----:B------:R-:W-:-:S03]  /*8bf0*/  ISETP.LT.OR P4, PT, R9, 0x1, P0 ;  /* 0x000000010900780c */ /* 0x000fc60000781670 */
[----:B------:R1:W-:Y:S01]  /*8c00*/  LDGSTS.E.BYPASS.LTC128B.128 [R140+0x2100], [R16.64+0x80], !P1 ;  /* 0x02100080108c7fae */ /* 0x0003e2000c901d48 */
[----:B------:R-:W-:Y:S02]  /*8c10*/  ISETP.LT.OR P1, PT, R9, 0x21, P0 ;  /* 0x000000210900780c */ /* 0x000fe40000721670 */
[----:B------:R-:W-:-:S04]  /*8c20*/  IADD3 R6, P0, R16, UR7, RZ ;  /* 0x0000000710067c10 */ /* 0x000fc8000ff1e0ff */
[----:B------:R-:W-:-:S03]  /*8c30*/  IADD3.X R7, R17, UR5, RZ, P0, !PT ;  /* 0x0000000511077c10 */ /* 0x000fc600087fe4ff */
[----:B------:R1:W-:Y:S01]  /*8c40*/  LDGSTS.E.BYPASS.LTC128B.128 [R140+0x4100], [R16.64+0x100], !P4 ;  /* 0x04100100108c7fae */ /* 0x0003e2000e101d48 */
[----:B------:R-:W-:-:S03]  /*8c50*/  ISETP.GT.AND P4, PT, R4, R231, PT ;  /* 0x000000e70400720c */ /* 0x000fc60003f84270 */
        /* <DEDUP_REMOVED lines=9> */
[----:B------:R-:W-:Y:S01]  /*8cf0*/  IMAD R4, R4, c[0x0][0x1e0], RZ ;  /* 0x0000780004047a24 */ /* 0x000fe200078e02ff */
[----:B------:R-:W-:-:S03]  /*8d00*/  LEA R6, P0, R14, R236, 0x6 ;  /* 0x000000ec0e067211 */ /* 0x000fc600078030ff */
[----:B------:R-:W-:Y:S01]  /*8d10*/  IMAD R4, R7, c[0x0][0x1e4], R4 ;  /* 0x0000790007047a24 */ /* 0x000fe200078e0204 */
[----:B------:R-:W-:-:S03]  /*8d20*/  LEA R16, P2, R6, c[0x0][0x1c8], 0x1 ;  /* 0x0000720006107a11 */ /* 0x000fc600078408ff */
[----:B------:R-:W-:Y:S02]  /*8d30*/  IMAD.IADD R7, R15, 0x1, R4 ;  /* 0x000000010f077824 */ /* 0x000fe400078e0204 */
[----:B------:R-:W-:-:S03]  /*8d40*/  IMAD R4, R0, c[0x0][0x1e4], RZ ;  /* 0x0000790000047a24 */ /* 0x000fc600078e02ff */
[----:B------:R-:W-:Y:S01]  /*8d50*/  LEA.HI.X R7, R14, R230, R7, 0x6, P0 ;  /* 0x000000e60e077211 */ /* 0x000fe200000f3407 */
[----:B------:R-:W-:Y:S01]  /*8d60*/  IMAD.WIDE.U32 R14, R0, c[0x0][0x1e0], RZ ;  /* 0x00007800000e7a25 */ /* 0x000fe200078e00ff */
[----:B------:R-:W-:Y:S02]  /*8d70*/  ISETP.GE.AND P0, PT, R212, c[0x0][0x1d4], PT ;  /* 0x00007500d4007a0c */ /* 0x000fe40003f06270 */
[----:B------:R-:W-:Y:S02]  /*8d80*/  LEA.HI.X R17, R6, c[0x0][0x1cc], R7, 0x1, P2 ;  /* 0x0000730006117a11 */ /* 0x000fe400010f0c07 */
        /* <DEDUP_REMOVED lines=8> */
.L_x_4343:
[----:B------:R-:W-:Y:S05]  /*8e10*/  BSYNC B0 ;  /* 0x0000000000007941 */ /* 0x000fea0003800000 */
.L_x_4342:
[----:B------:R-:W-:Y:S01]  /*8e20*/  ISETP.LT.AND P0, PT, RZ, c[0x0][0x27c], PT ;  /* 0x00009f00ff007a0c */ /* 0x000fe20003f01270 */
[----:B------:R-:W0:Y:S01]  /*8e30*/  LDGDEPBAR ;  /* 0x00000000000079af */ /* 0x000e220000000000 */
[----:B------:R-:W-:-:S11]  /*8e40*/  ISETP.NE.AND P6, PT, R220, 0x1, PT ;  /* 0x00000001dc00780c */ /* 0x000fd60003fc5270 */
[----:B------:R-:W-:Y:S05]  /*8e50*/  @P0 BRA `(.L_x_4344) ;  /* 0x0000002000000947 */ /* 0x000fea0003800000 */
[----:B------:R-:W-:-:S04]  /*8e60*/  DEPBAR.LE SB0, 0x3 ;  /* 0x000080c00000791a */ /* 0x000fc80000000000 */
[----:B------:R-:W-:Y:S05]  /*8e70*/  BRA `(.L_x_4345) ;  /* 0x000072d000007947 */ /* 0x000fea0003800000 */
.L_x_4344:
[----:B------:R-:W-:Y:S01]  /*8e80*/  ULDC.U8 UR4, c[0x0][0x298] ;  /* 0x0000a60000047ab9 */ /* 0x000fe20000000000 */
[----:B-----5:R-:W-:Y:S01]  /*8e90*/  SHF.R.S32.HI R4, RZ, 0x1f, R81 ;  /* 0x0000001fff047819 */ /* 0x020fe20000011451 */
[----:B-1----:R-:W-:Y:S01]  /*8ea0*/  IMAD.WIDE.U32 R16, R81, c[0x0][0x280], RZ ;  /* 0x0000a00051107a25 */ /* 0x002fe200078e00ff */
[----:B------:R-:W-:Y:S01]  /*8eb0*/  ISETP.NE.AND P0, PT, RZ, UR4, PT ;  /* 0x00000004ff007c0c */ /* 0x000fe2000bf05270 */
[----:B------:R-:W-:Y:S01]  /*8ec0*/  BSSY B2, `(.L_x_4345) ;  /* 0x0000728000027945 */ /* 0x000fe20003800000 */
[C---:B------:R-:W-:Y:S01]  /*8ed0*/  IADD3 R14, R217.reuse, R224, RZ ;  /* 0x000000e0d90e7210 */ /* 0x040fe20007ffe0ff */
[C---:B------:R-:W-:Y:S01]  /*8ee0*/  IMAD R6, R4.reuse, c[0x0][0x280], RZ ;  /* 0x0000a00004067a24 */ /* 0x040fe200078e02ff */
[----:B------:R-:W-:Y:S01]  /*8ef0*/  IADD3 R9, R217, 0x40, RZ ;  /* 0x00000040d9097810 */ /* 0x000fe20007ffe0ff */
[----:B------:R-:W-:Y:S02]  /*8f00*/  IMAD R4, R4, c[0x0][0x290], RZ ;  /* 0x0000a40004047a24 */ /* 0x000fe400078e02ff */
[C---:B------:R-:W-:Y:S01]  /*8f10*/  IMAD R15, R81.reuse, c[0x0][0x284], R6 ;  /* 0x0000a100510f7a24 */ /* 0x040fe200078e0206 */
[----:B------:R-:W-:Y:S01]  /*8f20*/  LEA R6, R214, R14, 0x6 ;  /* 0x0000000ed6067211 */ /* 0x000fe200078e30ff */
[----:B------:R-:W-:-:S02]  /*8f30*/  IMAD R7, R81, c[0x0][0x294], R4 ;  /* 0x0000a50051077a24 */ /* 0x000fc400078e0204 */
[----:B------:R-:W-:Y:S01]  /*8f40*/  IMAD.WIDE.U32 R18, R81, c[0x0][0x290], RZ ;  /* 0x0000a40051127a25 */ /* 0x000fe200078e00ff */
[----:B------:R-:W-:-:S04]  /*8f50*/  IADD3 R15, R15, R17, RZ ;  /* 0x000000110f0f7210 */ /* 0x000fc80007ffe0ff */
[----:B------:R-:W-:Y:S01]  /*8f60*/  IADD3 R7, R7, R19, RZ ;  /* 0x0000001307077210 */ /* 0x000fe20007ffe0ff */
[----:B------:R-:W-:Y:S05]  /*8f70*/  @!P0 BRA `(.L_x_4346) ;  /* 0x0000386000008947 */ /* 0x000fea0003800000 */
[----:B------:R-:W-:Y:S01]  /*8f80*/  @P6 IMAD.HI.U32 R4, R6, c[0x0][0x2c8], RZ ;  /* 0x0000b20006046a27 */ /* 0x000fe200078e00ff */
[C---:B------:R-:W-:Y:S01]  /*8f90*/  IADD3 R28, R142.reuse, 0x20, RZ ;  /* 0x000000208e1c7810 */ /* 0x040fe20007ffe0ff */
[----:B------:R-:W-:Y:S01]  /*8fa0*/  BSSY B0, `(.L_x_4347) ;  /* 0x000006b000007945 */ /* 0x000fe20003800000 */
[----:B------:R-:W-:Y:S01]  /*8fb0*/  IADD3 R37, R142, 0x10, RZ ;  /* 0x000000108e257810 */ /* 0x000fe20007ffe0ff */
[----:B------:R-:W-:Y:S01]  /*8fc0*/  IMAD.MOV.U32 R23, RZ, RZ, R15 ;  /* 0x000000ffff177224 */ /* 0x000fe200078e000f */
[----:B------:R-:W-:Y:S01]  /*8fd0*/  @P6 SHF.R.U32.HI R6, RZ, c[0x0][0x2cc], R4 ;  /* 0x0000b300ff066a19 */ /* 0x000fe20000011604 */
[----:B------:R-:W-:Y:S01]  /*8fe0*/  IMAD.MOV.U32 R22, RZ, RZ, R16 ;  /* 0x000000ffff167224 */ /* 0x000fe200078e0010 */
[----:B------:R-:W-:Y:S01]  /*8ff0*/  CS2R R40, SRZ ;  /* 0x0000000000287805 */ /* 0x000fe2000001ff00 */
[----:B------:R-:W-:Y:S01]  /*9000*/  IMAD.MOV.U32 R17, RZ, RZ, R7 ;  /* 0x000000ffff117224 */ /* 0x000fe200078e0007 */
[----:B------:R-:W-:Y:S01]  /*9010*/  SHF.R.S32.HI R4, RZ, 0x1f, R6 ;  /* 0x0000001fff047819 */ /* 0x000fe20000011406 */
[----:B------:R-:W-:Y:S01]  /*9020*/  IMAD.WIDE.U32 R22, R6, c[0x0][0x280], R22 ;  /* 0x0000a00006167a25 */ /* 0x000fe200078e0016 */
[----:B------:R-:W-:Y:S01]  /*9030*/  CS2R R86, SRZ ;  /* 0x0000000000567805 */ /* 0x000fe2000001ff00 */
[----:B------:R-:W-:Y:S01]  /*9040*/  CS2R R94, SRZ ;  /* 0x00000000005e7805 */ /* 0x000fe2000001ff00 */
[----:B------:R-:W-:Y:S01]  /*9050*/  CS2R R108, SRZ ;  /* 0x00000000006c7805 */ /* 0x000fe2000001ff00 */
[----:B------:R-:W-:Y:S01]  /*9060*/  IMAD R15, R4, c[0x0][0x280], RZ ;  /* 0x0000a000040f7a24 */ /* 0x000fe200078e02ff */
[----:B------:R-:W-:Y:S01]  /*9070*/  LEA R20, P0, R22, c[0x0][0x270], 0x1 ;  /* 0x00009c0016147a11 */ /* 0x000fe200078008ff */
[----:B------:R-:W-:Y:S01]  /*9080*/  IMAD.MOV.U32 R16, RZ, RZ, R18 ;  /* 0x000000ffff107224 */ /* 0x000fe200078e0012 */
[----:B------:R-:W-:Y:S01]  /*9090*/  CS2R R114, SRZ ;  /* 0x0000000000727805 */ /* 0x000fe2000001ff00 */
[----:B------:R-:W-:Y:S01]  /*90a0*/  IMAD R15, R6, c[0x0][0x284], R15 ;  /* 0x0000a100060f7a24 */ /* 0x000fe200078e020f */
[----:B------:R-:W-:Y:S01]  /*90b0*/  CS2R R118, SRZ ;  /* 0x0000000000767805 */ /* 0x000fe2000001ff00 */
[----:B------:R-:W-:Y:S01]  /*90c0*/  IMAD R7, R4, c[0x0][0x290], RZ ;  /* 0x0000a40004077a24 */ /* 0x000fe200078e02ff */
[----:B------:R1:W2:Y:S01]  /*90d0*/  SHFL.IDX PT, R30, R20, RZ, 0x1c1f ;  /* 0x001c1fff141e7589 */ /* 0x0002a200000e0000 */
[----:B------:R-:W-:Y:S01]  /*90e0*/  IMAD.IADD R27, R23, 0x1, R15 ;  /* 0x00000001171b7824 */ /* 0x000fe200078e020f */
[----:B------:R-:W-:Y:S01]  /*90f0*/  CS2R R104, SRZ ;  /* 0x0000000000687805 */ /* 0x000fe2000001ff00 */
[----:B------:R-:W-:Y:S01]  /*9100*/  IMAD.WIDE.U32 R16, R6, c[0x0][0x290], R16 ;  /* 0x0000a40006107a25 */ /* 0x000fe200078e0010 */
[----:B------:R-:W-:Y:S01]  /*9110*/  CS2R R84, SRZ ;  /* 0x0000000000547805 */ /* 0x000fe2000001ff00 */
[----:B------:R-:W-:Y:S01]  /*9120*/  CS2R R92, SRZ ;  /* 0x00000000005c7805 */ /* 0x000fe2000001ff00 */
[----:B------:R-:W-:Y:S01]  /*9130*/  LEA.HI.X R27, R22, c[0x0][0x274], R27, 0x1, P0 ;  /* 0x00009d00161b7a11 */ /* 0x000fe200000f0c1b */
[----:B------:R-:W-:Y:S01]  /*9140*/  IMAD R26, R6, c[0x0][0x294], R7 ;  /* 0x0000a500061a7a24 */ /* 0x000fe200078e0207 */
[----:B------:R-:W-:Y:S01]  /*9150*/  ISETP.GE.AND P0, PT, R14, R5, PT ;  /* 0x000000050e00720c */ /* 0x000fe20003f06270 */
[----:B------:R-:W-:Y:S01]  /*9160*/  CS2R R106, SRZ ;  /* 0x00000000006a7805 */ /* 0x000fe2000001ff00 */
[----:B------:R-:W-:Y:S01]  /*9170*/  LEA R18, P1, R16, c[0x0][0x288], 0x1 ;  /* 0x0000a20010127a11 */ /* 0x000fe200078208ff */
[----:B------:R-:W-:Y:S01]  /*9180*/  IMAD.IADD R26, R17, 0x1, R26 ;  /* 0x00000001111a7824 */ /* 0x000fe200078e021a */
[----:B------:R-:W-:Y:S01]  /*9190*/  IADD3 R17, R142, 0x40, RZ ;  /* 0x000000408e117810 */ /* 0x000fe20007ffe0ff */
[----:B------:R1:W3:Y:S01]  /*91a0*/  SHFL.IDX PT, R31, R27, RZ, 0x1c1f ;  /* 0x001c1fff1b1f7589 */ /* 0x0002e200000e0000 */
[----:B------:R-:W-:Y:S01]  /*91b0*/  SHF.R.S32.HI R6, RZ, 0x1f, R137 ;  /* 0x0000001fff067819 */ /* 0x000fe20000011489 */
[----:B------:R-:W-:Y:S01]  /*91c0*/  CS2R R112, SRZ ;  /* 0x0000000000707805 */ /* 0x000fe2000001ff00 */
[----:B------:R-:W-:Y:S01]  /*91d0*/  LEA.HI.X R26, R16, c[0x0][0x28c], R26, 0x1, P1 ;  /* 0x0000a300101a7a11 */ /* 0x000fe200008f0c1a */
[----:B------:R1:W4:Y:S01]  /*91e0*/  SHFL.IDX PT, R22, R18, RZ, 0x1c1f ;  /* 0x001c1fff12167589 */ /* 0x00032200000e0000 */
[----:B------:R-:W-:Y:S01]  /*91f0*/  SHF.R.S32.HI R7, RZ, 0x1f, R136 ;  /* 0x0000001fff077819 */ /* 0x000fe20000011488 */
[----:B------:R-:W-:Y:S01]  /*9200*/  CS2R R116, SRZ ;  /* 0x0000000000747805 */ /* 0x000fe2000001ff00 */
[----:B------:R-:W-:Y:S01]  /*9210*/  CS2R R102, SRZ ;  /* 0x0000000000667805 */ /* 0x000fe2000001ff00 */
[----:B------:R1:W1:Y:S01]  /*9220*/  SHFL.IDX PT, R23, R26, RZ, 0x1c1f ;  /* 0x001c1fff1a177589 */ /* 0x00026200000e0000 */
[----:B------:R-:W-:-:S02]  /*9230*/  SHF.R.S32.HI R16, RZ, 0x1f, R17 ;  /* 0x0000001fff107819 */ /* 0x000fc40000011411 */
[----:B------:R-:W-:Y:S02]  /*9240*/  SHF.R.S32.HI R15, RZ, 0x1f, R28 ;  /* 0x0000001fff0f7819 */ /* 0x000fe4000001141c */
[----:B------:R-:W-:Y:S01]  /*9250*/  SHF.R.S32.HI R4, RZ, 0x1f, R37 ;  /* 0x0000001fff047819 */ /* 0x000fe20000011425 */
[----:B------:R-:W-:Y:S05]  /*9260*/  @P0 BRA `(.L_x_4348) ;  /* 0x000003e000000947 */ /* 0x000fea0003800000 */
[----:B--2---:R-:W-:Y:S01]  /*9270*/  ISETP.GE.AND P0, PT, R37, c[0x0][0x27c], PT ;  /* 0x00009f0025007a0c */ /* 0x004fe20003f06270 */
[----:B------:R-:W-:Y:S01]  /*9280*/  CS2R R118, SRZ ;  /* 0x0000000000767805 */ /* 0x000fe2000001ff00 */
[----:B------:R-:W-:Y:S01]  /*9290*/  ISETP.GE.AND P1, PT, R28, c[0x0][0x27c], PT ;  /* 0x00009f001c007a0c */ /* 0x000fe20003f26270 */
[----:B------:R-:W-:-:S10]  /*92a0*/  CS2R R116, SRZ ;  /* 0x0000000000747805 */ /* 0x000fd4000001ff00 */
[C---:B------:R-:W-:Y:S01]  /*92b0*/  @!P0 IMAD.SHL.U32 R21, R37.reuse, 0x2, RZ ;  /* 0x0000000225158824 */ /* 0x040fe200078e00ff */
[----:B------:R-:W-:-:S04]  /*92c0*/  @!P0 SHF.L.U64.HI R19, R37, 0x1, R4 ;  /* 0x0000000125138819 */ /* 0x000fc80000010204 */
[----:B------:R-:W-:-:S05]  /*92d0*/  @!P0 IADD3 R42, P2, R30, R21, RZ ;  /* 0x000000151e2a8210 */ /* 0x000fca0007f5e0ff */
[----:B---3--:R-:W-:Y:S01]  /*92e0*/  @!P0 IMAD.X R43, R31, 0x1, R19, P2 ;  /* 0x000000011f2b8824 */ /* 0x008fe200010e0613 */
[----:B----4-:R-:W-:Y:S01]  /*92f0*/  @!P0 IADD3 R38, P2, R22, R21, RZ ;  /* 0x0000001516268210 */ /* 0x010fe20007f5e0ff */
[----:B------:R-:W-:-:S03]  /*9300*/  @!P1 IMAD.SHL.U32 R21, R28, 0x2, RZ ;  /* 0x000000021c159824 */ /* 0x000fc600078e00ff */
[----:B------:R2:W5:Y:S01]  /*9310*/  @!P0 LD.E.64 R118, [R42.64] ;  /* 0x000000082a768980 */ /* 0x000562000c101b00 */
[----:B-1----:R-:W-:Y:S01]  /*9320*/  @!P0 IMAD.X R39, R23, 0x1, R19, P2 ;  /* 0x0000000117278824 */ /* 0x002fe200010e0613 */
[----:B------:R-:W-:Y:S02]  /*9330*/  @!P1 SHF.L.U64.HI R19, R28, 0x1, R15 ;  /* 0x000000011c139819 */ /* 0x000fe4000001020f */
[-C--:B------:R-:W-:Y:S02]  /*9340*/  @!P1 IADD3 R34, P2, R30, R21.reuse, RZ ;  /* 0x000000151e229210 */ /* 0x080fe40007f5e0ff */
[----:B------:R1:W5:Y:S01]  /*9350*/  @!P0 LD.E.64 R116, [R38.64] ;  /* 0x0000000826748980 */ /* 0x000362000c101b00 */
[----:B------:R-:W-:Y:S02]  /*9360*/  ISETP.GE.AND P0, PT, R137, c[0x0][0x27c], PT ;  /* 0x00009f0089007a0c */ /* 0x000fe40003f06270 */
[----:B------:R-:W-:Y:S01]  /*9370*/  @!P1 IMAD.X R35, R31, 0x1, R19, P2 ;  /* 0x000000011f239824 */ /* 0x000fe200010e0613 */
[----:B------:R-:W-:Y:S01]  /*9380*/  @!P1 IADD3 R32, P2, R22, R21, RZ ;  /* 0x0000001516209210 */ /* 0x000fe20007f5e0ff */
[----:B------:R-:W-:Y:S01]  /*9390*/  CS2R R114, SRZ ;  /* 0x0000000000727805 */ /* 0x000fe2000001ff00 */
[----:B------:R-:W-:-:S03]  /*93a0*/  CS2R R112, SRZ ;  /* 0x0000000000707805 */ /* 0x000fc6000001ff00 */
[----:B------:R-:W-:Y:S01]  /*93b0*/  @!P1 IMAD.X R33, R23, 0x1, R19, P2 ;  /* 0x0000000117219824 */ /* 0x000fe200010e0613 */
[----:B------:R-:W-:Y:S01]  /*93c0*/  ISETP.GE.AND P2, PT, R17, c[0x0][0x27c], PT ;  /* 0x00009f0011007a0c */ /* 0x000fe20003f46270 */
[----:B------:R3:W5:Y:S03]  /*93d0*/  @!P1 LD.E.64 R114, [R34.64] ;  /* 0x0000000822729980 */ /* 0x000766000c101b00 */
[C---:B------:R-:W-:Y:S01]  /*93e0*/  @!P0 IMAD.SHL.U32 R21, R137.reuse, 0x2, RZ ;  /* 0x0000000289158824 */ /* 0x040fe200078e00ff */
[----:B------:R4:W5:Y:S01]  /*93f0*/  @!P1 LD.E.64 R112, [R32.64] ;  /* 0x0000000820709980 */ /* 0x000962000c101b00 */
[----:B------:R-:W-:-:S03]  /*9400*/  @!P0 SHF.L.U64.HI R19, R137, 0x1, R6 ;  /* 0x0000000189138819 */ /* 0x000fc60000010206 */
[----:B-1----:R-:W-:-:S05]  /*9410*/  @!P0 IADD3 R38, P1, R30, R21, RZ ;  /* 0x000000151e268210 */ /* 0x002fca0007f3e0ff */
[--C-:B------:R-:W-:Y:S01]  /*9420*/  @!P0 IMAD.X R39, R31, 0x1, R19.reuse, P1 ;  /* 0x000000011f278824 */ /* 0x100fe200008e0613 */
[C---:B------:R-:W-:Y:S01]  /*9430*/  @!P0 IADD3 R44, P1, R22.reuse, R21, RZ ;  /* 0x00000015162c8210 */ /* 0x040fe20007f3e0ff */
[----:B------:R-:W-:Y:S01]  /*9440*/  CS2R R108, SRZ ;  /* 0x00000000006c7805 */ /* 0x000fe2000001ff00 */
[----:B------:R-:W-:Y:S01]  /*9450*/  CS2R R106, SRZ ;  /* 0x00000000006a7805 */ /* 0x000fe2000001ff00 */
[----:B------:R-:W-:Y:S02]  /*9460*/  @!P2 IMAD.SHL.U32 R21, R17, 0x2, RZ ;  /* 0x000000021115a824 */ /* 0x000fe400078e00ff */
[----:B------:R-:W-:Y:S01]  /*9470*/  @!P0 IMAD.X R45, R23, 0x1, R19, P1 ;  /* 0x00000001172d8824 */ /* 0x000fe200008e0613 */
[----:B------:R-:W-:Y:S01]  /*9480*/  @!P2 SHF.L.U64.HI R19, R17, 0x1, R16 ;  /* 0x000000011113a819 */ /* 0x000fe20000010210 */
[----:B------:R1:W5:Y:S04]  /*9490*/  @!P0 LD.E.64 R108, [R38.64] ;  /* 0x00000008266c8980 */ /* 0x000368000c101b00 */
[----:B------:R1:W5:Y:S01]  /*94a0*/  @!P0 LD.E.64 R106, [R44.64] ;  /* 0x000000082c6a8980 */ /* 0x000362000c101b00 */
[----:B----4-:R-:W-:-:S02]  /*94b0*/  @!P2 IADD3 R32, P0, R22, R21, RZ ;  /* 0x000000151620a210 */ /* 0x010fc40007f1e0ff */
[----:B------:R-:W-:-:S03]  /*94c0*/  ISETP.GE.AND P1, PT, R142, c[0x0][0x27c], PT ;  /* 0x00009f008e007a0c */ /* 0x000fc60003f26270 */
[----:B------:R-:W-:Y:S01]  /*94d0*/  @!P2 IMAD.X R33, R23, 0x1, R19, P0 ;  /* 0x000000011721a824 */ /* 0x000fe200000e0613 */
[----:B------:R-:W-:Y:S01]  /*94e0*/  ISETP.GE.AND P0, PT, R136, c[0x0][0x27c], PT ;  /* 0x00009f0088007a0c */ /* 0x000fe20003f06270 */
[----:B------:R-:W-:Y:S01]  /*94f0*/  CS2R R104, SRZ ;  /* 0x0000000000687805 */ /* 0x000fe2000001ff00 */
[----:B------:R-:W-:Y:S01]  /*9500*/  CS2R R102, SRZ ;  /* 0x0000000000667805 */ /* 0x000fe2000001ff00 */
[----:B---3--:R-:W-:-:S06]  /*9510*/  @!P2 IADD3 R34, P3, R30, R21, RZ ;  /* 0x000000151e22a210 */ /* 0x008fcc0007f7e0ff */
[----:B--2---:R-:W-:-:S04]  /*9520*/  @!P1 IMAD.WIDE R42, R142, 0x2, R30 ;  /* 0x000000028e2a9825 */ /* 0x004fc800078e021e */
[----:B------:R-:W-:Y:S01]  /*9530*/  @!P0 IMAD.SHL.U32 R21, R136, 0x2, RZ ;  /* 0x0000000288158824 */ /* 0x000fe200078e00ff */
[----:B------:R2:W5:Y:S01]  /*9540*/  @!P1 LD.E.64 R104, [R42.64] ;  /* 0x000000082a689980 */ /* 0x000562000c101b00 */
[----:B-1----:R-:W-:-:S04]  /*9550*/  @!P1 IMAD.WIDE R38, R142, 0x2, R22 ;  /* 0x000000028e269825 */ /* 0x002fc800078e0216 */
[----:B------:R-:W-:Y:S01]  /*9560*/  @!P2 IMAD.X R35, R31, 0x1, R19, P3 ;  /* 0x000000011f23a824 */ /* 0x000fe200018e0613 */
[----:B------:R2:W5:Y:S01]  /*9570*/  @!P1 LD.E.64 R102, [R38.64] ;  /* 0x0000000826669980 */ /* 0x000562000c101b00 */
[----:B------:R-:W-:Y:S02]  /*9580*/  @!P0 SHF.L.U64.HI R19, R136, 0x1, R7 ;  /* 0x0000000188138819 */ /* 0x000fe40000010207 */
[----:B------:R-:W-:-:S05]  /*9590*/  @!P0 IADD3 R30, P1, R30, R21, RZ ;  /* 0x000000151e1e8210 */ /* 0x000fca0007f3e0ff */
[--C-:B------:R-:W-:Y:S01]  /*95a0*/  @!P0 IMAD.X R31, R31, 0x1, R19.reuse, P1 ;  /* 0x000000011f1f8824 */ /* 0x100fe200008e0613 */
[----:B------:R-:W-:Y:S01]  /*95b0*/  @!P0 IADD3 R22, P1, R22, R21, RZ ;  /* 0x0000001516168210 */ /* 0x000fe20007f3e0ff */
[----:B------:R-:W-:Y:S01]  /*95c0*/  CS2R R94, SRZ ;  /* 0x00000000005e7805 */ /* 0x000fe2000001ff00 */
[----:B------:R-:W-:Y:S01]  /*95d0*/  CS2R R92, SRZ ;  /* 0x00000000005c7805 */ /* 0x000fe2000001ff00 */
[----:B------:R-:W-:Y:S01]  /*95e0*/  CS2R R86, SRZ ;  /* 0x0000000000567805 */ /* 0x000fe2000001ff00 */
[----:B------:R-:W-:Y:S01]  /*95f0*/  CS2R R84, SRZ ;  /* 0x0000000000547805 */ /* 0x000fe2000001ff00 */
[----:B------:R-:W-:Y:S02]  /*9600*/  @!P0 IMAD.X R23, R23, 0x1, R19, P1 ;  /* 0x0000000117178824 */ /* 0x000fe400008e0613 */
[----:B------:R2:W5:Y:S04]  /*9610*/  @!P2 LD.E.64 R94, [R34.64] ;  /* 0x00000008225ea980 */ /* 0x000568000c101b00 */
[----:B------:R2:W5:Y:S04]  /*9620*/  @!P2 LD.E.64 R92, [R32.64] ;  /* 0x00000008205ca980 */ /* 0x000568000c101b00 */
[----:B------:R2:W5:Y:S04]  /*9630*/  @!P0 LD.E.64 R86, [R30.64] ;  /* 0x000000081e568980 */ /* 0x000568000c101b00 */
[----:B------:R2:W5:Y:S02]  /*9640*/  @!P0 LD.E.64 R84, [R22.64] ;  /* 0x0000000816548980 */ /* 0x000564000c101b00 */
.L_x_4348:
[----:B--2---:R-:W-:Y:S05]  /*9650*/  BSYNC B0 ;  /* 0x0000000000007941 */ /* 0x004fea0003800000 */
.L_x_4347:
[----:B------:R-:W-:Y:S01]  /*9660*/  IADD3 R14, R14, 0x40, RZ ;  /* 0x000000400e0e7810 */ /* 0x000fe20007ffe0ff */
[----:B----45:R-:W-:Y:S01]  /*9670*/  IMAD.MOV.U32 R22, RZ, RZ, R86 ;  /* 0x000000ffff167224 */ /* 0x030fe200078e0056 */
[----:B-1----:R-:W1:Y:S01]  /*9680*/  SHFL.IDX PT, R20, R20, 0x1, 0x1c1f ;  /* 0x003c1f0014147f89 */ /* 0x002e6200000e0000 */
        /* <DEDUP_REMOVED lines=43> */
[----:B------:R2:W4:Y:S01]  /*9940*/  SHFL.IDX PT, R21, R27, 0x1, 0x1c1f ;  /* 0x003c1f001b157f89 */ /* 0x00052200000e0000 */
        /* <DEDUP_REMOVED lines=20> */
[----:B------:R-:W-:Y:S01]  /*9a90*/  ISETP.GE.AND P0, PT, R37, c[0x0][0x27c], PT ;  /* 0x00009f0025007a0c */ /* 0x000fe20003f06270 */
[----:B------:R-:W-:Y:S01]  /*9aa0*/  CS2R R70, SRZ ;  /* 0x0000000000467805 */ /* 0x000fe2000001ff00 */
[----:B------:R-:W-:Y:S01]  /*9ab0*/  ISETP.GE.AND P1, PT, R28, c[0x0][0x27c], PT ;  /* 0x00009f001c007a0c */ /* 0x000fe20003f26270 */
[----:B------:R-:W-:-:S10]  /*9ac0*/  CS2R R68, SRZ ;  /* 0x0000000000447805 */ /* 0x000fd4000001ff00 */
[C---:B------:R-:W-:Y:S01]  /*9ad0*/  @!P0 IMAD.SHL.U32 R25, R37.reuse, 0x2, RZ ;  /* 0x0000000225198824 */ /* 0x040fe200078e00ff */
[----:B------:R-:W-:-:S04]  /*9ae0*/  @!P0 SHF.L.U64.HI R23, R37, 0x1, R4 ;  /* 0x0000000125178819 */ /* 0x000fc80000010204 */
[----:B-1----:R-:W-:-:S05]  /*9af0*/  @!P0 IADD3 R32, P2, R20, R25, RZ ;  /* 0x0000001914208210 */ /* 0x002fca0007f5e0ff */
[----:B----4-:R-:W-:Y:S01]  /*9b00*/  @!P0 IMAD.X R33, R21, 0x1, R23, P2 ;  /* 0x0000000115218824 */ /* 0x010fe200010e0617 */
[----:B------:R-:W-:Y:S01]  /*9b10*/  @!P0 IADD3 R30, P2, R18, R25, RZ ;  /* 0x00000019121e8210 */ /* 0x000fe20007f5e0ff */
[C---:B------:R-:W-:Y:S01]  /*9b20*/  @!P1 IMAD.SHL.U32 R4, R28.reuse, 0x2, RZ ;  /* 0x000000021c049824 */ /* 0x040fe200078e00ff */
[----:B------:R-:W-:Y:S02]  /*9b30*/  @!P1 SHF.L.U64.HI R15, R28, 0x1, R15 ;  /* 0x000000011c0f9819 */ /* 0x000fe4000001020f */
[----:B------:R1:W5:Y:S01]  /*9b40*/  @!P0 LD.E.64 R70, [R32.64] ;  /* 0x0000000820468980 */ /* 0x000362000c101b00 */
[----:B---3--:R-:W-:Y:S01]  /*9b50*/  @!P0 IMAD.X R31, R19, 0x1, R23, P2 ;  /* 0x00000001131f8824 */ /* 0x008fe200010e0617 */
[----:B--2---:R-:W-:-:S04]  /*9b60*/  @!P1 IADD3 R26, P2, R20, R4, RZ ;  /* 0x00000004141a9210 */ /* 0x004fc80007f5e0ff */
[----:B------:R2:W5:Y:S01]  /*9b70*/  @!P0 LD.E.64 R68, [R30.64] ;  /* 0x000000081e448980 */ /* 0x000562000c101b00 */
[----:B------:R-:W-:Y:S01]  /*9b80*/  ISETP.GE.AND P0, PT, R137, c[0x0][0x27c], PT ;  /* 0x00009f0089007a0c */ /* 0x000fe20003f06270 */
[----:B------:R-:W-:Y:S01]  /*9b90*/  @!P1 IMAD.X R27, R21, 0x1, R15, P2 ;  /* 0x00000001151b9824 */ /* 0x000fe200010e060f */
[----:B------:R-:W-:Y:S01]  /*9ba0*/  @!P1 IADD3 R22, P2, R18, R4, RZ ;  /* 0x0000000412169210 */ /* 0x000fe20007f5e0ff */
[----:B------:R-:W-:Y:S01]  /*9bb0*/  CS2R R66, SRZ ;  /* 0x0000000000427805 */ /* 0x000fe2000001ff00 */
[----:B------:R-:W-:-:S03]  /*9bc0*/  CS2R R64, SRZ ;  /* 0x0000000000407805 */ /* 0x000fc6000001ff00 */
[----:B------:R-:W-:Y:S01]  /*9bd0*/  @!P1 IMAD.X R23, R19, 0x1, R15, P2 ;  /* 0x0000000113179824 */ /* 0x000fe200010e060f */
[----:B------:R-:W-:Y:S01]  /*9be0*/  ISETP.GE.AND P2, PT, R17, c[0x0][0x27c], PT ;  /* 0x00009f0011007a0c */ /* 0x000fe20003f46270 */
[----:B------:R3:W5:Y:S04]  /*9bf0*/  @!P1 LD.E.64 R66, [R26.64] ;  /* 0x000000081a429980 */ /* 0x000768000c101b00 */
[C---:B------:R-:W-:Y:S01]  /*9c00*/  @!P0 IMAD.SHL.U32 R4, R137.reuse, 0x2, RZ ;  /* 0x0000000289048824 */ /* 0x040fe200078e00ff */
[----:B------:R4:W5:Y:S01]  /*9c10*/  @!P1 LD.E.64 R64, [R22.64] ;  /* 0x0000000816409980 */ /* 0x000962000c101b00 */
[----:B------:R-:W-:-:S03]  /*9c20*/  @!P0 SHF.L.U64.HI R6, R137, 0x1, R6 ;  /* 0x0000000189068819 */ /* 0x000fc60000010206 */
[----:B--2---:R-:W-:-:S05]  /*9c30*/  @!P0 IADD3 R30, P1, R20, R4, RZ ;  /* 0x00000004141e8210 */ /* 0x004fca0007f3e0ff */
        /* <DEDUP_REMOVED lines=16> */
[----:B-1----:R-:W-:-:S04]  /*9d40*/  @!P1 IMAD.WIDE R32, R142, 0x2, R20 ;  /* 0x000000028e209825 */ /* 0x002fc800078e0214 */
[----:B------:R-:W-:Y:S01]  /*9d50*/  @!P0 IMAD.SHL.U32 R4, R136, 0x2, RZ ;  /* 0x0000000288048824 */ /* 0x000fe200078e00ff */
[----:B------:R1:W5:Y:S01]  /*9d60*/  @!P1 LD.E.64 R78, [R32.64] ;  /* 0x00000008204e9980 */ /* 0x000362000c101b00 */
[----:B--2---:R-:W-:Y:S01]  /*9d70*/  @!P1 IMAD.WIDE R30, R142, 0x2, R18 ;  /* 0x000000028e1e9825 */ /* 0x004fe200078e0212 */
[----:B------:R-:W-:-:S04]  /*9d80*/  @!P0 SHF.L.U64.HI R7, R136, 0x1, R7 ;  /* 0x0000000188078819 */ /* 0x000fc80000010207 */
[----:B------:R1:W5:Y:S01]  /*9d90*/  @!P1 LD.E.64 R76, [R30.64] ;  /* 0x000000081e4c9980 */ /* 0x000362000c101b00 */
[----:B------:R-:W-:Y:S01]  /*9da0*/  @!P0 IADD3 R20, P1, R20, R4, RZ ;  /* 0x0000000414148210 */ /* 0x000fe20007f3e0ff */
[----:B------:R-:W-:-:S04]  /*9db0*/  @!P2 IMAD.X R27, R21, 0x1, R16, P3 ;  /* 0x00000001151ba824 */ /* 0x000fc800018e0610 */
        /* <DEDUP_REMOVED lines=11> */
.L_x_4350:
[----:B------:R-:W-:Y:S05]  /*9e70*/  BSYNC B0 ;  /* 0x0000000000007941 */ /* 0x000fea0003800000 */
.L_x_4349:
[----:B-1---5:R-:W-:Y:S01]  /*9e80*/  IMAD.MOV.U32 R6, RZ, RZ, R41 ;  /* 0x000000ffff067224 */ /* 0x022fe200078e0029 */
        /* <DEDUP_REMOVED lines=14> */
[----:B------:R-:W-:Y:S01]  /*9f70*/  LOP3.LUT R18, R12, R18, R13, 0xf6, !PT ;  /* 0x000000120c127212 */ /* 0x000fe200078ef60d */
[----:B------:R-:W-:Y:S01]  /*9f80*/  IMAD.MOV.U32 R12, RZ, RZ, R49 ;  /* 0x000000ffff0c7224 */ /* 0x000fe200078e0031 */
[----:B------:R-:W-:Y:S01]  /*9f90*/  PRMT R27, R7, 0x7610, R27 ;  /* 0x00007610071b7816 */ /* 0x000fe2000000001b */
[----:B------:R-:W-:Y:S01]  /*9fa0*/  IMAD.IADD R54, R5, 0x1, -R224 ;  /* 0x0000000105367824 */ /* 0x000fe200078e0ae0 */
[----:B------:R-:W-:Y:S01]  /*9fb0*/  PRMT R33, R6, 0x7610, R33 ;  /* 0x0000761006217816 */ /* 0x000fe20000000021 */
[----:B------:R-:W-:Y:S01]  /*9fc0*/  IMAD.MOV.U32 R7, RZ, RZ, R70 ;  /* 0x000000ffff077224 */ /* 0x000fe200078e0046 */
[----:B------:R-:W-:Y:S01]  /*9fd0*/  PRMT R43, R4, 0x7610, R43 ;  /* 0x00007610042b7816 */ /* 0x000fe2000000002b */
[----:B------:R-:W-:Y:S01]  /*9fe0*/  IMAD.MOV.U32 R6, RZ, RZ, R39 ;  /* 0x000000ffff067224 */ /* 0x000fe200078e0027 */
[----:B----4-:R-:W-:Y:S01]  /*9ff0*/  PRMT R21, R12, 0x7610, R21 ;  /* 0x000076100c157816 */ /* 0x010fe20000000015 */
        /* <DEDUP_REMOVED lines=11> */
[----:B---3--:R-:W-:Y:S01]  /*a0b0*/  PRMT R31, R12, 0x7610, R31 ;  /* 0x000076100c1f7816 */ /* 0x008fe2000000001f */
        /* <DEDUP_REMOVED lines=16> */
[----:B------:R-:W-:Y:S01]  /*a1c0*/  IADD3 R4, R18, 0x18100, RZ ;  /* 0x0001810012047810 */ /* 0x000fe20007ffe0ff */
        /* <DEDUP_REMOVED lines=14> */
[----:B------:R-:W-:Y:S02]  /*a2b0*/  SHF.R.U32.HI R100, RZ, 0x10, R105 ;  /* 0x00000010ff647819 */ /* 0x000fe40000011669 */
[----:B------:R-:W-:Y:S02]  /*a2c0*/  PRMT R83, R14, 0x5432, R83 ;  /* 0x000054320e537816 */ /* 0x000fe40000000053 */
[----:B------:R-:W-:Y:S02]  /*a2d0*/  SHF.R.U64 R101, R104, 0x10, R105 ;  /* 0x0000001068657819 */ /* 0x000fe40000001269 */
[----:B------:R-:W-:Y:S02]  /*a2e0*/  SHF.R.U64 R99, R102, 0x10, R103 ;  /* 0x0000001066637819 */ /* 0x000fe40000001267 */
        /* <DEDUP_REMOVED lines=40> */
.L_x_4354:
[----:B------:R-:W-:Y:S05]  /*a570*/  BSYNC B0 ;  /* 0x0000000000007941 */ /* 0x000fea0003800000 */
.L_x_4353:
        /* <DEDUP_REMOVED lines=48> */
[----:B------:R1:W-:Y:S02]  /*a880*/  STS.128 [R12], R4 ;  /* 0x000000040c007388 */ /* 0x0003e40000000c00 */
.L_x_4356:
[----:B------:R-:W-:Y:S05]  /*a890*/  BSYNC B0 ;  /* 0x0000000000007941 */ /* 0x000fea0003800000 */
.L_x_4355:
        /* <DEDUP_REMOVED lines=49> */
.L_x_4358:
[----:B------:R-:W-:Y:S05]  /*abb0*/  BSYNC B0 ;  /* 0x0000000000007941 */ /* 0x000fea0003800000 */
.L_x_4357:
        /* <DEDUP_REMOVED lines=49> */
.L_x_4360:
[----:B------:R-:W-:Y:S05]  /*aed0*/  BSYNC B0 ;  /* 0x0000000000007941 */ /* 0x000fea0003800000 */
.L_x_4359:
        /* <DEDUP_REMOVED lines=49> */
.L_x_4362:
[----:B------:R-:W-:Y:S05]  /*b1f0*/  BSYNC B0 ;  /* 0x0000000000007941 */ /* 0x000fea0003800000 */
.L_x_4361:
        /* <DEDUP_REMOVED lines=48> */
.L_x_4352:
[----:B------:R-:W-:Y:S05]  /*b500*/  BSYNC B1 ;  /* 0x0000000000017941 */ /* 0x000fea0003800000 */
.L_x_4351:
[----:B------:R-:W-:-:S13]  /*b510*/  ISETP.GE.AND P0, PT, R9, R54, PT ;  /* 0x000000360900720c */ /* 0x000fda0003f06270 */
[----:B------:R-:W-:Y:S05]  /*b520*/  @P0 BRA `(.L_x_4363) ;  /* 0x00004c1000000947 */ /* 0x000fea0003800000 */
        /* <DEDUP_REMOVED lines=49> */
.L_x_4365:
[----:B------:R-:W-:Y:S05]  /*b840*/  BSYNC B0 ;  /* 0x0000000000007941 */ /* 0x000fea0003800000 */
.L_x_4364:
        /* <DEDUP_REMOVED lines=13> */
[----:B------:R-:W-:Y:S02]  /*b920*/  LOP3.LUT R50, R33, 0xffff0000, RZ, 0xc0, !PT ;  /* 0xffff000021327812 */ /* 0x000fe400078ec0ff */
[C---:B-1----:R-:W-:Y:S01]  /*b930*/  LOP3.LUT R9, R6.reuse, 0xffff0000, RZ, 0xc0, !PT ;  /* 0xffff000006097812 */ /* 0x042fe200078ec0ff */
[----:B------:R-:W-:Y:S01]  /*b940*/  IMAD.U32 R37, R6, 0x10000, RZ ;  /* 0x0001000006257824 */ /* 0x000fe200078e00ff */
[C---:B------:R-:W-:Y:S01]  /*b950*/  SHF.L.U32 R45, R4.reuse, 0x10, RZ ;  /* 0x00000010042d7819 */ /* 0x040fe200000006ff */
[----:B------:R-:W-:Y:S01]  /*b960*/  IMAD.U32 R6, R7, 0x10000, RZ ;  /* 0x0001000007067824 */ /* 0x000fe200078e00ff */
[----:B------:R-:W-:Y:S01]  /*b970*/  LOP3.LUT R44, R4, 0xffff0000, RZ, 0xc0, !PT ;  /* 0xffff0000042c7812 */ /* 0x000fe200078ec0ff */
[----:B------:R-:W-:Y:S01]  /*b980*/  IMAD.U32 R4, R35, 0x10000, RZ ;  /* 0x0001000023047824 */ /* 0x000fe200078e00ff */
[----:B------:R-:W-:-:S02]  /*b990*/  LOP3.LUT R7, R7, 0xffff0000, RZ, 0xc0, !PT ;  /* 0xffff000007077812 */ /* 0x000fc400078ec0ff */
[----:B------:R-:W-:Y:S01]  /*b9a0*/  LOP3.LUT R35, R35, 0xffff0000, RZ, 0xc0, !PT ;  /* 0xffff000023237812 */ /* 0x000fe200078ec0ff */
[----:B------:R-:W-:Y:S01]  /*b9b0*/  FMUL.FTZ R33, R9, R4 ;  /* 0x0000000409217220 */ /* 0x000fe20000410000 */
[----:B------:R-:W-:Y:S01]  /*b9c0*/  SHF.L.U32 R43, R5, 0x10, RZ ;  /* 0x00000010052b7819 */ /* 0x000fe200000006ff */
        /* <DEDUP_REMOVED lines=16> */
[C---:B------:R-:W-:Y:S01]  /*bad0*/  FFMA.FTZ R37, R45.reuse, R37, -R6 ;  /* 0x000000252d257223 */ /* 0x040fe20000010806 */
[----:B------:R-:W-:Y:S01]  /*bae0*/  F2FP.BF16.PACK_AB R6, R4, R33 ;  /* 0x000000210406723e */ /* 0x000fe200000010ff */
[----:B------:R-:W-:-:S02]  /*baf0*/  FFMA.FTZ R44, R45, R9, R44 ;  /* 0x000000092d2c7223 */ /* 0x000fc4000001002c */
[C---:B------:R-:W-:Y:S01]  /*bb00*/  FFMA.FTZ R34, R43.reuse, R34, -R7 ;  /* 0x000000222b227223 */ /* 0x040fe20000010807 */
[----:B------:R-:W-:Y:S01]  /*bb10*/  F2FP.BF16.PACK_AB R7, R42, R5 ;  /* 0x000000052a07723e */ /* 0x000fe200000010ff */
[----:B------:R-:W-:Y:S01]  /*bb20*/  FFMA.FTZ R51, R43, R36, R51 ;  /* 0x000000242b337223 */ /* 0x000fe20000010033 */
[----:B------:R-:W-:-:S04]  /*bb30*/  F2FP.BF16.PACK_AB R4, R44, R37 ;  /* 0x000000252c04723e */ /* 0x000fc800000010ff */
[----:B------:R-:W-:-:S05]  /*bb40*/  F2FP.BF16.PACK_AB R5, R51, R34 ;  /* 0x000000223305723e */ /* 0x000fca00000010ff */
[----:B------:R1:W-:Y:S02]  /*bb50*/  STS.128 [R12+0x2000], R4 ;  /* 0x002000040c007388 */ /* 0x0003e40000000c00 */
.L_x_4367:
[----:B------:R-:W-:Y:S05]  /*bb60*/  BSYNC B0 ;  /* 0x0000000000007941 */ /* 0x000fea0003800000 */
.L_x_4366:
        /* <DEDUP_REMOVED lines=49> */
.L_x_4369:
[----:B------:R-:W-:Y:S05]  /*be80*/  BSYNC B0 ;  /* 0x0000000000007941 */ /* 0x000fea0003800000 */
.L_x_4368:
        /* <DEDUP_REMOVED lines=49> */
.L_x_4371:
[----:B------:R-:W-:Y:S05]  /*c1a0*/  BSYNC B0 ;  /* 0x0000000000007941 */ /* 0x000fea0003800000 */
.L_x_4370:
        /* <DEDUP_REMOVED lines=11> */
[----:B------:R-:W-:-:S04]  /*c260*/  PRMT R21, R21, 0x5410, R48 ;  /* 0x0000541015157816 */ /* 0x000fc80000000030 */
[C---:B------:R-:W-:Y:S01]  /*c270*/  LOP3.LUT R28, R21.reuse, 0xffff0000, RZ, 0xc0, !PT ;  /* 0xffff0000151c7812 */ /* 0x040fe200078ec0ff */
[----:B------:R-:W-:Y:S02]  /*c280*/  IMAD.U32 R26, R21, 0x10000, RZ ;  /* 0x00010000151a7824 */ /* 0x000fe400078e00ff */
[C---:B-1----:R-:W-:Y:S01]  /*c290*/  IMAD.U32 R17, R6.reuse, 0x10000, RZ ;  /* 0x0001000006117824 */ /* 0x042fe200078e00ff */
[----:B------:R-:W-:Y:S01]  /*c2a0*/  LOP3.LUT R9, R6, 0xffff0000, RZ, 0xc0, !PT ;  /* 0xffff000006097812 */ /* 0x000fe200078ec0ff */
[----:B------:R-:W-:Y:S01]  /*c2b0*/  IMAD.U32 R6, R7, 0x10000, RZ ;  /* 0x0001000007067824 */ /* 0x000fe200078e00ff */
[C---:B------:R-:W-:Y:S02]  /*c2c0*/  SHF.L.U32 R27, R4.reuse, 0x10, RZ ;  /* 0x00000010041b7819 */ /* 0x040fe400000006ff */
[----:B------:R-:W-:Y:S01]  /*c2d0*/  LOP3.LUT R25, R4, 0xffff0000, RZ, 0xc0, !PT ;  /* 0xffff000004197812 */ /* 0x000fe200078ec0ff */
[----:B------:R-:W-:Y:S01]  /*c2e0*/  IMAD.U32 R4, R19, 0x10000, RZ ;  /* 0x0001000013047824 */ /* 0x000fe200078e00ff */
[----:B------:R-:W-:-:S02]  /*c2f0*/  LOP3.LUT R7, R7, 0xffff0000, RZ, 0xc0, !PT ;  /* 0xffff000007077812 */ /* 0x000fc400078ec0ff */
[----:B------:R-:W-:Y:S01]  /*c300*/  LOP3.LUT R19, R19, 0xffff0000, RZ, 0xc0, !PT ;  /* 0xffff000013137812 */ /* 0x000fe200078ec0ff */
[----:B------:R-:W-:Y:S01]  /*c310*/  FMUL.FTZ R21, R9, R4 ;  /* 0x0000000409157220 */ /* 0x000fe20000410000 */
[----:B------:R-:W-:Y:S01]  /*c320*/  SHF.L.U32 R23, R5, 0x10, RZ ;  /* 0x0000001005177819 */ /* 0x000fe200000006ff */
[-C--:B------:R-:W-:Y:S01]  /*c330*/  FMUL.FTZ R9, R9, R26.reuse ;  /* 0x0000001a09097220 */ /* 0x080fe20000410000 */
[----:B------:R-:W-:Y:S01]  /*c340*/  LOP3.LUT R29, R5, 0xffff0000, RZ, 0xc0, !PT ;  /* 0xffff0000051d7812 */ /* 0x000fe200078ec0ff */
[-C--:B------:R-:W-:Y:S02]  /*c350*/  FMUL.FTZ R5, R7, R19.reuse ;  /* 0x0000001307057220 */ /* 0x080fe40000410000 */
[----:B------:R-:W-:Y:S02]  /*c360*/  FFMA.FTZ R21, R17, R26, -R21 ;  /* 0x0000001a11157223 */ /* 0x000fe40000010815 */
[-C--:B------:R-:W-:Y:S02]  /*c370*/  FMUL.FTZ R7, R7, R28.reuse ;  /* 0x0000001c07077220 */ /* 0x080fe40000410000 */
[----:B------:R-:W-:Y:S01]  /*c380*/  FFMA.FTZ R5, R6, R28, -R5 ;  /* 0x0000001c06057223 */ /* 0x000fe20000010805 */
[----:B------:R-:W-:Y:S01]  /*c390*/  SHF.L.U32 R28, R22, 0x10, RZ ;  /* 0x00000010161c7819 */ /* 0x000fe200000006ff */
[C---:B------:R-:W-:Y:S01]  /*c3a0*/  IMAD.U32 R26, R20.reuse, 0x10000, RZ ;  /* 0x00010000141a7824 */ /* 0x040fe200078e00ff */
[----:B------:R-:W-:Y:S01]  /*c3b0*/  LOP3.LUT R20, R20, 0xffff0000, RZ, 0xc0, !PT ;  /* 0xffff000014147812 */ /* 0x000fe200078ec0ff */
[----:B------:R-:W-:Y:S01]  /*c3c0*/  FFMA.FTZ R30, R6, R19, R7 ;  /* 0x00000013061e7223 */ /* 0x000fe20000010007 */
[----:B------:R-:W-:Y:S01]  /*c3d0*/  LOP3.LUT R22, R22, 0xffff0000, RZ, 0xc0, !PT ;  /* 0xffff000016167812 */ /* 0x000fe200078ec0ff */
[----:B------:R-:W-:-:S02]  /*c3e0*/  FMUL.FTZ R6, R25, R26 ;  /* 0x0000001a19067220 */ /* 0x000fc40000410000 */
[----:B------:R-:W-:Y:S02]  /*c3f0*/  FMUL.FTZ R7, R29, R20 ;  /* 0x000000141d077220 */ /* 0x000fe40000410000 */
[----:B------:R-:W-:Y:S02]  /*c400*/  FMUL.FTZ R25, R25, R28 ;  /* 0x0000001c19197220 */ /* 0x000fe40000410000 */
[----:B------:R-:W-:Y:S02]  /*c410*/  FMUL.FTZ R29, R29, R22 ;  /* 0x000000161d1d7220 */ /* 0x000fe40000410000 */
[----:B------:R-:W-:Y:S02]  /*c420*/  FFMA.FTZ R4, R17, R4, R9 ;  /* 0x0000000411047223 */ /* 0x000fe40000010009 */
        /* <DEDUP_REMOVED lines=8> */
[----:B------:R1:W-:Y:S02]  /*c4b0*/  STS.128 [R18+0x22100], R4 ;  /* 0x0221000412007388 */ /* 0x0003e40000000c00 */
.L_x_4373:
[----:B------:R-:W-:Y:S05]  /*c4c0*/  BSYNC B0 ;  /* 0x0000000000007941 */ /* 0x000fea0003800000 */
.L_x_4372:
        /* <DEDUP_REMOVED lines=47> */
[----:B------:R1:W-:Y:S01]  /*c7c0*/  STS.128 [R12+0xa000], R4 ;  /* 0x00a000040c007388 */ /* 0x0003e20000000c00 */
[----:B------:R-:W-:Y:S05]  /*c7d0*/  BRA `(.L_x_4363) ;  /* 0x0000396000007947 */ /* 0x000fea0003800000 */
.L_x_4346:
        /* <DEDUP_REMOVED lines=21> */
[----:B------:R-:W-:Y:S01]  /*c930*/  CS2R R60, SRZ ;  /* 0x00000000003c7805 */ /* 0x000fe2000001ff00 */
        /* <DEDUP_REMOVED lines=8> */
[----:B------:R1:W2:Y:S01]  /*c9c0*/  SHFL.IDX PT, R26, R21, RZ, 0x1c1f ;  /* 0x001c1fff151a7589 */ /* 0x0002a200000e0000 */
[C---:B------:R-:W-:Y:S01]  /*c9d0*/  LEA R18, P1, R16.reuse, c[0x0][0x288], 0x1 ;  /* 0x0000a20010127a11 */ /* 0x040fe200078208ff */
[----:B------:R-:W-:Y:S01]  /*c9e0*/  IMAD.IADD R20, R17, 0x1, R20 ;  /* 0x0000000111147824 */ /* 0x000fe200078e0214 */
[----:B------:R-:W-:Y:S01]  /*c9f0*/  SHF.R.S32.HI R7, RZ, 0x1f, R144 ;  /* 0x0000001fff077819 */ /* 0x000fe20000011490 */
[----:B------:R1:W3:Y:S01]  /*ca00*/  SHFL.IDX PT, R27, R22, RZ, 0x1c1f ;  /* 0x001c1fff161b7589 */ /* 0x0002e200000e0000 */
[----:B------:R-:W-:Y:S01]  /*ca10*/  CS2R R48, SRZ ;  /* 0x0000000000307805 */ /* 0x000fe2000001ff00 */
[----:B------:R-:W-:Y:S01]  /*ca20*/  CS2R R58, SRZ ;  /* 0x00000000003a7805 */ /* 0x000fe2000001ff00 */
[----:B------:R-:W-:Y:S01]  /*ca30*/  LEA.HI.X R20, R16, c[0x0][0x28c], R20, 0x1, P1 ;  /* 0x0000a30010147a11 */ /* 0x000fe200008f0c14 */
        /* <DEDUP_REMOVED lines=19> */
[-C--:B--2---:R-:W-:Y:S02]  /*cb70*/  @!P0 IADD3 R32, P1, R26, R29.reuse, RZ ;  /* 0x0000001d1a208210 */ /* 0x084fe40007f3e0ff */
[----:B----4-:R-:W-:Y:S01]  /*cb80*/  @!P0 IADD3 R28, P3, R16, R29, RZ ;  /* 0x0000001d101c8210 */ /* 0x010fe20007f7e0ff */
[----:B---3--:R-:W-:Y:S01]  /*cb90*/  @!P2 IMAD.WIDE R34, R6, 0x2, R26 ;  /* 0x000000020622a825 */ /* 0x008fe200078e021a */
[----:B------:R-:W-:Y:S02]  /*cba0*/  @!P0 IADD3.X R33, R27, R15, RZ, P1, !PT ;  /* 0x0000000f1b218210 */ /* 0x000fe40000ffe4ff */
[----:B------:R-:W-:Y:S01]  /*cbb0*/  ISETP.GE.AND P1, PT, R138, c[0x0][0x27c], PT ;  /* 0x00009f008a007a0c */ /* 0x000fe20003f26270 */
[----:B-1----:R-:W-:Y:S01]  /*cbc0*/  @!P0 IMAD.X R29, R17, 0x1, R15, P3 ;  /* 0x00000001111d8824 */ /* 0x002fe200018e060f */
        /* <DEDUP_REMOVED lines=16> */
.L_x_4375:
[----:B------:R-:W-:Y:S05]  /*ccd0*/  BSYNC B0 ;  /* 0x0000000000007941 */ /* 0x000fea0003800000 */
.L_x_4374:
[----:B------:R-:W-:Y:S01]  /*cce0*/  IADD3 R4, R14, 0x40, RZ ;  /* 0x000000400e047810 */ /* 0x000fe20007ffe0ff */
[----:B-----5:R-:W-:Y:S01]  /*ccf0*/  IMAD.MOV.U32 R15, RZ, RZ, R54 ;  /* 0x000000ffff0f7224 */ /* 0x020fe200078e0036 */
[----:B-1-3--:R1:W3:Y:S01]  /*cd00*/  SHFL.IDX PT, R27, R22, 0x1, 0x1c1f ;  /* 0x003c1f00161b7f89 */ /* 0x00a2e200000e0000 */
        /* <DEDUP_REMOVED lines=40> */
[----:B----4-:R-:W-:Y:S01]  /*cf90*/  IMAD.MOV.U32 R16, RZ, RZ, R67 ;  /* 0x000000ffff107224 */ /* 0x010fe200078e0043 */
[----:B------:R-:W-:Y:S01]  /*cfa0*/  PRMT R14, R4, 0x7610, R14 ;  /* 0x00007610040e7816 */ /* 0x000fe2000000000e */
[----:B------:R-:W-:Y:S01]  /*cfb0*/  IMAD.MOV.U32 R6, RZ, RZ, R64 ;  /* 0x000000ffff067224 */ /* 0x000fe200078e0040 */
[----:B--2---:R-:W2:Y:S01]  /*cfc0*/  SHFL.IDX PT, R26, R21, 0x1, 0x1c1f ;  /* 0x003c1f00151a7f89 */ /* 0x004ea200000e0000 */
[----:B------:R-:W-:Y:S01]  /*cfd0*/  IMAD.MOV.U32 R4, RZ, RZ, R65 ;  /* 0x000000ffff047224 */ /* 0x000fe200078e0041 */
[----:B------:R-:W-:Y:S01]  /*cfe0*/  BSSY B0, `(.L_x_4376) ;  /* 0x0000034000007945 */ /* 0x000fe20003800000 */
[----:B------:R-:W-:Y:S01]  /*cff0*/  PRMT R120, R17, 0x7610, R120 ;  /* 0x0000761011787816 */ /* 0x000fe20000000078 */
[----:B------:R4:W2:Y:S01]  /*d000*/  SHFL.IDX PT, R19, R20, 0x1, 0x1c1f ;  /* 0x003c1f0014137f89 */ /* 0x0008a200000e0000 */
        /* <DEDUP_REMOVED lines=14> */
[----:B----4-:R-:W-:Y:S01]  /*d0f0*/  CS2R R20, SRZ ;  /* 0x0000000000147805 */ /* 0x010fe2000001ff00 */
[----:B------:R-:W-:Y:S05]  /*d100*/  @P0 BRA `(.L_x_4377) ;  /* 0x0000021000000947 */ /* 0x000fea0003800000 */
[----:B---3--:R-:W-:Y:S01]  /*d110*/  ISETP.GE.AND P0, PT, R144, c[0x0][0x27c], PT ;  /* 0x00009f0090007a0c */ /* 0x008fe20003f06270 */
        /* <DEDUP_REMOVED lines=11> */
[----:B------:R-:W-:Y:S01]  /*d1d0*/  @!P0 IADD3 R72, P3, R18, R4, RZ ;  /* 0x0000000412488210 */ /* 0x000fe20007f7e0ff */
        /* <DEDUP_REMOVED lines=20> */
.L_x_4377:
[----:B---3--:R-:W-:Y:S05]  /*d320*/  BSYNC B0 ;  /* 0x0000000000007941 */ /* 0x008fea0003800000 */
.L_x_4376:
        /* <DEDUP_REMOVED lines=164> */
.L_x_4381:
[----:B------:R-:W-:Y:S05]  /*dd70*/  BSYNC B0 ;  /* 0x0000000000007941 */ /* 0x000fea0003800000 */
.L_x_4380:
        /* <DEDUP_REMOVED lines=113> */
.L_x_4383:
[----:B------:R-:W-:Y:S05]  /*e490*/  BSYNC B0 ;  /* 0x0000000000007941 */ /* 0x000fea0003800000 */
.L_x_4382:
        /* <DEDUP_REMOVED lines=112> */
.L_x_4379:
[----:B------:R-:W-:Y:S05]  /*eba0*/  BSYNC B1 ;  /* 0x0000000000017941 */ /* 0x000fea0003800000 */
.L_x_4378:
        /* <DEDUP_REMOVED lines=52> */
[----:B------:R-:W-:-:S02]  /*eef0*/  LOP3.LUT R97, R97, 0xffff0000, RZ, 0xc0, !PT ;  /* 0xffff000061617812 */ /* 0x000fc400078ec0ff */
[----:B------:R-:W-:Y:S01]  /*ef00*/  PRMT R95, R95, 0x5410, R42 ;  /* 0x000054105f5f7816 */ /* 0x000fe2000000002a */
[----:B------:R-:W-:Y:S01]  /*ef10*/  IMAD.U32 R42, R14, 0x10000, RZ ;  /* 0x000100000e2a7824 */ /* 0x000fe200078e00ff */
        /* <DEDUP_REMOVED lines=24> */
[-C--:B------:R-:W-:Y:S02]  /*f0a0*/  FMUL.FTZ R47, R47, R52.reuse ;  /* 0x000000342f2f7220 */ /* 0x080fe40000410000 */
[C---:B------:R-:W-:Y:S02]  /*f0b0*/  FFMA.FTZ R15, R13.reuse, R52, -R15 ;  /* 0x000000340d0f7223 */ /* 0x040fe4000001080f */
[----:B------:R-:W-:Y:S02]  /*f0c0*/  FFMA.FTZ R47, R13, R48, R47 ;  /* 0x000000300d2f7223 */ /* 0x000fe4000001002f */
[----:B------:R-:W-:-:S02]  /*f0d0*/  FFMA.FTZ R6, R40, R6, -R53 ;  /* 0x0000000628067223 */ /* 0x000fc40000010835 */
[----:B------:R-:W-:Y:S02]  /*f0e0*/  FMUL.FTZ R13, R4, R93 ;  /* 0x0000005d040d7220 */ /* 0x000fe40000410000 */
[----:B------:R-:W-:Y:S02]  /*f0f0*/  FFMA.FTZ R40, R40, R50, R51 ;  /* 0x0000003228287223 */ /* 0x000fe40000010033 */
[-C--:B------:R-:W-:Y:S02]  /*f100*/  FMUL.FTZ R4, R4, R97.reuse ;  /* 0x0000006104047220 */ /* 0x080fe40000410000 */
[C---:B------:R-:W-:Y:S01]  /*f110*/  IMAD.U32 R50, R95.reuse, 0x10000, RZ ;  /* 0x000100005f327824 */ /* 0x040fe200078e00ff */
[----:B------:R-:W-:Y:S01]  /*f120*/  LOP3.LUT R95, R95, 0xffff0000, RZ, 0xc0, !PT ;  /* 0xffff00005f5f7812 */ /* 0x000fe200078ec0ff */
[C---:B------:R-:W-:Y:S01]  /*f130*/  IMAD.U32 R51, R99.reuse, 0x10000, RZ ;  /* 0x0001000063337824 */ /* 0x040fe200078e00ff */
[----:B------:R-:W-:Y:S01]  /*f140*/  LOP3.LUT R99, R99, 0xffff0000, RZ, 0xc0, !PT ;  /* 0xffff000063637812 */ /* 0x000fe200078ec0ff */
[----:B------:R-:W-:-:S02]  /*f150*/  FFMA.FTZ R48, R12, R97, -R13 ;  /* 0x000000610c307223 */ /* 0x000fc4000001080d */
[----:B------:R-:W-:Y:S02]  /*f160*/  FFMA.FTZ R4, R12, R93, R4 ;  /* 0x0000005d0c047223 */ /* 0x000fe40000010004 */
[----:B------:R-:W-:Y:S02]  /*f170*/  FMUL.FTZ R13, R46, R91 ;  /* 0x0000005b2e0d7220 */ /* 0x000fe40000410000 */
[C---:B------:R-:W-:Y:S01]  /*f180*/  FMUL.FTZ R12, R45.reuse, R50 ;  /* 0x000000322d0c7220 */ /* 0x040fe20000410000 */
[----:B------:R-:W-:Y:S01]  /*f190*/  F2FP.BF16.PACK_AB R4, R4, R41 ;  /* 0x000000290404723e */ /* 0x000fe200000010ff */
[-C--:B------:R-:W-:Y:S02]  /*f1a0*/  FMUL.FTZ R46, R46, R96.reuse ;  /* 0x000000602e2e7220 */ /* 0x080fe40000410000 */
[----:B------:R-:W-:Y:S02]  /*f1b0*/  FMUL.FTZ R45, R45, R51 ;  /* 0x000000332d2d7220 */ /* 0x000fe40000410000 */
[----:B------:R-:W-:-:S02]  /*f1c0*/  FFMA.FTZ R13, R43, R96, -R13 ;  /* 0x000000602b0d7223 */ /* 0x000fc4000001080d */
[----:B------:R-:W-:Y:S02]  /*f1d0*/  FFMA.FTZ R43, R43, R91, R46 ;  /* 0x0000005b2b2b7223 */ /* 0x000fe4000001002e */
[----:B------:R-:W-:Y:S01]  /*f1e0*/  FFMA.FTZ R51, R42, R51, -R12 ;  /* 0x000000332a337223 */ /* 0x000fe2000001080c */
[----:B------:R-:W-:Y:S01]  /*f1f0*/  F2FP.BF16.PACK_AB R12, R48, R7 ;  /* 0x00000007300c723e */ /* 0x000fe200000010ff */
[----:B------:R-:W-:Y:S01]  /*f200*/  FFMA.FTZ R45, R42, R50, R45 ;  /* 0x000000322a2d7223 */ /* 0x000fe2000001002d */
[----:B------:R-:W-:Y:S01]  /*f210*/  F2FP.BF16.PACK_AB R13, R13, R6 ;  /* 0x000000060d0d723e */ /* 0x000fe200000010ff */
[C---:B------:R-:W-:Y:S02]  /*f220*/  FMUL.FTZ R42, R5.reuse, R95 ;  /* 0x0000005f052a7220 */ /* 0x040fe40000410000 */
[----:B------:R-:W-:Y:S02]  /*f230*/  FMUL.FTZ R46, R5, R99 ;  /* 0x00000063052e7220 */ /* 0x000fe40000410000 */
[----:B------:R-:W-:-:S02]  /*f240*/  FMUL.FTZ R5, R49, R94 ;  /* 0x0000005e31057220 */ /* 0x000fc40000410000 */
[-C--:B------:R-:W-:Y:S02]  /*f250*/  FMUL.FTZ R49, R49, R98.reuse ;  /* 0x0000006231317220 */ /* 0x080fe40000410000 */
[----:B------:R-:W-:Y:S02]  /*f260*/  FFMA.FTZ R42, R14, R99, -R42 ;  /* 0x000000630e2a7223 */ /* 0x000fe4000001082a */
[----:B------:R-:W-:Y:S01]  /*f270*/  FFMA.FTZ R98, R44, R98, -R5 ;  /* 0x000000622c627223 */ /* 0x000fe20000010805 */
[----:B------:R-:W-:Y:S01]  /*f280*/  F2FP.BF16.PACK_AB R5, R43, R40 ;  /* 0x000000282b05723e */ /* 0x000fe200000010ff */
        /* <DEDUP_REMOVED lines=8> */
.L_x_4385:
[----:B------:R-:W-:Y:S05]  /*f310*/  BSYNC B0 ;  /* 0x0000000000007941 */ /* 0x000fea0003800000 */
.L_x_4384:
        /* <DEDUP_REMOVED lines=113> */
.L_x_4387:
[----:B------:R-:W-:Y:S05]  /*fa30*/  BSYNC B0 ;  /* 0x0000000000007941 */ /* 0x000fea0003800000 */
.L_x_4386:
        /* <DEDUP_REMOVED lines=18> */
[----:B------:R-:W-:Y:S02]  /*fb60*/  SHF.R.U64 R17, R28, 0x10, R29 ;  /* 0x000000101c117819 */ /* 0x000fe4000000121d */
[----:B------:R-:W-:Y:S02]  /*fb70*/  IADD3 R9, R12, R6, R9 ;  /* 0x000000060c097210 */ /* 0x000fe40007ffe009 */
[----:B------:R-:W1:Y:S01]  /*fb80*/  LDS.128 R12, [R16] ;  /* 0x00000000100c7984 */ /* 0x000e620000000c00 */
[----:B------:R-:W-:Y:S02]  /*fb90*/  SHF.R.U32.HI R28, RZ, 0x10, R29 ;  /* 0x00000010ff1c7819 */ /* 0x000fe4000001161d */
[----:B------:R-:W-:Y:S01]  /*fba0*/  IMAD.SHL.U32 R9, R9, 0x2, RZ ;  /* 0x0000000209097824 */ /* 0x000fe200078e00ff */
[--C-:B------:R-:W-:Y:S02]  /*fbb0*/  SHF.R.U64 R29, R20, 0x10, R21.reuse ;  /* 0x00000010141d7819 */ /* 0x100fe40000001215 */
[----:B------:R-:W-:-:S02]  /*fbc0*/  SHF.R.U32.HI R20, RZ, 0x10, R21 ;  /* 0x00000010ff147819 */ /* 0x000fc40000011615 */
[----:B------:R-:W2:Y:S01]  /*fbd0*/  LDS.128 R4, [R9+0x18100] ;  /* 0x0181000009047984 */ /* 0x000ea20000000c00 */
[----:B------:R-:W-:Y:S02]  /*fbe0*/  PRMT R26, R26, 0x5410, R29 ;  /* 0x000054101a1a7816 */ /* 0x000fe4000000001d */
[----:B------:R-:W-:Y:S02]  /*fbf0*/  PRMT R74, R74, 0x5410, R17 ;  /* 0x000054104a4a7816 */ /* 0x000fe40000000011 */
[----:B------:R-:W-:Y:S02]  /*fc00*/  SHF.R.U64 R19, R30, 0x10, R31 ;  /* 0x000000101e137819 */ /* 0x000fe4000000121f */
[----:B------:R-:W-:Y:S01]  /*fc10*/  SHF.R.U64 R21, R22, 0x10, R23 ;  /* 0x0000001016157819 */ /* 0x000fe20000001217 */
[----:B------:R-:W-:Y:S01]  /*fc20*/  IMAD.U32 R35, R74, 0x10000, RZ ;  /* 0x000100004a237824 */ /* 0x000fe200078e00ff */
[----:B------:R-:W-:Y:S01]  /*fc30*/  SHF.R.U32.HI R30, RZ, 0x10, R31 ;  /* 0x00000010ff1e7819 */ /* 0x000fe2000001161f */
[----:B------:R-:W-:Y:S01]  /*fc40*/  IMAD.U32 R31, R26, 0x10000, RZ ;  /* 0x000100001a1f7824 */ /* 0x000fe200078e00ff */
[----:B------:R-:W-:-:S02]  /*fc50*/  PRMT R25, R25, 0x5410, R20 ;  /* 0x0000541019197816 */ /* 0x000fc40000000014 */
[----:B------:R-:W-:Y:S02]  /*fc60*/  SHF.R.U32.HI R22, RZ, 0x10, R23 ;  /* 0x00000010ff167819 */ /* 0x000fe40000011617 */
[----:B------:R-:W-:Y:S01]  /*fc70*/  PRMT R72, R72, 0x5410, R21 ;  /* 0x0000541048487816 */ /* 0x000fe20000000015 */
[----:B------:R-:W-:Y:S01]  /*fc80*/  IMAD.U32 R32, R25, 0x10000, RZ ;  /* 0x0001000019207824 */ /* 0x000fe200078e00ff */
[----:B------:R-:W-:Y:S02]  /*fc90*/  PRMT R73, R73, 0x5410, R28 ;  /* 0x0000541049497816 */ /* 0x000fe4000000001c */
[----:B------:R-:W-:Y:S02]  /*fca0*/  PRMT R27, R27, 0x5410, R22 ;  /* 0x000054101b1b7816 */ /* 0x000fe40000000016 */
[----:B------:R-:W-:Y:S02]  /*fcb0*/  PRMT R75, R75, 0x5410, R30 ;  /* 0x000054104b4b7816 */ /* 0x000fe4000000001e */
[----:B------:R-:W-:-:S02]  /*fcc0*/  PRMT R76, R76, 0x5410, R19 ;  /* 0x000054104c4c7816 */ /* 0x000fc40000000013 */
        /* <DEDUP_REMOVED lines=12> */
[----:B------:R-:W-:Y:S01]  /*fd90*/  LOP3.LUT R5, R6, 0xffff0000, RZ, 0xc0, !PT ;  /* 0xffff000006057812 */ /* 0x000fe200078ec0ff */
[C---:B------:R-:W-:Y:S01]  /*fda0*/  FMUL.FTZ R29, R34.reuse, R31 ;  /* 0x0000001f221d7220 */ /* 0x040fe20000410000 */
[C---:B------:R-:W-:Y:S01]  /*fdb0*/  LOP3.LUT R30, R7.reuse, 0xffff0000, RZ, 0xc0, !PT ;  /* 0xffff0000071e7812 */ /* 0x040fe200078ec0ff */
[----:B------:R-:W-:Y:S01]  /*fdc0*/  FMUL.FTZ R33, R34, R35 ;  /* 0x0000002322217220 */ /* 0x000fe20000410000 */
[----:B------:R-:W-:Y:S01]  /*fdd0*/  LOP3.LUT R4, R4, 0xffff0000, RZ, 0xc0, !PT ;  /* 0xffff000004047812 */ /* 0x000fe200078ec0ff */
[----:B------:R-:W-:-:S02]  /*fde0*/  IMAD.U32 R28, R7, 0x10000, RZ ;  /* 0x00010000071c7824 */ /* 0x000fc400078e00ff */
[----:B------:R-:W-:Y:S02]  /*fdf0*/  IMAD.U32 R22, R6, 0x10000, RZ ;  /* 0x0001000006167824 */ /* 0x000fe400078e00ff */
[C---:B------:R-:W-:Y:S02]  /*fe00*/  FFMA.FTZ R7, R18.reuse, R35, -R29 ;  /* 0x0000002312077223 */ /* 0x040fe4000001081d */
[C---:B------:R-:W-:Y:S01]  /*fe10*/  IMAD.U32 R34, R73.reuse, 0x10000, RZ ;  /* 0x0001000049227824 */ /* 0x040fe200078e00ff */
[----:B------:R-:W-:Y:S01]  /*fe20*/  LOP3.LUT R73, R73, 0xffff0000, RZ, 0xc0, !PT ;  /* 0xffff000049497812 */ /* 0x000fe200078ec0ff */
[----:B------:R-:W-:Y:S02]  /*fe30*/  FMUL.FTZ R6, R15, R32 ;  /* 0x000000200f067220 */ /* 0x000fe40000410000 */
[C---:B------:R-:W-:Y:S01]  /*fe40*/  IMAD.U32 R29, R27.reuse, 0x10000, RZ ;  /* 0x000100001b1d7824 */ /* 0x040fe200078e00ff */
[----:B------:R-:W-:Y:S01]  /*fe50*/  LOP3.LUT R27, R27, 0xffff0000, RZ, 0xc0, !PT ;  /* 0xffff00001b1b7812 */ /* 0x000fe200078ec0ff */
[----:B------:R-:W-:Y:S01]  /*fe60*/  FFMA.FTZ R18, R18, R31, R33 ;  /* 0x0000001f12127223 */ /* 0x000fe20000010021 */
[----:B------:R-:W-:Y:S01]  /*fe70*/  LOP3.LUT R33, R26, 0xffff0000, RZ, 0xc0, !PT ;  /* 0xffff00001a217812 */ /* 0x000fe200078ec0ff */
[C---:B------:R-:W-:Y:S01]  /*fe80*/  IMAD.U32 R31, R75.reuse, 0x10000, RZ ;  /* 0x000100004b1f7824 */ /* 0x040fe200078e00ff */
[----:B------:R-:W-:Y:S01]  /*fe90*/  LOP3.LUT R75, R75, 0xffff0000, RZ, 0xc0, !PT ;  /* 0xffff00004b4b7812 */ /* 0x000fe200078ec0ff */
[----:B------:R-:W-:-:S02]  /*fea0*/  FMUL.FTZ R15, R15, R34 ;  /* 0x000000220f0f7220 */ /* 0x000fc40000410000 */
[C---:B------:R-:W-:Y:S02]  /*feb0*/  FFMA.FTZ R6, R17.reuse, R34, -R6 ;  /* 0x0000002211067223 */ /* 0x040fe40000010806 */
[C---:B------:R-:W-:Y:S02]  /*fec0*/  FMUL.FTZ R34, R28.reuse, R29 ;  /* 0x0000001d1c227220 */ /* 0x040fe40000410000 */
[-C--:B------:R-:W-:Y:S02]  /*fed0*/  FMUL.FTZ R28, R28, R31.reuse ;  /* 0x0000001f1c1c7220 */ /* 0x080fe40000410000 */
[----:B------:R-:W-:Y:S02]  /*fee0*/  FFMA.FTZ R17, R17, R32, R15 ;  /* 0x0000002011117223 */ /* 0x000fe4000001000f */
[C---:B------:R-:W-:Y:S01]  /*fef0*/  FFMA.FTZ R15, R13.reuse, R31, -R34 ;  /* 0x0000001f0d0f7223 */ /* 0x040fe20000010822 */
[----:B------:R-:W-:Y:S01]  /*ff00*/  LOP3.LUT R31, R74, 0xffff0000, RZ, 0xc0, !PT ;  /* 0xffff00004a1f7812 */ /* 0x000fe200078ec0ff */
[----:B------:R-:W-:-:S02]  /*ff10*/  FFMA.FTZ R28, R13, R29, R28 ;  /* 0x0000001d0d1c7223 */ /* 0x000fc4000001001c */
[C---:B------:R-:W-:Y:S02]  /*ff20*/  FMUL.FTZ R13, R4.reuse, R33 ;  /* 0x00000021040d7220 */ /* 0x040fe40000410000 */
[-C--:B------:R-:W-:Y:S02]  /*ff30*/  FMUL.FTZ R4, R4, R31.reuse ;  /* 0x0000001f04047220 */ /* 0x080fe40000410000 */
[----:B------:R-:W-:Y:S02]  /*ff40*/  FFMA.FTZ R26, R12, R31, -R13 ;  /* 0x0000001f0c1a7223 */ /* 0x000fe4000001080d */
[C---:B------:R-:W-:Y:S01]  /*ff50*/  IMAD.U32 R29, R72.reuse, 0x10000, RZ ;  /* 0x00010000481d7824 */ /* 0x040fe200078e00ff */
[----:B------:R-:W-:Y:S01]  /*ff60*/  LOP3.LUT R72, R72, 0xffff0000, RZ, 0xc0, !PT ;  /* 0xffff000048487812 */ /* 0x000fe200078ec0ff */
[C---:B------:R-:W-:Y:S01]  /*ff70*/  IMAD.U32 R31, R76.reuse, 0x10000, RZ ;  /* 0x000100004c1f7824 */ /* 0x040fe200078e00ff */
[----:B------:R-:W-:Y:S01]  /*ff80*/  LOP3.LUT R76, R76, 0xffff0000, RZ, 0xc0, !PT ;  /* 0xffff00004c4c7812 */ /* 0x000fe200078ec0ff */
[----:B------:R-:W-:-:S02]  /*ff90*/  FMUL.FTZ R13, R23, R25 ;  /* 0x00000019170d7220 */ /* 0x000fc40000410000 */
[----:B------:R-:W-:Y:S02]  /*ffa0*/  FFMA.FTZ R33, R12, R33, R4 ;  /* 0x000000210c217223 */ /* 0x000fe40000010004 */
[----:B------:R-:W-:Y:S02]  /*ffb0*/  FMUL.FTZ R23, R23, R73 ;  /* 0x0000004917177220 */ /* 0x000fe40000410000 */
[C---:B------:R-:W-:Y:S02]  /*ffc0*/  FMUL.FTZ R4, R22.reuse, R29 ;  /* 0x0000001d16047220 */ /* 0x040fe40000410000 */
[----:B------:R-:W-:Y:S02]  /*ffd0*/  FMUL.FTZ R22, R22, R31 ;  /* 0x0000001f16167220 */ /* 0x000fe40000410000 */
[C---:B------:R-:W-:Y:S02]  /*ffe0*/  FFMA.FTZ R13, R20.reuse, R73, -R13 ;  /* 0x00000049140d7223 */ /* 0x040fe4000001080d */
[----:B------:R-:W-:-:S02]  /*fff0*/  FFMA.FTZ R20, R20, R25, R23 ;  /* 0x0000001914147223 */ /* 0x000fc40000010017 */
[----:B------:R-:W-:Y:S01]  /*10000*/  FFMA.FTZ R31, R19, R31, -R4 ;  /* 0x0000001f131f7223 */ /* 0x000fe20000010804 */
[----:B------:R-:W-:Y:S01]  /*10010*/  F2FP.BF16.PACK_AB R13, R13, R6 ;  /* 0x000000060d0d723e */ /* 0x000fe200000010ff */
[----:B------:R-:W-:Y:S02]  /*10020*/  FFMA.FTZ R22, R19, R29, R22 ;  /* 0x0000001d13167223 */ /* 0x000fe40000010016 */
[C---:B------:R-:W-:Y:S02]  /*10030*/  FMUL.FTZ R23, R5.reuse, R72 ;  /* 0x0000004805177220 */ /* 0x040fe40000410000 */
[----:B------:R-:W-:Y:S02]  /*10040*/  FMUL.FTZ R12, R30, R27 ;  /* 0x0000001b1e0c7220 */ /* 0x000fe40000410000 */
[----:B------:R-:W-:Y:S01]  /*10050*/  FMUL.FTZ R19, R5, R76 ;  /* 0x0000004c05137220 */ /* 0x000fe20000410000 */
[----:B------:R-:W-:Y:S01]  /*10060*/  F2FP.BF16.PACK_AB R5, R20, R17 ;  /* 0x000000111405723e */ /* 0x000fe200000010ff */
[----:B------:R-:W-:-:S02]  /*10070*/  FMUL.FTZ R4, R30, R75 ;  /* 0x0000004b1e047220 */ /* 0x000fc40000410000 */
[----:B------:R-:W-:Y:S02]  /*10080*/  FFMA.FTZ R76, R14, R76, -R23 ;  /* 0x0000004c0e4c7223 */ /* 0x000fe40000010817 */
[C---:B------:R-:W-:Y:S01]  /*10090*/  FFMA.FTZ R30, R21.reuse, R75, -R12 ;  /* 0x0000004b151e7223 */ /* 0x040fe2000001080c */
        /* <DEDUP_REMOVED lines=10> */
.L_x_4363:
[----:B------:R-:W-:Y:S05]  /*10140*/  BSYNC B2 ;  /* 0x0000000000027941 */ /* 0x000fea0003800000 */
.L_x_4345:
[----:B------:R-:W-:-:S04]  /*10150*/  DEPBAR.LE SB0, 0x2 ;  /* 0x000080800000791a */ /* 0x000fc80000000000 */
[----:B------:R-:W-:Y:S01]  /*10160*/  BAR.SYNC.DEFER_BLOCKING 0x0 ;  /* 0x0000000000007b1d */ /* 0x000fe20000010000 */
[----:B------:R-:W-:-:S04]  /*10170*/  LOP3.LUT P0, RZ, R24, 0x2, RZ, 0xc0, !PT ;  /* 0x0000000218ff7812 */ /* 0x000fc8000780c0ff */
        /* <DEDUP_REMOVED lines=11> */
[----:B-----5:R1:W1:Y:S04]  /*10230*/  LDSM.16.M88.4 R80, [R9+0x1000] ;  /* 0x001000000950783b */ /* 0x0202680000000200 */
[----:B------:R1:W1:Y:S01]  /*10240*/  LDSM.16.M88.4 R52, [R9+0x1800] ;  /* 0x001800000934783b */ /* 0x0002620000000200 */
[----:B------:R-:W-:Y:S05]  /*10250*/  @!P4 BRA `(.L_x_4389) ;  /* 0x000001700000c947 */ /* 0x000fea0003800000 */
[----:B------:R-:W-:Y:S02]  /*10260*/  IADD3 R4, R8, -0x2, RZ ;  /* 0xfffffffe08047810 */ /* 0x000fe40007ffe0ff */
[----:B------:R-:W-:-:S02]  /*10270*/  ISETP.GE.AND P1, PT, R228, c[0x0][0x1d4], PT ;  /* 0x00007500e4007a0c */ /* 0x000fc40003f26270 */
        /* <DEDUP_REMOVED lines=21> */
.L_x_4389:
[----:B------:R-:W-:Y:S05]  /*103d0*/  BSYNC B0 ;  /* 0x0000000000007941 */ /* 0x000fea0003800000 */
.L_x_4388:
[----:B------:R-:W-:Y:S01]  /*103e0*/  LOP3.LUT P0, RZ, R24, 0x4, RZ, 0xc0, !PT ;  /* 0x0000000418ff7812 */ /* 0x000fe2000780c0ff */
[C---:B--23--:R-:W-:Y:S01]  /*103f0*/  HMMA.16816.F32.BF16 R32, R48.reuse, R28, RZ ;  /* 0x0000001c3020723c */ /* 0x04cfe200000418ff */
[----:B------:R-:W-:Y:S01]  /*10400*/  LDSM.16.M88.4 R44, [R192] ;  /* 0x00000000c02c783b */ /* 0x000fe20000000200 */
[----:B------:R-:W-:Y:S01]  /*10410*/  ULDC UR4, c[0x0][0x324] ;  /* 0x0000c90000047ab9 */ /* 0x000fe20000000800 */
[----:B------:R-:W-:Y:S01]  /*10420*/  SEL R199, R0, 0xffffffc0, !P0 ;  /* 0xffffffc000c77807 */ /* 0x000fe20004000000 */
[----:B------:R-:W-:Y:S01]  /*10430*/  ULOP3.LUT UR4, URZ, UR4, URZ, 0x33, !UPT ;  /* 0x000000043f047292 */ /* 0x000fe2000f8e333f */
[----:B------:R-:W0:Y:S02]  /*10440*/  LDGDEPBAR ;  /* 0x00000000000079af */ /* 0x000e240000000000 */
[----:B------:R-:W-:Y:S01]  /*10450*/  IADD3 R0, R199, R194, R198 ;  /* 0x000000c2c7007210 */ /* 0x000fe20007ffe0c6 */
[----:B------:R-:W-:Y:S01]  /*10460*/  HMMA.16816.F32.BF16 R28, R48, R30, RZ ;  /* 0x0000001e301c723c */ /* 0x000fe200000418ff */
[----:B------:R-:W-:-:S05]  /*10470*/  IMAD.IADD R2, R194, 0x1, R199 ;  /* 0x00000001c2027824 */ /* 0x000fca00078e02c7 */
[----:B----4-:R-:W2:Y:S02]  /*10480*/  LDSM.16.M88.4 R12, [R2] ;  /* 0x00000000020c783b */ /* 0x010ea40000000200 */
[C---:B------:R-:W-:Y:S02]  /*10490*/  HMMA.16816.F32.BF16 R24, R48.reuse, R20, RZ ;  /* 0x000000143018723c */ /* 0x040fe400000418ff */
[----:B------:R-:W3:Y:S04]  /*104a0*/  LDSM.16.M88.4 R4, [R2+0x800] ;  /* 0x000800000204783b */ /* 0x000ee80000000200 */
[----:B------:R-:W4:Y:S02]  /*104b0*/  LDSM.16.M88.4 R76, [R2+0x1000] ;  /* 0x00100000024c783b */ /* 0x000f240000000200 */
[C---:B------:R-:W-:Y:S02]  /*104c0*/  HMMA.16816.F32.BF16 R20, R48.reuse, R22, RZ ;  /* 0x000000163014723c */ /* 0x040fe400000418ff */
[----:B------:R-:W5:Y:S06]  /*104d0*/  LDSM.16.M88.4 R72, [R2+0x1800] ;  /* 0x001800000248783b */ /* 0x000f6c0000000200 */
[C---:B-1----:R-:W-:Y:S08]  /*104e0*/  HMMA.16816.F32.BF16 R68, R48.reuse, R64, RZ ;  /* 0x000000403044723c */ /* 0x042ff000000418ff */
[C---:B------:R-:W-:Y:S08]  /*104f0*/  HMMA.16816.F32.BF16 R64, R48.reuse, R66, RZ ;  /* 0x000000423040723c */ /* 0x040ff000000418ff */
[C---:B------:R-:W-:Y:S08]  /*10500*/  HMMA.16816.F32.BF16 R60, R48.reuse, R40, RZ ;  /* 0x00000028303c723c */ /* 0x040ff000000418ff */
[----:B------:R-:W-:Y:S01]  /*10510*/  HMMA.16816.F32.BF16 R48, R48, R42, RZ ;  /* 0x0000002a3030723c */ /* 0x000fe200000418ff */
[----:B------:R-:W-:Y:S07]  /*10520*/  LDSM.16.M88.4 R40, [R147] ;  /* 0x000000009328783b */ /* 0x000fee0000000200 */
[C---:B------:R-:W-:Y:S08]  /*10530*/  HMMA.16816.F32.BF16 R32, R56.reuse, R36, R32 ;  /* 0x000000243820723c */ /* 0x040ff00000041820 */
[C---:B------:R-:W-:Y:S01]  /*10540*/  HMMA.16816.F32.BF16 R28, R56.reuse, R38, R28 ;  /* 0x00000026381c723c */ /* 0x040fe2000004181c */
[----:B------:R-:W1:Y:S07]  /*10550*/  LDSM.16.M88.4 R36, [R0] ;  /* 0x000000000024783b */ /* 0x000e6e0000000200 */
        /* <DEDUP_REMOVED lines=8> */
[----:B------:R-:W1:Y:S04]  /*105e0*/  LDSM.16.M88.4 R52, [R0+0x1800] ;  /* 0x001800000034783b */ /* 0x000e680000000200 */
[----:B------:R-:W-:Y:S03]  /*105f0*/  LDSM.16.M88.4 R48, [R196+0x4000] ;  /* 0x00400000c430783b */ /* 0x000fe60000000200 */
        /* <DEDUP_REMOVED lines=11> */
[----:B------:R-:W5:Y:S04]  /*106b0*/  LDSM.16.M88.4 R72, [R194+0x3800] ;  /* 0x00380000c248783b */ /* 0x000f680000000200 */
[----:B------:R-:W-:Y:S03]  /*106c0*/  LDSM.16.M88.4 R44, [R9+0x2000] ;  /* 0x00200000092c783b */ /* 0x000fe60000000200 */
        /* <DEDUP_REMOVED lines=24> */
[----:B------:R-:W-:Y:S04]  /*10850*/  LDSM.16.M88.4 R48, [R0+0x2000] ;  /* 0x002000000030783b */ /* 0x000fe80000000200 */
[----:B------:R-:W-:Y:S03]  /*10860*/  LDSM.16.M88.4 R72, [R2+0x3800] ;  /* 0x003800000248783b */ /* 0x000fe60000000200 */
        /* <DEDUP_REMOVED lines=8> */
[----:B------:R-:W-:Y:S07]  /*108f0*/  LDSM.16.M88.4 R80, [R196+0x8000] ;  /* 0x00800000c450783b */ /* 0x000fee0000000200 */
[C---:B------:R-:W-:Y:S08]  /*10900*/  HMMA.16816.F32.BF16 R60, R36.reuse, R40, R60 ;  /* 0x00000028243c723c */ /* 0x040ff0000004183c */
[----:B------:R-:W-:Y:S01]  /*10910*/  HMMA.16816.F32.BF16 R56, R36, R42, R56 ;  /* 0x0000002a2438723c */ /* 0x000fe20000041838 */
[----:B------:R-:W5:Y:S04]  /*10920*/  LDSM.16.M88.4 R40, [R0+0x3000] ;  /* 0x003000000028783b */ /* 0x000f680000000200 */
        /* <DEDUP_REMOVED lines=16> */
[----:B------:R-:W1:Y:S03]  /*10a30*/  LDSM.16.M88.4 R72, [R194+0x5800] ;  /* 0x00580000c248783b */ /* 0x000e660000000200 */
[C---:B------:R-:W-:Y:S08]  /*10a40*/  HMMA.16816.F32.BF16 R24, R16.reuse, R44, R24 ;  /* 0x0000002c1018723c */ /* 0x040ff00000041818 */
[C---:B------:R-:W-:Y:S01]  /*10a50*/  HMMA.16816.F32.BF16 R20, R16.reuse, R46, R20 ;  /* 0x0000002e1014723c */ /* 0x040fe20000041814 */
[----:B------:R-:W1:Y:S07]  /*10a60*/  LDSM.16.M88.4 R44, [R9+0x4800] ;  /* 0x00480000092c783b */ /* 0x000e6e0000000200 */
[C---:B-----5:R-:W-:Y:S08]  /*10a70*/  HMMA.16816.F32.BF16 R68, R16.reuse, R40, R68 ;  /* 0x000000281044723c */ /* 0x060ff00000041844 */
[----:B------:R-:W-:Y:S01]  /*10a80*/  HMMA.16816.F32.BF16 R64, R16, R42, R64 ;  /* 0x0000002a1040723c */ /* 0x000fe20000041840 */
[----:B------:R-:W5:Y:S07]  /*10a90*/  LDSM.16.M88.4 R40, [R9+0x5000] ;  /* 0x005000000928783b */ /* 0x000f6e0000000200 */
[C---:B--2---:R-:W-:Y:S08]  /*10aa0*/  HMMA.16816.F32.BF16 R32, R80.reuse, R12, R32 ;  /* 0x0000000c5020723c */ /* 0x044ff00000041820 */
[----:B------:R-:W-:Y:S01]  /*10ab0*/  HMMA.16816.F32.BF16 R28, R80, R14, R28 ;  /* 0x0000000e501c723c */ /* 0x000fe2000004181c */
[----:B------:R-:W-:Y:S07]  /*10ac0*/  LDSM.16.M88.4 R12, [R2+0x4000] ;  /* 0x00400000020c783b */ /* 0x000fee0000000200 */
[C---:B------:R-:W-:Y:S08]  /*10ad0*/  HMMA.16816.F32.BF16 R60, R16.reuse, R36, R60 ;  /* 0x00000024103c723c */ /* 0x040ff0000004183c */
[----:B------:R-:W-:Y:S01]  /*10ae0*/  HMMA.16816.F32.BF16 R56, R16, R38, R56 ;  /* 0x000000261038723c */ /* 0x000fe20000041838 */
[----:B------:R-:W2:Y:S04]  /*10af0*/  LDSM.16.M88.4 R16, [R192+0x8000] ;  /* 0x00800000c010783b */ /* 0x000ea80000000200 */
[----:B------:R-:W2:Y:S03]  /*10b00*/  LDSM.16.M88.4 R36, [R9+0x5800] ;  /* 0x005800000924783b */ /* 0x000ea60000000200 */
[C---:B---3--:R-:W-:Y:S08]  /*10b10*/  HMMA.16816.F32.BF16 R24, R80.reuse, R4, R24 ;  /* 0x000000045018723c */ /* 0x048ff00000041818 */
[C---:B------:R-:W-:Y:S01]  /*10b20*/  HMMA.16816.F32.BF16 R20, R80.reuse, R6, R20 ;  /* 0x000000065014723c */ /* 0x040fe20000041814 */
[----:B------:R-:W3:Y:S07]  /*10b30*/  LDSM.16.M88.4 R4, [R2+0x4800] ;  /* 0x004800000204783b */ /* 0x000eee0000000200 */
[----:B----4-:R-:W-:Y:S08]  /*10b40*/  HMMA.16816.F32.BF16 R68, R80, R76, R68 ;  /* 0x0000004c5044723c */ /* 0x010ff00000041844 */
[C---:B-1----:R-:W-:Y:S08]  /*10b50*/  HMMA.16816.F32.BF16 R32, R52.reuse, R48, R32 ;  /* 0x000000303420723c */ /* 0x042ff00000041820 */
[----:B------:R-:W-:Y:S01]  /*10b60*/  HMMA.16816.F32.BF16 R28, R52, R50, R28 ;  /* 0x00000032341c723c */ /* 0x000fe2000004181c */
[----:B------:R-:W1:Y:S07]  /*10b70*/  LDSM.16.M88.4 R48, [R2+0x5000] ;  /* 0x005000000230783b */ /* 0x000e6e0000000200 */
[C---:B------:R-:W-:Y:S01]  /*10b80*/  HMMA.16816.F32.BF16 R64, R80.reuse, R78, R64 ;  /* 0x0000004e5040723c */ /* 0x040fe20000041840 */
[----:B------:R-:W-:Y:S07]  /*10b90*/  LDSM.16.M88.4 R76, [R147+0x8000] ;  /* 0x00800000934c783b */ /* 0x000fee0000000200 */
[C---:B------:R-:W-:Y:S08]  /*10ba0*/  HMMA.16816.F32.BF16 R60, R80.reuse, R72, R60 ;  /* 0x00000048503c723c */ /* 0x040ff0000004183c */
[----:B------:R-:W-:Y:S01]  /*10bb0*/  HMMA.16816.F32.BF16 R56, R80, R74, R56 ;  /* 0x0000004a5038723c */ /* 0x000fe20000041838 */
[----:B------:R4:W1:Y:S04]  /*10bc0*/  LDSM.16.M88.4 R80, [R2+0x5800] ;  /* 0x005800000250783b */ /* 0x0008680000000200 */
[----:B------:R-:W-:Y:S03]  /*10bd0*/  LDSM.16.M88.4 R72, [R0+0x4000] ;  /* 0x004000000048783b */ /* 0x000fe60000000200 */
[C---:B------:R-:W-:Y:S08]  /*10be0*/  HMMA.16816.F32.BF16 R24, R52.reuse, R44, R24 ;  /* 0x0000002c3418723c */ /* 0x040ff00000041818 */
[C---:B------:R-:W-:Y:S01]  /*10bf0*/  HMMA.16816.F32.BF16 R20, R52.reuse, R46, R20 ;  /* 0x0000002e3414723c */ /* 0x040fe20000041814 */
[----:B------:R-:W-:Y:S07]  /*10c00*/  LDSM.16.M88.4 R44, [R0+0x4800] ;  /* 0x00480000002c783b */ /* 0x000fee0000000200 */
[----:B-----5:R-:W-:Y:S01]  /*10c10*/  HMMA.16816.F32.BF16 R68, R52, R40, R68 ;  /* 0x000000283444723c */ /* 0x020fe20000041844 */
[----:B----4-:R-:W-:-:S04]  /*10c20*/  IMAD.IADD R2, R213, 0x1, R224 ;  /* 0x00000001d5027824 */ /* 0x010fc800078e02e0 */
[----:B------:R-:W-:-:S03]  /*10c30*/  @P6 IMAD.HI.U32 R9, R2, c[0x0][0x2c8], RZ ;  /* 0x0000b20002096a27 */ /* 0x000fc600078e00ff */
[C---:B--2---:R-:W-:Y:S08]  /*10c40*/  HMMA.16816.F32.BF16 R32, R16.reuse, R12, R32 ;  /* 0x0000000c1020723c */ /* 0x044ff00000041820 */
[----:B------:R-:W-:Y:S01]  /*10c50*/  HMMA.16816.F32.BF16 R28, R16, R14, R28 ;  /* 0x0000000e101c723c */ /* 0x000fe2000004181c */
[----:B------:R-:W2:Y:S07]  /*10c60*/  LDSM.16.M88.4 R12, [R0+0x5000] ;  /* 0x00500000000c783b */ /* 0x000eae0000000200 */
[C---:B------:R-:W-:Y:S08]  /*10c70*/  HMMA.16816.F32.BF16 R64, R52.reuse, R42, R64 ;  /* 0x0000002a3440723c */ /* 0x040ff00000041840 */
[C---:B------:R-:W-:Y:S08]  /*10c80*/  HMMA.16816.F32.BF16 R60, R52.reuse, R36, R60 ;  /* 0x00000024343c723c */ /* 0x040ff0000004183c */
[----:B------:R-:W-:Y:S08]  /*10c90*/  HMMA.16816.F32.BF16 R56, R52, R38, R56 ;  /* 0x000000263438723c */ /* 0x000ff00000041838 */
[C---:B---3--:R-:W-:Y:S08]  /*10ca0*/  HMMA.16816.F32.BF16 R24, R16.reuse, R4, R24 ;  /* 0x000000041018723c */ /* 0x048ff00000041818 */
[C---:B------:R-:W-:Y:S01]  /*10cb0*/  HMMA.16816.F32.BF16 R20, R16.reuse, R6, R20 ;  /* 0x000000061014723c */ /* 0x040fe20000041814 */
[----:B------:R3:W4:Y:S07]  /*10cc0*/  LDSM.16.M88.4 R4, [R0+0x5800] ;  /* 0x005800000004783b */ /* 0x00072e0000000200 */
[C---:B-1----:R-:W-:Y:S08]  /*10cd0*/  HMMA.16816.F32.BF16 R68, R16.reuse, R48, R68 ;  /* 0x000000301044723c */ /* 0x042ff00000041844 */
[----:B------:R-:W-:Y:S01]  /*10ce0*/  HMMA.16816.F32.BF16 R64, R16, R50, R64 ;  /* 0x000000321040723c */ /* 0x000fe20000041840 */
[----:B---3--:R-:W-:Y:S01]  /*10cf0*/  IMAD.MOV.U32 R0, RZ, RZ, R2 ;  /* 0x000000ffff007224 */ /* 0x008fe200078e0002 */
[----:B------:R-:W-:-:S06]  /*10d00*/  @P6 SHF.R.U32.HI R0, RZ, c[0x0][0x2cc], R9 ;  /* 0x0000b300ff006a19 */ /* 0x000fcc0000011609 */
[C---:B------:R-:W-:Y:S01]  /*10d10*/  HMMA.16816.F32.BF16 R60, R16.reuse, R80, R60 ;  /* 0x00000050103c723c */ /* 0x040fe2000004183c */
[----:B------:R-:W-:Y:S01]  /*10d20*/  ISETP.GE.AND P6, PT, R205, 0x1, PT ;  /* 0x00000001cd00780c */ /* 0x000fe20003fc6270 */
[----:B------:R-:W1:Y:S06]  /*10d30*/  SHFL.IDX PT, R2, R0, RZ, 0x1c1f ;  /* 0x001c1fff00027589 */ /* 0x000e6c00000e0000 */
[----:B------:R-:W-:Y:S08]  /*10d40*/  HMMA.16816.F32.BF16 R56, R16, R82, R56 ;  /* 0x000000521038723c */ /* 0x000ff00000041838 */
[C---:B--2---:R-:W-:Y:S07]  /*10d50*/  HMMA.16816.F32.BF16 R68, R76.reuse, R12, R68 ;  /* 0x0000000c4c44723c */ /* 0x044fee0000041844 */
[----:B------:R-:W-:Y:S01]  /*10d60*/  IADD3 R13, R226, 0x1, -R3 ;  /* 0x00000001e20d7810 */ /* 0x000fe20007ffe803 */
[----:B------:R-:W-:Y:S03]  /*10d70*/  HMMA.16816.F32.BF16 R64, R76, R14, R64 ;  /* 0x0000000e4c40723c */ /* 0x000fe60000041840 */
[----:B------:R-:W-:-:S04]  /*10d80*/  IADD3 R13, -R223, R13, -R218 ;  /* 0x0000000ddf0d7210 */ /* 0x000fc80007ffe9da */
[C---:B------:R-:W-:Y:S01]  /*10d90*/  IADD3 R15, R13.reuse, c[0x0][0x328], RZ ;  /* 0x0000ca000d0f7a10 */ /* 0x040fe20007ffe0ff */
[----:B----4-:R-:W-:Y:S01]  /*10da0*/  HMMA.16816.F32.BF16 R60, R76, R4, R60 ;  /* 0x000000044c3c723c */ /* 0x010fe2000004183c */
[----:B------:R-:W-:-:S06]  /*10db0*/  IADD3 R13, R13, UR4, RZ ;  /* 0x000000040d0d7c10 */ /* 0x000fcc000fffe0ff */
[----:B-1----:R-:W-:Y:S01]  /*10dc0*/  IMAD.IADD R5, R15, 0x1, R2 ;  /* 0x000000010f057824 */ /* 0x002fe200078e0202 */
[----:B------:R-:W-:Y:S01]  /*10dd0*/  IADD3 R4, -R218, R226, -R3 ;  /* 0x000000e2da047210 */ /* 0x000fe20007ffe903 */
[----:B------:R-:W-:Y:S03]  /*10de0*/  HMMA.16816.F32.BF16 R32, R76, R72, R32 ;  /* 0x000000484c20723c */ /* 0x000fe60000041820 */
[----:B------:R-:W-:-:S05]  /*10df0*/  IMNMX R12, R4, R5, PT ;  /* 0x00000005040c7217 */ /* 0x000fca0003800200 */
[C---:B------:R-:W-:Y:S08]  /*10e00*/  HMMA.16816.F32.BF16 R28, R76.reuse, R74, R28 ;  /* 0x0000004a4c1c723c */ /* 0x040ff0000004181c */
[C---:B------:R-:W-:Y:S08]  /*10e10*/  HMMA.16816.F32.BF16 R24, R76.reuse, R44, R24 ;  /* 0x0000002c4c18723c */ /* 0x040ff00000041818 */
[C---:B------:R-:W-:Y:S08]  /*10e20*/  HMMA.16816.F32.BF16 R20, R76.reuse, R46, R20 ;  /* 0x0000002e4c14723c */ /* 0x040ff00000041814 */
[----:B------:R-:W-:Y:S07]  /*10e30*/  HMMA.16816.F32.BF16 R56, R76, R6, R56 ;  /* 0x000000064c38723c */ /* 0x000fee0000041838 */
[----:B------:R-:W-:Y:S01]  /*10e40*/  IMAD.IADD R6, R13, 0x1, R2 ;  /* 0x000000010d067824 */ /* 0x000fe200078e0202 */
        /* <DEDUP_REMOVED lines=12> */
.L_x_4392:
[----:B------:R-:W-:-:S04]  /*10f10*/  MOV R2, c[0x0][0x32c] ;  /* 0x0000cb0000027a02 */ /* 0x000fc80000000f00 */
[----:B------:R-:W-:-:S13]  /*10f20*/  ISETP.NE.AND P0, PT, R2, 0x1, PT ;  /* 0x000000010200780c */ /* 0x000fda0003f05270 */
[----:B------:R-:W-:-:S05]  /*10f30*/  @P0 IMAD.HI.U32 R2, R14, c[0x0][0x330], RZ ;  /* 0x0000cc000e020a27 */ /* 0x000fca00078e00ff */
[----:B------:R-:W-:Y:S02]  /*10f40*/  @P0 SHF.R.U32.HI R14, RZ, c[0x0][0x334], R2 ;  /* 0x0000cd00ff0e0a19 */ /* 0x000fe40000011602 */
.L_x_4393:
[----:B------:R-:W-:Y:S05]  /*10f50*/  BSYNC B0 ;  /* 0x0000000000007941 */ /* 0x000fea0003800000 */
.L_x_4391:
[----:B------:R-:W-:-:S04]  /*10f60*/  IMAD R7, R14, c[0x0][0x32c], -R3 ;  /* 0x0000cb000e077a24 */ /* 0x000fc800078e0a03 */
[----:B------:R-:W-:-:S05]  /*10f70*/  IMAD.IADD R7, R7, 0x1, -R218 ;  /* 0x0000000107077824 */ /* 0x000fca00078e0ada */
[----:B------:R-:W-:Y:S02]  /*10f80*/  IADD3 R5, R7, c[0x0][0x32c], RZ ;  /* 0x0000cb0007057a10 */ /* 0x000fe40007ffe0ff */
[----:B------:R-:W-:Y:S02]  /*10f90*/  IMNMX R6, R6, R7, !PT ;  /* 0x0000000706067217 */ /* 0x000fe40007800200 */
[----:B------:R-:W-:Y:S02]  /*10fa0*/  IMNMX R12, R12, R5, PT ;  /* 0x000000050c0c7217 */ /* 0x000fe40003800200 */
.L_x_4390:
[----:B------:R-:W-:Y:S01]  /*10fb0*/  ISETP.GT.AND P1, PT, R8, RZ, PT ;  /* 0x000000ff0800720c */ /* 0x000fe20003f24270 */
        /* <DEDUP_REMOVED lines=64> */
.L_x_4396:
[----:B------:R-:W-:-:S04]  /*113c0*/  MOV R2, c[0x0][0x32c] ;  /* 0x0000cb0000027a02 */ /* 0x000fc80000000f00 */
[----:B------:R-:W-:-:S13]  /*113d0*/  ISETP.NE.AND P0, PT, R2, 0x1, PT ;  /* 0x000000010200780c */ /* 0x000fda0003f05270 */
[----:B------:R-:W-:-:S05]  /*113e0*/  @P0 IMAD.HI.U32 R2, R4, c[0x0][0x330], RZ ;  /* 0x0000cc0004020a27 */ /* 0x000fca00078e00ff */
[----:B------:R-:W-:Y:S02]  /*113f0*/  @P0 SHF.R.U32.HI R4, RZ, c[0x0][0x334], R2 ;  /* 0x0000cd00ff040a19 */ /* 0x000fe40000011602 */
.L_x_4397:
[----:B------:R-:W-:Y:S05]  /*11400*/  BSYNC B0 ;  /* 0x0000000000007941 */ /* 0x000fea0003800000 */
.L_x_4395:
[----:B------:R-:W-:-:S04]  /*11410*/  IMAD R3, R4, c[0x0][0x32c], -R3 ;  /* 0x0000cb0004037a24 */ /* 0x000fc800078e0a03 */
[----:B------:R-:W-:-:S05]  /*11420*/  IMAD.IADD R2, R3, 0x1, -R218 ;  /* 0x0000000103027824 */ /* 0x000fca00078e0ada */
[----:B------:R-:W-:Y:S02]  /*11430*/  IADD3 R3, R2, c[0x0][0x32c], RZ ;  /* 0x0000cb0002037a10 */ /* 0x000fe40007ffe0ff */
[----:B------:R-:W-:Y:S02]  /*11440*/  IMNMX R13, R13, R2, !PT ;  /* 0x000000020d0d7217 */ /* 0x000fe40007800200 */
[----:B------:R-:W-:Y:S02]  /*11450*/  IMNMX R0, R0, R3, PT ;  /* 0x0000000300007217 */ /* 0x000fe40003800200 */
.L_x_4394:
[----:B------:R-:W-:Y:S01]  /*11460*/  ISETP.GT.AND P2, PT, R13, RZ, P1 ;  /* 0x000000ff0d00720c */ /* 0x000fe20000f44270 */
[----:B------:R-:W-:-:S04]  /*11470*/  DEPBAR.LE SB0, 0x2 ;  /* 0x000080800000791a */ /* 0x000fc80000000000 */
[----:B------:R-:W-:Y:S01]  /*11480*/  BAR.SYNC.DEFER_BLOCKING 0x0 ;  /* 0x0000000000007b1d */ /* 0x000fe20000010000 */
[----:B------:R-:W-:Y:S01]  /*11490*/  ISETP.GT.AND P0, PT, R13, 0x1, P1 ;  /* 0x000000010d00780c */ /* 0x000fe20000f04270 */
[C---:B------:R-:W-:Y:S01]  /*114a0*/  IMAD.IADD R177, R195.reuse, 0x1, R146 ;  /* 0x00000001c3b17824 */ /* 0x040fe200078e0292 */
[C---:B------:R-:W-:Y:S01]  /*114b0*/  ISETP.LT.OR P3, PT, R0.reuse, 0x1, P2 ;  /* 0x000000010000780c */ /* 0x040fe20001761670 */
[----:B------:R-:W-:Y:S01]  /*114c0*/  IMAD.IADD R169, R195, 0x1, R141 ;  /* 0x00000001c3a97824 */ /* 0x000fe200078e028d */
[----:B------:R-:W-:Y:S01]  /*114d0*/  ISETP.LT.OR P2, PT, R0, 0x2, P0 ;  /* 0x000000020000780c */ /* 0x000fe20000741670 */
[----:B------:R-:W-:Y:S01]  /*114e0*/  BSSY B0, `(.L_x_4398) ;  /* 0x0000173000007945 */ /* 0x000fe20003800000 */
[----:B------:R-:W-:Y:S02]  /*114f0*/  ISETP.GT.AND P0, PT, R13, 0x8, P1 ;  /* 0x000000080d00780c */ /* 0x000fe40000f04270 */
[----:B------:R-:W-:Y:S02]  /*11500*/  FMNMX.FTZ R2, R32, R33, !PT ;  /* 0x0000002120027209 */ /* 0x000fe40007810000 */
[----:B------:R-:W-:-:S02]  /*11510*/  FSEL R34, R34, -INF , !P3 ;  /* 0xff80000022227808 */ /* 0x000fc40005800000 */
[----:B------:R-:W-:Y:S02]  /*11520*/  ISETP.LT.OR P0, PT, R0, 0x9, P0 ;  /* 0x000000090000780c */ /* 0x000fe40000701670 */
[----:B------:R-:W-:Y:S02]  /*11530*/  FSEL R6, R35, -INF , !P2 ;  /* 0xff80000023067808 */ /* 0x000fe40005000000 */
[C---:B------:R-:W-:Y:S02]  /*11540*/  ISETP.GT.AND P3, PT, R13.reuse, 0x9, P1 ;  /* 0x000000090d00780c */ /* 0x040fe40000f64270 */
[----:B------:R-:W-:Y:S02]  /*11550*/  ISETP.GT.AND P2, PT, R13, 0x10, P1 ;  /* 0x000000100d00780c */ /* 0x000fe40000f44270 */
[----:B------:R-:W-:Y:S02]  /*11560*/  FMNMX.FTZ R2, R9, R2, !PT ;  /* 0x0000000209027209 */ /* 0x000fe40007810000 */
[----:B------:R-:W-:Y:S01]  /*11570*/  FSEL R30, R30, -INF , !P0 ;  /* 0xff8000001e1e7808 */ /* 0x000fe20004000000 */
[----:B------:R-:W-:Y:S01]  /*11580*/  LDSM.16.MT88.4 R116, [R141] ;  /* 0x000000008d74783b */ /* 0x000fe20000004200 */
[----:B------:R-:W-:-:S02]  /*11590*/  ISETP.GT.AND P0, PT, R13, 0x11, P1 ;  /* 0x000000110d00780c */ /* 0x000fc40000f04270 */
[----:B------:R-:W-:Y:S01]  /*115a0*/  ISETP.LT.OR P3, PT, R0, 0xa, P3 ;  /* 0x0000000a0000780c */ /* 0x000fe20001f61670 */
[----:B------:R-:W-:Y:S01]  /*115b0*/  LDSM.16.MT88.4 R44, [R146+0x2000] ;  /* 0x00200000922c783b */ /* 0x000fe20000004200 */
[----:B------:R-:W-:Y:S02]  /*115c0*/  FMNMX.FTZ R3, R34, R6, !PT ;  /* 0x0000000622037209 */ /* 0x000fe40007810000 */
[C---:B------:R-:W-:Y:S01]  /*115d0*/  ISETP.LT.OR P2, PT, R0.reuse, 0x11, P2 ;  /* 0x000000110000780c */ /* 0x040fe20001741670 */
[----:B------:R-:W-:Y:S01]  /*115e0*/  LDSM.16.MT88.4 R108, [R177] ;  /* 0x00000000b16c783b */ /* 0x000fe20000004200 */
[----:B------:R-:W-:Y:S02]  /*115f0*/  FMNMX.FTZ R2, R29, R2, !PT ;  /* 0x000000021d027209 */ /* 0x000fe40007810000 */
[----:B------:R-:W-:Y:S01]  /*11600*/  ISETP.LT.OR P0, PT, R0, 0x12, P0 ;  /* 0x000000120000780c */ /* 0x000fe20000701670 */
[----:B------:R-:W-:Y:S01]  /*11610*/  LDSM.16.MT88.4 R52, [R177+0x2000] ;  /* 0x00200000b134783b */ /* 0x000fe20000004200 */
[----:B------:R-:W-:-:S02]  /*11620*/  FSEL R4, R31, -INF , !P3 ;  /* 0xff8000001f047808 */ /* 0x000fc40005800000 */
[----:B------:R-:W-:Y:S01]  /*11630*/  FMNMX.FTZ R3, R30, R3, !PT ;  /* 0x000000031e037209 */ /* 0x000fe20007810000 */
[----:B------:R-:W-:Y:S01]  /*11640*/  LDSM.16.MT88.4 R84, [R177+0x4000] ;  /* 0x00400000b154783b */ /* 0x000fe20000004200 */
[----:B------:R-:W-:Y:S02]  /*11650*/  FSEL R26, R26, -INF , !P2 ;  /* 0xff8000001a1a7808 */ /* 0x000fe40005000000 */
[----:B------:R-:W-:Y:S01]  /*11660*/  ISETP.GT.AND P2, PT, R13, 0x18, P1 ;  /* 0x000000180d00780c */ /* 0x000fe20000f44270 */
[----:B------:R-:W-:Y:S01]  /*11670*/  LDSM.16.MT88.4 R128, [R146] ;  /* 0x000000009280783b */ /* 0x000fe20000004200 */
[----:B------:R-:W-:Y:S02]  /*11680*/  FMNMX.FTZ R2, R7, R2, !PT ;  /* 0x0000000207027209 */ /* 0x000fe40007810000 */
[----:B------:R-:W-:Y:S01]  /*11690*/  FSEL R14, R27, -INF , !P0 ;  /* 0xff8000001b0e7808 */ /* 0x000fe20004000000 */
[----:B------:R-:W-:Y:S01]  /*116a0*/  LDSM.16.MT88.4 R124, [R219] ;  /* 0x00000000db7c783b */ /* 0x000fe20000004200 */
[----:B------:R-:W-:-:S02]  /*116b0*/  FMNMX.FTZ R3, R4, R3, !PT ;  /* 0x0000000304037209 */ /* 0x000fc40007810000 */
[----:B------:R-:W-:Y:S01]  /*116c0*/  ISETP.GT.AND P0, PT, R13, 0x19, P1 ;  /* 0x000000190d00780c */ /* 0x000fe20000f04270 */
[----:B------:R-:W-:Y:S01]  /*116d0*/  LDSM.16.MT88.4 R76, [R146+0x4000] ;  /* 0x00400000924c783b */ /* 0x000fe20000004200 */
[----:B------:R-:W-:Y:S02]  /*116e0*/  ISETP.LT.OR P2, PT, R0, 0x19, P2 ;  /* 0x000000190000780c */ /* 0x000fe40001741670 */
[----:B------:R-:W-:Y:S01]  /*116f0*/  FMNMX.FTZ R2, R25, R2, !PT ;  /* 0x0000000219027209 */ /* 0x000fe20007810000 */
[----:B------:R-:W-:Y:S01]  /*11700*/  LDSM.16.MT88.4 R92, [R141+0x4000] ;  /* 0x004000008d5c783b */ /* 0x000fe20000004200 */
[----:B------:R-:W-:Y:S02]  /*11710*/  FMNMX.FTZ R3, R26, R3, !PT ;  /* 0x000000031a037209 */ /* 0x000fe40007810000 */
[----:B------:R-:W-:Y:S01]  /*11720*/  ISETP.LT.OR P0, PT, R0, 0x1a, P0 ;  /* 0x0000001a0000780c */ /* 0x000fe20000701670 */
[----:B------:R-:W-:Y:S01]  /*11730*/  LDSM.16.MT88.4 R16, [R141+0x2800] ;  /* 0x002800008d10783b */ /* 0x000fe20000004200 */
[----:B------:R-:W-:-:S02]  /*11740*/  FSEL R22, R22, -INF , !P2 ;  /* 0xff80000016167808 */ /* 0x000fc40005000000 */
[----:B------:R-:W-:Y:S01]  /*11750*/  FMNMX.FTZ R2, R5, R2, !PT ;  /* 0x0000000205027209 */ /* 0x000fe20007810000 */
[----:B------:R-:W-:Y:S01]  /*11760*/  LDSM.16.MT88.4 R148, [R177+0x2800] ;  /* 0x00280000b194783b */ /* 0x000fe20000004200 */
[----:B------:R-:W-:Y:S02]  /*11770*/  ISETP.GT.AND P2, PT, R13, 0x20, P1 ;  /* 0x000000200d00780c */ /* 0x000fe40000f44270 */
[----:B------:R-:W-:Y:S01]  /*11780*/  FMNMX.FTZ R3, R14, R3, !PT ;  /* 0x000000030e037209 */ /* 0x000fe20007810000 */
[----:B------:R-:W-:Y:S01]  /*11790*/  LDSM.16.MT88.4 R36, [R177+0x4800] ;  /* 0x00480000b124783b */ /* 0x000fe20000004200 */
[----:B------:R-:W-:Y:S02]  /*117a0*/  FSEL R12, R23, -INF , !P0 ;  /* 0xff800000170c7808 */ /* 0x000fe40004000000 */
[----:B------:R-:W-:Y:S02]  /*117b0*/  ISETP.GT.AND P0, PT, R13, 0x21, P1 ;  /* 0x000000210d00780c */ /* 0x000fe40000f04270 */
[----:B------:R-:W-:-:S02]  /*117c0*/  FMNMX.FTZ R2, R21, R2, !PT ;  /* 0x0000000215027209 */ /* 0x000fc40007810000 */
[----:B------:R-:W-:Y:S02]  /*117d0*/  ISETP.LT.OR P2, PT, R0, 0x21, P2 ;  /* 0x000000210000780c */ /* 0x000fe40001741670 */
[----:B------:R-:W-:Y:S02]  /*117e0*/  FMNMX.FTZ R3, R22, R3, !PT ;  /* 0x0000000316037209 */ /* 0x000fe40007810000 */
[----:B------:R-:W-:Y:S02]  /*117f0*/  ISETP.LT.OR P0, PT, R0, 0x22, P0 ;  /* 0x000000220000780c */ /* 0x000fe40000701670 */
[----:B------:R-:W-:Y:S02]  /*11800*/  FMNMX.FTZ R2, R171, R2, !PT ;  /* 0x00000002ab027209 */ /* 0x000fe40007810000 */
[----:B------:R-:W-:Y:S02]  /*11810*/  FSEL R178, R70, -INF , !P2 ;  /* 0xff80000046b27808 */ /* 0x000fe40005000000 */
[----:B------:R-:W-:-:S02]  /*11820*/  ISETP.GT.AND P2, PT, R13, 0x28, P1 ;  /* 0x000000280d00780c */ /* 0x000fc40000f44270 */
[----:B------:R-:W-:Y:S02]  /*11830*/  FMNMX.FTZ R15, R12, R3, !PT ;  /* 0x000000030c0f7209 */ /* 0x000fe40007810000 */
[----:B------:R-:W-:Y:S02]  /*11840*/  FSEL R188, R71, -INF , !P0 ;  /* 0xff80000047bc7808 */ /* 0x000fe40004000000 */
[----:B------:R-:W-:Y:S01]  /*11850*/  FMNMX.FTZ R2, R181, R2, !PT ;  /* 0x00000002b5027209 */ /* 0x000fe20007810000 */
[----:B------:R-:W-:Y:S01]  /*11860*/  LDSM.16.MT88.4 R68, [R169+0x2000] ;  /* 0x00200000a944783b */ /* 0x000fe20000004200 */
[----:B------:R-:W-:Y:S02]  /*11870*/  ISETP.GT.AND P0, PT, R13, 0x29, P1 ;  /* 0x000000290d00780c */ /* 0x000fe40000f04270 */
[----:B------:R-:W-:Y:S02]  /*11880*/  ISETP.LT.OR P2, PT, R0, 0x29, P2 ;  /* 0x000000290000780c */ /* 0x000fe40001741670 */
[----:B------:R-:W-:-:S02]  /*11890*/  FMNMX.FTZ R15, R178, R15, !PT ;  /* 0x0000000fb20f7209 */ /* 0x000fc40007810000 */
[----:B------:R-:W-:Y:S02]  /*118a0*/  FMNMX.FTZ R2, R179, R2, !PT ;  /* 0x00000002b3027209 */ /* 0x000fe40007810000 */
[----:B------:R-:W-:Y:S02]  /*118b0*/  ISETP.LT.OR P0, PT, R0, 0x2a, P0 ;  /* 0x0000002a0000780c */ /* 0x000fe40000701670 */
[----:B------:R-:W-:Y:S02]  /*118c0*/  ISETP.GT.AND P3, PT, R13, 0x30, P1 ;  /* 0x000000300d00780c */ /* 0x000fe40000f64270 */
        /* <DEDUP_REMOVED lines=81> */
[----:B------:R-:W-:Y:S02]  /*11de0*/  FFMA.FTZ R183, R155, c[0x0][0x2d0], -R182 ;  /* 0x0000b4009bb77a23 */ /* 0x000fe400000108b6 */
[--C-:B------:R-:W-:Y:S02]  /*11df0*/  FFMA.FTZ R180, R180, c[0x0][0x2d0], -R175.reuse ;  /* 0x0000b400b4b47a23 */ /* 0x100fe400000108af */
[--C-:B------:R-:W-:Y:S01]  /*11e00*/  FFMA.FTZ R187, R154, c[0x0][0x2d0], -R175.reuse ;  /* 0x0000b4009abb7a23 */ /* 0x100fe200000108af */
[----:B------:R-:W3:Y:S01]  /*11e10*/  MUFU.EX2 R161, R161 ;  /* 0x000000a100a17308 */ /* 0x000ee20000000800 */
[----:B-----5:R-:W-:Y:S01]  /*11e20*/  F2FP.BF16.PACK_AB R101, R165, R166 ;  /* 0x000000a6a565723e */ /* 0x020fe200000010ff */
        /* <DEDUP_REMOVED lines=110> */
[C---:B------:R-:W-:Y:S01]  /*12510*/  F2FP.BF16.PACK_AB R5, R179.reuse, R178 ;  /* 0x000000b2b305723e */ /* 0x040fe200000010ff */
        /* <DEDUP_REMOVED lines=111> */
.L_x_4399:
[----:B------:R-:W-:Y:S05]  /*12c10*/  BSYNC B0 ;  /* 0x0000000000007941 */ /* 0x000fea0003800000 */
.L_x_4398:
[----:B------:R-:W-:Y:S01]  /*12c20*/  ISETP.NE.AND P0, PT, R220, 0x1, PT ;  /* 0x00000001dc00780c */ /* 0x000fe20003f05270 */
[----:B-1----:R-:W-:Y:S01]  /*12c30*/  IMAD.MOV.U32 R6, RZ, RZ, R224 ;  /* 0x000000ffff067224 */ /* 0x002fe200078e00e0 */
[----:B------:R-:W0:Y:S01]  /*12c40*/  LDGDEPBAR ;  /* 0x00000000000079af */ /* 0x000e220000000000 */
[----:B------:R-:W-:Y:S01]  /*12c50*/  IMAD.IADD R3, R226, 0x1, -R223 ;  /* 0x00000001e2037824 */ /* 0x000fe200078e0adf */
[----:B------:R-:W-:-:S09]  /*12c60*/  IADD3 R240, R8, -0x2, RZ ;  /* 0xfffffffe08f07810 */ /* 0x000fd20007ffe0ff */
        /* <DEDUP_REMOVED lines=16> */
.L_x_4402:
[----:B------:R-:W-:-:S13]  /*12d70*/  ISETP.NE.AND P0, PT, R4, 0x1, PT ;  /* 0x000000010400780c */ /* 0x000fda0003f05270 */
[----:B------:R-:W-:-:S05]  /*12d80*/  @P0 IMAD.HI.U32 R3, R7, c[0x0][0x330], RZ ;  /* 0x0000cc0007030a27 */ /* 0x000fca00078e00ff */
[----:B------:R-:W-:Y:S02]  /*12d90*/  @P0 SHF.R.U32.HI R7, RZ, c[0x0][0x334], R3 ;  /* 0x0000cd00ff070a19 */ /* 0x000fe40000011603 */
.L_x_4403:
[----:B------:R-:W-:Y:S05]  /*12da0*/  BSYNC B0 ;  /* 0x0000000000007941 */ /* 0x000fea0003800000 */
.L_x_4401:
[----:B------:R-:W-:-:S05]  /*12db0*/  IMAD R4, R7, R4, c[0x0][0x32c] ;  /* 0x0000cb0007047624 */ /* 0x000fca00078e0204 */
[----:B------:R-:W-:-:S04]  /*12dc0*/  IMNMX R5, R5, R4, PT ;  /* 0x0000000405057217 */ /* 0x000fc80003800200 */
.L_x_4400:
        /* <DEDUP_REMOVED lines=12> */
.L_x_4413:
[----:B------:R-:W-:Y:S04]  /*12e90*/  DEPBAR.LE SB0, 0x2 ;  /* 0x000080800000791a */ /* 0x000fe80000000000 */
[----:B------:R-:W-:Y:S01]  /*12ea0*/  WARPSYNC 0xffffffff ;  /* 0xffffffff00007948 */ /* 0x000fe20003800000 */
[----:B------:R-:W-:Y:S01]  /*12eb0*/  BAR.SYNC.DEFER_BLOCKING 0x0 ;  /* 0x0000000000007b1d */ /* 0x000fe20000010000 */
[----:B------:R-:W-:Y:S01]  /*12ec0*/  IMAD R9, R197, 0x6000, RZ ;  /* 0x00006000c5097824 */ /* 0x000fe200078e02ff */
[----:B------:R-:W-:Y:S02]  /*12ed0*/  ISETP.GE.AND P0, PT, R231, R240, PT ;  /* 0x000000f0e700720c */ /* 0x000fe40003f06270 */
[----:B------:R-:W-:Y:S01]  /*12ee0*/  ISETP.NE.AND P4, PT, R220, 0x1, PT ;  /* 0x00000001dc00780c */ /* 0x000fe20003f85270 */
[----:B------:R-:W-:Y:S04]  /*12ef0*/  IMAD.IADD R201, R194, 0x1, R9 ;  /* 0x00000001c2c97824 */ /* 0x000fe800078e0209 */
[C---:B------:R-:W-:Y:S01]  /*12f00*/  IMAD.IADD R200, R198.reuse, 0x1, R201 ;  /* 0x00000001c6c87824 */ /* 0x040fe200078e02c9 */
[----:B------:R-:W-:Y:S01]  /*12f10*/  IADD3 R202, R198, R201, R199 ;  /* 0x000000c9c6ca7210 */ /* 0x000fe20007ffe0c7 */
[----:B------:R-:W-:Y:S04]  /*12f20*/  IMAD.IADD R0, R199, 0x1, R201 ;  /* 0x00000001c7007824 */ /* 0x000fe800078e02c9 */
[----:B------:R-:W-:Y:S01]  /*12f30*/  @!P0 IADD3 R25, R240, -0x1, RZ ;  /* 0xfffffffff0198810 */ /* 0x000fe20007ffe0ff */
[----:B------:R-:W-:Y:S03]  /*12f40*/  @!P0 IMAD.MOV.U32 R2, RZ, RZ, c[0x0][0x208] ;  /* 0x00008200ff028624 */ /* 0x000fe600078e00ff */
[----:B------:R-:W-:Y:S01]  /*12f50*/  @!P0 SHF.R.S32.HI R26, RZ, 0x1f, R25 ;  /* 0x0000001fff1a8819 */ /* 0x000fe20000011419 */
[C---:B------:R-:W-:Y:S01]  /*12f60*/  @!P0 IMAD.WIDE.U32 R28, R25.reuse, c[0x0][0x208], RZ ;  /* 0x00008200191c8a25 */ /* 0x040fe200078e00ff */
[----:B------:R-:W-:Y:S03]  /*12f70*/  LDSM.16.M88.4 R148, [R196] ;  /* 0x00000000c494783b */ /* 0x000fe60000000200 */
[----:B------:R-:W-:Y:S01]  /*12f80*/  @!P0 IMAD R26, R26, c[0x0][0x208], RZ ;  /* 0x000082001a1a8a24 */ /* 0x000fe200078e02ff */
[----:B------:R-:W-:Y:S02]  /*12f90*/  ULDC UR4, c[0x0][0x324] ;  /* 0x0000c90000047ab9 */ /* 0x000fe40000000800 */
[----:B------:R-:W-:Y:S01]  /*12fa0*/  ULOP3.LUT UR4, URZ, UR4, URZ, 0x33, !UPT ;  /* 0x000000043f047292 */ /* 0x000fe2000f8e333f */
[----:B------:R-:W1:Y:S01]  /*12fb0*/  LDSM.16.M88.4 R152, [R201] ;  /* 0x00000000c998783b */ /* 0x000e620000000200 */
[----:B------:R-:W-:Y:S02]  /*12fc0*/  @!P0 IMAD R26, R25, c[0x0][0x20c], R26 ;  /* 0x00008300191a8a24 */ /* 0x000fe400078e021a */
[C---:B------:R-:W-:Y:S02]  /*12fd0*/  @!P0 IMAD.SHL.U32 R25, R28.reuse, 0x40, RZ ;  /* 0x000000401c198824 */ /* 0x040fe400078e00ff */
[----:B------:R-:W2:Y:S01]  /*12fe0*/  LDSM.16.M88.4 R156, [R201+0x800] ;  /* 0x00080000c99c783b */ /* 0x000ea20000000200 */
[----:B------:R-:W-:Y:S02]  /*12ff0*/  @!P0 IMAD.IADD R26, R29, 0x1, R26 ;  /* 0x000000011d1a8824 */ /* 0x000fe400078e021a */
[----:B------:R-:W-:Y:S01]  /*13000*/  @!P0 IADD3 R27, P3, R25, R232, RZ ;  /* 0x000000e8191b8210 */ /* 0x000fe20007f7e0ff */
[----:B------:R-:W-:Y:S01]  /*13010*/  @!P0 IMAD.MOV.U32 R29, RZ, RZ, c[0x0][0x20c] ;  /* 0x00008300ff1d8624 */ /* 0x000fe200078e00ff */
[----:B------:R-:W3:Y:S01]  /*13020*/  LDSM.16.M88.4 R160, [R201+0x1000] ;  /* 0x00100000c9a0783b */ /* 0x000ee20000000200 */
[----:B------:R-:W-:Y:S02]  /*13030*/  @!P0 SHF.L.U64.HI R26, R28, 0x6, R26 ;  /* 0x000000061c1a8819 */ /* 0x000fe4000001021a */
[C---:B------:R-:W-:Y:S02]  /*13040*/  @!P0 LEA R32, P2, R27.reuse, c[0x0][0x1f8], 0x1 ;  /* 0x00007e001b208a11 */ /* 0x040fe400078408ff */
[----:B------:R-:W4:Y:S01]  /*13050*/  LDSM.16.M88.4 R164, [R201+0x1800] ;  /* 0x00180000c9a4783b */ /* 0x000f220000000200 */
[----:B------:R-:W-:Y:S01]  /*13060*/  @!P0 IMAD.X R24, R26, 0x1, R227, P3 ;  /* 0x000000011a188824 */ /* 0x000fe200018e06e3 */
[----:B------:R-:W-:Y:S03]  /*13070*/  @!P0 LEA R25, P1, R2, R25, 0x5 ;  /* 0x0000001902198211 */ /* 0x000fe600078228ff */
[----:B------:R-:W-:Y:S01]  /*13080*/  LDSM.16.M88.4 R168, [R193] ;  /* 0x00000000c1a8783b */ /* 0x000fe20000000200 */
[----:B------:R-:W-:Y:S02]  /*13090*/  @!P0 LEA.HI.X R33, R27, c[0x0][0x1fc], R24, 0x1, P2 ;  /* 0x00007f001b218a11 */ /* 0x000fe400010f0c18 */
[----:B------:R-:W-:Y:S02]  /*130a0*/  @!P0 ISETP.GE.AND P2, PT, R228, c[0x0][0x1d4], PT ;  /* 0x00007500e4008a0c */ /* 0x000fe40003f46270 */
[----:B------:R-:W-:Y:S01]  /*130b0*/  LDSM.16.M88.4 R172, [R200+0x800] ;  /* 0x00080000c8ac783b */ /* 0x000fe20000000200 */
[----:B------:R-:W-:Y:S02]  /*130c0*/  @!P0 LEA.HI.X R2, R2, R26, R29, 0x5, P1 ;  /* 0x0000001a02028211 */ /* 0x000fe400008f2c1d */
[----:B------:R-:W-:Y:S02]  /*130d0*/  @!P0 ISETP.GE.AND P1, PT, R212, c[0x0][0x1d4], PT ;  /* 0x00007500d4008a0c */ /* 0x000fe40003f26270 */
[----:B------:R-:W-:Y:S01]  /*130e0*/  LDSM.16.M88.4 R176, [R200+0x1000] ;  /* 0x00100000c8b0783b */ /* 0x000fe20000000200 */
[----:B------:R-:W-:Y:S05]  /*130f0*/  @!P0 IADD3 R24, P3, R25, R232, RZ ;  /* 0x000000e819188210 */ /* 0x000fea0007f7e0ff */
[----:B------:R-:W-:Y:S01]  /*13100*/  @!P0 IMAD.X R25, R2, 0x1, R227, P3 ;  /* 0x0000000102198824 */ /* 0x000fe200018e06e3 */
[----:B------:R-:W-:Y:S01]  /*13110*/  @!P0 LEA R242, P3, R24, c[0x0][0x1f8], 0x1 ;  /* 0x00007e0018f28a11 */ /* 0x000fe200078608ff */
[----:B------:R-:W-:Y:S01]  /*13120*/  @!P0 IMAD R2, R234, 0x6000, R10 ;  /* 0x00006000ea028824 */ /* 0x000fe200078e020a */
[C---:B-1----:R-:W-:Y:S03]  /*13130*/  HMMA.16816.F32.BF16 R4, R148.reuse, R152, RZ ;  /* 0x000000989404723c */ /* 0x042fe600000418ff */
[----:B------:R-:W-:Y:S05]  /*13140*/  @!P0 LEA.HI.X R243, R24, c[0x0][0x1fc], R25, 0x1, P3 ;  /* 0x00007f0018f38a11 */ /* 0x000fea00018f0c19 */
        /* <DEDUP_REMOVED lines=13> */
[----:B------:R3:W-:Y:S05]  /*13220*/  @!P0 LDGSTS.E.BYPASS.LTC128B.128 [R2+0x1000], [R242.64], !P2 ;  /* 0x01000000f2028fae */ /* 0x0007ea000d101d48 */
[----:B------:R3:W-:Y:S05]  /*13230*/  @!P0 LDGSTS.E.BYPASS.LTC128B.128 [R2+0x3000], [R242.64+0x80], !P1 ;  /* 0x03000080f2028fae */ /* 0x0007ea000c901d48 */
[----:B------:R3:W-:Y:S01]  /*13240*/  @!P0 LDGSTS.E.BYPASS.LTC128B.128 [R2+0x5000], [R242.64+0x100], !P5 ;  /* 0x05000100f2028fae */ /* 0x0007e2000e901d48 */
[C---:B------:R-:W-:Y:S02]  /*13250*/  ISETP.GE.AND P0, PT, R234.reuse, 0x1, PT ;  /* 0x00000001ea00780c */ /* 0x040fe40003f06270 */
[----:B------:R-:W-:Y:S02]  /*13260*/  IADD3 R234, R234, 0x1, RZ ;  /* 0x00000001eaea7810 */ /* 0x000fe40007ffe0ff */
[----:B------:R-:W-:Y:S02]  /*13270*/  LDSM.16.M88.4 R180, [R192] ;  /* 0x00000000c0b4783b */ /* 0x000fe40000000200 */
[----:B------:R-:W-:Y:S03]  /*13280*/  SEL R234, R234, RZ, !P0 ;  /* 0x000000ffeaea7207 */ /* 0x000fe60004000000 */
[----:B------:R-:W5:Y:S01]  /*13290*/  LDSM.16.M88.4 R184, [R0] ;  /* 0x0000000000b8783b */ /* 0x000f620000000200 */
[C---:B----4-:R-:W-:Y:S04]  /*132a0*/  HMMA.16816.F32.BF16 R32, R148.reuse, R164, RZ ;  /* 0x000000a49420723c */ /* 0x050fe800000418ff */
[----:B------:R-:W4:Y:S04]  /*132b0*/  LDSM.16.M88.4 R188, [R0+0x800] ;  /* 0x0008000000bc783b */ /* 0x000f280000000200 */
[----:B------:R-:W-:Y:S01]  /*132c0*/  HMMA.16816.F32.BF16 R36, R148, R166, RZ ;  /* 0x000000a69424723c */ /* 0x000fe200000418ff */
[----:B------:R-:W2:Y:S05]  /*132d0*/  LDSM.16.M88.4 R160, [R0+0x1000] ;  /* 0x0010000000a0783b */ /* 0x000eaa0000000200 */
[----:B------:R-:W2:Y:S01]  /*132e0*/  LDSM.16.M88.4 R148, [R0+0x1800] ;  /* 0x001800000094783b */ /* 0x000ea20000000200 */
[----:B---3--:R-:W-:Y:S01]  /*132f0*/  IMAD.IADD R2, R199, 0x1, R200 ;  /* 0x00000001c7027824 */ /* 0x008fe200078e02c8 */
[C---:B-1----:R-:W-:Y:S03]  /*13300*/  HMMA.16816.F32.BF16 R4, R168.reuse, R152, R4 ;  /* 0x00000098a804723c */ /* 0x042fe60000041804 */
[----:B------:R-:W0:Y:S05]  /*13310*/  LDGDEPBAR ;  /* 0x00000000000079af */ /* 0x000e2a0000000000 */
[C---:B------:R-:W-:Y:S01]  /*13320*/  HMMA.16816.F32.BF16 R12, R168.reuse, R154, R12 ;  /* 0x0000009aa80c723c */ /* 0x040fe2000004180c */
[----:B------:R-:W-:Y:S05]  /*13330*/  LDSM.16.M88.4 R152, [R147] ;  /* 0x000000009398783b */ /* 0x000fea0000000200 */
[----:B------:R-:W1:Y:S02]  /*13340*/  LDSM.16.M88.4 R164, [R2] ;  /* 0x0000000002a4783b */ /* 0x000e640000000200 */
[C---:B------:R-:W-:Y:S08]  /*13350*/  HMMA.16816.F32.BF16 R16, R168.reuse, R172, R16 ;  /* 0x000000aca810723c */ /* 0x040ff00000041810 */
[C---:B------:R-:W-:Y:S01]  /*13360*/  HMMA.16816.F32.BF16 R20, R168.reuse, R174, R20 ;  /* 0x000000aea814723c */ /* 0x040fe20000041814 */
[----:B------:R-:W3:Y:S07]  /*13370*/  LDSM.16.M88.4 R172, [R2+0x800] ;  /* 0x0008000002ac783b */ /* 0x000eee0000000200 */
[C---:B------:R-:W-:Y:S08]  /*13380*/  HMMA.16816.F32.BF16 R24, R168.reuse, R176, R24 ;  /* 0x000000b0a818723c */ /* 0x040ff00000041818 */
[C---:B------:R-:W-:Y:S01]  /*13390*/  HMMA.16816.F32.BF16 R28, R168.reuse, R178, R28 ;  /* 0x000000b2a81c723c */ /* 0x040fe2000004181c */
[----:B------:R-:W1:Y:S07]  /*133a0*/  LDSM.16.M88.4 R176, [R2+0x1000] ;  /* 0x0010000002b0783b */ /* 0x000e6e0000000200 */
[C---:B--2---:R-:W-:Y:S08]  /*133b0*/  HMMA.16816.F32.BF16 R32, R168.reuse, R156, R32 ;  /* 0x0000009ca820723c */ /* 0x044ff00000041820 */
[----:B------:R-:W-:Y:S01]  /*133c0*/  HMMA.16816.F32.BF16 R36, R168, R158, R36 ;  /* 0x0000009ea824723c */ /* 0x000fe20000041824 */
[----:B------:R-:W2:Y:S05]  /*133d0*/  LDSM.16.M88.4 R156, [R2+0x1800] ;  /* 0x00180000029c783b */ /* 0x000eaa0000000200 */
[----:B------:R-:W-:Y:S02]  /*133e0*/  LDSM.16.M88.4 R168, [R196+0x4000] ;  /* 0x00400000c4a8783b */ /* 0x000fe40000000200 */
[C---:B-----5:R-:W-:Y:S08]  /*133f0*/  HMMA.16816.F32.BF16 R4, R180.reuse, R184, R4 ;  /* 0x000000b8b404723c */ /* 0x060ff00000041804 */
[C---:B------:R-:W-:Y:S01]  /*13400*/  HMMA.16816.F32.BF16 R12, R180.reuse, R186, R12 ;  /* 0x000000bab40c723c */ /* 0x040fe2000004180c */
[----:B------:R-:W5:Y:S07]  /*13410*/  LDSM.16.M88.4 R184, [R201+0x2000] ;  /* 0x00200000c9b8783b */ /* 0x000f6e0000000200 */
[C---:B----4-:R-:W-:Y:S08]  /*13420*/  HMMA.16816.F32.BF16 R16, R180.reuse, R188, R16 ;  /* 0x000000bcb410723c */ /* 0x050ff00000041810 */
[C---:B------:R-:W-:Y:S01]  /*13430*/  HMMA.16816.F32.BF16 R20, R180.reuse, R190, R20 ;  /* 0x000000beb414723c */ /* 0x040fe20000041814 */
[----:B------:R-:W4:Y:S07]  /*13440*/  LDSM.16.M88.4 R188, [R201+0x2800] ;  /* 0x00280000c9bc783b */ /* 0x000f2e0000000200 */
[C---:B------:R-:W-:Y:S08]  /*13450*/  HMMA.16816.F32.BF16 R24, R180.reuse, R160, R24 ;  /* 0x000000a0b418723c */ /* 0x040ff00000041818 */
[C---:B------:R-:W-:Y:S01]  /*13460*/  HMMA.16816.F32.BF16 R28, R180.reuse, R162, R28 ;  /* 0x000000a2b41c723c */ /* 0x040fe2000004181c */
[----:B------:R-:W2:Y:S07]  /*13470*/  LDSM.16.M88.4 R160, [R201+0x3000] ;  /* 0x00300000c9a0783b */ /* 0x000eae0000000200 */
[C---:B------:R-:W-:Y:S08]  /*13480*/  HMMA.16816.F32.BF16 R32, R180.reuse, R148, R32 ;  /* 0x00000094b420723c */ /* 0x040ff00000041820 */
[----:B------:R-:W-:Y:S01]  /*13490*/  HMMA.16816.F32.BF16 R36, R180, R150, R36 ;  /* 0x00000096b424723c */ /* 0x000fe20000041824 */
[----:B------:R-:W2:Y:S05]  /*134a0*/  LDSM.16.M88.4 R148, [R201+0x3800] ;  /* 0x00380000c994783b */ /* 0x000eaa0000000200 */
[----:B------:R-:W-:Y:S02]  /*134b0*/  LDSM.16.M88.4 R180, [R200+0x2800] ;  /* 0x00280000c8b4783b */ /* 0x000fe40000000200 */
[C---:B-1----:R-:W-:Y:S08]  /*134c0*/  HMMA.16816.F32.BF16 R4, R152.reuse, R164, R4 ;  /* 0x000000a49804723c */ /* 0x042ff00000041804 */
[C---:B------:R-:W-:Y:S01]  /*134d0*/  HMMA.16816.F32.BF16 R12, R152.reuse, R166, R12 ;  /* 0x000000a6980c723c */ /* 0x040fe2000004180c */
[----:B------:R-:W-:Y:S07]  /*134e0*/  LDSM.16.M88.4 R164, [R193+0x4000] ;  /* 0x00400000c1a4783b */ /* 0x000fee0000000200 */
[C---:B---3--:R-:W-:Y:S08]  /*134f0*/  HMMA.16816.F32.BF16 R16, R152.reuse, R172, R16 ;  /* 0x000000ac9810723c */ /* 0x048ff00000041810 */
[C---:B------:R-:W-:Y:S01]  /*13500*/  HMMA.16816.F32.BF16 R20, R152.reuse, R174, R20 ;  /* 0x000000ae9814723c */ /* 0x040fe20000041814 */
[----:B------:R-:W1:Y:S07]  /*13510*/  LDSM.16.M88.4 R172, [R200+0x2000] ;  /* 0x00200000c8ac783b */ /* 0x000e6e0000000200 */
[C---:B------:R-:W-:Y:S08]  /*13520*/  HMMA.16816.F32.BF16 R24, R152.reuse, R176, R24 ;  /* 0x000000b09818723c */ /* 0x040ff00000041818 */
[C---:B------:R-:W-:Y:S01]  /*13530*/  HMMA.16816.F32.BF16 R28, R152.reuse, R178, R28 ;  /* 0x000000b2981c723c */ /* 0x040fe2000004181c */
[----:B------:R-:W3:Y:S07]  /*13540*/  LDSM.16.M88.4 R176, [R200+0x3000] ;  /* 0x00300000c8b0783b */ /* 0x000eee0000000200 */
        /* <DEDUP_REMOVED lines=71> */
[----:B------:R1:W4:Y:S07]  /*139c0*/  LDSM.16.M88.4 R172, [R2+0x4000] ;  /* 0x0040000002ac783b */ /* 0x00032e0000000200 */
[C---:B------:R-:W-:Y:S08]  /*139d0*/  HMMA.16816.F32.BF16 R16, R156.reuse, R180, R16 ;  /* 0x000000b49c10723c */ /* 0x040ff00000041810 */
[C---:B------:R-:W-:Y:S01]  /*139e0*/  HMMA.16816.F32.BF16 R20, R156.reuse, R182, R20 ;  /* 0x000000b69c14723c */ /* 0x040fe20000041814 */
[----:B------:R-:W4:Y:S07]  /*139f0*/  LDSM.16.M88.4 R180, [R202+0x4800] ;  /* 0x00480000cab4783b */ /* 0x000f2e0000000200 */
[C---:B---3--:R-:W-:Y:S04]  /*13a00*/  HMMA.16816.F32.BF16 R24, R156.reuse, R176, R24 ;  /* 0x000000b09c18723c */ /* 0x048fe80000041818 */
[----:B-1----:R-:W-:Y:S04]  /*13a10*/  IMAD.IADD R2, R213, 0x1, R224 ;  /* 0x00000001d5027824 */ /* 0x002fe800078e02e0 */
[C---:B------:R-:W-:Y:S01]  /*13a20*/  HMMA.16816.F32.BF16 R28, R156.reuse, R178, R28 ;  /* 0x000000b29c1c723c */ /* 0x040fe2000004181c */
[----:B------:R-:W1:Y:S07]  /*13a30*/  LDSM.16.M88.4 R176, [R202+0x5000] ;  /* 0x00500000cab0783b */ /* 0x000e6e0000000200 */
[C---:B--2---:R-:W-:Y:S08]  /*13a40*/  HMMA.16816.F32.BF16 R32, R156.reuse, R152, R32 ;  /* 0x000000989c20723c */ /* 0x044ff00000041820 */
[----:B------:R-:W-:Y:S01]  /*13a50*/  HMMA.16816.F32.BF16 R36, R156, R154, R36 ;  /* 0x0000009a9c24723c */ /* 0x000fe20000041824 */
[----:B------:R-:W2:Y:S07]  /*13a60*/  LDSM.16.M88.4 R152, [R202+0x5800] ;  /* 0x00580000ca98783b */ /* 0x000eae0000000200 */
[C---:B-----5:R-:W-:Y:S08]  /*13a70*/  HMMA.16816.F32.BF16 R4, R168.reuse, R184, R4 ;  /* 0x000000b8a804723c */ /* 0x060ff00000041804 */
[C---:B------:R-:W-:Y:S08]  /*13a80*/  HMMA.16816.F32.BF16 R12, R168.reuse, R186, R12 ;  /* 0x000000baa80c723c */ /* 0x040ff0000004180c */
[C---:B----4-:R-:W-:Y:S07]  /*13a90*/  HMMA.16816.F32.BF16 R16, R168.reuse, R188, R16 ;  /* 0x000000bca810723c */ /* 0x050fee0000041810 */
[----:B------:R-:W-:Y:S01]  /*13aa0*/  IMAD.SHL.U32 R189, R240, 0x40, RZ ;  /* 0x00000040f0bd7824 */ /* 0x000fe200078e00ff */
[C---:B------:R-:W-:Y:S08]  /*13ab0*/  HMMA.16816.F32.BF16 R20, R168.reuse, R190, R20 ;  /* 0x000000bea814723c */ /* 0x040ff00000041814 */
[C---:B------:R-:W-:Y:S08]  /*13ac0*/  HMMA.16816.F32.BF16 R24, R168.reuse, R160, R24 ;  /* 0x000000a0a818723c */ /* 0x040ff00000041818 */
[C---:B------:R-:W-:Y:S08]  /*13ad0*/  HMMA.16816.F32.BF16 R28, R168.reuse, R162, R28 ;  /* 0x000000a2a81c723c */ /* 0x040ff0000004181c */
[C---:B------:R-:W-:Y:S08]  /*13ae0*/  HMMA.16816.F32.BF16 R32, R168.reuse, R148, R32 ;  /* 0x00000094a820723c */ /* 0x040ff00000041820 */
[----:B------:R-:W-:Y:S08]  /*13af0*/  HMMA.16816.F32.BF16 R36, R168, R150, R36 ;  /* 0x00000096a824723c */ /* 0x000ff00000041824 */
[C---:B------:R-:W-:Y:S08]  /*13b00*/  HMMA.16816.F32.BF16 R4, R164.reuse, R172, R4 ;  /* 0x000000aca404723c */ /* 0x040ff00000041804 */
[C---:B------:R-:W-:Y:S08]  /*13b10*/  HMMA.16816.F32.BF16 R12, R164.reuse, R174, R12 ;  /* 0x000000aea40c723c */ /* 0x040ff0000004180c */
[C---:B------:R-:W-:Y:S07]  /*13b20*/  HMMA.16816.F32.BF16 R16, R164.reuse, R180, R16 ;  /* 0x000000b4a410723c */ /* 0x040fee0000041810 */
[----:B------:R-:W-:Y:S01]  /*13b30*/  @P4 IMAD.HI.U32 R180, R2, c[0x0][0x2c8], RZ ;  /* 0x0000b20002b44a27 */ /* 0x000fe200078e00ff */
[C---:B------:R-:W-:Y:S04]  /*13b40*/  HMMA.16816.F32.BF16 R20, R164.reuse, R182, R20 ;  /* 0x000000b6a414723c */ /* 0x040fe80000041814 */
[----:B------:R-:W-:Y:S02]  /*13b50*/  @P4 SHF.R.U32.HI R2, RZ, c[0x0][0x2cc], R180 ;  /* 0x0000b300ff024a19 */ /* 0x000fe400000116b4 */
[----:B------:R-:W-:Y:S02]  /*13b60*/  ISETP.GE.AND P4, PT, R205, 0x1, PT ;  /* 0x00000001cd00780c */ /* 0x000fe40003f86270 */
[C---:B-1----:R-:W-:Y:S01]  /*13b70*/  HMMA.16816.F32.BF16 R24, R164.reuse, R176, R24 ;  /* 0x000000b0a418723c */ /* 0x042fe20000041818 */
[----:B------:R-:W1:Y:S03]  /*13b80*/  SHFL.IDX PT, R181, R2, RZ, 0x1c1f ;  /* 0x001c1fff02b57589 */ /* 0x000e6600000e0000 */
[----:B------:R-:W-:Y:S04]  /*13b90*/  IADD3 R180, -R218, 0x1, -R189 ;  /* 0x00000001dab47810 */ /* 0x000fe80007ffe9bd */
[C---:B------:R-:W-:Y:S04]  /*13ba0*/  HMMA.16816.F32.BF16 R28, R164.reuse, R178, R28 ;  /* 0x000000b2a41c723c */ /* 0x040fe8000004181c */
[----:B------:R-:W-:Y:S04]  /*13bb0*/  IADD3 R180, -R223, R180, R226 ;  /* 0x000000b4dfb47210 */ /* 0x000fe80007ffe1e2 */
[C---:B--2---:R-:W-:Y:S04]  /*13bc0*/  HMMA.16816.F32.BF16 R32, R164.reuse, R152, R32 ;  /* 0x00000098a420723c */ /* 0x044fe80000041820 */
[C---:B------:R-:W-:Y:S02]  /*13bd0*/  IADD3 R182, R180.reuse, c[0x0][0x328], RZ ;  /* 0x0000ca00b4b67a10 */ /* 0x040fe40007ffe0ff */
[----:B------:R-:W-:Y:S02]  /*13be0*/  IADD3 R180, R180, UR4, RZ ;  /* 0x00000004b4b47c10 */ /* 0x000fe4000fffe0ff */
[----:B------:R-:W-:Y:S04]  /*13bf0*/  HMMA.16816.F32.BF16 R36, R164, R154, R36 ;  /* 0x0000009aa424723c */ /* 0x000fe80000041824 */
[--C-:B-1----:R-:W-:Y:S02]  /*13c00*/  IMAD.IADD R186, R182, 0x1, R181.reuse ;  /* 0x00000001b6ba7824 */ /* 0x102fe400078e02b5 */
[----:B------:R-:W-:Y:S02]  /*13c10*/  IMAD.IADD R184, R180, 0x1, R181 ;  /* 0x00000001b4b87824 */ /* 0x000fe400078e02b5 */
        /* <DEDUP_REMOVED lines=14> */
.L_x_4407:
[----:B------:R-:W-:Y:S04]  /*13d00*/  MOV R0, c[0x0][0x32c] ;  /* 0x0000cb0000007a02 */ /* 0x000fe80000000f00 */
[----:B------:R-:W-:Y:S11]  /*13d10*/  ISETP.NE.AND P0, PT, R0, 0x1, PT ;  /* 0x000000010000780c */ /* 0x000ff60003f05270 */
[----:B------:R-:W-:Y:S02]  /*13d20*/  @!UPT UIADD3 URZ, URZ, URZ, URZ ;  /* 0x0000003f3f3ff290 */ /* 0x000fe4000fffe03f */
[----:B------:R-:W-:Y:S05]  /*13d30*/  @P0 IMAD.HI.U32 R0, R148, c[0x0][0x330], RZ ;  /* 0x0000cc0094000a27 */ /* 0x000fea00078e00ff */
[----:B------:R-:W-:Y:S02]  /*13d40*/  @P0 SHF.R.U32.HI R148, RZ, c[0x0][0x334], R0 ;  /* 0x0000cd00ff940a19 */ /* 0x000fe40000011600 */
.L_x_4408:
[----:B------:R-:W-:Y:S05]  /*13d50*/  BSYNC B0 ;  /* 0x0000000000007941 */ /* 0x000fea0003800000 */
.L_x_4406:
[----:B------:R-:W-:Y:S04]  /*13d60*/  IMAD R151, R148, c[0x0][0x32c], -R189 ;  /* 0x0000cb0094977a24 */ /* 0x000fe800078e0abd */
[----:B------:R-:W-:Y:S05]  /*13d70*/  IMAD.IADD R151, R151, 0x1, -R218 ;  /* 0x0000000197977824 */ /* 0x000fea00078e0ada */
[----:B------:R-:W-:Y:S02]  /*13d80*/  IADD3 R149, R151, c[0x0][0x32c], RZ ;  /* 0x0000cb0097957a10 */ /* 0x000fe40007ffe0ff */
[----:B------:R-:W-:Y:S02]  /*13d90*/  IMNMX R184, R184, R151, !PT ;  /* 0x00000097b8b87217 */ /* 0x000fe40007800200 */
[----:B------:R-:W-:Y:S02]  /*13da0*/  IMNMX R186, R186, R149, PT ;  /* 0x00000095baba7217 */ /* 0x000fe40003800200 */
.L_x_4405:
        /* <DEDUP_REMOVED lines=66> */
.L_x_4411:
[----:B------:R-:W-:Y:S04]  /*141d0*/  MOV R4, c[0x0][0x32c] ;  /* 0x0000cb0000047a02 */ /* 0x000fe80000000f00 */
[----:B------:R-:W-:Y:S11]  /*141e0*/  ISETP.NE.AND P0, PT, R4, 0x1, PT ;  /* 0x000000010400780c */ /* 0x000ff60003f05270 */
[----:B------:R-:W-:Y:S02]  /*141f0*/  @!UPT UIADD3 URZ, URZ, URZ, URZ ;  /* 0x0000003f3f3ff290 */ /* 0x000fe4000fffe03f */
[----:B------:R-:W-:Y:S05]  /*14200*/  @P0 IMAD.HI.U32 R4, R12, c[0x0][0x330], RZ ;  /* 0x0000cc000c040a27 */ /* 0x000fea00078e00ff */
[----:B------:R-:W-:Y:S02]  /*14210*/  @P0 SHF.R.U32.HI R12, RZ, c[0x0][0x334], R4 ;  /* 0x0000cd00ff0c0a19 */ /* 0x000fe40000011604 */
.L_x_4412:
[----:B------:R-:W-:Y:S05]  /*14220*/  BSYNC B0 ;  /* 0x0000000000007941 */ /* 0x000fea0003800000 */
.L_x_4410:
[----:B------:R-:W-:Y:S04]  /*14230*/  IMAD R189, R12, c[0x0][0x32c], -R189 ;  /* 0x0000cb000cbd7a24 */ /* 0x000fe800078e0abd */
[----:B------:R-:W-:Y:S05]  /*14240*/  IMAD.IADD R189, R189, 0x1, -R218 ;  /* 0x00000001bdbd7824 */ /* 0x000fea00078e0ada */
[----:B------:R-:W-:Y:S02]  /*14250*/  IADD3 R17, R189, c[0x0][0x32c], RZ ;  /* 0x0000cb00bd117a10 */ /* 0x000fe40007ffe0ff */
[----:B------:R-:W-:Y:S02]  /*14260*/  IMNMX R2, R2, R189, !PT ;  /* 0x000000bd02027217 */ /* 0x000fe40007800200 */
[----:B------:R-:W-:Y:S02]  /*14270*/  IMNMX R0, R0, R17, PT ;  /* 0x0000001100007217 */ /* 0x000fe40003800200 */
.L_x_4409:
        /* <DEDUP_REMOVED lines=23> */
[----:B------:R-:W-:Y:S02]  /*143f0*/  FMNMX.FTZ R7, R12, R7, !PT ;  /* 0x000000070c077209 */ /* 0x000fe40007810000 */
[----:B------:R-:W-:Y:S02]  /*14400*/  ISETP.LT.OR P2, PT, R0, 0xa, P0 ;  /* 0x0000000a0000780c */ /* 0x000fe40000741670 */
[----:B------:R-:W-:Y:S02]  /*14410*/  FMNMX.FTZ R4, R185, R4, !PT ;  /* 0x00000004b9047209 */ /* 0x000fe40007810000 */
[----:B------:R-:W-:Y:S02]  /*14420*/  ISETP.GT.AND P0, PT, R2, 0x11, P1 ;  /* 0x000000110200780c */ /* 0x000fe40000f04270 */
[----:B------:R-:W-:Y:S02]  /*14430*/  FSEL R6, R15, -INF , !P2 ;  /* 0xff8000000f067808 */ /* 0x000fe40005000000 */
[----:B------:R-:W-:Y:S02]  /*14440*/  ISETP.LT.OR P2, PT, R0, 0x11, P4 ;  /* 0x000000110000780c */ /* 0x000fe40002741670 */
[----:B------:R-:W-:Y:S02]  /*14450*/  FMNMX.FTZ R7, R14, R7, !PT ;  /* 0x000000070e077209 */ /* 0x000fe40007810000 */
        /* <DEDUP_REMOVED lines=36> */
[----:B------:R-:W-:Y:S02]  /*146a0*/  ISETP.GT.AND P0, PT, R2, 0x31, P1 ;  /* 0x000000310200780c */ /* 0x000fe40000f04270 */
[----:B------:R-:W-:Y:S02]  /*146b0*/  ISETP.LT.OR P3, PT, R0, 0x31, P3 ;  /* 0x000000310000780c */ /* 0x000fe40001f61670 */
[----:B------:R-:W-:Y:S02]  /*146c0*/  FMNMX.FTZ R15, R184, R15, !PT ;  /* 0x0000000fb80f7209 */ /* 0x000fe40007810000 */
[----:B------:R-:W-:Y:S02]  /*146d0*/  FSEL R158, R34, -INF , !P3 ;  /* 0xff800000229e7808 */ /* 0x000fe40005800000 */
[----:B------:R-:W-:Y:S02]  /*146e0*/  FMNMX.FTZ R15, R162, R15, !PT ;  /* 0x0000000fa20f7209 */ /* 0x000fe40007810000 */
[----:B------:R-:W-:Y:S02]  /*146f0*/  ISETP.LT.OR P2, PT, R0, 0x32, P0 ;  /* 0x000000320000780c */ /* 0x000fe40000741670 */
[----:B------:R-:W-:Y:S02]  /*14700*/  ISETP.GT.AND P4, PT, R2, 0x38, P1 ;  /* 0x000000380200780c */ /* 0x000fe40000f84270 */
        /* <DEDUP_REMOVED lines=362> */
[C---:B------:R-:W-:Y:S04]  /*15db0*/  HMMA.16816.F32.BF16 R120, R148.reuse, R124, R32 ;  /* 0x0000007c9478723c */ /* 0x040fe80000041820 */
[----:B------:R-:W-:Y:S04]  /*15dc0*/  @P0 SHF.R.S32.HI R3, RZ, 0x1f, R20 ;  /* 0x0000001fff030819 */ /* 0x000fe80000011414 */
        /* <DEDUP_REMOVED lines=13> */
[C---:B--2---:R-:W-:Y:S08]  /*15ea0*/  HMMA.16816.F32.BF16 R72, R148.reuse, R12, R72 ;  /* 0x0000000c9448723c */ /* 0x044ff00000041848 */
[C---:B------:R-:W-:Y:S01]  /*15eb0*/  HMMA.16816.F32.BF16 R76, R148.reuse, R14, R76 ;  /* 0x0000000e944c723c */ /* 0x040fe2000004184c */
[----:B------:R2:W3:Y:S07]  /*15ec0*/  LDSM.16.MT88.4 R12, [R9+0x5800] ;  /* 0x00580000090c783b */ /* 0x0004ee0000004200 */
[C---:B----4-:R-:W-:Y:S07]  /*15ed0*/  HMMA.16816.F32.BF16 R80, R148.reuse, R16, R80 ;  /* 0x000000109450723c */ /* 0x050fee0000041850 */
[----:B------:R-:W-:Y:S01]  /*15ee0*/  @P0 IADD3 R17, R21, R3, RZ ;  /* 0x0000000315110210 */ /* 0x000fe20007ffe0ff */
[C---:B------:R-:W-:Y:S01]  /*15ef0*/  HMMA.16816.F32.BF16 R84, R148.reuse, R18, R84 ;  /* 0x000000129454723c */ /* 0x040fe20000041854 */
[----:B------:R-:W-:Y:S03]  /*15f00*/  @P0 MOV R16, c[0x0][0x1e0] ;  /* 0x0000780000100a02 */ /* 0x000fe60000000f00 */
[C---:B------:R-:W-:Y:S02]  /*15f10*/  @P0 SHF.L.U32 R3, R20.reuse, 0x6, RZ ;  /* 0x0000000614030819 */ /* 0x040fe400000006ff */
[----:B------:R-:W-:Y:S02]  /*15f20*/  @P0 SHF.L.U64.HI R17, R20, 0x6, R17 ;  /* 0x0000000614110819 */ /* 0x000fe40000010211 */
[----:B------:R-:W-:Y:S01]  /*15f30*/  @P0 IADD3 R20, P3, R3, R236, RZ ;  /* 0x000000ec03140210 */ /* 0x000fe20007f7e0ff */
[C---:B-1----:R-:W-:Y:S03]  /*15f40*/  HMMA.16816.F32.BF16 R88, R148.reuse, R4, R88 ;  /* 0x000000049458723c */ /* 0x042fe60000041858 */
[----:B------:R-:W-:Y:S01]  /*15f50*/  @P0 LEA R18, P2, R20, c[0x0][0x1c8], 0x1 ;  /* 0x0000720014120a11 */ /* 0x000fe200078408ff */
[----:B--2---:R-:W-:Y:S01]  /*15f60*/  FADD.FTZ R9, R185, R182 ;  /* 0x000000b6b9097221 */ /* 0x004fe20000010000 */
[----:B------:R-:W-:Y:S02]  /*15f70*/  @P0 MOV R19, c[0x0][0x1e4] ;  /* 0x0000790000130a02 */ /* 0x000fe40000000f00 */
[----:B------:R-:W-:Y:S01]  /*15f80*/  @P0 LEA R21, P1, R16, R3, 0x5 ;  /* 0x0000000310150211 */ /* 0x000fe200078228ff */
[C---:B------:R-:W-:Y:S04]  /*15f90*/  HMMA.16816.F32.BF16 R92, R148.reuse, R6, R92 ;  /* 0x00000006945c723c */ /* 0x040fe8000004185c */
[----:B------:R-:W-:Y:S01]  /*15fa0*/  @P0 IADD3.X R3, R17, R230, RZ, P3, !PT ;  /* 0x000000e611030210 */ /* 0x000fe20001ffe4ff */
[----:B------:R-:W-:Y:S01]  /*15fb0*/  FADD.FTZ R9, R186, R9 ;  /* 0x00000009ba097221 */ /* 0x000fe20000010000 */
[----:B------:R-:W-:Y:S02]  /*15fc0*/  @P0 LEA.HI.X R17, R16, R17, R19, 0x5, P1 ;  /* 0x0000001110110211 */ /* 0x000fe400008f2c13 */
[----:B------:R-:W-:Y:S01]  /*15fd0*/  @P0 LEA.HI.X R19, R20, c[0x0][0x1cc], R3, 0x1, P2 ;  /* 0x0000730014130a11 */ /* 0x000fe200010f0c03 */
[----:B------:R-:W-:Y:S01]  /*15fe0*/  @P0 IMAD R3, R234, 0x6000, R11 ;  /* 0x00006000ea030824 */ /* 0x000fe200078e020b */
[----:B------:R-:W-:Y:S01]  /*15ff0*/  @P0 ISETP.GE.AND P2, PT, R228, c[0x0][0x1d4], PT ;  /* 0x00007500e4000a0c */ /* 0x000fe20003f46270 */
[C---:B---3--:R-:W-:Y:S03]  /*16000*/  HMMA.16816.F32.BF16 R96, R148.reuse, R12, R96 ;  /* 0x0000000c9460723c */ /* 0x048fe60000041860 */
[----:B------:R-:W-:Y:S01]  /*16010*/  @P0 ISETP.GE.AND P1, PT, R212, c[0x0][0x1d4], PT ;  /* 0x00007500d4000a0c */ /* 0x000fe20003f26270 */
[----:B------:R-:W-:Y:S01]  /*16020*/  FADD.FTZ R184, R184, R9 ;  /* 0x00000009b8b87221 */ /* 0x000fe20000010000 */
[----:B------:R-:W-:Y:S03]  /*16030*/  @P0 IADD3 R21, P3, R21, R236, RZ ;  /* 0x000000ec15150210 */ /* 0x000fe60007f7e0ff */
[----:B------:R-:W-:Y:S04]  /*16040*/  HMMA.16816.F32.BF16 R100, R148, R14, R100 ;  /* 0x0000000e9464723c */ /* 0x000fe80000041864 */
[----:B------:R-:W-:Y:S01]  /*16050*/  @!PT LDS RZ, [RZ] ;  /* 0x00000000fffff984 */ /* 0x000fe20000000800 */
[----:B------:R-:W-:Y:S01]  /*16060*/  @!PT LDS RZ, [RZ] ;  /* 0x00000000fffff984 */ /* 0x000fe20000000800 */
[----:B------:R-:W-:Y:S01]  /*16070*/  @!PT LDS RZ, [RZ] ;  /* 0x00000000fffff984 */ /* 0x000fe20000000800 */
[----:B------:R1:W-:Y:S01]  /*16080*/  @P0 LDGSTS.E.BYPASS.LTC128B.128 [R3], [R18.64], !P2 ;  /* 0x0000000012030fae */ /* 0x0003e2000d101d48 */
[----:B------:R-:W-:Y:S01]  /*16090*/  @P0 IADD3.X R16, R17, R230, RZ, P3, !PT ;  /* 0x000000e611100210 */ /* 0x000fe20001ffe4ff */
[----:B------:R-:W-:Y:S01]  /*160a0*/  FADD.FTZ R184, R189, R184 ;  /* 0x000000b8bdb87221 */ /* 0x000fe20000010000 */
[C---:B------:R-:W-:Y:S05]  /*160b0*/  @P0 LEA R4, P3, R21.reuse, c[0x0][0x1c8], 0x1 ;  /* 0x0000720015040a11 */ /* 0x040fea00078608ff */
[----:B------:R1:W-:Y:S01]  /*160c0*/  @P0 LDGSTS.E.BYPASS.LTC128B.128 [R3+0x2000], [R18.64+0x80], !P1 ;  /* 0x0200008012030fae */ /* 0x0003e2000c901d48 */
[----:B------:R-:W-:Y:S01]  /*160d0*/  @P0 LEA.HI.X R5, R21, c[0x0][0x1cc], R16, 0x1, P3 ;  /* 0x0000730015050a11 */ /* 0x000fe200018f0c10 */
[----:B------:R-:W-:Y:S04]  /*160e0*/  FADD.FTZ R241, R241, R184 ;  /* 0x000000b8f1f17221 */ /* 0x000fe80000010000 */
[----:B------:R-:W-:Y:S02]  /*160f0*/  FADD.FTZ R242, R242, R241 ;  /* 0x000000f1f2f27221 */ /* 0x000fe40000010000 */
[----:B------:R1:W-:Y:S02]  /*16100*/  @P0 LDGSTS.E.BYPASS.LTC128B.128 [R3+0x4000], [R18.64+0x100], !P5 ;  /* 0x0400010012030fae */ /* 0x0003e4000e901d48 */
[----:B------:R-:W-:Y:S04]  /*16110*/  FADD.FTZ R243, R243, R242 ;  /* 0x000000f2f3f37221 */ /* 0x000fe80000010000 */
[----:B------:R-:W-:Y:S02]  /*16120*/  FADD.FTZ R238, R244, R243 ;  /* 0x000000f3f4ee7221 */ /* 0x000fe40000010000 */
[----:B------:R1:W-:Y:S08]  /*16130*/  @P0 LDGSTS.E.BYPASS.LTC128B.128 [R3+0x1000], [R4.64], !P2 ;  /* 0x0100000004030fae */ /* 0x0003f0000d101d48 */
[----:B------:R1:W-:Y:S01]  /*16140*/  @P0 LDGSTS.E.BYPASS.LTC128B.128 [R3+0x3000], [R4.64+0x80], !P1 ;  /* 0x0300008004030fae */ /* 0x0003e2000c901d48 */
[C---:B------:R-:W-:Y:S02]  /*16150*/  ISETP.GE.AND P1, PT, R197.reuse, 0x1, PT ;  /* 0x00000001c500780c */ /* 0x040fe40003f26270 */
[----:B------:R-:W-:Y:S04]  /*16160*/  IADD3 R197, R197, 0x1, RZ ;  /* 0x00000001c5c57810 */ /* 0x000fe80007ffe0ff */
[----:B------:R-:W-:Y:S01]  /*16170*/  SEL R197, R197, RZ, !P1 ;  /* 0x000000ffc5c57207 */ /* 0x000fe20004800000 */
[----:B------:R1:W-:Y:S01]  /*16180*/  @P0 LDGSTS.E.BYPASS.LTC128B.128 [R3+0x5000], [R4.64+0x100], !P5 ;  /* 0x0500010004030fae */ /* 0x0003e2000e901d48 */
[C---:B------:R-:W-:Y:S02]  /*16190*/  ISETP.GT.AND P0, PT, R240.reuse, R239, PT ;  /* 0x000000eff000720c */ /* 0x040fe40003f04270 */
[----:B------:R-:W-:Y:S05]  /*161a0*/  IADD3 R240, R240, -0x1, RZ ;  /* 0xfffffffff0f07810 */ /* 0x000fea0007ffe0ff */
[----:B------:R-:W0:Y:S01]  /*161b0*/  LDGDEPBAR ;  /* 0x00000000000079af */ /* 0x000e220000000000 */
[----:B-1----:R-:W-:Y:S05]  /*161c0*/  MOV R3, R0 ;  /* 0x0000000000037202 */ /* 0x002fea0000000f00 */
[----:B------:R-:W-:-:S05]  /*161d0*/  @P0 BRA `(.L_x_4413) ;  /* 0xffffccb000000947 */ /* 0x000fca000383ffff */
.L_x_4404:
[----:B------:R-:W-:Y:S02]  /*161e0*/  ISETP.NE.AND P1, PT, R220, 0x1, PT ;  /* 0x00000001dc00780c */ /* 0x000fe40003f25270 */
[----:B------:R-:W-:-:S02]  /*161f0*/  IADD3 R6, R224, 0x7f, RZ ;  /* 0x0000007fe0067810 */ /* 0x000fc40007ffe0ff */
[----:B------:R-:W-:Y:S02]  /*16200*/  ISETP.GE.AND P0, PT, R205, 0x1, PT ;  /* 0x00000001cd00780c */ /* 0x000fe40003f06270 */
[----:B------:R-:W-:-:S07]  /*16210*/  IADD3 R3, R226, 0x1, -R223 ;  /* 0x00000001e2037810 */ /* 0x000fce0007ffe8df */
        /* <DEDUP_REMOVED lines=15> */
.L_x_4416:
[----:B------:R-:W-:-:S04]  /*16310*/  MOV R3, c[0x0][0x32c] ;  /* 0x0000cb0000037a02 */ /* 0x000fc80000000f00 */
[----:B------:R-:W-:-:S13]  /*16320*/  ISETP.NE.AND P0, PT, R3, 0x1, PT ;  /* 0x000000010300780c */ /* 0x000fda0003f05270 */
[----:B------:R-:W-:-:S05]  /*16330*/  @P0 IMAD.HI.U32 R3, R5, c[0x0][0x330], RZ ;  /* 0x0000cc0005030a27 */ /* 0x000fca00078e00ff */
[----:B------:R-:W-:Y:S02]  /*16340*/  @P0 SHF.R.U32.HI R5, RZ, c[0x0][0x334], R3 ;  /* 0x0000cd00ff050a19 */ /* 0x000fe40000011603 */
.L_x_4417:
[----:B------:R-:W-:Y:S05]  /*16350*/  BSYNC B0 ;  /* 0x0000000000007941 */ /* 0x000fea0003800000 */
.L_x_4415:
[----:B------:R-:W-:-:S05]  /*16360*/  IMAD R5, R5, c[0x0][0x32c], RZ ;  /* 0x0000cb0005057a24 */ /* 0x000fca00078e02ff */
[----:B------:R-:W-:-:S04]  /*16370*/  IMNMX R4, R4, R5, !PT ;  /* 0x0000000504047217 */ /* 0x000fc80007800200 */
.L_x_4414:
        /* <DEDUP_REMOVED lines=10> */
.L_x_4419:
        /* <DEDUP_REMOVED lines=12> */
[----:B------:R-:W-:Y:S01]  /*164e0*/  @!P0 MOV R169, c[0x0][0x20c] ;  /* 0x0000830000a98a02 */ /* 0x000fe20000000f00 */
[----:B------:R-:W-:Y:S01]  /*164f0*/  @!P0 IMAD R0, R0, c[0x0][0x208], RZ ;  /* 0x0000820000008a24 */ /* 0x000fe200078e02ff */
[----:B------:R-:W-:Y:S01]  /*16500*/  @!P0 SHF.L.U32 R167, R32, 0x6, RZ ;  /* 0x0000000620a78819 */ /* 0x000fe200000006ff */
[----:B------:R-:W-:Y:S01]  /*16510*/  @!P0 IMAD R180, R234, 0x6000, R10 ;  /* 0x00006000eab48824 */ /* 0x000fe200078e020a */
[----:B------:R-:W-:Y:S01]  /*16520*/  LDSM.16.M88.4 R36, [R196] ;  /* 0x00000000c424783b */ /* 0x000fe20000000200 */
[----:B------:R-:W-:Y:S01]  /*16530*/  @!P0 IMAD R0, R240, c[0x0][0x20c], R0 ;  /* 0x00008300f0008a24 */ /* 0x000fe200078e0200 */
[----:B------:R-:W-:Y:S02]  /*16540*/  @!P0 IADD3 R165, P3, R167, R232, RZ ;  /* 0x000000e8a7a58210 */ /* 0x000fe40007f7e0ff */
[----:B------:R-:W-:Y:S02]  /*16550*/  @!P0 LEA R167, P1, R2, R167, 0x5 ;  /* 0x000000a702a78211 */ /* 0x000fe400078228ff */
[----:B------:R-:W-:Y:S02]  /*16560*/  @!P0 IADD3 R0, R33, R0, RZ ;  /* 0x0000000021008210 */ /* 0x000fe40007ffe0ff */
[----:B------:R-:W1:Y:S01]  /*16570*/  LDSM.16.M88.4 R12, [R184] ;  /* 0x00000000b80c783b */ /* 0x000e620000000200 */
[C---:B------:R-:W-:Y:S02]  /*16580*/  @!P0 LEA R176, P2, R165.reuse, c[0x0][0x1f8], 0x1 ;  /* 0x00007e00a5b08a11 */ /* 0x040fe400078408ff */
[----:B------:R-:W-:Y:S04]  /*16590*/  @!P0 SHF.L.U64.HI R0, R32, 0x6, R0 ;  /* 0x0000000620008819 */ /* 0x000fe80000010200 */
[-C--:B------:R-:W-:Y:S01]  /*165a0*/  @!P0 IADD3.X R164, R0, R227.reuse, RZ, P3, !PT ;  /* 0x000000e300a48210 */ /* 0x080fe20001ffe4ff */
[----:B------:R-:W2:Y:S01]  /*165b0*/  LDSM.16.M88.4 R20, [R184+0x800] ;  /* 0x00080000b814783b */ /* 0x000ea20000000200 */
[----:B------:R-:W-:Y:S02]  /*165c0*/  @!P0 LEA.HI.X R2, R2, R0, R169, 0x5, P1 ;  /* 0x0000000002028211 */ /* 0x000fe400008f2ca9 */
[----:B------:R-:W-:Y:S02]  /*165d0*/  @!P0 LEA.HI.X R177, R165, c[0x0][0x1fc], R164, 0x1, P2 ;  /* 0x00007f00a5b18a11 */ /* 0x000fe400010f0ca4 */
[----:B------:R-:W-:Y:S02]  /*165e0*/  @!P0 IADD3 R0, P3, R167, R232, RZ ;  /* 0x000000e8a7008210 */ /* 0x000fe40007f7e0ff */
[----:B------:R-:W-:Y:S01]  /*165f0*/  @!P0 ISETP.GE.AND P2, PT, R228, c[0x0][0x1d4], PT ;  /* 0x00007500e4008a0c */ /* 0x000fe20003f46270 */
[----:B------:R-:W3:Y:S01]  /*16600*/  LDSM.16.M88.4 R28, [R184+0x1000] ;  /* 0x00100000b81c783b */ /* 0x000ee20000000200 */
[----:B------:R-:W-:Y:S07]  /*16610*/  @!P0 ISETP.GE.AND P1, PT, R212, c[0x0][0x1d4], PT ;  /* 0x00007500d4008a0c */ /* 0x000fee0003f26270 */
        /* <DEDUP_REMOVED lines=9> */
[C---:B---3--:R-:W-:Y:S08]  /*166b0*/  HMMA.16816.F32.BF16 R24, R36.reuse, R28, RZ ;  /* 0x0000001c2418723c */ /* 0x048ff000000418ff */
[C---:B------:R-:W-:Y:S08]  /*166c0*/  HMMA.16816.F32.BF16 R28, R36.reuse, R30, RZ ;  /* 0x0000001e241c723c */ /* 0x040ff000000418ff */
[C---:B----4-:R-:W-:Y:S07]  /*166d0*/  HMMA.16816.F32.BF16 R32, R36.reuse, R148, RZ ;  /* 0x000000942420723c */ /* 0x050fee00000418ff */
[----:B------:R-:W-:Y:S01]  /*166e0*/  @!P0 IADD3.X R149, R2, R227, RZ, P3, !PT ;  /* 0x000000e302958210 */ /* 0x000fe20001ffe4ff */
[----:B------:R-:W-:Y:S01]  /*166f0*/  HMMA.16816.F32.BF16 R36, R36, R150, RZ ;  /* 0x000000962424723c */ /* 0x000fe200000418ff */
[C---:B------:R-:W-:Y:S03]  /*16700*/  @!P0 LEA R182, P3, R0.reuse, c[0x0][0x1f8], 0x1 ;  /* 0x00007e0000b68a11 */ /* 0x040fe600078608ff */
[C---:B------:R-:W-:Y:S02]  /*16710*/  IADD3 R2, R199.reuse, R8, RZ ;  /* 0x00000008c7027210 */ /* 0x040fe40007ffe0ff */
[----:B------:R-:W-:Y:S02]  /*16720*/  @!P0 LEA.HI.X R183, R0, c[0x0][0x1fc], R149, 0x1, P3 ;  /* 0x00007f0000b78a11 */ /* 0x000fe400018f0c95 */
[C---:B-1----:R-:W-:Y:S01]  /*16730*/  HMMA.16816.F32.BF16 R4, R152.reuse, R156, R4 ;  /* 0x0000009c9804723c */ /* 0x042fe20000041804 */
[----:B------:R-:W1:Y:S04]  /*16740*/  LDSM.16.M88.4 R148, [R8+0x1800] ;  /* 0x001800000894783b */ /* 0x000e680000000200 */
[----:B------:R-:W-:Y:S03]  /*16750*/  IADD3 R0, R199, R184, RZ ;  /* 0x000000b8c7007210 */ /* 0x000fe60007ffe0ff */
[C---:B------:R-:W-:Y:S01]  /*16760*/  HMMA.16816.F32.BF16 R12, R152.reuse, R158, R12 ;  /* 0x0000009e980c723c */ /* 0x040fe2000004180c */
[----:B------:R-:W-:Y:S01]  /*16770*/  @!PT LDS RZ, [RZ] ;  /* 0x00000000fffff984 */ /* 0x000fe20000000800 */
[----:B------:R-:W-:Y:S01]  /*16780*/  @!PT LDS RZ, [RZ] ;  /* 0x00000000fffff984 */ /* 0x000fe20000000800 */
[----:B------:R-:W-:Y:S01]  /*16790*/  @!PT LDS RZ, [RZ] ;  /* 0x00000000fffff984 */ /* 0x000fe20000000800 */
[----:B------:R3:W-:Y:S07]  /*167a0*/  @!P0 LDGSTS.E.BYPASS.LTC128B.128 [R180], [R176.64], !P2 ;  /* 0x00000000b0b48fae */ /* 0x0007ee000d101d48 */
[C---:B-----5:R-:W-:Y:S01]  /*167b0*/  HMMA.16816.F32.BF16 R16, R152.reuse, R160, R16 ;  /* 0x000000a09810723c */ /* 0x060fe20000041810 */
[----:B------:R3:W-:Y:S07]  /*167c0*/  @!P0 LDGSTS.E.BYPASS.LTC128B.128 [R180+0x2000], [R176.64+0x80], !P1 ;  /* 0x02000080b0b48fae */ /* 0x0007ee000c901d48 */
[C---:B------:R-:W-:Y:S01]  /*167d0*/  HMMA.16816.F32.BF16 R20, R152.reuse, R162, R20 ;  /* 0x000000a29814723c */ /* 0x040fe20000041814 */
[----:B------:R3:W-:Y:S07]  /*167e0*/  @!P0 LDGSTS.E.BYPASS.LTC128B.128 [R180+0x4000], [R176.64+0x100], !P5 ;  /* 0x04000100b0b48fae */ /* 0x0007ee000e901d48 */
[C---:B--2---:R-:W-:Y:S01]  /*167f0*/  HMMA.16816.F32.BF16 R24, R152.reuse, R164, R24 ;  /* 0x000000a49818723c */ /* 0x044fe20000041818 */
        /* <DEDUP_REMOVED lines=246> */
[----:B------:R-:W-:Y:S02]  /*17760*/  FMUL.FTZ R123, R3, R123 ;  /* 0x0000007b037b7220 */ /* 0x000fe40000410000 */
[--C-:B------:R-:W-:Y:S02]  /*17770*/  FFMA.FTZ R200, R34, c[0x0][0x2d0], -R179.reuse ;  /* 0x0000b40022c87a23 */ /* 0x100fe400000108b3 */
[--C-:B------:R-:W-:Y:S02]  /*17780*/  FFMA.FTZ R201, R35, c[0x0][0x2d0], -R179.reuse ;  /* 0x0000b40023c97a23 */ /* 0x100fe400000108b3 */
[C---:B------:R-:W-:Y:S02]  /*17790*/  FMUL.FTZ R124, R8.reuse, R124 ;  /* 0x0000007c087c7220 */ /* 0x040fe40000410000 */
[C---:B------:R-:W-:Y:S01]  /*177a0*/  FMUL.FTZ R125, R8.reuse, R125 ;  /* 0x0000007d087d7220 */ /* 0x040fe20000410000 */
        /* <DEDUP_REMOVED lines=16> */
[----:B-----5:R-:W-:Y:S01]  /*178b0*/  F2FP.BF16.PACK_AB R135, R178, R177 ;  /* 0x000000b1b287723e */ /* 0x020fe200000010ff */
[C---:B------:R-:W-:Y:S02]  /*178c0*/  FMUL.FTZ R50, R3.reuse, R50 ;  /* 0x0000003203327220 */ /* 0x040fe40000410000 */
[C---:B------:R-:W-:Y:S02]  /*178d0*/  FMUL.FTZ R51, R3.reuse, R51 ;  /* 0x0000003303337220 */ /* 0x040fe40000410000 */
[C---:B------:R-:W-:Y:S01]  /*178e0*/  FMUL.FTZ R52, R8.reuse, R52 ;  /* 0x0000003408347220 */ /* 0x040fe20000410000 */
[----:B------:R-:W2:Y:S01]  /*178f0*/  MUFU.EX2 R184, R184 ;  /* 0x000000b800b87308 */ /* 0x000ea20000000800 */
        /* <DEDUP_REMOVED lines=107> */
[C---:B-----5:R-:W-:Y:S01]  /*17fb0*/  F2FP.BF16.PACK_AB R17, R185.reuse, R186 ;  /* 0x000000bab911723e */ /* 0x060fe200000010ff */
        /* <DEDUP_REMOVED lines=8> */
[----:B------:R-:W-:Y:S04]  /*18040*/  FADD.FTZ R181, R181, R172 ;  /* 0x000000acb5b57221 */ /* 0x000fe80000010000 */
        /* <DEDUP_REMOVED lines=31> */
[----:B------:R-:W-:Y:S01]  /*18240*/  MUFU.EX2 R162, R162 ;  /* 0x000000a200a27308 */ /* 0x000fe20000000800 */
[----:B------:R-:W1:Y:S02]  /*18250*/  LDSM.16.MT88.4 R132, [R168+0x4800] ;  /* 0x00480000a884783b */ /* 0x000e640000004200 */
[C---:B---3--:R-:W-:Y:S07]  /*18260*/  HMMA.16816.F32.BF16 R64, R16.reuse, R128, R64 ;  /* 0x000000801040723c */ /* 0x048fee0000041840 */
[----:B------:R-:W3:Y:S01]  /*18270*/  MUFU.EX2 R163, R163 ;  /* 0x000000a300a37308 */ /* 0x000ee20000000800 */
        /* <DEDUP_REMOVED lines=88> */
[----:B------:R-:W-:Y:S05]  /*18800*/  ISETP.GE.AND P0, PT, R28, R231, PT ;  /* 0x000000e71c00720c */ /* 0x000fea0003f06270 */
[C---:B------:R-:W-:Y:S08]  /*18810*/  HMMA.16816.F32.BF16 R112, R16.reuse, R32, R112 ;  /* 0x000000201070723c */ /* 0x040ff00000041870 */
[C---:B------:R-:W-:Y:S04]  /*18820*/  HMMA.16816.F32.BF16 R116, R16.reuse, R34, R116 ;  /* 0x000000221074723c */ /* 0x040fe80000041874 */
[----:B------:R-:W-:Y:S04]  /*18830*/  @P0 SHF.R.S32.HI R8, RZ, 0x1f, R28 ;  /* 0x0000001fff080819 */ /* 0x000fe8000001141c */
[C---:B------:R-:W-:Y:S04]  /*18840*/  HMMA.16816.F32.BF16 R120, R16.reuse, R36, R120 ;  /* 0x000000241078723c */ /* 0x040fe80000041878 */
[----:B------:R-:W-:Y:S01]  /*18850*/  @P0 IMAD R3, R8, c[0x0][0x1e0], RZ ;  /* 0x0000780008030a24 */ /* 0x000fe200078e02ff */
[----:B------:R-:W-:Y:S03]  /*18860*/  @P0 MOV R8, c[0x0][0x1e0] ;  /* 0x0000780000080a02 */ /* 0x000fe60000000f00 */
[C---:B------:R-:W-:Y:S04]  /*18870*/  HMMA.16816.F32.BF16 R124, R16.reuse, R38, R124 ;  /* 0x00000026107c723c */ /* 0x040fe8000004187c */
[C---:B------:R-:W-:Y:S02]  /*18880*/  @P0 IMAD R3, R28.reuse, c[0x0][0x1e4], R3 ;  /* 0x000079001c030a24 */ /* 0x040fe400078e0203 */
[----:B------:R-:W-:Y:S02]  /*18890*/  @P0 IMAD.WIDE.U32 R28, R28, c[0x0][0x1e0], RZ ;  /* 0x000078001c1c0a25 */ /* 0x000fe400078e00ff */
[C---:B------:R-:W-:Y:S04]  /*188a0*/  HMMA.16816.F32.BF16 R40, R16.reuse, R148, R40 ;  /* 0x000000941028723c */ /* 0x040fe80000041828 */
[C---:B----4-:R-:W-:Y:S02]  /*188b0*/  @P0 SHF.L.U32 R9, R28.reuse, 0x6, RZ ;  /* 0x000000061c090819 */ /* 0x050fe400000006ff */
[----:B------:R-:W-:Y:S02]  /*188c0*/  @P0 IADD3 R3, R29, R3, RZ ;  /* 0x000000031d030210 */ /* 0x000fe40007ffe0ff */
[C---:B------:R-:W-:Y:S04]  /*188d0*/  HMMA.16816.F32.BF16 R44, R16.reuse, R150, R44 ;  /* 0x00000096102c723c */ /* 0x040fe8000004182c */
[----:B------:R-:W-:Y:S04]  /*188e0*/  @P0 SHF.L.U64.HI R3, R28, 0x6, R3 ;  /* 0x000000061c030819 */ /* 0x000fe80000010203 */
[C---:B------:R-:W-:Y:S08]  /*188f0*/  HMMA.16816.F32.BF16 R48, R16.reuse, R152, R48 ;  /* 0x000000981030723c */ /* 0x040ff00000041830 */
[C---:B------:R-:W-:Y:S08]  /*18900*/  HMMA.16816.F32.BF16 R52, R16.reuse, R154, R52 ;  /* 0x0000009a1034723c */ /* 0x040ff00000041834 */
[C---:B--2---:R-:W-:Y:S07]  /*18910*/  HMMA.16816.F32.BF16 R56, R16.reuse, R20, R56 ;  /* 0x000000141038723c */ /* 0x044fee0000041838 */
[----:B------:R-:W-:Y:S01]  /*18920*/  @P0 IADD3 R20, P3, R9, R236, RZ ;  /* 0x000000ec09140210 */ /* 0x000fe20007f7e0ff */
[C---:B------:R-:W-:Y:S01]  /*18930*/  HMMA.16816.F32.BF16 R60, R16.reuse, R22, R60 ;  /* 0x00000016103c723c */ /* 0x040fe2000004183c */
[----:B------:R-:W-:Y:S03]  /*18940*/  @P0 MOV R21, c[0x0][0x1e4] ;  /* 0x0000790000150a02 */ /* 0x000fe60000000f00 */
[----:B------:R-:W-:Y:S03]  /*18950*/  @P0 LEA R9, P1, R8, R9, 0x5 ;  /* 0x0000000908090211 */ /* 0x000fe600078228ff */
[C---:B------:R-:W-:Y:S01]  /*18960*/  @P0 LEA R22, P2, R20.reuse, c[0x0][0x1c8], 0x1 ;  /* 0x0000720014160a11 */ /* 0x040fe200078408ff */
[C---:B-1----:R-:W-:Y:S04]  /*18970*/  HMMA.16816.F32.BF16 R64, R16.reuse, R4, R64 ;  /* 0x000000041040723c */ /* 0x042fe80000041840 */
[----:B------:R-:W-:Y:S02]  /*18980*/  @P0 IADD3.X R23, R3, R230, RZ, P3, !PT ;  /* 0x000000e603170210 */ /* 0x000fe40001ffe4ff */
[----:B------:R-:W-:Y:S02]  /*18990*/  @P0 IADD3 R9, P3, R9, R236, RZ ;  /* 0x000000ec09090210 */ /* 0x000fe40007f7e0ff */
[C---:B------:R-:W-:Y:S01]  /*189a0*/  HMMA.16816.F32.BF16 R68, R16.reuse, R6, R68 ;  /* 0x000000061044723c */ /* 0x040fe20000041844 */
[----:B------:R-:W1:Y:S03]  /*189b0*/  LDSM.16.MT88.4 R4, [R168+0x5800] ;  /* 0x00580000a804783b */ /* 0x000e660000004200 */
[----:B------:R-:W-:Y:S02]  /*189c0*/  @P0 LEA.HI.X R23, R20, c[0x0][0x1cc], R23, 0x1, P2 ;  /* 0x0000730014170a11 */ /* 0x000fe400010f0c17 */
[----:B------:R-:W-:Y:S02]  /*189d0*/  @P0 ISETP.GE.AND P2, PT, R228, c[0x0][0x1d4], PT ;  /* 0x00007500e4000a0c */ /* 0x000fe40003f46270 */
[C---:B---3--:R-:W-:Y:S04]  /*189e0*/  HMMA.16816.F32.BF16 R72, R16.reuse, R12, R72 ;  /* 0x0000000c1048723c */ /* 0x048fe80000041848 */
[----:B------:R-:W-:Y:S01]  /*189f0*/  @P0 LEA.HI.X R21, R8, R3, R21, 0x5, P1 ;  /* 0x0000000308150211 */ /* 0x000fe200008f2c15 */
[----:B------:R-:W-:Y:S01]  /*18a00*/  FADD.FTZ R3, R187, R186 ;  /* 0x000000babb037221 */ /* 0x000fe20000010000 */
[C---:B------:R-:W-:Y:S02]  /*18a10*/  ISETP.GE.AND P1, PT, R234.reuse, 0x1, PT ;  /* 0x00000001ea00780c */ /* 0x040fe40003f26270 */
[C---:B------:R-:W-:Y:S01]  /*18a20*/  HMMA.16816.F32.BF16 R76, R16.reuse, R14, R76 ;  /* 0x0000000e104c723c */ /* 0x040fe2000004184c */
[----:B------:R-:W2:Y:S03]  /*18a30*/  LDSM.16.MT88.4 R12, [R169+0x5800] ;  /* 0x00580000a90c783b */ /* 0x000ea60000004200 */
[----:B------:R-:W-:Y:S01]  /*18a40*/  IADD3 R234, R234, 0x1, RZ ;  /* 0x00000001eaea7810 */ /* 0x000fe20007ffe0ff */
[----:B------:R-:W-:Y:S01]  /*18a50*/  FADD.FTZ R3, R188, R3 ;  /* 0x00000003bc037221 */ /* 0x000fe20000010000 */
[----:B------:R-:W-:Y:S02]  /*18a60*/  @P0 IADD3.X R8, R21, R230, RZ, P3, !PT ;  /* 0x000000e615080210 */ /* 0x000fe40001ffe4ff */
[----:B------:R-:W-:Y:S01]  /*18a70*/  SEL R234, R234, RZ, !P1 ;  /* 0x000000ffeaea7207 */ /* 0x000fe20004800000 */
[C---:B-----5:R-:W-:Y:S03]  /*18a80*/  HMMA.16816.F32.BF16 R80, R16.reuse, R24, R80 ;  /* 0x000000181050723c */ /* 0x060fe60000041850 */
[----:B------:R-:W-:Y:S01]  /*18a90*/  @P0 ISETP.GE.AND P1, PT, R212, c[0x0][0x1d4], PT ;  /* 0x00007500d4000a0c */ /* 0x000fe20003f26270 */
[----:B------:R-:W-:Y:S02]  /*18aa0*/  FADD.FTZ R164, R164, R3 ;  /* 0x00000003a4a47221 */ /* 0x000fe40000010000 */
[----:B------:R-:W-:Y:S02]  /*18ab0*/  @P0 IMAD R3, R234, 0x6000, R11 ;  /* 0x00006000ea030824 */ /* 0x000fe400078e020b */
[C---:B------:R-:W-:Y:S03]  /*18ac0*/  HMMA.16816.F32.BF16 R84, R16.reuse, R26, R84 ;  /* 0x0000001a1054723c */ /* 0x040fe60000041854 */
[----:B------:R-:W-:Y:S01]  /*18ad0*/  @!PT LDS RZ, [RZ] ;  /* 0x00000000fffff984 */ /* 0x000fe20000000800 */
[----:B------:R-:W-:Y:S01]  /*18ae0*/  @!PT LDS RZ, [RZ] ;  /* 0x00000000fffff984 */ /* 0x000fe20000000800 */
[----:B------:R-:W-:Y:S01]  /*18af0*/  @!PT LDS RZ, [RZ] ;  /* 0x00000000fffff984 */ /* 0x000fe20000000800 */
[----:B------:R3:W-:Y:S01]  /*18b00*/  @P0 LDGSTS.E.BYPASS.LTC128B.128 [R3], [R22.64], !P2 ;  /* 0x0000000016030fae */ /* 0x0007e2000d101d48 */
[----:B------:R-:W-:Y:S04]  /*18b10*/  FADD.FTZ R165, R165, R164 ;  /* 0x000000a4a5a57221 */ /* 0x000fe80000010000 */
[C---:B-1----:R-:W-:Y:S03]  /*18b20*/  HMMA.16816.F32.BF16 R88, R16.reuse, R4, R88 ;  /* 0x000000041058723c */ /* 0x042fe60000041858 */
[----:B------:R3:W-:Y:S01]  /*18b30*/  @P0 LDGSTS.E.BYPASS.LTC128B.128 [R3+0x2000], [R22.64+0x80], !P1 ;  /* 0x0200008016030fae */ /* 0x0007e2000c901d48 */
[----:B------:R-:W-:Y:S03]  /*18b40*/  FADD.FTZ R166, R166, R165 ;  /* 0x000000a5a6a67221 */ /* 0x000fe60000010000 */
[C---:B------:R-:W-:Y:S01]  /*18b50*/  @P0 LEA R4, P3, R9.reuse, c[0x0][0x1c8], 0x1 ;  /* 0x0000720009040a11 */ /* 0x040fe200078608ff */
[C---:B------:R-:W-:Y:S03]  /*18b60*/  HMMA.16816.F32.BF16 R92, R16.reuse, R6, R92 ;  /* 0x00000006105c723c */ /* 0x040fe6000004185c */
[----:B------:R3:W-:Y:S01]  /*18b70*/  @P0 LDGSTS.E.BYPASS.LTC128B.128 [R3+0x4000], [R22.64+0x100], !P5 ;  /* 0x0400010016030fae */ /* 0x0007e2000e901d48 */
[----:B------:R-:W-:Y:S01]  /*18b80*/  @P0 LEA.HI.X R5, R9, c[0x0][0x1cc], R8, 0x1, P3 ;  /* 0x0000730009050a11 */ /* 0x000fe200018f0c08 */
[----:B------:R-:W-:Y:S01]  /*18b90*/  FADD.FTZ R167, R167, R166 ;  /* 0x000000a6a7a77221 */ /* 0x000fe20000010000 */
[----:B------:R-:W-:Y:S02]  /*18ba0*/  MOV R9, R2 ;  /* 0x0000000200097202 */ /* 0x000fe40000000f00 */
[C---:B--2---:R-:W-:Y:S03]  /*18bb0*/  HMMA.16816.F32.BF16 R96, R16.reuse, R12, R96 ;  /* 0x0000000c1060723c */ /* 0x044fe60000041860 */
[----:B------:R3:W-:Y:S01]  /*18bc0*/  @P0 LDGSTS.E.BYPASS.LTC128B.128 [R3+0x1000], [R4.64], !P2 ;  /* 0x0100000004030fae */ /* 0x0007e2000d101d48 */
[----:B------:R-:W-:Y:S01]  /*18bd0*/  FADD.FTZ R200, R200, R167 ;  /* 0x000000a7c8c87221 */ /* 0x000fe20000010000 */
[----:B------:R-:W-:Y:S03]  /*18be0*/  IADD3 R6, R197, 0x1, RZ ;  /* 0x00000001c5067810 */ /* 0x000fe60007ffe0ff */
[----:B------:R-:W-:Y:S03]  /*18bf0*/  HMMA.16816.F32.BF16 R100, R16, R14, R100 ;  /* 0x0000000e1064723c */ /* 0x000fe60000041864 */
[----:B------:R3:W-:Y:S01]  /*18c00*/  @P0 LDGSTS.E.BYPASS.LTC128B.128 [R3+0x3000], [R4.64+0x80], !P1 ;  /* 0x0300008004030fae */ /* 0x0007e2000c901d48 */
[----:B------:R-:W-:Y:S01]  /*18c10*/  FADD.FTZ R201, R201, R200 ;  /* 0x000000c8c9c97221 */ /* 0x000fe20000010000 */
[----:B------:R-:W-:Y:S03]  /*18c20*/  ISETP.GE.AND P1, PT, R197, 0x1, PT ;  /* 0x00000001c500780c */ /* 0x000fe60003f26270 */
[----:B------:R-:W-:Y:S01]  /*18c30*/  FADD.FTZ R180, R180, R201 ;  /* 0x000000c9b4b47221 */ /* 0x000fe20000010000 */
[----:B------:R-:W-:Y:S02]  /*18c40*/  SEL R197, R6, RZ, !P1 ;  /* 0x000000ff06c57207 */ /* 0x000fe40004800000 */
[----:B------:R3:W-:Y:S01]  /*18c50*/  @P0 LDGSTS.E.BYPASS.LTC128B.128 [R3+0x5000], [R4.64+0x100], !P5 ;  /* 0x0500010004030fae */ /* 0x0007e2000e901d48 */
[----:B------:R-:W-:Y:S01]  /*18c60*/  ISETP.GT.AND P0, PT, R190, R191, PT ;  /* 0x000000bfbe00720c */ /* 0x000fe20003f04270 */
[----:B------:R-:W-:Y:S01]  /*18c70*/  FADD.FTZ R238, R179, R180 ;  /* 0x000000b4b3ee7221 */ /* 0x000fe20000010000 */
[----:B------:R-:W-:Y:S05]  /*18c80*/  MOV R190, R240 ;  /* 0x000000f000be7202 */ /* 0x000fea0000000f00 */
[----:B------:R-:W0:Y:S01]  /*18c90*/  LDGDEPBAR ;  /* 0x00000000000079af */ /* 0x000e220000000000 */
[----:B---3--:R-:W-:Y:S05]  /*18ca0*/  MOV R3, R0 ;  /* 0x0000000000037202 */ /* 0x008fea0000000f00 */
[----:B------:R-:W-:-:S05]  /*18cb0*/  @P0 BRA `(.L_x_4419) ;  /* 0xffffd76000000947 */ /* 0x000fca000383ffff */
.L_x_4418:
[----:B------:R-:W-:-:S13]  /*18cc0*/  ISETP.GE.AND P0, PT, R240, R231, PT ;  /* 0x000000e7f000720c */ /* 0x000fda0003f06270 */
[----:B------:R-:W-:Y:S05]  /*18cd0*/  @!P0 BRA `(.L_x_4420) ;  /* 0x0000337000008947 */ /* 0x000fea0003800000 */
[----:B------:R-:W-:Y:S02]  /*18ce0*/  MOV R3, R0 ;  /* 0x0000000000037202 */ /* 0x000fe40000000f00 */
[----:B------:R-:W-:Y:S02]  /*18cf0*/  MOV R8, R2 ;  /* 0x0000000200087202 */ /* 0x000fe40000000f00 */
.L_x_4429:
        /* <DEDUP_REMOVED lines=8> */
[----:B------:R-:W-:Y:S05]  /*18d80*/  IADD3 R202, R198, R201, R199 ;  /* 0x000000c9c6ca7210 */ /* 0x000fea0007ffe0c7 */
[----:B------:R-:W-:Y:S01]  /*18d90*/  @!P0 IADD3 R7, R240, -0x1, RZ ;  /* 0xfffffffff0078810 */ /* 0x000fe20007ffe0ff */
[----:B------:R-:W-:Y:S02]  /*18da0*/  @!P0 IMAD.MOV.U32 R25, RZ, RZ, c[0x0][0x208] ;  /* 0x00008200ff198624 */ /* 0x000fe400078e00ff */
[----:B------:R-:W-:Y:S01]  /*18db0*/  @!P0 IMAD.MOV.U32 R2, RZ, RZ, c[0x0][0x20c] ;  /* 0x00008300ff028624 */ /* 0x000fe200078e00ff */
[----:B------:R-:W-:Y:S01]  /*18dc0*/  @!P0 SHF.R.S32.HI R16, RZ, 0x1f, R7 ;  /* 0x0000001fff108819 */ /* 0x000fe20000011407 */
[C---:B------:R-:W-:Y:S01]  /*18dd0*/  @!P0 IMAD.WIDE.U32 R4, R7.reuse, c[0x0][0x208], RZ ;  /* 0x0000820007048a25 */ /* 0x040fe200078e00ff */
[----:B------:R-:W-:Y:S03]  /*18de0*/  LDSM.16.M88.4 R36, [R196] ;  /* 0x00000000c424783b */ /* 0x000fe60000000200 */
[----:B------:R-:W-:Y:S01]  /*18df0*/  @!P0 IMAD R16, R16, c[0x0][0x208], RZ ;  /* 0x0000820010108a24 */ /* 0x000fe200078e02ff */
[----:B------:R-:W-:Y:S01]  /*18e00*/  ULDC UR4, c[0x0][0x324] ;  /* 0x0000c90000047ab9 */ /* 0x000fe20000000800 */
[C---:B------:R-:W-:Y:S01]  /*18e10*/  @!P0 IMAD.SHL.U32 R17, R4.reuse, 0x40, RZ ;  /* 0x0000004004118824 */ /* 0x040fe200078e00ff */
[----:B------:R-:W-:Y:S01]  /*18e20*/  ULOP3.LUT UR4, URZ, UR4, URZ, 0x33, !UPT ;  /* 0x000000043f047292 */ /* 0x000fe2000f8e333f */
[----:B------:R-:W1:Y:S01]  /*18e30*/  LDSM.16.M88.4 R12, [R201] ;  /* 0x00000000c90c783b */ /* 0x000e620000000200 */
[----:B------:R-:W-:Y:S02]  /*18e40*/  @!P0 IMAD R16, R7, c[0x0][0x20c], R16 ;  /* 0x0000830007108a24 */ /* 0x000fe400078e0210 */
[----:B------:R-:W-:Y:S02]  /*18e50*/  @!P0 IADD3 R19, P3, R17, R232, RZ ;  /* 0x000000e811138210 */ /* 0x000fe40007f7e0ff */
[----:B------:R-:W2:Y:S01]  /*18e60*/  LDSM.16.M88.4 R20, [R201+0x800] ;  /* 0x00080000c914783b */ /* 0x000ea20000000200 */
[----:B------:R-:W-:Y:S01]  /*18e70*/  @!P0 IMAD.IADD R16, R5, 0x1, R16 ;  /* 0x0000000105108824 */ /* 0x000fe200078e0210 */
[----:B------:R-:W-:Y:S02]  /*18e80*/  @!P0 LEA R32, P2, R19, c[0x0][0x1f8], 0x1 ;  /* 0x00007e0013208a11 */ /* 0x000fe400078408ff */
[C---:B------:R-:W-:Y:S01]  /*18e90*/  @!P0 LEA R17, P1, R25.reuse, R17, 0x5 ;  /* 0x0000001119118211 */ /* 0x040fe200078228ff */
[----:B------:R-:W3:Y:S01]  /*18ea0*/  LDSM.16.M88.4 R28, [R201+0x1000] ;  /* 0x00100000c91c783b */ /* 0x000ee20000000200 */
[----:B------:R-:W-:Y:S04]  /*18eb0*/  @!P0 SHF.L.U64.HI R16, R4, 0x6, R16 ;  /* 0x0000000604108819 */ /* 0x000fe80000010210 */
[----:B------:R-:W4:Y:S01]  /*18ec0*/  LDSM.16.M88.4 R148, [R201+0x1800] ;  /* 0x00180000c994783b */ /* 0x000f220000000200 */
[--C-:B------:R-:W-:Y:S01]  /*18ed0*/  @!P0 IMAD.X R0, R16, 0x1, R227.reuse, P3 ;  /* 0x0000000110008824 */ /* 0x100fe200018e06e3 */
[----:B------:R-:W-:Y:S02]  /*18ee0*/  @!P0 LEA.HI.X R2, R25, R16, R2, 0x5, P1 ;  /* 0x0000001019028211 */ /* 0x000fe400008f2c02 */
        /* <DEDUP_REMOVED lines=8> */
[----:B------:R-:W-:Y:S01]  /*18f70*/  @!P0 LEA R188, P3, R0, c[0x0][0x1f8], 0x1 ;  /* 0x00007e0000bc8a11 */ /* 0x000fe200078608ff */
[----:B------:R-:W-:Y:S02]  /*18f80*/  @!P0 IMAD R2, R234, 0x6000, R10 ;  /* 0x00006000ea028824 */ /* 0x000fe400078e020a */
[----:B------:R-:W4:Y:S01]  /*18f90*/  LDSM.16.M88.4 R164, [R200+0x1000] ;  /* 0x00100000c8a4783b */ /* 0x000f220000000200 */
[----:B------:R-:W-:Y:S01]  /*18fa0*/  @!P0 LEA.HI.X R189, R0, c[0x0][0x1fc], R25, 0x1, P3 ;  /* 0x00007f0000bd8a11 */ /* 0x000fe200018f0c19 */
[C---:B------:R-:W-:Y:S01]  /*18fb0*/  IMAD.IADD R0, R199.reuse, 0x1, R201 ;  /* 0x00000001c7007824 */ /* 0x040fe200078e02c9 */
        /* <DEDUP_REMOVED lines=12> */
[----:B------:R2:W-:Y:S05]  /*19080*/  @!P0 LDGSTS.E.BYPASS.LTC128B.128 [R2+0x3000], [R188.64+0x80], !P1 ;  /* 0x03000080bc028fae */ /* 0x0005ea000c901d48 */
[C---:B---3--:R-:W-:Y:S01]  /*19090*/  HMMA.16816.F32.BF16 R24, R36.reuse, R28, RZ ;  /* 0x0000001c2418723c */ /* 0x048fe200000418ff */
[----:B------:R2:W-:Y:S01]  /*190a0*/  @!P0 LDGSTS.E.BYPASS.LTC128B.128 [R2+0x5000], [R188.64+0x100], !P5 ;  /* 0x05000100bc028fae */ /* 0x0005e2000e901d48 */
[C---:B------:R-:W-:Y:S02]  /*190b0*/  ISETP.GE.AND P0, PT, R234.reuse, 0x1, PT ;  /* 0x00000001ea00780c */ /* 0x040fe40003f06270 */
[----:B------:R-:W-:Y:S02]  /*190c0*/  IADD3 R234, R234, 0x1, RZ ;  /* 0x00000001eaea7810 */ /* 0x000fe40007ffe0ff */
[----:B------:R-:W-:Y:S02]  /*190d0*/  LDSM.16.M88.4 R172, [R192] ;  /* 0x00000000c0ac783b */ /* 0x000fe40000000200 */
[C---:B------:R-:W-:Y:S01]  /*190e0*/  HMMA.16816.F32.BF16 R28, R36.reuse, R30, RZ ;  /* 0x0000001e241c723c */ /* 0x040fe200000418ff */
[----:B------:R-:W-:Y:S02]  /*190f0*/  SEL R234, R234, RZ, !P0 ;  /* 0x000000ffeaea7207 */ /* 0x000fe40004000000 */
        /* <DEDUP_REMOVED lines=111> */
[----:B------:R1:W3:Y:S05]  /*197f0*/  LDSM.16.M88.4 R148, [R0+0x5800] ;  /* 0x005800000094783b */ /* 0x0002ea0000000200 */
[----:B------:R-:W-:Y:S02]  /*19800*/  LDSM.16.M88.4 R160, [R147+0x8000] ;  /* 0x0080000093a0783b */ /* 0x000fe40000000200 */
[C---:B--2---:R-:W-:Y:S08]  /*19810*/  HMMA.16816.F32.BF16 R4, R156.reuse, R172, R4 ;  /* 0x000000ac9c04723c */ /* 0x044ff00000041804 */
[C---:B------:R-:W-:Y:S01]  /*19820*/  HMMA.16816.F32.BF16 R12, R156.reuse, R174, R12 ;  /* 0x000000ae9c0c723c */ /* 0x040fe2000004180c */
[----:B------:R2:W3:Y:S07]  /*19830*/  LDSM.16.M88.4 R172, [R2+0x4000] ;  /* 0x0040000002ac783b */ /* 0x0004ee0000000200 */
[C---:B------:R-:W-:Y:S04]  /*19840*/  HMMA.16816.F32.BF16 R16, R156.reuse, R188, R16 ;  /* 0x000000bc9c10723c */ /* 0x040fe80000041810 */
[----:B-1----:R-:W-:Y:S04]  /*19850*/  IMAD.IADD R0, R213, 0x1, R224 ;  /* 0x00000001d5007824 */ /* 0x002fe800078e02e0 */
[C---:B------:R-:W-:Y:S01]  /*19860*/  HMMA.16816.F32.BF16 R20, R156.reuse, R190, R20 ;  /* 0x000000be9c14723c */ /* 0x040fe20000041814 */
[----:B------:R-:W-:Y:S07]  /*19870*/  LDSM.16.M88.4 R188, [R202+0x4800] ;  /* 0x00480000cabc783b */ /* 0x000fee0000000200 */
[C---:B-----5:R-:W-:Y:S04]  /*19880*/  HMMA.16816.F32.BF16 R24, R156.reuse, R164, R24 ;  /* 0x000000a49c18723c */ /* 0x060fe80000041818 */
[----:B--2---:R-:W-:Y:S04]  /*19890*/  @P4 IMAD.HI.U32 R2, R0, c[0x0][0x2c8], RZ ;  /* 0x0000b20000024a27 */ /* 0x004fe800078e00ff */
[C---:B------:R-:W-:Y:S01]  /*198a0*/  HMMA.16816.F32.BF16 R28, R156.reuse, R166, R28 ;  /* 0x000000a69c1c723c */ /* 0x040fe2000004181c */
[----:B------:R-:W-:Y:S03]  /*198b0*/  LDSM.16.M88.4 R164, [R202+0x5000] ;  /* 0x00500000caa4783b */ /* 0x000fe60000000200 */
[----:B------:R-:W-:Y:S02]  /*198c0*/  @P4 SHF.R.U32.HI R0, RZ, c[0x0][0x2cc], R2 ;  /* 0x0000b300ff004a19 */ /* 0x000fe40000011602 */
[----:B------:R-:W-:Y:S02]  /*198d0*/  ISETP.GE.AND P4, PT, R205, 0x1, PT ;  /* 0x00000001cd00780c */ /* 0x000fe40003f86270 */
[C---:B------:R-:W-:Y:S08]  /*198e0*/  HMMA.16816.F32.BF16 R32, R156.reuse, R152, R32 ;  /* 0x000000989c20723c */ /* 0x040ff00000041820 */
[----:B------:R-:W-:Y:S01]  /*198f0*/  HMMA.16816.F32.BF16 R36, R156, R154, R36 ;  /* 0x0000009a9c24723c */ /* 0x000fe20000041824 */
[----:B------:R-:W-:Y:S06]  /*19900*/  LDSM.16.M88.4 R152, [R202+0x5800] ;  /* 0x00580000ca98783b */ /* 0x000fec0000000200 */
[----:B------:R-:W-:Y:S01]  /*19910*/  IMAD.SHL.U32 R159, R240, 0x40, RZ ;  /* 0x00000040f09f7824 */ /* 0x000fe200078e00ff */
[C---:B---3--:R-:W-:Y:S05]  /*19920*/  HMMA.16816.F32.BF16 R4, R168.reuse, R176, R4 ;  /* 0x000000b0a804723c */ /* 0x048fea0000041804 */
[----:B------:R-:W-:Y:S03]  /*19930*/  IADD3 R2, -R218, 0x1, -R159 ;  /* 0x00000001da027810 */ /* 0x000fe60007ffe99f */
[C---:B------:R-:W-:Y:S04]  /*19940*/  HMMA.16816.F32.BF16 R12, R168.reuse, R178, R12 ;  /* 0x000000b2a80c723c */ /* 0x040fe8000004180c */
[----:B------:R-:W-:Y:S04]  /*19950*/  IADD3 R2, -R223, R2, R226 ;  /* 0x00000002df027210 */ /* 0x000fe80007ffe1e2 */
[C---:B----4-:R-:W-:Y:S08]  /*19960*/  HMMA.16816.F32.BF16 R16, R168.reuse, R180, R16 ;  /* 0x000000b4a810723c */ /* 0x050ff00000041810 */
[C---:B------:R-:W-:Y:S08]  /*19970*/  HMMA.16816.F32.BF16 R20, R168.reuse, R182, R20 ;  /* 0x000000b6a814723c */ /* 0x040ff00000041814 */
[C---:B------:R-:W-:Y:S08]  /*19980*/  HMMA.16816.F32.BF16 R24, R168.reuse, R184, R24 ;  /* 0x000000b8a818723c */ /* 0x040ff00000041818 */
[C---:B------:R-:W-:Y:S08]  /*19990*/  HMMA.16816.F32.BF16 R28, R168.reuse, R186, R28 ;  /* 0x000000baa81c723c */ /* 0x040ff0000004181c */
[C---:B------:R-:W-:Y:S01]  /*199a0*/  HMMA.16816.F32.BF16 R32, R168.reuse, R148, R32 ;  /* 0x00000094a820723c */ /* 0x040fe20000041820 */
[----:B------:R-:W1:Y:S06]  /*199b0*/  SHFL.IDX PT, R149, R0, RZ, 0x1c1f ;  /* 0x001c1fff00957589 */ /* 0x000e6c00000e0000 */
[C---:B------:R-:W-:Y:S01]  /*199c0*/  IADD3 R148, R2.reuse, c[0x0][0x328], RZ ;  /* 0x0000ca0002947a10 */ /* 0x040fe20007ffe0ff */
[----:B------:R-:W-:Y:S04]  /*199d0*/  HMMA.16816.F32.BF16 R36, R168, R150, R36 ;  /* 0x00000096a824723c */ /* 0x000fe80000041824 */
[----:B------:R-:W-:Y:S04]  /*199e0*/  IADD3 R2, R2, UR4, RZ ;  /* 0x0000000402027c10 */ /* 0x000fe8000fffe0ff */
[C---:B------:R-:W-:Y:S08]  /*199f0*/  HMMA.16816.F32.BF16 R4, R160.reuse, R172, R4 ;  /* 0x000000aca004723c */ /* 0x040ff00000041804 */
[C---:B------:R-:W-:Y:S04]  /*19a00*/  HMMA.16816.F32.BF16 R12, R160.reuse, R174, R12 ;  /* 0x000000aea00c723c */ /* 0x040fe8000004180c */
[--C-:B-1----:R-:W-:Y:S04]  /*19a10*/  IMAD.IADD R150, R2, 0x1, R149.reuse ;  /* 0x0000000102967824 */ /* 0x102fe800078e0295 */
[C---:B------:R-:W-:Y:S08]  /*19a20*/  HMMA.16816.F32.BF16 R16, R160.reuse, R188, R16 ;  /* 0x000000bca010723c */ /* 0x040ff00000041810 */
[C---:B------:R-:W-:Y:S08]  /*19a30*/  HMMA.16816.F32.BF16 R20, R160.reuse, R190, R20 ;  /* 0x000000bea014723c */ /* 0x040ff00000041814 */
[C---:B------:R-:W-:Y:S08]  /*19a40*/  HMMA.16816.F32.BF16 R24, R160.reuse, R164, R24 ;  /* 0x000000a4a018723c */ /* 0x040ff00000041818 */
[C---:B------:R-:W-:Y:S08]  /*19a50*/  HMMA.16816.F32.BF16 R28, R160.reuse, R166, R28 ;  /* 0x000000a6a01c723c */ /* 0x040ff0000004181c */
[C---:B------:R-:W-:Y:S07]  /*19a60*/  HMMA.16816.F32.BF16 R32, R160.reuse, R152, R32 ;  /* 0x00000098a020723c */ /* 0x040fee0000041820 */
[----:B------:R-:W-:Y:S01]  /*19a70*/  IMAD.IADD R152, R148, 0x1, R149 ;  /* 0x0000000194987824 */ /* 0x000fe200078e0295 */
        /* <DEDUP_REMOVED lines=15> */
.L_x_4423:
[----:B------:R-:W-:Y:S04]  /*19b70*/  MOV R149, c[0x0][0x32c] ;  /* 0x0000cb0000957a02 */ /* 0x000fe80000000f00 */
[----:B------:R-:W-:Y:S11]  /*19b80*/  ISETP.NE.AND P0, PT, R149, 0x1, PT ;  /* 0x000000019500780c */ /* 0x000ff60003f05270 */
[----:B------:R-:W-:Y:S02]  /*19b90*/  @!UPT UIADD3 URZ, URZ, URZ, URZ ;  /* 0x0000003f3f3ff290 */ /* 0x000fe4000fffe03f */
[----:B------:R-:W-:Y:S05]  /*19ba0*/  @P0 IMAD.HI.U32 R149, R154, c[0x0][0x330], RZ ;  /* 0x0000cc009a950a27 */ /* 0x000fea00078e00ff */
[----:B------:R-:W-:Y:S02]  /*19bb0*/  @P0 SHF.R.U32.HI R154, RZ, c[0x0][0x334], R149 ;  /* 0x0000cd00ff9a0a19 */ /* 0x000fe40000011695 */
.L_x_4424:
[----:B------:R-:W-:Y:S05]  /*19bc0*/  BSYNC B0 ;  /* 0x0000000000007941 */ /* 0x000fea0003800000 */
.L_x_4422:
[----:B------:R-:W-:Y:S04]  /*19bd0*/  IMAD R151, R154, c[0x0][0x32c], -R159 ;  /* 0x0000cb009a977a24 */ /* 0x000fe800078e0a9f */
[----:B------:R-:W-:Y:S05]  /*19be0*/  IMAD.IADD R151, R151, 0x1, -R218 ;  /* 0x0000000197977824 */ /* 0x000fea00078e0ada */
[----:B------:R-:W-:Y:S02]  /*19bf0*/  IADD3 R149, R151, c[0x0][0x32c], RZ ;  /* 0x0000cb0097957a10 */ /* 0x000fe40007ffe0ff */
[----:B------:R-:W-:Y:S02]  /*19c00*/  IMNMX R150, R150, R151, !PT ;  /* 0x0000009796967217 */ /* 0x000fe40007800200 */
[----:B------:R-:W-:Y:S02]  /*19c10*/  IMNMX R152, R152, R149, PT ;  /* 0x0000009598987217 */ /* 0x000fe40003800200 */
.L_x_4421:
        /* <DEDUP_REMOVED lines=66> */
.L_x_4427:
[----:B------:R-:W-:Y:S04]  /*1a040*/  MOV R4, c[0x0][0x32c] ;  /* 0x0000cb0000047a02 */ /* 0x000fe80000000f00 */
[----:B------:R-:W-:Y:S11]  /*1a050*/  ISETP.NE.AND P0, PT, R4, 0x1, PT ;  /* 0x000000010400780c */ /* 0x000ff60003f05270 */
[----:B------:R-:W-:Y:S02]  /*1a060*/  @!UPT UIADD3 URZ, URZ, URZ, URZ ;  /* 0x0000003f3f3ff290 */ /* 0x000fe4000fffe03f */
[----:B------:R-:W-:Y:S05]  /*1a070*/  @P0 IMAD.HI.U32 R4, R12, c[0x0][0x330], RZ ;  /* 0x0000cc000c040a27 */ /* 0x000fea00078e00ff */
[----:B------:R-:W-:Y:S02]  /*1a080*/  @P0 SHF.R.U32.HI R12, RZ, c[0x0][0x334], R4 ;  /* 0x0000cd00ff0c0a19 */ /* 0x000fe40000011604 */
.L_x_4428:
[----:B------:R-:W-:Y:S05]  /*1a090*/  BSYNC B0 ;  /* 0x0000000000007941 */ /* 0x000fea0003800000 */
.L_x_4426:
[----:B------:R-:W-:Y:S04]  /*1a0a0*/  IMAD R159, R12, c[0x0][0x32c], -R159 ;  /* 0x0000cb000c9f7a24 */ /* 0x000fe800078e0a9f */
[----:B------:R-:W-:Y:S05]  /*1a0b0*/  IMAD.IADD R159, R159, 0x1, -R218 ;  /* 0x000000019f9f7824 */ /* 0x000fea00078e0ada */
[----:B------:R-:W-:Y:S02]  /*1a0c0*/  IADD3 R17, R159, c[0x0][0x32c], RZ ;  /* 0x0000cb009f117a10 */ /* 0x000fe40007ffe0ff */
[----:B------:R-:W-:Y:S02]  /*1a0d0*/  IMNMX R2, R2, R159, !PT ;  /* 0x0000009f02027217 */ /* 0x000fe40007800200 */
[----:B------:R-:W-:Y:S02]  /*1a0e0*/  IMNMX R0, R0, R17, PT ;  /* 0x0000001100007217 */ /* 0x000fe40003800200 */
.L_x_4425:
        /* <DEDUP_REMOVED lines=57> */
[----:B------:R-:W-:Y:S01]  /*1a480*/  ISETP.LT.OR P2, PT, R0, 0x29, P4 ;  /* 0x000000290000780c */ /* 0x000fe20002741670 */
[----:B------:R-:W1:Y:S01]  /*1a490*/  SHFL.BFLY PT, R4, R7, 0x2, 0x1f ;  /* 0x0c401f0007047f89 */ /* 0x000e6200000e0000 */
[----:B------:R-:W-:Y:S02]  /*1a4a0*/  ISETP.GT.AND P0, PT, R2, 0x29, P1 ;  /* 0x000000290200780c */ /* 0x000fe40000f04270 */
[----:B------:R-:W-:Y:S02]  /*1a4b0*/  FMNMX.FTZ R15, R184, R15, !PT ;  /* 0x0000000fb80f7209 */ /* 0x000fe40007810000 */
[----:B------:R-:W-:Y:S02]  /*1a4c0*/  FSEL R150, R30, -INF , !P2 ;  /* 0xff8000001e967808 */ /* 0x000fe40005000000 */
[----:B------:R-:W-:Y:S02]  /*1a4d0*/  ISETP.LT.OR P0, PT, R0, 0x2a, P0 ;  /* 0x0000002a0000780c */ /* 0x000fe40000701670 */
        /* <DEDUP_REMOVED lines=12> */
[----:B------:R-:W-:Y:S02]  /*1a5a0*/  ISETP.GT.AND P0, PT, R2, 0x39, P1 ;  /* 0x000000390200780c */ /* 0x000fe40000f04270 */
[C---:B------:R-:W-:Y:S02]  /*1a5b0*/  ISETP.LT.OR P1, PT, R0.reuse, 0x39, P4 ;  /* 0x000000390000780c */ /* 0x040fe40002721670 */
[----:B------:R-:W-:Y:S02]  /*1a5c0*/  ISETP.LT.OR P0, PT, R0, 0x3a, P0 ;  /* 0x0000003a0000780c */ /* 0x000fe40000701670 */
[----:B------:R-:W-:Y:S02]  /*1a5d0*/  FSEL R154, R38, -INF , !P1 ;  /* 0xff800000269a7808 */ /* 0x000fe40004800000 */
        /* <DEDUP_REMOVED lines=21> */
[--C-:B------:R-:W-:Y:S02]  /*1a730*/  FFMA.FTZ R159, R5, c[0x0][0x2d0], -R172.reuse ;  /* 0x0000b400059f7a23 */ /* 0x100fe400000108ac */
[----:B------:R-:W-:Y:S02]  /*1a740*/  FMUL.FTZ R5, R4, c[0x0][0x2d0] ;  /* 0x0000b40004057a20 */ /* 0x000fe40000410000 */
[--C-:B------:R-:W-:Y:S01]  /*1a750*/  FFMA.FTZ R165, R157, c[0x0][0x2d0], -R172.reuse ;  /* 0x0000b4009da57a23 */ /* 0x100fe200000108ac */
[----:B------:R-:W-:Y:S01]  /*1a760*/  MUFU.EX2 R160, R160 ;  /* 0x000000a000a07308 */ /* 0x000fe20000000800 */
[--C-:B------:R-:W-:Y:S01]  /*1a770*/  FFMA.FTZ R162, R13, c[0x0][0x2d0], -R172.reuse ;  /* 0x0000b4000da27a23 */ /* 0x100fe200000108ac */
[----:B------:R-:W-:Y:S01]  /*1a780*/  IADD3 R157, R195, R158, RZ ;  /* 0x0000009ec39d7210 */ /* 0x000fe20007ffe0ff */
[--C-:B------:R-:W-:Y:S02]  /*1a790*/  FFMA.FTZ R188, R149, c[0x0][0x2d0], -R172.reuse ;  /* 0x0000b40095bc7a23 */ /* 0x100fe400000108ac */
[--C-:B------:R-:W-:Y:S02]  /*1a7a0*/  FFMA.FTZ R173, R173, c[0x0][0x2d0], -R172.reuse ;  /* 0x0000b400adad7a23 */ /* 0x100fe400000108ac */
[----:B------:R-:W2:Y:S01]  /*1a7b0*/  LDSM.16.MT88.4 R24, [R157] ;  /* 0x000000009d18783b */ /* 0x000ea20000004200 */
[--C-:B------:R-:W-:Y:S02]  /*1a7c0*/  FFMA.FTZ R174, R179, c[0x0][0x2d0], -R172.reuse ;  /* 0x0000b400b3ae7a23 */ /* 0x100fe400000108ac */
        /* <DEDUP_REMOVED lines=74> */
[C---:B------:R-:W-:Y:S01]  /*1ac70*/  FMUL.FTZ R46, R3.reuse, R46 ;  /* 0x0000002e032e7220 */ /* 0x040fe20000410000 */
        /* <DEDUP_REMOVED lines=78> */
[----:B------:R-:W-:Y:S02]  /*1b160*/  FMUL.FTZ R89, R8, R89 ;  /* 0x0000005908597220 */ /* 0x000fe40000410000 */
[C---:B------:R-:W-:Y:S01]  /*1b170*/  FMUL.FTZ R90, R3.reuse, R90 ;  /* 0x0000005a035a7220 */ /* 0x040fe20000410000 */
[C---:B------:R-:W-:Y:S01]  /*1b180*/  HMMA.16816.F32.BF16 R84, R16.reuse, R22, R84 ;  /* 0x000000161054723c */ /* 0x040fe20000041854 */
[----:B------:R-:W1:Y:S03]  /*1b190*/  LDSM.16.MT88.4 R20, [R158+0x800] ;  /* 0x000800009e14783b */ /* 0x000e660000004200 */
[C---:B------:R-:W-:Y:S02]  /*1b1a0*/  FMUL.FTZ R91, R3.reuse, R91 ;  /* 0x0000005b035b7220 */ /* 0x040fe40000410000 */
[--C-:B------:R-:W-:Y:S02]  /*1b1b0*/  FFMA.FTZ R177, R180, c[0x0][0x2d0], -R153.reuse ;  /* 0x0000b400b4b17a23 */ /* 0x100fe40000010899 */
[--C-:B------:R-:W-:Y:S02]  /*1b1c0*/  FFMA.FTZ R180, R36, c[0x0][0x2d0], -R153.reuse ;  /* 0x0000b40024b47a23 */ /* 0x100fe40000010899 */
[----:B------:R-:W-:Y:S01]  /*1b1d0*/  LDSM.16.MT88.4 R36, [R9+0x800] ;  /* 0x000800000924783b */ /* 0x000fe20000004200 */
[C---:B--2---:R-:W-:Y:S01]  /*1b1e0*/  HMMA.16816.F32.BF16 R88, R16.reuse, R24, R88 ;  /* 0x000000181058723c */ /* 0x044fe20000041858 */
[----:B------:R-:W-:Y:S02]  /*1b1f0*/  MUFU.EX2 R177, R177 ;  /* 0x000000b100b17308 */ /* 0x000fe40000000800 */
[--C-:B------:R-:W-:Y:S02]  /*1b200*/  FFMA.FTZ R178, R178, c[0x0][0x2d0], -R153.reuse ;  /* 0x0000b400b2b27a23 */ /* 0x100fe40000010899 */
[C---:B------:R-:W-:Y:S02]  /*1b210*/  FMUL.FTZ R92, R8.reuse, R92 ;  /* 0x0000005c085c7220 */ /* 0x040fe40000410000 */
[C---:B------:R-:W-:Y:S02]  /*1b220*/  FMUL.FTZ R93, R8.reuse, R93 ;  /* 0x0000005d085d7220 */ /* 0x040fe40000410000 */
[C---:B------:R-:W-:Y:S02]  /*1b230*/  FMUL.FTZ R94, R3.reuse, R94 ;  /* 0x0000005e035e7220 */ /* 0x040fe40000410000 */
[----:B------:R-:W2:Y:S01]  /*1b240*/  MUFU.EX2 R178, R178 ;  /* 0x000000b200b27308 */ /* 0x000ea20000000800 */
[C---:B------:R-:W-:Y:S02]  /*1b250*/  FMUL.FTZ R95, R3.reuse, R95 ;  /* 0x0000005f035f7220 */ /* 0x040fe40000410000 */
[C---:B------:R-:W-:Y:S02]  /*1b260*/  FMUL.FTZ R96, R8.reuse, R96 ;  /* 0x0000006008607220 */ /* 0x040fe40000410000 */
[C---:B------:R-:W-:Y:S02]  /*1b270*/  FMUL.FTZ R97, R8.reuse, R97 ;  /* 0x0000006108617220 */ /* 0x040fe40000410000 */
[C---:B------:R-:W-:Y:S01]  /*1b280*/  FMUL.FTZ R98, R3.reuse, R98 ;  /* 0x0000006203627220 */ /* 0x040fe20000410000 */
[C---:B------:R-:W-:Y:S01]  /*1b290*/  HMMA.16816.F32.BF16 R92, R16.reuse, R26, R92 ;  /* 0x0000001a105c723c */ /* 0x040fe2000004185c */
[----:B------:R-:W1:Y:S01]  /*1b2a0*/  LDSM.16.MT88.4 R24, [R156+0x800] ;  /* 0x000800009c18783b */ /* 0x000e620000004200 */
[----:B------:R-:W2:Y:S01]  /*1b2b0*/  MUFU.EX2 R180, R180 ;  /* 0x000000b400b47308 */ /* 0x000ea20000000800 */
[C---:B------:R-:W-:Y:S02]  /*1b2c0*/  FMUL.FTZ R99, R3.reuse, R99 ;  /* 0x0000006303637220 */ /* 0x040fe40000410000 */
[C---:B------:R-:W-:Y:S02]  /*1b2d0*/  FMUL.FTZ R100, R8.reuse, R100 ;  /* 0x0000006408647220 */ /* 0x040fe40000410000 */
[----:B------:R-:W-:Y:S02]  /*1b2e0*/  FMUL.FTZ R101, R8, R101 ;  /* 0x0000006508657220 */ /* 0x000fe40000410000 */
[C---:B------:R-:W-:Y:S01]  /*1b2f0*/  FMUL.FTZ R102, R3.reuse, R102 ;  /* 0x0000006603667220 */ /* 0x040fe20000410000 */
[C---:B-----5:R-:W-:Y:S03]  /*1b300*/  HMMA.16816.F32.BF16 R96, R16.reuse, R28, R96 ;  /* 0x0000001c1060723c */ /* 0x060fe60000041860 */
[----:B------:R-:W-:Y:S02]  /*1b310*/  FMUL.FTZ R103, R3, R103 ;  /* 0x0000006703677220 */ /* 0x000fe40000410000 */
[--C-:B------:R-:W-:Y:S02]  /*1b320*/  FFMA.FTZ R184, R184, c[0x0][0x2d0], -R153.reuse ;  /* 0x0000b400b8b87a23 */ /* 0x100fe40000010899 */
[--C-:B------:R-:W-:Y:S02]  /*1b330*/  FFMA.FTZ R185, R182, c[0x0][0x2d0], -R153.reuse ;  /* 0x0000b400b6b97a23 */ /* 0x100fe40000010899 */
[--C-:B------:R-:W-:Y:S01]  /*1b340*/  FFMA.FTZ R182, R150, c[0x0][0x2d0], -R153.reuse ;  /* 0x0000b40096b67a23 */ /* 0x100fe20000010899 */
[----:B------:R-:W-:Y:S01]  /*1b350*/  HMMA.16816.F32.BF16 R100, R16, R30, R100 ;  /* 0x0000001e1064723c */ /* 0x000fe20000041864 */
[----:B------:R-:W5:Y:S01]  /*1b360*/  LDSM.16.MT88.4 R28, [R156+0x2800] ;  /* 0x002800009c1c783b */ /* 0x000f620000004200 */
[----:B------:R-:W-:Y:S01]  /*1b370*/  MUFU.EX2 R184, R184 ;  /* 0x000000b800b87308 */ /* 0x000fe20000000800 */
[--C-:B------:R-:W-:Y:S02]  /*1b380*/  FFMA.FTZ R171, R171, c[0x0][0x2d0], -R172.reuse ;  /* 0x0000b400abab7a23 */ /* 0x100fe400000108ac */
[--C-:B------:R-:W-:Y:S02]  /*1b390*/  FFMA.FTZ R190, R169, c[0x0][0x2d0], -R172.reuse ;  /* 0x0000b400a9be7a23 */ /* 0x100fe400000108ac */
[----:B---3--:R-:W-:Y:S01]  /*1b3a0*/  F2FP.BF16.PACK_AB R16, R174, R173 ;  /* 0x000000adae10723e */ /* 0x008fe200000010ff */
[--C-:B------:R-:W-:Y:S01]  /*1b3b0*/  FFMA.FTZ R167, R167, c[0x0][0x2d0], -R172.reuse ;  /* 0x0000b400a7a77a23 */ /* 0x100fe200000108ac */
[----:B----4-:R-:W-:Y:S01]  /*1b3c0*/  F2FP.BF16.PACK_AB R18, R176, R175 ;  /* 0x000000afb012723e */ /* 0x010fe200000010ff */
[----:B------:R-:W-:Y:S02]  /*1b3d0*/  LDSM.16.MT88.4 R148, [R157+0x3000] ;  /* 0x003000009d94783b */ /* 0x000fe40000004200 */
[----:B--2---:R-:W-:Y:S01]  /*1b3e0*/  F2FP.BF16.PACK_AB R17, R178, R177 ;  /* 0x000000b1b211723e */ /* 0x004fe200000010ff */
[----:B------:R-:W-:Y:S01]  /*1b3f0*/  FFMA.FTZ R172, R155, c[0x0][0x2d0], -R172 ;  /* 0x0000b4009bac7a23 */ /* 0x000fe200000108ac */
[----:B------:R-:W-:Y:S01]  /*1b400*/  F2FP.BF16.PACK_AB R19, R180, R179 ;  /* 0x000000b3b413723e */ /* 0x000fe200000010ff */
[--C-:B------:R-:W-:Y:S01]  /*1b410*/  FFMA.FTZ R169, R170, c[0x0][0x2d0], -R153.reuse ;  /* 0x0000b400aaa97a23 */ /* 0x100fe20000010899 */
[----:B------:R-:W2:Y:S01]  /*1b420*/  MUFU.EX2 R185, R185 ;  /* 0x000000b900b97308 */ /* 0x000ea20000000800 */
[--C-:B------:R-:W-:Y:S02]  /*1b430*/  FFMA.FTZ R170, R154, c[0x0][0x2d0], -R153.reuse ;  /* 0x0000b4009aaa7a23 */ /* 0x100fe40000010899 */
[--C-:B------:R-:W-:Y:S02]  /*1b440*/  FFMA.FTZ R168, R168, c[0x0][0x2d0], -R153.reuse ;  /* 0x0000b400a8a87a23 */ /* 0x100fe40000010899 */
[C---:B-1----:R-:W-:Y:S03]  /*1b450*/  HMMA.16816.F32.BF16 R4, R16.reuse, R20, R4 ;  /* 0x000000141004723c */ /* 0x042fe60000041804 */
[----:B------:R-:W-:Y:S02]  /*1b460*/  FFMA.FTZ R153, R152, c[0x0][0x2d0], -R153 ;  /* 0x0000b40098997a23 */ /* 0x000fe40000010899 */
[----:B------:R-:W1:Y:S01]  /*1b470*/  MUFU.EX2 R182, R182 ;  /* 0x000000b600b67308 */ /* 0x000e620000000800 */
[----:B------:R-:W-:Y:S02]  /*1b480*/  FFMA.FTZ R164, R3, R238, R164 ;  /* 0x000000ee03a47223 */ /* 0x000fe400000100a4 */
[C---:B------:R-:W-:Y:S01]  /*1b490*/  HMMA.16816.F32.BF16 R12, R16.reuse, R22, R12 ;  /* 0x00000016100c723c */ /* 0x040fe2000004180c */
[----:B------:R-:W3:Y:S03]  /*1b4a0*/  LDSM.16.MT88.4 R20, [R9+0x2800] ;  /* 0x002800000914783b */ /* 0x000ee60000004200 */
[----:B------:R-:W-:Y:S01]  /*1b4b0*/  FFMA.FTZ R165, R8, R235, R165 ;  /* 0x000000eb08a57223 */ /* 0x000fe200000100a5 */
[----:B------:R-:W-:Y:S01]  /*1b4c0*/  MOV R8, R2 ;  /* 0x0000000200087202 */ /* 0x000fe20000000f00 */
[----:B------:R-:W-:Y:S01]  /*1b4d0*/  FADD.FTZ R164, R163, R164 ;  /* 0x000000a4a3a47221 */ /* 0x000fe20000010000 */
[----:B------:R4:W-:Y:S01]  /*1b4e0*/  MUFU.EX2 R189, R153 ;  /* 0x0000009900bd7308 */ /* 0x0009e20000000800 */
[C---:B------:R-:W-:Y:S04]  /*1b4f0*/  HMMA.16816.F32.BF16 R104, R16.reuse, R32, R104 ;  /* 0x000000201068723c */ /* 0x040fe80000041868 */
[----:B------:R-:W-:Y:S02]  /*1b500*/  FADD.FTZ R160, R160, R165 ;  /* 0x000000a5a0a07221 */ /* 0x000fe40000010000 */
[----:B------:R-:W-:Y:S02]  /*1b510*/  FADD.FTZ R161, R161, R164 ;  /* 0x000000a4a1a17221 */ /* 0x000fe40000010000 */
[C---:B------:R-:W-:Y:S01]  /*1b520*/  HMMA.16816.F32.BF16 R108, R16.reuse, R34, R108 ;  /* 0x00000022106c723c */ /* 0x040fe2000004186c */
[----:B------:R-:W-:Y:S01]  /*1b530*/  LDSM.16.MT88.4 R32, [R157+0x4800] ;  /* 0x004800009d20783b */ /* 0x000fe20000004200 */
[----:B------:R-:W-:Y:S02]  /*1b540*/  MUFU.EX2 R171, R171 ;  /* 0x000000ab00ab7308 */ /* 0x000fe40000000800 */
[----:B------:R-:W-:Y:S02]  /*1b550*/  FADD.FTZ R159, R159, R160 ;  /* 0x000000a09f9f7221 */ /* 0x000fe40000010000 */
[----:B------:R-:W-:Y:S02]  /*1b560*/  FADD.FTZ R166, R166, R161 ;  /* 0x000000a1a6a67221 */ /* 0x000fe40000010000 */
[C---:B------:R-:W-:Y:S04]  /*1b570*/  HMMA.16816.F32.BF16 R112, R16.reuse, R24, R112 ;  /* 0x000000181070723c */ /* 0x040fe80000041870 */
[----:B------:R-:W1:Y:S01]  /*1b580*/  MUFU.EX2 R190, R190 ;  /* 0x000000be00be7308 */ /* 0x000e620000000800 */
[----:B------:R-:W-:Y:S01]  /*1b590*/  FADD.FTZ R162, R162, R159 ;  /* 0x0000009fa2a27221 */ /* 0x000fe20000010000 */
[----:B----4-:R-:W-:Y:S02]  /*1b5a0*/  LDSM.16.MT88.4 R152, [R156+0x3800] ;  /* 0x003800009c98783b */ /* 0x010fe40000004200 */
[C---:B------:R-:W-:Y:S04]  /*1b5b0*/  HMMA.16816.F32.BF16 R116, R16.reuse, R26, R116 ;  /* 0x0000001a1074723c */ /* 0x040fe80000041874 */
[----:B------:R-:W-:Y:S02]  /*1b5c0*/  FADD.FTZ R173, R173, R162 ;  /* 0x000000a2adad7221 */ /* 0x000fe40000010000 */
[----:B------:R-:W-:Y:S01]  /*1b5d0*/  MUFU.EX2 R167, R167 ;  /* 0x000000a700a77308 */ /* 0x000fe20000000800 */
[----:B------:R-:W4:Y:S01]  /*1b5e0*/  LDSM.16.MT88.4 R24, [R158+0x4800] ;  /* 0x004800009e18783b */ /* 0x000f220000004200 */
[C---:B------:R-:W-:Y:S04]  /*1b5f0*/  HMMA.16816.F32.BF16 R120, R16.reuse, R36, R120 ;  /* 0x000000241078723c */ /* 0x040fe80000041878 */
[----:B------:R-:W-:Y:S02]  /*1b600*/  FADD.FTZ R177, R177, R166 ;  /* 0x000000a6b1b17221 */ /* 0x000fe40000010000 */
[----:B------:R-:W-:Y:S02]  /*1b610*/  FADD.FTZ R174, R174, R173 ;  /* 0x000000adaeae7221 */ /* 0x000fe40000010000 */
[C---:B------:R-:W-:Y:S01]  /*1b620*/  HMMA.16816.F32.BF16 R124, R16.reuse, R38, R124 ;  /* 0x00000026107c723c */ /* 0x040fe2000004187c */
[----:B------:R-:W-:Y:S01]  /*1b630*/  LDSM.16.MT88.4 R36, [R157+0x1000] ;  /* 0x001000009d24783b */ /* 0x000fe20000004200 */
[----:B------:R-:W1:Y:S02]  /*1b640*/  MUFU.EX2 R172, R172 ;  /* 0x000000ac00ac7308 */ /* 0x000e640000000800 */
[----:B------:R-:W-:Y:S02]  /*1b650*/  FADD.FTZ R178, R178, R177 ;  /* 0x000000b1b2b27221 */ /* 0x000fe40000010000 */
[----:B------:R-:W-:Y:S02]  /*1b660*/  FADD.FTZ R175, R175, R174 ;  /* 0x000000aeafaf7221 */ /* 0x000fe40000010000 */
[C---:B------:R-:W-:Y:S04]  /*1b670*/  HMMA.16816.F32.BF16 R40, R16.reuse, R128, R40 ;  /* 0x000000801028723c */ /* 0x040fe80000041828 */
[----:B------:R-:W-:Y:S01]  /*1b680*/  MUFU.EX2 R169, R169 ;  /* 0x000000a900a97308 */ /* 0x000fe20000000800 */
[----:B------:R-:W-:Y:S02]  /*1b690*/  FADD.FTZ R179, R179, R178 ;  /* 0x000000b2b3b37221 */ /* 0x000fe40000010000 */
[----:B------:R-:W-:Y:S01]  /*1b6a0*/  FADD.FTZ R176, R176, R175 ;  /* 0x000000afb0b07221 */ /* 0x000fe20000010000 */
[C---:B------:R-:W-:Y:S01]  /*1b6b0*/  HMMA.16816.F32.BF16 R44, R16.reuse, R130, R44 ;  /* 0x00000082102c723c */ /* 0x040fe2000004182c */
[----:B------:R-:W-:Y:S03]  /*1b6c0*/  LDSM.16.MT88.4 R128, [R156+0x1000] ;  /* 0x001000009c80783b */ /* 0x000fe60000004200 */
[----:B------:R-:W-:Y:S02]  /*1b6d0*/  FADD.FTZ R179, R180, R179 ;  /* 0x000000b3b4b37221 */ /* 0x000fe40000010000 */
[----:B------:R-:W1:Y:S02]  /*1b6e0*/  MUFU.EX2 R168, R168 ;  /* 0x000000a800a87308 */ /* 0x000e640000000800 */
[C---:B------:R-:W-:Y:S08]  /*1b6f0*/  HMMA.16816.F32.BF16 R48, R16.reuse, R132, R48 ;  /* 0x000000841030723c */ /* 0x040ff00000041830 */
[C---:B------:R-:W-:Y:S01]  /*1b700*/  HMMA.16816.F32.BF16 R52, R16.reuse, R134, R52 ;  /* 0x000000861034723c */ /* 0x040fe20000041834 */
[----:B------:R-:W-:Y:S01]  /*1b710*/  LDSM.16.MT88.4 R132, [R158+0x3000] ;  /* 0x003000009e84783b */ /* 0x000fe20000004200 */
[----:B------:R-:W1:Y:S06]  /*1b720*/  MUFU.EX2 R170, R170 ;  /* 0x000000aa00aa7308 */ /* 0x000e6c0000000800 */
[C---:B-----5:R-:W-:Y:S08]  /*1b730*/  HMMA.16816.F32.BF16 R56, R16.reuse, R28, R56 ;  /* 0x0000001c1038723c */ /* 0x060ff00000041838 */
        /* <DEDUP_REMOVED lines=10> */
[----:B------:R-:W1:Y:S07]  /*1b7e0*/  LDSM.16.MT88.4 R32, [R9+0x1000] ;  /* 0x001000000920783b */ /* 0x000e6e0000004200 */
[C---:B-----5:R-:W-:Y:S08]  /*1b7f0*/  HMMA.16816.F32.BF16 R88, R16.reuse, R28, R88 ;  /* 0x0000001c1058723c */ /* 0x060ff00000041858 */
[C---:B------:R-:W-:Y:S01]  /*1b800*/  HMMA.16816.F32.BF16 R92, R16.reuse, R30, R92 ;  /* 0x0000001e105c723c */ /* 0x040fe2000004185c */
[----:B------:R-:W5:Y:S07]  /*1b810*/  LDSM.16.MT88.4 R28, [R156+0x3000] ;  /* 0x003000009c1c783b */ /* 0x000f6e0000004200 */
[C---:B---3--:R-:W-:Y:S08]  /*1b820*/  HMMA.16816.F32.BF16 R96, R16.reuse, R20, R96 ;  /* 0x000000141060723c */ /* 0x048ff00000041860 */
[----:B------:R-:W-:Y:S01]  /*1b830*/  HMMA.16816.F32.BF16 R100, R16, R22, R100 ;  /* 0x000000161064723c */ /* 0x000fe20000041864 */
[----:B------:R-:W3:Y:S06]  /*1b840*/  LDSM.16.MT88.4 R20, [R9+0x3000] ;  /* 0x003000000914783b */ /* 0x000eec0000004200 */
[----:B------:R-:W-:Y:S01]  /*1b850*/  F2FP.BF16.PACK_AB R16, R186, R183 ;  /* 0x000000b7ba10723e */ /* 0x000fe200000010ff */
[----:B------:R-:W-:Y:S01]  /*1b860*/  FADD.FTZ R183, R183, R176 ;  /* 0x000000b0b7b77221 */ /* 0x000fe20000010000 */
[----:B------:R-:W-:Y:S03]  /*1b870*/  F2FP.BF16.PACK_AB R18, R188, R181 ;  /* 0x000000b5bc12723e */ /* 0x000fe600000010ff */
[----:B--2---:R-:W-:Y:S01]  /*1b880*/  F2FP.BF16.PACK_AB R17, R185, R184 ;  /* 0x000000b8b911723e */ /* 0x004fe200000010ff */
[----:B------:R-:W-:Y:S01]  /*1b890*/  FADD.FTZ R184, R184, R179 ;  /* 0x000000b3b8b87221 */ /* 0x000fe20000010000 */
[----:B-1----:R-:W-:Y:S01]  /*1b8a0*/  F2FP.BF16.PACK_AB R19, R187, R182 ;  /* 0x000000b6bb13723e */ /* 0x002fe200000010ff */
        /* <DEDUP_REMOVED lines=20> */
[C---:B------:R-:W-:Y:S08]  /*1b9f0*/  HMMA.16816.F32.BF16 R48, R16.reuse, R148, R48 ;  /* 0x000000941030723c */ /* 0x040ff00000041830 */
[C---:B------:R-:W-:Y:S01]  /*1ba00*/  HMMA.16816.F32.BF16 R52, R16.reuse, R150, R52 ;  /* 0x000000961034723c */ /* 0x040fe20000041834 */
[----:B------:R-:W-:Y:S07]  /*1ba10*/  LDSM.16.MT88.4 R148, [R157+0x3800] ;  /* 0x003800009d94783b */ /* 0x000fee0000004200 */
[C---:B-----5:R-:W-:Y:S08]  /*1ba20*/  HMMA.16816.F32.BF16 R56, R16.reuse, R28, R56 ;  /* 0x0000001c1038723c */ /* 0x060ff00000041838 */
        /* <DEDUP_REMOVED lines=14> */
[C---:B---3--:R-:W-:Y:S08]  /*1bb10*/  HMMA.16816.F32.BF16 R96, R16.reuse, R20, R96 ;  /* 0x000000141060723c */ /* 0x048ff00000041860 */
[----:B------:R-:W-:Y:S01]  /*1bb20*/  HMMA.16816.F32.BF16 R100, R16, R22, R100 ;  /* 0x000000161064723c */ /* 0x000fe20000041864 */
[----:B------:R-:W-:Y:S06]  /*1bb30*/  LDSM.16.MT88.4 R20, [R157+0x5800] ;  /* 0x005800009d14783b */ /* 0x000fec0000004200 */
        /* <DEDUP_REMOVED lines=9> */
[C---:B------:R-:W-:Y:S01]  /*1bbd0*/  HMMA.16816.F32.BF16 R132, R16.reuse, R128, R4 ;  /* 0x000000801084723c */ /* 0x040fe20000041804 */
[----:B------:R-:W3:Y:S02]  /*1bbe0*/  LDSM.16.MT88.4 R4, [R9+0x3800] ;  /* 0x003800000904783b */ /* 0x000ee40000004200 */
[----:B------:R-:W-:Y:S02]  /*1bbf0*/  FADD.FTZ R170, R170, R169 ;  /* 0x000000a9aaaa7221 */ /* 0x000fe40000010000 */
[----:B------:R-:W-:Y:S02]  /*1bc00*/  FADD.FTZ R235, R172, R167 ;  /* 0x000000a7aceb7221 */ /* 0x000fe40000010000 */
[----:B------:R-:W-:Y:S01]  /*1bc10*/  FADD.FTZ R238, R189, R170 ;  /* 0x000000aabdee7221 */ /* 0x000fe20000010000 */
[C---:B------:R-:W-:Y:S01]  /*1bc20*/  HMMA.16816.F32.BF16 R128, R16.reuse, R130, R12 ;  /* 0x000000821080723c */ /* 0x040fe2000004180c */
[----:B------:R-:W5:Y:S07]  /*1bc30*/  LDSM.16.MT88.4 R12, [R158+0x5800] ;  /* 0x005800009e0c783b */ /* 0x000f6e0000004200 */
[C---:B-1----:R-:W-:Y:S07]  /*1bc40*/  HMMA.16816.F32.BF16 R104, R16.reuse, R24, R104 ;  /* 0x000000181068723c */ /* 0x042fee0000041868 */
[----:B------:R-:W-:Y:S01]  /*1bc50*/  IADD3 R24, R240, -0x2, RZ ;  /* 0xfffffffef0187810 */ /* 0x000fe20007ffe0ff */
[C---:B------:R-:W-:Y:S03]  /*1bc60*/  HMMA.16816.F32.BF16 R108, R16.reuse, R26, R108 ;  /* 0x0000001a106c723c */ /* 0x040fe6000004186c */
[C---:B------:R-:W-:Y:S05]  /*1bc70*/  ISETP.GE.AND P0, PT, R24.reuse, R231, PT ;  /* 0x000000e71800720c */ /* 0x040fea0003f06270 */
[C---:B--2---:R-:W-:Y:S08]  /*1bc80*/  HMMA.16816.F32.BF16 R112, R16.reuse, R32, R112 ;  /* 0x000000201070723c */ /* 0x044ff00000041870 */
[C---:B------:R-:W-:Y:S04]  /*1bc90*/  HMMA.16816.F32.BF16 R116, R16.reuse, R34, R116 ;  /* 0x000000221074723c */ /* 0x040fe80000041874 */
[----:B------:R-:W-:Y:S04]  /*1bca0*/  @P0 SHF.R.S32.HI R3, RZ, 0x1f, R24 ;  /* 0x0000001fff030819 */ /* 0x000fe80000011418 */
[C---:B----4-:R-:W-:Y:S04]  /*1bcb0*/  HMMA.16816.F32.BF16 R120, R16.reuse, R28, R120 ;  /* 0x0000001c1078723c */ /* 0x050fe80000041878 */
        /* <DEDUP_REMOVED lines=13> */
[C---:B-----5:R-:W-:Y:S08]  /*1bd90*/  HMMA.16816.F32.BF16 R72, R16.reuse, R12, R72 ;  /* 0x0000000c1048723c */ /* 0x060ff00000041848 */
[C---:B------:R-:W-:Y:S01]  /*1bda0*/  HMMA.16816.F32.BF16 R76, R16.reuse, R14, R76 ;  /* 0x0000000e104c723c */ /* 0x040fe2000004184c */
[----:B------:R-:W2:Y:S07]  /*1bdb0*/  LDSM.16.MT88.4 R12, [R9+0x5800] ;  /* 0x00580000090c783b */ /* 0x000eae0000004200 */
[C---:B------:R-:W-:Y:S07]  /*1bdc0*/  HMMA.16816.F32.BF16 R80, R16.reuse, R20, R80 ;  /* 0x000000141050723c */ /* 0x040fee0000041850 */
[----:B------:R-:W-:Y:S01]  /*1bdd0*/  @P0 IADD3 R21, R25, R3, RZ ;  /* 0x0000000319150210 */ /* 0x000fe20007ffe0ff */
[C---:B------:R-:W-:Y:S01]  /*1bde0*/  HMMA.16816.F32.BF16 R84, R16.reuse, R22, R84 ;  /* 0x000000161054723c */ /* 0x040fe20000041854 */
[----:B------:R-:W-:Y:S03]  /*1bdf0*/  @P0 MOV R20, c[0x0][0x1e0] ;  /* 0x0000780000140a02 */ /* 0x000fe60000000f00 */
[C---:B------:R-:W-:Y:S02]  /*1be00*/  @P0 SHF.L.U32 R3, R24.reuse, 0x6, RZ ;  /* 0x0000000618030819 */ /* 0x040fe400000006ff */
[----:B------:R-:W-:Y:S02]  /*1be10*/  @P0 SHF.L.U64.HI R21, R24, 0x6, R21 ;  /* 0x0000000618150819 */ /* 0x000fe40000010215 */
[----:B------:R-:W-:Y:S01]  /*1be20*/  @P0 IADD3 R24, P3, R3, R236, RZ ;  /* 0x000000ec03180210 */ /* 0x000fe20007f7e0ff */
[C---:B-1----:R-:W-:Y:S03]  /*1be30*/  HMMA.16816.F32.BF16 R88, R16.reuse, R4, R88 ;  /* 0x000000041058723c */ /* 0x042fe60000041858 */
[----:B------:R-:W-:Y:S02]  /*1be40*/  @P0 LEA R22, P2, R24, c[0x0][0x1c8], 0x1 ;  /* 0x0000720018160a11 */ /* 0x000fe400078408ff */
[----:B------:R-:W-:Y:S02]  /*1be50*/  @P0 MOV R23, c[0x0][0x1e4] ;  /* 0x0000790000170a02 */ /* 0x000fe40000000f00 */
[C---:B------:R-:W-:Y:S01]  /*1be60*/  @P0 LEA R25, P1, R20.reuse, R3, 0x5 ;  /* 0x0000000314190211 */ /* 0x040fe200078228ff */
[C---:B------:R-:W-:Y:S04]  /*1be70*/  HMMA.16816.F32.BF16 R92, R16.reuse, R6, R92 ;  /* 0x00000006105c723c */ /* 0x040fe8000004185c */
[----:B------:R-:W-:Y:S02]  /*1be80*/  @P0 IADD3.X R3, R21, R230, RZ, P3, !PT ;  /* 0x000000e615030210 */ /* 0x000fe40001ffe4ff */
[----:B------:R-:W-:Y:S02]  /*1be90*/  @P0 LEA.HI.X R21, R20, R21, R23, 0x5, P1 ;  /* 0x0000001514150211 */ /* 0x000fe400008f2c17 */
[----:B------:R-:W-:Y:S01]  /*1bea0*/  @P0 LEA.HI.X R23, R24, c[0x0][0x1cc], R3, 0x1, P2 ;  /* 0x0000730018170a11 */ /* 0x000fe200010f0c03 */
[----:B------:R-:W-:Y:S01]  /*1beb0*/  @P0 IMAD R3, R234, 0x6000, R11 ;  /* 0x00006000ea030824 */ /* 0x000fe200078e020b */
[----:B------:R-:W-:Y:S01]  /*1bec0*/  @P0 ISETP.GE.AND P2, PT, R228, c[0x0][0x1d4], PT ;  /* 0x00007500e4000a0c */ /* 0x000fe20003f46270 */
[C---:B--2---:R-:W-:Y:S03]  /*1bed0*/  HMMA.16816.F32.BF16 R96, R16.reuse, R12, R96 ;  /* 0x0000000c1060723c */ /* 0x044fe60000041860 */
[----:B------:R-:W-:Y:S02]  /*1bee0*/  @P0 ISETP.GE.AND P1, PT, R212, c[0x0][0x1d4], PT ;  /* 0x00007500d4000a0c */ /* 0x000fe40003f26270 */
[----:B------:R-:W-:Y:S03]  /*1bef0*/  @P0 IADD3 R25, P3, R25, R236, RZ ;  /* 0x000000ec19190210 */ /* 0x000fe60007f7e0ff */
[----:B------:R-:W-:Y:S04]  /*1bf00*/  HMMA.16816.F32.BF16 R100, R16, R14, R100 ;  /* 0x0000000e1064723c */ /* 0x000fe80000041864 */
[----:B------:R-:W-:Y:S01]  /*1bf10*/  @!PT LDS RZ, [RZ] ;  /* 0x00000000fffff984 */ /* 0x000fe20000000800 */
[----:B------:R-:W-:Y:S01]  /*1bf20*/  @!PT LDS RZ, [RZ] ;  /* 0x00000000fffff984 */ /* 0x000fe20000000800 */
[----:B------:R-:W-:Y:S01]  /*1bf30*/  @!PT LDS RZ, [RZ] ;  /* 0x00000000fffff984 */ /* 0x000fe20000000800 */
[----:B------:R1:W-:Y:S01]  /*1bf40*/  @P0 LDGSTS.E.BYPASS.LTC128B.128 [R3], [R22.64], !P2 ;  /* 0x0000000016030fae */ /* 0x0003e2000d101d48 */
[----:B------:R-:W-:Y:S02]  /*1bf50*/  @P0 IADD3.X R20, R21, R230, RZ, P3, !PT ;  /* 0x000000e615140210 */ /* 0x000fe40001ffe4ff */
[C---:B------:R-:W-:Y:S05]  /*1bf60*/  @P0 LEA R4, P3, R25.reuse, c[0x0][0x1c8], 0x1 ;  /* 0x0000720019040a11 */ /* 0x040fea00078608ff */
[----:B------:R1:W-:Y:S01]  /*1bf70*/  @P0 LDGSTS.E.BYPASS.LTC128B.128 [R3+0x2000], [R22.64+0x80], !P1 ;  /* 0x0200008016030fae */ /* 0x0003e2000c901d48 */
        /* <DEDUP_REMOVED lines=9> */
[----:B------:R-:W-:Y:S05]  /*1c010*/  IADD3 R240, R240, -0x1, RZ ;  /* 0xfffffffff0f07810 */ /* 0x000fea0007ffe0ff */
[----:B------:R-:W0:Y:S01]  /*1c020*/  LDGDEPBAR ;  /* 0x00000000000079af */ /* 0x000e220000000000 */
[----:B-1----:R-:W-:Y:S05]  /*1c030*/  MOV R3, R0 ;  /* 0x0000000000037202 */ /* 0x002fea0000000f00 */
[----:B------:R-:W-:-:S05]  /*1c040*/  @!P0 BRA `(.L_x_4429) ;  /* 0xffffccb000008947 */ /* 0x000fca000383ffff */
.L_x_4420:
[----:B------:R-:W-:Y:S02]  /*1c050*/  MOV R5, 0x1f ;  /* 0x0000001f00057802 */ /* 0x000fe40000000f00 */
[----:B------:R-:W-:Y:S01]  /*1c060*/  MOV R4, 0xffffffff ;  /* 0xffffffff00047802 */ /* 0x000fe20000000f00 */
[----:B------:R-:W-:Y:S05]  /*1c070*/  BRA.DIV ~URZ, `(.L_x_4430) ;  /* 0x000052c27f007947 */ /* 0x000fea000b800000 */
[----:B------:R1:W2:Y:S02]  /*1c080*/  SHFL.BFLY PT, R7, R235, 0x2, 0x1f ;  /* 0x0c401f00eb077f89 */ /* 0x0002a400000e0000 */
.L_x_4503:
[----:B--2---:R-:W-:Y:S01]  /*1c090*/  FADD.FTZ R8, R7, R235 ;  /* 0x000000eb07087221 */ /* 0x004fe20000010000 */
[----:B------:R-:W-:Y:S05]  /*1c0a0*/  BRA.DIV ~URZ, `(.L_x_4431) ;  /* 0x000052e27f007947 */ /* 0x000fea000b800000 */
[----:B------:R-:W2:Y:S04]  /*1c0b0*/  SHFL.BFLY PT, R5, R238, 0x2, 0x1f ;  /* 0x0c401f00ee057f89 */ /* 0x000ea800000e0000 */
[----:B------:R-:W3:Y:S01]  /*1c0c0*/  SHFL.BFLY PT, R3, R8, 0x1, 0x1f ;  /* 0x0c201f0008037f89 */ /* 0x000ee200000e0000 */
[----:B--2---:R-:W-:-:S02]  /*1c0d0*/  FADD.FTZ R12, R5, R238 ;  /* 0x000000ee050c7221 */ /* 0x004fc40000010000 */
[----:B---3--:R-:W-:-:S03]  /*1c0e0*/  FADD.FTZ R3, R8, R3 ;  /* 0x0000000308037221 */ /* 0x008fc60000010000 */
[----:B------:R2:W3:Y:S04]  /*1c0f0*/  SHFL.BFLY PT, R7, R12, 0x1, 0x1f ;  /* 0x0c201f000c077f89 */ /* 0x0004e800000e0000 */
.L_x_4504:
        /* <DEDUP_REMOVED lines=13> */
[----:B------:R-:W-:-:S03]  /*1c1d0*/  @P1 FFMA.FTZ R9, R5, R2, R7 ;  /* 0x0000000205091223 */ /* 0x000fc60000010007 */
[----:B------:R-:W2:Y:S01]  /*1c1e0*/  @P0 MUFU.LG2 R12, R12 ;  /* 0x0000000c000c0308 */ /* 0x000ea20000000c00 */
[C---:B---3--:R-:W-:Y:S02]  /*1c1f0*/  FMUL.FTZ R132, R13.reuse, R132 ;  /* 0x000000840d847220 */ /* 0x048fe40000410000 */
        /* <DEDUP_REMOVED lines=46> */
[----:B------:R-:W-:Y:S01]  /*1c4e0*/  FMUL.FTZ R101, R13, R101 ;  /* 0x000000650d657220 */ /* 0x000fe20000410000 */
[----:B------:R-:W-:Y:S01]  /*1c4f0*/  @P0 MOV R13, 0x3f317218 ;  /* 0x3f317218000d0802 */ /* 0x000fe20000000f00 */
[----:B--2---:R-:W-:Y:S01]  /*1c500*/  @P0 FMUL.FTZ R17, R12, 0.69314718246459960938 ;  /* 0x3f3172180c110820 */ /* 0x004fe20000410000 */
[----:B------:R-:W-:Y:S01]  /*1c510*/  MOV R12, 0x1 ;  /* 0x00000001000c7802 */ /* 0x000fe20000000f00 */
[----:B------:R-:W-:-:S02]  /*1c520*/  FMUL.FTZ R134, R8, R134 ;  /* 0x0000008608867220 */ /* 0x000fc40000410000 */
[----:B------:R-:W-:Y:S02]  /*1c530*/  @P0 FMUL.FTZ R13, R13, c[0x0][0x2d0] ;  /* 0x0000b4000d0d0a20 */ /* 0x000fe40000410000 */
[----:B------:R-:W-:Y:S02]  /*1c540*/  FMUL.FTZ R135, R8, R135 ;  /* 0x0000008708877220 */ /* 0x000fe40000410000 */
[----:B------:R-:W-:Y:S01]  /*1c550*/  @P0 FFMA.FTZ R16, R13, R0, R17 ;  /* 0x000000000d100223 */ /* 0x000fe20000010011 */
[----:B------:R-:W-:Y:S01]  /*1c560*/  PRMT R0, R12, 0x7610, R0 ;  /* 0x000076100c007816 */ /* 0x000fe20000000000 */
        /* <DEDUP_REMOVED lines=46> */
.L_x_4329:
        /* <DEDUP_REMOVED lines=16> */
.L_x_4433:
[----:B------:R-:W-:Y:S05]  /*1c950*/  BSYNC B0 ;  /* 0x0000000000007941 */ /* 0x000fea0003800000 */
.L_x_4432:
[----:B------:R-:W-:Y:S01]  /*1c960*/  PRMT R0, R0, 0x9910, RZ ;  /* 0x0000991000007816 */ /* 0x000fe200000000ff */
[----:B------:R-:W-:Y:S01]  /*1c970*/  BSSY B1, `(.L_x_4434) ;  /* 0x0000341000017945 */ /* 0x000fe20003800000 */
[----:B------:R-:W-:Y:S01]  /*1c980*/  IMAD.MOV.U32 R8, RZ, RZ, R204 ;  /* 0x000000ffff087224 */ /* 0x000fe200078e00cc */
[----:B------:R-:W-:Y:S02]  /*1c990*/  IADD3 R13, R228, 0x80, RZ ;  /* 0x00000080e40d7810 */ /* 0x000fe40007ffe0ff */
[----:B------:R-:W-:-:S13]  /*1c9a0*/  ISETP.NE.AND P0, PT, R0, RZ, PT ;  /* 0x000000ff0000720c */ /* 0x000fda0003f05270 */
[----:B------:R-:W-:Y:S05]  /*1c9b0*/  @!P0 BRA `(.L_x_4435) ;  /* 0x0000279000008947 */ /* 0x000fea0003800000 */
[----:B------:R-:W-:Y:S01]  /*1c9c0*/  SHF.R.S32.HI R0, RZ, 0x1f, R211 ;  /* 0x0000001fff007819 */ /* 0x000fe200000114d3 */
[----:B------:R-:W-:Y:S01]  /*1c9d0*/  IMAD.SHL.U32 R19, R215, 0x40, RZ ;  /* 0x00000040d7137824 */ /* 0x000fe200078e00ff */
[----:B------:R-:W-:Y:S01]  /*1c9e0*/  WARPSYNC 0xffffffff ;  /* 0xffffffff00007948 */ /* 0x000fe20003800000 */
[----:B------:R-:W-:Y:S01]  /*1c9f0*/  BAR.SYNC.DEFER_BLOCKING 0x1, 0x100 ;  /* 0x0044000000007b1d */ /* 0x000fe20000010000 */
[----:B------:R-:W-:Y:S01]  /*1ca00*/  LEA.HI R20, R0, R211, RZ, 0x5 ;  /* 0x000000d300147211 */ /* 0x000fe200078f28ff */
[----:B------:R-:W-:Y:S01]  /*1ca10*/  IMAD.MOV.U32 R22, RZ, RZ, 0x20 ;  /* 0x00000020ff167424 */ /* 0x000fe200078e00ff */
[----:B------:R-:W-:Y:S02]  /*1ca20*/  LOP3.LUT R19, R19, 0x1c0, RZ, 0xc0, !PT ;  /* 0x000001c013137812 */ /* 0x000fe400078ec0ff */
[----:B------:R-:W-:Y:S02]  /*1ca30*/  SHF.R.S32.HI R12, RZ, 0x5, R20 ;  /* 0x00000005ff0c7819 */ /* 0x000fe40000011414 */
[----:B------:R-:W-:-:S02]  /*1ca40*/  SHF.R.U32.HI R18, RZ, 0x3, R19 ;  /* 0x00000003ff127819 */ /* 0x000fc40000011613 */
[----:B------:R-:W-:Y:S01]  /*1ca50*/  LOP3.LUT R21, R215, 0x1, RZ, 0xc0, !PT ;  /* 0x00000001d7157812 */ /* 0x000fe200078ec0ff */
[----:B------:R-:W-:Y:S01]  /*1ca60*/  IMAD.SHL.U32 R17, R12, 0x400, RZ ;  /* 0x000004000c117824 */ /* 0x000fe200078e00ff */
[----:B------:R-:W-:Y:S02]  /*1ca70*/  LOP3.LUT R18, R18, R19, RZ, 0xfc, !PT ;  /* 0x0000001312127212 */ /* 0x000fe400078efcff */
[----:B------:R-:W-:Y:S01]  /*1ca80*/  ISETP.NE.U32.AND P0, PT, R21, 0x1, PT ;  /* 0x000000011500780c */ /* 0x000fe20003f05070 */
[----:B------:R-:W-:Y:S01]  /*1ca90*/  IMAD R17, R214, 0x2, R17 ;  /* 0x00000002d6117824 */ /* 0x000fe200078e0211 */
[----:B------:R-:W-:Y:S02]  /*1caa0*/  F2FP.BF16.PACK_AB R32, R133, R132 ;  /* 0x000000848520723e */ /* 0x000fe400000010ff */
[----:B------:R-:W-:Y:S01]  /*1cab0*/  R2P PR, R215, 0x6 ;  /* 0x00000006d7007804 */ /* 0x000fe20000000000 */
[----:B------:R-:W-:Y:S01]  /*1cac0*/  IMAD.IADD R17, R17, 0x1, R18 ;  /* 0x0000000111117824 */ /* 0x000fe200078e0212 */
[----:B------:R-:W-:Y:S01]  /*1cad0*/  F2FP.BF16.PACK_AB R30, R135, R134 ;  /* 0x00000086871e723e */ /* 0x000fe200000010ff */
[----:B------:R-:W-:Y:S01]  /*1cae0*/  IMAD.MOV.U32 R18, RZ, RZ, 0x40 ;  /* 0x00000040ff127424 */ /* 0x000fe200078e00ff */
[----:B------:R-:W-:Y:S01]  /*1caf0*/  F2FP.BF16.PACK_AB R23, R129, R128 ;  /* 0x000000808117723e */ /* 0x000fe200000010ff */
[----:B------:R-:W-:Y:S01]  /*1cb00*/  IMAD.SHL.U32 R27, R17, 0x2, RZ ;  /* 0x00000002111b7824 */ /* 0x000fe200078e00ff */
[----:B------:R-:W-:-:S02]  /*1cb10*/  SEL R22, R22, 0xffffffe0, !P1 ;  /* 0xffffffe016167807 */ /* 0x000fc40004800000 */
[----:B------:R-:W-:Y:S02]  /*1cb20*/  SEL R18, R18, 0xffffffc0, !P2 ;  /* 0xffffffc012127807 */ /* 0x000fe40005000000 */
[C---:B------:R-:W-:Y:S01]  /*1cb30*/  IADD3 R17, R27.reuse, 0x80, RZ ;  /* 0x000000801b117810 */ /* 0x040fe20007ffe0ff */
[C---:B------:R-:W-:Y:S01]  /*1cb40*/  IMAD.IADD R21, R27.reuse, 0x1, R22 ;  /* 0x000000011b157824 */ /* 0x040fe200078e0216 */
[----:B------:R-:W-:Y:S01]  /*1cb50*/  IADD3 R24, R27, 0x70, RZ ;  /* 0x000000701b187810 */ /* 0x000fe20007ffe0ff */
[----:B------:R2:W-:Y:S01]  /*1cb60*/  STS [R27+0x80], R32 ;  /* 0x000080201b007388 */ /* 0x0005e20000000800 */
[----:B------:R-:W-:Y:S02]  /*1cb70*/  @P0 IADD3 R24, R17, 0x10, RZ ;  /* 0x0000001011180810 */ /* 0x000fe40007ffe0ff */
[----:B------:R-:W-:Y:S01]  /*1cb80*/  F2FP.BF16.PACK_AB R17, R131, R130 ;  /* 0x000000828311723e */ /* 0x000fe200000010ff */
[----:B------:R3:W-:Y:S01]  /*1cb90*/  STS [R27+0x480], R30 ;  /* 0x0004801e1b007388 */ /* 0x0007e20000000800 */
        /* <DEDUP_REMOVED lines=11> */
[----:B------:R-:W-:Y:S01]  /*1cc50*/  F2FP.BF16.PACK_AB R31, R45, R44 ;  /* 0x0000002c2d1f723e */ /* 0x000fe200000010ff */
[----:B------:R1:W-:Y:S01]  /*1cc60*/  STS [R21+0x480], R26 ;  /* 0x0004801a15007388 */ /* 0x0003e20000000800 */
[----:B------:R-:W-:-:S02]  /*1cc70*/  F2FP.BF16.PACK_AB R33, R47, R46 ;  /* 0x0000002e2f21723e */ /* 0x000fc400000010ff */
[----:B------:R-:W-:Y:S01]  /*1cc80*/  ISETP.NE.U32.AND P0, PT, RZ, c[0x0][0x508], PT ;  /* 0x00014200ff007a0c */ /* 0x000fe20003f05070 */
[----:B------:R1:W-:Y:S01]  /*1cc90*/  STS [R22], R19 ;  /* 0x0000001316007388 */ /* 0x0003e20000000800 */
[----:B--2---:R-:W-:Y:S02]  /*1cca0*/  F2FP.BF16.PACK_AB R32, R117, R116 ;  /* 0x000000747520723e */ /* 0x004fe400000010ff */
[----:B------:R-:W-:Y:S01]  /*1ccb0*/  ISETP.NE.AND.EX P1, PT, RZ, c[0x0][0x50c], PT, P0 ;  /* 0x00014300ff007a0c */ /* 0x000fe20003f25300 */
[----:B------:R2:W-:Y:S01]  /*1ccc0*/  STS [R22+0x400], R25 ;  /* 0x0004001916007388 */ /* 0x0005e20000000800 */
[----:B---3--:R-:W-:Y:S02]  /*1ccd0*/  F2FP.BF16.PACK_AB R30, R115, R114 ;  /* 0x00000072731e723e */ /* 0x008fe400000010ff */
[----:B------:R-:W-:Y:S01]  /*1cce0*/  ISETP.NE.U32.AND P2, PT, RZ, c[0x0][0x500], PT ;  /* 0x00014000ff007a0c */ /* 0x000fe20003f45070 */
[----:B----4-:R-:W-:-:S03]  /*1ccf0*/  IMAD.IADD R17, R27, 0x1, R18 ;  /* 0x000000011b117824 */ /* 0x010fc600078e0212 */
[----:B------:R-:W-:Y:S01]  /*1cd00*/  ISETP.NE.AND.EX P2, PT, RZ, c[0x0][0x504], PT, P2 ;  /* 0x00014100ff007a0c */ /* 0x000fe20003f45320 */
[----:B-1----:R-:W-:Y:S01]  /*1cd10*/  IMAD.IADD R23, R18, 0x1, R24 ;  /* 0x0000000112177824 */ /* 0x002fe200078e0218 */
[----:B------:R1:W-:Y:S01]  /*1cd20*/  STS [R17+0x80], R36 ;  /* 0x0000802411007388 */ /* 0x0003e20000000800 */
[----:B------:R-:W-:-:S03]  /*1cd30*/  F2FP.BF16.PACK_AB R28, R121, R120 ;  /* 0x00000078791c723e */ /* 0x000fc600000010ff */
[----:B------:R3:W-:Y:S01]  /*1cd40*/  STS [R17+0x480], R30 ;  /* 0x0004801e11007388 */ /* 0x0007e20000000800 */
[----:B------:R-:W-:-:S03]  /*1cd50*/  F2FP.BF16.PACK_AB R26, R123, R122 ;  /* 0x0000007a7b1a723e */ /* 0x000fc600000010ff */
[----:B------:R4:W-:Y:S01]  /*1cd60*/  STS [R23], R32 ;  /* 0x0000002017007388 */ /* 0x0009e20000000800 */
[----:B------:R-:W-:-:S03]  /*1cd70*/  IMAD.IADD R19, R18, 0x1, R21 ;  /* 0x0000000112137824 */ /* 0x000fc600078e0215 */
[----:B------:R4:W-:Y:S01]  /*1cd80*/  STS [R23+0x400], R34 ;  /* 0x0004002217007388 */ /* 0x0009e20000000800 */
[----:B------:R-:W-:Y:S01]  /*1cd90*/  IMAD.IADD R18, R22, 0x1, R18 ;  /* 0x0000000116127824 */ /* 0x000fe200078e0212 */
[----:B--2---:R-:W-:Y:S02]  /*1cda0*/  F2FP.BF16.PACK_AB R25, R125, R124 ;  /* 0x0000007c7d19723e */ /* 0x004fe400000010ff */
[----:B------:R2:W-:Y:S04]  /*1cdb0*/  STS [R19+0x80], R28 ;  /* 0x0000801c13007388 */ /* 0x0005e80000000800 */
[----:B------:R2:W-:Y:S04]  /*1cdc0*/  STS [R19+0x480], R26 ;  /* 0x0004801a13007388 */ /* 0x0005e80000000800 */
[----:B------:R2:W-:Y:S01]  /*1cdd0*/  STS [R18], R25 ;  /* 0x0000001912007388 */ /* 0x0005e20000000800 */
[----:B-1----:R-:W-:-:S03]  /*1cde0*/  F2FP.BF16.PACK_AB R36, R63, R62 ;  /* 0x0000003e3f24723e */ /* 0x002fc600000010ff */
[----:B------:R1:W-:Y:S01]  /*1cdf0*/  STS [R18+0x400], R29 ;  /* 0x0004001d12007388 */ /* 0x0003e20000000800 */
[----:B---3--:R-:W-:Y:S02]  /*1ce00*/  F2FP.BF16.PACK_AB R30, R41, R40 ;  /* 0x00000028291e723e */ /* 0x008fe400000010ff */
[----:B----4-:R-:W-:-:S03]  /*1ce10*/  F2FP.BF16.PACK_AB R32, R43, R42 ;  /* 0x0000002a2b20723e */ /* 0x010fc600000010ff */
[----:B------:R3:W-:Y:S01]  /*1ce20*/  STS [R27+0x4080], R30 ;  /* 0x0040801e1b007388 */ /* 0x0007e20000000800 */
[----:B------:R-:W-:-:S03]  /*1ce30*/  F2FP.BF16.PACK_AB R34, R61, R60 ;  /* 0x0000003c3d22723e */ /* 0x000fc600000010ff */
[----:B------:R4:W-:Y:S01]  /*1ce40*/  STS [R27+0x4480], R32 ;  /* 0x004480201b007388 */ /* 0x0009e20000000800 */
[----:B--2---:R-:W-:-:S03]  /*1ce50*/  F2FP.BF16.PACK_AB R28, R49, R48 ;  /* 0x00000030311c723e */ /* 0x004fc600000010ff */
[----:B------:R2:W-:Y:S01]  /*1ce60*/  STS [R24+0x4000], R31 ;  /* 0x0040001f18007388 */ /* 0x0005e20000000800 */
[----:B------:R-:W-:-:S03]  /*1ce70*/  F2FP.BF16.PACK_AB R26, R51, R50 ;  /* 0x00000032331a723e */ /* 0x000fc600000010ff */
[----:B------:R2:W-:Y:S01]  /*1ce80*/  STS [R24+0x4400], R33 ;  /* 0x0044002118007388 */ /* 0x0005e20000000800 */
[----:B------:R-:W-:-:S03]  /*1ce90*/  F2FP.BF16.PACK_AB R25, R53, R52 ;  /* 0x000000343519723e */ /* 0x000fc600000010ff */
[----:B------:R2:W-:Y:S01]  /*1cea0*/  STS [R21+0x4080], R28 ;  /* 0x0040801c15007388 */ /* 0x0005e20000000800 */
[----:B-1----:R-:W-:-:S03]  /*1ceb0*/  F2FP.BF16.PACK_AB R29, R55, R54 ;  /* 0x00000036371d723e */ /* 0x002fc600000010ff */
[----:B------:R1:W-:Y:S04]  /*1cec0*/  STS [R21+0x4480], R26 ;  /* 0x0044801a15007388 */ /* 0x0003e80000000800 */
        /* <DEDUP_REMOVED lines=12> */
[----:B------:R1:W-:Y:S01]  /*1cf90*/  STS [R19+0x4080], R28 ;  /* 0x0040801c13007388 */ /* 0x0003e20000000800 */
[----:B------:R-:W-:-:S03]  /*1cfa0*/  F2FP.BF16.PACK_AB R25, R69, R68 ;  /* 0x000000444519723e */ /* 0x000fc600000010ff */
        /* <DEDUP_REMOVED lines=10> */
[----:B------:R-:W-:Y:S01]  /*1d050*/  STS [R24+0x8000], R31 ;  /* 0x0080001f18007388 */ /* 0x000fe20000000800 */
        /* <DEDUP_REMOVED lines=11> */
[----:B------:R-:W-:Y:S04]  /*1d110*/  STS [R17+0x8080], R34 ;  /* 0x0080802211007388 */ /* 0x000fe80000000800 */
[----:B------:R2:W-:Y:S01]  /*1d120*/  STS [R17+0x8480], R30 ;  /* 0x0084801e11007388 */ /* 0x0005e20000000800 */
[----:B-1----:R-:W-:-:S03]  /*1d130*/  F2FP.BF16.PACK_AB R24, R99, R98 ;  /* 0x000000626318723e */ /* 0x002fc600000010ff */
[----:B------:R1:W-:Y:S01]  /*1d140*/  STS [R23+0x8000], R36 ;  /* 0x0080002417007388 */ /* 0x0003e20000000800 */
[----:B------:R-:W-:-:S03]  /*1d150*/  F2FP.BF16.PACK_AB R28, R97, R96 ;  /* 0x00000060611c723e */ /* 0x000fc600000010ff */
[----:B------:R1:W-:Y:S01]  /*1d160*/  STS [R23+0x8400], R32 ;  /* 0x0084002017007388 */ /* 0x0003e20000000800 */
[----:B---3--:R-:W-:Y:S01]  /*1d170*/  F2FP.BF16.PACK_AB R21, R103, R102 ;  /* 0x000000666715723e */ /* 0x008fe200000010ff */
[----:B------:R-:W-:Y:S02]  /*1d180*/  IMAD.MOV.U32 R26, RZ, RZ, 0x4 ;  /* 0x00000004ff1a7424 */ /* 0x000fe400078e00ff */
[----:B------:R1:W-:Y:S01]  /*1d190*/  STS [R19+0x8080], R28 ;  /* 0x0080801c13007388 */ /* 0x0003e20000000800 */
[----:B----4-:R-:W-:-:S03]  /*1d1a0*/  F2FP.BF16.PACK_AB R25, R101, R100 ;  /* 0x000000646519723e */ /* 0x010fc600000010ff */
[----:B------:R1:W-:Y:S01]  /*1d1b0*/  STS [R19+0x8480], R24 ;  /* 0x0084801813007388 */ /* 0x0003e20000000800 */
[----:B--2---:R-:W-:-:S03]  /*1d1c0*/  IMAD.MOV.U32 R22, RZ, RZ, c[0x0][0x388] ;  /* 0x0000e200ff167624 */ /* 0x004fc600078e00ff */
[----:B------:R1:W-:Y:S04]  /*1d1d0*/  STS [R18+0x8000], R25 ;  /* 0x0080001912007388 */ /* 0x0003e80000000800 */
[----:B------:R1:W-:Y:S01]  /*1d1e0*/  STS [R18+0x8400], R21 ;  /* 0x0084001512007388 */ /* 0x0003e20000000800 */
[----:B------:R-:W-:Y:S02]  /*1d1f0*/  IMAD.MOV.U32 R17, RZ, RZ, RZ ;  /* 0x000000ffff117224 */ /* 0x000fe400078e00ff */
[CC--:B------:R-:W-:Y:S01]  /*1d200*/  @P1 IMAD.WIDE R30, R207.reuse, R26.reuse, c[0x0][0x508] ;  /* 0x00014200cf1e1625 */ /* 0x0c0fe200078e021a */
[----:B------:R-:W-:Y:S03]  /*1d210*/  BAR.SYNC.DEFER_BLOCKING 0x1, 0x100 ;  /* 0x0044000000007b1d */ /* 0x000fe60000010000 */
[----:B------:R-:W-:-:S03]  /*1d220*/  IMAD.WIDE R26, R207, R26, c[0x0][0x500] ;  /* 0x00014000cf1a7625 */ /* 0x000fc600078e021a */
        /* <DEDUP_REMOVED lines=9> */
.L_x_4436:
[----:B-1----:R-:W-:Y:S01]  /*1d2c0*/  IMAD.MOV.U32 R25, RZ, RZ, 0x368 ;  /* 0x00000368ff197424 */ /* 0x002fe200078e00ff */
[----:B------:R-:W-:Y:S01]  /*1d2d0*/  ISETP.GT.AND P2, PT, R206, 0x1, PT ;  /* 0x00000001ce00780c */ /* 0x000fe20003f44270 */
[----:B------:R-:W-:Y:S01]  /*1d2e0*/  IMAD.MOV.U32 R18, RZ, RZ, c[0x0][0x4e8] ;  /* 0x00013a00ff127624 */ /* 0x000fe200078e00ff */
[----:B------:R-:W-:-:S02]  /*1d2f0*/  ISETP.NE.U32.AND P0, PT, RZ, c[0x0][0x500], PT ;  /* 0x00014000ff007a0c */ /* 0x000fc40003f05070 */
[----:B------:R-:W-:Y:S02]  /*1d300*/  SEL R25, R25, 0x328, P2 ;  /* 0x0000032819197807 */ /* 0x000fe40001000000 */
        /* <DEDUP_REMOVED lines=13> */
[C---:B------:R-:W-:Y:S02]  /*1d3e0*/  IMAD R24, R26.reuse, R19, R24 ;  /* 0x000000131a187224 */ /* 0x040fe400078e0218 */
[----:B------:R-:W-:-:S04]  /*1d3f0*/  IMAD.WIDE.U32 R26, R26, R21, RZ ;  /* 0x000000151a1a7225 */ /* 0x000fc800078e00ff */
[----:B--2---:R-:W-:-:S04]  /*1d400*/  IMAD.WIDE.U32 R34, R36, R221, RZ ;  /* 0x000000dd24227225 */ /* 0x004fc800078e00ff */
[----:B------:R-:W-:-:S04]  /*1d410*/  @P3 IMAD.HI.U32 R19, R18, c[0x0][0x4ec], RZ ;  /* 0x00013b0012133a27 */ /* 0x000fc800078e00ff */
[----:B------:R-:W-:Y:S01]  /*1d420*/  IMAD R23, R37, R221, RZ ;  /* 0x000000dd25177224 */ /* 0x000fe200078e02ff */
[----:B------:R-:W-:Y:S01]  /*1d430*/  @P3 SHF.R.U32.HI R28, RZ, c[0x0][0x4f0], R19 ;  /* 0x00013c00ff1c3a19 */ /* 0x000fe20000011613 */
[----:B------:R-:W-:Y:S01]  /*1d440*/  IMAD.IADD R24, R27, 0x1, R24 ;  /* 0x000000011b187824 */ /* 0x000fe200078e0218 */
[----:B-----5:R-:W-:Y:S01]  /*1d450*/  IADD3 R27, P1, P0, R26, R34, R17 ;  /* 0x000000221a1b7210 */ /* 0x020fe2000783e011 */
[----:B------:R-:W-:Y:S01]  /*1d460*/  IMAD.IADD R23, R35, 0x1, R23 ;  /* 0x0000000123177824 */ /* 0x000fe200078e0217 */
[----:B------:R-:W-:Y:S01]  /*1d470*/  SHF.R.S32.HI R19, RZ, 0x1f, R17 ;  /* 0x0000001fff137819 */ /* 0x000fe20000011411 */
[-C--:B---3--:R-:W-:Y:S02]  /*1d480*/  IMAD R26, R33, R29.reuse, RZ ;  /* 0x0000001d211a7224 */ /* 0x088fe400078e02ff */
[----:B------:R-:W-:Y:S01]  /*1d490*/  IMAD.WIDE.U32 R32, R32, R29, RZ ;  /* 0x0000001d20207225 */ /* 0x000fe200078e00ff */
[----:B------:R-:W-:Y:S02]  /*1d4a0*/  IADD3.X R23, R24, R23, R19, P1, P0 ;  /* 0x0000001718177210 */ /* 0x000fe40000fe0413 */
[----:B------:R-:W-:Y:S01]  /*1d4b0*/  SHF.R.S32.HI R24, RZ, 0x1f, R28 ;  /* 0x0000001fff187819 */ /* 0x000fe2000001141c */
[----:B------:R-:W-:Y:S01]  /*1d4c0*/  IMAD.IADD R26, R33, 0x1, R26 ;  /* 0x00000001211a7824 */ /* 0x000fe200078e021a */
[----:B------:R-:W-:Y:S01]  /*1d4d0*/  IADD3 R32, P1, P0, R28, R27, R32 ;  /* 0x0000001b1c207210 */ /* 0x000fe2000783e020 */
[----:B----4-:R-:W-:Y:S01]  /*1d4e0*/  IMAD.MOV R25, RZ, RZ, -R28 ;  /* 0x000000ffff197224 */ /* 0x010fe200078e0a1c */
[----:B------:R-:W-:-:S02]  /*1d4f0*/  SHF.R.S32.HI R29, RZ, 0x1f, R20 ;  /* 0x0000001fff1d7819 */ /* 0x000fc40000011414 */
[----:B------:R-:W-:Y:S01]  /*1d500*/  IADD3.X R33, R24, R23, R26, P1, P0 ;  /* 0x0000001718217210 */ /* 0x000fe20000fe041a */
[----:B------:R-:W-:Y:S01]  /*1d510*/  IMAD R25, R25, c[0x0][0x4e8], R18 ;  /* 0x00013a0019197a24 */ /* 0x000fe200078e0212 */
[----:B------:R-:W-:Y:S01]  /*1d520*/  LOP3.LUT R24, R20, 0xffffffe0, RZ, 0xc0, !PT ;  /* 0xffffffe014187812 */ /* 0x000fe200078ec0ff */
[----:B------:R-:W-:Y:S01]  /*1d530*/  IMAD.MOV.U32 R23, RZ, RZ, c[0x0][0x4ac] ;  /* 0x00012b00ff177624 */ /* 0x000fe200078e00ff */
[----:B------:R-:W-:Y:S01]  /*1d540*/  LEA.HI R20, R29, R12, RZ, 0x3 ;  /* 0x0000000c1d147211 */ /* 0x000fe200078f18ff */
[-C--:B------:R-:W-:Y:S01]  /*1d550*/  IMAD R27, R31, R25.reuse, RZ ;  /* 0x000000191f1b7224 */ /* 0x080fe200078e02ff */
[----:B------:R-:W-:Y:S01]  /*1d560*/  SHF.R.S32.HI R28, RZ, 0x1f, R25 ;  /* 0x0000001fff1c7819 */ /* 0x000fe20000011419 */
[----:B------:R-:W-:Y:S01]  /*1d570*/  IMAD.WIDE.U32 R32, R30, R25, R32 ;  /* 0x000000191e207225 */ /* 0x000fe200078e0020 */
[----:B------:R-:W-:Y:S02]  /*1d580*/  SEL R23, R23, c[0x0][0x454], P2 ;  /* 0x0001150017177a07 */ /* 0x000fe40001000000 */
[----:B------:R-:W-:Y:S01]  /*1d590*/  LOP3.LUT R31, R20, 0xffffff8, RZ, 0xc0, !PT ;  /* 0x0ffffff8141f7812 */ /* 0x000fe200078ec0ff */
[----:B------:R-:W-:-:S02]  /*1d5a0*/  IMAD.MOV.U32 R25, RZ, RZ, c[0x0][0x4a8] ;  /* 0x00012a00ff197624 */ /* 0x000fc400078e00ff */
[----:B------:R-:W-:Y:S02]  /*1d5b0*/  IMAD.IADD R24, R211, 0x1, -R24 ;  /* 0x00000001d3187824 */ /* 0x000fe400078e0a18 */
[----:B------:R-:W-:Y:S01]  /*1d5c0*/  IMAD R27, R30, R28, R27 ;  /* 0x0000001c1e1b7224 */ /* 0x000fe200078e021b */
[----:B------:R-:W-:Y:S01]  /*1d5d0*/  SEL R25, R25, c[0x0][0x450], P2 ;  /* 0x0001140019197a07 */ /* 0x000fe20001000000 */
[----:B------:R-:W-:Y:S01]  /*1d5e0*/  IMAD.IADD R31, R12, 0x1, -R31 ;  /* 0x000000010c1f7824 */ /* 0x000fe200078e0a1f */
[----:B------:R-:W-:Y:S01]  /*1d5f0*/  SHF.R.S32.HI R29, RZ, 0x1f, R24 ;  /* 0x0000001fff1d7819 */ /* 0x000fe20000011418 */
[----:B------:R-:W-:Y:S01]  /*1d600*/  IMAD.IADD R27, R33, 0x1, R27 ;  /* 0x00000001211b7824 */ /* 0x000fe200078e021b */
[----:B------:R-:W-:Y:S01]  /*1d610*/  LEA R25, P0, R32, R25, 0x2 ;  /* 0x0000001920197211 */ /* 0x000fe200078010ff */
[----:B------:R-:W-:Y:S01]  /*1d620*/  IMAD R20, R22, c[0x0][0x4e8], RZ ;  /* 0x00013a0016147a24 */ /* 0x000fe200078e02ff */
[----:B------:R-:W-:Y:S02]  /*1d630*/  LEA.HI R29, R29, R24, RZ, 0x2 ;  /* 0x000000181d1d7211 */ /* 0x000fe400078f10ff */
[----:B------:R-:W-:Y:S01]  /*1d640*/  LEA.HI.X R23, R32, R23, R27, 0x2, P0 ;  /* 0x0000001720177211 */ /* 0x000fe200000f141b */
[----:B------:R-:W-:Y:S01]  /*1d650*/  SHFL.IDX PT, R28, R25, RZ, 0x1c1f ;  /* 0x001c1fff191c7589 */ /* 0x000fe200000e0000 */
[----:B------:R-:W-:-:S02]  /*1d660*/  SHF.R.S32.HI R12, RZ, 0x2, R29 ;  /* 0x00000002ff0c7819 */ /* 0x000fc4000001141d */
[----:B------:R-:W-:Y:S01]  /*1d670*/  LOP3.LUT P0, RZ, R24, 0x3, RZ, 0xc0, !PT ;  /* 0x0000000318ff7812 */ /* 0x000fe2000780c0ff */
[----:B------:R-:W1:Y:S02]  /*1d680*/  SHFL.IDX PT, R29, R23, RZ, 0x1c1f ;  /* 0x001c1fff171d7589 */ /* 0x000e6400000e0000 */
[----:B------:R-:W-:Y:S02]  /*1d690*/  IMAD R27, R31, 0x10, R12 ;  /* 0x000000101f1b7824 */ /* 0x000fe400078e020c */
[----:B------:R-:W-:Y:S02]  /*1d6a0*/  SHFL.IDX PT, R32, R25, 0x1, 0x1c1f ;  /* 0x003c1f0019207f89 */ /* 0x000fe400000e0000 */
[----:B------:R-:W-:Y:S02]  /*1d6b0*/  IMAD.IADD R27, R27, 0x1, R224 ;  /* 0x000000011b1b7824 */ /* 0x000fe400078e02e0 */
[----:B------:R-:W2:Y:S03]  /*1d6c0*/  SHFL.IDX PT, R33, R23, 0x1, 0x1c1f ;  /* 0x003c1f0017217f89 */ /* 0x000ea600000e0000 */
[----:B------:R-:W-:-:S02]  /*1d6d0*/  IADD3 R31, R27, 0x8, RZ ;  /* 0x000000081b1f7810 */ /* 0x000fc40007ffe0ff */
[-C--:B------:R-:W-:Y:S02]  /*1d6e0*/  ISETP.GE.OR P1, PT, R27, R20.reuse, P0 ;  /* 0x000000141b00720c */ /* 0x080fe40000726670 */
[----:B------:R-:W-:-:S11]  /*1d6f0*/  ISETP.GE.OR P0, PT, R31, R20, P0 ;  /* 0x000000141f00720c */ /* 0x000fd60000706670 */
[----:B-1----:R1:W-:Y:S01]  /*1d700*/  @!P1 ST.E [R28.64], R9 ;  /* 0x000000091c009985 */ /* 0x0023e2000c101908 */
[----:B------:R-:W-:-:S04]  /*1d710*/  ISETP.GE.AND P1, PT, R31, R20, PT ;  /* 0x000000141f00720c */ /* 0x000fc80003f26270 */
[----:B------:R-:W-:Y:S01]  /*1d720*/  P2R R12, PR, RZ, 0x2 ;  /* 0x00000002ff0c7803 */ /* 0x000fe20000000000 */
[----:B--2---:R1:W-:Y:S01]  /*1d730*/  @!P0 ST.E [R32.64], R16 ;  /* 0x0000001020008985 */ /* 0x0043e2000c101908 */
[----:B------:R-:W-:Y:S01]  /*1d740*/  ISETP.GE.AND P0, PT, R27, R20, PT ;  /* 0x000000141b00720c */ /* 0x000fe20003f06270 */
[----:B------:R-:W-:Y:S05]  /*1d750*/  @P2 BRA `(.L_x_4437) ;  /* 0x0000084000002947 */ /* 0x000fea0003800000 */
[-C--:B------:R-:W-:Y:S01]  /*1d760*/  LEA.HI R3, R0, R211.reuse, RZ, 0x3 ;  /* 0x000000d300037211 */ /* 0x080fe200078f18ff */
[----:B------:R-:W-:Y:S01]  /*1d770*/  IMAD R2, R19, c[0x0][0x3a0], RZ ;  /* 0x0000e80013027a24 */ /* 0x000fe200078e02ff */
[----:B------:R2:W3:Y:S01]  /*1d780*/  LDS.128 R64, [R140+0x80] ;  /* 0x000080008c407984 */ /* 0x0004e20000000c00 */
[----:B------:R-:W-:Y:S01]  /*1d790*/  IMAD.WIDE.U32 R4, R17, c[0x0][0x3a0], RZ ;  /* 0x0000e80011047a25 */ /* 0x000fe200078e00ff */
[----:B------:R-:W-:Y:S02]  /*1d7a0*/  LOP3.LUT R0, R3, 0xfffffff8, RZ, 0xc0, !PT ;  /* 0xfffffff803007812 */ /* 0x000fe400078ec0ff */
[----:B------:R-:W-:Y:S01]  /*1d7b0*/  SHF.R.S32.HI R3, RZ, 0x3, R3 ;  /* 0x00000003ff037819 */ /* 0x000fe20000011403 */
[----:B------:R-:W-:Y:S01]  /*1d7c0*/  IMAD R17, R17, c[0x0][0x3a4], R2 ;  /* 0x0000e90011117a24 */ /* 0x000fe200078e0202 */
[----:B------:R-:W-:Y:S01]  /*1d7d0*/  IADD3 R0, -R0, R211, RZ ;  /* 0x000000d300007210 */ /* 0x000fe20007ffe1ff */
[----:B------:R2:W4:Y:S01]  /*1d7e0*/  LDS.128 R60, [R140+0x1080] ;  /* 0x001080008c3c7984 */ /* 0x0005220000000c00 */
[----:B------:R-:W-:-:S02]  /*1d7f0*/  MOV R6, R4 ;  /* 0x0000000400067202 */ /* 0x000fc40000000f00 */
[----:B------:R-:W-:Y:S01]  /*1d800*/  IADD3 R7, R5, R17, RZ ;  /* 0x0000001105077210 */ /* 0x000fe20007ffe0ff */
[----:B------:R2:W1:Y:S01]  /*1d810*/  LDS.128 R56, [R140+0x2080] ;  /* 0x002080008c387984 */ /* 0x0004620000000c00 */
[----:B------:R-:W-:Y:S02]  /*1d820*/  LEA R5, R0, R3, 0x5 ;  /* 0x0000000300057211 */ /* 0x000fe400078e28ff */
[----:B------:R-:W-:Y:S01]  /*1d830*/  SHF.R.S32.HI R2, RZ, 0x1f, R21 ;  /* 0x0000001fff027819 */ /* 0x000fe20000011415 */
[C---:B------:R-:W-:Y:S01]  /*1d840*/  IMAD.WIDE.U32 R6, R221.reuse, c[0x0][0x3e8], R6 ;  /* 0x0000fa00dd067a25 */ /* 0x040fe200078e0006 */
[----:B------:R2:W1:Y:S03]  /*1d850*/  LDS.128 R52, [R140+0x3080] ;  /* 0x003080008c347984 */ /* 0x0004660000000c00 */
[----:B------:R-:W-:Y:S01]  /*1d860*/  IMAD.IADD R0, R224, 0x1, R5 ;  /* 0x00000001e0007824 */ /* 0x000fe200078e0205 */
[----:B------:R2:W1:Y:S01]  /*1d870*/  LDS.128 R48, [R140+0x4080] ;  /* 0x004080008c307984 */ /* 0x0004620000000c00 */
[----:B------:R-:W-:-:S02]  /*1d880*/  IMAD R7, R221, c[0x0][0x3ec], R7 ;  /* 0x0000fb00dd077a24 */ /* 0x000fc400078e0207 */
[----:B------:R-:W-:Y:S01]  /*1d890*/  @P3 IMAD.HI.U32 R4, R0, c[0x0][0x4ec], RZ ;  /* 0x00013b0000043a27 */ /* 0x000fe200078e00ff */
[----:B-1----:R-:W-:Y:S01]  /*1d8a0*/  MOV R9, R0 ;  /* 0x0000000000097202 */ /* 0x002fe20000000f00 */
[----:B------:R2:W1:Y:S02]  /*1d8b0*/  LDS.128 R44, [R140+0x5080] ;  /* 0x005080008c2c7984 */ /* 0x0004640000000c00 */
[----:B------:R-:W-:Y:S01]  /*1d8c0*/  IMAD.WIDE.U32 R16, R21, c[0x0][0x3f0], R6 ;  /* 0x0000fc0015107a25 */ /* 0x000fe200078e0006 */
[----:B------:R-:W-:Y:S01]  /*1d8d0*/  @P3 SHF.R.U32.HI R9, RZ, c[0x0][0x4f0], R4 ;  /* 0x00013c00ff093a19 */ /* 0x000fe20000011604 */
[----:B------:R2:W1:Y:S02]  /*1d8e0*/  LDS.128 R40, [R140+0x6080] ;  /* 0x006080008c287984 */ /* 0x0004640000000c00 */
[----:B------:R-:W-:Y:S01]  /*1d8f0*/  IMAD R2, R2, c[0x0][0x3f0], RZ ;  /* 0x0000fc0002027a24 */ /* 0x000fe200078e02ff */
[----:B------:R-:W-:Y:S01]  /*1d900*/  SHF.R.S32.HI R12, RZ, 0x1f, R9 ;  /* 0x0000001fff0c7819 */ /* 0x000fe20000011409 */
[----:B------:R2:W1:Y:S01]  /*1d910*/  LDS.128 R36, [R140+0x7080] ;  /* 0x007080008c247984 */ /* 0x0004620000000c00 */
[----:B------:R-:W-:Y:S01]  /*1d920*/  IADD3 R15, -R9, RZ, RZ ;  /* 0x000000ff090f7210 */ /* 0x000fe20007ffe1ff */
[----:B------:R-:W-:Y:S01]  /*1d930*/  IMAD R2, R21, c[0x0][0x3f4], R2 ;  /* 0x0000fd0015027a24 */ /* 0x000fe200078e0202 */
[----:B------:R-:W-:Y:S01]  /*1d940*/  IADD3 R21, R3, R224, RZ ;  /* 0x000000e003157210 */ /* 0x000fe20007ffe0ff */
[----:B------:R2:W1:Y:S01]  /*1d950*/  LDS.128 R32, [R140+0x8080] ;  /* 0x008080008c207984 */ /* 0x0004620000000c00 */
[----:B------:R-:W-:-:S02]  /*1d960*/  IMAD R12, R12, c[0x0][0x3e0], RZ ;  /* 0x0000f8000c0c7a24 */ /* 0x000fc400078e02ff */
[----:B------:R-:W-:Y:S01]  /*1d970*/  IMAD.IADD R17, R17, 0x1, R2 ;  /* 0x0000000111117824 */ /* 0x000fe200078e0202 */
[----:B------:R2:W1:Y:S01]  /*1d980*/  LDS.128 R28, [R140+0x9080] ;  /* 0x009080008c1c7984 */ /* 0x0004620000000c00 */
[----:B------:R-:W-:Y:S02]  /*1d990*/  IMAD R15, R15, c[0x0][0x4e8], R0 ;  /* 0x00013a000f0f7a24 */ /* 0x000fe400078e0200 */
[C---:B------:R-:W-:Y:S01]  /*1d9a0*/  IMAD R12, R9.reuse, c[0x0][0x3e4], R12 ;  /* 0x0000f900090c7a24 */ /* 0x040fe200078e020c */
[----:B------:R2:W1:Y:S01]  /*1d9b0*/  LDS.128 R24, [R140+0xa080] ;  /* 0x00a080008c187984 */ /* 0x0004620000000c00 */
[----:B------:R-:W-:Y:S01]  /*1d9c0*/  IMAD.WIDE.U32 R16, R9, c[0x0][0x3e0], R16 ;  /* 0x0000f80009107a25 */ /* 0x000fe200078e0010 */
[----:B------:R-:W-:Y:S02]  /*1d9d0*/  SHF.R.S32.HI R0, RZ, 0x1f, R15 ;  /* 0x0000001fff007819 */ /* 0x000fe4000001140f */
[----:B------:R2:W1:Y:S02]  /*1d9e0*/  LDS.128 R4, [R140+0xb080] ;  /* 0x00b080008c047984 */ /* 0x0004640000000c00 */
        /* <DEDUP_REMOVED lines=8> */
[----:B---34-:R3:W4:Y:S02]  /*1da70*/  SHFL.IDX PT, R22, R14, RZ, 0x181f ;  /* 0x00181fff0e167589 */ /* 0x01872400000e0000 */
.L_x_4505:
[----:B------:R-:W-:Y:S05]  /*1da80*/  BRA.DIV ~URZ, `(.L_x_4439) ;  /* 0x00003a527f007947 */ /* 0x000fea000b800000 */
[----:B------:R2:W3:Y:S02]  /*1da90*/  SHFL.IDX PT, R9, R2, RZ, 0x181f ;  /* 0x00181fff02097589 */ /* 0x0004e400000e0000 */
.L_x_4506:
        /* <DEDUP_REMOVED lines=16> */
[----:B------:R3:W-:Y:S04]  /*1dba0*/  @!P1 ST.E.128 [R16.64], R48 ;  /* 0x0000003010009985 */ /* 0x0007e8000c101d08 */
[----:B-1----:R3:W-:Y:S02]  /*1dbb0*/  @!P0 ST.E.128 [R68.64], R32 ;  /* 0x0000002044008985 */ /* 0x0027e4000c101d08 */
.L_x_4441:
[----:B------:R-:W-:Y:S05]  /*1dbc0*/  BSYNC B0 ;  /* 0x0000000000007941 */ /* 0x000fea0003800000 */
.L_x_4440:
[----:B------:R-:W-:Y:S05]  /*1dbd0*/  BRA.DIV ~URZ, `(.L_x_4442) ;  /* 0x000039627f007947 */ /* 0x000fea000b800000 */
[----:B----4-:R4:W2:Y:S04]  /*1dbe0*/  SHFL.IDX PT, R22, R14, 0x1, 0x181f ;  /* 0x00381f000e167f89 */ /* 0x0108a800000e0000 */
[----:B---3--:R4:W3:Y:S02]  /*1dbf0*/  SHFL.IDX PT, R17, R2, 0x1, 0x181f ;  /* 0x00381f0002117f89 */ /* 0x0088e400000e0000 */
.L_x_4507:
        /* <DEDUP_REMOVED lines=16> */
.L_x_4444:
[----:B------:R-:W-:Y:S05]  /*1dd00*/  BSYNC B0 ;  /* 0x0000000000007941 */ /* 0x000fea0003800000 */
.L_x_4443:
[----:B------:R-:W-:Y:S05]  /*1dd10*/  BRA.DIV ~URZ, `(.L_x_4445) ;  /* 0x000038f27f007947 */ /* 0x000fea000b800000 */
[----:B--2---:R2:W4:Y:S02]  /*1dd20*/  SHFL.IDX PT, R22, R14, 0x2, 0x181f ;  /* 0x00581f000e167f89 */ /* 0x00452400000e0000 */
.L_x_4508:
[----:B------:R-:W-:Y:S05]  /*1dd30*/  BRA.DIV ~URZ, `(.L_x_4446) ;  /* 0x000039427f007947 */ /* 0x000fea000b800000 */
[----:B-1-3--:R1:W3:Y:S02]  /*1dd40*/  SHFL.IDX PT, R17, R2, 0x2, 0x181f ;  /* 0x00581f0002117f89 */ /* 0x00a2e400000e0000 */
.L_x_4509:
        /* <DEDUP_REMOVED lines=16> */
.L_x_4448:
[----:B------:R-:W-:Y:S05]  /*1de50*/  BSYNC B0 ;  /* 0x0000000000007941 */ /* 0x000fea0003800000 */
.L_x_4447:
[----:B------:R-:W-:Y:S05]  /*1de60*/  BRA.DIV ~URZ, `(.L_x_4449) ;  /* 0x000038827f007947 */ /* 0x000fea000b800000 */
[----:B--2-4-:R-:W2:Y:S04]  /*1de70*/  SHFL.IDX PT, R14, R14, 0x3, 0x181f ;  /* 0x00781f000e0e7f89 */ /* 0x014ea800000e0000 */
[----:B------:R4:W1:Y:S02]  /*1de80*/  SHFL.IDX PT, R9, R2, 0x3, 0x181f ;  /* 0x00781f0002097f89 */ /* 0x00086400000e0000 */
.L_x_4510:
[----:B------:R-:W-:-:S04]  /*1de90*/  IADD3 R21, R21, 0x60, RZ ;  /* 0x0000006015157810 */ /* 0x000fc80007ffe0ff */
[----:B------:R-:W-:-:S13]  /*1dea0*/  ISETP.GE.AND P0, PT, R21, R20, PT ;  /* 0x000000141500720c */ /* 0x000fda0003f06270 */
[----:B------:R-:W-:Y:S05]  /*1deb0*/  @P0 BRA `(.L_x_4450) ;  /* 0x00001ec000000947 */ /* 0x000fea0003800000 */
[----:B------:R-:W-:Y:S02]  /*1dec0*/  ISETP.GE.AND P1, PT, R228, c[0x0][0x3c8], PT ;  /* 0x0000f200e4007a0c */ /* 0x000fe40003f26270 */
[----:B------:R-:W-:-:S11]  /*1ded0*/  ISETP.GE.AND P0, PT, R212, c[0x0][0x3c8], PT ;  /* 0x0000f200d4007a0c */ /* 0x000fd60003f06270 */
[-C--:B-1-3--:R-:W-:Y:S02]  /*1dee0*/  @!P1 LEA R16, P3, R228, R9.reuse, 0x1 ;  /* 0x00000009e4109211 */ /* 0x08afe400078608ff */
[----:B----4-:R-:W-:Y:S02]  /*1def0*/  @!P0 LEA R2, P2, R212, R9, 0x1 ;  /* 0x00000009d4028211 */ /* 0x010fe400078408ff */
[-C--:B--2---:R-:W-:Y:S02]  /*1df00*/  @!P1 LEA.HI.X R17, R228, R14.reuse, R15, 0x1, P3 ;  /* 0x0000000ee4119211 */ /* 0x084fe400018f0c0f */
        /* <DEDUP_REMOVED lines=9> */
.L_x_4437:
[----:B------:R-:W-:Y:S01]  /*1dfa0*/  IMAD R0, R19, c[0x0][0x408], RZ ;  /* 0x0001020013007a24 */ /* 0x000fe200078e02ff */
[----:B------:R-:W-:Y:S01]  /*1dfb0*/  MOV R13, R18 ;  /* 0x00000012000d7202 */ /* 0x000fe20000000f00 */
[----:B------:R-:W-:-:S04]  /*1dfc0*/  IMAD.WIDE.U32 R22, R17, c[0x0][0x408], RZ ;  /* 0x0001020011167a25 */ /* 0x000fc800078e00ff */
[----:B------:R-:W-:Y:S02]  /*1dfd0*/  IMAD R0, R17, c[0x0][0x40c], R0 ;  /* 0x0001030011007a24 */ /* 0x000fe400078e0200 */
[----:B-1----:R-:W-:-:S03]  /*1dfe0*/  @P3 IMAD.HI.U32 R9, R18, c[0x0][0x4ec], RZ ;  /* 0x00013b0012093a27 */ /* 0x002fc600078e00ff */
[----:B------:R-:W-:Y:S02]  /*1dff0*/  IADD3 R23, R23, R0, RZ ;  /* 0x0000000017177210 */ /* 0x000fe40007ffe0ff */
[----:B------:R-:W-:Y:S02]  /*1e000*/  SHF.R.S32.HI R0, RZ, 0x1f, R21 ;  /* 0x0000001fff007819 */ /* 0x000fe40000011415 */
[----:B------:R-:W-:Y:S01]  /*1e010*/  @P3 SHF.R.U32.HI R13, RZ, c[0x0][0x4f0], R9 ;  /* 0x00013c00ff0d3a19 */ /* 0x000fe20000011609 */
[----:B------:R-:W-:-:S03]  /*1e020*/  IMAD.WIDE.U32 R16, R221, c[0x0][0x438], R22 ;  /* 0x00010e00dd107a25 */ /* 0x000fc600078e0016 */
[----:B------:R-:W-:Y:S01]  /*1e030*/  IADD3 R9, -R13, RZ, RZ ;  /* 0x000000ff0d097210 */ /* 0x000fe20007ffe1ff */
[----:B------:R-:W-:Y:S02]  /*1e040*/  IMAD R0, R0, c[0x0][0x440], RZ ;  /* 0x0001100000007a24 */ /* 0x000fe400078e02ff */
[----:B------:R-:W-:Y:S02]  /*1e050*/  IMAD R17, R221, c[0x0][0x43c], R17 ;  /* 0x00010f00dd117a24 */ /* 0x000fe400078e0211 */
[C---:B------:R-:W-:Y:S02]  /*1e060*/  IMAD R0, R21.reuse, c[0x0][0x444], R0 ;  /* 0x0001110015007a24 */ /* 0x040fe400078e0200 */
[----:B------:R-:W-:-:S04]  /*1e070*/  IMAD.WIDE.U32 R16, R21, c[0x0][0x440], R16 ;  /* 0x0001100015107a25 */ /* 0x000fc800078e0010 */
[----:B------:R-:W-:Y:S01]  /*1e080*/  IMAD R9, R9, c[0x0][0x4e8], R18 ;  /* 0x00013a0009097a24 */ /* 0x000fe200078e0212 */
[----:B------:R-:W-:Y:S02]  /*1e090*/  IADD3 R17, R17, R0, RZ ;  /* 0x0000000011117210 */ /* 0x000fe40007ffe0ff */
[----:B------:R-:W-:-:S03]  /*1e0a0*/  SHF.R.S32.HI R0, RZ, 0x1f, R13 ;  /* 0x0000001fff007819 */ /* 0x000fc6000001140d */
[----:B------:R-:W-:-:S04]  /*1e0b0*/  IMAD.WIDE.U32 R16, R225, c[0x0][0x448], R16 ;  /* 0x00011200e1107a25 */ /* 0x000fc800078e0010 */
        /* <DEDUP_REMOVED lines=14> */
.L_x_4511:
[----:B------:R-:W-:Y:S05]  /*1e1a0*/  BRA.DIV ~URZ, `(.L_x_4452) ;  /* 0x000036727f007947 */ /* 0x000fea000b800000 */
[----:B------:R3:W4:Y:S02]  /*1e1b0*/  SHFL.IDX PT, R0, R167, RZ, 0x1c1f ;  /* 0x001c1fffa7007589 */ /* 0x00072400000e0000 */
.L_x_4512:
        /* <DEDUP_REMOVED lines=54> */
[-C--:B----4-:R-:W-:Y:S02]  /*1e520*/  @!P1 LEA R18, P5, R218, R0.reuse, 0x2 ;  /* 0x00000000da129211 */ /* 0x090fe400078a10ff */
[----:B------:R-:W-:Y:S02]  /*1e530*/  @!P0 LEA R16, P2, R152, R0, 0x2 ;  /* 0x0000000098108211 */ /* 0x000fe400078410ff */
[-C--:B--2---:R-:W-:Y:S02]  /*1e540*/  @!P1 LEA.HI.X R19, R218, R168.reuse, R155, 0x2, P5 ;  /* 0x000000a8da139211 */ /* 0x084fe400028f149b */
[----:B------:R-:W-:Y:S02]  /*1e550*/  @!P0 LEA.HI.X R17, R152, R168, R151, 0x2, P2 ;  /* 0x000000a898118211 */ /* 0x000fe400010f1497 */
[----:B------:R-:W-:Y:S01]  /*1e560*/  ISETP.GE.AND P2, PT, R39, c[0x0][0x3c8], PT ;  /* 0x0000f20027007a0c */ /* 0x000fe20003f46270 */
[----:B------:R2:W-:Y:S01]  /*1e570*/  @!P1 ST.E.64 [R18.64], R132 ;  /* 0x0000008412009985 */ /* 0x0005e2000c101b08 */
[----:B------:R-:W-:-:S02]  /*1e580*/  ISETP.GE.AND P1, PT, R37, c[0x0][0x3c8], PT ;  /* 0x0000f20025007a0c */ /* 0x000fc40003f26270 */
[-C--:B------:R-:W-:Y:S01]  /*1e590*/  @!P3 LEA R170, P5, R93, R0.reuse, 0x2 ;  /* 0x000000005daab211 */ /* 0x080fe200078a10ff */
[----:B------:R4:W-:Y:S01]  /*1e5a0*/  @!P0 ST.E.64 [R16.64], R128 ;  /* 0x0000008010008985 */ /* 0x0009e2000c101b08 */
[----:B------:R-:W-:Y:S02]  /*1e5b0*/  @!P4 LEA R172, P0, R83, R0, 0x2 ;  /* 0x0000000053acc211 */ /* 0x000fe400078010ff */
[-C--:B------:R-:W-:Y:S02]  /*1e5c0*/  @!P3 LEA.HI.X R171, R93, R168.reuse, R92, 0x2, P5 ;  /* 0x000000a85dabb211 */ /* 0x080fe400028f145c */
[----:B------:R-:W-:-:S03]  /*1e5d0*/  @!P4 LEA.HI.X R173, R83, R168, R82, 0x2, P0 ;  /* 0x000000a853adc211 */ /* 0x000fc600000f1452 */
[----:B------:R-:W-:Y:S01]  /*1e5e0*/  @!P2 LEA R174, P5, R39, R0, 0x2 ;  /* 0x0000000027aea211 */ /* 0x000fe200078a10ff */
        /* <DEDUP_REMOVED lines=12> */
[----:B------:R-:W-:Y:S02]  /*1e6b0*/  @!P3 LEA.HI.X R17, R29, R168, R28, 0x2, P5 ;  /* 0x000000a81d11b211 */ /* 0x000fe400028f141c */
[-C--:B-----5:R-:W-:Y:S02]  /*1e6c0*/  @!P4 LEA R104, P0, R25, R0.reuse, 0x2 ;  /* 0x000000001968c211 */ /* 0x0a0fe400078010ff */
[----:B-1----:R-:W-:Y:S01]  /*1e6d0*/  @!P2 LEA R108, P5, R23, R0, 0x2 ;  /* 0x00000000176ca211 */ /* 0x002fe200078a10ff */
[----:B------:R1:W-:Y:S01]  /*1e6e0*/  @!P3 ST.E.64 [R16.64], R120 ;  /* 0x000000781000b985 */ /* 0x0003e2000c101b08 */
[----:B------:R-:W-:Y:S02]  /*1e6f0*/  @!P4 LEA.HI.X R105, R25, R168, R24, 0x2, P0 ;  /* 0x000000a81969c211 */ /* 0x000fe400000f1418 */
[----:B------:R-:W-:-:S03]  /*1e700*/  ISETP.GE.AND P3, PT, R156, c[0x0][0x3c8], PT ;  /* 0x0000f2009c007a0c */ /* 0x000fc60003f66270 */
[----:B---3--:R-:W-:Y:S01]  /*1e710*/  @!P1 LEA R112, P0, R21, R0, 0x2 ;  /* 0x0000000015709211 */ /* 0x008fe200078010ff */
[----:B------:R3:W-:Y:S01]  /*1e720*/  @!P4 ST.E.64 [R104.64], R124 ;  /* 0x0000007c6800c985 */ /* 0x0007e2000c101b08 */
[-C--:B------:R-:W-:Y:S02]  /*1e730*/  @!P2 LEA.HI.X R109, R23, R168.reuse, R22, 0x2, P5 ;  /* 0x000000a8176da211 */ /* 0x080fe400028f1416 */
        /* <DEDUP_REMOVED lines=8> */
[----:B-1----:R-:W-:-:S03]  /*1e7c0*/  @!P4 LEA R16, P0, R165, R0, 0x2 ;  /* 0x00000000a510c211 */ /* 0x002fc600078010ff */
[----:B------:R1:W-:Y:S01]  /*1e7d0*/  @!P3 ST.E.64 [R18.64], R48 ;  /* 0x000000301200b985 */ /* 0x0003e2000c101b08 */
        /* <DEDUP_REMOVED lines=8> */
[----:B------:R-:W-:Y:S02]  /*1e860*/  @!P1 LEA.HI.X R41, R161, R168, R158, 0x2, P0 ;  /* 0x000000a8a1299211 */ /* 0x000fe400000f149e */
[----:B------:R-:W-:Y:S02]  /*1e870*/  ISETP.GE.AND P2, PT, R85, c[0x0][0x3c8], PT ;  /* 0x0000f20055007a0c */ /* 0x000fe40003f46270 */
[----:B-----5:R-:W-:Y:S01]  /*1e880*/  @!P3 LEA R44, P5, R159, R0, 0x2 ;  /* 0x000000009f2cb211 */ /* 0x020fe200078a10ff */
[----:B------:R3:W-:Y:S01]  /*1e890*/  @!P1 ST.E.64 [R40.64], R60 ;  /* 0x0000003c28009985 */ /* 0x0007e2000c101b08 */
[----:B------:R-:W-:-:S02]  /*1e8a0*/  ISETP.GE.AND P1, PT, R81, c[0x0][0x3c8], PT ;  /* 0x0000f20051007a0c */ /* 0x000fc40003f26270 */
[----:B------:R-:W-:Y:S02]  /*1e8b0*/  @!P3 LEA.HI.X R45, R159, R168, R154, 0x2, P5 ;  /* 0x000000a89f2db211 */ /* 0x000fe400028f149a */
        /* <DEDUP_REMOVED lines=8> */
[----:B------:R-:W-:Y:S02]  /*1e940*/  @!P2 LEA.HI.X R17, R85, R168, R84, 0x2, P0 ;  /* 0x000000a85511a211 */ /* 0x000fe400000f1454 */
[----:B------:R-:W-:-:S03]  /*1e950*/  ISETP.GE.AND P4, PT, R31, c[0x0][0x3c8], PT ;  /* 0x0000f2001f007a0c */ /* 0x000fc60003f86270 */
[----:B------:R2:W-:Y:S01]  /*1e960*/  @!P2 ST.E.64 [R16.64], R72 ;  /* 0x000000481000a985 */ /* 0x0005e2000c101b08 */
[----:B------:R-:W-:Y:S02]  /*1e970*/  ISETP.GE.AND P2, PT, R27, c[0x0][0x3c8], PT ;  /* 0x0000f2001b007a0c */ /* 0x000fe40003f46270 */
[----:B---3--:R-:W-:Y:S01]  /*1e980*/  @!P6 LEA R40, P0, R35, R0, 0x2 ;  /* 0x000000002328e211 */ /* 0x008fe200078010ff */
[----:B------:R3:W-:Y:S01]  /*1e990*/  @!P1 ST.E.64 [R48.64], R76 ;  /* 0x0000004c30009985 */ /* 0x0007e2000c101b08 */
[----:B------:R-:W-:Y:S02]  /*1e9a0*/  ISETP.GE.AND P1, PT, R157, c[0x0][0x3c8], PT ;  /* 0x0000f2009d007a0c */ /* 0x000fe40003f26270 */
[----:B------:R-:W-:Y:S02]  /*1e9b0*/  @!P6 LEA.HI.X R41, R35, R168, R34, 0x2, P0 ;  /* 0x000000a82329e211 */ /* 0x000fe400000f1422 */
[----:B------:R-:W-:-:S03]  /*1e9c0*/  ISETP.GE.AND P0, PT, R164, c[0x0][0x3c8], PT ;  /* 0x0000f200a4007a0c */ /* 0x000fc60003f06270 */
[----:B------:R3:W-:Y:S01]  /*1e9d0*/  @!P6 ST.E.64 [R40.64], R2 ;  /* 0x000000022800e985 */ /* 0x0007e2000c101b08 */
[----:B----4-:R-:W-:-:S04]  /*1e9e0*/  @!P4 LEA R44, P6, R31, R0, 0x2 ;  /* 0x000000001f2cc211 */ /* 0x010fc800078c10ff */
[----:B------:R-:W-:Y:S02]  /*1e9f0*/  @!P4 LEA.HI.X R45, R31, R168, R30, 0x2, P6 ;  /* 0x000000a81f2dc211 */ /* 0x000fe400030f141e */
[----:B-1----:R-:W-:-:S04]  /*1ea00*/  @!P5 LEA R18, P3, R33, R0, 0x2 ;  /* 0x000000002112d211 */ /* 0x002fc800078610ff */
[----:B------:R-:W-:Y:S02]  /*1ea10*/  @!P5 LEA.HI.X R19, R33, R168, R32, 0x2, P3 ;  /* 0x000000a82113d211 */ /* 0x000fe400018f1420 */
[----:B------:R-:W-:-:S03]  /*1ea20*/  @!P2 LEA R52, P3, R27, R0, 0x2 ;  /* 0x000000001b34a211 */ /* 0x000fc600078610ff */
[----:B------:R1:W-:Y:S01]  /*1ea30*/  @!P5 ST.E.64 [R18.64], R4 ;  /* 0x000000041200d985 */ /* 0x0003e2000c101b08 */
[----:B--2---:R-:W-:Y:S02]  /*1ea40*/  @!P1 LEA R16, P5, R157, R0, 0x2 ;  /* 0x000000009d109211 */ /* 0x004fe400078a10ff */
[----:B------:R-:W-:Y:S01]  /*1ea50*/  @!P2 LEA.HI.X R53, R27, R168, R26, 0x2, P3 ;  /* 0x000000a81b35a211 */ /* 0x000fe200018f141a */
[----:B------:R1:W-:Y:S01]  /*1ea60*/  @!P4 ST.E.64 [R44.64], R88 ;  /* 0x000000582c00c985 */ /* 0x0003e2000c101b08 */
[C---:B---3--:R-:W-:Y:S02]  /*1ea70*/  @!P0 LEA R48, P3, R164.reuse, R0, 0x2 ;  /* 0x00000000a4308211 */ /* 0x048fe400078610ff */
[-C--:B------:R-:W-:Y:S01]  /*1ea80*/  @!P1 LEA.HI.X R17, R157, R168.reuse, R150, 0x2, P5 ;  /* 0x000000a89d119211 */ /* 0x080fe200028f1496 */
[----:B------:R1:W-:Y:S01]  /*1ea90*/  @!P2 ST.E.64 [R52.64], R6 ;  /* 0x000000063400a985 */ /* 0x0003e2000c101b08 */
[----:B------:R-:W-:-:S03]  /*1eaa0*/  @!P0 LEA.HI.X R49, R164, R168, R153, 0x2, P3 ;  /* 0x000000a8a4318211 */ /* 0x000fc600018f1499 */
[----:B------:R1:W-:Y:S04]  /*1eab0*/  @!P1 ST.E.64 [R16.64], R96 ;  /* 0x0000006010009985 */ /* 0x0003e8000c101b08 */
[----:B------:R1:W-:Y:S02]  /*1eac0*/  @!P0 ST.E.64 [R48.64], R100 ;  /* 0x0000006430008985 */ /* 0x0003e4000c101b08 */
.L_x_4454:
[----:B------:R-:W-:Y:S05]  /*1ead0*/  BSYNC B0 ;  /* 0x0000000000007941 */ /* 0x000fea0003800000 */
.L_x_4453:
[----:B------:R-:W-:Y:S05]  /*1eae0*/  BRA.DIV ~URZ, `(.L_x_4455) ;  /* 0x00002da27f007947 */ /* 0x000fea000b800000 */
[----:B-1----:R-:W1:Y:S04]  /*1eaf0*/  SHFL.IDX PT, R166, R166, 0x1, 0x1c1f ;  /* 0x003c1f00a6a67f89 */ /* 0x002e6800000e0000 */
[----:B----4-:R4:W3:Y:S02]  /*1eb00*/  SHFL.IDX PT, R0, R167, 0x1, 0x1c1f ;  /* 0x003c1f00a7007f89 */ /* 0x0108e400000e0000 */
.L_x_4513:
[----:B------:R-:W-:-:S13]  /*1eb10*/  ISETP.NE.AND P0, PT, R12, RZ, PT ;  /* 0x000000ff0c00720c */ /* 0x000fda0003f05270 */
[----:B------:R-:W-:Y:S05]  /*1eb20*/  @P0 BRA `(.L_x_4450) ;  /* 0x0000125000000947 */ /* 0x000fea0003800000 */
[----:B------:R-:W-:Y:S02]  /*1eb30*/  ISETP.GE.AND P3, PT, R152, c[0x0][0x3c8], PT ;  /* 0x0000f20098007a0c */ /* 0x000fe40003f66270 */
[----:B------:R-:W-:Y:S02]  /*1eb40*/  ISETP.GE.AND P4, PT, R218, c[0x0][0x3c8], PT ;  /* 0x0000f200da007a0c */ /* 0x000fe40003f86270 */
[----:B------:R-:W-:Y:S02]  /*1eb50*/  ISETP.GE.AND P2, PT, R93, c[0x0][0x3c8], PT ;  /* 0x0000f2005d007a0c */ /* 0x000fe40003f46270 */
[----:B------:R-:W-:Y:S02]  /*1eb60*/  ISETP.GE.AND P1, PT, R83, c[0x0][0x3c8], PT ;  /* 0x0000f20053007a0c */ /* 0x000fe40003f26270 */
[----:B------:R-:W-:-:S05]  /*1eb70*/  ISETP.GE.AND P0, PT, R39, c[0x0][0x3c8], PT ;  /* 0x0000f20027007a0c */ /* 0x000fca0003f06270 */
[-C--:B---3--:R-:W-:Y:S02]  /*1eb80*/  @!P3 LEA R2, P5, R152, R0.reuse, 0x2 ;  /* 0x000000009802b211 */ /* 0x088fe400078a10ff */
[----:B------:R-:W-:Y:S02]  /*1eb90*/  @!P4 LEA R6, P6, R218, R0, 0x2 ;  /* 0x00000000da06c211 */ /* 0x000fe400078c10ff */
[----:B-1----:R-:W-:Y:S02]  /*1eba0*/  @!P3 LEA.HI.X R3, R152, R166, R151, 0x2, P5 ;  /* 0x000000a69803b211 */ /* 0x002fe400028f1497 */
[----:B------:R-:W-:Y:S02]  /*1ebb0*/  @!P2 LEA R4, P5, R93, R0, 0x2 ;  /* 0x000000005d04a211 */ /* 0x000fe400078a10ff */
[----:B------:R-:W-:Y:S02]  /*1ebc0*/  @!P4 LEA.HI.X R7, R218, R166, R155, 0x2, P6 ;  /* 0x000000a6da07c211 */ /* 0x000fe400030f149b */
[----:B------:R-:W-:-:S02]  /*1ebd0*/  @!P1 LEA R18, P6, R83, R0, 0x2 ;  /* 0x0000000053129211 */ /* 0x000fc400078c10ff */
[----:B------:R-:W-:Y:S01]  /*1ebe0*/  @!P2 LEA.HI.X R5, R93, R166, R92, 0x2, P5 ;  /* 0x000000a65d05a211 */ /* 0x000fe200028f145c */
[----:B------:R1:W-:Y:S01]  /*1ebf0*/  @!P4 ST.E.64 [R6.64], R134 ;  /* 0x000000860600c985 */ /* 0x0003e2000c101b08 */
[----:B------:R-:W-:Y:S02]  /*1ec00*/  @!P0 LEA R16, P5, R39, R0, 0x2 ;  /* 0x0000000027108211 */ /* 0x000fe400078a10ff */
[-C--:B------:R-:W-:Y:S01]  /*1ec10*/  @!P1 LEA.HI.X R19, R83, R166.reuse, R82, 0x2, P6 ;  /* 0x000000a653139211 */ /* 0x080fe200030f1452 */
[----:B------:R3:W-:Y:S01]  /*1ec20*/  @!P3 ST.E.64 [R2.64], R130 ;  /* 0x000000820200b985 */ /* 0x0007e2000c101b08 */
        /* <DEDUP_REMOVED lines=9> */
[----:B------:R-:W-:-:S04]  /*1ecc0*/  @!P6 LEA R40, P0, R37, R0, 0x2 ;  /* 0x000000002528e211 */ /* 0x000fc800078010ff */
[----:B------:R-:W-:Y:S02]  /*1ecd0*/  @!P5 LEA R38, P1, R29, R0, 0x2 ;  /* 0x000000001d26d211 */ /* 0x000fe400078210ff */
[-C--:B------:R-:W-:Y:S02]  /*1ece0*/  @!P6 LEA.HI.X R41, R37, R166.reuse, R36, 0x2, P0 ;  /* 0x000000a62529e211 */ /* 0x080fe400000f1424 */
[----:B------:R-:W-:Y:S02]  /*1ecf0*/  @!P5 LEA.HI.X R39, R29, R166, R28, 0x2, P1 ;  /* 0x000000a61d27d211 */ /* 0x000fe400008f141c */
[----:B------:R-:W-:Y:S01]  /*1ed00*/  ISETP.GE.AND P1, PT, R156, c[0x0][0x3c8], PT ;  /* 0x0000f2009c007a0c */ /* 0x000fe20003f26270 */
[----:B------:R-:W-:Y:S01]  /*1ed10*/  @!P6 ST.E.64 [R40.64], R118 ;  /* 0x000000762800e985 */ /* 0x000fe2000c101b08 */
[----:B-1----:R-:W-:Y:S02]  /*1ed20*/  @!P4 LEA R6, P0, R25, R0, 0x2 ;  /* 0x000000001906c211 */ /* 0x002fe400078010ff */
[----:B------:R-:W-:Y:S01]  /*1ed30*/  ISETP.GE.AND P6, PT, R165, c[0x0][0x3c8], PT ;  /* 0x0000f200a5007a0c */ /* 0x000fe20003fc6270 */
[----:B------:R-:W-:Y:S01]  /*1ed40*/  @!P5 ST.E.64 [R38.64], R122 ;  /* 0x0000007a2600d985 */ /* 0x000fe2000c101b08 */
[----:B------:R-:W-:-:S02]  /*1ed50*/  @!P4 LEA.HI.X R7, R25, R166, R24, 0x2, P0 ;  /* 0x000000a61907c211 */ /* 0x000fc400000f1418 */
[----:B---3--:R-:W-:Y:S02]  /*1ed60*/  @!P3 LEA R2, P0, R23, R0, 0x2 ;  /* 0x000000001702b211 */ /* 0x008fe400078010ff */
[----:B------:R-:W-:Y:S01]  /*1ed70*/  ISETP.GE.AND P5, PT, R163, c[0x0][0x3c8], PT ;  /* 0x0000f200a3007a0c */ /* 0x000fe20003fa6270 */
[----:B------:R-:W-:Y:S01]  /*1ed80*/  @!P4 ST.E.64 [R6.64], R126 ;  /* 0x0000007e0600c985 */ /* 0x000fe2000c101b08 */
[----:B------:R-:W-:Y:S02]  /*1ed90*/  @!P3 LEA.HI.X R3, R23, R166, R22, 0x2, P0 ;  /* 0x000000a61703b211 */ /* 0x000fe400000f1416 */
[----:B-----5:R-:W-:Y:S02]  /*1eda0*/  @!P2 LEA R4, P0, R21, R0, 0x2 ;  /* 0x000000001504a211 */ /* 0x020fe400078010ff */
[----:B------:R-:W-:Y:S01]  /*1edb0*/  ISETP.GE.AND P4, PT, R161, c[0x0][0x3c8], PT ;  /* 0x0000f200a1007a0c */ /* 0x000fe20003f86270 */
[----:B------:R1:W-:Y:S01]  /*1edc0*/  @!P3 ST.E.64 [R2.64], R42 ;  /* 0x0000002a0200b985 */ /* 0x0003e2000c101b08 */
[----:B------:R-:W-:-:S02]  /*1edd0*/  @!P2 LEA.HI.X R5, R21, R166, R20, 0x2, P0 ;  /* 0x000000a61505a211 */ /* 0x000fc400000f1414 */
[C---:B------:R-:W-:Y:S02]  /*1ede0*/  @!P1 LEA R12, P0, R156.reuse, R0, 0x2 ;  /* 0x000000009c0c9211 */ /* 0x040fe400078010ff */
[----:B------:R-:W-:Y:S01]  /*1edf0*/  ISETP.GE.AND P3, PT, R159, c[0x0][0x3c8], PT ;  /* 0x0000f2009f007a0c */ /* 0x000fe20003f66270 */
[----:B------:R3:W-:Y:S01]  /*1ee00*/  @!P2 ST.E.64 [R4.64], R46 ;  /* 0x0000002e0400a985 */ /* 0x0007e2000c101b08 */
[----:B------:R-:W-:Y:S02]  /*1ee10*/  @!P1 LEA.HI.X R13, R156, R166, R13, 0x2, P0 ;  /* 0x000000a69c0d9211 */ /* 0x000fe400000f140d */
[-C--:B----4-:R-:W-:Y:S02]  /*1ee20*/  @!P6 LEA R18, P0, R165, R0.reuse, 0x2 ;  /* 0x00000000a512e211 */ /* 0x090fe400078010ff */
[----:B------:R-:W-:Y:S01]  /*1ee30*/  ISETP.GE.AND P2, PT, R149, c[0x0][0x3c8], PT ;  /* 0x0000f20095007a0c */ /* 0x000fe20003f46270 */
[----:B------:R4:W-:Y:S01]  /*1ee40*/  @!P1 ST.E.64 [R12.64], R50 ;  /* 0x000000320c009985 */ /* 0x0009e2000c101b08 */
[----:B--2---:R-:W-:-:S02]  /*1ee50*/  @!P5 LEA R16, P1, R163, R0, 0x2 ;  /* 0x00000000a310d211 */ /* 0x004fc400078210ff */
[----:B------:R-:W-:Y:S02]  /*1ee60*/  @!P6 LEA.HI.X R19, R165, R166, R162, 0x2, P0 ;  /* 0x000000a6a513e211 */ /* 0x000fe400000f14a2 */
        /* <DEDUP_REMOVED lines=9> */
[----:B-1----:R-:W-:Y:S02]  /*1ef00*/  @!P3 LEA R2, P0, R159, R0, 0x2 ;  /* 0x000000009f02b211 */ /* 0x002fe400078010ff */
[----:B------:R-:W-:Y:S02]  /*1ef10*/  ISETP.GE.AND P4, PT, R33, c[0x0][0x3c8], PT ;  /* 0x0000f20021007a0c */ /* 0x000fe40003f86270 */
[----:B------:R-:W-:Y:S02]  /*1ef20*/  @!P3 LEA.HI.X R3, R159, R166, R154, 0x2, P0 ;  /* 0x000000a69f03b211 */ /* 0x000fe400000f149a */
[----:B---3--:R-:W-:-:S03]  /*1ef30*/  @!P2 LEA R4, P0, R149, R0, 0x2 ;  /* 0x000000009504a211 */ /* 0x008fc600078010ff */
[----:B------:R1:W-:Y:S01]  /*1ef40*/  @!P3 ST.E.64 [R2.64], R66 ;  /* 0x000000420200b985 */ /* 0x0003e2000c101b08 */
[----:B------:R-:W-:Y:S02]  /*1ef50*/  @!P2 LEA.HI.X R5, R149, R166, R148, 0x2, P0 ;  /* 0x000000a69505a211 */ /* 0x000fe400000f1494 */
[----:B------:R-:W-:Y:S02]  /*1ef60*/  @!P1 LEA R6, P0, R85, R0, 0x2 ;  /* 0x0000000055069211 */ /* 0x000fe400078010ff */
[----:B------:R-:W-:Y:S01]  /*1ef70*/  ISETP.GE.AND P3, PT, R31, c[0x0][0x3c8], PT ;  /* 0x0000f2001f007a0c */ /* 0x000fe20003f66270 */
[----:B------:R3:W-:Y:S01]  /*1ef80*/  @!P2 ST.E.64 [R4.64], R70 ;  /* 0x000000460400a985 */ /* 0x0007e2000c101b08 */
[----:B------:R-:W-:Y:S02]  /*1ef90*/  @!P1 LEA.HI.X R7, R85, R166, R84, 0x2, P0 ;  /* 0x000000a655079211 */ /* 0x000fe400000f1454 */
[-C--:B------:R-:W-:Y:S02]  /*1efa0*/  @!P6 LEA R22, P0, R81, R0.reuse, 0x2 ;  /* 0x000000005116e211 */ /* 0x080fe400078010ff */
[----:B------:R-:W-:Y:S01]  /*1efb0*/  ISETP.GE.AND P2, PT, R27, c[0x0][0x3c8], PT ;  /* 0x0000f2001b007a0c */ /* 0x000fe20003f46270 */
[----:B------:R5:W-:Y:S01]  /*1efc0*/  @!P1 ST.E.64 [R6.64], R74 ;  /* 0x0000004a06009985 */ /* 0x000be2000c101b08 */
[----:B----4-:R-:W-:-:S02]  /*1efd0*/  @!P5 LEA R12, P1, R35, R0, 0x2 ;  /* 0x00000000230cd211 */ /* 0x010fc400078210ff */
[----:B------:R-:W-:Y:S02]  /*1efe0*/  @!P6 LEA.HI.X R23, R81, R166, R80, 0x2, P0 ;  /* 0x000000a65117e211 */ /* 0x000fe400000f1450 */
[----:B--2---:R-:W-:Y:S02]  /*1eff0*/  @!P4 LEA R16, P0, R33, R0, 0x2 ;  /* 0x000000002110c211 */ /* 0x004fe400078010ff */
        /* <DEDUP_REMOVED lines=17> */
[----:B--2---:R-:W-:-:S04]  /*1f110*/  LEA R2, P0, R164, R0, 0x2 ;  /* 0x00000000a4027211 */ /* 0x004fc800078010ff */
[----:B------:R-:W-:-:S05]  /*1f120*/  LEA.HI.X R3, R164, R166, R153, 0x2, P0 ;  /* 0x000000a6a4037211 */ /* 0x000fca00000f1499 */
[----:B------:R1:W-:Y:S01]  /*1f130*/  ST.E.64 [R2.64], R102 ;  /* 0x0000006602007985 */ /* 0x0003e2000c101b08 */
[----:B------:R-:W-:Y:S05]  /*1f140*/  BRA `(.L_x_4450) ;  /* 0x00000c3000007947 */ /* 0x000fea0003800000 */
.L_x_4435:
        /* <DEDUP_REMOVED lines=18> */
.L_x_4456:
        /* <DEDUP_REMOVED lines=23> */
[----:B------:R-:W-:Y:S02]  /*1f3e0*/  IMAD.MOV R14, RZ, RZ, -R7 ;  /* 0x000000ffff0e7224 */ /* 0x000fe400078e0a07 */
        /* <DEDUP_REMOVED lines=16> */
[----:B-----5:R-:W-:Y:S01]  /*1f4f0*/  IMAD R7, R19, R3, RZ ;  /* 0x0000000313077224 */ /* 0x020fe200078e02ff */
[----:B------:R-:W-:Y:S02]  /*1f500*/  SHF.R.S32.HI R15, RZ, 0x1f, R3 ;  /* 0x0000001fff0f7819 */ /* 0x000fe40000011403 */
[----:B------:R-:W-:Y:S01]  /*1f510*/  IADD3.X R17, R14, R9, R12, P1, P0 ;  /* 0x000000090e117210 */ /* 0x000fe20000fe040c */
[----:B------:R-:W-:Y:S02]  /*1f520*/  IMAD.MOV.U32 R9, RZ, RZ, c[0x0][0x4a8] ;  /* 0x00012a00ff097624 */ /* 0x000fe400078e00ff */
[C---:B------:R-:W-:Y:S02]  /*1f530*/  IMAD R7, R18.reuse, R15, R7 ;  /* 0x0000000f12077224 */ /* 0x040fe400078e0207 */
[----:B------:R-:W-:Y:S01]  /*1f540*/  IMAD.WIDE.U32 R16, R18, R3, R16 ;  /* 0x0000000312107225 */ /* 0x000fe200078e0010 */
[----:B------:R-:W-:-:S02]  /*1f550*/  MOV R3, c[0x0][0x4ac] ;  /* 0x00012b0000037a02 */ /* 0x000fc40000000f00 */
[----:B------:R-:W-:Y:S01]  /*1f560*/  SEL R9, R9, c[0x0][0x450], P2 ;  /* 0x0001140009097a07 */ /* 0x000fe20001000000 */
[----:B------:R-:W-:Y:S01]  /*1f570*/  IMAD.IADD R12, R17, 0x1, R7 ;  /* 0x00000001110c7824 */ /* 0x000fe200078e0207 */
[----:B------:R-:W-:Y:S02]  /*1f580*/  SEL R3, R3, c[0x0][0x454], P2 ;  /* 0x0001150003037a07 */ /* 0x000fe40001000000 */
[----:B------:R-:W-:-:S04]  /*1f590*/  LEA R14, P0, R16, R9, 0x2 ;  /* 0x00000009100e7211 */ /* 0x000fc800078010ff */
[----:B------:R-:W-:Y:S02]  /*1f5a0*/  LEA.HI.X R15, R16, R3, R12, 0x2, P0 ;  /* 0x00000003100f7211 */ /* 0x000fe400000f140c */
[----:B------:R-:W-:-:S05]  /*1f5b0*/  MOV R3, 0xff800000 ;  /* 0xff80000000037802 */ /* 0x000fca0000000f00 */
[----:B------:R2:W-:Y:S02]  /*1f5c0*/  STG.E [R14.64], R3 ;  /* 0x000000030e007986 */ /* 0x0005e4000c101908 */
.L_x_4458:
[----:B------:R-:W-:Y:S05]  /*1f5d0*/  BSYNC B0 ;  /* 0x0000000000007941 */ /* 0x000fea0003800000 */
.L_x_4457:
[----:B------:R-:W-:-:S13]  /*1f5e0*/  ISETP.GT.AND P0, PT, R206, 0x1, PT ;  /* 0x00000001ce00780c */ /* 0x000fda0003f04270 */
[----:B------:R-:W-:Y:S05]  /*1f5f0*/  @P0 BRA `(.L_x_4450) ;  /* 0x0000078000000947 */ /* 0x000fea0003800000 */
[----:B------:R-:W-:Y:S01]  /*1f600*/  IMAD R7, R6, c[0x0][0x3a0], RZ ;  /* 0x0000e80006077a24 */ /* 0x000fe200078e02ff */
[----:B------:R-:W-:Y:S01]  /*1f610*/  SHF.R.S32.HI R6, RZ, 0x1f, R211 ;  /* 0x0000001fff067819 */ /* 0x000fe200000114d3 */
[----:B--2---:R-:W-:-:S03]  /*1f620*/  IMAD.WIDE.U32 R14, R0, c[0x0][0x3a0], RZ ;  /* 0x0000e800000e7a25 */ /* 0x004fc600078e00ff */
[----:B------:R-:W-:Y:S01]  /*1f630*/  LEA.HI R3, R6, R211, RZ, 0x3 ;  /* 0x000000d306037211 */ /* 0x000fe200078f18ff */
[----:B------:R-:W-:Y:S01]  /*1f640*/  IMAD R7, R0, c[0x0][0x3a4], R7 ;  /* 0x0000e90000077a24 */ /* 0x000fe200078e0207 */
[----:B------:R-:W-:Y:S01]  /*1f650*/  MOV R6, c[0x0][0x4e8] ;  /* 0x00013a0000067a02 */ /* 0x000fe20000000f00 */
[----:B------:R-:W-:Y:S01]  /*1f660*/  IMAD R4, R4, c[0x0][0x3f0], RZ ;  /* 0x0000fc0004047a24 */ /* 0x000fe200078e02ff */
[----:B------:R-:W-:Y:S02]  /*1f670*/  LOP3.LUT R0, R3, 0xfffffff8, RZ, 0xc0, !PT ;  /* 0xfffffff803007812 */ /* 0x000fe400078ec0ff */
[----:B------:R-:W-:Y:S01]  /*1f680*/  IADD3 R15, R15, R7, RZ ;  /* 0x000000070f0f7210 */ /* 0x000fe20007ffe0ff */
[----:B------:R-:W-:Y:S01]  /*1f690*/  IMAD R4, R5, c[0x0][0x3f4], R4 ;  /* 0x0000fd0005047a24 */ /* 0x000fe200078e0204 */
[----:B------:R-:W-:Y:S02]  /*1f6a0*/  ISETP.NE.AND P0, PT, R6, 0x1, PT ;  /* 0x000000010600780c */ /* 0x000fe40003f05270 */
[----:B------:R-:W-:Y:S01]  /*1f6b0*/  SHF.R.S32.HI R7, RZ, 0x3, R3 ;  /* 0x00000003ff077819 */ /* 0x000fe20000011403 */
[----:B------:R-:W-:Y:S01]  /*1f6c0*/  IMAD.WIDE.U32 R14, R221, c[0x0][0x3e8], R14 ;  /* 0x0000fa00dd0e7a25 */ /* 0x000fe200078e000e */
[----:B------:R-:W-:-:S03]  /*1f6d0*/  IADD3 R0, -R0, R211, RZ ;  /* 0x000000d300007210 */ /* 0x000fc60007ffe1ff */
[----:B------:R-:W-:Y:S01]  /*1f6e0*/  IMAD R15, R221, c[0x0][0x3ec], R15 ;  /* 0x0000fb00dd0f7a24 */ /* 0x000fe200078e020f */
[----:B------:R-:W-:-:S03]  /*1f6f0*/  LEA R3, R0, R7, 0x5 ;  /* 0x0000000700037211 */ /* 0x000fc600078e28ff */
[----:B------:R-:W-:-:S04]  /*1f700*/  IMAD.WIDE.U32 R14, R5, c[0x0][0x3f0], R14 ;  /* 0x0000fc00050e7a25 */ /* 0x000fc800078e000e */
[----:B------:R-:W-:Y:S01]  /*1f710*/  IMAD.IADD R3, R224, 0x1, R3 ;  /* 0x00000001e0037824 */ /* 0x000fe200078e0203 */
[----:B------:R-:W-:Y:S02]  /*1f720*/  IADD3 R15, R15, R4, RZ ;  /* 0x000000040f0f7210 */ /* 0x000fe40007ffe0ff */
[----:B------:R-:W-:Y:S01]  /*1f730*/  IADD3 R224, R7, R224, RZ ;  /* 0x000000e007e07210 */ /* 0x000fe20007ffe0ff */
[----:B------:R-:W-:Y:S01]  /*1f740*/  @P0 IMAD.HI.U32 R0, R3, c[0x0][0x4ec], RZ ;  /* 0x00013b0003000a27 */ /* 0x000fe200078e00ff */
[----:B------:R-:W-:-:S04]  /*1f750*/  MOV R6, R3 ;  /* 0x0000000300067202 */ /* 0x000fc80000000f00 */
        /* <DEDUP_REMOVED lines=17> */
.L_x_4514:
[----:B------:R-:W-:Y:S05]  /*1f870*/  BRA.DIV ~URZ, `(.L_x_4460) ;  /* 0x000021527f007947 */ /* 0x000fea000b800000 */
[----:B------:R4:W1:Y:S02]  /*1f880*/  SHFL.IDX PT, R9, R3, RZ, 0x181f ;  /* 0x00181fff03097589 */ /* 0x00086400000e0000 */
.L_x_4515:
        /* <DEDUP_REMOVED lines=19> */
.L_x_4462:
[----:B------:R-:W-:Y:S05]  /*1f9c0*/  BSYNC B0 ;  /* 0x0000000000007941 */ /* 0x000fea0003800000 */
.L_x_4461:
[----:B------:R-:W-:Y:S05]  /*1f9d0*/  BRA.DIV ~URZ, `(.L_x_4463) ;  /* 0x000020527f007947 */ /* 0x000fea000b800000 */
[----:B---3--:R3:W2:Y:S04]  /*1f9e0*/  SHFL.IDX PT, R5, R4, 0x1, 0x181f ;  /* 0x00381f0004057f89 */ /* 0x0086a800000e0000 */
[----:B-1----:R3:W1:Y:S02]  /*1f9f0*/  SHFL.IDX PT, R9, R3, 0x1, 0x181f ;  /* 0x00381f0003097f89 */ /* 0x00266400000e0000 */
.L_x_4516:
        /* <DEDUP_REMOVED lines=16> */
.L_x_4465:
[----:B------:R-:W-:Y:S05]  /*1fb00*/  BSYNC B0 ;  /* 0x0000000000007941 */ /* 0x000fea0003800000 */
.L_x_4464:
[----:B------:R-:W-:Y:S05]  /*1fb10*/  BRA.DIV ~URZ, `(.L_x_4466) ;  /* 0x00001fd27f007947 */ /* 0x000fea000b800000 */
[----:B--2---:R2:W3:Y:S02]  /*1fb20*/  SHFL.IDX PT, R5, R4, 0x2, 0x181f ;  /* 0x00581f0004057f89 */ /* 0x0044e400000e0000 */
.L_x_4517:
[----:B------:R-:W-:Y:S05]  /*1fb30*/  BRA.DIV ~URZ, `(.L_x_4467) ;  /* 0x000020227f007947 */ /* 0x000fea000b800000 */
[----:B-1----:R1:W2:Y:S02]  /*1fb40*/  SHFL.IDX PT, R9, R3, 0x2, 0x181f ;  /* 0x00581f0003097f89 */ /* 0x0022a400000e0000 */
.L_x_4518:
        /* <DEDUP_REMOVED lines=16> */
.L_x_4469:
[----:B------:R-:W-:Y:S05]  /*1fc50*/  BSYNC B0 ;  /* 0x0000000000007941 */ /* 0x000fea0003800000 */
.L_x_4468:
[----:B------:R-:W-:Y:S05]  /*1fc60*/  BRA.DIV ~URZ, `(.L_x_4470) ;  /* 0x00001f527f007947 */ /* 0x000fea000b800000 */
[----:B--23--:R-:W2:Y:S04]  /*1fc70*/  SHFL.IDX PT, R4, R4, 0x3, 0x181f ;  /* 0x00781f0004047f89 */ /* 0x00cea800000e0000 */
[----:B------:R3:W1:Y:S02]  /*1fc80*/  SHFL.IDX PT, R9, R3, 0x3, 0x181f ;  /* 0x00781f0003097f89 */ /* 0x00066400000e0000 */
.L_x_4519:
        /* <DEDUP_REMOVED lines=15> */
.L_x_4450:
[----:B------:R-:W-:Y:S05]  /*1fd80*/  BSYNC B1 ;  /* 0x0000000000017941 */ /* 0x000fea0003800000 */
.L_x_4434:
[----:B------:R-:W-:-:S13]  /*1fd90*/  ISETP.NE.AND P0, PT, R216, RZ, PT ;  /* 0x000000ffd800720c */ /* 0x000fda0003f05270 */
[----:B------:R-:W-:Y:S01]  /*1fda0*/  @P0 WARPSYNC 0xffffffff ;  /* 0xffffffff00000948 */ /* 0x000fe20003800000 */
[----:B------:R-:W-:Y:S06]  /*1fdb0*/  @P0 BAR.SYNC.DEFER_BLOCKING 0x5, 0x100 ;  /* 0x0144000000000b1d */ /* 0x000fec0000010000 */
[----:B------:R-:W4:Y:S04]  /*1fdc0*/  @P0 LDS.128 R204, [0x24100] ;  /* 0x02410000ffcc0984 */ /* 0x000f280000000c00 */
[----:B------:R-:W-:Y:S06]  /*1fdd0*/  @P0 BAR.ARV 0x4, 0x100 ;  /* 0x0104000000000b1d */ /* 0x000fec0000002000 */
[----:B------:R-:W-:Y:S05]  /*1fde0*/  @P0 BRA `(.L_x_4471) ;  /* 0x00000e9000000947 */ /* 0x000fea0003800000 */
[----:B-12-4-:R-:W-:Y:S01]  /*1fdf0*/  LOP3.LUT R2, R211, 0x1f, RZ, 0xc0, !PT ;  /* 0x0000001fd3027812 */ /* 0x016fe200078ec0ff */
[----:B------:R-:W-:-:S03]  /*1fe00*/  IMAD.MOV.U32 R4, RZ, RZ, RZ ;  /* 0x000000ffff047224 */ /* 0x000fc600078e00ff */
[----:B------:R-:W-:Y:S01]  /*1fe10*/  ISETP.NE.AND P6, PT, R2, 0x1f, PT ;  /* 0x0000001f0200780c */ /* 0x000fe20003fc5270 */
[----:B------:R-:W-:Y:S10]  /*1fe20*/  BRA.DIV ~URZ, `(.L_x_4472) ;  /* 0x00001e527f007947 */ /* 0x000ff4000b800000 */
[----:B---3--:R1:W2:Y:S02]  /*1fe30*/  SHFL.IDX PT, R3, R8, RZ, 0x1f ;  /* 0x00001fff08037589 */ /* 0x0082a400000e0000 */
.L_x_4520:
[----:B------:R-:W-:Y:S05]  /*1fe40*/  BRA.DIV ~URZ, `(.L_x_4473) ;  /* 0x00001ea27f007947 */ /* 0x000fea000b800000 */
[----:B-1----:R-:W1:Y:S02]  /*1fe50*/  SHFL.IDX PT, R8, R8, 0x1, 0x1f ;  /* 0x00201f0008087f89 */ /* 0x002e6400000e0000 */
.L_x_4521:
        /* <DEDUP_REMOVED lines=18> */
.L_x_4522:
        /* <DEDUP_REMOVED lines=16> */
.L_x_4523:
[----:B----4-:R-:W-:Y:S01]  /*20080*/  IMAD R5, R9, c[0x0][0x538], RZ ;  /* 0x00014e0009057a24 */ /* 0x010fe200078e02ff */
[----:B------:R-:W-:Y:S04]  /*20090*/  BSSY B1, `(.L_x_4476) ;  /* 0x00000b9000017945 */ /* 0x000fe80003800000 */
[----:B-1----:R-:W-:-:S04]  /*200a0*/  IADD3 R204, R5, R8, RZ ;  /* 0x0000000805cc7210 */ /* 0x002fc80007ffe0ff */
[----:B--2---:R-:W-:-:S13]  /*200b0*/  ISETP.GT.AND P0, PT, R204, R3, PT ;  /* 0x00000003cc00720c */ /* 0x004fda0003f04270 */
[----:B------:R-:W-:Y:S05]  /*200c0*/  @P0 BRA `(.L_x_4477) ;  /* 0x0000024000000947 */ /* 0x000fea0003800000 */
.L_x_4481:
        /* <DEDUP_REMOVED lines=16> */
.L_x_4524:
        /* <DEDUP_REMOVED lines=16> */
.L_x_4525:
[----:B--2---:R-:W-:-:S05]  /*202d0*/  IMAD R5, R9, c[0x0][0x538], RZ ;  /* 0x00014e0009057a24 */ /* 0x004fca00078e02ff */
[----:B------:R-:W-:-:S04]  /*202e0*/  IADD3 R204, R5, R204, RZ ;  /* 0x000000cc05cc7210 */ /* 0x000fc80007ffe0ff */
[----:B------:R-:W-:-:S13]  /*202f0*/  ISETP.GT.AND P0, PT, R204, R3, PT ;  /* 0x00000003cc00720c */ /* 0x000fda0003f04270 */
[----:B-1----:R-:W-:Y:S05]  /*20300*/  @!P0 BRA `(.L_x_4481) ;  /* 0xfffffdc000008947 */ /* 0x002fea000383ffff */
.L_x_4477:
[----:B------:R-:W-:-:S05]  /*20310*/  IADD3 R204, -R5, R204, RZ ;  /* 0x000000cc05cc7210 */ /* 0x000fca0007ffe1ff */
[----:B------:R-:W-:-:S05]  /*20320*/  IMAD R0, R7, c[0x0][0x538], R204 ;  /* 0x00014e0007007a24 */ /* 0x000fca00078e02cc */
[----:B------:R-:W-:Y:S01]  /*20330*/  ISETP.GT.AND P0, PT, R0, R3, PT ;  /* 0x000000030000720c */ /* 0x000fe20003f04270 */
[----:B------:R-:W-:-:S12]  /*20340*/  BRA.DIV ~URZ, `(.L_x_4482) ;  /* 0x00001df27f007947 */ /* 0x000fd8000b800000 */
[----:B------:R-:W-:-:S04]  /*20350*/  VOTE.ANY R5, PT, !P0 ;  /* 0x0000000000057806 */ /* 0x000fc800040e0100 */
.L_x_4526:
[----:B------:R-:W1:Y:S02]  /*20360*/  POPC R6, R5 ;  /* 0x0000000500067309 */ /* 0x000e640000000000 */
[----:B-1----:R-:W-:Y:S01]  /*20370*/  IADD3 R207, R6, R207, RZ ;  /* 0x000000cf06cf7210 */ /* 0x002fe20007ffe0ff */
[----:B------:R-:W-:Y:S05]  /*20380*/  BRA.DIV ~URZ, `(.L_x_4483) ;  /* 0x00001df27f007947 */ /* 0x000fea000b800000 */
[----:B------:R1:W2:Y:S04]  /*20390*/  SHFL.IDX PT, R205, R205, R6, 0x1f ;  /* 0x00001f06cdcd7589 */ /* 0x0002a800000e0000 */
[----:B------:R1:W4:Y:S02]  /*203a0*/  SHFL.IDX PT, R4, R4, R6, 0x1f ;  /* 0x00001f0604047589 */ /* 0x00032400000e0000 */
.L_x_4527:
[----:B------:R-:W-:Y:S01]  /*203b0*/  ISETP.NE.AND P0, PT, R5, RZ, PT ;  /* 0x000000ff0500720c */ /* 0x000fe20003f05270 */
[----:B------:R-:W-:-:S12]  /*203c0*/  BSSY B0, `(.L_x_4484) ;  /* 0x0000005000007945 */ /* 0x000fd80003800000 */
[----:B------:R-:W-:Y:S05]  /*203d0*/  @!P0 BRA `(.L_x_4485) ;  /* 0x0000003000008947 */ /* 0x000fea0003800000 */
[----:B------:R-:W-:Y:S01]  /*203e0*/  IADD3 R16, R6, -0x1, RZ ;  /* 0xffffffff06107810 */ /* 0x000fe20007ffe0ff */
[----:B------:R-:W-:Y:S05]  /*203f0*/  BRA.DIV ~URZ, `(.L_x_4486) ;  /* 0x00001e527f007947 */ /* 0x000fea000b800000 */
[----:B------:R1:W3:Y:S02]  /*20400*/  SHFL.IDX PT, R13, R7, R16, 0x1f ;  /* 0x00001f10070d7589 */ /* 0x0002e400000e0000 */
.L_x_4485:
[----:B------:R-:W-:Y:S05]  /*20410*/  BSYNC B0 ;  /* 0x0000000000007941 */ /* 0x000fea0003800000 */
.L_x_4484:
[----:B----4-:R-:W-:Y:S01]  /*20420*/  ISETP.NE.AND P0, PT, R4, 0x1, PT ;  /* 0x000000010400780c */ /* 0x010fe20003f05270 */
[----:B---3--:R-:W-:Y:S01]  /*20430*/  IMAD R204, R13, c[0x0][0x538], R204 ;  /* 0x00014e000dcc7a24 */ /* 0x008fe200078e02cc */
[----:B------:R-:W-:Y:S04]  /*20440*/  BSSY B0, `(.L_x_4487) ;  /* 0x0000076000007945 */ /* 0x000fe80003800000 */
[----:B-1----:R-:W-:-:S07]  /*20450*/  IADD3 R6, -R204, R3, RZ ;  /* 0x00000003cc067210 */ /* 0x002fce0007ffe1ff */
[----:B------:R-:W-:Y:S05]  /*20460*/  @!P0 BRA `(.L_x_4488) ;  /* 0x0000037000008947 */ /* 0x000fea0003800000 */
[-C--:B--2---:R-:W-:Y:S02]  /*20470*/  IABS R7, R205.reuse ;  /* 0x000000cd00077213 */ /* 0x084fe40000000000 */
        /* <DEDUP_REMOVED lines=15> */
[----:B------:R-:W1:Y:S01]  /*20570*/  F2I.FTZ.U32.TRUNC.NTZ R15, R14 ;  /* 0x0000000e000f7305 */ /* 0x000e62000021f000 */
[----:B------:R-:W-:-:S04]  /*20580*/  IMAD.HI.U32 R12, R12, R5, RZ ;  /* 0x000000050c0c7227 */ /* 0x000fc800078e00ff */
[----:B------:R-:W-:-:S05]  /*20590*/  IMAD R0, R12, R0, R5 ;  /* 0x000000000c007224 */ /* 0x000fca00078e0205 */
[----:B------:R-:W-:Y:S01]  /*205a0*/  ISETP.GT.U32.AND P0, PT, R7, R0, PT ;  /* 0x000000000700720c */ /* 0x000fe20003f04070 */
[----:B-1----:R-:W-:Y:S02]  /*205b0*/  IMAD.MOV R8, RZ, RZ, -R15 ;  /* 0x000000ffff087224 */ /* 0x002fe400078e0a0f */
[----:B------:R-:W-:-:S10]  /*205c0*/  IMAD.MOV.U32 R14, RZ, RZ, RZ ;  /* 0x000000ffff0e7224 */ /* 0x000fd400078e00ff */
        /* <DEDUP_REMOVED lines=13> */
[----:B------:R-:W-:-:S05]  /*206a0*/  IABS R5, R12 ;  /* 0x0000000c00057213 */ /* 0x000fca0000000000 */
        /* <DEDUP_REMOVED lines=19> */
.L_x_4488:
        /* <DEDUP_REMOVED lines=59> */
[----:B------:R-:W-:Y:S02]  /*20b90*/  IMAD R206, R12, R3, R5 ;  /* 0x000000030cce7224 */ /* 0x000fe400078e0205 */
.L_x_4489:
[----:B------:R-:W-:Y:S05]  /*20ba0*/  BSYNC B0 ;  /* 0x0000000000007941 */ /* 0x000fea0003800000 */
.L_x_4487:
[----:B------:R-:W-:-:S04]  /*20bb0*/  LOP3.LUT R12, RZ, R12, RZ, 0x33, !PT ;  /* 0x0000000cff0c7212 */ /* 0x000fc800078e33ff */
[----:B------:R-:W-:Y:S01]  /*20bc0*/  IADD3 R205, R12, R205, RZ ;  /* 0x000000cd0ccd7210 */ /* 0x000fe20007ffe0ff */
[----:B------:R-:W-:Y:S05]  /*20bd0*/  BRA `(.L_x_4490) ;  /* 0x0000004000007947 */ /* 0x000fea0003800000 */
.L_x_4478:
[----:B------:R-:W-:Y:S01]  /*20be0*/  IMAD.MOV.U32 R204, RZ, RZ, R3 ;  /* 0x000000ffffcc7224 */ /* 0x000fe200078e0003 */
[----:B------:R-:W-:Y:S01]  /*20bf0*/  MOV R206, RZ ;  /* 0x000000ff00ce7202 */ /* 0x000fe20000000f00 */
[----:B------:R-:W-:Y:S01]  /*20c00*/  IMAD.MOV.U32 R205, RZ, RZ, RZ ;  /* 0x000000ffffcd7224 */ /* 0x000fe200078e00ff */
[----:B------:R-:W-:Y:S02]  /*20c10*/  MOV R207, c[0x0][0x53c] ;  /* 0x00014f0000cf7a02 */ /* 0x000fe40000000f00 */
.L_x_4490:
[----:B------:R-:W-:Y:S05]  /*20c20*/  BSYNC B1 ;  /* 0x0000000000017941 */ /* 0x000fea0003800000 */
.L_x_4476:
[----:B------:R-:W-:Y:S01]  /*20c30*/  WARPSYNC 0xffffffff ;  /* 0xffffffff00007948 */ /* 0x000fe20003800000 */
[----:B------:R-:W-:Y:S01]  /*20c40*/  BAR.SYNC.DEFER_BLOCKING 0x4, 0x100 ;  /* 0x0104000000007b1d */ /* 0x000fe20000010000 */
[----:B------:R-:W-:-:S13]  /*20c50*/  ISETP.NE.AND P0, PT, R2, RZ, PT ;  /* 0x000000ff0200720c */ /* 0x000fda0003f05270 */
[----:B------:R1:W-:Y:S04]  /*20c60*/  @!P0 STS.128 [0x24100], R204 ;  /* 0x024100ccff008388 */ /* 0x0003e80000000c00 */
[----:B------:R-:W-:Y:S06]  /*20c70*/  BAR.ARV 0x5, 0x100 ;  /* 0x0144000000007b1d */ /* 0x000fec0000002000 */
.L_x_4471:
[----:B----4-:R-:W-:-:S13]  /*20c80*/  ISETP.GE.AND P0, PT, R207, c[0x0][0x53c], PT ;  /* 0x00014f00cf007a0c */ /* 0x010fda0003f06270 */
[----:B-123--:R-:W-:Y:S01]  /*20c90*/  @P0 CALL.REL.NOINC `(.L_x_4491) ;  /* 0x0000001000000944 */ /* 0x00efe20003c00000 */
[----:B------:R-:W-:Y:S05]  /*20ca0*/  BRA `(.L_x_4492) ;  /* 0xfffe087000007947 */ /* 0x000fea000383ffff */
.L_x_4491:
[----:B------:R-:W-:Y:S05]  /*20cb0*/  EXIT ;  /* 0x000000000000794d */ /* 0x000fea0003800000 */
.L_x_4268:
[----:B------:R-:W-:Y:S02]  /*20cc0*/  MOV R5, 0x1 ;  /* 0x0000000100057802 */ /* 0x000fe40000000f00 */
[----:B------:R-:W-:Y:S02]  /*20cd0*/  MOV R0, 0x20cf0 ;  /* 0x00020cf000007802 */ /* 0x000fe40000000f00 */
[----:B------:R-:W-:Y:S05]  /*20ce0*/  CALL.REL.NOINC `($__internal_92_$__cuda_sm70_shflsync_up_p) ;  /* 0x0000166000007944 */ /* 0x000fea0003c00000 */
[----:B-12---:R-:W-:Y:S05]  /*20cf0*/  BRA `(.L_x_4493) ;  /* 0xfffdf77000007947 */ /* 0x006fea000383ffff */
.L_x_4269:
[----:B------:R-:W-:Y:S02]  /*20d00*/  MOV R5, 0x2 ;  /* 0x0000000200057802 */ /* 0x000fe40000000f00 */
[----:B------:R-:W-:Y:S02]  /*20d10*/  MOV R0, 0x20d30 ;  /* 0x00020d3000007802 */ /* 0x000fe40000000f00 */
[----:B------:R-:W-:Y:S05]  /*20d20*/  CALL.REL.NOINC `($__internal_92_$__cuda_sm70_shflsync_up_p) ;  /* 0x0000162000007944 */ /* 0x000fea0003c00000 */
[----:B--2---:R-:W-:Y:S01]  /*20d30*/  SEL R0, R5, RZ, P4 ;  /* 0x000000ff05007207 */ /* 0x004fe20002000000 */
[----:B------:R-:W-:-:S04]  /*20d40*/  IMAD.MOV.U32 R5, RZ, RZ, 0x4 ;  /* 0x00000004ff057424 */ /* 0x000fc800078e00ff */
[----:B-1----:R-:W-:Y:S01]  /*20d50*/  IMAD.IADD R7, R7, 0x1, R0 ;  /* 0x0000000107077824 */ /* 0x002fe200078e0200 */
        /* <DEDUP_REMOVED lines=13> */
[----:B------:R-:W-:Y:S01]  /*20e30*/  IMAD.MOV.U32 R16, RZ, RZ, 0x1f ;  /* 0x0000001fff107424 */ /* 0x000fe200078e00ff */
[----:B------:R-:W-:-:S03]  /*20e40*/  MOV R9, 0x1f ;  /* 0x0000001f00097802 */ /* 0x000fc60000000f00 */
[----:B-1----:R-:W-:Y:S01]  /*20e50*/  IMAD.IADD R7, R7, 0x1, R0 ;  /* 0x0000000107077824 */ /* 0x002fe200078e0200 */
[----:B------:R-:W-:-:S03]  /*20e60*/  MOV R0, 0x20e90 ;  /* 0x00020e9000007802 */ /* 0x000fc60000000f00 */
[----:B------:R-:W-:Y:S02]  /*20e70*/  IMAD.MOV.U32 R17, RZ, RZ, R7 ;  /* 0x000000ffff117224 */ /* 0x000fe400078e0007 */
[----:B------:R-:W-:Y:S05]  /*20e80*/  CALL.REL.NOINC `($__internal_91_$__cuda_sm70_shflsync_idx_p) ;  /* 0x0000147000007944 */ /* 0x000fea0003c00000 */
[----:B-12---:R-:W-:Y:S05]  /*20e90*/  BRA `(.L_x_4494) ;  /* 0xfffdf6d000007947 */ /* 0x006fea000383ffff */
.L_x_4271:
[----:B------:R-:W-:Y:S02]  /*20ea0*/  SEL R5, RZ, 0x1, P0 ;  /* 0x00000001ff057807 */ /* 0x000fe40000000000 */
[----:B------:R-:W-:Y:S02]  /*20eb0*/  MOV R0, 0x20ed0 ;  /* 0x00020ed000007802 */ /* 0x000fe40000000f00 */
[----:B------:R-:W-:Y:S05]  /*20ec0*/  CALL.REL.NOINC `($__internal_93_$__cuda_sm70_votesync_ballot) ;  /* 0x000014d000007944 */ /* 0x000fea0003c00000 */
[----:B------:R-:W-:Y:S05]  /*20ed0*/  BRA `(.L_x_4495) ;  /* 0xfffdf72000007947 */ /* 0x000fea000383ffff */
.L_x_4272:
[----:B------:R-:W-:Y:S01]  /*20ee0*/  IMAD.MOV.U32 R17, RZ, RZ, R4 ;  /* 0x000000ffff117224 */ /* 0x000fe200078e0004 */
[----:B------:R-:W-:Y:S01]  /*20ef0*/  MOV R16, R6 ;  /* 0x0000000600107202 */ /* 0x000fe20000000f00 */
[----:B------:R-:W-:Y:S01]  /*20f00*/  IMAD.MOV.U32 R9, RZ, RZ, 0x1f ;  /* 0x0000001fff097424 */ /* 0x000fe200078e00ff */
[----:B------:R-:W-:Y:S02]  /*20f10*/  MOV R0, 0x20f30 ;  /* 0x00020f3000007802 */ /* 0x000fe40000000f00 */
[----:B------:R-:W-:Y:S05]  /*20f20*/  CALL.REL.NOINC `($__internal_91_$__cuda_sm70_shflsync_idx_p) ;  /* 0x000013d000007944 */ /* 0x000fea0003c00000 */
[----:B--2---:R-:W-:Y:S01]  /*20f30*/  IMAD.MOV.U32 R4, RZ, RZ, R9 ;  /* 0x000000ffff047224 */ /* 0x004fe200078e0009 */
[----:B-1----:R-:W-:Y:S01]  /*20f40*/  MOV R17, R3 ;  /* 0x0000000300117202 */ /* 0x002fe20000000f00 */
[----:B------:R-:W-:Y:S01]  /*20f50*/  IMAD.MOV.U32 R11, RZ, RZ, RZ ;  /* 0x000000ffff0b7224 */ /* 0x000fe200078e00ff */
[----:B------:R-:W-:Y:S01]  /*20f60*/  MOV R16, R6 ;  /* 0x0000000600107202 */ /* 0x000fe20000000f00 */
[----:B------:R-:W-:Y:S01]  /*20f70*/  IMAD.MOV.U32 R9, RZ, RZ, 0x1f ;  /* 0x0000001fff097424 */ /* 0x000fe200078e00ff */
[----:B------:R-:W-:-:S02]  /*20f80*/  MOV R0, 0x20fa0 ;  /* 0x00020fa000007802 */ /* 0x000fc40000000f00 */
[----:B------:R-:W-:Y:S05]  /*20f90*/  CALL.REL.NOINC `($__internal_91_$__cuda_sm70_shflsync_idx_p) ;  /* 0x0000136000007944 */ /* 0x000fea0003c00000 */
[----:B--2---:R-:W-:Y:S01]  /*20fa0*/  MOV R3, R9 ;  /* 0x0000000900037202 */ /* 0x004fe20000000f00 */
[----:B-1----:R-:W-:Y:S05]  /*20fb0*/  BRA `(.L_x_4496) ;  /* 0xfffdf6a000007947 */ /* 0x002fea000383ffff */
.L_x_4275:
[----:B------:R-:W-:Y:S01]  /*20fc0*/  IMAD.MOV.U32 R17, RZ, RZ, R7 ;  /* 0x000000ffff117224 */ /* 0x000fe200078e0007 */
[----:B------:R-:W-:-:S02]  /*20fd0*/  MOV R9, 0x1f ;  /* 0x0000001f00097802 */ /* 0x000fc40000000f00 */
[----:B------:R-:W-:Y:S02]  /*20fe0*/  MOV R0, 0x21000 ;  /* 0x0002100000007802 */ /* 0x000fe40000000f00 */
[----:B-123--:R-:W-:Y:S05]  /*20ff0*/  CALL.REL.NOINC `($__internal_91_$__cuda_sm70_shflsync_idx_p) ;  /* 0x0000130000007944 */ /* 0x00efea0003c00000 */
[----:B--2---:R-:W-:Y:S01]  /*21000*/  MOV R11, R9 ;  /* 0x00000009000b7202 */ /* 0x004fe20000000f00 */
[----:B-1----:R-:W-:Y:S05]  /*21010*/  BRA `(.L_x_4274) ;  /* 0xfffdf6a000007947 */ /* 0x002fea000383ffff */
.L_x_4330:
[----:B------:R-:W-:Y:S01]  /*21020*/  IMAD.MOV.U32 R17, RZ, RZ, R6 ;  /* 0x000000ffff117224 */ /* 0x000fe200078e0006 */
[----:B------:R-:W-:Y:S01]  /*21030*/  MOV R16, RZ ;  /* 0x000000ff00107202 */ /* 0x000fe20000000f00 */
[----:B------:R-:W-:Y:S01]  /*21040*/  IMAD.MOV.U32 R9, RZ, RZ, 0x181f ;  /* 0x0000181fff097424 */ /* 0x000fe200078e00ff */
[----:B------:R-:W-:Y:S02]  /*21050*/  MOV R0, 0x21070 ;  /* 0x0002107000007802 */ /* 0x000fe40000000f00 */
[----:B-----5:R-:W-:Y:S05]  /*21060*/  CALL.REL.NOINC `($__internal_91_$__cuda_sm70_shflsync_idx_p) ;  /* 0x0000129000007944 */ /* 0x020fea0003c00000 */
[----:B--2---:R-:W-:Y:S01]  /*21070*/  MOV R21, R9 ;  /* 0x0000000900157202 */ /* 0x004fe20000000f00 */
[----:B-1----:R-:W-:Y:S05]  /*21080*/  BRA `(.L_x_4497) ;  /* 0xfffe72c000007947 */ /* 0x002fea000383ffff */
.L_x_4331:
[----:B------:R-:W-:Y:S01]  /*21090*/  IMAD.MOV.U32 R17, RZ, RZ, R14 ;  /* 0x000000ffff117224 */ /* 0x000fe200078e000e */
[----:B------:R-:W-:Y:S01]  /*210a0*/  MOV R16, RZ ;  /* 0x000000ff00107202 */ /* 0x000fe20000000f00 */
[----:B------:R-:W-:Y:S01]  /*210b0*/  IMAD.MOV.U32 R9, RZ, RZ, 0x181f ;  /* 0x0000181fff097424 */ /* 0x000fe200078e00ff */
[----:B------:R-:W-:Y:S02]  /*210c0*/  MOV R0, 0x210e0 ;  /* 0x000210e000007802 */ /* 0x000fe40000000f00 */
[----:B-12--5:R-:W-:Y:S05]  /*210d0*/  CALL.REL.NOINC `($__internal_91_$__cuda_sm70_shflsync_idx_p) ;  /* 0x0000122000007944 */ /* 0x026fea0003c00000 */
[----:B-12---:R-:W-:Y:S05]  /*210e0*/  BRA `(.L_x_4498) ;  /* 0xfffe728000007947 */ /* 0x006fea000383ffff */
.L_x_4334:
[----:B--2---:R-:W-:Y:S01]  /*210f0*/  IMAD.MOV.U32 R17, RZ, RZ, R6 ;  /* 0x000000ffff117224 */ /* 0x004fe200078e0006 */
[----:B------:R-:W-:Y:S01]  /*21100*/  MOV R16, 0x1 ;  /* 0x0000000100107802 */ /* 0x000fe20000000f00 */
[----:B----4-:R-:W-:Y:S01]  /*21110*/  IMAD.MOV.U32 R9, RZ, RZ, 0x181f ;  /* 0x0000181fff097424 */ /* 0x010fe200078e00ff */
[----:B------:R-:W-:-:S02]  /*21120*/  MOV R0, 0x21140 ;  /* 0x0002114000007802 */ /* 0x000fc40000000f00 */
[----:B-1-3-5:R-:W-:Y:S05]  /*21130*/  CALL.REL.NOINC `($__internal_91_$__cuda_sm70_shflsync_idx_p) ;  /* 0x000011c000007944 */ /* 0x02afea0003c00000 */
[----:B--2---:R-:W-:Y:S01]  /*21140*/  IMAD.MOV.U32 R21, RZ, RZ, R9 ;  /* 0x000000ffff157224 */ /* 0x004fe200078e0009 */
[----:B-1----:R-:W-:Y:S01]  /*21150*/  MOV R16, 0x1 ;  /* 0x0000000100107802 */ /* 0x002fe20000000f00 */
[----:B------:R-:W-:Y:S01]  /*21160*/  IMAD.MOV.U32 R17, RZ, RZ, R14 ;  /* 0x000000ffff117224 */ /* 0x000fe200078e000e */
[----:B------:R-:W-:-:S02]  /*21170*/  MOV R9, 0x181f ;  /* 0x0000181f00097802 */ /* 0x000fc40000000f00 */
[----:B------:R-:W-:Y:S02]  /*21180*/  MOV R0, 0x211a0 ;  /* 0x000211a000007802 */ /* 0x000fe40000000f00 */
[----:B------:R-:W-:Y:S05]  /*21190*/  CALL.REL.NOINC `($__internal_91_$__cuda_sm70_shflsync_idx_p) ;  /* 0x0000116000007944 */ /* 0x000fea0003c00000 */
[----:B-12---:R-:W-:Y:S05]  /*211a0*/  BRA `(.L_x_4499) ;  /* 0xfffe732000007947 */ /* 0x006fea000383ffff */
.L_x_4337:
[----:B-1----:R-:W-:Y:S01]  /*211b0*/  IMAD.MOV.U32 R17, RZ, RZ, R6 ;  /* 0x000000ffff117224 */ /* 0x002fe200078e0006 */
[----:B------:R-:W-:Y:S01]  /*211c0*/  MOV R16, 0x2 ;  /* 0x0000000200107802 */ /* 0x000fe20000000f00 */
[----:B----4-:R-:W-:Y:S01]  /*211d0*/  IMAD.MOV.U32 R9, RZ, RZ, 0x181f ;  /* 0x0000181fff097424 */ /* 0x010fe200078e00ff */
[----:B------:R-:W-:Y:S02]  /*211e0*/  MOV R0, 0x21200 ;  /* 0x0002120000007802 */ /* 0x000fe40000000f00 */
[----:B--23-5:R-:W-:Y:S05]  /*211f0*/  CALL.REL.NOINC `($__internal_91_$__cuda_sm70_shflsync_idx_p) ;  /* 0x0000110000007944 */ /* 0x02cfea0003c00000 */
[----:B--2---:R-:W-:Y:S01]  /*21200*/  MOV R21, R9 ;  /* 0x0000000900157202 */ /* 0x004fe20000000f00 */
[----:B-1----:R-:W-:Y:S05]  /*21210*/  BRA `(.L_x_4500) ;  /* 0xfffe73e000007947 */ /* 0x002fea000383ffff */
.L_x_4338:
[----:B------:R-:W-:Y:S01]  /*21220*/  IMAD.MOV.U32 R17, RZ, RZ, R14 ;  /* 0x000000ffff117224 */ /* 0x000fe200078e000e */
[----:B------:R-:W-:Y:S01]  /*21230*/  MOV R16, 0x2 ;  /* 0x0000000200107802 */ /* 0x000fe20000000f00 */
[----:B----4-:R-:W-:Y:S01]  /*21240*/  IMAD.MOV.U32 R9, RZ, RZ, 0x181f ;  /* 0x0000181fff097424 */ /* 0x010fe200078e00ff */
[----:B------:R-:W-:Y:S02]  /*21250*/  MOV R0, 0x21270 ;  /* 0x0002127000007802 */ /* 0x000fe40000000f00 */
[----:B-123-5:R-:W-:Y:S05]  /*21260*/  CALL.REL.NOINC `($__internal_91_$__cuda_sm70_shflsync_idx_p) ;  /* 0x0000109000007944 */ /* 0x02efea0003c00000 */
[----:B-12---:R-:W-:Y:S05]  /*21270*/  BRA `(.L_x_4501) ;  /* 0xfffe73a000007947 */ /* 0x006fea000383ffff */
.L_x_4341:
[----:B-1----:R-:W-:Y:S01]  /*21280*/  IMAD.MOV.U32 R17, RZ, RZ, R6 ;  /* 0x000000ffff117224 */ /* 0x002fe200078e0006 */
[----:B------:R-:W-:Y:S01]  /*21290*/  MOV R16, 0x3 ;  /* 0x0000000300107802 */ /* 0x000fe20000000f00 */
[----:B------:R-:W-:Y:S01]  /*212a0*/  IMAD.MOV.U32 R9, RZ, RZ, 0x181f ;  /* 0x0000181fff097424 */ /* 0x000fe200078e00ff */
[----:B------:R-:W-:-:S02]  /*212b0*/  MOV R0, 0x212d0 ;  /* 0x000212d000007802 */ /* 0x000fc40000000f00 */
[----:B--2345:R-:W-:Y:S05]  /*212c0*/  CALL.REL.NOINC `($__internal_91_$__cuda_sm70_shflsync_idx_p) ;  /* 0x0000103000007944 */ /* 0x03cfea0003c00000 */
[----:B--2---:R-:W-:Y:S01]  /*212d0*/  IMAD.MOV.U32 R21, RZ, RZ, R9 ;  /* 0x000000ffff157224 */ /* 0x004fe200078e0009 */
[----:B-1----:R-:W-:Y:S01]  /*212e0*/  MOV R16, 0x3 ;  /* 0x0000000300107802 */ /* 0x002fe20000000f00 */
[----:B------:R-:W-:Y:S01]  /*212f0*/  IMAD.MOV.U32 R17, RZ, RZ, R14 ;  /* 0x000000ffff117224 */ /* 0x000fe200078e000e */
[----:B------:R-:W-:-:S02]  /*21300*/  MOV R9, 0x181f ;  /* 0x0000181f00097802 */ /* 0x000fc40000000f00 */
[----:B------:R-:W-:Y:S02]  /*21310*/  MOV R0, 0x21330 ;  /* 0x0002133000007802 */ /* 0x000fe40000000f00 */
[----:B------:R-:W-:Y:S05]  /*21320*/  CALL.REL.NOINC `($__internal_91_$__cuda_sm70_shflsync_idx_p) ;  /* 0x00000fd000007944 */ /* 0x000fea0003c00000 */
[----:B-12---:R-:W-:Y:S05]  /*21330*/  BRA `(.L_x_4502) ;  /* 0xfffe742000007947 */ /* 0x006fea000383ffff */
.L_x_4430:
[----:B------:R-:W-:Y:S01]  /*21340*/  IMAD.MOV.U32 R8, RZ, RZ, R235 ;  /* 0x000000ffff087224 */ /* 0x000fe200078e00eb */
[----:B------:R-:W-:Y:S02]  /*21350*/  MOV R7, 0x2 ;  /* 0x0000000200077802 */ /* 0x000fe40000000f00 */
[----:B------:R-:W-:Y:S02]  /*21360*/  MOV R6, 0x21380 ;  /* 0x0002138000067802 */ /* 0x000fe40000000f00 */
[----:B------:R-:W-:Y:S05]  /*21370*/  CALL.REL.NOINC `($__internal_90_$__cuda_sm70_shflsync_bfly_p) ;  /* 0x00000f3000007944 */ /* 0x000fea0003c00000 */
[----:B-12---:R-:W-:Y:S05]  /*21380*/  BRA `(.L_x_4503) ;  /* 0xffffad0000007947 */ /* 0x006fea000383ffff */
.L_x_4431:
[----:B------:R-:W-:Y:S02]  /*21390*/  MOV R7, 0x1 ;  /* 0x0000000100077802 */ /* 0x000fe40000000f00 */
[----:B------:R-:W-:Y:S02]  /*213a0*/  MOV R6, 0x213c0 ;  /* 0x000213c000067802 */ /* 0x000fe40000000f00 */
[----:B-1----:R-:W-:Y:S05]  /*213b0*/  CALL.REL.NOINC `($__internal_90_$__cuda_sm70_shflsync_bfly_p) ;  /* 0x00000ef000007944 */ /* 0x002fea0003c00000 */
[----:B--2---:R-:W-:Y:S01]  /*213c0*/  FADD.FTZ R3, R8, R7 ;  /* 0x0000000708037221 */ /* 0x004fe20000010000 */
[----:B-1----:R-:W-:Y:S02]  /*213d0*/  MOV R8, R238 ;  /* 0x000000ee00087202 */ /* 0x002fe40000000f00 */
[----:B------:R-:W-:Y:S02]  /*213e0*/  MOV R7, 0x2 ;  /* 0x0000000200077802 */ /* 0x000fe40000000f00 */
[----:B------:R-:W-:-:S02]  /*213f0*/  MOV R6, 0x21410 ;  /* 0x0002141000067802 */ /* 0x000fc40000000f00 */
[----:B------:R-:W-:Y:S05]  /*21400*/  CALL.REL.NOINC `($__internal_90_$__cuda_sm70_shflsync_bfly_p) ;  /* 0x00000ea000007944 */ /* 0x000fea0003c00000 */
[----:B--2---:R-:W-:Y:S01]  /*21410*/  FADD.FTZ R12, R238, R7 ;  /* 0x00000007ee0c7221 */ /* 0x004fe20000010000 */
[----:B------:R-:W-:-:S02]  /*21420*/  MOV R7, 0x1 ;  /* 0x0000000100077802 */ /* 0x000fc40000000f00 */
[----:B------:R-:W-:Y:S02]  /*21430*/  MOV R6, 0x21460 ;  /* 0x0002146000067802 */ /* 0x000fe40000000f00 */
[----:B-1----:R-:W-:Y:S02]  /*21440*/  MOV R8, R12 ;  /* 0x0000000c00087202 */ /* 0x002fe40000000f00 */
[----:B------:R-:W-:Y:S05]  /*21450*/  CALL.REL.NOINC `($__internal_90_$__cuda_sm70_shflsync_bfly_p) ;  /* 0x00000e5000007944 */ /* 0x000fea0003c00000 */
[----:B-12---:R-:W-:Y:S05]  /*21460*/  BRA `(.L_x_4504) ;  /* 0xffffac9000007947 */ /* 0x006fea000383ffff */
.L_x_4438:
[----:B---34-:R-:W-:Y:S01]  /*21470*/  IMAD.MOV.U32 R17, RZ, RZ, R14 ;  /* 0x000000ffff117224 */ /* 0x018fe200078e000e */
[----:B------:R-:W-:Y:S01]  /*21480*/  MOV R16, RZ ;  /* 0x000000ff00107202 */ /* 0x000fe20000000f00 */
[----:B------:R-:W-:Y:S01]  /*21490*/  IMAD.MOV.U32 R9, RZ, RZ, 0x181f ;  /* 0x0000181fff097424 */ /* 0x000fe200078e00ff */
[----:B------:R-:W-:Y:S02]  /*214a0*/  MOV R0, 0x214c0 ;  /* 0x000214c000007802 */ /* 0x000fe40000000f00 */
[----:B-12---:R-:W-:Y:S05]  /*214b0*/  CALL.REL.NOINC `($__internal_91_$__cuda_sm70_shflsync_idx_p) ;  /* 0x00000e4000007944 */ /* 0x006fea0003c00000 */
[----:B--2---:R-:W-:Y:S01]  /*214c0*/  MOV R22, R9 ;  /* 0x0000000900167202 */ /* 0x004fe20000000f00 */
[----:B-1----:R-:W-:Y:S05]  /*214d0*/  BRA `(.L_x_4505) ;  /* 0xffffc5a000007947 */ /* 0x002fea000383ffff */
.L_x_4439:
[----:B------:R-:W-:Y:S01]  /*214e0*/  IMAD.MOV.U32 R17, RZ, RZ, R2 ;  /* 0x000000ffff117224 */ /* 0x000fe200078e0002 */
[----:B------:R-:W-:Y:S01]  /*214f0*/  MOV R16, RZ ;  /* 0x000000ff00107202 */ /* 0x000fe20000000f00 */
[----:B------:R-:W-:Y:S01]  /*21500*/  IMAD.MOV.U32 R9, RZ, RZ, 0x181f ;  /* 0x0000181fff097424 */ /* 0x000fe200078e00ff */
[----:B------:R-:W-:Y:S02]  /*21510*/  MOV R0, 0x21530 ;  /* 0x0002153000007802 */ /* 0x000fe40000000f00 */
[----:B-1234-:R-:W-:Y:S05]  /*21520*/  CALL.REL.NOINC `($__internal_91_$__cuda_sm70_shflsync_idx_p) ;  /* 0x00000dd000007944 */ /* 0x01efea0003c00000 */
[----:B-12---:R-:W-:Y:S05]  /*21530*/  BRA `(.L_x_4506) ;  /* 0xffffc56000007947 */ /* 0x006fea000383ffff */
.L_x_4442:
[----:B---3--:R-:W-:Y:S01]  /*21540*/  IMAD.MOV.U32 R17, RZ, RZ, R14 ;  /* 0x000000ffff117224 */ /* 0x008fe200078e000e */
[----:B------:R-:W-:Y:S01]  /*21550*/  MOV R16, 0x1 ;  /* 0x0000000100107802 */ /* 0x000fe20000000f00 */
[----:B------:R-:W-:Y:S01]  /*21560*/  IMAD.MOV.U32 R9, RZ, RZ, 0x181f ;  /* 0x0000181fff097424 */ /* 0x000fe200078e00ff */
[----:B------:R-:W-:-:S02]  /*21570*/  MOV R0, 0x21590 ;  /* 0x0002159000007802 */ /* 0x000fc40000000f00 */
[----:B-12-4-:R-:W-:Y:S05]  /*21580*/  CALL.REL.NOINC `($__internal_91_$__cuda_sm70_shflsync_idx_p) ;  /* 0x00000d7000007944 */ /* 0x016fea0003c00000 */
[----:B--2---:R-:W-:Y:S01]  /*21590*/  IMAD.MOV.U32 R22, RZ, RZ, R9 ;  /* 0x000000ffff167224 */ /* 0x004fe200078e0009 */
[----:B-1----:R-:W-:Y:S01]  /*215a0*/  MOV R16, 0x1 ;  /* 0x0000000100107802 */ /* 0x002fe20000000f00 */
[----:B------:R-:W-:Y:S01]  /*215b0*/  IMAD.MOV.U32 R17, RZ, RZ, R2 ;  /* 0x000000ffff117224 */ /* 0x000fe200078e0002 */
[----:B------:R-:W-:-:S02]  /*215c0*/  MOV R9, 0x181f ;  /* 0x0000181f00097802 */ /* 0x000fc40000000f00 */
[----:B------:R-:W-:Y:S02]  /*215d0*/  MOV R0, 0x215f0 ;  /* 0x000215f000007802 */ /* 0x000fe40000000f00 */
[----:B------:R-:W-:Y:S05]  /*215e0*/  CALL.REL.NOINC `($__internal_91_$__cuda_sm70_shflsync_idx_p) ;  /* 0x00000d1000007944 */ /* 0x000fea0003c00000 */
[----:B-12---:R-:W-:Y:S01]  /*215f0*/  MOV R17, R9 ;  /* 0x0000000900117202 */ /* 0x006fe20000000f00 */
[----:B------:R-:W-:Y:S05]  /*21600*/  BRA `(.L_x_4507) ;  /* 0xffffc5f000007947 */ /* 0x000fea000383ffff */
.L_x_4445:
[----:B-1-3--:R-:W-:Y:S01]  /*21610*/  IMAD.MOV.U32 R17, RZ, RZ, R14 ;  /* 0x000000ffff117224 */ /* 0x00afe200078e000e */
[----:B------:R-:W-:Y:S01]  /*21620*/  MOV R16, 0x2 ;  /* 0x0000000200107802 */ /* 0x000fe20000000f00 */
[----:B------:R-:W-:Y:S01]  /*21630*/  IMAD.MOV.U32 R9, RZ, RZ, 0x181f ;  /* 0x0000181fff097424 */ /* 0x000fe200078e00ff */
[----:B------:R-:W-:Y:S02]  /*21640*/  MOV R0, 0x21660 ;  /* 0x0002166000007802 */ /* 0x000fe40000000f00 */
[----:B--2-4-:R-:W-:Y:S05]  /*21650*/  CALL.REL.NOINC `($__internal_91_$__cuda_sm70_shflsync_idx_p) ;  /* 0x00000ca000007944 */ /* 0x014fea0003c00000 */
[----:B--2---:R-:W-:Y:S01]  /*21660*/  MOV R22, R9 ;  /* 0x0000000900167202 */ /* 0x004fe20000000f00 */
[----:B-1----:R-:W-:Y:S05]  /*21670*/  BRA `(.L_x_4508) ;  /* 0xffffc6b000007947 */ /* 0x002fea000383ffff */
.L_x_4446:
[----:B-1-3--:R-:W-:Y:S01]  /*21680*/  IMAD.MOV.U32 R17, RZ, RZ, R2 ;  /* 0x000000ffff117224 */ /* 0x00afe200078e0002 */
[----:B------:R-:W-:Y:S01]  /*21690*/  MOV R16, 0x2 ;  /* 0x0000000200107802 */ /* 0x000fe20000000f00 */
[----:B------:R-:W-:Y:S01]  /*216a0*/  IMAD.MOV.U32 R9, RZ, RZ, 0x181f ;  /* 0x0000181fff097424 */ /* 0x000fe200078e00ff */
[----:B------:R-:W-:Y:S02]  /*216b0*/  MOV R0, 0x216d0 ;  /* 0x000216d000007802 */ /* 0x000fe40000000f00 */
[----:B--2-4-:R-:W-:Y:S05]  /*216c0*/  CALL.REL.NOINC `($__internal_91_$__cuda_sm70_shflsync_idx_p) ;  /* 0x00000c3000007944 */ /* 0x014fea0003c00000 */
[----:B-12---:R-:W-:Y:S01]  /*216d0*/  MOV R17, R9 ;  /* 0x0000000900117202 */ /* 0x006fe20000000f00 */
[----:B------:R-:W-:Y:S05]  /*216e0*/  BRA `(.L_x_4509) ;  /* 0xffffc66000007947 */ /* 0x000fea000383ffff */
.L_x_4449:
        /* <DEDUP_REMOVED lines=11> */
[----:B-12---:R-:W-:Y:S05]  /*217a0*/  BRA `(.L_x_4510) ;  /* 0xffffc6e000007947 */ /* 0x006fea000383ffff */
.L_x_4451:
[----:B------:R-:W-:Y:S01]  /*217b0*/  IMAD.MOV.U32 R17, RZ, RZ, R166 ;  /* 0x000000ffff117224 */ /* 0x000fe200078e00a6 */
[----:B------:R-:W-:Y:S01]  /*217c0*/  MOV R16, RZ ;  /* 0x000000ff00107202 */ /* 0x000fe20000000f00 */
[----:B------:R-:W-:Y:S01]  /*217d0*/  IMAD.MOV.U32 R9, RZ, RZ, 0x1c1f ;  /* 0x00001c1fff097424 */ /* 0x000fe200078e00ff */
[----:B------:R-:W-:Y:S02]  /*217e0*/  MOV R0, 0x21800 ;  /* 0x0002180000007802 */ /* 0x000fe40000000f00 */
[----:B------:R-:W-:Y:S05]  /*217f0*/  CALL.REL.NOINC `($__internal_91_$__cuda_sm70_shflsync_idx_p) ;  /* 0x00000b0000007944 */ /* 0x000fea0003c00000 */
[----:B--2---:R-:W-:Y:S01]  /*21800*/  MOV R168, R9 ;  /* 0x0000000900a87202 */ /* 0x004fe20000000f00 */
[----:B-1----:R-:W-:Y:S05]  /*21810*/  BRA `(.L_x_4511) ;  /* 0xffffc98000007947 */ /* 0x002fea000383ffff */
.L_x_4452:
[----:B------:R-:W-:Y:S01]  /*21820*/  IMAD.MOV.U32 R17, RZ, RZ, R167 ;  /* 0x000000ffff117224 */ /* 0x000fe200078e00a7 */
[----:B------:R-:W-:Y:S01]  /*21830*/  MOV R16, RZ ;  /* 0x000000ff00107202 */ /* 0x000fe20000000f00 */
[----:B------:R-:W-:Y:S01]  /*21840*/  IMAD.MOV.U32 R9, RZ, RZ, 0x1c1f ;  /* 0x00001c1fff097424 */ /* 0x000fe200078e00ff */
[----:B------:R-:W-:Y:S02]  /*21850*/  MOV R0, 0x21870 ;  /* 0x0002187000007802 */ /* 0x000fe40000000f00 */
[----:B-12---:R-:W-:Y:S05]  /*21860*/  CALL.REL.NOINC `($__internal_91_$__cuda_sm70_shflsync_idx_p) ;  /* 0x00000a9000007944 */ /* 0x006fea0003c00000 */
[----:B--2---:R-:W-:Y:S01]  /*21870*/  MOV R0, R9 ;  /* 0x0000000900007202 */ /* 0x004fe20000000f00 */
[----:B-1----:R-:W-:Y:S05]  /*21880*/  BRA `(.L_x_4512) ;  /* 0xffffc93000007947 */ /* 0x002fea000383ffff */
.L_x_4455:
[----:B-1----:R-:W-:Y:S01]  /*21890*/  IMAD.MOV.U32 R17, RZ, RZ, R166 ;  /* 0x000000ffff117224 */ /* 0x002fe200078e00a6 */
[----:B------:R-:W-:Y:S01]  /*218a0*/  MOV R16, 0x1 ;  /* 0x0000000100107802 */ /* 0x000fe20000000f00 */
[----:B------:R-:W-:Y:S01]  /*218b0*/  IMAD.MOV.U32 R9, RZ, RZ, 0x1c1f ;  /* 0x00001c1fff097424 */ /* 0x000fe200078e00ff */
[----:B----4-:R-:W-:-:S02]  /*218c0*/  MOV R0, 0x218e0 ;  /* 0x000218e000007802 */ /* 0x010fc40000000f00 */
[----:B--23--:R-:W-:Y:S05]  /*218d0*/  CALL.REL.NOINC `($__internal_91_$__cuda_sm70_shflsync_idx_p) ;  /* 0x00000a2000007944 */ /* 0x00cfea0003c00000 */
[----:B--2---:R-:W-:Y:S01]  /*218e0*/  IMAD.MOV.U32 R166, RZ, RZ, R9 ;  /* 0x000000ffffa67224 */ /* 0x004fe200078e0009 */
[----:B-1----:R-:W-:Y:S01]  /*218f0*/  MOV R16, 0x1 ;  /* 0x0000000100107802 */ /* 0x002fe20000000f00 */
[----:B------:R-:W-:Y:S01]  /*21900*/  IMAD.MOV.U32 R17, RZ, RZ, R167 ;  /* 0x000000ffff117224 */ /* 0x000fe200078e00a7 */
[----:B------:R-:W-:-:S02]  /*21910*/  MOV R9, 0x1c1f ;  /* 0x00001c1f00097802 */ /* 0x000fc40000000f00 */
[----:B------:R-:W-:Y:S02]  /*21920*/  MOV R0, 0x21940 ;  /* 0x0002194000007802 */ /* 0x000fe40000000f00 */
[----:B------:R-:W-:Y:S05]  /*21930*/  CALL.REL.NOINC `($__internal_91_$__cuda_sm70_shflsync_idx_p) ;  /* 0x000009c000007944 */ /* 0x000fea0003c00000 */
[----:B--2---:R-:W-:Y:S01]  /*21940*/  MOV R0, R9 ;  /* 0x0000000900007202 */ /* 0x004fe20000000f00 */
[----:B-1----:R-:W-:Y:S05]  /*21950*/  BRA `(.L_x_4513) ;  /* 0xffffd1b000007947 */ /* 0x002fea000383ffff */
.L_x_4459:
[----:B------:R-:W-:Y:S01]  /*21960*/  IMAD.MOV.U32 R17, RZ, RZ, R4 ;  /* 0x000000ffff117224 */ /* 0x000fe200078e0004 */
[----:B------:R-:W-:Y:S01]  /*21970*/  MOV R16, RZ ;  /* 0x000000ff00107202 */ /* 0x000fe20000000f00 */
[----:B------:R-:W-:Y:S01]  /*21980*/  IMAD.MOV.U32 R9, RZ, RZ, 0x181f ;  /* 0x0000181fff097424 */ /* 0x000fe200078e00ff */
[----:B------:R-:W-:Y:S02]  /*21990*/  MOV R0, 0x219b0 ;  /* 0x000219b000007802 */ /* 0x000fe40000000f00 */
[----:B-1----:R-:W-:Y:S05]  /*219a0*/  CALL.REL.NOINC `($__internal_91_$__cuda_sm70_shflsync_idx_p) ;  /* 0x0000095000007944 */ /* 0x002fea0003c00000 */
[----:B--2---:R-:W-:Y:S01]  /*219b0*/  MOV R5, R9 ;  /* 0x0000000900057202 */ /* 0x004fe20000000f00 */
[----:B-1----:R-:W-:Y:S05]  /*219c0*/  BRA `(.L_x_4514) ;  /* 0xffffdea000007947 */ /* 0x002fea000383ffff */
.L_x_4460:
[----:B------:R-:W-:Y:S01]  /*219d0*/  IMAD.MOV.U32 R17, RZ, RZ, R3 ;  /* 0x000000ffff117224 */ /* 0x000fe200078e0003 */
[----:B------:R-:W-:Y:S01]  /*219e0*/  MOV R16, RZ ;  /* 0x000000ff00107202 */ /* 0x000fe20000000f00 */
[----:B------:R-:W-:Y:S01]  /*219f0*/  IMAD.MOV.U32 R9, RZ, RZ, 0x181f ;  /* 0x0000181fff097424 */ /* 0x000fe200078e00ff */
[----:B------:R-:W-:Y:S02]  /*21a00*/  MOV R0, 0x21a20 ;  /* 0x00021a2000007802 */ /* 0x000fe40000000f00 */
[----:B-123--:R-:W-:Y:S05]  /*21a10*/  CALL.REL.NOINC `($__internal_91_$__cuda_sm70_shflsync_idx_p) ;  /* 0x000008e000007944 */ /* 0x00efea0003c00000 */
[----:B-12---:R-:W-:Y:S05]  /*21a20*/  BRA `(.L_x_4515) ;  /* 0xffffde6000007947 */ /* 0x006fea000383ffff */
.L_x_4463:
[----:B-1----:R-:W-:Y:S01]  /*21a30*/  IMAD.MOV.U32 R17, RZ, RZ, R4 ;  /* 0x000000ffff117224 */ /* 0x002fe200078e0004 */
[----:B------:R-:W-:Y:S01]  /*21a40*/  MOV R16, 0x1 ;  /* 0x0000000100107802 */ /* 0x000fe20000000f00 */
[----:B------:R-:W-:Y:S01]  /*21a50*/  IMAD.MOV.U32 R9, RZ, RZ, 0x181f ;  /* 0x0000181fff097424 */ /* 0x000fe200078e00ff */
[----:B------:R-:W-:-:S02]  /*21a60*/  MOV R0, 0x21a80 ;  /* 0x00021a8000007802 */ /* 0x000fc40000000f00 */
[----:B--234-:R-:W-:Y:S05]  /*21a70*/  CALL.REL.NOINC `($__internal_91_$__cuda_sm70_shflsync_idx_p) ;  /* 0x0000088000007944 */ /* 0x01cfea0003c00000 */
[----:B--2---:R-:W-:Y:S01]  /*21a80*/  IMAD.MOV.U32 R5, RZ, RZ, R9 ;  /* 0x000000ffff057224 */ /* 0x004fe200078e0009 */
[----:B-1----:R-:W-:Y:S01]  /*21a90*/  MOV R16, 0x1 ;  /* 0x0000000100107802 */ /* 0x002fe20000000f00 */
[----:B------:R-:W-:Y:S01]  /*21aa0*/  IMAD.MOV.U32 R17, RZ, RZ, R3 ;  /* 0x000000ffff117224 */ /* 0x000fe200078e0003 */
[----:B------:R-:W-:-:S02]  /*21ab0*/  MOV R9, 0x181f ;  /* 0x0000181f00097802 */ /* 0x000fc40000000f00 */
[----:B------:R-:W-:Y:S02]  /*21ac0*/  MOV R0, 0x21ae0 ;  /* 0x00021ae000007802 */ /* 0x000fe40000000f00 */
[----:B------:R-:W-:Y:S05]  /*21ad0*/  CALL.REL.NOINC `($__internal_91_$__cuda_sm70_shflsync_idx_p) ;  /* 0x0000082000007944 */ /* 0x000fea0003c00000 */
[----:B-12---:R-:W-:Y:S05]  /*21ae0*/  BRA `(.L_x_4516) ;  /* 0xffffdf1000007947 */ /* 0x006fea000383ffff */
.L_x_4466:
[----:B-1----:R-:W-:Y:S01]  /*21af0*/  IMAD.MOV.U32 R17, RZ, RZ, R4 ;  /* 0x000000ffff117224 */ /* 0x002fe200078e0004 */
[----:B------:R-:W-:Y:S01]  /*21b00*/  MOV R16, 0x2 ;  /* 0x0000000200107802 */ /* 0x000fe20000000f00 */
[----:B------:R-:W-:Y:S01]  /*21b10*/  IMAD.MOV.U32 R9, RZ, RZ, 0x181f ;  /* 0x0000181fff097424 */ /* 0x000fe200078e00ff */
[----:B------:R-:W-:Y:S02]  /*21b20*/  MOV R0, 0x21b40 ;  /* 0x00021b4000007802 */ /* 0x000fe40000000f00 */
[----:B--234-:R-:W-:Y:S05]  /*21b30*/  CALL.REL.NOINC `($__internal_91_$__cuda_sm70_shflsync_idx_p) ;  /* 0x000007c000007944 */ /* 0x01cfea0003c00000 */
[----:B--2---:R-:W-:Y:S01]  /*21b40*/  MOV R5, R9 ;  /* 0x0000000900057202 */ /* 0x004fe20000000f00 */
[----:B-1----:R-:W-:Y:S05]  /*21b50*/  BRA `(.L_x_4517) ;  /* 0xffffdfd000007947 */ /* 0x002fea000383ffff */
.L_x_4467:
[----:B-1----:R-:W-:Y:S01]  /*21b60*/  IMAD.MOV.U32 R17, RZ, RZ, R3 ;  /* 0x000000ffff117224 */ /* 0x002fe200078e0003 */
[----:B------:R-:W-:Y:S01]  /*21b70*/  MOV R16, 0x2 ;  /* 0x0000000200107802 */ /* 0x000fe20000000f00 */
[----:B------:R-:W-:Y:S01]  /*21b80*/  IMAD.MOV.U32 R9, RZ, RZ, 0x181f ;  /* 0x0000181fff097424 */ /* 0x000fe200078e00ff */
[----:B------:R-:W-:Y:S02]  /*21b90*/  MOV R0, 0x21bb0 ;  /* 0x00021bb000007802 */ /* 0x000fe40000000f00 */
[----:B--234-:R-:W-:Y:S05]  /*21ba0*/  CALL.REL.NOINC `($__internal_91_$__cuda_sm70_shflsync_idx_p) ;  /* 0x0000075000007944 */ /* 0x01cfea0003c00000 */
[----:B-12---:R-:W-:Y:S05]  /*21bb0*/  BRA `(.L_x_4518) ;  /* 0xffffdf9000007947 */ /* 0x006fea000383ffff */
.L_x_4470:
[----:B--2---:R-:W-:Y:S01]  /*21bc0*/  IMAD.MOV.U32 R17, RZ, RZ, R4 ;  /* 0x000000ffff117224 */ /* 0x004fe200078e0004 */
        /* <DEDUP_REMOVED lines=11> */
.L_x_4472:
[----:B---3--:R-:W-:Y:S01]  /*21c80*/  IMAD.MOV.U32 R17, RZ, RZ, R8 ;  /* 0x000000ffff117224 */ /* 0x008fe200078e0008 */
[----:B------:R-:W-:Y:S01]  /*21c90*/  MOV R16, RZ ;  /* 0x000000ff00107202 */ /* 0x000fe20000000f00 */
[----:B------:R-:W-:Y:S01]  /*21ca0*/  IMAD.MOV.U32 R9, RZ, RZ, 0x1f ;  /* 0x0000001fff097424 */ /* 0x000fe200078e00ff */
[----:B------:R-:W-:Y:S02]  /*21cb0*/  MOV R0, 0x21cd0 ;  /* 0x00021cd000007802 */ /* 0x000fe40000000f00 */
[----:B------:R-:W-:Y:S05]  /*21cc0*/  CALL.REL.NOINC `($__internal_91_$__cuda_sm70_shflsync_idx_p) ;  /* 0x0000063000007944 */ /* 0x000fea0003c00000 */
[----:B--2---:R-:W-:Y:S01]  /*21cd0*/  MOV R3, R9 ;  /* 0x0000000900037202 */ /* 0x004fe20000000f00 */
[----:B-1----:R-:W-:Y:S05]  /*21ce0*/  BRA `(.L_x_4520) ;  /* 0xffffe15000007947 */ /* 0x002fea000383ffff */
.L_x_4473:
[----:B------:R-:W-:Y:S01]  /*21cf0*/  IMAD.MOV.U32 R17, RZ, RZ, R8 ;  /* 0x000000ffff117224 */ /* 0x000fe200078e0008 */
[----:B------:R-:W-:Y:S01]  /*21d00*/  MOV R16, 0x1 ;  /* 0x0000000100107802 */ /* 0x000fe20000000f00 */
[----:B------:R-:W-:Y:S01]  /*21d10*/  IMAD.MOV.U32 R9, RZ, RZ, 0x1f ;  /* 0x0000001fff097424 */ /* 0x000fe200078e00ff */
[----:B------:R-:W-:Y:S02]  /*21d20*/  MOV R0, 0x21d40 ;  /* 0x00021d4000007802 */ /* 0x000fe40000000f00 */
[----:B-12---:R-:W-:Y:S05]  /*21d30*/  CALL.REL.NOINC `($__internal_91_$__cuda_sm70_shflsync_idx_p) ;  /* 0x000005c000007944 */ /* 0x006fea0003c00000 */
[----:B--2---:R-:W-:Y:S01]  /*21d40*/  MOV R8, R9 ;  /* 0x0000000900087202 */ /* 0x004fe20000000f00 */
[----:B-1----:R-:W-:Y:S05]  /*21d50*/  BRA `(.L_x_4521) ;  /* 0xffffe10000007947 */ /* 0x002fea000383ffff */
.L_x_4474:
[----:B------:R-:W-:Y:S02]  /*21d60*/  MOV R5, 0x1 ;  /* 0x0000000100057802 */ /* 0x000fe40000000f00 */
[----:B------:R-:W-:-:S02]  /*21d70*/  MOV R0, 0x21d90 ;  /* 0x00021d9000007802 */ /* 0x000fc40000000f00 */
[----:B-12---:R-:W-:Y:S05]  /*21d80*/  CALL.REL.NOINC `($__internal_92_$__cuda_sm70_shflsync_up_p) ;  /* 0x000005c000007944 */ /* 0x006fea0003c00000 */
[----:B-12---:R-:W-:Y:S05]  /*21d90*/  BRA `(.L_x_4522) ;  /* 0xffffe1e000007947 */ /* 0x006fea000383ffff */
.L_x_4475:
[----:B------:R-:W-:Y:S02]  /*21da0*/  MOV R5, 0x2 ;  /* 0x0000000200057802 */ /* 0x000fe40000000f00 */
[----:B------:R-:W-:-:S02]  /*21db0*/  MOV R0, 0x21dd0 ;  /* 0x00021dd000007802 */ /* 0x000fc40000000f00 */
[----:B-12---:R-:W-:Y:S05]  /*21dc0*/  CALL.REL.NOINC `($__internal_92_$__cuda_sm70_shflsync_up_p) ;  /* 0x0000058000007944 */ /* 0x006fea0003c00000 */
        /* <DEDUP_REMOVED lines=23> */
.L_x_4479:
[----:B---3--:R-:W-:Y:S01]  /*21f40*/  IMAD.MOV.U32 R7, RZ, RZ, R6 ;  /* 0x000000ffff077224 */ /* 0x008fe200078e0006 */
[----:B------:R-:W-:Y:S02]  /*21f50*/  MOV R5, 0x1 ;  /* 0x0000000100057802 */ /* 0x000fe40000000f00 */
[----:B------:R-:W-:Y:S02]  /*21f60*/  MOV R0, 0x21f80 ;  /* 0x00021f8000007802 */ /* 0x000fe40000000f00 */
[----:B------:R-:W-:Y:S05]  /*21f70*/  CALL.REL.NOINC `($__internal_92_$__cuda_sm70_shflsync_up_p) ;  /* 0x000003d000007944 */ /* 0x000fea0003c00000 */
[----:B-12---:R-:W-:Y:S05]  /*21f80*/  BRA `(.L_x_4524) ;  /* 0xffffe24000007947 */ /* 0x006fea000383ffff */
.L_x_4480:
[----:B---3--:R-:W-:Y:S01]  /*21f90*/  IMAD.MOV.U32 R7, RZ, RZ, R6 ;  /* 0x000000ffff077224 */ /* 0x008fe200078e0006 */
[----:B------:R-:W-:Y:S02]  /*21fa0*/  MOV R5, 0x2 ;  /* 0x0000000200057802 */ /* 0x000fe40000000f00 */
[----:B------:R-:W-:Y:S02]  /*21fb0*/  MOV R0, 0x21fd0 ;  /* 0x00021fd000007802 */ /* 0x000fe40000000f00 */
[----:B------:R-:W-:Y:S05]  /*21fc0*/  CALL.REL.NOINC `($__internal_92_$__cuda_sm70_shflsync_up_p) ;  /* 0x0000038000007944 */ /* 0x000fea0003c00000 */
[----:B-12---:R-:W-:Y:S01]  /*21fd0*/  SEL R7, R5, RZ, P1 ;  /* 0x000000ff05077207 */ /* 0x006fe20000800000 */
[----:B------:R-:W-:Y:S01]  /*21fe0*/  IMAD.MOV.U32 R5, RZ, RZ, 0x4 ;  /* 0x00000004ff057424 */ /* 0x000fe200078e00ff */
[----:B------:R-:W-:-:S03]  /*21ff0*/  MOV R0, 0x22020 ;  /* 0x0002202000007802 */ /* 0x000fc60000000f00 */
[----:B------:R-:W-:Y:S02]  /*22000*/  IMAD.IADD R7, R6, 0x1, R7 ;  /* 0x0000000106077824 */ /* 0x000fe400078e0207 */
        /* <DEDUP_REMOVED lines=19> */
.L_x_4482:
[----:B------:R-:W-:Y:S02]  /*22140*/  SEL R5, RZ, 0x1, P0 ;  /* 0x00000001ff057807 */ /* 0x000fe40000000000 */
[----:B------:R-:W-:Y:S02]  /*22150*/  MOV R0, 0x22170 ;  /* 0x0002217000007802 */ /* 0x000fe40000000f00 */
[----:B---3--:R-:W-:Y:S05]  /*22160*/  CALL.REL.NOINC `($__internal_93_$__cuda_sm70_votesync_ballot) ;  /* 0x0000023000007944 */ /* 0x008fea0003c00000 */
[----:B------:R-:W-:Y:S05]  /*22170*/  BRA `(.L_x_4526) ;  /* 0xffffe1e000007947 */ /* 0x000fea000383ffff */
.L_x_4483:
[----:B------:R-:W-:Y:S01]  /*22180*/  IMAD.MOV.U32 R17, RZ, RZ, R205 ;  /* 0x000000ffff117224 */ /* 0x000fe200078e00cd */
[----:B------:R-:W-:Y:S01]  /*22190*/  MOV R16, R6 ;  /* 0x0000000600107202 */ /* 0x000fe20000000f00 */
[----:B------:R-:W-:Y:S01]  /*221a0*/  IMAD.MOV.U32 R9, RZ, RZ, 0x1f ;  /* 0x0000001fff097424 */ /* 0x000fe200078e00ff */
[----:B------:R-:W-:Y:S02]  /*221b0*/  MOV R0, 0x221d0 ;  /* 0x000221d000007802 */ /* 0x000fe40000000f00 */
[----:B---3--:R-:W-:Y:S05]  /*221c0*/  CALL.REL.NOINC `($__internal_91_$__cuda_sm70_shflsync_idx_p) ;  /* 0x0000013000007944 */ /* 0x008fea0003c00000 */
[----:B--2---:R-:W-:Y:S01]  /*221d0*/  IMAD.MOV.U32 R205, RZ, RZ, R9 ;  /* 0x000000ffffcd7224 */ /* 0x004fe200078e0009 */
[----:B-1----:R-:W-:Y:S01]  /*221e0*/  MOV R16, R6 ;  /* 0x0000000600107202 */ /* 0x002fe20000000f00 */
[----:B------:R-:W-:Y:S01]  /*221f0*/  IMAD.MOV.U32 R17, RZ, RZ, R4 ;  /* 0x000000ffff117224 */ /* 0x000fe200078e0004 */
[----:B------:R-:W-:Y:S02]  /*22200*/  MOV R9, 0x1f ;  /* 0x0000001f00097802 */ /* 0x000fe40000000f00 */
[----:B------:R-:W-:-:S02]  /*22210*/  MOV R0, 0x22230 ;  /* 0x0002223000007802 */ /* 0x000fc40000000f00 */
[----:B------:R-:W-:Y:S05]  /*22220*/  CALL.REL.NOINC `($__internal_91_$__cuda_sm70_shflsync_idx_p) ;  /* 0x000000d000007944 */ /* 0x000fea0003c00000 */
[----:B--2---:R-:W-:Y:S01]  /*22230*/  MOV R4, R9 ;  /* 0x0000000900047202 */ /* 0x004fe20000000f00 */
[----:B-1----:R-:W-:Y:S05]  /*22240*/  BRA `(.L_x_4527) ;  /* 0xffffe16000007947 */ /* 0x002fea000383ffff */
.L_x_4486:
[----:B------:R-:W-:Y:S01]  /*22250*/  IMAD.MOV.U32 R17, RZ, RZ, R7 ;  /* 0x000000ffff117224 */ /* 0x000fe200078e0007 */
[----:B------:R-:W-:-:S02]  /*22260*/  MOV R9, 0x1f ;  /* 0x0000001f00097802 */ /* 0x000fc40000000f00 */
[----:B------:R-:W-:Y:S02]  /*22270*/  MOV R0, 0x22290 ;  /* 0x0002229000007802 */ /* 0x000fe40000000f00 */
[----:B-1234-:R-:W-:Y:S05]  /*22280*/  CALL.REL.NOINC `($__internal_91_$__cuda_sm70_shflsync_idx_p) ;  /* 0x0000007000007944 */ /* 0x01efea0003c00000 */
[----:B--2---:R-:W-:Y:S01]  /*22290*/  MOV R13, R9 ;  /* 0x00000009000d7202 */ /* 0x004fe20000000f00 */
[----:B-1----:R-:W-:Y:S05]  /*222a0*/  BRA `(.L_x_4485) ;  /* 0xffffe16000007947 */ /* 0x002fea000383ffff */
        .weak           $__internal_90_$__cuda_sm70_shflsync_bfly_p
        .type           $__internal_90_$__cuda_sm70_shflsync_bfly_p,@function
        .size           $__internal_90_$__cuda_sm70_shflsync_bfly_p,($__internal_91_$__cuda_sm70_shflsync_idx_p - $__internal_90_$__cuda_sm70_shflsync_bfly_p)
$__internal_90_$__cuda_sm70_shflsync_bfly_p:
[----:B------:R-:W-:Y:S01]  /*222b0*/  MOV R14, R6 ;  /* 0x00000006000e7202 */ /* 0x000fe20000000f00 */
[----:B------:R-:W-:Y:S04]  /*222c0*/  WARPSYNC R4 ;  /* 0x0000000400007348 */ /* 0x000fe80003800000 */
[----:B------:R-:W-:Y:S01]  /*222d0*/  MOV R15, 0x0 ;  /* 0x00000000000f7802 */ /* 0x000fe20000000f00 */
[----:B------:R1:W2:Y:S03]  /*222e0*/  SHFL.BFLY PT, R7, R8, R7, R5 ;  /* 0x0c00000708077389 */ /* 0x0002a600000e0005 */
[----:B------:R-:W-:Y:S05]  /*222f0*/  RET.REL.NODEC R14 `(_ZN7cutlass13device_kernelIN5flash19enable_sm80_to_sm89INS1_16FlashAttnFwdSm80INS1_25CollectiveMainloopFwdSm80ILi8ELi2ELb0EN4cute5tupleIJNS5_1CILi128EEENS7_ILi64EEENS7_ILi192EEEEEELi192ENS_10bfloat16_tEfNS_4arch4Sm80ELb0ELb1ELb0ELb1ELb0ELb1ELb1ELb1EEENS1_21CollectiveEpilogueFwdINS6_IJS8_SA_S9_EEENS6_IJNS7_ILi1EEESI_SI_EEESC_SE_Li256ELb1ELb1ELb1ELb0EEENS1_36VarlenDynamicPersistentTileSchedulerILi128ELi64ELi256ELi256ELb1ELb1ELb0ELb1ELb0ELb1EEEEEEEEEvNT_6ParamsE) ;  /* 0xfffddd000e007950 */ /* 0x000fea0003c3ffff */
        .weak           $__internal_91_$__cuda_sm70_shflsync_idx_p
        .type           $__internal_91_$__cuda_sm70_shflsync_idx_p,@function
        .size           $__internal_91_$__cuda_sm70_shflsync_idx_p,($__internal_92_$__cuda_sm70_shflsync_up_p - $__internal_91_$__cuda_sm70_shflsync_idx_p)
$__internal_91_$__cuda_sm70_shflsync_idx_p:
[----:B------:R-:W-:Y:S01]  /*22300*/  MOV R18, R0 ;  /* 0x0000000000127202 */ /* 0x000fe20000000f00 */
[----:B------:R-:W-:Y:S04]  /*22310*/  WARPSYNC R208 ;  /* 0x000000d000007348 */ /* 0x000fe80003800000 */
[----:B------:R-:W-:Y:S01]  /*22320*/  MOV R19, 0x0 ;  /* 0x0000000000137802 */ /* 0x000fe20000000f00 */
[----:B------:R1:W2:Y:S03]  /*22330*/  SHFL.IDX PT, R9, R17, R16, R9 ;  /* 0x0000001011097389 */ /* 0x0002a600000e0009 */
[----:B------:R-:W-:Y:S05]  /*22340*/  RET.REL.NODEC R18 `(_ZN7cutlass13device_kernelIN5flash19enable_sm80_to_sm89INS1_16FlashAttnFwdSm80INS1_25CollectiveMainloopFwdSm80ILi8ELi2ELb0EN4cute5tupleIJNS5_1CILi128EEENS7_ILi64EEENS7_ILi192EEEEEELi192ENS_10bfloat16_tEfNS_4arch4Sm80ELb0ELb1ELb0ELb1ELb0ELb1ELb1ELb1EEENS1_21CollectiveEpilogueFwdINS6_IJS8_SA_S9_EEENS6_IJNS7_ILi1EEESI_SI_EEESC_SE_Li256ELb1ELb1ELb1ELb0EEENS1_36VarlenDynamicPersistentTileSchedulerILi128ELi64ELi256ELi256ELb1ELb1ELb0ELb1ELb0ELb1EEEEEEEEEvNT_6ParamsE) ;  /* 0xfffddcb012007950 */ /* 0x000fea0003c3ffff */
        .weak           $__internal_92_$__cuda_sm70_shflsync_up_p
        .type           $__internal_92_$__cuda_sm70_shflsync_up_p,@function
        .size           $__internal_92_$__cuda_sm70_shflsync_up_p,($__internal_93_$__cuda_sm70_votesync_ballot - $__internal_92_$__cuda_sm70_shflsync_up_p)
$__internal_92_$__cuda_sm70_shflsync_up_p:
[----:B------:R-:W-:Y:S01]  /*22350*/  MOV R14, R0 ;  /* 0x00000000000e7202 */ /* 0x000fe20000000f00 */
[----:B------:R-:W-:Y:S04]  /*22360*/  WARPSYNC R209 ;  /* 0x000000d100007348 */ /* 0x000fe80003800000 */
[----:B------:R-:W-:Y:S01]  /*22370*/  MOV R15, 0x0 ;  /* 0x00000000000f7802 */ /* 0x000fe20000000f00 */
[----:B------:R1:W2:Y:S03]  /*22380*/  SHFL.UP PT, R5, R7, R5, R210 ;  /* 0x0400000507057389 */ /* 0x0002a600000e00d2 */
[----:B------:R-:W-:Y:S05]  /*22390*/  RET.REL.NODEC R14 `(_ZN7cutlass13device_kernelIN5flash19enable_sm80_to_sm89INS1_16FlashAttnFwdSm80INS1_25CollectiveMainloopFwdSm80ILi8ELi2ELb0EN4cute5tupleIJNS5_1CILi128EEENS7_ILi64EEENS7_ILi192EEEEEELi192ENS_10bfloat16_tEfNS_4arch4Sm80ELb0ELb1ELb0ELb1ELb0ELb1ELb1ELb1EEENS1_21CollectiveEpilogueFwdINS6_IJS8_SA_S9_EEENS6_IJNS7_ILi1EEESI_SI_EEESC_SE_Li256ELb1ELb1ELb1ELb0EEENS1_36VarlenDynamicPersistentTileSchedulerILi128ELi64ELi256ELi256ELb1ELb1ELb0ELb1ELb0ELb1EEEEEEEEEvNT_6ParamsE) ;  /* 0xfffddc600e007950 */ /* 0x000fea0003c3ffff */
        .weak           $__internal_93_$__cuda_sm70_votesync_ballot
        .type           $__internal_93_$__cuda_sm70_votesync_ballot,@function
        .size           $__internal_93_$__cuda_sm70_votesync_ballot,(.L_x_5042 - $__internal_93_$__cuda_sm70_votesync_ballot)
$__internal_93_$__cuda_sm70_votesync_ballot:
[----:B------:R-:W-:Y:S01]  /*223a0*/  ISETP.NE.U32.AND P0, PT, R5, 0x1, PT ;  /* 0x000000010500780c */ /* 0x000fe20003f05070 */
[----:B------:R-:W-:Y:S01]  /*223b0*/  IMAD.MOV.U32 R8, RZ, RZ, R0 ;  /* 0x000000ffff087224 */ /* 0x000fe200078e0000 */
[----:B------:R-:W-:Y:S04]  /*223c0*/  WARPSYNC R203 ;  /* 0x000000cb00007348 */ /* 0x000fe80003800000 */
[----:B------:R-:W-:-:S07]  /*223d0*/  IMAD.MOV.U32 R9, RZ, RZ, 0x0 ;  /* 0x00000000ff097424 */ /* 0x000fce00078e00ff */
[----:B------:R-:W-:-:S04]  /*223e0*/  VOTE.ANY R6, PT, !P0 ;  /* 0x0000000000067806 */ /* 0x000fc800040e0100 */
[----:B------:R-:W-:Y:S01]  /*223f0*/  LOP3.LUT R5, R6, R203, RZ, 0xc0, !PT ;  /* 0x000000cb06057212 */ /* 0x000fe200078ec0ff */
[----:B------:R-:W-:Y:S06]  /*22400*/  RET.REL.NODEC R8 `(_ZN7cutlass13device_kernelIN5flash19enable_sm80_to_sm89INS1_16FlashAttnFwdSm80INS1_25CollectiveMainloopFwdSm80ILi8ELi2ELb0EN4cute5tupleIJNS5_1CILi128EEENS7_ILi64EEENS7_ILi192EEEEEELi192ENS_10bfloat16_tEfNS_4arch4Sm80ELb0ELb1ELb0ELb1ELb0ELb1ELb1ELb1EEENS1_21CollectiveEpilogueFwdINS6_IJS8_SA_S9_EEENS6_IJNS7_ILi1EEESI_SI_EEESC_SE_Li256ELb1ELb1ELb1ELb0EEENS1_36VarlenDynamicPersistentTileSchedulerILi128ELi64ELi256ELi256ELb1ELb1ELb0ELb1ELb0ELb1EEEEEEEEEvNT_6ParamsE) ;  /* 0xfffddbf008007950 */ /* 0x000fec0003c3ffff */
.L_x_4528:
        /* <DEDUP_REMOVED lines=15> */
.L_x_5042:


//--------------------- .text._ZN7cutlass13device_kernelIN5flash19enable_sm80_to_sm89INS1_16FlashAttnFwdSm80INS1_25CollectiveMainloopFwdSm80ILi8ELi2ELb1EN4cute5tupleIJNS5_1CILi128EEENS7_ILi96EEENS7_ILi192EEEEEELi192ENS_10bfloat16_tEfNS_4arch4Sm80ELb1ELb0ELb0ELb0ELb0ELb0ELb1ELb1EEENS1_21CollectiveEpilogueFwdINS6_IJS8_SA_S9_EEENS6_IJNS7_ILi1EEESI_SI_EEESC_SE_Li256ELb0ELb1ELb1ELb0EEENS1_30DynamicPersistentTileSchedulerILi256ELi256ELb1ELb1ELb0EEEEEEEEEvNT_6ParamsE --------------------------
	.section	.text._ZN7cutlass13device_kernelIN5flash19enable_sm80_to_sm89INS1_16FlashAttnFwdSm80INS1_25CollectiveMainloopFwdSm80ILi8ELi2ELb1EN4cute5tupleIJNS5_1CILi128EEENS7_ILi96EEENS7_ILi192EEEEEELi192ENS_10bfloat16_tEfNS_4arch4Sm80ELb1ELb0ELb0ELb0ELb0ELb0ELb1ELb1EEENS1_21CollectiveEpilogueFwdINS6_IJS8_SA_S9_EEENS6_IJNS7_ILi1EEESI_SI_EEESC_SE_Li256ELb0ELb1ELb1ELb0EEENS1_30DynamicPersistentTileSchedulerILi256ELi256ELb1ELb1ELb0EEEEEEEEEvNT_6ParamsE,"ax",@progbits
	.sectioninfo	@"SHI_REGISTERS=255"
	.align	128
.text._ZN7cutlass13device_kernelIN5flash19enable_sm80_to_sm89INS1_16FlashAttnFwdSm80INS1_25CollectiveMainloopFwdSm80ILi8ELi2ELb1EN4cute5tupleIJNS5_1CILi128EEENS7_ILi96EEENS7_ILi192EEEEEELi192ENS_10bfloat16_tEfNS_4arch4Sm80ELb1ELb0ELb0ELb0ELb0ELb0ELb1ELb1EEENS1_21CollectiveEpilogueFwdINS6_IJS8_SA_S9_EEENS6_IJNS7_ILi1EEESI_SI_EEESC_SE_Li256ELb0ELb1ELb1ELb0EEENS1_30DynamicPersistentTileSchedulerILi256ELi256ELb1ELb1ELb0EEEEEEEEEvNT_6ParamsE:
        .type           _ZN7cutlass13device_kernelIN5flash19enable_sm80_to_sm89INS1_16FlashAttnFwdSm80INS1_25CollectiveMainloopFwdSm80ILi8ELi2ELb1EN4cute5tupleIJNS5_1CILi128EEENS7_ILi96EEENS7_ILi192EEEEEELi192ENS_10bfloat16_tEfNS_4arch4Sm80ELb1ELb0ELb0ELb0ELb0ELb0ELb1ELb1EEENS1_21CollectiveEpilogueFwdINS6_IJS8_SA_S9_EEENS6_IJNS7_ILi1EEESI_SI_EEESC_SE_Li256ELb0ELb1ELb1ELb0EEENS1_30DynamicPersistentTileSchedulerILi256ELi256ELb1ELb1ELb0EEEEEEEEEvNT_6ParamsE,@function
        .size           _ZN7cutlass13device_kernelIN5flash19enable_sm80_to_sm89INS1_16FlashAttnFwdSm80INS1_25CollectiveMainloopFwdSm80ILi8ELi2ELb1EN4cute5tupleIJNS5_1CILi128EEENS7_ILi96EEENS7_ILi192EEEEEELi192ENS_10bfloat16_tEfNS_4arch4Sm80ELb1ELb0ELb0ELb0ELb0ELb0ELb1ELb1EEENS1_21CollectiveEpilogueFwdINS6_IJS8_SA_S9_EEENS6_IJNS7_ILi1EEESI_SI_EEESC_SE_Li256ELb0ELb1ELb1ELb0EEENS1_30DynamicPersistentTileSchedulerILi256ELi256ELb1ELb1ELb0EEEEEEEEEvNT_6ParamsE,(.L_x_5047 - _ZN7cutlass13device_kernelIN5flash19enable_sm80_to_sm89INS1_16FlashAttnFwdSm80INS1_25CollectiveMainloopFwdSm80ILi8ELi2ELb1EN4cute5tupleIJNS5_1CILi128EEENS7_ILi96EEENS7_ILi192EEEEEELi192ENS_10bfloat16_tEfNS_4arch4Sm80ELb1ELb0ELb0ELb0ELb0ELb0ELb1ELb1EEENS1_21CollectiveEpilogueFwdINS6_IJS8_SA_S9_EEENS6_IJNS7_ILi1EEESI_SI_EEESC_SE_Li256ELb0ELb1ELb1ELb0EEENS1_30DynamicPersistentTileSchedulerILi256ELi256ELb1ELb1ELb0EEEEEEEEEvNT_6ParamsE)
        .other          _ZN7cutlass13device_kernelIN5flash19enable_sm80_to_sm89INS1_16FlashAttnFwdSm80INS1_25CollectiveMainloopFwdSm80ILi8ELi2ELb1EN4cute5tupleIJNS5_1CILi128EEENS7_ILi96EEENS7_ILi192EEEEEELi192ENS_10bfloat16_tEfNS_4arch4Sm80ELb1ELb0ELb0ELb0ELb0ELb0ELb1ELb1EEENS1_21CollectiveEpilogueFwdINS6_IJS8_SA_S9_EEENS6_IJNS7_ILi1EEESI_SI_EEESC_SE_Li256ELb0ELb1ELb1ELb0EEENS1_30DynamicPersistentTileSchedulerILi256ELi256ELb1ELb1ELb0EEEEEEEEEvNT_6ParamsE,@"STO_CUDA_ENTRY STV_DEFAULT"
_ZN7cutlass13device_kernelIN5flash19enable_sm80_to_sm89INS1_16FlashAttnFwdSm80INS1_25CollectiveMainloopFwdSm80ILi8ELi2ELb1EN4cute5tupleIJNS5_1CILi128EEENS7_ILi96EEENS7_ILi192EEEEEELi192ENS_10bfloat16_tEfNS_4arch4Sm80ELb1ELb0ELb0ELb0ELb0ELb0ELb1ELb1EEENS1_21CollectiveEpilogueFwdINS6_IJS8_SA_S9_EEENS6_IJNS7_ILi1EEESI_SI_EEESC_SE_Li256ELb0ELb1ELb1ELb0EEENS1_30DynamicPersistentTileSchedulerILi256ELi256ELb1ELb1ELb0EEEEEEEEEvNT_6ParamsE:
        /* <DEDUP_REMOVED lines=15> */
[----:B------:R-:W-:Y:S02]  /*00f0*/  LEA.HI R9, R8, R18, RZ, 0x3 ;  /* 0x0000001208097211 */ /* 0x000fe400078f18ff */
[----:B------:R-:W-:Y:S02]  /*0100*/  SHF.R.S32.HI R3, RZ, 0x4, R2 ;  /* 0x00000004ff037819 */ /* 0x000fe40000011402 */
[----:B------:R-:W-:-:S02]  /*0110*/  SHF.R.S32.HI R6, RZ, 0x3, R9 ;  /* 0x00000003ff067819 */ /* 0x000fc40000011409 */
[----:B------:R-:W-:Y:S02]  /*0120*/  LEA.HI R0, R2, R3, RZ, 0x1 ;  /* 0x0000000302007211 */ /* 0x000fe400078f08ff */
[-C--:B------:R-:W-:Y:S02]  /*0130*/  LEA.HI R4, R8, R18.reuse, RZ, 0x2 ;  /* 0x0000001208047211 */ /* 0x080fe400078f10ff */
[----:B------:R-:W-:Y:S02]  /*0140*/  LOP3.LUT R0, R0, 0xfffffffe, RZ, 0xc0, !PT ;  /* 0xfffffffe00007812 */ /* 0x000fe400078ec0ff */
[-C--:B------:R-:W-:Y:S02]  /*0150*/  LEA.HI R5, R8, R18.reuse, RZ, 0x6 ;  /* 0x0000001208057211 */ /* 0x080fe400078f30ff */
[----:B------:R-:W-:Y:S01]  /*0160*/  LOP3.LUT R4, R4, 0xfffffffc, RZ, 0xc0, !PT ;  /* 0xfffffffc04047812 */ /* 0x000fe200078ec0ff */
[----:B------:R-:W-:Y:S01]  /*0170*/  IMAD.IADD R11, R3, 0x1, -R0 ;  /* 0x00000001030b7824 */ /* 0x000fe200078e0a00 */
[----:B------:R-:W-:Y:S01]  /*0180*/  LOP3.LUT R3, R9, 0xfffffff8, RZ, 0xc0, !PT ;  /* 0xfffffff809037812 */ /* 0x000fe200078ec0ff */
[----:B------:R-:W-:Y:S01]  /*0190*/  IMAD.SHL.U32 R5, R5, 0x8, RZ ;  /* 0x0000000805057824 */ /* 0x000fe200078e00ff */
[----:B------:R-:W-:Y:S01]  /*01a0*/  LOP3.LUT R0, R2, 0xfffffff0, RZ, 0xc0, !PT ;  /* 0xfffffff002007812 */ /* 0x000fe200078ec0ff */
[----:B------:R-:W-:Y:S01]  /*01b0*/  IMAD.SHL.U32 R2, R6, 0x40, RZ ;  /* 0x0000004006027824 */ /* 0x000fe200078e00ff */
[----:B------:R-:W-:Y:S01]  /*01c0*/  LEA.HI R8, R8, R18, RZ, 0x5 ;  /* 0x0000001208087211 */ /* 0x000fe200078f28ff */
[C---:B------:R-:W-:Y:S01]  /*01d0*/  IMAD.IADD R15, R18.reuse, 0x1, -R3 ;  /* 0x00000001120f7824 */ /* 0x040fe200078e0a03 */
[----:B------:R-:W-:Y:S01]  /*01e0*/  LOP3.LUT R6, R5, 0x7ffffe00, RZ, 0xc0, !PT ;  /* 0x7ffffe0005067812 */ /* 0x000fe200078ec0ff */
[----:B------:R-:W-:Y:S01]  /*01f0*/  IMAD.IADD R3, R18, 0x1, -R0 ;  /* 0x0000000112037824 */ /* 0x000fe200078e0a00 */
[----:B------:R-:W-:Y:S01]  /*0200*/  LOP3.LUT R0, R2, 0x1c0, RZ, 0xc0, !PT ;  /* 0x000001c002007812 */ /* 0x000fe200078ec0ff */
[----:B------:R-:W-:Y:S01]  /*0210*/  IMAD.SHL.U32 R16, R15, 0x8, RZ ;  /* 0x000000080f107824 */ /* 0x000fe200078e00ff */
[----:B------:R-:W-:Y:S01]  /*0220*/  SHF.R.S32.HI R214, RZ, 0x5, R8 ;  /* 0x00000005ffd67819 */ /* 0x000fe20000011408 */
[----:B------:R-:W-:Y:S01]  /*0230*/  IMAD.IADD R4, R18, 0x1, -R4 ;  /* 0x0000000112047824 */ /* 0x000fe200078e0a04 */
[----:B------:R-:W-:-:S02]  /*0240*/  SHF.R.S32.HI R7, RZ, 0x1f, R3 ;  /* 0x0000001fff077819 */ /* 0x000fc40000011403 */
[----:B------:R-:W-:Y:S01]  /*0250*/  SHF.R.U32.HI R5, RZ, 0x3, R0 ;  /* 0x00000003ff057819 */ /* 0x000fe20000011600 */
[----:B------:R-:W-:Y:S01]  /*0260*/  STL [R1+0x18], R16 ;  /* 0x0000181001007387 */ /* 0x000fe20000100800 */
[----:B------:R-:W-:Y:S02]  /*0270*/  LOP3.LUT R2, R0, 0x38, R16, 0xf8, !PT ;  /* 0x0000003800027812 */ /* 0x000fe400078ef810 */
[----:B------:R-:W-:Y:S02]  /*0280*/  LEA.HI R0, R4, R4, RZ, 0x1 ;  /* 0x0000000404007211 */ /* 0x000fe400078f08ff */
[----:B------:R-:W-:Y:S02]  /*0290*/  LEA.HI R10, R7, R3, RZ, 0x3 ;  /* 0x00000003070a7211 */ /* 0x000fe400078f18ff */
[----:B------:R-:W-:Y:S02]  /*02a0*/  LOP3.LUT R0, R0, 0x1ffffffe, RZ, 0xc0, !PT ;  /* 0x1ffffffe00007812 */ /* 0x000fe400078ec0ff */
[----:B------:R-:W-:-:S02]  /*02b0*/  LOP3.LUT R13, R6, R2, R5, 0xf6, !PT ;  /* 0x00000002060d7212 */ /* 0x000fc400078ef605 */
[----:B------:R-:W-:Y:S01]  /*02c0*/  SHF.R.S32.HI R2, RZ, 0x1f, R8 ;  /* 0x0000001fff027819 */ /* 0x000fe20000011408 */
[----:B------:R-:W-:Y:S01]  /*02d0*/  IMAD.IADD R12, R4, 0x1, -R0 ;  /* 0x00000001040c7824 */ /* 0x000fe200078e0a00 */
        /* <DEDUP_REMOVED lines=33> */
[----:B------:R-:W-:Y:S01]  /*04f0*/  SEL R209, R209, 0xffffffe0, !P1 ;  /* 0xffffffe0d1d17807 */ /* 0x000fe20004800000 */
[----:B------:R-:W-:Y:S02]  /*0500*/  IMAD R2, R11, 0x200, R4 ;  /* 0x000002000b027824 */ /* 0x000fe400078e0204 */
[----:B------:R1:W-:Y:S01]  /*0510*/  STL [R1+0x20], R6 ;  /* 0x0000200601007387 */ /* 0x0003e20000100800 */
[----:B------:R-:W-:Y:S02]  /*0520*/  IMAD.MOV.U32 R4, RZ, RZ, 0x40 ;  /* 0x00000040ff047424 */ /* 0x000fe400078e00ff */
[----:B------:R-:W-:Y:S01]  /*0530*/  LEA R211, R2, 0x12100, 0x1 ;  /* 0x0001210002d37811 */ /* 0x000fe200078e08ff */
[----:B------:R2:W-:Y:S01]  /*0540*/  STL [R1+0x14], R7 ;  /* 0x0000140701007387 */ /* 0x0005e20000100800 */
[----:B------:R-:W-:Y:S01]  /*0550*/  IMAD R214, R214, 0x800, R212 ;  /* 0x00000800d6d67824 */ /* 0x000fe200078e02d4 */
[----:B------:R-:W-:-:S02]  /*0560*/  SEL R0, R4, 0xffffffc0, !P2 ;  /* 0xffffffc004007807 */ /* 0x000fc40005000000 */
[----:B------:R-:W-:Y:S01]  /*0570*/  STL [R1+0x24], R5 ;  /* 0x0000240501007387 */ /* 0x000fe20000100800 */
[----:B------:R-:W-:Y:S02]  /*0580*/  IMAD.IADD R216, R209, 0x1, R214 ;  /* 0x00000001d1d87824 */ /* 0x000fe400078e02d6 */
[----:B------:R-:W-:Y:S02]  /*0590*/  IMAD.IADD R213, R212, 0x1, R0 ;  /* 0x00000001d4d57824 */ /* 0x000fe400078e0200 */
[C---:B------:R-:W-:Y:S02]  /*05a0*/  IMAD.IADD R216, R0.reuse, 0x1, R216 ;  /* 0x0000000100d87824 */ /* 0x040fe400078e02d8 */
[----:B------:R-:W-:Y:S02]  /*05b0*/  IMAD.IADD R215, R0, 0x1, R214 ;  /* 0x0000000100d77824 */ /* 0x000fe400078e02d6 */
[----:B-1----:R-:W-:Y:S02]  /*05c0*/  IMAD.SHL.U32 R6, R3, 0x2, RZ ;  /* 0x0000000203067824 */ /* 0x002fe400078e00ff */
[----:B------:R-:W-:Y:S01]  /*05d0*/  IMAD R3, R12, 0x8, R15 ;  /* 0x000000080c037824 */ /* 0x000fe200078e020f */
[----:B--2---:R-:W-:-:S02]  /*05e0*/  IADD3 R7, R5, 0x100, RZ ;  /* 0x0000010005077810 */ /* 0x004fc40007ffe0ff */
[----:B------:R-:W-:Y:S02]  /*05f0*/  IADD3 R2, R6, 0xb8, RZ ;  /* 0x000000b806027810 */ /* 0x000fe40007ffe0ff */
[----:B------:R1:W-:Y:S04]  /*0600*/  STL [R1+0x8c], R3 ;  /* 0x00008c0301007387 */ /* 0x0003e80000100800 */
[----:B------:R-:W-:Y:S04]  /*0610*/  STL [R1+0x38], R6 ;  /* 0x0000380601007387 */ /* 0x000fe80000100800 */
[----:B------:R-:W-:Y:S01]  /*0620*/  STL [R1+0x34], R7 ;  /* 0x0000340701007387 */ /* 0x000fe20000100800 */
[----:B-1----:R-:W-:-:S02]  /*0630*/  IADD3 R3, R5, 0x12100, RZ ;  /* 0x0001210005037810 */ /* 0x002fc40007ffe0ff */
[----:B------:R-:W-:-:S03]  /*0640*/  IADD3 R5, R6, 0xa8, RZ ;  /* 0x000000a806057810 */ /* 0x000fc60007ffe0ff */
[----:B------:R1:W-:Y:S01]  /*0650*/  STL [R1+0x30], R3 ;  /* 0x0000300301007387 */ /* 0x0003e20000100800 */
[----:B------:R-:W-:-:S03]  /*0660*/  SHF.R.S32.HI R4, RZ, 0x1f, R5 ;  /* 0x0000001fff047819 */ /* 0x000fc60000011405 */
[----:B------:R-:W-:Y:S01]  /*0670*/  STL [R1+0x7c], R5 ;  /* 0x00007c0501007387 */ /* 0x000fe20000100800 */
[----:B-1----:R-:W-:-:S05]  /*0680*/  IADD3 R3, R6, 0xb0, RZ ;  /* 0x000000b006037810 */ /* 0x002fca0007ffe0ff */
[----:B------:R1:W-:Y:S04]  /*0690*/  STL [R1+0x78], R3 ;  /* 0x0000780301007387 */ /* 0x0003e80000100800 */
[----:B------:R-:W-:Y:S04]  /*06a0*/  STL [R1+0x88], R4 ;  /* 0x0000880401007387 */ /* 0x000fe80000100800 */
[----:B------:R2:W-:Y:S01]  /*06b0*/  STL [R1+0x74], R2 ;  /* 0x0000740201007387 */ /* 0x0005e20000100800 */
[----:B-1----:R-:W-:-:S05]  /*06c0*/  SHF.R.S32.HI R3, RZ, 0x1f, R3 ;  /* 0x0000001fff037819 */ /* 0x002fca0000011403 */
[----:B------:R1:W-:Y:S01]  /*06d0*/  STL [R1+0x84], R3 ;  /* 0x0000840301007387 */ /* 0x0003e20000100800 */
[----:B--2---:R-:W-:-:S05]  /*06e0*/  SHF.R.S32.HI R2, RZ, 0x1f, R2 ;  /* 0x0000001fff027819 */ /* 0x004fca0000011402 */
[----:B------:R1:W-:Y:S02]  /*06f0*/  STL [R1+0x80], R2 ;  /* 0x0000800201007387 */ /* 0x0003e40000100800 */
.L_x_4558:
[----:B------:R-:W2:Y:S01]  /*0700*/  LDL R4, [R1+0x70] ;  /* 0x0000700001047983 */ /* 0x000ea20000100800 */
[----:B------:R-:W-:Y:S01]  /*0710*/  IMAD.MOV.U32 R0, RZ, RZ, c[0x0][0x560] ;  /* 0x00015800ff007624 */ /* 0x000fe200078e00ff */
[----:B------:R-:W-:Y:S01]  /*0720*/  YIELD ;  /* 0x0000000000007946 */ /* 0x000fe20003800000 */
[----:B------:R-:W-:Y:S03]  /*0730*/  BSSY B0, `(.L_x_4529) ;  /* 0x0000016000007945 */ /* 0x000fe60003800000 */
[----:B------:R-:W-:-:S13]  /*0740*/  ISETP.NE.AND P0, PT, R0, 0x1, PT ;  /* 0x000000010000780c */ /* 0x000fda0003f05270 */
[----:B--2---:R-:W-:Y:S01]  /*0750*/  @P0 IMAD.HI.U32 R0, R4, c[0x0][0x564], RZ ;  /* 0x0001590004000a27 */ /* 0x004fe200078e00ff */
[----:B-1----:R-:W-:-:S04]  /*0760*/  MOV R3, R4 ;  /* 0x0000000400037202 */ /* 0x002fc80000000f00 */
        /* <DEDUP_REMOVED lines=12> */
.L_x_4530:
[----:B------:R-:W-:-:S04]  /*0830*/  MOV R0, c[0x0][0x554] ;  /* 0x0001550000007a02 */ /* 0x000fc80000000f00 */
[----:B------:R-:W-:Y:S02]  /*0840*/  ISETP.NE.AND P0, PT, R0, 0x1, PT ;  /* 0x000000010000780c */ /* 0x000fe40003f05270 */
[----:B------:R-:W-:-:S11]  /*0850*/  MOV R0, R2 ;  /* 0x0000000200007202 */ /* 0x000fd60000000f00 */
[----:B------:R-:W-:-:S05]  /*0860*/  @P0 IMAD.HI.U32 R4, R2, c[0x0][0x558], RZ ;  /* 0x0001560002040a27 */ /* 0x000fca00078e00ff */
[----:B------:R-:W-:-:S05]  /*0870*/  @P0 SHF.R.U32.HI R0, RZ, c[0x0][0x55c], R4 ;  /* 0x00015700ff000a19 */ /* 0x000fca0000011604 */
[----:B------:R-:W-:Y:S02]  /*0880*/  IMAD R4, R0, c[0x0][0x554], RZ ;  /* 0x0001550000047a24 */ /* 0x000fe400078e02ff */
.L_x_4531:
[----:B------:R-:W-:Y:S05]  /*0890*/  BSYNC B0 ;  /* 0x0000000000007941 */ /* 0x000fea0003800000 */
.L_x_4529:
        /* <DEDUP_REMOVED lines=74> */
.L_x_4533:
[----:B------:R-:W-:Y:S05]  /*0d40*/  BSYNC B0 ;  /* 0x0000000000007941 */ /* 0x000fea0003800000 */
.L_x_4532:
        /* <DEDUP_REMOVED lines=204> */
[----:B------:R5:W-:Y:S04]  /*1a10*/  @!P0 LDGSTS.E.BYPASS.LTC128B.128 [R19+0x3100], [R2.64], !P6 ;  /* 0x0310000002138fae */ /* 0x000be8000f101d46 */
[----:B------:R4:W-:Y:S04]  /*1a20*/  @!P0 LDGSTS.E.BYPASS.LTC128B.128 [R19+0x7100], [R6.64], !P3 ;  /* 0x0710000006138fae */ /* 0x0009e8000d901d46 */
[----:B------:R4:W-:Y:S01]  /*1a30*/  @!P0 LDGSTS.E.BYPASS.LTC128B.128 [R19+0xb100], [R4.64], !P1 ;  /* 0x0b10000004138fae */ /* 0x0009e2000c901d46 */
[----:B-1----:R-:W-:-:S03]  /*1a40*/  IMAD.WIDE.U32 R12, R20, 0x40, RZ ;  /* 0x00000040140c7825 */ /* 0x002fc600078e00ff */
[----:B------:R-:W0:Y:S01]  /*1a50*/  LDGDEPBAR ;  /* 0x00000000000079af */ /* 0x000e220000000000 */
[----:B--2---:R-:W-:Y:S02]  /*1a60*/  SHF.R.S32.HI R10, RZ, 0x1f, R18 ;  /* 0x0000001fff0a7819 */ /* 0x004fe40000011412 */
[----:B---3--:R-:W-:-:S03]  /*1a70*/  IADD3 R8, R100, c[0x0][0x1d0], -R26 ;  /* 0x0000740064087a10 */ /* 0x008fc60007ffe81a */
[----:B------:R-:W-:Y:S01]  /*1a80*/  IMAD R0, R10, c[0x0][0x1e0], RZ ;  /* 0x000078000a007a24 */ /* 0x000fe200078e02ff */
[----:B------:R-:W-:-:S03]  /*1a90*/  ISETP.GE.AND P6, PT, R8, 0x21, PT ;  /* 0x000000210800780c */ /* 0x000fc60003fc6270 */
        /* <DEDUP_REMOVED lines=10> */
[----:B----4-:R-:W-:Y:S02]  /*1b40*/  @P4 LEA R6, P1, R2, c[0x0][0x1c8], 0x1 ;  /* 0x0000720002064a11 */ /* 0x010fe400078208ff */
[----:B------:R-:W-:Y:S02]  /*1b50*/  @P4 ISETP.GE.AND P3, PT, R200, c[0x0][0x1d4], PT ;  /* 0x00007500c8004a0c */ /* 0x000fe40003f66270 */
[----:B------:R-:W-:-:S02]  /*1b60*/  @P6 LEA.HI.X R5, R20, R0, R9, 0x5, P0 ;  /* 0x0000000014056211 */ /* 0x000fc400000f2c09 */
[----:B------:R-:W-:Y:S02]  /*1b70*/  @P4 ISETP.GE.AND P0, PT, R143, c[0x0][0x1d4], PT ;  /* 0x000075008f004a0c */ /* 0x000fe40003f06270 */
        /* <DEDUP_REMOVED lines=28> */
[----:B------:R-:W-:Y:S01]  /*1d40*/  IMAD.MOV.U32 R14, RZ, RZ, R24 ;  /* 0x000000ffff0e7224 */ /* 0x000fe200078e0018 */
[----:B------:R-:W-:-:S04]  /*1d50*/  DEPBAR.LE SB0, 0x1 ;  /* 0x000080400000791a */ /* 0x000fc80000000000 */
[----:B------:R-:W-:Y:S01]  /*1d60*/  BAR.SYNC.DEFER_BLOCKING 0x0 ;  /* 0x0000000000007b1d */ /* 0x000fe20000010000 */
[----:B------:R-:W-:Y:S02]  /*1d70*/  IMAD.IADD R0, R7, 0x1, R0 ;  /* 0x0000000107007824 */ /* 0x000fe400078e0200 */
[----:B------:R-:W-:Y:S02]  /*1d80*/  IMAD.MOV.U32 R15, RZ, RZ, R21 ;  /* 0x000000ffff0f7224 */ /* 0x000fe400078e0015 */
[----:B------:R-:W-:Y:S02]  /*1d90*/  IMAD R0, R0, 0x60, RZ ;  /* 0x0000006000007824 */ /* 0x000fe400078e02ff */
[----:B--2---:R-:W-:-:S04]  /*1da0*/  IMAD.WIDE.U32 R4, R6, 0x60, R14 ;  /* 0x0000006006047825 */ /* 0x004fc800078e000e */
[----:B------:R-:W-:Y:S01]  /*1db0*/  IMAD.MOV.U32 R16, RZ, RZ, c[0x0][0x208] ;  /* 0x00008200ff107624 */ /* 0x000fe200078e00ff */
[----:B---3--:R-:W-:Y:S01]  /*1dc0*/  LEA R2, P0, R4, c[0x0][0x1f8], 0x1 ;  /* 0x00007e0004027a11 */ /* 0x008fe200078008ff */
[----:B------:R-:W-:Y:S02]  /*1dd0*/  IMAD.IADD R0, R5, 0x1, R0 ;  /* 0x0000000105007824 */ /* 0x000fe400078e0200 */
[----:B------:R-:W-:Y:S02]  /*1de0*/  IMAD.MOV.U32 R10, RZ, RZ, 0x6 ;  /* 0x00000006ff0a7424 */ /* 0x000fe400078e00ff */
[----:B------:R-:W-:Y:S01]  /*1df0*/  IMAD.SHL.U32 R17, R16, 0x40, RZ ;  /* 0x0000004010117824 */ /* 0x000fe200078e00ff */
[----:B------:R-:W-:Y:S02]  /*1e00*/  LEA.HI.X R3, R4, c[0x0][0x1fc], R0, 0x1, P0 ;  /* 0x00007f0004037a11 */ /* 0x000fe400000f0c00 */
[----:B------:R-:W-:Y:S01]  /*1e10*/  SHF.L.U64.HI R16, R16, R10, c[0x0][0x20c] ;  /* 0x0000830010107619 */ /* 0x000fe2000001020a */
[----:B------:R1:W2:Y:S01]  /*1e20*/  LDSM.16.M88.4 R156, [R188] ;  /* 0x00000000bc9c783b */ /* 0x0002a20000000200 */
[----:B------:R-:W-:-:S03]  /*1e30*/  IADD3 R12, P3, P1, R17, 0x80, R2 ;  /* 0x00000080110c7810 */ /* 0x000fc6000797e002 */
        /* <DEDUP_REMOVED lines=13> */
[----:B------:R-:W-:Y:S02]  /*1f10*/  IADD3 R10, P3, P1, R17, 0x100, R2 ;  /* 0x00000100110a7810 */ /* 0x000fe4000797e002 */
        /* <DEDUP_REMOVED lines=19> */
[----:B------:R1:W-:Y:S01]  /*2050*/  STL.64 [R1+0x68], R22 ;  /* 0x0000681601007387 */ /* 0x0003e20000100a00 */
        /* <DEDUP_REMOVED lines=30> */
[C-C-:B------:R-:W-:Y:S01]  /*2240*/  IADD3.X R11, R7.reuse, RZ, R3.reuse, P5, P0 ;  /* 0x000000ff070b7210 */ /* 0x140fe20002fe0403 */
        /* <DEDUP_REMOVED lines=16> */
.L_x_4536:
[----:B--234-:R-:W-:Y:S05]  /*2350*/  BSYNC B0 ;  /* 0x0000000000007941 */ /* 0x01cfea0003800000 */
.L_x_4535:
        /* <DEDUP_REMOVED lines=55> */
.L_x_4538:
[----:B--23--:R-:W-:Y:S05]  /*26d0*/  BSYNC B0 ;  /* 0x0000000000007941 */ /* 0x00cfea0003800000 */
.L_x_4537:
[C---:B------:R-:W-:Y:S08]  /*26e0*/  HMMA.16816.F32.BF16 R16, R152.reuse, R20, RZ ;  /* 0x000000149810723c */ /* 0x040ff000000418ff */
[C---:B------:R-:W-:Y:S08]  /*26f0*/  HMMA.16816.F32.BF16 R12, R152.reuse, R22, RZ ;  /* 0x00000016980c723c */ /* 0x040ff000000418ff */
[C---:B------:R-:W-:Y:S08]  /*2700*/  HMMA.16816.F32.BF16 R8, R152.reuse, R24, RZ ;  /* 0x000000189808723c */ /* 0x040ff000000418ff */
[----:B------:R-:W-:Y:S01]  /*2710*/  HMMA.16816.F32.BF16 R4, R152, R26, RZ ;  /* 0x0000001a9804723c */ /* 0x000fe200000418ff */
[----:B------:R-:W-:Y:S01]  /*2720*/  IMAD.MOV.U32 R0, RZ, RZ, 0x40 ;  /* 0x00000040ff007424 */ /* 0x000fe200078e00ff */
[----:B------:R-:W-:Y:S01]  /*2730*/  LOP3.LUT P0, RZ, R141, 0x4, RZ, 0xc0, !PT ;  /* 0x000000048dff7812 */ /* 0x000fe2000780c0ff */
[----:B------:R-:W2:Y:S04]  /*2740*/  LDL R102, [R1+0x8c] ;  /* 0x00008c0001667983 */ /* 0x000ea80000100800 */
[----:B------:R-:W3:Y:S01]  /*2750*/  LDL R101, [R1+0x38] ;  /* 0x0000380001657983 */ /* 0x000ee20000100800 */
[C---:B-1----:R-:W-:Y:S03]  /*2760*/  HMMA.16816.F32.BF16 R80, R156.reuse, R32, R16 ;  /* 0x000000209c50723c */ /* 0x042fe60000041810 */
[----:B------:R-:W0:Y:S05]  /*2770*/  LDGDEPBAR ;  /* 0x00000000000079af */ /* 0x000e2a0000000000 */
[C---:B------:R-:W-:Y:S08]  /*2780*/  HMMA.16816.F32.BF16 R76, R156.reuse, R34, R12 ;  /* 0x000000229c4c723c */ /* 0x040ff0000004180c */
[C---:B------:R-:W-:Y:S08]  /*2790*/  HMMA.16816.F32.BF16 R88, R156.reuse, R28, R8 ;  /* 0x0000001c9c58723c */ /* 0x040ff00000041808 */
[----:B------:R-:W-:Y:S08]  /*27a0*/  HMMA.16816.F32.BF16 R84, R156, R30, R4 ;  /* 0x0000001e9c54723c */ /* 0x000ff00000041804 */
[C---:B----4-:R-:W-:Y:S08]  /*27b0*/  HMMA.16816.F32.BF16 R32, R152.reuse, R36, RZ ;  /* 0x000000249820723c */ /* 0x050ff000000418ff */
[----:B------:R-:W-:Y:S01]  /*27c0*/  HMMA.16816.F32.BF16 R28, R152, R38, RZ ;  /* 0x00000026981c723c */ /* 0x000fe200000418ff */
[----:B------:R-:W-:-:S07]  /*27d0*/  SEL R208, R0, 0xffffffc0, !P0 ;  /* 0xffffffc000d07807 */ /* 0x000fce0004000000 */
[----:B------:R-:W-:Y:S01]  /*27e0*/  HMMA.16816.F32.BF16 R24, R152, R40, RZ ;  /* 0x000000289818723c */ /* 0x000fe200000418ff */
[----:B------:R-:W-:-:S05]  /*27f0*/  IMAD.IADD R2, R211, 0x1, R208 ;  /* 0x00000001d3027824 */ /* 0x000fca00078e02d0 */
[----:B------:R-:W-:Y:S02]  /*2800*/  LDSM.16.M88.4 R68, [R2+0x800] ;  /* 0x000800000244783b */ /* 0x000fe40000000200 */
[C---:B------:R-:W-:Y:S02]  /*2810*/  HMMA.16816.F32.BF16 R20, R152.reuse, R42, RZ ;  /* 0x0000002a9814723c */ /* 0x040fe400000418ff */
[----:B------:R-:W-:Y:S06]  /*2820*/  LDSM.16.M88.4 R40, [R2+0x1000] ;  /* 0x001000000228783b */ /* 0x000fec0000000200 */
[C---:B------:R-:W-:Y:S08]  /*2830*/  HMMA.16816.F32.BF16 R16, R152.reuse, R44, RZ ;  /* 0x0000002c9810723c */ /* 0x040ff000000418ff */
[C---:B------:R-:W-:Y:S01]  /*2840*/  HMMA.16816.F32.BF16 R12, R152.reuse, R46, RZ ;  /* 0x0000002e980c723c */ /* 0x040fe200000418ff */
[----:B------:R-:W1:Y:S07]  /*2850*/  LDSM.16.M88.4 R44, [R2] ;  /* 0x00000000022c783b */ /* 0x000e6e0000000200 */
[----:B------:R-:W-:Y:S08]  /*2860*/  HMMA.16816.F32.BF16 R8, R152, R48, RZ ;  /* 0x000000309808723c */ /* 0x000ff000000418ff */
[C---:B------:R-:W-:Y:S01]  /*2870*/  HMMA.16816.F32.BF16 R72, R156.reuse, R64, R32 ;  /* 0x000000409c48723c */ /* 0x040fe20000041820 */
[----:B------:R-:W4:Y:S07]  /*2880*/  LDSM.16.M88.4 R32, [R2+0x1800] ;  /* 0x001800000220783b */ /* 0x000f2e0000000200 */
[C---:B------:R-:W-:Y:S01]  /*2890*/  HMMA.16816.F32.BF16 R64, R156.reuse, R66, R28 ;  /* 0x000000429c40723c */ /* 0x040fe2000004181c */
[----:B------:R-:W5:Y:S07]  /*28a0*/  LDSM.16.M88.4 R28, [R2+0x2000] ;  /* 0x00200000021c783b */ /* 0x000f6e0000000200 */
[----:B------:R-:W-:Y:S01]  /*28b0*/  HMMA.16816.F32.BF16 R60, R156, R56, R24 ;  /* 0x000000389c3c723c */ /* 0x000fe20000041818 */
[----:B------:R-:W1:Y:S01]  /*28c0*/  LDSM.16.M88.4 R24, [R2+0x2800] ;  /* 0x002800000218783b */ /* 0x000e620000000200 */
[----:B------:R-:W-:-:S06]  /*28d0*/  IADD3 R0, R208, R211, R210 ;  /* 0x000000d3d0007210 */ /* 0x000fcc0007ffe0d2 */
[----:B------:R-:W-:Y:S08]  /*28e0*/  HMMA.16816.F32.BF16 R4, R152, R50, RZ ;  /* 0x000000329804723c */ /* 0x000ff000000418ff */
[C---:B------:R-:W-:Y:S08]  /*28f0*/  HMMA.16816.F32.BF16 R56, R156.reuse, R58, R20 ;  /* 0x0000003a9c38723c */ /* 0x040ff00000041814 */
[C---:B------:R-:W-:Y:S01]  /*2900*/  HMMA.16816.F32.BF16 R52, R156.reuse, R92, R16 ;  /* 0x0000005c9c34723c */ /* 0x040fe20000041810 */
[----:B------:R-:W4:Y:S07]  /*2910*/  LDSM.16.M88.4 R16, [R0] ;  /* 0x000000000010783b */ /* 0x000f2e0000000200 */
[C---:B------:R-:W-:Y:S08]  /*2920*/  HMMA.16816.F32.BF16 R48, R156.reuse, R94, R12 ;  /* 0x0000005e9c30723c */ /* 0x040ff0000004180c */
[----:B------:R-:W-:Y:S08]  /*2930*/  HMMA.16816.F32.BF16 R36, R156, R96, R8 ;  /* 0x000000609c24723c */ /* 0x000ff00000041808 */
[C---:B-1----:R-:W-:Y:S08]  /*2940*/  HMMA.16816.F32.BF16 R8, R160.reuse, R46, R76 ;  /* 0x0000002ea008723c */ /* 0x042ff0000004184c */
[----:B------:R-:W-:Y:S08]  /*2950*/  HMMA.16816.F32.BF16 R12, R160, R44, R80 ;  /* 0x0000002ca00c723c */ /* 0x000ff00000041850 */
[----:B------:R-:W-:Y:S08]  /*2960*/  HMMA.16816.F32.BF16 R20, R156, R98, R4 ;  /* 0x000000629c14723c */ /* 0x000ff00000041804 */
[C---:B------:R-:W-:Y:S08]  /*2970*/  HMMA.16816.F32.BF16 R72, R160.reuse, R40, R72 ;  /* 0x00000028a048723c */ /* 0x040ff00000041848 */
[C---:B------:R-:W-:Y:S01]  /*2980*/  HMMA.16816.F32.BF16 R80, R160.reuse, R42, R64 ;  /* 0x0000002aa050723c */ /* 0x040fe20000041840 */
[----:B------:R-:W1:Y:S07]  /*2990*/  LDSM.16.M88.4 R40, [R0+0x800] ;  /* 0x000800000028783b */ /* 0x000e6e0000000200 */
[C---:B------:R-:W-:Y:S08]  /*29a0*/  HMMA.16816.F32.BF16 R4, R160.reuse, R68, R88 ;  /* 0x00000044a004723c */ /* 0x040ff00000041858 */
[C---:B------:R-:W-:Y:S08]  /*29b0*/  HMMA.16816.F32.BF16 R84, R160.reuse, R70, R84 ;  /* 0x00000046a054723c */ /* 0x040ff00000041854 */
[C---:B----4-:R-:W-:Y:S01]  /*29c0*/  HMMA.16816.F32.BF16 R68, R160.reuse, R34, R56 ;  /* 0x00000022a044723c */ /* 0x050fe20000041838 */
[----:B------:R-:W4:Y:S07]  /*29d0*/  LDSM.16.M88.4 R56, [R0+0x1000] ;  /* 0x001000000038783b */ /* 0x000f2e0000000200 */
[C---:B-----5:R-:W-:Y:S01]  /*29e0*/  HMMA.16816.F32.BF16 R92, R160.reuse, R28, R52 ;  /* 0x0000001ca05c723c */ /* 0x060fe20000041834 */
[----:B------:R-:W5:Y:S07]  /*29f0*/  LDSM.16.M88.4 R52, [R0+0x1800] ;  /* 0x001800000034783b */ /* 0x000f6e0000000200 */
[C---:B------:R-:W-:Y:S01]  /*2a00*/  HMMA.16816.F32.BF16 R96, R160.reuse, R32, R60 ;  /* 0x00000020a060723c */ /* 0x040fe2000004183c */
[----:B------:R-:W-:Y:S07]  /*2a10*/  LDSM.16.M88.4 R32, [R211+0x3000] ;  /* 0x00300000d320783b */ /* 0x000fee0000000200 */
[C---:B------:R-:W-:Y:S01]  /*2a20*/  HMMA.16816.F32.BF16 R76, R160.reuse, R30, R48 ;  /* 0x0000001ea04c723c */ /* 0x040fe20000041830 */
[----:B------:R-:W2:Y:S04]  /*2a30*/  LDSM.16.M88.4 R48, [R0+0x2000] ;  /* 0x002000000030783b */ /* 0x000ea80000000200 */
[----:B------:R-:W-:Y:S03]  /*2a40*/  LDSM.16.M88.4 R28, [R211+0x3800] ;  /* 0x00380000d31c783b */ /* 0x000fe60000000200 */
[----:B------:R-:W-:Y:S01]  /*2a50*/  HMMA.16816.F32.BF16 R88, R160, R24, R36 ;  /* 0x00000018a058723c */ /* 0x000fe20000041824 */
[----:B------:R-:W2:Y:S07]  /*2a60*/  LDSM.16.M88.4 R36, [R0+0x2800] ;  /* 0x002800000024783b */ /* 0x000eae0000000200 */
[----:B------:R-:W-:Y:S08]  /*2a70*/  HMMA.16816.F32.BF16 R44, R164, R18, R8 ;  /* 0x00000012a42c723c */ /* 0x000ff00000041808 */
[----:B------:R-:W-:Y:S01]  /*2a80*/  HMMA.16816.F32.BF16 R64, R160, R26, R20 ;  /* 0x0000001aa040723c */ /* 0x000fe20000041814 */
[----:B------:R-:W2:Y:S07]  /*2a90*/  LDSM.16.M88.4 R24, [R211+0x4000] ;  /* 0x00400000d318783b */ /* 0x000eae0000000200 */
[C---:B------:R-:W-:Y:S08]  /*2aa0*/  HMMA.16816.F32.BF16 R60, R164.reuse, R16, R12 ;  /* 0x00000010a43c723c */ /* 0x040ff0000004180c */
[C---:B-1----:R-:W-:Y:S08]  /*2ab0*/  HMMA.16816.F32.BF16 R20, R164.reuse, R40, R4 ;  /* 0x00000028a414723c */ /* 0x042ff00000041804 */
[C---:B------:R-:W-:Y:S01]  /*2ac0*/  HMMA.16816.F32.BF16 R16, R164.reuse, R42, R84 ;  /* 0x0000002aa410723c */ /* 0x040fe20000041854 */
[----:B------:R-:W1:Y:S07]  /*2ad0*/  LDSM.16.M88.4 R40, [R211+0x4800] ;  /* 0x00480000d328783b */ /* 0x000e6e0000000200 */
[C---:B----4-:R-:W-:Y:S08]  /*2ae0*/  HMMA.16816.F32.BF16 R12, R164.reuse, R56, R72 ;  /* 0x00000038a40c723c */ /* 0x050ff00000041848 */
[C---:B------:R-:W-:Y:S01]  /*2af0*/  HMMA.16816.F32.BF16 R8, R164.reuse, R58, R80 ;  /* 0x0000003aa408723c */ /* 0x040fe20000041850 */
[----:B------:R-:W4:Y:S07]  /*2b00*/  LDSM.16.M88.4 R56, [R211+0x5000] ;  /* 0x00500000d338783b */ /* 0x000f2e0000000200 */
[C---:B-----5:R-:W-:Y:S08]  /*2b10*/  HMMA.16816.F32.BF16 R4, R164.reuse, R52, R96 ;  /* 0x00000034a404723c */ /* 0x060ff00000041860 */
[C---:B------:R-:W-:Y:S08]  /*2b20*/  HMMA.16816.F32.BF16 R52, R164.reuse, R54, R68 ;  /* 0x00000036a434723c */ /* 0x040ff00000041844 */
[C---:B--2---:R-:W-:Y:S08]  /*2b30*/  HMMA.16816.F32.BF16 R68, R164.reuse, R48, R92 ;  /* 0x00000030a444723c */ /* 0x044ff0000004185c */
[----:B------:R-:W-:Y:S01]  /*2b40*/  HMMA.16816.F32.BF16 R76, R164, R50, R76 ;  /* 0x00000032a44c723c */ /* 0x000fe2000004184c */
[----:B------:R-:W2:Y:S07]  /*2b50*/  LDSM.16.M88.4 R48, [R211+0x5800] ;  /* 0x00580000d330783b */ /* 0x000eae0000000200 */
[----:B------:R-:W-:Y:S01]  /*2b60*/  HMMA.16816.F32.BF16 R80, R168, R34, R44 ;  /* 0x00000022a850723c */ /* 0x000fe2000004182c */
[----:B------:R-:W5:Y:S07]  /*2b70*/  LDSM.16.M88.4 R44, [R3+0x3000] ;  /* 0x00300000032c783b */ /* 0x000f6e0000000200 */
[C---:B------:R-:W-:Y:S08]  /*2b80*/  HMMA.16816.F32.BF16 R96, R164.reuse, R36, R88 ;  /* 0x00000024a460723c */ /* 0x040ff00000041858 */
[----:B------:R-:W-:Y:S01]  /*2b90*/  HMMA.16816.F32.BF16 R84, R164, R38, R64 ;  /* 0x00000026a454723c */ /* 0x000fe20000041840 */
[----:B------:R-:W1:Y:S07]  /*2ba0*/  LDSM.16.M88.4 R36, [R3+0x3800] ;  /* 0x003800000324783b */ /* 0x000e6e0000000200 */
[C---:B------:R-:W-:Y:S01]  /*2bb0*/  HMMA.16816.F32.BF16 R92, R168.reuse, R32, R60 ;  /* 0x00000020a85c723c */ /* 0x040fe2000004183c */
[----:B------:R-:W2:Y:S07]  /*2bc0*/  LDSM.16.M88.4 R32, [R3+0x4000] ;  /* 0x004000000320783b */ /* 0x000eae0000000200 */
[C---:B------:R-:W-:Y:S08]  /*2bd0*/  HMMA.16816.F32.BF16 R88, R168.reuse, R28, R20 ;  /* 0x0000001ca858723c */ /* 0x040ff00000041814 */
[C---:B------:R-:W-:Y:S01]  /*2be0*/  HMMA.16816.F32.BF16 R72, R168.reuse, R30, R16 ;  /* 0x0000001ea848723c */ /* 0x040fe20000041810 */
[----:B------:R-:W2:Y:S07]  /*2bf0*/  LDSM.16.M88.4 R28, [R3+0x4800] ;  /* 0x00480000031c783b */ /* 0x000eae0000000200 */
[C---:B------:R-:W-:Y:S08]  /*2c00*/  HMMA.16816.F32.BF16 R64, R168.reuse, R24, R12 ;  /* 0x00000018a840723c */ /* 0x040ff0000004180c */
[C---:B------:R-:W-:Y:S01]  /*2c10*/  HMMA.16816.F32.BF16 R60, R168.reuse, R26, R8 ;  /* 0x0000001aa83c723c */ /* 0x040fe20000041808 */
[----:B------:R-:W3:Y:S07]  /*2c20*/  LDSM.16.M88.4 R24, [R3+0x5000] ;  /* 0x005000000318783b */ /* 0x000eee0000000200 */
[C---:B-1----:R-:W-:Y:S08]  /*2c30*/  HMMA.16816.F32.BF16 R20, R168.reuse, R40, R4 ;  /* 0x00000028a814723c */ /* 0x042ff00000041804 */
[C---:B------:R-:W-:Y:S01]  /*2c40*/  HMMA.16816.F32.BF16 R16, R168.reuse, R42, R52 ;  /* 0x0000002aa810723c */ /* 0x040fe20000041834 */
[----:B------:R-:W1:Y:S07]  /*2c50*/  LDSM.16.M88.4 R40, [R3+0x5800] ;  /* 0x005800000328783b */ /* 0x000e6e0000000200 */
[C---:B----4-:R-:W-:Y:S08]  /*2c60*/  HMMA.16816.F32.BF16 R12, R168.reuse, R56, R68 ;  /* 0x00000038a80c723c */ /* 0x050ff00000041844 */
[C---:B------:R-:W-:Y:S01]  /*2c70*/  HMMA.16816.F32.BF16 R8, R168.reuse, R58, R76 ;  /* 0x0000003aa808723c */ /* 0x040fe2000004184c */
[----:B------:R-:W-:Y:S07]  /*2c80*/  LDSM.16.M88.4 R56, [R2+0x4000] ;  /* 0x004000000238783b */ /* 0x000fee0000000200 */
[----:B--2---:R-:W-:Y:S08]  /*2c90*/  HMMA.16816.F32.BF16 R4, R168, R48, R96 ;  /* 0x00000030a804723c */ /* 0x004ff00000041860 */
[C---:B-----5:R-:W-:Y:S08]  /*2ca0*/  HMMA.16816.F32.BF16 R52, R172.reuse, R44, R92 ;  /* 0x0000002cac34723c */ /* 0x060ff0000004185c */
[----:B------:R-:W-:Y:S01]  /*2cb0*/  HMMA.16816.F32.BF16 R76, R172, R46, R80 ;  /* 0x0000002eac4c723c */ /* 0x000fe20000041850 */
[----:B------:R-:W2:Y:S07]  /*2cc0*/  LDSM.16.M88.4 R44, [R2+0x3000] ;  /* 0x00300000022c783b */ /* 0x000eae0000000200 */
[----:B------:R-:W-:Y:S08]  /*2cd0*/  HMMA.16816.F32.BF16 R48, R168, R50, R84 ;  /* 0x00000032a830723c */ /* 0x000ff00000041854 */
[C---:B------:R-:W-:Y:S08]  /*2ce0*/  HMMA.16816.F32.BF16 R96, R172.reuse, R36, R88 ;  /* 0x00000024ac60723c */ /* 0x040ff00000041858 */
[C---:B------:R-:W-:Y:S01]  /*2cf0*/  HMMA.16816.F32.BF16 R84, R172.reuse, R38, R72 ;  /* 0x00000026ac54723c */ /* 0x040fe20000041848 */
[----:B------:R-:W4:Y:S07]  /*2d00*/  LDSM.16.M88.4 R36, [R2+0x4800] ;  /* 0x004800000224783b */ /* 0x000f2e0000000200 */
[C---:B------:R-:W-:Y:S08]  /*2d10*/  HMMA.16816.F32.BF16 R92, R172.reuse, R32, R64 ;  /* 0x00000020ac5c723c */ /* 0x040ff00000041840 */
[C---:B------:R-:W-:Y:S01]  /*2d20*/  HMMA.16816.F32.BF16 R80, R172.reuse, R34, R60 ;  /* 0x00000022ac50723c */ /* 0x040fe2000004183c */
[----:B------:R-:W5:Y:S04]  /*2d30*/  LDSM.16.M88.4 R32, [R2+0x5000] ;  /* 0x005000000220783b */ /* 0x000f680000000200 */
[----:B------:R-:W2:Y:S03]  /*2d40*/  LDSM.16.M88.4 R60, [R2+0x3800] ;  /* 0x00380000023c783b */ /* 0x000ea60000000200 */
[C---:B------:R-:W-:Y:S08]  /*2d50*/  HMMA.16816.F32.BF16 R88, R172.reuse, R28, R20 ;  /* 0x0000001cac58723c */ /* 0x040ff00000041814 */
[C---:B------:R-:W-:Y:S01]  /*2d60*/  HMMA.16816.F32.BF16 R72, R172.reuse, R30, R16 ;  /* 0x0000001eac48723c */ /* 0x040fe20000041810 */
[----:B------:R-:W4:Y:S04]  /*2d70*/  LDSM.16.M88.4 R28, [R2+0x5800] ;  /* 0x00580000021c783b */ /* 0x000f280000000200 */
[----:B------:R-:W4:Y:S03]  /*2d80*/  LDSM.16.M88.4 R16, [R0+0x3000] ;  /* 0x003000000010783b */ /* 0x000f260000000200 */
[C---:B---3--:R-:W-:Y:S08]  /*2d90*/  HMMA.16816.F32.BF16 R68, R172.reuse, R24, R12 ;  /* 0x00000018ac44723c */ /* 0x048ff0000004180c */
[C---:B------:R-:W-:Y:S08]  /*2da0*/  HMMA.16816.F32.BF16 R64, R172.reuse, R26, R8 ;  /* 0x0000001aac40723c */ /* 0x040ff00000041808 */
[C---:B-1----:R-:W-:Y:S08]  /*2db0*/  HMMA.16816.F32.BF16 R24, R172.reuse, R40, R4 ;  /* 0x00000028ac18723c */ /* 0x042ff00000041804 */
[----:B------:R-:W-:Y:S01]  /*2dc0*/  HMMA.16816.F32.BF16 R20, R172, R42, R48 ;  /* 0x0000002aac14723c */ /* 0x000fe20000041830 */
[----:B------:R-:W1:Y:S07]  /*2dd0*/  LDSM.16.M88.4 R40, [R0+0x3800] ;  /* 0x003800000028783b */ /* 0x000e6e0000000200 */
[C---:B--2---:R-:W-:Y:S08]  /*2de0*/  HMMA.16816.F32.BF16 R8, R176.reuse, R46, R76 ;  /* 0x0000002eb008723c */ /* 0x044ff0000004184c */
[C---:B------:R-:W-:Y:S08]  /*2df0*/  HMMA.16816.F32.BF16 R48, R176.reuse, R56, R92 ;  /* 0x00000038b030723c */ /* 0x040ff0000004185c */
[C---:B------:R-:W-:Y:S01]  /*2e00*/  HMMA.16816.F32.BF16 R76, R176.reuse, R58, R80 ;  /* 0x0000003ab04c723c */ /* 0x040fe20000041850 */
[----:B------:R-:W-:Y:S07]  /*2e10*/  LDSM.16.M88.4 R56, [R0+0x4800] ;  /* 0x004800000038783b */ /* 0x000fee0000000200 */
[C---:B----4-:R-:W-:Y:S08]  /*2e20*/  HMMA.16816.F32.BF16 R92, R176.reuse, R36, R88 ;  /* 0x00000024b05c723c */ /* 0x050ff00000041858 */
[C---:B------:R-:W-:Y:S01]  /*2e30*/  HMMA.16816.F32.BF16 R80, R176.reuse, R38, R72 ;  /* 0x00000026b050723c */ /* 0x040fe20000041848 */
[----:B------:R-:W2:Y:S07]  /*2e40*/  LDSM.16.M88.4 R36, [R0+0x4000] ;  /* 0x004000000024783b */ /* 0x000eae0000000200 */
[C---:B-----5:R-:W-:Y:S08]  /*2e50*/  HMMA.16816.F32.BF16 R88, R176.reuse, R32, R68 ;  /* 0x00000020b058723c */ /* 0x060ff00000041844 */
[C---:B------:R-:W-:Y:S01]  /*2e60*/  HMMA.16816.F32.BF16 R72, R176.reuse, R34, R64 ;  /* 0x00000022b048723c */ /* 0x040fe20000041840 */
[----:B------:R-:W3:Y:S07]  /*2e70*/  LDSM.16.M88.4 R32, [R0+0x5800] ;  /* 0x005800000020783b */ /* 0x000eee0000000200 */
[C---:B------:R-:W-:Y:S01]  /*2e80*/  HMMA.16816.F32.BF16 R12, R176.reuse, R44, R52 ;  /* 0x0000002cb00c723c */ /* 0x040fe20000041834 */
[----:B------:R-:W4:Y:S07]  /*2e90*/  LDSM.16.M88.4 R52, [R0+0x5000] ;  /* 0x005000000034783b */ /* 0x000f2e0000000200 */
[C---:B------:R-:W-:Y:S08]  /*2ea0*/  HMMA.16816.F32.BF16 R4, R176.reuse, R60, R96 ;  /* 0x0000003cb004723c */ /* 0x040ff00000041860 */
[C---:B------:R-:W-:Y:S08]  /*2eb0*/  HMMA.16816.F32.BF16 R44, R176.reuse, R62, R84 ;  /* 0x0000003eb02c723c */ /* 0x040ff00000041854 */
[C---:B------:R-:W-:Y:S01]  /*2ec0*/  HMMA.16816.F32.BF16 R84, R176.reuse, R28, R24 ;  /* 0x0000001cb054723c */ /* 0x040fe20000041818 */
[----:B------:R-:W-:Y:S07]  /*2ed0*/  LDSM.16.M88.4 R24, [R211+0x6800] ;  /* 0x00680000d318783b */ /* 0x000fee0000000200 */
[----:B------:R-:W-:Y:S01]  /*2ee0*/  HMMA.16816.F32.BF16 R68, R176, R30, R20 ;  /* 0x0000001eb044723c */ /* 0x000fe20000041814 */
[----:B------:R-:W5:Y:S04]  /*2ef0*/  LDSM.16.M88.4 R28, [R211+0x6000] ;  /* 0x00600000d31c783b */ /* 0x000f680000000200 */
[----:B------:R-:W3:Y:S03]  /*2f00*/  LDSM.16.M88.4 R20, [R211+0x7000] ;  /* 0x00700000d314783b */ /* 0x000ee60000000200 */
[C---:B------:R-:W-:Y:S08]  /*2f10*/  HMMA.16816.F32.BF16 R64, R180.reuse, R16, R12 ;  /* 0x00000010b440723c */ /* 0x040ff0000004180c */
[C---:B------:R-:W-:Y:S08]  /*2f20*/  HMMA.16816.F32.BF16 R60, R180.reuse, R18, R8 ;  /* 0x00000012b43c723c */ /* 0x040ff00000041808 */
[C---:B-1----:R-:W-:Y:S08]  /*2f30*/  HMMA.16816.F32.BF16 R16, R180.reuse, R40, R4 ;  /* 0x00000028b410723c */ /* 0x042ff00000041804 */
[C---:B------:R-:W-:Y:S01]  /*2f40*/  HMMA.16816.F32.BF16 R12, R180.reuse, R42, R44 ;  /* 0x0000002ab40c723c */ /* 0x040fe2000004182c */
[----:B------:R-:W1:Y:S07]  /*2f50*/  LDSM.16.M88.4 R40, [R211+0x7800] ;  /* 0x00780000d328783b */ /* 0x000e6e0000000200 */
[C---:B--2---:R-:W-:Y:S01]  /*2f60*/  HMMA.16816.F32.BF16 R8, R180.reuse, R36, R48 ;  /* 0x00000024b408723c */ /* 0x044fe20000041830 */
[----:B------:R-:W-:Y:S07]  /*2f70*/  LDSM.16.M88.4 R48, [R3+0x6000] ;  /* 0x006000000330783b */ /* 0x000fee0000000200 */
[C---:B------:R-:W-:Y:S08]  /*2f80*/  HMMA.16816.F32.BF16 R4, R180.reuse, R38, R76 ;  /* 0x00000026b404723c */ /* 0x040ff0000004184c */
[C---:B------:R-:W-:Y:S08]  /*2f90*/  HMMA.16816.F32.BF16 R36, R180.reuse, R56, R92 ;  /* 0x00000038b424723c */ /* 0x040ff0000004185c */
[C---:B------:R-:W-:Y:S08]  /*2fa0*/  HMMA.16816.F32.BF16 R44, R180.reuse, R58, R80 ;  /* 0x0000003ab42c723c */ /* 0x040ff00000041850 */
[C---:B---3--:R-:W-:Y:S08]  /*2fb0*/  HMMA.16816.F32.BF16 R92, R180.reuse, R32, R84 ;  /* 0x00000020b45c723c */ /* 0x048ff00000041854 */
[C---:B------:R-:W-:Y:S01]  /*2fc0*/  HMMA.16816.F32.BF16 R80, R180.reuse, R34, R68 ;  /* 0x00000022b450723c */ /* 0x040fe20000041844 */
[----:B------:R-:W2:Y:S07]  /*2fd0*/  LDSM.16.M88.4 R32, [R211+0x8000] ;  /* 0x00800000d320783b */ /* 0x000eae0000000200 */
[C---:B----4-:R-:W-:Y:S08]  /*2fe0*/  HMMA.16816.F32.BF16 R56, R180.reuse, R52, R88 ;  /* 0x00000034b438723c */ /* 0x050ff00000041858 */
[----:B------:R-:W-:Y:S01]  /*2ff0*/  HMMA.16816.F32.BF16 R72, R180, R54, R72 ;  /* 0x00000036b448723c */ /* 0x000fe20000041848 */
[----:B------:R-:W3:Y:S07]  /*3000*/  LDSM.16.M88.4 R52, [R211+0x8800] ;  /* 0x00880000d334783b */ /* 0x000eee0000000200 */
[C---:B-----5:R-:W-:Y:S08]  /*3010*/  HMMA.16816.F32.BF16 R88, R184.reuse, R28, R64 ;  /* 0x0000001cb858723c */ /* 0x060ff00000041840 */
[C---:B------:R-:W-:Y:S01]  /*3020*/  HMMA.16816.F32.BF16 R76, R184.reuse, R30, R60 ;  /* 0x0000001eb84c723c */ /* 0x040fe2000004183c */
[----:B------:R-:W4:Y:S07]  /*3030*/  LDSM.16.M88.4 R28, [R3+0x6800] ;  /* 0x00680000031c783b */ /* 0x000f2e0000000200 */
[C---:B------:R-:W-:Y:S08]  /*3040*/  HMMA.16816.F32.BF16 R84, R184.reuse, R24, R16 ;  /* 0x00000018b854723c */ /* 0x040ff00000041810 */
[C---:B------:R-:W-:Y:S01]  /*3050*/  HMMA.16816.F32.BF16 R68, R184.reuse, R26, R12 ;  /* 0x0000001ab844723c */ /* 0x040fe2000004180c */
[----:B------:R-:W5:Y:S07]  /*3060*/  LDSM.16.M88.4 R24, [R3+0x7000] ;  /* 0x007000000318783b */ /* 0x000f6e0000000200 */
[C---:B------:R-:W-:Y:S08]  /*3070*/  HMMA.16816.F32.BF16 R64, R184.reuse, R20, R8 ;  /* 0x00000014b840723c */ /* 0x040ff00000041808 */
[C---:B------:R-:W-:Y:S01]  /*3080*/  HMMA.16816.F32.BF16 R16, R184.reuse, R22, R4 ;  /* 0x00000016b810723c */ /* 0x040fe20000041804 */
[----:B------:R-:W4:Y:S07]  /*3090*/  LDSM.16.M88.4 R20, [R3+0x7800] ;  /* 0x007800000314783b */ /* 0x000f2e0000000200 */
[C---:B-1----:R-:W-:Y:S08]  /*30a0*/  HMMA.16816.F32.BF16 R12, R184.reuse, R40, R36 ;  /* 0x00000028b80c723c */ /* 0x042ff00000041824 */
[C---:B------:R-:W-:Y:S01]  /*30b0*/  HMMA.16816.F32.BF16 R8, R184.reuse, R42, R44 ;  /* 0x0000002ab808723c */ /* 0x040fe2000004182c */
[----:B------:R-:W-:Y:S07]  /*30c0*/  LDSM.16.M88.4 R44, [R3+0x8800] ;  /* 0x00880000032c783b */ /* 0x000fee0000000200 */
[C---:B--2---:R-:W-:Y:S08]  /*30d0*/  HMMA.16816.F32.BF16 R4, R184.reuse, R32, R56 ;  /* 0x00000020b804723c */ /* 0x044ff00000041838 */
[C---:B------:R-:W-:Y:S01]  /*30e0*/  HMMA.16816.F32.BF16 R36, R184.reuse, R34, R72 ;  /* 0x00000022b824723c */ /* 0x040fe20000041848 */
[----:B------:R-:W1:Y:S07]  /*30f0*/  LDSM.16.M88.4 R32, [R3+0x8000] ;  /* 0x008000000320783b */ /* 0x000e6e0000000200 */
[C---:B---3--:R-:W-:Y:S08]  /*3100*/  HMMA.16816.F32.BF16 R40, R184.reuse, R52, R92 ;  /* 0x00000034b828723c */ /* 0x048ff0000004185c */
[----:B------:R-:W-:Y:S01]  /*3110*/  HMMA.16816.F32.BF16 R56, R184, R54, R80 ;  /* 0x00000036b838723c */ /* 0x000fe20000041850 */
[----:B------:R-:W2:Y:S07]  /*3120*/  LDSM.16.M88.4 R52, [R2+0x6000] ;  /* 0x006000000234783b */ /* 0x000eae0000000200 */
[C---:B----4-:R-:W-:Y:S08]  /*3130*/  HMMA.16816.F32.BF16 R80, R188.reuse, R28, R84 ;  /* 0x0000001cbc50723c */ /* 0x050ff00000041854 */
[C---:B------:R-:W-:Y:S08]  /*3140*/  HMMA.16816.F32.BF16 R60, R188.reuse, R48, R88 ;  /* 0x00000030bc3c723c */ /* 0x040ff00000041858 */
[C---:B------:R-:W-:Y:S01]  /*3150*/  HMMA.16816.F32.BF16 R72, R188.reuse, R50, R76 ;  /* 0x00000032bc48723c */ /* 0x040fe2000004184c */
[----:B------:R-:W3:Y:S07]  /*3160*/  LDSM.16.M88.4 R48, [R2+0x6800] ;  /* 0x006800000230783b */ /* 0x000eee0000000200 */
[C---:B-----5:R-:W-:Y:S08]  /*3170*/  HMMA.16816.F32.BF16 R84, R188.reuse, R24, R64 ;  /* 0x00000018bc54723c */ /* 0x060ff00000041840 */
[C---:B------:R-:W-:Y:S01]  /*3180*/  HMMA.16816.F32.BF16 R76, R188.reuse, R30, R68 ;  /* 0x0000001ebc4c723c */ /* 0x040fe20000041844 */
[----:B------:R-:W-:Y:S07]  /*3190*/  LDSM.16.M88.4 R28, [R2+0x8800] ;  /* 0x00880000021c783b */ /* 0x000fee0000000200 */
[C---:B------:R-:W-:Y:S08]  /*31a0*/  HMMA.16816.F32.BF16 R64, R188.reuse, R20, R12 ;  /* 0x00000014bc40723c */ /* 0x040ff0000004180c */
[C---:B------:R-:W-:Y:S01]  /*31b0*/  HMMA.16816.F32.BF16 R88, R188.reuse, R22, R8 ;  /* 0x00000016bc58723c */ /* 0x040fe20000041808 */
[----:B------:R-:W4:Y:S07]  /*31c0*/  LDSM.16.M88.4 R20, [R2+0x7800] ;  /* 0x007800000214783b */ /* 0x000f2e0000000200 */
[C---:B------:R-:W-:Y:S01]  /*31d0*/  HMMA.16816.F32.BF16 R68, R188.reuse, R26, R16 ;  /* 0x0000001abc44723c */ /* 0x040fe20000041810 */
[----:B------:R-:W5:Y:S04]  /*31e0*/  LDSM.16.M88.4 R16, [R2+0x8000] ;  /* 0x008000000210783b */ /* 0x000f680000000200 */
[----:B------:R2:W4:Y:S03]  /*31f0*/  LDSM.16.M88.4 R24, [R2+0x7000] ;  /* 0x007000000218783b */ /* 0x0005260000000200 */
[C---:B-1----:R-:W-:Y:S08]  /*3200*/  HMMA.16816.F32.BF16 R12, R188.reuse, R32, R4 ;  /* 0x00000020bc0c723c */ /* 0x042ff00000041804 */
[C---:B------:R-:W-:Y:S08]  /*3210*/  HMMA.16816.F32.BF16 R8, R188.reuse, R34, R36 ;  /* 0x00000022bc08723c */ /* 0x040ff00000041824 */
[----:B------:R-:W-:Y:S01]  /*3220*/  HMMA.16816.F32.BF16 R4, R188, R44, R40 ;  /* 0x0000002cbc04723c */ /* 0x000fe20000041828 */
[----:B------:R-:W1:Y:S07]  /*3230*/  LDSM.16.M88.4 R40, [R0+0x6000] ;  /* 0x006000000028783b */ /* 0x000e6e0000000200 */
[----:B--2---:R-:W-:Y:S01]  /*3240*/  HMMA.16816.F32.BF16 R36, R192, R52, R60 ;  /* 0x00000034c024723c */ /* 0x004fe2000004183c */
[----:B------:R-:W-:-:S07]  /*3250*/  IMAD.IADD R102, R102, 0x1, R140 ;  /* 0x0000000166667824 */ /* 0x000fce00078e028c */
[----:B---3--:R-:W-:Y:S08]  /*3260*/  HMMA.16816.F32.BF16 R60, R192, R50, R76 ;  /* 0x00000032c03c723c */ /* 0x008ff0000004184c */
[----:B------:R-:W-:Y:S08]  /*3270*/  HMMA.16816.F32.BF16 R32, R188, R46, R56 ;  /* 0x0000002ebc20723c */ /* 0x000ff00000041838 */
[C---:B----4-:R-:W-:Y:S08]  /*3280*/  HMMA.16816.F32.BF16 R76, R192.reuse, R20, R64 ;  /* 0x00000014c04c723c */ /* 0x050ff00000041840 */
[C---:B-----5:R-:W-:Y:S08]  /*3290*/  HMMA.16816.F32.BF16 R64, R192.reuse, R16, R12 ;  /* 0x00000010c040723c */ /* 0x060ff0000004180c */
[C---:B------:R-:W-:Y:S01]  /*32a0*/  HMMA.16816.F32.BF16 R44, R192.reuse, R18, R8 ;  /* 0x00000012c02c723c */ /* 0x040fe20000041808 */
[----:B------:R-:W-:Y:S01]  /*32b0*/  @P2 IMAD.HI.U32 R2, R102, c[0x0][0x2c8], RZ ;  /* 0x0000b20066022a27 */ /* 0x000fe200078e00ff */
[----:B------:R-:W-:Y:S06]  /*32c0*/  LDSM.16.M88.4 R8, [R0+0x8000] ;  /* 0x008000000008783b */ /* 0x000fec0000000200 */
[C---:B------:R-:W-:Y:S01]  /*32d0*/  HMMA.16816.F32.BF16 R16, R192.reuse, R28, R4 ;  /* 0x0000001cc010723c */ /* 0x040fe20000041804 */
[----:B------:R-:W2:Y:S07]  /*32e0*/  LDSM.16.M88.4 R4, [R0+0x7800] ;  /* 0x007800000004783b */ /* 0x000eae0000000200 */
[C---:B------:R-:W-:Y:S01]  /*32f0*/  HMMA.16816.F32.BF16 R56, R192.reuse, R48, R80 ;  /* 0x00000030c038723c */ /* 0x040fe20000041850 */
[----:B------:R-:W-:Y:S07]  /*3300*/  LDSM.16.M88.4 R48, [R0+0x6800] ;  /* 0x006800000030783b */ /* 0x000fee0000000200 */
[C---:B------:R-:W-:Y:S08]  /*3310*/  HMMA.16816.F32.BF16 R52, R192.reuse, R54, R72 ;  /* 0x00000036c034723c */ /* 0x040ff00000041848 */
[C---:B------:R-:W-:Y:S01]  /*3320*/  HMMA.16816.F32.BF16 R80, R192.reuse, R26, R68 ;  /* 0x0000001ac050723c */ /* 0x040fe20000041844 */
[----:B------:R-:W-:Y:S07]  /*3330*/  LDSM.16.M88.4 R68, [R0+0x7000] ;  /* 0x007000000044783b */ /* 0x000fee0000000200 */
[----:B------:R-:W-:Y:S01]  /*3340*/  HMMA.16816.F32.BF16 R72, R192, R22, R88 ;  /* 0x00000016c048723c */ /* 0x000fe20000041858 */
[----:B------:R3:W-:Y:S01]  /*3350*/  LDSM.16.M88.4 R20, [R0+0x8800] ;  /* 0x008800000014783b */ /* 0x0007e20000000200 */
[----:B------:R-:W-:-:S04]  /*3360*/  DEPBAR.LE SB0, 0x2 ;  /* 0x000080800000791a */ /* 0x000fc80000000000 */
[----:B---3--:R-:W-:Y:S01]  /*3370*/  IMAD.MOV.U32 R0, RZ, RZ, R102 ;  /* 0x000000ffff007224 */ /* 0x008fe200078e0066 */
[----:B------:R-:W-:-:S05]  /*3380*/  @P2 SHF.R.U32.HI R0, RZ, c[0x0][0x2cc], R2 ;  /* 0x0000b300ff002a19 */ /* 0x000fca0000011602 */
[----:B------:R-:W-:Y:S04]  /*3390*/  SHFL.IDX PT, R12, R0, RZ, 0x1c1f ;  /* 0x001c1fff000c7589 */ /* 0x000fe800000e0000 */
[----:B------:R3:W4:Y:S01]  /*33a0*/  SHFL.IDX PT, R3, R0, 0x1, 0x1c1f ;  /* 0x003c1f0000037f89 */ /* 0x00072200000e0000 */
[C---:B------:R-:W-:Y:S08]  /*33b0*/  HMMA.16816.F32.BF16 R84, R192.reuse, R24, R84 ;  /* 0x00000018c054723c */ /* 0x040ff00000041854 */
[----:B------:R-:W-:Y:S08]  /*33c0*/  HMMA.16816.F32.BF16 R24, R192, R30, R32 ;  /* 0x0000001ec018723c */ /* 0x000ff00000041820 */
[----:B-1----:R-:W-:Y:S01]  /*33d0*/  HMMA.16816.F32.BF16 R28, R196, R40, R36 ;  /* 0x00000028c41c723c */ /* 0x002fe20000041824 */
[----:B---3--:R-:W-:-:S04]  /*33e0*/  IADD3 R0, R100, c[0x0][0x1d0], RZ ;  /* 0x0000740064007a10 */ /* 0x008fc80007ffe0ff */
[----:B------:R-:W-:-:S03]  /*33f0*/  IADD3 R2, -R101, 0x1, R0 ;  /* 0x0000000165027810 */ /* 0x000fc60007ffe100 */
[----:B------:R-:W-:Y:S01]  /*3400*/  HMMA.16816.F32.BF16 R32, R196, R42, R52 ;  /* 0x0000002ac420723c */ /* 0x000fe20000041834 */
[----:B------:R-:W-:Y:S01]  /*3410*/  IADD3 R2, R2, -c[0x0][0x168], RZ ;  /* 0x80005a0002027a10 */ /* 0x000fe20007ffe0ff */
[----:B------:R-:W-:-:S06]  /*3420*/  IMAD.IADD R0, R0, 0x1, -R101 ;  /* 0x0000000100007824 */ /* 0x000fcc00078e0a65 */
[----:B--2---:R-:W-:Y:S01]  /*3430*/  HMMA.16816.F32.BF16 R76, R196, R4, R76 ;  /* 0x00000004c44c723c */ /* 0x004fe2000004184c */
[----:B----4-:R-:W-:-:S06]  /*3440*/  IMAD.IADD R3, R2, 0x1, R3 ;  /* 0x0000000102037824 */ /* 0x010fcc00078e0203 */
[----:B------:R-:W-:Y:S01]  /*3450*/  IMAD.IADD R4, R2, 0x1, R12 ;  /* 0x0000000102047824 */ /* 0x000fe200078e020c */
[----:B------:R-:W-:Y:S04]  /*3460*/  HMMA.16816.F32.BF16 R36, R196, R48, R56 ;  /* 0x00000030c424723c */ /* 0x000fe80000041838 */
[----:B------:R-:W-:-:S04]  /*3470*/  IMNMX R2, R0, R4, PT ;  /* 0x0000000400027217 */ /* 0x000fc80003800200 */
[C---:B------:R-:W-:Y:S01]  /*3480*/  ISETP.GT.AND P4, PT, R2.reuse, RZ, PT ;  /* 0x000000ff0200720c */ /* 0x040fe20003f84270 */
[----:B------:R-:W-:Y:S01]  /*3490*/  HMMA.16816.F32.BF16 R40, R196, R50, R60 ;  /* 0x00000032c428723c */ /* 0x000fe2000004183c */
[----:B------:R-:W-:Y:S02]  /*34a0*/  ISETP.GT.AND P3, PT, R2, 0x1, PT ;  /* 0x000000010200780c */ /* 0x000fe40003f64270 */
[----:B------:R-:W-:Y:S02]  /*34b0*/  FSEL R5, R28, -INF , P4 ;  /* 0xff8000001c057808 */ /* 0x000fe40002000000 */
[----:B------:R-:W-:-:S03]  /*34c0*/  ISETP.GT.AND P4, PT, R2, 0x8, PT ;  /* 0x000000080200780c */ /* 0x000fc60003f84270 */
[----:B------:R-:W-:Y:S01]  /*34d0*/  HMMA.16816.F32.BF16 R72, R196, R6, R72 ;  /* 0x00000006c448723c */ /* 0x000fe20000041848 */
[----:B------:R-:W-:-:S06]  /*34e0*/  IMNMX R0, R0, R3, PT ;  /* 0x0000000300007217 */ /* 0x000fcc0003800200 */
[----:B------:R-:W-:Y:S01]  /*34f0*/  FSEL R6, R29, -INF , P3 ;  /* 0xff8000001d067808 */ /* 0x000fe20001800000 */
[C---:B------:R-:W-:Y:S01]  /*3500*/  HMMA.16816.F32.BF16 R48, R196.reuse, R68, R84 ;  /* 0x00000044c430723c */ /* 0x040fe20000041854 */
[----:B------:R-:W-:Y:S02]  /*3510*/  ISETP.GT.AND P3, PT, R2, 0x9, PT ;  /* 0x000000090200780c */ /* 0x000fe40003f64270 */
[----:B------:R-:W-:Y:S02]  /*3520*/  FSEL R7, R32, -INF , P4 ;  /* 0xff80000020077808 */ /* 0x000fe40002000000 */
[----:B------:R-:W-:Y:S02]  /*3530*/  FMNMX.FTZ R3, R5, R6, !PT ;  /* 0x0000000605037209 */ /* 0x000fe40007810000 */
[----:B------:R-:W-:Y:S01]  /*3540*/  ISETP.GT.AND P4, PT, R2, 0x10, PT ;  /* 0x000000100200780c */ /* 0x000fe20003f84270 */
[----:B------:R-:W-:Y:S01]  /*3550*/  HMMA.16816.F32.BF16 R64, R196, R8, R64 ;  /* 0x00000008c440723c */ /* 0x000fe20000041840 */
[----:B------:R-:W-:-:S06]  /*3560*/  FMNMX.FTZ R3, R7, R3, !PT ;  /* 0x0000000307037209 */ /* 0x000fcc0007810000 */
[----:B------:R-:W-:Y:S01]  /*3570*/  FSEL R8, R33, -INF , P3 ;  /* 0xff80000021087808 */ /* 0x000fe20001800000 */
[C---:B------:R-:W-:Y:S01]  /*3580*/  HMMA.16816.F32.BF16 R80, R196.reuse, R70, R80 ;  /* 0x00000046c450723c */ /* 0x040fe20000041850 */
[----:B------:R-:W-:Y:S02]  /*3590*/  ISETP.GT.AND P3, PT, R2, 0x11, PT ;  /* 0x000000110200780c */ /* 0x000fe40003f64270 */
[----:B------:R-:W-:Y:S02]  /*35a0*/  FSEL R9, R36, -INF , P4 ;  /* 0xff80000024097808 */ /* 0x000fe40002000000 */
[----:B------:R-:W-:Y:S02]  /*35b0*/  FMNMX.FTZ R3, R8, R3, !PT ;  /* 0x0000000308037209 */ /* 0x000fe40007810000 */
[----:B------:R-:W-:Y:S01]  /*35c0*/  ISETP.GT.AND P1, PT, R0, RZ, PT ;  /* 0x000000ff0000720c */ /* 0x000fe20003f24270 */
[----:B------:R-:W-:Y:S01]  /*35d0*/  HMMA.16816.F32.BF16 R52, R196, R10, R44 ;  /* 0x0000000ac434723c */ /* 0x000fe2000004182c */
[----:B------:R-:W-:-:S02]  /*35e0*/  ISETP.GT.AND P4, PT, R2, 0x18, PT ;  /* 0x000000180200780c */ /* 0x000fc40003f84270 */
[----:B------:R-:W-:-:S04]  /*35f0*/  FMNMX.FTZ R3, R9, R3, !PT ;  /* 0x0000000309037209 */ /* 0x000fc80007810000 */
[----:B------:R-:W-:Y:S02]  /*3600*/  FSEL R10, R37, -INF , P3 ;  /* 0xff800000250a7808 */ /* 0x000fe40001800000 */
[----:B------:R-:W-:Y:S02]  /*3610*/  ISETP.GT.AND P0, PT, R0, 0x1, PT ;  /* 0x000000010000780c */ /* 0x000fe40003f04270 */
[----:B------:R-:W-:Y:S02]  /*3620*/  FSEL R12, R30, -INF , P1 ;  /* 0xff8000001e0c7808 */ /* 0x000fe40000800000 */
[----:B------:R-:W-:Y:S02]  /*3630*/  ISETP.GT.AND P1, PT, R0, 0x8, PT ;  /* 0x000000080000780c */ /* 0x000fe40003f24270 */
[----:B------:R-:W-:Y:S02]  /*3640*/  ISETP.GT.AND P3, PT, R2, 0x19, PT ;  /* 0x000000190200780c */ /* 0x000fe40003f64270 */
[----:B------:R-:W-:-:S02]  /*3650*/  FSEL R11, R40, -INF , P4 ;  /* 0xff800000280b7808 */ /* 0x000fc40002000000 */
[----:B------:R-:W-:Y:S01]  /*3660*/  FMNMX.FTZ R3, R10, R3, !PT ;  /* 0x000000030a037209 */ /* 0x000fe20007810000 */
[----:B------:R-:W-:Y:S01]  /*3670*/  HMMA.16816.F32.BF16 R44, R196, R20, R16 ;  /* 0x00000014c42c723c */ /* 0x000fe20000041810 */
[----:B------:R-:W-:Y:S02]  /*3680*/  FSEL R13, R31, -INF , P0 ;  /* 0xff8000001f0d7808 */ /* 0x000fe40000000000 */
[----:B------:R-:W-:Y:S02]  /*3690*/  ISETP.GT.AND P0, PT, R0, 0x9, PT ;  /* 0x000000090000780c */ /* 0x000fe40003f04270 */
[----:B------:R-:W-:Y:S02]  /*36a0*/  FSEL R14, R34, -INF , P1 ;  /* 0xff800000220e7808 */ /* 0x000fe40000800000 */
[----:B------:R-:W-:Y:S02]  /*36b0*/  FSEL R17, R41, -INF , P3 ;  /* 0xff80000029117808 */ /* 0x000fe40001800000 */
[----:B------:R-:W-:-:S02]  /*36c0*/  ISETP.GT.AND P4, PT, R2, 0x20, PT ;  /* 0x000000200200780c */ /* 0x000fc40003f84270 */
[----:B------:R-:W-:Y:S02]  /*36d0*/  FMNMX.FTZ R3, R11, R3, !PT ;  /* 0x000000030b037209 */ /* 0x000fe40007810000 */
[----:B------:R-:W-:Y:S02]  /*36e0*/  ISETP.GT.AND P1, PT, R0, 0x10, PT ;  /* 0x000000100000780c */ /* 0x000fe40003f24270 */
[----:B------:R-:W-:Y:S02]  /*36f0*/  FSEL R16, R35, -INF , P0 ;  /* 0xff80000023107808 */ /* 0x000fe40000000000 */
[----:B------:R-:W-:Y:S02]  /*3700*/  ISETP.GT.AND P3, PT, R2, 0x21, PT ;  /* 0x000000210200780c */ /* 0x000fe40003f64270 */
[----:B------:R-:W-:Y:S02]  /*3710*/  FSEL R56, R48, -INF , P4 ;  /* 0xff80000030387808 */ /* 0x000fe40002000000 */
[----:B------:R-:W-:-:S02]  /*3720*/  FMNMX.FTZ R3, R17, R3, !PT ;  /* 0x0000000311037209 */ /* 0x000fc40007810000 */
[----:B------:R-:W-:Y:S02]  /*3730*/  ISETP.GT.AND P0, PT, R0, 0x11, PT ;  /* 0x000000110000780c */ /* 0x000fe40003f04270 */
[----:B------:R-:W-:Y:S02]  /*3740*/  FSEL R18, R38, -INF , P1 ;  /* 0xff80000026127808 */ /* 0x000fe40000800000 */
[----:B------:R-:W-:Y:S01]  /*3750*/  ISETP.GT.AND P1, PT, R0, 0x18, PT ;  /* 0x000000180000780c */ /* 0x000fe20003f24270 */
[----:B------:R-:W-:Y:S01]  /*3760*/  HMMA.16816.F32.BF16 R20, R196, R22, R24 ;  /* 0x00000016c414723c */ /* 0x000fe20000041818 */
[----:B------:R-:W-:Y:S02]  /*3770*/  FSEL R59, R49, -INF , P3 ;  /* 0xff800000313b7808 */ /* 0x000fe40001800000 */
[----:B------:R-:W-:Y:S02]  /*3780*/  ISETP.GT.AND P4, PT, R2, 0x28, PT ;  /* 0x000000280200780c */ /* 0x000fe40003f84270 */
[----:B------:R-:W-:-:S02]  /*3790*/  FMNMX.FTZ R3, R56, R3, !PT ;  /* 0x0000000338037209 */ /* 0x000fc40007810000 */
[----:B------:R-:W-:Y:S02]  /*37a0*/  FSEL R19, R39, -INF , P0 ;  /* 0xff80000027137808 */ /* 0x000fe40000000000 */
[----:B------:R-:W-:Y:S02]  /*37b0*/  ISETP.GT.AND P0, PT, R0, 0x19, PT ;  /* 0x000000190000780c */ /* 0x000fe40003f04270 */
[----:B------:R-:W-:Y:S02]  /*37c0*/  FSEL R24, R42, -INF , P1 ;  /* 0xff8000002a187808 */ /* 0x000fe40000800000 */
[----:B------:R-:W-:Y:S02]  /*37d0*/  ISETP.GT.AND P1, PT, R0, 0x20, PT ;  /* 0x000000200000780c */ /* 0x000fe40003f24270 */
[----:B------:R-:W-:Y:S02]  /*37e0*/  ISETP.GT.AND P3, PT, R2, 0x29, PT ;  /* 0x000000290200780c */ /* 0x000fe40003f64270 */
[----:B------:R-:W-:-:S02]  /*37f0*/  FSEL R58, R80, -INF , P4 ;  /* 0xff800000503a7808 */ /* 0x000fc40002000000 */
[----:B------:R-:W-:Y:S02]  /*3800*/  FMNMX.FTZ R3, R59, R3, !PT ;  /* 0x000000033b037209 */ /* 0x000fe40007810000 */
[----:B------:R-:W-:Y:S01]  /*3810*/  FSEL R25, R43, -INF , P0 ;  /* 0xff8000002b197808 */ /* 0x000fe20000000000 */
[----:B------:R-:W-:Y:S01]  /*3820*/  BAR.SYNC.DEFER_BLOCKING 0x0 ;  /* 0x0000000000007b1d */ /* 0x000fe20000010000 */
[----:B------:R-:W-:Y:S02]  /*3830*/  ISETP.GT.AND P0, PT, R0, 0x21, PT ;  /* 0x000000210000780c */ /* 0x000fe40003f04270 */
        /* <DEDUP_REMOVED lines=10> */
[----:B------:R-:W-:Y:S01]  /*38e0*/  ISETP.GT.AND P5, PT, R2, 0x38, PT ;  /* 0x000000380200780c */ /* 0x000fe20003fa4270 */
[----:B------:R-:W-:Y:S01]  /*38f0*/  LDSM.16.MT88.4 R48, [R212] ;  /* 0x00000000d430783b */ /* 0x000fe20000004200 */
[----:B------:R-:W-:Y:S02]  /*3900*/  FSEL R60, R77, -INF , P0 ;  /* 0xff8000004d3c7808 */ /* 0x000fe40000000000 */
[----:B------:R-:W-:Y:S01]  /*3910*/  FMNMX.FTZ R3, R61, R3, !PT ;  /* 0x000000033d037209 */ /* 0x000fe20007810000 */
[----:B------:R-:W-:Y:S01]  /*3920*/  STL [R1+0x3c], R102 ;  /* 0x00003c6601007387 */ /* 0x000fe20000100800 */
[----:B------:R-:W-:Y:S02]  /*3930*/  FMNMX.FTZ R4, R16, R4, !PT ;  /* 0x0000000410047209 */ /* 0x000fe40007810000 */
        /* <DEDUP_REMOVED lines=8> */
[----:B------:R-:W-:-:S02]  /*39c0*/  ISETP.GT.AND P1, PT, R2, 0x41, PT ;  /* 0x000000410200780c */ /* 0x000fc40003f24270 */
[----:B------:R-:W-:Y:S02]  /*39d0*/  FMNMX.FTZ R4, R19, R4, !PT ;  /* 0x0000000413047209 */ /* 0x000fe40007810000 */
[----:B------:R-:W-:Y:S02]  /*39e0*/  FSEL R86, R64, -INF , P3 ;  /* 0xff80000040567808 */ /* 0x000fe40001800000 */
[----:B------:R-:W-:Y:S02]  /*39f0*/  FMNMX.FTZ R3, R87, R3, !PT ;  /* 0x0000000357037209 */ /* 0x000fe40007810000 */
[----:B------:R-:W-:Y:S02]  /*3a00*/  FSEL R96, R65, -INF , P1 ;  /* 0xff80000041607808 */ /* 0x000fe40000800000 */
[----:B------:R-:W-:Y:S02]  /*3a10*/  FMNMX.FTZ R4, R24, R4, !PT ;  /* 0x0000000418047209 */ /* 0x000fe40007810000 */
[----:B------:R-:W-:-:S02]  /*3a20*/  ISETP.GT.AND P0, PT, R2, 0x48, PT ;  /* 0x000000480200780c */ /* 0x000fc40003f04270 */
[----:B------:R-:W-:Y:S02]  /*3a30*/  ISETP.GT.AND P1, PT, R0, 0x28, PT ;  /* 0x000000280000780c */ /* 0x000fe40003f24270 */
[----:B------:R-:W-:Y:S02]  /*3a40*/  FMNMX.FTZ R3, R86, R3, !PT ;  /* 0x0000000356037209 */ /* 0x000fe40007810000 */
[----:B------:R-:W-:Y:S02]  /*3a50*/  FMNMX.FTZ R4, R25, R4, !PT ;  /* 0x0000000419047209 */ /* 0x000fe40007810000 */
[----:B------:R-:W-:Y:S02]  /*3a60*/  FSEL R99, R52, -INF , P0 ;  /* 0xff80000034637808 */ /* 0x000fe40000000000 */
[----:B------:R-:W-:Y:S02]  /*3a70*/  FSEL R63, R82, -INF , P1 ;  /* 0xff800000523f7808 */ /* 0x000fe40000800000 */
[----:B------:R-:W-:-:S02]  /*3a80*/  ISETP.GT.AND P6, PT, R2, 0x49, PT ;  /* 0x000000490200780c */ /* 0x000fc40003fc4270 */
[C---:B------:R-:W-:Y:S02]  /*3a90*/  ISETP.GT.AND P5, PT, R2.reuse, 0x50, PT ;  /* 0x000000500200780c */ /* 0x040fe40003fa4270 */
[C---:B------:R-:W-:Y:S02]  /*3aa0*/  ISETP.GT.AND P4, PT, R2.reuse, 0x51, PT ;  /* 0x000000510200780c */ /* 0x040fe40003f84270 */
[----:B------:R-:W-:Y:S02]  /*3ab0*/  ISETP.GT.AND P3, PT, R2, 0x58, PT ;  /* 0x000000580200780c */ /* 0x000fe40003f64270 */
[----:B------:R-:W-:Y:S02]  /*3ac0*/  ISETP.GT.AND P0, PT, R0, 0x29, PT ;  /* 0x000000290000780c */ /* 0x000fe40003f04270 */
[----:B------:R-:W-:Y:S02]  /*3ad0*/  ISETP.GT.AND P1, PT, R2, 0x59, PT ;  /* 0x000000590200780c */ /* 0x000fe40003f24270 */
[----:B------:R-:W-:-:S02]  /*3ae0*/  FMNMX.FTZ R2, R96, R3, !PT ;  /* 0x0000000360027209 */ /* 0x000fc40007810000 */
[----:B------:R-:W-:Y:S02]  /*3af0*/  FMNMX.FTZ R3, R85, R4, !PT ;  /* 0x0000000455037209 */ /* 0x000fe40007810000 */
[----:B------:R-:W-:Y:S02]  /*3b00*/  FSEL R64, R83, -INF , P0 ;  /* 0xff80000053407808 */ /* 0x000fe40000000000 */
[----:B------:R-:W-:Y:S02]  /*3b10*/  FSEL R83, R53, -INF , P6 ;  /* 0xff80000035537808 */ /* 0x000fe40003000000 */
[----:B------:R-:W-:Y:S02]  /*3b20*/  FMNMX.FTZ R2, R99, R2, !PT ;  /* 0x0000000263027209 */ /* 0x000fe40007810000 */
[----:B------:R-:W-:Y:S02]  /*3b30*/  FMNMX.FTZ R3, R84, R3, !PT ;  /* 0x0000000354037209 */ /* 0x000fe40007810000 */
        /* <DEDUP_REMOVED lines=9> */
[----:B------:R-:W-:Y:S02]  /*3bd0*/  FMNMX.FTZ R141, R107, R2, !PT ;  /* 0x000000026b8d7209 */ /* 0x000fe40007810000 */
[----:B------:R-:W-:Y:S02]  /*3be0*/  FSEL R81, R79, -INF , P5 ;  /* 0xff8000004f517808 */ /* 0x000fe40002800000 */
[----:B------:R-:W-:Y:S02]  /*3bf0*/  ISETP.GT.AND P0, PT, R0, 0x38, PT ;  /* 0x000000380000780c */ /* 0x000fe40003f04270 */
[----:B------:R-:W-:-:S02]  /*3c00*/  FMNMX.FTZ R2, R65, R3, !PT ;  /* 0x0000000341027209 */ /* 0x000fc40007810000 */
[----:B------:R-:W-:Y:S02]  /*3c10*/  FSEL R106, R20, -INF , P3 ;  /* 0xff800000146a7808 */ /* 0x000fe40001800000 */
[----:B------:R-:W-:Y:S02]  /*3c20*/  FSEL R111, R21, -INF , P1 ;  /* 0xff800000156f7808 */ /* 0x000fe40000800000 */
[----:B------:R-:W-:Y:S02]  /*3c30*/  ISETP.GT.AND P1, PT, R0, 0x39, PT ;  /* 0x000000390000780c */ /* 0x000fe40003f24270 */
[----:B------:R-:W-:Y:S02]  /*3c40*/  FSEL R80, R74, -INF , P0 ;  /* 0xff8000004a507808 */ /* 0x000fe40000000000 */
[----:B------:R-:W-:Y:S02]  /*3c50*/  FMNMX.FTZ R2, R81, R2, !PT ;  /* 0x0000000251027209 */ /* 0x000fe40007810000 */
[----:B------:R-:W-:-:S02]  /*3c60*/  FMNMX.FTZ R141, R106, R141, !PT ;  /* 0x0000008d6a8d7209 */ /* 0x000fc40007810000 */
[----:B------:R-:W-:Y:S02]  /*3c70*/  FSEL R82, R75, -INF , P1 ;  /* 0xff8000004b527808 */ /* 0x000fe40000800000 */
[----:B------:R-:W-:Y:S02]  /*3c80*/  ISETP.GT.AND P1, PT, R0, 0x40, PT ;  /* 0x000000400000780c */ /* 0x000fe40003f24270 */
[----:B------:R-:W-:Y:S02]  /*3c90*/  FMNMX.FTZ R2, R80, R2, !PT ;  /* 0x0000000250027209 */ /* 0x000fe40007810000 */
[----:B------:R-:W-:Y:S02]  /*3ca0*/  FMNMX.FTZ R141, R111, R141, !PT ;  /* 0x0000008d6f8d7209 */ /* 0x000fe40007810000 */
[----:B------:R-:W-:Y:S02]  /*3cb0*/  ISETP.GT.AND P0, PT, R0, 0x41, PT ;  /* 0x000000410000780c */ /* 0x000fe40003f04270 */
[----:B------:R-:W-:-:S02]  /*3cc0*/  FSEL R66, R66, -INF , P1 ;  /* 0xff80000042427808 */ /* 0x000fc40000800000 */
[----:B------:R-:W-:Y:S01]  /*3cd0*/  FMNMX.FTZ R2, R82, R2, !PT ;  /* 0x0000000252027209 */ /* 0x000fe20007810000 */
[----:B------:R-:W1:Y:S01]  /*3ce0*/  SHFL.BFLY PT, R3, R141, 0x2, 0x1f ;  /* 0x0c401f008d037f89 */ /* 0x000e6200000e0000 */
[----:B------:R-:W-:Y:S02]  /*3cf0*/  FSEL R67, R67, -INF , P0 ;  /* 0xff80000043437808 */ /* 0x000fe40000000000 */
[----:B------:R-:W-:Y:S02]  /*3d00*/  ISETP.GT.AND P1, PT, R0, 0x48, PT ;  /* 0x000000480000780c */ /* 0x000fe40003f24270 */
[----:B------:R-:W-:Y:S02]  /*3d10*/  FMNMX.FTZ R2, R66, R2, !PT ;  /* 0x0000000242027209 */ /* 0x000fe40007810000 */
[----:B------:R-:W-:Y:S02]  /*3d20*/  ISETP.GT.AND P0, PT, R0, 0x49, PT ;  /* 0x000000490000780c */ /* 0x000fe40003f04270 */
[----:B------:R-:W-:-:S02]  /*3d30*/  FSEL R97, R54, -INF , P1 ;  /* 0xff80000036617808 */ /* 0x000fc40000800000 */
[----:B------:R-:W-:Y:S02]  /*3d40*/  FMNMX.FTZ R2, R67, R2, !PT ;  /* 0x0000000243027209 */ /* 0x000fe40007810000 */
[----:B------:R-:W-:Y:S02]  /*3d50*/  FSEL R98, R55, -INF , P0 ;  /* 0xff80000037627808 */ /* 0x000fe40000000000 */
[C---:B------:R-:W-:Y:S02]  /*3d60*/  ISETP.GT.AND P1, PT, R0.reuse, 0x50, PT ;  /* 0x000000500000780c */ /* 0x040fe40003f24270 */
        /* <DEDUP_REMOVED lines=10> */
[----:B-1----:R-:W-:Y:S02]  /*3e10*/  FMNMX.FTZ R141, R141, R3, !PT ;  /* 0x000000038d8d7209 */ /* 0x002fe40007810000 */
[----:B------:R-:W-:Y:S02]  /*3e20*/  FSEL R109, R23, -INF , P0 ;  /* 0xff800000176d7808 */ /* 0x000fe40000000000 */
[----:B------:R-:W-:Y:S01]  /*3e30*/  FMNMX.FTZ R140, R108, R140, !PT ;  /* 0x0000008c6c8c7209 */ /* 0x000fe20007810000 */
[----:B------:R-:W1:Y:S03]  /*3e40*/  SHFL.BFLY PT, R0, R141, 0x1, 0x1f ;  /* 0x0c201f008d007f89 */ /* 0x000e6600000e0000 */
        /* <DEDUP_REMOVED lines=8> */
[----:B------:R-:W-:-:S04]  /*3ed0*/  FFMA.FTZ R0, R5, c[0x0][0x2d0], -R2 ;  /* 0x0000b40005007a23 */ /* 0x000fc80000010802 */
[----:B------:R2:W-:Y:S02]  /*3ee0*/  MUFU.EX2 R149, R0 ;  /* 0x0000000000957308 */ /* 0x0005e40000000800 */
[----:B--2---:R-:W-:-:S06]  /*3ef0*/  FFMA.FTZ R0, R6, c[0x0][0x2d0], -R2 ;  /* 0x0000b40006007a23 */ /* 0x004fcc0000010802 */
[----:B------:R2:W3:Y:S01]  /*3f00*/  MUFU.EX2 R148, R0 ;  /* 0x0000000000947308 */ /* 0x0004e20000000800 */
[----:B-1----:R-:W-:Y:S01]  /*3f10*/  FMNMX.FTZ R140, R140, R3, !PT ;  /* 0x000000038c8c7209 */ /* 0x002fe20007810000 */
[----:B--2---:R-:W-:-:S06]  /*3f20*/  FFMA.FTZ R0, R7, c[0x0][0x2d0], -R2 ;  /* 0x0000b40007007a23 */ /* 0x004fcc0000010802 */
[----:B------:R1:W-:Y:S01]  /*3f30*/  MUFU.EX2 R150, R0 ;  /* 0x0000000000967308 */ /* 0x0003e20000000800 */
[----:B------:R-:W-:Y:S01]  /*3f40*/  FSETP.NEU.FTZ.AND P0, PT, R140, -INF , PT ;  /* 0xff8000008c00780b */ /* 0x000fe20003f1d000 */
[----:B-1----:R-:W-:-:S06]  /*3f50*/  FFMA.FTZ R0, R8, c[0x0][0x2d0], -R2 ;  /* 0x0000b40008007a23 */ /* 0x002fcc0000010802 */
[----:B------:R1:W2:Y:S01]  /*3f60*/  MUFU.EX2 R202, R0 ;  /* 0x0000000000ca7308 */ /* 0x0002a20000000800 */
[--C-:B------:R-:W-:Y:S02]  /*3f70*/  FFMA.FTZ R3, R10, c[0x0][0x2d0], -R2.reuse ;  /* 0x0000b4000a037a23 */ /* 0x100fe40000010802 */
[----:B-1----:R-:W-:-:S05]  /*3f80*/  FFMA.FTZ R0, R9, c[0x0][0x2d0], -R2 ;  /* 0x0000b40009007a23 */ /* 0x002fca0000010802 */
[----:B------:R1:W-:Y:S02]  /*3f90*/  MUFU.EX2 R201, R0 ;  /* 0x0000000000c97308 */ /* 0x0003e40000000800 */
[----:B-1----:R-:W-:-:S05]  /*3fa0*/  FMUL.FTZ R0, R140, c[0x0][0x2d0] ;  /* 0x0000b4008c007a20 */ /* 0x002fca0000410000 */
[----:B------:R-:W-:Y:S01]  /*3fb0*/  FSEL R0, R0, RZ, P0 ;  /* 0x000000ff00007208 */ /* 0x000fe20000000000 */
[----:B------:R1:W-:Y:S04]  /*3fc0*/  MUFU.EX2 R204, R3 ;  /* 0x0000000300cc7308 */ /* 0x0003e80000000800 */
[----:B------:R-:W-:-:S04]  /*3fd0*/  FFMA.FTZ R4, R12, c[0x0][0x2d0], -R0 ;  /* 0x0000b4000c047a23 */ /* 0x000fc80000010800 */
[----:B------:R4:W-:Y:S01]  /*3fe0*/  MUFU.EX2 R143, R4 ;  /* 0x00000004008f7308 */ /* 0x0009e20000000800 */
[----:B-1----:R-:W-:-:S07]  /*3ff0*/  FFMA.FTZ R3, R11, c[0x0][0x2d0], -R2 ;  /* 0x0000b4000b037a23 */ /* 0x002fce0000010802 */
[----:B------:R1:W-:Y:S01]  /*4000*/  MUFU.EX2 R205, R3 ;  /* 0x0000000300cd7308 */ /* 0x0003e20000000800 */
[----:B----4-:R-:W-:-:S07]  /*4010*/  FFMA.FTZ R4, R13, c[0x0][0x2d0], -R0 ;  /* 0x0000b4000d047a23 */ /* 0x010fce0000010800 */
[----:B------:R4:W5:Y:S01]  /*4020*/  MUFU.EX2 R142, R4 ;  /* 0x00000004008e7308 */ /* 0x0009620000000800 */
[----:B-1----:R-:W-:-:S05]  /*4030*/  IMAD.IADD R3, R212, 0x1, R209 ;  /* 0x00000001d4037824 */ /* 0x002fca00078e02d1 */
[----:B------:R-:W1:Y:S01]  /*4040*/  LDSM.16.MT88.4 R8, [R3] ;  /* 0x000000000308783b */ /* 0x000e620000004200 */
[----:B----4-:R-:W-:-:S03]  /*4050*/  FFMA.FTZ R4, R14, c[0x0][0x2d0], -R0 ;  /* 0x0000b4000e047a23 */ /* 0x010fc60000010800 */
[----:B------:R-:W-:Y:S04]  /*4060*/  LDSM.16.MT88.4 R44, [R3+0x3800] ;  /* 0x00380000032c783b */ /* 0x000fe80000004200 */
[----:B------:R-:W4:Y:S01]  /*4070*/  LDSM.16.MT88.4 R12, [R3+0x3000] ;  /* 0x00300000030c783b */ /* 0x000f220000004200 */
[----:B------:R5:W-:Y:S01]  /*4080*/  MUFU.EX2 R144, R4 ;  /* 0x0000000400907308 */ /* 0x000be20000000800 */
[----:B---3--:R-:W-:Y:S02]  /*4090*/  F2FP.BF16.PACK_AB R20, R148, R149 ;  /* 0x000000959414723e */ /* 0x008fe400000010ff */
[----:B--2---:R-:W-:Y:S01]  /*40a0*/  F2FP.BF16.PACK_AB R22, R202, R150 ;  /* 0x00000096ca16723e */ /* 0x004fe200000010ff */
[----:B------:R-:W2:Y:S01]  /*40b0*/  LDSM.16.MT88.4 R32, [R3+0x800] ;  /* 0x000800000320783b */ /* 0x000ea20000004200 */
[----:B-----5:R-:W-:-:S03]  /*40c0*/  F2FP.BF16.PACK_AB R21, R142, R143 ;  /* 0x0000008f8e15723e */ /* 0x020fc600000010ff */
[----:B------:R-:W3:Y:S04]  /*40d0*/  LDSM.16.MT88.4 R36, [R3+0x6000] ;  /* 0x006000000324783b */ /* 0x000ee80000004200 */
[----:B------:R-:W5:Y:S01]  /*40e0*/  LDSM.16.MT88.4 R52, [R3+0x6800] ;  /* 0x006800000334783b */ /* 0x000f620000004200 */
[----:B------:R-:W-:-:S03]  /*40f0*/  FFMA.FTZ R4, R16, c[0x0][0x2d0], -R0 ;  /* 0x0000b40010047a23 */ /* 0x000fc60000010800 */
[----:B------:R-:W-:Y:S01]  /*4100*/  LDSM.16.MT88.4 R136, [R3+0x5800] ;  /* 0x005800000388783b */ /* 0x000fe20000004200 */
[----:B------:R1:W1:Y:S02]  /*4110*/  MUFU.EX2 R146, R4 ;  /* 0x0000000400927308 */ /* 0x0002640000000800 */
[----:B-1----:R-:W-:-:S06]  /*4120*/  FFMA.FTZ R4, R17, c[0x0][0x2d0], -R2 ;  /* 0x0000b40011047a23 */ /* 0x002fcc0000010802 */
[----:B------:R1:W-:Y:S01]  /*4130*/  MUFU.EX2 R206, R4 ;  /* 0x0000000400ce7308 */ /* 0x0003e20000000800 */
[----:B------:R-:W-:Y:S01]  /*4140*/  F2FP.BF16.PACK_AB R23, R146, R144 ;  /* 0x000000909217723e */ /* 0x000fe200000010ff */
[----:B-1----:R-:W-:-:S06]  /*4150*/  FFMA.FTZ R4, R18, c[0x0][0x2d0], -R0 ;  /* 0x0000b40012047a23 */ /* 0x002fcc0000010800 */
[----:B------:R1:W-:Y:S02]  /*4160*/  MUFU.EX2 R145, R4 ;  /* 0x0000000400917308 */ /* 0x0003e40000000800 */
[----:B-1----:R-:W-:-:S06]  /*4170*/  FFMA.FTZ R4, R19, c[0x0][0x2d0], -R0 ;  /* 0x0000b40013047a23 */ /* 0x002fcc0000010800 */
[----:B------:R1:W1:Y:S02]  /*4180*/  MUFU.EX2 R151, R4 ;  /* 0x0000000400977308 */ /* 0x0002640000000800 */
[----:B-1----:R-:W-:-:S06]  /*4190*/  FFMA.FTZ R4, R24, c[0x0][0x2d0], -R0 ;  /* 0x0000b40018047a23 */ /* 0x002fcc0000010800 */
[----:B------:R1:W-:Y:S01]  /*41a0*/  MUFU.EX2 R200, R4 ;  /* 0x0000000400c87308 */ /* 0x0003e20000000800 */
[----:B------:R-:W-:Y:S01]  /*41b0*/  HMMA.16816.F32.BF16 R28, R20, R8, RZ ;  /* 0x00000008141c723c */ /* 0x000fe200000418ff */
[----:B-1----:R-:W-:-:S06]  /*41c0*/  FFMA.FTZ R4, R25, c[0x0][0x2d0], -R0 ;  /* 0x0000b40019047a23 */ /* 0x002fcc0000010800 */
[----:B------:R1:W1:Y:S01]  /*41d0*/  MUFU.EX2 R203, R4 ;  /* 0x0000000400cb7308 */ /* 0x0002620000000800 */
[C---:B----4-:R-:W-:Y:S08]  /*41e0*/  HMMA.16816.F32.BF16 R24, R20.reuse, R14, RZ ;  /* 0x0000000e1418723c */ /* 0x050ff000000418ff */
[----:B-1----:R-:W-:Y:S01]  /*41f0*/  HMMA.16816.F32.BF16 R4, R20, R12, RZ ;  /* 0x0000000c1404723c */ /* 0x002fe200000418ff */
[----:B------:R-:W-:-:S07]  /*4200*/  F2FP.BF16.PACK_AB R16, R204, R201 ;  /* 0x000000c9cc10723e */ /* 0x000fce00000010ff */
[----:B------:R-:W-:Y:S01]  /*4210*/  HMMA.16816.F32.BF16 R8, R20, R10, RZ ;  /* 0x0000000a1408723c */ /* 0x000fe200000418ff */
[----:B------:R-:W-:Y:S02]  /*4220*/  F2FP.BF16.PACK_AB R17, R151, R145 ;  /* 0x000000919711723e */ /* 0x000fe400000010ff */
[----:B------:R-:W-:Y:S02]  /*4230*/  F2FP.BF16.PACK_AB R18, R206, R205 ;  /* 0x000000cdce12723e */ /* 0x000fe400000010ff */
[----:B------:R-:W-:-:S07]  /*4240*/  F2FP.BF16.PACK_AB R19, R203, R200 ;  /* 0x000000c8cb13723e */ /* 0x000fce00000010ff */
[C---:B------:R-:W-:Y:S08]  /*4250*/  HMMA.16816.F32.BF16 R76, R16.reuse, R46, R24 ;  /* 0x0000002e104c723c */ /* 0x040ff00000041818 */
[C---:B------:R-:W-:Y:S08]  /*4260*/  HMMA.16816.F32.BF16 R100, R16.reuse, R44, R4 ;  /* 0x0000002c1064723c */ /* 0x040ff00000041804 */
[C---:B--2---:R-:W-:Y:S01]  /*4270*/  HMMA.16816.F32.BF16 R92, R16.reuse, R32, R28 ;  /* 0x00000020105c723c */ /* 0x044fe2000004181c */
[--C-:B------:R-:W-:Y:S01]  /*4280*/  FFMA.FTZ R4, R56, c[0x0][0x2d0], -R2.reuse ;  /* 0x0000b40038047a23 */ /* 0x100fe20000010802 */
[----:B------:R-:W-:Y:S03]  /*4290*/  LDSM.16.MT88.4 R44, [R213+0x800] ;  /* 0x00080000d52c783b */ /* 0x000fe60000004200 */
[----:B------:R1:W-:Y:S03]  /*42a0*/  MUFU.EX2 R27, R4 ;  /* 0x00000004001b7308 */ /* 0x0003e60000000800 */
[----:B------:R-:W-:Y:S01]  /*42b0*/  HMMA.16816.F32.BF16 R88, R16, R34, R8 ;  /* 0x000000221058723c */ /* 0x000fe20000041808 */
[----:B------:R-:W2:Y:S01]  /*42c0*/  LDSM.16.MT88.4 R32, [R213] ;  /* 0x00000000d520783b */ /* 0x000ea20000004200 */
[----:B-1----:R-:W-:-:S04]  /*42d0*/  FFMA.FTZ R4, R59, c[0x0][0x2d0], -R2 ;  /* 0x0000b4003b047a23 */ /* 0x002fc80000010802 */
[----:B------:R1:W-:Y:S02]  /*42e0*/  MUFU.EX2 R147, R4 ;  /* 0x0000000400937308 */ /* 0x0003e40000000800 */
[----:B---3--:R-:W-:Y:S01]  /*42f0*/  HMMA.16816.F32.BF16 R12, R20, R38, RZ ;  /* 0x00000026140c723c */ /* 0x008fe200000418ff */
[----:B-1----:R-:W-:-:S05]  /*4300*/  FFMA.FTZ R4, R58, c[0x0][0x2d0], -R2 ;  /* 0x0000b4003a047a23 */ /* 0x002fca0000010802 */
[----:B------:R1:W-:Y:S02]  /*4310*/  MUFU.EX2 R120, R4 ;  /* 0x0000000400787308 */ /* 0x0003e40000000800 */
[C---:B------:R-:W-:Y:S01]  /*4320*/  HMMA.16816.F32.BF16 R8, R20.reuse, R36, RZ ;  /* 0x000000241408723c */ /* 0x040fe200000418ff */
[----:B------:R-:W-:Y:S01]  /*4330*/  IMAD.IADD R24, R209, 0x1, R213 ;  /* 0x00000001d1187824 */ /* 0x000fe200078e02d5 */
[----:B------:R-:W-:Y:S04]  /*4340*/  LDSM.16.MT88.4 R36, [R3+0x1000] ;  /* 0x001000000324783b */ /* 0x000fe80000004200 */
[----:B------:R-:W3:Y:S02]  /*4350*/  LDSM.16.MT88.4 R116, [R24] ;  /* 0x000000001874783b */ /* 0x000ee40000004200 */
[----:B------:R-:W-:Y:S02]  /*4360*/  HMMA.16816.F32.BF16 R28, R20, R48, RZ ;  /* 0x00000030141c723c */ /* 0x000fe400000418ff */
[----:B------:R-:W-:Y:S01]  /*4370*/  LDSM.16.MT88.4 R112, [R24+0x800] ;  /* 0x000800001870783b */ /* 0x000fe20000004200 */
[----:B-1----:R-:W-:-:S05]  /*4380*/  FFMA.FTZ R4, R57, c[0x0][0x2d0], -R2 ;  /* 0x0000b40039047a23 */ /* 0x002fca0000010802 */
[----:B-----5:R-:W-:Y:S01]  /*4390*/  HMMA.16816.F32.BF16 R72, R16, R54, R12 ;  /* 0x000000361048723c */ /* 0x020fe2000004180c */
[----:B------:R-:W-:Y:S01]  /*43a0*/  LDSM.16.MT88.4 R56, [R3+0x7000] ;  /* 0x007000000338783b */ /* 0x000fe20000004200 */
[----:B------:R1:W4:Y:S02]  /*43b0*/  MUFU.EX2 R123, R4 ;  /* 0x00000004007b7308 */ /* 0x0003240000000800 */
[----:B-1----:R-:W-:-:S06]  /*43c0*/  FFMA.FTZ R4, R61, c[0x0][0x2d0], -R2 ;  /* 0x0000b4003d047a23 */ /* 0x002fcc0000010802 */
[----:B------:R1:W-:Y:S02]  /*43d0*/  MUFU.EX2 R121, R4 ;  /* 0x0000000400797308 */ /* 0x0003e40000000800 */
[----:B-1----:R-:W-:-:S06]  /*43e0*/  FFMA.FTZ R4, R60, c[0x0][0x2d0], -R2 ;  /* 0x0000b4003c047a23 */ /* 0x002fcc0000010802 */
[----:B------:R1:W-:Y:S02]  /*43f0*/  MUFU.EX2 R122, R4 ;  /* 0x00000004007a7308 */ /* 0x0003e40000000800 */
[----:B-1----:R-:W-:-:S06]  /*4400*/  FFMA.FTZ R4, R62, c[0x0][0x2d0], -R2 ;  /* 0x0000b4003e047a23 */ /* 0x002fcc0000010802 */
[----:B------:R1:W-:Y:S01]  /*4410*/  MUFU.EX2 R124, R4 ;  /* 0x00000004007c7308 */ /* 0x0003e20000000800 */
[----:B--2---:R-:W-:Y:S01]  /*4420*/  HMMA.16816.F32.BF16 R12, R20, R32, RZ ;  /* 0x00000020140c723c */ /* 0x004fe200000418ff */
[----:B-1----:R-:W-:-:S06]  /*4430*/  FFMA.FTZ R4, R85, c[0x0][0x2d0], -R0 ;  /* 0x0000b40055047a23 */ /* 0x002fcc0000010800 */
[----:B------:R1:W-:Y:S01]  /*4440*/  MUFU.EX2 R25, R4 ;  /* 0x0000000400197308 */ /* 0x0003e20000000800 */
[C---:B------:R-:W-:Y:S08]  /*4450*/  HMMA.16816.F32.BF16 R68, R16.reuse, R52, R8 ;  /* 0x000000341044723c */ /* 0x040ff00000041808 */
[----:B------:R-:W-:Y:S01]  /*4460*/  HMMA.16816.F32.BF16 R236, R16, R40, R28 ;  /* 0x0000002810ec723c */ /* 0x000fe2000004181c */
[----:B------:R-:W2:Y:S07]  /*4470*/  LDSM.16.MT88.4 R28, [R3+0x4000] ;  /* 0x00400000031c783b */ /* 0x000eae0000004200 */
[C---:B------:R-:W-:Y:S01]  /*4480*/  HMMA.16816.F32.BF16 R32, R20.reuse, R34, RZ ;  /* 0x000000221420723c */ /* 0x040fe200000418ff */
[--C-:B-1----:R-:W-:Y:S01]  /*4490*/  FFMA.FTZ R4, R84, c[0x0][0x2d0], -R0.reuse ;  /* 0x0000b40054047a23 */ /* 0x102fe20000010800 */
[----:B------:R-:W-:Y:S03]  /*44a0*/  LDSM.16.MT88.4 R52, [R3+0x7800] ;  /* 0x007800000334783b */ /* 0x000fe60000004200 */
[----:B------:R1:W5:Y:S03]  /*44b0*/  MUFU.EX2 R26, R4 ;  /* 0x00000004001a7308 */ /* 0x0003660000000800 */
[----:B------:R-:W-:Y:S01]  /*44c0*/  HMMA.16816.F32.BF16 R8, R20, R50, RZ ;  /* 0x000000321408723c */ /* 0x000fe200000418ff */
[----:B-1----:R-:W-:-:S04]  /*44d0*/  FFMA.FTZ R4, R63, c[0x0][0x2d0], -R0 ;  /* 0x0000b4003f047a23 */ /* 0x002fc80000010800 */
[----:B------:R1:W-:Y:S02]  /*44e0*/  MUFU.EX2 R5, R4 ;  /* 0x0000000400057308 */ /* 0x0003e40000000800 */
[----:B-1----:R-:W-:-:S06]  /*44f0*/  FFMA.FTZ R4, R64, c[0x0][0x2d0], -R0 ;  /* 0x0000b40040047a23 */ /* 0x002fcc0000010800 */
[----:B------:R1:W1:Y:S01]  /*4500*/  MUFU.EX2 R6, R4 ;  /* 0x0000000400067308 */ /* 0x0002620000000800 */
[----:B------:R-:W-:Y:S01]  /*4510*/  HMMA.16816.F32.BF16 R228, R16, R44, R12 ;  /* 0x0000002c10e4723c */ /* 0x000fe2000004180c */
[----:B-1----:R-:W-:Y:S02]  /*4520*/  FFMA.FTZ R4, R87, c[0x0][0x2d0], -R2 ;  /* 0x0000b40057047a23 */ /* 0x002fe40000010802 */
[----:B----4-:R-:W-:-:S04]  /*4530*/  IMAD.MOV.U32 R87, RZ, RZ, R123 ;  /* 0x000000ffff577224 */ /* 0x010fc800078e007b */
[----:B------:R1:W-:Y:S01]  /*4540*/  MUFU.EX2 R84, R4 ;  /* 0x0000000400547308 */ /* 0x0003e20000000800 */
[----:B------:R-:W-:Y:S02]  /*4550*/  F2FP.BF16.PACK_AB R12, R147, R27 ;  /* 0x0000001b930c723e */ /* 0x000fe400000010ff */
[----:B------:R-:W-:Y:S01]  /*4560*/  HMMA.16816.F32.BF16 R232, R16, R42, R8 ;  /* 0x0000002a10e8723c */ /* 0x000fe20000041808 */
[----:B-----5:R-:W-:Y:S02]  /*4570*/  F2FP.BF16.PACK_AB R13, R26, R25 ;  /* 0x000000191a0d723e */ /* 0x020fe400000010ff */
[----:B------:R-:W-:Y:S01]  /*4580*/  F2FP.BF16.PACK_AB R14, R87, R120 ;  /* 0x00000078570e723e */ /* 0x000fe200000010ff */
[----:B-1----:R-:W-:Y:S02]  /*4590*/  FFMA.FTZ R4, R86, c[0x0][0x2d0], -R2 ;  /* 0x0000b40056047a23 */ /* 0x002fe40000010802 */
[----:B------:R-:W-:Y:S02]  /*45a0*/  IMAD.MOV.U32 R86, RZ, RZ, R6 ;  /* 0x000000ffff567224 */ /* 0x000fe400078e0006 */
[----:B------:R1:W-:Y:S01]  /*45b0*/  MUFU.EX2 R6, R4 ;  /* 0x0000000400067308 */ /* 0x0003e20000000800 */
[----:B---3--:R-:W-:Y:S02]  /*45c0*/  HMMA.16816.F32.BF16 R8, R20, R116, RZ ;  /* 0x000000741408723c */ /* 0x008fe400000418ff */
[----:B------:R-:W-:-:S06]  /*45d0*/  F2FP.BF16.PACK_AB R15, R86, R5 ;  /* 0x00000005560f723e */ /* 0x000fcc00000010ff */
[----:B------:R-:W-:Y:S01]  /*45e0*/  HMMA.16816.F32.BF16 R224, R16, R46, R32 ;  /* 0x0000002e10e0723c */ /* 0x000fe20000041820 */
[----:B------:R-:W3:Y:S01]  /*45f0*/  LDSM.16.MT88.4 R44, [R3+0x1800] ;  /* 0x00180000032c783b */ /* 0x000ee20000004200 */
[----:B-1----:R-:W-:-:S04]  /*4600*/  FFMA.FTZ R4, R96, c[0x0][0x2d0], -R2 ;  /* 0x0000b40060047a23 */ /* 0x002fc80000010802 */
[----:B------:R1:W-:Y:S02]  /*4610*/  MUFU.EX2 R116, R4 ;  /* 0x0000000400747308 */ /* 0x0003e40000000800 */
[----:B------:R-:W-:Y:S07]  /*4620*/  HMMA.16816.F32.BF16 R60, R12, R36, R92 ;  /* 0x000000240c3c723c */ /* 0x000fee000004185c */
[----:B------:R-:W-:Y:S02]  /*4630*/  IMAD.MOV.U32 R95, RZ, RZ, R5 ;  /* 0x000000ffff5f7224 */ /* 0x000fe400078e0005 */
[----:B-1----:R-:W-:-:S04]  /*4640*/  FFMA.FTZ R4, R65, c[0x0][0x2d0], -R0 ;  /* 0x0000b40041047a23 */ /* 0x002fc80000010800 */
[----:B------:R1:W-:Y:S01]  /*4650*/  MUFU.EX2 R92, R4 ;  /* 0x00000004005c7308 */ /* 0x0003e20000000800 */
[----:B------:R-:W-:Y:S01]  /*4660*/  HMMA.16816.F32.BF16 R48, R12, R38, R88 ;  /* 0x000000260c30723c */ /* 0x000fe20000041858 */
[----:B-1----:R-:W-:-:S06]  /*4670*/  FFMA.FTZ R4, R81, c[0x0][0x2d0], -R0 ;  /* 0x0000b40051047a23 */ /* 0x002fcc0000010800 */
[----:B------:R1:W4:Y:S01]  /*4680*/  MUFU.EX2 R5, R4 ;  /* 0x0000000400057308 */ /* 0x0003220000000800 */
[C---:B--2---:R-:W-:Y:S08]  /*4690*/  HMMA.16816.F32.BF16 R40, R12.reuse, R28, R100 ;  /* 0x0000001c0c28723c */ /* 0x044ff00000041864 */
[----:B------:R-:W-:Y:S01]  /*46a0*/  HMMA.16816.F32.BF16 R36, R12, R30, R76 ;  /* 0x0000001e0c24723c */ /* 0x000fe2000004184c */
[----:B------:R-:W2:Y:S01]  /*46b0*/  LDSM.16.MT88.4 R28, [R3+0x4800] ;  /* 0x00480000031c783b */ /* 0x000ea20000004200 */
[----:B-1----:R-:W-:-:S04]  /*46c0*/  FFMA.FTZ R4, R80, c[0x0][0x2d0], -R0 ;  /* 0x0000b40050047a23 */ /* 0x002fc80000010800 */
[----:B------:R1:W-:Y:S02]  /*46d0*/  MUFU.EX2 R252, R4 ;  /* 0x0000000400fc7308 */ /* 0x0003e40000000800 */
[----:B------:R-:W-:Y:S01]  /*46e0*/  HMMA.16816.F32.BF16 R32, R12, R56, R68 ;  /* 0x000000380c20723c */ /* 0x000fe20000041844 */
[----:B-1----:R-:W-:-:S05]  /*46f0*/  FFMA.FTZ R4, R82, c[0x0][0x2d0], -R0 ;  /* 0x0000b40052047a23 */ /* 0x002fca0000010800 */
[----:B------:R1:W5:Y:S02]  /*4700*/  MUFU.EX2 R250, R4 ;  /* 0x0000000400fa7308 */ /* 0x0003640000000800 */
[----:B------:R-:W-:Y:S01]  /*4710*/  HMMA.16816.F32.BF16 R56, R12, R58, R72 ;  /* 0x0000003a0c38723c */ /* 0x000fe20000041848 */
[----:B------:R-:W-:Y:S02]  /*4720*/  IMAD.MOV.U32 R85, RZ, RZ, R124 ;  /* 0x000000ffff557224 */ /* 0x000fe400078e007c */
[----:B------:R-:W-:Y:S02]  /*4730*/  IMAD.MOV.U32 R93, RZ, RZ, R122 ;  /* 0x000000ffff5d7224 */ /* 0x000fe400078e007a */
[----:B------:R-:W-:Y:S02]  /*4740*/  IMAD.MOV.U32 R94, RZ, RZ, R121 ;  /* 0x000000ffff5e7224 */ /* 0x000fe400078e0079 */
[----:B-1----:R-:W-:-:S04]  /*4750*/  FFMA.FTZ R4, R99, c[0x0][0x2d0], -R2 ;  /* 0x0000b40063047a23 */ /* 0x002fc80000010802 */
[----:B------:R1:W-:Y:S01]  /*4760*/  MUFU.EX2 R251, R4 ;  /* 0x0000000400fb7308 */ /* 0x0003e20000000800 */
[----:B----4-:R-:W-:Y:S01]  /*4770*/  IMAD.MOV.U32 R75, RZ, RZ, R5 ;  /* 0x000000ffff4b7224 */ /* 0x010fe200078e0005 */
[----:B------:R-:W-:Y:S01]  /*4780*/  HMMA.16816.F32.BF16 R220, R16, R112, R8 ;  /* 0x0000007010dc723c */ /* 0x000fe20000041808 */
[----:B-1----:R-:W-:-:S06]  /*4790*/  FFMA.FTZ R4, R83, c[0x0][0x2d0], -R2 ;  /* 0x0000b40053047a23 */ /* 0x002fcc0000010802 */
[----:B------:R-:W-:Y:S01]  /*47a0*/  F2FP.BF16.PACK_AB R8, R93, R94 ;  /* 0x0000005e5d08723e */ /* 0x000fe200000010ff */
[----:B------:R-:W-:Y:S01]  /*47b0*/  IMAD.MOV.U32 R73, RZ, RZ, R6 ;  /* 0x000000ffff497224 */ /* 0x000fe200078e0006 */
[----:B------:R-:W-:Y:S01]  /*47c0*/  F2FP.BF16.PACK_AB R9, R75, R92 ;  /* 0x0000005c4b09723e */ /* 0x000fe200000010ff */
[----:B------:R1:W-:Y:S01]  /*47d0*/  MUFU.EX2 R249, R4 ;  /* 0x0000000400f97308 */ /* 0x0003e20000000800 */
[----:B------:R-:W-:Y:S01]  /*47e0*/  F2FP.BF16.PACK_AB R10, R84, R85 ;  /* 0x00000055540a723e */ /* 0x000fe200000010ff */
[----:B------:R-:W-:Y:S01]  /*47f0*/  LDSM.16.MT88.4 R80, [R3+0x8800] ;  /* 0x008800000350783b */ /* 0x000fe20000004200 */
[----:B-----5:R-:W-:Y:S01]  /*4800*/  F2FP.BF16.PACK_AB R11, R250, R252 ;  /* 0x000000fcfa0b723e */ /* 0x020fe200000010ff */
[----:B-1----:R-:W-:-:S04]  /*4810*/  FFMA.FTZ R4, R104, c[0x0][0x2d0], -R2 ;  /* 0x0000b40068047a23 */ /* 0x002fc80000010802 */
[----:B------:R1:W-:Y:S02]  /*4820*/  MUFU.EX2 R248, R4 ;  /* 0x0000000400f87308 */ /* 0x0003e40000000800 */
[C---:B---3--:R-:W-:Y:S08]  /*4830*/  HMMA.16816.F32.BF16 R60, R8.reuse, R44, R60 ;  /* 0x0000002c083c723c */ /* 0x048ff0000004183c */
[----:B------:R-:W-:Y:S01]  /*4840*/  HMMA.16816.F32.BF16 R48, R8, R46, R48 ;  /* 0x0000002e0830723c */ /* 0x000fe20000041830 */
[----:B------:R-:W3:Y:S01]  /*4850*/  LDSM.16.MT88.4 R44, [R3+0x2000] ;  /* 0x00200000032c783b */ /* 0x000ee20000004200 */
[----:B-1----:R-:W-:-:S04]  /*4860*/  FFMA.FTZ R4, R66, c[0x0][0x2d0], -R0 ;  /* 0x0000b40042047a23 */ /* 0x002fc80000010800 */
[----:B------:R1:W-:Y:S02]  /*4870*/  MUFU.EX2 R247, R4 ;  /* 0x0000000400f77308 */ /* 0x0003e40000000800 */
[----:B-1----:R-:W-:-:S06]  /*4880*/  FFMA.FTZ R4, R67, c[0x0][0x2d0], -R0 ;  /* 0x0000b40043047a23 */ /* 0x002fcc0000010800 */
[----:B------:R1:W4:Y:S01]  /*4890*/  MUFU.EX2 R246, R4 ;  /* 0x0000000400f67308 */ /* 0x0003220000000800 */
[----:B--2---:R-:W-:Y:S01]  /*48a0*/  HMMA.16816.F32.BF16 R132, R8, R28, R40 ;  /* 0x0000001c0884723c */ /* 0x004fe20000041828 */
[----:B------:R-:W-:Y:S01]  /*48b0*/  LDSM.16.MT88.4 R40, [R3+0x5000] ;  /* 0x005000000328783b */ /* 0x000fe20000004200 */
[----:B-1----:R-:W-:-:S05]  /*48c0*/  FFMA.FTZ R4, R97, c[0x0][0x2d0], -R0 ;  /* 0x0000b40061047a23 */ /* 0x002fca0000010800 */
[----:B------:R1:W-:Y:S01]  /*48d0*/  MUFU.EX2 R245, R4 ;  /* 0x0000000400f57308 */ /* 0x0003e20000000800 */
[----:B------:R-:W-:Y:S01]  /*48e0*/  HMMA.16816.F32.BF16 R64, R8, R30, R36 ;  /* 0x0000001e0840723c */ /* 0x000fe20000041824 */
[----:B------:R-:W2:Y:S01]  /*48f0*/  LDSM.16.MT88.4 R28, [R3+0x8000] ;  /* 0x00800000031c783b */ /* 0x000ea20000004200 */
[----:B-1----:R-:W-:-:S05]  /*4900*/  FFMA.FTZ R4, R98, c[0x0][0x2d0], -R0 ;  /* 0x0000b40062047a23 */ /* 0x002fca0000010800 */
[----:B------:R1:W5:Y:S02]  /*4910*/  MUFU.EX2 R244, R4 ;  /* 0x0000000400f47308 */ /* 0x0003640000000800 */
[----:B-1----:R-:W-:-:S06]  /*4920*/  FFMA.FTZ R4, R107, c[0x0][0x2d0], -R2 ;  /* 0x0000b4006b047a23 */ /* 0x002fcc0000010802 */
[----:B------:R1:W1:Y:S01]  /*4930*/  MUFU.EX2 R243, R4 ;  /* 0x0000000400f37308 */ /* 0x0002620000000800 */
[----:B------:R-:W-:Y:S01]  /*4940*/  HMMA.16816.F32.BF16 R36, R8, R52, R32 ;  /* 0x000000340824723c */ /* 0x000fe20000041820 */
[--C-:B-1----:R-:W-:Y:S02]  /*4950*/  FFMA.FTZ R4, R106, c[0x0][0x2d0], -R2.reuse ;  /* 0x0000b4006a047a23 */ /* 0x102fe40000010802 */
[----:B------:R-:W-:-:S04]  /*4960*/  FFMA.FTZ R2, R111, c[0x0][0x2d0], -R2 ;  /* 0x0000b4006f027a23 */ /* 0x000fc80000010802 */
[----:B------:R1:W-:Y:S01]  /*4970*/  MUFU.EX2 R241, R2 ;  /* 0x0000000200f17308 */ /* 0x0003e20000000800 */
[----:B------:R-:W-:Y:S01]  /*4980*/  HMMA.16816.F32.BF16 R32, R8, R54, R56 ;  /* 0x000000360820723c */ /* 0x000fe20000041838 */
[----:B----4-:R-:W-:Y:S01]  /*4990*/  F2FP.BF16.PACK_AB R5, R246, R247 ;  /* 0x000000f7f605723e */ /* 0x010fe200000010ff */
[----:B------:R-:W-:Y:S01]  /*49a0*/  IMAD.MOV.U32 R117, RZ, RZ, R217 ;  /* 0x000000ffff757224 */ /* 0x000fe200078e00d9 */
[----:B------:R-:W-:Y:S01]  /*49b0*/  F2FP.BF16.PACK_AB R6, R249, R251 ;  /* 0x000000fbf906723e */ /* 0x000fe200000010ff */
[----:B------:R-:W-:Y:S01]  /*49c0*/  LDSM.16.MT88.4 R52, [R212+0x3000] ;  /* 0x00300000d434783b */ /* 0x000fe20000004200 */
[----:B-----5:R-:W-:Y:S01]  /*49d0*/  F2FP.BF16.PACK_AB R7, R244, R245 ;  /* 0x000000f5f407723e */ /* 0x020fe200000010ff */
[--C-:B-1----:R-:W-:Y:S02]  /*49e0*/  FFMA.FTZ R2, R105, c[0x0][0x2d0], -R0.reuse ;  /* 0x0000b40069027a23 */ /* 0x102fe40000010800 */
[----:B------:R-:W1:Y:S02]  /*49f0*/  LDSM.16.MT88.4 R104, [R3+0x2800] ;  /* 0x002800000368783b */ /* 0x000e640000004200 */
[----:B------:R4:W-:Y:S08]  /*4a00*/  MUFU.EX2 R240, R2 ;  /* 0x0000000200f07308 */ /* 0x0009f00000000800 */
[----:B------:R5:W-:Y:S01]  /*4a10*/  MUFU.EX2 R242, R4 ;  /* 0x0000000400f27308 */ /* 0x000be20000000800 */
[----:B----4-:R-:W-:-:S07]  /*4a20*/  FFMA.FTZ R2, R110, c[0x0][0x2d0], -R0 ;  /* 0x0000b4006e027a23 */ /* 0x010fce0000010800 */
[----:B------:R4:W1:Y:S01]  /*4a30*/  MUFU.EX2 R219, R2 ;  /* 0x0000000200db7308 */ /* 0x0008620000000800 */
[----:B-----5:R-:W-:-:S07]  /*4a40*/  F2FP.BF16.PACK_AB R4, R116, R73 ;  /* 0x000000497404723e */ /* 0x020fce00000010ff */
[----:B---3--:R-:W-:Y:S01]  /*4a50*/  HMMA.16816.F32.BF16 R100, R4, R44, R60 ;  /* 0x0000002c0464723c */ /* 0x008fe2000004183c */
[--C-:B----4-:R-:W-:Y:S02]  /*4a60*/  FFMA.FTZ R2, R108, c[0x0][0x2d0], -R0.reuse ;  /* 0x0000b4006c027a23 */ /* 0x110fe40000010800 */
[----:B------:R-:W-:-:S05]  /*4a70*/  FFMA.FTZ R0, R109, c[0x0][0x2d0], -R0 ;  /* 0x0000b4006d007a23 */ /* 0x000fca0000010800 */
[C---:B------:R-:W-:Y:S01]  /*4a80*/  HMMA.16816.F32.BF16 R44, R4.reuse, R46, R48 ;  /* 0x0000002e042c723c */ /* 0x040fe20000041830 */
[----:B------:R-:W-:Y:S01]  /*4a90*/  MUFU.EX2 R218, R2 ;  /* 0x0000000200da7308 */ /* 0x000fe20000000800 */
[----:B------:R-:W-:Y:S01]  /*4aa0*/  F2FP.BF16.PACK_AB R96, R243, R248 ;  /* 0x000000f8f360723e */ /* 0x000fe200000010ff */
[----:B------:R-:W3:Y:S06]  /*4ab0*/  LDSM.16.MT88.4 R48, [R212+0x3800] ;  /* 0x00380000d430783b */ /* 0x000eec0000004200 */
[----:B------:R-:W4:Y:S01]  /*4ac0*/  MUFU.EX2 R217, R0 ;  /* 0x0000000000d97308 */ /* 0x000f220000000800 */
[----:B--2---:R-:W-:Y:S01]  /*4ad0*/  HMMA.16816.F32.BF16 R36, R4, R28, R36 ;  /* 0x0000001c0424723c */ /* 0x004fe20000041824 */
[----:B-1----:R-:W-:-:S02]  /*4ae0*/  F2FP.BF16.PACK_AB R97, R219, R240 ;  /* 0x000000f0db61723e */ /* 0x002fc400000010ff */
[----:B------:R-:W-:-:S05]  /*4af0*/  F2FP.BF16.PACK_AB R98, R241, R242 ;  /* 0x000000f2f162723e */ /* 0x000fca00000010ff */
[----:B------:R-:W-:Y:S01]  /*4b00*/  HMMA.16816.F32.BF16 R32, R4, R30, R32 ;  /* 0x0000001e0420723c */ /* 0x000fe20000041820 */
[----:B----4-:R-:W-:-:S07]  /*4b10*/  F2FP.BF16.PACK_AB R99, R217, R218 ;  /* 0x000000dad963723e */ /* 0x010fce00000010ff */
[----:B------:R-:W-:Y:S08]  /*4b20*/  HMMA.16816.F32.BF16 R132, R4, R40, R132 ;  /* 0x000000280484723c */ /* 0x000ff00000041884 */
[----:B------:R-:W-:Y:S08]  /*4b30*/  HMMA.16816.F32.BF16 R100, R96, R104, R100 ;  /* 0x000000686064723c */ /* 0x000ff00000041864 */
[----:B------:R-:W-:Y:S08]  /*4b40*/  HMMA.16816.F32.BF16 R40, R4, R42, R64 ;  /* 0x0000002a0428723c */ /* 0x000ff00000041840 */
[C---:B------:R-:W-:Y:S01]  /*4b50*/  HMMA.16816.F32.BF16 R104, R96.reuse, R106, R44 ;  /* 0x0000006a6068723c */ /* 0x040fe2000004182c */
[----:B------:R-:W1:Y:S07]  /*4b60*/  LDSM.16.MT88.4 R44, [R213+0x3000] ;  /* 0x00300000d52c783b */ /* 0x000e6e0000004200 */
[C---:B------:R-:W-:Y:S08]  /*4b70*/  HMMA.16816.F32.BF16 R76, R96.reuse, R80, R36 ;  /* 0x00000050604c723c */ /* 0x040ff00000041824 */
[----:B------:R-:W-:Y:S08]  /*4b80*/  HMMA.16816.F32.BF16 R80, R96, R82, R32 ;  /* 0x000000526050723c */ /* 0x000ff00000041820 */
[C---:B------:R-:W-:Y:S08]  /*4b90*/  HMMA.16816.F32.BF16 R32, R20.reuse, R52, RZ ;  /* 0x000000341420723c */ /* 0x040ff000000418ff */
[C---:B------:R-:W-:Y:S01]  /*4ba0*/  HMMA.16816.F32.BF16 R28, R20.reuse, R54, RZ ;  /* 0x00000036141c723c */ /* 0x040fe200000418ff */
[----:B------:R-:W2:Y:S07]  /*4bb0*/  LDSM.16.MT88.4 R52, [R24+0x3000] ;  /* 0x003000001834783b */ /* 0x000eae0000004200 */
[----:B------:R-:W-:Y:S08]  /*4bc0*/  HMMA.16816.F32.BF16 R36, R20, R118, RZ ;  /* 0x000000761424723c */ /* 0x000ff000000418ff */
[C---:B------:R-:W-:Y:S08]  /*4bd0*/  HMMA.16816.F32.BF16 R132, R96.reuse, R136, R132 ;  /* 0x000000886084723c */ /* 0x040ff00000041884 */
[----:B------:R-:W-:Y:S01]  /*4be0*/  HMMA.16816.F32.BF16 R136, R96, R138, R40 ;  /* 0x0000008a6088723c */ /* 0x000fe20000041828 */
[----:B------:R-:W4:Y:S07]  /*4bf0*/  LDSM.16.MT88.4 R40, [R213+0x3800] ;  /* 0x00380000d528783b */ /* 0x000f2e0000004200 */
[C---:B---3--:R-:W-:Y:S08]  /*4c00*/  HMMA.16816.F32.BF16 R68, R16.reuse, R48, R32 ;  /* 0x000000301044723c */ /* 0x048ff00000041820 */
[C---:B------:R-:W-:Y:S01]  /*4c10*/  HMMA.16816.F32.BF16 R128, R16.reuse, R50, R28 ;  /* 0x000000321080723c */ /* 0x040fe2000004181c */
[----:B------:R-:W3:Y:S07]  /*4c20*/  LDSM.16.MT88.4 R48, [R24+0x3800] ;  /* 0x003800001830783b */ /* 0x000eee0000004200 */
[----:B------:R-:W-:Y:S08]  /*4c30*/  HMMA.16816.F32.BF16 R60, R16, R114, R36 ;  /* 0x00000072103c723c */ /* 0x000ff00000041824 */
[C---:B-1----:R-:W-:Y:S08]  /*4c40*/  HMMA.16816.F32.BF16 R36, R20.reuse, R44, RZ ;  /* 0x0000002c1424723c */ /* 0x042ff000000418ff */
[----:B--2---:R-:W-:Y:S01]  /*4c50*/  HMMA.16816.F32.BF16 R28, R20, R52, RZ ;  /* 0x00000034141c723c */ /* 0x004fe200000418ff */
[----:B------:R-:W-:-:S07]  /*4c60*/  IMAD.MOV.U32 R74, RZ, RZ, R120 ;  /* 0x000000ffff4a7224 */ /* 0x000fce00078e0078 */
[----:B------:R-:W-:Y:S08]  /*4c70*/  HMMA.16816.F32.BF16 R32, R20, R46, RZ ;  /* 0x0000002e1420723c */ /* 0x000ff000000418ff */
[C---:B----4-:R-:W-:Y:S01]  /*4c80*/  HMMA.16816.F32.BF16 R120, R16.reuse, R40, R36 ;  /* 0x000000281078723c */ /* 0x050fe20000041824 */
[----:B------:R-:W1:Y:S07]  /*4c90*/  LDSM.16.MT88.4 R36, [R212+0x6000] ;  /* 0x00600000d424783b */ /* 0x000e6e0000004200 */
[----:B---3--:R-:W-:Y:S08]  /*4ca0*/  HMMA.16816.F32.BF16 R124, R16, R48, R28 ;  /* 0x00000030107c723c */ /* 0x008ff0000004181c */
[----:B------:R-:W-:Y:S08]  /*4cb0*/  HMMA.16816.F32.BF16 R28, R20, R54, RZ ;  /* 0x00000036141c723c */ /* 0x000ff000000418ff */
[C---:B------:R-:W-:Y:S01]  /*4cc0*/  HMMA.16816.F32.BF16 R44, R16.reuse, R42, R32 ;  /* 0x0000002a102c723c */ /* 0x040fe20000041820 */
[----:B------:R-:W2:Y:S11]  /*4cd0*/  LDSM.16.MT88.4 R32, [R212+0x6800] ;  /* 0x00680000d420783b */ /* 0x000eb60000004200 */
[----:B------:R-:W-:Y:S04]  /*4ce0*/  @!UPT UIADD3 URZ, URZ, URZ, URZ ;  /* 0x0000003f3f3ff290 */ /* 0x000fe8000fffe03f */
[----:B------:R-:W-:Y:S08]  /*4cf0*/  HMMA.16816.F32.BF16 R88, R16, R50, R28 ;  /* 0x000000321058723c */ /* 0x000ff0000004181c */
[----:B-1----:R-:W-:Y:S01]  /*4d00*/  HMMA.16816.F32.BF16 R28, R20, R36, RZ ;  /* 0x00000024141c723c */ /* 0x002fe200000418ff */
[----:B------:R-:W-:Y:S02]  /*4d10*/  FADD.FTZ R0, R143, R142 ;  /* 0x0000008e8f007221 */ /* 0x000fe40000010000 */
[----:B------:R-:W-:-:S02]  /*4d20*/  IMAD.MOV.U32 R142, RZ, RZ, R117 ;  /* 0x000000ffff8e7224 */ /* 0x000fc400078e0075 */
[----:B------:R-:W-:Y:S11]  /*4d30*/  IMAD.MOV.U32 R143, RZ, RZ, R116 ;  /* 0x000000ffff8f7224 */ /* 0x000ff600078e0074 */
[----:B------:R-:W-:Y:S08]  /*4d40*/  @!UPT UIADD3 URZ, URZ, URZ, URZ ;  /* 0x0000003f3f3ff290 */ /* 0x000ff0000fffe03f */
[----:B--2---:R-:W-:Y:S08]  /*4d50*/  HMMA.16816.F32.BF16 R116, R16, R32, R28 ;  /* 0x000000201074723c */ /* 0x004ff0000004181c */
[----:B------:R-:W-:Y:S01]  /*4d60*/  HMMA.16816.F32.BF16 R28, R20, R38, RZ ;  /* 0x00000026141c723c */ /* 0x000fe200000418ff */
[----:B------:R-:W1:Y:S11]  /*4d70*/  LDSM.16.MT88.4 R36, [R213+0x6000] ;  /* 0x00600000d524783b */ /* 0x000e760000004200 */
[----:B------:R-:W-:Y:S11]  /*4d80*/  @!UPT UIADD3 URZ, URZ, URZ, URZ ;  /* 0x0000003f3f3ff290 */ /* 0x000ff6000fffe03f */
[----:B------:R-:W-:Y:S01]  /*4d90*/  @!UPT UIADD3 URZ, URZ, URZ, URZ ;  /* 0x0000003f3f3ff290 */ /* 0x000fe2000fffe03f */
[----:B------:R-:W-:Y:S01]  /*4da0*/  HMMA.16816.F32.BF16 R112, R16, R34, R28 ;  /* 0x000000221070723c */ /* 0x000fe2000004181c */
[----:B------:R-:W2:Y:S07]  /*4db0*/  LDSM.16.MT88.4 R32, [R213+0x6800] ;  /* 0x00680000d520783b */ /* 0x000eae0000004200 */
[----:B-1----:R-:W-:Y:S11]  /*4dc0*/  HMMA.16816.F32.BF16 R28, R20, R36, RZ ;  /* 0x00000024141c723c */ /* 0x002ff600000418ff */
[----:B------:R-:W-:Y:S11]  /*4dd0*/  @!UPT UIADD3 URZ, URZ, URZ, URZ ;  /* 0x0000003f3f3ff290 */ /* 0x000ff6000fffe03f */
[----:B------:R-:W-:Y:S02]  /*4de0*/  @!UPT UIADD3 URZ, URZ, URZ, URZ ;  /* 0x0000003f3f3ff290 */ /* 0x000fe4000fffe03f */
[----:B--2---:R-:W-:Y:S08]  /*4df0*/  HMMA.16816.F32.BF16 R108, R16, R32, R28 ;  /* 0x00000020106c723c */ /* 0x004ff0000004181c */
[----:B------:R-:W-:Y:S01]  /*4e00*/  HMMA.16816.F32.BF16 R28, R20, R38, RZ ;  /* 0x00000026141c723c */ /* 0x000fe200000418ff */
[----:B------:R-:W-:Y:S02]  /*4e10*/  IMAD.MOV.U32 R65, RZ, RZ, R93 ;  /* 0x000000ffff417224 */ /* 0x000fe400078e005d */
[----:B------:R-:W-:-:S02]  /*4e20*/  IMAD.MOV.U32 R66, RZ, RZ, R92 ;  /* 0x000000ffff427224 */ /* 0x000fc400078e005c */
[----:B------:R-:W-:Y:S02]  /*4e30*/  IMAD.MOV.U32 R67, RZ, RZ, R94 ;  /* 0x000000ffff437224 */ /* 0x000fe400078e005e */
[----:B------:R-:W-:Y:S11]  /*4e40*/  IMAD.MOV.U32 R58, RZ, RZ, R95 ;  /* 0x000000ffff3a7224 */ /* 0x000ff600078e005f */
[----:B------:R-:W-:Y:S06]  /*4e50*/  @!UPT UIADD3 URZ, URZ, URZ, URZ ;  /* 0x0000003f3f3ff290 */ /* 0x000fec000fffe03f */
[----:B------:R-:W-:Y:S01]  /*4e60*/  HMMA.16816.F32.BF16 R92, R16, R34, R28 ;  /* 0x00000022105c723c */ /* 0x000fe2000004181c */
[----:B------:R-:W1:Y:S01]  /*4e70*/  LDSM.16.MT88.4 R28, [R24+0x6000] ;  /* 0x00600000181c783b */ /* 0x000e620000004200 */
[----:B------:R-:W-:-:S04]  /*4e80*/  FADD.FTZ R2, R149, R148 ;  /* 0x0000009495027221 */ /* 0x000fc80000010000 */
[----:B------:R-:W-:-:S04]  /*4e90*/  FADD.FTZ R2, R150, R2 ;  /* 0x0000000296027221 */ /* 0x000fc80000010000 */
[----:B------:R-:W-:Y:S01]  /*4ea0*/  FADD.FTZ R2, R202, R2 ;  /* 0x00000002ca027221 */ /* 0x000fe20000010000 */
[C---:B-1----:R-:W-:Y:S08]  /*4eb0*/  HMMA.16816.F32.BF16 R32, R20.reuse, R28, RZ ;  /* 0x0000001c1420723c */ /* 0x042ff000000418ff */
[----:B------:R-:W-:Y:S01]  /*4ec0*/  HMMA.16816.F32.BF16 R20, R20, R30, RZ ;  /* 0x0000001e1414723c */ /* 0x000fe200000418ff */
[----:B------:R-:W1:Y:S01]  /*4ed0*/  LDSM.16.MT88.4 R28, [R24+0x6800] ;  /* 0x00680000181c783b */ /* 0x000e620000004200 */
[----:B------:R-:W-:-:S04]  /*4ee0*/  FADD.FTZ R2, R201, R2 ;  /* 0x00000002c9027221 */ /* 0x000fc80000010000 */
[----:B------:R-:W-:-:S04]  /*4ef0*/  FADD.FTZ R2, R204, R2 ;  /* 0x00000002cc027221 */ /* 0x000fc80000010000 */
[----:B------:R-:W-:Y:S02]  /*4f00*/  FADD.FTZ R2, R205, R2 ;  /* 0x00000002cd027221 */ /* 0x000fe40000010000 */
[----:B------:R-:W-:Y:S02]  /*4f10*/  IMAD.MOV.U32 R56, RZ, RZ, R86 ;  /* 0x000000ffff387224 */ /* 0x000fe400078e0056 */
[----:B------:R-:W-:Y:S02]  /*4f20*/  FADD.FTZ R2, R206, R2 ;  /* 0x00000002ce027221 */ /* 0x000fe40000010000 */
[----:B------:R-:W-:Y:S02]  /*4f30*/  IMAD.MOV.U32 R57, RZ, RZ, R87 ;  /* 0x000000ffff397224 */ /* 0x000fe400078e0057 */
[----:B------:R-:W-:Y:S02]  /*4f40*/  IMAD.MOV.U32 R205, RZ, RZ, R84 ;  /* 0x000000ffffcd7224 */ /* 0x000fe400078e0054 */
[----:B------:R-:W-:-:S02]  /*4f50*/  IMAD.MOV.U32 R206, RZ, RZ, R85 ;  /* 0x000000ffffce7224 */ /* 0x000fc400078e0055 */
[C---:B-1----:R-:W-:Y:S08]  /*4f60*/  HMMA.16816.F32.BF16 R84, R16.reuse, R28, R32 ;  /* 0x0000001c1054723c */ /* 0x042ff00000041820 */
[----:B------:R-:W-:Y:S01]  /*4f70*/  HMMA.16816.F32.BF16 R32, R16, R30, R20 ;  /* 0x0000001e1020723c */ /* 0x000fe20000041814 */
[----:B------:R-:W1:Y:S01]  /*4f80*/  LDSM.16.MT88.4 R16, [R212+0x1000] ;  /* 0x00100000d410783b */ /* 0x000e620000004200 */
[----:B------:R-:W-:-:S02]  /*4f90*/  IMAD.MOV.U32 R64, RZ, RZ, R75 ;  /* 0x000000ffff407224 */ /* 0x000fc400078e004b */
[----:B------:R-:W-:Y:S01]  /*4fa0*/  IMAD.MOV.U32 R204, RZ, RZ, R73 ;  /* 0x000000ffffcc7224 */ /* 0x000fe200078e0049 */
[----:B------:R-:W2:Y:S01]  /*4fb0*/  LDSM.16.MT88.4 R20, [R213+0x1000] ;  /* 0x00100000d514783b */ /* 0x000ea20000004200 */
[----:B------:R-:W-:Y:S02]  /*4fc0*/  IMAD.MOV.U32 R59, RZ, RZ, R74 ;  /* 0x000000ffff3b7224 */ /* 0x000fe400078e004a */
[----:B------:R-:W-:-:S04]  /*4fd0*/  FADD.FTZ R0, R144, R0 ;  /* 0x0000000090007221 */ /* 0x000fc80000010000 */
[----:B------:R-:W-:-:S04]  /*4fe0*/  FADD.FTZ R0, R146, R0 ;  /* 0x0000000092007221 */ /* 0x000fc80000010000 */
[----:B------:R-:W-:Y:S01]  /*4ff0*/  FADD.FTZ R0, R145, R0 ;  /* 0x0000000091007221 */ /* 0x000fe20000010000 */
[----:B-1----:R-:W-:Y:S07]  /*5000*/  HMMA.16816.F32.BF16 R72, R12, R16, R236 ;  /* 0x000000100c48723c */ /* 0x002fee00000418ec */
[----:B------:R-:W-:Y:S02]  /*5010*/  IMAD.MOV.U32 R239, RZ, RZ, R64 ;  /* 0x000000ffffef7224 */ /* 0x000fe400078e0040 */
[----:B------:R-:W-:-:S02]  /*5020*/  IMAD.MOV.U32 R238, RZ, RZ, R65 ;  /* 0x000000ffffee7224 */ /* 0x000fc400078e0041 */
[----:B------:R-:W-:Y:S02]  /*5030*/  IMAD.MOV.U32 R237, RZ, RZ, R66 ;  /* 0x000000ffffed7224 */ /* 0x000fe400078e0042 */
[----:B------:R-:W-:Y:S02]  /*5040*/  IMAD.MOV.U32 R236, RZ, RZ, R67 ;  /* 0x000000ffffec7224 */ /* 0x000fe400078e0043 */
[----:B------:R-:W-:Y:S01]  /*5050*/  HMMA.16816.F32.BF16 R64, R12, R18, R232 ;  /* 0x000000120c40723c */ /* 0x000fe200000418e8 */
[----:B------:R-:W1:Y:S01]  /*5060*/  LDSM.16.MT88.4 R16, [R24+0x1000] ;  /* 0x001000001810783b */ /* 0x000e620000004200 */
[----:B------:R-:W-:-:S04]  /*5070*/  FADD.FTZ R0, R151, R0 ;  /* 0x0000000097007221 */ /* 0x000fc80000010000 */
[----:B------:R-:W-:-:S04]  /*5080*/  FADD.FTZ R0, R200, R0 ;  /* 0x00000000c8007221 */ /* 0x000fc80000010000 */
[----:B------:R-:W-:-:S04]  /*5090*/  FADD.FTZ R0, R203, R0 ;  /* 0x00000000cb007221 */ /* 0x000fc80000010000 */
[----:B------:R-:W-:Y:S01]  /*50a0*/  FADD.FTZ R0, R25, R0 ;  /* 0x0000000019007221 */ /* 0x000fe20000010000 */
[----:B--2---:R-:W-:Y:S01]  /*50b0*/  HMMA.16816.F32.BF16 R48, R12, R22, R224 ;  /* 0x000000160c30723c */ /* 0x004fe200000418e0 */
[----:B------:R-:W-:Y:S02]  /*50c0*/  IMAD.MOV.U32 R235, RZ, RZ, R56 ;  /* 0x000000ffffeb7224 */ /* 0x000fe400078e0038 */
[----:B------:R-:W-:Y:S02]  /*50d0*/  FADD.FTZ R3, R26, R0 ;  /* 0x000000001a037221 */ /* 0x000fe40000010000 */
[----:B------:R-:W-:Y:S02]  /*50e0*/  IMAD.MOV.U32 R234, RZ, RZ, R57 ;  /* 0x000000ffffea7224 */ /* 0x000fe400078e0039 */
[----:B------:R-:W-:Y:S02]  /*50f0*/  IMAD.MOV.U32 R233, RZ, RZ, R58 ;  /* 0x000000ffffe97224 */ /* 0x000fe400078e003a */
[----:B------:R-:W-:-:S02]  /*5100*/  IMAD.MOV.U32 R0, RZ, RZ, R59 ;  /* 0x000000ffff007224 */ /* 0x000fc400078e003b */
        /* <DEDUP_REMOVED lines=10> */
[----:B------:R-:W1:Y:S01]  /*51b0*/  LDSM.16.MT88.4 R16, [R212+0x7000] ;  /* 0x00700000d410783b */ /* 0x000e620000004200 */
[----:B------:R-:W-:-:S04]  /*51c0*/  FADD.FTZ R2, R27, R2 ;  /* 0x000000021b027221 */ /* 0x000fc80000010000 */
[----:B------:R-:W-:Y:S02]  /*51d0*/  FADD.FTZ R2, R147, R2 ;  /* 0x0000000293027221 */ /* 0x000fe40000010000 */
        /* <DEDUP_REMOVED lines=33> */
[----:B------:R-:W-:Y:S01]  /*53f0*/  LDSM.16.MT88.4 R20, [R212+0x2000] ;  /* 0x00200000d414783b */ /* 0x000fe20000004200 */
[----:B------:R-:W-:-:S02]  /*5400*/  FADD.FTZ R0, R0, R2 ;  /* 0x0000000200007221 */ /* 0x000fc40000010000 */
[----:B------:R-:W-:Y:S01]  /*5410*/  FADD.FTZ R3, R233, R3 ;  /* 0x00000003e9037221 */ /* 0x000fe20000010000 */
[----:B------:R-:W-:Y:S03]  /*5420*/  LDSM.16.MT88.4 R144, [R212+0x2800] ;  /* 0x00280000d490783b */ /* 0x000fe60000004200 */
[C---:B-1----:R-:W-:Y:S08]  /*5430*/  HMMA.16816.F32.BF16 R32, R8.reuse, R16, R128 ;  /* 0x000000100820723c */ /* 0x042ff00000041880 */
[C---:B------:R-:W-:Y:S01]  /*5440*/  HMMA.16816.F32.BF16 R28, R8.reuse, R18, R124 ;  /* 0x00000012081c723c */ /* 0x040fe2000004187c */
[----:B------:R-:W-:Y:S07]  /*5450*/  LDSM.16.MT88.4 R16, [R213+0x2000] ;  /* 0x00200000d510783b */ /* 0x000fee0000004200 */
[C---:B---3--:R-:W-:Y:S01]  /*5460*/  HMMA.16816.F32.BF16 R128, R8.reuse, R12, R120 ;  /* 0x0000000c0880723c */ /* 0x048fe20000041878 */
[----:B------:R-:W-:Y:S07]  /*5470*/  LDSM.16.MT88.4 R120, [R24+0x2800] ;  /* 0x002800001878783b */ /* 0x000fee0000004200 */
[----:B------:R-:W-:Y:S01]  /*5480*/  HMMA.16816.F32.BF16 R92, R8, R14, R92 ;  /* 0x0000000e085c723c */ /* 0x000fe2000004185c */
[----:B------:R-:W1:Y:S04]  /*5490*/  LDSM.16.MT88.4 R12, [R24+0x2000] ;  /* 0x00200000180c783b */ /* 0x000e680000004200 */
[----:B------:R-:W2:Y:S03]  /*54a0*/  LDSM.16.MT88.4 R8, [R212+0x5000] ;  /* 0x00500000d408783b */ /* 0x000ea60000004200 */
[C---:B-1----:R-:W-:Y:S08]  /*54b0*/  HMMA.16816.F32.BF16 R88, R4.reuse, R14, R84 ;  /* 0x0000000e0458723c */ /* 0x042ff00000041854 */
[C---:B--2---:R-:W-:Y:S08]  /*54c0*/  HMMA.16816.F32.BF16 R124, R4.reuse, R8, R68 ;  /* 0x00000008047c723c */ /* 0x044ff00000041844 */
[C---:B------:R-:W-:Y:S01]  /*54d0*/  HMMA.16816.F32.BF16 R84, R4.reuse, R10, R60 ;  /* 0x0000000a0454723c */ /* 0x040fe2000004183c */
[----:B------:R-:W1:Y:S07]  /*54e0*/  LDSM.16.MT88.4 R8, [R213+0x8000] ;  /* 0x00800000d508783b */ /* 0x000e6e0000004200 */
[C---:B------:R-:W-:Y:S01]  /*54f0*/  HMMA.16816.F32.BF16 R116, R4.reuse, R12, R116 ;  /* 0x0000000c0474723c */ /* 0x040fe20000041874 */
[----:B------:R-:W2:Y:S07]  /*5500*/  LDSM.16.MT88.4 R12, [R212+0x8000] ;  /* 0x00800000d40c783b */ /* 0x000eae0000004200 */
[C---:B------:R-:W-:Y:S01]  /*5510*/  HMMA.16816.F32.BF16 R44, R4.reuse, R22, R112 ;  /* 0x00000016042c723c */ /* 0x040fe20000041870 */
[----:B------:R-:W-:Y:S07]  /*5520*/  LDSM.16.MT88.4 R112, [R213+0x2800] ;  /* 0x00280000d570783b */ /* 0x000fee0000004200 */
[----:B------:R-:W-:Y:S01]  /*5530*/  HMMA.16816.F32.BF16 R148, R4, R20, R148 ;  /* 0x000000140494723c */ /* 0x000fe20000041894 */
[----:B------:R-:W-:Y:S01]  /*5540*/  LDSM.16.MT88.4 R20, [R213+0x5000] ;  /* 0x00500000d514783b */ /* 0x000fe20000004200 */
[----:B------:R-:W-:-:S06]  /*5550*/  FADD.FTZ R2, R234, R0 ;  /* 0x00000000ea027221 */ /* 0x000fcc0000010000 */
[C---:B-1----:R-:W-:Y:S08]  /*5560*/  HMMA.16816.F32.BF16 R32, R4.reuse, R8, R32 ;  /* 0x000000080420723c */ /* 0x042ff00000041820 */
[----:B------:R-:W-:Y:S01]  /*5570*/  HMMA.16816.F32.BF16 R28, R4, R10, R28 ;  /* 0x0000000a041c723c */ /* 0x000fe2000004181c */
[----:B------:R-:W1:Y:S01]  /*5580*/  LDSM.16.MT88.4 R8, [R24+0x8000] ;  /* 0x008000001808783b */ /* 0x000e620000004200 */
[----:B------:R-:W-:-:S02]  /*5590*/  FADD.FTZ R0, R235, R3 ;  /* 0x00000003eb007221 */ /* 0x000fc40000010000 */
[----:B------:R-:W-:Y:S02]  /*55a0*/  FADD.FTZ R2, R236, R2 ;  /* 0x00000002ec027221 */ /* 0x000fe40000010000 */
[----:B------:R-:W-:Y:S02]  /*55b0*/  FADD.FTZ R0, R237, R0 ;  /* 0x00000000ed007221 */ /* 0x000fe40000010000 */
[----:B------:R-:W-:Y:S01]  /*55c0*/  HMMA.16816.F32.BF16 R108, R4, R16, R108 ;  /* 0x00000010046c723c */ /* 0x000fe2000004186c */
[----:B------:R-:W-:Y:S02]  /*55d0*/  FADD.FTZ R2, R238, R2 ;  /* 0x00000002ee027221 */ /* 0x000fe40000010000 */
[----:B------:R-:W-:-:S05]  /*55e0*/  FADD.FTZ R0, R239, R0 ;  /* 0x00000000ef007221 */ /* 0x000fca0000010000 */
[----:B------:R-:W-:Y:S01]  /*55f0*/  HMMA.16816.F32.BF16 R56, R4, R18, R56 ;  /* 0x000000120438723c */ /* 0x000fe20000041838 */
[----:B------:R-:W3:Y:S01]  /*5600*/  LDSM.16.MT88.4 R16, [R24+0x5000] ;  /* 0x005000001810783b */ /* 0x000ee20000004200 */
[----:B------:R-:W-:Y:S02]  /*5610*/  FADD.FTZ R2, R206, R2 ;  /* 0x00000002ce027221 */ /* 0x000fe40000010000 */
[----:B------:R-:W-:Y:S02]  /*5620*/  FADD.FTZ R0, R252, R0 ;  /* 0x00000000fc007221 */ /* 0x000fe40000010000 */
[----:B------:R-:W-:Y:S02]  /*5630*/  FADD.FTZ R2, R205, R2 ;  /* 0x00000002cd027221 */ /* 0x000fe40000010000 */
[----:B------:R-:W-:Y:S02]  /*5640*/  FADD.FTZ R0, R250, R0 ;  /* 0x00000000fa007221 */ /* 0x000fe40000010000 */
[----:B------:R-:W-:-:S02]  /*5650*/  FADD.FTZ R2, R204, R2 ;  /* 0x00000002cc027221 */ /* 0x000fc40000010000 */
[----:B------:R-:W-:Y:S02]  /*5660*/  FADD.FTZ R0, R247, R0 ;  /* 0x00000000f7007221 */ /* 0x000fe40000010000 */
[----:B------:R-:W-:Y:S01]  /*5670*/  FADD.FTZ R2, R143, R2 ;  /* 0x000000028f027221 */ /* 0x000fe20000010000 */
[----:B--2---:R-:W-:Y:S01]  /*5680*/  HMMA.16816.F32.BF16 R40, R4, R12, R40 ;  /* 0x0000000c0428723c */ /* 0x004fe20000041828 */
[----:B------:R-:W-:Y:S02]  /*5690*/  FADD.FTZ R0, R246, R0 ;  /* 0x00000000f6007221 */ /* 0x000fe40000010000 */
[----:B------:R-:W-:Y:S02]  /*56a0*/  FADD.FTZ R2, R251, R2 ;  /* 0x00000002fb027221 */ /* 0x000fe40000010000 */
[----:B------:R-:W-:-:S03]  /*56b0*/  FADD.FTZ R0, R245, R0 ;  /* 0x00000000f5007221 */ /* 0x000fc60000010000 */
[----:B------:R-:W-:Y:S01]  /*56c0*/  HMMA.16816.F32.BF16 R36, R4, R14, R36 ;  /* 0x0000000e0424723c */ /* 0x000fe20000041824 */
[----:B------:R-:W-:-:S07]  /*56d0*/  FADD.FTZ R2, R249, R2 ;  /* 0x00000002f9027221 */ /* 0x000fce0000010000 */
[----:B-1----:R-:W-:Y:S01]  /*56e0*/  HMMA.16816.F32.BF16 R12, R4, R8, R128 ;  /* 0x00000008040c723c */ /* 0x002fe20000041880 */
[----:B------:R-:W1:Y:S01]  /*56f0*/  LDSM.16.MT88.4 R128, [R212+0x5800] ;  /* 0x00580000d480783b */ /* 0x000e620000004200 */
[----:B------:R-:W-:-:S06]  /*5700*/  FADD.FTZ R0, R244, R0 ;  /* 0x00000000f4007221 */ /* 0x000fcc0000010000 */
[----:B------:R-:W-:Y:S08]  /*5710*/  HMMA.16816.F32.BF16 R108, R96, R112, R108 ;  /* 0x00000070606c723c */ /* 0x000ff0000004186c */
[----:B------:R-:W-:Y:S01]  /*5720*/  HMMA.16816.F32.BF16 R68, R4, R20, R72 ;  /* 0x000000140444723c */ /* 0x000fe20000041848 */
[----:B------:R-:W-:Y:S07]  /*5730*/  LDSM.16.MT88.4 R72, [R212+0x8800] ;  /* 0x00880000d448783b */ /* 0x000fee0000004200 */
[C---:B------:R-:W-:Y:S01]  /*5740*/  HMMA.16816.F32.BF16 R112, R96.reuse, R114, R56 ;  /* 0x000000726070723c */ /* 0x040fe20000041838 */
[----:B------:R-:W2:Y:S07]  /*5750*/  LDSM.16.MT88.4 R56, [R213+0x5800] ;  /* 0x00580000d538783b */ /* 0x000eae0000004200 */
[----:B------:R-:W-:Y:S01]  /*5760*/  HMMA.16816.F32.BF16 R116, R96, R120, R116 ;  /* 0x000000786074723c */ /* 0x000fe20000041874 */
[----:B------:R-:W-:-:S07]  /*5770*/  FADD.FTZ R3, R248, R2 ;  /* 0x00000002f8037221 */ /* 0x000fce0000010000 */
[----:B------:R-:W-:Y:S01]  /*5780*/  HMMA.16816.F32.BF16 R20, R4, R22, R64 ;  /* 0x000000160414723c */ /* 0x000fe20000041840 */
[----:B------:R-:W4:Y:S04]  /*5790*/  LDSM.16.MT88.4 R64, [R24+0x5800] ;  /* 0x005800001840783b */ /* 0x000f280000004200 */
[----:B------:R-:W-:Y:S03]  /*57a0*/  LDSM.16.MT88.4 R24, [R24+0x8800] ;  /* 0x008800001818783b */ /* 0x000fe60000004200 */
[----:B------:R-:W-:Y:S01]  /*57b0*/  HMMA.16816.F32.BF16 R120, R96, R122, R88 ;  /* 0x0000007a6078723c */ /* 0x000fe20000041858 */
[----:B------:R-:W5:Y:S01]  /*57c0*/  LDSM.16.MT88.4 R88, [R213+0x8800] ;  /* 0x00880000d558783b */ /* 0x000f620000004200 */
[----:B------:R-:W-:-:S02]  /*57d0*/  FADD.FTZ R2, R240, R0 ;  /* 0x00000000f0027221 */ /* 0x000fc40000010000 */
[----:B------:R-:W-:Y:S02]  /*57e0*/  FADD.FTZ R3, R243, R3 ;  /* 0x00000003f3037221 */ /* 0x000fe40000010000 */
[----:B------:R-:W-:Y:S02]  /*57f0*/  FADD.FTZ R2, R219, R2 ;  /* 0x00000002db027221 */ /* 0x000fe40000010000 */
[----:B---3--:R-:W-:Y:S01]  /*5800*/  HMMA.16816.F32.BF16 R60, R4, R16, R52 ;  /* 0x00000010043c723c */ /* 0x008fe20000041834 */
[----:B------:R-:W-:Y:S02]  /*5810*/  FADD.FTZ R3, R242, R3 ;  /* 0x00000003f2037221 */ /* 0x000fe40000010000 */
[----:B------:R-:W-:Y:S02]  /*5820*/  FADD.FTZ R2, R218, R2 ;  /* 0x00000002da027221 */ /* 0x000fe40000010000 */
[----:B------:R-:W-:-:S03]  /*5830*/  FADD.FTZ R3, R241, R3 ;  /* 0x00000003f1037221 */ /* 0x000fc60000010000 */
[----:B------:R-:W-:Y:S01]  /*5840*/  HMMA.16816.F32.BF16 R48, R4, R18, R48 ;  /* 0x000000120430723c */ /* 0x000fe20000041830 */
[----:B------:R-:W-:-:S07]  /*5850*/  FADD.FTZ R2, R217, R2 ;  /* 0x00000002d9027221 */ /* 0x000fce0000010000 */
[----:B------:R-:W-:Y:S01]  /*5860*/  HMMA.16816.F32.BF16 R4, R4, R10, R92 ;  /* 0x0000000a0404723c */ /* 0x000fe2000004185c */
[----:B------:R3:W-:Y:S01]  /*5870*/  STL [R1+0xc], R2 ;  /* 0x00000c0201007387 */ /* 0x0007e20000100800 */
[----:B------:R-:W-:-:S03]  /*5880*/  IADD3 R0, R207, -0x3, RZ ;  /* 0xfffffffdcf007810 */ /* 0x000fc60007ffe0ff */
[----:B------:R3:W-:Y:S01]  /*5890*/  STL [R1+0x8], R3 ;  /* 0x0000080301007387 */ /* 0x0007e20000100800 */
[----:B------:R-:W-:Y:S02]  /*58a0*/  ISETP.GE.AND P0, PT, R0, R142, PT ;  /* 0x0000008e0000720c */ /* 0x000fe40003f06270 */
[C---:B-1----:R-:W-:Y:S01]  /*58b0*/  HMMA.16816.F32.BF16 R124, R96.reuse, R128, R124 ;  /* 0x00000080607c723c */ /* 0x042fe2000004187c */
[----:B------:R-:W-:Y:S07]  /*58c0*/  BSSY B0, `(.L_x_4539) ;  /* 0x000003a000007945 */ /* 0x000fee0003800000 */
[C---:B------:R-:W-:Y:S08]  /*58d0*/  HMMA.16816.F32.BF16 R128, R96.reuse, R130, R84 ;  /* 0x000000826080723c */ /* 0x040ff00000041854 */
[C---:B--2---:R-:W-:Y:S08]  /*58e0*/  HMMA.16816.F32.BF16 R52, R96.reuse, R56, R68 ;  /* 0x000000386034723c */ /* 0x044ff00000041844 */
        /* <DEDUP_REMOVED lines=13> */
[----:B---3--:R-:W2:Y:S04]  /*59c0*/  LDL.LU.64 R234, [R1+0x68] ;  /* 0x0000680001ea7983 */ /* 0x008ea80000300a00 */
        /* <DEDUP_REMOVED lines=41> */
.L_x_4540:
[----:B---3--:R-:W-:Y:S05]  /*5c60*/  BSYNC B0 ;  /* 0x0000000000007941 */ /* 0x008fea0003800000 */
.L_x_4539:
        /* <DEDUP_REMOVED lines=25> */
.L_x_4542:
[----:B------:R-:W-:Y:S04]  /*5e00*/  DEPBAR.LE SB0, 0x2 ;  /* 0x000080800000791a */ /* 0x000fe80000000000 */
[----:B------:R-:W-:Y:S01]  /*5e10*/  WARPSYNC 0xffffffff ;  /* 0xffffffff00007948 */ /* 0x000fe20003800000 */
[----:B------:R-:W-:Y:S01]  /*5e20*/  BAR.SYNC.DEFER_BLOCKING 0x0 ;  /* 0x0000000000007b1d */ /* 0x000fe20000010000 */
[----:B------:R-:W-:Y:S05]  /*5e30*/  IMAD R204, R206, 0x9000, RZ ;  /* 0x00009000cecc7824 */ /* 0x000fea00078e02ff */
[----:B-1----:R-:W-:Y:S04]  /*5e40*/  IADD3 R0, R211, R204, RZ ;  /* 0x000000ccd3007210 */ /* 0x002fe80007ffe0ff */
[-C--:B------:R-:W-:Y:S01]  /*5e50*/  IADD3 R200, R210, R0.reuse, RZ ;  /* 0x00000000d2c87210 */ /* 0x080fe20007ffe0ff */
[----:B------:R-:W1:Y:S08]  /*5e60*/  LDSM.16.M88.4 R8, [R0] ;  /* 0x000000000008783b */ /* 0x000e700000000200 */
[----:B------:R-:W2:Y:S08]  /*5e70*/  LDSM.16.M88.4 R16, [R0+0x800] ;  /* 0x000800000010783b */ /* 0x000eb00000000200 */
[----:B------:R-:W3:Y:S08]  /*5e80*/  LDSM.16.M88.4 R24, [R0+0x1000] ;  /* 0x001000000018783b */ /* 0x000ef00000000200 */
[----:B------:R-:W4:Y:S06]  /*5e90*/  LDL.64 R218, [R1+0x40] ;  /* 0x0000400001da7983 */ /* 0x000f2c0000100a00 */
[----:B------:R-:W5:Y:S08]  /*5ea0*/  LDSM.16.M88.4 R32, [R0+0x1800] ;  /* 0x001800000020783b */ /* 0x000f700000000200 */
[----:B------:R-:W4:Y:S01]  /*5eb0*/  LDL R203, [R1+0x50] ;  /* 0x0000500001cb7983 */ /* 0x000f220000100800 */
[C---:B-1----:R-:W-:Y:S03]  /*5ec0*/  HMMA.16816.F32.BF16 R4, R152.reuse, R8, RZ ;  /* 0x000000089804723c */ /* 0x042fe600000418ff */
[----:B------:R-:W1:Y:S05]  /*5ed0*/  LDSM.16.M88.4 R40, [R0+0x2000] ;  /* 0x002000000028783b */ /* 0x000e6a0000000200 */
[C---:B------:R-:W-:Y:S03]  /*5ee0*/  HMMA.16816.F32.BF16 R8, R152.reuse, R10, RZ ;  /* 0x0000000a9808723c */ /* 0x040fe600000418ff */
[----:B------:R-:W4:Y:S04]  /*5ef0*/  LDL R202, [R1+0x34] ;  /* 0x0000340001ca7983 */ /* 0x000f280000100800 */
[----:B------:R-:W4:Y:S01]  /*5f00*/  LDL R221, [R1+0x10] ;  /* 0x0000100001dd7983 */ /* 0x000f220000100800 */
[C---:B--2---:R-:W-:Y:S03]  /*5f10*/  HMMA.16816.F32.BF16 R12, R152.reuse, R16, RZ ;  /* 0x00000010980c723c */ /* 0x044fe600000418ff */
[----:B------:R-:W2:Y:S04]  /*5f20*/  LDL R225, [R1+0x14] ;  /* 0x0000140001e17983 */ /* 0x000ea80000100800 */
[----:B------:R-:W2:Y:S01]  /*5f30*/  LDL R229, [R1+0x20] ;  /* 0x0000200001e57983 */ /* 0x000ea20000100800 */
[C---:B------:R-:W-:Y:S03]  /*5f40*/  HMMA.16816.F32.BF16 R16, R152.reuse, R18, RZ ;  /* 0x000000129810723c */ /* 0x040fe600000418ff */
[----:B------:R-:W2:Y:S04]  /*5f50*/  LDL.LU R228, [R1+0x4] ;  /* 0x0000040001e47983 */ /* 0x000ea80000300800 */
[----:B------:R-:W2:Y:S01]  /*5f60*/  LDL.64 R226, [R1+0x18] ;  /* 0x0000180001e27983 */ /* 0x000ea20000100a00 */
[C---:B---3--:R-:W-:Y:S05]  /*5f70*/  HMMA.16816.F32.BF16 R20, R152.reuse, R24, RZ ;  /* 0x000000189814723c */ /* 0x048fea00000418ff */
[----:B------:R-:W4:Y:S03]  /*5f80*/  LDL.LU R217, [R1] ;  /* 0x0000000001d97983 */ /* 0x000f260000300800 */
[C---:B------:R-:W-:Y:S01]  /*5f90*/  HMMA.16816.F32.BF16 R24, R152.reuse, R26, RZ ;  /* 0x0000001a9818723c */ /* 0x040fe200000418ff */
[----:B------:R-:W3:Y:S07]  /*5fa0*/  LDSM.16.M88.4 R48, [R0+0x2800] ;  /* 0x002800000030783b */ /* 0x000eee0000000200 */
[C---:B-----5:R-:W-:Y:S01]  /*5fb0*/  HMMA.16816.F32.BF16 R28, R152.reuse, R32, RZ ;  /* 0x00000020981c723c */ /* 0x060fe200000418ff */
[----:B------:R-:W5:Y:S07]  /*5fc0*/  LDSM.16.M88.4 R140, [R200] ;  /* 0x00000000c88c783b */ /* 0x000f6e0000000200 */
[C---:B------:R-:W-:Y:S01]  /*5fd0*/  HMMA.16816.F32.BF16 R32, R152.reuse, R34, RZ ;  /* 0x000000229820723c */ /* 0x040fe200000418ff */
[----:B------:R-:W2:Y:S07]  /*5fe0*/  LDL R207, [R1+0x38] ;  /* 0x0000380001cf7983 */ /* 0x000eae0000100800 */
[C---:B-1----:R-:W-:Y:S08]  /*5ff0*/  HMMA.16816.F32.BF16 R36, R152.reuse, R40, RZ ;  /* 0x000000289824723c */ /* 0x042ff000000418ff */
[C---:B------:R-:W-:Y:S08]  /*6000*/  HMMA.16816.F32.BF16 R40, R152.reuse, R42, RZ ;  /* 0x0000002a9828723c */ /* 0x040ff000000418ff */
[C---:B---3--:R-:W-:Y:S08]  /*6010*/  HMMA.16816.F32.BF16 R44, R152.reuse, R48, RZ ;  /* 0x00000030982c723c */ /* 0x048ff000000418ff */
[----:B------:R-:W-:Y:S08]  /*6020*/  HMMA.16816.F32.BF16 R48, R152, R50, RZ ;  /* 0x000000329830723c */ /* 0x000ff000000418ff */
[C---:B-----5:R-:W-:Y:S08]  /*6030*/  HMMA.16816.F32.BF16 R4, R156.reuse, R140, R4 ;  /* 0x0000008c9c04723c */ /* 0x060ff00000041804 */
        /* <DEDUP_REMOVED lines=13> */
[----:B------:R-:W1:Y:S02]  /*6110*/  LDSM.16.M88.4 R140, [R200+0x2800] ;  /* 0x00280000c88c783b */ /* 0x000e640000000200 */
[----:B----4-:R-:W-:Y:S02]  /*6120*/  ISETP.GE.AND P5, PT, R221, R217, PT ;  /* 0x000000d9dd00720c */ /* 0x010fe40003fa6270 */
[----:B------:R-:W-:Y:S03]  /*6130*/  IADD3 R222, R217, -0x1, RZ ;  /* 0xffffffffd9de7810 */ /* 0x000fe60007ffe0ff */
[C---:B-1----:R-:W-:Y:S08]  /*6140*/  HMMA.16816.F32.BF16 R44, R156.reuse, R140, R44 ;  /* 0x0000008c9c2c723c */ /* 0x042ff0000004182c */
[----:B------:R-:W-:Y:S01]  /*6150*/  @!P5 SHF.R.S32.HI R201, RZ, 0x1f, R222 ;  /* 0x0000001fffc9d819 */ /* 0x000fe200000114de */
[----:B------:R-:W-:Y:S03]  /*6160*/  HMMA.16816.F32.BF16 R48, R156, R142, R48 ;  /* 0x0000008e9c30723c */ /* 0x000fe60000041830 */
[----:B--2---:R-:W-:Y:S01]  /*6170*/  @!P5 ISETP.GE.AND P3, PT, R226, c[0x0][0x1d4], PT ;  /* 0x00007500e200da0c */ /* 0x004fe20003f66270 */
[----:B------:R-:W-:Y:S01]  /*6180*/  @!P5 IMAD R201, R201, c[0x0][0x208], RZ ;  /* 0x00008200c9c9da24 */ /* 0x000fe200078e02ff */
[----:B------:R-:W-:Y:S01]  /*6190*/  @!P5 ISETP.GE.AND P1, PT, R229, c[0x0][0x1d4], PT ;  /* 0x00007500e500da0c */ /* 0x000fe20003f26270 */
[C---:B------:R-:W-:Y:S01]  /*61a0*/  @!P5 IMAD.WIDE.U32 R140, R222.reuse, c[0x0][0x208], RZ ;  /* 0x00008200de8cda25 */ /* 0x040fe200078e00ff */
[----:B------:R-:W-:Y:S05]  /*61b0*/  @!P5 ISETP.GE.AND P0, PT, R225, c[0x0][0x1d4], PT ;  /* 0x00007500e100da0c */ /* 0x000fea0003f06270 */
[----:B------:R-:W-:Y:S01]  /*61c0*/  @!P5 IMAD R142, R222, c[0x0][0x20c], R201 ;  /* 0x00008300de8eda24 */ /* 0x000fe200078e02c9 */
[----:B------:R-:W-:Y:S01]  /*61d0*/  IADD3 R201, R208, R0, RZ ;  /* 0x00000000d0c97210 */ /* 0x000fe20007ffe0ff */
[----:B------:R-:W-:Y:S02]  /*61e0*/  @!P5 IMAD.MOV.U32 R143, RZ, RZ, R203 ;  /* 0x000000ffff8fd224 */ /* 0x000fe400078e00cb */
[----:B------:R-:W-:Y:S01]  /*61f0*/  @!P5 IMAD.IADD R141, R141, 0x1, R142 ;  /* 0x000000018d8dd824 */ /* 0x000fe200078e028e */
[----:B------:R-:W-:Y:S01]  /*6200*/  @!P5 MOV R142, R218 ;  /* 0x000000da008ed202 */ /* 0x000fe20000000f00 */
[----:B------:R-:W-:Y:S01]  /*6210*/  @!P5 IMAD R205, R228, 0x9000, R202 ;  /* 0x00009000e4cdd824 */ /* 0x000fe200078e02ca */
[----:B------:R-:W2:Y:S01]  /*6220*/  LDL R218, [R1+0x2c] ;  /* 0x00002c0001da7983 */ /* 0x000ea20000100800 */
[----:B------:R-:W-:Y:S02]  /*6230*/  @!P5 IMAD R141, R141, 0x60, RZ ;  /* 0x000000608d8dd824 */ /* 0x000fe400078e02ff */
[----:B------:R-:W-:Y:S04]  /*6240*/  @!P5 IMAD.WIDE.U32 R142, R140, 0x60, R142 ;  /* 0x000000608c8ed825 */ /* 0x000fe800078e008e */
[----:B------:R-:W-:Y:S01]  /*6250*/  @!P5 IMAD.MOV.U32 R202, RZ, RZ, c[0x0][0x208] ;  /* 0x00008200ffcad624 */ /* 0x000fe200078e00ff */
[C---:B------:R-:W-:Y:S02]  /*6260*/  @!P5 LEA R140, P4, R142.reuse, c[0x0][0x1f8], 0x1 ;  /* 0x00007e008e8cda11 */ /* 0x040fe400078808ff */
[----:B------:R-:W-:Y:S04]  /*6270*/  @!P5 IADD3 R141, R143, R141, RZ ;  /* 0x0000008d8f8dd210 */ /* 0x000fe80007ffe0ff */
        /* <DEDUP_REMOVED lines=19> */
[----:B------:R3:W-:Y:S08]  /*63b0*/  @!P5 LDGSTS.E.BYPASS.LTC128B.128 [R205+0x8000], [R202.64+0x100], !P0 ;  /* 0x08000100cacddfae */ /* 0x0007f0000c101d46 */
[----:B-1----:R-:W1:Y:S08]  /*63c0*/  LDSM.16.M88.4 R140, [R201] ;  /* 0x00000000c98c783b */ /* 0x002e700000000200 */
[----:B------:R-:W0:Y:S01]  /*63d0*/  LDGDEPBAR ;  /* 0x00000000000079af */ /* 0x000e220000000000 */
[----:B---3--:R-:W-:Y:S01]  /*63e0*/  IMAD.IADD R203, R208, 0x1, R200 ;  /* 0x00000001d0cb7824 */ /* 0x008fe200078e02c8 */
        /* <DEDUP_REMOVED lines=123> */
[----:B------:R1:W3:Y:S08]  /*6ba0*/  LDSM.16.M88.4 R140, [R0+0x8800] ;  /* 0x00880000008c783b */ /* 0x0002f00000000200 */
[----:B-1----:R1:W2:Y:S01]  /*6bb0*/  LDL R0, [R1+0x3c] ;  /* 0x00003c0001007983 */ /* 0x0022a20000100800 */
[C---:B---3--:R-:W-:Y:S08]  /*6bc0*/  HMMA.16816.F32.BF16 R44, R184.reuse, R140, R44 ;  /* 0x0000008cb82c723c */ /* 0x048ff0000004182c */
[----:B------:R-:W-:Y:S01]  /*6bd0*/  HMMA.16816.F32.BF16 R48, R184, R142, R48 ;  /* 0x0000008eb830723c */ /* 0x000fe20000041830 */
[----:B------:R-:W3:Y:S07]  /*6be0*/  LDSM.16.M88.4 R140, [R200+0x6000] ;  /* 0x00600000c88c783b */ /* 0x000eee0000000200 */
[C---:B---3--:R-:W-:Y:S08]  /*6bf0*/  HMMA.16816.F32.BF16 R4, R188.reuse, R140, R4 ;  /* 0x0000008cbc04723c */ /* 0x048ff00000041804 */
[C---:B------:R-:W-:Y:S01]  /*6c00*/  HMMA.16816.F32.BF16 R8, R188.reuse, R142, R8 ;  /* 0x0000008ebc08723c */ /* 0x040fe20000041808 */
        /* <DEDUP_REMOVED lines=12> */
[----:B------:R-:W3:Y:S03]  /*6cd0*/  LDSM.16.M88.4 R140, [R200+0x8800] ;  /* 0x00880000c88c783b */ /* 0x000ee60000000200 */
[----:B--2---:R-:W-:Y:S04]  /*6ce0*/  @P2 MOV R0, R218 ;  /* 0x000000da00002202 */ /* 0x004fe80000000f00 */
[C---:B---3--:R-:W-:Y:S08]  /*6cf0*/  HMMA.16816.F32.BF16 R44, R188.reuse, R140, R44 ;  /* 0x0000008cbc2c723c */ /* 0x048ff0000004182c */
        /* <DEDUP_REMOVED lines=33> */
[----:B------:R-:W-:Y:S07]  /*6f10*/  DEPBAR.LE SB0, 0x2 ;  /* 0x000080800000791a */ /* 0x000fee0000000000 */
[----:B------:R-:W-:Y:S01]  /*6f20*/  BAR.SYNC.DEFER_BLOCKING 0x0 ;  /* 0x0000000000007b1d */ /* 0x000fe20000010000 */
[C---:B--2---:R-:W-:Y:S07]  /*6f30*/  HMMA.16816.F32.BF16 R36, R196.reuse, R140, R36 ;  /* 0x0000008cc424723c */ /* 0x044fee0000041824 */
[----:B------:R-:W-:Y:S01]  /*6f40*/  SHFL.IDX PT, R141, R0, 0x1, 0x1c1f ;  /* 0x003c1f00008d7f89 */ /* 0x000fe200000e0000 */
[----:B------:R-:W-:Y:S01]  /*6f50*/  IMAD R140, R217, -0x60, RZ ;  /* 0xffffffa0d98c7824 */ /* 0x000fe200078e02ff */
[C---:B------:R-:W-:Y:S06]  /*6f60*/  HMMA.16816.F32.BF16 R40, R196.reuse, R142, R40 ;  /* 0x0000008ec428723c */ /* 0x040fec0000041828 */
[----:B------:R-:W2:Y:S01]  /*6f70*/  SHFL.IDX PT, R142, R0, RZ, 0x1c1f ;  /* 0x001c1fff008e7589 */ /* 0x000ea200000e0000 */
[----:B------:R-:W-:Y:S01]  /*6f80*/  IADD3 R140, -R207, 0x1, R140 ;  /* 0x00000001cf8c7810 */ /* 0x000fe20007ffe18c */
[C---:B---3--:R-:W-:Y:S04]  /*6f90*/  HMMA.16816.F32.BF16 R44, R196.reuse, R200, R44 ;  /* 0x000000c8c42c723c */ /* 0x048fe8000004182c */
[----:B------:R-:W-:Y:S04]  /*6fa0*/  IADD3 R140, R140, c[0x0][0x1d0], RZ ;  /* 0x000074008c8c7a10 */ /* 0x000fe80007ffe0ff */
[----:B------:R-:W-:Y:S04]  /*6fb0*/  HMMA.16816.F32.BF16 R48, R196, R202, R48 ;  /* 0x000000cac430723c */ /* 0x000fe80000041830 */
[----:B------:R-:W-:Y:S05]  /*6fc0*/  IADD3 R140, R140, -c[0x0][0x168], RZ ;  /* 0x80005a008c8c7a10 */ /* 0x000fea0007ffe0ff */
[C---:B--2---:R-:W-:Y:S03]  /*6fd0*/  IMAD.IADD R0, R140.reuse, 0x1, R142 ;  /* 0x000000018c007824 */ /* 0x044fe600078e028e */
[----:B------:R-:W-:Y:S02]  /*6fe0*/  IADD3 R140, R140, R141, RZ ;  /* 0x0000008d8c8c7210 */ /* 0x000fe40007ffe0ff */
[----:B------:R-:W-:Y:S02]  /*6ff0*/  ISETP.GT.AND P4, PT, R0, RZ, PT ;  /* 0x000000ff0000720c */ /* 0x000fe40003f84270 */
[----:B------:R-:W-:Y:S02]  /*7000*/  ISETP.GT.AND P1, PT, R140, RZ, PT ;  /* 0x000000ff8c00720c */ /* 0x000fe40003f24270 */
[----:B------:R-:W-:Y:S02]  /*7010*/  FSEL R4, R4, -INF , P4 ;  /* 0xff80000004047808 */ /* 0x000fe40002000000 */
[----:B------:R-:W-:Y:S02]  /*7020*/  ISETP.GT.AND P3, PT, R0, 0x1, PT ;  /* 0x000000010000780c */ /* 0x000fe40003f64270 */
[----:B------:R-:W-:Y:S02]  /*7030*/  FSEL R6, R6, -INF , P1 ;  /* 0xff80000006067808 */ /* 0x000fe40000800000 */
[----:B------:R-:W-:Y:S02]  /*7040*/  ISETP.GT.AND P1, PT, R140, 0x8, PT ;  /* 0x000000088c00780c */ /* 0x000fe40003f24270 */
[----:B------:R-:W-:Y:S02]  /*7050*/  ISETP.GT.AND P4, PT, R0, 0x8, PT ;  /* 0x000000080000780c */ /* 0x000fe40003f84270 */
[----:B------:R-:W-:Y:S02]  /*7060*/  FSEL R205, R10, -INF , P1 ;  /* 0xff8000000acd7808 */ /* 0x000fe40000800000 */
[----:B------:R-:W-:Y:S02]  /*7070*/  FMNMX.FTZ R10, R4, R2, !PT ;  /* 0x00000002040a7209 */ /* 0x000fe40007810000 */
[----:B------:R-:W-:Y:S02]  /*7080*/  FSEL R5, R5, -INF , P3 ;  /* 0xff80000005057808 */ /* 0x000fe40001800000 */
[----:B------:R-:W-:Y:S02]  /*7090*/  ISETP.GT.AND P0, PT, R140, 0x1, PT ;  /* 0x000000018c00780c */ /* 0x000fe40003f04270 */
[----:B------:R-:W-:Y:S02]  /*70a0*/  FSEL R8, R8, -INF , P4 ;  /* 0xff80000008087808 */ /* 0x000fe40002000000 */
[----:B------:R-:W-:Y:S02]  /*70b0*/  ISETP.GT.AND P3, PT, R0, 0x9, PT ;  /* 0x000000090000780c */ /* 0x000fe40003f64270 */
[----:B------:R-:W-:Y:S02]  /*70c0*/  FSEL R7, R7, -INF , P0 ;  /* 0xff80000007077808 */ /* 0x000fe40000000000 */
[----:B------:R-:W-:Y:S02]  /*70d0*/  ISETP.GT.AND P0, PT, R140, 0x9, PT ;  /* 0x000000098c00780c */ /* 0x000fe40003f04270 */
[----:B------:R-:W-:Y:S02]  /*70e0*/  FMNMX.FTZ R10, R5, R10, !PT ;  /* 0x0000000a050a7209 */ /* 0x000fe40007810000 */
[----:B------:R-:W-:Y:S02]  /*70f0*/  ISETP.GT.AND P4, PT, R0, 0x10, PT ;  /* 0x000000100000780c */ /* 0x000fe40003f84270 */
[----:B------:R-:W-:Y:S02]  /*7100*/  FSEL R9, R9, -INF , P3 ;  /* 0xff80000009097808 */ /* 0x000fe40001800000 */
[----:B------:R-:W-:Y:S02]  /*7110*/  FSEL R207, R11, -INF , P0 ;  /* 0xff8000000bcf7808 */ /* 0x000fe40000000000 */
[----:B------:R-:W-:Y:S02]  /*7120*/  FMNMX.FTZ R11, R6, R3, !PT ;  /* 0x00000003060b7209 */ /* 0x000fe40007810000 */
[----:B------:R-:W-:Y:S02]  /*7130*/  FMNMX.FTZ R10, R8, R10, !PT ;  /* 0x0000000a080a7209 */ /* 0x000fe40007810000 */
[----:B------:R-:W-:Y:S02]  /*7140*/  FSEL R218, R12, -INF , P4 ;  /* 0xff8000000cda7808 */ /* 0x000fe40002000000 */
[----:B------:R-:W-:Y:S01]  /*7150*/  FMNMX.FTZ R10, R9, R10, !PT ;  /* 0x0000000a090a7209 */ /* 0x000fe20007810000 */
[----:B------:R-:W2:Y:S01]  /*7160*/  LDL.LU R12, [R1+0x8] ;  /* 0x00000800010c7983 */ /* 0x000ea20000300800 */
[----:B------:R-:W-:Y:S02]  /*7170*/  ISETP.GT.AND P3, PT, R0, 0x11, PT ;  /* 0x000000110000780c */ /* 0x000fe40003f64270 */
[----:B------:R-:W-:Y:S02]  /*7180*/  FMNMX.FTZ R11, R7, R11, !PT ;  /* 0x0000000b070b7209 */ /* 0x000fe40007810000 */
[----:B------:R-:W-:Y:S02]  /*7190*/  FSEL R219, R13, -INF , P3 ;  /* 0xff8000000ddb7808 */ /* 0x000fe40001800000 */
[----:B------:R-:W-:Y:S02]  /*71a0*/  FMNMX.FTZ R11, R205, R11, !PT ;  /* 0x0000000bcd0b7209 */ /* 0x000fe40007810000 */
[----:B------:R-:W-:Y:S02]  /*71b0*/  ISETP.GT.AND P1, PT, R140, 0x10, PT ;  /* 0x000000108c00780c */ /* 0x000fe40003f24270 */
[----:B------:R-:W-:Y:S02]  /*71c0*/  ISETP.GT.AND P4, PT, R0, 0x18, PT ;  /* 0x000000180000780c */ /* 0x000fe40003f84270 */
[----:B------:R-:W-:Y:S02]  /*71d0*/  FMNMX.FTZ R10, R218, R10, !PT ;  /* 0x0000000ada0a7209 */ /* 0x000fe40007810000 */
[----:B------:R-:W-:Y:S02]  /*71e0*/  ISETP.GT.AND P3, PT, R0, 0x19, PT ;  /* 0x000000190000780c */ /* 0x000fe40003f64270 */
[----:B------:R-:W-:Y:S01]  /*71f0*/  FSEL R220, R14, -INF , P1 ;  /* 0xff8000000edc7808 */ /* 0x000fe20000800000 */
[----:B------:R-:W-:Y:S01]  /*7200*/  IMAD.MOV.U32 R14, RZ, RZ, R221 ;  /* 0x000000ffff0e7224 */ /* 0x000fe200078e00dd */
[----:B------:R-:W-:Y:S02]  /*7210*/  FSEL R224, R16, -INF , P4 ;  /* 0xff80000010e07808 */ /* 0x000fe40002000000 */
[C---:B------:R-:W-:Y:S02]  /*7220*/  ISETP.GT.AND P0, PT, R140.reuse, 0x11, PT ;  /* 0x000000118c00780c */ /* 0x040fe40003f04270 */
[----:B------:R-:W-:Y:S02]  /*7230*/  FMNMX.FTZ R11, R207, R11, !PT ;  /* 0x0000000bcf0b7209 */ /* 0x000fe40007810000 */
[----:B------:R-:W-:Y:S02]  /*7240*/  FMNMX.FTZ R10, R219, R10, !PT ;  /* 0x0000000adb0a7209 */ /* 0x000fe40007810000 */
[----:B------:R-:W-:Y:S02]  /*7250*/  FSEL R223, R17, -INF , P3 ;  /* 0xff80000011df7808 */ /* 0x000fe40001800000 */
[----:B------:R-:W-:Y:S02]  /*7260*/  FSEL R221, R15, -INF , P0 ;  /* 0xff8000000fdd7808 */ /* 0x000fe40000000000 */
[----:B------:R-:W-:Y:S02]  /*7270*/  ISETP.GT.AND P1, PT, R140, 0x18, PT ;  /* 0x000000188c00780c */ /* 0x000fe40003f24270 */
[----:B------:R-:W-:Y:S02]  /*7280*/  FMNMX.FTZ R11, R220, R11, !PT ;  /* 0x0000000bdc0b7209 */ /* 0x000fe40007810000 */
[----:B------:R-:W-:Y:S02]  /*7290*/  FMNMX.FTZ R10, R224, R10, !PT ;  /* 0x0000000ae00a7209 */ /* 0x000fe40007810000 */
[----:B------:R-:W-:Y:S02]  /*72a0*/  ISETP.GT.AND P4, PT, R0, 0x20, PT ;  /* 0x000000200000780c */ /* 0x000fe40003f84270 */
[----:B------:R-:W-:Y:S02]  /*72b0*/  FMNMX.FTZ R10, R223, R10, !PT ;  /* 0x0000000adf0a7209 */ /* 0x000fe40007810000 */
[----:B------:R-:W-:Y:S02]  /*72c0*/  MOV R15, R222 ;  /* 0x000000de000f7202 */ /* 0x000fe40000000f00 */
[----:B------:R-:W-:Y:S01]  /*72d0*/  FSEL R222, R18, -INF , P1 ;  /* 0xff80000012de7808 */ /* 0x000fe20000800000 */
[----:B------:R-:W-:Y:S01]  /*72e0*/  IMAD.MOV.U32 R18, RZ, RZ, R225 ;  /* 0x000000ffff127224 */ /* 0x000fe200078e00e1 */
[----:B------:R-:W-:Y:S02]  /*72f0*/  ISETP.GT.AND P0, PT, R140, 0x19, PT ;  /* 0x000000198c00780c */ /* 0x000fe40003f04270 */
[----:B------:R-:W-:Y:S02]  /*7300*/  ISETP.GT.AND P3, PT, R0, 0x21, PT ;  /* 0x000000210000780c */ /* 0x000fe40003f64270 */
[----:B------:R-:W-:Y:S02]  /*7310*/  FSEL R232, R20, -INF , P4 ;  /* 0xff80000014e87808 */ /* 0x000fe40002000000 */
[----:B------:R-:W-:Y:S02]  /*7320*/  FMNMX.FTZ R11, R221, R11, !PT ;  /* 0x0000000bdd0b7209 */ /* 0x000fe40007810000 */
[----:B------:R-:W-:Y:S02]  /*7330*/  FSEL R225, R19, -INF , P0 ;  /* 0xff80000013e17808 */ /* 0x000fe40000000000 */
[----:B------:R-:W-:Y:S02]  /*7340*/  FSEL R233, R21, -INF , P3 ;  /* 0xff80000015e97808 */ /* 0x000fe40001800000 */
[----:B------:R-:W-:Y:S02]  /*7350*/  FMNMX.FTZ R11, R222, R11, !PT ;  /* 0x0000000bde0b7209 */ /* 0x000fe40007810000 */
[----:B------:R-:W-:Y:S02]  /*7360*/  ISETP.GT.AND P4, PT, R0, 0x28, PT ;  /* 0x000000280000780c */ /* 0x000fe40003f84270 */
[----:B------:R-:W-:Y:S02]  /*7370*/  FMNMX.FTZ R10, R232, R10, !PT ;  /* 0x0000000ae80a7209 */ /* 0x000fe40007810000 */
[----:B------:R-:W-:Y:S02]  /*7380*/  ISETP.GT.AND P1, PT, R140, 0x20, PT ;  /* 0x000000208c00780c */ /* 0x000fe40003f24270 */
[----:B------:R-:W-:Y:S02]  /*7390*/  FSEL R237, R24, -INF , P4 ;  /* 0xff80000018ed7808 */ /* 0x000fe40002000000 */
[----:B------:R-:W-:Y:S02]  /*73a0*/  FMNMX.FTZ R11, R225, R11, !PT ;  /* 0x0000000be10b7209 */ /* 0x000fe40007810000 */
[----:B------:R-:W-:Y:S02]  /*73b0*/  FMNMX.FTZ R10, R233, R10, !PT ;  /* 0x0000000ae90a7209 */ /* 0x000fe40007810000 */
[----:B------:R-:W-:Y:S02]  /*73c0*/  ISETP.GT.AND P0, PT, R140, 0x21, PT ;  /* 0x000000218c00780c */ /* 0x000fe40003f04270 */
[----:B------:R-:W-:Y:S01]  /*73d0*/  FSEL R234, R22, -INF , P1 ;  /* 0xff80000016ea7808 */ /* 0x000fe20000800000 */
[----:B------:R-:W-:Y:S01]  /*73e0*/  IMAD.MOV.U32 R22, RZ, RZ, R228 ;  /* 0x000000ffff167224 */ /* 0x000fe200078e00e4 */
[----:B------:R-:W-:Y:S02]  /*73f0*/  ISETP.GT.AND P3, PT, R0, 0x29, PT ;  /* 0x000000290000780c */ /* 0x000fe40003f64270 */
[----:B------:R-:W-:Y:S02]  /*7400*/  FSEL R235, R23, -INF , P0 ;  /* 0xff80000017eb7808 */ /* 0x000fe40000000000 */
[----:B------:R-:W-:Y:S02]  /*7410*/  FSEL R239, R25, -INF , P3 ;  /* 0xff80000019ef7808 */ /* 0x000fe40001800000 */
[----:B------:R-:W-:Y:S02]  /*7420*/  FMNMX.FTZ R10, R237, R10, !PT ;  /* 0x0000000aed0a7209 */ /* 0x000fe40007810000 */
[C---:B------:R-:W-:Y:S02]  /*7430*/  ISETP.GT.AND P1, PT, R140.reuse, 0x28, PT ;  /* 0x000000288c00780c */ /* 0x040fe40003f24270 */
[----:B------:R-:W-:Y:S02]  /*7440*/  ISETP.GT.AND P0, PT, R140, 0x29, PT ;  /* 0x000000298c00780c */ /* 0x000fe40003f04270 */
[----:B------:R-:W-:Y:S02]  /*7450*/  ISETP.GT.AND P4, PT, R0, 0x30, PT ;  /* 0x000000300000780c */ /* 0x000fe40003f84270 */
[----:B------:R-:W-:Y:S02]  /*7460*/  FMNMX.FTZ R11, R234, R11, !PT ;  /* 0x0000000bea0b7209 */ /* 0x000fe40007810000 */
[----:B------:R-:W-:Y:S02]  /*7470*/  FSEL R240, R26, -INF , P1 ;  /* 0xff8000001af07808 */ /* 0x000fe40000800000 */
[----:B------:R-:W-:Y:S01]  /*7480*/  FSEL R245, R27, -INF , P0 ;  /* 0xff8000001bf57808 */ /* 0x000fe20000000000 */
[----:B------:R-:W-:Y:S01]  /*7490*/  IMAD.MOV.U32 R27, RZ, RZ, R227 ;  /* 0x000000ffff1b7224 */ /* 0x000fe200078e00e3 */
[----:B------:R-:W-:Y:S02]  /*74a0*/  FSEL R244, R28, -INF , P4 ;  /* 0xff8000001cf47808 */ /* 0x000fe40002000000 */
[----:B------:R-:W-:Y:S02]  /*74b0*/  FMNMX.FTZ R11, R235, R11, !PT ;  /* 0x0000000beb0b7209 */ /* 0x000fe40007810000 */
[----:B------:R-:W-:Y:S02]  /*74c0*/  ISETP.GT.AND P3, PT, R0, 0x31, PT ;  /* 0x000000310000780c */ /* 0x000fe40003f64270 */
[----:B------:R-:W-:Y:S02]  /*74d0*/  FMNMX.FTZ R10, R239, R10, !PT ;  /* 0x0000000aef0a7209 */ /* 0x000fe40007810000 */
[C---:B------:R-:W-:Y:S02]  /*74e0*/  ISETP.GT.AND P1, PT, R140.reuse, 0x30, PT ;  /* 0x000000308c00780c */ /* 0x040fe40003f24270 */
[----:B------:R-:W-:Y:S02]  /*74f0*/  ISETP.GT.AND P0, PT, R140, 0x31, PT ;  /* 0x000000318c00780c */ /* 0x000fe40003f04270 */
[----:B------:R-:W-:Y:S02]  /*7500*/  FSEL R243, R29, -INF , P3 ;  /* 0xff8000001df37808 */ /* 0x000fe40001800000 */
[----:B------:R-:W-:Y:S02]  /*7510*/  FMNMX.FTZ R11, R240, R11, !PT ;  /* 0x0000000bf00b7209 */ /* 0x000fe40007810000 */
[----:B------:R-:W-:Y:S02]  /*7520*/  FSEL R252, R30, -INF , P1 ;  /* 0xff8000001efc7808 */ /* 0x000fe40000800000 */
[----:B------:R-:W-:Y:S02]  /*7530*/  FSEL R13, R31, -INF , P0 ;  /* 0xff8000001f0d7808 */ /* 0x000fe40000000000 */
[----:B------:R-:W-:Y:S02]  /*7540*/  FMNMX.FTZ R10, R244, R10, !PT ;  /* 0x0000000af40a7209 */ /* 0x000fe40007810000 */
[C---:B------:R-:W-:Y:S02]  /*7550*/  ISETP.GT.AND P4, PT, R0.reuse, 0x38, PT ;  /* 0x000000380000780c */ /* 0x040fe40003f84270 */
[----:B------:R-:W-:Y:S02]  /*7560*/  ISETP.GT.AND P3, PT, R0, 0x39, PT ;  /* 0x000000390000780c */ /* 0x000fe40003f64270 */
[C---:B------:R-:W-:Y:S02]  /*7570*/  ISETP.GT.AND P0, PT, R140.reuse, 0x39, PT ;  /* 0x000000398c00780c */ /* 0x040fe40003f04270 */
[----:B------:R-:W-:Y:S02]  /*7580*/  ISETP.GT.AND P1, PT, R140, 0x38, PT ;  /* 0x000000388c00780c */ /* 0x000fe40003f24270 */
[----:B------:R-:W-:Y:S02]  /*7590*/  FSEL R242, R32, -INF , P4 ;  /* 0xff80000020f27808 */ /* 0x000fe40002000000 */
[C---:B------:R-:W-:Y:S02]  /*75a0*/  ISETP.GT.AND P4, PT, R0.reuse, 0x40, PT ;  /* 0x000000400000780c */ /* 0x040fe40003f84270 */
[----:B------:R-:W-:Y:S02]  /*75b0*/  FSEL R241, R33, -INF , P3 ;  /* 0xff80000021f17808 */ /* 0x000fe40001800000 */
[----:B------:R-:W-:Y:S02]  /*75c0*/  FSEL R17, R35, -INF , P0 ;  /* 0xff80000023117808 */ /* 0x000fe40000000000 */
[----:B------:R-:W-:Y:S02]  /*75d0*/  FMNMX.FTZ R11, R245, R11, !PT ;  /* 0x0000000bf50b7209 */ /* 0x000fe40007810000 */
[----:B------:R-:W-:Y:S02]  /*75e0*/  ISETP.GT.AND P3, PT, R0, 0x41, PT ;  /* 0x000000410000780c */ /* 0x000fe40003f64270 */
[----:B------:R-:W-:Y:S02]  /*75f0*/  FSEL R16, R34, -INF , P1 ;  /* 0xff80000022107808 */ /* 0x000fe40000800000 */
[C---:B------:R-:W-:Y:S02]  /*7600*/  ISETP.GT.AND P1, PT, R140.reuse, 0x40, PT ;  /* 0x000000408c00780c */ /* 0x040fe40003f24270 */
[----:B------:R-:W-:Y:S02]  /*7610*/  FMNMX.FTZ R10, R243, R10, !PT ;  /* 0x0000000af30a7209 */ /* 0x000fe40007810000 */
[----:B------:R-:W-:Y:S02]  /*7620*/  ISETP.GT.AND P0, PT, R140, 0x41, PT ;  /* 0x000000418c00780c */ /* 0x000fe40003f04270 */
[----:B------:R-:W-:Y:S02]  /*7630*/  FSEL R238, R36, -INF , P4 ;  /* 0xff80000024ee7808 */ /* 0x000fe40002000000 */
[----:B------:R-:W-:Y:S02]  /*7640*/  ISETP.GT.AND P6, PT, R0, 0x50, PT ;  /* 0x000000500000780c */ /* 0x000fe40003fc4270 */
[----:B------:R-:W-:Y:S02]  /*7650*/  FSEL R20, R38, -INF , P1 ;  /* 0xff80000026147808 */ /* 0x000fe40000800000 */
[C---:B------:R-:W-:Y:S02]  /*7660*/  ISETP.GT.AND P5, PT, R0.reuse, 0x51, PT ;  /* 0x000000510000780c */ /* 0x040fe40003fa4270 */
[----:B------:R-:W-:Y:S02]  /*7670*/  FSEL R21, R39, -INF , P0 ;  /* 0xff80000027157808 */ /* 0x000fe40000000000 */
[----:B------:R-:W-:Y:S02]  /*7680*/  FSEL R236, R37, -INF , P3 ;  /* 0xff80000025ec7808 */ /* 0x000fe40001800000 */
[C---:B------:R-:W-:Y:S02]  /*7690*/  ISETP.GT.AND P3, PT, R0.reuse, 0x59, PT ;  /* 0x000000590000780c */ /* 0x040fe40003f64270 */
[C---:B------:R-:W-:Y:S02]  /*76a0*/  ISETP.GT.AND P0, PT, R0.reuse, 0x49, PT ;  /* 0x000000490000780c */ /* 0x040fe40003f04270 */
[C---:B------:R-:W-:Y:S02]  /*76b0*/  ISETP.GT.AND P1, PT, R0.reuse, 0x48, PT ;  /* 0x000000480000780c */ /* 0x040fe40003f24270 */
[----:B------:R-:W-:Y:S02]  /*76c0*/  ISETP.GT.AND P4, PT, R0, 0x58, PT ;  /* 0x000000580000780c */ /* 0x000fe40003f84270 */
[----:B------:R-:W-:Y:S02]  /*76d0*/  FMNMX.FTZ R0, R252, R11, !PT ;  /* 0x0000000bfc007209 */ /* 0x000fe40007810000 */
[----:B------:R-:W-:Y:S02]  /*76e0*/  FMNMX.FTZ R10, R242, R10, !PT ;  /* 0x0000000af20a7209 */ /* 0x000fe40007810000 */
[----:B------:R-:W-:Y:S02]  /*76f0*/  FMNMX.FTZ R0, R13, R0, !PT ;  /* 0x000000000d007209 */ /* 0x000fe40007810000 */
[----:B------:R-:W-:Y:S02]  /*7700*/  FMNMX.FTZ R141, R241, R10, !PT ;  /* 0x0000000af18d7209 */ /* 0x000fe40007810000 */
        /* <DEDUP_REMOVED lines=8> */
[----:B------:R-:W-:Y:S02]  /*7790*/  FMNMX.FTZ R141, R231, R141, !PT ;  /* 0x0000008de78d7209 */ /* 0x000fe40007810000 */
[----:B------:R-:W-:Y:S02]  /*77a0*/  FSEL R251, R42, -INF , P1 ;  /* 0xff8000002afb7808 */ /* 0x000fe40000800000 */
[----:B------:R-:W-:Y:S02]  /*77b0*/  ISETP.GT.AND P0, PT, R140, 0x49, PT ;  /* 0x000000498c00780c */ /* 0x000fe40003f04270 */
[----:B------:R-:W-:Y:S02]  /*77c0*/  MOV R19, R229 ;  /* 0x000000e500137202 */ /* 0x000fe40000000f00 */
[----:B------:R-:W-:Y:S02]  /*77d0*/  FSEL R229, R44, -INF , P6 ;  /* 0xff8000002ce57808 */ /* 0x000fe40003000000 */
[----:B------:R-:W-:Y:S02]  /*77e0*/  FMNMX.FTZ R0, R21, R0, !PT ;  /* 0x0000000015007209 */ /* 0x000fe40007810000 */
[----:B------:R-:W-:Y:S02]  /*77f0*/  FMNMX.FTZ R141, R230, R141, !PT ;  /* 0x0000008de68d7209 */ /* 0x000fe40007810000 */
[----:B------:R-:W-:Y:S02]  /*7800*/  FMNMX.FTZ R0, R251, R0, !PT ;  /* 0x00000000fb007209 */ /* 0x000fe40007810000 */
[----:B------:R-:W-:Y:S02]  /*7810*/  FSEL R250, R43, -INF , P0 ;  /* 0xff8000002bfa7808 */ /* 0x000fe40000000000 */
[----:B------:R-:W-:Y:S02]  /*7820*/  FSEL R228, R45, -INF , P5 ;  /* 0xff8000002de47808 */ /* 0x000fe40002800000 */
[----:B------:R-:W-:Y:S02]  /*7830*/  FMNMX.FTZ R141, R229, R141, !PT ;  /* 0x0000008de58d7209 */ /* 0x000fe40007810000 */
[----:B------:R-:W-:Y:S02]  /*7840*/  ISETP.GT.AND P1, PT, R140, 0x50, PT ;  /* 0x000000508c00780c */ /* 0x000fe40003f24270 */
[----:B------:R-:W-:Y:S02]  /*7850*/  FMNMX.FTZ R0, R250, R0, !PT ;  /* 0x00000000fa007209 */ /* 0x000fe40007810000 */
[----:B------:R-:W-:Y:S02]  /*7860*/  FSEL R249, R46, -INF , P1 ;  /* 0xff8000002ef97808 */ /* 0x000fe40000800000 */
[----:B------:R-:W-:Y:S02]  /*7870*/  FSEL R227, R48, -INF , P4 ;  /* 0xff80000030e37808 */ /* 0x000fe40002000000 */
[----:B------:R-:W-:Y:S02]  /*7880*/  ISETP.GT.AND P0, PT, R140, 0x51, PT ;  /* 0x000000518c00780c */ /* 0x000fe40003f04270 */
[----:B------:R-:W-:Y:S02]  /*7890*/  FMNMX.FTZ R141, R228, R141, !PT ;  /* 0x0000008de48d7209 */ /* 0x000fe40007810000 */
[----:B------:R-:W-:Y:S02]  /*78a0*/  FSEL R248, R47, -INF , P0 ;  /* 0xff8000002ff87808 */ /* 0x000fe40000000000 */
[----:B------:R-:W-:Y:S02]  /*78b0*/  MOV R26, R226 ;  /* 0x000000e2001a7202 */ /* 0x000fe40000000f00 */
[----:B------:R-:W-:Y:S02]  /*78c0*/  FSEL R226, R49, -INF , P3 ;  /* 0xff80000031e27808 */ /* 0x000fe40001800000 */
[----:B------:R-:W-:Y:S02]  /*78d0*/  FMNMX.FTZ R141, R227, R141, !PT ;  /* 0x0000008de38d7209 */ /* 0x000fe40007810000 */
[----:B------:R-:W-:Y:S02]  /*78e0*/  ISETP.GT.AND P0, PT, R140, 0x58, PT ;  /* 0x000000588c00780c */ /* 0x000fe40003f04270 */
[----:B------:R-:W-:Y:S02]  /*78f0*/  FMNMX.FTZ R0, R249, R0, !PT ;  /* 0x00000000f9007209 */ /* 0x000fe40007810000 */
[----:B------:R-:W-:Y:S02]  /*7900*/  FMNMX.FTZ R141, R226, R141, !PT ;  /* 0x0000008de28d7209 */ /* 0x000fe40007810000 */
[----:B------:R-:W-:Y:S02]  /*7910*/  ISETP.GT.AND P1, PT, R140, 0x59, PT ;  /* 0x000000598c00780c */ /* 0x000fe40003f24270 */
[----:B------:R-:W-:Y:S01]  /*7920*/  FSEL R247, R50, -INF , P0 ;  /* 0xff80000032f77808 */ /* 0x000fe20000000000 */
[----:B------:R-:W3:Y:S01]  /*7930*/  SHFL.BFLY PT, R11, R141, 0x2, 0x1f ;  /* 0x0c401f008d0b7f89 */ /* 0x000ee200000e0000 */
[----:B------:R-:W-:Y:S02]  /*7940*/  FMNMX.FTZ R0, R248, R0, !PT ;  /* 0x00000000f8007209 */ /* 0x000fe40007810000 */
[----:B------:R-:W-:Y:S02]  /*7950*/  FSEL R246, R51, -INF , P1 ;  /* 0xff80000033f67808 */ /* 0x000fe40000800000 */
[----:B------:R-:W-:Y:S02]  /*7960*/  FMNMX.FTZ R0, R247, R0, !PT ;  /* 0x00000000f7007209 */ /* 0x000fe40007810000 */
[----:B------:R-:W-:Y:S02]  /*7970*/  MOV R23, R217 ;  /* 0x000000d900177202 */ /* 0x000fe40000000f00 */
[----:B------:R-:W-:Y:S05]  /*7980*/  FMNMX.FTZ R0, R246, R0, !PT ;  /* 0x00000000f6007209 */ /* 0x000fea0007810000 */
[----:B------:R-:W4:Y:S01]  /*7990*/  SHFL.BFLY PT, R10, R0, 0x2, 0x1f ;  /* 0x0c401f00000a7f89 */ /* 0x000f2200000e0000 */
[----:B---3--:R-:W-:Y:S07]  /*79a0*/  FMNMX.FTZ R141, R141, R11, !PT ;  /* 0x0000000b8d8d7209 */ /* 0x008fee0007810000 */
[----:B------:R-:W3:Y:S01]  /*79b0*/  SHFL.BFLY PT, R11, R141, 0x1, 0x1f ;  /* 0x0c201f008d0b7f89 */ /* 0x000ee200000e0000 */
[----:B----4-:R-:W-:Y:S07]  /*79c0*/  FMNMX.FTZ R0, R0, R10, !PT ;  /* 0x0000000a00007209 */ /* 0x010fee0007810000 */
[----:B------:R-:W4:Y:S01]  /*79d0*/  SHFL.BFLY PT, R140, R0, 0x1, 0x1f ;  /* 0x0c201f00008c7f89 */ /* 0x000f2200000e0000 */
[----:B---3--:R-:W-:Y:S04]  /*79e0*/  FMNMX.FTZ R141, R141, R11, !PT ;  /* 0x0000000b8d8d7209 */ /* 0x008fe80007810000 */
[C---:B------:R-:W-:Y:S01]  /*79f0*/  FSETP.NEU.FTZ.AND P1, PT, R141.reuse, -INF , PT ;  /* 0xff8000008d00780b */ /* 0x040fe20003f3d000 */
[----:B------:R-:W-:Y:S05]  /*7a00*/  FMUL.FTZ R143, R141, c[0x0][0x2d0] ;  /* 0x0000b4008d8f7a20 */ /* 0x000fea0000410000 */
[----:B------:R-:W-:Y:S02]  /*7a10*/  FSEL R143, R143, RZ, P1 ;  /* 0x000000ff8f8f7208 */ /* 0x000fe40000800000 */
[----:B----4-:R-:W-:Y:S03]  /*7a20*/  FMNMX.FTZ R140, R0, R140, !PT ;  /* 0x0000008c008c7209 */ /* 0x010fe60007810000 */
[--C-:B------:R-:W-:Y:S01]  /*7a30*/  FFMA.FTZ R4, R4, c[0x0][0x2d0], -R143.reuse ;  /* 0x0000b40004047a23 */ /* 0x100fe2000001088f */
[----:B------:R-:W-:Y:S01]  /*7a40*/  FSEL R0, R141, RZ, P1 ;  /* 0x000000ff8d007208 */ /* 0x000fe20000800000 */
[--C-:B------:R-:W-:Y:S01]  /*7a50*/  FFMA.FTZ R5, R5, c[0x0][0x2d0], -R143.reuse ;  /* 0x0000b40005057a23 */ /* 0x100fe2000001088f */
[----:B------:R-:W-:Y:S01]  /*7a60*/  FSETP.NEU.FTZ.AND P0, PT, R140, -INF , PT ;  /* 0xff8000008c00780b */ /* 0x000fe20003f1d000 */
[----:B------:R-:W-:Y:S01]  /*7a70*/  FFMA.FTZ R8, R8, c[0x0][0x2d0], -R143 ;  /* 0x0000b40008087a23 */ /* 0x000fe2000001088f */
[----:B------:R-:W-:Y:S01]  /*7a80*/  MUFU.EX2 R201, R4 ;  /* 0x0000000400c97308 */ /* 0x000fe20000000800 */
[----:B------:R-:W-:Y:S02]  /*7a90*/  FADD.FTZ R0, -R0, R2 ;  /* 0x0000000200007221 */ /* 0x000fe40000010100 */
[----:B------:R-:W-:Y:S02]  /*7aa0*/  FMUL.FTZ R200, R140, c[0x0][0x2d0] ;  /* 0x0000b4008cc87a20 */ /* 0x000fe40000410000 */
[----:B------:R-:W-:Y:S03]  /*7ab0*/  FMUL.FTZ R0, R0, c[0x0][0x2d0] ;  /* 0x0000b40000007a20 */ /* 0x000fe60000410000 */
[----:B------:R-:W-:Y:S02]  /*7ac0*/  FSEL R200, R200, RZ, P0 ;  /* 0x000000ffc8c87208 */ /* 0x000fe40000000000 */
[----:B------:R-:W3:Y:S03]  /*7ad0*/  MUFU.EX2 R2, R0 ;  /* 0x0000000000027308 */ /* 0x000ee60000000800 */
[--C-:B------:R-:W-:Y:S02]  /*7ae0*/  FFMA.FTZ R6, R6, c[0x0][0x2d0], -R200.reuse ;  /* 0x0000b40006067a23 */ /* 0x100fe400000108c8 */
[--C-:B------:R-:W-:Y:S05]  /*7af0*/  FFMA.FTZ R7, R7, c[0x0][0x2d0], -R200.reuse ;  /* 0x0000b40007077a23 */ /* 0x100fea00000108c8 */
[----:B------:R4:W-:Y:S10]  /*7b00*/  MUFU.EX2 R203, R8 ;  /* 0x0000000800cb7308 */ /* 0x0009f40000000800 */
[----:B------:R5:W-:Y:S01]  /*7b10*/  MUFU.EX2 R202, R5 ;  /* 0x0000000500ca7308 */ /* 0x000be20000000800 */
[----:B---3--:R-:W-:Y:S01]  /*7b20*/  FMUL.FTZ R33, R2, R121 ;  /* 0x0000007902217220 */ /* 0x008fe20000410000 */
[----:B------:R-:W-:Y:S01]  /*7b30*/  FSEL R0, R140, RZ, P0 ;  /* 0x000000ff8c007208 */ /* 0x000fe20000000000 */
[----:B------:R-:W3:Y:S01]  /*7b40*/  LDL.LU R121, [R1+0xc] ;  /* 0x00000c0001797983 */ /* 0x000ee20000300800 */
[C---:B------:R-:W-:Y:S02]  /*7b50*/  FMUL.FTZ R4, R2.reuse, R148 ;  /* 0x0000009402047220 */ /* 0x040fe40000410000 */
[----:B------:R-:W-:Y:S04]  /*7b60*/  FMUL.FTZ R24, R2, R112 ;  /* 0x0000007002187220 */ /* 0x000fe80000410000 */
[----:B------:R-:W-:Y:S01]  /*7b70*/  MUFU.EX2 R142, R6 ;  /* 0x00000006008e7308 */ /* 0x000fe20000000800 */
[----:B------:R-:W-:Y:S02]  /*7b80*/  FADD.FTZ R0, -R0, R3 ;  /* 0x0000000300007221 */ /* 0x000fe40000010100 */
[----:B------:R-:W-:Y:S02]  /*7b90*/  FFMA.FTZ R3, R9, c[0x0][0x2d0], -R143 ;  /* 0x0000b40009037a23 */ /* 0x000fe4000001088f */
[----:B------:R-:W-:Y:S02]  /*7ba0*/  FMUL.FTZ R0, R0, c[0x0][0x2d0] ;  /* 0x0000b40000007a20 */ /* 0x000fe40000410000 */
[C---:B----4-:R-:W-:Y:S02]  /*7bb0*/  FMUL.FTZ R8, R2.reuse, R144 ;  /* 0x0000009002087220 */ /* 0x050fe40000410000 */
[C---:B------:R-:W-:Y:S01]  /*7bc0*/  FMUL.FTZ R9, R2.reuse, R145 ;  /* 0x0000009102097220 */ /* 0x040fe20000410000 */
[----:B------:R-:W4:Y:S01]  /*7bd0*/  MUFU.EX2 R217, R7 ;  /* 0x0000000700d97308 */ /* 0x000f220000000800 */
[C---:B------:R-:W-:Y:S02]  /*7be0*/  FMUL.FTZ R25, R2.reuse, R113 ;  /* 0x0000007102197220 */ /* 0x040fe40000410000 */
[C---:B------:R-:W-:Y:S02]  /*7bf0*/  FMUL.FTZ R28, R2.reuse, R116 ;  /* 0x00000074021c7220 */ /* 0x040fe40000410000 */
[C---:B-----5:R-:W-:Y:S01]  /*7c00*/  FMUL.FTZ R5, R2.reuse, R149 ;  /* 0x0000009502057220 */ /* 0x060fe20000410000 */
[----:B------:R-:W-:Y:S01]  /*7c10*/  MOV R149, R15 ;  /* 0x0000000f00957202 */ /* 0x000fe20000000f00 */
[C---:B------:R-:W-:Y:S01]  /*7c20*/  FMUL.FTZ R29, R2.reuse, R117 ;  /* 0x00000075021d7220 */ /* 0x040fe20000410000 */
[----:B------:R-:W-:Y:S01]  /*7c30*/  MOV R117, R27 ;  /* 0x0000001b00757202 */ /* 0x000fe20000000f00 */
[C---:B------:R-:W-:Y:S01]  /*7c40*/  FMUL.FTZ R32, R2.reuse, R120 ;  /* 0x0000007802207220 */ /* 0x040fe20000410000 */
[----:B------:R-:W5:Y:S01]  /*7c50*/  MUFU.EX2 R0, R0 ;  /* 0x0000000000007308 */ /* 0x000f620000000800 */
[C---:B------:R-:W-:Y:S01]  /*7c60*/  FMUL.FTZ R36, R2.reuse, R124 ;  /* 0x0000007c02247220 */ /* 0x040fe20000410000 */
[----:B------:R-:W-:Y:S01]  /*7c70*/  MOV R120, R19 ;  /* 0x0000001300787202 */ /* 0x000fe20000000f00 */
[C---:B------:R-:W-:Y:S02]  /*7c80*/  FMUL.FTZ R37, R2.reuse, R125 ;  /* 0x0000007d02257220 */ /* 0x040fe40000410000 */
        /* <DEDUP_REMOVED lines=31> */
[C---:B--2---:R-:W-:Y:S02]  /*7e80*/  FFMA.FTZ R144, R2.reuse, R12, R201 ;  /* 0x0000000c02907223 */ /* 0x044fe400000100c9 */
[C---:B------:R-:W-:Y:S02]  /*7e90*/  FMUL.FTZ R12, R2.reuse, R100 ;  /* 0x00000064020c7220 */ /* 0x040fe40000410000 */
[----:B------:R-:W-:Y:S02]  /*7ea0*/  IMAD.MOV.U32 R100, RZ, RZ, R13 ;  /* 0x000000ffff647224 */ /* 0x000fe400078e000d */
[C---:B------:R-:W-:Y:S01]  /*7eb0*/  FMUL.FTZ R13, R2.reuse, R101 ;  /* 0x00000065020d7220 */ /* 0x040fe20000410000 */
[----:B------:R-:W-:Y:S01]  /*7ec0*/  MOV R101, R16 ;  /* 0x0000001000657202 */ /* 0x000fe20000000f00 */
[C---:B------:R-:W-:Y:S02]  /*7ed0*/  FMUL.FTZ R16, R2.reuse, R104 ;  /* 0x0000006802107220 */ /* 0x040fe40000410000 */
[----:B------:R-:W-:Y:S02]  /*7ee0*/  IMAD.MOV.U32 R104, RZ, RZ, R17 ;  /* 0x000000ffff687224 */ /* 0x000fe400078e0011 */
[C---:B------:R-:W-:Y:S01]  /*7ef0*/  FMUL.FTZ R17, R2.reuse, R105 ;  /* 0x0000006902117220 */ /* 0x040fe20000410000 */
[----:B------:R-:W-:Y:S01]  /*7f00*/  MOV R105, R20 ;  /* 0x0000001400697202 */ /* 0x000fe20000000f00 */
[C---:B------:R-:W-:Y:S02]  /*7f10*/  FMUL.FTZ R20, R2.reuse, R108 ;  /* 0x0000006c02147220 */ /* 0x040fe40000410000 */
[----:B------:R-:W-:Y:S02]  /*7f20*/  IMAD.MOV.U32 R108, RZ, RZ, R21 ;  /* 0x000000ffff6c7224 */ /* 0x000fe400078e0015 */
[----:B------:R-:W-:Y:S01]  /*7f30*/  FMUL.FTZ R21, R2, R109 ;  /* 0x0000006d02157220 */ /* 0x000fe20000410000 */
[----:B------:R-:W-:Y:S01]  /*7f40*/  MOV R109, R23 ;  /* 0x00000017006d7202 */ /* 0x000fe20000000f00 */
[----:B------:R-:W-:Y:S01]  /*7f50*/  FFMA.FTZ R2, R205, c[0x0][0x2d0], -R200 ;  /* 0x0000b400cd027a23 */ /* 0x000fe200000108c8 */
[----:B------:R-:W-:Y:S01]  /*7f60*/  MOV R205, R101 ;  /* 0x0000006500cd7202 */ /* 0x000fe20000000f00 */
[----:B------:R-:W-:Y:S01]  /*7f70*/  IMAD.MOV.U32 R112, RZ, RZ, R22 ;  /* 0x000000ffff707224 */ /* 0x000fe200078e0016 */
[----:B----4-:R-:W-:Y:S01]  /*7f80*/  F2FP.BF16.PACK_AB R101, R217, R142 ;  /* 0x0000008ed965723e */ /* 0x010fe200000010ff */
[C---:B-----5:R-:W-:Y:S02]  /*7f90*/  FMUL.FTZ R22, R0.reuse, R110 ;  /* 0x0000006e00167220 */ /* 0x060fe40000410000 */
[----:B------:R2:W-:Y:S01]  /*7fa0*/  MUFU.EX2 R110, R2 ;  /* 0x00000002006e7308 */ /* 0x0005e20000000800 */
[----:B------:R-:W-:Y:S01]  /*7fb0*/  IMAD.MOV.U32 R145, RZ, RZ, R18 ;  /* 0x000000ffff917224 */ /* 0x000fe200078e0012 */
[----:B------:R-:W-:Y:S01]  /*7fc0*/  MOV R137, R112 ;  /* 0x0000007000897202 */ /* 0x000fe20000000f00 */
[C---:B------:R-:W-:Y:S02]  /*7fd0*/  FMUL.FTZ R18, R0.reuse, R106 ;  /* 0x0000006a00127220 */ /* 0x040fe40000410000 */
[C---:B------:R-:W-:Y:S02]  /*7fe0*/  FMUL.FTZ R19, R0.reuse, R107 ;  /* 0x0000006b00137220 */ /* 0x040fe40000410000 */
[----:B------:R-:W-:Y:S02]  /*7ff0*/  IMAD.MOV.U32 R148, RZ, RZ, R14 ;  /* 0x000000ffff947224 */ /* 0x000fe400078e000e */
[C---:B------:R-:W-:Y:S02]  /*8000*/  FMUL.FTZ R6, R0.reuse, R150 ;  /* 0x0000009600067220 */ /* 0x040fe40000410000 */
[C---:B------:R-:W-:Y:S01]  /*8010*/  FMUL.FTZ R7, R0.reuse, R151 ;  /* 0x0000009700077220 */ /* 0x040fe20000410000 */
[----:B------:R-:W-:Y:S01]  /*8020*/  MOV R151, R117 ;  /* 0x0000007500977202 */ /* 0x000fe20000000f00 */
[C---:B------:R-:W-:Y:S02]  /*8030*/  FMUL.FTZ R10, R0.reuse, R146 ;  /* 0x00000092000a7220 */ /* 0x040fe40000410000 */
[C---:B------:R-:W-:Y:S01]  /*8040*/  FMUL.FTZ R11, R0.reuse, R147 ;  /* 0x00000093000b7220 */ /* 0x040fe20000410000 */
[----:B------:R-:W-:Y:S01]  /*8050*/  MOV R147, R108 ;  /* 0x0000006c00937202 */ /* 0x000fe20000000f00 */
[C---:B------:R-:W-:Y:S01]  /*8060*/  FMUL.FTZ R14, R0.reuse, R102 ;  /* 0x00000066000e7220 */ /* 0x040fe20000410000 */
        /* <DEDUP_REMOVED lines=43> */
[----:B------:R-:W-:Y:S02]  /*8320*/  IMAD.MOV.U32 R138, RZ, RZ, R105 ;  /* 0x000000ffff8a7224 */ /* 0x000fe400078e0069 */
[----:B--2---:R-:W-:Y:S02]  /*8330*/  FFMA.FTZ R2, R207, c[0x0][0x2d0], -R200 ;  /* 0x0000b400cf027a23 */ /* 0x004fe400000108c8 */
[----:B------:R-:W-:Y:S01]  /*8340*/  IMAD.MOV.U32 R207, RZ, RZ, R100 ;  /* 0x000000ffffcf7224 */ /* 0x000fe200078e0064 */
[----:B------:R-:W-:Y:S01]  /*8350*/  F2FP.BF16.PACK_AB R100, R202, R201 ;  /* 0x000000c9ca64723e */ /* 0x000fe200000010ff */
[----:B------:R-:W1:Y:S01]  /*8360*/  MUFU.EX2 R117, R2 ;  /* 0x0000000200757308 */ /* 0x000e620000000800 */
[----:B------:R-:W-:Y:S02]  /*8370*/  IMAD.MOV.U32 R146, RZ, RZ, R109 ;  /* 0x000000ffff927224 */ /* 0x000fe400078e006d */
[--C-:B------:R-:W-:Y:S02]  /*8380*/  FFMA.FTZ R109, R218, c[0x0][0x2d0], -R143.reuse ;  /* 0x0000b400da6d7a23 */ /* 0x100fe4000001088f */
[--C-:B------:R-:W-:Y:S02]  /*8390*/  FFMA.FTZ R108, R219, c[0x0][0x2d0], -R143.reuse ;  /* 0x0000b400db6c7a23 */ /* 0x100fe4000001088f */
[----:B------:R-:W-:Y:S02]  /*83a0*/  FADD.FTZ R144, R202, R144 ;  /* 0x00000090ca907221 */ /* 0x000fe40000010000 */
[--C-:B------:R-:W-:Y:S01]  /*83b0*/  FFMA.FTZ R114, R244, c[0x0][0x2d0], -R143.reuse ;  /* 0x0000b400f4727a23 */ /* 0x100fe2000001088f */
[----:B------:R-:W-:Y:S01]  /*83c0*/  MUFU.EX2 R112, R109 ;  /* 0x0000006d00707308 */ /* 0x000fe20000000800 */
[----:B------:R-:W-:Y:S02]  /*83d0*/  FADD.FTZ R144, R203, R144 ;  /* 0x00000090cb907221 */ /* 0x000fe40000010000 */
[--C-:B------:R-:W-:Y:S02]  /*83e0*/  FFMA.FTZ R115, R242, c[0x0][0x2d0], -R143.reuse ;  /* 0x0000b400f2737a23 */ /* 0x100fe4000001088f */
[--C-:B------:R-:W-:Y:S02]  /*83f0*/  FFMA.FTZ R136, R230, c[0x0][0x2d0], -R143.reuse ;  /* 0x0000b400e6887a23 */ /* 0x100fe4000001088f */
[----:B------:R-:W-:Y:S02]  /*8400*/  IMAD.MOV.U32 R244, RZ, RZ, R120 ;  /* 0x000000fffff47224 */ /* 0x000fe400078e0078 */
[----:B------:R-:W-:Y:S01]  /*8410*/  FFMA.FTZ R120, R250, c[0x0][0x2d0], -R200 ;  /* 0x0000b400fa787a23 */ /* 0x000fe200000108c8 */
[----:B------:R2:W4:Y:S01]  /*8420*/  MUFU.EX2 R123, R108 ;  /* 0x0000006c007b7308 */ /* 0x0005220000000800 */
[----:B------:R-:W-:Y:S02]  /*8430*/  IMAD.MOV.U32 R150, RZ, RZ, R116 ;  /* 0x000000ffff967224 */ /* 0x000fe400078e0074 */
[--C-:B------:R-:W-:Y:S01]  /*8440*/  FFMA.FTZ R116, R241, c[0x0][0x2d0], -R143.reuse ;  /* 0x0000b400f1747a23 */ /* 0x100fe2000001088f */
[----:B-1----:R-:W-:Y:S01]  /*8450*/  F2FP.BF16.PACK_AB R103, R117, R110 ;  /* 0x0000006e7567723e */ /* 0x002fe200000010ff */
[----:B------:R-:W-:Y:S01]  /*8460*/  IMAD.IADD R2, R213, 0x1, R204 ;  /* 0x00000001d5027824 */ /* 0x000fe200078e02cc */
[----:B------:R-:W-:Y:S01]  /*8470*/  MOV R241, R137 ;  /* 0x0000008900f17202 */ /* 0x000fe20000000f00 */
[--C-:B------:R-:W-:Y:S01]  /*8480*/  FFMA.FTZ R135, R231, c[0x0][0x2d0], -R143.reuse ;  /* 0x0000b400e7877a23 */ /* 0x100fe2000001088f */
[----:B------:R-:W-:Y:S01]  /*8490*/  MOV R242, R150 ;  /* 0x0000009600f27202 */ /* 0x000fe20000000f00 */
[--C-:B------:R-:W-:Y:S01]  /*84a0*/  FFMA.FTZ R134, R236, c[0x0][0x2d0], -R143.reuse ;  /* 0x0000b400ec867a23 */ /* 0x100fe2000001088f */
[----:B------:R-:W-:Y:S01]  /*84b0*/  ISETP.GE.AND P4, PT, R241, 0x1, PT ;  /* 0x00000001f100780c */ /* 0x000fe20003f86270 */
[----:B------:R1:W-:Y:S01]  /*84c0*/  MUFU.EX2 R236, R116 ;  /* 0x0000007400ec7308 */ /* 0x0003e20000000800 */
[--C-:B------:R-:W-:Y:S02]  /*84d0*/  FFMA.FTZ R219, R227, c[0x0][0x2d0], -R143.reuse ;  /* 0x0000b400e3db7a23 */ /* 0x100fe4000001088f */
[--C-:B------:R-:W-:Y:S07]  /*84e0*/  FFMA.FTZ R218, R248, c[0x0][0x2d0], -R200.reuse ;  /* 0x0000b400f8da7a23 */ /* 0x100fee00000108c8 */
[----:B------:R-:W-:Y:S01]  /*84f0*/  MUFU.EX2 R230, R135 ;  /* 0x0000008700e67308 */ /* 0x000fe20000000800 */
[--C-:B--2---:R-:W-:Y:S09]  /*8500*/  FFMA.FTZ R108, R232, c[0x0][0x2d0], -R143.reuse ;  /* 0x0000b400e86c7a23 */ /* 0x104ff2000001088f */
[----:B------:R2:W-:Y:S01]  /*8510*/  MUFU.EX2 R122, R108 ;  /* 0x0000006c007a7308 */ /* 0x0005e20000000800 */
[----:B-1----:R-:W-:Y:S09]  /*8520*/  FFMA.FTZ R116, R147, c[0x0][0x2d0], -R200 ;  /* 0x0000b40093747a23 */ /* 0x002ff200000108c8 */
[----:B------:R-:W-:Y:S10]  /*8530*/  MUFU.EX2 R227, R116 ;  /* 0x0000007400e37308 */ /* 0x000ff40000000800 */
[----:B------:R-:W-:Y:S01]  /*8540*/  MUFU.EX2 R218, R218 ;  /* 0x000000da00da7308 */ /* 0x000fe20000000800 */
[--C-:B--2---:R-:W-:Y:S02]  /*8550*/  FFMA.FTZ R108, R233, c[0x0][0x2d0], -R143.reuse ;  /* 0x0000b400e96c7a23 */ /* 0x104fe4000001088f */
[----:B---3--:R-:W-:Y:S01]  /*8560*/  FFMA.FTZ R111, R0, R121, R142 ;  /* 0x00000079006f7223 */ /* 0x008fe2000001008e */
[----:B------:R-:W-:Y:S01]  /*8570*/  IADD3 R142, R209, R2, RZ ;  /* 0x00000002d18e7210 */ /* 0x000fe20007ffe0ff */
[----:B------:R-:W-:Y:S05]  /*8580*/  IMAD.IADD R0, R212, 0x1, R204 ;  /* 0x00000001d4007824 */ /* 0x000fea00078e02cc */
[----:B------:R1:W-:Y:S01]  /*8590*/  MUFU.EX2 R130, R108 ;  /* 0x0000006c00827308 */ /* 0x0003e20000000800 */
[--C-:B------:R-:W-:Y:S01]  /*85a0*/  FFMA.FTZ R204, R247, c[0x0][0x2d0], -R200.reuse ;  /* 0x0000b400f7cc7a23 */ /* 0x100fe200000108c8 */
[----:B------:R-:W2:Y:S01]  /*85b0*/  LDSM.16.MT88.4 R104, [R0] ;  /* 0x000000000068783b */ /* 0x000ea20000004200 */
[----:B------:R-:W-:Y:S07]  /*85c0*/  IADD3 R3, R209, R0, RZ ;  /* 0x00000000d1037210 */ /* 0x000fee0007ffe0ff */
[----:B------:R-:W-:Y:S10]  /*85d0*/  MUFU.EX2 R219, R219 ;  /* 0x000000db00db7308 */ /* 0x000ff40000000800 */
[----:B------:R-:W-:Y:S01]  /*85e0*/  MUFU.EX2 R204, R204 ;  /* 0x000000cc00cc7308 */ /* 0x000fe20000000800 */
[--C-:B-1----:R-:W-:Y:S09]  /*85f0*/  FFMA.FTZ R108, R234, c[0x0][0x2d0], -R200.reuse ;  /* 0x0000b400ea6c7a23 */ /* 0x102ff200000108c8 */
[----:B------:R1:W-:Y:S01]  /*8600*/  MUFU.EX2 R128, R108 ;  /* 0x0000006c00807308 */ /* 0x0003e20000000800 */
[C---:B--2---:R-:W-:Y:S08]  /*8610*/  HMMA.16816.F32.BF16 R4, R100.reuse, R104, R4 ;  /* 0x000000686404723c */ /* 0x044ff00000041804 */
[C---:B------:R-:W-:Y:S01]  /*8620*/  HMMA.16816.F32.BF16 R8, R100.reuse, R106, R8 ;  /* 0x0000006a6408723c */ /* 0x040fe20000041808 */
[----:B------:R-:W2:Y:S03]  /*8630*/  LDSM.16.MT88.4 R104, [R3] ;  /* 0x000000000368783b */ /* 0x000ea60000004200 */
[--C-:B-1----:R-:W-:Y:S04]  /*8640*/  FFMA.FTZ R108, R235, c[0x0][0x2d0], -R200.reuse ;  /* 0x0000b400eb6c7a23 */ /* 0x102fe800000108c8 */
[----:B------:R1:W-:Y:S04]  /*8650*/  MUFU.EX2 R131, R108 ;  /* 0x0000006c00837308 */ /* 0x0003e80000000800 */
[--C-:B-1----:R-:W-:Y:S06]  /*8660*/  FFMA.FTZ R108, R237, c[0x0][0x2d0], -R143.reuse ;  /* 0x0000b400ed6c7a23 */ /* 0x102fec000001088f */
[----:B------:R-:W-:Y:S01]  /*8670*/  MUFU.EX2 R237, R115 ;  /* 0x0000007300ed7308 */ /* 0x000fe20000000800 */
[C---:B--2---:R-:W-:Y:S09]  /*8680*/  HMMA.16816.F32.BF16 R12, R100.reuse, R104, R12 ;  /* 0x00000068640c723c */ /* 0x044ff2000004180c */
[----:B------:R1:W-:Y:S01]  /*8690*/  MUFU.EX2 R132, R108 ;  /* 0x0000006c00847308 */ /* 0x0003e20000000800 */
[C---:B------:R-:W-:Y:S01]  /*86a0*/  HMMA.16816.F32.BF16 R16, R100.reuse, R106, R16 ;  /* 0x0000006a6410723c */ /* 0x040fe20000041810 */
[----:B------:R-:W2:Y:S02]  /*86b0*/  LDSM.16.MT88.4 R104, [R2] ;  /* 0x000000000268783b */ /* 0x000ea40000004200 */
[----:B-1----:R-:W-:Y:S02]  /*86c0*/  FFMA.FTZ R108, R239, c[0x0][0x2d0], -R143 ;  /* 0x0000b400ef6c7a23 */ /* 0x002fe4000001088f */
[----:B------:R-:W-:Y:S04]  /*86d0*/  IMAD.MOV.U32 R239, RZ, RZ, R149 ;  /* 0x000000ffffef7224 */ /* 0x000fe800078e0095 */
[----:B------:R-:W-:Y:S01]  /*86e0*/  MUFU.EX2 R133, R108 ;  /* 0x0000006c00857308 */ /* 0x000fe20000000800 */
[C---:B--2---:R-:W-:Y:S08]  /*86f0*/  HMMA.16816.F32.BF16 R20, R100.reuse, R104, R20 ;  /* 0x000000686414723c */ /* 0x044ff00000041814 */
        /* <DEDUP_REMOVED lines=31> */
[--C-:B------:R-:W-:Y:S06]  /*88f0*/  FFMA.FTZ R100, R225, c[0x0][0x2d0], -R200.reuse ;  /* 0x0000b400e1647a23 */ /* 0x100fec00000108c8 */
[----:B------:R2:W-:Y:S10]  /*8900*/  MUFU.EX2 R126, R100 ;  /* 0x00000064007e7308 */ /* 0x0005f40000000800 */
[----:B------:R-:W-:Y:S01]  /*8910*/  MUFU.EX2 R229, R136 ;  /* 0x0000008800e57308 */ /* 0x000fe20000000800 */
[----:B-1----:R-:W-:Y:S09]  /*8920*/  FFMA.FTZ R104, R221, c[0x0][0x2d0], -R200 ;  /* 0x0000b400dd687a23 */ /* 0x002ff200000108c8 */
[----:B------:R1:W3:Y:S01]  /*8930*/  MUFU.EX2 R121, R104 ;  /* 0x0000006800797308 */ /* 0x0002e20000000800 */
[----:B--2---:R-:W-:Y:S02]  /*8940*/  FADD.FTZ R100, R217, R111 ;  /* 0x0000006fd9647221 */ /* 0x004fe40000010000 */
[--C-:B------:R-:W-:Y:S02]  /*8950*/  FFMA.FTZ R217, R228, c[0x0][0x2d0], -R143.reuse ;  /* 0x0000b400e4d97a23 */ /* 0x100fe4000001088f */
[----:B------:R-:W-:Y:S01]  /*8960*/  FADD.FTZ R118, R110, R100 ;  /* 0x000000646e767221 */ /* 0x000fe20000010000 */
[----:B----4-:R-:W-:Y:S01]  /*8970*/  F2FP.BF16.PACK_AB R100, R123, R112 ;  /* 0x000000707b64723e */ /* 0x010fe200000010ff */
[----:B------:R-:W-:Y:S03]  /*8980*/  LDSM.16.MT88.4 R108, [R3+0x1000] ;  /* 0x00100000036c783b */ /* 0x000fe60000004200 */
[----:B------:R-:W-:Y:S01]  /*8990*/  MUFU.EX2 R228, R134 ;  /* 0x0000008600e47308 */ /* 0x000fe20000000800 */
[----:B------:R-:W-:Y:S09]  /*89a0*/  FADD.FTZ R117, R117, R118 ;  /* 0x0000007675757221 */ /* 0x000ff20000010000 */
[----:B------:R-:W-:Y:S01]  /*89b0*/  MUFU.EX2 R220, R220 ;  /* 0x000000dc00dc7308 */ /* 0x000fe20000000800 */
[--C-:B-1----:R-:W-:Y:S01]  /*89c0*/  FFMA.FTZ R104, R224, c[0x0][0x2d0], -R143.reuse ;  /* 0x0000b400e0687a23 */ /* 0x102fe2000001088f */
[----:B---3--:R-:W-:Y:S08]  /*89d0*/  F2FP.BF16.PACK_AB R101, R121, R119 ;  /* 0x000000777965723e */ /* 0x008ff000000010ff */
[----:B------:R1:W-:Y:S10]  /*89e0*/  MUFU.EX2 R124, R104 ;  /* 0x00000068007c7308 */ /* 0x0003f40000000800 */
[----:B------:R-:W-:Y:S10]  /*89f0*/  MUFU.EX2 R224, R120 ;  /* 0x0000007800e07308 */ /* 0x000ff40000000800 */
[----:B------:R-:W-:Y:S01]  /*8a00*/  MUFU.EX2 R217, R217 ;  /* 0x000000d900d97308 */ /* 0x000fe20000000800 */
[--C-:B-1----:R-:W-:Y:S02]  /*8a10*/  FFMA.FTZ R104, R223, c[0x0][0x2d0], -R143.reuse ;  /* 0x0000b400df687a23 */ /* 0x102fe4000001088f */
[--C-:B------:R-:W-:Y:S02]  /*8a20*/  FFMA.FTZ R223, R238, c[0x0][0x2d0], -R143.reuse ;  /* 0x0000b400eedf7a23 */ /* 0x100fe4000001088f */
[----:B------:R-:W2:Y:S05]  /*8a30*/  LDL R238, [R1+0x54] ;  /* 0x0000540001ee7983 */ /* 0x000eaa0000100800 */
[----:B------:R1:W3:Y:S10]  /*8a40*/  MUFU.EX2 R129, R104 ;  /* 0x0000006800817308 */ /* 0x0002f40000000800 */
[----:B------:R-:W-:Y:S01]  /*8a50*/  MUFU.EX2 R223, R223 ;  /* 0x000000df00df7308 */ /* 0x000fe20000000800 */
[--C-:B-1----:R-:W-:Y:S01]  /*8a60*/  FFMA.FTZ R104, R222, c[0x0][0x2d0], -R200.reuse ;  /* 0x0000b400de687a23 */ /* 0x102fe200000108c8 */
[----:B---3--:R-:W-:Y:S08]  /*8a70*/  F2FP.BF16.PACK_AB R102, R129, R124 ;  /* 0x0000007c8166723e */ /* 0x008ff000000010ff */
[----:B------:R-:W-:Y:S10]  /*8a80*/  MUFU.EX2 R222, R114 ;  /* 0x0000007200de7308 */ /* 0x000ff40000000800 */
[----:B------:R1:W3:Y:S02]  /*8a90*/  MUFU.EX2 R125, R104 ;  /* 0x00000068007d7308 */ /* 0x0002e40000000800 */
[----:B-1----:R-:W1:Y:S01]  /*8aa0*/  LDSM.16.MT88.4 R104, [R0+0x800] ;  /* 0x000800000068783b */ /* 0x002e620000004200 */
[----:B---3--:R-:W-:Y:S07]  /*8ab0*/  F2FP.BF16.PACK_AB R103, R126, R125 ;  /* 0x0000007d7e67723e */ /* 0x008fee00000010ff */
        /* <DEDUP_REMOVED lines=34> */
[----:B------:R-:W-:Y:S01]  /*8ce0*/  FFMA.FTZ R104, R240, c[0x0][0x2d0], -R200 ;  /* 0x0000b400f0687a23 */ /* 0x000fe200000108c8 */
[----:B------:R-:W-:Y:S03]  /*8cf0*/  HMMA.16816.F32.BF16 R96, R100, R106, R96 ;  /* 0x0000006a6460723c */ /* 0x000fe60000041860 */
[----:B------:R1:W-:Y:S01]  /*8d00*/  MUFU.EX2 R127, R104 ;  /* 0x00000068007f7308 */ /* 0x0003e20000000800 */
[----:B------:R-:W-:Y:S03]  /*8d10*/  IMAD.MOV.U32 R240, RZ, RZ, R146 ;  /* 0x000000fffff07224 */ /* 0x000fe600078e0092 */
[----:B------:R-:W-:Y:S01]  /*8d20*/  FFMA.FTZ R101, R245, c[0x0][0x2d0], -R200 ;  /* 0x0000b400f5657a23 */ /* 0x000fe200000108c8 */
[----:B------:R-:W-:Y:S01]  /*8d30*/  F2FP.BF16.PACK_AB R102, R133, R132 ;  /* 0x000000848566723e */ /* 0x000fe200000010ff */
[----:B------:R-:W-:Y:S03]  /*8d40*/  FADD.FTZ R100, R113, R144 ;  /* 0x0000009071647221 */ /* 0x000fe60000010000 */
[--C-:B------:R-:W-:Y:S01]  /*8d50*/  FFMA.FTZ R113, R243, c[0x0][0x2d0], -R143.reuse ;  /* 0x0000b400f3717a23 */ /* 0x100fe2000001088f */
[----:B------:R3:W4:Y:S01]  /*8d60*/  MUFU.EX2 R221, R101 ;  /* 0x0000006500dd7308 */ /* 0x0007220000000800 */
[----:B------:R-:W-:Y:S01]  /*8d70*/  FADD.FTZ R118, R112, R100 ;  /* 0x0000006470767221 */ /* 0x000fe20000010000 */
[----:B------:R-:W-:Y:S01]  /*8d80*/  F2FP.BF16.PACK_AB R100, R130, R122 ;  /* 0x0000007a8264723e */ /* 0x000fe200000010ff */
[----:B------:R-:W-:Y:S01]  /*8d90*/  FFMA.FTZ R143, R226, c[0x0][0x2d0], -R143 ;  /* 0x0000b400e28f7a23 */ /* 0x000fe2000001088f */
[----:B------:R-:W-:Y:S01]  /*8da0*/  MOV R245, R145 ;  /* 0x0000009100f57202 */ /* 0x000fe20000000f00 */
[----:B------:R-:W-:Y:S01]  /*8db0*/  FADD.FTZ R118, R123, R118 ;  /* 0x000000767b767221 */ /* 0x000fe20000010000 */
[----:B------:R-:W-:Y:S01]  /*8dc0*/  LDSM.16.MT88.4 R144, [R0+0x2800] ;  /* 0x002800000090783b */ /* 0x000fe20000004200 */
[----:B------:R-:W-:Y:S02]  /*8dd0*/  IMAD.MOV.U32 R243, RZ, RZ, R151 ;  /* 0x000000fffff37224 */ /* 0x000fe400078e0097 */
[----:B------:R-:W-:Y:S01]  /*8de0*/  FADD.FTZ R116, R124, R118 ;  /* 0x000000767c747221 */ /* 0x000fe20000010000 */
[----:B------:R5:W2:Y:S03]  /*8df0*/  MUFU.EX2 R235, R113 ;  /* 0x0000007100eb7308 */ /* 0x000aa60000000800 */
[----:B------:R-:W-:Y:S01]  /*8e00*/  FADD.FTZ R120, R129, R116 ;  /* 0x0000007481787221 */ /* 0x000fe20000010000 */
[----:B-1----:R-:W1:Y:S03]  /*8e10*/  LDSM.16.MT88.4 R104, [R0+0x1000] ;  /* 0x001000000068783b */ /* 0x002e660000004200 */
[----:B------:R-:W-:Y:S01]  /*8e20*/  FADD.FTZ R120, R122, R120 ;  /* 0x000000787a787221 */ /* 0x000fe20000010000 */
[----:B---3--:R-:W-:Y:S02]  /*8e30*/  F2FP.BF16.PACK_AB R101, R131, R128 ;  /* 0x000000808365723e */ /* 0x008fe400000010ff */
[----:B----4-:R-:W-:Y:S02]  /*8e40*/  F2FP.BF16.PACK_AB R103, R221, R127 ;  /* 0x0000007fdd67723e */ /* 0x010fe400000010ff */
[----:B-----5:R-:W-:Y:S05]  /*8e50*/  LDSM.16.MT88.4 R112, [R2+0x1800] ;  /* 0x001800000270783b */ /* 0x020fea0000004200 */
[C---:B-1----:R-:W-:Y:S08]  /*8e60*/  HMMA.16816.F32.BF16 R4, R100.reuse, R104, R4 ;  /* 0x000000686404723c */ /* 0x042ff00000041804 */
[C---:B------:R-:W-:Y:S01]  /*8e70*/  HMMA.16816.F32.BF16 R8, R100.reuse, R106, R8 ;  /* 0x0000006a6408723c */ /* 0x040fe20000041808 */
[----:B------:R-:W1:Y:S07]  /*8e80*/  LDSM.16.MT88.4 R104, [R2+0x1000] ;  /* 0x001000000268783b */ /* 0x000e6e0000004200 */
[C---:B------:R-:W-:Y:S08]  /*8e90*/  HMMA.16816.F32.BF16 R12, R100.reuse, R108, R12 ;  /* 0x0000006c640c723c */ /* 0x040ff0000004180c */
[C---:B------:R-:W-:Y:S01]  /*8ea0*/  HMMA.16816.F32.BF16 R16, R100.reuse, R110, R16 ;  /* 0x0000006e6410723c */ /* 0x040fe20000041810 */
[----:B------:R-:W3:Y:S07]  /*8eb0*/  LDSM.16.MT88.4 R108, [R142+0x1000] ;  /* 0x001000008e6c783b */ /* 0x000eee0000004200 */
[C---:B-1----:R-:W-:Y:S08]  /*8ec0*/  HMMA.16816.F32.BF16 R20, R100.reuse, R104, R20 ;  /* 0x000000686414723c */ /* 0x042ff00000041814 */
[C---:B------:R-:W-:Y:S01]  /*8ed0*/  HMMA.16816.F32.BF16 R24, R100.reuse, R106, R24 ;  /* 0x0000006a6418723c */ /* 0x040fe20000041818 */
[----:B------:R-:W1:Y:S07]  /*8ee0*/  LDSM.16.MT88.4 R104, [R0+0x4000] ;  /* 0x004000000068783b */ /* 0x000e6e0000004200 */
[C---:B---3--:R-:W-:Y:S08]  /*8ef0*/  HMMA.16816.F32.BF16 R28, R100.reuse, R108, R28 ;  /* 0x0000006c641c723c */ /* 0x048ff0000004181c */
        /* <DEDUP_REMOVED lines=20> */
[C---:B-1----:R-:W-:Y:S07]  /*9040*/  HMMA.16816.F32.BF16 R84, R100.reuse, R104, R84 ;  /* 0x000000686454723c */ /* 0x042fee0000041854 */
[--C-:B------:R-:W-:Y:S01]  /*9050*/  FFMA.FTZ R104, R252, c[0x0][0x2d0], -R200.reuse ;  /* 0x0000b400fc687a23 */ /* 0x100fe200000108c8 */
[C---:B------:R-:W-:Y:S03]  /*9060*/  HMMA.16816.F32.BF16 R88, R100.reuse, R106, R88 ;  /* 0x0000006a6458723c */ /* 0x040fe60000041858 */
[----:B------:R1:W-:Y:S01]  /*9070*/  MUFU.EX2 R231, R104 ;  /* 0x0000006800e77308 */ /* 0x0003e20000000800 */
[----:B------:R-:W-:Y:S04]  /*9080*/  MOV R252, R148 ;  /* 0x0000009400fc7202 */ /* 0x000fe80000000f00 */
[C---:B---3--:R-:W-:Y:S08]  /*9090*/  HMMA.16816.F32.BF16 R92, R100.reuse, R108, R92 ;  /* 0x0000006c645c723c */ /* 0x048ff0000004185c */
[----:B------:R-:W-:Y:S01]  /*90a0*/  HMMA.16816.F32.BF16 R96, R100, R110, R96 ;  /* 0x0000006e6460723c */ /* 0x000fe20000041860 */
[----:B------:R-:W-:Y:S06]  /*90b0*/  LDSM.16.MT88.4 R108, [R3+0x1800] ;  /* 0x00180000036c783b */ /* 0x000fec0000004200 */
[--C-:B------:R-:W-:Y:S01]  /*90c0*/  FFMA.FTZ R100, R139, c[0x0][0x2d0], -R200.reuse ;  /* 0x0000b4008b647a23 */ /* 0x100fe200000108c8 */
[----:B------:R-:W-:Y:S03]  /*90d0*/  F2FP.BF16.PACK_AB R102, R236, R237 ;  /* 0x000000edec66723e */ /* 0x000fe600000010ff */
[----:B------:R3:W-:Y:S01]  /*90e0*/  MUFU.EX2 R232, R100 ;  /* 0x0000006400e87308 */ /* 0x0007e20000000800 */
[--C-:B-1----:R-:W-:Y:S02]  /*90f0*/  FFMA.FTZ R104, R207, c[0x0][0x2d0], -R200.reuse ;  /* 0x0000b400cf687a23 */ /* 0x102fe400000108c8 */
[--C-:B------:R-:W-:Y:S07]  /*9100*/  FFMA.FTZ R207, R249, c[0x0][0x2d0], -R200.reuse ;  /* 0x0000b400f9cf7a23 */ /* 0x100fee00000108c8 */
[----:B------:R-:W1:Y:S10]  /*9110*/  MUFU.EX2 R234, R104 ;  /* 0x0000006800ea7308 */ /* 0x000e740000000800 */
[----:B------:R-:W4:Y:S01]  /*9120*/  MUFU.EX2 R207, R207 ;  /* 0x000000cf00cf7308 */ /* 0x000f220000000800 */
[----:B---3--:R-:W-:Y:S02]  /*9130*/  FADD.FTZ R100, R119, R117 ;  /* 0x0000007577647221 */ /* 0x008fe40000010000 */
[----:B------:R-:W-:Y:S02]  /*9140*/  FFMA.FTZ R117, R138, c[0x0][0x2d0], -R200 ;  /* 0x0000b4008a757a23 */ /* 0x000fe400000108c8 */
[----:B------:R-:W-:Y:S01]  /*9150*/  FADD.FTZ R121, R121, R100 ;  /* 0x0000006479797221 */ /* 0x000fe20000010000 */
[----:B--2---:R-:W-:Y:S01]  /*9160*/  F2FP.BF16.PACK_AB R100, R235, R222 ;  /* 0x000000deeb64723e */ /* 0x004fe200000010ff */
[--C-:B------:R-:W-:Y:S03]  /*9170*/  FFMA.FTZ R119, R251, c[0x0][0x2d0], -R200.reuse ;  /* 0x0000b400fb777a23 */ /* 0x100fe600000108c8 */
[----:B------:R-:W-:Y:S01]  /*9180*/  MUFU.EX2 R225, R117 ;  /* 0x0000007500e17308 */ /* 0x000fe20000000800 */
[----:B------:R-:W2:Y:S01]  /*9190*/  LDL.64 R250, [R1+0x48] ;  /* 0x0000480001fa7983 */ /* 0x000ea20000100a00 */
[----:B------:R-:W-:Y:S01]  /*91a0*/  FADD.FTZ R121, R125, R121 ;  /* 0x000000797d797221 */ /* 0x000fe20000010000 */
[----:B-1----:R-:W-:Y:S01]  /*91b0*/  F2FP.BF16.PACK_AB R101, R234, R231 ;  /* 0x000000e7ea65723e */ /* 0x002fe200000010ff */
[--C-:B------:R-:W-:Y:S02]  /*91c0*/  FFMA.FTZ R104, R205, c[0x0][0x2d0], -R200.reuse ;  /* 0x0000b400cd687a23 */ /* 0x100fe400000108c8 */
[----:B------:R-:W-:Y:S01]  /*91d0*/  FADD.FTZ R121, R126, R121 ;  /* 0x000000797e797221 */ /* 0x000fe20000010000 */
[----:B------:R-:W-:Y:S01]  /*91e0*/  LDSM.16.MT88.4 R136, [R3+0x5800] ;  /* 0x005800000388783b */ /* 0x000fe20000004200 */
[----:B------:R-:W-:Y:S02]  /*91f0*/  FFMA.FTZ R200, R246, c[0x0][0x2d0], -R200 ;  /* 0x0000b400f6c87a23 */ /* 0x000fe400000108c8 */
[----:B------:R1:W3:Y:S01]  /*9200*/  MUFU.EX2 R233, R104 ;  /* 0x0000006800e97308 */ /* 0x0002e20000000800 */
[----:B----4-:R-:W-:Y:S09]  /*9210*/  F2FP.BF16.PACK_AB R201, R218, R207 ;  /* 0x000000cfdac9723e */ /* 0x010ff200000010ff */
[----:B------:R4:W-:Y:S10]  /*9220*/  MUFU.EX2 R226, R119 ;  /* 0x0000007700e27308 */ /* 0x0009f40000000800 */
[----:B------:R-:W5:Y:S01]  /*9230*/  MUFU.EX2 R205, R143 ;  /* 0x0000008f00cd7308 */ /* 0x000f620000000800 */
[----:B-1----:R-:W1:Y:S01]  /*9240*/  LDSM.16.MT88.4 R104, [R0+0x1800] ;  /* 0x001800000068783b */ /* 0x002e620000004200 */
[----:B---3--:R-:W-:Y:S08]  /*9250*/  F2FP.BF16.PACK_AB R103, R232, R233 ;  /* 0x000000e9e867723e */ /* 0x008ff000000010ff */
[----:B------:R3:W3:Y:S01]  /*9260*/  MUFU.EX2 R143, R200 ;  /* 0x000000c8008f7308 */ /* 0x0006e20000000800 */
[----:B----4-:R-:W-:Y:S01]  /*9270*/  LDSM.16.MT88.4 R116, [R2+0x2000] ;  /* 0x002000000274783b */ /* 0x010fe20000004200 */
[----:B-----5:R-:W-:Y:S02]  /*9280*/  F2FP.BF16.PACK_AB R202, R205, R219 ;  /* 0x000000dbcdca723e */ /* 0x020fe400000010ff */
[----:B---3--:R-:W-:Y:S02]  /*9290*/  F2FP.BF16.PACK_AB R200, R217, R220 ;  /* 0x000000dcd9c8723e */ /* 0x008fe400000010ff */
[----:B------:R-:W-:Y:S01]  /*92a0*/  F2FP.BF16.PACK_AB R203, R143, R204 ;  /* 0x000000cc8fcb723e */ /* 0x000fe200000010ff */
        /* <DEDUP_REMOVED lines=48> */
[----:B------:R-:W5:Y:S07]  /*95b0*/  LDSM.16.MT88.4 R116, [R2+0x5000] ;  /* 0x005000000274783b */ /* 0x000f6e0000004200 */
        /* <DEDUP_REMOVED lines=9> */
[C---:B-----5:R-:W-:Y:S08]  /*9650*/  HMMA.16816.F32.BF16 R52, R100.reuse, R116, R52 ;  /* 0x000000746434723c */ /* 0x060ff00000041834 */
        /* <DEDUP_REMOVED lines=8> */
[C---:B---3--:R-:W-:Y:S07]  /*96e0*/  HMMA.16816.F32.BF16 R76, R100.reuse, R108, R76 ;  /* 0x0000006c644c723c */ /* 0x048fee000004184c */
[----:B------:R-:W-:Y:S01]  /*96f0*/  FADD.FTZ R109, R128, R121 ;  /* 0x00000079806d7221 */ /* 0x000fe20000010000 */
[C---:B------:R-:W-:Y:S04]  /*9700*/  HMMA.16816.F32.BF16 R80, R100.reuse, R110, R80 ;  /* 0x0000006e6450723c */ /* 0x040fe80000041850 */
[----:B------:R-:W-:Y:S02]  /*9710*/  FADD.FTZ R108, R130, R120 ;  /* 0x00000078826c7221 */ /* 0x000fe40000010000 */
[----:B------:R-:W-:Y:S01]  /*9720*/  LDSM.16.MT88.4 R120, [R142+0x2800] ;  /* 0x002800008e78783b */ /* 0x000fe20000004200 */
[----:B------:R-:W-:Y:S01]  /*9730*/  FADD.FTZ R109, R131, R109 ;  /* 0x0000006d836d7221 */ /* 0x000fe20000010000 */
[C---:B-----5:R-:W-:Y:S04]  /*9740*/  HMMA.16816.F32.BF16 R84, R100.reuse, R116, R84 ;  /* 0x000000746454723c */ /* 0x060fe80000041854 */
[----:B------:R-:W-:Y:S02]  /*9750*/  FADD.FTZ R109, R127, R109 ;  /* 0x0000006d7f6d7221 */ /* 0x000fe40000010000 */
[----:B------:R-:W-:Y:S01]  /*9760*/  LDSM.16.MT88.4 R128, [R0+0x5800] ;  /* 0x005800000080783b */ /* 0x000fe20000004200 */
[----:B------:R-:W-:Y:S01]  /*9770*/  FADD.FTZ R108, R132, R108 ;  /* 0x0000006c846c7221 */ /* 0x000fe20000010000 */
[C---:B------:R-:W-:Y:S04]  /*9780*/  HMMA.16816.F32.BF16 R88, R100.reuse, R118, R88 ;  /* 0x000000766458723c */ /* 0x040fe80000041858 */
[----:B------:R-:W-:Y:S02]  /*9790*/  FADD.FTZ R108, R133, R108 ;  /* 0x0000006c856c7221 */ /* 0x000fe40000010000 */
[----:B------:R-:W3:Y:S01]  /*97a0*/  LDSM.16.MT88.4 R116, [R2+0x2800] ;  /* 0x002800000274783b */ /* 0x000ee20000004200 */
[----:B------:R-:W-:Y:S01]  /*97b0*/  FADD.FTZ R221, R221, R109 ;  /* 0x0000006ddddd7221 */ /* 0x000fe20000010000 */
[C---:B----4-:R-:W-:Y:S04]  /*97c0*/  HMMA.16816.F32.BF16 R92, R100.reuse, R112, R92 ;  /* 0x00000070645c723c */ /* 0x050fe8000004185c */
[----:B------:R-:W-:Y:S04]  /*97d0*/  FADD.FTZ R222, R222, R108 ;  /* 0x0000006cdede7221 */ /* 0x000fe80000010000 */
[----:B------:R-:W-:Y:S08]  /*97e0*/  HMMA.16816.F32.BF16 R96, R100, R114, R96 ;  /* 0x000000726460723c */ /* 0x000ff00000041860 */
[C---:B------:R-:W-:Y:S01]  /*97f0*/  HMMA.16816.F32.BF16 R148, R200.reuse, R144, R4 ;  /* 0x00000090c894723c */ /* 0x040fe20000041804 */
[----:B------:R-:W4:Y:S07]  /*9800*/  LDSM.16.MT88.4 R4, [R2+0x5800] ;  /* 0x005800000204783b */ /* 0x000f2e0000004200 */
[C---:B------:R-:W-:Y:S01]  /*9810*/  HMMA.16816.F32.BF16 R144, R200.reuse, R146, R8 ;  /* 0x00000092c890723c */ /* 0x040fe20000041808 */
[----:B------:R-:W5:Y:S07]  /*9820*/  LDSM.16.MT88.4 R8, [R142+0x5800] ;  /* 0x005800008e08783b */ /* 0x000f6e0000004200 */
[C---:B-1----:R-:W-:Y:S01]  /*9830*/  HMMA.16816.F32.BF16 R100, R200.reuse, R104, R12 ;  /* 0x00000068c864723c */ /* 0x042fe2000004180c */
[----:B------:R1:W2:Y:S07]  /*9840*/  LDSM.16.MT88.4 R12, [R0+0x8800] ;  /* 0x00880000000c783b */ /* 0x0002ae0000004200 */
[C---:B------:R-:W-:Y:S01]  /*9850*/  HMMA.16816.F32.BF16 R104, R200.reuse, R106, R16 ;  /* 0x0000006ac868723c */ /* 0x040fe20000041810 */
[----:B------:R2:W2:Y:S07]  /*9860*/  LDSM.16.MT88.4 R16, [R3+0x8800] ;  /* 0x008800000310783b */ /* 0x0004ae0000004200 */
[C---:B---3--:R-:W-:Y:S01]  /*9870*/  HMMA.16816.F32.BF16 R108, R200.reuse, R116, R20 ;  /* 0x00000074c86c723c */ /* 0x048fe20000041814 */
[----:B------:R-:W3:Y:S07]  /*9880*/  LDL R20, [R1+0x30] ;  /* 0x0000300001147983 */ /* 0x000eee0000100800 */
[C---:B------:R-:W-:Y:S04]  /*9890*/  HMMA.16816.F32.BF16 R112, R200.reuse, R118, R24 ;  /* 0x00000076c870723c */ /* 0x040fe80000041818 */
[----:B-1----:R-:W-:Y:S04]  /*98a0*/  IADD3 R0, R240, -0x2, RZ ;  /* 0xfffffffef0007810 */ /* 0x002fe80007ffe0ff */
[C---:B------:R-:W-:Y:S03]  /*98b0*/  HMMA.16816.F32.BF16 R116, R200.reuse, R120, R28 ;  /* 0x00000078c874723c */ /* 0x040fe6000004181c */
[----:B------:R-:W-:Y:S05]  /*98c0*/  ISETP.GE.AND P6, PT, R0, R252, PT ;  /* 0x000000fc0000720c */ /* 0x000fea0003fc6270 */
[C---:B------:R-:W-:Y:S08]  /*98d0*/  HMMA.16816.F32.BF16 R120, R200.reuse, R122, R32 ;  /* 0x0000007ac878723c */ /* 0x040ff00000041820 */
[C---:B------:R-:W-:Y:S03]  /*98e0*/  HMMA.16816.F32.BF16 R124, R200.reuse, R128, R36 ;  /* 0x00000080c87c723c */ /* 0x040fe60000041824 */
[----:B------:R-:W-:Y:S02]  /*98f0*/  @P6 ISETP.GE.AND P3, PT, R242, c[0x0][0x1d4], PT ;  /* 0x00007500f2006a0c */ /* 0x000fe40003f66270 */
[----:B------:R-:W-:Y:S02]  /*9900*/  @P6 ISETP.GE.AND P1, PT, R244, c[0x0][0x1d4], PT ;  /* 0x00007500f4006a0c */ /* 0x000fe40003f26270 */
[----:B--2---:R-:W-:Y:S01]  /*9910*/  @P6 SHF.R.S32.HI R3, RZ, 0x1f, R0 ;  /* 0x0000001fff036819 */ /* 0x004fe20000011400 */
[C---:B------:R-:W-:Y:S04]  /*9920*/  HMMA.16816.F32.BF16 R128, R200.reuse, R130, R40 ;  /* 0x00000082c880723c */ /* 0x040fe80000041828 */
[----:B------:R-:W-:Y:S04]  /*9930*/  @P6 IMAD R3, R3, c[0x0][0x1e0], RZ ;  /* 0x0000780003036a24 */ /* 0x000fe800078e02ff */
[C---:B------:R-:W-:Y:S08]  /*9940*/  HMMA.16816.F32.BF16 R132, R200.reuse, R136, R44 ;  /* 0x00000088c884723c */ /* 0x040ff0000004182c */
[C---:B------:R-:W-:Y:S08]  /*9950*/  HMMA.16816.F32.BF16 R136, R200.reuse, R138, R48 ;  /* 0x0000008ac888723c */ /* 0x040ff00000041830 */
[C---:B----4-:R-:W-:Y:S08]  /*9960*/  HMMA.16816.F32.BF16 R52, R200.reuse, R4, R52 ;  /* 0x00000004c834723c */ /* 0x050ff00000041834 */
[C---:B------:R-:W-:Y:S01]  /*9970*/  HMMA.16816.F32.BF16 R56, R200.reuse, R6, R56 ;  /* 0x00000006c838723c */ /* 0x040fe20000041838 */
[----:B------:R1:W2:Y:S07]  /*9980*/  LDSM.16.MT88.4 R4, [R2+0x8800] ;  /* 0x008800000204783b */ /* 0x0002ae0000004200 */
[C---:B-----5:R-:W-:Y:S07]  /*9990*/  HMMA.16816.F32.BF16 R60, R200.reuse, R8, R60 ;  /* 0x00000008c83c723c */ /* 0x060fee000004183c */
[C---:B------:R-:W-:Y:S01]  /*99a0*/  @P6 IMAD.WIDE.U32 R8, R0.reuse, c[0x0][0x1e0], RZ ;  /* 0x0000780000086a25 */ /* 0x040fe200078e00ff */
[C---:B------:R-:W-:Y:S08]  /*99b0*/  HMMA.16816.F32.BF16 R64, R200.reuse, R10, R64 ;  /* 0x0000000ac840723c */ /* 0x040ff00000041840 */
[C---:B------:R-:W-:Y:S04]  /*99c0*/  HMMA.16816.F32.BF16 R68, R200.reuse, R12, R68 ;  /* 0x0000000cc844723c */ /* 0x040fe80000041844 */
[----:B-1----:R-:W-:Y:S02]  /*99d0*/  @P6 IMAD R2, R0, c[0x0][0x1e4], R3 ;  /* 0x0000790000026a24 */ /* 0x002fe400078e0203 */
[----:B------:R-:W-:Y:S02]  /*99e0*/  @P6 IMAD.MOV.U32 R3, RZ, RZ, R238 ;  /* 0x000000ffff036224 */ /* 0x000fe400078e00ee */
[----:B------:R-:W-:Y:S01]  /*99f0*/  @P6 IMAD.IADD R0, R9, 0x1, R2 ;  /* 0x0000000109006824 */ /* 0x000fe200078e0202 */
[----:B------:R-:W-:Y:S01]  /*9a00*/  @P6 MOV R2, R250 ;  /* 0x000000fa00026202 */ /* 0x000fe20000000f00 */
[C---:B------:R-:W-:Y:S03]  /*9a10*/  HMMA.16816.F32.BF16 R72, R200.reuse, R14, R72 ;  /* 0x0000000ec848723c */ /* 0x040fe60000041848 */
[----:B------:R-:W-:Y:S02]  /*9a20*/  @P6 IMAD R0, R0, 0x60, RZ ;  /* 0x0000006000006824 */ /* 0x000fe400078e02ff */
[----:B------:R-:W-:Y:S02]  /*9a30*/  @P6 IMAD.WIDE.U32 R2, R8, 0x60, R2 ;  /* 0x0000006008026825 */ /* 0x000fe400078e0002 */
[----:B------:R-:W-:Y:S01]  /*9a40*/  @P6 MOV R15, 0x6 ;  /* 0x00000006000f6802 */ /* 0x000fe20000000f00 */
[C---:B------:R-:W-:Y:S04]  /*9a50*/  HMMA.16816.F32.BF16 R76, R200.reuse, R16, R76 ;  /* 0x00000010c84c723c */ /* 0x040fe8000004184c */
[----:B------:R-:W-:Y:S01]  /*9a60*/  FADD.FTZ R9, R231, R221 ;  /* 0x000000dde7097221 */ /* 0x000fe20000010000 */
[----:B------:R-:W-:Y:S01]  /*9a70*/  @P6 LEA R12, P0, R2, c[0x0][0x1c8], 0x1 ;  /* 0x00007200020c6a11 */ /* 0x000fe200078008ff */
[----:B------:R-:W-:Y:S01]  /*9a80*/  FADD.FTZ R13, R235, R222 ;  /* 0x000000deeb0d7221 */ /* 0x000fe20000010000 */
[----:B------:R-:W-:Y:S01]  /*9a90*/  @P6 IADD3 R3, R3, R0, RZ ;  /* 0x0000000003036210 */ /* 0x000fe20007ffe0ff */
[----:B------:R-:W-:Y:S01]  /*9aa0*/  FADD.FTZ R14, R234, R9 ;  /* 0x00000009ea0e7221 */ /* 0x000fe20000010000 */
[C---:B------:R-:W-:Y:S01]  /*9ab0*/  HMMA.16816.F32.BF16 R80, R200.reuse, R18, R80 ;  /* 0x00000012c850723c */ /* 0x040fe20000041850 */
[----:B------:R-:W1:Y:S02]  /*9ac0*/  LDSM.16.MT88.4 R8, [R142+0x8800] ;  /* 0x008800008e08783b */ /* 0x000e640000004200 */
[----:B------:R-:W-:Y:S01]  /*9ad0*/  FADD.FTZ R0, R237, R13 ;  /* 0x0000000ded007221 */ /* 0x000fe20000010000 */
[----:B------:R-:W-:Y:S01]  /*9ae0*/  @P6 LEA.HI.X R13, R2, c[0x0][0x1cc], R3, 0x1, P0 ;  /* 0x00007300020d6a11 */ /* 0x000fe200000f0c03 */
[----:B------:R-:W-:Y:S01]  /*9af0*/  FADD.FTZ R2, R233, R14 ;  /* 0x0000000ee9027221 */ /* 0x000fe20000010000 */
[----:B------:R-:W-:Y:S01]  /*9b00*/  @P6 ISETP.GE.AND P0, PT, R245, c[0x0][0x1d4], PT ;  /* 0x00007500f5006a0c */ /* 0x000fe20003f06270 */
[----:B------:R-:W-:Y:S01]  /*9b10*/  FADD.FTZ R14, R236, R0 ;  /* 0x00000000ec0e7221 */ /* 0x000fe20000010000 */
[----:B------:R-:W-:Y:S01]  /*9b20*/  IADD3 R0, R241, 0x1, RZ ;  /* 0x00000001f1007810 */ /* 0x000fe20007ffe0ff */
[----:B------:R-:W-:Y:S01]  /*9b30*/  @P6 IMAD.MOV.U32 R3, RZ, RZ, c[0x0][0x1e0] ;  /* 0x00007800ff036624 */ /* 0x000fe200078e00ff */
[C---:B--2---:R-:W-:Y:S03]  /*9b40*/  HMMA.16816.F32.BF16 R84, R200.reuse, R4, R84 ;  /* 0x00000004c854723c */ /* 0x044fe60000041854 */
[----:B------:R-:W-:Y:S01]  /*9b50*/  SEL R0, R0, RZ, !P4 ;  /* 0x000000ff00007207 */ /* 0x000fe20006000000 */
[----:B------:R-:W-:Y:S02]  /*9b60*/  FADD.FTZ R2, R232, R2 ;  /* 0x00000002e8027221 */ /* 0x000fe40000010000 */
[----:B------:R-:W-:Y:S01]  /*9b70*/  FADD.FTZ R16, R223, R14 ;  /* 0x0000000edf107221 */ /* 0x000fe20000010000 */
[C---:B------:R-:W-:Y:S01]  /*9b80*/  @P6 SHF.L.U64.HI R14, R3.reuse, R15, c[0x0][0x1e4] ;  /* 0x00007900030e6619 */ /* 0x040fe2000001020f */
[----:B------:R3:W-:Y:S01]  /*9b90*/  STL [R1+0x4], R0 ;  /* 0x0000040001007387 */ /* 0x0007e20000100800 */
[----:B------:R-:W-:Y:S01]  /*9ba0*/  @P6 IMAD.SHL.U32 R3, R3, 0x40, RZ ;  /* 0x0000004003036824 */ /* 0x000fe200078e00ff */
[C---:B------:R-:W-:Y:S02]  /*9bb0*/  HMMA.16816.F32.BF16 R88, R200.reuse, R6, R88 ;  /* 0x00000006c858723c */ /* 0x040fe40000041858 */
[----:B------:R-:W2:Y:S01]  /*9bc0*/  LDL R17, [R1+0x28] ;  /* 0x0000280001117983 */ /* 0x000ea20000100800 */
[----:B------:R-:W-:Y:S01]  /*9bd0*/  FADD.FTZ R15, R225, R2 ;  /* 0x00000002e10f7221 */ /* 0x000fe20000010000 */
[----:B------:R-:W-:Y:S01]  /*9be0*/  @P6 IADD3 R2, P5, R3, R12, RZ ;  /* 0x0000000c03026210 */ /* 0x000fe20007fbe0ff */
[----:B------:R-:W-:Y:S02]  /*9bf0*/  FADD.FTZ R5, R228, R16 ;  /* 0x00000010e4057221 */ /* 0x000fe40000010000 */
[----:B------:R-:W-:Y:S01]  /*9c00*/  FADD.FTZ R15, R227, R15 ;  /* 0x0000000fe30f7221 */ /* 0x000fe20000010000 */
[----:B------:R-:W-:Y:S04]  /*9c10*/  @P6 IADD3 R4, P4, R3, R2, RZ ;  /* 0x0000000203046210 */ /* 0x000fe80007f9e0ff */
[----:B------:R-:W-:Y:S01]  /*9c20*/  @P6 IADD3.X R3, R14, R13, RZ, P5, !PT ;  /* 0x0000000d0e036210 */ /* 0x000fe20002ffe4ff */
[----:B------:R-:W-:Y:S01]  /*9c30*/  FADD.FTZ R6, R226, R15 ;  /* 0x0000000fe2067221 */ /* 0x000fe20000010000 */
[C---:B-1----:R-:W-:Y:S08]  /*9c40*/  HMMA.16816.F32.BF16 R92, R200.reuse, R8, R92 ;  /* 0x00000008c85c723c */ /* 0x042ff0000004185c */
[----:B------:R-:W-:Y:S04]  /*9c50*/  HMMA.16816.F32.BF16 R96, R200, R10, R96 ;  /* 0x0000000ac860723c */ /* 0x000fe80000041860 */
[----:B---3--:R-:W-:Y:S05]  /*9c60*/  @P6 IMAD R0, R0, 0x9000, R20 ;  /* 0x0000900000006824 */ /* 0x008fea00078e0214 */
        /* <DEDUP_REMOVED lines=9> */
[----:B-1----:R-:W-:Y:S02]  /*9d00*/  FADD.FTZ R12, R230, R5 ;  /* 0x00000005e60c7221 */ /* 0x002fe40000010000 */
[----:B------:R-:W-:Y:S05]  /*9d10*/  @P6 IMAD.X R5, R14, 0x1, R3, P4 ;  /* 0x000000010e056824 */ /* 0x000fea00020e0603 */
[----:B------:R1:W-:Y:S08]  /*9d20*/  @P6 LDGSTS.E.BYPASS.LTC128B.128 [R0+0x2000], [R4.64], !P3 ;  /* 0x0200000004006fae */ /* 0x0003f0000d901d46 */
[----:B------:R1:W-:Y:S01]  /*9d30*/  @P6 LDGSTS.E.BYPASS.LTC128B.128 [R0+0x5000], [R4.64+0x80], !P1 ;  /* 0x0500008004006fae */ /* 0x0003e2000c901d46 */
[C---:B------:R-:W-:Y:S02]  /*9d40*/  ISETP.GE.AND P1, PT, R206.reuse, 0x1, PT ;  /* 0x00000001ce00780c */ /* 0x040fe40003f26270 */
[----:B------:R-:W-:Y:S04]  /*9d50*/  IADD3 R206, R206, 0x1, RZ ;  /* 0x00000001cece7810 */ /* 0x000fe80007ffe0ff */
[----:B------:R-:W-:Y:S01]  /*9d60*/  SEL R206, R206, RZ, !P1 ;  /* 0x000000ffcece7207 */ /* 0x000fe20004800000 */
[----:B------:R1:W-:Y:S01]  /*9d70*/  @P6 LDGSTS.E.BYPASS.LTC128B.128 [R0+0x8000], [R4.64+0x100], !P0 ;  /* 0x0800010004006fae */ /* 0x0003e2000c101d46 */
[----:B---3--:R-:W-:Y:S02]  /*9d80*/  FADD.FTZ R3, R229, R12 ;  /* 0x0000000ce5037221 */ /* 0x008fe40000010000 */
[----:B------:R-:W-:Y:S02]  /*9d90*/  FADD.FTZ R2, R224, R6 ;  /* 0x00000006e0027221 */ /* 0x000fe40000010000 */
[----:B------:R-:W-:Y:S03]  /*9da0*/  FADD.FTZ R3, R220, R3 ;  /* 0x00000003dc037221 */ /* 0x000fe60000010000 */
[----:B------:R-:W0:Y:S01]  /*9db0*/  LDGDEPBAR ;  /* 0x00000000000079af */ /* 0x000e220000000000 */
[----:B-1----:R-:W-:Y:S02]  /*9dc0*/  FADD.FTZ R0, R207, R2 ;  /* 0x00000002cf007221 */ /* 0x002fe40000010000 */
[----:B------:R-:W-:Y:S01]  /*9dd0*/  FADD.FTZ R2, R217, R3 ;  /* 0x00000003d9027221 */ /* 0x000fe20000010000 */
[----:B------:R-:W-:Y:S01]  /*9de0*/  MOV R217, R239 ;  /* 0x000000ef00d97202 */ /* 0x000fe20000000f00 */
[----:B------:R-:W-:Y:S01]  /*9df0*/  FADD.FTZ R0, R218, R0 ;  /* 0x00000000da007221 */ /* 0x000fe20000010000 */
[----:B------:R-:W-:Y:S01]  /*9e00*/  MOV R3, R140 ;  /* 0x0000008c00037202 */ /* 0x000fe20000000f00 */
[----:B------:R-:W-:Y:S02]  /*9e10*/  FADD.FTZ R2, R219, R2 ;  /* 0x00000002db027221 */ /* 0x000fe40000010000 */
[----:B------:R-:W-:Y:S02]  /*9e20*/  FADD.FTZ R0, R204, R0 ;  /* 0x00000000cc007221 */ /* 0x000fe40000010000 */
[----:B------:R-:W-:Y:S02]  /*9e30*/  FADD.FTZ R2, R205, R2 ;  /* 0x00000002cd027221 */ /* 0x000fe40000010000 */
[----:B------:R-:W-:Y:S03]  /*9e40*/  FADD.FTZ R0, R143, R0 ;  /* 0x000000008f007221 */ /* 0x000fe60000010000 */
[----:B------:R1:W-:Y:S04]  /*9e50*/  STL [R1+0x8], R2 ;  /* 0x0000080201007387 */ /* 0x0003e80000100800 */
[----:B------:R3:W-:Y:S01]  /*9e60*/  STL [R1+0xc], R0 ;  /* 0x00000c0001007387 */ /* 0x0007e20000100800 */
[----:B-1----:R-:W-:Y:S02]  /*9e70*/  IMAD.MOV.U32 R2, RZ, RZ, R141 ;  /* 0x000000ffff027224 */ /* 0x002fe400078e008d */
[----:B---3--:R-:W-:Y:S01]  /*9e80*/  IMAD.MOV.U32 R0, RZ, RZ, R239 ;  /* 0x000000ffff007224 */ /* 0x008fe200078e00ef */
[----:B--2---:R-:W-:Y:S04]  /*9e90*/  ISETP.GT.AND P0, PT, R240, R17, PT ;  /* 0x00000011f000720c */ /* 0x004fe80003f04270 */
[----:B------:R1:W-:Y:S09]  /*9ea0*/  STL [R1], R0 ;  /* 0x0000000001007387 */ /* 0x0003f20000100800 */
[----:B------:R-:W-:-:S05]  /*9eb0*/  @P0 BRA `(.L_x_4542) ;  /* 0xffffbf4000000947 */ /* 0x000fca000383ffff */
.L_x_4541:
[----:B-1----:R-:W2:Y:S02]  /*9ec0*/  LDL R0, [R1+0x10] ;  /* 0x0000100001007983 */ /* 0x002ea40000100800 */
[----:B--2---:R-:W-:-:S13]  /*9ed0*/  ISETP.GE.AND P0, PT, R217, R0, PT ;  /* 0x00000000d900720c */ /* 0x004fda0003f06270 */
[----:B------:R-:W-:Y:S05]  /*9ee0*/  @!P0 BRA `(.L_x_4543) ;  /* 0x0000374000008947 */ /* 0x000fea0003800000 */
[----:B------:R-:W-:Y:S02]  /*9ef0*/  MOV R3, R140 ;  /* 0x0000008c00037202 */ /* 0x000fe40000000f00 */
[----:B------:R-:W-:Y:S02]  /*9f00*/  MOV R0, R141 ;  /* 0x0000008d00007202 */ /* 0x000fe40000000f00 */
.L_x_4544:
        /* <DEDUP_REMOVED lines=9> */
[-C--:B------:R-:W-:Y:S02]  /*9fa0*/  IADD3 R204, R210, R2.reuse, RZ ;  /* 0x00000002d2cc7210 */ /* 0x080fe40007ffe0ff */
[----:B------:R-:W5:Y:S04]  /*9fb0*/  LDL R236, [R1+0x10] ;  /* 0x0000100001ec7983 */ /* 0x000f680000100800 */
[----:B------:R-:W2:Y:S06]  /*9fc0*/  LDL.64 R240, [R1+0x18] ;  /* 0x0000180001f07983 */ /* 0x000eac0000100a00 */
[----:B------:R-:W2:Y:S04]  /*9fd0*/  LDL R239, [R1+0x20] ;  /* 0x0000200001ef7983 */ /* 0x000ea80000100800 */
[----:B------:R-:W-:Y:S08]  /*9fe0*/  BAR.SYNC.DEFER_BLOCKING 0x0 ;  /* 0x0000000000007b1d */ /* 0x000ff00000010000 */
[----:B------:R-:W1:Y:S08]  /*9ff0*/  LDSM.16.M88.4 R8, [R2] ;  /* 0x000000000208783b */ /* 0x000e700000000200 */
[----:B------:R-:W4:Y:S04]  /*a000*/  LDL R238, [R1+0x14] ;  /* 0x0000140001ee7983 */ /* 0x000f280000100800 */
        /* <DEDUP_REMOVED lines=34> */
[----:B------:R-:W-:Y:S01]  /*a230*/  IADD3 R200, R208, R2, RZ ;  /* 0x00000002d0c87210 */ /* 0x000fe20007ffe0ff */
        /* <DEDUP_REMOVED lines=10> */
[----:B------:R-:W-:Y:S01]  /*a2e0*/  @!P4 MOV R202, c[0x0][0x208] ;  /* 0x0000820000caca02 */ /* 0x000fe20000000f00 */
[----:B------:R-:W-:Y:S01]  /*a2f0*/  @!P4 IMAD R142, R235, c[0x0][0x20c], R142 ;  /* 0x00008300eb8eca24 */ /* 0x000fe200078e028e */
[----:B------:R-:W-:Y:S04]  /*a300*/  IADD3 R205, R210, R2, R208 ;  /* 0x00000002d2cd7210 */ /* 0x000fe80007ffe0d0 */
[----:B------:R-:W-:Y:S02]  /*a310*/  @!P4 IADD3 R141, R141, R142, RZ ;  /* 0x0000008e8d8dc210 */ /* 0x000fe40007ffe0ff */
[----:B------:R-:W-:Y:S02]  /*a320*/  @!P4 MOV R142, R218 ;  /* 0x000000da008ec202 */ /* 0x000fe40000000f00 */
[----:B------:R-:W2:Y:S01]  /*a330*/  LDL.LU R218, [R1+0x8] ;  /* 0x0000080001da7983 */ /* 0x000ea20000300800 */
[----:B------:R-:W-:Y:S02]  /*a340*/  @!P4 IMAD R141, R141, 0x60, RZ ;  /* 0x000000608d8dc824 */ /* 0x000fe400078e02ff */
[----:B------:R-:W-:Y:S01]  /*a350*/  @!P4 IMAD.WIDE.U32 R142, R140, 0x60, R142 ;  /* 0x000000608c8ec825 */ /* 0x000fe200078e008e */
[----:B------:R-:W3:Y:S04]  /*a360*/  LDL.LU R222, [R1+0xc] ;  /* 0x00000c0001de7983 */ /* 0x000ee80000300800 */
[----:B------:R-:W-:Y:S01]  /*a370*/  @!P4 IADD3 R141, R143, R141, RZ ;  /* 0x0000008d8f8dc210 */ /* 0x000fe20007ffe0ff */
[----:B------:R-:W4:Y:S01]  /*a380*/  LDL R243, [R1+0x54] ;  /* 0x0000540001f37983 */ /* 0x000f220000100800 */
[C---:B------:R-:W-:Y:S03]  /*a390*/  @!P4 LEA R140, P3, R142.reuse, c[0x0][0x1f8], 0x1 ;  /* 0x00007e008e8cca11 */ /* 0x040fe600078608ff */
[----:B------:R-:W5:Y:S01]  /*a3a0*/  LDL.64 R244, [R1+0x48] ;  /* 0x0000480001f47983 */ /* 0x000f620000100a00 */
[----:B------:R-:W-:Y:S02]  /*a3b0*/  @!P4 LEA.HI.X R141, R142, c[0x0][0x1fc], R141, 0x1, P3 ;  /* 0x00007f008e8dca11 */ /* 0x000fe400018f0c8d */
[----:B------:R-:W-:Y:S02]  /*a3c0*/  @!P4 ISETP.GE.AND P0, PT, R238, c[0x0][0x1d4], PT ;  /* 0x00007500ee00ca0c */ /* 0x000fe40003f06270 */
[----:B------:R-:W-:Y:S01]  /*a3d0*/  @!P4 MOV R142, 0x6 ;  /* 0x00000006008ec802 */ /* 0x000fe20000000f00 */
[----:B------:R-:W-:Y:S01]  /*a3e0*/  @!PT LDS RZ, [RZ] ;  /* 0x00000000fffff984 */ /* 0x000fe20000000800 */
[----:B------:R-:W-:Y:S01]  /*a3f0*/  @!PT LDS RZ, [RZ] ;  /* 0x00000000fffff984 */ /* 0x000fe20000000800 */
[----:B------:R-:W-:Y:S01]  /*a400*/  @!PT LDS RZ, [RZ] ;  /* 0x00000000fffff984 */ /* 0x000fe20000000800 */
[----:B------:R1:W-:Y:S03]  /*a410*/  @!P4 LDGSTS.E.BYPASS.LTC128B.128 [R201], [R140.64], !P2 ;  /* 0x000000008cc9cfae */ /* 0x0003e6000d101d46 */
[C---:B------:R-:W-:Y:S02]  /*a420*/  @!P4 SHF.L.U64.HI R142, R202.reuse, R142, c[0x0][0x20c] ;  /* 0x00008300ca8ec619 */ /* 0x040fe4000001028e */
[----:B------:R-:W-:Y:S03]  /*a430*/  @!P4 SHF.L.U32 R202, R202, 0x6, RZ ;  /* 0x00000006cacac819 */ /* 0x000fe600000006ff */
[----:B------:R1:W-:Y:S08]  /*a440*/  @!P4 LDGSTS.E.BYPASS.LTC128B.128 [R201+0x3000], [R140.64+0x80], !P1 ;  /* 0x030000808cc9cfae */ /* 0x0003f0000c901d46 */
[----:B------:R1:W-:Y:S08]  /*a450*/  @!P4 LDGSTS.E.BYPASS.LTC128B.128 [R201+0x6000], [R140.64+0x100], !P0 ;  /* 0x060001008cc9cfae */ /* 0x0003f0000c101d46 */
[----:B------:R-:W2:Y:S01]  /*a460*/  LDL R237, [R1+0x30] ;  /* 0x0000300001ed7983 */ /* 0x000ea20000100800 */
[----:B-1----:R-:W-:Y:S04]  /*a470*/  @!P4 IADD3 R140, P3, R202, R140, RZ ;  /* 0x0000008cca8cc210 */ /* 0x002fe80007f7e0ff */
[----:B------:R-:W-:Y:S02]  /*a480*/  @!P4 IADD3.X R141, R142, R141, RZ, P3, !PT ;  /* 0x0000008d8e8dc210 */ /* 0x000fe40001ffe4ff */
[----:B------:R-:W-:Y:S03]  /*a490*/  @!P4 IADD3 R202, P3, R202, R140, RZ ;  /* 0x0000008ccacac210 */ /* 0x000fe60007f7e0ff */
[----:B------:R1:W-:Y:S01]  /*a4a0*/  @!P4 LDGSTS.E.BYPASS.LTC128B.128 [R201+0x1000], [R140.64], !P2 ;  /* 0x010000008cc9cfae */ /* 0x0003e2000d101d46 */
[----:B------:R-:W-:Y:S02]  /*a4b0*/  @!P4 IADD3.X R203, R142, R141, RZ, P3, !PT ;  /* 0x0000008d8ecbc210 */ /* 0x000fe40001ffe4ff */
[----:B------:R-:W-:Y:S05]  /*a4c0*/  ISETP.GE.AND P3, PT, R242, 0x1, PT ;  /* 0x00000001f200780c */ /* 0x000fea0003f66270 */
[----:B------:R1:W-:Y:S08]  /*a4d0*/  @!P4 LDGSTS.E.BYPASS.LTC128B.128 [R201+0x4000], [R140.64+0x80], !P1 ;  /* 0x040000808cc9cfae */ /* 0x0003f0000c901d46 */
[----:B------:R1:W-:Y:S08]  /*a4e0*/  @!P4 LDGSTS.E.BYPASS.LTC128B.128 [R201+0x7000], [R140.64+0x100], !P0 ;  /* 0x070001008cc9cfae */ /* 0x0003f0000c101d46 */
[----:B------:R1:W-:Y:S08]  /*a4f0*/  @!P4 LDGSTS.E.BYPASS.LTC128B.128 [R201+0x2000], [R202.64], !P2 ;  /* 0x02000000cac9cfae */ /* 0x0003f0000d101d46 */
[----:B------:R1:W-:Y:S08]  /*a500*/  @!P4 LDGSTS.E.BYPASS.LTC128B.128 [R201+0x5000], [R202.64+0x80], !P1 ;  /* 0x05000080cac9cfae */ /* 0x0003f0000c901d46 */
[----:B------:R1:W-:Y:S08]  /*a510*/  @!P4 LDGSTS.E.BYPASS.LTC128B.128 [R201+0x8000], [R202.64+0x100], !P0 ;  /* 0x08000100cac9cfae */ /* 0x0003f0000c101d46 */
[----:B-1----:R-:W1:Y:S08]  /*a520*/  LDSM.16.M88.4 R140, [R200] ;  /* 0x00000000c88c783b */ /* 0x002e700000000200 */
[----:B------:R-:W0:Y:S01]  /*a530*/  LDGDEPBAR ;  /* 0x00000000000079af */ /* 0x000e220000000000 */
[----:B------:R-:W-:Y:S01]  /*a540*/  IADD3 R201, R208, R204, RZ ;  /* 0x000000ccd0c97210 */ /* 0x000fe20007ffe0ff */
        /* <DEDUP_REMOVED lines=158> */
[----:B------:R-:W1:Y:S08]  /*af30*/  LDSM.16.M88.4 R140, [R200+0x8800] ;  /* 0x00880000c88c783b */ /* 0x000e700000000200 */
[----:B------:R-:W2:Y:S01]  /*af40*/  LDSM.16.M88.4 R200, [R201+0x6000] ;  /* 0x00600000c9c8783b */ /* 0x000ea20000000200 */
[C---:B-1----:R-:W-:Y:S08]  /*af50*/  HMMA.16816.F32.BF16 R44, R192.reuse, R140, R44 ;  /* 0x0000008cc02c723c */ /* 0x042ff0000004182c */
[----:B------:R-:W-:Y:S01]  /*af60*/  HMMA.16816.F32.BF16 R48, R192, R142, R48 ;  /* 0x0000008ec030723c */ /* 0x000fe20000041830 */
[----:B------:R-:W1:Y:S07]  /*af70*/  LDSM.16.M88.4 R140, [R205+0x6800] ;  /* 0x00680000cd8c783b */ /* 0x000e6e0000000200 */
[C---:B--2---:R-:W-:Y:S08]  /*af80*/  HMMA.16816.F32.BF16 R4, R196.reuse, R200, R4 ;  /* 0x000000c8c404723c */ /* 0x044ff00000041804 */
[C---:B------:R-:W-:Y:S01]  /*af90*/  HMMA.16816.F32.BF16 R8, R196.reuse, R202, R8 ;  /* 0x000000cac408723c */ /* 0x040fe20000041808 */
[----:B------:R-:W2:Y:S11]  /*afa0*/  LDSM.16.M88.4 R200, [R205+0x7000] ;  /* 0x00700000cdc8783b */ /* 0x000eb60000000200 */
[----:B------:R-:W-:Y:S04]  /*afb0*/  @!UPT UIADD3 URZ, URZ, URZ, URZ ;  /* 0x0000003f3f3ff290 */ /* 0x000fe8000fffe03f */
[----:B------:R-:W-:Y:S04]  /*afc0*/  FMNMX.FTZ R2, R4, R0, !PT ;  /* 0x0000000004027209 */ /* 0x000fe80007810000 */
[----:B------:R-:W-:Y:S04]  /*afd0*/  FMNMX.FTZ R2, R5, R2, !PT ;  /* 0x0000000205027209 */ /* 0x000fe80007810000 */
[----:B------:R-:W-:Y:S01]  /*afe0*/  FMNMX.FTZ R2, R8, R2, !PT ;  /* 0x0000000208027209 */ /* 0x000fe20007810000 */
[C---:B-1----:R-:W-:Y:S03]  /*aff0*/  HMMA.16816.F32.BF16 R12, R196.reuse, R140, R12 ;  /* 0x0000008cc40c723c */ /* 0x042fe6000004180c */
[----:B------:R-:W-:Y:S05]  /*b000*/  FMNMX.FTZ R2, R9, R2, !PT ;  /* 0x0000000209027209 */ /* 0x000fea0007810000 */
[C---:B------:R-:W-:Y:S01]  /*b010*/  HMMA.16816.F32.BF16 R16, R196.reuse, R142, R16 ;  /* 0x0000008ec410723c */ /* 0x040fe20000041810 */
[----:B------:R-:W1:Y:S07]  /*b020*/  LDSM.16.M88.4 R140, [R205+0x7800] ;  /* 0x00780000cd8c783b */ /* 0x000e6e0000000200 */
[C---:B--2---:R-:W-:Y:S08]  /*b030*/  HMMA.16816.F32.BF16 R20, R196.reuse, R200, R20 ;  /* 0x000000c8c414723c */ /* 0x044ff00000041814 */
[C---:B------:R-:W-:Y:S01]  /*b040*/  HMMA.16816.F32.BF16 R24, R196.reuse, R202, R24 ;  /* 0x000000cac418723c */ /* 0x040fe20000041818 */
[----:B------:R-:W2:Y:S03]  /*b050*/  LDSM.16.M88.4 R200, [R205+0x8000] ;  /* 0x00800000cdc8783b */ /* 0x000ea60000000200 */
[----:B------:R-:W-:Y:S04]  /*b060*/  FMNMX.FTZ R2, R12, R2, !PT ;  /* 0x000000020c027209 */ /* 0x000fe80007810000 */
[----:B------:R-:W-:Y:S04]  /*b070*/  FMNMX.FTZ R2, R13, R2, !PT ;  /* 0x000000020d027209 */ /* 0x000fe80007810000 */
[----:B------:R-:W-:Y:S04]  /*b080*/  FMNMX.FTZ R2, R16, R2, !PT ;  /* 0x0000000210027209 */ /* 0x000fe80007810000 */
[----:B------:R-:W-:Y:S04]  /*b090*/  FMNMX.FTZ R2, R17, R2, !PT ;  /* 0x0000000211027209 */ /* 0x000fe80007810000 */
[----:B------:R-:W-:Y:S04]  /*b0a0*/  FMNMX.FTZ R2, R20, R2, !PT ;  /* 0x0000000214027209 */ /* 0x000fe80007810000 */
[----:B------:R-:W-:Y:S01]  /*b0b0*/  FMNMX.FTZ R2, R21, R2, !PT ;  /* 0x0000000215027209 */ /* 0x000fe20007810000 */
[C---:B-1----:R-:W-:Y:S03]  /*b0c0*/  HMMA.16816.F32.BF16 R28, R196.reuse, R140, R28 ;  /* 0x0000008cc41c723c */ /* 0x042fe6000004181c */
[----:B------:R-:W-:Y:S04]  /*b0d0*/  FMNMX.FTZ R2, R24, R2, !PT ;  /* 0x0000000218027209 */ /* 0x000fe80007810000 */
[----:B------:R-:W-:Y:S01]  /*b0e0*/  FMNMX.FTZ R2, R25, R2, !PT ;  /* 0x0000000219027209 */ /* 0x000fe20007810000 */
[C---:B------:R-:W-:Y:S01]  /*b0f0*/  HMMA.16816.F32.BF16 R32, R196.reuse, R142, R32 ;  /* 0x0000008ec420723c */ /* 0x040fe20000041820 */
[----:B------:R-:W1:Y:S01]  /*b100*/  LDSM.16.M88.4 R140, [R205+0x8800] ;  /* 0x00880000cd8c783b */ /* 0x000e620000000200 */
[----:B------:R-:W-:Y:S06]  /*b110*/  DEPBAR.LE SB0, 0x2 ;  /* 0x000080800000791a */ /* 0x000fec0000000000 */
[C---:B--2---:R-:W-:Y:S01]  /*b120*/  HMMA.16816.F32.BF16 R36, R196.reuse, R200, R36 ;  /* 0x000000c8c424723c */ /* 0x044fe20000041824 */
[----:B------:R-:W-:Y:S06]  /*b130*/  BAR.SYNC.DEFER_BLOCKING 0x0 ;  /* 0x0000000000007b1d */ /* 0x000fec0000010000 */
[----:B------:R-:W-:Y:S01]  /*b140*/  FMNMX.FTZ R200, R6, R3, !PT ;  /* 0x0000000306c87209 */ /* 0x000fe20007810000 */
[C---:B------:R-:W-:Y:S04]  /*b150*/  HMMA.16816.F32.BF16 R40, R196.reuse, R202, R40 ;  /* 0x000000cac428723c */ /* 0x040fe80000041828 */
[----:B------:R-:W-:Y:S02]  /*b160*/  FMNMX.FTZ R200, R7, R200, !PT ;  /* 0x000000c807c87209 */ /* 0x000fe40007810000 */
[----:B------:R-:W-:Y:S02]  /*b170*/  FMNMX.FTZ R2, R28, R2, !PT ;  /* 0x000000021c027209 */ /* 0x000fe40007810000 */
[----:B------:R-:W-:Y:S04]  /*b180*/  FMNMX.FTZ R200, R10, R200, !PT ;  /* 0x000000c80ac87209 */ /* 0x000fe80007810000 */
[----:B------:R-:W-:Y:S02]  /*b190*/  FMNMX.FTZ R200, R11, R200, !PT ;  /* 0x000000c80bc87209 */ /* 0x000fe40007810000 */
[----:B------:R-:W-:Y:S02]  /*b1a0*/  FMNMX.FTZ R2, R29, R2, !PT ;  /* 0x000000021d027209 */ /* 0x000fe40007810000 */
[----:B------:R-:W-:Y:S02]  /*b1b0*/  FMNMX.FTZ R200, R14, R200, !PT ;  /* 0x000000c80ec87209 */ /* 0x000fe40007810000 */
[----:B------:R-:W-:Y:S02]  /*b1c0*/  FMNMX.FTZ R2, R32, R2, !PT ;  /* 0x0000000220027209 */ /* 0x000fe40007810000 */
[----:B------:R-:W-:Y:S04]  /*b1d0*/  FMNMX.FTZ R200, R15, R200, !PT ;  /* 0x000000c80fc87209 */ /* 0x000fe80007810000 */
[----:B------:R-:W-:Y:S01]  /*b1e0*/  FMNMX.FTZ R200, R18, R200, !PT ;  /* 0x000000c812c87209 */ /* 0x000fe20007810000 */
[C---:B-1----:R-:W-:Y:S03]  /*b1f0*/  HMMA.16816.F32.BF16 R44, R196.reuse, R140, R44 ;  /* 0x0000008cc42c723c */ /* 0x042fe6000004182c */
[----:B------:R-:W-:Y:S04]  /*b200*/  FMNMX.FTZ R200, R19, R200, !PT ;  /* 0x000000c813c87209 */ /* 0x000fe80007810000 */
        /* <DEDUP_REMOVED lines=36> */
[----:B------:R-:W1:Y:S01]  /*b450*/  SHFL.BFLY PT, R143, R140, 0x1, 0x1f ;  /* 0x0c201f008c8f7f89 */ /* 0x000e6200000e0000 */
[----:B------:R-:W2:Y:S01]  /*b460*/  MUFU.EX2 R2, R0 ;  /* 0x0000000000027308 */ /* 0x000ea20000000800 */
[--C-:B------:R-:W-:Y:S02]  /*b470*/  FFMA.FTZ R9, R9, c[0x0][0x2d0], -R204.reuse ;  /* 0x0000b40009097a23 */ /* 0x100fe400000108cc */
[--C-:B------:R-:W-:Y:S02]  /*b480*/  FFMA.FTZ R4, R4, c[0x0][0x2d0], -R204.reuse ;  /* 0x0000b40004047a23 */ /* 0x100fe400000108cc */
[--C-:B------:R-:W-:Y:S02]  /*b490*/  FFMA.FTZ R5, R5, c[0x0][0x2d0], -R204.reuse ;  /* 0x0000b40005057a23 */ /* 0x100fe400000108cc */
[--C-:B------:R-:W-:Y:S02]  /*b4a0*/  FFMA.FTZ R16, R16, c[0x0][0x2d0], -R204.reuse ;  /* 0x0000b40010107a23 */ /* 0x100fe400000108cc */
        /* <DEDUP_REMOVED lines=8> */
[----:B------:R-:W-:Y:S01]  /*b530*/  FFMA.FTZ R25, R25, c[0x0][0x2d0], -R204 ;  /* 0x0000b40019197a23 */ /* 0x000fe200000108cc */
[----:B-1----:R-:W-:Y:S01]  /*b540*/  FMNMX.FTZ R140, R140, R143, !PT ;  /* 0x0000008f8c8c7209 */ /* 0x002fe20007810000 */
[C---:B--2---:R-:W-:Y:S02]  /*b550*/  FMUL.FTZ R100, R2.reuse, R100 ;  /* 0x0000006402647220 */ /* 0x044fe40000410000 */
[----:B------:R-:W-:Y:S02]  /*b560*/  FMUL.FTZ R101, R2, R101 ;  /* 0x0000006502657220 */ /* 0x000fe40000410000 */
[C---:B------:R-:W-:Y:S03]  /*b570*/  FADD.FTZ R0, -R140.reuse, R3 ;  /* 0x000000038c007221 */ /* 0x040fe60000010100 */
[----:B------:R1:W-:Y:S01]  /*b580*/  MUFU.EX2 R234, R9 ;  /* 0x0000000900ea7308 */ /* 0x0003e20000000800 */
[----:B------:R-:W-:Y:S02]  /*b590*/  FMUL.FTZ R143, R140, c[0x0][0x2d0] ;  /* 0x0000b4008c8f7a20 */ /* 0x000fe40000410000 */
[----:B------:R-:W-:Y:S02]  /*b5a0*/  FMUL.FTZ R0, R0, c[0x0][0x2d0] ;  /* 0x0000b40000007a20 */ /* 0x000fe40000410000 */
[--C-:B------:R-:W-:Y:S02]  /*b5b0*/  FFMA.FTZ R10, R10, c[0x0][0x2d0], -R143.reuse ;  /* 0x0000b4000a0a7a23 */ /* 0x100fe4000001088f */
[--C-:B------:R-:W-:Y:S02]  /*b5c0*/  FFMA.FTZ R11, R11, c[0x0][0x2d0], -R143.reuse ;  /* 0x0000b4000b0b7a23 */ /* 0x100fe4000001088f */
[C---:B---3--:R-:W-:Y:S01]  /*b5d0*/  FMUL.FTZ R4, R2.reuse, R148 ;  /* 0x0000009402047220 */ /* 0x048fe20000410000 */
[----:B------:R-:W2:Y:S01]  /*b5e0*/  MUFU.EX2 R221, R5 ;  /* 0x0000000500dd7308 */ /* 0x000ea20000000800 */
[C---:B------:R-:W-:Y:S02]  /*b5f0*/  FMUL.FTZ R104, R2.reuse, R104 ;  /* 0x0000006802687220 */ /* 0x040fe40000410000 */
[C---:B------:R-:W-:Y:S02]  /*b600*/  FMUL.FTZ R105, R2.reuse, R105 ;  /* 0x0000006902697220 */ /* 0x040fe40000410000 */
[C---:B----4-:R-:W-:Y:S02]  /*b610*/  FMUL.FTZ R8, R2.reuse, R144 ;  /* 0x0000009002087220 */ /* 0x050fe40000410000 */
        /* <DEDUP_REMOVED lines=52> */
[----:B------:R-:W-:Y:S01]  /*b960*/  FFMA.FTZ R218, R2, R218, R142 ;  /* 0x000000da02da7223 */ /* 0x000fe2000001008e */
[----:B------:R-:W-:Y:S01]  /*b970*/  IADD3 R2, R212, R207, RZ ;  /* 0x000000cfd4027210 */ /* 0x000fe20007ffe0ff */
[--C-:B------:R-:W-:Y:S02]  /*b980*/  FFMA.FTZ R3, R6, c[0x0][0x2d0], -R143.reuse ;  /* 0x0000b40006037a23 */ /* 0x100fe4000001088f */
[----:B------:R-:W-:Y:S01]  /*b990*/  FFMA.FTZ R7, R7, c[0x0][0x2d0], -R143 ;  /* 0x0000b40007077a23 */ /* 0x000fe2000001088f */
[----:B------:R-:W-:Y:S01]  /*b9a0*/  IADD3 R142, R209, R2, RZ ;  /* 0x00000002d18e7210 */ /* 0x000fe20007ffe0ff */
[----:B------:R-:W2:Y:S01]  /*b9b0*/  LDSM.16.MT88.4 R200, [R2] ;  /* 0x0000000002c8783b */ /* 0x000ea20000004200 */
[C---:B---3--:R-:W-:Y:S02]  /*b9c0*/  FMUL.FTZ R10, R0.reuse, R146 ;  /* 0x00000092000a7220 */ /* 0x048fe40000410000 */
[----:B------:R-:W3:Y:S01]  /*b9d0*/  MUFU.EX2 R3, R3 ;  /* 0x0000000300037308 */ /* 0x000ee20000000800 */
[C---:B-1----:R-:W-:Y:S02]  /*b9e0*/  FMUL.FTZ R11, R0.reuse, R147 ;  /* 0x00000093000b7220 */ /* 0x042fe40000410000 */
[----:B------:R-:W-:Y:S01]  /*b9f0*/  FMUL.FTZ R6, R0, R150 ;  /* 0x0000009600067220 */ /* 0x000fe20000410000 */
[----:B------:R-:W-:Y:S01]  /*ba00*/  F2FP.BF16.PACK_AB R150, R234, R219 ;  /* 0x000000dbea96723e */ /* 0x000fe200000010ff */
[----:B------:R-:W1:Y:S01]  /*ba10*/  LDSM.16.MT88.4 R144, [R142] ;  /* 0x000000008e90783b */ /* 0x000e620000004200 */
[C---:B------:R-:W-:Y:S02]  /*ba20*/  FMUL.FTZ R102, R0.reuse, R102 ;  /* 0x0000006600667220 */ /* 0x040fe40000410000 */
[C---:B------:R-:W-:Y:S02]  /*ba30*/  FMUL.FTZ R103, R0.reuse, R103 ;  /* 0x0000006700677220 */ /* 0x040fe40000410000 */
[----:B------:R-:W4:Y:S01]  /*ba40*/  MUFU.EX2 R220, R7 ;  /* 0x0000000700dc7308 */ /* 0x000f220000000800 */
        /* <DEDUP_REMOVED lines=8> */
[C---:B---3--:R-:W-:Y:S02]  /*bad0*/  FFMA.FTZ R205, R0.reuse, R222, R3 ;  /* 0x000000de00cd7223 */ /* 0x048fe40000010003 */
[C---:B------:R-:W-:Y:S02]  /*bae0*/  FMUL.FTZ R119, R0.reuse, R119 ;  /* 0x0000007700777220 */ /* 0x040fe40000410000 */
[C---:B------:R-:W-:Y:S02]  /*baf0*/  FMUL.FTZ R122, R0.reuse, R122 ;  /* 0x0000007a007a7220 */ /* 0x040fe40000410000 */
[C---:B------:R-:W-:Y:S02]  /*bb00*/  FMUL.FTZ R123, R0.reuse, R123 ;  /* 0x0000007b007b7220 */ /* 0x040fe40000410000 */
[----:B------:R-:W-:Y:S01]  /*bb10*/  FMUL.FTZ R126, R0, R126 ;  /* 0x0000007e007e7220 */ /* 0x000fe20000410000 */
[----:B----4-:R-:W-:Y:S01]  /*bb20*/  F2FP.BF16.PACK_AB R149, R220, R3 ;  /* 0x00000003dc95723e */ /* 0x010fe200000010ff */
[----:B------:R-:W-:Y:S01]  /*bb30*/  FMUL.FTZ R7, R0, R151 ;  /* 0x0000009700077220 */ /* 0x000fe20000410000 */
[----:B------:R-:W-:Y:S01]  /*bb40*/  F2FP.BF16.PACK_AB R151, R230, R224 ;  /* 0x000000e0e697723e */ /* 0x000fe200000010ff */
[--C-:B------:R-:W-:Y:S02]  /*bb50*/  FFMA.FTZ R18, R18, c[0x0][0x2d0], -R143.reuse ;  /* 0x0000b40012127a23 */ /* 0x100fe4000001088f */
[--C-:B------:R-:W-:Y:S02]  /*bb60*/  FFMA.FTZ R19, R19, c[0x0][0x2d0], -R143.reuse ;  /* 0x0000b40013137a23 */ /* 0x100fe4000001088f */
[--C-:B------:R-:W-:Y:S02]  /*bb70*/  FFMA.FTZ R22, R22, c[0x0][0x2d0], -R143.reuse ;  /* 0x0000b40016167a23 */ /* 0x100fe4000001088f */
[C---:B--2---:R-:W-:Y:S01]  /*bb80*/  HMMA.16816.F32.BF16 R4, R148.reuse, R200, R4 ;  /* 0x000000c89404723c */ /* 0x044fe20000041804 */
[----:B------:R-:W-:Y:S04]  /*bb90*/  MUFU.EX2 R225, R19 ;  /* 0x0000001300e17308 */ /* 0x000fe80000000800 */
[--C-:B------:R-:W-:Y:S02]  /*bba0*/  FFMA.FTZ R23, R23, c[0x0][0x2d0], -R143.reuse ;  /* 0x0000b40017177a23 */ /* 0x100fe4000001088f */
[--C-:B------:R-:W-:Y:S01]  /*bbb0*/  FFMA.FTZ R26, R26, c[0x0][0x2d0], -R143.reuse ;  /* 0x0000b4001a1a7a23 */ /* 0x100fe2000001088f */
[C---:B------:R-:W-:Y:S03]  /*bbc0*/  HMMA.16816.F32.BF16 R8, R148.reuse, R202, R8 ;  /* 0x000000ca9408723c */ /* 0x040fe60000041808 */
[----:B------:R-:W-:Y:S01]  /*bbd0*/  MUFU.EX2 R227, R23 ;  /* 0x0000001700e37308 */ /* 0x000fe20000000800 */
[--C-:B------:R-:W-:Y:S02]  /*bbe0*/  FFMA.FTZ R27, R27, c[0x0][0x2d0], -R143.reuse ;  /* 0x0000b4001b1b7a23 */ /* 0x100fe4000001088f */
[--C-:B------:R-:W-:Y:S02]  /*bbf0*/  FFMA.FTZ R30, R30, c[0x0][0x2d0], -R143.reuse ;  /* 0x0000b4001e1e7a23 */ /* 0x100fe4000001088f */
[C---:B-1----:R-:W-:Y:S04]  /*bc00*/  HMMA.16816.F32.BF16 R100, R148.reuse, R144, R100 ;  /* 0x000000909464723c */ /* 0x042fe80000041864 */
        /* <DEDUP_REMOVED lines=36> */
[--C-:B------:R-:W-:Y:S02]  /*be50*/  FFMA.FTZ R14, R14, c[0x0][0x2d0], -R143.reuse ;  /* 0x0000b4000e0e7a23 */ /* 0x100fe4000001088f */
[--C-:B------:R-:W-:Y:S01]  /*be60*/  FFMA.FTZ R15, R15, c[0x0][0x2d0], -R143.reuse ;  /* 0x0000b4000f0f7a23 */ /* 0x100fe2000001088f */
[----:B------:R-:W-:Y:S01]  /*be70*/  IADD3 R3, R209, R0, RZ ;  /* 0x00000000d1037210 */ /* 0x000fe20007ffe0ff */
[----:B------:R-:W1:Y:S01]  /*be80*/  LDSM.16.MT88.4 R144, [R0] ;  /* 0x000000000090783b */ /* 0x000e620000004200 */
[----:B------:R-:W-:Y:S01]  /*be90*/  FFMA.FTZ R31, R31, c[0x0][0x2d0], -R143 ;  /* 0x0000b4001f1f7a23 */ /* 0x000fe2000001088f */
[----:B------:R2:W3:Y:S01]  /*bea0*/  MUFU.EX2 R200, R14 ;  /* 0x0000000e00c87308 */ /* 0x0004e20000000800 */
[----:B------:R-:W-:Y:S02]  /*beb0*/  FADD.FTZ R20, R220, R205 ;  /* 0x000000cddc147221 */ /* 0x000fe40000010000 */
[----:B------:R-:W-:Y:S02]  /*bec0*/  FFMA.FTZ R28, R28, c[0x0][0x2d0], -R204 ;  /* 0x0000b4001c1c7a23 */ /* 0x000fe400000108cc */
[----:B------:R-:W-:Y:S02]  /*bed0*/  FADD.FTZ R20, R224, R20 ;  /* 0x00000014e0147221 */ /* 0x000fe40000010000 */
[----:B------:R-:W-:Y:S02]  /*bee0*/  FFMA.FTZ R29, R29, c[0x0][0x2d0], -R204 ;  /* 0x0000b4001d1d7a23 */ /* 0x000fe400000108cc */
[----:B------:R-:W-:Y:S01]  /*bef0*/  FADD.FTZ R24, R230, R20 ;  /* 0x00000014e6187221 */ /* 0x000fe20000010000 */
[----:B------:R-:W4:Y:S01]  /*bf00*/  MUFU.EX2 R222, R15 ;  /* 0x0000000f00de7308 */ /* 0x000f220000000800 */
[--C-:B------:R-:W-:Y:S02]  /*bf10*/  FFMA.FTZ R32, R32, c[0x0][0x2d0], -R204.reuse ;  /* 0x0000b40020207a23 */ /* 0x100fe400000108cc */
[--C-:B------:R-:W-:Y:S02]  /*bf20*/  FFMA.FTZ R33, R33, c[0x0][0x2d0], -R204.reuse ;  /* 0x0000b40021217a23 */ /* 0x100fe400000108cc */
[--C-:B------:R-:W-:Y:S02]  /*bf30*/  FFMA.FTZ R36, R36, c[0x0][0x2d0], -R204.reuse ;  /* 0x0000b40024247a23 */ /* 0x100fe400000108cc */
[--C-:B------:R-:W-:Y:S02]  /*bf40*/  FFMA.FTZ R34, R34, c[0x0][0x2d0], -R143.reuse ;  /* 0x0000b40022227a23 */ /* 0x100fe4000001088f */
[--C-:B------:R-:W-:Y:S01]  /*bf50*/  FFMA.FTZ R35, R35, c[0x0][0x2d0], -R143.reuse ;  /* 0x0000b40023237a23 */ /* 0x100fe2000001088f */
[----:B------:R5:W-:Y:S01]  /*bf60*/  MUFU.EX2 R203, R28 ;  /* 0x0000001c00cb7308 */ /* 0x000be20000000800 */
[--C-:B------:R-:W-:Y:S02]  /*bf70*/  FFMA.FTZ R40, R40, c[0x0][0x2d0], -R204.reuse ;  /* 0x0000b40028287a23 */ /* 0x100fe400000108cc */
[----:B------:R-:W-:Y:S01]  /*bf80*/  FFMA.FTZ R41, R41, c[0x0][0x2d0], -R204 ;  /* 0x0000b40029297a23 */ /* 0x000fe200000108cc */
[----:B--2---:R-:W-:Y:S01]  /*bf90*/  F2FP.BF16.PACK_AB R14, R233, R229 ;  /* 0x000000e5e90e723e */ /* 0x004fe200000010ff */
[----:B---3--:R-:W-:Y:S02]  /*bfa0*/  FADD.FTZ R24, R200, R24 ;  /* 0x00000018c8187221 */ /* 0x008fe40000010000 */
[--C-:B------:R-:W-:Y:S02]  /*bfb0*/  FFMA.FTZ R38, R38, c[0x0][0x2d0], -R143.reuse ;  /* 0x0000b40026267a23 */ /* 0x100fe4000001088f */
[--C-:B------:R-:W-:Y:S01]  /*bfc0*/  FFMA.FTZ R39, R39, c[0x0][0x2d0], -R143.reuse ;  /* 0x0000b40027277a23 */ /* 0x100fe2000001088f */
[----:B------:R-:W-:Y:S01]  /*bfd0*/  MUFU.EX2 R207, R29 ;  /* 0x0000001d00cf7308 */ /* 0x000fe20000000800 */
[--C-:B------:R-:W-:Y:S02]  /*bfe0*/  FFMA.FTZ R42, R42, c[0x0][0x2d0], -R143.reuse ;  /* 0x0000b4002a2a7a23 */ /* 0x100fe4000001088f */
[--C-:B------:R-:W-:Y:S01]  /*bff0*/  FFMA.FTZ R43, R43, c[0x0][0x2d0], -R143.reuse ;  /* 0x0000b4002b2b7a23 */ /* 0x100fe2000001088f */
[----:B----4-:R-:W-:Y:S01]  /*c000*/  F2FP.BF16.PACK_AB R13, R222, R200 ;  /* 0x000000c8de0d723e */ /* 0x010fe200000010ff */
[--C-:B------:R-:W-:Y:S02]  /*c010*/  FFMA.FTZ R37, R37, c[0x0][0x2d0], -R204.reuse ;  /* 0x0000b40025257a23 */ /* 0x100fe400000108cc */
[----:B------:R-:W-:Y:S01]  /*c020*/  FFMA.FTZ R48, R48, c[0x0][0x2d0], -R204 ;  /* 0x0000b40030307a23 */ /* 0x000fe200000108cc */
[C---:B-1----:R-:W-:Y:S02]  /*c030*/  HMMA.16816.F32.BF16 R108, R148.reuse, R144, R108 ;  /* 0x00000090946c723c */ /* 0x042fe4000004186c */
[----:B------:R-:W-:Y:S01]  /*c040*/  MUFU.EX2 R220, R32 ;  /* 0x0000002000dc7308 */ /* 0x000fe20000000800 */
[--C-:B------:R-:W-:Y:S02]  /*c050*/  FFMA.FTZ R46, R46, c[0x0][0x2d0], -R143.reuse ;  /* 0x0000b4002e2e7a23 */ /* 0x100fe4000001088f */
[--C-:B------:R-:W-:Y:S02]  /*c060*/  FFMA.FTZ R47, R47, c[0x0][0x2d0], -R143.reuse ;  /* 0x0000b4002f2f7a23 */ /* 0x100fe4000001088f */
[----:B-----5:R-:W-:Y:S01]  /*c070*/  FADD.FTZ R28, R222, R24 ;  /* 0x00000018de1c7221 */ /* 0x020fe20000010000 */
[C---:B------:R-:W-:Y:S01]  /*c080*/  HMMA.16816.F32.BF16 R112, R148.reuse, R146, R112 ;  /* 0x000000929470723c */ /* 0x040fe20000041870 */
[----:B------:R-:W1:Y:S03]  /*c090*/  LDSM.16.MT88.4 R144, [R3] ;  /* 0x000000000390783b */ /* 0x000e660000004200 */
[----:B------:R2:W-:Y:S10]  /*c0a0*/  MUFU.EX2 R205, R34 ;  /* 0x0000002200cd7308 */ /* 0x0005f40000000800 */
[----:B------:R-:W-:Y:S10]  /*c0b0*/  MUFU.EX2 R40, R40 ;  /* 0x0000002800287308 */ /* 0x000ff40000000800 */
[----:B------:R-:W-:Y:S01]  /*c0c0*/  MUFU.EX2 R41, R41 ;  /* 0x0000002900297308 */ /* 0x000fe20000000800 */
[--C-:B--2---:R-:W-:Y:S02]  /*c0d0*/  FFMA.FTZ R34, R50, c[0x0][0x2d0], -R143.reuse ;  /* 0x0000b40032227a23 */ /* 0x104fe4000001088f */
[----:B------:R-:W-:Y:S07]  /*c0e0*/  FFMA.FTZ R143, R51, c[0x0][0x2d0], -R143 ;  /* 0x0000b400338f7a23 */ /* 0x000fee000001088f */
[----:B------:R-:W-:Y:S01]  /*c0f0*/  MUFU.EX2 R38, R38 ;  /* 0x0000002600267308 */ /* 0x000fe20000000800 */
[C---:B-1----:R-:W-:Y:S09]  /*c100*/  HMMA.16816.F32.BF16 R116, R148.reuse, R144, R116 ;  /* 0x000000909474723c */ /* 0x042ff20000041874 */
[----:B------:R-:W-:Y:S01]  /*c110*/  MUFU.EX2 R143, R143 ;  /* 0x0000008f008f7308 */ /* 0x000fe20000000800 */
[C---:B------:R-:W-:Y:S01]  /*c120*/  HMMA.16816.F32.BF16 R120, R148.reuse, R146, R120 ;  /* 0x000000929478723c */ /* 0x040fe20000041878 */
[----:B------:R-:W1:Y:S08]  /*c130*/  LDSM.16.MT88.4 R144, [R2+0x3000] ;  /* 0x003000000290783b */ /* 0x000e700000004200 */
[----:B------:R-:W-:Y:S10]  /*c140*/  MUFU.EX2 R39, R39 ;  /* 0x0000002700277308 */ /* 0x000ff40000000800 */
[----:B------:R-:W-:Y:S10]  /*c150*/  MUFU.EX2 R42, R42 ;  /* 0x0000002a002a7308 */ /* 0x000ff40000000800 */
[----:B------:R-:W-:Y:S10]  /*c160*/  MUFU.EX2 R43, R43 ;  /* 0x0000002b002b7308 */ /* 0x000ff40000000800 */
[----:B------:R-:W-:Y:S01]  /*c170*/  MUFU.EX2 R46, R46 ;  /* 0x0000002e002e7308 */ /* 0x000fe20000000800 */
[C---:B-1----:R-:W-:Y:S09]  /*c180*/  HMMA.16816.F32.BF16 R124, R148.reuse, R144, R124 ;  /* 0x00000090947c723c */ /* 0x042ff2000004187c */
[----:B------:R-:W-:Y:S01]  /*c190*/  MUFU.EX2 R47, R47 ;  /* 0x0000002f002f7308 */ /* 0x000fe20000000800 */
[C---:B------:R-:W-:Y:S01]  /*c1a0*/  HMMA.16816.F32.BF16 R128, R148.reuse, R146, R128 ;  /* 0x000000929480723c */ /* 0x040fe20000041880 */
[----:B------:R-:W1:Y:S08]  /*c1b0*/  LDSM.16.MT88.4 R144, [R142+0x3000] ;  /* 0x003000008e90783b */ /* 0x000e700000004200 */
        /* <DEDUP_REMOVED lines=21> */
[----:B------:R1:W2:Y:S01]  /*c310*/  MUFU.EX2 R148, R18 ;  /* 0x0000001200947308 */ /* 0x0002a20000000800 */
[----:B------:R-:W3:Y:S09]  /*c320*/  LDSM.16.MT88.4 R144, [R2+0x800] ;  /* 0x000800000290783b */ /* 0x000ef20000004200 */
[----:B------:R4:W5:Y:S10]  /*c330*/  MUFU.EX2 R149, R22 ;  /* 0x0000001600957308 */ /* 0x0009740000000800 */
[----:B------:R-:W-:Y:S01]  /*c340*/  MUFU.EX2 R151, R26 ;  /* 0x0000001a00977308 */ /* 0x000fe20000000800 */
[----:B-1----:R-:W1:Y:S01]  /*c350*/  LDSM.16.MT88.4 R16, [R142+0x800] ;  /* 0x000800008e10783b */ /* 0x002e620000004200 */
[C---:B--2---:R-:W-:Y:S01]  /*c360*/  F2FP.BF16.PACK_AB R15, R225.reuse, R148 ;  /* 0x00000094e10f723e */ /* 0x044fe200000010ff */
[----:B------:R-:W-:Y:S07]  /*c370*/  FADD.FTZ R32, R148, R28 ;  /* 0x0000001c94207221 */ /* 0x000fee0000010000 */
[----:B------:R-:W2:Y:S01]  /*c380*/  MUFU.EX2 R150, R27 ;  /* 0x0000001b00967308 */ /* 0x000ea20000000800 */
[----:B------:R-:W-:Y:S01]  /*c390*/  FADD.FTZ R32, R225, R32 ;  /* 0x00000020e1207221 */ /* 0x000fe20000010000 */
[----:B----4-:R-:W-:Y:S01]  /*c3a0*/  LDSM.16.MT88.4 R20, [R2+0x1800] ;  /* 0x001800000214783b */ /* 0x010fe20000004200 */
[C---:B---3--:R-:W-:Y:S07]  /*c3b0*/  HMMA.16816.F32.BF16 R4, R12.reuse, R144, R4 ;  /* 0x000000900c04723c */ /* 0x048fee0000041804 */
[----:B------:R-:W-:Y:S01]  /*c3c0*/  FFMA.FTZ R144, R45, c[0x0][0x2d0], -R204 ;  /* 0x0000b4002d907a23 */ /* 0x000fe200000108cc */
[C---:B------:R-:W-:Y:S01]  /*c3d0*/  HMMA.16816.F32.BF16 R8, R12.reuse, R146, R8 ;  /* 0x000000920c08723c */ /* 0x040fe20000041808 */
[----:B------:R-:W-:Y:S07]  /*c3e0*/  MUFU.EX2 R45, R37 ;  /* 0x00000025002d7308 */ /* 0x000fee0000000800 */
        /* <DEDUP_REMOVED lines=34> */
[----:B------:R-:W-:Y:S01]  /*c610*/  F2FP.BF16.PACK_AB R14, R231, R232 ;  /* 0x000000e8e70e723e */ /* 0x000fe200000010ff */
[----:B------:R3:W4:Y:S03]  /*c620*/  MUFU.EX2 R221, R33 ;  /* 0x0000002100dd7308 */ /* 0x0007260000000800 */
[----:B------:R-:W-:Y:S01]  /*c630*/  FADD.FTZ R25, R219, R12 ;  /* 0x0000000cdb197221 */ /* 0x000fe20000010000 */
[----:B------:R-:W-:Y:S02]  /*c640*/  F2FP.BF16.PACK_AB R12, R228, R226 ;  /* 0x000000e2e40c723e */ /* 0x000fe400000010ff */
[----:B-----5:R-:W-:Y:S01]  /*c650*/  F2FP.BF16.PACK_AB R13, R227, R149 ;  /* 0x00000095e30d723e */ /* 0x020fe200000010ff */
[----:B------:R-:W-:Y:S01]  /*c660*/  FADD.FTZ R25, R234, R25 ;  /* 0x00000019ea197221 */ /* 0x000fe20000010000 */
[----:B--2---:R-:W-:Y:S02]  /*c670*/  F2FP.BF16.PACK_AB R15, R150, R151 ;  /* 0x00000097960f723e */ /* 0x004fe400000010ff */
[----:B------:R2:W5:Y:S01]  /*c680*/  MUFU.EX2 R219, R31 ;  /* 0x0000001f00db7308 */ /* 0x0005620000000800 */
[----:B------:R-:W-:Y:S04]  /*c690*/  FADD.FTZ R25, R201, R25 ;  /* 0x00000019c9197221 */ /* 0x000fe80000010000 */
[----:B------:R-:W-:Y:S02]  /*c6a0*/  FADD.FTZ R29, R223, R25 ;  /* 0x00000019df1d7221 */ /* 0x000fe40000010000 */
[----:B------:R-:W-:Y:S03]  /*c6b0*/  LDSM.16.MT88.4 R24, [R2+0x2000] ;  /* 0x002000000218783b */ /* 0x000fe60000004200 */
[----:B------:R4:W4:Y:S01]  /*c6c0*/  MUFU.EX2 R218, R35 ;  /* 0x0000002300da7308 */ /* 0x0009220000000800 */
[----:B---3--:R-:W-:Y:S04]  /*c6d0*/  FADD.FTZ R33, R229, R29 ;  /* 0x0000001de5217221 */ /* 0x008fe80000010000 */
[----:B------:R-:W-:Y:S01]  /*c6e0*/  FADD.FTZ R33, R233, R33 ;  /* 0x00000021e9217221 */ /* 0x000fe20000010000 */
[C---:B-1----:R-:W-:Y:S01]  /*c6f0*/  HMMA.16816.F32.BF16 R4, R12.reuse, R16, R4 ;  /* 0x000000100c04723c */ /* 0x042fe20000041804 */
[----:B--2---:R-:W-:Y:S07]  /*c700*/  LDSM.16.MT88.4 R28, [R0+0x2000] ;  /* 0x00200000001c783b */ /* 0x004fee0000004200 */
[C---:B------:R-:W-:Y:S01]  /*c710*/  HMMA.16816.F32.BF16 R8, R12.reuse, R18, R8 ;  /* 0x000000120c08723c */ /* 0x040fe20000041808 */
[----:B------:R-:W1:Y:S03]  /*c720*/  LDSM.16.MT88.4 R16, [R142+0x1000] ;  /* 0x001000008e10783b */ /* 0x000e660000004200 */
[--C-:B----4-:R-:W-:Y:S02]  /*c730*/  FFMA.FTZ R35, R44, c[0x0][0x2d0], -R204.reuse ;  /* 0x0000b4002c237a23 */ /* 0x110fe400000108cc */
[----:B------:R-:W2:Y:S01]  /*c740*/  MUFU.EX2 R44, R36 ;  /* 0x00000024002c7308 */ /* 0x000ea20000000800 */
[----:B------:R-:W-:Y:S09]  /*c750*/  FFMA.FTZ R204, R49, c[0x0][0x2d0], -R204 ;  /* 0x0000b40031cc7a23 */ /* 0x000ff200000108cc */
[----:B------:R3:W-:Y:S10]  /*c760*/  MUFU.EX2 R36, R144 ;  /* 0x0000009000247308 */ /* 0x0007f40000000800 */
[----:B------:R-:W-:Y:S10]  /*c770*/  MUFU.EX2 R204, R204 ;  /* 0x000000cc00cc7308 */ /* 0x000ff40000000800 */
[----:B------:R-:W4:Y:S01]  /*c780*/  MUFU.EX2 R37, R35 ;  /* 0x0000002300257308 */ /* 0x000f220000000800 */
[----:B---3--:R-:W-:Y:S01]  /*c790*/  LDSM.16.MT88.4 R144, [R2+0x2800] ;  /* 0x002800000290783b */ /* 0x008fe20000004200 */
[C---:B-1----:R-:W-:Y:S08]  /*c7a0*/  HMMA.16816.F32.BF16 R100, R12.reuse, R16, R100 ;  /* 0x000000100c64723c */ /* 0x042ff00000041864 */
[----:B------:R-:W1:Y:S01]  /*c7b0*/  MUFU.EX2 R35, R48 ;  /* 0x0000003000237308 */ /* 0x000e620000000800 */
[C---:B------:R-:W-:Y:S01]  /*c7c0*/  HMMA.16816.F32.BF16 R104, R12.reuse, R18, R104 ;  /* 0x000000120c68723c */ /* 0x040fe20000041868 */
[----:B------:R-:W3:Y:S07]  /*c7d0*/  LDSM.16.MT88.4 R16, [R0+0x1000] ;  /* 0x001000000010783b */ /* 0x000eee0000004200 */
[C---:B---3--:R-:W-:Y:S08]  /*c7e0*/  HMMA.16816.F32.BF16 R108, R12.reuse, R16, R108 ;  /* 0x000000100c6c723c */ /* 0x048ff0000004186c */
        /* <DEDUP_REMOVED lines=27> */
[----:B------:R-:W-:Y:S01]  /*c9a0*/  HMMA.16816.F32.BF16 R96, R12, R18, R96 ;  /* 0x000000120c60723c */ /* 0x000fe20000041860 */
[----:B------:R-:W3:Y:S06]  /*c9b0*/  LDSM.16.MT88.4 R16, [R142+0x1800] ;  /* 0x001800008e10783b */ /* 0x000eec0000004200 */
[----:B------:R-:W-:Y:S02]  /*c9c0*/  F2FP.BF16.PACK_AB R12, R207, R203 ;  /* 0x000000cbcf0c723e */ /* 0x000fe400000010ff */
[----:B------:R-:W-:Y:S03]  /*c9d0*/  F2FP.BF16.PACK_AB R14, R221, R220 ;  /* 0x000000dcdd0e723e */ /* 0x000fe600000010ff */
[----:B-----5:R-:W-:Y:S02]  /*c9e0*/  F2FP.BF16.PACK_AB R13, R219, R202 ;  /* 0x000000cadb0d723e */ /* 0x020fe400000010ff */
[----:B------:R-:W-:Y:S07]  /*c9f0*/  F2FP.BF16.PACK_AB R15, R218, R205 ;  /* 0x000000cdda0f723e */ /* 0x000fee00000010ff */
[C---:B------:R-:W-:Y:S08]  /*ca00*/  HMMA.16816.F32.BF16 R4, R12.reuse, R20, R4 ;  /* 0x000000140c04723c */ /* 0x040ff00000041804 */
[C---:B------:R-:W-:Y:S01]  /*ca10*/  HMMA.16816.F32.BF16 R8, R12.reuse, R22, R8 ;  /* 0x000000160c08723c */ /* 0x040fe20000041808 */
[----:B------:R-:W5:Y:S07]  /*ca20*/  LDSM.16.MT88.4 R20, [R0+0x1800] ;  /* 0x001800000014783b */ /* 0x000f6e0000004200 */
[C---:B---3--:R-:W-:Y:S08]  /*ca30*/  HMMA.16816.F32.BF16 R100, R12.reuse, R16, R100 ;  /* 0x000000100c64723c */ /* 0x048ff00000041864 */
[C---:B------:R-:W-:Y:S01]  /*ca40*/  HMMA.16816.F32.BF16 R104, R12.reuse, R18, R104 ;  /* 0x000000120c68723c */ /* 0x040fe20000041868 */
[----:B------:R-:W3:Y:S07]  /*ca50*/  LDSM.16.MT88.4 R16, [R3+0x1800] ;  /* 0x001800000310783b */ /* 0x000eee0000004200 */
[C---:B-----5:R-:W-:Y:S08]  /*ca60*/  HMMA.16816.F32.BF16 R108, R12.reuse, R20, R108 ;  /* 0x000000140c6c723c */ /* 0x060ff0000004186c */
        /* <DEDUP_REMOVED lines=27> */
[----:B------:R-:W-:Y:S01]  /*cc20*/  HMMA.16816.F32.BF16 R96, R12, R18, R96 ;  /* 0x000000120c60723c */ /* 0x000fe20000041860 */
[----:B------:R-:W3:Y:S06]  /*cc30*/  LDSM.16.MT88.4 R16, [R3+0x2000] ;  /* 0x002000000310783b */ /* 0x000eec0000004200 */
[----:B--2---:R-:W-:Y:S02]  /*cc40*/  F2FP.BF16.PACK_AB R12, R45, R44 ;  /* 0x0000002c2d0c723e */ /* 0x004fe400000010ff */
[----:B------:R-:W-:Y:S03]  /*cc50*/  F2FP.BF16.PACK_AB R14, R41, R40 ;  /* 0x00000028290e723e */ /* 0x000fe600000010ff */
[----:B------:R-:W-:Y:S02]  /*cc60*/  F2FP.BF16.PACK_AB R13, R39, R38 ;  /* 0x00000026270d723e */ /* 0x000fe400000010ff */
[----:B------:R-:W-:Y:S07]  /*cc70*/  F2FP.BF16.PACK_AB R15, R43, R42 ;  /* 0x0000002a2b0f723e */ /* 0x000fee00000010ff */
[C---:B------:R-:W-:Y:S08]  /*cc80*/  HMMA.16816.F32.BF16 R4, R12.reuse, R24, R4 ;  /* 0x000000180c04723c */ /* 0x040ff00000041804 */
[C---:B------:R-:W-:Y:S01]  /*cc90*/  HMMA.16816.F32.BF16 R8, R12.reuse, R26, R8 ;  /* 0x0000001a0c08723c */ /* 0x040fe20000041808 */
[----:B------:R-:W2:Y:S07]  /*cca0*/  LDSM.16.MT88.4 R24, [R2+0x5000] ;  /* 0x005000000218783b */ /* 0x000eae0000004200 */
[C---:B-----5:R-:W-:Y:S08]  /*ccb0*/  HMMA.16816.F32.BF16 R100, R12.reuse, R20, R100 ;  /* 0x000000140c64723c */ /* 0x060ff00000041864 */
[C---:B------:R-:W-:Y:S01]  /*ccc0*/  HMMA.16816.F32.BF16 R104, R12.reuse, R22, R104 ;  /* 0x000000160c68723c */ /* 0x040fe20000041868 */
[----:B------:R-:W5:Y:S07]  /*ccd0*/  LDSM.16.MT88.4 R20, [R142+0x5000] ;  /* 0x005000008e14783b */ /* 0x000f6e0000004200 */
[C---:B------:R-:W-:Y:S08]  /*cce0*/  HMMA.16816.F32.BF16 R108, R12.reuse, R28, R108 ;  /* 0x0000001c0c6c723c */ /* 0x040ff0000004186c */
        /* <DEDUP_REMOVED lines=17> */
[C---:B--2---:R-:W-:Y:S07]  /*ce00*/  HMMA.16816.F32.BF16 R68, R12.reuse, R24, R68 ;  /* 0x000000180c44723c */ /* 0x044fee0000041844 */
[----:B------:R-:W-:Y:S01]  /*ce10*/  FADD.FTZ R25, R226, R33 ;  /* 0x00000021e2197221 */ /* 0x000fe20000010000 */
[C---:B------:R-:W-:Y:S04]  /*ce20*/  HMMA.16816.F32.BF16 R72, R12.reuse, R26, R72 ;  /* 0x0000001a0c48723c */ /* 0x040fe80000041848 */
[----:B------:R-:W-:Y:S04]  /*ce30*/  FADD.FTZ R24, R149, R32 ;  /* 0x0000002095187221 */ /* 0x000fe80000010000 */
[C---:B-----5:R-:W-:Y:S08]  /*ce40*/  HMMA.16816.F32.BF16 R76, R12.reuse, R20, R76 ;  /* 0x000000140c4c723c */ /* 0x060ff0000004184c */
[C---:B------:R-:W-:Y:S01]  /*ce50*/  HMMA.16816.F32.BF16 R80, R12.reuse, R22, R80 ;  /* 0x000000160c50723c */ /* 0x040fe20000041850 */
[----:B------:R-:W2:Y:S07]  /*ce60*/  LDSM.16.MT88.4 R20, [R142+0x2800] ;  /* 0x002800008e14783b */ /* 0x000eae0000004200 */
[C---:B-1----:R-:W-:Y:S07]  /*ce70*/  HMMA.16816.F32.BF16 R84, R12.reuse, R28, R84 ;  /* 0x0000001c0c54723c */ /* 0x042fee0000041854 */
[----:B------:R-:W-:Y:S01]  /*ce80*/  FADD.FTZ R29, R228, R25 ;  /* 0x00000019e41d7221 */ /* 0x000fe20000010000 */
[C---:B------:R-:W-:Y:S04]  /*ce90*/  HMMA.16816.F32.BF16 R88, R12.reuse, R30, R88 ;  /* 0x0000001e0c58723c */ /* 0x040fe80000041858 */
[----:B------:R-:W-:Y:S02]  /*cea0*/  FADD.FTZ R28, R227, R24 ;  /* 0x00000018e31c7221 */ /* 0x000fe40000010000 */
[----:B------:R-:W1:Y:S02]  /*ceb0*/  LDSM.16.MT88.4 R24, [R0+0x2800] ;  /* 0x002800000018783b */ /* 0x000e640000004200 */
[C---:B---3--:R-:W-:Y:S07]  /*cec0*/  HMMA.16816.F32.BF16 R92, R12.reuse, R16, R92 ;  /* 0x000000100c5c723c */ /* 0x048fee000004185c */
[----:B------:R-:W-:Y:S01]  /*ced0*/  FADD.FTZ R16, R151, R28 ;  /* 0x0000001c97107221 */ /* 0x000fe20000010000 */
[----:B------:R-:W-:Y:S04]  /*cee0*/  HMMA.16816.F32.BF16 R96, R12, R18, R96 ;  /* 0x000000120c60723c */ /* 0x000fe80000041860 */
[----:B------:R-:W-:Y:S02]  /*cef0*/  FADD.FTZ R33, R150, R16 ;  /* 0x0000001096217221 */ /* 0x000fe40000010000 */
[----:B------:R-:W-:Y:S01]  /*cf00*/  FADD.FTZ R17, R232, R29 ;  /* 0x0000001de8117221 */ /* 0x000fe20000010000 */
[----:B----4-:R-:W-:Y:S01]  /*cf10*/  F2FP.BF16.PACK_AB R12, R36, R37 ;  /* 0x00000025240c723e */ /* 0x010fe200000010ff */
[----:B------:R-:W-:Y:S01]  /*cf20*/  LDSM.16.MT88.4 R28, [R3+0x5800] ;  /* 0x00580000031c783b */ /* 0x000fe20000004200 */
[----:B------:R-:W-:Y:S03]  /*cf30*/  F2FP.BF16.PACK_AB R13, R47, R46 ;  /* 0x0000002e2f0d723e */ /* 0x000fe600000010ff */
[----:B------:R-:W-:Y:S01]  /*cf40*/  F2FP.BF16.PACK_AB R14, R204, R35 ;  /* 0x00000023cc0e723e */ /* 0x000fe200000010ff */
[----:B------:R-:W-:Y:S01]  /*cf50*/  FADD.FTZ R32, R231, R17 ;  /* 0x00000011e7207221 */ /* 0x000fe20000010000 */
[----:B------:R-:W-:Y:S02]  /*cf60*/  F2FP.BF16.PACK_AB R15, R143, R34 ;  /* 0x000000228f0f723e */ /* 0x000fe400000010ff */
[----:B------:R-:W-:Y:S05]  /*cf70*/  LDSM.16.MT88.4 R16, [R2+0x5800] ;  /* 0x005800000210783b */ /* 0x000fea0000004200 */
[C---:B------:R-:W-:Y:S03]  /*cf80*/  HMMA.16816.F32.BF16 R148, R12.reuse, R144, R4 ;  /* 0x000000900c94723c */ /* 0x040fe60000041804 */
[----:B------:R-:W3:Y:S05]  /*cf90*/  LDSM.16.MT88.4 R4, [R3+0x2800] ;  /* 0x002800000304783b */ /* 0x000eea0000004200 */
[C---:B------:R-:W-:Y:S03]  /*cfa0*/  HMMA.16816.F32.BF16 R144, R12.reuse, R146, R8 ;  /* 0x000000920c90723c */ /* 0x040fe60000041808 */
[----:B------:R-:W4:Y:S05]  /*cfb0*/  LDSM.16.MT88.4 R8, [R142+0x5800] ;  /* 0x005800008e08783b */ /* 0x000f2a0000004200 */
[C---:B--2---:R-:W-:Y:S08]  /*cfc0*/  HMMA.16816.F32.BF16 R100, R12.reuse, R20, R100 ;  /* 0x000000140c64723c */ /* 0x044ff00000041864 */
[C---:B------:R-:W-:Y:S01]  /*cfd0*/  HMMA.16816.F32.BF16 R104, R12.reuse, R22, R104 ;  /* 0x000000160c68723c */ /* 0x040fe20000041868 */
[----:B------:R-:W2:Y:S07]  /*cfe0*/  LDSM.16.MT88.4 R20, [R0+0x5800] ;  /* 0x005800000014783b */ /* 0x000eae0000004200 */
[C---:B-1----:R-:W-:Y:S08]  /*cff0*/  HMMA.16816.F32.BF16 R108, R12.reuse, R24, R108 ;  /* 0x000000180c6c723c */ /* 0x042ff0000004186c */
[C---:B------:R-:W-:Y:S01]  /*d000*/  HMMA.16816.F32.BF16 R112, R12.reuse, R26, R112 ;  /* 0x0000001a0c70723c */ /* 0x040fe20000041870 */
[----:B------:R1:W5:Y:S07]  /*d010*/  LDSM.16.MT88.4 R24, [R2+0x8800] ;  /* 0x008800000218783b */ /* 0x00036e0000004200 */
[C---:B---3--:R-:W-:Y:S08]  /*d020*/  HMMA.16816.F32.BF16 R116, R12.reuse, R4, R116 ;  /* 0x000000040c74723c */ /* 0x048ff00000041874 */
[C---:B------:R-:W-:Y:S01]  /*d030*/  HMMA.16816.F32.BF16 R120, R12.reuse, R6, R120 ;  /* 0x000000060c78723c */ /* 0x040fe20000041878 */
[----:B------:R-:W3:Y:S07]  /*d040*/  LDSM.16.MT88.4 R4, [R142+0x8800] ;  /* 0x008800008e04783b */ /* 0x000eee0000004200 */
[C---:B------:R-:W-:Y:S07]  /*d050*/  HMMA.16816.F32.BF16 R124, R12.reuse, R16, R124 ;  /* 0x000000100c7c723c */ /* 0x040fee000004187c */
[----:B------:R-:W-:Y:S01]  /*d060*/  IADD3 R16, R217, -0x2, RZ ;  /* 0xfffffffed9107810 */ /* 0x000fe20007ffe0ff */
[C---:B------:R-:W-:Y:S03]  /*d070*/  HMMA.16816.F32.BF16 R128, R12.reuse, R18, R128 ;  /* 0x000000120c80723c */ /* 0x040fe60000041880 */
[----:B------:R-:W-:Y:S05]  /*d080*/  ISETP.GE.AND P5, PT, R16, R236, PT ;  /* 0x000000ec1000720c */ /* 0x000fea0003fa6270 */
[C---:B----4-:R-:W-:Y:S08]  /*d090*/  HMMA.16816.F32.BF16 R132, R12.reuse, R8, R132 ;  /* 0x000000080c84723c */ /* 0x050ff00000041884 */
[C---:B------:R-:W-:Y:S01]  /*d0a0*/  HMMA.16816.F32.BF16 R136, R12.reuse, R10, R136 ;  /* 0x0000000a0c88723c */ /* 0x040fe20000041888 */
[----:B------:R4:W3:Y:S02]  /*d0b0*/  LDSM.16.MT88.4 R8, [R0+0x8800] ;  /* 0x008800000008783b */ /* 0x0008e40000004200 */
[----:B------:R-:W-:Y:S02]  /*d0c0*/  @P5 ISETP.GE.AND P2, PT, R240, c[0x0][0x1d4], PT ;  /* 0x00007500f0005a0c */ /* 0x000fe40003f46270 */
[----:B-1----:R-:W-:Y:S02]  /*d0d0*/  @P5 SHF.R.S32.HI R2, RZ, 0x1f, R16 ;  /* 0x0000001fff025819 */ /* 0x002fe40000011410 */
[----:B------:R-:W-:Y:S01]  /*d0e0*/  @P5 ISETP.GE.AND P1, PT, R239, c[0x0][0x1d4], PT ;  /* 0x00007500ef005a0c */ /* 0x000fe20003f26270 */
[C---:B--2---:R-:W-:Y:S04]  /*d0f0*/  HMMA.16816.F32.BF16 R52, R12.reuse, R20, R52 ;  /* 0x000000140c34723c */ /* 0x044fe80000041834 */
[----:B------:R-:W-:Y:S03]  /*d100*/  @P5 IMAD R2, R2, c[0x0][0x1e0], RZ ;  /* 0x0000780002025a24 */ /* 0x000fe600078e02ff */
[----:B------:R-:W-:Y:S01]  /*d110*/  @P5 MOV R20, R244 ;  /* 0x000000f400145202 */ /* 0x000fe20000000f00 */
[C---:B------:R-:W-:Y:S04]  /*d120*/  HMMA.16816.F32.BF16 R56, R12.reuse, R22, R56 ;  /* 0x000000160c38723c */ /* 0x040fe80000041838 */
[----:B------:R-:W-:Y:S03]  /*d130*/  @P5 MOV R21, R243 ;  /* 0x000000f300155202 */ /* 0x000fe60000000f00 */
[----:B------:R-:W-:Y:S01]  /*d140*/  FADD.FTZ R23, R202, R33 ;  /* 0x00000021ca177221 */ /* 0x000fe20000010000 */
[C---:B------:R-:W-:Y:S04]  /*d150*/  HMMA.16816.F32.BF16 R60, R12.reuse, R28, R60 ;  /* 0x0000001c0c3c723c */ /* 0x040fe8000004183c */
[C---:B----4-:R-:W-:Y:S02]  /*d160*/  @P5 IMAD R0, R16.reuse, c[0x0][0x1e4], R2 ;  /* 0x0000790010005a24 */ /* 0x050fe400078e0202 */
[----:B------:R-:W-:Y:S02]  /*d170*/  @P5 IMAD.WIDE.U32 R16, R16, c[0x0][0x1e0], RZ ;  /* 0x0000780010105a25 */ /* 0x000fe400078e00ff */
[C---:B------:R-:W-:Y:S04]  /*d180*/  HMMA.16816.F32.BF16 R64, R12.reuse, R30, R64 ;  /* 0x0000001e0c40723c */ /* 0x040fe80000041840 */
[----:B------:R-:W-:Y:S01]  /*d190*/  @P5 IADD3 R0, R17, R0, RZ ;  /* 0x0000000011005210 */ /* 0x000fe20007ffe0ff */
[----:B------:R-:W-:Y:S02]  /*d1a0*/  @P5 IMAD.WIDE.U32 R20, R16, 0x60, R20 ;  /* 0x0000006010145825 */ /* 0x000fe400078e0014 */
[----:B------:R1:W2:Y:S01]  /*d1b0*/  LDSM.16.MT88.4 R16, [R3+0x8800] ;  /* 0x008800000310783b */ /* 0x0002a20000004200 */
[C---:B-----5:R-:W-:Y:S04]  /*d1c0*/  HMMA.16816.F32.BF16 R68, R12.reuse, R24, R68 ;  /* 0x000000180c44723c */ /* 0x060fe80000041844 */
[----:B------:R-:W-:Y:S02]  /*d1d0*/  @P5 IMAD R0, R0, 0x60, RZ ;  /* 0x0000006000005824 */ /* 0x000fe400078e02ff */
[----:B------:R-:W-:Y:S02]  /*d1e0*/  FADD.FTZ R2, R203, R32 ;  /* 0x00000020cb027221 */ /* 0x000fe40000010000 */
[C---:B------:R-:W-:Y:S04]  /*d1f0*/  HMMA.16816.F32.BF16 R72, R12.reuse, R26, R72 ;  /* 0x0000001a0c48723c */ /* 0x040fe80000041848 */
[----:B------:R-:W-:Y:S01]  /*d200*/  FADD.FTZ R22, R207, R2 ;  /* 0x00000002cf167221 */ /* 0x000fe20000010000 */
[----:B------:R-:W-:Y:S01]  /*d210*/  @P5 IADD3 R2, R21, R0, RZ ;  /* 0x0000000015025210 */ /* 0x000fe20007ffe0ff */
[----:B------:R-:W-:Y:S02]  /*d220*/  FADD.FTZ R0, R219, R23 ;  /* 0x00000017db007221 */ /* 0x000fe40000010000 */
[C---:B---3--:R-:W-:Y:S01]  /*d230*/  HMMA.16816.F32.BF16 R76, R12.reuse, R4, R76 ;  /* 0x000000040c4c723c */ /* 0x048fe2000004184c */
[----:B-1----:R-:W-:Y:S06]  /*d240*/  @P5 MOV R3, c[0x0][0x1e0] ;  /* 0x0000780000035a02 */ /* 0x002fec0000000f00 */
[C---:B------:R-:W-:Y:S01]  /*d250*/  @P5 LEA R4, P0, R20.reuse, c[0x0][0x1c8], 0x1 ;  /* 0x0000720014045a11 */ /* 0x040fe200078008ff */
[C---:B------:R-:W-:Y:S04]  /*d260*/  HMMA.16816.F32.BF16 R80, R12.reuse, R6, R80 ;  /* 0x000000060c50723c */ /* 0x040fe80000041850 */
[----:B------:R-:W-:Y:S01]  /*d270*/  @P5 LEA.HI.X R5, R20, c[0x0][0x1cc], R2, 0x1, P0 ;  /* 0x0000730014055a11 */ /* 0x000fe200000f0c02 */
[----:B------:R-:W-:Y:S01]  /*d280*/  FADD.FTZ R20, R205, R0 ;  /* 0x00000000cd147221 */ /* 0x000fe20000010000 */
[----:B------:R-:W-:Y:S01]  /*d290*/  IADD3 R0, R242, 0x1, RZ ;  /* 0x00000001f2007810 */ /* 0x000fe20007ffe0ff */
[----:B------:R-:W-:Y:S01]  /*d2a0*/  FADD.FTZ R2, R220, R22 ;  /* 0x00000016dc027221 */ /* 0x000fe20000010000 */
[----:B------:R-:W-:Y:S01]  /*d2b0*/  @P5 ISETP.GE.AND P0, PT, R238, c[0x0][0x1d4], PT ;  /* 0x00007500ee005a0c */ /* 0x000fe20003f06270 */
[----:B------:R-:W-:Y:S03]  /*d2c0*/  FADD.FTZ R7, R218, R20 ;  /* 0x00000014da077221 */ /* 0x000fe60000010000 */
[----:B------:R-:W-:Y:S01]  /*d2d0*/  SEL R0, R0, RZ, !P3 ;  /* 0x000000ff00007207 */ /* 0x000fe20005800000 */
[C---:B------:R-:W-:Y:S01]  /*d2e0*/  HMMA.16816.F32.BF16 R84, R12.reuse, R8, R84 ;  /* 0x000000080c54723c */ /* 0x040fe20000041854 */
[----:B------:R-:W-:Y:S02]  /*d2f0*/  @P5 MOV R6, 0x6 ;  /* 0x0000000600065802 */ /* 0x000fe40000000f00 */
[----:B------:R-:W-:Y:S01]  /*d300*/  FADD.FTZ R2, R221, R2 ;  /* 0x00000002dd027221 */ /* 0x000fe20000010000 */
[----:B------:R1:W-:Y:S01]  /*d310*/  STL [R1+0x4], R0 ;  /* 0x0000040001007387 */ /* 0x0003e20000100800 */
[----:B------:R-:W-:Y:S01]  /*d320*/  FADD.FTZ R7, R38, R7 ;  /* 0x0000000726077221 */ /* 0x000fe20000010000 */
[C---:B------:R-:W-:Y:S01]  /*d330*/  @P5 SHF.L.U64.HI R6, R3.reuse, R6, c[0x0][0x1e4] ;  /* 0x0000790003065619 */ /* 0x040fe20000010206 */
[----:B------:R-:W-:Y:S01]  /*d340*/  FADD.FTZ R20, R44, R2 ;  /* 0x000000022c147221 */ /* 0x000fe20000010000 */
[----:B------:R-:W-:Y:S01]  /*d350*/  @P5 SHF.L.U32 R3, R3, 0x6, RZ ;  /* 0x0000000603035819 */ /* 0x000fe200000006ff */
[----:B------:R-:W-:Y:S01]  /*d360*/  FADD.FTZ R8, R39, R7 ;  /* 0x0000000727087221 */ /* 0x000fe20000010000 */
[C---:B------:R-:W-:Y:S03]  /*d370*/  HMMA.16816.F32.BF16 R88, R12.reuse, R10, R88 ;  /* 0x0000000a0c58723c */ /* 0x040fe60000041858 */
[----:B------:R-:W-:Y:S01]  /*d380*/  @P5 IADD3 R2, P4, R3, R4, RZ ;  /* 0x0000000403025210 */ /* 0x000fe20007f9e0ff */
[----:B------:R-:W-:Y:S04]  /*d390*/  FADD.FTZ R20, R45, R20 ;  /* 0x000000142d147221 */ /* 0x000fe80000010000 */
[----:B------:R-:W-:Y:S01]  /*d3a0*/  FADD.FTZ R7, R40, R20 ;  /* 0x0000001428077221 */ /* 0x000fe20000010000 */
[C---:B--2---:R-:W-:Y:S08]  /*d3b0*/  HMMA.16816.F32.BF16 R92, R12.reuse, R16, R92 ;  /* 0x000000100c5c723c */ /* 0x044ff0000004185c */
[----:B------:R-:W-:Y:S04]  /*d3c0*/  HMMA.16816.F32.BF16 R96, R12, R18, R96 ;  /* 0x000000120c60723c */ /* 0x000fe80000041860 */
[----:B-1----:R-:W-:Y:S05]  /*d3d0*/  @P5 IMAD R0, R0, 0x9000, R237 ;  /* 0x0000900000005824 */ /* 0x002fea00078e02ed */
[----:B------:R-:W-:Y:S01]  /*d3e0*/  @!PT LDS RZ, [RZ] ;  /* 0x00000000fffff984 */ /* 0x000fe20000000800 */
[----:B------:R-:W-:Y:S01]  /*d3f0*/  @!PT LDS RZ, [RZ] ;  /* 0x00000000fffff984 */ /* 0x000fe20000000800 */
[----:B------:R-:W-:Y:S01]  /*d400*/  @!PT LDS RZ, [RZ] ;  /* 0x00000000fffff984 */ /* 0x000fe20000000800 */
[----:B------:R1:W-:Y:S08]  /*d410*/  @P5 LDGSTS.E.BYPASS.LTC128B.128 [R0], [R4.64], !P2 ;  /* 0x0000000004005fae */ /* 0x0003f0000d101d46 */
[----:B------:R1:W-:Y:S08]  /*d420*/  @P5 LDGSTS.E.BYPASS.LTC128B.128 [R0+0x3000], [R4.64+0x80], !P1 ;  /* 0x0300008004005fae */ /* 0x0003f0000c901d46 */
[----:B------:R1:W-:Y:S02]  /*d430*/  @P5 LDGSTS.E.BYPASS.LTC128B.128 [R0+0x6000], [R4.64+0x100], !P0 ;  /* 0x0600010004005fae */ /* 0x0003e4000c101d46 */
[----:B-1----:R-:W-:Y:S02]  /*d440*/  @P5 IADD3 R4, P3, R3, R2, RZ ;  /* 0x0000000203045210 */ /* 0x002fe40007f7e0ff */
[C---:B------:R-:W-:Y:S04]  /*d450*/  @P5 IADD3.X R3, R6.reuse, R5, RZ, P4, !PT ;  /* 0x0000000506035210 */ /* 0x040fe800027fe4ff */
[----:B------:R-:W-:Y:S01]  /*d460*/  @P5 IADD3.X R5, R6, R3, RZ, P3, !PT ;  /* 0x0000000306055210 */ /* 0x000fe20001ffe4ff */
[----:B------:R1:W-:Y:S08]  /*d470*/  @P5 LDGSTS.E.BYPASS.LTC128B.128 [R0+0x1000], [R2.64], !P2 ;  /* 0x0100000002005fae */ /* 0x0003f0000d101d46 */
[----:B------:R1:W-:Y:S08]  /*d480*/  @P5 LDGSTS.E.BYPASS.LTC128B.128 [R0+0x4000], [R2.64+0x80], !P1 ;  /* 0x0400008002005fae */ /* 0x0003f0000c901d46 */
[----:B------:R1:W-:Y:S08]  /*d490*/  @P5 LDGSTS.E.BYPASS.LTC128B.128 [R0+0x7000], [R2.64+0x100], !P0 ;  /* 0x0700010002005fae */ /* 0x0003f0000c101d46 */
[----:B------:R2:W-:Y:S08]  /*d4a0*/  @P5 LDGSTS.E.BYPASS.LTC128B.128 [R0+0x2000], [R4.64], !P2 ;  /* 0x0200000004005fae */ /* 0x0005f0000d101d46 */
[----:B------:R2:W-:Y:S01]  /*d4b0*/  @P5 LDGSTS.E.BYPASS.LTC128B.128 [R0+0x5000], [R4.64+0x80], !P1 ;  /* 0x0500008004005fae */ /* 0x0005e2000c901d46 */
[C---:B------:R-:W-:Y:S02]  /*d4c0*/  ISETP.GE.AND P1, PT, R206.reuse, 0x1, PT ;  /* 0x00000001ce00780c */ /* 0x040fe40003f26270 */
[----:B------:R-:W-:Y:S04]  /*d4d0*/  IADD3 R206, R206, 0x1, RZ ;  /* 0x00000001cece7810 */ /* 0x000fe80007ffe0ff */
[----:B------:R-:W-:Y:S01]  /*d4e0*/  SEL R206, R206, RZ, !P1 ;  /* 0x000000ffcece7207 */ /* 0x000fe20004800000 */
[----:B------:R2:W-:Y:S01]  /*d4f0*/  @P5 LDGSTS.E.BYPASS.LTC128B.128 [R0+0x8000], [R4.64+0x100], !P0 ;  /* 0x0800010004005fae */ /* 0x0005e2000c101d46 */
[----:B------:R-:W-:Y:S01]  /*d500*/  ISETP.GE.AND P0, PT, R236, R217, PT ;  /* 0x000000d9ec00720c */ /* 0x000fe20003f06270 */
[----:B-1----:R-:W-:Y:S01]  /*d510*/  FADD.FTZ R3, R42, R8 ;  /* 0x000000082a037221 */ /* 0x002fe20000010000 */
[----:B------:R-:W-:Y:S01]  /*d520*/  MOV R217, R235 ;  /* 0x000000eb00d97202 */ /* 0x000fe20000000f00 */
[----:B------:R-:W-:Y:S04]  /*d530*/  FADD.FTZ R2, R41, R7 ;  /* 0x0000000729027221 */ /* 0x000fe80000010000 */
[----:B------:R-:W0:Y:S01]  /*d540*/  LDGDEPBAR ;  /* 0x00000000000079af */ /* 0x000e220000000000 */
[----:B------:R-:W-:Y:S04]  /*d550*/  FADD.FTZ R2, R37, R2 ;  /* 0x0000000225027221 */ /* 0x000fe80000010000 */
[----:B------:R-:W-:Y:S04]  /*d560*/  FADD.FTZ R2, R36, R2 ;  /* 0x0000000224027221 */ /* 0x000fe80000010000 */
[----:B------:R-:W-:Y:S04]  /*d570*/  FADD.FTZ R2, R35, R2 ;  /* 0x0000000223027221 */ /* 0x000fe80000010000 */
[----:B------:R-:W-:Y:S05]  /*d580*/  FADD.FTZ R2, R204, R2 ;  /* 0x00000002cc027221 */ /* 0x000fea0000010000 */
[----:B------:R-:W-:Y:S01]  /*d590*/  STL [R1+0x8], R2 ;  /* 0x0000080201007387 */ /* 0x000fe20000100800 */
[----:B--2---:R-:W-:Y:S01]  /*d5a0*/  FADD.FTZ R0, R43, R3 ;  /* 0x000000032b007221 */ /* 0x004fe20000010000 */
        /* <DEDUP_REMOVED lines=8> */
.L_x_4543:
[----:B------:R-:W-:Y:S02]  /*d630*/  MOV R7, 0x1f ;  /* 0x0000001f00077802 */ /* 0x000fe40000000f00 */
[----:B------:R-:W-:Y:S01]  /*d640*/  MOV R6, 0xffffffff ;  /* 0xffffffff00067802 */ /* 0x000fe20000000f00 */
[----:B------:R-:W-:Y:S05]  /*d650*/  BRA.DIV ~URZ, `(.L_x_4545) ;  /* 0x000023527f007947 */ /* 0x000fea000b800000 */
[----:B------:R-:W2:Y:S04]  /*d660*/  LDL R2, [R1+0x8] ;  /* 0x0000080001027983 */ /* 0x000ea80000100800 */
[----:B--2---:R1:W2:Y:S02]  /*d670*/  SHFL.BFLY PT, R0, R2, 0x2, 0x1f ;  /* 0x0c401f0002007f89 */ /* 0x0042a400000e0000 */
.L_x_4559:
        /* <DEDUP_REMOVED lines=9> */
.L_x_4560:
        /* <DEDUP_REMOVED lines=117> */
.L_x_4534:
        /* <DEDUP_REMOVED lines=19> */
.L_x_4548:
[----:B--2---:R-:W-:Y:S05]  /*df90*/  BSYNC B0 ;  /* 0x0000000000007941 */ /* 0x004fea0003800000 */
.L_x_4547:
[----:B------:R-:W-:Y:S01]  /*dfa0*/  PRMT R0, R0, 0x9910, RZ ;  /* 0x0000991000007816 */ /* 0x000fe200000000ff */
[----:B------:R-:W-:Y:S01]  /*dfb0*/  BSSY B1, `(.L_x_4549) ;  /* 0x000018b000017945 */ /* 0x000fe20003800000 */
[----:B-----5:R-:W-:Y:S01]  /*dfc0*/  IMAD.MOV.U32 R51, RZ, RZ, R7 ;  /* 0x000000ffff337224 */ /* 0x020fe200078e0007 */
[----:B------:R-:W-:Y:S01]  /*dfd0*/  MOV R141, 0x1f ;  /* 0x0000001f008d7802 */ /* 0x000fe20000000f00 */
[----:B------:R-:W-:Y:S01]  /*dfe0*/  IMAD.MOV.U32 R142, RZ, RZ, RZ ;  /* 0x000000ffff8e7224 */ /* 0x000fe200078e00ff */
[----:B------:R-:W-:Y:S01]  /*dff0*/  ISETP.NE.AND P0, PT, R0, RZ, PT ;  /* 0x000000ff0000720c */ /* 0x000fe20003f05270 */
[----:B-1----:R-:W-:-:S12]  /*e000*/  IMAD.MOV.U32 R140, RZ, RZ, -0x1 ;  /* 0xffffffffff8c7424 */ /* 0x002fd800078e00ff */
        /* <DEDUP_REMOVED lines=8> */
[----:B------:R-:W-:Y:S05]  /*e090*/  CALL.REL.NOINC `($__internal_95_$__cuda_sm70_shflsync_idx_p) ;  /* 0x00001b1000007944 */ /* 0x000fea0003c00000 */
.L_x_4551:
[----:B------:R-:W3:Y:S04]  /*e0a0*/  LDL R7, [R1+0x8c] ;  /* 0x00008c0001077983 */ /* 0x000ee80000100800 */
[----:B------:R-:W4:Y:S04]  /*e0b0*/  LDL.LU R6, [R1+0x58] ;  /* 0x0000580001067983 */ /* 0x000f280000300800 */
[----:B--2---:R-:W2:Y:S04]  /*e0c0*/  LDL.LU R12, [R1+0x5c] ;  /* 0x00005c00010c7983 */ /* 0x004ea80000300800 */
[----:B------:R-:W2:Y:S04]  /*e0d0*/  LDL.LU R18, [R1+0x60] ;  /* 0x0000600001127983 */ /* 0x000ea80000300800 */
[----:B------:R-:W3:Y:S01]  /*e0e0*/  LDL.LU R20, [R1+0x64] ;  /* 0x0000640001147983 */ /* 0x000ee20000300800 */
[----:B------:R-:W-:-:S03]  /*e0f0*/  IMAD.MOV.U32 R5, RZ, RZ, 0x1 ;  /* 0x00000001ff057424 */ /* 0x000fc600078e00ff */
[----:B------:R-:W3:Y:S02]  /*e100*/  LDL R19, [R1+0x94] ;  /* 0x0000940001137983 */ /* 0x000ee40000100800 */
[----:B------:R-:W-:Y:S02]  /*e110*/  ISETP.NE.AND P1, PT, R5, c[0x0][0x4e8], PT ;  /* 0x00013a0005007a0c */ /* 0x000fe40003f25270 */
[----:B------:R-:W3:Y:S04]  /*e120*/  LDL R157, [R1+0x38] ;  /* 0x00003800019d7983 */ /* 0x000ee80000100800 */
[----:B------:R1:W5:Y:S04]  /*e130*/  LDL R156, [R1+0x88] ;  /* 0x00008800019c7983 */ /* 0x0003680000100800 */
[----:B------:R1:W5:Y:S04]  /*e140*/  LDL R155, [R1+0x7c] ;  /* 0x00007c00019b7983 */ /* 0x0003680000100800 */
[----:B------:R1:W5:Y:S04]  /*e150*/  LDL R154, [R1+0x84] ;  /* 0x00008400019a7983 */ /* 0x0003680000100800 */
[----:B------:R1:W5:Y:S04]  /*e160*/  LDL R153, [R1+0x78] ;  /* 0x0000780001997983 */ /* 0x0003680000100800 */
        /* <DEDUP_REMOVED lines=105> */
[----:B------:R-:W-:Y:S02]  /*e800*/  ISETP.GE.AND P0, PT, R8, UR4, PT ;  /* 0x0000000408007c0c */ /* 0x000fe4000bf06270 */
        /* <DEDUP_REMOVED lines=98> */
[----:B-----5:R-:W-:Y:S01]  /*ee30*/  ISETP.GE.AND P4, PT, R155, c[0x0][0x3c8], PT ;  /* 0x0000f2009b007a0c */ /* 0x020fe20003f86270 */
        /* <DEDUP_REMOVED lines=17> */
.L_x_4553:
[----:B--2-4-:R-:W-:Y:S05]  /*ef50*/  BSYNC B0 ;  /* 0x0000000000007941 */ /* 0x014fea0003800000 */
.L_x_4552:
        /* <DEDUP_REMOVED lines=74> */
[----:B-----5:R-:W-:Y:S02]  /*f400*/  ISETP.GE.AND P4, PT, R155, c[0x0][0x3c8], PT ;  /* 0x0000f2009b007a0c */ /* 0x020fe40003f86270 */
        /* <DEDUP_REMOVED lines=15> */
[----:B------:R-:W-:-:S03]  /*f500*/  ISETP.GE.AND P0, PT, R143, c[0x0][0x3c8], PT ;  /* 0x0000f2008f007a0c */ /* 0x000fc60003f06270 */
        /* <DEDUP_REMOVED lines=9> */
.L_x_4550:
[----:B------:R-:W1:Y:S02]  /*f5a0*/  S2R R4, SR_TID.X ;  /* 0x0000000000047919 */ /* 0x000e640000002100 */
[----:B-1----:R-:W-:-:S13]  /*f5b0*/  ISETP.GT.AND P0, PT, R4, 0x7f, PT ;  /* 0x0000007f0400780c */ /* 0x002fda0003f04270 */
        /* <DEDUP_REMOVED lines=42> */
.L_x_4554:
[----:B------:R-:W-:Y:S05]  /*f860*/  BSYNC B1 ;  /* 0x0000000000017941 */ /* 0x000fea0003800000 */
.L_x_4549:
[----:B-1--4-:R-:W4:Y:S02]  /*f870*/  LDL R0, [R1+0x90] ;  /* 0x0000900001007983 */ /* 0x012f240000100800 */
[----:B----4-:R-:W-:-:S13]  /*f880*/  ISETP.NE.AND P0, PT, R0, RZ, PT ;  /* 0x000000ff0000720c */ /* 0x010fda0003f05270 */
[----:B------:R-:W-:Y:S01]  /*f890*/  @P0 WARPSYNC 0xffffffff ;  /* 0xffffffff00000948 */ /* 0x000fe20003800000 */
[----:B------:R-:W-:Y:S06]  /*f8a0*/  @P0 BAR.SYNC.DEFER_BLOCKING 0x5, 0x100 ;  /* 0x0144000000000b1d */ /* 0x000fec0000010000 */
[----:B------:R-:W1:Y:S04]  /*f8b0*/  @P0 LDS R0, [0x24100] ;  /* 0x02410000ff000984 */ /* 0x000e680000000800 */
[----:B-1----:R1:W-:Y:S04]  /*f8c0*/  @P0 STL [R1+0x70], R0 ;  /* 0x0000700001000387 */ /* 0x0023e80000100800 */
[----:B------:R-:W-:Y:S06]  /*f8d0*/  @P0 BAR.ARV 0x4, 0x100 ;  /* 0x0104000000000b1d */ /* 0x000fec0000002000 */
[----:B------:R-:W-:Y:S05]  /*f8e0*/  @P0 BRA `(.L_x_4555) ;  /* 0x0000007000000947 */ /* 0x000fea0003800000 */
[----:B------:R-:W-:Y:S05]  /*f8f0*/  BRA.DIV ~URZ, `(.L_x_4556) ;  /* 0x000002227f007947 */ /* 0x000fea000b800000 */
[----:B-1----:R1:W4:Y:S02]  /*f900*/  SHFL.IDX PT, R0, R51, RZ, 0x1f ;  /* 0x00001fff33007589 */ /* 0x00232400000e0000 */
.L_x_4561:
[----:B------:R-:W-:Y:S01]  /*f910*/  WARPSYNC 0xffffffff ;  /* 0xffffffff00007948 */ /* 0x000fe20003800000 */
[----:B------:R-:W-:Y:S06]  /*f920*/  BAR.SYNC.DEFER_BLOCKING 0x4, 0x100 ;  /* 0x0104000000007b1d */ /* 0x000fec0000010000 */
[----:B----4-:R4:W-:Y:S04]  /*f930*/  STL [R1+0x70], R0 ;  /* 0x0000700001007387 */ /* 0x0109e80000100800 */
[----:B------:R4:W-:Y:S04]  /*f940*/  @!P6 STS [0x24100], R51 ;  /* 0x02410033ff00e388 */ /* 0x0009e80000000800 */
[----:B------:R-:W-:Y:S06]  /*f950*/  BAR.ARV 0x5, 0x100 ;  /* 0x0144000000007b1d */ /* 0x000fec0000002000 */
.L_x_4555:
[----:B-1--4-:R-:W4:Y:S02]  /*f960*/  LDL R0, [R1+0x70] ;  /* 0x0000700001007983 */ /* 0x012f240000100800 */
[----:B----4-:R-:W-:-:S13]  /*f970*/  ISETP.GE.AND P0, PT, R0, c[0x0][0x538], PT ;  /* 0x00014e0000007a0c */ /* 0x010fda0003f06270 */
[----:B--23-5:R-:W-:Y:S01]  /*f980*/  @P0 CALL.REL.NOINC `(.L_x_4557) ;  /* 0x0000001000000944 */ /* 0x02cfe20003c00000 */
[----:B------:R-:W-:Y:S05]  /*f990*/  BRA `(.L_x_4558) ;  /* 0xffff0d6000007947 */ /* 0x000fea000383ffff */
.L_x_4557:
[----:B------:R-:W-:Y:S05]  /*f9a0*/  EXIT ;  /* 0x000000000000794d */ /* 0x000fea0003800000 */
.L_x_4545:
[----:B------:R1:W5:Y:S01]  /*f9b0*/  LDL R2, [R1+0x8] ;  /* 0x0000080001027983 */ /* 0x0003620000100800 */
[----:B------:R-:W-:Y:S02]  /*f9c0*/  MOV R5, 0x2 ;  /* 0x0000000200057802 */ /* 0x000fe40000000f00 */
[----:B------:R-:W-:Y:S02]  /*f9d0*/  MOV R3, 0xf9f0 ;  /* 0x0000f9f000037802 */ /* 0x000fe40000000f00 */
[----:B-1---5:R-:W-:Y:S05]  /*f9e0*/  CALL.REL.NOINC `($__internal_94_$__cuda_sm70_shflsync_bfly_p) ;  /* 0x0000017000007944 */ /* 0x022fea0003c00000 */
[----:B------:R-:W-:Y:S01]  /*f9f0*/  MOV R0, R5 ;  /* 0x0000000500007202 */ /* 0x000fe20000000f00 */
[----:B------:R-:W-:Y:S05]  /*fa00*/  BRA `(.L_x_4559) ;  /* 0xffffdc7000007947 */ /* 0x000fea000383ffff */
.L_x_4546:
[----:B------:R-:W-:Y:S01]  /*fa10*/  IMAD.MOV.U32 R2, RZ, RZ, R0 ;  /* 0x000000ffff027224 */ /* 0x000fe200078e0000 */
[----:B------:R-:W-:Y:S02]  /*fa20*/  MOV R5, 0x1 ;  /* 0x0000000100057802 */ /* 0x000fe40000000f00 */
[----:B------:R-:W-:Y:S02]  /*fa30*/  MOV R3, 0xfa50 ;  /* 0x0000fa5000037802 */ /* 0x000fe40000000f00 */
[----:B------:R-:W-:Y:S05]  /*fa40*/  CALL.REL.NOINC `($__internal_94_$__cuda_sm70_shflsync_bfly_p) ;  /* 0x0000011000007944 */ /* 0x000fea0003c00000 */
[----:B------:R1:W5:Y:S01]  /*fa50*/  LDL R2, [R1+0xc] ;  /* 0x00000c0001027983 */ /* 0x0003620000100800 */
[----:B------:R-:W-:Y:S01]  /*fa60*/  FADD.FTZ R0, R0, R5 ;  /* 0x0000000500007221 */ /* 0x000fe20000010000 */
[----:B------:R-:W-:Y:S02]  /*fa70*/  MOV R5, 0x2 ;  /* 0x0000000200057802 */ /* 0x000fe40000000f00 */
[----:B------:R-:W-:-:S02]  /*fa80*/  MOV R3, 0xfaa0 ;  /* 0x0000faa000037802 */ /* 0x000fc40000000f00 */
[----:B-1---5:R-:W-:Y:S05]  /*fa90*/  CALL.REL.NOINC `($__internal_94_$__cuda_sm70_shflsync_bfly_p) ;  /* 0x000000c000007944 */ /* 0x022fea0003c00000 */
[----:B------:R-:W2:Y:S01]  /*faa0*/  LDL.LU R2, [R1+0xc] ;  /* 0x00000c0001027983 */ /* 0x000ea20000300800 */
[----:B------:R-:W-:Y:S01]  /*fab0*/  MOV R3, 0xfb00 ;  /* 0x0000fb0000037802 */ /* 0x000fe20000000f00 */
[----:B--2---:R-:W-:Y:S01]  /*fac0*/  FADD.FTZ R4, R2, R5 ;  /* 0x0000000502047221 */ /* 0x004fe20000010000 */
[----:B------:R-:W-:-:S04]  /*fad0*/  MOV R5, 0x1 ;  /* 0x0000000100057802 */ /* 0x000fc80000000f00 */
[----:B------:R-:W-:Y:S02]  /*fae0*/  MOV R2, R4 ;  /* 0x0000000400027202 */ /* 0x000fe40000000f00 */
[----:B------:R-:W-:Y:S05]  /*faf0*/  CALL.REL.NOINC `($__internal_94_$__cuda_sm70_shflsync_bfly_p) ;  /* 0x0000006000007944 */ /* 0x000fea0003c00000 */
[----:B------:R-:W-:Y:S01]  /*fb00*/  MOV R3, R5 ;  /* 0x0000000500037202 */ /* 0x000fe20000000f00 */
[----:B------:R-:W-:Y:S05]  /*fb10*/  BRA `(.L_x_4560) ;  /* 0xffffdbf000007947 */ /* 0x000fea000383ffff */
.L_x_4556:
[----:B-1----:R-:W-:Y:S02]  /*fb20*/  MOV R0, R51 ;  /* 0x0000003300007202 */ /* 0x002fe40000000f00 */
[----:B--23--:R-:W-:Y:S02]  /*fb30*/  MOV R2, 0xfb50 ;  /* 0x0000fb5000027802 */ /* 0x00cfe40000000f00 */
[----:B-----5:R-:W-:Y:S05]  /*fb40*/  CALL.REL.NOINC `($__internal_95_$__cuda_sm70_shflsync_idx_p) ;  /* 0x0000006000007944 */ /* 0x020fea0003c00000 */
[----:B-12---:R-:W-:Y:S05]  /*fb50*/  BRA `(.L_x_4561) ;  /* 0xfffffdb000007947 */ /* 0x006fea000383ffff */
        .weak           $__internal_94_$__cuda_sm70_shflsync_bfly_p
        .type           $__internal_94_$__cuda_sm70_shflsync_bfly_p,@function
        .size           $__internal_94_$__cuda_sm70_shflsync_bfly_p,($__internal_95_$__cuda_sm70_shflsync_idx_p - $__internal_94_$__cuda_sm70_shflsync_bfly_p)
$__internal_94_$__cuda_sm70_shflsync_bfly_p:
[----:B------:R-:W-:Y:S04]  /*fb60*/  WARPSYNC R6 ;  /* 0x0000000600007348 */ /* 0x000fe80003800000 */
[----:B------:R1:W2:Y:S02]  /*fb70*/  SHFL.BFLY PT, R5, R2, R5, R7 ;  /* 0x0c00000502057389 */ /* 0x0002a400000e0007 */
[----:B-1----:R-:W-:Y:S02]  /*fb80*/  MOV R2, R3 ;  /* 0x0000000300027202 */ /* 0x002fe40000000f00 */
[----:B------:R-:W-:-:S04]  /*fb90*/  MOV R3, 0x0 ;  /* 0x0000000000037802 */ /* 0x000fc80000000f00 */
[----:B--2---:R-:W-:Y:S05]  /*fba0*/  RET.REL.NODEC R2 `(_ZN7cutlass13device_kernelIN5flash19enable_sm80_to_sm89INS1_16FlashAttnFwdSm80INS1_25CollectiveMainloopFwdSm80ILi8ELi2ELb1EN4cute5tupleIJNS5_1CILi128EEENS7_ILi96EEENS7_ILi192EEEEEELi192ENS_10bfloat16_tEfNS_4arch4Sm80ELb1ELb0ELb0ELb0ELb0ELb0ELb1ELb1EEENS1_21CollectiveEpilogueFwdINS6_IJS8_SA_S9_EEENS6_IJNS7_ILi1EEESI_SI_EEESC_SE_Li256ELb0ELb1ELb1ELb0EEENS1_30DynamicPersistentTileSchedulerILi256ELi256ELb1ELb1ELb0EEEEEEEEEvNT_6ParamsE) ;  /* 0xffff045002007950 */ /* 0x004fea0003c3ffff */
        .weak           $__internal_95_$__cuda_sm70_shflsync_idx_p
        .type           $__internal_95_$__cuda_sm70_shflsync_idx_p,@function
        .size           $__internal_95_$__cuda_sm70_shflsync_idx_p,(.L_x_5047 - $__internal_95_$__cuda_sm70_shflsync_idx_p)
$__internal_95_$__cuda_sm70_shflsync_idx_p:
[----:B------:R-:W-:Y:S01]  /*fbb0*/  MOV R3, 0x0 ;  /* 0x0000000000037802 */ /* 0x000fe20000000f00 */
[----:B------:R-:W-:Y:S04]  /*fbc0*/  WARPSYNC R140 ;  /* 0x0000008c00007348 */ /* 0x000fe80003800000 */
[----:B------:R1:W2:Y:S01]  /*fbd0*/  SHFL.IDX PT, R0, R0, R142, R141 ;  /* 0x0000008e00007389 */ /* 0x0002a200000e008d */
[----:B------:R-:W-:Y:S05]  /*fbe0*/  RET.REL.NODEC R2 `(_ZN7cutlass13device_kernelIN5flash19enable_sm80_to_sm89INS1_16FlashAttnFwdSm80INS1_25CollectiveMainloopFwdSm80ILi8ELi2ELb1EN4cute5tupleIJNS5_1CILi128EEENS7_ILi96EEENS7_ILi192EEEEEELi192ENS_10bfloat16_tEfNS_4arch4Sm80ELb1ELb0ELb0ELb0ELb0ELb0ELb1ELb1EEENS1_21CollectiveEpilogueFwdINS6_IJS8_SA_S9_EEENS6_IJNS7_ILi1EEESI_SI_EEESC_SE_Li256ELb0ELb1ELb1ELb0EEENS1_30DynamicPersistentTileSchedulerILi256ELi256ELb1ELb1ELb0EEEEEEEEEvNT_6ParamsE) ;  /* 0xffff041002007950 */ /* 0x000fea0003c3ffff */
.L_x_4562:
        /* <DEDUP_REMOVED lines=9> */
.L_x_5047:


//--------------------- .text._ZN7cutlass13device_kernelIN5flash19enable_sm80_to_sm89INS1_16FlashAttnFwdSm80INS1_25CollectiveMainloopFwdSm80ILi8ELi2ELb0EN4cute5tupleIJNS5_1CILi128EEENS7_ILi64EEENS7_ILi192EEEEEELi192ENS_10bfloat16_tEfNS_4arch4Sm80ELb1ELb0ELb0ELb1ELb0ELb0ELb1ELb1EEENS1_21CollectiveEpilogueFwdINS6_IJS8_SA_S9_EEENS6_IJNS7_ILi1EEESI_SI_EEESC_SE_Li256ELb1ELb1ELb1ELb0EEENS1_36VarlenDynamicPersistentTileSchedulerILi128ELi64ELi256ELi256ELb1ELb1ELb0ELb1ELb1ELb1EEEEEEEEEvNT_6ParamsE --------------------------
	.section	.text._ZN7cutlass13device_kernelIN5flash19enable_sm80_to_sm89INS1_16FlashAttnFwdSm80INS1_25CollectiveMainloopFwdSm80ILi8ELi2ELb0EN4cute5tupleIJNS5_1CILi128EEENS7_ILi64EEENS7_ILi192EEEEEELi192ENS_10bfloat16_tEfNS_4arch4Sm80ELb1ELb0ELb0ELb1ELb0ELb0ELb1ELb1EEENS1_21CollectiveEpilogueFwdINS6_IJS8_SA_S9_EEENS6_IJNS7_ILi1EEESI_SI_EEESC_SE_Li256ELb1ELb1ELb1ELb0EEENS1_36VarlenDynamicPersistentTileSchedulerILi128ELi64ELi256ELi256ELb1ELb1ELb0ELb1ELb1ELb1EEEEEEEEEvNT_6ParamsE,"ax",@progbits
	.sectioninfo	@"SHI_REGISTERS=247"
	.align	128
.text._ZN7cutlass13device_kernelIN5flash19enable_sm80_to_sm89INS1_16FlashAttnFwdSm80INS1_25CollectiveMainloopFwdSm80ILi8ELi2ELb0EN4cute5tupleIJNS5_1CILi128EEENS7_ILi64EEENS7_ILi192EEEEEELi192ENS_10bfloat16_tEfNS_4arch4Sm80ELb1ELb0ELb0ELb1ELb0ELb0ELb1ELb1EEENS1_21CollectiveEpilogueFwdINS6_IJS8_SA_S9_EEENS6_IJNS7_ILi1EEESI_SI_EEESC_SE_Li256ELb1ELb1ELb1ELb0EEENS1_36VarlenDynamicPersistentTileSchedulerILi128ELi64ELi256ELi256ELb1ELb1ELb0ELb1ELb1ELb1EEEEEEEEEvNT_6ParamsE:
        .type           _ZN7cutlass13device_kernelIN5flash19enable_sm80_to_sm89INS1_16FlashAttnFwdSm80INS1_25CollectiveMainloopFwdSm80ILi8ELi2ELb0EN4cute5tupleIJNS5_1CILi128EEENS7_ILi64EEENS7_ILi192EEEEEELi192ENS_10bfloat16_tEfNS_4arch4Sm80ELb1ELb0ELb0ELb1ELb0ELb0ELb1ELb1EEENS1_21CollectiveEpilogueFwdINS6_IJS8_SA_S9_EEENS6_IJNS7_ILi1EEESI_SI_EEESC_SE_Li256ELb1ELb1ELb1ELb0EEENS1_36VarlenDynamicPersistentTileSchedulerILi128ELi64ELi256ELi256ELb1ELb1ELb0ELb1ELb1ELb1EEEEEEEEEvNT_6ParamsE,@function
        .size           _ZN7cutlass13device_kernelIN5flash19enable_sm80_to_sm89INS1_16FlashAttnFwdSm80INS1_25CollectiveMainloopFwdSm80ILi8ELi2ELb0EN4cute5tupleIJNS5_1CILi128EEENS7_ILi64EEENS7_ILi192EEEEEELi192ENS_10bfloat16_tEfNS_4arch4Sm80ELb1ELb0ELb0ELb1ELb0ELb0ELb1ELb1EEENS1_21CollectiveEpilogueFwdINS6_IJS8_SA_S9_EEENS6_IJNS7_ILi1EEESI_SI_EEESC_SE_Li256ELb1ELb1ELb1ELb0EEENS1_36VarlenDynamicPersistentTileSchedulerILi128ELi64ELi256ELi256ELb1ELb1ELb0ELb1ELb1ELb1EEEEEEEEEvNT_6ParamsE,(.L_x_5050 - _ZN7cutlass13device_kernelIN5flash19enable_sm80_to_sm89INS1_16FlashAttnFwdSm80INS1_25CollectiveMainloopFwdSm80ILi8ELi2ELb0EN4cute5tupleIJNS5_1CILi128EEENS7_ILi64EEENS7_ILi192EEEEEELi192ENS_10bfloat16_tEfNS_4arch4Sm80ELb1ELb0ELb0ELb1ELb0ELb0ELb1ELb1EEENS1_21CollectiveEpilogueFwdINS6_IJS8_SA_S9_EEENS6_IJNS7_ILi1EEESI_SI_EEESC_SE_Li256ELb1ELb1ELb1ELb0EEENS1_36VarlenDynamicPersistentTileSchedulerILi128ELi64ELi256ELi256ELb1ELb1ELb0ELb1ELb1ELb1EEEEEEEEEvNT_6ParamsE)
        .other          _ZN7cutlass13device_kernelIN5flash19enable_sm80_to_sm89INS1_16FlashAttnFwdSm80INS1_25CollectiveMainloopFwdSm80ILi8ELi2ELb0EN4cute5tupleIJNS5_1CILi128EEENS7_ILi64EEENS7_ILi192EEEEEELi192ENS_10bfloat16_tEfNS_4arch4Sm80ELb1ELb0ELb0ELb1ELb0ELb0ELb1ELb1EEENS1_21CollectiveEpilogueFwdINS6_IJS8_SA_S9_EEENS6_IJNS7_ILi1EEESI_SI_EEESC_SE_Li256ELb1ELb1ELb1ELb0EEENS1_36VarlenDynamicPersistentTileSchedulerILi128ELi64ELi256ELi256ELb1ELb1ELb0ELb1ELb1ELb1EEEEEEEEEvNT_6ParamsE,@"STO_CUDA_ENTRY STV_DEFAULT"
_ZN7cutlass13device_kernelIN5flash19enable_sm80_to_sm89INS1_16FlashAttnFwdSm80INS1_25CollectiveMainloopFwdSm80ILi8ELi2ELb0EN4cute5tupleIJNS5_1CILi128EEENS7_ILi64EEENS7_ILi192EEEEEELi192ENS_10bfloat16_tEfNS_4arch4Sm80ELb1ELb0ELb0ELb1ELb0ELb0ELb1ELb1EEENS1_21CollectiveEpilogueFwdINS6_IJS8_SA_S9_EEENS6_IJNS7_ILi1EEESI_SI_EEESC_SE_Li256ELb1ELb1ELb1ELb0EEENS1_36VarlenDynamicPersistentTileSchedulerILi128ELi64ELi256ELi256ELb1ELb1ELb0ELb1ELb1ELb1EEEEEEEEEvNT_6ParamsE:
        /* <DEDUP_REMOVED lines=55> */
.L_x_4568:
        /* <DEDUP_REMOVED lines=16> */
.L_x_4669:
        /* <DEDUP_REMOVED lines=16> */
.L_x_4670:
[----:B--2---:R-:W-:-:S05]  /*0570*/  IMAD R2, R2, c[0x0][0x538], RZ ;  /* 0x00014e0002027a24 */ /* 0x004fca00078e02ff */
[----:B------:R-:W-:-:S04]  /*0580*/  IADD3 R3, R2, R3, RZ ;  /* 0x0000000302037210 */ /* 0x000fc80007ffe0ff */
[----:B------:R-:W-:-:S13]  /*0590*/  ISETP.GT.AND P0, PT, R3, UR4, PT ;  /* 0x0000000403007c0c */ /* 0x000fda000bf04270 */
[----:B-1----:R-:W-:Y:S05]  /*05a0*/  @!P0 BRA `(.L_x_4568) ;  /* 0xfffffdc000008947 */ /* 0x002fea000383ffff */
.L_x_4564:
[----:B------:R-:W-:-:S05]  /*05b0*/  IADD3 R188, -R2, R3, RZ ;  /* 0x0000000302bc7210 */ /* 0x000fca0007ffe1ff */
[----:B------:R-:W-:-:S05]  /*05c0*/  IMAD R0, R9, c[0x0][0x538], R188 ;  /* 0x00014e0009007a24 */ /* 0x000fca00078e02bc */
[----:B------:R-:W-:Y:S01]  /*05d0*/  ISETP.GT.AND P0, PT, R0, UR4, PT ;  /* 0x0000000400007c0c */ /* 0x000fe2000bf04270 */
[----:B------:R-:W-:-:S12]  /*05e0*/  BRA.DIV ~URZ, `(.L_x_4569) ;  /* 0x0000f3127f007947 */ /* 0x000fd8000b800000 */
[----:B------:R-:W-:-:S04]  /*05f0*/  VOTE.ANY R8, PT, !P0 ;  /* 0x0000000000087806 */ /* 0x000fc800040e0100 */
.L_x_4671:
[----:B------:R-:W1:Y:S02]  /*0600*/  POPC R3, R8 ;  /* 0x0000000800037309 */ /* 0x000e640000000000 */
[----:B-1----:R-:W-:Y:S01]  /*0610*/  IADD3 R191, R3, R191, RZ ;  /* 0x000000bf03bf7210 */ /* 0x002fe20007ffe0ff */
[----:B------:R-:W-:Y:S05]  /*0620*/  BRA.DIV ~URZ, `(.L_x_4570) ;  /* 0x0000f3127f007947 */ /* 0x000fea000b800000 */
[----:B------:R1:W2:Y:S01]  /*0630*/  SHFL.IDX PT, R10, R10, R3, 0x1f ;  /* 0x00001f030a0a7589 */ /* 0x0002a200000e0000 */
[----:B------:R-:W-:-:S03]  /*0640*/  MOV R11, RZ ;  /* 0x000000ff000b7202 */ /* 0x000fc60000000f00 */
[----:B------:R1:W3:Y:S04]  /*0650*/  SHFL.IDX PT, R7, R7, R3, 0x1f ;  /* 0x00001f0307077589 */ /* 0x0002e800000e0000 */
.L_x_4672:
[----:B------:R-:W-:Y:S01]  /*0660*/  ISETP.NE.AND P0, PT, R8, RZ, PT ;  /* 0x000000ff0800720c */ /* 0x000fe20003f05270 */
[----:B------:R-:W-:-:S12]  /*0670*/  BSSY B0, `(.L_x_4571) ;  /* 0x0000005000007945 */ /* 0x000fd80003800000 */
[----:B------:R-:W-:Y:S05]  /*0680*/  @!P0 BRA `(.L_x_4572) ;  /* 0x0000003000008947 */ /* 0x000fea0003800000 */
[----:B-1----:R-:W-:Y:S01]  /*0690*/  IADD3 R3, R3, -0x1, RZ ;  /* 0xffffffff03037810 */ /* 0x002fe20007ffe0ff */
[----:B------:R-:W-:Y:S05]  /*06a0*/  BRA.DIV ~URZ, `(.L_x_4573) ;  /* 0x0000f3727f007947 */ /* 0x000fea000b800000 */
[----:B------:R1:W4:Y:S02]  /*06b0*/  SHFL.IDX PT, R11, R9, R3, 0x1f ;  /* 0x00001f03090b7589 */ /* 0x00032400000e0000 */
.L_x_4572:
[----:B------:R-:W-:Y:S05]  /*06c0*/  BSYNC B0 ;  /* 0x0000000000007941 */ /* 0x000fea0003800000 */
.L_x_4571:
        /* <DEDUP_REMOVED lines=60> */
.L_x_4575:
        /* <DEDUP_REMOVED lines=62> */
.L_x_4576:
[----:B------:R-:W-:Y:S05]  /*0e70*/  BSYNC B0 ;  /* 0x0000000000007941 */ /* 0x000fea0003800000 */
.L_x_4574:
[----:B------:R-:W-:-:S04]  /*0e80*/  LOP3.LUT R2, RZ, R2, RZ, 0x33, !PT ;  /* 0x00000002ff027212 */ /* 0x000fc800078e33ff */
[----:B------:R-:W-:Y:S01]  /*0e90*/  IADD3 R189, R2, R10, RZ ;  /* 0x0000000a02bd7210 */ /* 0x000fe20007ffe0ff */
[----:B------:R-:W-:Y:S05]  /*0ea0*/  BRA `(.L_x_4577) ;  /* 0x0000004000007947 */ /* 0x000fea0003800000 */
.L_x_4565:
[----:B------:R-:W-:Y:S01]  /*0eb0*/  IMAD.MOV.U32 R189, RZ, RZ, RZ ;  /* 0x000000ffffbd7224 */ /* 0x000fe200078e00ff */
[----:B------:R-:W-:Y:S01]  /*0ec0*/  MOV R190, RZ ;  /* 0x000000ff00be7202 */ /* 0x000fe20000000f00 */
[----:B------:R-:W-:Y:S01]  /*0ed0*/  IMAD.U32 R188, RZ, RZ, UR4 ;  /* 0x00000004ffbc7e24 */ /* 0x000fe2000f8e00ff */
[----:B------:R-:W-:Y:S02]  /*0ee0*/  MOV R191, c[0x0][0x53c] ;  /* 0x00014f0000bf7a02 */ /* 0x000fe40000000f00 */
.L_x_4577:
[----:B------:R-:W-:Y:S01]  /*0ef0*/  ISETP.NE.AND P0, PT, R6, RZ, PT ;  /* 0x000000ff0600720c */ /* 0x000fe20003f05270 */
[----:B------:R-:W-:-:S12]  /*0f00*/  WARPSYNC 0xffffffff ;  /* 0xffffffff00007948 */ /* 0x000fd80003800000 */
[----:B------:R1:W-:Y:S04]  /*0f10*/  @!P0 STS.128 [0x24100], R188 ;  /* 0x024100bcff008388 */ /* 0x0003e80000000c00 */
[----:B------:R-:W-:Y:S06]  /*0f20*/  BAR.ARV 0x5, 0x100 ;  /* 0x0144000000007b1d */ /* 0x000fec0000002000 */
.L_x_4563:
        /* <DEDUP_REMOVED lines=113> */
.L_x_4668:
        /* <DEDUP_REMOVED lines=34> */
.L_x_4578:
[----:B------:R-:W-:-:S04]  /*1860*/  ISETP.NE.U32.AND P2, PT, RZ, c[0x0][0x368], PT ;  /* 0x0000da00ff007a0c */ /* 0x000fc80003f45070 */
[----:B------:R-:W-:-:S13]  /*1870*/  ISETP.NE.AND.EX P2, PT, RZ, c[0x0][0x36c], PT, P2 ;  /* 0x0000db00ff007a0c */ /* 0x000fda0003f45320 */
[----:B------:R-:W-:Y:S05]  /*1880*/  @!P2 BRA `(.L_x_4579) ;  /* 0x000000400000a947 */ /* 0x000fea0003800000 */
[----:B--2---:R-:W-:-:S04]  /*1890*/  LEA R8, P2, R220, c[0x0][0x368], 0x2 ;  /* 0x0000da00dc087a11 */ /* 0x004fc800078410ff */
[----:B------:R-:W-:-:S05]  /*18a0*/  LEA.HI.X R9, R220, c[0x0][0x36c], R5, 0x2, P2 ;  /* 0x0000db00dc097a11 */ /* 0x000fca00010f1405 */
[----:B------:R1:W5:Y:S01]  /*18b0*/  LDG.E R185, [R8.64] ;  /* 0x0000000808b97981 */ /* 0x000362000c1e1900 */
[----:B------:R-:W-:Y:S05]  /*18c0*/  BRA `(.L_x_4580) ;  /* 0x0000005000007947 */ /* 0x000fea0003800000 */
.L_x_4579:
[----:B--2---:R-:W-:Y:S01]  /*18d0*/  MOV R185, c[0x0][0x1d0] ;  /* 0x0000740000b97a02 */ /* 0x004fe20000000f00 */
[----:B------:R-:W-:Y:S05]  /*18e0*/  @!P0 BRA `(.L_x_4580) ;  /* 0x0000003000008947 */ /* 0x000fea0003800000 */
[----:B------:R1:W2:Y:S04]  /*18f0*/  LDG.E R185, [R8.64] ;  /* 0x0000000808b97981 */ /* 0x0002a8000c1e1900 */
[----:B-1----:R-:W2:Y:S02]  /*1900*/  LDG.E R8, [R8.64+0x4] ;  /* 0x0000040808087981 */ /* 0x002ea4000c1e1900 */
[----:B--2---:R-:W-:Y:S02]  /*1910*/  IADD3 R185, -R185, R8, RZ ;  /* 0x00000008b9b97210 */ /* 0x004fe40007ffe1ff */
.L_x_4580:
        /* <DEDUP_REMOVED lines=9> */
[----:B-1----:R-:W-:-:S07]  /*19b0*/  IADD3 R9, R185, 0x3f, RZ ;  /* 0x0000003fb9097810 */ /* 0x002fce0007ffe0ff */
        /* <DEDUP_REMOVED lines=46> */
.L_x_4582:
[----:B------:R-:W-:Y:S05]  /*1ca0*/  BSYNC B0 ;  /* 0x0000000000007941 */ /* 0x000fea0003800000 */
.L_x_4581:
        /* <DEDUP_REMOVED lines=79> */
[----:B-1----:R-:W-:-:S02]  /*21a0*/  SHF.R.S32.HI R8, RZ, 0x1f, R7 ;  /* 0x0000001fff087819 */ /* 0x002fc40000011407 */
        /* <DEDUP_REMOVED lines=33> */
[----:B--2---:R-:W-:Y:S01]  /*23c0*/  @P4 SHF.R.S32.HI R0, RZ, 0x1f, R2 ;  /* 0x0000001fff004819 */ /* 0x004fe20000011402 */
        /* <DEDUP_REMOVED lines=17> */
.L_x_4673:
[----:B------:R-:W-:Y:S05]  /*24e0*/  BRA.DIV ~URZ, `(.L_x_4585) ;  /* 0x0000d6127f007947 */ /* 0x000fea000b800000 */
[----:B------:R3:W4:Y:S02]  /*24f0*/  SHFL.IDX PT, R0, R9, RZ, 0x181f ;  /* 0x00181fff09007589 */ /* 0x00072400000e0000 */
.L_x_4674:
[----:B------:R-:W-:Y:S01]  /*2500*/  IMAD R6, R184, c[0x0][0x2c4], RZ ;  /* 0x0000b100b8067a24 */ /* 0x000fe200078e02ff */
[----:B------:R-:W-:Y:S04]  /*2510*/  BSSY B0, `(.L_x_4586) ;  /* 0x000000f000007945 */ /* 0x000fe80003800000 */
        /* <DEDUP_REMOVED lines=14> */
.L_x_4587:
[----:B------:R-:W-:Y:S05]  /*2600*/  BSYNC B0 ;  /* 0x0000000000007941 */ /* 0x000fea0003800000 */
.L_x_4586:
[----:B------:R-:W-:Y:S05]  /*2610*/  BRA.DIV ~URZ, `(.L_x_4588) ;  /* 0x0000d5527f007947 */ /* 0x000fea000b800000 */
[----:B--2---:R2:W1:Y:S04]  /*2620*/  SHFL.IDX PT, R10, R8, 0x1, 0x181f ;  /* 0x00381f00080a7f89 */ /* 0x00446800000e0000 */
[----:B------:R2:W3:Y:S02]  /*2630*/  SHFL.IDX PT, R2, R9, 0x1, 0x181f ;  /* 0x00381f0009027f89 */ /* 0x0004e400000e0000 */
.L_x_4675:
[----:B----4-:R-:W-:Y:S01]  /*2640*/  IADD3 R0, R7, 0x20, RZ ;  /* 0x0000002007007810 */ /* 0x010fe20007ffe0ff */
[----:B------:R-:W-:Y:S03]  /*2650*/  BSSY B0, `(.L_x_4589) ;  /* 0x000000f000007945 */ /* 0x000fe60003800000 */
[----:B------:R-:W-:-:S13]  /*2660*/  ISETP.GE.AND P0, PT, R0, R6, PT ;  /* 0x000000060000720c */ /* 0x000fda0003f06270 */
[----:B------:R-:W-:Y:S05]  /*2670*/  @P0 BRA `(.L_x_4590) ;  /* 0x000000c000000947 */ /* 0x000fea0003800000 */
[-C--:B---3--:R-:W-:Y:S02]  /*2680*/  LEA R12, P3, R212, R2.reuse, 0x1 ;  /* 0x00000002d40c7211 */ /* 0x088fe400078608ff */
[-C--:B------:R-:W-:Y:S02]  /*2690*/  LEA R4, P1, R198, R2.reuse, 0x1 ;  /* 0x00000002c6047211 */ /* 0x080fe400078208ff */
[C---:B------:R-:W-:Y:S02]  /*26a0*/  LEA R14, P0, R197.reuse, R2, 0x1 ;  /* 0x00000002c50e7211 */ /* 0x040fe400078008ff */
        /* <DEDUP_REMOVED lines=9> */
.L_x_4590:
[----:B------:R-:W-:Y:S05]  /*2740*/  BSYNC B0 ;  /* 0x0000000000007941 */ /* 0x000fea0003800000 */
.L_x_4589:
[----:B------:R-:W-:Y:S05]  /*2750*/  BRA.DIV ~URZ, `(.L_x_4591) ;  /* 0x0000d4d27f007947 */ /* 0x000fea000b800000 */
[----:B-1----:R1:W4:Y:S02]  /*2760*/  SHFL.IDX PT, R10, R8, 0x2, 0x181f ;  /* 0x00581f00080a7f89 */ /* 0x00232400000e0000 */
.L_x_4676:
[----:B------:R-:W-:Y:S05]  /*2770*/  BRA.DIV ~URZ, `(.L_x_4592) ;  /* 0x0000d5227f007947 */ /* 0x000fea000b800000 */
[----:B---3--:R3:W1:Y:S02]  /*2780*/  SHFL.IDX PT, R2, R9, 0x2, 0x181f ;  /* 0x00581f0009027f89 */ /* 0x00866400000e0000 */
.L_x_4677:
[----:B------:R-:W-:Y:S01]  /*2790*/  IADD3 R0, R7, 0x40, RZ ;  /* 0x0000004007007810 */ /* 0x000fe20007ffe0ff */
[----:B------:R-:W-:Y:S03]  /*27a0*/  BSSY B0, `(.L_x_4593) ;  /* 0x000000f000007945 */ /* 0x000fe60003800000 */
[----:B------:R-:W-:-:S13]  /*27b0*/  ISETP.GE.AND P0, PT, R0, R6, PT ;  /* 0x000000060000720c */ /* 0x000fda0003f06270 */
[----:B------:R-:W-:Y:S05]  /*27c0*/  @P0 BRA `(.L_x_4594) ;  /* 0x000000c000000947 */ /* 0x000fea0003800000 */
[-C--:B-1----:R-:W-:Y:S02]  /*27d0*/  LEA R12, P3, R212, R2.reuse, 0x1 ;  /* 0x00000002d40c7211 */ /* 0x082fe400078608ff */
[-C--:B------:R-:W-:Y:S02]  /*27e0*/  LEA R4, P1, R198, R2.reuse, 0x1 ;  /* 0x00000002c6047211 */ /* 0x080fe400078208ff */
[C---:B------:R-:W-:Y:S02]  /*27f0*/  LEA R14, P0, R197.reuse, R2, 0x1 ;  /* 0x00000002c50e7211 */ /* 0x040fe400078008ff */
[-C--:B----4-:R-:W-:Y:S02]  /*2800*/  LEA.HI.X R13, R212, R10.reuse, R213, 0x1, P3 ;  /* 0x0000000ad40d7211 */ /* 0x090fe400018f0cd5 */
        /* <DEDUP_REMOVED lines=8> */
.L_x_4594:
[----:B------:R-:W-:Y:S05]  /*2890*/  BSYNC B0 ;  /* 0x0000000000007941 */ /* 0x000fea0003800000 */
.L_x_4593:
[----:B------:R-:W-:Y:S05]  /*28a0*/  BRA.DIV ~URZ, `(.L_x_4595) ;  /* 0x0000d4527f007947 */ /* 0x000fea000b800000 */
[----:B-12---:R-:W1:Y:S04]  /*28b0*/  SHFL.IDX PT, R8, R8, 0x3, 0x181f ;  /* 0x00781f0008087f89 */ /* 0x006e6800000e0000 */
[----:B---3--:R-:W2:Y:S02]  /*28c0*/  SHFL.IDX PT, R9, R9, 0x3, 0x181f ;  /* 0x00781f0009097f89 */ /* 0x008ea400000e0000 */
.L_x_4678:
[----:B------:R-:W-:-:S04]  /*28d0*/  IADD3 R7, R7, 0x60, RZ ;  /* 0x0000006007077810 */ /* 0x000fc80007ffe0ff */
[----:B------:R-:W-:-:S13]  /*28e0*/  ISETP.GE.AND P3, PT, R7, R6, PT ;  /* 0x000000060700720c */ /* 0x000fda0003f66270 */
[-C--:B--2---:R-:W-:Y:S02]  /*28f0*/  @!P3 LEA R6, P0, R212, R9.reuse, 0x1 ;  /* 0x00000009d406b211 */ /* 0x084fe400078008ff */
[-C--:B------:R-:W-:Y:S02]  /*2900*/  @!P3 LEA R4, P1, R198, R9.reuse, 0x1 ;  /* 0x00000009c604b211 */ /* 0x080fe400078208ff */
[-C--:B-1----:R-:W-:Y:S02]  /*2910*/  @!P3 LEA.HI.X R7, R212, R8.reuse, R213, 0x1, P0 ;  /* 0x00000008d407b211 */ /* 0x082fe400000f0cd5 */
        /* <DEDUP_REMOVED lines=105> */
.L_x_4597:
[----:B------:R-:W-:Y:S05]  /*2fb0*/  BSYNC B0 ;  /* 0x0000000000007941 */ /* 0x000fea0003800000 */
.L_x_4596:
        /* <DEDUP_REMOVED lines=12> */
[----:B-1----:R2:W1:Y:S04]  /*3080*/  LDSM.16.M88.4 R4, [R182+0x1800] ;  /* 0x00180000b604783b */ /* 0x0024680000000200 */
        /* <DEDUP_REMOVED lines=30> */
.L_x_4599:
[----:B------:R-:W-:Y:S05]  /*3270*/  BSYNC B0 ;  /* 0x0000000000007941 */ /* 0x000fea0003800000 */
.L_x_4598:
[----:B------:R-:W-:Y:S01]  /*3280*/  LOP3.LUT P0, RZ, R208, 0x4, RZ, 0xc0, !PT ;  /* 0x00000004d0ff7812 */ /* 0x000fe2000780c0ff */
[C---:B---3--:R-:W-:Y:S01]  /*3290*/  HMMA.16816.F32.BF16 R32, R76.reuse, R28, RZ ;  /* 0x0000001c4c20723c */ /* 0x048fe200000418ff */
[----:B------:R-:W-:Y:S01]  /*32a0*/  LDSM.16.M88.4 R64, [R179] ;  /* 0x00000000b340783b */ /* 0x000fe20000000200 */
[----:B------:R-:W-:Y:S01]  /*32b0*/  IMAD.IADD R234, R204, 0x1, R189 ;  /* 0x00000001ccea7824 */ /* 0x000fe200078e02bd */
[----:B------:R-:W-:Y:S01]  /*32c0*/  SEL R134, R0, 0xffffffc0, !P0 ;  /* 0xffffffc000867807 */ /* 0x000fe20004000000 */
[C---:B------:R-:W-:Y:S01]  /*32d0*/  IMAD.IADD R165, R181.reuse, 0x1, R177 ;  /* 0x00000001b5a57824 */ /* 0x040fe200078e02b1 */
[----:B------:R-:W0:Y:S01]  /*32e0*/  LDGDEPBAR ;  /* 0x00000000000079af */ /* 0x000e220000000000 */
[----:B------:R-:W-:Y:S01]  /*32f0*/  IMAD.IADD R158, R181, 0x1, R176 ;  /* 0x00000001b59e7824 */ /* 0x000fe200078e02b0 */
[----:B------:R-:W-:Y:S01]  /*3300*/  IADD3 R0, R134, R182, R135 ;  /* 0x000000b686007210 */ /* 0x000fe20007ffe087 */
[C---:B------:R-:W-:Y:S01]  /*3310*/  HMMA.16816.F32.BF16 R28, R76.reuse, R30, RZ ;  /* 0x0000001e4c1c723c */ /* 0x040fe200000418ff */
[----:B------:R-:W-:Y:S01]  /*3320*/  IMAD.IADD R2, R182, 0x1, R134 ;  /* 0x00000001b6027824 */ /* 0x000fe200078e0286 */
[----:B------:R-:W-:Y:S02]  /*3330*/  BSSY B0, `(.L_x_4600) ;  /* 0x0000227000007945 */ /* 0x000fe40003800000 */
[----:B------:R-:W-:Y:S04]  /*3340*/  LDSM.16.M88.4 R56, [R0+0x800] ;  /* 0x000800000038783b */ /* 0x000fe80000000200 */
[C---:B----4-:R-:W-:Y:S01]  /*3350*/  HMMA.16816.F32.BF16 R48, R76.reuse, R44, RZ ;  /* 0x0000002c4c30723c */ /* 0x050fe200000418ff */
[----:B--2---:R-:W-:Y:S04]  /*3360*/  LDSM.16.M88.4 R8, [R2+0x800] ;  /* 0x000800000208783b */ /* 0x004fe80000000200 */
[----:B------:R-:W-:Y:S03]  /*3370*/  LDSM.16.M88.4 R12, [R2] ;  /* 0x00000000020c783b */ /* 0x000fe60000000200 */
[C---:B------:R-:W-:Y:S01]  /*3380*/  HMMA.16816.F32.BF16 R40, R76.reuse, R36, RZ ;  /* 0x000000244c28723c */ /* 0x040fe200000418ff */
[----:B------:R-:W-:Y:S04]  /*3390*/  LDSM.16.M88.4 R68, [R2+0x1800] ;  /* 0x001800000244783b */ /* 0x000fe80000000200 */
[----:B------:R-:W-:Y:S03]  /*33a0*/  LDSM.16.M88.4 R60, [R0] ;  /* 0x00000000003c783b */ /* 0x000fe60000000200 */
[C---:B------:R-:W-:Y:S08]  /*33b0*/  HMMA.16816.F32.BF16 R44, R76.reuse, R46, RZ ;  /* 0x0000002e4c2c723c */ /* 0x040ff000000418ff */
[C---:B------:R-:W-:Y:S08]  /*33c0*/  HMMA.16816.F32.BF16 R36, R76.reuse, R38, RZ ;  /* 0x000000264c24723c */ /* 0x040ff000000418ff */
[C---:B-1----:R-:W-:Y:S08]  /*33d0*/  HMMA.16816.F32.BF16 R24, R76.reuse, R4, RZ ;  /* 0x000000044c18723c */ /* 0x042ff000000418ff */
[----:B------:R-:W-:Y:S01]  /*33e0*/  HMMA.16816.F32.BF16 R76, R76, R6, RZ ;  /* 0x000000064c4c723c */ /* 0x000fe200000418ff */
[----:B------:R-:W1:Y:S07]  /*33f0*/  LDSM.16.M88.4 R4, [R2+0x1000] ;  /* 0x001000000204783b */ /* 0x000e6e0000000200 */
[C---:B------:R-:W-:Y:S08]  /*3400*/  HMMA.16816.F32.BF16 R32, R72.reuse, R16, R32 ;  /* 0x000000104820723c */ /* 0x040ff00000041820 */
[C---:B------:R-:W-:Y:S01]  /*3410*/  HMMA.16816.F32.BF16 R28, R72.reuse, R18, R28 ;  /* 0x00000012481c723c */ /* 0x040fe2000004181c */
[----:B------:R-:W-:Y:S07]  /*3420*/  LDSM.16.M88.4 R16, [R178] ;  /* 0x00000000b210783b */ /* 0x000fee0000000200 */
[C---:B------:R-:W-:Y:S08]  /*3430*/  HMMA.16816.F32.BF16 R48, R72.reuse, R52, R48 ;  /* 0x000000344830723c */ /* 0x040ff00000041830 */
[C---:B------:R-:W-:Y:S01]  /*3440*/  HMMA.16816.F32.BF16 R44, R72.reuse, R54, R44 ;  /* 0x00000036482c723c */ /* 0x040fe2000004182c */
[----:B------:R-:W2:Y:S07]  /*3450*/  LDSM.16.M88.4 R52, [R0+0x1000] ;  /* 0x001000000034783b */ /* 0x000eae0000000200 */
[C---:B------:R-:W-:Y:S08]  /*3460*/  HMMA.16816.F32.BF16 R40, R72.reuse, R20, R40 ;  /* 0x000000144828723c */ /* 0x040ff00000041828 */
[C---:B------:R-:W-:Y:S01]  /*3470*/  HMMA.16816.F32.BF16 R36, R72.reuse, R22, R36 ;  /* 0x000000164824723c */ /* 0x040fe20000041824 */
[----:B------:R-:W3:Y:S07]  /*3480*/  LDSM.16.M88.4 R20, [R0+0x1800] ;  /* 0x001800000014783b */ /* 0x000eee0000000200 */
        /* <DEDUP_REMOVED lines=15> */
[----:B------:R-:W-:Y:S04]  /*3580*/  LDSM.16.M88.4 R68, [R180+0x4000] ;  /* 0x00400000b444783b */ /* 0x000fe80000000200 */
        /* <DEDUP_REMOVED lines=12> */
[----:B------:R-:W-:Y:S04]  /*3650*/  LDSM.16.M88.4 R20, [R179+0x4000] ;  /* 0x00400000b314783b */ /* 0x000fe80000000200 */
[----:B------:R-:W-:Y:S03]  /*3660*/  LDSM.16.M88.4 R16, [R2+0x2000] ;  /* 0x002000000210783b */ /* 0x000fe60000000200 */
[C---:B-1----:R-:W-:Y:S08]  /*3670*/  HMMA.16816.F32.BF16 R32, R76.reuse, R4, R32 ;  /* 0x000000044c20723c */ /* 0x042ff00000041820 */
[C---:B------:R-:W-:Y:S01]  /*3680*/  HMMA.16816.F32.BF16 R28, R76.reuse, R6, R28 ;  /* 0x000000064c1c723c */ /* 0x040fe2000004181c */
[----:B------:R-:W-:Y:S07]  /*3690*/  LDSM.16.M88.4 R4, [R2+0x3800] ;  /* 0x003800000204783b */ /* 0x000fee0000000200 */
[C---:B----4-:R-:W-:Y:S08]  /*36a0*/  HMMA.16816.F32.BF16 R40, R76.reuse, R8, R40 ;  /* 0x000000084c28723c */ /* 0x050ff00000041828 */
[C---:B------:R-:W-:Y:S01]  /*36b0*/  HMMA.16816.F32.BF16 R36, R76.reuse, R10, R36 ;  /* 0x0000000a4c24723c */ /* 0x040fe20000041824 */
[----:B------:R-:W1:Y:S07]  /*36c0*/  LDSM.16.M88.4 R8, [R2+0x3000] ;  /* 0x003000000208783b */ /* 0x000e6e0000000200 */
[C---:B-----5:R-:W-:Y:S08]  /*36d0*/  HMMA.16816.F32.BF16 R48, R76.reuse, R12, R48 ;  /* 0x0000000c4c30723c */ /* 0x060ff00000041830 */
[C---:B------:R-:W-:Y:S01]  /*36e0*/  HMMA.16816.F32.BF16 R44, R76.reuse, R14, R44 ;  /* 0x0000000e4c2c723c */ /* 0x040fe2000004182c */
[----:B------:R-:W3:Y:S07]  /*36f0*/  LDSM.16.M88.4 R12, [R2+0x2800] ;  /* 0x00280000020c783b */ /* 0x000eee0000000200 */
[C---:B------:R-:W-:Y:S08]  /*3700*/  HMMA.16816.F32.BF16 R24, R76.reuse, R80, R24 ;  /* 0x000000504c18723c */ /* 0x040ff00000041818 */
[----:B------:R-:W-:Y:S08]  /*3710*/  HMMA.16816.F32.BF16 R72, R76, R82, R72 ;  /* 0x000000524c48723c */ /* 0x000ff00000041848 */
[C---:B--2---:R-:W-:Y:S08]  /*3720*/  HMMA.16816.F32.BF16 R32, R68.reuse, R56, R32 ;  /* 0x000000384420723c */ /* 0x044ff00000041820 */
[C---:B------:R-:W-:Y:S01]  /*3730*/  HMMA.16816.F32.BF16 R28, R68.reuse, R58, R28 ;  /* 0x0000003a441c723c */ /* 0x040fe2000004181c */
[----:B------:R-:W-:Y:S07]  /*3740*/  LDSM.16.M88.4 R56, [R0+0x2000] ;  /* 0x002000000038783b */ /* 0x000fee0000000200 */
[C---:B------:R-:W-:Y:S08]  /*3750*/  HMMA.16816.F32.BF16 R48, R68.reuse, R64, R48 ;  /* 0x000000404430723c */ /* 0x040ff00000041830 */
[C---:B------:R-:W-:Y:S08]  /*3760*/  HMMA.16816.F32.BF16 R44, R68.reuse, R66, R44 ;  /* 0x00000042442c723c */ /* 0x040ff0000004182c */
[C---:B------:R-:W-:Y:S08]  /*3770*/  HMMA.16816.F32.BF16 R40, R68.reuse, R60, R40 ;  /* 0x0000003c4428723c */ /* 0x040ff00000041828 */
[C---:B------:R-:W-:Y:S01]  /*3780*/  HMMA.16816.F32.BF16 R36, R68.reuse, R62, R36 ;  /* 0x0000003e4424723c */ /* 0x040fe20000041824 */
[----:B------:R-:W2:Y:S07]  /*3790*/  LDSM.16.M88.4 R60, [R178+0x4000] ;  /* 0x00400000b23c783b */ /* 0x000eae0000000200 */
[C---:B------:R-:W-:Y:S01]  /*37a0*/  HMMA.16816.F32.BF16 R64, R68.reuse, R52, R24 ;  /* 0x000000344440723c */ /* 0x040fe20000041818 */
[----:B------:R-:W-:Y:S07]  /*37b0*/  LDSM.16.M88.4 R24, [R0+0x2800] ;  /* 0x002800000018783b */ /* 0x000fee0000000200 */
        /* <DEDUP_REMOVED lines=14> */
[----:B------:R-:W4:Y:S04]  /*38a0*/  LDSM.16.M88.4 R4, [R182+0x4000] ;  /* 0x00400000b604783b */ /* 0x000f280000000200 */
[----:B------:R-:W5:Y:S03]  /*38b0*/  LDSM.16.M88.4 R20, [R182+0x4800] ;  /* 0x00480000b614783b */ /* 0x000f660000000200 */
[C---:B--2---:R-:W-:Y:S08]  /*38c0*/  HMMA.16816.F32.BF16 R48, R60.reuse, R56, R48 ;  /* 0x000000383c30723c */ /* 0x044ff00000041830 */
[C---:B------:R-:W-:Y:S01]  /*38d0*/  HMMA.16816.F32.BF16 R44, R60.reuse, R58, R44 ;  /* 0x0000003a3c2c723c */ /* 0x040fe2000004182c */
[----:B------:R-:W-:Y:S07]  /*38e0*/  LDSM.16.M88.4 R56, [R2+0x4000] ;  /* 0x004000000238783b */ /* 0x000fee0000000200 */
[C---:B-1----:R-:W-:Y:S08]  /*38f0*/  HMMA.16816.F32.BF16 R32, R60.reuse, R8, R32 ;  /* 0x000000083c20723c */ /* 0x042ff00000041820 */
        /* <DEDUP_REMOVED lines=18> */
[C---:B--2---:R-:W-:Y:S08]  /*3a20*/  HMMA.16816.F32.BF16 R32, R16.reuse, R24, R32 ;  /* 0x000000181020723c */ /* 0x044ff00000041820 */
[----:B------:R-:W-:Y:S01]  /*3a30*/  HMMA.16816.F32.BF16 R28, R16, R26, R28 ;  /* 0x0000001a101c723c */ /* 0x000fe2000004181c */
[----:B------:R-:W-:Y:S04]  /*3a40*/  LDSM.16.M88.4 R24, [R85+0x5800] ;  /* 0x005800005518783b */ /* 0x000fe80000000200 */
[----:B------:R-:W-:Y:S03]  /*3a50*/  LDSM.16.M88.4 R16, [R0+0x4000] ;  /* 0x004000000010783b */ /* 0x000fe60000000200 */
[C---:B---3--:R-:W-:Y:S08]  /*3a60*/  HMMA.16816.F32.BF16 R48, R52.reuse, R12, R48 ;  /* 0x0000000c3430723c */ /* 0x048ff00000041830 */
[C---:B------:R-:W-:Y:S01]  /*3a70*/  HMMA.16816.F32.BF16 R44, R52.reuse, R14, R44 ;  /* 0x0000000e342c723c */ /* 0x040fe2000004182c */
[----:B------:R2:W3:Y:S07]  /*3a80*/  LDSM.16.M88.4 R12, [R2+0x5000] ;  /* 0x00500000020c783b */ /* 0x0004ee0000000200 */
[C---:B----4-:R-:W-:Y:S08]  /*3a90*/  HMMA.16816.F32.BF16 R40, R52.reuse, R4, R40 ;  /* 0x000000043428723c */ /* 0x050ff00000041828 */
[C---:B------:R-:W-:Y:S01]  /*3aa0*/  HMMA.16816.F32.BF16 R36, R52.reuse, R6, R36 ;  /* 0x000000063424723c */ /* 0x040fe20000041824 */
[----:B------:R-:W4:Y:S07]  /*3ab0*/  LDSM.16.M88.4 R4, [R178+0x8000] ;  /* 0x00800000b204783b */ /* 0x000f2e0000000200 */
[----:B-----5:R-:W-:Y:S01]  /*3ac0*/  HMMA.16816.F32.BF16 R32, R52, R20, R32 ;  /* 0x000000143420723c */ /* 0x020fe20000041820 */
[----:B--2---:R-:W-:-:S07]  /*3ad0*/  IMAD.MOV.U32 R2, RZ, RZ, R234 ;  /* 0x000000ffff027224 */ /* 0x004fce00078e00ea */
[----:B------:R-:W-:Y:S01]  /*3ae0*/  HMMA.16816.F32.BF16 R28, R52, R22, R28 ;  /* 0x00000016341c723c */ /* 0x000fe2000004181c */
[----:B------:R-:W-:Y:S07]  /*3af0*/  LDSM.16.M88.4 R20, [R0+0x4800] ;  /* 0x004800000014783b */ /* 0x000fee0000000200 */
[C---:B-1----:R-:W-:Y:S08]  /*3b00*/  HMMA.16816.F32.BF16 R40, R60.reuse, R8, R40 ;  /* 0x000000083c28723c */ /* 0x042ff00000041828 */
[C---:B------:R-:W-:Y:S01]  /*3b10*/  HMMA.16816.F32.BF16 R36, R60.reuse, R10, R36 ;  /* 0x0000000a3c24723c */ /* 0x040fe20000041824 */
[----:B------:R-:W1:Y:S07]  /*3b20*/  LDSM.16.M88.4 R8, [R0+0x5000] ;  /* 0x005000000008783b */ /* 0x000e6e0000000200 */
[C---:B------:R-:W-:Y:S08]  /*3b30*/  HMMA.16816.F32.BF16 R48, R60.reuse, R56, R48 ;  /* 0x000000383c30723c */ /* 0x040ff00000041830 */
[C---:B---3--:R-:W-:Y:S08]  /*3b40*/  HMMA.16816.F32.BF16 R32, R60.reuse, R12, R32 ;  /* 0x0000000c3c20723c */ /* 0x048ff00000041820 */
[----:B------:R-:W-:Y:S01]  /*3b50*/  HMMA.16816.F32.BF16 R28, R60, R14, R28 ;  /* 0x0000000e3c1c723c */ /* 0x000fe2000004181c */
[----:B------:R2:W-:Y:S01]  /*3b60*/  LDSM.16.M88.4 R12, [R0+0x5800] ;  /* 0x00580000000c783b */ /* 0x0005e20000000200 */
[----:B------:R-:W-:-:S04]  /*3b70*/  DEPBAR.LE SB0, 0x2 ;  /* 0x000080800000791a */ /* 0x000fc80000000000 */
[----:B------:R-:W-:Y:S02]  /*3b80*/  BAR.SYNC.DEFER_BLOCKING 0x0 ;  /* 0x0000000000007b1d */ /* 0x000fe40000010000 */
[----:B------:R-:W-:Y:S08]  /*3b90*/  HMMA.16816.F32.BF16 R44, R60, R58, R44 ;  /* 0x0000003a3c2c723c */ /* 0x000ff0000004182c */
[----:B------:R-:W-:Y:S01]  /*3ba0*/  HMMA.16816.F32.BF16 R64, R52, R24, R64 ;  /* 0x000000183440723c */ /* 0x000fe20000041840 */
[----:B--2---:R-:W-:-:S07]  /*3bb0*/  @P2 IMAD.HI.U32 R0, R234, c[0x0][0x2c8], RZ ;  /* 0x0000b200ea002a27 */ /* 0x004fce00078e00ff */
[----:B------:R-:W-:Y:S01]  /*3bc0*/  HMMA.16816.F32.BF16 R72, R52, R26, R72 ;  /* 0x0000001a3448723c */ /* 0x000fe20000041848 */
[----:B------:R-:W-:Y:S01]  /*3bd0*/  @P2 SHF.R.U32.HI R2, RZ, c[0x0][0x2cc], R0 ;  /* 0x0000b300ff022a19 */ /* 0x000fe20000011600 */
[----:B------:R-:W-:Y:S06]  /*3be0*/  LDSM.16.MT88.4 R56, [R176+0x2000] ;  /* 0x00200000b038783b */ /* 0x000fec0000004200 */
[C---:B----4-:R-:W-:Y:S01]  /*3bf0*/  HMMA.16816.F32.BF16 R48, R4.reuse, R16, R48 ;  /* 0x000000100430723c */ /* 0x050fe20000041830 */
[----:B------:R-:W2:Y:S04]  /*3c00*/  SHFL.IDX PT, R0, R2, RZ, 0x1c1f ;  /* 0x001c1fff02007589 */ /* 0x000ea800000e0000 */
[----:B------:R-:W3:Y:S02]  /*3c10*/  SHFL.IDX PT, R2, R2, 0x1, 0x1c1f ;  /* 0x003c1f0002027f89 */ /* 0x000ee400000e0000 */
[----:B------:R-:W-:Y:S01]  /*3c20*/  IMAD.MOV.U32 R16, RZ, RZ, -0x40 ;  /* 0xffffffc0ff107424 */ /* 0x000fe200078e00ff */
[----:B-1----:R-:W-:Y:S01]  /*3c30*/  HMMA.16816.F32.BF16 R32, R4, R8, R32 ;  /* 0x000000080420723c */ /* 0x002fe20000041820 */
[----:B------:R-:W-:Y:S02]  /*3c40*/  LDSM.16.MT88.4 R124, [R177] ;  /* 0x00000000b17c783b */ /* 0x000fe40000004200 */
[----:B------:R-:W-:-:S02]  /*3c50*/  IMAD R16, R84, R16, 0x1 ;  /* 0x0000000154107424 */ /* 0x000fc400078e0210 */
[--C-:B------:R-:W-:Y:S01]  /*3c60*/  IMAD R84, R84, -0x40, R185.reuse ;  /* 0xffffffc054547824 */ /* 0x100fe200078e02b9 */
[----:B------:R-:W-:Y:S02]  /*3c70*/  LDSM.16.MT88.4 R104, [R165] ;  /* 0x00000000a568783b */ /* 0x000fe40000004200 */
[----:B------:R-:W-:Y:S01]  /*3c80*/  IADD3 R8, -R203, R16, R185 ;  /* 0x00000010cb087210 */ /* 0x000fe20007ffe1b9 */
[----:B------:R-:W-:Y:S01]  /*3c90*/  HMMA.16816.F32.BF16 R44, R4, R18, R44 ;  /* 0x00000012042c723c */ /* 0x000fe2000004182c */
[----:B------:R-:W-:Y:S01]  /*3ca0*/  IMAD.IADD R84, R84, 0x1, -R203 ;  /* 0x0000000154547824 */ /* 0x000fe200078e0acb */
[----:B------:R-:W-:Y:S02]  /*3cb0*/  LDSM.16.MT88.4 R112, [R176] ;  /* 0x00000000b070783b */ /* 0x000fe40000004200 */
[----:B------:R-:W-:Y:S02]  /*3cc0*/  IMAD.IADD R8, R8, 0x1, -R184 ;  /* 0x0000000108087824 */ /* 0x000fe400078e0ab8 */
[----:B------:R-:W-:Y:S02]  /*3cd0*/  LDSM.16.MT88.4 R120, [R219] ;  /* 0x00000000db78783b */ /* 0x000fe40000004200 */
[----:B------:R-:W-:Y:S01]  /*3ce0*/  HMMA.16816.F32.BF16 R64, R60, R68, R64 ;  /* 0x000000443c40723c */ /* 0x000fe20000041840 */
[C---:B--2---:R-:W-:Y:S01]  /*3cf0*/  IMAD.IADD R0, R8.reuse, 0x1, R0 ;  /* 0x0000000108007824 */ /* 0x044fe200078e0200 */
[----:B------:R-:W-:Y:S01]  /*3d00*/  LDSM.16.MT88.4 R80, [R165+0x4000] ;  /* 0x00400000a550783b */ /* 0x000fe20000004200 */
[----:B---3--:R-:W-:-:S03]  /*3d10*/  IMAD.IADD R8, R8, 0x1, R2 ;  /* 0x0000000108087824 */ /* 0x008fc600078e0202 */
[C---:B------:R-:W-:Y:S01]  /*3d20*/  IMNMX R2, R84.reuse, R0, PT ;  /* 0x0000000054027217 */ /* 0x040fe20003800200 */
[----:B------:R-:W-:Y:S01]  /*3d30*/  LDSM.16.MT88.4 R88, [R176+0x4000] ;  /* 0x00400000b058783b */ /* 0x000fe20000004200 */
[----:B------:R-:W-:Y:S01]  /*3d40*/  HMMA.16816.F32.BF16 R72, R60, R70, R72 ;  /* 0x000000463c48723c */ /* 0x000fe20000041848 */
[----:B------:R-:W-:Y:S02]  /*3d50*/  IMNMX R0, R84, R8, PT ;  /* 0x0000000854007217 */ /* 0x000fe40003800200 */
[C---:B------:R-:W-:Y:S01]  /*3d60*/  ISETP.GT.AND P4, PT, R2.reuse, RZ, PT ;  /* 0x000000ff0200720c */ /* 0x040fe20003f84270 */
[----:B------:R-:W-:Y:S01]  /*3d70*/  LDSM.16.MT88.4 R16, [R176+0x2800] ;  /* 0x00280000b010783b */ /* 0x000fe20000004200 */
[----:B------:R-:W-:Y:S02]  /*3d80*/  ISETP.GT.AND P3, PT, R2, 0x1, PT ;  /* 0x000000010200780c */ /* 0x000fe40003f64270 */
[----:B------:R-:W-:Y:S01]  /*3d90*/  FSEL R48, R48, -INF , P4 ;  /* 0xff80000030307808 */ /* 0x000fe20002000000 */
[----:B------:R-:W-:Y:S01]  /*3da0*/  HMMA.16816.F32.BF16 R40, R4, R20, R40 ;  /* 0x000000140428723c */ /* 0x000fe20000041828 */
[----:B------:R-:W-:Y:S01]  /*3db0*/  ISETP.GT.AND P1, PT, R0, RZ, PT ;  /* 0x000000ff0000720c */ /* 0x000fe20003f24270 */
[----:B------:R-:W-:Y:S01]  /*3dc0*/  LDSM.16.MT88.4 R136, [R165+0x800] ;  /* 0x00080000a588783b */ /* 0x000fe20000004200 */
[----:B------:R-:W-:-:S02]  /*3dd0*/  FSEL R49, R49, -INF , P3 ;  /* 0xff80000031317808 */ /* 0x000fc40001800000 */
[----:B------:R-:W-:Y:S01]  /*3de0*/  ISETP.GT.AND P4, PT, R2, 0x8, PT ;  /* 0x000000080200780c */ /* 0x000fe20003f84270 */
[----:B------:R-:W-:Y:S01]  /*3df0*/  LDSM.16.MT88.4 R24, [R165+0x2800] ;  /* 0x00280000a518783b */ /* 0x000fe20000004200 */
[----:B------:R-:W-:Y:S01]  /*3e00*/  ISETP.GT.AND P0, PT, R0, 0x1, PT ;  /* 0x000000010000780c */ /* 0x000fe20003f04270 */
[C---:B------:R-:W-:Y:S01]  /*3e10*/  HMMA.16816.F32.BF16 R36, R4.reuse, R22, R36 ;  /* 0x000000160424723c */ /* 0x040fe20000041824 */
[----:B------:R-:W-:Y:S01]  /*3e20*/  FSEL R50, R50, -INF , P1 ;  /* 0xff80000032327808 */ /* 0x000fe20000800000 */
[----:B------:R-:W-:Y:S01]  /*3e30*/  LDSM.16.MT88.4 R20, [R177+0x800] ;  /* 0x00080000b114783b */ /* 0x000fe20000004200 */
[----:B------:R-:W-:Y:S02]  /*3e40*/  ISETP.GT.AND P3, PT, R2, 0x9, PT ;  /* 0x000000090200780c */ /* 0x000fe40003f64270 */
[----:B------:R-:W-:Y:S02]  /*3e50*/  FSEL R44, R44, -INF , P4 ;  /* 0xff8000002c2c7808 */ /* 0x000fe40002000000 */
[----:B------:R-:W-:Y:S01]  /*3e60*/  FMNMX.FTZ R8, R48, R49, !PT ;  /* 0x0000003130087209 */ /* 0x000fe20007810000 */
[----:B------:R-:W-:Y:S01]  /*3e70*/  HMMA.16816.F32.BF16 R28, R4, R10, R28 ;  /* 0x0000000a041c723c */ /* 0x000fe2000004181c */
[----:B------:R-:W-:-:S02]  /*3e80*/  FSEL R51, R51, -INF , P0 ;  /* 0xff80000033337808 */ /* 0x000fc40000000000 */
[----:B------:R-:W-:Y:S02]  /*3e90*/  ISETP.GT.AND P1, PT, R0, 0x8, PT ;  /* 0x000000080000780c */ /* 0x000fe40003f24270 */
[----:B------:R-:W-:Y:S02]  /*3ea0*/  FSEL R45, R45, -INF , P3 ;  /* 0xff8000002d2d7808 */ /* 0x000fe40001800000 */
[----:B------:R-:W-:Y:S01]  /*3eb0*/  ISETP.GT.AND P4, PT, R2, 0x10, PT ;  /* 0x000000100200780c */ /* 0x000fe20003f84270 */
[----:B------:R-:W-:Y:S01]  /*3ec0*/  HMMA.16816.F32.BF16 R64, R4, R12, R64 ;  /* 0x0000000c0440723c */ /* 0x000fe20000041840 */
[----:B------:R-:W-:Y:S02]  /*3ed0*/  FMNMX.FTZ R8, R44, R8, !PT ;  /* 0x000000082c087209 */ /* 0x000fe40007810000 */
[----:B------:R-:W-:Y:S02]  /*3ee0*/  ISETP.GT.AND P0, PT, R0, 0x9, PT ;  /* 0x000000090000780c */ /* 0x000fe40003f04270 */
[----:B------:R-:W-:-:S02]  /*3ef0*/  FSEL R46, R46, -INF , P1 ;  /* 0xff8000002e2e7808 */ /* 0x000fc40000800000 */
[----:B------:R-:W-:Y:S01]  /*3f00*/  FMNMX.FTZ R13, R50, R51, !PT ;  /* 0x00000033320d7209 */ /* 0x000fe20007810000 */
[----:B------:R-:W-:Y:S01]  /*3f10*/  HMMA.16816.F32.BF16 R72, R4, R14, R72 ;  /* 0x0000000e0448723c */ /* 0x000fe20000041848 */
[----:B------:R-:W-:Y:S02]  /*3f20*/  ISETP.GT.AND P3, PT, R2, 0x11, PT ;  /* 0x000000110200780c */ /* 0x000fe40003f64270 */
[----:B------:R-:W-:Y:S02]  /*3f30*/  ISETP.GT.AND P1, PT, R0, 0x10, PT ;  /* 0x000000100000780c */ /* 0x000fe40003f24270 */
[----:B------:R-:W-:Y:S02]  /*3f40*/  FMNMX.FTZ R8, R45, R8, !PT ;  /* 0x000000082d087209 */ /* 0x000fe40007810000 */
[----:B------:R-:W-:Y:S02]  /*3f50*/  FSEL R7, R40, -INF , P4 ;  /* 0xff80000028077808 */ /* 0x000fe40002000000 */
[----:B------:R-:W-:-:S02]  /*3f60*/  FSEL R47, R47, -INF , P0 ;  /* 0xff8000002f2f7808 */ /* 0x000fc40000000000 */
[----:B------:R-:W-:Y:S02]  /*3f70*/  FMNMX.FTZ R13, R46, R13, !PT ;  /* 0x0000000d2e0d7209 */ /* 0x000fe40007810000 */
[----:B------:R-:W-:Y:S02]  /*3f80*/  ISETP.GT.AND P0, PT, R0, 0x11, PT ;  /* 0x000000110000780c */ /* 0x000fe40003f04270 */
[----:B------:R-:W-:Y:S02]  /*3f90*/  FSEL R6, R41, -INF , P3 ;  /* 0xff80000029067808 */ /* 0x000fe40001800000 */
[----:B------:R-:W-:Y:S02]  /*3fa0*/  FSEL R11, R42, -INF , P1 ;  /* 0xff8000002a0b7808 */ /* 0x000fe40000800000 */
[C---:B------:R-:W-:Y:S02]  /*3fb0*/  ISETP.GT.AND P1, PT, R2.reuse, 0x18, PT ;  /* 0x000000180200780c */ /* 0x040fe40003f24270 */
[----:B------:R-:W-:-:S02]  /*3fc0*/  ISETP.GT.AND P3, PT, R2, 0x21, PT ;  /* 0x000000210200780c */ /* 0x000fc40003f64270 */
[----:B------:R-:W-:Y:S02]  /*3fd0*/  FMNMX.FTZ R8, R7, R8, !PT ;  /* 0x0000000807087209 */ /* 0x000fe40007810000 */
[----:B------:R-:W-:Y:S02]  /*3fe0*/  FMNMX.FTZ R13, R47, R13, !PT ;  /* 0x0000000d2f0d7209 */ /* 0x000fe40007810000 */
[----:B------:R-:W-:Y:S02]  /*3ff0*/  FSEL R10, R43, -INF , P0 ;  /* 0xff8000002b0a7808 */ /* 0x000fe40000000000 */
[C---:B------:R-:W-:Y:S01]  /*4000*/  ISETP.GT.AND P5, PT, R2.reuse, 0x19, PT ;  /* 0x000000190200780c */ /* 0x040fe20003fa4270 */
[----:B------:R-:W-:Y:S01]  /*4010*/  LDSM.16.MT88.4 R40, [R177+0x2000] ;  /* 0x00200000b128783b */ /* 0x000fe20000004200 */
[----:B------:R-:W-:Y:S02]  /*4020*/  ISETP.GT.AND P0, PT, R2, 0x28, PT ;  /* 0x000000280200780c */ /* 0x000fe40003f04270 */
[----:B------:R-:W-:-:S02]  /*4030*/  FSEL R5, R36, -INF , P1 ;  /* 0xff80000024057808 */ /* 0x000fc40000800000 */
[----:B------:R-:W-:Y:S02]  /*4040*/  FSEL R161, R33, -INF , P3 ;  /* 0xff80000021a17808 */ /* 0x000fe40001800000 */
[----:B------:R-:W-:Y:S02]  /*4050*/  FMNMX.FTZ R12, R6, R8, !PT ;  /* 0x00000008060c7209 */ /* 0x000fe40007810000 */
[----:B------:R-:W-:Y:S02]  /*4060*/  ISETP.GT.AND P3, PT, R0, 0x18, PT ;  /* 0x000000180000780c */ /* 0x000fe40003f64270 */
[----:B------:R-:W-:Y:S02]  /*4070*/  FMNMX.FTZ R13, R11, R13, !PT ;  /* 0x0000000d0b0d7209 */ /* 0x000fe40007810000 */
[C---:B------:R-:W-:Y:S02]  /*4080*/  ISETP.GT.AND P4, PT, R2.reuse, 0x20, PT ;  /* 0x000000200200780c */ /* 0x040fe40003f84270 */
[----:B------:R-:W-:-:S02]  /*4090*/  ISETP.GT.AND P1, PT, R2, 0x29, PT ;  /* 0x000000290200780c */ /* 0x000fc40003f24270 */
[----:B------:R-:W-:Y:S02]  /*40a0*/  FSEL R4, R37, -INF , P5 ;  /* 0xff80000025047808 */ /* 0x000fe40002800000 */
        /* <DEDUP_REMOVED lines=8> */
[----:B------:R-:W-:Y:S02]  /*4130*/  FSEL R8, R39, -INF , P0 ;  /* 0xff80000027087808 */ /* 0x000fe40000000000 */
[----:B------:R-:W-:Y:S02]  /*4140*/  ISETP.GT.AND P1, PT, R0, 0x20, PT ;  /* 0x000000200000780c */ /* 0x000fe40003f24270 */
[----:B------:R-:W-:-:S02]  /*4150*/  FMNMX.FTZ R13, R9, R13, !PT ;  /* 0x0000000d090d7209 */ /* 0x000fc40007810000 */
[C---:B------:R-:W-:Y:S02]  /*4160*/  ISETP.GT.AND P6, PT, R2.reuse, 0x30, PT ;  /* 0x000000300200780c */ /* 0x040fe40003fc4270 */
[C---:B------:R-:W-:Y:S02]  /*4170*/  ISETP.GT.AND P5, PT, R2.reuse, 0x31, PT ;  /* 0x000000310200780c */ /* 0x040fe40003fa4270 */
[C---:B------:R-:W-:Y:S02]  /*4180*/  ISETP.GT.AND P4, PT, R2.reuse, 0x38, PT ;  /* 0x000000380200780c */ /* 0x040fe40003f84270 */
[----:B------:R-:W-:Y:S02]  /*4190*/  ISETP.GT.AND P3, PT, R2, 0x39, PT ;  /* 0x000000390200780c */ /* 0x000fe40003f64270 */
[----:B------:R-:W-:Y:S02]  /*41a0*/  FMNMX.FTZ R2, R159, R12, !PT ;  /* 0x0000000c9f027209 */ /* 0x000fe40007810000 */
[----:B------:R-:W-:-:S02]  /*41b0*/  ISETP.GT.AND P0, PT, R0, 0x21, PT ;  /* 0x000000210000780c */ /* 0x000fc40003f04270 */
[----:B------:R-:W-:Y:S02]  /*41c0*/  FSEL R166, R34, -INF , P1 ;  /* 0xff80000022a67808 */ /* 0x000fe40000800000 */
[----:B------:R-:W-:Y:S02]  /*41d0*/  FMNMX.FTZ R13, R8, R13, !PT ;  /* 0x0000000d080d7209 */ /* 0x000fe40007810000 */
[----:B------:R-:W-:Y:S02]  /*41e0*/  FMNMX.FTZ R2, R161, R2, !PT ;  /* 0x00000002a1027209 */ /* 0x000fe40007810000 */
[----:B------:R-:W-:Y:S02]  /*41f0*/  FSEL R167, R35, -INF , P0 ;  /* 0xff80000023a77808 */ /* 0x000fe40000000000 */
[----:B------:R-:W-:Y:S01]  /*4200*/  ISETP.GT.AND P0, PT, R0, 0x28, PT ;  /* 0x000000280000780c */ /* 0x000fe20003f04270 */
[----:B------:R-:W-:Y:S01]  /*4210*/  LDSM.16.MT88.4 R32, [R176+0x800] ;  /* 0x00080000b020783b */ /* 0x000fe20000004200 */
[----:B------:R-:W-:-:S02]  /*4220*/  FMNMX.FTZ R13, R166, R13, !PT ;  /* 0x0000000da60d7209 */ /* 0x000fc40007810000 */
[----:B------:R-:W-:Y:S02]  /*4230*/  FMNMX.FTZ R2, R160, R2, !PT ;  /* 0x00000002a0027209 */ /* 0x000fe40007810000 */
[----:B------:R-:W-:Y:S02]  /*4240*/  ISETP.GT.AND P1, PT, R0, 0x29, PT ;  /* 0x000000290000780c */ /* 0x000fe40003f24270 */
[----:B------:R-:W-:Y:S02]  /*4250*/  FSEL R169, R30, -INF , P0 ;  /* 0xff8000001ea97808 */ /* 0x000fe40000000000 */
[----:B------:R-:W-:Y:S02]  /*4260*/  FMNMX.FTZ R13, R167, R13, !PT ;  /* 0x0000000da70d7209 */ /* 0x000fe40007810000 */
[----:B------:R-:W-:Y:S02]  /*4270*/  FSEL R173, R64, -INF , P6 ;  /* 0xff80000040ad7808 */ /* 0x000fe40003000000 */
[----:B------:R-:W-:-:S02]  /*4280*/  FMNMX.FTZ R2, R162, R2, !PT ;  /* 0x00000002a2027209 */ /* 0x000fc40007810000 */
[----:B------:R-:W-:Y:S02]  /*4290*/  FSEL R170, R31, -INF , P1 ;  /* 0xff8000001faa7808 */ /* 0x000fe40000800000 */
[C---:B------:R-:W-:Y:S01]  /*42a0*/  ISETP.GT.AND P1, PT, R0.reuse, 0x30, PT ;  /* 0x000000300000780c */ /* 0x040fe20003f24270 */
[----:B------:R-:W-:Y:S01]  /*42b0*/  LDSM.16.MT88.4 R28, [R158+0x800] ;  /* 0x000800009e1c783b */ /* 0x000fe20000004200 */
        /* <DEDUP_REMOVED lines=9> */
[----:B------:R-:W-:Y:S01]  /*4350*/  ISETP.GT.AND P1, PT, R0, 0x38, PT ;  /* 0x000000380000780c */ /* 0x000fe20003f24270 */
[----:B------:R-:W-:Y:S01]  /*4360*/  LDSM.16.MT88.4 R64, [R158+0x2000] ;  /* 0x002000009e40783b */ /* 0x000fe20000004200 */
[----:B------:R-:W-:-:S02]  /*4370*/  FMNMX.FTZ R13, R142, R13, !PT ;  /* 0x0000000d8e0d7209 */ /* 0x000fc40007810000 */
[----:B------:R-:W-:Y:S02]  /*4380*/  FSEL R168, R73, -INF , P3 ;  /* 0xff80000049a87808 */ /* 0x000fe40001800000 */
[----:B------:R-:W-:Y:S02]  /*4390*/  FMNMX.FTZ R2, R171, R2, !PT ;  /* 0x00000002ab027209 */ /* 0x000fe40007810000 */
[----:B------:R-:W-:Y:S02]  /*43a0*/  ISETP.GT.AND P0, PT, R0, 0x39, PT ;  /* 0x000000390000780c */ /* 0x000fe40003f04270 */
[----:B------:R-:W-:Y:S02]  /*43b0*/  FSEL R140, R74, -INF , P1 ;  /* 0xff8000004a8c7808 */ /* 0x000fe40000800000 */
[----:B------:R-:W-:Y:S02]  /*43c0*/  FMNMX.FTZ R13, R141, R13, !PT ;  /* 0x0000000d8d0d7209 */ /* 0x000fe40007810000 */
[----:B------:R-:W-:-:S02]  /*43d0*/  FMNMX.FTZ R2, R168, R2, !PT ;  /* 0x00000002a8027209 */ /* 0x000fc40007810000 */
        /* <DEDUP_REMOVED lines=27> */
[----:B------:R-:W1:Y:S01]  /*4590*/  LDSM.16.MT88.4 R48, [R165+0x2000] ;  /* 0x00200000a530783b */ /* 0x000e620000004200 */
[----:B------:R-:W-:Y:S01]  /*45a0*/  FFMA.FTZ R149, R47, c[0x0][0x2d0], -R163 ;  /* 0x0000b4002f957a23 */ /* 0x000fe200000108a3 */
[----:B------:R-:W2:Y:S01]  /*45b0*/  MUFU.EX2 R156, R156 ;  /* 0x0000009c009c7308 */ /* 0x000ea20000000800 */
[--C-:B------:R-:W-:Y:S02]  /*45c0*/  FFMA.FTZ R150, R7, c[0x0][0x2d0], -R143.reuse ;  /* 0x0000b40007967a23 */ /* 0x100fe4000001088f */
[--C-:B------:R-:W-:Y:S02]  /*45d0*/  FFMA.FTZ R146, R6, c[0x0][0x2d0], -R143.reuse ;  /* 0x0000b40006927a23 */ /* 0x100fe4000001088f */
[----:B------:R-:W-:-:S02]  /*45e0*/  FFMA.FTZ R145, R5, c[0x0][0x2d0], -R143 ;  /* 0x0000b40005917a23 */ /* 0x000fc4000001088f */
[----:B------:R-:W-:Y:S01]  /*45f0*/  FFMA.FTZ R132, R4, c[0x0][0x2d0], -R143 ;  /* 0x0000b40004847a23 */ /* 0x000fe2000001088f */
[----:B------:R-:W-:Y:S01]  /*4600*/  MUFU.EX2 R155, R155 ;  /* 0x0000009b009b7308 */ /* 0x000fe20000000800 */
[----:B------:R-:W3:Y:S01]  /*4610*/  LDSM.16.MT88.4 R4, [R219+0x4000] ;  /* 0x00400000db04783b */ /* 0x000ee20000004200 */
[--C-:B------:R-:W-:Y:S02]  /*4620*/  FFMA.FTZ R148, R11, c[0x0][0x2d0], -R163.reuse ;  /* 0x0000b4000b947a23 */ /* 0x100fe400000108a3 */
[--C-:B------:R-:W-:Y:S02]  /*4630*/  FFMA.FTZ R144, R10, c[0x0][0x2d0], -R163.reuse ;  /* 0x0000b4000a907a23 */ /* 0x100fe400000108a3 */
[--C-:B------:R-:W-:Y:S02]  /*4640*/  FFMA.FTZ R147, R9, c[0x0][0x2d0], -R163.reuse ;  /* 0x0000b40009937a23 */ /* 0x100fe400000108a3 */
[----:B------:R-:W4:Y:S01]  /*4650*/  MUFU.EX2 R151, R151 ;  /* 0x0000009700977308 */ /* 0x000f220000000800 */
[----:B------:R-:W-:Y:S01]  /*4660*/  FFMA.FTZ R133, R8, c[0x0][0x2d0], -R163 ;  /* 0x0000b40008857a23 */ /* 0x000fe200000108a3 */
[----:B--2---:R-:W-:Y:S01]  /*4670*/  F2FP.BF16.PACK_AB R96, R156, R157 ;  /* 0x0000009d9c60723e */ /* 0x004fe200000010ff */
[----:B------:R-:W2:Y:S01]  /*4680*/  LDSM.16.MT88.4 R8, [R177+0x2800] ;  /* 0x00280000b108783b */ /* 0x000ea20000004200 */
[----:B------:R-:W-:-:S02]  /*4690*/  FFMA.FTZ R159, R159, c[0x0][0x2d0], -R143 ;  /* 0x0000b4009f9f7a23 */ /* 0x000fc4000001088f */
[--C-:B------:R-:W-:Y:S02]  /*46a0*/  FFMA.FTZ R161, R161, c[0x0][0x2d0], -R143.reuse ;  /* 0x0000b400a1a17a23 */ /* 0x100fe4000001088f */
[----:B------:R-:W-:Y:S01]  /*46b0*/  MUFU.EX2 R154, R154 ;  /* 0x0000009a009a7308 */ /* 0x000fe20000000800 */
[--C-:B------:R-:W-:Y:S02]  /*46c0*/  FFMA.FTZ R160, R160, c[0x0][0x2d0], -R143.reuse ;  /* 0x0000b400a0a07a23 */ /* 0x100fe4000001088f */
[----:B------:R-:W-:Y:S02]  /*46d0*/  FFMA.FTZ R162, R162, c[0x0][0x2d0], -R143 ;  /* 0x0000b400a2a27a23 */ /* 0x000fe4000001088f */
[--C-:B------:R-:W-:Y:S02]  /*46e0*/  FFMA.FTZ R166, R166, c[0x0][0x2d0], -R163.reuse ;  /* 0x0000b400a6a67a23 */ /* 0x100fe400000108a3 */
[--C-:B------:R-:W-:Y:S01]  /*46f0*/  FFMA.FTZ R167, R167, c[0x0][0x2d0], -R163.reuse ;  /* 0x0000b400a7a77a23 */ /* 0x100fe200000108a3 */
[----:B------:R-:W5:Y:S01]  /*4700*/  MUFU.EX2 R153, R153 ;  /* 0x0000009900997308 */ /* 0x000f620000000800 */
[----:B----4-:R-:W-:Y:S01]  /*4710*/  F2FP.BF16.PACK_AB R98, R151, R155 ;  /* 0x0000009b9762723e */ /* 0x010fe200000010ff */
[----:B------:R-:W-:-:S02]  /*4720*/  FFMA.FTZ R169, R169, c[0x0][0x2d0], -R163 ;  /* 0x0000b400a9a97a23 */ /* 0x000fc400000108a3 */
[----:B------:R-:W-:Y:S02]  /*4730*/  FFMA.FTZ R170, R170, c[0x0][0x2d0], -R163 ;  /* 0x0000b400aaaa7a23 */ /* 0x000fe400000108a3 */
[--C-:B------:R-:W-:Y:S02]  /*4740*/  FFMA.FTZ R232, R168, c[0x0][0x2d0], -R143.reuse ;  /* 0x0000b400a8e87a23 */ /* 0x100fe4000001088f */
[----:B------:R-:W-:Y:S01]  /*4750*/  MUFU.EX2 R152, R152 ;  /* 0x0000009800987308 */ /* 0x000fe20000000800 */
[--C-:B------:R-:W-:Y:S02]  /*4760*/  FFMA.FTZ R173, R173, c[0x0][0x2d0], -R143.reuse ;  /* 0x0000b400adad7a23 */ /* 0x100fe4000001088f */
[--C-:B------:R-:W-:Y:S02]  /*4770*/  FFMA.FTZ R172, R172, c[0x0][0x2d0], -R143.reuse ;  /* 0x0000b400acac7a23 */ /* 0x100fe4000001088f */
[----:B------:R-:W-:Y:S02]  /*4780*/  FFMA.FTZ R171, R171, c[0x0][0x2d0], -R143 ;  /* 0x0000b400abab7a23 */ /* 0x000fe4000001088f */
[--C-:B------:R-:W-:Y:S01]  /*4790*/  FFMA.FTZ R168, R142, c[0x0][0x2d0], -R163.reuse ;  /* 0x0000b4008ea87a23 */ /* 0x100fe200000108a3 */
[----:B------:R-:W4:Y:S01]  /*47a0*/  MUFU.EX2 R149, R149 ;  /* 0x0000009500957308 */ /* 0x000f220000000800 */
        /* <DEDUP_REMOVED lines=10> */
[----:B------:R-:W4:Y:S01]  /*4850*/  MUFU.EX2 R146, R146 ;  /* 0x0000009200927308 */ /* 0x000f220000000800 */
        /* <DEDUP_REMOVED lines=19> */
[C---:B-1----:R-:W-:Y:S02]  /*4990*/  HMMA.16816.F32.BF16 R44, R96.reuse, R48, RZ ;  /* 0x00000030602c723c */ /* 0x042fe400000418ff */
        /* <DEDUP_REMOVED lines=73> */
[----:B------:R-:W-:Y:S07]  /*4e30*/  LDSM.16.MT88.4 R20, [R177+0x5000] ;  /* 0x00500000b114783b */ /* 0x000fee0000004200 */
[C---:B-----5:R-:W-:Y:S08]  /*4e40*/  HMMA.16816.F32.BF16 R92, R4.reuse, R12, R92 ;  /* 0x0000000c045c723c */ /* 0x060ff0000004185c */
[----:B------:R-:W-:Y:S01]  /*4e50*/  HMMA.16816.F32.BF16 R96, R4, R14, R96 ;  /* 0x0000000e0460723c */ /* 0x000fe20000041860 */
[----:B------:R-:W4:Y:S06]  /*4e60*/  LDSM.16.MT88.4 R12, [R177+0x3000] ;  /* 0x00300000b10c783b */ /* 0x000f2c0000004200 */
[----:B------:R-:W-:Y:S01]  /*4e70*/  F2FP.BF16.PACK_AB R4, R161, R159 ;  /* 0x0000009fa104723e */ /* 0x000fe200000010ff */
[----:B------:R-:W-:Y:S01]  /*4e80*/  FADD.FTZ R159, R159, R145 ;  /* 0x000000919f9f7221 */ /* 0x000fe20000010000 */
[----:B-1----:R-:W-:Y:S01]  /*4e90*/  F2FP.BF16.PACK_AB R5, R167, R166 ;  /* 0x000000a6a705723e */ /* 0x002fe200000010ff */
[----:B------:R-:W-:Y:S01]  /*4ea0*/  FADD.FTZ R166, R166, R147 ;  /* 0x00000093a6a67221 */ /* 0x000fe20000010000 */
[----:B------:R-:W-:Y:S01]  /*4eb0*/  F2FP.BF16.PACK_AB R6, R162, R160 ;  /* 0x000000a0a206723e */ /* 0x000fe200000010ff */
[----:B------:R-:W-:Y:S01]  /*4ec0*/  FADD.FTZ R159, R161, R159 ;  /* 0x0000009fa19f7221 */ /* 0x000fe20000010000 */
[----:B------:R-:W-:Y:S01]  /*4ed0*/  F2FP.BF16.PACK_AB R7, R170, R169 ;  /* 0x000000a9aa07723e */ /* 0x000fe200000010ff */
[----:B------:R-:W-:-:S02]  /*4ee0*/  FADD.FTZ R166, R167, R166 ;  /* 0x000000a6a7a67221 */ /* 0x000fc40000010000 */
[----:B------:R-:W-:Y:S02]  /*4ef0*/  FADD.FTZ R160, R160, R159 ;  /* 0x0000009fa0a07221 */ /* 0x000fe40000010000 */
[----:B------:R-:W-:Y:S02]  /*4f00*/  FADD.FTZ R169, R169, R166 ;  /* 0x000000a6a9a97221 */ /* 0x000fe40000010000 */
[C---:B--2---:R-:W-:Y:S01]  /*4f10*/  HMMA.16816.F32.BF16 R128, R4.reuse, R8, R128 ;  /* 0x000000080480723c */ /* 0x044fe20000041880 */
        /* <DEDUP_REMOVED lines=9> */
[----:B---3--:R-:W-:Y:S01]  /*4fb0*/  HMMA.16816.F32.BF16 R100, R4, R16, R100 ;  /* 0x000000100464723c */ /* 0x008fe20000041864 */
[----:B------:R-:W-:-:S07]  /*4fc0*/  FADD.FTZ R169, R175, R169 ;  /* 0x000000a9afa97221 */ /* 0x000fce0000010000 */
[C---:B------:R-:W-:Y:S01]  /*4fd0*/  HMMA.16816.F32.BF16 R104, R4.reuse, R18, R104 ;  /* 0x000000120468723c */ /* 0x040fe20000041868 */
[----:B------:R-:W2:Y:S07]  /*4fe0*/  LDSM.16.MT88.4 R16, [R158+0x3000] ;  /* 0x003000009e10783b */ /* 0x000eae0000004200 */
[C---:B----4-:R-:W-:Y:S08]  /*4ff0*/  HMMA.16816.F32.BF16 R36, R4.reuse, R12, R36 ;  /* 0x0000000c0424723c */ /* 0x050ff00000041824 */
        /* <DEDUP_REMOVED lines=90> */
.L_x_4601:
[----:B------:R-:W-:Y:S05]  /*55a0*/  BSYNC B0 ;  /* 0x0000000000007941 */ /* 0x000fea0003800000 */
.L_x_4600:
        /* <DEDUP_REMOVED lines=19> */
.L_x_4603:
[----:B------:R-:W-:Y:S04]  /*56e0*/  DEPBAR.LE SB0, 0x2 ;  /* 0x000080800000791a */ /* 0x000fe80000000000 */
[----:B------:R-:W-:Y:S01]  /*56f0*/  WARPSYNC 0xffffffff ;  /* 0xffffffff00007948 */ /* 0x000fe20003800000 */
[----:B------:R-:W-:Y:S01]  /*5700*/  BAR.SYNC.DEFER_BLOCKING 0x0 ;  /* 0x0000000000007b1d */ /* 0x000fe20000010000 */
[----:B------:R-:W-:Y:S01]  /*5710*/  IMAD R172, R133, 0x6000, RZ ;  /* 0x0000600085ac7824 */ /* 0x000fe200078e02ff */
[----:B------:R-:W-:Y:S02]  /*5720*/  ISETP.GE.AND P6, PT, R223, R236, PT ;  /* 0x000000ecdf00720c */ /* 0x000fe40003fc6270 */
[----:B------:R-:W-:Y:S02]  /*5730*/  IADD3 R235, R236, -0x1, RZ ;  /* 0xffffffffeceb7810 */ /* 0x000fe40007ffe0ff */
[----:B------:R-:W-:Y:S04]  /*5740*/  IADD3 R174, R182, R172, RZ ;  /* 0x000000acb6ae7210 */ /* 0x000fe80007ffe0ff */
[----:B------:R-:W-:Y:S05]  /*5750*/  IADD3 R175, R135, R174, R134 ;  /* 0x000000ae87af7210 */ /* 0x000fea0007ffe086 */
[----:B------:R-:W-:Y:S01]  /*5760*/  @!P6 SHF.R.S32.HI R29, RZ, 0x1f, R235 ;  /* 0x0000001fff1de819 */ /* 0x000fe200000114eb */
[----:B------:R-:W-:Y:S01]  /*5770*/  @!P6 IMAD.WIDE.U32 R12, R235, c[0x0][0x208], RZ ;  /* 0x00008200eb0cea25 */ /* 0x000fe200078e00ff */
[----:B------:R-:W-:Y:S02]  /*5780*/  @!P6 MOV R28, c[0x0][0x208] ;  /* 0x00008200001cea02 */ /* 0x000fe40000000f00 */
[----:B------:R-:W-:Y:S01]  /*5790*/  @!P6 MOV R2, c[0x0][0x20c] ;  /* 0x000083000002ea02 */ /* 0x000fe20000000f00 */
[----:B------:R-:W-:Y:S01]  /*57a0*/  @!P6 IMAD R29, R29, c[0x0][0x208], RZ ;  /* 0x000082001d1dea24 */ /* 0x000fe200078e02ff */
[----:B------:R-:W-:Y:S01]  /*57b0*/  @!P6 ISETP.GE.AND P3, PT, R212, c[0x0][0x1d4], PT ;  /* 0x00007500d400ea0c */ /* 0x000fe20003f66270 */
[----:B------:R-:W-:Y:S01]  /*57c0*/  @!P6 IMAD.SHL.U32 R31, R12, 0x40, RZ ;  /* 0x000000400c1fe824 */ /* 0x000fe200078e00ff */
[----:B------:R-:W-:Y:S01]  /*57d0*/  @!P6 ISETP.GE.AND P1, PT, R198, c[0x0][0x1d4], PT ;  /* 0x00007500c600ea0c */ /* 0x000fe20003f26270 */
[----:B------:R-:W-:Y:S01]  /*57e0*/  LDSM.16.M88.4 R32, [R183] ;  /* 0x00000000b720783b */ /* 0x000fe20000000200 */
[----:B------:R-:W-:Y:S02]  /*57f0*/  @!P6 IMAD R29, R235, c[0x0][0x20c], R29 ;  /* 0x00008300eb1dea24 */ /* 0x000fe400078e021d */
[----:B------:R-:W-:Y:S01]  /*5800*/  @!P6 LEA R0, P0, R28, R31, 0x5 ;  /* 0x0000001f1c00e211 */ /* 0x000fe200078028ff */
[----:B------:R-:W-:Y:S01]  /*5810*/  @!P6 IMAD R160, R228, 0x6000, R201 ;  /* 0x00006000e4a0e824 */ /* 0x000fe200078e02c9 */
[----:B------:R-:W-:Y:S02]  /*5820*/  @!P6 IADD3 R31, P5, R31, R226, RZ ;  /* 0x000000e21f1fe210 */ /* 0x000fe40007fbe0ff */
[----:B------:R-:W-:Y:S01]  /*5830*/  @!P6 IADD3 R29, R13, R29, RZ ;  /* 0x0000001d0d1de210 */ /* 0x000fe20007ffe0ff */
[----:B-1----:R-:W1:Y:S01]  /*5840*/  LDSM.16.M88.4 R8, [R174] ;  /* 0x00000000ae08783b */ /* 0x002e620000000200 */
[----:B------:R-:W-:Y:S02]  /*5850*/  @!P6 LEA R30, P4, R31, c[0x0][0x1f8], 0x1 ;  /* 0x00007e001f1eea11 */ /* 0x000fe400078808ff */
[----:B------:R-:W-:Y:S04]  /*5860*/  @!P6 SHF.L.U64.HI R29, R12, 0x6, R29 ;  /* 0x000000060c1de819 */ /* 0x000fe8000001021d */
[----:B------:R-:W-:Y:S01]  /*5870*/  @!P6 LEA.HI.X R28, R28, R29, R2, 0x5, P0 ;  /* 0x0000001d1c1ce211 */ /* 0x000fe200000f2c02 */
[----:B------:R-:W2:Y:S01]  /*5880*/  LDSM.16.M88.4 R16, [R174+0x800] ;  /* 0x00080000ae10783b */ /* 0x000ea20000000200 */
[----:B------:R-:W-:Y:S02]  /*5890*/  IADD3 R2, R135, R174, RZ ;  /* 0x000000ae87027210 */ /* 0x000fe40007ffe0ff */
[----:B------:R-:W-:Y:S02]  /*58a0*/  @!P6 IADD3.X R29, R29, R190, RZ, P5, !PT ;  /* 0x000000be1d1de210 */ /* 0x000fe40002ffe4ff */
[----:B------:R-:W-:Y:S02]  /*58b0*/  IADD3 R173, R134, R2, RZ ;  /* 0x0000000286ad7210 */ /* 0x000fe40007ffe0ff */
[----:B------:R-:W-:Y:S01]  /*58c0*/  @!P6 LEA.HI.X R31, R31, c[0x0][0x1fc], R29, 0x1, P4 ;  /* 0x00007f001f1fea11 */ /* 0x000fe200020f0c1d */
[----:B------:R-:W3:Y:S01]  /*58d0*/  LDSM.16.M88.4 R24, [R174+0x1000] ;  /* 0x00100000ae18783b */ /* 0x000ee20000000200 */
[----:B------:R-:W-:Y:S02]  /*58e0*/  @!P6 ISETP.GE.AND P0, PT, R197, c[0x0][0x1d4], PT ;  /* 0x00007500c500ea0c */ /* 0x000fe40003f06270 */
[----:B------:R-:W-:Y:S04]  /*58f0*/  @!P6 IADD3 R0, P5, R0, R226, RZ ;  /* 0x000000e20000e210 */ /* 0x000fe80007fbe0ff */
[----:B------:R-:W-:Y:S01]  /*5900*/  @!P6 LEA R162, P4, R0, c[0x0][0x1f8], 0x1 ;  /* 0x00007e0000a2ea11 */ /* 0x000fe200078808ff */
[----:B------:R-:W4:Y:S01]  /*5910*/  LDSM.16.M88.4 R136, [R174+0x1800] ;  /* 0x00180000ae88783b */ /* 0x000f220000000200 */
[----:B------:R-:W-:Y:S05]  /*5920*/  @!P6 IMAD.X R28, R28, 0x1, R190, P5 ;  /* 0x000000011c1ce824 */ /* 0x000fea00028e06be */
[----:B------:R-:W-:Y:S02]  /*5930*/  @!P6 LEA.HI.X R163, R0, c[0x0][0x1fc], R28, 0x1, P4 ;  /* 0x00007f0000a3ea11 */ /* 0x000fe400020f0c1c */
        /* <DEDUP_REMOVED lines=8> */
[C---:B------:R-:W-:Y:S06]  /*59c0*/  HMMA.16816.F32.BF16 R16, R32.reuse, R18, RZ ;  /* 0x000000122010723c */ /* 0x040fec00000418ff */
[----:B------:R-:W1:Y:S02]  /*59d0*/  LDSM.16.M88.4 R156, [R2+0x1800] ;  /* 0x00180000029c783b */ /* 0x000e640000000200 */
[C---:B---3--:R-:W-:Y:S06]  /*59e0*/  HMMA.16816.F32.BF16 R20, R32.reuse, R24, RZ ;  /* 0x000000182014723c */ /* 0x048fec00000418ff */
[----:B------:R-:W-:Y:S01]  /*59f0*/  @!PT LDS RZ, [RZ] ;  /* 0x00000000fffff984 */ /* 0x000fe20000000800 */
[----:B------:R-:W-:Y:S01]  /*5a00*/  @!PT LDS RZ, [RZ] ;  /* 0x00000000fffff984 */ /* 0x000fe20000000800 */
[----:B------:R-:W-:Y:S01]  /*5a10*/  @!PT LDS RZ, [RZ] ;  /* 0x00000000fffff984 */ /* 0x000fe20000000800 */
[----:B------:R4:W-:Y:S02]  /*5a20*/  @!P6 LDGSTS.E.BYPASS.LTC128B.128 [R160], [R30.64], !P3 ;  /* 0x000000001ea0efae */ /* 0x0009e4000d901d48 */
[C---:B------:R-:W-:Y:S06]  /*5a30*/  HMMA.16816.F32.BF16 R24, R32.reuse, R26, RZ ;  /* 0x0000001a2018723c */ /* 0x040fec00000418ff */
[----:B------:R4:W-:Y:S08]  /*5a40*/  @!P6 LDGSTS.E.BYPASS.LTC128B.128 [R160+0x2000], [R30.64+0x80], !P1 ;  /* 0x020000801ea0efae */ /* 0x0009f0000c901d48 */
[----:B------:R4:W-:Y:S08]  /*5a50*/  @!P6 LDGSTS.E.BYPASS.LTC128B.128 [R160+0x4000], [R30.64+0x100], !P0 ;  /* 0x040001001ea0efae */ /* 0x0009f0000c101d48 */
[----:B------:R3:W-:Y:S08]  /*5a60*/  @!P6 LDGSTS.E.BYPASS.LTC128B.128 [R160+0x1000], [R162.64], !P3 ;  /* 0x01000000a2a0efae */ /* 0x0007f0000d901d48 */
[----:B------:R3:W-:Y:S08]  /*5a70*/  @!P6 LDGSTS.E.BYPASS.LTC128B.128 [R160+0x3000], [R162.64+0x80], !P1 ;  /* 0x03000080a2a0efae */ /* 0x0007f0000c901d48 */
[----:B------:R3:W-:Y:S01]  /*5a80*/  @!P6 LDGSTS.E.BYPASS.LTC128B.128 [R160+0x5000], [R162.64+0x100], !P0 ;  /* 0x05000100a2a0efae */ /* 0x0007e2000c101d48 */
[C---:B----4-:R-:W-:Y:S07]  /*5a90*/  HMMA.16816.F32.BF16 R28, R32.reuse, R136, RZ ;  /* 0x00000088201c723c */ /* 0x050fee00000418ff */
[----:B------:R-:W-:Y:S01]  /*5aa0*/  LDSM.16.M88.4 R164, [R0] ;  /* 0x0000000000a4783b */ /* 0x000fe20000000200 */
[----:B------:R-:W-:Y:S07]  /*5ab0*/  HMMA.16816.F32.BF16 R32, R32, R138, RZ ;  /* 0x0000008a2020723c */ /* 0x000fee00000418ff */
[----:B------:R-:W0:Y:S01]  /*5ac0*/  LDGDEPBAR ;  /* 0x00000000000079af */ /* 0x000e220000000000 */
[C---:B-1----:R-:W-:Y:S07]  /*5ad0*/  HMMA.16816.F32.BF16 R4, R140.reuse, R144, R4 ;  /* 0x000000908c04723c */ /* 0x042fee0000041804 */
[----:B------:R-:W-:Y:S01]  /*5ae0*/  LDSM.16.M88.4 R168, [R0+0x800] ;  /* 0x0008000000a8783b */ /* 0x000fe20000000200 */
[C---:B------:R-:W-:Y:S07]  /*5af0*/  HMMA.16816.F32.BF16 R8, R140.reuse, R146, R8 ;  /* 0x000000928c08723c */ /* 0x040fee0000041808 */
[----:B---3--:R-:W1:Y:S01]  /*5b00*/  LDSM.16.M88.4 R160, [R179] ;  /* 0x00000000b3a0783b */ /* 0x008e620000000200 */
[C---:B-----5:R-:W-:Y:S07]  /*5b10*/  HMMA.16816.F32.BF16 R12, R140.reuse, R148, R12 ;  /* 0x000000948c0c723c */ /* 0x060fee000004180c */
[----:B------:R-:W3:Y:S01]  /*5b20*/  LDSM.16.M88.4 R136, [R0+0x1000] ;  /* 0x001000000088783b */ /* 0x000ee20000000200 */
[C---:B------:R-:W-:Y:S07]  /*5b30*/  HMMA.16816.F32.BF16 R16, R140.reuse, R150, R16 ;  /* 0x000000968c10723c */ /* 0x040fee0000041810 */
[----:B------:R-:W-:Y:S01]  /*5b40*/  LDSM.16.M88.4 R144, [R178] ;  /* 0x00000000b290783b */ /* 0x000fe20000000200 */
[C---:B--2---:R-:W-:Y:S07]  /*5b50*/  HMMA.16816.F32.BF16 R20, R140.reuse, R152, R20 ;  /* 0x000000988c14723c */ /* 0x044fee0000041814 */
[----:B------:R-:W-:Y:S01]  /*5b60*/  LDSM.16.M88.4 R148, [R173] ;  /* 0x00000000ad94783b */ /* 0x000fe20000000200 */
[C---:B------:R-:W-:Y:S07]  /*5b70*/  HMMA.16816.F32.BF16 R24, R140.reuse, R154, R24 ;  /* 0x0000009a8c18723c */ /* 0x040fee0000041818 */
[----:B------:R-:W-:Y:S01]  /*5b80*/  LDSM.16.M88.4 R152, [R173+0x800] ;  /* 0x00080000ad98783b */ /* 0x000fe20000000200 */
[C---:B------:R-:W-:Y:S08]  /*5b90*/  HMMA.16816.F32.BF16 R28, R140.reuse, R156, R28 ;  /* 0x0000009c8c1c723c */ /* 0x040ff0000004181c */
[----:B------:R-:W-:Y:S01]  /*5ba0*/  HMMA.16816.F32.BF16 R32, R140, R158, R32 ;  /* 0x0000009e8c20723c */ /* 0x000fe20000041820 */
[----:B------:R-:W2:Y:S07]  /*5bb0*/  LDSM.16.M88.4 R140, [R0+0x1800] ;  /* 0x00180000008c783b */ /* 0x000eae0000000200 */
[C---:B-1----:R-:W-:Y:S01]  /*5bc0*/  HMMA.16816.F32.BF16 R4, R160.reuse, R164, R4 ;  /* 0x000000a4a004723c */ /* 0x042fe20000041804 */
        /* <DEDUP_REMOVED lines=15> */
[----:B------:R-:W3:Y:S07]  /*5cc0*/  LDSM.16.M88.4 R148, [R174+0x3000] ;  /* 0x00300000ae94783b */ /* 0x000eee0000000200 */
[C---:B------:R-:W-:Y:S08]  /*5cd0*/  HMMA.16816.F32.BF16 R12, R144.reuse, R152, R12 ;  /* 0x00000098900c723c */ /* 0x040ff0000004180c */
        /* <DEDUP_REMOVED lines=8> */
[C---:B------:R-:W-:Y:S01]  /*5d60*/  HMMA.16816.F32.BF16 R4, R164.reuse, R168, R4 ;  /* 0x000000a8a404723c */ /* 0x040fe20000041804 */
[----:B------:R-:W5:Y:S07]  /*5d70*/  LDSM.16.M88.4 R156, [R2+0x2800] ;  /* 0x00280000029c783b */ /* 0x000f6e0000000200 */
        /* <DEDUP_REMOVED lines=11> */
[C---:B-1----:R-:W-:Y:S01]  /*5e30*/  HMMA.16816.F32.BF16 R4, R136.reuse, R144, R4 ;  /* 0x000000908804723c */ /* 0x042fe20000041804 */
[----:B------:R-:W-:Y:S07]  /*5e40*/  LDSM.16.M88.4 R164, [R174+0x5800] ;  /* 0x00580000aea4783b */ /* 0x000fee0000000200 */
        /* <DEDUP_REMOVED lines=23> */
[----:B------:R-:W-:Y:S07]  /*5fc0*/  LDSM.16.M88.4 R136, [R183+0x8000] ;  /* 0x00800000b788783b */ /* 0x000fee0000000200 */
[C---:B----4-:R-:W-:Y:S01]  /*5fd0*/  HMMA.16816.F32.BF16 R4, R148.reuse, R156, R4 ;  /* 0x0000009c9404723c */ /* 0x050fe20000041804 */
[----:B------:R-:W3:Y:S07]  /*5fe0*/  LDSM.16.M88.4 R152, [R174+0x4000] ;  /* 0x00400000ae98783b */ /* 0x000eee0000000200 */
[C---:B------:R-:W-:Y:S01]  /*5ff0*/  HMMA.16816.F32.BF16 R8, R148.reuse, R158, R8 ;  /* 0x0000009e9408723c */ /* 0x040fe20000041808 */
[----:B------:R-:W4:Y:S07]  /*6000*/  LDSM.16.M88.4 R156, [R174+0x4800] ;  /* 0x00480000ae9c783b */ /* 0x000f2e0000000200 */
[C---:B-----5:R-:W-:Y:S08]  /*6010*/  HMMA.16816.F32.BF16 R12, R148.reuse, R160, R12 ;  /* 0x000000a0940c723c */ /* 0x060ff0000004180c */
[C---:B------:R-:W-:Y:S01]  /*6020*/  HMMA.16816.F32.BF16 R16, R148.reuse, R162, R16 ;  /* 0x000000a29410723c */ /* 0x040fe20000041810 */
[----:B------:R-:W5:Y:S07]  /*6030*/  LDSM.16.M88.4 R160, [R174+0x5000] ;  /* 0x00500000aea0783b */ /* 0x000f6e0000000200 */
[C---:B-1----:R-:W-:Y:S08]  /*6040*/  HMMA.16816.F32.BF16 R20, R148.reuse, R144, R20 ;  /* 0x000000909414723c */ /* 0x042ff00000041814 */
[C---:B------:R-:W-:Y:S01]  /*6050*/  HMMA.16816.F32.BF16 R24, R148.reuse, R146, R24 ;  /* 0x000000929418723c */ /* 0x040fe20000041818 */
[----:B------:R-:W-:Y:S07]  /*6060*/  LDSM.16.M88.4 R144, [R2+0x4000] ;  /* 0x004000000290783b */ /* 0x000fee0000000200 */
[C---:B--2---:R-:W-:Y:S08]  /*6070*/  HMMA.16816.F32.BF16 R28, R148.reuse, R140, R28 ;  /* 0x0000008c941c723c */ /* 0x044ff0000004181c */
[----:B------:R-:W-:Y:S01]  /*6080*/  HMMA.16816.F32.BF16 R32, R148, R142, R32 ;  /* 0x0000008e9420723c */ /* 0x000fe20000041820 */
[----:B------:R-:W1:Y:S07]  /*6090*/  LDSM.16.M88.4 R140, [R180+0x8000] ;  /* 0x00800000b48c783b */ /* 0x000e6e0000000200 */
[C---:B---3--:R-:W-:Y:S01]  /*60a0*/  HMMA.16816.F32.BF16 R4, R136.reuse, R152, R4 ;  /* 0x000000988804723c */ /* 0x048fe20000041804 */
[----:B------:R-:W2:Y:S07]  /*60b0*/  LDSM.16.M88.4 R148, [R2+0x4800] ;  /* 0x004800000294783b */ /* 0x000eae0000000200 */
[C---:B------:R-:W-:Y:S01]  /*60c0*/  HMMA.16816.F32.BF16 R8, R136.reuse, R154, R8 ;  /* 0x0000009a8808723c */ /* 0x040fe20000041808 */
[----:B------:R-:W3:Y:S07]  /*60d0*/  LDSM.16.M88.4 R152, [R2+0x5000] ;  /* 0x005000000298783b */ /* 0x000eee0000000200 */
[C---:B----4-:R-:W-:Y:S08]  /*60e0*/  HMMA.16816.F32.BF16 R12, R136.reuse, R156, R12 ;  /* 0x0000009c880c723c */ /* 0x050ff0000004180c */
[C---:B------:R-:W-:Y:S01]  /*60f0*/  HMMA.16816.F32.BF16 R16, R136.reuse, R158, R16 ;  /* 0x0000009e8810723c */ /* 0x040fe20000041810 */
[----:B------:R4:W2:Y:S07]  /*6100*/  LDSM.16.M88.4 R156, [R2+0x5800] ;  /* 0x00580000029c783b */ /* 0x0008ae0000000200 */
[C---:B-----5:R-:W-:Y:S08]  /*6110*/  HMMA.16816.F32.BF16 R20, R136.reuse, R160, R20 ;  /* 0x000000a08814723c */ /* 0x060ff00000041814 */
[C---:B------:R-:W-:Y:S01]  /*6120*/  HMMA.16816.F32.BF16 R24, R136.reuse, R162, R24 ;  /* 0x000000a28818723c */ /* 0x040fe20000041818 */
[----:B------:R-:W-:Y:S07]  /*6130*/  LDSM.16.M88.4 R160, [R0+0x4000] ;  /* 0x0040000000a0783b */ /* 0x000fee0000000200 */
[C---:B------:R-:W-:Y:S04]  /*6140*/  HMMA.16816.F32.BF16 R28, R136.reuse, R164, R28 ;  /* 0x000000a4881c723c */ /* 0x040fe8000004181c */
[----:B----4-:R-:W-:Y:S04]  /*6150*/  @P2 IMAD.HI.U32 R2, R234, c[0x0][0x2c8], RZ ;  /* 0x0000b200ea022a27 */ /* 0x010fe800078e00ff */
[----:B------:R-:W-:Y:S01]  /*6160*/  HMMA.16816.F32.BF16 R32, R136, R166, R32 ;  /* 0x000000a68820723c */ /* 0x000fe20000041820 */
[----:B------:R-:W4:Y:S07]  /*6170*/  LDSM.16.M88.4 R136, [R179+0x8000] ;  /* 0x00800000b388783b */ /* 0x000f2e0000000200 */
[C---:B-1----:R-:W-:Y:S01]  /*6180*/  HMMA.16816.F32.BF16 R4, R140.reuse, R144, R4 ;  /* 0x000000908c04723c */ /* 0x042fe20000041804 */
[----:B------:R-:W1:Y:S07]  /*6190*/  LDSM.16.M88.4 R164, [R0+0x4800] ;  /* 0x0048000000a4783b */ /* 0x000e6e0000000200 */
[C---:B------:R-:W-:Y:S01]  /*61a0*/  HMMA.16816.F32.BF16 R8, R140.reuse, R146, R8 ;  /* 0x000000928c08723c */ /* 0x040fe20000041808 */
[----:B------:R5:W1:Y:S07]  /*61b0*/  LDSM.16.M88.4 R144, [R0+0x5000] ;  /* 0x005000000090783b */ /* 0x000a6e0000000200 */
[C---:B--2---:R-:W-:Y:S08]  /*61c0*/  HMMA.16816.F32.BF16 R12, R140.reuse, R148, R12 ;  /* 0x000000948c0c723c */ /* 0x044ff0000004180c */
[C---:B------:R-:W-:Y:S01]  /*61d0*/  HMMA.16816.F32.BF16 R16, R140.reuse, R150, R16 ;  /* 0x000000968c10723c */ /* 0x040fe20000041810 */
[----:B------:R-:W-:Y:S07]  /*61e0*/  LDSM.16.M88.4 R148, [R178+0x8000] ;  /* 0x00800000b294783b */ /* 0x000fee0000000200 */
[C---:B---3--:R-:W-:Y:S04]  /*61f0*/  HMMA.16816.F32.BF16 R20, R140.reuse, R152, R20 ;  /* 0x000000988c14723c */ /* 0x048fe80000041814 */
[----:B-----5:R-:W-:Y:S02]  /*6200*/  MOV R0, R234 ;  /* 0x000000ea00007202 */ /* 0x020fe40000000f00 */
[----:B------:R-:W-:Y:S02]  /*6210*/  @P2 SHF.R.U32.HI R0, RZ, c[0x0][0x2cc], R2 ;  /* 0x0000b300ff002a19 */ /* 0x000fe40000011602 */
[C---:B------:R-:W-:Y:S01]  /*6220*/  HMMA.16816.F32.BF16 R24, R140.reuse, R154, R24 ;  /* 0x0000009a8c18723c */ /* 0x040fe20000041818 */
[----:B------:R-:W2:Y:S07]  /*6230*/  LDSM.16.M88.4 R152, [R173+0x4000] ;  /* 0x00400000ad98783b */ /* 0x000eae0000000200 */
[C---:B------:R-:W-:Y:S01]  /*6240*/  HMMA.16816.F32.BF16 R28, R140.reuse, R156, R28 ;  /* 0x0000009c8c1c723c */ /* 0x040fe2000004181c */
[----:B------:R-:W-:Y:S07]  /*6250*/  SHFL.IDX PT, R2, R0, RZ, 0x1c1f ;  /* 0x001c1fff00027589 */ /* 0x000fee00000e0000 */
[----:B------:R-:W-:Y:S01]  /*6260*/  HMMA.16816.F32.BF16 R32, R140, R158, R32 ;  /* 0x0000009e8c20723c */ /* 0x000fe20000041820 */
[----:B------:R-:W3:Y:S07]  /*6270*/  LDSM.16.M88.4 R140, [R175+0x4800] ;  /* 0x00480000af8c783b */ /* 0x000eee0000000200 */
[C---:B----4-:R-:W-:Y:S01]  /*6280*/  HMMA.16816.F32.BF16 R4, R136.reuse, R160, R4 ;  /* 0x000000a08804723c */ /* 0x050fe20000041804 */
[----:B------:R-:W4:Y:S07]  /*6290*/  SHFL.IDX PT, R0, R0, 0x1, 0x1c1f ;  /* 0x003c1f0000007f89 */ /* 0x000f2e00000e0000 */
[C---:B------:R-:W-:Y:S08]  /*62a0*/  HMMA.16816.F32.BF16 R8, R136.reuse, R162, R8 ;  /* 0x000000a28808723c */ /* 0x040ff00000041808 */
[C---:B-1----:R-:W-:Y:S08]  /*62b0*/  HMMA.16816.F32.BF16 R12, R136.reuse, R164, R12 ;  /* 0x000000a4880c723c */ /* 0x042ff0000004180c */
[C---:B------:R-:W-:Y:S08]  /*62c0*/  HMMA.16816.F32.BF16 R16, R136.reuse, R166, R16 ;  /* 0x000000a68810723c */ /* 0x040ff00000041810 */
[C---:B------:R-:W-:Y:S07]  /*62d0*/  HMMA.16816.F32.BF16 R20, R136.reuse, R144, R20 ;  /* 0x000000908814723c */ /* 0x040fee0000041814 */
[----:B------:R-:W-:Y:S01]  /*62e0*/  IMAD.MOV.U32 R144, RZ, RZ, 0x1 ;  /* 0x00000001ff907424 */ /* 0x000fe200078e00ff */
[C---:B------:R-:W-:Y:S08]  /*62f0*/  HMMA.16816.F32.BF16 R24, R136.reuse, R146, R24 ;  /* 0x000000928818723c */ /* 0x040ff00000041818 */
[C---:B------:R-:W-:Y:S08]  /*6300*/  HMMA.16816.F32.BF16 R28, R136.reuse, R168, R28 ;  /* 0x000000a8881c723c */ /* 0x040ff0000004181c */
[----:B------:R-:W-:Y:S01]  /*6310*/  HMMA.16816.F32.BF16 R32, R136, R170, R32 ;  /* 0x000000aa8820723c */ /* 0x000fe20000041820 */
[----:B------:R-:W1:Y:S07]  /*6320*/  LDSM.16.M88.4 R136, [R175+0x5000] ;  /* 0x00500000af88783b */ /* 0x000e6e0000000200 */
[C---:B--2---:R-:W-:Y:S07]  /*6330*/  HMMA.16816.F32.BF16 R4, R148.reuse, R152, R4 ;  /* 0x000000989404723c */ /* 0x044fee0000041804 */
[----:B------:R-:W-:Y:S01]  /*6340*/  IMAD R152, R236, -0x40, R144 ;  /* 0xffffffc0ec987824 */ /* 0x000fe200078e0290 */
[C---:B------:R-:W-:Y:S01]  /*6350*/  HMMA.16816.F32.BF16 R8, R148.reuse, R154, R8 ;  /* 0x0000009a9408723c */ /* 0x040fe20000041808 */
[----:B------:R-:W2:Y:S01]  /*6360*/  LDSM.16.M88.4 R144, [R175+0x5800] ;  /* 0x00580000af90783b */ /* 0x000ea20000000200 */
[----:B------:R-:W-:Y:S04]  /*6370*/  DEPBAR.LE SB0, 0x2 ;  /* 0x000080800000791a */ /* 0x000fe80000000000 */
[----:B------:R-:W-:Y:S02]  /*6380*/  IADD3 R152, R185, R152, -R203 ;  /* 0x00000098b9987210 */ /* 0x000fe40007ffe8cb */
[C---:B---3--:R-:W-:Y:S01]  /*6390*/  HMMA.16816.F32.BF16 R12, R148.reuse, R140, R12 ;  /* 0x0000008c940c723c */ /* 0x048fe2000004180c */
[----:B------:R-:W-:Y:S04]  /*63a0*/  BAR.SYNC.DEFER_BLOCKING 0x0 ;  /* 0x0000000000007b1d */ /* 0x000fe80000010000 */
[----:B------:R-:W-:Y:S03]  /*63b0*/  IADD3 R152, R152, -R184, RZ ;  /* 0x800000b898987210 */ /* 0x000fe60007ffe0ff */
[C---:B------:R-:W-:Y:S04]  /*63c0*/  HMMA.16816.F32.BF16 R16, R148.reuse, R142, R16 ;  /* 0x0000008e9410723c */ /* 0x040fe80000041810 */
[C---:B------:R-:W-:Y:S02]  /*63d0*/  IADD3 R2, R152.reuse, R2, RZ ;  /* 0x0000000298027210 */ /* 0x040fe40007ffe0ff */
[----:B----4-:R-:W-:Y:S02]  /*63e0*/  IADD3 R0, R152, R0, RZ ;  /* 0x0000000098007210 */ /* 0x010fe40007ffe0ff */
[C---:B------:R-:W-:Y:S01]  /*63f0*/  ISETP.GT.AND P4, PT, R2.reuse, RZ, PT ;  /* 0x000000ff0200720c */ /* 0x040fe20003f84270 */
[C---:B-1----:R-:W-:Y:S03]  /*6400*/  HMMA.16816.F32.BF16 R20, R148.reuse, R136, R20 ;  /* 0x000000889414723c */ /* 0x042fe60000041814 */
[----:B------:R-:W-:Y:S02]  /*6410*/  ISETP.GT.AND P3, PT, R2, 0x1, PT ;  /* 0x000000010200780c */ /* 0x000fe40003f64270 */
[----:B------:R-:W-:Y:S02]  /*6420*/  FSEL R4, R4, -INF , P4 ;  /* 0xff80000004047808 */ /* 0x000fe40002000000 */
[----:B------:R-:W-:Y:S01]  /*6430*/  ISETP.GT.AND P4, PT, R2, 0x8, PT ;  /* 0x000000080200780c */ /* 0x000fe20003f84270 */
[C---:B------:R-:W-:Y:S03]  /*6440*/  HMMA.16816.F32.BF16 R24, R148.reuse, R138, R24 ;  /* 0x0000008a9418723c */ /* 0x040fe60000041818 */
[----:B------:R-:W-:Y:S02]  /*6450*/  ISETP.GT.AND P1, PT, R0, RZ, PT ;  /* 0x000000ff0000720c */ /* 0x000fe40003f24270 */
[----:B------:R-:W-:Y:S02]  /*6460*/  FSEL R8, R8, -INF , P4 ;  /* 0xff80000008087808 */ /* 0x000fe40002000000 */
[----:B------:R-:W-:Y:S01]  /*6470*/  FMNMX.FTZ R136, R4, R3, !PT ;  /* 0x0000000304887209 */ /* 0x000fe20007810000 */
[C---:B--2---:R-:W-:Y:S03]  /*6480*/  HMMA.16816.F32.BF16 R28, R148.reuse, R144, R28 ;  /* 0x00000090941c723c */ /* 0x044fe6000004181c */
[C---:B------:R-:W-:Y:S02]  /*6490*/  ISETP.GT.AND P4, PT, R2.reuse, 0x10, PT ;  /* 0x000000100200780c */ /* 0x040fe40003f84270 */
[----:B------:R-:W-:Y:S02]  /*64a0*/  FSEL R5, R5, -INF , P3 ;  /* 0xff80000005057808 */ /* 0x000fe40001800000 */
[----:B------:R-:W-:Y:S01]  /*64b0*/  ISETP.GT.AND P3, PT, R2, 0x9, PT ;  /* 0x000000090200780c */ /* 0x000fe20003f64270 */
[----:B------:R-:W-:Y:S03]  /*64c0*/  HMMA.16816.F32.BF16 R32, R148, R146, R32 ;  /* 0x000000929420723c */ /* 0x000fe60000041820 */
[----:B------:R-:W-:Y:S02]  /*64d0*/  ISETP.GT.AND P0, PT, R0, 0x1, PT ;  /* 0x000000010000780c */ /* 0x000fe40003f04270 */
[----:B------:R-:W-:Y:S02]  /*64e0*/  FSEL R162, R12, -INF , P4 ;  /* 0xff8000000ca27808 */ /* 0x000fe40002000000 */
[----:B------:R-:W-:Y:S01]  /*64f0*/  FMNMX.FTZ R12, R5, R136, !PT ;  /* 0x00000088050c7209 */ /* 0x000fe20007810000 */
[----:B------:R-:W-:Y:S01]  /*6500*/  IMAD.IADD R150, R177, 0x1, R172 ;  /* 0x00000001b1967824 */ /* 0x000fe200078e02ac */
        /* <DEDUP_REMOVED lines=8> */
[----:B------:R-:W-:Y:S02]  /*6590*/  ISETP.GT.AND P1, PT, R0, 0x8, PT ;  /* 0x000000080000780c */ /* 0x000fe40003f24270 */
[----:B------:R-:W-:Y:S02]  /*65a0*/  FSEL R164, R16, -INF , P4 ;  /* 0xff80000010a47808 */ /* 0x000fe40002000000 */
[----:B------:R-:W-:Y:S02]  /*65b0*/  ISETP.GT.AND P3, PT, R2, 0x19, PT ;  /* 0x000000190200780c */ /* 0x000fe40003f64270 */
        /* <DEDUP_REMOVED lines=8> */
[----:B------:R-:W-:Y:S02]  /*6640*/  FMNMX.FTZ R12, R164, R12, !PT ;  /* 0x0000000ca40c7209 */ /* 0x000fe40007810000 */
[----:B------:R-:W-:Y:S02]  /*6650*/  FSEL R166, R14, -INF , P1 ;  /* 0xff8000000ea67808 */ /* 0x000fe40000800000 */
[----:B------:R-:W-:Y:S02]  /*6660*/  FSEL R239, R20, -INF , P4 ;  /* 0xff80000014ef7808 */ /* 0x000fe40002000000 */
[----:B------:R-:W-:Y:S02]  /*6670*/  FSEL R11, R11, -INF , P0 ;  /* 0xff8000000b0b7808 */ /* 0x000fe40000000000 */
[C---:B------:R-:W-:Y:S02]  /*6680*/  ISETP.GT.AND P0, PT, R0.reuse, 0x11, PT ;  /* 0x000000110000780c */ /* 0x040fe40003f04270 */
[----:B------:R-:W-:Y:S02]  /*6690*/  ISETP.GT.AND P1, PT, R0, 0x18, PT ;  /* 0x000000180000780c */ /* 0x000fe40003f24270 */
[----:B------:R-:W-:Y:S02]  /*66a0*/  ISETP.GT.AND P3, PT, R2, 0x21, PT ;  /* 0x000000210200780c */ /* 0x000fe40003f64270 */
[----:B------:R-:W-:Y:S02]  /*66b0*/  FMNMX.FTZ R13, R7, R13, !PT ;  /* 0x0000000d070d7209 */ /* 0x000fe40007810000 */
[----:B------:R-:W-:Y:S02]  /*66c0*/  FMNMX.FTZ R12, R165, R12, !PT ;  /* 0x0000000ca50c7209 */ /* 0x000fe40007810000 */
[----:B------:R-:W-:Y:S02]  /*66d0*/  FSEL R167, R15, -INF , P0 ;  /* 0xff8000000fa77808 */ /* 0x000fe40000000000 */
[----:B------:R-:W-:Y:S02]  /*66e0*/  FSEL R238, R21, -INF , P3 ;  /* 0xff80000015ee7808 */ /* 0x000fe40001800000 */
[----:B------:R-:W-:Y:S02]  /*66f0*/  ISETP.GT.AND P0, PT, R0, 0x19, PT ;  /* 0x000000190000780c */ /* 0x000fe40003f04270 */
[----:B------:R-:W-:Y:S02]  /*6700*/  FSEL R168, R18, -INF , P1 ;  /* 0xff80000012a87808 */ /* 0x000fe40000800000 */
[----:B------:R-:W-:Y:S02]  /*6710*/  FMNMX.FTZ R13, R10, R13, !PT ;  /* 0x0000000d0a0d7209 */ /* 0x000fe40007810000 */
[----:B------:R-:W-:Y:S02]  /*6720*/  FMNMX.FTZ R12, R239, R12, !PT ;  /* 0x0000000cef0c7209 */ /* 0x000fe40007810000 */
[C---:B------:R-:W-:Y:S02]  /*6730*/  ISETP.GT.AND P1, PT, R2.reuse, 0x28, PT ;  /* 0x000000280200780c */ /* 0x040fe40003f24270 */
[C---:B------:R-:W-:Y:S02]  /*6740*/  ISETP.GT.AND P6, PT, R2.reuse, 0x30, PT ;  /* 0x000000300200780c */ /* 0x040fe40003fc4270 */
[----:B------:R-:W-:Y:S02]  /*6750*/  FSEL R169, R19, -INF , P0 ;  /* 0xff80000013a97808 */ /* 0x000fe40000000000 */
[C---:B------:R-:W-:Y:S02]  /*6760*/  ISETP.GT.AND P5, PT, R2.reuse, 0x31, PT ;  /* 0x000000310200780c */ /* 0x040fe40003fa4270 */
[C---:B------:R-:W-:Y:S02]  /*6770*/  ISETP.GT.AND P4, PT, R2.reuse, 0x38, PT ;  /* 0x000000380200780c */ /* 0x040fe40003f84270 */
[----:B------:R-:W-:Y:S02]  /*6780*/  ISETP.GT.AND P3, PT, R2, 0x39, PT ;  /* 0x000000390200780c */ /* 0x000fe40003f64270 */
[----:B------:R-:W-:Y:S02]  /*6790*/  FSEL R237, R24, -INF , P1 ;  /* 0xff80000018ed7808 */ /* 0x000fe40000800000 */
[----:B------:R-:W-:Y:S02]  /*67a0*/  ISETP.GT.AND P0, PT, R2, 0x29, PT ;  /* 0x000000290200780c */ /* 0x000fe40003f04270 */
[----:B------:R-:W-:Y:S02]  /*67b0*/  FMNMX.FTZ R2, R11, R13, !PT ;  /* 0x0000000d0b027209 */ /* 0x000fe40007810000 */
[----:B------:R-:W-:Y:S02]  /*67c0*/  FMNMX.FTZ R12, R238, R12, !PT ;  /* 0x0000000cee0c7209 */ /* 0x000fe40007810000 */
[----:B------:R-:W-:Y:S02]  /*67d0*/  FSEL R175, R25, -INF , P0 ;  /* 0xff80000019af7808 */ /* 0x000fe40000000000 */
        /* <DEDUP_REMOVED lines=13> */
[C---:B------:R-:W-:Y:S02]  /*68b0*/  ISETP.GT.AND P0, PT, R0.reuse, 0x21, PT ;  /* 0x000000210000780c */ /* 0x040fe40003f04270 */
[----:B------:R-:W-:Y:S02]  /*68c0*/  FSEL R145, R33, -INF , P3 ;  /* 0xff80000021917808 */ /* 0x000fe40001800000 */
[----:B------:R-:W-:Y:S02]  /*68d0*/  FMNMX.FTZ R2, R147, R2, !PT ;  /* 0x0000000293027209 */ /* 0x000fe40007810000 */
[----:B------:R-:W-:Y:S02]  /*68e0*/  FSEL R173, R23, -INF , P0 ;  /* 0xff80000017ad7808 */ /* 0x000fe40000000000 */
[----:B------:R-:W-:Y:S02]  /*68f0*/  ISETP.GT.AND P0, PT, R0, 0x28, PT ;  /* 0x000000280000780c */ /* 0x000fe40003f04270 */
[----:B------:R-:W-:Y:S02]  /*6900*/  FMNMX.FTZ R13, R174, R13, !PT ;  /* 0x0000000dae0d7209 */ /* 0x000fe40007810000 */
[----:B------:R-:W-:Y:S02]  /*6910*/  FMNMX.FTZ R2, R145, R2, !PT ;  /* 0x0000000291027209 */ /* 0x000fe40007810000 */
[----:B------:R-:W-:Y:S02]  /*6920*/  ISETP.GT.AND P1, PT, R0, 0x29, PT ;  /* 0x000000290000780c */ /* 0x000fe40003f24270 */
[----:B------:R-:W-:Y:S01]  /*6930*/  FSEL R171, R26, -INF , P0 ;  /* 0xff8000001aab7808 */ /* 0x000fe20000000000 */
[----:B------:R-:W1:Y:S01]  /*6940*/  SHFL.BFLY PT, R12, R2, 0x2, 0x1f ;  /* 0x0c401f00020c7f89 */ /* 0x000e6200000e0000 */
        /* <DEDUP_REMOVED lines=13> */
[----:B------:R-:W-:Y:S02]  /*6a20*/  FMNMX.FTZ R0, R142, R13, !PT ;  /* 0x0000000d8e007209 */ /* 0x000fe40007810000 */
[----:B------:R-:W-:Y:S02]  /*6a30*/  FSEL R141, R35, -INF , P0 ;  /* 0xff800000238d7808 */ /* 0x000fe40000000000 */
[----:B-1----:R-:W-:Y:S02]  /*6a40*/  FMNMX.FTZ R13, R2, R12, !PT ;  /* 0x0000000c020d7209 */ /* 0x002fe40007810000 */
[----:B------:R-:W-:Y:S02]  /*6a50*/  FMNMX.FTZ R0, R141, R0, !PT ;  /* 0x000000008d007209 */ /* 0x000fe40007810000 */
[C---:B------:R-:W-:Y:S01]  /*6a60*/  IADD3 R149, R181.reuse, R150, RZ ;  /* 0x00000096b5957210 */ /* 0x040fe20007ffe0ff */
        /* <DEDUP_REMOVED lines=15> */
[--C-:B------:R-:W-:Y:S02]  /*6b60*/  FFMA.FTZ R157, R8, c[0x0][0x2d0], -R146.reuse ;  /* 0x0000b400089d7a23 */ /* 0x100fe40000010892 */
[----:B------:R-:W-:Y:S01]  /*6b70*/  FADD.FTZ R3, -R5, R3 ;  /* 0x0000000305037221 */ /* 0x000fe20000010100 */
        /* <DEDUP_REMOVED lines=10> */
[--C-:B------:R-:W-:Y:S01]  /*6c20*/  FFMA.FTZ R239, R147, c[0x0][0x2d0], -R146.reuse ;  /* 0x0000b40093ef7a23 */ /* 0x100fe20000010892 */
[----:B------:R-:W1:Y:S01]  /*6c30*/  LDSM.16.MT88.4 R12, [R150] ;  /* 0x00000000960c783b */ /* 0x000e620000004200 */
[--C-:B------:R-:W-:Y:S01]  /*6c40*/  FFMA.FTZ R238, R238, c[0x0][0x2d0], -R146.reuse ;  /* 0x0000b400eeee7a23 */ /* 0x100fe20000010892 */
[C---:B------:R-:W-:Y:S01]  /*6c50*/  FSETP.NEU.FTZ.AND P0, PT, R0.reuse, -INF , PT ;  /* 0xff8000000000780b */ /* 0x040fe20003f1d000 */
[C---:B------:R-:W-:Y:S01]  /*6c60*/  FMUL.FTZ R140, R0.reuse, c[0x0][0x2d0] ;  /* 0x0000b400008c7a20 */ /* 0x040fe20000410000 */
[----:B------:R-:W-:Y:S01]  /*6c70*/  MUFU.EX2 R157, R157 ;  /* 0x0000009d009d7308 */ /* 0x000fe20000000800 */
[--C-:B------:R-:W-:Y:S01]  /*6c80*/  FFMA.FTZ R237, R237, c[0x0][0x2d0], -R146.reuse ;  /* 0x0000b400eded7a23 */ /* 0x100fe20000010892 */
[----:B------:R-:W-:Y:S01]  /*6c90*/  FSEL R4, R0, RZ, P0 ;  /* 0x000000ff00047208 */ /* 0x000fe20000000000 */
[--C-:B------:R-:W-:Y:S01]  /*6ca0*/  FFMA.FTZ R175, R175, c[0x0][0x2d0], -R146.reuse ;  /* 0x0000b400afaf7a23 */ /* 0x100fe20000010892 */
[----:B------:R-:W-:Y:S01]  /*6cb0*/  FSEL R140, R140, RZ, P0 ;  /* 0x000000ff8c8c7208 */ /* 0x000fe20000000000 */
[----:B------:R-:W-:Y:S02]  /*6cc0*/  FFMA.FTZ R161, R161, c[0x0][0x2d0], -R146 ;  /* 0x0000b400a1a17a23 */ /* 0x000fe40000010892 */
[----:B------:R-:W-:Y:S02]  /*6cd0*/  FADD.FTZ R4, -R4, R132 ;  /* 0x0000008404047221 */ /* 0x000fe40000010100 */
[--C-:B------:R-:W-:Y:S01]  /*6ce0*/  FFMA.FTZ R155, R6, c[0x0][0x2d0], -R140.reuse ;  /* 0x0000b400069b7a23 */ /* 0x100fe2000001088c */
[----:B------:R3:W4:Y:S01]  /*6cf0*/  MUFU.EX2 R132, R3 ;  /* 0x0000000300847308 */ /* 0x0007220000000800 */
[--C-:B------:R-:W-:Y:S02]  /*6d00*/  FFMA.FTZ R154, R7, c[0x0][0x2d0], -R140.reuse ;  /* 0x0000b400079a7a23 */ /* 0x100fe4000001088c */
[--C-:B------:R-:W-:Y:S01]  /*6d10*/  FFMA.FTZ R153, R10, c[0x0][0x2d0], -R140.reuse ;  /* 0x0000b4000a997a23 */ /* 0x100fe2000001088c */
        /* <DEDUP_REMOVED lines=13> */
[----:B---3--:R-:W-:Y:S02]  /*6df0*/  FMUL.FTZ R3, R4, c[0x0][0x2d0] ;  /* 0x0000b40004037a20 */ /* 0x008fe40000410000 */
[C---:B----4-:R-:W-:Y:S02]  /*6e00*/  FMUL.FTZ R4, R132.reuse, R128 ;  /* 0x0000008084047220 */ /* 0x050fe40000410000 */
[C---:B------:R-:W-:Y:S01]  /*6e10*/  FMUL.FTZ R5, R132.reuse, R129 ;  /* 0x0000008184057220 */ /* 0x040fe20000410000 */
[----:B------:R-:W3:Y:S01]  /*6e20*/  MUFU.EX2 R154, R154 ;  /* 0x0000009a009a7308 */ /* 0x000ee20000000800 */
        /* <DEDUP_REMOVED lines=32> */
[----:B------:R-:W2:Y:S01]  /*7030*/  MUFU.EX2 R163, R163 ;  /* 0x000000a300a37308 */ /* 0x000ea20000000800 */
        /* <DEDUP_REMOVED lines=9> */
[----:B------:R-:W-:Y:S02]  /*70d0*/  LDSM.16.MT88.4 R124, [R150+0x2800] ;  /* 0x00280000967c783b */ /* 0x000fe40000004200 */
[C---:B------:R-:W-:Y:S02]  /*70e0*/  FMUL.FTZ R18, R3.reuse, R106 ;  /* 0x0000006a03127220 */ /* 0x040fe40000410000 */
[C---:B------:R-:W-:Y:S01]  /*70f0*/  FMUL.FTZ R12, R132.reuse, R100 ;  /* 0x00000064840c7220 */ /* 0x040fe20000410000 */
[C---:B------:R-:W-:Y:S01]  /*7100*/  HMMA.16816.F32.BF16 R8, R136.reuse, R14, R8 ;  /* 0x0000000e8808723c */ /* 0x040fe20000041808 */
[----:B------:R-:W1:Y:S03]  /*7110*/  MUFU.EX2 R165, R165 ;  /* 0x000000a500a57308 */ /* 0x000e660000000800 */
[C---:B------:R-:W-:Y:S02]  /*7120*/  FMUL.FTZ R13, R132.reuse, R101 ;  /* 0x00000065840d7220 */ /* 0x040fe40000410000 */
[C---:B------:R-:W-:Y:S02]  /*7130*/  FMUL.FTZ R19, R3.reuse, R107 ;  /* 0x0000006b03137220 */ /* 0x040fe40000410000 */
[C---:B------:R-:W-:Y:S01]  /*7140*/  FMUL.FTZ R14, R3.reuse, R102 ;  /* 0x00000066030e7220 */ /* 0x040fe20000410000 */
[----:B------:R-:W-:Y:S02]  /*7150*/  LDSM.16.MT88.4 R104, [R150+0x2000] ;  /* 0x002000009668783b */ /* 0x000fe40000004200 */
[----:B------:R-:W-:Y:S01]  /*7160*/  MUFU.EX2 R166, R166 ;  /* 0x000000a600a67308 */ /* 0x000fe20000000800 */
[C---:B------:R-:W-:Y:S02]  /*7170*/  FMUL.FTZ R15, R3.reuse, R103 ;  /* 0x00000067030f7220 */ /* 0x040fe40000410000 */
[C---:B------:R-:W-:Y:S02]  /*7180*/  FMUL.FTZ R26, R3.reuse, R114 ;  /* 0x00000072031a7220 */ /* 0x040fe40000410000 */
[C---:B------:R-:W-:Y:S01]  /*7190*/  FMUL.FTZ R27, R3.reuse, R115 ;  /* 0x00000073031b7220 */ /* 0x040fe20000410000 */
[----:B------:R-:W3:Y:S01]  /*71a0*/  LDSM.16.MT88.4 R100, [R151] ;  /* 0x000000009764783b */ /* 0x000ee20000004200 */
[C---:B------:R-:W-:Y:S01]  /*71b0*/  FMUL.FTZ R34, R3.reuse, R122 ;  /* 0x0000007a03227220 */ /* 0x040fe20000410000 */
[C---:B------:R-:W-:Y:S02]  /*71c0*/  HMMA.16816.F32.BF16 R12, R136.reuse, R20, R12 ;  /* 0x00000014880c723c */ /* 0x040fe4000004180c */
[----:B------:R-:W4:Y:S01]  /*71d0*/  MUFU.EX2 R167, R167 ;  /* 0x000000a700a77308 */ /* 0x000f220000000800 */
[C---:B------:R-:W-:Y:S02]  /*71e0*/  FMUL.FTZ R35, R3.reuse, R123 ;  /* 0x0000007b03237220 */ /* 0x040fe40000410000 */
[C---:B------:R-:W-:Y:S01]  /*71f0*/  FMUL.FTZ R38, R3.reuse, R38 ;  /* 0x0000002603267220 */ /* 0x040fe20000410000 */
[----:B------:R-:W-:Y:S01]  /*7200*/  LDSM.16.MT88.4 R112, [R150+0x800] ;  /* 0x000800009670783b */ /* 0x000fe20000004200 */
[C---:B------:R-:W-:Y:S01]  /*7210*/  FMUL.FTZ R20, R132.reuse, R108 ;  /* 0x0000006c84147220 */ /* 0x040fe20000410000 */
[C---:B------:R-:W-:Y:S04]  /*7220*/  HMMA.16816.F32.BF16 R16, R136.reuse, R22, R16 ;  /* 0x000000168810723c */ /* 0x040fe80000041810 */
[C---:B------:R-:W-:Y:S01]  /*7230*/  FMUL.FTZ R21, R132.reuse, R109 ;  /* 0x0000006d84157220 */ /* 0x040fe20000410000 */
[----:B------:R-:W-:Y:S01]  /*7240*/  MUFU.EX2 R168, R168 ;  /* 0x000000a800a87308 */ /* 0x000fe20000000800 */
[C---:B------:R-:W-:Y:S01]  /*7250*/  FMUL.FTZ R39, R3.reuse, R39 ;  /* 0x0000002703277220 */ /* 0x040fe20000410000 */
[----:B------:R-:W-:Y:S01]  /*7260*/  LDSM.16.MT88.4 R120, [R151+0x800] ;  /* 0x000800009778783b */ /* 0x000fe20000004200 */
[C---:B------:R-:W-:Y:S04]  /*7270*/  FMUL.FTZ R22, R3.reuse, R110 ;  /* 0x0000006e03167220 */ /* 0x040fe80000410000 */
[C---:B------:R-:W-:Y:S02]  /*7280*/  FMUL.FTZ R23, R3.reuse, R111 ;  /* 0x0000006f03177220 */ /* 0x040fe40000410000 */
[C---:B------:R-:W-:Y:S01]  /*7290*/  FMUL.FTZ R42, R3.reuse, R42 ;  /* 0x0000002a032a7220 */ /* 0x040fe20000410000 */
[----:B------:R-:W5:Y:S01]  /*72a0*/  LDSM.16.MT88.4 R108, [R149+0x2000] ;  /* 0x00200000956c783b */ /* 0x000f620000004200 */
[C---:B------:R-:W-:Y:S01]  /*72b0*/  FMUL.FTZ R43, R3.reuse, R43 ;  /* 0x0000002b032b7220 */ /* 0x040fe20000410000 */
[----:B------:R-:W1:Y:S01]  /*72c0*/  MUFU.EX2 R169, R169 ;  /* 0x000000a900a97308 */ /* 0x000e620000000800 */
[C---:B------:R-:W-:Y:S01]  /*72d0*/  FMUL.FTZ R46, R3.reuse, R46 ;  /* 0x0000002e032e7220 */ /* 0x040fe20000410000 */
        /* <DEDUP_REMOVED lines=15> */
[----:B------:R-:W-:Y:S01]  /*73d0*/  MUFU.EX2 R237, R237 ;  /* 0x000000ed00ed7308 */ /* 0x000fe20000000800 */
[C---:B------:R-:W-:Y:S02]  /*73e0*/  FMUL.FTZ R58, R3.reuse, R58 ;  /* 0x0000003a033a7220 */ /* 0x040fe40000410000 */
[C---:B------:R-:W-:Y:S02]  /*73f0*/  FMUL.FTZ R59, R3.reuse, R59 ;  /* 0x0000003b033b7220 */ /* 0x040fe40000410000 */
[C---:B------:R-:W-:Y:S01]  /*7400*/  FMUL.FTZ R62, R3.reuse, R62 ;  /* 0x0000003e033e7220 */ /* 0x040fe20000410000 */
[C---:B------:R-:W-:Y:S01]  /*7410*/  HMMA.16816.F32.BF16 R32, R136.reuse, R102, R32 ;  /* 0x000000668820723c */ /* 0x040fe20000041820 */
[----:B------:R-:W3:Y:S03]  /*7420*/  LDSM.16.MT88.4 R100, [R148+0x2000] ;  /* 0x002000009464783b */ /* 0x000ee60000004200 */
        /* <DEDUP_REMOVED lines=8> */
[----:B------:R-:W1:Y:S03]  /*74b0*/  LDSM.16.MT88.4 R104, [R151+0x2000] ;  /* 0x002000009768783b */ /* 0x000e660000004200 */
[C---:B------:R-:W-:Y:S02]  /*74c0*/  FMUL.FTZ R71, R3.reuse, R71 ;  /* 0x0000004703477220 */ /* 0x040fe40000410000 */
[C---:B------:R-:W-:Y:S02]  /*74d0*/  FMUL.FTZ R73, R132.reuse, R73 ;  /* 0x0000004984497220 */ /* 0x040fe40000410000 */
[C---:B-----5:R-:W-:Y:S01]  /*74e0*/  HMMA.16816.F32.BF16 R44, R136.reuse, R108, R44 ;  /* 0x0000006c882c723c */ /* 0x060fe2000004182c */
[----:B------:R-:W5:Y:S03]  /*74f0*/  MUFU.EX2 R173, R173 ;  /* 0x000000ad00ad7308 */ /* 0x000f660000000800 */
[C---:B------:R-:W-:Y:S02]  /*7500*/  FMUL.FTZ R74, R3.reuse, R74 ;  /* 0x0000004a034a7220 */ /* 0x040fe40000410000 */
[C---:B------:R-:W-:Y:S02]  /*7510*/  FMUL.FTZ R75, R3.reuse, R75 ;  /* 0x0000004b034b7220 */ /* 0x040fe40000410000 */
[C---:B------:R-:W-:Y:S01]  /*7520*/  HMMA.16816.F32.BF16 R48, R136.reuse, R110, R48 ;  /* 0x0000006e8830723c */ /* 0x040fe20000041830 */
[----:B------:R-:W2:Y:S02]  /*7530*/  LDSM.16.MT88.4 R108, [R150+0x4000] ;  /* 0x00400000966c783b */ /* 0x000ea40000004200 */
[----:B------:R-:W-:Y:S01]  /*7540*/  MUFU.EX2 R161, R161 ;  /* 0x000000a100a17308 */ /* 0x000fe20000000800 */
        /* <DEDUP_REMOVED lines=13> */
[C---:B-1----:R-:W-:Y:S04]  /*7620*/  HMMA.16816.F32.BF16 R60, R136.reuse, R104, R60 ;  /* 0x00000068883c723c */ /* 0x042fe8000004183c */
[C---:B------:R-:W-:Y:S02]  /*7630*/  FMUL.FTZ R84, R132.reuse, R84 ;  /* 0x0000005484547220 */ /* 0x040fe40000410000 */
[C---:B------:R-:W-:Y:S02]  /*7640*/  FMUL.FTZ R85, R132.reuse, R85 ;  /* 0x0000005584557220 */ /* 0x040fe40000410000 */
        /* <DEDUP_REMOVED lines=12> */
[C---:B------:R-:W-:Y:S02]  /*7710*/  FMUL.FTZ R91, R3.reuse, R91 ;  /* 0x0000005b035b7220 */ /* 0x040fe40000410000 */
[C---:B------:R-:W-:Y:S01]  /*7720*/  FMUL.FTZ R92, R132.reuse, R92 ;  /* 0x0000005c845c7220 */ /* 0x040fe20000410000 */
[C---:B---3--:R-:W-:Y:S03]  /*7730*/  HMMA.16816.F32.BF16 R76, R136.reuse, R100, R76 ;  /* 0x00000064884c723c */ /* 0x048fe6000004184c */
[C---:B------:R-:W-:Y:S02]  /*7740*/  FMUL.FTZ R93, R132.reuse, R93 ;  /* 0x0000005d845d7220 */ /* 0x040fe40000410000 */
[C---:B------:R-:W-:Y:S02]  /*7750*/  FMUL.FTZ R94, R3.reuse, R94 ;  /* 0x0000005e035e7220 */ /* 0x040fe40000410000 */
[----:B------:R-:W-:Y:S01]  /*7760*/  FMUL.FTZ R95, R3, R95 ;  /* 0x0000005f035f7220 */ /* 0x000fe20000410000 */
[C---:B------:R-:W-:Y:S04]  /*7770*/  HMMA.16816.F32.BF16 R80, R136.reuse, R102, R80 ;  /* 0x000000668850723c */ /* 0x040fe80000041850 */
[C---:B------:R-:W-:Y:S01]  /*7780*/  FMUL.FTZ R96, R132.reuse, R96 ;  /* 0x0000006084607220 */ /* 0x040fe20000410000 */
[----:B------:R-:W-:Y:S01]  /*7790*/  F2FP.BF16.PACK_AB R100, R163, R162 ;  /* 0x000000a2a364723e */ /* 0x000fe200000010ff */
[----:B------:R-:W-:Y:S01]  /*77a0*/  FMUL.FTZ R97, R132, R97 ;  /* 0x0000006184617220 */ /* 0x000fe20000410000 */
[----:B------:R-:W-:Y:S01]  /*77b0*/  F2FP.BF16.PACK_AB R102, R165, R164 ;  /* 0x000000a4a566723e */ /* 0x000fe200000010ff */
[C---:B-1----:R-:W-:Y:S04]  /*77c0*/  HMMA.16816.F32.BF16 R84, R136.reuse, R104, R84 ;  /* 0x000000688854723c */ /* 0x042fe80000041854 */
[----:B------:R-:W-:Y:S01]  /*77d0*/  FMUL.FTZ R98, R3, R98 ;  /* 0x0000006203627220 */ /* 0x000fe20000410000 */
[----:B----4-:R-:W-:Y:S01]  /*77e0*/  F2FP.BF16.PACK_AB R101, R167, R166 ;  /* 0x000000a6a765723e */ /* 0x010fe200000010ff */
[----:B------:R-:W-:Y:S01]  /*77f0*/  FMUL.FTZ R99, R3, R99 ;  /* 0x0000006303637220 */ /* 0x000fe20000410000 */
[----:B------:R-:W-:Y:S01]  /*7800*/  F2FP.BF16.PACK_AB R103, R169, R168 ;  /* 0x000000a8a967723e */ /* 0x000fe200000010ff */
[C---:B------:R-:W-:Y:S01]  /*7810*/  HMMA.16816.F32.BF16 R88, R136.reuse, R106, R88 ;  /* 0x0000006a8858723c */ /* 0x040fe20000041858 */
[----:B------:R-:W1:Y:S03]  /*7820*/  LDSM.16.MT88.4 R104, [R148+0x800] ;  /* 0x000800009468783b */ /* 0x000e660000004200 */
[--C-:B------:R-:W-:Y:S02]  /*7830*/  FFMA.FTZ R171, R171, c[0x0][0x2d0], -R140.reuse ;  /* 0x0000b400abab7a23 */ /* 0x100fe4000001088c */
[--C-:B------:R-:W-:Y:S02]  /*7840*/  FFMA.FTZ R170, R170, c[0x0][0x2d0], -R140.reuse ;  /* 0x0000b400aaaa7a23 */ /* 0x100fe4000001088c */
[C---:B--2---:R-:W-:Y:S02]  /*7850*/  HMMA.16816.F32.BF16 R92, R136.reuse, R108, R92 ;  /* 0x0000006c885c723c */ /* 0x044fe4000004185c */
[----:B------:R-:W2:Y:S02]  /*7860*/  MUFU.EX2 R171, R171 ;  /* 0x000000ab00ab7308 */ /* 0x000ea40000000800 */
[----:B------:R-:W-:Y:S02]  /*7870*/  FFMA.FTZ R140, R141, c[0x0][0x2d0], -R140 ;  /* 0x0000b4008d8c7a23 */ /* 0x000fe4000001088c */
[--C-:B------:R-:W-:Y:S02]  /*7880*/  FFMA.FTZ R160, R160, c[0x0][0x2d0], -R146.reuse ;  /* 0x0000b400a0a07a23 */ /* 0x100fe40000010892 */
[----:B------:R-:W-:Y:S01]  /*7890*/  HMMA.16816.F32.BF16 R96, R136, R110, R96 ;  /* 0x0000006e8860723c */ /* 0x000fe20000041860 */
[----:B------:R-:W3:Y:S03]  /*78a0*/  LDSM.16.MT88.4 R108, [R148+0x2800] ;  /* 0x00280000946c783b */ /* 0x000ee60000004200 */
[----:B------:R-:W-:Y:S01]  /*78b0*/  FFMA.FTZ R146, R145, c[0x0][0x2d0], -R146 ;  /* 0x0000b40091927a23 */ /* 0x000fe20000010892 */
[----:B------:R4:W-:Y:S01]  /*78c0*/  MUFU.EX2 R244, R140 ;  /* 0x0000008c00f47308 */ /* 0x0009e20000000800 */
[----:B------:R-:W-:Y:S02]  /*78d0*/  FFMA.FTZ R155, R3, R229, R155 ;  /* 0x000000e5039b7223 */ /* 0x000fe4000001009b */
[C---:B------:R-:W-:Y:S01]  /*78e0*/  HMMA.16816.F32.BF16 R4, R100.reuse, R112, R4 ;  /* 0x000000706404723c */ /* 0x040fe20000041804 */
[----:B------:R-:W-:Y:S04]  /*78f0*/  LDSM.16.MT88.4 R136, [R149+0x3000] ;  /* 0x003000009588783b */ /* 0x000fe80000004200 */
[----:B------:R-:W-:Y:S01]  /*7900*/  FFMA.FTZ R159, R132, R232, R159 ;  /* 0x000000e8849f7223 */ /* 0x000fe2000001009f */
[----:B------:R-:W-:Y:S01]  /*7910*/  MOV R132, R0 ;  /* 0x0000000000847202 */ /* 0x000fe20000000f00 */
[----:B------:R1:W-:Y:S01]  /*7920*/  MUFU.EX2 R240, R146 ;  /* 0x0000009200f07308 */ /* 0x0003e20000000800 */
[C---:B------:R-:W-:Y:S01]  /*7930*/  HMMA.16816.F32.BF16 R8, R100.reuse, R114, R8 ;  /* 0x000000726408723c */ /* 0x040fe20000041808 */
[----:B------:R-:W2:Y:S03]  /*7940*/  LDSM.16.MT88.4 R112, [R151+0x2800] ;  /* 0x002800009770783b */ /* 0x000ea60000004200 */
[----:B------:R-:W-:Y:S02]  /*7950*/  FADD.FTZ R159, R158, R159 ;  /* 0x0000009f9e9f7221 */ /* 0x000fe40000010000 */
[----:B------:R-:W-:Y:S02]  /*7960*/  FADD.FTZ R155, R154, R155 ;  /* 0x0000009b9a9b7221 */ /* 0x000fe40000010000 */
[C---:B------:R-:W-:Y:S01]  /*7970*/  HMMA.16816.F32.BF16 R12, R100.reuse, R116, R12 ;  /* 0x00000074640c723c */ /* 0x040fe2000004180c */
[----:B------:R-:W2:Y:S03]  /*7980*/  MUFU.EX2 R170, R170 ;  /* 0x000000aa00aa7308 */ /* 0x000ea60000000800 */
[----:B------:R-:W-:Y:S01]  /*7990*/  FADD.FTZ R159, R157, R159 ;  /* 0x0000009f9d9f7221 */ /* 0x000fe20000010000 */
[----:B----4-:R-:W-:Y:S01]  /*79a0*/  LDSM.16.MT88.4 R140, [R150+0x3800] ;  /* 0x00380000968c783b */ /* 0x010fe20000004200 */
[----:B------:R-:W-:Y:S02]  /*79b0*/  FADD.FTZ R155, R153, R155 ;  /* 0x0000009b999b7221 */ /* 0x000fe40000010000 */
[C---:B------:R-:W-:Y:S03]  /*79c0*/  HMMA.16816.F32.BF16 R16, R100.reuse, R118, R16 ;  /* 0x000000766410723c */ /* 0x040fe60000041810 */
[----:B------:R-:W4:Y:S01]  /*79d0*/  MUFU.EX2 R160, R160 ;  /* 0x000000a000a07308 */ /* 0x000f220000000800 */
[----:B------:R-:W-:Y:S01]  /*79e0*/  FADD.FTZ R159, R156, R159 ;  /* 0x0000009f9c9f7221 */ /* 0x000fe20000010000 */
[----:B------:R-:W-:Y:S01]  /*79f0*/  LDSM.16.MT88.4 R116, [R149+0x4800] ;  /* 0x004800009574783b */ /* 0x000fe20000004200 */
[----:B------:R-:W-:Y:S02]  /*7a00*/  FADD.FTZ R152, R152, R155 ;  /* 0x0000009b98987221 */ /* 0x000fe40000010000 */
[C---:B-1----:R-:W-:Y:S04]  /*7a10*/  HMMA.16816.F32.BF16 R20, R100.reuse, R104, R20 ;  /* 0x000000686414723c */ /* 0x042fe80000041814 */
[----:B------:R-:W-:Y:S01]  /*7a20*/  FADD.FTZ R162, R162, R159 ;  /* 0x0000009fa2a27221 */ /* 0x000fe20000010000 */
[----:B------:R-:W-:Y:S01]  /*7a30*/  LDSM.16.MT88.4 R144, [R149+0x3800] ;  /* 0x003800009590783b */ /* 0x000fe20000004200 */
[----:B------:R-:W-:Y:S02]  /*7a40*/  FADD.FTZ R152, R166, R152 ;  /* 0x00000098a6987221 */ /* 0x000fe40000010000 */
[C---:B------:R-:W-:Y:S04]  /*7a50*/  HMMA.16816.F32.BF16 R24, R100.reuse, R106, R24 ;  /* 0x0000006a6418723c */ /* 0x040fe80000041818 */
[----:B------:R-:W-:Y:S01]  /*7a60*/  FADD.FTZ R162, R163, R162 ;  /* 0x000000a2a3a27221 */ /* 0x000fe20000010000 */
[----:B------:R-:W1:Y:S01]  /*7a70*/  LDSM.16.MT88.4 R104, [R150+0x4800] ;  /* 0x004800009668783b */ /* 0x000e620000004200 */
        /* <DEDUP_REMOVED lines=9> */
[----:B------:R-:W-:Y:S04]  /*7b10*/  FADD.FTZ R169, R174, R169 ;  /* 0x000000a9aea97221 */ /* 0x000fe80000010000 */
[C---:B------:R-:W-:Y:S01]  /*7b20*/  HMMA.16816.F32.BF16 R40, R100.reuse, R126, R40 ;  /* 0x0000007e6428723c */ /* 0x040fe20000041828 */
[----:B------:R-:W-:Y:S03]  /*7b30*/  LDSM.16.MT88.4 R124, [R151+0x1000] ;  /* 0x00100000977c783b */ /* 0x000fe60000004200 */
[----:B-----5:R-:W-:Y:S04]  /*7b40*/  FADD.FTZ R169, R173, R169 ;  /* 0x000000a9ada97221 */ /* 0x020fe80000010000 */
[C---:B------:R-:W-:Y:S04]  /*7b50*/  HMMA.16816.F32.BF16 R44, R100.reuse, R128, R44 ;  /* 0x00000080642c723c */ /* 0x040fe8000004182c */
[----:B--2---:R-:W-:Y:S04]  /*7b60*/  FADD.FTZ R169, R171, R169 ;  /* 0x000000a9aba97221 */ /* 0x004fe80000010000 */
[C---:B------:R-:W-:Y:S01]  /*7b70*/  HMMA.16816.F32.BF16 R48, R100.reuse, R130, R48 ;  /* 0x000000826430723c */ /* 0x040fe20000041830 */
[----:B------:R-:W-:Y:S03]  /*7b80*/  LDSM.16.MT88.4 R128, [R150+0x3000] ;  /* 0x003000009680783b */ /* 0x000fe60000004200 */
[----:B------:R-:W-:Y:S04]  /*7b90*/  FADD.FTZ R169, R170, R169 ;  /* 0x000000a9aaa97221 */ /* 0x000fe80000010000 */
[C---:B---3--:R-:W-:Y:S04]  /*7ba0*/  HMMA.16816.F32.BF16 R52, R100.reuse, R108, R52 ;  /* 0x0000006c6434723c */ /* 0x048fe80000041834 */
[----:B------:R-:W-:Y:S04]  /*7bb0*/  FADD.FTZ R169, R241, R169 ;  /* 0x000000a9f1a97221 */ /* 0x000fe80000010000 */
[C---:B------:R-:W-:Y:S01]  /*7bc0*/  HMMA.16816.F32.BF16 R56, R100.reuse, R110, R56 ;  /* 0x0000006e6438723c */ /* 0x040fe20000041838 */
[----:B------:R-:W2:Y:S03]  /*7bd0*/  LDSM.16.MT88.4 R108, [R148+0x4800] ;  /* 0x00480000946c783b */ /* 0x000ea60000004200 */
[----:B------:R-:W-:Y:S04]  /*7be0*/  FADD.FTZ R169, R242, R169 ;  /* 0x000000a9f2a97221 */ /* 0x000fe80000010000 */
[C---:B------:R-:W-:Y:S04]  /*7bf0*/  HMMA.16816.F32.BF16 R60, R100.reuse, R112, R60 ;  /* 0x00000070643c723c */ /* 0x040fe8000004183c */
[----:B------:R-:W-:Y:S04]  /*7c00*/  FADD.FTZ R169, R243, R169 ;  /* 0x000000a9f3a97221 */ /* 0x000fe80000010000 */
[C---:B------:R-:W-:Y:S01]  /*7c10*/  HMMA.16816.F32.BF16 R64, R100.reuse, R114, R64 ;  /* 0x000000726440723c */ /* 0x040fe20000041840 */
[----:B------:R-:W3:Y:S03]  /*7c20*/  LDSM.16.MT88.4 R112, [R151+0x4800] ;  /* 0x004800009770783b */ /* 0x000ee60000004200 */
[----:B------:R-:W-:Y:S04]  /*7c30*/  FADD.FTZ R229, R244, R169 ;  /* 0x000000a9f4e57221 */ /* 0x000fe80000010000 */
[C---:B-1----:R-:W-:Y:S08]  /*7c40*/  HMMA.16816.F32.BF16 R68, R100.reuse, R104, R68 ;  /* 0x000000686444723c */ /* 0x042ff00000041844 */
[C---:B------:R-:W-:Y:S01]  /*7c50*/  HMMA.16816.F32.BF16 R72, R100.reuse, R106, R72 ;  /* 0x0000006a6448723c */ /* 0x040fe20000041848 */
[----:B------:R-:W1:Y:S07]  /*7c60*/  LDSM.16.MT88.4 R104, [R150+0x1000] ;  /* 0x001000009668783b */ /* 0x000e6e0000004200 */
[C---:B------:R-:W-:Y:S08]  /*7c70*/  HMMA.16816.F32.BF16 R76, R100.reuse, R116, R76 ;  /* 0x00000074644c723c */ /* 0x040ff0000004184c */
[C---:B------:R-:W-:Y:S01]  /*7c80*/  HMMA.16816.F32.BF16 R80, R100.reuse, R118, R80 ;  /* 0x000000766450723c */ /* 0x040fe20000041850 */
[----:B------:R-:W5:Y:S07]  /*7c90*/  LDSM.16.MT88.4 R116, [R148+0x1000] ;  /* 0x001000009474783b */ /* 0x000f6e0000004200 */
[C---:B--2---:R-:W-:Y:S08]  /*7ca0*/  HMMA.16816.F32.BF16 R84, R100.reuse, R108, R84 ;  /* 0x0000006c6454723c */ /* 0x044ff00000041854 */
[C---:B------:R-:W-:Y:S01]  /*7cb0*/  HMMA.16816.F32.BF16 R88, R100.reuse, R110, R88 ;  /* 0x0000006e6458723c */ /* 0x040fe20000041858 */
[----:B------:R-:W2:Y:S07]  /*7cc0*/  LDSM.16.MT88.4 R108, [R148+0x3000] ;  /* 0x00300000946c783b */ /* 0x000eae0000004200 */
        /* <DEDUP_REMOVED lines=10> */
[C---:B-1----:R-:W-:Y:S03]  /*7d70*/  HMMA.16816.F32.BF16 R4, R100.reuse, R104, R4 ;  /* 0x000000686404723c */ /* 0x042fe60000041804 */
[----:B------:R-:W-:Y:S04]  /*7d80*/  FADD.FTZ R172, R175, R172 ;  /* 0x000000acafac7221 */ /* 0x000fe80000010000 */
[----:B------:R-:W-:Y:S01]  /*7d90*/  FADD.FTZ R172, R161, R172 ;  /* 0x000000aca1ac7221 */ /* 0x000fe20000010000 */
[C---:B------:R-:W-:Y:S01]  /*7da0*/  HMMA.16816.F32.BF16 R8, R100.reuse, R106, R8 ;  /* 0x0000006a6408723c */ /* 0x040fe20000041808 */
[----:B------:R-:W1:Y:S03]  /*7db0*/  LDSM.16.MT88.4 R104, [R151+0x3000] ;  /* 0x003000009768783b */ /* 0x000e660000004200 */
[----:B----4-:R-:W-:Y:S04]  /*7dc0*/  FADD.FTZ R172, R160, R172 ;  /* 0x000000aca0ac7221 */ /* 0x010fe80000010000 */
[C---:B------:R-:W-:Y:S04]  /*7dd0*/  HMMA.16816.F32.BF16 R12, R100.reuse, R120, R12 ;  /* 0x00000078640c723c */ /* 0x040fe8000004180c */
[----:B------:R-:W-:Y:S04]  /*7de0*/  FADD.FTZ R172, R239, R172 ;  /* 0x000000acefac7221 */ /* 0x000fe80000010000 */
[C---:B------:R-:W-:Y:S01]  /*7df0*/  HMMA.16816.F32.BF16 R16, R100.reuse, R122, R16 ;  /* 0x0000007a6410723c */ /* 0x040fe20000041810 */
[----:B------:R-:W-:Y:S03]  /*7e00*/  LDSM.16.MT88.4 R120, [R151+0x1800] ;  /* 0x001800009778783b */ /* 0x000fe60000004200 */
[----:B------:R-:W-:Y:S04]  /*7e10*/  FADD.FTZ R232, R240, R172 ;  /* 0x000000acf0e87221 */ /* 0x000fe80000010000 */
[C---:B-----5:R-:W-:Y:S08]  /*7e20*/  HMMA.16816.F32.BF16 R20, R100.reuse, R116, R20 ;  /* 0x000000746414723c */ /* 0x060ff00000041814 */
        /* <DEDUP_REMOVED lines=12> */
[C---:B--2---:R-:W-:Y:S04]  /*7ef0*/  HMMA.16816.F32.BF16 R52, R100.reuse, R108, R52 ;  /* 0x0000006c6434723c */ /* 0x044fe80000041834 */
[----:B------:R-:W-:Y:S04]  /*7f00*/  F2FP.BF16.PACK_AB R139, R244, R243 ;  /* 0x000000f3f48b723e */ /* 0x000fe800000010ff */
[C---:B------:R-:W-:Y:S01]  /*7f10*/  HMMA.16816.F32.BF16 R56, R100.reuse, R110, R56 ;  /* 0x0000006e6438723c */ /* 0x040fe20000041838 */
[----:B------:R-:W2:Y:S07]  /*7f20*/  LDSM.16.MT88.4 R108, [R148+0x5000] ;  /* 0x00500000946c783b */ /* 0x000eae0000004200 */
[C---:B-1----:R-:W-:Y:S08]  /*7f30*/  HMMA.16816.F32.BF16 R60, R100.reuse, R104, R60 ;  /* 0x00000068643c723c */ /* 0x042ff0000004183c */
        /* <DEDUP_REMOVED lines=18> */
[C---:B------:R-:W-:Y:S01]  /*8060*/  HMMA.16816.F32.BF16 R104, R136.reuse, R114, R16 ;  /* 0x000000728868723c */ /* 0x040fe20000041810 */
[----:B------:R-:W5:Y:S07]  /*8070*/  LDSM.16.MT88.4 R16, [R149+0x5800] ;  /* 0x005800009510783b */ /* 0x000f6e0000004200 */
[C---:B---3--:R-:W-:Y:S07]  /*8080*/  HMMA.16816.F32.BF16 R108, R136.reuse, R116, R20 ;  /* 0x00000074886c723c */ /* 0x048fee0000041814 */
        /* <DEDUP_REMOVED lines=23> */
[----:B------:R-:W-:Y:S01]  /*8200*/  @P6 IMAD.IADD R3, R21, 0x1, R8 ;  /* 0x0000000115036824 */ /* 0x000fe200078e0208 */
[C---:B------:R-:W-:Y:S01]  /*8210*/  @P6 SHF.L.U32 R12, R20.reuse, 0x6, RZ ;  /* 0x00000006140c6819 */ /* 0x040fe200000006ff */
[----:B------:R-:W2:Y:S01]  /*8220*/  LDSM.16.MT88.4 R8, [R151+0x5800] ;  /* 0x005800009708783b */ /* 0x000ea20000004200 */
[----:B------:R-:W-:Y:S01]  /*8230*/  @P6 MOV R15, c[0x0][0x1e4] ;  /* 0x00007900000f6a02 */ /* 0x000fe20000000f00 */
[C---:B-----5:R-:W-:Y:S04]  /*8240*/  HMMA.16816.F32.BF16 R76, R136.reuse, R16, R76 ;  /* 0x00000010884c723c */ /* 0x060fe8000004184c */
[----:B------:R-:W-:Y:S02]  /*8250*/  @P6 SHF.L.U64.HI R3, R20, 0x6, R3 ;  /* 0x0000000614036819 */ /* 0x000fe40000010203 */
[C---:B------:R-:W-:Y:S02]  /*8260*/  @P6 LEA R14, P0, R13.reuse, R12, 0x5 ;  /* 0x0000000c0d0e6211 */ /* 0x040fe400078028ff */
[-C--:B------:R-:W-:Y:S01]  /*8270*/  @P6 IADD3 R12, P4, R12, R230.reuse, RZ ;  /* 0x000000e60c0c6210 */ /* 0x080fe20007f9e0ff */
[C---:B------:R-:W-:Y:S03]  /*8280*/  HMMA.16816.F32.BF16 R80, R136.reuse, R18, R80 ;  /* 0x000000128850723c */ /* 0x040fe60000041850 */
[----:B------:R-:W-:Y:S01]  /*8290*/  @P6 LEA.HI.X R15, R13, R3, R15, 0x5, P0 ;  /* 0x000000030d0f6211 */ /* 0x000fe200000f2c0f */
[----:B------:R-:W-:Y:S01]  /*82a0*/  @P6 IMAD.X R3, R3, 0x1, R222, P4 ;  /* 0x0000000103036824 */ /* 0x000fe200020e06de */
[C---:B------:R-:W-:Y:S02]  /*82b0*/  ISETP.GE.AND P0, PT, R228.reuse, 0x1, PT ;  /* 0x00000001e400780c */ /* 0x040fe40003f06270 */
[----:B------:R-:W-:Y:S01]  /*82c0*/  IADD3 R228, R228, 0x1, RZ ;  /* 0x00000001e4e47810 */ /* 0x000fe20007ffe0ff */
[C---:B-1----:R-:W-:Y:S04]  /*82d0*/  HMMA.16816.F32.BF16 R84, R136.reuse, R4, R84 ;  /* 0x000000048854723c */ /* 0x042fe80000041854 */
[----:B------:R-:W-:Y:S02]  /*82e0*/  SEL R228, R228, RZ, !P0 ;  /* 0x000000ffe4e47207 */ /* 0x000fe40004000000 */
[----:B------:R-:W-:Y:S02]  /*82f0*/  @P6 LEA R16, P5, R12, c[0x0][0x1c8], 0x1 ;  /* 0x000072000c106a11 */ /* 0x000fe400078a08ff */
[----:B------:R-:W-:Y:S01]  /*8300*/  @P6 IADD3 R14, P0, R14, R230, RZ ;  /* 0x000000e60e0e6210 */ /* 0x000fe20007f1e0ff */
[C---:B------:R-:W-:Y:S03]  /*8310*/  HMMA.16816.F32.BF16 R88, R136.reuse, R6, R88 ;  /* 0x000000068858723c */ /* 0x040fe60000041858 */
[----:B------:R-:W-:Y:S01]  /*8320*/  @P6 LEA.HI.X R17, R12, c[0x0][0x1cc], R3, 0x1, P5 ;  /* 0x000073000c116a11 */ /* 0x000fe200028f0c03 */
[----:B------:R-:W-:Y:S01]  /*8330*/  @P6 IMAD R3, R228, 0x6000, R200 ;  /* 0x00006000e4036824 */ /* 0x000fe200078e02c8 */
[C---:B------:R-:W-:Y:S02]  /*8340*/  @P6 LEA R4, P4, R14.reuse, c[0x0][0x1c8], 0x1 ;  /* 0x000072000e046a11 */ /* 0x040fe400078808ff */
[----:B------:R-:W-:Y:S02]  /*8350*/  @P6 IADD3.X R15, R15, R222, RZ, P0, !PT ;  /* 0x000000de0f0f6210 */ /* 0x000fe400007fe4ff */
[----:B------:R-:W-:Y:S01]  /*8360*/  @!PT LDS RZ, [RZ] ;  /* 0x00000000fffff984 */ /* 0x000fe20000000800 */
[----:B------:R-:W-:Y:S01]  /*8370*/  @!PT LDS RZ, [RZ] ;  /* 0x00000000fffff984 */ /* 0x000fe20000000800 */
[----:B------:R-:W-:Y:S01]  /*8380*/  @!PT LDS RZ, [RZ] ;  /* 0x00000000fffff984 */ /* 0x000fe20000000800 */
[----:B------:R1:W-:Y:S01]  /*8390*/  @P6 LDGSTS.E.BYPASS.LTC128B.128 [R3], [R16.64], !P3 ;  /* 0x0000000010036fae */ /* 0x0003e2000d901d48 */
[----:B------:R-:W-:Y:S02]  /*83a0*/  @P6 ISETP.GE.AND P0, PT, R197, c[0x0][0x1d4], PT ;  /* 0x00007500c5006a0c */ /* 0x000fe40003f06270 */
[----:B------:R-:W-:Y:S01]  /*83b0*/  @P6 LEA.HI.X R5, R14, c[0x0][0x1cc], R15, 0x1, P4 ;  /* 0x000073000e056a11 */ /* 0x000fe200020f0c0f */
[C---:B--2---:R-:W-:Y:S04]  /*83c0*/  HMMA.16816.F32.BF16 R92, R136.reuse, R8, R92 ;  /* 0x00000008885c723c */ /* 0x044fe8000004185c */
[----:B------:R1:W-:Y:S04]  /*83d0*/  @P6 LDGSTS.E.BYPASS.LTC128B.128 [R3+0x2000], [R16.64+0x80], !P1 ;  /* 0x0200008010036fae */ /* 0x0003e8000c901d48 */
[----:B------:R-:W-:Y:S04]  /*83e0*/  HMMA.16816.F32.BF16 R96, R136, R10, R96 ;  /* 0x0000000a8860723c */ /* 0x000fe80000041860 */
        /* <DEDUP_REMOVED lines=12> */
.L_x_4602:
[----:B------:R-:W-:-:S13]  /*84b0*/  ISETP.GE.AND P0, PT, R235, R223, PT ;  /* 0x000000dfeb00720c */ /* 0x000fda0003f06270 */
[----:B------:R-:W-:Y:S05]  /*84c0*/  @!P0 BRA `(.L_x_4604) ;  /* 0x000028e000008947 */ /* 0x000fea0003800000 */
[----:B------:R-:W-:Y:S02]  /*84d0*/  MOV R3, R0 ;  /* 0x0000000000037202 */ /* 0x000fe40000000f00 */
[----:B------:R-:W-:Y:S02]  /*84e0*/  MOV R132, R2 ;  /* 0x0000000200847202 */ /* 0x000fe40000000f00 */
.L_x_4605:
        /* <DEDUP_REMOVED lines=38> */
[----:B------:R-:W-:Y:S01]  /*8750*/  @!P6 MOV R136, c[0x0][0x20c] ;  /* 0x000083000088ea02 */ /* 0x000fe20000000f00 */
[----:B------:R-:W-:Y:S04]  /*8760*/  HMMA.16816.F32.BF16 R32, R32, R138, RZ ;  /* 0x0000008a2020723c */ /* 0x000fe800000418ff */
[----:B------:R-:W-:Y:S02]  /*8770*/  @!P6 LEA.HI.X R2, R2, R0, R136, 0x5, P0 ;  /* 0x000000000202e211 */ /* 0x000fe400000f2c88 */
[-C--:B------:R-:W-:Y:S01]  /*8780*/  @!P6 IADD3.X R0, R0, R190.reuse, RZ, P3, !PT ;  /* 0x000000be0000e210 */ /* 0x080fe20001ffe4ff */
[----:B------:R-:W2:Y:S01]  /*8790*/  LDSM.16.M88.4 R136, [R172+0x1000] ;  /* 0x00100000ac88783b */ /* 0x000ea20000000200 */
[C---:B-1----:R-:W-:Y:S05]  /*87a0*/  HMMA.16816.F32.BF16 R4, R140.reuse, R144, R4 ;  /* 0x000000908c04723c */ /* 0x042fea0000041804 */
[----:B------:R-:W-:Y:S01]  /*87b0*/  @!P6 IADD3.X R154, R2, R190, RZ, P4, !PT ;  /* 0x000000be029ae210 */ /* 0x000fe200027fe4ff */
[----:B------:R-:W-:Y:S01]  /*87c0*/  @!P6 IMAD R2, R228, 0x6000, R201 ;  /* 0x00006000e402e824 */ /* 0x000fe200078e02c9 */
[C---:B------:R-:W-:Y:S01]  /*87d0*/  @!P6 LEA R156, P3, R152.reuse, c[0x0][0x1f8], 0x1 ;  /* 0x00007e00989cea11 */ /* 0x040fe200078608ff */
[C---:B------:R-:W-:Y:S03]  /*87e0*/  HMMA.16816.F32.BF16 R8, R140.reuse, R146, R8 ;  /* 0x000000928c08723c */ /* 0x040fe60000041808 */
[----:B------:R-:W-:Y:S02]  /*87f0*/  @!P6 ISETP.GE.AND P0, PT, R197, c[0x0][0x1d4], PT ;  /* 0x00007500c500ea0c */ /* 0x000fe40003f06270 */
[----:B------:R-:W-:Y:S02]  /*8800*/  @!P6 LEA.HI.X R159, R153, c[0x0][0x1fc], R0, 0x1, P5 ;  /* 0x00007f00999fea11 */ /* 0x000fe400028f0c00 */
[----:B------:R-:W-:Y:S01]  /*8810*/  @!P6 LEA.HI.X R157, R152, c[0x0][0x1fc], R154, 0x1, P3 ;  /* 0x00007f00989dea11 */ /* 0x000fe200018f0c9a */
[C---:B-----5:R-:W-:Y:S01]  /*8820*/  HMMA.16816.F32.BF16 R12, R140.reuse, R148, R12 ;  /* 0x000000948c0c723c */ /* 0x060fe2000004180c */
[----:B------:R-:W1:Y:S03]  /*8830*/  LDSM.16.M88.4 R152, [R172+0x1800] ;  /* 0x00180000ac98783b */ /* 0x000e660000000200 */
[----:B------:R-:W-:Y:S04]  /*8840*/  IADD3 R0, R134, R173, RZ ;  /* 0x000000ad86007210 */ /* 0x000fe80007ffe0ff */
[C---:B------:R-:W-:Y:S01]  /*8850*/  HMMA.16816.F32.BF16 R16, R140.reuse, R150, R16 ;  /* 0x000000968c10723c */ /* 0x040fe20000041810 */
[----:B------:R-:W-:Y:S01]  /*8860*/  @!PT LDS RZ, [RZ] ;  /* 0x00000000fffff984 */ /* 0x000fe20000000800 */
[----:B------:R-:W-:Y:S01]  /*8870*/  @!PT LDS RZ, [RZ] ;  /* 0x00000000fffff984 */ /* 0x000fe20000000800 */
[----:B------:R-:W-:Y:S01]  /*8880*/  @!PT LDS RZ, [RZ] ;  /* 0x00000000fffff984 */ /* 0x000fe20000000800 */
[----:B------:R3:W-:Y:S08]  /*8890*/  @!P6 LDGSTS.E.BYPASS.LTC128B.128 [R2], [R158.64], !P2 ;  /* 0x000000009e02efae */ /* 0x0007f0000d101d48 */
[----:B------:R3:W-:Y:S01]  /*88a0*/  @!P6 LDGSTS.E.BYPASS.LTC128B.128 [R2+0x2000], [R158.64+0x80], !P1 ;  /* 0x020000809e02efae */ /* 0x0007e2000c901d48 */
[C---:B--2---:R-:W-:Y:S07]  /*88b0*/  HMMA.16816.F32.BF16 R20, R140.reuse, R136, R20 ;  /* 0x000000888c14723c */ /* 0x044fee0000041814 */
[----:B------:R3:W-:Y:S01]  /*88c0*/  @!P6 LDGSTS.E.BYPASS.LTC128B.128 [R2+0x4000], [R158.64+0x100], !P0 ;  /* 0x040001009e02efae */ /* 0x0007e2000c101d48 */
[C---:B------:R-:W-:Y:S07]  /*88d0*/  HMMA.16816.F32.BF16 R24, R140.reuse, R138, R24 ;  /* 0x0000008a8c18723c */ /* 0x040fee0000041818 */
[----:B------:R3:W-:Y:S01]  /*88e0*/  @!P6 LDGSTS.E.BYPASS.LTC128B.128 [R2+0x1000], [R156.64], !P2 ;  /* 0x010000009c02efae */ /* 0x0007e2000d101d48 */
[C---:B-1----:R-:W-:Y:S07]  /*88f0*/  HMMA.16816.F32.BF16 R28, R140.reuse, R152, R28 ;  /* 0x000000988c1c723c */ /* 0x042fee000004181c */
[----:B------:R3:W-:Y:S01]  /*8900*/  @!P6 LDGSTS.E.BYPASS.LTC128B.128 [R2+0x3000], [R156.64+0x80], !P1 ;  /* 0x030000809c02efae */ /* 0x0007e2000c901d48 */
[----:B------:R-:W-:Y:S07]  /*8910*/  HMMA.16816.F32.BF16 R32, R140, R154, R32 ;  /* 0x0000009a8c20723c */ /* 0x000fee0000041820 */
[----:B------:R3:W-:Y:S01]  /*8920*/  @!P6 LDGSTS.E.BYPASS.LTC128B.128 [R2+0x5000], [R156.64+0x100], !P0 ;  /* 0x050001009c02efae */ /* 0x0007e2000c101d48 */
[C---:B------:R-:W-:Y:S04]  /*8930*/  ISETP.GE.AND P6, PT, R228.reuse, 0x1, PT ;  /* 0x00000001e400780c */ /* 0x040fe80003fc6270 */
[----:B------:R-:W-:Y:S03]  /*8940*/  IADD3 R228, R228, 0x1, RZ ;  /* 0x00000001e4e47810 */ /* 0x000fe60007ffe0ff */
[----:B------:R-:W-:Y:S01]  /*8950*/  LDSM.16.M88.4 R144, [R179] ;  /* 0x00000000b390783b */ /* 0x000fe20000000200 */
[----:B------:R-:W-:Y:S07]  /*8960*/  SEL R228, R228, RZ, !P6 ;  /* 0x000000ffe4e47207 */ /* 0x000fee0007000000 */
[----:B------:R-:W-:Y:S08]  /*8970*/  LDSM.16.M88.4 R160, [R0+0x800] ;  /* 0x0008000000a0783b */ /* 0x000ff00000000200 */
[----:B------:R-:W-:Y:S01]  /*8980*/  LDSM.16.M88.4 R148, [R0+0x1000] ;  /* 0x001000000094783b */ /* 0x000fe20000000200 */
[----:B---3--:R-:W-:Y:S07]  /*8990*/  IADD3 R2, R134, R172, RZ ;  /* 0x000000ac86027210 */ /* 0x008fee0007ffe0ff */
        /* <DEDUP_REMOVED lines=10> */
[----:B------:R-:W5:Y:S01]  /*8a40*/  LDSM.16.M88.4 R156, [R2+0x1800] ;  /* 0x00180000029c783b */ /* 0x000f620000000200 */
[C---:B------:R-:W-:Y:S07]  /*8a50*/  HMMA.16816.F32.BF16 R16, R144.reuse, R162, R16 ;  /* 0x000000a29010723c */ /* 0x040fee0000041810 */
[----:B------:R-:W-:Y:S01]  /*8a60*/  LDSM.16.M88.4 R160, [R173+0x2800] ;  /* 0x00280000ada0783b */ /* 0x000fe20000000200 */
[C---:B------:R-:W-:Y:S08]  /*8a70*/  HMMA.16816.F32.BF16 R20, R144.reuse, R148, R20 ;  /* 0x000000949014723c */ /* 0x040ff00000041814 */
[C---:B------:R-:W-:Y:S01]  /*8a80*/  HMMA.16816.F32.BF16 R24, R144.reuse, R150, R24 ;  /* 0x000000969018723c */ /* 0x040fe20000041818 */
[----:B------:R-:W-:Y:S07]  /*8a90*/  LDSM.16.M88.4 R148, [R173+0x2000] ;  /* 0x00200000ad94783b */ /* 0x000fee0000000200 */
[C---:B--2---:R-:W-:Y:S08]  /*8aa0*/  HMMA.16816.F32.BF16 R28, R144.reuse, R164, R28 ;  /* 0x000000a4901c723c */ /* 0x044ff0000004181c */
[----:B------:R-:W-:Y:S01]  /*8ab0*/  HMMA.16816.F32.BF16 R32, R144, R166, R32 ;  /* 0x000000a69020723c */ /* 0x000fe20000041820 */
[----:B------:R-:W2:Y:S07]  /*8ac0*/  LDSM.16.M88.4 R144, [R183+0x4000] ;  /* 0x00400000b790783b */ /* 0x000eae0000000200 */
[C---:B---3--:R-:W-:Y:S01]  /*8ad0*/  HMMA.16816.F32.BF16 R4, R136.reuse, R168, R4 ;  /* 0x000000a88804723c */ /* 0x048fe20000041804 */
[----:B------:R-:W-:Y:S07]  /*8ae0*/  LDSM.16.M88.4 R164, [R180+0x4000] ;  /* 0x00400000b4a4783b */ /* 0x000fee0000000200 */
[C---:B------:R-:W-:Y:S01]  /*8af0*/  HMMA.16816.F32.BF16 R8, R136.reuse, R170, R8 ;  /* 0x000000aa8808723c */ /* 0x040fe20000041808 */
[----:B------:R-:W-:Y:S07]  /*8b00*/  LDSM.16.M88.4 R168, [R172+0x2000] ;  /* 0x00200000aca8783b */ /* 0x000fee0000000200 */
[C---:B-1----:R-:W-:Y:S08]  /*8b10*/  HMMA.16816.F32.BF16 R12, R136.reuse, R140, R12 ;  /* 0x0000008c880c723c */ /* 0x042ff0000004180c */
[C---:B------:R-:W-:Y:S01]  /*8b20*/  HMMA.16816.F32.BF16 R16, R136.reuse, R142, R16 ;  /* 0x0000008e8810723c */ /* 0x040fe20000041810 */
[----:B------:R-:W1:Y:S07]  /*8b30*/  LDSM.16.M88.4 R140, [R173+0x3000] ;  /* 0x00300000ad8c783b */ /* 0x000e6e0000000200 */
[C---:B----4-:R-:W-:Y:S08]  /*8b40*/  HMMA.16816.F32.BF16 R20, R136.reuse, R152, R20 ;  /* 0x000000988814723c */ /* 0x050ff00000041814 */
[C---:B------:R-:W-:Y:S01]  /*8b50*/  HMMA.16816.F32.BF16 R24, R136.reuse, R154, R24 ;  /* 0x0000009a8818723c */ /* 0x040fe20000041818 */
[----:B------:R-:W3:Y:S07]  /*8b60*/  LDSM.16.M88.4 R152, [R173+0x3800] ;  /* 0x00380000ad98783b */ /* 0x000eee0000000200 */
[C---:B-----5:R-:W-:Y:S08]  /*8b70*/  HMMA.16816.F32.BF16 R28, R136.reuse, R156, R28 ;  /* 0x0000009c881c723c */ /* 0x060ff0000004181c */
[----:B------:R-:W-:Y:S01]  /*8b80*/  HMMA.16816.F32.BF16 R32, R136, R158, R32 ;  /* 0x0000009e8820723c */ /* 0x000fe20000041820 */
[----:B------:R-:W4:Y:S07]  /*8b90*/  LDSM.16.M88.4 R136, [R172+0x2800] ;  /* 0x00280000ac88783b */ /* 0x000f2e0000000200 */
[C---:B--2---:R-:W-:Y:S01]  /*8ba0*/  HMMA.16816.F32.BF16 R4, R144.reuse, R148, R4 ;  /* 0x000000949004723c */ /* 0x044fe20000041804 */
[----:B------:R-:W-:Y:S07]  /*8bb0*/  LDSM.16.M88.4 R156, [R172+0x3800] ;  /* 0x00380000ac9c783b */ /* 0x000fee0000000200 */
        /* <DEDUP_REMOVED lines=21> */
[C---:B------:R-:W-:Y:S08]  /*8d10*/  HMMA.16816.F32.BF16 R28, R164.reuse, R156, R28 ;  /* 0x0000009ca41c723c */ /* 0x040ff0000004181c */
[----:B------:R-:W-:Y:S01]  /*8d20*/  HMMA.16816.F32.BF16 R32, R164, R158, R32 ;  /* 0x0000009ea420723c */ /* 0x000fe20000041820 */
[----:B------:R-:W5:Y:S07]  /*8d30*/  LDSM.16.M88.4 R156, [R185+0x2800] ;  /* 0x00280000b99c783b */ /* 0x000f6e0000000200 */
[C---:B-1----:R-:W-:Y:S01]  /*8d40*/  HMMA.16816.F32.BF16 R4, R140.reuse, R160, R4 ;  /* 0x000000a08c04723c */ /* 0x042fe20000041804 */
[----:B------:R-:W-:Y:S07]  /*8d50*/  LDSM.16.M88.4 R164, [R173+0x5000] ;  /* 0x00500000ada4783b */ /* 0x000fee0000000200 */
[C---:B------:R-:W-:Y:S01]  /*8d60*/  HMMA.16816.F32.BF16 R8, R140.reuse, R162, R8 ;  /* 0x000000a28c08723c */ /* 0x040fe20000041808 */
[----:B------:R-:W-:Y:S07]  /*8d70*/  LDSM.16.M88.4 R160, [R173+0x4800] ;  /* 0x00480000ada0783b */ /* 0x000fee0000000200 */
[C---:B---3--:R-:W-:Y:S08]  /*8d80*/  HMMA.16816.F32.BF16 R12, R140.reuse, R144, R12 ;  /* 0x000000908c0c723c */ /* 0x048ff0000004180c */
[C---:B------:R-:W-:Y:S01]  /*8d90*/  HMMA.16816.F32.BF16 R16, R140.reuse, R146, R16 ;  /* 0x000000928c10723c */ /* 0x040fe20000041810 */
[----:B------:R-:W1:Y:S07]  /*8da0*/  LDSM.16.M88.4 R144, [R185+0x3000] ;  /* 0x00300000b990783b */ /* 0x000e6e0000000200 */
[C---:B----4-:R-:W-:Y:S08]  /*8db0*/  HMMA.16816.F32.BF16 R20, R140.reuse, R136, R20 ;  /* 0x000000888c14723c */ /* 0x050ff00000041814 */
[C---:B------:R-:W-:Y:S01]  /*8dc0*/  HMMA.16816.F32.BF16 R24, R140.reuse, R138, R24 ;  /* 0x0000008a8c18723c */ /* 0x040fe20000041818 */
[----:B------:R-:W3:Y:S07]  /*8dd0*/  LDSM.16.M88.4 R136, [R185+0x3800] ;  /* 0x00380000b988783b */ /* 0x000eee0000000200 */
[C---:B--2---:R-:W-:Y:S08]  /*8de0*/  HMMA.16816.F32.BF16 R28, R140.reuse, R148, R28 ;  /* 0x000000948c1c723c */ /* 0x044ff0000004181c */
[----:B------:R-:W-:Y:S01]  /*8df0*/  HMMA.16816.F32.BF16 R32, R140, R150, R32 ;  /* 0x000000968c20723c */ /* 0x000fe20000041820 */
[----:B------:R-:W-:Y:S07]  /*8e00*/  LDSM.16.M88.4 R140, [R183+0x8000] ;  /* 0x00800000b78c783b */ /* 0x000fee0000000200 */
[C---:B------:R-:W-:Y:S01]  /*8e10*/  HMMA.16816.F32.BF16 R4, R152.reuse, R168, R4 ;  /* 0x000000a89804723c */ /* 0x040fe20000041804 */
[----:B------:R-:W2:Y:S07]  /*8e20*/  LDSM.16.M88.4 R148, [R173+0x4000] ;  /* 0x00400000ad94783b */ /* 0x000eae0000000200 */
        /* <DEDUP_REMOVED lines=8> */
[C---:B---3--:R-:W-:Y:S08]  /*8eb0*/  HMMA.16816.F32.BF16 R28, R152.reuse, R136, R28 ;  /* 0x00000088981c723c */ /* 0x048ff0000004181c */
[----:B------:R-:W-:Y:S01]  /*8ec0*/  HMMA.16816.F32.BF16 R32, R152, R138, R32 ;  /* 0x0000008a9820723c */ /* 0x000fe20000041820 */
[----:B------:R-:W3:Y:S07]  /*8ed0*/  LDSM.16.M88.4 R136, [R172+0x4800] ;  /* 0x00480000ac88783b */ /* 0x000eee0000000200 */
[C---:B--2---:R-:W-:Y:S01]  /*8ee0*/  HMMA.16816.F32.BF16 R4, R140.reuse, R148, R4 ;  /* 0x000000948c04723c */ /* 0x044fe20000041804 */
[----:B------:R-:W-:Y:S07]  /*8ef0*/  LDSM.16.M88.4 R152, [R172+0x5800] ;  /* 0x00580000ac98783b */ /* 0x000fee0000000200 */
[C---:B------:R-:W-:Y:S01]  /*8f00*/  HMMA.16816.F32.BF16 R8, R140.reuse, R150, R8 ;  /* 0x000000968c08723c */ /* 0x040fe20000041808 */
[----:B------:R-:W2:Y:S07]  /*8f10*/  LDSM.16.M88.4 R148, [R172+0x5000] ;  /* 0x00500000ac94783b */ /* 0x000eae0000000200 */
        /* <DEDUP_REMOVED lines=14> */
[C---:B---3--:R-:W-:Y:S08]  /*9000*/  HMMA.16816.F32.BF16 R12, R144.reuse, R136, R12 ;  /* 0x00000088900c723c */ /* 0x048ff0000004180c */
[C---:B------:R-:W-:Y:S01]  /*9010*/  HMMA.16816.F32.BF16 R16, R144.reuse, R138, R16 ;  /* 0x0000008a9010723c */ /* 0x040fe20000041810 */
[----:B------:R-:W3:Y:S07]  /*9020*/  LDSM.16.M88.4 R136, [R0+0x5800] ;  /* 0x005800000088783b */ /* 0x000eee0000000200 */
[C---:B--2---:R-:W-:Y:S08]  /*9030*/  HMMA.16816.F32.BF16 R20, R144.reuse, R148, R20 ;  /* 0x000000949014723c */ /* 0x044ff00000041814 */
[C---:B------:R-:W-:Y:S08]  /*9040*/  HMMA.16816.F32.BF16 R24, R144.reuse, R150, R24 ;  /* 0x000000969018723c */ /* 0x040ff00000041818 */
[C---:B------:R-:W-:Y:S08]  /*9050*/  HMMA.16816.F32.BF16 R28, R144.reuse, R152, R28 ;  /* 0x00000098901c723c */ /* 0x040ff0000004181c */
[----:B------:R-:W-:Y:S01]  /*9060*/  HMMA.16816.F32.BF16 R32, R144, R154, R32 ;  /* 0x0000009a9020723c */ /* 0x000fe20000041820 */
[----:B------:R-:W2:Y:S07]  /*9070*/  LDSM.16.M88.4 R144, [R185+0x4800] ;  /* 0x00480000b990783b */ /* 0x000eae0000000200 */
[C---:B-----5:R-:W-:Y:S08]  /*9080*/  HMMA.16816.F32.BF16 R4, R160.reuse, R164, R4 ;  /* 0x000000a4a004723c */ /* 0x060ff00000041804 */
[C---:B------:R-:W-:Y:S08]  /*9090*/  HMMA.16816.F32.BF16 R8, R160.reuse, R166, R8 ;  /* 0x000000a6a008723c */ /* 0x040ff00000041808 */
[C---:B----4-:R-:W-:Y:S08]  /*90a0*/  HMMA.16816.F32.BF16 R12, R160.reuse, R140, R12 ;  /* 0x0000008ca00c723c */ /* 0x050ff0000004180c */
[C---:B------:R-:W-:Y:S01]  /*90b0*/  HMMA.16816.F32.BF16 R16, R160.reuse, R142, R16 ;  /* 0x0000008ea010723c */ /* 0x040fe20000041810 */
[----:B------:R-:W4:Y:S07]  /*90c0*/  LDSM.16.M88.4 R140, [R185+0x5000] ;  /* 0x00500000b98c783b */ /* 0x000f2e0000000200 */
[C---:B-1----:R-:W-:Y:S07]  /*90d0*/  HMMA.16816.F32.BF16 R20, R160.reuse, R156, R20 ;  /* 0x0000009ca014723c */ /* 0x042fee0000041814 */
[-C--:B------:R-:W-:Y:S01]  /*90e0*/  IADD3 R156, R176, R184.reuse, RZ ;  /* 0x000000b8b09c7210 */ /* 0x080fe20007ffe0ff */
[C---:B------:R-:W-:Y:S07]  /*90f0*/  HMMA.16816.F32.BF16 R24, R160.reuse, R158, R24 ;  /* 0x0000009ea018723c */ /* 0x040fee0000041818 */
[----:B------:R-:W-:Y:S01]  /*9100*/  IADD3 R158, R177, R184, RZ ;  /* 0x000000b8b19e7210 */ /* 0x000fe20007ffe0ff */
[C---:B---3--:R-:W-:Y:S04]  /*9110*/  HMMA.16816.F32.BF16 R28, R160.reuse, R136, R28 ;  /* 0x00000088a01c723c */ /* 0x048fe8000004181c */
[C---:B------:R-:W-:Y:S02]  /*9120*/  IADD3 R157, R181.reuse, R158, RZ ;  /* 0x0000009eb59d7210 */ /* 0x040fe40007ffe0ff */
[----:B------:R-:W-:Y:S02]  /*9130*/  IADD3 R159, R181, R156, RZ ;  /* 0x0000009cb59f7210 */ /* 0x000fe40007ffe0ff */
[----:B------:R-:W-:Y:S01]  /*9140*/  HMMA.16816.F32.BF16 R32, R160, R138, R32 ;  /* 0x0000008aa020723c */ /* 0x000fe20000041820 */
[----:B------:R-:W1:Y:S01]  /*9150*/  LDSM.16.M88.4 R136, [R185+0x5800] ;  /* 0x00580000b988783b */ /* 0x000e620000000200 */
[----:B------:R-:W-:Y:S06]  /*9160*/  DEPBAR.LE SB0, 0x2 ;  /* 0x000080800000791a */ /* 0x000fec0000000000 */
[C---:B------:R-:W-:Y:S01]  /*9170*/  HMMA.16816.F32.BF16 R4, R168.reuse, R172, R4 ;  /* 0x000000aca804723c */ /* 0x040fe20000041804 */
[----:B------:R-:W-:Y:S07]  /*9180*/  BAR.SYNC.DEFER_BLOCKING 0x0 ;  /* 0x0000000000007b1d */ /* 0x000fee0000010000 */
[C---:B------:R-:W-:Y:S08]  /*9190*/  HMMA.16816.F32.BF16 R8, R168.reuse, R174, R8 ;  /* 0x000000aea808723c */ /* 0x040ff00000041808 */
[C---:B--2---:R-:W-:Y:S08]  /*91a0*/  HMMA.16816.F32.BF16 R12, R168.reuse, R144, R12 ;  /* 0x00000090a80c723c */ /* 0x044ff0000004180c */
        /* <DEDUP_REMOVED lines=8> */
[C---:B------:R-:W-:Y:S01]  /*9230*/  HMMA.16816.F32.BF16 R24, R168.reuse, R142, R24 ;  /* 0x0000008ea818723c */ /* 0x040fe20000041818 */
[----:B------:R-:W-:Y:S03]  /*9240*/  LDSM.16.MT88.4 R140, [R157] ;  /* 0x000000009d8c783b */ /* 0x000fe60000004200 */
[----:B------:R-:W-:Y:S02]  /*9250*/  FMNMX.FTZ R0, R8, R0, !PT ;  /* 0x0000000008007209 */ /* 0x000fe40007810000 */
[----:B------:R-:W-:Y:S02]  /*9260*/  FMNMX.FTZ R2, R10, R2, !PT ;  /* 0x000000020a027209 */ /* 0x000fe40007810000 */
[C---:B-1----:R-:W-:Y:S01]  /*9270*/  HMMA.16816.F32.BF16 R28, R168.reuse, R136, R28 ;  /* 0x00000088a81c723c */ /* 0x042fe2000004181c */
[----:B------:R-:W-:Y:S03]  /*9280*/  LDSM.16.MT88.4 R152, [R156+0x2800] ;  /* 0x002800009c98783b */ /* 0x000fe60000004200 */
        /* <DEDUP_REMOVED lines=37> */
[--C-:B------:R-:W-:Y:S01]  /*94e0*/  FFMA.FTZ R160, R4, c[0x0][0x2d0], -R169.reuse ;  /* 0x0000b40004a07a23 */ /* 0x100fe200000108a9 */
[----:B------:R-:W1:Y:S01]  /*94f0*/  LDSM.16.MT88.4 R136, [R158] ;  /* 0x000000009e88783b */ /* 0x000e620000004200 */
[----:B------:R-:W-:Y:S02]  /*9500*/  FFMA.FTZ R161, R5, c[0x0][0x2d0], -R169 ;  /* 0x0000b40005a17a23 */ /* 0x000fe400000108a9 */
[C---:B------:R-:W-:Y:S02]  /*9510*/  FMUL.FTZ R168, R0.reuse, c[0x0][0x2d0] ;  /* 0x0000b40000a87a20 */ /* 0x040fe40000410000 */
[----:B------:R-:W-:Y:S01]  /*9520*/  FADD.FTZ R3, -R0, R3 ;  /* 0x0000000300037221 */ /* 0x000fe20000010100 */
        /* <DEDUP_REMOVED lines=8> */
[----:B------:R-:W-:Y:S02]  /*95b0*/  FMUL.FTZ R132, R132, c[0x0][0x2d0] ;  /* 0x0000b40084847a20 */ /* 0x000fe40000410000 */
[----:B------:R-:W-:Y:S02]  /*95c0*/  FMUL.FTZ R3, R3, c[0x0][0x2d0] ;  /* 0x0000b40003037a20 */ /* 0x000fe40000410000 */
[--C-:B------:R-:W-:Y:S02]  /*95d0*/  FFMA.FTZ R170, R12, c[0x0][0x2d0], -R169.reuse ;  /* 0x0000b4000caa7a23 */ /* 0x100fe400000108a9 */
[--C-:B------:R-:W-:Y:S01]  /*95e0*/  FFMA.FTZ R171, R13, c[0x0][0x2d0], -R169.reuse ;  /* 0x0000b4000dab7a23 */ /* 0x100fe200000108a9 */
[----:B------:R-:W2:Y:S01]  /*95f0*/  MUFU.EX2 R132, R132 ;  /* 0x0000008400847308 */ /* 0x000ea20000000800 */
[--C-:B------:R-:W-:Y:S02]  /*9600*/  FFMA.FTZ R174, R14, c[0x0][0x2d0], -R168.reuse ;  /* 0x0000b4000eae7a23 */ /* 0x100fe400000108a8 */
[--C-:B------:R-:W-:Y:S02]  /*9610*/  FFMA.FTZ R175, R15, c[0x0][0x2d0], -R168.reuse ;  /* 0x0000b4000faf7a23 */ /* 0x100fe400000108a8 */
[----:B------:R-:W-:Y:S01]  /*9620*/  LDSM.16.MT88.4 R12, [R159+0x4000] ;  /* 0x004000009f0c783b */ /* 0x000fe20000004200 */
[--C-:B------:R-:W-:Y:S02]  /*9630*/  FFMA.FTZ R172, R16, c[0x0][0x2d0], -R169.reuse ;  /* 0x0000b40010ac7a23 */ /* 0x100fe400000108a9 */
[--C-:B------:R-:W-:Y:S02]  /*9640*/  FFMA.FTZ R173, R17, c[0x0][0x2d0], -R169.reuse ;  /* 0x0000b40011ad7a23 */ /* 0x100fe400000108a9 */
[----:B------:R-:W3:Y:S01]  /*9650*/  MUFU.EX2 R3, R3 ;  /* 0x0000000300037308 */ /* 0x000ee20000000800 */
[--C-:B------:R-:W-:Y:S02]  /*9660*/  FFMA.FTZ R184, R18, c[0x0][0x2d0], -R168.reuse ;  /* 0x0000b40012b87a23 */ /* 0x100fe400000108a8 */
[--C-:B------:R-:W-:Y:S02]  /*9670*/  FFMA.FTZ R185, R19, c[0x0][0x2d0], -R168.reuse ;  /* 0x0000b40013b97a23 */ /* 0x100fe400000108a8 */
[----:B------:R-:W-:Y:S01]  /*9680*/  LDSM.16.MT88.4 R16, [R157+0x800] ;  /* 0x000800009d10783b */ /* 0x000fe20000004200 */
[--C-:B------:R-:W-:Y:S02]  /*9690*/  FFMA.FTZ R234, R31, c[0x0][0x2d0], -R168.reuse ;  /* 0x0000b4001fea7a23 */ /* 0x100fe400000108a8 */
[----:B------:R-:W-:Y:S02]  /*96a0*/  FFMA.FTZ R236, R34, c[0x0][0x2d0], -R168 ;  /* 0x0000b40022ec7a23 */ /* 0x000fe400000108a8 */
[----:B------:R-:W-:Y:S01]  /*96b0*/  MUFU.EX2 R162, R162 ;  /* 0x000000a200a27308 */ /* 0x000fe20000000800 */
[C---:B--2---:R-:W-:Y:S01]  /*96c0*/  FMUL.FTZ R4, R132.reuse, R128 ;  /* 0x0000008084047220 */ /* 0x044fe20000410000 */
[----:B------:R-:W-:Y:S01]  /*96d0*/  F2FP.BF16.PACK_AB R128, R161, R160 ;  /* 0x000000a0a180723e */ /* 0x000fe200000010ff */
[C---:B------:R-:W-:Y:S02]  /*96e0*/  FMUL.FTZ R5, R132.reuse, R129 ;  /* 0x0000008184057220 */ /* 0x040fe40000410000 */
[C---:B------:R-:W-:Y:S05]  /*96f0*/  FMUL.FTZ R8, R132.reuse, R124 ;  /* 0x0000007c84087220 */ /* 0x040fea0000410000 */
[----:B------:R-:W2:Y:S01]  /*9700*/  MUFU.EX2 R163, R163 ;  /* 0x000000a300a37308 */ /* 0x000ea20000000800 */
[C---:B------:R-:W-:Y:S02]  /*9710*/  FMUL.FTZ R9, R132.reuse, R125 ;  /* 0x0000007d84097220 */ /* 0x040fe40000410000 */
[C---:B------:R-:W-:Y:S02]  /*9720*/  FMUL.FTZ R100, R132.reuse, R100 ;  /* 0x0000006484647220 */ /* 0x040fe40000410000 */
[C---:B---3--:R-:W-:Y:S02]  /*9730*/  FMUL.FTZ R6, R3.reuse, R130 ;  /* 0x0000008203067220 */ /* 0x048fe40000410000 */
[C---:B------:R-:W-:Y:S02]  /*9740*/  FMUL.FTZ R7, R3.reuse, R131 ;  /* 0x0000008303077220 */ /* 0x040fe40000410000 */
[C---:B------:R-:W-:Y:S01]  /*9750*/  FMUL.FTZ R10, R3.reuse, R126 ;  /* 0x0000007e030a7220 */ /* 0x040fe20000410000 */
[----:B------:R-:W-:Y:S01]  /*9760*/  MUFU.EX2 R164, R164 ;  /* 0x000000a400a47308 */ /* 0x000fe20000000800 */
[C---:B------:R-:W-:Y:S02]  /*9770*/  FMUL.FTZ R11, R3.reuse, R127 ;  /* 0x0000007f030b7220 */ /* 0x040fe40000410000 */
[----:B------:R-:W3:Y:S01]  /*9780*/  LDSM.16.MT88.4 R124, [R159] ;  /* 0x000000009f7c783b */ /* 0x000ee20000004200 */
[C---:B------:R-:W-:Y:S02]  /*9790*/  FMUL.FTZ R101, R132.reuse, R101 ;  /* 0x0000006584657220 */ /* 0x040fe40000410000 */
[C---:B------:R-:W-:Y:S02]  /*97a0*/  FMUL.FTZ R102, R3.reuse, R102 ;  /* 0x0000006603667220 */ /* 0x040fe40000410000 */
[----:B------:R-:W-:Y:S02]  /*97b0*/  FMUL.FTZ R103, R3, R103 ;  /* 0x0000006703677220 */ /* 0x000fe40000410000 */
[----:B------:R-:W4:Y:S01]  /*97c0*/  MUFU.EX2 R165, R165 ;  /* 0x000000a500a57308 */ /* 0x000f220000000800 */
        /* <DEDUP_REMOVED lines=48> */
[C---:B------:R-:W-:Y:S01]  /*9ad0*/  FMUL.FTZ R48, R132.reuse, R48 ;  /* 0x0000003084307220 */ /* 0x040fe20000410000 */
[----:B------:R-:W5:Y:S01]  /*9ae0*/  MUFU.EX2 R175, R175 ;  /* 0x000000af00af7308 */ /* 0x000f620000000800 */
[C---:B------:R-:W-:Y:S04]  /*9af0*/  HMMA.16816.F32.BF16 R108, R128.reuse, R144, R108 ;  /* 0x00000090806c723c */ /* 0x040fe8000004186c */
[C---:B------:R-:W-:Y:S02]  /*9b00*/  FMUL.FTZ R49, R132.reuse, R49 ;  /* 0x0000003184317220 */ /* 0x040fe40000410000 */
[C---:B------:R-:W-:Y:S02]  /*9b10*/  FMUL.FTZ R50, R3.reuse, R50 ;  /* 0x0000003203327220 */ /* 0x040fe40000410000 */
[C---:B------:R-:W-:Y:S01]  /*9b20*/  HMMA.16816.F32.BF16 R112, R128.reuse, R146, R112 ;  /* 0x000000928070723c */ /* 0x040fe20000041870 */
[----:B------:R-:W-:Y:S01]  /*9b30*/  LDSM.16.MT88.4 R144, [R158+0x2800] ;  /* 0x002800009e90783b */ /* 0x000fe20000004200 */
[----:B------:R-:W-:Y:S02]  /*9b40*/  MUFU.EX2 R184, R184 ;  /* 0x000000b800b87308 */ /* 0x000fe40000000800 */
[C---:B------:R-:W-:Y:S02]  /*9b50*/  FMUL.FTZ R51, R3.reuse, R51 ;  /* 0x0000003303337220 */ /* 0x040fe40000410000 */
[C---:B------:R-:W-:Y:S02]  /*9b60*/  FMUL.FTZ R52, R132.reuse, R52 ;  /* 0x0000003484347220 */ /* 0x040fe40000410000 */
[C---:B---3--:R-:W-:Y:S04]  /*9b70*/  HMMA.16816.F32.BF16 R116, R128.reuse, R124, R116 ;  /* 0x0000007c8074723c */ /* 0x048fe80000041874 */
[C---:B------:R-:W-:Y:S01]  /*9b80*/  FMUL.FTZ R53, R132.reuse, R53 ;  /* 0x0000003584357220 */ /* 0x040fe20000410000 */
[----:B------:R-:W3:Y:S01]  /*9b90*/  MUFU.EX2 R185, R185 ;  /* 0x000000b900b97308 */ /* 0x000ee20000000800 */
[C---:B------:R-:W-:Y:S02]  /*9ba0*/  FMUL.FTZ R54, R3.reuse, R54 ;  /* 0x0000003603367220 */ /* 0x040fe40000410000 */
        /* <DEDUP_REMOVED lines=36> */
[C---:B--2---:R-:W-:Y:S04]  /*9df0*/  HMMA.16816.F32.BF16 R68, R128.reuse, R140, R68 ;  /* 0x0000008c8044723c */ /* 0x044fe80000041844 */
[C---:B------:R-:W-:Y:S02]  /*9e00*/  FMUL.FTZ R75, R3.reuse, R75 ;  /* 0x0000004b034b7220 */ /* 0x040fe40000410000 */
[C---:B------:R-:W-:Y:S02]  /*9e10*/  FMUL.FTZ R76, R132.reuse, R76 ;  /* 0x0000004c844c7220 */ /* 0x040fe40000410000 */
[C---:B------:R-:W-:Y:S03]  /*9e20*/  FMUL.FTZ R77, R132.reuse, R77 ;  /* 0x0000004d844d7220 */ /* 0x040fe60000410000 */
[C---:B------:R-:W-:Y:S01]  /*9e30*/  HMMA.16816.F32.BF16 R72, R128.reuse, R142, R72 ;  /* 0x0000008e8048723c */ /* 0x040fe20000041848 */
[----:B------:R-:W-:Y:S02]  /*9e40*/  LDSM.16.MT88.4 R140, [R159+0x800] ;  /* 0x000800009f8c783b */ /* 0x000fe40000004200 */
[C---:B------:R-:W-:Y:S02]  /*9e50*/  FMUL.FTZ R78, R3.reuse, R78 ;  /* 0x0000004e034e7220 */ /* 0x040fe40000410000 */
[C---:B------:R-:W-:Y:S02]  /*9e60*/  FMUL.FTZ R79, R3.reuse, R79 ;  /* 0x0000004f034f7220 */ /* 0x040fe40000410000 */
[C---:B------:R-:W-:Y:S02]  /*9e70*/  FMUL.FTZ R80, R132.reuse, R80 ;  /* 0x0000005084507220 */ /* 0x040fe40000410000 */
[C---:B------:R-:W-:Y:S03]  /*9e80*/  FMUL.FTZ R81, R132.reuse, R81 ;  /* 0x0000005184517220 */ /* 0x040fe60000410000 */
[C---:B---3--:R-:W-:Y:S03]  /*9e90*/  HMMA.16816.F32.BF16 R76, R128.reuse, R124, R76 ;  /* 0x0000007c804c723c */ /* 0x048fe6000004184c */
        /* <DEDUP_REMOVED lines=14> */
[C---:B------:R-:W-:Y:S03]  /*9f80*/  FMUL.FTZ R93, R132.reuse, R93 ;  /* 0x0000005d845d7220 */ /* 0x040fe60000410000 */
[C---:B------:R-:W-:Y:S01]  /*9f90*/  HMMA.16816.F32.BF16 R88, R128.reuse, R138, R88 ;  /* 0x0000008a8058723c */ /* 0x040fe20000041858 */
[----:B------:R-:W1:Y:S02]  /*9fa0*/  LDSM.16.MT88.4 R136, [R156+0x800] ;  /* 0x000800009c88783b */ /* 0x000e640000004200 */
[C---:B------:R-:W-:Y:S02]  /*9fb0*/  FMUL.FTZ R94, R3.reuse, R94 ;  /* 0x0000005e035e7220 */ /* 0x040fe40000410000 */
[C---:B------:R-:W-:Y:S02]  /*9fc0*/  FMUL.FTZ R95, R3.reuse, R95 ;  /* 0x0000005f035f7220 */ /* 0x040fe40000410000 */
[C---:B------:R-:W-:Y:S02]  /*9fd0*/  FMUL.FTZ R96, R132.reuse, R96 ;  /* 0x0000006084607220 */ /* 0x040fe40000410000 */
[C---:B------:R-:W-:Y:S03]  /*9fe0*/  FMUL.FTZ R97, R132.reuse, R97 ;  /* 0x0000006184617220 */ /* 0x040fe60000410000 */
[C---:B------:R-:W-:Y:S03]  /*9ff0*/  HMMA.16816.F32.BF16 R92, R128.reuse, R12, R92 ;  /* 0x0000000c805c723c */ /* 0x040fe6000004185c */
[C---:B------:R-:W-:Y:S02]  /*a000*/  FMUL.FTZ R98, R3.reuse, R98 ;  /* 0x0000006203627220 */ /* 0x040fe40000410000 */
[----:B------:R-:W-:Y:S02]  /*a010*/  FMUL.FTZ R99, R3, R99 ;  /* 0x0000006303637220 */ /* 0x000fe40000410000 */
[----:B----4-:R-:W-:Y:S01]  /*a020*/  F2FP.BF16.PACK_AB R12, R171, R170 ;  /* 0x000000aaab0c723e */ /* 0x010fe200000010ff */
[----:B------:R-:W-:Y:S01]  /*a030*/  FFMA.FTZ R164, R3, R229, R164 ;  /* 0x000000e503a47223 */ /* 0x000fe200000100a4 */
[----:B-----5:R-:W-:Y:S03]  /*a040*/  F2FP.BF16.PACK_AB R13, R175, R174 ;  /* 0x000000aeaf0d723e */ /* 0x020fe600000010ff */
[----:B------:R-:W-:Y:S01]  /*a050*/  HMMA.16816.F32.BF16 R96, R128, R14, R96 ;  /* 0x0000000e8060723c */ /* 0x000fe20000041860 */
[----:B------:R-:W3:Y:S02]  /*a060*/  LDSM.16.MT88.4 R128, [R159+0x2800] ;  /* 0x002800009f80783b */ /* 0x000ee40000004200 */
[----:B------:R-:W-:Y:S01]  /*a070*/  FFMA.FTZ R160, R132, R232, R160 ;  /* 0x000000e884a07223 */ /* 0x000fe200000100a0 */
[----:B------:R-:W-:Y:S01]  /*a080*/  MOV R132, R2 ;  /* 0x0000000200847202 */ /* 0x000fe20000000f00 */
[----:B------:R-:W-:Y:S02]  /*a090*/  FADD.FTZ R164, R165, R164 ;  /* 0x000000a4a5a47221 */ /* 0x000fe40000010000 */
[----:B------:R-:W-:Y:S01]  /*a0a0*/  F2FP.BF16.PACK_AB R14, R173, R172 ;  /* 0x000000acad0e723e */ /* 0x000fe200000010ff */
[----:B------:R-:W-:Y:S01]  /*a0b0*/  FADD.FTZ R160, R161, R160 ;  /* 0x000000a0a1a07221 */ /* 0x000fe20000010000 */
[----:B------:R-:W-:Y:S03]  /*a0c0*/  F2FP.BF16.PACK_AB R15, R185, R184 ;  /* 0x000000b8b90f723e */ /* 0x000fe600000010ff */
        /* <DEDUP_REMOVED lines=20> */
[----:B------:R-:W1:Y:S07]  /*a210*/  LDSM.16.MT88.4 R136, [R156+0x4800] ;  /* 0x004800009c88783b */ /* 0x000e6e0000004200 */
[C---:B------:R-:W-:Y:S08]  /*a220*/  HMMA.16816.F32.BF16 R116, R12.reuse, R140, R116 ;  /* 0x0000008c0c74723c */ /* 0x040ff00000041874 */
[C---:B------:R-:W-:Y:S01]  /*a230*/  HMMA.16816.F32.BF16 R120, R12.reuse, R142, R120 ;  /* 0x0000008e0c78723c */ /* 0x040fe20000041878 */
[----:B------:R-:W-:Y:S07]  /*a240*/  LDSM.16.MT88.4 R140, [R156+0x3800] ;  /* 0x003800009c8c783b */ /* 0x000fee0000004200 */
[C---:B------:R-:W-:Y:S07]  /*a250*/  HMMA.16816.F32.BF16 R36, R12.reuse, R144, R36 ;  /* 0x000000900c24723c */ /* 0x040fee0000041824 */
[--C-:B------:R-:W-:Y:S01]  /*a260*/  FFMA.FTZ R144, R20, c[0x0][0x2d0], -R169.reuse ;  /* 0x0000b40014907a23 */ /* 0x100fe200000108a9 */
[C---:B------:R-:W-:Y:S04]  /*a270*/  HMMA.16816.F32.BF16 R40, R12.reuse, R146, R40 ;  /* 0x000000920c28723c */ /* 0x040fe80000041828 */
[--C-:B------:R-:W-:Y:S01]  /*a280*/  FFMA.FTZ R145, R21, c[0x0][0x2d0], -R169.reuse ;  /* 0x0000b40015917a23 */ /* 0x100fe200000108a9 */
[----:B------:R-:W4:Y:S02]  /*a290*/  MUFU.EX2 R144, R144 ;  /* 0x0000009000907308 */ /* 0x000f240000000800 */
[--C-:B------:R-:W-:Y:S01]  /*a2a0*/  FFMA.FTZ R146, R24, c[0x0][0x2d0], -R169.reuse ;  /* 0x0000b40018927a23 */ /* 0x100fe200000108a9 */
[C---:B------:R-:W-:Y:S04]  /*a2b0*/  HMMA.16816.F32.BF16 R44, R12.reuse, R148, R44 ;  /* 0x000000940c2c723c */ /* 0x040fe8000004182c */
[--C-:B------:R-:W-:Y:S03]  /*a2c0*/  FFMA.FTZ R147, R25, c[0x0][0x2d0], -R169.reuse ;  /* 0x0000b40019937a23 */ /* 0x100fe600000108a9 */
[--C-:B------:R-:W-:Y:S01]  /*a2d0*/  FFMA.FTZ R148, R22, c[0x0][0x2d0], -R168.reuse ;  /* 0x0000b40016947a23 */ /* 0x100fe200000108a8 */
[C---:B------:R-:W-:Y:S01]  /*a2e0*/  HMMA.16816.F32.BF16 R48, R12.reuse, R150, R48 ;  /* 0x000000960c30723c */ /* 0x040fe20000041830 */
[----:B------:R-:W5:Y:S03]  /*a2f0*/  MUFU.EX2 R145, R145 ;  /* 0x0000009100917308 */ /* 0x000f660000000800 */
[--C-:B------:R-:W-:Y:S02]  /*a300*/  FFMA.FTZ R149, R23, c[0x0][0x2d0], -R168.reuse ;  /* 0x0000b40017957a23 */ /* 0x100fe400000108a8 */
[----:B------:R-:W-:Y:S01]  /*a310*/  LDSM.16.MT88.4 R20, [R157+0x1000] ;  /* 0x001000009d14783b */ /* 0x000fe20000004200 */
[--C-:B------:R-:W-:Y:S01]  /*a320*/  FFMA.FTZ R150, R26, c[0x0][0x2d0], -R168.reuse ;  /* 0x0000b4001a967a23 */ /* 0x100fe200000108a8 */
[C---:B------:R-:W-:Y:S03]  /*a330*/  HMMA.16816.F32.BF16 R52, R12.reuse, R152, R52 ;  /* 0x000000980c34723c */ /* 0x040fe60000041834 */
[----:B------:R-:W1:Y:S01]  /*a340*/  MUFU.EX2 R146, R146 ;  /* 0x0000009200927308 */ /* 0x000e620000000800 */
[----:B------:R-:W-:Y:S02]  /*a350*/  FFMA.FTZ R151, R27, c[0x0][0x2d0], -R168 ;  /* 0x0000b4001b977a23 */ /* 0x000fe400000108a8 */
[----:B------:R-:W-:Y:S01]  /*a360*/  LDSM.16.MT88.4 R24, [R156+0x1000] ;  /* 0x001000009c18783b */ /* 0x000fe20000004200 */
[--C-:B------:R-:W-:Y:S01]  /*a370*/  FFMA.FTZ R152, R28, c[0x0][0x2d0], -R169.reuse ;  /* 0x0000b4001c987a23 */ /* 0x100fe200000108a9 */
[C---:B------:R-:W-:Y:S04]  /*a380*/  HMMA.16816.F32.BF16 R56, R12.reuse, R154, R56 ;  /* 0x0000009a0c38723c */ /* 0x040fe80000041838 */
[--C-:B------:R-:W-:Y:S01]  /*a390*/  FFMA.FTZ R153, R29, c[0x0][0x2d0], -R169.reuse ;  /* 0x0000b4001d997a23 */ /* 0x100fe200000108a9 */
[----:B------:R-:W-:Y:S01]  /*a3a0*/  MUFU.EX2 R147, R147 ;  /* 0x0000009300937308 */ /* 0x000fe20000000800 */
[----:B----4-:R-:W-:Y:S02]  /*a3b0*/  FADD.FTZ R170, R144, R170 ;  /* 0x000000aa90aa7221 */ /* 0x010fe40000010000 */
[C---:B---3--:R-:W-:Y:S04]  /*a3c0*/  HMMA.16816.F32.BF16 R60, R12.reuse, R128, R60 ;  /* 0x000000800c3c723c */ /* 0x048fe8000004183c */
[--C-:B------:R-:W-:Y:S02]  /*a3d0*/  FFMA.FTZ R154, R32, c[0x0][0x2d0], -R169.reuse ;  /* 0x0000b400209a7a23 */ /* 0x100fe400000108a9 */
[----:B------:R-:W-:Y:S01]  /*a3e0*/  FFMA.FTZ R169, R33, c[0x0][0x2d0], -R169 ;  /* 0x0000b40021a97a23 */ /* 0x000fe200000108a9 */
[----:B------:R-:W3:Y:S01]  /*a3f0*/  MUFU.EX2 R148, R148 ;  /* 0x0000009400947308 */ /* 0x000ee20000000800 */
[C---:B------:R-:W-:Y:S01]  /*a400*/  HMMA.16816.F32.BF16 R64, R12.reuse, R130, R64 ;  /* 0x000000820c40723c */ /* 0x040fe20000041840 */
[----:B------:R-:W4:Y:S03]  /*a410*/  LDSM.16.MT88.4 R128, [R159+0x4800] ;  /* 0x004800009f80783b */ /* 0x000f260000004200 */
[--C-:B------:R-:W-:Y:S02]  /*a420*/  FFMA.FTZ R155, R30, c[0x0][0x2d0], -R168.reuse ;  /* 0x0000b4001e9b7a23 */ /* 0x100fe400000108a8 */
[----:B------:R-:W-:Y:S02]  /*a430*/  FFMA.FTZ R168, R35, c[0x0][0x2d0], -R168 ;  /* 0x0000b40023a87a23 */ /* 0x000fe400000108a8 */
[C---:B--2---:R-:W-:Y:S01]  /*a440*/  HMMA.16816.F32.BF16 R68, R12.reuse, R16, R68 ;  /* 0x000000100c44723c */ /* 0x044fe20000041844 */
[----:B------:R-:W-:Y:S01]  /*a450*/  LDSM.16.MT88.4 R28, [R156+0x1800] ;  /* 0x001800009c1c783b */ /* 0x000fe20000004200 */
[----:B------:R-:W2:Y:S02]  /*a460*/  MUFU.EX2 R149, R149 ;  /* 0x0000009500957308 */ /* 0x000ea40000000800 */
[----:B-----5:R-:W-:Y:S04]  /*a470*/  FADD.FTZ R170, R145, R170 ;  /* 0x000000aa91aa7221 */ /* 0x020fe80000010000 */
[C---:B------:R-:W-:Y:S01]  /*a480*/  HMMA.16816.F32.BF16 R72, R12.reuse, R18, R72 ;  /* 0x000000120c48723c */ /* 0x040fe20000041848 */
[----:B------:R-:W5:Y:S03]  /*a490*/  LDSM.16.MT88.4 R16, [R158+0x1000] ;  /* 0x001000009e10783b */ /* 0x000f660000004200 */
[----:B------:R-:W4:Y:S01]  /*a4a0*/  MUFU.EX2 R150, R150 ;  /* 0x0000009600967308 */ /* 0x000f220000000800 */
[----:B-1----:R-:W-:Y:S02]  /*a4b0*/  FADD.FTZ R170, R146, R170 ;  /* 0x000000aa92aa7221 */ /* 0x002fe40000010000 */
[----:B---3--:R-:W-:Y:S01]  /*a4c0*/  FADD.FTZ R174, R148, R174 ;  /* 0x000000ae94ae7221 */ /* 0x008fe20000010000 */
[C---:B------:R-:W-:Y:S01]  /*a4d0*/  HMMA.16816.F32.BF16 R76, R12.reuse, R124, R76 ;  /* 0x0000007c0c4c723c */ /* 0x040fe2000004184c */
[----:B------:R-:W-:Y:S03]  /*a4e0*/  LDSM.16.MT88.4 R32, [R158+0x3800] ;  /* 0x003800009e20783b */ /* 0x000fe60000004200 */
[----:B------:R-:W-:Y:S02]  /*a4f0*/  FADD.FTZ R170, R147, R170 ;  /* 0x000000aa93aa7221 */ /* 0x000fe40000010000 */
[----:B------:R-:W1:Y:S02]  /*a500*/  MUFU.EX2 R151, R151 ;  /* 0x0000009700977308 */ /* 0x000e640000000800 */
[C---:B------:R-:W-:Y:S01]  /*a510*/  HMMA.16816.F32.BF16 R80, R12.reuse, R126, R80 ;  /* 0x0000007e0c50723c */ /* 0x040fe20000041850 */
[----:B------:R-:W3:Y:S03]  /*a520*/  LDSM.16.MT88.4 R124, [R159+0x1000] ;  /* 0x001000009f7c783b */ /* 0x000ee60000004200 */
[----:B--2---:R-:W-:Y:S04]  /*a530*/  FADD.FTZ R174, R149, R174 ;  /* 0x000000ae95ae7221 */ /* 0x004fe80000010000 */
[C---:B------:R-:W-:Y:S01]  /*a540*/  HMMA.16816.F32.BF16 R84, R12.reuse, R136, R84 ;  /* 0x000000880c54723c */ /* 0x040fe20000041854 */
[----:B------:R-:W2:Y:S03]  /*a550*/  MUFU.EX2 R152, R152 ;  /* 0x0000009800987308 */ /* 0x000ea60000000800 */
[----:B----4-:R-:W-:Y:S04]  /*a560*/  FADD.FTZ R174, R150, R174 ;  /* 0x000000ae96ae7221 */ /* 0x010fe80000010000 */
[C---:B------:R-:W-:Y:S01]  /*a570*/  HMMA.16816.F32.BF16 R88, R12.reuse, R138, R88 ;  /* 0x0000008a0c58723c */ /* 0x040fe20000041858 */
[----:B------:R-:W-:Y:S02]  /*a580*/  LDSM.16.MT88.4 R136, [R157+0x3000] ;  /* 0x003000009d88783b */ /* 0x000fe40000004200 */
[----:B------:R-:W4:Y:S01]  /*a590*/  MUFU.EX2 R153, R153 ;  /* 0x0000009900997308 */ /* 0x000f220000000800 */
[----:B-1----:R-:W-:Y:S04]  /*a5a0*/  FADD.FTZ R174, R151, R174 ;  /* 0x000000ae97ae7221 */ /* 0x002fe80000010000 */
[C---:B------:R-:W-:Y:S05]  /*a5b0*/  HMMA.16816.F32.BF16 R92, R12.reuse, R128, R92 ;  /* 0x000000800c5c723c */ /* 0x040fea000004185c */
[----:B------:R-:W1:Y:S03]  /*a5c0*/  MUFU.EX2 R154, R154 ;  /* 0x0000009a009a7308 */ /* 0x000e660000000800 */
[----:B------:R-:W-:Y:S01]  /*a5d0*/  HMMA.16816.F32.BF16 R96, R12, R130, R96 ;  /* 0x000000820c60723c */ /* 0x000fe20000041860 */
[----:B------:R-:W3:Y:S03]  /*a5e0*/  LDSM.16.MT88.4 R128, [R158+0x3000] ;  /* 0x003000009e80783b */ /* 0x000ee60000004200 */
[----:B--2---:R-:W-:Y:S03]  /*a5f0*/  FADD.FTZ R170, R152, R170 ;  /* 0x000000aa98aa7221 */ /* 0x004fe60000010000 */
[----:B------:R-:W-:Y:S01]  /*a600*/  F2FP.BF16.PACK_AB R12, R145, R144 ;  /* 0x00000090910c723e */ /* 0x000fe200000010ff */
[----:B------:R-:W2:Y:S01]  /*a610*/  MUFU.EX2 R169, R169 ;  /* 0x000000a900a97308 */ /* 0x000ea20000000800 */
[----:B------:R-:W-:Y:S03]  /*a620*/  F2FP.BF16.PACK_AB R14, R147, R146 ;  /* 0x00000092930e723e */ /* 0x000fe600000010ff */
[----:B------:R-:W-:Y:S01]  /*a630*/  F2FP.BF16.PACK_AB R13, R149, R148 ;  /* 0x00000094950d723e */ /* 0x000fe200000010ff */
[----:B----4-:R-:W-:Y:S01]  /*a640*/  FADD.FTZ R170, R153, R170 ;  /* 0x000000aa99aa7221 */ /* 0x010fe20000010000 */
[----:B------:R-:W-:Y:S04]  /*a650*/  F2FP.BF16.PACK_AB R15, R151, R150 ;  /* 0x00000096970f723e */ /* 0x000fe800000010ff */
[----:B------:R-:W4:Y:S03]  /*a660*/  MUFU.EX2 R155, R155 ;  /* 0x0000009b009b7308 */ /* 0x000f260000000800 */
[C---:B-----5:R-:W-:Y:S03]  /*a670*/  HMMA.16816.F32.BF16 R4, R12.reuse, R16, R4 ;  /* 0x000000100c04723c */ /* 0x060fe60000041804 */
[----:B-1----:R-:W-:Y:S04]  /*a680*/  FADD.FTZ R170, R154, R170 ;  /* 0x000000aa9aaa7221 */ /* 0x002fe80000010000 */
[----:B------:R-:W1:Y:S01]  /*a690*/  MUFU.EX2 R168, R168 ;  /* 0x000000a800a87308 */ /* 0x000e620000000800 */
[C---:B------:R-:W-:Y:S01]  /*a6a0*/  HMMA.16816.F32.BF16 R8, R12.reuse, R18, R8 ;  /* 0x000000120c08723c */ /* 0x040fe20000041808 */
[----:B------:R-:W5:Y:S03]  /*a6b0*/  LDSM.16.MT88.4 R16, [R156+0x3000] ;  /* 0x003000009c10783b */ /* 0x000f660000004200 */
[----:B--2---:R-:W-:Y:S04]  /*a6c0*/  FADD.FTZ R232, R169, R170 ;  /* 0x000000aaa9e87221 */ /* 0x004fe80000010000 */
[C---:B------:R-:W-:Y:S04]  /*a6d0*/  HMMA.16816.F32.BF16 R100, R12.reuse, R20, R100 ;  /* 0x000000140c64723c */ /* 0x040fe80000041864 */
[----:B----4-:R-:W-:Y:S04]  /*a6e0*/  FADD.FTZ R174, R155, R174 ;  /* 0x000000ae9bae7221 */ /* 0x010fe80000010000 */
[C---:B------:R-:W-:Y:S01]  /*a6f0*/  HMMA.16816.F32.BF16 R104, R12.reuse, R22, R104 ;  /* 0x000000160c68723c */ /* 0x040fe20000041868 */
[----:B------:R-:W2:Y:S03]  /*a700*/  LDSM.16.MT88.4 R20, [R159+0x3000] ;  /* 0x003000009f14783b */ /* 0x000ea60000004200 */
[----:B------:R-:W-:Y:S04]  /*a710*/  FADD.FTZ R174, R234, R174 ;  /* 0x000000aeeaae7221 */ /* 0x000fe80000010000 */
[C---:B------:R-:W-:Y:S04]  /*a720*/  HMMA.16816.F32.BF16 R108, R12.reuse, R24, R108 ;  /* 0x000000180c6c723c */ /* 0x040fe8000004186c */
[----:B------:R-:W-:Y:S04]  /*a730*/  FADD.FTZ R174, R236, R174 ;  /* 0x000000aeecae7221 */ /* 0x000fe80000010000 */
[C---:B------:R-:W-:Y:S01]  /*a740*/  HMMA.16816.F32.BF16 R112, R12.reuse, R26, R112 ;  /* 0x0000001a0c70723c */ /* 0x040fe20000041870 */
[----:B------:R-:W4:Y:S03]  /*a750*/  LDSM.16.MT88.4 R24, [R158+0x5000] ;  /* 0x005000009e18783b */ /* 0x000f260000004200 */
[----:B-1----:R-:W-:Y:S04]  /*a760*/  FADD.FTZ R229, R168, R174 ;  /* 0x000000aea8e57221 */ /* 0x002fe80000010000 */
[C---:B---3--:R-:W-:Y:S08]  /*a770*/  HMMA.16816.F32.BF16 R116, R12.reuse, R124, R116 ;  /* 0x0000007c0c74723c */ /* 0x048ff00000041874 */
[C---:B------:R-:W-:Y:S01]  /*a780*/  HMMA.16816.F32.BF16 R120, R12.reuse, R126, R120 ;  /* 0x0000007e0c78723c */ /* 0x040fe20000041878 */
[----:B------:R-:W1:Y:S07]  /*a790*/  LDSM.16.MT88.4 R124, [R157+0x5000] ;  /* 0x005000009d7c783b */ /* 0x000e6e0000004200 */
[C---:B------:R-:W-:Y:S08]  /*a7a0*/  HMMA.16816.F32.BF16 R36, R12.reuse, R128, R36 ;  /* 0x000000800c24723c */ /* 0x040ff00000041824 */
[C---:B------:R-:W-:Y:S08]  /*a7b0*/  HMMA.16816.F32.BF16 R40, R12.reuse, R130, R40 ;  /* 0x000000820c28723c */ /* 0x040ff00000041828 */
[C---:B------:R-:W-:Y:S08]  /*a7c0*/  HMMA.16816.F32.BF16 R44, R12.reuse, R136, R44 ;  /* 0x000000880c2c723c */ /* 0x040ff0000004182c */
[C---:B------:R-:W-:Y:S01]  /*a7d0*/  HMMA.16816.F32.BF16 R48, R12.reuse, R138, R48 ;  /* 0x0000008a0c30723c */ /* 0x040fe20000041830 */
[----:B------:R-:W-:Y:S07]  /*a7e0*/  LDSM.16.MT88.4 R136, [R157+0x3800] ;  /* 0x003800009d88783b */ /* 0x000fee0000004200 */
[C---:B-----5:R-:W-:Y:S08]  /*a7f0*/  HMMA.16816.F32.BF16 R52, R12.reuse, R16, R52 ;  /* 0x000000100c34723c */ /* 0x060ff00000041834 */
[C---:B------:R-:W-:Y:S01]  /*a800*/  HMMA.16816.F32.BF16 R56, R12.reuse, R18, R56 ;  /* 0x000000120c38723c */ /* 0x040fe20000041838 */
[----:B------:R-:W3:Y:S07]  /*a810*/  LDSM.16.MT88.4 R16, [R156+0x5000] ;  /* 0x005000009c10783b */ /* 0x000eee0000004200 */
[C---:B--2---:R-:W-:Y:S08]  /*a820*/  HMMA.16816.F32.BF16 R60, R12.reuse, R20, R60 ;  /* 0x000000140c3c723c */ /* 0x044ff0000004183c */
[C---:B------:R-:W-:Y:S01]  /*a830*/  HMMA.16816.F32.BF16 R64, R12.reuse, R22, R64 ;  /* 0x000000160c40723c */ /* 0x040fe20000041840 */
[----:B------:R-:W2:Y:S07]  /*a840*/  LDSM.16.MT88.4 R20, [R159+0x5000] ;  /* 0x005000009f14783b */ /* 0x000eae0000004200 */
[C---:B----4-:R-:W-:Y:S08]  /*a850*/  HMMA.16816.F32.BF16 R68, R12.reuse, R24, R68 ;  /* 0x000000180c44723c */ /* 0x050ff00000041844 */
[C---:B------:R-:W-:Y:S01]  /*a860*/  HMMA.16816.F32.BF16 R72, R12.reuse, R26, R72 ;  /* 0x0000001a0c48723c */ /* 0x040fe20000041848 */
[----:B------:R-:W-:Y:S07]  /*a870*/  LDSM.16.MT88.4 R24, [R157+0x1800] ;  /* 0x001800009d18783b */ /* 0x000fee0000004200 */
        /* <DEDUP_REMOVED lines=13> */
[C---:B-1----:R-:W-:Y:S01]  /*a950*/  HMMA.16816.F32.BF16 R128, R12.reuse, R124, R4 ;  /* 0x0000007c0c80723c */ /* 0x042fe20000041804 */
[----:B------:R-:W1:Y:S07]  /*a960*/  LDSM.16.MT88.4 R4, [R158+0x5800] ;  /* 0x005800009e04783b */ /* 0x000e6e0000004200 */
[C---:B------:R-:W-:Y:S01]  /*a970*/  HMMA.16816.F32.BF16 R124, R12.reuse, R126, R8 ;  /* 0x0000007e0c7c723c */ /* 0x040fe20000041808 */
[----:B------:R-:W4:Y:S07]  /*a980*/  LDSM.16.MT88.4 R8, [R157+0x5800] ;  /* 0x005800009d08783b */ /* 0x000f2e0000004200 */
[C---:B------:R-:W-:Y:S08]  /*a990*/  HMMA.16816.F32.BF16 R100, R12.reuse, R24, R100 ;  /* 0x000000180c64723c */ /* 0x040ff00000041864 */
[C---:B------:R-:W-:Y:S08]  /*a9a0*/  HMMA.16816.F32.BF16 R104, R12.reuse, R26, R104 ;  /* 0x0000001a0c68723c */ /* 0x040ff00000041868 */
[C---:B------:R-:W-:Y:S08]  /*a9b0*/  HMMA.16816.F32.BF16 R108, R12.reuse, R28, R108 ;  /* 0x0000001c0c6c723c */ /* 0x040ff0000004186c */
[C---:B------:R-:W-:Y:S08]  /*a9c0*/  HMMA.16816.F32.BF16 R112, R12.reuse, R30, R112 ;  /* 0x0000001e0c70723c */ /* 0x040ff00000041870 */
        /* <DEDUP_REMOVED lines=9> */
[C---:B--2---:R-:W-:Y:S07]  /*aa60*/  HMMA.16816.F32.BF16 R60, R12.reuse, R20, R60 ;  /* 0x000000140c3c723c */ /* 0x044fee000004183c */
[----:B------:R-:W-:Y:S01]  /*aa70*/  IADD3 R20, R235, -0x2, RZ ;  /* 0xfffffffeeb147810 */ /* 0x000fe20007ffe0ff */
[C---:B------:R-:W-:Y:S03]  /*aa80*/  HMMA.16816.F32.BF16 R64, R12.reuse, R22, R64 ;  /* 0x000000160c40723c */ /* 0x040fe60000041840 */
[----:B------:R-:W-:Y:S05]  /*aa90*/  ISETP.GE.AND P5, PT, R20, R223, PT ;  /* 0x000000df1400720c */ /* 0x000fea0003fa6270 */
[C---:B-1----:R-:W-:Y:S08]  /*aaa0*/  HMMA.16816.F32.BF16 R68, R12.reuse, R4, R68 ;  /* 0x000000040c44723c */ /* 0x042ff00000041844 */
[C---:B------:R-:W-:Y:S01]  /*aab0*/  HMMA.16816.F32.BF16 R72, R12.reuse, R6, R72 ;  /* 0x000000060c48723c */ /* 0x040fe20000041848 */
[----:B------:R-:W1:Y:S02]  /*aac0*/  LDSM.16.MT88.4 R4, [R159+0x5800] ;  /* 0x005800009f04783b */ /* 0x000e640000004200 */
[----:B------:R-:W-:Y:S02]  /*aad0*/  @P5 ISETP.GE.AND P2, PT, R212, c[0x0][0x1d4], PT ;  /* 0x00007500d4005a0c */ /* 0x000fe40003f46270 */
[----:B------:R-:W-:Y:S02]  /*aae0*/  @P5 SHF.R.S32.HI R3, RZ, 0x1f, R20 ;  /* 0x0000001fff035819 */ /* 0x000fe40000011414 */
[----:B------:R-:W-:Y:S01]  /*aaf0*/  @P5 ISETP.GE.AND P1, PT, R198, c[0x0][0x1d4], PT ;  /* 0x00007500c6005a0c */ /* 0x000fe20003f26270 */
[C---:B----4-:R-:W-:Y:S04]  /*ab00*/  HMMA.16816.F32.BF16 R76, R12.reuse, R8, R76 ;  /* 0x000000080c4c723c */ /* 0x050fe8000004184c */
[----:B------:R-:W-:Y:S04]  /*ab10*/  @P5 IMAD R3, R3, c[0x0][0x1e0], RZ ;  /* 0x0000780003035a24 */ /* 0x000fe800078e02ff */
[C---:B------:R-:W-:Y:S01]  /*ab20*/  @P5 IMAD R3, R20.reuse, c[0x0][0x1e4], R3 ;  /* 0x0000790014035a24 */ /* 0x040fe200078e0203 */
[C---:B------:R-:W-:Y:S03]  /*ab30*/  HMMA.16816.F32.BF16 R80, R12.reuse, R10, R80 ;  /* 0x0000000a0c50723c */ /* 0x040fe60000041850 */
[----:B------:R-:W-:Y:S04]  /*ab40*/  @P5 IMAD.WIDE.U32 R20, R20, c[0x0][0x1e0], RZ ;  /* 0x0000780014145a25 */ /* 0x000fe800078e00ff */
[----:B------:R-:W-:Y:S01]  /*ab50*/  @P5 MOV R10, c[0x0][0x1e4] ;  /* 0x00007900000a5a02 */ /* 0x000fe20000000f00 */
[C---:B---3--:R-:W-:Y:S04]  /*ab60*/  HMMA.16816.F32.BF16 R84, R12.reuse, R16, R84 ;  /* 0x000000100c54723c */ /* 0x048fe80000041854 */
[----:B------:R-:W-:Y:S02]  /*ab70*/  @P5 IADD3 R8, R21, R3, RZ ;  /* 0x0000000315085210 */ /* 0x000fe40007ffe0ff */
[C---:B------:R-:W-:Y:S02]  /*ab80*/  @P5 SHF.L.U32 R3, R20.reuse, 0x6, RZ ;  /* 0x0000000614035819 */ /* 0x040fe400000006ff */
[----:B------:R-:W-:Y:S01]  /*ab90*/  @P5 SHF.L.U64.HI R20, R20, 0x6, R8 ;  /* 0x0000000614145819 */ /* 0x000fe20000010208 */
[C---:B------:R-:W-:Y:S03]  /*aba0*/  HMMA.16816.F32.BF16 R88, R12.reuse, R18, R88 ;  /* 0x000000120c58723c */ /* 0x040fe60000041858 */
[----:B------:R-:W-:Y:S04]  /*abb0*/  @P5 MOV R8, c[0x0][0x1e0] ;  /* 0x0000780000085a02 */ /* 0x000fe80000000f00 */
[C---:B------:R-:W-:Y:S01]  /*abc0*/  @P5 LEA R9, P0, R8.reuse, R3, 0x5 ;  /* 0x0000000308095211 */ /* 0x040fe200078028ff */
[C---:B-1----:R-:W-:Y:S04]  /*abd0*/  HMMA.16816.F32.BF16 R92, R12.reuse, R4, R92 ;  /* 0x000000040c5c723c */ /* 0x042fe8000004185c */
[----:B------:R-:W-:Y:S02]  /*abe0*/  @P5 IADD3 R3, P3, R3, R230, RZ ;  /* 0x000000e603035210 */ /* 0x000fe40007f7e0ff */
[----:B------:R-:W-:Y:S02]  /*abf0*/  @P5 LEA.HI.X R10, R8, R20, R10, 0x5, P0 ;  /* 0x00000014080a5211 */ /* 0x000fe400000f2c0a */
[----:B------:R-:W-:Y:S01]  /*ac00*/  @P5 LEA R16, P4, R3, c[0x0][0x1c8], 0x1 ;  /* 0x0000720003105a11 */ /* 0x000fe200078808ff */
[----:B------:R-:W-:Y:S03]  /*ac10*/  HMMA.16816.F32.BF16 R96, R12, R6, R96 ;  /* 0x000000060c60723c */ /* 0x000fe60000041860 */
[----:B------:R-:W-:Y:S02]  /*ac20*/  @P5 IADD3.X R20, R20, R222, RZ, P3, !PT ;  /* 0x000000de14145210 */ /* 0x000fe40001ffe4ff */
[----:B------:R-:W-:Y:S02]  /*ac30*/  @P5 IADD3 R9, P0, R9, R230, RZ ;  /* 0x000000e609095210 */ /* 0x000fe40007f1e0ff */
[----:B------:R-:W-:Y:S01]  /*ac40*/  @P5 LEA.HI.X R17, R3, c[0x0][0x1cc], R20, 0x1, P4 ;  /* 0x0000730003115a11 */ /* 0x000fe200020f0c14 */
[----:B------:R-:W-:Y:S01]  /*ac50*/  @P5 IMAD R3, R228, 0x6000, R200 ;  /* 0x00006000e4035824 */ /* 0x000fe200078e02c8 */
[----:B------:R-:W-:Y:S03]  /*ac60*/  @P5 LEA R8, P3, R9, c[0x0][0x1c8], 0x1 ;  /* 0x0000720009085a11 */ /* 0x000fe600078608ff */
[----:B------:R-:W-:Y:S01]  /*ac70*/  @P5 IADD3.X R10, R10, R222, RZ, P0, !PT ;  /* 0x000000de0a0a5210 */ /* 0x000fe200007fe4ff */
[----:B------:R-:W-:Y:S01]  /*ac80*/  @!PT LDS RZ, [RZ] ;  /* 0x00000000fffff984 */ /* 0x000fe20000000800 */
[----:B------:R-:W-:Y:S01]  /*ac90*/  @!PT LDS RZ, [RZ] ;  /* 0x00000000fffff984 */ /* 0x000fe20000000800 */
[----:B------:R-:W-:Y:S01]  /*aca0*/  @!PT LDS RZ, [RZ] ;  /* 0x00000000fffff984 */ /* 0x000fe20000000800 */
[----:B------:R1:W-:Y:S01]  /*acb0*/  @P5 LDGSTS.E.BYPASS.LTC128B.128 [R3], [R16.64], !P2 ;  /* 0x0000000010035fae */ /* 0x0003e2000d101d48 */
[----:B------:R-:W-:Y:S02]  /*acc0*/  @P5 ISETP.GE.AND P0, PT, R197, c[0x0][0x1d4], PT ;  /* 0x00007500c5005a0c */ /* 0x000fe40003f06270 */
[----:B------:R-:W-:Y:S05]  /*acd0*/  @P5 LEA.HI.X R9, R9, c[0x0][0x1cc], R10, 0x1, P3 ;  /* 0x0000730009095a11 */ /* 0x000fea00018f0c0a */
        /* <DEDUP_REMOVED lines=13> */
.L_x_4604:
[----:B------:R-:W-:Y:S02]  /*adb0*/  MOV R5, 0x1f ;  /* 0x0000001f00057802 */ /* 0x000fe40000000f00 */
[----:B------:R-:W-:Y:S01]  /*adc0*/  MOV R4, 0xffffffff ;  /* 0xffffffff00047802 */ /* 0x000fe20000000f00 */
[----:B------:R-:W-:Y:S05]  /*add0*/  BRA.DIV ~URZ, `(.L_x_4606) ;  /* 0x00004ff27f007947 */ /* 0x000fea000b800000 */
[----:B------:R2:W3:Y:S02]  /*ade0*/  SHFL.BFLY PT, R3, R232, 0x2, 0x1f ;  /* 0x0c401f00e8037f89 */ /* 0x0004e400000e0000 */
.L_x_4679:
[----:B---3--:R-:W-:Y:S01]  /*adf0*/  FADD.FTZ R3, R3, R232 ;  /* 0x000000e803037221 */ /* 0x008fe20000010000 */
[----:B------:R-:W-:Y:S05]  /*ae00*/  BRA.DIV ~URZ, `(.L_x_4607) ;  /* 0x000050227f007947 */ /* 0x000fea000b800000 */
[----:B------:R-:W3:Y:S04]  /*ae10*/  SHFL.BFLY PT, R5, R229, 0x2, 0x1f ;  /* 0x0c401f00e5057f89 */ /* 0x000ee800000e0000 */
[----:B------:R-:W4:Y:S01]  /*ae20*/  SHFL.BFLY PT, R4, R3, 0x1, 0x1f ;  /* 0x0c201f0003047f89 */ /* 0x000f2200000e0000 */
[----:B---3--:R-:W-:-:S02]  /*ae30*/  FADD.FTZ R229, R5, R229 ;  /* 0x000000e505e57221 */ /* 0x008fc40000010000 */
[----:B----4-:R-:W-:-:S03]  /*ae40*/  FADD.FTZ R3, R3, R4 ;  /* 0x0000000403037221 */ /* 0x010fc60000010000 */
[----:B------:R3:W4:Y:S04]  /*ae50*/  SHFL.BFLY PT, R5, R229, 0x1, 0x1f ;  /* 0x0c201f00e5057f89 */ /* 0x00072800000e0000 */
.L_x_4680:
        /* <DEDUP_REMOVED lines=116> */
.L_x_4583:
        /* <DEDUP_REMOVED lines=8> */
[----:B------:R-:W4:Y:S01]  /*b620*/  POPC R3, UR4 ;  /* 0x0000000400037d09 */ /* 0x000f220008000000 */
[----:B-1----:R-:W-:-:S13]  /*b630*/  ISETP.EQ.U32.AND P0, PT, R5, R0, PT ;  /* 0x000000000500720c */ /* 0x002fda0003f02070 */
[----:B----4-:R-:W4:Y:S04]  /*b640*/  @P0 ATOMG.E.ADD.STRONG.GPU PT, R3, [R6.64], R3 ;  /* 0x00000003060309a8 */ /* 0x010f2800081ee1c8 */
[----:B------:R-:W1:Y:S02]  /*b650*/  S2R R0, SR_LTMASK ;  /* 0x0000000000007919 */ /* 0x000e640000003900 */
[----:B-1----:R-:W-:-:S04]  /*b660*/  LOP3.LUT R0, R0, UR4, RZ, 0xc0, !PT ;  /* 0x0000000400007c12 */ /* 0x002fc8000f8ec0ff */
[----:B------:R-:W1:Y:S01]  /*b670*/  POPC R188, R0 ;  /* 0x0000000000bc7309 */ /* 0x000e620000000000 */
[----:B----4-:R-:W1:Y:S02]  /*b680*/  SHFL.IDX PT, R3, R3, R5, 0x1f ;  /* 0x00001f0503037589 */ /* 0x010e6400000e0000 */
[----:B-1----:R-:W-:-:S05]  /*b690*/  IADD3 R188, R3, c[0x0][0xc], R188 ;  /* 0x0000030003bc7a10 */ /* 0x002fca0007ffe0bc */
.L_x_4609:
[----:B------:R-:W-:Y:S05]  /*b6a0*/  BSYNC B0 ;  /* 0x0000000000007941 */ /* 0x000fea0003800000 */
.L_x_4608:
        /* <DEDUP_REMOVED lines=21> */
[----:B-1----:R-:W-:-:S02]  /*b800*/  F2FP.BF16.PACK_AB R5, R127, R126 ;  /* 0x0000007e7f05723e */ /* 0x002fc400000010ff */
[----:B----4-:R-:W-:-:S03]  /*b810*/  F2FP.BF16.PACK_AB R6, R101, R100 ;  /* 0x000000646506723e */ /* 0x010fc600000010ff */
        /* <DEDUP_REMOVED lines=101> */
.L_x_4612:
        /* <DEDUP_REMOVED lines=107> */
.L_x_4681:
[----:B------:R-:W-:Y:S05]  /*c520*/  BRA.DIV ~URZ, `(.L_x_4615) ;  /* 0x00003a727f007947 */ /* 0x000fea000b800000 */
[----:B------:R4:W2:Y:S02]  /*c530*/  SHFL.IDX PT, R0, R56, RZ, 0x181f ;  /* 0x00181fff38007589 */ /* 0x0008a400000e0000 */
.L_x_4682:
        /* <DEDUP_REMOVED lines=15> */
.L_x_4617:
[----:B------:R-:W-:Y:S05]  /*c630*/  BSYNC B0 ;  /* 0x0000000000007941 */ /* 0x000fea0003800000 */
.L_x_4616:
[----:B------:R-:W-:Y:S05]  /*c640*/  BRA.DIV ~URZ, `(.L_x_4618) ;  /* 0x000039c27f007947 */ /* 0x000fea000b800000 */
[----:B-12---:R1:W2:Y:S04]  /*c650*/  SHFL.IDX PT, R20, R7, 0x1, 0x181f ;  /* 0x00381f0007147f89 */ /* 0x0062a800000e0000 */
[----:B------:R1:W4:Y:S02]  /*c660*/  SHFL.IDX PT, R2, R56, 0x1, 0x181f ;  /* 0x00381f0038027f89 */ /* 0x00032400000e0000 */
.L_x_4683:
        /* <DEDUP_REMOVED lines=16> */
.L_x_4620:
[----:B------:R-:W-:Y:S05]  /*c770*/  BSYNC B0 ;  /* 0x0000000000007941 */ /* 0x000fea0003800000 */
.L_x_4619:
[----:B------:R-:W-:Y:S05]  /*c780*/  BRA.DIV ~URZ, `(.L_x_4621) ;  /* 0x000039427f007947 */ /* 0x000fea000b800000 */
[----:B--2---:R2:W1:Y:S02]  /*c790*/  SHFL.IDX PT, R16, R7, 0x2, 0x181f ;  /* 0x00581f0007107f89 */ /* 0x00446400000e0000 */
.L_x_4684:
[----:B------:R-:W-:Y:S05]  /*c7a0*/  BRA.DIV ~URZ, `(.L_x_4622) ;  /* 0x000039927f007947 */ /* 0x000fea000b800000 */
[----:B----4-:R4:W2:Y:S02]  /*c7b0*/  SHFL.IDX PT, R2, R56, 0x2, 0x181f ;  /* 0x00581f0038027f89 */ /* 0x0108a400000e0000 */
.L_x_4685:
        /* <DEDUP_REMOVED lines=16> */
.L_x_4624:
[----:B------:R-:W-:Y:S05]  /*c8c0*/  BSYNC B0 ;  /* 0x0000000000007941 */ /* 0x000fea0003800000 */
.L_x_4623:
[----:B------:R-:W-:Y:S05]  /*c8d0*/  BRA.DIV ~URZ, `(.L_x_4625) ;  /* 0x000038c27f007947 */ /* 0x000fea000b800000 */
[----:B-12---:R-:W1:Y:S04]  /*c8e0*/  SHFL.IDX PT, R7, R7, 0x3, 0x181f ;  /* 0x00781f0007077f89 */ /* 0x006e6800000e0000 */
[----:B----4-:R-:W2:Y:S02]  /*c8f0*/  SHFL.IDX PT, R56, R56, 0x3, 0x181f ;  /* 0x00781f0038387f89 */ /* 0x010ea400000e0000 */
.L_x_4686:
        /* <DEDUP_REMOVED lines=17> */
.L_x_4613:
        /* <DEDUP_REMOVED lines=34> */
.L_x_4687:
[----:B------:R-:W-:Y:S05]  /*cc30*/  BRA.DIV ~URZ, `(.L_x_4628) ;  /* 0x000036a27f007947 */ /* 0x000fea000b800000 */
[----:B------:R3:W4:Y:S02]  /*cc40*/  SHFL.IDX PT, R0, R149, RZ, 0x1c1f ;  /* 0x001c1fff95007589 */ /* 0x00072400000e0000 */
.L_x_4688:
        /* <DEDUP_REMOVED lines=145> */
.L_x_4630:
[----:B------:R-:W-:Y:S05]  /*d560*/  BSYNC B0 ;  /* 0x0000000000007941 */ /* 0x000fea0003800000 */
.L_x_4629:
[----:B------:R-:W-:Y:S05]  /*d570*/  BRA.DIV ~URZ, `(.L_x_4631) ;  /* 0x00002dd27f007947 */ /* 0x000fea000b800000 */
[----:B-1----:R-:W1:Y:S04]  /*d580*/  SHFL.IDX PT, R148, R148, 0x1, 0x1c1f ;  /* 0x003c1f0094947f89 */ /* 0x002e6800000e0000 */
[----:B---3--:R-:W3:Y:S02]  /*d590*/  SHFL.IDX PT, R149, R149, 0x1, 0x1c1f ;  /* 0x003c1f0095957f89 */ /* 0x008ee400000e0000 */
.L_x_4689:
        /* <DEDUP_REMOVED lines=100> */
.L_x_4611:
        /* <DEDUP_REMOVED lines=19> */
.L_x_4632:
[----:B------:R-:W-:Y:S01]  /*dd10*/  ISETP.GT.AND P0, PT, R196, 0x7f, PT ;  /* 0x0000007fc400780c */ /* 0x000fe20003f04270 */
[----:B------:R-:W-:Y:S01]  /*dd20*/  BSSY B0, `(.L_x_4633) ;  /* 0x0000034000007945 */ /* 0x000fe20003800000 */
[----:B------:R-:W-:Y:S02]  /*dd30*/  SEL R220, R220, RZ, !P2 ;  /* 0x000000ffdcdc7207 */ /* 0x000fe40005000000 */
[----:B------:R-:W-:-:S02]  /*dd40*/  SEL R7, R7, RZ, !P2 ;  /* 0x000000ff07077207 */ /* 0x000fc40005000000 */
[----:B-1---5:R-:W-:-:S07]  /*dd50*/  SHF.R.S32.HI R4, RZ, 0x1f, R0 ;  /* 0x0000001fff047819 */ /* 0x022fce0000011400 */
        /* <DEDUP_REMOVED lines=13> */
[----:B------:R-:W4:Y:S03]  /*de30*/  LDC.64 R14, c[0x0][R22+0x168] ;  /* 0x00005a00160e7b82 */ /* 0x000f260000000a00 */
[----:B------:R-:W-:-:S05]  /*de40*/  @P0 IMAD.HI.U32 R9, R2, c[0x0][0x4ec], RZ ;  /* 0x00013b0002090a27 */ /* 0x000fca00078e00ff */
[----:B------:R-:W5:Y:S01]  /*de50*/  LDC.64 R18, c[0x0][R22+0x178] ;  /* 0x00005e0016127b82 */ /* 0x000f620000000a00 */
[----:B------:R-:W-:-:S05]  /*de60*/  @P0 SHF.R.U32.HI R10, RZ, c[0x0][0x4f0], R9 ;  /* 0x00013c00ff0a0a19 */ /* 0x000fca0000011609 */
[----:B------:R-:W-:Y:S02]  /*de70*/  IMAD.MOV R9, RZ, RZ, -R10 ;  /* 0x000000ffff097224 */ /* 0x000fe400078e0a0a */
[----:B------:R-:W2:Y:S02]  /*de80*/  LDC.64 R16, c[0x0][R22+0x160] ;  /* 0x0000580016107b82 */ /* 0x000ea40000000a00 */
[----:B------:R-:W-:Y:S02]  /*de90*/  IMAD R9, R9, c[0x0][0x4e8], R2 ;  /* 0x00013a0009097a24 */ /* 0x000fe400078e0202 */
[-C--:B-1----:R-:W-:Y:S02]  /*dea0*/  IMAD R5, R21, R220.reuse, RZ ;  /* 0x000000dc15057224 */ /* 0x082fe400078e02ff */
[----:B------:R-:W-:-:S04]  /*deb0*/  IMAD.WIDE.U32 R12, R20, R220, RZ ;  /* 0x000000dc140c7225 */ /* 0x000fc800078e00ff */
        /* <DEDUP_REMOVED lines=26> */
.L_x_4634:
[----:B------:R-:W-:Y:S05]  /*e060*/  BSYNC B0 ;  /* 0x0000000000007941 */ /* 0x000fea0003800000 */
.L_x_4633:
        /* <DEDUP_REMOVED lines=37> */
.L_x_4690:
[----:B------:R-:W-:Y:S05]  /*e2c0*/  BRA.DIV ~URZ, `(.L_x_4636) ;  /* 0x000021c27f007947 */ /* 0x000fea000b800000 */
[----:B------:R1:W2:Y:S02]  /*e2d0*/  SHFL.IDX PT, R0, R7, RZ, 0x181f ;  /* 0x00181fff07007589 */ /* 0x0002a400000e0000 */
.L_x_4691:
        /* <DEDUP_REMOVED lines=16> */
.L_x_4638:
[----:B------:R-:W-:Y:S05]  /*e3e0*/  BSYNC B0 ;  /* 0x0000000000007941 */ /* 0x000fea0003800000 */
.L_x_4637:
[----:B------:R-:W-:Y:S05]  /*e3f0*/  BRA.DIV ~URZ, `(.L_x_4639) ;  /* 0x000021027f007947 */ /* 0x000fea000b800000 */
[----:B----4-:R4:W1:Y:S04]  /*e400*/  SHFL.IDX PT, R9, R8, 0x1, 0x181f ;  /* 0x00381f0008097f89 */ /* 0x01086800000e0000 */
[----:B--2---:R4:W2:Y:S02]  /*e410*/  SHFL.IDX PT, R0, R7, 0x1, 0x181f ;  /* 0x00381f0007007f89 */ /* 0x0048a400000e0000 */
.L_x_4692:
        /* <DEDUP_REMOVED lines=16> */
.L_x_4641:
[----:B------:R-:W-:Y:S05]  /*e520*/  BSYNC B0 ;  /* 0x0000000000007941 */ /* 0x000fea0003800000 */
.L_x_4640:
[----:B------:R-:W-:Y:S05]  /*e530*/  BRA.DIV ~URZ, `(.L_x_4642) ;  /* 0x000020927f007947 */ /* 0x000fea000b800000 */
[----:B-1----:R1:W3:Y:S02]  /*e540*/  SHFL.IDX PT, R9, R8, 0x2, 0x181f ;  /* 0x00581f0008097f89 */ /* 0x0022e400000e0000 */
.L_x_4693:
[----:B------:R-:W-:Y:S05]  /*e550*/  BRA.DIV ~URZ, `(.L_x_4643) ;  /* 0x000020e27f007947 */ /* 0x000fea000b800000 */
[----:B--2---:R2:W1:Y:S02]  /*e560*/  SHFL.IDX PT, R0, R7, 0x2, 0x181f ;  /* 0x00581f0007007f89 */ /* 0x00446400000e0000 */
.L_x_4694:
        /* <DEDUP_REMOVED lines=16> */
.L_x_4645:
[----:B------:R-:W-:Y:S05]  /*e670*/  BSYNC B0 ;  /* 0x0000000000007941 */ /* 0x000fea0003800000 */
.L_x_4644:
[----:B------:R-:W-:Y:S05]  /*e680*/  BRA.DIV ~URZ, `(.L_x_4646) ;  /* 0x000020227f007947 */ /* 0x000fea000b800000 */
[----:B-1--4-:R-:W1:Y:S04]  /*e690*/  SHFL.IDX PT, R8, R8, 0x3, 0x181f ;  /* 0x00781f0008087f89 */ /* 0x012e6800000e0000 */
[----:B--2---:R-:W2:Y:S02]  /*e6a0*/  SHFL.IDX PT, R7, R7, 0x3, 0x181f ;  /* 0x00781f0007077f89 */ /* 0x004ea400000e0000 */
.L_x_4695:
        /* <DEDUP_REMOVED lines=15> */
.L_x_4626:
[----:B------:R-:W-:Y:S05]  /*e7a0*/  BSYNC B1 ;  /* 0x0000000000017941 */ /* 0x000fea0003800000 */
.L_x_4610:
        /* <DEDUP_REMOVED lines=11> */
.L_x_4696:
[----:B------:R-:W-:Y:S05]  /*e860*/  BRA.DIV ~URZ, `(.L_x_4649) ;  /* 0x00001f827f007947 */ /* 0x000fea000b800000 */
[----:B-1----:R-:W1:Y:S02]  /*e870*/  SHFL.IDX PT, R3, R3, 0x1, 0x1f ;  /* 0x00201f0003037f89 */ /* 0x002e6400000e0000 */
.L_x_4697:
        /* <DEDUP_REMOVED lines=18> */
.L_x_4698:
        /* <DEDUP_REMOVED lines=16> */
.L_x_4699:
[----:B----4-:R-:W-:Y:S01]  /*eaa0*/  IMAD R0, R0, c[0x0][0x538], RZ ;  /* 0x00014e0000007a24 */ /* 0x010fe200078e02ff */
[----:B------:R-:W-:Y:S04]  /*eab0*/  BSSY B1, `(.L_x_4652) ;  /* 0x00000ba000017945 */ /* 0x000fe80003800000 */
[----:B-1----:R-:W-:-:S04]  /*eac0*/  IADD3 R188, R0, R3, RZ ;  /* 0x0000000300bc7210 */ /* 0x002fc80007ffe0ff */
[----:B--2---:R-:W-:-:S13]  /*ead0*/  ISETP.GT.AND P6, PT, R188, R7, PT ;  /* 0x00000007bc00720c */ /* 0x004fda0003fc4270 */
[----:B------:R-:W-:Y:S05]  /*eae0*/  @P6 BRA `(.L_x_4653) ;  /* 0x0000024000006947 */ /* 0x000fea0003800000 */
.L_x_4657:
        /* <DEDUP_REMOVED lines=16> */
.L_x_4700:
        /* <DEDUP_REMOVED lines=16> */
.L_x_4701:
[----:B--2---:R-:W-:-:S05]  /*ecf0*/  IMAD R0, R0, c[0x0][0x538], RZ ;  /* 0x00014e0000007a24 */ /* 0x004fca00078e02ff */
[----:B------:R-:W-:-:S04]  /*ed00*/  IADD3 R188, R0, R188, RZ ;  /* 0x000000bc00bc7210 */ /* 0x000fc80007ffe0ff */
[----:B------:R-:W-:-:S13]  /*ed10*/  ISETP.GT.AND P6, PT, R188, R7, PT ;  /* 0x00000007bc00720c */ /* 0x000fda0003fc4270 */
[----:B-1----:R-:W-:Y:S05]  /*ed20*/  @!P6 BRA `(.L_x_4657) ;  /* 0xfffffdc00000e947 */ /* 0x002fea000383ffff */
.L_x_4653:
[----:B------:R-:W-:-:S05]  /*ed30*/  IADD3 R188, -R0, R188, RZ ;  /* 0x000000bc00bc7210 */ /* 0x000fca0007ffe1ff */
[----:B------:R-:W-:-:S05]  /*ed40*/  IMAD R0, R9, c[0x0][0x538], R188 ;  /* 0x00014e0009007a24 */ /* 0x000fca00078e02bc */
[----:B------:R-:W-:Y:S01]  /*ed50*/  ISETP.GT.AND P0, PT, R0, R7, PT ;  /* 0x000000070000720c */ /* 0x000fe20003f04270 */
[----:B------:R-:W-:-:S12]  /*ed60*/  BRA.DIV ~URZ, `(.L_x_4658) ;  /* 0x00001f127f007947 */ /* 0x000fd8000b800000 */
[----:B------:R-:W-:-:S04]  /*ed70*/  VOTE.ANY R8, PT, !P0 ;  /* 0x0000000000087806 */ /* 0x000fc800040e0100 */
.L_x_4702:
[----:B------:R-:W1:Y:S02]  /*ed80*/  POPC R12, R8 ;  /* 0x00000008000c7309 */ /* 0x000e640000000000 */
[----:B-1----:R-:W-:Y:S01]  /*ed90*/  IADD3 R191, R12, R191, RZ ;  /* 0x000000bf0cbf7210 */ /* 0x002fe20007ffe0ff */
[----:B------:R-:W-:Y:S05]  /*eda0*/  BRA.DIV ~URZ, `(.L_x_4659) ;  /* 0x00001f127f007947 */ /* 0x000fea000b800000 */
[----:B------:R1:W2:Y:S04]  /*edb0*/  SHFL.IDX PT, R189, R189, R12, 0x1f ;  /* 0x00001f0cbdbd7589 */ /* 0x0002a800000e0000 */
[----:B------:R1:W4:Y:S02]  /*edc0*/  SHFL.IDX PT, R3, R11, R12, 0x1f ;  /* 0x00001f0c0b037589 */ /* 0x00032400000e0000 */
.L_x_4703:
[----:B------:R-:W-:Y:S01]  /*edd0*/  ISETP.NE.AND P0, PT, R8, RZ, PT ;  /* 0x000000ff0800720c */ /* 0x000fe20003f05270 */
[----:B------:R-:W-:-:S12]  /*ede0*/  BSSY B0, `(.L_x_4660) ;  /* 0x0000005000007945 */ /* 0x000fd80003800000 */
[----:B------:R-:W-:Y:S05]  /*edf0*/  @!P0 BRA `(.L_x_4661) ;  /* 0x0000003000008947 */ /* 0x000fea0003800000 */
[----:B------:R-:W-:Y:S01]  /*ee00*/  IADD3 R4, R12, -0x1, RZ ;  /* 0xffffffff0c047810 */ /* 0x000fe20007ffe0ff */
[----:B------:R-:W-:Y:S05]  /*ee10*/  BRA.DIV ~URZ, `(.L_x_4662) ;  /* 0x00001f727f007947 */ /* 0x000fea000b800000 */
[----:B------:R1:W3:Y:S02]  /*ee20*/  SHFL.IDX PT, R10, R9, R4, 0x1f ;  /* 0x00001f04090a7589 */ /* 0x0002e400000e0000 */
.L_x_4661:
[----:B------:R-:W-:Y:S05]  /*ee30*/  BSYNC B0 ;  /* 0x0000000000007941 */ /* 0x000fea0003800000 */
.L_x_4660:
        /* <DEDUP_REMOVED lines=60> */
.L_x_4664:
        /* <DEDUP_REMOVED lines=61> */
.L_x_4665:
[----:B------:R-:W-:Y:S05]  /*f5d0*/  BSYNC B0 ;  /* 0x0000000000007941 */ /* 0x000fea0003800000 */
.L_x_4663:
[----:B------:R-:W-:-:S04]  /*f5e0*/  LOP3.LUT R2, RZ, R2, RZ, 0x33, !PT ;  /* 0x00000002ff027212 */ /* 0x000fc800078e33ff */
[----:B------:R-:W-:Y:S01]  /*f5f0*/  IADD3 R189, R2, R189, RZ ;  /* 0x000000bd02bd7210 */ /* 0x000fe20007ffe0ff */
[----:B------:R-:W-:Y:S05]  /*f600*/  BRA `(.L_x_4666) ;  /* 0x0000004000007947 */ /* 0x000fea0003800000 */
.L_x_4654:
[----:B------:R-:W-:Y:S01]  /*f610*/  IMAD.MOV.U32 R188, RZ, RZ, R7 ;  /* 0x000000ffffbc7224 */ /* 0x000fe200078e0007 */
[----:B------:R-:W-:Y:S01]  /*f620*/  MOV R190, RZ ;  /* 0x000000ff00be7202 */ /* 0x000fe20000000f00 */
[----:B------:R-:W-:Y:S01]  /*f630*/  IMAD.MOV.U32 R189, RZ, RZ, RZ ;  /* 0x000000ffffbd7224 */ /* 0x000fe200078e00ff */
[----:B------:R-:W-:Y:S02]  /*f640*/  MOV R191, c[0x0][0x53c] ;  /* 0x00014f0000bf7a02 */ /* 0x000fe40000000f00 */
.L_x_4666:
[----:B------:R-:W-:Y:S05]  /*f650*/  BSYNC B1 ;  /* 0x0000000000017941 */ /* 0x000fea0003800000 */
.L_x_4652:
[----:B------:R-:W-:Y:S01]  /*f660*/  WARPSYNC 0xffffffff ;  /* 0xffffffff00007948 */ /* 0x000fe20003800000 */
[----:B------:R-:W-:Y:S01]  /*f670*/  BAR.SYNC.DEFER_BLOCKING 0x4, 0x100 ;  /* 0x0104000000007b1d */ /* 0x000fe20000010000 */
[----:B------:R-:W-:-:S13]  /*f680*/  ISETP.NE.AND P0, PT, R6, RZ, PT ;  /* 0x000000ff0600720c */ /* 0x000fda0003f05270 */
[----:B------:R1:W-:Y:S04]  /*f690*/  @!P0 STS.128 [0x24100], R188 ;  /* 0x024100bcff008388 */ /* 0x0003e80000000c00 */
[----:B------:R-:W-:Y:S06]  /*f6a0*/  BAR.ARV 0x5, 0x100 ;  /* 0x0144000000007b1d */ /* 0x000fec0000002000 */
.L_x_4647:
[----:B----4-:R-:W-:-:S13]  /*f6b0*/  ISETP.GE.AND P0, PT, R191, c[0x0][0x53c], PT ;  /* 0x00014f00bf007a0c */ /* 0x010fda0003f06270 */
[----:B-123--:R-:W-:Y:S01]  /*f6c0*/  @P0 CALL.REL.NOINC `(.L_x_4667) ;  /* 0x0000001000000944 */ /* 0x00efe20003c00000 */
[----:B------:R-:W-:Y:S05]  /*f6d0*/  BRA `(.L_x_4668) ;  /* 0xffff1f6000007947 */ /* 0x000fea000383ffff */
.L_x_4667:
[----:B------:R-:W-:Y:S05]  /*f6e0*/  EXIT ;  /* 0x000000000000794d */ /* 0x000fea0003800000 */
.L_x_4566:
[----:B------:R-:W-:Y:S01]  /*f6f0*/  IMAD.MOV.U32 R9, RZ, RZ, R8 ;  /* 0x000000ffff097224 */ /* 0x000fe200078e0008 */
[----:B------:R-:W-:Y:S02]  /*f700*/  MOV R2, 0x1 ;  /* 0x0000000100027802 */ /* 0x000fe40000000f00 */
[----:B------:R-:W-:Y:S02]  /*f710*/  MOV R0, 0xf730 ;  /* 0x0000f73000007802 */ /* 0x000fe40000000f00 */
[----:B------:R-:W-:Y:S05]  /*f720*/  CALL.REL.NOINC `($__internal_98_$__cuda_sm70_shflsync_up_p) ;  /* 0x0000176000007944 */ /* 0x000fea0003c00000 */
[----:B--2---:R-:W-:Y:S01]  /*f730*/  MOV R0, R2 ;  /* 0x0000000200007202 */ /* 0x004fe20000000f00 */
[----:B-1----:R-:W-:Y:S05]  /*f740*/  BRA `(.L_x_4669) ;  /* 0xffff0d2000007947 */ /* 0x002fea000383ffff */
.L_x_4567:
[----:B------:R-:W-:Y:S01]  /*f750*/  IMAD.MOV.U32 R9, RZ, RZ, R8 ;  /* 0x000000ffff097224 */ /* 0x000fe200078e0008 */
[----:B------:R-:W-:Y:S02]  /*f760*/  MOV R2, 0x2 ;  /* 0x0000000200027802 */ /* 0x000fe40000000f00 */
[----:B------:R-:W-:Y:S02]  /*f770*/  MOV R0, 0xf790 ;  /* 0x0000f79000007802 */ /* 0x000fe40000000f00 */
[----:B------:R-:W-:Y:S05]  /*f780*/  CALL.REL.NOINC `($__internal_98_$__cuda_sm70_shflsync_up_p) ;  /* 0x0000170000007944 */ /* 0x000fea0003c00000 */
[----:B-12---:R-:W-:Y:S01]  /*f790*/  SEL R9, R2, RZ, P4 ;  /* 0x000000ff02097207 */ /* 0x006fe20002000000 */
[----:B------:R-:W-:Y:S01]  /*f7a0*/  IMAD.MOV.U32 R2, RZ, RZ, 0x4 ;  /* 0x00000004ff027424 */ /* 0x000fe200078e00ff */
[----:B------:R-:W-:-:S03]  /*f7b0*/  MOV R0, 0xf7e0 ;  /* 0x0000f7e000007802 */ /* 0x000fc60000000f00 */
[----:B------:R-:W-:Y:S02]  /*f7c0*/  IMAD.IADD R9, R8, 0x1, R9 ;  /* 0x0000000108097824 */ /* 0x000fe400078e0209 */
[----:B------:R-:W-:Y:S05]  /*f7d0*/  CALL.REL.NOINC `($__internal_98_$__cuda_sm70_shflsync_up_p) ;  /* 0x000016b000007944 */ /* 0x000fea0003c00000 */
[----:B--2---:R-:W-:Y:S02]  /*f7e0*/  SEL R2, R2, RZ, P3 ;  /* 0x000000ff02027207 */ /* 0x004fe40001800000 */
[----:B------:R-:W-:-:S03]  /*f7f0*/  MOV R0, 0xf830 ;  /* 0x0000f83000007802 */ /* 0x000fc60000000f00 */
[----:B-1----:R-:W-:Y:S02]  /*f800*/  IMAD.IADD R9, R9, 0x1, R2 ;  /* 0x0000000109097824 */ /* 0x002fe400078e0202 */
[----:B------:R-:W-:Y:S02]  /*f810*/  IMAD.MOV.U32 R2, RZ, RZ, 0x8 ;  /* 0x00000008ff027424 */ /* 0x000fe400078e00ff */
[----:B------:R-:W-:Y:S05]  /*f820*/  CALL.REL.NOINC `($__internal_98_$__cuda_sm70_shflsync_up_p) ;  /* 0x0000166000007944 */ /* 0x000fea0003c00000 */
[----:B--2---:R-:W-:Y:S02]  /*f830*/  SEL R2, R2, RZ, P2 ;  /* 0x000000ff02027207 */ /* 0x004fe40001000000 */
[----:B------:R-:W-:-:S03]  /*f840*/  MOV R0, 0xf880 ;  /* 0x0000f88000007802 */ /* 0x000fc60000000f00 */
[----:B-1----:R-:W-:Y:S02]  /*f850*/  IMAD.IADD R9, R9, 0x1, R2 ;  /* 0x0000000109097824 */ /* 0x002fe400078e0202 */
[----:B------:R-:W-:Y:S02]  /*f860*/  IMAD.MOV.U32 R2, RZ, RZ, 0x10 ;  /* 0x00000010ff027424 */ /* 0x000fe400078e00ff */
[----:B------:R-:W-:Y:S05]  /*f870*/  CALL.REL.NOINC `($__internal_98_$__cuda_sm70_shflsync_up_p) ;  /* 0x0000161000007944 */ /* 0x000fea0003c00000 */
[----:B--2---:R-:W-:Y:S01]  /*f880*/  SEL R2, R2, RZ, P1 ;  /* 0x000000ff02027207 */ /* 0x004fe20000800000 */
[----:B------:R-:W-:Y:S01]  /*f890*/  IMAD.MOV.U32 R4, RZ, RZ, 0x1f ;  /* 0x0000001fff047424 */ /* 0x000fe200078e00ff */
[----:B------:R-:W-:-:S03]  /*f8a0*/  MOV R0, 0xf8f0 ;  /* 0x0000f8f000007802 */ /* 0x000fc60000000f00 */
[----:B-1----:R-:W-:Y:S01]  /*f8b0*/  IMAD.IADD R9, R9, 0x1, R2 ;  /* 0x0000000109097824 */ /* 0x002fe200078e0202 */
[----:B------:R-:W-:-:S03]  /*f8c0*/  MOV R2, 0x1f ;  /* 0x0000001f00027802 */ /* 0x000fc60000000f00 */
[----:B------:R-:W-:Y:S02]  /*f8d0*/  IMAD.MOV.U32 R5, RZ, RZ, R9 ;  /* 0x000000ffff057224 */ /* 0x000fe400078e0009 */
[----:B------:R-:W-:Y:S05]  /*f8e0*/  CALL.REL.NOINC `($__internal_97_$__cuda_sm70_shflsync_idx_p) ;  /* 0x0000155000007944 */ /* 0x000fea0003c00000 */
[----:B------:R-:W-:Y:S05]  /*f8f0*/  BRA `(.L_x_4670) ;  /* 0xffff0c7000007947 */ /* 0x000fea000383ffff */
.L_x_4569:
[----:B------:R-:W-:Y:S02]  /*f900*/  SEL R2, RZ, 0x1, P0 ;  /* 0x00000001ff027807 */ /* 0x000fe40000000000 */
[----:B------:R-:W-:Y:S02]  /*f910*/  MOV R0, 0xf930 ;  /* 0x0000f93000007802 */ /* 0x000fe40000000f00 */
[----:B------:R-:W-:Y:S05]  /*f920*/  CALL.REL.NOINC `($__internal_99_$__cuda_sm70_votesync_ballot) ;  /* 0x000015b000007944 */ /* 0x000fea0003c00000 */
[----:B------:R-:W-:Y:S05]  /*f930*/  BRA `(.L_x_4671) ;  /* 0xffff0cc000007947 */ /* 0x000fea000383ffff */
.L_x_4570:
[----:B------:R-:W-:Y:S01]  /*f940*/  IMAD.MOV.U32 R5, RZ, RZ, R10 ;  /* 0x000000ffff057224 */ /* 0x000fe200078e000a */
[----:B------:R-:W-:Y:S01]  /*f950*/  MOV R4, R3 ;  /* 0x0000000300047202 */ /* 0x000fe20000000f00 */
[----:B------:R-:W-:Y:S01]  /*f960*/  IMAD.MOV.U32 R2, RZ, RZ, 0x1f ;  /* 0x0000001fff027424 */ /* 0x000fe200078e00ff */
[----:B------:R-:W-:Y:S02]  /*f970*/  MOV R0, 0xf990 ;  /* 0x0000f99000007802 */ /* 0x000fe40000000f00 */
[----:B------:R-:W-:Y:S05]  /*f980*/  CALL.REL.NOINC `($__internal_97_$__cuda_sm70_shflsync_idx_p) ;  /* 0x000014b000007944 */ /* 0x000fea0003c00000 */
[----:B------:R-:W-:Y:S01]  /*f990*/  IMAD.MOV.U32 R10, RZ, RZ, R2 ;  /* 0x000000ffff0a7224 */ /* 0x000fe200078e0002 */
[----:B------:R-:W-:Y:S01]  /*f9a0*/  MOV R5, R7 ;  /* 0x0000000700057202 */ /* 0x000fe20000000f00 */
[----:B------:R-:W-:Y:S01]  /*f9b0*/  IMAD.MOV.U32 R11, RZ, RZ, RZ ;  /* 0x000000ffff0b7224 */ /* 0x000fe200078e00ff */
[----:B------:R-:W-:Y:S01]  /*f9c0*/  MOV R4, R3 ;  /* 0x0000000300047202 */ /* 0x000fe20000000f00 */
[----:B------:R-:W-:Y:S01]  /*f9d0*/  IMAD.MOV.U32 R2, RZ, RZ, 0x1f ;  /* 0x0000001fff027424 */ /* 0x000fe200078e00ff */
[----:B------:R-:W-:-:S02]  /*f9e0*/  MOV R0, 0xfa00 ;  /* 0x0000fa0000007802 */ /* 0x000fc40000000f00 */
[----:B------:R-:W-:Y:S05]  /*f9f0*/  CALL.REL.NOINC `($__internal_97_$__cuda_sm70_shflsync_idx_p) ;  /* 0x0000144000007944 */ /* 0x000fea0003c00000 */
[----:B------:R-:W-:Y:S01]  /*fa00*/  MOV R7, R2 ;  /* 0x0000000200077202 */ /* 0x000fe20000000f00 */
[----:B------:R-:W-:Y:S05]  /*fa10*/  BRA `(.L_x_4672) ;  /* 0xffff0c4000007947 */ /* 0x000fea000383ffff */
.L_x_4573:
[----:B------:R-:W-:Y:S01]  /*fa20*/  IMAD.MOV.U32 R5, RZ, RZ, R9 ;  /* 0x000000ffff057224 */ /* 0x000fe200078e0009 */
[----:B------:R-:W-:Y:S01]  /*fa30*/  MOV R4, R3 ;  /* 0x0000000300047202 */ /* 0x000fe20000000f00 */
[----:B------:R-:W-:Y:S01]  /*fa40*/  IMAD.MOV.U32 R2, RZ, RZ, 0x1f ;  /* 0x0000001fff027424 */ /* 0x000fe200078e00ff */
[----:B------:R-:W-:-:S02]  /*fa50*/  MOV R0, 0xfa70 ;  /* 0x0000fa7000007802 */ /* 0x000fc40000000f00 */
[----:B--23--:R-:W-:Y:S05]  /*fa60*/  CALL.REL.NOINC `($__internal_97_$__cuda_sm70_shflsync_idx_p) ;  /* 0x000013d000007944 */ /* 0x00cfea0003c00000 */
[----:B------:R-:W-:Y:S01]  /*fa70*/  MOV R11, R2 ;  /* 0x00000002000b7202 */ /* 0x000fe20000000f00 */
[----:B------:R-:W-:Y:S05]  /*fa80*/  BRA `(.L_x_4572) ;  /* 0xffff0c3000007947 */ /* 0x000fea000383ffff */
.L_x_4584:
[----:B------:R-:W-:Y:S01]  /*fa90*/  IMAD.MOV.U32 R5, RZ, RZ, R8 ;  /* 0x000000ffff057224 */ /* 0x000fe200078e0008 */
[----:B------:R-:W-:Y:S01]  /*faa0*/  MOV R4, RZ ;  /* 0x000000ff00047202 */ /* 0x000fe20000000f00 */
[----:B------:R-:W-:Y:S01]  /*fab0*/  IMAD.MOV.U32 R2, RZ, RZ, 0x181f ;  /* 0x0000181fff027424 */ /* 0x000fe200078e00ff */
[----:B------:R-:W-:-:S02]  /*fac0*/  MOV R0, 0xfae0 ;  /* 0x0000fae000007802 */ /* 0x000fc40000000f00 */
[----:B------:R-:W-:Y:S05]  /*fad0*/  CALL.REL.NOINC `($__internal_97_$__cuda_sm70_shflsync_idx_p) ;  /* 0x0000136000007944 */ /* 0x000fea0003c00000 */
[----:B------:R-:W-:Y:S01]  /*fae0*/  MOV R10, R2 ;  /* 0x00000002000a7202 */ /* 0x000fe20000000f00 */
[----:B------:R-:W-:Y:S05]  /*faf0*/  BRA `(.L_x_4673) ;  /* 0xffff29e000007947 */ /* 0x000fea000383ffff */
.L_x_4585:
[----:B------:R-:W-:Y:S01]  /*fb00*/  IMAD.MOV.U32 R5, RZ, RZ, R9 ;  /* 0x000000ffff057224 */ /* 0x000fe200078e0009 */
[----:B------:R-:W-:Y:S01]  /*fb10*/  MOV R4, RZ ;  /* 0x000000ff00047202 */ /* 0x000fe20000000f00 */
[----:B------:R-:W-:Y:S01]  /*fb20*/  IMAD.MOV.U32 R2, RZ, RZ, 0x181f ;  /* 0x0000181fff027424 */ /* 0x000fe200078e00ff */
[----:B------:R-:W-:-:S02]  /*fb30*/  MOV R0, 0xfb50 ;  /* 0x0000fb5000007802 */ /* 0x000fc40000000f00 */
[----:B-12---:R-:W-:Y:S05]  /*fb40*/  CALL.REL.NOINC `($__internal_97_$__cuda_sm70_shflsync_idx_p) ;  /* 0x000012f000007944 */ /* 0x006fea0003c00000 */
[----:B------:R-:W-:Y:S01]  /*fb50*/  MOV R0, R2 ;  /* 0x0000000200007202 */ /* 0x000fe20000000f00 */
[----:B------:R-:W-:Y:S05]  /*fb60*/  BRA `(.L_x_4674) ;  /* 0xffff299000007947 */ /* 0x000fea000383ffff */
.L_x_4588:
[----:B--2---:R-:W-:Y:S01]  /*fb70*/  IMAD.MOV.U32 R5, RZ, RZ, R8 ;  /* 0x000000ffff057224 */ /* 0x004fe200078e0008 */
[----:B------:R-:W-:Y:S01]  /*fb80*/  MOV R4, 0x1 ;  /* 0x0000000100047802 */ /* 0x000fe20000000f00 */
[----:B------:R-:W-:Y:S01]  /*fb90*/  IMAD.MOV.U32 R2, RZ, RZ, 0x181f ;  /* 0x0000181fff027424 */ /* 0x000fe200078e00ff */
[----:B----4-:R-:W-:-:S02]  /*fba0*/  MOV R0, 0xfbc0 ;  /* 0x0000fbc000007802 */ /* 0x010fc40000000f00 */
[----:B-1-3--:R-:W-:Y:S05]  /*fbb0*/  CALL.REL.NOINC `($__internal_97_$__cuda_sm70_shflsync_idx_p) ;  /* 0x0000128000007944 */ /* 0x00afea0003c00000 */
[----:B------:R-:W-:Y:S01]  /*fbc0*/  IMAD.MOV.U32 R10, RZ, RZ, R2 ;  /* 0x000000ffff0a7224 */ /* 0x000fe200078e0002 */
[----:B------:R-:W-:Y:S01]  /*fbd0*/  MOV R4, 0x1 ;  /* 0x0000000100047802 */ /* 0x000fe20000000f00 */
[----:B------:R-:W-:Y:S01]  /*fbe0*/  IMAD.MOV.U32 R5, RZ, RZ, R9 ;  /* 0x000000ffff057224 */ /* 0x000fe200078e0009 */
[----:B------:R-:W-:-:S02]  /*fbf0*/  MOV R2, 0x181f ;  /* 0x0000181f00027802 */ /* 0x000fc40000000f00 */
[----:B------:R-:W-:Y:S02]  /*fc00*/  MOV R0, 0xfc20 ;  /* 0x0000fc2000007802 */ /* 0x000fe40000000f00 */
[----:B------:R-:W-:Y:S05]  /*fc10*/  CALL.REL.NOINC `($__internal_97_$__cuda_sm70_shflsync_idx_p) ;  /* 0x0000122000007944 */ /* 0x000fea0003c00000 */
[----:B------:R-:W-:Y:S05]  /*fc20*/  BRA `(.L_x_4675) ;  /* 0xffff2a1000007947 */ /* 0x000fea000383ffff */
.L_x_4591:
[----:B-1----:R-:W-:Y:S01]  /*fc30*/  IMAD.MOV.U32 R5, RZ, RZ, R8 ;  /* 0x000000ffff057224 */ /* 0x002fe200078e0008 */
[----:B------:R-:W-:Y:S01]  /*fc40*/  MOV R4, 0x2 ;  /* 0x0000000200047802 */ /* 0x000fe20000000f00 */
[----:B---3--:R-:W-:Y:S01]  /*fc50*/  IMAD.MOV.U32 R2, RZ, RZ, 0x181f ;  /* 0x0000181fff027424 */ /* 0x008fe200078e00ff */
[----:B------:R-:W-:Y:S02]  /*fc60*/  MOV R0, 0xfc80 ;  /* 0x0000fc8000007802 */ /* 0x000fe40000000f00 */
[----:B--2---:R-:W-:Y:S05]  /*fc70*/  CALL.REL.NOINC `($__internal_97_$__cuda_sm70_shflsync_idx_p) ;  /* 0x000011c000007944 */ /* 0x004fea0003c00000 */
[----:B------:R-:W-:Y:S01]  /*fc80*/  MOV R10, R2 ;  /* 0x00000002000a7202 */ /* 0x000fe20000000f00 */
[----:B------:R-:W-:Y:S05]  /*fc90*/  BRA `(.L_x_4676) ;  /* 0xffff2ad000007947 */ /* 0x000fea000383ffff */
.L_x_4592:
[----:B------:R-:W-:Y:S01]  /*fca0*/  IMAD.MOV.U32 R5, RZ, RZ, R9 ;  /* 0x000000ffff057224 */ /* 0x000fe200078e0009 */
[----:B------:R-:W-:Y:S01]  /*fcb0*/  MOV R4, 0x2 ;  /* 0x0000000200047802 */ /* 0x000fe20000000f00 */
[----:B---3--:R-:W-:Y:S01]  /*fcc0*/  IMAD.MOV.U32 R2, RZ, RZ, 0x181f ;  /* 0x0000181fff027424 */ /* 0x008fe200078e00ff */
[----:B------:R-:W-:Y:S02]  /*fcd0*/  MOV R0, 0xfcf0 ;  /* 0x0000fcf000007802 */ /* 0x000fe40000000f00 */
[----:B-12-4-:R-:W-:Y:S05]  /*fce0*/  CALL.REL.NOINC `($__internal_97_$__cuda_sm70_shflsync_idx_p) ;  /* 0x0000115000007944 */ /* 0x016fea0003c00000 */
[----:B------:R-:W-:Y:S05]  /*fcf0*/  BRA `(.L_x_4677) ;  /* 0xffff2a9000007947 */ /* 0x000fea000383ffff */
.L_x_4595:
[----:B-1----:R-:W-:Y:S01]  /*fd00*/  IMAD.MOV.U32 R5, RZ, RZ, R8 ;  /* 0x000000ffff057224 */ /* 0x002fe200078e0008 */
[----:B------:R-:W-:Y:S01]  /*fd10*/  MOV R4, 0x3 ;  /* 0x0000000300047802 */ /* 0x000fe20000000f00 */
[----:B------:R-:W-:Y:S01]  /*fd20*/  IMAD.MOV.U32 R2, RZ, RZ, 0x181f ;  /* 0x0000181fff027424 */ /* 0x000fe200078e00ff */
[----:B------:R-:W-:-:S02]  /*fd30*/  MOV R0, 0xfd50 ;  /* 0x0000fd5000007802 */ /* 0x000fc40000000f00 */
[----:B--234-:R-:W-:Y:S05]  /*fd40*/  CALL.REL.NOINC `($__internal_97_$__cuda_sm70_shflsync_idx_p) ;  /* 0x000010f000007944 */ /* 0x01cfea0003c00000 */
[----:B------:R-:W-:Y:S01]  /*fd50*/  IMAD.MOV.U32 R8, RZ, RZ, R2 ;  /* 0x000000ffff087224 */ /* 0x000fe200078e0002 */
[----:B------:R-:W-:Y:S01]  /*fd60*/  MOV R4, 0x3 ;  /* 0x0000000300047802 */ /* 0x000fe20000000f00 */
[----:B------:R-:W-:Y:S01]  /*fd70*/  IMAD.MOV.U32 R5, RZ, RZ, R9 ;  /* 0x000000ffff057224 */ /* 0x000fe200078e0009 */
[----:B------:R-:W-:-:S02]  /*fd80*/  MOV R2, 0x181f ;  /* 0x0000181f00027802 */ /* 0x000fc40000000f00 */
[----:B------:R-:W-:Y:S02]  /*fd90*/  MOV R0, 0xfdb0 ;  /* 0x0000fdb000007802 */ /* 0x000fe40000000f00 */
[----:B------:R-:W-:Y:S05]  /*fda0*/  CALL.REL.NOINC `($__internal_97_$__cuda_sm70_shflsync_idx_p) ;  /* 0x0000109000007944 */ /* 0x000fea0003c00000 */
[----:B------:R-:W-:Y:S01]  /*fdb0*/  MOV R9, R2 ;  /* 0x0000000200097202 */ /* 0x000fe20000000f00 */
[----:B------:R-:W-:Y:S05]  /*fdc0*/  BRA `(.L_x_4678) ;  /* 0xffff2b0000007947 */ /* 0x000fea000383ffff */
.L_x_4606:
[----:B-1----:R-:W-:Y:S01]  /*fdd0*/  IMAD.MOV.U32 R8, RZ, RZ, R232 ;  /* 0x000000ffff087224 */ /* 0x002fe200078e00e8 */
[----:B------:R-:W-:Y:S02]  /*fde0*/  MOV R7, 0x2 ;  /* 0x0000000200077802 */ /* 0x000fe40000000f00 */
[----:B------:R-:W-:Y:S02]  /*fdf0*/  MOV R6, 0xfe10 ;  /* 0x0000fe1000067802 */ /* 0x000fe40000000f00 */
[----:B------:R-:W-:Y:S05]  /*fe00*/  CALL.REL.NOINC `($__internal_96_$__cuda_sm70_shflsync_bfly_p) ;  /* 0x00000fe000007944 */ /* 0x000fea0003c00000 */
[----:B------:R-:W-:Y:S01]  /*fe10*/  MOV R3, R7 ;  /* 0x0000000700037202 */ /* 0x000fe20000000f00 */
[----:B------:R-:W-:Y:S05]  /*fe20*/  BRA `(.L_x_4679) ;  /* 0xffffafc000007947 */ /* 0x000fea000383ffff */
.L_x_4607:
[----:B-1----:R-:W-:Y:S01]  /*fe30*/  IMAD.MOV.U32 R8, RZ, RZ, R3 ;  /* 0x000000ffff087224 */ /* 0x002fe200078e0003 */
[----:B------:R-:W-:Y:S02]  /*fe40*/  MOV R7, 0x1 ;  /* 0x0000000100077802 */ /* 0x000fe40000000f00 */
[----:B------:R-:W-:Y:S02]  /*fe50*/  MOV R6, 0xfe70 ;  /* 0x0000fe7000067802 */ /* 0x000fe40000000f00 */
[----:B--2---:R-:W-:Y:S05]  /*fe60*/  CALL.REL.NOINC `($__internal_96_$__cuda_sm70_shflsync_bfly_p) ;  /* 0x00000f8000007944 */ /* 0x004fea0003c00000 */
[----:B------:R-:W-:Y:S01]  /*fe70*/  FADD.FTZ R3, R3, R7 ;  /* 0x0000000703037221 */ /* 0x000fe20000010000 */
[----:B------:R-:W-:Y:S02]  /*fe80*/  MOV R8, R229 ;  /* 0x000000e500087202 */ /* 0x000fe40000000f00 */
[----:B------:R-:W-:-:S02]  /*fe90*/  MOV R7, 0x2 ;  /* 0x0000000200077802 */ /* 0x000fc40000000f00 */
[----:B------:R-:W-:Y:S02]  /*fea0*/  MOV R6, 0xfec0 ;  /* 0x0000fec000067802 */ /* 0x000fe40000000f00 */
[----:B------:R-:W-:Y:S05]  /*feb0*/  CALL.REL.NOINC `($__internal_96_$__cuda_sm70_shflsync_bfly_p) ;  /* 0x00000f3000007944 */ /* 0x000fea0003c00000 */
[----:B------:R-:W-:Y:S01]  /*fec0*/  FADD.FTZ R229, R229, R7 ;  /* 0x00000007e5e57221 */ /* 0x000fe20000010000 */
[----:B------:R-:W-:Y:S02]  /*fed0*/  MOV R7, 0x1 ;  /* 0x0000000100077802 */ /* 0x000fe40000000f00 */
[----:B------:R-:W-:Y:S02]  /*fee0*/  MOV R6, 0xff10 ;  /* 0x0000ff1000067802 */ /* 0x000fe40000000f00 */
[----:B------:R-:W-:Y:S02]  /*fef0*/  MOV R8, R229 ;  /* 0x000000e500087202 */ /* 0x000fe40000000f00 */
[----:B------:R-:W-:Y:S05]  /*ff00*/  CALL.REL.NOINC `($__internal_96_$__cuda_sm70_shflsync_bfly_p) ;  /* 0x00000ee000007944 */ /* 0x000fea0003c00000 */
[----:B------:R-:W-:Y:S01]  /*ff10*/  MOV R5, R7 ;  /* 0x0000000700057202 */ /* 0x000fe20000000f00 */
[----:B------:R-:W-:Y:S05]  /*ff20*/  BRA `(.L_x_4680) ;  /* 0xffffaf3000007947 */ /* 0x000fea000383ffff */
.L_x_4614:
[----:B--234-:R-:W-:Y:S01]  /*ff30*/  IMAD.MOV.U32 R5, RZ, RZ, R7 ;  /* 0x000000ffff057224 */ /* 0x01cfe200078e0007 */
[----:B------:R-:W-:Y:S01]  /*ff40*/  MOV R4, RZ ;  /* 0x000000ff00047202 */ /* 0x000fe20000000f00 */
[----:B------:R-:W-:Y:S01]  /*ff50*/  IMAD.MOV.U32 R2, RZ, RZ, 0x181f ;  /* 0x0000181fff027424 */ /* 0x000fe200078e00ff */
[----:B------:R-:W-:Y:S02]  /*ff60*/  MOV R0, 0xff80 ;  /* 0x0000ff8000007802 */ /* 0x000fe40000000f00 */
[----:B-1----:R-:W-:Y:S05]  /*ff70*/  CALL.REL.NOINC `($__internal_97_$__cuda_sm70_shflsync_idx_p) ;  /* 0x00000ec000007944 */ /* 0x002fea0003c00000 */
[----:B------:R-:W-:Y:S01]  /*ff80*/  MOV R57, R2 ;  /* 0x0000000200397202 */ /* 0x000fe20000000f00 */
[----:B------:R-:W-:Y:S05]  /*ff90*/  BRA `(.L_x_4681) ;  /* 0xffffc58000007947 */ /* 0x000fea000383ffff */
.L_x_4615:
[----:B------:R-:W-:Y:S01]  /*ffa0*/  IMAD.MOV.U32 R5, RZ, RZ, R56 ;  /* 0x000000ffff057224 */ /* 0x000fe200078e0038 */
[----:B------:R-:W-:Y:S01]  /*ffb0*/  MOV R4, RZ ;  /* 0x000000ff00047202 */ /* 0x000fe20000000f00 */
[----:B------:R-:W-:Y:S01]  /*ffc0*/  IMAD.MOV.U32 R2, RZ, RZ, 0x181f ;  /* 0x0000181fff027424 */ /* 0x000fe200078e00ff */
[----:B------:R-:W-:-:S02]  /*ffd0*/  MOV R0, 0xfff0 ;  /* 0x0000fff000007802 */ /* 0x000fc40000000f00 */
[----:B-123--:R-:W-:Y:S05]  /*ffe0*/  CALL.REL.NOINC `($__internal_97_$__cuda_sm70_shflsync_idx_p) ;  /* 0x00000e5000007944 */ /* 0x00efea0003c00000 */
[----:B------:R-:W-:Y:S01]  /*fff0*/  MOV R0, R2 ;  /* 0x0000000200007202 */ /* 0x000fe20000000f00 */
[----:B------:R-:W-:Y:S05]  /*10000*/  BRA `(.L_x_4682) ;  /* 0xffffc53000007947 */ /* 0x000fea000383ffff */
.L_x_4618:
[----:B--2---:R-:W-:Y:S01]  /*10010*/  IMAD.MOV.U32 R5, RZ, RZ, R7 ;  /* 0x000000ffff057224 */ /* 0x004fe200078e0007 */
[----:B------:R-:W-:Y:S01]  /*10020*/  MOV R4, 0x1 ;  /* 0x0000000100047802 */ /* 0x000fe20000000f00 */
[----:B------:R-:W-:Y:S01]  /*10030*/  IMAD.MOV.U32 R2, RZ, RZ, 0x181f ;  /* 0x0000181fff027424 */ /* 0x000fe200078e00ff */
[----:B------:R-:W-:-:S02]  /*10040*/  MOV R0, 0x10060 ;  /* 0x0001006000007802 */ /* 0x000fc40000000f00 */
[----:B-1-34-:R-:W-:Y:S05]  /*10050*/  CALL.REL.NOINC `($__internal_97_$__cuda_sm70_shflsync_idx_p) ;  /* 0x00000de000007944 */ /* 0x01afea0003c00000 */
[----:B------:R-:W-:Y:S01]  /*10060*/  IMAD.MOV.U32 R20, RZ, RZ, R2 ;  /* 0x000000ffff147224 */ /* 0x000fe200078e0002 */
[----:B------:R-:W-:Y:S01]  /*10070*/  MOV R4, 0x1 ;  /* 0x0000000100047802 */ /* 0x000fe20000000f00 */
[----:B------:R-:W-:Y:S01]  /*10080*/  IMAD.MOV.U32 R5, RZ, RZ, R56 ;  /* 0x000000ffff057224 */ /* 0x000fe200078e0038 */
[----:B------:R-:W-:-:S02]  /*10090*/  MOV R2, 0x181f ;  /* 0x0000181f00027802 */ /* 0x000fc40000000f00 */
[----:B------:R-:W-:Y:S02]  /*100a0*/  MOV R0, 0x100c0 ;  /* 0x000100c000007802 */ /* 0x000fe40000000f00 */
[----:B------:R-:W-:Y:S05]  /*100b0*/  CALL.REL.NOINC `($__internal_97_$__cuda_sm70_shflsync_idx_p) ;  /* 0x00000d8000007944 */ /* 0x000fea0003c00000 */
[----:B------:R-:W-:Y:S05]  /*100c0*/  BRA `(.L_x_4683) ;  /* 0xffffc5a000007947 */ /* 0x000fea000383ffff */
.L_x_4621:
[----:B--2---:R-:W-:Y:S01]  /*100d0*/  IMAD.MOV.U32 R5, RZ, RZ, R7 ;  /* 0x000000ffff057224 */ /* 0x004fe200078e0007 */
[----:B------:R-:W-:Y:S01]  /*100e0*/  MOV R4, 0x2 ;  /* 0x0000000200047802 */ /* 0x000fe20000000f00 */
[----:B----4-:R-:W-:Y:S01]  /*100f0*/  IMAD.MOV.U32 R2, RZ, RZ, 0x181f ;  /* 0x0000181fff027424 */ /* 0x010fe200078e00ff */
[----:B------:R-:W-:Y:S02]  /*10100*/  MOV R0, 0x10120 ;  /* 0x0001012000007802 */ /* 0x000fe40000000f00 */
[----:B-1-3--:R-:W-:Y:S05]  /*10110*/  CALL.REL.NOINC `($__internal_97_$__cuda_sm70_shflsync_idx_p) ;  /* 0x00000d2000007944 */ /* 0x00afea0003c00000 */
[----:B------:R-:W-:Y:S01]  /*10120*/  MOV R16, R2 ;  /* 0x0000000200107202 */ /* 0x000fe20000000f00 */
[----:B------:R-:W-:Y:S05]  /*10130*/  BRA `(.L_x_4684) ;  /* 0xffffc66000007947 */ /* 0x000fea000383ffff */
.L_x_4622:
[----:B------:R-:W-:Y:S01]  /*10140*/  IMAD.MOV.U32 R5, RZ, RZ, R56 ;  /* 0x000000ffff057224 */ /* 0x000fe200078e0038 */
[----:B------:R-:W-:Y:S01]  /*10150*/  MOV R4, 0x2 ;  /* 0x0000000200047802 */ /* 0x000fe20000000f00 */
[----:B----4-:R-:W-:Y:S01]  /*10160*/  IMAD.MOV.U32 R2, RZ, RZ, 0x181f ;  /* 0x0000181fff027424 */ /* 0x010fe200078e00ff */
[----:B------:R-:W-:Y:S02]  /*10170*/  MOV R0, 0x10190 ;  /* 0x0001019000007802 */ /* 0x000fe40000000f00 */
[----:B-123--:R-:W-:Y:S05]  /*10180*/  CALL.REL.NOINC `($__internal_97_$__cuda_sm70_shflsync_idx_p) ;  /* 0x00000cb000007944 */ /* 0x00efea0003c00000 */
[----:B------:R-:W-:Y:S05]  /*10190*/  BRA `(.L_x_4685) ;  /* 0xffffc62000007947 */ /* 0x000fea000383ffff */
.L_x_4625:
[----:B-1----:R-:W-:Y:S01]  /*101a0*/  IMAD.MOV.U32 R5, RZ, RZ, R7 ;  /* 0x000000ffff057224 */ /* 0x002fe200078e0007 */
[----:B------:R-:W-:Y:S01]  /*101b0*/  MOV R4, 0x3 ;  /* 0x0000000300047802 */ /* 0x000fe20000000f00 */
[----:B--2---:R-:W-:Y:S01]  /*101c0*/  IMAD.MOV.U32 R2, RZ, RZ, 0x181f ;  /* 0x0000181fff027424 */ /* 0x004fe200078e00ff */
[----:B------:R-:W-:-:S02]  /*101d0*/  MOV R0, 0x101f0 ;  /* 0x000101f000007802 */ /* 0x000fc40000000f00 */
[----:B---34-:R-:W-:Y:S05]  /*101e0*/  CALL.REL.NOINC `($__internal_97_$__cuda_sm70_shflsync_idx_p) ;  /* 0x00000c5000007944 */ /* 0x018fea0003c00000 */
        /* <DEDUP_REMOVED lines=8> */
.L_x_4627:
[----:B------:R-:W-:Y:S01]  /*10270*/  IMAD.MOV.U32 R5, RZ, RZ, R148 ;  /* 0x000000ffff057224 */ /* 0x000fe200078e0094 */
[----:B------:R-:W-:Y:S01]  /*10280*/  MOV R4, RZ ;  /* 0x000000ff00047202 */ /* 0x000fe20000000f00 */
[----:B------:R-:W-:Y:S01]  /*10290*/  IMAD.MOV.U32 R2, RZ, RZ, 0x1c1f ;  /* 0x00001c1fff027424 */ /* 0x000fe200078e00ff */
[----:B------:R-:W-:Y:S02]  /*102a0*/  MOV R0, 0x102c0 ;  /* 0x000102c000007802 */ /* 0x000fe40000000f00 */
[----:B------:R-:W-:Y:S05]  /*102b0*/  CALL.REL.NOINC `($__internal_97_$__cuda_sm70_shflsync_idx_p) ;  /* 0x00000b8000007944 */ /* 0x000fea0003c00000 */
[----:B------:R-:W-:Y:S01]  /*102c0*/  MOV R150, R2 ;  /* 0x0000000200967202 */ /* 0x000fe20000000f00 */
[----:B------:R-:W-:Y:S05]  /*102d0*/  BRA `(.L_x_4687) ;  /* 0xffffc95000007947 */ /* 0x000fea000383ffff */
.L_x_4628:
[----:B------:R-:W-:Y:S01]  /*102e0*/  IMAD.MOV.U32 R5, RZ, RZ, R149 ;  /* 0x000000ffff057224 */ /* 0x000fe200078e0095 */
[----:B------:R-:W-:Y:S01]  /*102f0*/  MOV R4, RZ ;  /* 0x000000ff00047202 */ /* 0x000fe20000000f00 */
[----:B------:R-:W-:Y:S01]  /*10300*/  IMAD.MOV.U32 R2, RZ, RZ, 0x1c1f ;  /* 0x00001c1fff027424 */ /* 0x000fe200078e00ff */
[----:B------:R-:W-:Y:S02]  /*10310*/  MOV R0, 0x10330 ;  /* 0x0001033000007802 */ /* 0x000fe40000000f00 */
[----:B-12---:R-:W-:Y:S05]  /*10320*/  CALL.REL.NOINC `($__internal_97_$__cuda_sm70_shflsync_idx_p) ;  /* 0x00000b1000007944 */ /* 0x006fea0003c00000 */
[----:B------:R-:W-:Y:S01]  /*10330*/  MOV R0, R2 ;  /* 0x0000000200007202 */ /* 0x000fe20000000f00 */
[----:B------:R-:W-:Y:S05]  /*10340*/  BRA `(.L_x_4688) ;  /* 0xffffc90000007947 */ /* 0x000fea000383ffff */
.L_x_4631:
[----:B----4-:R-:W-:Y:S01]  /*10350*/  IMAD.MOV.U32 R5, RZ, RZ, R148 ;  /* 0x000000ffff057224 */ /* 0x010fe200078e0094 */
[----:B------:R-:W-:Y:S01]  /*10360*/  MOV R4, 0x1 ;  /* 0x0000000100047802 */ /* 0x000fe20000000f00 */
[----:B------:R-:W-:Y:S01]  /*10370*/  IMAD.MOV.U32 R2, RZ, RZ, 0x1c1f ;  /* 0x00001c1fff027424 */ /* 0x000fe200078e00ff */
[----:B------:R-:W-:-:S02]  /*10380*/  MOV R0, 0x103a0 ;  /* 0x000103a000007802 */ /* 0x000fc40000000f00 */
[----:B-123--:R-:W-:Y:S05]  /*10390*/  CALL.REL.NOINC `($__internal_97_$__cuda_sm70_shflsync_idx_p) ;  /* 0x00000aa000007944 */ /* 0x00efea0003c00000 */
        /* <DEDUP_REMOVED lines=8> */
.L_x_4635:
[----:B------:R-:W-:Y:S01]  /*10420*/  IMAD.MOV.U32 R5, RZ, RZ, R8 ;  /* 0x000000ffff057224 */ /* 0x000fe200078e0008 */
[----:B------:R-:W-:Y:S01]  /*10430*/  MOV R4, RZ ;  /* 0x000000ff00047202 */ /* 0x000fe20000000f00 */
[----:B------:R-:W-:Y:S01]  /*10440*/  IMAD.MOV.U32 R2, RZ, RZ, 0x181f ;  /* 0x0000181fff027424 */ /* 0x000fe200078e00ff */
[----:B------:R-:W-:Y:S02]  /*10450*/  MOV R0, 0x10470 ;  /* 0x0001047000007802 */ /* 0x000fe40000000f00 */
[----:B--23--:R-:W-:Y:S05]  /*10460*/  CALL.REL.NOINC `($__internal_97_$__cuda_sm70_shflsync_idx_p) ;  /* 0x000009d000007944 */ /* 0x00cfea0003c00000 */
[----:B------:R-:W-:Y:S01]  /*10470*/  MOV R9, R2 ;  /* 0x0000000200097202 */ /* 0x000fe20000000f00 */
[----:B------:R-:W-:Y:S05]  /*10480*/  BRA `(.L_x_4690) ;  /* 0xffffde3000007947 */ /* 0x000fea000383ffff */
.L_x_4636:
[----:B------:R-:W-:Y:S01]  /*10490*/  IMAD.MOV.U32 R5, RZ, RZ, R7 ;  /* 0x000000ffff057224 */ /* 0x000fe200078e0007 */
[----:B------:R-:W-:Y:S01]  /*104a0*/  MOV R4, RZ ;  /* 0x000000ff00047202 */ /* 0x000fe20000000f00 */
[----:B------:R-:W-:Y:S01]  /*104b0*/  IMAD.MOV.U32 R2, RZ, RZ, 0x181f ;  /* 0x0000181fff027424 */ /* 0x000fe200078e00ff */
[----:B------:R-:W-:Y:S02]  /*104c0*/  MOV R0, 0x104e0 ;  /* 0x000104e000007802 */ /* 0x000fe40000000f00 */
[----:B-1234-:R-:W-:Y:S05]  /*104d0*/  CALL.REL.NOINC `($__internal_97_$__cuda_sm70_shflsync_idx_p) ;  /* 0x0000096000007944 */ /* 0x01efea0003c00000 */
[----:B------:R-:W-:Y:S01]  /*104e0*/  MOV R0, R2 ;  /* 0x0000000200007202 */ /* 0x000fe20000000f00 */
[----:B------:R-:W-:Y:S05]  /*104f0*/  BRA `(.L_x_4691) ;  /* 0xffffdde000007947 */ /* 0x000fea000383ffff */
.L_x_4639:
        /* <DEDUP_REMOVED lines=13> */
.L_x_4642:
[----:B-1----:R-:W-:Y:S01]  /*105d0*/  IMAD.MOV.U32 R5, RZ, RZ, R8 ;  /* 0x000000ffff057224 */ /* 0x002fe200078e0008 */
[----:B------:R-:W-:Y:S01]  /*105e0*/  MOV R4, 0x2 ;  /* 0x0000000200047802 */ /* 0x000fe20000000f00 */
[----:B------:R-:W-:Y:S01]  /*105f0*/  IMAD.MOV.U32 R2, RZ, RZ, 0x181f ;  /* 0x0000181fff027424 */ /* 0x000fe200078e00ff */
[----:B--2---:R-:W-:Y:S02]  /*10600*/  MOV R0, 0x10620 ;  /* 0x0001062000007802 */ /* 0x004fe40000000f00 */
[----:B---34-:R-:W-:Y:S05]  /*10610*/  CALL.REL.NOINC `($__internal_97_$__cuda_sm70_shflsync_idx_p) ;  /* 0x0000082000007944 */ /* 0x018fea0003c00000 */
[----:B------:R-:W-:Y:S01]  /*10620*/  MOV R9, R2 ;  /* 0x0000000200097202 */ /* 0x000fe20000000f00 */
[----:B------:R-:W-:Y:S05]  /*10630*/  BRA `(.L_x_4693) ;  /* 0xffffdf1000007947 */ /* 0x000fea000383ffff */
.L_x_4643:
[----:B------:R-:W-:Y:S01]  /*10640*/  IMAD.MOV.U32 R5, RZ, RZ, R7 ;  /* 0x000000ffff057224 */ /* 0x000fe200078e0007 */
[----:B------:R-:W-:Y:S01]  /*10650*/  MOV R4, 0x2 ;  /* 0x0000000200047802 */ /* 0x000fe20000000f00 */
[----:B------:R-:W-:Y:S01]  /*10660*/  IMAD.MOV.U32 R2, RZ, RZ, 0x181f ;  /* 0x0000181fff027424 */ /* 0x000fe200078e00ff */
[----:B--2---:R-:W-:Y:S02]  /*10670*/  MOV R0, 0x10690 ;  /* 0x0001069000007802 */ /* 0x004fe40000000f00 */
[----:B-1-34-:R-:W-:Y:S05]  /*10680*/  CALL.REL.NOINC `($__internal_97_$__cuda_sm70_shflsync_idx_p) ;  /* 0x000007b000007944 */ /* 0x01afea0003c00000 */
[----:B------:R-:W-:Y:S01]  /*10690*/  MOV R0, R2 ;  /* 0x0000000200007202 */ /* 0x000fe20000000f00 */
[----:B------:R-:W-:Y:S05]  /*106a0*/  BRA `(.L_x_4694) ;  /* 0xffffdec000007947 */ /* 0x000fea000383ffff */
.L_x_4646:
        /* <DEDUP_REMOVED lines=13> */
.L_x_4648:
[----:B---34-:R-:W-:Y:S01]  /*10780*/  IMAD.MOV.U32 R5, RZ, RZ, R3 ;  /* 0x000000ffff057224 */ /* 0x018fe200078e0003 */
[----:B------:R-:W-:Y:S01]  /*10790*/  MOV R4, RZ ;  /* 0x000000ff00047202 */ /* 0x000fe20000000f00 */
[----:B------:R-:W-:Y:S01]  /*107a0*/  IMAD.MOV.U32 R2, RZ, RZ, 0x1f ;  /* 0x0000001fff027424 */ /* 0x000fe200078e00ff */
[----:B------:R-:W-:Y:S02]  /*107b0*/  MOV R0, 0x107d0 ;  /* 0x000107d000007802 */ /* 0x000fe40000000f00 */
[----:B------:R-:W-:Y:S05]  /*107c0*/  CALL.REL.NOINC `($__internal_97_$__cuda_sm70_shflsync_idx_p) ;  /* 0x0000067000007944 */ /* 0x000fea0003c00000 */
[----:B------:R-:W-:Y:S01]  /*107d0*/  MOV R7, R2 ;  /* 0x0000000200077202 */ /* 0x000fe20000000f00 */
[----:B------:R-:W-:Y:S05]  /*107e0*/  BRA `(.L_x_4696) ;  /* 0xffffe07000007947 */ /* 0x000fea000383ffff */
.L_x_4649:
[----:B---34-:R-:W-:Y:S01]  /*107f0*/  IMAD.MOV.U32 R5, RZ, RZ, R3 ;  /* 0x000000ffff057224 */ /* 0x018fe200078e0003 */
[----:B------:R-:W-:Y:S01]  /*10800*/  MOV R4, 0x1 ;  /* 0x0000000100047802 */ /* 0x000fe20000000f00 */
[----:B------:R-:W-:Y:S01]  /*10810*/  IMAD.MOV.U32 R2, RZ, RZ, 0x1f ;  /* 0x0000001fff027424 */ /* 0x000fe200078e00ff */
[----:B------:R-:W-:Y:S02]  /*10820*/  MOV R0, 0x10840 ;  /* 0x0001084000007802 */ /* 0x000fe40000000f00 */
[----:B-12---:R-:W-:Y:S05]  /*10830*/  CALL.REL.NOINC `($__internal_97_$__cuda_sm70_shflsync_idx_p) ;  /* 0x0000060000007944 */ /* 0x006fea0003c00000 */
[----:B------:R-:W-:Y:S01]  /*10840*/  MOV R3, R2 ;  /* 0x0000000200037202 */ /* 0x000fe20000000f00 */
[----:B------:R-:W-:Y:S05]  /*10850*/  BRA `(.L_x_4697) ;  /* 0xffffe02000007947 */ /* 0x000fea000383ffff */
.L_x_4650:
[----:B------:R-:W-:Y:S02]  /*10860*/  MOV R2, 0x1 ;  /* 0x0000000100027802 */ /* 0x000fe40000000f00 */
[----:B------:R-:W-:-:S02]  /*10870*/  MOV R0, 0x10890 ;  /* 0x0001089000007802 */ /* 0x000fc40000000f00 */
[----:B-12---:R-:W-:Y:S05]  /*10880*/  CALL.REL.NOINC `($__internal_98_$__cuda_sm70_shflsync_up_p) ;  /* 0x0000060000007944 */ /* 0x006fea0003c00000 */
[----:B--2---:R-:W-:Y:S01]  /*10890*/  MOV R0, R2 ;  /* 0x0000000200007202 */ /* 0x004fe20000000f00 */
[----:B-1----:R-:W-:Y:S05]  /*108a0*/  BRA `(.L_x_4698) ;  /* 0xffffe0f000007947 */ /* 0x002fea000383ffff */
.L_x_4651:
[----:B------:R-:W-:Y:S02]  /*108b0*/  MOV R2, 0x2 ;  /* 0x0000000200027802 */ /* 0x000fe40000000f00 */
[----:B------:R-:W-:-:S02]  /*108c0*/  MOV R0, 0x108e0 ;  /* 0x000108e000007802 */ /* 0x000fc40000000f00 */
[----:B-12---:R-:W-:Y:S05]  /*108d0*/  CALL.REL.NOINC `($__internal_98_$__cuda_sm70_shflsync_up_p) ;  /* 0x000005b000007944 */ /* 0x006fea0003c00000 */
        /* <DEDUP_REMOVED lines=22> */
[----:B------:R-:W-:Y:S01]  /*10a40*/  MOV R0, R2 ;  /* 0x0000000200007202 */ /* 0x000fe20000000f00 */
[----:B------:R-:W-:Y:S05]  /*10a50*/  BRA `(.L_x_4699) ;  /* 0xffffe04000007947 */ /* 0x000fea000383ffff */
.L_x_4655:
[----:B---3--:R-:W-:Y:S01]  /*10a60*/  IMAD.MOV.U32 R9, RZ, RZ, R3 ;  /* 0x000000ffff097224 */ /* 0x008fe200078e0003 */
[----:B------:R-:W-:Y:S02]  /*10a70*/  MOV R2, 0x1 ;  /* 0x0000000100027802 */ /* 0x000fe40000000f00 */
[----:B------:R-:W-:Y:S02]  /*10a80*/  MOV R0, 0x10aa0 ;  /* 0x00010aa000007802 */ /* 0x000fe40000000f00 */
[----:B------:R-:W-:Y:S05]  /*10a90*/  CALL.REL.NOINC `($__internal_98_$__cuda_sm70_shflsync_up_p) ;  /* 0x000003f000007944 */ /* 0x000fea0003c00000 */
[----:B--2---:R-:W-:Y:S01]  /*10aa0*/  MOV R0, R2 ;  /* 0x0000000200007202 */ /* 0x004fe20000000f00 */
[----:B-1----:R-:W-:Y:S05]  /*10ab0*/  BRA `(.L_x_4700) ;  /* 0xffffe13000007947 */ /* 0x002fea000383ffff */
.L_x_4656:
[----:B---3--:R-:W-:Y:S01]  /*10ac0*/  IMAD.MOV.U32 R9, RZ, RZ, R3 ;  /* 0x000000ffff097224 */ /* 0x008fe200078e0003 */
        /* <DEDUP_REMOVED lines=27> */
.L_x_4658:
[----:B------:R-:W-:Y:S02]  /*10c80*/  SEL R2, RZ, 0x1, P0 ;  /* 0x00000001ff027807 */ /* 0x000fe40000000000 */
[----:B------:R-:W-:Y:S02]  /*10c90*/  MOV R0, 0x10cb0 ;  /* 0x00010cb000007802 */ /* 0x000fe40000000f00 */
[----:B---3--:R-:W-:Y:S05]  /*10ca0*/  CALL.REL.NOINC `($__internal_99_$__cuda_sm70_votesync_ballot) ;  /* 0x0000023000007944 */ /* 0x008fea0003c00000 */
[----:B------:R-:W-:Y:S05]  /*10cb0*/  BRA `(.L_x_4702) ;  /* 0xffffe0c000007947 */ /* 0x000fea000383ffff */
.L_x_4659:
[----:B------:R-:W-:Y:S01]  /*10cc0*/  IMAD.MOV.U32 R5, RZ, RZ, R189 ;  /* 0x000000ffff057224 */ /* 0x000fe200078e00bd */
[----:B------:R-:W-:Y:S01]  /*10cd0*/  MOV R4, R12 ;  /* 0x0000000c00047202 */ /* 0x000fe20000000f00 */
[----:B------:R-:W-:Y:S01]  /*10ce0*/  IMAD.MOV.U32 R2, RZ, RZ, 0x1f ;  /* 0x0000001fff027424 */ /* 0x000fe200078e00ff */
[----:B------:R-:W-:Y:S02]  /*10cf0*/  MOV R0, 0x10d10 ;  /* 0x00010d1000007802 */ /* 0x000fe40000000f00 */
[----:B---3--:R-:W-:Y:S05]  /*10d00*/  CALL.REL.NOINC `($__internal_97_$__cuda_sm70_shflsync_idx_p) ;  /* 0x0000013000007944 */ /* 0x008fea0003c00000 */
[----:B------:R-:W-:Y:S01]  /*10d10*/  IMAD.MOV.U32 R189, RZ, RZ, R2 ;  /* 0x000000ffffbd7224 */ /* 0x000fe200078e0002 */
[----:B------:R-:W-:Y:S01]  /*10d20*/  MOV R4, R12 ;  /* 0x0000000c00047202 */ /* 0x000fe20000000f00 */
[----:B------:R-:W-:Y:S01]  /*10d30*/  IMAD.MOV.U32 R5, RZ, RZ, R11 ;  /* 0x000000ffff057224 */ /* 0x000fe200078e000b */
[----:B------:R-:W-:Y:S02]  /*10d40*/  MOV R2, 0x1f ;  /* 0x0000001f00027802 */ /* 0x000fe40000000f00 */
[----:B------:R-:W-:-:S02]  /*10d50*/  MOV R0, 0x10d70 ;  /* 0x00010d7000007802 */ /* 0x000fc40000000f00 */
[----:B------:R-:W-:Y:S05]  /*10d60*/  CALL.REL.NOINC `($__internal_97_$__cuda_sm70_shflsync_idx_p) ;  /* 0x000000d000007944 */ /* 0x000fea0003c00000 */
[----:B------:R-:W-:Y:S01]  /*10d70*/  MOV R3, R2 ;  /* 0x0000000200037202 */ /* 0x000fe20000000f00 */
[----:B------:R-:W-:Y:S05]  /*10d80*/  BRA `(.L_x_4703) ;  /* 0xffffe04000007947 */ /* 0x000fea000383ffff */
.L_x_4662:
[----:B------:R-:W-:Y:S01]  /*10d90*/  IMAD.MOV.U32 R5, RZ, RZ, R9 ;  /* 0x000000ffff057224 */ /* 0x000fe200078e0009 */
[----:B------:R-:W-:-:S02]  /*10da0*/  MOV R2, 0x1f ;  /* 0x0000001f00027802 */ /* 0x000fc40000000f00 */
[----:B------:R-:W-:Y:S02]  /*10db0*/  MOV R0, 0x10dd0 ;  /* 0x00010dd000007802 */ /* 0x000fe40000000f00 */
[----:B-1234-:R-:W-:Y:S05]  /*10dc0*/  CALL.REL.NOINC `($__internal_97_$__cuda_sm70_shflsync_idx_p) ;  /* 0x0000007000007944 */ /* 0x01efea0003c00000 */
[----:B------:R-:W-:Y:S01]  /*10dd0*/  MOV R10, R2 ;  /* 0x00000002000a7202 */ /* 0x000fe20000000f00 */
[----:B------:R-:W-:Y:S05]  /*10de0*/  BRA `(.L_x_4661) ;  /* 0xffffe04000007947 */ /* 0x000fea000383ffff */
        .weak           $__internal_96_$__cuda_sm70_shflsync_bfly_p
        .type           $__internal_96_$__cuda_sm70_shflsync_bfly_p,@function
        .size           $__internal_96_$__cuda_sm70_shflsync_bfly_p,($__internal_97_$__cuda_sm70_shflsync_idx_p - $__internal_96_$__cuda_sm70_shflsync_bfly_p)
$__internal_96_$__cuda_sm70_shflsync_bfly_p:
[----:B------:R-:W-:Y:S04]  /*10df0*/  WARPSYNC R4 ;  /* 0x0000000400007348 */ /* 0x000fe80003800000 */
[----:B------:R1:W2:Y:S01]  /*10e00*/  SHFL.BFLY PT, R7, R8, R7, R5 ;  /* 0x0c00000708077389 */ /* 0x0002a200000e0005 */
[----:B------:R-:W-:Y:S02]  /*10e10*/  MOV R9, 0x0 ;  /* 0x0000000000097802 */ /* 0x000fe40000000f00 */
[----:B-1----:R-:W-:-:S04]  /*10e20*/  MOV R8, R6 ;  /* 0x0000000600087202 */ /* 0x002fc80000000f00 */
[----:B--2---:R-:W-:Y:S05]  /*10e30*/  RET.REL.NODEC R8 `(_ZN7cutlass13device_kernelIN5flash19enable_sm80_to_sm89INS1_16FlashAttnFwdSm80INS1_25CollectiveMainloopFwdSm80ILi8ELi2ELb0EN4cute5tupleIJNS5_1CILi128EEENS7_ILi64EEENS7_ILi192EEEEEELi192ENS_10bfloat16_tEfNS_4arch4Sm80ELb1ELb0ELb0ELb1ELb0ELb0ELb1ELb1EEENS1_21CollectiveEpilogueFwdINS6_IJS8_SA_S9_EEENS6_IJNS7_ILi1EEESI_SI_EEESC_SE_Li256ELb1ELb1ELb1ELb0EEENS1_36VarlenDynamicPersistentTileSchedulerILi128ELi64ELi256ELi256ELb1ELb1ELb0ELb1ELb1ELb1EEEEEEEEEvNT_6ParamsE) ;  /* 0xfffef1c008007950 */ /* 0x004fea0003c3ffff */
        .weak           $__internal_97_$__cuda_sm70_shflsync_idx_p
        .type           $__internal_97_$__cuda_sm70_shflsync_idx_p,@function
        .size           $__internal_97_$__cuda_sm70_shflsync_idx_p,($__internal_98_$__cuda_sm70_shflsync_up_p - $__internal_97_$__cuda_sm70_shflsync_idx_p)
$__internal_97_$__cuda_sm70_shflsync_idx_p:
[----:B------:R-:W-:Y:S04]  /*10e40*/  WARPSYNC R187 ;  /* 0x000000bb00007348 */ /* 0x000fe80003800000 */
[----:B------:R1:W2:Y:S02]  /*10e50*/  SHFL.IDX PT, R2, R5, R4, R2 ;  /* 0x0000000405027389 */ /* 0x0002a400000e0002 */
[----:B-1----:R-:W-:Y:S02]  /*10e60*/  MOV R4, R0 ;  /* 0x0000000000047202 */ /* 0x002fe40000000f00 */
[----:B------:R-:W-:-:S04]  /*10e70*/  MOV R5, 0x0 ;  /* 0x0000000000057802 */ /* 0x000fc80000000f00 */
[----:B--2---:R-:W-:Y:S05]  /*10e80*/  RET.REL.NODEC R4 `(_ZN7cutlass13device_kernelIN5flash19enable_sm80_to_sm89INS1_16FlashAttnFwdSm80INS1_25CollectiveMainloopFwdSm80ILi8ELi2ELb0EN4cute5tupleIJNS5_1CILi128EEENS7_ILi64EEENS7_ILi192EEEEEELi192ENS_10bfloat16_tEfNS_4arch4Sm80ELb1ELb0ELb0ELb1ELb0ELb0ELb1ELb1EEENS1_21CollectiveEpilogueFwdINS6_IJS8_SA_S9_EEENS6_IJNS7_ILi1EEESI_SI_EEESC_SE_Li256ELb1ELb1ELb1ELb0EEENS1_36VarlenDynamicPersistentTileSchedulerILi128ELi64ELi256ELi256ELb1ELb1ELb0ELb1ELb1ELb1EEEEEEEEEvNT_6ParamsE) ;  /* 0xfffef17004007950 */ /* 0x004fea0003c3ffff */
        .weak           $__internal_98_$__cuda_sm70_shflsync_up_p
        .type           $__internal_98_$__cuda_sm70_shflsync_up_p,@function
        .size           $__internal_98_$__cuda_sm70_shflsync_up_p,($__internal_99_$__cuda_sm70_votesync_ballot - $__internal_98_$__cuda_sm70_shflsync_up_p)
$__internal_98_$__cuda_sm70_shflsync_up_p:
[----:B------:R-:W-:Y:S01]  /*10e90*/  MOV R4, R0 ;  /* 0x0000000000047202 */ /* 0x000fe20000000f00 */
[----:B------:R-:W-:Y:S04]  /*10ea0*/  WARPSYNC R194 ;  /* 0x000000c200007348 */ /* 0x000fe80003800000 */
[----:B------:R-:W-:Y:S01]  /*10eb0*/  MOV R5, 0x0 ;  /* 0x0000000000057802 */ /* 0x000fe20000000f00 */
[----:B------:R1:W2:Y:S03]  /*10ec0*/  SHFL.UP PT, R2, R9, R2, R195 ;  /* 0x0400000209027389 */ /* 0x0002a600000e00c3 */
[----:B------:R-:W-:Y:S05]  /*10ed0*/  RET.REL.NODEC R4 `(_ZN7cutlass13device_kernelIN5flash19enable_sm80_to_sm89INS1_16FlashAttnFwdSm80INS1_25CollectiveMainloopFwdSm80ILi8ELi2ELb0EN4cute5tupleIJNS5_1CILi128EEENS7_ILi64EEENS7_ILi192EEEEEELi192ENS_10bfloat16_tEfNS_4arch4Sm80ELb1ELb0ELb0ELb1ELb0ELb0ELb1ELb1EEENS1_21CollectiveEpilogueFwdINS6_IJS8_SA_S9_EEENS6_IJNS7_ILi1EEESI_SI_EEESC_SE_Li256ELb1ELb1ELb1ELb0EEENS1_36VarlenDynamicPersistentTileSchedulerILi128ELi64ELi256ELi256ELb1ELb1ELb0ELb1ELb1ELb1EEEEEEEEEvNT_6ParamsE) ;  /* 0xfffef12004007950 */ /* 0x000fea0003c3ffff */
        .weak           $__internal_99_$__cuda_sm70_votesync_ballot
        .type           $__internal_99_$__cuda_sm70_votesync_ballot,@function
        .size           $__internal_99_$__cuda_sm70_votesync_ballot,(.L_x_5050 - $__internal_99_$__cuda_sm70_votesync_ballot)
$__internal_99_$__cuda_sm70_votesync_ballot:
[----:B------:R-:W-:Y:S01]  /*10ee0*/  ISETP.NE.U32.AND P0, PT, R2, 0x1, PT ;  /* 0x000000010200780c */ /* 0x000fe20003f05070 */
[----:B------:R-:W-:Y:S01]  /*10ef0*/  IMAD.MOV.U32 R2, RZ, RZ, R0 ;  /* 0x000000ffff027224 */ /* 0x000fe200078e0000 */
[----:B------:R-:W-:Y:S04]  /*10f00*/  WARPSYNC R186 ;  /* 0x000000ba00007348 */ /* 0x000fe80003800000 */
[----:B------:R-:W-:-:S07]  /*10f10*/  IMAD.MOV.U32 R3, RZ, RZ, 0x0 ;  /* 0x00000000ff037424 */ /* 0x000fce00078e00ff */
[----:B------:R-:W-:-:S04]  /*10f20*/  VOTE.ANY R8, PT, !P0 ;  /* 0x0000000000087806 */ /* 0x000fc800040e0100 */
[----:B------:R-:W-:Y:S01]  /*10f30*/  LOP3.LUT R8, R8, R186, RZ, 0xc0, !PT ;  /* 0x000000ba08087212 */ /* 0x000fe200078ec0ff */
[----:B------:R-:W-:Y:S06]  /*10f40*/  RET.REL.NODEC R2 `(_ZN7cutlass13device_kernelIN5flash19enable_sm80_to_sm89INS1_16FlashAttnFwdSm80INS1_25CollectiveMainloopFwdSm80ILi8ELi2ELb0EN4cute5tupleIJNS5_1CILi128EEENS7_ILi64EEENS7_ILi192EEEEEELi192ENS_10bfloat16_tEfNS_4arch4Sm80ELb1ELb0ELb0ELb1ELb0ELb0ELb1ELb1EEENS1_21CollectiveEpilogueFwdINS6_IJS8_SA_S9_EEENS6_IJNS7_ILi1EEESI_SI_EEESC_SE_Li256ELb1ELb1ELb1ELb0EEENS1_36VarlenDynamicPersistentTileSchedulerILi128ELi64ELi256ELi256ELb1ELb1ELb0ELb1ELb1ELb1EEEEEEEEEvNT_6ParamsE) ;  /* 0xfffef0b002007950 */ /* 0x000fec0003c3ffff */
.L_x_4704:
        /* <DEDUP_REMOVED lines=11> */
.L_x_5050:


//--------------------- .text._ZN7cutlass13device_kernelIN5flash19enable_sm80_to_sm89INS1_16FlashAttnFwdSm80INS1_25CollectiveMainloopFwdSm80ILi8ELi2ELb0EN4cute5tupleIJNS5_1CILi128EEENS7_ILi64EEENS7_ILi192EEEEEELi192ENS_10bfloat16_tEfNS_4arch4Sm80ELb1ELb0ELb0ELb1ELb0ELb1ELb1ELb1EEENS1_21CollectiveEpilogueFwdINS6_IJS8_SA_S9_EEENS6_IJNS7_ILi1EEESI_SI_EEESC_SE_Li256ELb1ELb1ELb1ELb0EEENS1_36VarlenDynamicPersistentTileSchedulerILi128ELi64ELi256ELi256ELb1ELb1ELb0ELb1ELb1ELb1EEEEEEEEEvNT_6ParamsE --------------------------
	.section	.text._ZN7cutlass13device_kernelIN5flash19enable_sm80_to_sm89INS1_16FlashAttnFwdSm80INS1_25CollectiveMainloopFwdSm80ILi8ELi2ELb0EN4cute5tupleIJNS5_1CILi128EEENS7_ILi64EEENS7_ILi192EEEEEELi192ENS_10bfloat16_tEfNS_4arch4Sm80ELb1ELb0ELb0ELb1ELb0ELb1ELb1ELb1EEENS1_21CollectiveEpilogueFwdINS6_IJS8_SA_S9_EEENS6_IJNS7_ILi1EEESI_SI_EEESC_SE_Li256ELb1ELb1ELb1ELb0EEENS1_36VarlenDynamicPersistentTileSchedulerILi128ELi64ELi256ELi256ELb1ELb1ELb0ELb1ELb1ELb1EEEEEEEEEvNT_6ParamsE,"ax",@progbits
	.sectioninfo	@"SHI_REGISTERS=254"
	.align	128
.text._ZN7cutlass13device_kernelIN5flash19enable_sm80_to_sm89INS1_16FlashAttnFwdSm80INS1_25CollectiveMainloopFwdSm80ILi8ELi2ELb0EN4cute5tupleIJNS5_1CILi128EEENS7_ILi64EEENS7_ILi192EEEEEELi192ENS_10bfloat16_tEfNS_4arch4Sm80ELb1ELb0ELb0ELb1ELb0ELb1ELb1ELb1EEENS1_21CollectiveEpilogueFwdINS6_IJS8_SA_S9_EEENS6_IJNS7_ILi1EEESI_SI_EEESC_SE_Li256ELb1ELb1ELb1ELb0EEENS1_36VarlenDynamicPersistentTileSchedulerILi128ELi64ELi256ELi256ELb1ELb1ELb0ELb1ELb1ELb1EEEEEEEEEvNT_6ParamsE:
        .type           _ZN7cutlass13device_kernelIN5flash19enable_sm80_to_sm89INS1_16FlashAttnFwdSm80INS1_25CollectiveMainloopFwdSm80ILi8ELi2ELb0EN4cute5tupleIJNS5_1CILi128EEENS7_ILi64EEENS7_ILi192EEEEEELi192ENS_10bfloat16_tEfNS_4arch4Sm80ELb1ELb0ELb0ELb1ELb0ELb1ELb1ELb1EEENS1_21CollectiveEpilogueFwdINS6_IJS8_SA_S9_EEENS6_IJNS7_ILi1EEESI_SI_EEESC_SE_Li256ELb1ELb1ELb1ELb0EEENS1_36VarlenDynamicPersistentTileSchedulerILi128ELi64ELi256ELi256ELb1ELb1ELb0ELb1ELb1ELb1EEEEEEEEEvNT_6ParamsE,@function
        .size           _ZN7cutlass13device_kernelIN5flash19enable_sm80_to_sm89INS1_16FlashAttnFwdSm80INS1_25CollectiveMainloopFwdSm80ILi8ELi2ELb0EN4cute5tupleIJNS5_1CILi128EEENS7_ILi64EEENS7_ILi192EEEEEELi192ENS_10bfloat16_tEfNS_4arch4Sm80ELb1ELb0ELb0ELb1ELb0ELb1ELb1ELb1EEENS1_21CollectiveEpilogueFwdINS6_IJS8_SA_S9_EEENS6_IJNS7_ILi1EEESI_SI_EEESC_SE_Li256ELb1ELb1ELb1ELb0EEENS1_36VarlenDynamicPersistentTileSchedulerILi128ELi64ELi256ELi256ELb1ELb1ELb0ELb1ELb1ELb1EEEEEEEEEvNT_6ParamsE,(.L_x_5055 - _ZN7cutlass13device_kernelIN5flash19enable_sm80_to_sm89INS1_16FlashAttnFwdSm80INS1_25CollectiveMainloopFwdSm80ILi8ELi2ELb0EN4cute5tupleIJNS5_1CILi128EEENS7_ILi64EEENS7_ILi192EEEEEELi192ENS_10bfloat16_tEfNS_4arch4Sm80ELb1ELb0ELb0ELb1ELb0ELb1ELb1ELb1EEENS1_21CollectiveEpilogueFwdINS6_IJS8_SA_S9_EEENS6_IJNS7_ILi1EEESI_SI_EEESC_SE_Li256ELb1ELb1ELb1ELb0EEENS1_36VarlenDynamicPersistentTileSchedulerILi128ELi64ELi256ELi256ELb1ELb1ELb0ELb1ELb1ELb1EEEEEEEEEvNT_6ParamsE)
        .other          _ZN7cutlass13device_kernelIN5flash19enable_sm80_to_sm89INS1_16FlashAttnFwdSm80INS1_25CollectiveMainloopFwdSm80ILi8ELi2ELb0EN4cute5tupleIJNS5_1CILi128EEENS7_ILi64EEENS7_ILi192EEEEEELi192ENS_10bfloat16_tEfNS_4arch4Sm80ELb1ELb0ELb0ELb1ELb0ELb1ELb1ELb1EEENS1_21CollectiveEpilogueFwdINS6_IJS8_SA_S9_EEENS6_IJNS7_ILi1EEESI_SI_EEESC_SE_Li256ELb1ELb1ELb1ELb0EEENS1_36VarlenDynamicPersistentTileSchedulerILi128ELi64ELi256ELi256ELb1ELb1ELb0ELb1ELb1ELb1EEEEEEEEEvNT_6ParamsE,@"STO_CUDA_ENTRY STV_DEFAULT"
_ZN7cutlass13device_kernelIN5flash19enable_sm80_to_sm89INS1_16FlashAttnFwdSm80INS1_25CollectiveMainloopFwdSm80ILi8ELi2ELb0EN4cute5tupleIJNS5_1CILi128EEENS7_ILi64EEENS7_ILi192EEEEEELi192ENS_10bfloat16_tEfNS_4arch4Sm80ELb1ELb0ELb0ELb1ELb0ELb1ELb1ELb1EEENS1_21CollectiveEpilogueFwdINS6_IJS8_SA_S9_EEENS6_IJNS7_ILi1EEESI_SI_EEESC_SE_Li256ELb1ELb1ELb1ELb0EEENS1_36VarlenDynamicPersistentTileSchedulerILi128ELi64ELi256ELi256ELb1ELb1ELb0ELb1ELb1ELb1EEEEEEEEEvNT_6ParamsE:
        /* <DEDUP_REMOVED lines=55> */
.L_x_4710:
        /* <DEDUP_REMOVED lines=16> */
.L_x_4883:
        /* <DEDUP_REMOVED lines=16> */
.L_x_4884:
[----:B--2---:R-:W-:-:S05]  /*0570*/  IMAD R17, R17, c[0x0][0x538], RZ ;  /* 0x00014e0011117a24 */ /* 0x004fca00078e02ff */
[----:B------:R-:W-:-:S04]  /*0580*/  IADD3 R6, R17, R6, RZ ;  /* 0x0000000611067210 */ /* 0x000fc80007ffe0ff */
[----:B------:R-:W-:-:S13]  /*0590*/  ISETP.GT.AND P0, PT, R6, UR4, PT ;  /* 0x0000000406007c0c */ /* 0x000fda000bf04270 */
[----:B-1----:R-:W-:Y:S05]  /*05a0*/  @!P0 BRA `(.L_x_4710) ;  /* 0xfffffdc000008947 */ /* 0x002fea000383ffff */
.L_x_4706:
[----:B------:R-:W-:-:S05]  /*05b0*/  IADD3 R200, -R17, R6, RZ ;  /* 0x0000000611c87210 */ /* 0x000fca0007ffe1ff */
[----:B------:R-:W-:-:S05]  /*05c0*/  IMAD R0, R7, c[0x0][0x538], R200 ;  /* 0x00014e0007007a24 */ /* 0x000fca00078e02c8 */
[----:B------:R-:W-:Y:S01]  /*05d0*/  ISETP.GT.AND P0, PT, R0, UR4, PT ;  /* 0x0000000400007c0c */ /* 0x000fe2000bf04270 */
[----:B------:R-:W-:-:S12]  /*05e0*/  BRA.DIV ~URZ, `(.L_x_4711) ;  /* 0x0001bfe27f007947 */ /* 0x000fd8000b800000 */
[----:B------:R-:W-:-:S04]  /*05f0*/  VOTE.ANY R5, PT, !P0 ;  /* 0x0000000000057806 */ /* 0x000fc800040e0100 */
.L_x_4885:
[----:B------:R-:W1:Y:S02]  /*0600*/  POPC R16, R5 ;  /* 0x0000000500107309 */ /* 0x000e640000000000 */
[----:B-1----:R-:W-:Y:S01]  /*0610*/  IADD3 R203, R16, R203, RZ ;  /* 0x000000cb10cb7210 */ /* 0x002fe20007ffe0ff */
[----:B------:R-:W-:Y:S05]  /*0620*/  BRA.DIV ~URZ, `(.L_x_4712) ;  /* 0x0001bfe27f007947 */ /* 0x000fea000b800000 */
[----:B------:R1:W2:Y:S01]  /*0630*/  SHFL.IDX PT, R4, R4, R16, 0x1f ;  /* 0x00001f1004047589 */ /* 0x0002a200000e0000 */
[----:B------:R-:W-:-:S03]  /*0640*/  MOV R9, RZ ;  /* 0x000000ff00097202 */ /* 0x000fc60000000f00 */
[----:B------:R1:W3:Y:S04]  /*0650*/  SHFL.IDX PT, R3, R3, R16, 0x1f ;  /* 0x00001f1003037589 */ /* 0x0002e800000e0000 */
.L_x_4886:
[----:B------:R-:W-:Y:S01]  /*0660*/  ISETP.NE.AND P0, PT, R5, RZ, PT ;  /* 0x000000ff0500720c */ /* 0x000fe20003f05270 */
[----:B------:R-:W-:-:S12]  /*0670*/  BSSY B0, `(.L_x_4713) ;  /* 0x0000005000007945 */ /* 0x000fd80003800000 */
[----:B------:R-:W-:Y:S05]  /*0680*/  @!P0 BRA `(.L_x_4714) ;  /* 0x0000003000008947 */ /* 0x000fea0003800000 */
[----:B-1----:R-:W-:Y:S01]  /*0690*/  IADD3 R16, R16, -0x1, RZ ;  /* 0xffffffff10107810 */ /* 0x002fe20007ffe0ff */
[----:B------:R-:W-:Y:S05]  /*06a0*/  BRA.DIV ~URZ, `(.L_x_4715) ;  /* 0x0001c0227f007947 */ /* 0x000fea000b800000 */
[----:B------:R1:W4:Y:S02]  /*06b0*/  SHFL.IDX PT, R9, R7, R16, 0x1f ;  /* 0x00001f1007097589 */ /* 0x00032400000e0000 */
.L_x_4714:
[----:B------:R-:W-:Y:S05]  /*06c0*/  BSYNC B0 ;  /* 0x0000000000007941 */ /* 0x000fea0003800000 */
.L_x_4713:
[----:B---3--:R-:W-:Y:S01]  /*06d0*/  ISETP.NE.AND P0, PT, R3, 0x1, PT ;  /* 0x000000010300780c */ /* 0x008fe20003f05270 */
[----:B----4-:R-:W-:Y:S01]  /*06e0*/  IMAD R200, R9, c[0x0][0x538], R200 ;  /* 0x00014e0009c87a24 */ /* 0x010fe200078e02c8 */
[----:B------:R-:W-:Y:S04]  /*06f0*/  BSSY B0, `(.L_x_4716) ;  /* 0x0000076000007945 */ /* 0x000fe80003800000 */
[----:B-1----:R-:W-:-:S07]  /*0700*/  IADD3 R7, -R200, UR4, RZ ;  /* 0x00000004c8077c10 */ /* 0x002fce000fffe1ff */
        /* <DEDUP_REMOVED lines=56> */
.L_x_4717:
        /* <DEDUP_REMOVED lines=60> */
.L_x_4718:
[----:B------:R-:W-:Y:S05]  /*0e50*/  BSYNC B0 ;  /* 0x0000000000007941 */ /* 0x000fea0003800000 */
.L_x_4716:
[----:B------:R-:W-:-:S04]  /*0e60*/  LOP3.LUT R201, RZ, R10, RZ, 0x33, !PT ;  /* 0x0000000affc97212 */ /* 0x000fc800078e33ff */
[----:B------:R-:W-:Y:S01]  /*0e70*/  IADD3 R201, R201, R4, RZ ;  /* 0x00000004c9c97210 */ /* 0x000fe20007ffe0ff */
[----:B------:R-:W-:Y:S05]  /*0e80*/  BRA `(.L_x_4719) ;  /* 0x0000004000007947 */ /* 0x000fea0003800000 */
.L_x_4707:
[----:B------:R-:W-:Y:S01]  /*0e90*/  IMAD.MOV.U32 R201, RZ, RZ, RZ ;  /* 0x000000ffffc97224 */ /* 0x000fe200078e00ff */
[----:B------:R-:W-:Y:S01]  /*0ea0*/  MOV R202, RZ ;  /* 0x000000ff00ca7202 */ /* 0x000fe20000000f00 */
[----:B------:R-:W-:Y:S01]  /*0eb0*/  IMAD.U32 R200, RZ, RZ, UR4 ;  /* 0x00000004ffc87e24 */ /* 0x000fe2000f8e00ff */
[----:B------:R-:W-:Y:S02]  /*0ec0*/  MOV R203, c[0x0][0x53c] ;  /* 0x00014f0000cb7a02 */ /* 0x000fe40000000f00 */
.L_x_4719:
[----:B------:R-:W-:Y:S01]  /*0ed0*/  ISETP.NE.AND P0, PT, R2, RZ, PT ;  /* 0x000000ff0200720c */ /* 0x000fe20003f05270 */
[----:B------:R-:W-:-:S12]  /*0ee0*/  WARPSYNC 0xffffffff ;  /* 0xffffffff00007948 */ /* 0x000fd80003800000 */
[----:B------:R1:W-:Y:S04]  /*0ef0*/  @!P0 STS.128 [0x24100], R200 ;  /* 0x024100c8ff008388 */ /* 0x0003e80000000c00 */
[----:B------:R-:W-:Y:S06]  /*0f00*/  BAR.ARV 0x5, 0x100 ;  /* 0x0144000000007b1d */ /* 0x000fec0000002000 */
.L_x_4705:
        /* <DEDUP_REMOVED lines=92> */
.L_x_4882:
        /* <DEDUP_REMOVED lines=30> */
[----:B------:R1:W5:Y:S04]  /*16b0*/  @P6 LDG.E R86, [R8.64] ;  /* 0x0000000808566981 */ /* 0x000368000c1e1900 */
[----:B------:R1:W5:Y:S01]  /*16c0*/  @P5 LDG.E R4, [R12.64] ;  /* 0x000000080c045981 */ /* 0x000362000c1e1900 */
[----:B------:R-:W-:Y:S01]  /*16d0*/  YIELD ;  /* 0x0000000000007946 */ /* 0x000fe20003800000 */
[----:B------:R-:W-:-:S02]  /*16e0*/  LOP3.LUT R217, R202, 0xffff, RZ, 0xc0, !PT ;  /* 0x0000ffffcad97812 */ /* 0x000fc400078ec0ff */
[----:B--2---:R-:W-:Y:S01]  /*16f0*/  P2R R2, PR, RZ, 0x40 ;  /* 0x00000040ff027803 */ /* 0x004fe20000000000 */
[----:B------:R-:W-:Y:S05]  /*1700*/  @P4 BRA `(.L_x_4720) ;  /* 0x0000005000004947 */ /* 0x000fea0003800000 */
[----:B-----5:R-:W-:Y:S01]  /*1710*/  MOV R232, c[0x0][0x168] ;  /* 0x00005a0000e87a02 */ /* 0x020fe20000000f00 */
[----:B------:R-:W-:Y:S05]  /*1720*/  @!P3 BRA `(.L_x_4720) ;  /* 0x000000300000b947 */ /* 0x000fea0003800000 */
[----:B------:R-:W2:Y:S04]  /*1730*/  LDG.E R232, [R14.64] ;  /* 0x000000080ee87981 */ /* 0x000ea8000c1e1900 */
[----:B------:R-:W2:Y:S02]  /*1740*/  LDG.E R3, [R14.64+0x4] ;  /* 0x000004080e037981 */ /* 0x000ea4000c1e1900 */
[----:B--2---:R-:W-:Y:S02]  /*1750*/  IADD3 R232, -R232, R3, RZ ;  /* 0x00000003e8e87210 */ /* 0x004fe40007ffe1ff */
.L_x_4720:
[----:B------:R-:W-:-:S04]  /*1760*/  ISETP.NE.U32.AND P0, PT, RZ, c[0x0][0x368], PT ;  /* 0x0000da00ff007a0c */ /* 0x000fc80003f05070 */
[----:B------:R-:W-:-:S13]  /*1770*/  ISETP.NE.AND.EX P0, PT, RZ, c[0x0][0x36c], PT, P0 ;  /* 0x0000db00ff007a0c */ /* 0x000fda0003f05300 */
[----:B------:R-:W-:Y:S05]  /*1780*/  @!P0 BRA `(.L_x_4721) ;  /* 0x0000004000008947 */ /* 0x000fea0003800000 */
[----:B-1----:R-:W-:-:S04]  /*1790*/  LEA R8, P0, R216, c[0x0][0x368], 0x2 ;  /* 0x0000da00d8087a11 */ /* 0x002fc800078010ff */
[----:B------:R-:W-:-:S05]  /*17a0*/  LEA.HI.X R9, R216, c[0x0][0x36c], R85, 0x2, P0 ;  /* 0x0000db00d8097a11 */ /* 0x000fca00000f1455 */
[----:B------:R1:W5:Y:S01]  /*17b0*/  LDG.E R3, [R8.64] ;  /* 0x0000000808037981 */ /* 0x000362000c1e1900 */
[----:B------:R-:W-:Y:S05]  /*17c0*/  BRA `(.L_x_4722) ;  /* 0x0000005000007947 */ /* 0x000fea0003800000 */
.L_x_4721:
[----:B------:R-:W-:Y:S01]  /*17d0*/  MOV R3, c[0x0][0x1d0] ;  /* 0x0000740000037a02 */ /* 0x000fe20000000f00 */
[----:B------:R-:W-:Y:S05]  /*17e0*/  @!P6 BRA `(.L_x_4722) ;  /* 0x000000300000e947 */ /* 0x000fea0003800000 */
[----:B------:R-:W2:Y:S04]  /*17f0*/  LDG.E R3, [R8.64] ;  /* 0x0000000808037981 */ /* 0x000ea8000c1e1900 */
[----:B------:R-:W2:Y:S02]  /*1800*/  LDG.E R0, [R8.64+0x4] ;  /* 0x0000040808007981 */ /* 0x000ea4000c1e1900 */
[----:B--2---:R-:W-:Y:S02]  /*1810*/  IADD3 R3, -R3, R0, RZ ;  /* 0x0000000003037210 */ /* 0x004fe40007ffe1ff */
.L_x_4722:
[----:B------:R-:W2:Y:S04]  /*1820*/  @P5 LDG.E R5, [R12.64] ;  /* 0x000000080c055981 */ /* 0x000ea8000c1e1900 */
[----:B-1----:R-:W2:Y:S01]  /*1830*/  @P5 LDG.E R8, [R12.64+0x4] ;  /* 0x000004080c085981 */ /* 0x002ea2000c1e1900 */
        /* <DEDUP_REMOVED lines=64> */
.L_x_4724:
[----:B-1----:R-:W-:Y:S05]  /*1c40*/  BSYNC B0 ;  /* 0x0000000000007941 */ /* 0x002fea0003800000 */
.L_x_4723:
        /* <DEDUP_REMOVED lines=310> */
.L_x_4750:
        /* <DEDUP_REMOVED lines=90> */
.L_x_4730:
[----:B------:R-:W-:Y:S05]  /*3550*/  BSYNC B0 ;  /* 0x0000000000007941 */ /* 0x000fea0003800000 */
.L_x_4729:
        /* <DEDUP_REMOVED lines=99> */
.L_x_4733:
[----:B------:R-:W-:Y:S05]  /*3b90*/  BSYNC B0 ;  /* 0x0000000000007941 */ /* 0x000fea0003800000 */
.L_x_4732:
        /* <DEDUP_REMOVED lines=54> */
.L_x_4735:
[----:B------:R-:W-:Y:S05]  /*3f00*/  BSYNC B0 ;  /* 0x0000000000007941 */ /* 0x000fea0003800000 */
.L_x_4734:
        /* <DEDUP_REMOVED lines=54> */
.L_x_4737:
[----:B------:R-:W-:Y:S05]  /*4270*/  BSYNC B0 ;  /* 0x0000000000007941 */ /* 0x000fea0003800000 */
.L_x_4736:
        /* <DEDUP_REMOVED lines=55> */
.L_x_4739:
[----:B------:R-:W-:Y:S05]  /*45f0*/  BSYNC B0 ;  /* 0x0000000000007941 */ /* 0x000fea0003800000 */
.L_x_4738:
        /* <DEDUP_REMOVED lines=55> */
.L_x_4741:
[----:B------:R-:W-:Y:S05]  /*4970*/  BSYNC B0 ;  /* 0x0000000000007941 */ /* 0x000fea0003800000 */
.L_x_4740:
        /* <DEDUP_REMOVED lines=55> */
.L_x_4728:
        /* <DEDUP_REMOVED lines=44> */
.L_x_4743:
[----:B------:R-:W-:Y:S05]  /*4fb0*/  BSYNC B0 ;  /* 0x0000000000007941 */ /* 0x000fea0003800000 */
.L_x_4742:
        /* <DEDUP_REMOVED lines=161> */
.L_x_4745:
[----:B------:R-:W-:Y:S05]  /*59d0*/  BSYNC B0 ;  /* 0x0000000000007941 */ /* 0x000fea0003800000 */
.L_x_4744:
        /* <DEDUP_REMOVED lines=117> */
.L_x_4747:
[----:B------:R-:W-:Y:S05]  /*6130*/  BSYNC B0 ;  /* 0x0000000000007941 */ /* 0x000fea0003800000 */
.L_x_4746:
        /* <DEDUP_REMOVED lines=118> */
.L_x_4727:
        /* <DEDUP_REMOVED lines=25> */
.L_x_4731:
[----:B------:R-:W-:Y:S05]  /*6a30*/  BSYNC B1 ;  /* 0x0000000000017941 */ /* 0x000fea0003800000 */
.L_x_4726:
        /* <DEDUP_REMOVED lines=62> */
.L_x_4749:
[----:B-1----:R-:W-:Y:S05]  /*6e20*/  BSYNC B0 ;  /* 0x0000000000007941 */ /* 0x002fea0003800000 */
.L_x_4748:
        /* <DEDUP_REMOVED lines=32> */
.L_x_4725:
[----:B------:R-:W-:Y:S01]  /*7030*/  ISETP.NE.AND P3, PT, R231, 0x1, PT ;  /* 0x00000001e700780c */ /* 0x000fe20003f65270 */
[----:B------:R-:W-:Y:S01]  /*7040*/  BSSY B0, `(.L_x_4751) ;  /* 0x0000028000007945 */ /* 0x000fe20003800000 */
[----:B-1----:R-:W-:-:S02]  /*7050*/  IADD3 R2, R201, 0x7f, RZ ;  /* 0x0000007fc9027810 */ /* 0x002fc40007ffe0ff */
[----:B------:R-:W-:-:S09]  /*7060*/  P2R R0, PR, RZ, 0x8 ;  /* 0x00000008ff007803 */ /* 0x000fd20000000000 */
[----:B------:R-:W-:-:S05]  /*7070*/  @P3 IMAD.HI.U32 R0, R2, c[0x0][0x2c8], RZ ;  /* 0x0000b20002003a27 */ /* 0x000fca00078e00ff */
        /* <DEDUP_REMOVED lines=36> */
.L_x_4752:
[----:B------:R-:W-:Y:S05]  /*72c0*/  BSYNC B0 ;  /* 0x0000000000007941 */ /* 0x000fea0003800000 */
.L_x_4751:
        /* <DEDUP_REMOVED lines=66> */
[----:B------:R-:W-:Y:S02]  /*76f0*/  SHF.R.S32.HI R2, RZ, 0x3, R4 ;  /* 0x00000003ff027819 */ /* 0x000fe40000011404 */
[----:B------:R-:W-:Y:S01]  /*7700*/  LOP3.LUT R4, R4, 0xfffffff8, RZ, 0xc0, !PT ;  /* 0xfffffff804047812 */ /* 0x000fe200078ec0ff */
[----:B------:R-:W-:Y:S01]  /*7710*/  IMAD R6, R84, c[0x0][0x17c], R3 ;  /* 0x00005f0054067a24 */ /* 0x000fe200078e0203 */
[----:B------:R-:W-:-:S02]  /*7720*/  IADD3 R3, P0, R2, R0, RZ ;  /* 0x0000000002037210 */ /* 0x000fc40007f1e0ff */
[----:B------:R-:W-:Y:S01]  /*7730*/  ISETP.NE.U32.AND P2, PT, RZ, c[0x0][0x348], PT ;  /* 0x0000d200ff007a0c */ /* 0x000fe20003f45070 */
[----:B------:R-:W-:Y:S01]  /*7740*/  IMAD.IADD R9, R205, 0x1, -R4 ;  /* 0x00000001cd097824 */ /* 0x000fe200078e0a04 */
[----:B------:R-:W-:Y:S01]  /*7750*/  LEA.HI.X.SX32 R5, R2, R5, 0x1, P0 ;  /* 0x0000000502057211 */ /* 0x000fe200000f0eff */
[----:B------:R-:W-:Y:S01]  /*7760*/  IMAD.IADD R7, R15, 0x1, R6 ;  /* 0x000000010f077824 */ /* 0x000fe200078e0206 */
[----:B------:R-:W-:Y:S01]  /*7770*/  SHF.R.S32.HI R23, RZ, 0x1f, R220 ;  /* 0x0000001fff177819 */ /* 0x000fe200000114dc */
[----:B------:R-:W-:Y:S01]  /*7780*/  IMAD R4, R9, 0x20, R2 ;  /* 0x0000002009047824 */ /* 0x000fe200078e0202 */
[----:B------:R-:W-:Y:S01]  /*7790*/  MOV R22, R220 ;  /* 0x000000dc00167202 */ /* 0x000fe20000000f00 */
[C---:B------:R-:W-:Y:S01]  /*77a0*/  IMAD R0, R5.reuse, c[0x0][0x1e0], RZ ;  /* 0x0000780005007a24 */ /* 0x040fe200078e02ff */
[----:B------:R-:W-:Y:S01]  /*77b0*/  MOV R6, R14 ;  /* 0x0000000e00067202 */ /* 0x000fe20000000f00 */
[----:B------:R-:W-:Y:S01]  /*77c0*/  IMAD R5, R5, c[0x0][0x208], RZ ;  /* 0x0000820005057a24 */ /* 0x000fe200078e02ff */
[----:B------:R-:W-:Y:S01]  /*77d0*/  ISETP.NE.AND.EX P0, PT, RZ, c[0x0][0x34c], PT, P2 ;  /* 0x0000d300ff007a0c */ /* 0x000fe20003f05320 */
[----:B------:R-:W-:Y:S01]  /*77e0*/  IMAD.WIDE.U32 R20, R3, c[0x0][0x1e0], R22 ;  /* 0x0000780003147a25 */ /* 0x000fe200078e0016 */
[----:B------:R-:W-:-:S02]  /*77f0*/  IADD3 R4, R201, R4, RZ ;  /* 0x00000004c9047210 */ /* 0x000fc40007ffe0ff */
[----:B------:R-:W-:Y:S01]  /*7800*/  ISETP.GE.AND P5, PT, R220, c[0x0][0x198], PT ;  /* 0x00006600dc007a0c */ /* 0x000fe20003fa6270 */
[----:B------:R-:W-:Y:S01]  /*7810*/  IMAD R0, R3, c[0x0][0x1e4], R0 ;  /* 0x0000790003007a24 */ /* 0x000fe200078e0200 */
[----:B------:R-:W-:Y:S01]  /*7820*/  ISETP.GE.AND P4, PT, R207, c[0x0][0x198], PT ;  /* 0x00006600cf007a0c */ /* 0x000fe20003f86270 */
[----:B------:R-:W-:Y:S01]  /*7830*/  IMAD.WIDE.U32 R18, R217, c[0x0][0x1b8], R6 ;  /* 0x00006e00d9127a25 */ /* 0x000fe200078e0006 */
[----:B------:R-:W-:Y:S02]  /*7840*/  SEL R6, R85, RZ, !P0 ;  /* 0x000000ff55067207 */ /* 0x000fe40004000000 */
[----:B------:R-:W-:Y:S01]  /*7850*/  IADD3 R21, R21, R0, RZ ;  /* 0x0000000015157210 */ /* 0x000fe20007ffe0ff */
[----:B------:R-:W-:Y:S01]  /*7860*/  @P3 IMAD.HI.U32 R7, R4, c[0x0][0x2c8], RZ ;  /* 0x0000b20004073a27 */ /* 0x000fe200078e00ff */
[----:B------:R-:W-:Y:S02]  /*7870*/  SEL R0, R216, RZ, !P0 ;  /* 0x000000ffd8007207 */ /* 0x000fe40004000000 */
[----:B------:R-:W-:Y:S01]  /*7880*/  ISETP.NE.U32.AND P0, PT, RZ, c[0x0][0x350], PT ;  /* 0x0000d400ff007a0c */ /* 0x000fe20003f05070 */
[----:B------:R-:W-:Y:S01]  /*7890*/  IMAD.WIDE.U32 R16, R3, c[0x0][0x208], R22 ;  /* 0x0000820003107a25 */ /* 0x000fe200078e0016 */
[----:B------:R-:W-:-:S02]  /*78a0*/  IADD3 R88, R8, -0x1, RZ ;  /* 0xffffffff08587810 */ /* 0x000fc40007ffe0ff */
[----:B------:R-:W-:Y:S01]  /*78b0*/  ISETP.NE.AND.EX P0, PT, RZ, c[0x0][0x354], PT, P0 ;  /* 0x0000d500ff007a0c */ /* 0x000fe20003f05300 */
[----:B------:R-:W-:Y:S02]  /*78c0*/  IMAD R5, R3, c[0x0][0x20c], R5 ;  /* 0x0000830003057a24 */ /* 0x000fe400078e0205 */
[----:B------:R-:W-:Y:S01]  /*78d0*/  IMAD.MOV.U32 R3, RZ, RZ, R4 ;  /* 0x000000ffff037224 */ /* 0x000fe200078e0004 */
[----:B------:R-:W-:Y:S01]  /*78e0*/  @P3 SHF.R.U32.HI R3, RZ, c[0x0][0x2cc], R7 ;  /* 0x0000b300ff033a19 */ /* 0x000fe20000011607 */
[----:B------:R-:W-:Y:S01]  /*78f0*/  IMAD R19, R217, c[0x0][0x1bc], R19 ;  /* 0x00006f00d9137a24 */ /* 0x000fe200078e0213 */
[----:B------:R-:W-:Y:S01]  /*7900*/  IADD3 R17, R17, R5, RZ ;  /* 0x0000000511117210 */ /* 0x000fe20007ffe0ff */
[----:B------:R-:W-:Y:S01]  /*7910*/  IMAD R15, R6, c[0x0][0x1c0], RZ ;  /* 0x00007000060f7a24 */ /* 0x000fe200078e02ff */
[----:B------:R-:W-:Y:S01]  /*7920*/  ISETP.GE.AND P3, PT, R206, c[0x0][0x198], PT ;  /* 0x00006600ce007a0c */ /* 0x000fe20003f66270 */
[----:B------:R-:W-:-:S04]  /*7930*/  IMAD.WIDE.U32 R18, R0, c[0x0][0x1c0], R18 ;  /* 0x0000700000127a25 */ /* 0x000fc800078e0012 */
[----:B------:R-:W-:Y:S01]  /*7940*/  IMAD R6, R0, c[0x0][0x1c4], R15 ;  /* 0x0000710000067a24 */ /* 0x000fe200078e020f */
[--C-:B------:R-:W-:Y:S01]  /*7950*/  SHF.R.S32.HI R0, RZ, 0x1f, R3.reuse ;  /* 0x0000001fff007819 */ /* 0x100fe20000011403 */
[----:B------:R-:W-:Y:S02]  /*7960*/  IMAD.MOV R5, RZ, RZ, -R3 ;  /* 0x000000ffff057224 */ /* 0x000fe400078e0a03 */
[----:B------:R-:W-:Y:S01]  /*7970*/  IMAD.WIDE.U32 R228, R217, c[0x0][0x1e8], R20 ;  /* 0x00007a00d9e47a25 */ /* 0x000fe200078e0014 */
[----:B------:R-:W-:-:S03]  /*7980*/  IADD3 R19, R19, R6, RZ ;  /* 0x0000000613137210 */ /* 0x000fc60007ffe0ff */
        /* <DEDUP_REMOVED lines=8> */
[C---:B------:R-:W-:Y:S02]  /*7a10*/  IMAD R229, R217.reuse, c[0x0][0x1ec], R229 ;  /* 0x00007b00d9e57a24 */ /* 0x040fe400078e02e5 */
[C---:B------:R-:W-:Y:S02]  /*7a20*/  IMAD R7, R4.reuse, c[0x0][0x1ac], R3 ;  /* 0x00006b0004077a24 */ /* 0x040fe400078e0203 */
[----:B------:R-:W-:Y:S02]  /*7a30*/  IMAD R17, R217, c[0x0][0x214], R17 ;  /* 0x00008500d9117a24 */ /* 0x000fe400078e0211 */
[----:B------:R-:W-:-:S05]  /*7a40*/  IMAD.WIDE.U32 R4, R4, c[0x0][0x1a8], R14 ;  /* 0x00006a0004047a25 */ /* 0x000fca00078e000e */
[----:B------:R-:W-:Y:S01]  /*7a50*/  IADD3 R7, R5, R7, RZ ;  /* 0x0000000705077210 */ /* 0x000fe20007ffe0ff */
[----:B------:R-:W-:Y:S01]  /*7a60*/  IMAD.IADD R5, R2, 0x1, R201 ;  /* 0x0000000102057824 */ /* 0x000fe200078e02c9 */
        /* <DEDUP_REMOVED lines=17> */
.L_x_4887:
[----:B------:R-:W-:Y:S05]  /*7b80*/  BRA.DIV ~URZ, `(.L_x_4755) ;  /* 0x00014c127f007947 */ /* 0x000fea000b800000 */
[----:B------:R3:W4:Y:S02]  /*7b90*/  SHFL.IDX PT, R17, R14, RZ, 0x181f ;  /* 0x00181fff0e117589 */ /* 0x00072400000e0000 */
.L_x_4888:
        /* <DEDUP_REMOVED lines=18> */
.L_x_4757:
[----:B------:R-:W-:Y:S05]  /*7cc0*/  BSYNC B0 ;  /* 0x0000000000007941 */ /* 0x000fea0003800000 */
.L_x_4756:
[----:B------:R-:W-:Y:S05]  /*7cd0*/  BRA.DIV ~URZ, `(.L_x_4758) ;  /* 0x00014b227f007947 */ /* 0x000fea000b800000 */
[----:B--2---:R2:W1:Y:S04]  /*7ce0*/  SHFL.IDX PT, R15, R7, 0x1, 0x181f ;  /* 0x00381f00070f7f89 */ /* 0x00446800000e0000 */
[----:B------:R2:W3:Y:S02]  /*7cf0*/  SHFL.IDX PT, R19, R14, 0x1, 0x181f ;  /* 0x00381f000e137f89 */ /* 0x0004e400000e0000 */
.L_x_4889:
[----:B----4-:R-:W-:Y:S01]  /*7d00*/  IADD3 R17, R5, 0x20, RZ ;  /* 0x0000002005117810 */ /* 0x010fe20007ffe0ff */
[----:B------:R-:W-:Y:S03]  /*7d10*/  BSSY B0, `(.L_x_4759) ;  /* 0x000000f000007945 */ /* 0x000fe60003800000 */
[----:B------:R-:W-:-:S13]  /*7d20*/  ISETP.GE.AND P0, PT, R17, R4, PT ;  /* 0x000000041100720c */ /* 0x000fda0003f06270 */
[----:B------:R-:W-:Y:S05]  /*7d30*/  @P0 BRA `(.L_x_4760) ;  /* 0x000000c000000947 */ /* 0x000fea0003800000 */
[-C--:B---3--:R-:W-:Y:S02]  /*7d40*/  LEA R18, P2, R220, R19.reuse, 0x1 ;  /* 0x00000013dc127211 */ /* 0x088fe400078408ff */
        /* <DEDUP_REMOVED lines=11> */
.L_x_4760:
[----:B------:R-:W-:Y:S05]  /*7e00*/  BSYNC B0 ;  /* 0x0000000000007941 */ /* 0x000fea0003800000 */
.L_x_4759:
[----:B------:R-:W-:Y:S05]  /*7e10*/  BRA.DIV ~URZ, `(.L_x_4761) ;  /* 0x00014ab27f007947 */ /* 0x000fea000b800000 */
[----:B-1----:R1:W4:Y:S02]  /*7e20*/  SHFL.IDX PT, R15, R7, 0x2, 0x181f ;  /* 0x00581f00070f7f89 */ /* 0x00232400000e0000 */
.L_x_4890:
[----:B------:R-:W-:Y:S05]  /*7e30*/  BRA.DIV ~URZ, `(.L_x_4762) ;  /* 0x00014b027f007947 */ /* 0x000fea000b800000 */
[----:B---3--:R3:W1:Y:S02]  /*7e40*/  SHFL.IDX PT, R19, R14, 0x2, 0x181f ;  /* 0x00581f000e137f89 */ /* 0x00866400000e0000 */
.L_x_4891:
[----:B------:R-:W-:Y:S01]  /*7e50*/  IADD3 R17, R5, 0x40, RZ ;  /* 0x0000004005117810 */ /* 0x000fe20007ffe0ff */
[----:B------:R-:W-:Y:S03]  /*7e60*/  BSSY B0, `(.L_x_4763) ;  /* 0x000000f000007945 */ /* 0x000fe60003800000 */
[----:B------:R-:W-:-:S13]  /*7e70*/  ISETP.GE.AND P0, PT, R17, R4, PT ;  /* 0x000000041100720c */ /* 0x000fda0003f06270 */
[----:B------:R-:W-:Y:S05]  /*7e80*/  @P0 BRA `(.L_x_4764) ;  /* 0x000000c000000947 */ /* 0x000fea0003800000 */
[-C--:B-1----:R-:W-:Y:S02]  /*7e90*/  LEA R18, P2, R220, R19.reuse, 0x1 ;  /* 0x00000013dc127211 */ /* 0x082fe400078408ff */
[CC--:B------:R-:W-:Y:S02]  /*7ea0*/  LEA R16, P1, R207.reuse, R19.reuse, 0x1 ;  /* 0x00000013cf107211 */ /* 0x0c0fe400078208ff */
[----:B------:R-:W-:Y:S02]  /*7eb0*/  LEA R20, P0, R206, R19, 0x1 ;  /* 0x00000013ce147211 */ /* 0x000fe400078008ff */
        /* <DEDUP_REMOVED lines=9> */
.L_x_4764:
[----:B------:R-:W-:Y:S05]  /*7f50*/  BSYNC B0 ;  /* 0x0000000000007941 */ /* 0x000fea0003800000 */
.L_x_4763:
[----:B------:R-:W-:Y:S05]  /*7f60*/  BRA.DIV ~URZ, `(.L_x_4765) ;  /* 0x00014a427f007947 */ /* 0x000fea000b800000 */
[----:B-12---:R-:W1:Y:S04]  /*7f70*/  SHFL.IDX PT, R7, R7, 0x3, 0x181f ;  /* 0x00781f0007077f89 */ /* 0x006e6800000e0000 */
[----:B------:R2:W3:Y:S02]  /*7f80*/  SHFL.IDX PT, R17, R14, 0x3, 0x181f ;  /* 0x00781f000e117f89 */ /* 0x0004e400000e0000 */
.L_x_4892:
[----:B------:R-:W-:-:S04]  /*7f90*/  IADD3 R5, R5, 0x60, RZ ;  /* 0x0000006005057810 */ /* 0x000fc80007ffe0ff */
[----:B------:R-:W-:-:S13]  /*7fa0*/  ISETP.GE.AND P0, PT, R5, R4, PT ;  /* 0x000000040500720c */ /* 0x000fda0003f06270 */
[CC--:B---3--:R-:W-:Y:S02]  /*7fb0*/  @!P0 LEA R18, P1, R220.reuse, R17.reuse, 0x1 ;  /* 0x00000011dc128211 */ /* 0x0c8fe400078208ff */
[C---:B--2---:R-:W-:Y:S02]  /*7fc0*/  @!P0 LEA R14, P2, R207.reuse, R17, 0x1 ;  /* 0x00000011cf0e8211 */ /* 0x044fe400078408ff */
[----:B-1----:R-:W-:Y:S02]  /*7fd0*/  @!P0 LEA.HI.X R19, R220, R7, R23, 0x1, P1 ;  /* 0x00000007dc138211 */ /* 0x002fe400008f0c17 */
[C---:B------:R-:W-:Y:S02]  /*7fe0*/  @!P0 LEA R16, P1, R206.reuse, R17, 0x1 ;  /* 0x00000011ce108211 */ /* 0x040fe400078208ff */
[-C--:B----4-:R-:W-:Y:S01]  /*7ff0*/  @!P0 LEA.HI.X R15, R207, R7.reuse, R6, 0x1, P2 ;  /* 0x00000007cf0f8211 */ /* 0x090fe200010f0c06 */
        /* <DEDUP_REMOVED lines=27> */
[----:B------:R-:W-:-:S03]  /*81b0*/  IMAD R15, R15, c[0x0][0x208], RZ ;  /* 0x000082000f0f7a24 */ /* 0x000fc600078e02ff */
[----:B------:R-:W-:Y:S01]  /*81c0*/  LEA.HI.X R0, R18, R222, R7, 0x6, P2 ;  /* 0x000000de12007211 */ /* 0x000fe200010f3407 */
[----:B------:R-:W-:Y:S01]  /*81d0*/  IMAD R7, R2, c[0x0][0x1e4], RZ ;  /* 0x0000790002077a24 */ /* 0x000fe200078e02ff */
[C---:B------:R-:W-:Y:S01]  /*81e0*/  @P0 IADD3 R14, P2, R3.reuse, R16, RZ ;  /* 0x00000010030e0210 */ /* 0x040fe20007f5e0ff */
[----:B------:R-:W-:Y:S01]  /*81f0*/  IMAD.WIDE.U32 R18, R88, c[0x0][0x208], RZ ;  /* 0x0000820058127a25 */ /* 0x000fe200078e00ff */
[C---:B------:R-:W-:Y:S02]  /*8200*/  @P1 LEA R16, P3, R3.reuse, c[0x0][0x1c8], 0x1 ;  /* 0x0000720003101a11 */ /* 0x040fe400078608ff */
[----:B------:R-:W-:Y:S01]  /*8210*/  @P1 ISETP.GE.AND P5, PT, R220, c[0x0][0x1d4], PT ;  /* 0x00007500dc001a0c */ /* 0x000fe20003fa6270 */
[----:B------:R-:W-:Y:S01]  /*8220*/  IMAD R6, R88, c[0x0][0x20c], R15 ;  /* 0x0000830058067a24 */ /* 0x000fe200078e020f */
[----:B------:R-:W-:Y:S02]  /*8230*/  @P0 IADD3.X R7, R0, R17, R7, P2, !PT ;  /* 0x0000001100070210 */ /* 0x000fe400017fe407 */
[----:B------:R-:W-:Y:S01]  /*8240*/  @P1 LEA.HI.X R17, R3, c[0x0][0x1cc], R0, 0x1, P3 ;  /* 0x0000730003111a11 */ /* 0x000fe200018f0c00 */
[----:B------:R-:W-:Y:S01]  /*8250*/  IMAD.IADD R6, R19, 0x1, R6 ;  /* 0x0000000113067824 */ /* 0x000fe200078e0206 */
[----:B------:R-:W-:-:S02]  /*8260*/  LEA R0, P3, R18, R224, 0x6 ;  /* 0x000000e012007211 */ /* 0x000fc400078630ff */
[C---:B------:R-:W-:Y:S02]  /*8270*/  @P1 ISETP.GE.AND P2, PT, R207.reuse, c[0x0][0x1d4], PT ;  /* 0x00007500cf001a0c */ /* 0x040fe40003f46270 */
[----:B------:R-:W-:Y:S02]  /*8280*/  LEA.HI.X R3, R18, R219, R6, 0x6, P3 ;  /* 0x000000db12037211 */ /* 0x000fe400018f3406 */
[----:B------:R-:W-:Y:S01]  /*8290*/  @P1 ISETP.GE.AND P3, PT, R206, c[0x0][0x1d4], PT ;  /* 0x00007500ce001a0c */ /* 0x000fe20003f66270 */
[----:B------:R-:W-:Y:S01]  /*82a0*/  @!PT LDS RZ, [RZ] ;  /* 0x00000000fffff984 */ /* 0x000fe20000000800 */
[----:B------:R-:W-:Y:S01]  /*82b0*/  @!PT LDS RZ, [RZ] ;  /* 0x00000000fffff984 */ /* 0x000fe20000000800 */
[----:B------:R-:W-:Y:S01]  /*82c0*/  @!PT LDS RZ, [RZ] ;  /* 0x00000000fffff984 */ /* 0x000fe20000000800 */
[----:B------:R1:W-:Y:S01]  /*82d0*/  @P1 LDGSTS.E.BYPASS.LTC128B.128 [R138+0xc100], [R16.64], !P5 ;  /* 0x0c100000108a1fae */ /* 0x0003e2000e901d48 */
[----:B------:R-:W-:Y:S02]  /*82e0*/  @P0 ISETP.GE.AND P6, PT, R220, c[0x0][0x1d4], PT ;  /* 0x00007500dc000a0c */ /* 0x000fe40003fc6270 */
[----:B------:R-:W-:Y:S02]  /*82f0*/  @P0 ISETP.GE.AND P5, PT, R207, c[0x0][0x1d4], PT ;  /* 0x00007500cf000a0c */ /* 0x000fe40003fa6270 */
[----:B------:R-:W-:-:S03]  /*8300*/  @P0 LEA R20, P4, R14, c[0x0][0x1c8], 0x1 ;  /* 0x000072000e140a11 */ /* 0x000fc600078808ff */
[----:B------:R1:W-:Y:S01]  /*8310*/  @P1 LDGSTS.E.BYPASS.LTC128B.128 [R138+0xe100], [R16.64+0x80], !P2 ;  /* 0x0e100080108a1fae */ /* 0x0003e2000d101d48 */
[----:B------:R-:W-:Y:S02]  /*8320*/  LEA R6, P2, R0, c[0x0][0x1f8], 0x1 ;  /* 0x00007e0000067a11 */ /* 0x000fe400078408ff */
[----:B------:R-:W-:Y:S01]  /*8330*/  @P0 LEA.HI.X R21, R14, c[0x0][0x1cc], R7, 0x1, P4 ;  /* 0x000073000e150a11 */ /* 0x000fe200020f0c07 */
[----:B------:R1:W-:Y:S01]  /*8340*/  @P1 LDGSTS.E.BYPASS.LTC128B.128 [R138+0x10100], [R16.64+0x100], !P3 ;  /* 0x10100100108a1fae */ /* 0x0003e2000d901d48 */
[----:B------:R-:W-:Y:S01]  /*8350*/  LEA.HI.X R7, R0, c[0x0][0x1fc], R3, 0x1, P2 ;  /* 0x00007f0000077a11 */ /* 0x000fe200010f0c03 */
[----:B------:R-:W-:Y:S01]  /*8360*/  IMAD.MOV.U32 R0, RZ, RZ, 0x40 ;  /* 0x00000040ff007424 */ /* 0x000fe200078e00ff */
[----:B------:R-:W-:Y:S01]  /*8370*/  @P0 ISETP.GE.AND P4, PT, R206, c[0x0][0x1d4], PT ;  /* 0x00007500ce000a0c */ /* 0x000fe20003f86270 */
[----:B------:R1:W-:Y:S01]  /*8380*/  @P0 LDGSTS.E.BYPASS.LTC128B.128 [R138+0xd100], [R20.64], !P6 ;  /* 0x0d100000148a0fae */ /* 0x0003e2000f101d48 */
[----:B------:R-:W-:Y:S02]  /*8390*/  ISETP.GE.AND P3, PT, R220, c[0x0][0x1d4], PT ;  /* 0x00007500dc007a0c */ /* 0x000fe40003f66270 */
[----:B------:R-:W-:Y:S01]  /*83a0*/  ISETP.GE.AND P2, PT, R207, c[0x0][0x1d4], PT ;  /* 0x00007500cf007a0c */ /* 0x000fe20003f46270 */
[----:B------:R1:W-:Y:S01]  /*83b0*/  @P0 LDGSTS.E.BYPASS.LTC128B.128 [R138+0xf100], [R20.64+0x80], !P5 ;  /* 0x0f100080148a0fae */ /* 0x0003e2000e901d48 */
[----:B------:R-:W-:-:S02]  /*83c0*/  ISETP.LT.OR P6, PT, R5, 0x1, P3 ;  /* 0x000000010500780c */ /* 0x000fc40001fc1670 */
[C---:B------:R-:W-:Y:S02]  /*83d0*/  ISETP.LT.OR P5, PT, R5.reuse, 0x1, P2 ;  /* 0x000000010500780c */ /* 0x040fe400017a1670 */
[----:B------:R-:W-:Y:S02]  /*83e0*/  ISETP.GE.AND P1, PT, R206, c[0x0][0x1d4], PT ;  /* 0x00007500ce007a0c */ /* 0x000fe40003f26270 */
[C---:B------:R-:W-:Y:S01]  /*83f0*/  ISETP.LT.OR P3, PT, R5.reuse, 0x21, P3 ;  /* 0x000000210500780c */ /* 0x040fe20001f61670 */
[----:B------:R1:W-:Y:S01]  /*8400*/  @P0 LDGSTS.E.BYPASS.LTC128B.128 [R138+0x11100], [R20.64+0x100], !P4 ;  /* 0x11100100148a0fae */ /* 0x0003e2000e101d48 */
[C---:B------:R-:W-:Y:S02]  /*8410*/  ISETP.LT.OR P4, PT, R5.reuse, 0x1, P1 ;  /* 0x000000010500780c */ /* 0x040fe40000f81670 */
[C---:B------:R-:W-:Y:S01]  /*8420*/  ISETP.LT.OR P2, PT, R5.reuse, 0x21, P2 ;  /* 0x000000210500780c */ /* 0x040fe20001741670 */
[----:B------:R-:W0:Y:S01]  /*8430*/  LDGDEPBAR ;  /* 0x00000000000079af */ /* 0x000e220000000000 */
[----:B------:R-:W-:-:S02]  /*8440*/  ISETP.LT.OR P1, PT, R5, 0x21, P1 ;  /* 0x000000210500780c */ /* 0x000fc40000f21670 */
[----:B------:R-:W-:Y:S01]  /*8450*/  IADD3 R14, P0, R6, UR7, RZ ;  /* 0x00000007060e7c10 */ /* 0x000fe2000ff1e0ff */
[----:B------:R1:W-:Y:S03]  /*8460*/  LDGSTS.E.BYPASS.LTC128B.128 [R138+0x100], [R6.64], !P6 ;  /* 0x00100000068a7fae */ /* 0x0003e6000f101d48 */
        /* <DEDUP_REMOVED lines=32> */
.L_x_4767:
[----:B------:R-:W-:Y:S05]  /*8670*/  BSYNC B0 ;  /* 0x0000000000007941 */ /* 0x000fea0003800000 */
.L_x_4766:
[----:B------:R-:W-:Y:S01]  /*8680*/  ISETP.LT.AND P0, PT, RZ, c[0x0][0x27c], PT ;  /* 0x00009f00ff007a0c */ /* 0x000fe20003f01270 */
[----:B------:R-:W0:Y:S01]  /*8690*/  LDGDEPBAR ;  /* 0x00000000000079af */ /* 0x000e220000000000 */
[----:B------:R-:W-:-:S11]  /*86a0*/  ISETP.NE.AND P6, PT, R231, 0x1, PT ;  /* 0x00000001e700780c */ /* 0x000fd60003fc5270 */
[----:B------:R-:W-:Y:S05]  /*86b0*/  @P0 BRA `(.L_x_4768) ;  /* 0x0000002000000947 */ /* 0x000fea0003800000 */
[----:B------:R-:W-:-:S04]  /*86c0*/  DEPBAR.LE SB0, 0x3 ;  /* 0x000080c00000791a */ /* 0x000fc80000000000 */
[----:B------:R-:W-:Y:S05]  /*86d0*/  BRA `(.L_x_4769) ;  /* 0x000072e000007947 */ /* 0x000fea0003800000 */
.L_x_4768:
        /* <DEDUP_REMOVED lines=126> */
.L_x_4772:
[----:B--2---:R-:W-:Y:S05]  /*8ec0*/  BSYNC B0 ;  /* 0x0000000000007941 */ /* 0x004fea0003800000 */
.L_x_4771:
        /* <DEDUP_REMOVED lines=129> */
.L_x_4774:
[----:B--2---:R-:W-:Y:S05]  /*96e0*/  BSYNC B0 ;  /* 0x0000000000007941 */ /* 0x004fea0003800000 */
.L_x_4773:
        /* <DEDUP_REMOVED lines=111> */
.L_x_4778:
[----:B------:R-:W-:Y:S05]  /*9de0*/  BSYNC B0 ;  /* 0x0000000000007941 */ /* 0x000fea0003800000 */
.L_x_4777:
        /* <DEDUP_REMOVED lines=49> */
.L_x_4780:
[----:B------:R-:W-:Y:S05]  /*a100*/  BSYNC B0 ;  /* 0x0000000000007941 */ /* 0x000fea0003800000 */
.L_x_4779:
        /* <DEDUP_REMOVED lines=39> */
[----:B------:R-:W-:Y:S02]  /*a380*/  FMUL.FTZ R100, R100, R85 ;  /* 0x0000005564647220 */ /* 0x000fe40000410000 */
        /* <DEDUP_REMOVED lines=9> */
.L_x_4782:
[----:B------:R-:W-:Y:S05]  /*a420*/  BSYNC B0 ;  /* 0x0000000000007941 */ /* 0x000fea0003800000 */
.L_x_4781:
        /* <DEDUP_REMOVED lines=12> */
[----:B------:R-:W-:Y:S02]  /*a4f0*/  LOP3.LUT R89, R72, 0xffff0000, RZ, 0xc0, !PT ;  /* 0xffff000048597812 */ /* 0x000fe400078ec0ff */
[----:B------:R-:W-:Y:S01]  /*a500*/  LOP3.LUT R93, R74, 0xffff0000, RZ, 0xc0, !PT ;  /* 0xffff00004a5d7812 */ /* 0x000fe200078ec0ff */
[C---:B-1----:R-:W-:Y:S01]  /*a510*/  IMAD.U32 R81, R6.reuse, 0x10000, RZ ;  /* 0x0001000006517824 */ /* 0x042fe200078e00ff */
[----:B------:R-:W-:Y:S01]  /*a520*/  LOP3.LUT R80, R6, 0xffff0000, RZ, 0xc0, !PT ;  /* 0xffff000006507812 */ /* 0x000fe200078ec0ff */
[----:B------:R-:W-:Y:S01]  /*a530*/  IMAD.U32 R6, R7, 0x10000, RZ ;  /* 0x0001000007067824 */ /* 0x000fe200078e00ff */
[----:B------:R-:W-:-:S02]  /*a540*/  SHF.L.U32 R85, R4, 0x10, RZ ;  /* 0x0000001004557819 */ /* 0x000fc400000006ff */
[----:B------:R-:W-:Y:S01]  /*a550*/  LOP3.LUT R84, R4, 0xffff0000, RZ, 0xc0, !PT ;  /* 0xffff000004547812 */ /* 0x000fe200078ec0ff */
[----:B------:R-:W-:Y:S01]  /*a560*/  IMAD.U32 R4, R72, 0x10000, RZ ;  /* 0x0001000048047824 */ /* 0x000fe200078e00ff */
[----:B------:R-:W-:Y:S01]  /*a570*/  LOP3.LUT R82, R7, 0xffff0000, RZ, 0xc0, !PT ;  /* 0xffff000007527812 */ /* 0x000fe200078ec0ff */
[----:B------:R-:W-:Y:S01]  /*a580*/  IMAD.U32 R7, R74, 0x10000, RZ ;  /* 0x000100004a077824 */ /* 0x000fe200078e00ff */
[C---:B------:R-:W-:Y:S01]  /*a590*/  SHF.L.U32 R83, R5.reuse, 0x10, RZ ;  /* 0x0000001005537819 */ /* 0x040fe200000006ff */
[CC--:B------:R-:W-:Y:S01]  /*a5a0*/  FMUL.FTZ R72, R80.reuse, R4.reuse ;  /* 0x0000000450487220 */ /* 0x0c0fe20000410000 */
[----:B------:R-:W-:Y:S01]  /*a5b0*/  LOP3.LUT R74, R5, 0xffff0000, RZ, 0xc0, !PT ;  /* 0xffff0000054a7812 */ /* 0x000fe200078ec0ff */
[-C--:B------:R-:W-:Y:S02]  /*a5c0*/  FMUL.FTZ R80, R80, R7.reuse ;  /* 0x0000000750507220 */ /* 0x080fe40000410000 */
        /* <DEDUP_REMOVED lines=23> */
.L_x_4784:
[----:B------:R-:W-:Y:S05]  /*a740*/  BSYNC B0 ;  /* 0x0000000000007941 */ /* 0x000fea0003800000 */
.L_x_4783:
        /* <DEDUP_REMOVED lines=49> */
.L_x_4786:
[----:B------:R-:W-:Y:S05]  /*aa60*/  BSYNC B0 ;  /* 0x0000000000007941 */ /* 0x000fea0003800000 */
.L_x_4785:
        /* <DEDUP_REMOVED lines=48> */
.L_x_4776:
[----:B------:R-:W-:Y:S05]  /*ad70*/  BSYNC B1 ;  /* 0x0000000000017941 */ /* 0x000fea0003800000 */
.L_x_4775:
        /* <DEDUP_REMOVED lines=39> */
[C---:B------:R-:W-:Y:S01]  /*aff0*/  FMUL.FTZ R39, R5.reuse, R48 ;  /* 0x0000003005277220 */ /* 0x040fe20000410000 */
[----:B------:R-:W-:Y:S01]  /*b000*/  F2FP.BF16.PACK_AB R7, R52, R7 ;  /* 0x000000073407723e */ /* 0x000fe200000010ff */
[----:B------:R-:W-:Y:S02]  /*b010*/  FMUL.FTZ R54, R54, R6 ;  /* 0x0000000636367220 */ /* 0x000fe40000410000 */
[----:B------:R-:W-:-:S02]  /*b020*/  FMUL.FTZ R5, R5, R44 ;  /* 0x0000002c05057220 */ /* 0x000fc40000410000 */
[----:B------:R-:W-:Y:S01]  /*b030*/  FFMA.FTZ R3, R55, R6, -R3 ;  /* 0x0000000637037223 */ /* 0x000fe20000010803 */
[----:B------:R-:W-:Y:S01]  /*b040*/  F2FP.BF16.PACK_AB R6, R49, R56 ;  /* 0x000000383106723e */ /* 0x000fe200000010ff */
[----:B------:R-:W-:Y:S02]  /*b050*/  FFMA.FTZ R4, R55, R4, R54 ;  /* 0x0000000437047223 */ /* 0x000fe40000010036 */
[C---:B------:R-:W-:Y:S02]  /*b060*/  FFMA.FTZ R39, R53.reuse, R44, -R39 ;  /* 0x0000002c35277223 */ /* 0x040fe40000010827 */
[----:B------:R-:W-:Y:S01]  /*b070*/  FFMA.FTZ R48, R53, R48, R5 ;  /* 0x0000003035307223 */ /* 0x000fe20000010005 */
[----:B------:R-:W-:-:S04]  /*b080*/  F2FP.BF16.PACK_AB R4, R4, R3 ;  /* 0x000000030404723e */ /* 0x000fc800000010ff */
[----:B------:R-:W-:-:S05]  /*b090*/  F2FP.BF16.PACK_AB R5, R48, R39 ;  /* 0x000000273005723e */ /* 0x000fca00000010ff */
[----:B------:R1:W-:Y:S02]  /*b0a0*/  STS.128 [R19+0x1a100], R4 ;  /* 0x01a1000413007388 */ /* 0x0003e40000000c00 */
.L_x_4789:
[----:B------:R-:W-:Y:S05]  /*b0b0*/  BSYNC B0 ;  /* 0x0000000000007941 */ /* 0x000fea0003800000 */
.L_x_4788:
        /* <DEDUP_REMOVED lines=23> */
[----:B------:R-:W-:Y:S01]  /*b230*/  FMUL.FTZ R6, R6, R39 ;  /* 0x0000002706067220 */ /* 0x000fe20000410000 */
[C---:B------:R-:W-:Y:S01]  /*b240*/  SHF.L.U32 R4, R5.reuse, 0x10, RZ ;  /* 0x0000001005047819 */ /* 0x040fe200000006ff */
[----:B------:R-:W-:Y:S01]  /*b250*/  FMUL.FTZ R52, R44, R37 ;  /* 0x000000252c347220 */ /* 0x000fe20000410000 */
[----:B------:R-:W-:Y:S01]  /*b260*/  LOP3.LUT R5, R5, 0xffff0000, RZ, 0xc0, !PT ;  /* 0xffff000005057812 */ /* 0x000fe200078ec0ff */
[C---:B------:R-:W-:Y:S02]  /*b270*/  FFMA.FTZ R7, R36.reuse, R7, R6 ;  /* 0x0000000724077223 */ /* 0x040fe40000010006 */
[----:B------:R-:W-:Y:S01]  /*b280*/  FFMA.FTZ R34, R36, R39, -R34 ;  /* 0x0000002724227223 */ /* 0x000fe20000010822 */
[C---:B------:R-:W-:Y:S01]  /*b290*/  SHF.L.U32 R36, R35.reuse, 0x10, RZ ;  /* 0x0000001023247819 */ /* 0x040fe200000006ff */
[C---:B------:R-:W-:Y:S01]  /*b2a0*/  IMAD.U32 R6, R38.reuse, 0x10000, RZ ;  /* 0x0001000026067824 */ /* 0x040fe200078e00ff */
[----:B------:R-:W-:Y:S01]  /*b2b0*/  LOP3.LUT R38, R38, 0xffff0000, RZ, 0xc0, !PT ;  /* 0xffff000026267812 */ /* 0x000fe200078ec0ff */
[-C--:B------:R-:W-:Y:S01]  /*b2c0*/  FMUL.FTZ R44, R44, R49.reuse ;  /* 0x000000312c2c7220 */ /* 0x080fe20000410000 */
[----:B------:R-:W-:Y:S01]  /*b2d0*/  LOP3.LUT R35, R35, 0xffff0000, RZ, 0xc0, !PT ;  /* 0xffff000023237812 */ /* 0x000fe200078ec0ff */
[----:B------:R-:W-:-:S02]  /*b2e0*/  FFMA.FTZ R52, R3, R49, -R52 ;  /* 0x0000003103347223 */ /* 0x000fc40000010834 */
[----:B------:R-:W-:Y:S02]  /*b2f0*/  FFMA.FTZ R3, R3, R37, R44 ;  /* 0x0000002503037223 */ /* 0x000fe4000001002c */
[----:B------:R-:W-:Y:S02]  /*b300*/  FMUL.FTZ R37, R45, R6 ;  /* 0x000000062d257220 */ /* 0x000fe40000410000 */
[----:B------:R-:W-:Y:S02]  /*b310*/  FMUL.FTZ R39, R5, R38 ;  /* 0x0000002605277220 */ /* 0x000fe40000410000 */
[-C--:B------:R-:W-:Y:S02]  /*b320*/  FMUL.FTZ R45, R45, R36.reuse ;  /* 0x000000242d2d7220 */ /* 0x080fe40000410000 */
[----:B------:R-:W-:Y:S02]  /*b330*/  FMUL.FTZ R5, R5, R35 ;  /* 0x0000002305057220 */ /* 0x000fe40000410000 */
[----:B------:R-:W-:-:S02]  /*b340*/  FFMA.FTZ R37, R48, R36, -R37 ;  /* 0x0000002430257223 */ /* 0x000fc40000010825 */
        /* <DEDUP_REMOVED lines=8> */
.L_x_4791:
[----:B------:R-:W-:Y:S05]  /*b3d0*/  BSYNC B0 ;  /* 0x0000000000007941 */ /* 0x000fea0003800000 */
.L_x_4790:
        /* <DEDUP_REMOVED lines=49> */
.L_x_4793:
[----:B------:R-:W-:Y:S05]  /*b6f0*/  BSYNC B0 ;  /* 0x0000000000007941 */ /* 0x000fea0003800000 */
.L_x_4792:
        /* <DEDUP_REMOVED lines=33> */
[----:B------:R-:W-:Y:S01]  /*b910*/  FMUL.FTZ R30, R30, R33 ;  /* 0x000000211e1e7220 */ /* 0x000fe20000410000 */
[----:B------:R-:W-:Y:S01]  /*b920*/  F2FP.BF16.PACK_AB R6, R6, R27 ;  /* 0x0000001b0606723e */ /* 0x000fe200000010ff */
[----:B------:R-:W-:-:S02]  /*b930*/  FFMA.FTZ R7, R3, R33, -R34 ;  /* 0x0000002103077223 */ /* 0x000fc40000010822 */
[----:B------:R-:W-:Y:S02]  /*b940*/  FFMA.FTZ R30, R3, R25, R30 ;  /* 0x00000019031e7223 */ /* 0x000fe4000001001e */
[----:B------:R-:W-:Y:S02]  /*b950*/  FMUL.FTZ R3, R31, R24 ;  /* 0x000000181f037220 */ /* 0x000fe40000410000 */
[----:B------:R-:W-:Y:S01]  /*b960*/  FMUL.FTZ R25, R5, R26 ;  /* 0x0000001a05197220 */ /* 0x000fe20000410000 */
[----:B------:R-:W-:Y:S01]  /*b970*/  F2FP.BF16.PACK_AB R7, R30, R7 ;  /* 0x000000071e07723e */ /* 0x000fe200000010ff */
[-C--:B------:R-:W-:Y:S02]  /*b980*/  FMUL.FTZ R31, R31, R29.reuse ;  /* 0x0000001d1f1f7220 */ /* 0x080fe40000410000 */
[----:B------:R-:W-:Y:S02]  /*b990*/  FMUL.FTZ R5, R5, R28 ;  /* 0x0000001c05057220 */ /* 0x000fe40000410000 */
[----:B------:R-:W-:-:S02]  /*b9a0*/  FFMA.FTZ R3, R32, R29, -R3 ;  /* 0x0000001d20037223 */ /* 0x000fc40000010803 */
[----:B------:R-:W-:Y:S02]  /*b9b0*/  FFMA.FTZ R24, R32, R24, R31 ;  /* 0x0000001820187223 */ /* 0x000fe4000001001f */
[C---:B------:R-:W-:Y:S02]  /*b9c0*/  FFMA.FTZ R25, R4.reuse, R28, -R25 ;  /* 0x0000001c04197223 */ /* 0x040fe40000010819 */
[----:B------:R-:W-:Y:S01]  /*b9d0*/  FFMA.FTZ R26, R4, R26, R5 ;  /* 0x0000001a041a7223 */ /* 0x000fe20000010005 */
[----:B------:R-:W-:-:S04]  /*b9e0*/  F2FP.BF16.PACK_AB R4, R24, R3 ;  /* 0x000000031804723e */ /* 0x000fc800000010ff */
[----:B------:R-:W-:-:S05]  /*b9f0*/  F2FP.BF16.PACK_AB R5, R26, R25 ;  /* 0x000000191a05723e */ /* 0x000fca00000010ff */
[----:B------:R1:W-:Y:S02]  /*ba00*/  STS.128 [R12+0x6000], R4 ;  /* 0x006000040c007388 */ /* 0x0003e40000000c00 */
.L_x_4795:
[----:B------:R-:W-:Y:S05]  /*ba10*/  BSYNC B0 ;  /* 0x0000000000007941 */ /* 0x000fea0003800000 */
.L_x_4794:
        /* <DEDUP_REMOVED lines=41> */
[----:B------:R-:W-:Y:S01]  /*bcb0*/  FFMA.FTZ R26, R27, R6, R26 ;  /* 0x000000061b1a7223 */ /* 0x000fe2000001001a */
[----:B------:R-:W-:Y:S01]  /*bcc0*/  F2FP.BF16.PACK_AB R6, R7, R22 ;  /* 0x000000160706723e */ /* 0x000fe200000010ff */
[----:B------:R-:W-:Y:S01]  /*bcd0*/  FFMA.FTZ R20, R4, R23, -R20 ;  /* 0x0000001704147223 */ /* 0x000fe20000010814 */
[----:B------:R-:W-:Y:S01]  /*bce0*/  F2FP.BF16.PACK_AB R7, R24, R5 ;  /* 0x000000051807723e */ /* 0x000fe200000010ff */
[----:B------:R-:W-:Y:S01]  /*bcf0*/  FFMA.FTZ R29, R4, R21, R29 ;  /* 0x00000015041d7223 */ /* 0x000fe2000001001d */
[----:B------:R-:W-:-:S04]  /*bd00*/  F2FP.BF16.PACK_AB R4, R26, R3 ;  /* 0x000000031a04723e */ /* 0x000fc800000010ff */
[----:B------:R-:W-:-:S05]  /*bd10*/  F2FP.BF16.PACK_AB R5, R29, R20 ;  /* 0x000000141d05723e */ /* 0x000fca00000010ff */
[----:B------:R1:W-:Y:S02]  /*bd20*/  STS.128 [R19+0x22100], R4 ;  /* 0x0221000413007388 */ /* 0x0003e40000000c00 */
.L_x_4797:
[----:B------:R-:W-:Y:S05]  /*bd30*/  BSYNC B0 ;  /* 0x0000000000007941 */ /* 0x000fea0003800000 */
.L_x_4796:
        /* <DEDUP_REMOVED lines=47> */
[----:B------:R1:W-:Y:S01]  /*c030*/  STS.128 [R12+0xa000], R4 ;  /* 0x00a000040c007388 */ /* 0x0003e20000000c00 */
[----:B------:R-:W-:Y:S05]  /*c040*/  BRA `(.L_x_4787) ;  /* 0x0000396000007947 */ /* 0x000fea0003800000 */
.L_x_4770:
        /* <DEDUP_REMOVED lines=79> */
.L_x_4799:
[----:B------:R-:W-:Y:S05]  /*c540*/  BSYNC B0 ;  /* 0x0000000000007941 */ /* 0x000fea0003800000 */
.L_x_4798:
        /* <DEDUP_REMOVED lines=100> */
.L_x_4801:
[----:B----4-:R-:W-:Y:S05]  /*cb90*/  BSYNC B0 ;  /* 0x0000000000007941 */ /* 0x010fea0003800000 */
.L_x_4800:
[----:B-----5:R-:W-:Y:S01]  /*cba0*/  IMAD.MOV.U32 R5, RZ, RZ, R26 ;  /* 0x000000ffff057224 */ /* 0x020fe200078e001a */
[----:B------:R-:W-:-:S04]  /*cbb0*/  DEPBAR.LE SB0, 0x3 ;  /* 0x000080c00000791a */ /* 0x000fc80000000000 */
[----:B-1----:R-:W-:Y:S01]  /*cbc0*/  PRMT R75, R5, 0x7610, R75 ;  /* 0x00007610054b7816 */ /* 0x002fe2000000004b */
[----:B------:R-:W-:Y:S01]  /*cbd0*/  IMAD.MOV.U32 R6, RZ, RZ, R25 ;  /* 0x000000ffff067224 */ /* 0x000fe200078e0019 */
        /* <DEDUP_REMOVED lines=160> */
.L_x_4805:
[----:B------:R-:W-:Y:S05]  /*d5e0*/  BSYNC B0 ;  /* 0x0000000000007941 */ /* 0x000fea0003800000 */
.L_x_4804:
        /* <DEDUP_REMOVED lines=113> */
.L_x_4807:
[----:B------:R-:W-:Y:S05]  /*dd00*/  BSYNC B0 ;  /* 0x0000000000007941 */ /* 0x000fea0003800000 */
.L_x_4806:
        /* <DEDUP_REMOVED lines=112> */
.L_x_4803:
[----:B------:R-:W-:Y:S05]  /*e410*/  BSYNC B1 ;  /* 0x0000000000017941 */ /* 0x000fea0003800000 */
.L_x_4802:
        /* <DEDUP_REMOVED lines=118> */
.L_x_4809:
[----:B------:R-:W-:Y:S05]  /*eb80*/  BSYNC B0 ;  /* 0x0000000000007941 */ /* 0x000fea0003800000 */
.L_x_4808:
        /* <DEDUP_REMOVED lines=22> */
[----:B------:R-:W-:Y:S02]  /*ecf0*/  SHF.R.U64 R32, R32, 0x10, R33 ;  /* 0x0000001020207819 */ /* 0x000fe40000001221 */
[----:B------:R-:W-:Y:S01]  /*ed00*/  SHF.R.U32.HI R28, RZ, 0x10, R29 ;  /* 0x00000010ff1c7819 */ /* 0x000fe2000001161d */
[----:B------:R-:W-:Y:S01]  /*ed10*/  IMAD.SHL.U32 R19, R19, 0x2, RZ ;  /* 0x0000000213137824 */ /* 0x000fe200078e00ff */
[----:B------:R-:W-:Y:S02]  /*ed20*/  PRMT R80, R80, 0x5410, R37 ;  /* 0x0000541050507816 */ /* 0x000fe40000000025 */
[----:B------:R-:W-:Y:S02]  /*ed30*/  SHF.R.U64 R34, R34, 0x10, R35 ;  /* 0x0000001022227819 */ /* 0x000fe40000001223 */
[----:B------:R-:W2:Y:S01]  /*ed40*/  LDS.128 R4, [R19+0x18100] ;  /* 0x0181000013047984 */ /* 0x000ea20000000c00 */
[----:B------:R-:W-:Y:S01]  /*ed50*/  PRMT R85, R85, 0x5410, R32 ;  /* 0x0000541055557816 */ /* 0x000fe20000000020 */
[----:B------:R-:W-:Y:S01]  /*ed60*/  IMAD.U32 R40, R80, 0x10000, RZ ;  /* 0x0001000050287824 */ /* 0x000fe200078e00ff */
[----:B------:R-:W-:-:S02]  /*ed70*/  SHF.R.U32.HI R33, RZ, 0x10, R33 ;  /* 0x00000010ff217819 */ /* 0x000fc40000011621 */
[--C-:B------:R-:W-:Y:S01]  /*ed80*/  SHF.R.U64 R29, R30, 0x10, R31.reuse ;  /* 0x000000101e1d7819 */ /* 0x100fe2000000121f */
[----:B------:R-:W-:Y:S01]  /*ed90*/  IMAD.U32 R36, R85, 0x10000, RZ ;  /* 0x0001000055247824 */ /* 0x000fe200078e00ff */
[----:B------:R-:W-:Y:S02]  /*eda0*/  SHF.R.U32.HI R30, RZ, 0x10, R31 ;  /* 0x00000010ff1e7819 */ /* 0x000fe4000001161f */
[----:B------:R-:W-:Y:S02]  /*edb0*/  PRMT R79, R79, 0x5410, R28 ;  /* 0x000054104f4f7816 */ /* 0x000fe4000000001c */
[----:B------:R-:W-:Y:S02]  /*edc0*/  PRMT R87, R87, 0x5410, R34 ;  /* 0x0000541057577816 */ /* 0x000fe40000000022 */
[----:B------:R-:W-:Y:S01]  /*edd0*/  SHF.R.U32.HI R35, RZ, 0x10, R35 ;  /* 0x00000010ff237819 */ /* 0x000fe20000011623 */
[----:B------:R-:W-:Y:S01]  /*ede0*/  IMAD.U32 R38, R79, 0x10000, RZ ;  /* 0x000100004f267824 */ /* 0x000fe200078e00ff */
[----:B------:R-:W-:-:S02]  /*edf0*/  PRMT R84, R84, 0x5410, R33 ;  /* 0x0000541054547816 */ /* 0x000fc40000000021 */
[----:B------:R-:W-:Y:S02]  /*ee00*/  PRMT R82, R82, 0x5410, R29 ;  /* 0x0000541052527816 */ /* 0x000fe4000000001d */
[----:B------:R-:W-:Y:S02]  /*ee10*/  PRMT R81, R81, 0x5410, R30 ;  /* 0x0000541051517816 */ /* 0x000fe4000000001e */
[----:B------:R-:W-:Y:S02]  /*ee20*/  PRMT R86, R86, 0x5410, R35 ;  /* 0x0000541056567816 */ /* 0x000fe40000000023 */
[----:B------:R-:W-:Y:S02]  /*ee30*/  LOP3.LUT R85, R85, 0xffff0000, RZ, 0xc0, !PT ;  /* 0xffff000055557812 */ /* 0x000fe400078ec0ff */
        /* <DEDUP_REMOVED lines=32> */
[-C--:B------:R-:W-:Y:S02]  /*f040*/  FMUL.FTZ R35, R35, R40.reuse ;  /* 0x0000002823237220 */ /* 0x080fe40000410000 */
[----:B------:R-:W-:-:S02]  /*f050*/  FFMA.FTZ R15, R13, R40, -R15 ;  /* 0x000000280d0f7223 */ /* 0x000fc4000001080f */
[----:B------:R-:W-:Y:S02]  /*f060*/  FFMA.FTZ R35, R13, R36, R35 ;  /* 0x000000240d237223 */ /* 0x000fe40000010023 */
[----:B------:R-:W-:Y:S02]  /*f070*/  FMUL.FTZ R13, R4, R39 ;  /* 0x00000027040d7220 */ /* 0x000fe40000410000 */
[----:B------:R-:W-:Y:S02]  /*f080*/  FFMA.FTZ R28, R28, R38, R41 ;  /* 0x000000261c1c7223 */ /* 0x000fe40000010029 */
[----:B------:R-:W-:Y:S02]  /*f090*/  FMUL.FTZ R4, R4, R85 ;  /* 0x0000005504047220 */ /* 0x000fe40000410000 */
[C---:B------:R-:W-:Y:S01]  /*f0a0*/  IMAD.U32 R38, R82.reuse, 0x10000, RZ ;  /* 0x0001000052267824 */ /* 0x040fe200078e00ff */
[----:B------:R-:W-:Y:S01]  /*f0b0*/  LOP3.LUT R82, R82, 0xffff0000, RZ, 0xc0, !PT ;  /* 0xffff000052527812 */ /* 0x000fe200078ec0ff */
[C---:B------:R-:W-:Y:S01]  /*f0c0*/  IMAD.U32 R40, R87.reuse, 0x10000, RZ ;  /* 0x0001000057287824 */ /* 0x040fe200078e00ff */
[----:B------:R-:W-:Y:S01]  /*f0d0*/  LOP3.LUT R87, R87, 0xffff0000, RZ, 0xc0, !PT ;  /* 0xffff000057577812 */ /* 0x000fe200078ec0ff */
[----:B------:R-:W-:-:S02]  /*f0e0*/  FFMA.FTZ R4, R12, R39, R4 ;  /* 0x000000270c047223 */ /* 0x000fc40000010004 */
[C---:B------:R-:W-:Y:S02]  /*f0f0*/  FMUL.FTZ R39, R33.reuse, R38 ;  /* 0x0000002621277220 */ /* 0x040fe40000410000 */
[-C--:B------:R-:W-:Y:S01]  /*f100*/  FMUL.FTZ R33, R33, R40.reuse ;  /* 0x0000002821217220 */ /* 0x080fe20000410000 */
[----:B------:R-:W-:Y:S01]  /*f110*/  F2FP.BF16.PACK_AB R4, R4, R29 ;  /* 0x0000001d0404723e */ /* 0x000fe200000010ff */
[C---:B------:R-:W-:Y:S02]  /*f120*/  FFMA.FTZ R39, R30.reuse, R40, -R39 ;  /* 0x000000281e277223 */ /* 0x040fe40000010827 */
[----:B------:R-:W-:Y:S02]  /*f130*/  FFMA.FTZ R33, R30, R38, R33 ;  /* 0x000000261e217223 */ /* 0x000fe40000010021 */
[----:B------:R-:W-:Y:S02]  /*f140*/  FFMA.FTZ R36, R12, R85, -R13 ;  /* 0x000000550c247223 */ /* 0x000fe4000001080d */
[----:B------:R-:W-:-:S02]  /*f150*/  FMUL.FTZ R30, R5, R82 ;  /* 0x00000052051e7220 */ /* 0x000fc40000410000 */
[----:B------:R-:W-:Y:S01]  /*f160*/  FMUL.FTZ R41, R5, R87 ;  /* 0x0000005705297220 */ /* 0x000fe20000410000 */
[----:B------:R-:W-:Y:S01]  /*f170*/  F2FP.BF16.PACK_AB R12, R36, R7 ;  /* 0x00000007240c723e */ /* 0x000fe200000010ff */
[C---:B------:R-:W-:Y:S02]  /*f180*/  FMUL.FTZ R13, R34.reuse, R79 ;  /* 0x0000004f220d7220 */ /* 0x040fe40000410000 */
[C---:B------:R-:W-:Y:S02]  /*f190*/  FMUL.FTZ R5, R37.reuse, R81 ;  /* 0x0000005125057220 */ /* 0x040fe40000410000 */
[----:B------:R-:W-:Y:S02]  /*f1a0*/  FMUL.FTZ R34, R34, R84 ;  /* 0x0000005422227220 */ /* 0x000fe40000410000 */
[----:B------:R-:W-:Y:S02]  /*f1b0*/  FMUL.FTZ R37, R37, R86 ;  /* 0x0000005625257220 */ /* 0x000fe40000410000 */
[----:B------:R-:W-:-:S02]  /*f1c0*/  FFMA.FTZ R13, R31, R84, -R13 ;  /* 0x000000541f0d7223 */ /* 0x000fc4000001080d */
[----:B------:R-:W-:Y:S02]  /*f1d0*/  FFMA.FTZ R30, R14, R87, -R30 ;  /* 0x000000570e1e7223 */ /* 0x000fe4000001081e */
[----:B------:R-:W-:Y:S01]  /*f1e0*/  FFMA.FTZ R86, R32, R86, -R5 ;  /* 0x0000005620567223 */ /* 0x000fe20000010805 */
[----:B------:R-:W-:Y:S01]  /*f1f0*/  F2FP.BF16.PACK_AB R13, R13, R6 ;  /* 0x000000060d0d723e */ /* 0x000fe200000010ff */
[----:B------:R-:W-:Y:S02]  /*f200*/  FFMA.FTZ R31, R31, R79, R34 ;  /* 0x0000004f1f1f7223 */ /* 0x000fe40000010022 */
[----:B------:R-:W-:Y:S01]  /*f210*/  FFMA.FTZ R82, R14, R82, R41 ;  /* 0x000000520e527223 */ /* 0x000fe20000010029 */
[----:B------:R-:W-:Y:S01]  /*f220*/  F2FP.BF16.PACK_AB R14, R30, R39 ;  /* 0x000000271e0e723e */ /* 0x000fe200000010ff */
[----:B------:R-:W-:Y:S01]  /*f230*/  FFMA.FTZ R32, R32, R81, R37 ;  /* 0x0000005120207223 */ /* 0x000fe20000010025 */
[----:B------:R-:W-:Y:S02]  /*f240*/  F2FP.BF16.PACK_AB R15, R86, R15 ;  /* 0x0000000f560f723e */ /* 0x000fe400000010ff */
[----:B------:R-:W-:-:S02]  /*f250*/  F2FP.BF16.PACK_AB R5, R31, R28 ;  /* 0x0000001c1f05723e */ /* 0x000fc400000010ff */
[----:B------:R-:W-:Y:S01]  /*f260*/  F2FP.BF16.PACK_AB R6, R82, R33 ;  /* 0x000000215206723e */ /* 0x000fe200000010ff */
[----:B------:R1:W-:Y:S01]  /*f270*/  STS.128 [R18], R12 ;  /* 0x0000000c12007388 */ /* 0x0003e20000000c00 */
[----:B------:R-:W-:-:S05]  /*f280*/  F2FP.BF16.PACK_AB R7, R32, R35 ;  /* 0x000000232007723e */ /* 0x000fca00000010ff */
[----:B------:R1:W-:Y:S02]  /*f290*/  STS.128 [R19+0x18100], R4 ;  /* 0x0181000413007388 */ /* 0x0003e40000000c00 */
.L_x_4811:
[----:B------:R-:W-:Y:S05]  /*f2a0*/  BSYNC B0 ;  /* 0x0000000000007941 */ /* 0x000fea0003800000 */
.L_x_4810:
        /* <DEDUP_REMOVED lines=19> */
[----:B------:R-:W1:Y:S01]  /*f3e0*/  LDS.128 R12, [R16] ;  /* 0x00000000100c7984 */ /* 0x000e620000000c00 */
[----:B------:R-:W-:Y:S02]  /*f3f0*/  IADD3 R3, R6, R7, R3 ;  /* 0x0000000706037210 */ /* 0x000fe40007ffe003 */
[----:B------:R-:W-:Y:S02]  /*f400*/  SHF.R.U64 R18, R24, 0x10, R25 ;  /* 0x0000001018127819 */ /* 0x000fe40000001219 */
[--C-:B------:R-:W-:Y:S01]  /*f410*/  SHF.R.U64 R24, R26, 0x10, R27.reuse ;  /* 0x000000101a187819 */ /* 0x100fe2000000121b */
[----:B------:R-:W-:Y:S01]  /*f420*/  IMAD.SHL.U32 R3, R3, 0x2, RZ ;  /* 0x0000000203037824 */ /* 0x000fe200078e00ff */
[----:B------:R-:W-:Y:S02]  /*f430*/  SHF.R.U32.HI R27, RZ, 0x10, R27 ;  /* 0x00000010ff1b7819 */ /* 0x000fe4000001161b */
[----:B------:R-:W-:-:S02]  /*f440*/  SHF.R.U32.HI R21, RZ, 0x10, R21 ;  /* 0x00000010ff157819 */ /* 0x000fc40000011615 */
[----:B------:R-:W2:Y:S01]  /*f450*/  LDS.128 R4, [R3+0x18100] ;  /* 0x0181000003047984 */ /* 0x000ea20000000c00 */
[----:B------:R-:W-:Y:S02]  /*f460*/  PRMT R69, R69, 0x5410, R20 ;  /* 0x0000541045457816 */ /* 0x000fe40000000014 */
[----:B------:R-:W-:Y:S02]  /*f470*/  PRMT R73, R73, 0x5410, R18 ;  /* 0x0000541049497816 */ /* 0x000fe40000000012 */
[----:B------:R-:W-:Y:S02]  /*f480*/  SHF.R.U32.HI R25, RZ, 0x10, R25 ;  /* 0x00000010ff197819 */ /* 0x000fe40000011619 */
[----:B------:R-:W-:Y:S01]  /*f490*/  SHF.R.U64 R22, R22, 0x10, R23 ;  /* 0x0000001016167819 */ /* 0x000fe20000001217 */
[----:B------:R-:W-:Y:S01]  /*f4a0*/  IMAD.U32 R31, R73, 0x10000, RZ ;  /* 0x00010000491f7824 */ /* 0x000fe200078e00ff */
[----:B------:R-:W-:Y:S01]  /*f4b0*/  PRMT R74, R74, 0x5410, R27 ;  /* 0x000054104a4a7816 */ /* 0x000fe2000000001b */
        /* <DEDUP_REMOVED lines=8> */
[----:B------:R-:W-:-:S02]  /*f540*/  LOP3.LUT R69, R69, 0xffff0000, RZ, 0xc0, !PT ;  /* 0xffff000045457812 */ /* 0x000fc400078ec0ff */
        /* <DEDUP_REMOVED lines=20> */
[----:B------:R-:W-:Y:S02]  /*f690*/  FFMA.FTZ R7, R18, R31, -R25 ;  /* 0x0000001f12077223 */ /* 0x000fe40000010819 */
[C---:B------:R-:W-:Y:S01]  /*f6a0*/  IMAD.U32 R30, R72.reuse, 0x10000, RZ ;  /* 0x00010000481e7824 */ /* 0x040fe200078e00ff */
[----:B------:R-:W-:Y:S01]  /*f6b0*/  LOP3.LUT R72, R72, 0xffff0000, RZ, 0xc0, !PT ;  /* 0xffff000048487812 */ /* 0x000fe200078ec0ff */
[----:B------:R-:W-:Y:S02]  /*f6c0*/  FMUL.FTZ R6, R15, R28 ;  /* 0x0000001c0f067220 */ /* 0x000fe40000410000 */
[C---:B------:R-:W-:Y:S01]  /*f6d0*/  IMAD.U32 R25, R70.reuse, 0x10000, RZ ;  /* 0x0001000046197824 */ /* 0x040fe200078e00ff */
[----:B------:R-:W-:Y:S01]  /*f6e0*/  LOP3.LUT R70, R70, 0xffff0000, RZ, 0xc0, !PT ;  /* 0xffff000046467812 */ /* 0x000fe200078ec0ff */
[----:B------:R-:W-:-:S02]  /*f6f0*/  FFMA.FTZ R18, R18, R27, R29 ;  /* 0x0000001b12127223 */ /* 0x000fc4000001001d */
[C---:B------:R-:W-:Y:S01]  /*f700*/  IMAD.U32 R27, R74.reuse, 0x10000, RZ ;  /* 0x000100004a1b7824 */ /* 0x040fe200078e00ff */
[----:B------:R-:W-:Y:S01]  /*f710*/  LOP3.LUT R74, R74, 0xffff0000, RZ, 0xc0, !PT ;  /* 0xffff00004a4a7812 */ /* 0x000fe200078ec0ff */
[-C--:B------:R-:W-:Y:S02]  /*f720*/  FMUL.FTZ R15, R15, R30.reuse ;  /* 0x0000001e0f0f7220 */ /* 0x080fe40000410000 */
[C---:B------:R-:W-:Y:S02]  /*f730*/  FFMA.FTZ R6, R17.reuse, R30, -R6 ;  /* 0x0000001e11067223 */ /* 0x040fe40000010806 */
[C---:B------:R-:W-:Y:S02]  /*f740*/  FMUL.FTZ R30, R24.reuse, R25 ;  /* 0x00000019181e7220 */ /* 0x040fe40000410000 */
[----:B------:R-:W-:Y:S02]  /*f750*/  FMUL.FTZ R24, R24, R27 ;  /* 0x0000001b18187220 */ /* 0x000fe40000410000 */
[----:B------:R-:W-:-:S02]  /*f760*/  FFMA.FTZ R17, R17, R28, R15 ;  /* 0x0000001c11117223 */ /* 0x000fc4000001000f */
[C---:B------:R-:W-:Y:S02]  /*f770*/  FFMA.FTZ R15, R13.reuse, R27, -R30 ;  /* 0x0000001b0d0f7223 */ /* 0x040fe4000001081e */
[----:B------:R-:W-:Y:S02]  /*f780*/  FFMA.FTZ R24, R13, R25, R24 ;  /* 0x000000190d187223 */ /* 0x000fe40000010018 */
[C---:B------:R-:W-:Y:S02]  /*f790*/  FMUL.FTZ R13, R4.reuse, R69 ;  /* 0x00000045040d7220 */ /* 0x040fe40000410000 */
[----:B------:R-:W-:Y:S02]  /*f7a0*/  FMUL.FTZ R4, R4, R73 ;  /* 0x0000004904047220 */ /* 0x000fe40000410000 */
[C---:B------:R-:W-:Y:S01]  /*f7b0*/  IMAD.U32 R25, R71.reuse, 0x10000, RZ ;  /* 0x0001000047197824 */ /* 0x040fe200078e00ff */
[----:B------:R-:W-:Y:S01]  /*f7c0*/  LOP3.LUT R71, R71, 0xffff0000, RZ, 0xc0, !PT ;  /* 0xffff000047477812 */ /* 0x000fe200078ec0ff */
[C---:B------:R-:W-:Y:S01]  /*f7d0*/  IMAD.U32 R27, R75.reuse, 0x10000, RZ ;  /* 0x000100004b1b7824 */ /* 0x040fe200078e00ff */
[----:B------:R-:W-:Y:S01]  /*f7e0*/  LOP3.LUT R75, R75, 0xffff0000, RZ, 0xc0, !PT ;  /* 0xffff00004b4b7812 */ /* 0x000fe200078ec0ff */
[----:B------:R-:W-:-:S02]  /*f7f0*/  FFMA.FTZ R69, R12, R69, R4 ;  /* 0x000000450c457223 */ /* 0x000fc40000010004 */
[C---:B------:R-:W-:Y:S02]  /*f800*/  FMUL.FTZ R4, R22.reuse, R25 ;  /* 0x0000001916047220 */ /* 0x040fe40000410000 */
[----:B------:R-:W-:Y:S02]  /*f810*/  FMUL.FTZ R22, R22, R27 ;  /* 0x0000001b16167220 */ /* 0x000fe40000410000 */
[----:B------:R-:W-:Y:S02]  /*f820*/  FFMA.FTZ R28, R12, R73, -R13 ;  /* 0x000000490c1c7223 */ /* 0x000fe4000001080d */
[C---:B------:R-:W-:Y:S02]  /*f830*/  FFMA.FTZ R27, R19.reuse, R27, -R4 ;  /* 0x0000001b131b7223 */ /* 0x040fe40000010804 */
[----:B------:R-:W-:Y:S02]  /*f840*/  FFMA.FTZ R22, R19, R25, R22 ;  /* 0x0000001913167223 */ /* 0x000fe40000010016 */
[----:B------:R-:W-:-:S02]  /*f850*/  FMUL.FTZ R19, R5, R71 ;  /* 0x0000004705137220 */ /* 0x000fc40000410000 */
[----:B------:R-:W-:Y:S02]  /*f860*/  FMUL.FTZ R12, R5, R75 ;  /* 0x0000004b050c7220 */ /* 0x000fe40000410000 */
        /* <DEDUP_REMOVED lines=14> */
[----:B------:R-:W-:Y:S02]  /*f950*/  F2FP.BF16.PACK_AB R4, R69, R18 ;  /* 0x000000124504723e */ /* 0x000fe400000010ff */
[----:B------:R-:W-:Y:S01]  /*f960*/  F2FP.BF16.PACK_AB R5, R20, R17 ;  /* 0x000000111405723e */ /* 0x000fe200000010ff */
[----:B------:R1:W-:Y:S01]  /*f970*/  STS.128 [R16], R12 ;  /* 0x0000000c10007388 */ /* 0x0003e20000000c00 */
[----:B------:R-:W-:Y:S02]  /*f980*/  F2FP.BF16.PACK_AB R6, R71, R22 ;  /* 0x000000164706723e */ /* 0x000fe400000010ff */
[----:B------:R-:W-:-:S05]  /*f990*/  F2FP.BF16.PACK_AB R7, R21, R24 ;  /* 0x000000181507723e */ /* 0x000fca00000010ff */
[----:B------:R1:W-:Y:S02]  /*f9a0*/  STS.128 [R3+0x18100], R4 ;  /* 0x0181000403007388 */ /* 0x0003e40000000c00 */
.L_x_4787:
[----:B------:R-:W-:Y:S05]  /*f9b0*/  BSYNC B2 ;  /* 0x0000000000027941 */ /* 0x000fea0003800000 */
.L_x_4769:
[----:B------:R-:W-:-:S04]  /*f9c0*/  DEPBAR.LE SB0, 0x2 ;  /* 0x000080800000791a */ /* 0x000fc80000000000 */
[----:B------:R-:W-:Y:S01]  /*f9d0*/  BAR.SYNC.DEFER_BLOCKING 0x0 ;  /* 0x0000000000007b1d */ /* 0x000fe20000010000 */
[----:B------:R-:W-:-:S04]  /*f9e0*/  LOP3.LUT P0, RZ, R9, 0x2, RZ, 0xc0, !PT ;  /* 0x0000000209ff7812 */ /* 0x000fc8000780c0ff */
[----:B------:R-:W-:Y:S01]  /*f9f0*/  SEL R192, R2, 0xffffffe0, !P0 ;  /* 0xffffffe002c07807 */ /* 0x000fe20004000000 */
[----:B------:R-:W-:Y:S04]  /*fa00*/  BSSY B0, `(.L_x_4812) ;  /* 0x0000025000007945 */ /* 0x000fe80003800000 */
[----:B-1----:R-:W-:Y:S01]  /*fa10*/  IMAD.IADD R3, R188, 0x1, R192 ;  /* 0x00000001bc037824 */ /* 0x002fe200078e02c0 */
[----:B-----5:R1:W2:Y:S04]  /*fa20*/  LDSM.16.M88.4 R80, [R190] ;  /* 0x00000000be50783b */ /* 0x0202a80000000200 */
        /* <DEDUP_REMOVED lines=34> */
.L_x_4813:
[----:B------:R-:W-:Y:S05]  /*fc50*/  BSYNC B0 ;  /* 0x0000000000007941 */ /* 0x000fea0003800000 */
.L_x_4812:
[----:B------:R-:W-:Y:S01]  /*fc60*/  LOP3.LUT P0, RZ, R9, 0x4, RZ, 0xc0, !PT ;  /* 0x0000000409ff7812 */ /* 0x000fe2000780c0ff */
[C---:B--23--:R-:W-:Y:S01]  /*fc70*/  HMMA.16816.F32.BF16 R52, R80.reuse, R48, RZ ;  /* 0x000000305034723c */ /* 0x04cfe200000418ff */
[----:B------:R-:W-:Y:S01]  /*fc80*/  LDSM.16.M88.4 R68, [R186] ;  /* 0x00000000ba44783b */ /* 0x000fe20000000200 */
[C---:B------:R-:W-:Y:S01]  /*fc90*/  IMAD.IADD R173, R189.reuse, 0x1, R184 ;  /* 0x00000001bdad7824 */ /* 0x040fe200078e02b8 */
[----:B------:R-:W-:Y:S01]  /*fca0*/  SEL R193, R0, 0xffffffc0, !P0 ;  /* 0xffffffc000c17807 */ /* 0x000fe20004000000 */
[----:B------:R-:W-:Y:S01]  /*fcb0*/  IMAD.IADD R165, R189, 0x1, R139 ;  /* 0x00000001bda57824 */ /* 0x000fe200078e028b */
[----:B------:R-:W0:Y:S01]  /*fcc0*/  LDGDEPBAR ;  /* 0x00000000000079af */ /* 0x000e220000000000 */
[----:B------:R-:W-:Y:S01]  /*fcd0*/  BSSY B0, `(.L_x_4814) ;  /* 0x000022a000007945 */ /* 0x000fe20003800000 */
[----:B------:R-:W-:Y:S01]  /*fce0*/  IADD3 R0, R193, R188, R192 ;  /* 0x000000bcc1007210 */ /* 0x000fe20007ffe0c0 */
[----:B----4-:R-:W-:Y:S01]  /*fcf0*/  HMMA.16816.F32.BF16 R44, R80, R40, RZ ;  /* 0x00000028502c723c */ /* 0x010fe200000418ff */
[----:B------:R-:W-:-:S03]  /*fd00*/  IMAD.IADD R2, R188, 0x1, R193 ;  /* 0x00000001bc027824 */ /* 0x000fc600078e02c1 */
[----:B------:R-:W-:Y:S04]  /*fd10*/  LDSM.16.M88.4 R64, [R0] ;  /* 0x000000000040783b */ /* 0x000fe80000000200 */
[C---:B------:R-:W-:Y:S01]  /*fd20*/  HMMA.16816.F32.BF16 R48, R80.reuse, R50, RZ ;  /* 0x000000325030723c */ /* 0x040fe200000418ff */
[----:B------:R-:W2:Y:S04]  /*fd30*/  LDSM.16.M88.4 R16, [R2] ;  /* 0x000000000210783b */ /* 0x000ea80000000200 */
[----:B------:R-:W3:Y:S03]  /*fd40*/  LDSM.16.M88.4 R12, [R2+0x800] ;  /* 0x00080000020c783b */ /* 0x000ee60000000200 */
[C---:B------:R-:W-:Y:S01]  /*fd50*/  HMMA.16816.F32.BF16 R40, R80.reuse, R42, RZ ;  /* 0x0000002a5028723c */ /* 0x040fe200000418ff */
[----:B------:R-:W-:Y:S04]  /*fd60*/  LDSM.16.M88.4 R72, [R2+0x1800] ;  /* 0x001800000248783b */ /* 0x000fe80000000200 */
[----:B------:R-:W-:Y:S03]  /*fd70*/  LDSM.16.M88.4 R60, [R0+0x800] ;  /* 0x00080000003c783b */ /* 0x000fe60000000200 */
[C---:B-1----:R-:W-:Y:S08]  /*fd80*/  HMMA.16816.F32.BF16 R36, R80.reuse, R32, RZ ;  /* 0x000000205024723c */ /* 0x042ff000000418ff */
[C---:B------:R-:W-:Y:S08]  /*fd90*/  HMMA.16816.F32.BF16 R32, R80.reuse, R34, RZ ;  /* 0x000000225020723c */ /* 0x040ff000000418ff */
[C---:B------:R-:W-:Y:S08]  /*fda0*/  HMMA.16816.F32.BF16 R28, R80.reuse, R4, RZ ;  /* 0x00000004501c723c */ /* 0x040ff000000418ff */
[----:B------:R-:W-:Y:S01]  /*fdb0*/  HMMA.16816.F32.BF16 R80, R80, R6, RZ ;  /* 0x000000065050723c */ /* 0x000fe200000418ff */
        /* <DEDUP_REMOVED lines=9> */
[----:B------:R-:W4:Y:S07]  /*fe50*/  LDSM.16.M88.4 R20, [R185] ;  /* 0x00000000b914783b */ /* 0x000f2e0000000200 */
[C---:B------:R-:W-:Y:S08]  /*fe60*/  HMMA.16816.F32.BF16 R28, R76.reuse, R84, R28 ;  /* 0x000000544c1c723c */ /* 0x040ff0000004181c */
[----:B------:R-:W-:Y:S01]  /*fe70*/  HMMA.16816.F32.BF16 R76, R76, R86, R80 ;  /* 0x000000564c4c723c */ /* 0x000fe20000041850 */
[----:B------:R-:W-:Y:S04]  /*fe80*/  LDSM.16.M88.4 R80, [R190+0x4000] ;  /* 0x00400000be50783b */ /* 0x000fe80000000200 */
[----:B------:R-:W-:Y:S03]  /*fe90*/  LDSM.16.M88.4 R84, [R188+0x3800] ;  /* 0x00380000bc54783b */ /* 0x000fe60000000200 */
[C---:B--2---:R-:W-:Y:S08]  /*fea0*/  HMMA.16816.F32.BF16 R52, R68.reuse, R16, R52 ;  /* 0x000000104434723c */ /* 0x044ff00000041834 */
[C---:B------:R-:W-:Y:S01]  /*feb0*/  HMMA.16816.F32.BF16 R48, R68.reuse, R18, R48 ;  /* 0x000000124430723c */ /* 0x040fe20000041830 */
[----:B------:R-:W2:Y:S07]  /*fec0*/  LDSM.16.M88.4 R16, [R188+0x2000] ;  /* 0x00200000bc10783b */ /* 0x000eae0000000200 */
[C---:B---3--:R-:W-:Y:S08]  /*fed0*/  HMMA.16816.F32.BF16 R44, R68.reuse, R12, R44 ;  /* 0x0000000c442c723c */ /* 0x048ff0000004182c */
[C---:B------:R-:W-:Y:S01]  /*fee0*/  HMMA.16816.F32.BF16 R40, R68.reuse, R14, R40 ;  /* 0x0000000e4428723c */ /* 0x040fe20000041828 */
[----:B------:R-:W3:Y:S07]  /*fef0*/  LDSM.16.M88.4 R12, [R188+0x2800] ;  /* 0x00280000bc0c783b */ /* 0x000eee0000000200 */
[C---:B-1----:R-:W-:Y:S08]  /*ff00*/  HMMA.16816.F32.BF16 R36, R68.reuse, R4, R36 ;  /* 0x000000044424723c */ /* 0x042ff00000041824 */
[C---:B------:R-:W-:Y:S01]  /*ff10*/  HMMA.16816.F32.BF16 R32, R68.reuse, R6, R32 ;  /* 0x000000064420723c */ /* 0x040fe20000041820 */
[----:B------:R-:W1:Y:S07]  /*ff20*/  LDSM.16.M88.4 R4, [R188+0x3000] ;  /* 0x00300000bc04783b */ /* 0x000e6e0000000200 */
[C---:B------:R-:W-:Y:S08]  /*ff30*/  HMMA.16816.F32.BF16 R28, R68.reuse, R72, R28 ;  /* 0x00000048441c723c */ /* 0x040ff0000004181c */
[----:B------:R-:W-:Y:S01]  /*ff40*/  HMMA.16816.F32.BF16 R76, R68, R74, R76 ;  /* 0x0000004a444c723c */ /* 0x000fe2000004184c */
[----:B------:R-:W-:Y:S04]  /*ff50*/  LDSM.16.M88.4 R72, [R187+0x4000] ;  /* 0x00400000bb48783b */ /* 0x000fe80000000200 */
[----:B------:R-:W5:Y:S03]  /*ff60*/  LDSM.16.M88.4 R68, [R3+0x2000] ;  /* 0x002000000344783b */ /* 0x000f660000000200 */
[C---:B----4-:R-:W-:Y:S08]  /*ff70*/  HMMA.16816.F32.BF16 R52, R20.reuse, R64, R52 ;  /* 0x000000401434723c */ /* 0x050ff00000041834 */
[C---:B------:R-:W-:Y:S01]  /*ff80*/  HMMA.16816.F32.BF16 R48, R20.reuse, R66, R48 ;  /* 0x000000421430723c */ /* 0x040fe20000041830 */
[----:B------:R-:W4:Y:S07]  /*ff90*/  LDSM.16.M88.4 R64, [R3+0x2800] ;  /* 0x002800000340783b */ /* 0x000f2e0000000200 */
        /* <DEDUP_REMOVED lines=8> */
[----:B------:R-:W-:Y:S04]  /*10020*/  LDSM.16.M88.4 R24, [R186+0x4000] ;  /* 0x00400000ba18783b */ /* 0x000fe80000000200 */
[----:B------:R-:W4:Y:S03]  /*10030*/  LDSM.16.M88.4 R20, [R2+0x2000] ;  /* 0x002000000214783b */ /* 0x000f260000000200 */
        /* <DEDUP_REMOVED lines=10> */
[----:B------:R-:W-:Y:S08]  /*100e0*/  HMMA.16816.F32.BF16 R76, R80, R86, R76 ;  /* 0x00000056504c723c */ /* 0x000ff0000004184c */
[C---:B-----5:R-:W-:Y:S08]  /*100f0*/  HMMA.16816.F32.BF16 R52, R72.reuse, R68, R52 ;  /* 0x000000444834723c */ /* 0x060ff00000041834 */
[C---:B------:R-:W-:Y:S08]  /*10100*/  HMMA.16816.F32.BF16 R48, R72.reuse, R70, R48 ;  /* 0x000000464830723c */ /* 0x040ff00000041830 */
[C---:B----4-:R-:W-:Y:S08]  /*10110*/  HMMA.16816.F32.BF16 R44, R72.reuse, R64, R44 ;  /* 0x00000040482c723c */ /* 0x050ff0000004182c */
[C---:B------:R-:W-:Y:S01]  /*10120*/  HMMA.16816.F32.BF16 R40, R72.reuse, R66, R40 ;  /* 0x000000424828723c */ /* 0x040fe20000041828 */
[----:B------:R-:W-:Y:S07]  /*10130*/  LDSM.16.M88.4 R64, [R185+0x4000] ;  /* 0x00400000b940783b */ /* 0x000fee0000000200 */
[C---:B------:R-:W-:Y:S08]  /*10140*/  HMMA.16816.F32.BF16 R36, R72.reuse, R60, R36 ;  /* 0x0000003c4824723c */ /* 0x040ff00000041824 */
[C---:B------:R-:W-:Y:S01]  /*10150*/  HMMA.16816.F32.BF16 R32, R72.reuse, R62, R32 ;  /* 0x0000003e4820723c */ /* 0x040fe20000041820 */
[----:B------:R-:W4:Y:S07]  /*10160*/  LDSM.16.M88.4 R60, [R0+0x2000] ;  /* 0x00200000003c783b */ /* 0x000f2e0000000200 */
[C---:B------:R-:W-:Y:S01]  /*10170*/  HMMA.16816.F32.BF16 R68, R72.reuse, R56, R28 ;  /* 0x000000384844723c */ /* 0x040fe2000004181c */
[----:B------:R-:W5:Y:S07]  /*10180*/  LDSM.16.M88.4 R28, [R0+0x2800] ;  /* 0x00280000001c783b */ /* 0x000f6e0000000200 */
[----:B------:R-:W-:Y:S01]  /*10190*/  HMMA.16816.F32.BF16 R76, R72, R58, R76 ;  /* 0x0000003a484c723c */ /* 0x000fe2000004184c */
[----:B------:R-:W-:Y:S04]  /*101a0*/  LDSM.16.M88.4 R56, [R187+0x8000] ;  /* 0x00800000bb38783b */ /* 0x000fe80000000200 */
[----:B------:R-:W-:Y:S03]  /*101b0*/  LDSM.16.M88.4 R72, [R2+0x5800] ;  /* 0x005800000248783b */ /* 0x000fe60000000200 */
[C---:B------:R-:W-:Y:S08]  /*101c0*/  HMMA.16816.F32.BF16 R52, R24.reuse, R20, R52 ;  /* 0x000000141834723c */ /* 0x040ff00000041834 */
        /* <DEDUP_REMOVED lines=8> */
[C---:B-1----:R-:W-:Y:S08]  /*10250*/  HMMA.16816.F32.BF16 R68, R24.reuse, R4, R68 ;  /* 0x000000041844723c */ /* 0x042ff00000041844 */
[----:B------:R-:W-:Y:S01]  /*10260*/  HMMA.16816.F32.BF16 R76, R24, R6, R76 ;  /* 0x00000006184c723c */ /* 0x000fe2000004184c */
[----:B------:R-:W1:Y:S04]  /*10270*/  LDSM.16.M88.4 R4, [R188+0x4000] ;  /* 0x00400000bc04783b */ /* 0x000e680000000200 */
[----:B------:R-:W1:Y:S03]  /*10280*/  LDSM.16.M88.4 R24, [R188+0x4800] ;  /* 0x00480000bc18783b */ /* 0x000e660000000200 */
[C---:B----4-:R-:W-:Y:S08]  /*10290*/  HMMA.16816.F32.BF16 R52, R64.reuse, R60, R52 ;  /* 0x0000003c4034723c */ /* 0x050ff00000041834 */
[C---:B------:R-:W-:Y:S01]  /*102a0*/  HMMA.16816.F32.BF16 R48, R64.reuse, R62, R48 ;  /* 0x0000003e4030723c */ /* 0x040fe20000041830 */
[----:B------:R-:W-:Y:S07]  /*102b0*/  LDSM.16.M88.4 R60, [R2+0x4000] ;  /* 0x00400000023c783b */ /* 0x000fee0000000200 */
        /* <DEDUP_REMOVED lines=8> */
[----:B------:R-:W3:Y:S04]  /*10340*/  LDSM.16.M88.4 R12, [R188+0x5800] ;  /* 0x00580000bc0c783b */ /* 0x000ee80000000200 */
[----:B------:R-:W-:Y:S03]  /*10350*/  LDSM.16.M88.4 R64, [R186+0x8000] ;  /* 0x00800000ba40783b */ /* 0x000fe60000000200 */
[C---:B-1----:R-:W-:Y:S08]  /*10360*/  HMMA.16816.F32.BF16 R52, R20.reuse, R4, R52 ;  /* 0x000000041434723c */ /* 0x042ff00000041834 */
[C---:B------:R-:W-:Y:S01]  /*10370*/  HMMA.16816.F32.BF16 R48, R20.reuse, R6, R48 ;  /* 0x000000061430723c */ /* 0x040fe20000041830 */
[----:B------:R-:W1:Y:S07]  /*10380*/  LDSM.16.M88.4 R4, [R3+0x4800] ;  /* 0x004800000304783b */ /* 0x000e6e0000000200 */
[C---:B------:R-:W-:Y:S08]  /*10390*/  HMMA.16816.F32.BF16 R44, R20.reuse, R24, R44 ;  /* 0x00000018142c723c */ /* 0x040ff0000004182c */
[----:B------:R-:W-:Y:S01]  /*103a0*/  HMMA.16816.F32.BF16 R40, R20, R26, R40 ;  /* 0x0000001a1428723c */ /* 0x000fe20000041828 */
[----:B------:R-:W4:Y:S07]  /*103b0*/  LDSM.16.M88.4 R24, [R3+0x5000] ;  /* 0x005000000318783b */ /* 0x000f2e0000000200 */
[----:B--2---:R-:W-:Y:S08]  /*103c0*/  HMMA.16816.F32.BF16 R52, R56, R16, R52 ;  /* 0x000000103834723c */ /* 0x004ff00000041834 */
[C---:B------:R-:W-:Y:S08]  /*103d0*/  HMMA.16816.F32.BF16 R36, R20.reuse, R28, R36 ;  /* 0x0000001c1424723c */ /* 0x040ff00000041824 */
[C---:B------:R-:W-:Y:S01]  /*103e0*/  HMMA.16816.F32.BF16 R32, R20.reuse, R30, R32 ;  /* 0x0000001e1420723c */ /* 0x040fe20000041820 */
[----:B------:R-:W-:Y:S07]  /*103f0*/  LDSM.16.M88.4 R28, [R3+0x5800] ;  /* 0x00580000031c783b */ /* 0x000fee0000000200 */
[C---:B---3--:R-:W-:Y:S08]  /*10400*/  HMMA.16816.F32.BF16 R68, R20.reuse, R12, R68 ;  /* 0x0000000c1444723c */ /* 0x048ff00000041844 */
[----:B------:R-:W-:Y:S01]  /*10410*/  HMMA.16816.F32.BF16 R76, R20, R14, R76 ;  /* 0x0000000e144c723c */ /* 0x000fe2000004184c */
[----:B------:R-:W-:Y:S04]  /*10420*/  LDSM.16.M88.4 R20, [R185+0x8000] ;  /* 0x00800000b914783b */ /* 0x000fe80000000200 */
[----:B------:R-:W2:Y:S03]  /*10430*/  LDSM.16.M88.4 R12, [R2+0x4800] ;  /* 0x00480000020c783b */ /* 0x000ea60000000200 */
[C---:B-1----:R-:W-:Y:S08]  /*10440*/  HMMA.16816.F32.BF16 R44, R56.reuse, R4, R44 ;  /* 0x00000004382c723c */ /* 0x042ff0000004182c */
[----:B------:R-:W-:Y:S01]  /*10450*/  HMMA.16816.F32.BF16 R40, R56, R6, R40 ;  /* 0x000000063828723c */ /* 0x000fe20000041828 */
[----:B------:R-:W1:Y:S07]  /*10460*/  LDSM.16.M88.4 R4, [R0+0x4000] ;  /* 0x004000000004783b */ /* 0x000e6e0000000200 */
[----:B------:R-:W-:Y:S08]  /*10470*/  HMMA.16816.F32.BF16 R52, R64, R60, R52 ;  /* 0x0000003c4034723c */ /* 0x000ff00000041834 */
[C---:B------:R-:W-:Y:S01]  /*10480*/  HMMA.16816.F32.BF16 R48, R56.reuse, R18, R48 ;  /* 0x000000123830723c */ /* 0x040fe20000041830 */
[----:B------:R3:W5:Y:S07]  /*10490*/  LDSM.16.M88.4 R16, [R2+0x5000] ;  /* 0x005000000210783b */ /* 0x00076e0000000200 */
[C---:B----4-:R-:W-:Y:S08]  /*104a0*/  HMMA.16816.F32.BF16 R36, R56.reuse, R24, R36 ;  /* 0x000000183824723c */ /* 0x050ff00000041824 */
[----:B------:R-:W-:Y:S01]  /*104b0*/  HMMA.16816.F32.BF16 R32, R56, R26, R32 ;  /* 0x0000001a3820723c */ /* 0x000fe20000041820 */
[----:B------:R-:W4:Y:S07]  /*104c0*/  LDSM.16.M88.4 R24, [R0+0x4800] ;  /* 0x004800000018783b */ /* 0x000f2e0000000200 */
[----:B--2---:R-:W-:Y:S08]  /*104d0*/  HMMA.16816.F32.BF16 R44, R64, R12, R44 ;  /* 0x0000000c402c723c */ /* 0x004ff0000004182c */
[----:B-1----:R-:W-:Y:S07]  /*104e0*/  HMMA.16816.F32.BF16 R52, R20, R4, R52 ;  /* 0x000000041434723c */ /* 0x002fee0000041834 */
[----:B------:R-:W-:Y:S01]  /*104f0*/  IMAD.IADD R4, R214, 0x1, R201 ;  /* 0x00000001d6047824 */ /* 0x000fe200078e02c9 */
[----:B------:R-:W-:Y:S01]  /*10500*/  HMMA.16816.F32.BF16 R40, R64, R14, R40 ;  /* 0x0000000e4028723c */ /* 0x000fe20000041828 */
[----:B------:R-:W-:Y:S01]  /*10510*/  LDSM.16.M88.4 R12, [R0+0x5000] ;  /* 0x00500000000c783b */ /* 0x000fe20000000200 */
[----:B------:R-:W-:-:S02]  /*10520*/  IMAD.MOV.U32 R5, RZ, RZ, -0x40 ;  /* 0xffffffc0ff057424 */ /* 0x000fc400078e00ff */
[----:B---3--:R-:W-:-:S04]  /*10530*/  @P6 IMAD.HI.U32 R2, R4, c[0x0][0x2c8], RZ ;  /* 0x0000b20004026a27 */ /* 0x008fc800078e00ff */
[----:B------:R-:W-:Y:S01]  /*10540*/  HMMA.16816.F32.BF16 R48, R64, R62, R48 ;  /* 0x0000003e4030723c */ /* 0x000fe20000041830 */
[----:B------:R-:W-:-:S05]  /*10550*/  @P6 SHF.R.U32.HI R4, RZ, c[0x0][0x2cc], R2 ;  /* 0x0000b300ff046a19 */ /* 0x000fca0000011602 */
[----:B------:R-:W1:Y:S02]  /*10560*/  SHFL.IDX PT, R2, R4, RZ, 0x1c1f ;  /* 0x001c1fff04027589 */ /* 0x000e6400000e0000 */
[C---:B------:R-:W-:Y:S02]  /*10570*/  HMMA.16816.F32.BF16 R68, R56.reuse, R28, R68 ;  /* 0x0000001c3844723c */ /* 0x040fe40000041844 */
[----:B------:R-:W2:Y:S06]  /*10580*/  SHFL.IDX PT, R3, R4, 0x1, 0x1c1f ;  /* 0x003c1f0004037f89 */ /* 0x000eac00000e0000 */
[----:B------:R-:W-:Y:S08]  /*10590*/  HMMA.16816.F32.BF16 R76, R56, R30, R76 ;  /* 0x0000001e384c723c */ /* 0x000ff0000004184c */
[C---:B-----5:R-:W-:Y:S08]  /*105a0*/  HMMA.16816.F32.BF16 R36, R64.reuse, R16, R36 ;  /* 0x000000104024723c */ /* 0x060ff00000041824 */
[----:B------:R-:W-:Y:S01]  /*105b0*/  HMMA.16816.F32.BF16 R32, R64, R18, R32 ;  /* 0x000000124020723c */ /* 0x000fe20000041820 */
[----:B------:R3:W5:Y:S01]  /*105c0*/  LDSM.16.M88.4 R16, [R0+0x5800] ;  /* 0x005800000010783b */ /* 0x0007620000000200 */
[----:B------:R-:W-:-:S04]  /*105d0*/  DEPBAR.LE SB0, 0x2 ;  /* 0x000080800000791a */ /* 0x000fc80000000000 */
[----:B------:R-:W-:Y:S02]  /*105e0*/  BAR.SYNC.DEFER_BLOCKING 0x0 ;  /* 0x0000000000007b1d */ /* 0x000fe40000010000 */
[----:B------:R-:W-:Y:S08]  /*105f0*/  HMMA.16816.F32.BF16 R48, R20, R6, R48 ;  /* 0x000000061430723c */ /* 0x000ff00000041830 */
[----:B------:R-:W-:Y:S01]  /*10600*/  HMMA.16816.F32.BF16 R68, R64, R72, R68 ;  /* 0x000000484044723c */ /* 0x000fe20000041844 */
[----:B---3--:R-:W-:-:S07]  /*10610*/  IMAD R0, R88, R5, 0x1 ;  /* 0x0000000158007424 */ /* 0x008fce00078e0205 */
[----:B------:R-:W-:Y:S01]  /*10620*/  HMMA.16816.F32.BF16 R76, R64, R74, R76 ;  /* 0x0000004a404c723c */ /* 0x000fe2000004184c */
[--C-:B------:R-:W-:Y:S01]  /*10630*/  IMAD R88, R88, -0x40, R233.reuse ;  /* 0xffffffc058587824 */ /* 0x100fe200078e02e9 */
[----:B------:R-:W-:-:S03]  /*10640*/  IADD3 R5, -R213, R0, R233 ;  /* 0x00000000d5057210 */ /* 0x000fc60007ffe1e9 */
[----:B------:R-:W-:Y:S01]  /*10650*/  IMAD.IADD R88, R88, 0x1, -R213 ;  /* 0x0000000158587824 */ /* 0x000fe200078e0ad5 */
[----:B------:R-:W-:Y:S02]  /*10660*/  LDSM.16.MT88.4 R60, [R139+0x2000] ;  /* 0x002000008b3c783b */ /* 0x000fe40000004200 */
[C---:B----4-:R-:W-:Y:S01]  /*10670*/  HMMA.16816.F32.BF16 R44, R20.reuse, R24, R44 ;  /* 0x00000018142c723c */ /* 0x050fe2000004182c */
[----:B------:R-:W-:Y:S01]  /*10680*/  IMAD.IADD R0, R5, 0x1, -R232 ;  /* 0x0000000105007824 */ /* 0x000fe200078e0ae8 */
[----:B------:R-:W-:Y:S03]  /*10690*/  LDSM.16.MT88.4 R128, [R184] ;  /* 0x00000000b880783b */ /* 0x000fe60000004200 */
[C---:B-1----:R-:W-:Y:S01]  /*106a0*/  IMAD.IADD R5, R0.reuse, 0x1, R2 ;  /* 0x0000000100057824 */ /* 0x042fe200078e0202 */
[----:B------:R-:W-:Y:S01]  /*106b0*/  LDSM.16.MT88.4 R108, [R173] ;  /* 0x00000000ad6c783b */ /* 0x000fe20000004200 */
[----:B--2---:R-:W-:Y:S01]  /*106c0*/  IMAD.IADD R3, R0, 0x1, R3 ;  /* 0x0000000100037824 */ /* 0x004fe200078e0203 */
[----:B------:R-:W-:Y:S02]  /*106d0*/  HMMA.16816.F32.BF16 R40, R20, R26, R40 ;  /* 0x0000001a1428723c */ /* 0x000fe40000041828 */
[C---:B------:R-:W-:Y:S01]  /*106e0*/  IMNMX R2, R88.reuse, R5, PT ;  /* 0x0000000558027217 */ /* 0x040fe20003800200 */
[----:B------:R-:W-:Y:S01]  /*106f0*/  LDSM.16.MT88.4 R116, [R139] ;  /* 0x000000008b74783b */ /* 0x000fe20000004200 */
[----:B------:R-:W-:-:S02]  /*10700*/  IMNMX R0, R88, R3, PT ;  /* 0x0000000358007217 */ /* 0x000fc40003800200 */
[C---:B------:R-:W-:Y:S01]  /*10710*/  ISETP.GT.AND P3, PT, R2.reuse, RZ, PT ;  /* 0x000000ff0200720c */ /* 0x040fe20003f64270 */
[----:B------:R-:W-:Y:S01]  /*10720*/  LDSM.16.MT88.4 R124, [R215] ;  /* 0x00000000d77c783b */ /* 0x000fe20000004200 */
[C---:B------:R-:W-:Y:S01]  /*10730*/  HMMA.16816.F32.BF16 R36, R20.reuse, R12, R36 ;  /* 0x0000000c1424723c */ /* 0x040fe20000041824 */
[----:B------:R-:W-:Y:S02]  /*10740*/  ISETP.GT.AND P2, PT, R2, 0x1, PT ;  /* 0x000000010200780c */ /* 0x000fe40003f44270 */
[----:B------:R-:W-:Y:S01]  /*10750*/  FSEL R52, R52, -INF , P3 ;  /* 0xff80000034347808 */ /* 0x000fe20001800000 */
[----:B------:R-:W-:Y:S01]  /*10760*/  LDSM.16.MT88.4 R84, [R173+0x4000] ;  /* 0x00400000ad54783b */ /* 0x000fe20000004200 */
[----:B------:R-:W-:Y:S02]  /*10770*/  ISETP.GT.AND P1, PT, R0, RZ, PT ;  /* 0x000000ff0000720c */ /* 0x000fe40003f24270 */
[----:B------:R-:W-:Y:S01]  /*10780*/  FSEL R28, R53, -INF , P2 ;  /* 0xff800000351c7808 */ /* 0x000fe20001000000 */
[----:B------:R-:W-:Y:S01]  /*10790*/  HMMA.16816.F32.BF16 R32, R20, R14, R32 ;  /* 0x0000000e1420723c */ /* 0x000fe20000041820 */
[----:B------:R-:W-:Y:S01]  /*107a0*/  ISETP.GT.AND P3, PT, R2, 0x8, PT ;  /* 0x000000080200780c */ /* 0x000fe20003f64270 */
[----:B------:R-:W-:Y:S01]  /*107b0*/  LDSM.16.MT88.4 R92, [R139+0x4000] ;  /* 0x004000008b5c783b */ /* 0x000fe20000004200 */
[----:B------:R-:W-:-:S02]  /*107c0*/  ISETP.GT.AND P0, PT, R0, 0x1, PT ;  /* 0x000000010000780c */ /* 0x000fc40003f04270 */
[----:B------:R-:W-:Y:S01]  /*107d0*/  FSEL R54, R54, -INF , P1 ;  /* 0xff80000036367808 */ /* 0x000fe20000800000 */
[----:B------:R-:W-:Y:S01]  /*107e0*/  LDSM.16.MT88.4 R144, [R173+0x800] ;  /* 0x00080000ad90783b */ /* 0x000fe20000004200 */
[----:B------:R-:W-:Y:S01]  /*107f0*/  ISETP.GT.AND P2, PT, R2, 0x9, PT ;  /* 0x000000090200780c */ /* 0x000fe20003f44270 */
[C---:B-----5:R-:W-:Y:S01]  /*10800*/  HMMA.16816.F32.BF16 R68, R20.reuse, R16, R68 ;  /* 0x000000101444723c */ /* 0x060fe20000041844 */
[----:B------:R-:W-:Y:S02]  /*10810*/  FSEL R48, R48, -INF , P3 ;  /* 0xff80000030307808 */ /* 0x000fe40001800000 */
[----:B------:R-:W-:Y:S02]  /*10820*/  FMNMX.FTZ R3, R52, R28, !PT ;  /* 0x0000001c34037209 */ /* 0x000fe40007810000 */
[----:B------:R-:W-:Y:S02]  /*10830*/  FSEL R26, R55, -INF , P0 ;  /* 0xff800000371a7808 */ /* 0x000fe40000000000 */
[----:B------:R-:W-:Y:S01]  /*10840*/  ISETP.GT.AND P1, PT, R0, 0x8, PT ;  /* 0x000000080000780c */ /* 0x000fe20003f24270 */
[----:B------:R-:W-:Y:S01]  /*10850*/  HMMA.16816.F32.BF16 R76, R20, R18, R76 ;  /* 0x00000012144c723c */ /* 0x000fe2000004184c */
[----:B------:R-:W-:-:S02]  /*10860*/  FSEL R30, R49, -INF , P2 ;  /* 0xff800000311e7808 */ /* 0x000fc40001000000 */
[----:B------:R-:W-:Y:S02]  /*10870*/  ISETP.GT.AND P3, PT, R2, 0x10, PT ;  /* 0x000000100200780c */ /* 0x000fe40003f64270 */
[----:B------:R-:W-:Y:S02]  /*10880*/  FMNMX.FTZ R3, R48, R3, !PT ;  /* 0x0000000330037209 */ /* 0x000fe40007810000 */
        /* <DEDUP_REMOVED lines=15> */
[----:B------:R-:W-:-:S02]  /*10980*/  FMNMX.FTZ R5, R24, R5, !PT ;  /* 0x0000000518057209 */ /* 0x000fc40007810000 */
[----:B------:R-:W-:Y:S02]  /*10990*/  FSEL R16, R47, -INF , P0 ;  /* 0xff8000002f107808 */ /* 0x000fe40000000000 */
[C---:B------:R-:W-:Y:S01]  /*109a0*/  ISETP.GT.AND P3, PT, R2.reuse, 0x19, PT ;  /* 0x000000190200780c */ /* 0x040fe20003f64270 */
[----:B------:R-:W-:Y:S01]  /*109b0*/  LDSM.16.MT88.4 R44, [R184+0x2000] ;  /* 0x00200000b82c783b */ /* 0x000fe20000004200 */
[----:B------:R-:W-:Y:S02]  /*109c0*/  ISETP.GT.AND P0, PT, R2, 0x28, PT ;  /* 0x000000280200780c */ /* 0x000fe40003f04270 */
[----:B------:R-:W-:Y:S02]  /*109d0*/  FSEL R6, R40, -INF , P4 ;  /* 0xff80000028067808 */ /* 0x000fe40002000000 */
[----:B------:R-:W-:Y:S02]  /*109e0*/  FSEL R170, R37, -INF , P1 ;  /* 0xff80000025aa7808 */ /* 0x000fe40000800000 */
[----:B------:R-:W-:-:S02]  /*109f0*/  FMNMX.FTZ R3, R20, R3, !PT ;  /* 0x0000000314037209 */ /* 0x000fc40007810000 */
[----:B------:R-:W-:Y:S02]  /*10a00*/  ISETP.GT.AND P1, PT, R0, 0x18, PT ;  /* 0x000000180000780c */ /* 0x000fe40003f24270 */
[----:B------:R-:W-:Y:S02]  /*10a10*/  FMNMX.FTZ R5, R18, R5, !PT ;  /* 0x0000000512057209 */ /* 0x000fe40007810000 */
[----:B------:R-:W-:Y:S02]  /*10a20*/  ISETP.GT.AND P2, PT, R2, 0x20, PT ;  /* 0x000000200200780c */ /* 0x000fe40003f44270 */
[----:B------:R-:W-:Y:S02]  /*10a30*/  FSEL R4, R41, -INF , P3 ;  /* 0xff80000029047808 */ /* 0x000fe40001800000 */
[----:B------:R-:W-:Y:S02]  /*10a40*/  FSEL R168, R32, -INF , P0 ;  /* 0xff80000020a87808 */ /* 0x000fe40000000000 */
[----:B------:R-:W-:-:S02]  /*10a50*/  FMNMX.FTZ R3, R6, R3, !PT ;  /* 0x0000000306037209 */ /* 0x000fc40007810000 */
[----:B------:R-:W-:Y:S02]  /*10a60*/  ISETP.GT.AND P0, PT, R0, 0x19, PT ;  /* 0x000000190000780c */ /* 0x000fe40003f04270 */
[----:B------:R-:W-:Y:S02]  /*10a70*/  FSEL R14, R42, -INF , P1 ;  /* 0xff8000002a0e7808 */ /* 0x000fe40000800000 */
[----:B------:R-:W-:Y:S02]  /*10a80*/  FMNMX.FTZ R5, R16, R5, !PT ;  /* 0x0000000510057209 */ /* 0x000fe40007810000 */
[----:B------:R-:W-:Y:S02]  /*10a90*/  FSEL R236, R36, -INF , P2 ;  /* 0xff80000024ec7808 */ /* 0x000fe40001000000 */
[----:B------:R-:W-:Y:S02]  /*10aa0*/  FMNMX.FTZ R3, R4, R3, !PT ;  /* 0x0000000304037209 */ /* 0x000fe40007810000 */
[----:B------:R-:W-:-:S02]  /*10ab0*/  FSEL R12, R43, -INF , P0 ;  /* 0xff8000002b0c7808 */ /* 0x000fc40000000000 */
[----:B------:R-:W-:Y:S02]  /*10ac0*/  ISETP.GT.AND P1, PT, R0, 0x20, PT ;  /* 0x000000200000780c */ /* 0x000fe40003f24270 */
[----:B------:R-:W-:Y:S02]  /*10ad0*/  FMNMX.FTZ R5, R14, R5, !PT ;  /* 0x000000050e057209 */ /* 0x000fe40007810000 */
[----:B------:R-:W-:Y:S02]  /*10ae0*/  FMNMX.FTZ R3, R236, R3, !PT ;  /* 0x00000003ec037209 */ /* 0x000fe40007810000 */
[----:B------:R-:W-:Y:S02]  /*10af0*/  ISETP.GT.AND P0, PT, R0, 0x21, PT ;  /* 0x000000210000780c */ /* 0x000fe40003f04270 */
[----:B------:R-:W-:Y:S02]  /*10b00*/  FSEL R174, R38, -INF , P1 ;  /* 0xff80000026ae7808 */ /* 0x000fe40000800000 */
[----:B------:R-:W-:-:S02]  /*10b10*/  FMNMX.FTZ R5, R12, R5, !PT ;  /* 0x000000050c057209 */ /* 0x000fc40007810000 */
[----:B------:R-:W-:Y:S02]  /*10b20*/  ISETP.GT.AND P4, PT, R2, 0x29, PT ;  /* 0x000000290200780c */ /* 0x000fe40003f84270 */
[----:B------:R-:W-:Y:S02]  /*10b30*/  FMNMX.FTZ R3, R170, R3, !PT ;  /* 0x00000003aa037209 */ /* 0x000fe40007810000 */
[----:B------:R-:W-:Y:S02]  /*10b40*/  FSEL R230, R39, -INF , P0 ;  /* 0xff80000027e67808 */ /* 0x000fe40000000000 */
[----:B------:R-:W-:Y:S01]  /*10b50*/  ISETP.GT.AND P1, PT, R0, 0x28, PT ;  /* 0x000000280000780c */ /* 0x000fe20003f24270 */
[----:B------:R-:W-:Y:S01]  /*10b60*/  LDSM.16.MT88.4 R36, [R139+0x800] ;  /* 0x000800008b24783b */ /* 0x000fe20000004200 */
[----:B------:R-:W-:Y:S02]  /*10b70*/  FMNMX.FTZ R5, R174, R5, !PT ;  /* 0x00000005ae057209 */ /* 0x000fe40007810000 */
[----:B------:R-:W-:-:S02]  /*10b80*/  ISETP.GT.AND P6, PT, R2, 0x30, PT ;  /* 0x000000300200780c */ /* 0x000fc40003fc4270 */
[----:B------:R-:W-:Y:S02]  /*10b90*/  FSEL R234, R33, -INF , P4 ;  /* 0xff80000021ea7808 */ /* 0x000fe40002000000 */
[----:B------:R-:W-:Y:S02]  /*10ba0*/  FMNMX.FTZ R3, R168, R3, !PT ;  /* 0x00000003a8037209 */ /* 0x000fe40007810000 */
[----:B------:R-:W-:Y:S02]  /*10bb0*/  ISETP.GT.AND P0, PT, R0, 0x29, PT ;  /* 0x000000290000780c */ /* 0x000fe40003f04270 */
[----:B------:R-:W-:Y:S02]  /*10bc0*/  FSEL R226, R34, -INF , P1 ;  /* 0xff80000022e27808 */ /* 0x000fe40000800000 */
[----:B------:R-:W-:Y:S02]  /*10bd0*/  FMNMX.FTZ R5, R230, R5, !PT ;  /* 0x00000005e6057209 */ /* 0x000fe40007810000 */
[----:B------:R-:W-:-:S02]  /*10be0*/  ISETP.GT.AND P5, PT, R2, 0x31, PT ;  /* 0x000000310200780c */ /* 0x000fc40003fa4270 */
[----:B------:R-:W-:Y:S02]  /*10bf0*/  FSEL R196, R68, -INF , P6 ;  /* 0xff80000044c47808 */ /* 0x000fe40003000000 */
        /* <DEDUP_REMOVED lines=18> */
[----:B------:R-:W-:-:S02]  /*10d20*/  FSEL R178, R77, -INF , P2 ;  /* 0xff8000004db27808 */ /* 0x000fc40001000000 */
[----:B------:R-:W-:Y:S02]  /*10d30*/  FMNMX.FTZ R3, R182, R3, !PT ;  /* 0x00000003b6037209 */ /* 0x000fe40007810000 */
[----:B------:R-:W-:Y:S02]  /*10d40*/  ISETP.GT.AND P0, PT, R0, 0x39, PT ;  /* 0x000000390000780c */ /* 0x000fe40003f04270 */
[----:B------:R-:W-:Y:S02]  /*10d50*/  FSEL R148, R78, -INF , P1 ;  /* 0xff8000004e947808 */ /* 0x000fe40000800000 */
[----:B------:R-:W-:Y:S02]  /*10d60*/  FMNMX.FTZ R5, R150, R5, !PT ;  /* 0x0000000596057209 */ /* 0x000fe40007810000 */
[----:B------:R-:W-:Y:S02]  /*10d70*/  FMNMX.FTZ R2, R178, R3, !PT ;  /* 0x00000003b2027209 */ /* 0x000fe40007810000 */
[----:B------:R-:W-:-:S02]  /*10d80*/  FSEL R172, R79, -INF , P0 ;  /* 0xff8000004fac7808 */ /* 0x000fc40000000000 */
        /* <DEDUP_REMOVED lines=22> */
[--C-:B------:R-:W-:Y:S01]  /*10ef0*/  FFMA.FTZ R162, R54, c[0x0][0x2d0], -R171.reuse ;  /* 0x0000b40036a27a23 */ /* 0x100fe200000108ab */
[----:B------:R-:W-:Y:S01]  /*10f00*/  LDSM.16.MT88.4 R28, [R173+0x2800] ;  /* 0x00280000ad1c783b */ /* 0x000fe20000004200 */
[----:B------:R-:W-:-:S02]  /*10f10*/  FFMA.FTZ R161, R26, c[0x0][0x2d0], -R171 ;  /* 0x0000b4001aa17a23 */ /* 0x000fc400000108ab */
[--C-:B------:R-:W-:Y:S01]  /*10f20*/  FFMA.FTZ R160, R50, c[0x0][0x2d0], -R171.reuse ;  /* 0x0000b40032a07a23 */ /* 0x100fe200000108ab */
[----:B------:R-:W1:Y:S01]  /*10f30*/  LDSM.16.MT88.4 R52, [R173+0x2000] ;  /* 0x00200000ad34783b */ /* 0x000e620000004200 */
[----:B------:R-:W-:Y:S01]  /*10f40*/  FFMA.FTZ R157, R24, c[0x0][0x2d0], -R171 ;  /* 0x0000b400189d7a23 */ /* 0x000fe200000108ab */
[----:B------:R-:W2:Y:S01]  /*10f50*/  MUFU.EX2 R163, R163 ;  /* 0x000000a300a37308 */ /* 0x000ea20000000800 */
[--C-:B------:R-:W-:Y:S01]  /*10f60*/  FFMA.FTZ R154, R6, c[0x0][0x2d0], -R149.reuse ;  /* 0x0000b400069a7a23 */ /* 0x100fe20000010895 */
[----:B------:R-:W-:Y:S01]  /*10f70*/  LDSM.16.MT88.4 R24, [R184+0x800] ;  /* 0x00080000b818783b */ /* 0x000fe20000004200 */
[--C-:B------:R-:W-:Y:S02]  /*10f80*/  FFMA.FTZ R3, R4, c[0x0][0x2d0], -R149.reuse ;  /* 0x0000b40004037a23 */ /* 0x100fe40000010895 */
[--C-:B------:R-:W-:Y:S01]  /*10f90*/  FFMA.FTZ R158, R22, c[0x0][0x2d0], -R149.reuse ;  /* 0x0000b400169e7a23 */ /* 0x100fe20000010895 */
[----:B------:R-:W3:Y:S01]  /*10fa0*/  LDSM.16.MT88.4 R4, [R215+0x4000] ;  /* 0x00400000d704783b */ /* 0x000ee20000004200 */
[----:B------:R-:W-:Y:S01]  /*10fb0*/  FFMA.FTZ R153, R20, c[0x0][0x2d0], -R149 ;  /* 0x0000b40014997a23 */ /* 0x000fe20000010895 */
[----:B------:R-:W-:Y:S01]  /*10fc0*/  MUFU.EX2 R164, R164 ;  /* 0x000000a400a47308 */ /* 0x000fe20000000800 */
[--C-:B------:R-:W-:Y:S01]  /*10fd0*/  FFMA.FTZ R156, R14, c[0x0][0x2d0], -R171.reuse ;  /* 0x0000b4000e9c7a23 */ /* 0x100fe200000108ab */
[----:B------:R-:W-:Y:S01]  /*10fe0*/  LDSM.16.MT88.4 R20, [R139+0x2800] ;  /* 0x002800008b14783b */ /* 0x000fe20000004200 */
[----:B------:R-:W-:-:S02]  /*10ff0*/  FFMA.FTZ R9, R12, c[0x0][0x2d0], -R171 ;  /* 0x0000b4000c097a23 */ /* 0x000fc400000108ab */
[--C-:B------:R-:W-:Y:S01]  /*11000*/  FFMA.FTZ R155, R18, c[0x0][0x2d0], -R171.reuse ;  /* 0x0000b400129b7a23 */ /* 0x100fe200000108ab */
[----:B------:R-:W4:Y:S01]  /*11010*/  LDSM.16.MT88.4 R12, [R184+0x2800] ;  /* 0x00280000b80c783b */ /* 0x000f220000004200 */
[----:B------:R-:W-:Y:S01]  /*11020*/  FFMA.FTZ R152, R16, c[0x0][0x2d0], -R171 ;  /* 0x0000b40010987a23 */ /* 0x000fe200000108ab */
[----:B------:R-:W5:Y:S01]  /*11030*/  MUFU.EX2 R159, R159 ;  /* 0x0000009f009f7308 */ /* 0x000f620000000800 */
[----:B--2---:R-:W-:Y:S01]  /*11040*/  F2FP.BF16.PACK_AB R100, R163, R166 ;  /* 0x000000a6a364723e */ /* 0x004fe200000010ff */
[----:B------:R-:W2:Y:S01]  /*11050*/  LDSM.16.MT88.4 R16, [R165+0x2800] ;  /* 0x00280000a510783b */ /* 0x000ea20000004200 */
[--C-:B------:R-:W-:Y:S02]  /*11060*/  FFMA.FTZ R167, R236, c[0x0][0x2d0], -R149.reuse ;  /* 0x0000b400eca77a23 */ /* 0x100fe40000010895 */
[--C-:B------:R-:W-:Y:S02]  /*11070*/  FFMA.FTZ R170, R170, c[0x0][0x2d0], -R149.reuse ;  /* 0x0000b400aaaa7a23 */ /* 0x100fe40000010895 */
[--C-:B------:R-:W-:Y:S01]  /*11080*/  FFMA.FTZ R168, R168, c[0x0][0x2d0], -R149.reuse ;  /* 0x0000b400a8a87a23 */ /* 0x100fe20000010895 */
[----:B------:R-:W-:Y:S01]  /*11090*/  MUFU.EX2 R162, R162 ;  /* 0x000000a200a27308 */ /* 0x000fe20000000800 */
[----:B------:R-:W-:-:S02]  /*110a0*/  FFMA.FTZ R169, R234, c[0x0][0x2d0], -R149 ;  /* 0x0000b400eaa97a23 */ /* 0x000fc40000010895 */
[--C-:B------:R-:W-:Y:S02]  /*110b0*/  FFMA.FTZ R174, R174, c[0x0][0x2d0], -R171.reuse ;  /* 0x0000b400aeae7a23 */ /* 0x100fe400000108ab */
[--C-:B------:R-:W-:Y:S02]  /*110c0*/  FFMA.FTZ R175, R230, c[0x0][0x2d0], -R171.reuse ;  /* 0x0000b400e6af7a23 */ /* 0x100fe400000108ab */
[--C-:B------:R-:W-:Y:S01]  /*110d0*/  FFMA.FTZ R177, R226, c[0x0][0x2d0], -R171.reuse ;  /* 0x0000b400e2b17a23 */ /* 0x100fe200000108ab */
[----:B------:R-:W1:Y:S01]  /*110e0*/  MUFU.EX2 R161, R161 ;  /* 0x000000a100a17308 */ /* 0x000e620000000800 */
        /* <DEDUP_REMOVED lines=10> */
[----:B-1----:R-:W-:Y:S01]  /*11190*/  F2FP.BF16.PACK_AB R101, R161, R162 ;  /* 0x000000a2a165723e */ /* 0x002fe200000010ff */
        /* <DEDUP_REMOVED lines=9> */
[----:B------:R-:W1:Y:S01]  /*11230*/  MUFU.EX2 R153, R153 ;  /* 0x0000009900997308 */ /* 0x000e620000000800 */
        /* <DEDUP_REMOVED lines=46> */
[C---:B---3--:R-:W-:Y:S07]  /*11520*/  HMMA.16816.F32.BF16 R96, R100.reuse, R4, RZ ;  /* 0x000000046460723c */ /* 0x048fee00000418ff */
        /* <DEDUP_REMOVED lines=46> */
[C---:B--2---:R-:W-:Y:S08]  /*11810*/  HMMA.16816.F32.BF16 R96, R4.reuse, R16, R96 ;  /* 0x000000100460723c */ /* 0x044ff00000041860 */
        /* <DEDUP_REMOVED lines=60> */
[----:B--2---:R-:W-:Y:S01]  /*11be0*/  HMMA.16816.F32.BF16 R104, R4, R16, R104 ;  /* 0x000000100468723c */ /* 0x004fe20000041868 */
[----:B------:R-:W-:Y:S02]  /*11bf0*/  FADD.FTZ R227, R178, R181 ;  /* 0x000000b5b2e37221 */ /* 0x000fe40000010000 */
[----:B------:R-:W-:-:S05]  /*11c00*/  FADD.FTZ R230, R171, R182 ;  /* 0x000000b6abe67221 */ /* 0x000fca0000010000 */
        /* <DEDUP_REMOVED lines=23> */
[C---:B------:R-:W-:Y:S08]  /*11d80*/  HMMA.16816.F32.BF16 R92, R4.reuse, R14, R92 ;  /* 0x0000000e045c723c */ /* 0x040ff0000004185c */
[C---:B---3--:R-:W-:Y:S08]  /*11d90*/  HMMA.16816.F32.BF16 R96, R4.reuse, R20, R96 ;  /* 0x000000140460723c */ /* 0x048ff00000041860 */
        /* <DEDUP_REMOVED lines=29> */
.L_x_4815:
[----:B------:R-:W-:Y:S05]  /*11f70*/  BSYNC B0 ;  /* 0x0000000000007941 */ /* 0x000fea0003800000 */
.L_x_4814:
        /* <DEDUP_REMOVED lines=20> */
.L_x_4817:
        /* <DEDUP_REMOVED lines=8> */
[CC--:B------:R-:W-:Y:S02]  /*12140*/  IADD3 R2, R192.reuse, R194.reuse, RZ ;  /* 0x000000c2c0027210 */ /* 0x0c0fe40007ffe0ff */
[----:B------:R-:W-:Y:S03]  /*12150*/  IADD3 R196, R192, R194, R193 ;  /* 0x000000c2c0c47210 */ /* 0x000fe60007ffe0c1 */
[----:B------:R-:W-:Y:S01]  /*12160*/  @!P0 SHF.R.S32.HI R9, RZ, 0x1f, R236 ;  /* 0x0000001fff098819 */ /* 0x000fe200000114ec */
[----:B------:R-:W-:Y:S01]  /*12170*/  @!P0 IMAD.WIDE.U32 R36, R236, c[0x0][0x208], RZ ;  /* 0x00008200ec248a25 */ /* 0x000fe200078e00ff */
[----:B------:R-:W-:Y:S02]  /*12180*/  @!P0 MOV R0, c[0x0][0x20c] ;  /* 0x0000830000008a02 */ /* 0x000fe40000000f00 */
[----:B------:R-:W-:Y:S01]  /*12190*/  @!P0 ISETP.GE.AND P3, PT, R220, c[0x0][0x1d4], PT ;  /* 0x00007500dc008a0c */ /* 0x000fe20003f66270 */
[----:B------:R-:W-:Y:S01]  /*121a0*/  @!P0 IMAD R9, R9, c[0x0][0x208], RZ ;  /* 0x0000820009098a24 */ /* 0x000fe200078e02ff */
[----:B------:R-:W-:Y:S01]  /*121b0*/  @!P0 SHF.L.U32 R168, R36, 0x6, RZ ;  /* 0x0000000624a88819 */ /* 0x000fe200000006ff */
[----:B------:R-:W-:Y:S01]  /*121c0*/  @!P0 IMAD R172, R226, 0x6000, R10 ;  /* 0x00006000e2ac8824 */ /* 0x000fe200078e020a */
[----:B------:R-:W-:Y:S01]  /*121d0*/  LDSM.16.M88.4 R144, [R190] ;  /* 0x00000000be90783b */ /* 0x000fe20000000200 */
[----:B------:R-:W-:Y:S05]  /*121e0*/  @!P0 IMAD R9, R236, c[0x0][0x20c], R9 ;  /* 0x00008300ec098a24 */ /* 0x000fea00078e0209 */
[----:B------:R-:W-:Y:S01]  /*121f0*/  @!P0 IADD3 R170, R37, R9, RZ ;  /* 0x0000000925aa8210 */ /* 0x000fe20007ffe0ff */
[----:B------:R-:W-:Y:S01]  /*12200*/  @!P0 IMAD.MOV.U32 R37, RZ, RZ, c[0x0][0x208] ;  /* 0x00008200ff258624 */ /* 0x000fe200078e00ff */
[----:B------:R-:W2:Y:S02]  /*12210*/  LDSM.16.M88.4 R148, [R194] ;  /* 0x00000000c294783b */ /* 0x000ea40000000200 */
[----:B------:R-:W-:Y:S02]  /*12220*/  @!P0 SHF.L.U64.HI R170, R36, 0x6, R170 ;  /* 0x0000000624aa8819 */ /* 0x000fe400000102aa */
[C---:B------:R-:W-:Y:S02]  /*12230*/  @!P0 LEA R9, P1, R37.reuse, R168, 0x5 ;  /* 0x000000a825098211 */ /* 0x040fe400078228ff */
[----:B------:R-:W-:Y:S02]  /*12240*/  @!P0 IADD3 R168, P2, R168, R224, RZ ;  /* 0x000000e0a8a88210 */ /* 0x000fe40007f5e0ff */
[----:B------:R-:W3:Y:S01]  /*12250*/  LDSM.16.M88.4 R152, [R194+0x800] ;  /* 0x00080000c298783b */ /* 0x000ee20000000200 */
[----:B------:R-:W-:Y:S02]  /*12260*/  @!P0 LEA.HI.X R0, R37, R170, R0, 0x5, P1 ;  /* 0x000000aa25008211 */ /* 0x000fe400008f2c00 */
[----:B------:R-:W-:Y:S01]  /*12270*/  @!P0 LEA R174, P4, R168, c[0x0][0x1f8], 0x1 ;  /* 0x00007e00a8ae8a11 */ /* 0x000fe200078808ff */
[----:B------:R-:W-:Y:S01]  /*12280*/  @!P0 IMAD.X R169, R170, 0x1, R219, P2 ;  /* 0x00000001aaa98824 */ /* 0x000fe200010e06db */
[----:B------:R-:W-:Y:S02]  /*12290*/  @!P0 ISETP.GE.AND P2, PT, R207, c[0x0][0x1d4], PT ;  /* 0x00007500cf008a0c */ /* 0x000fe40003f46270 */
[----:B------:R-:W-:Y:S01]  /*122a0*/  @!P0 ISETP.GE.AND P1, PT, R206, c[0x0][0x1d4], PT ;  /* 0x00007500ce008a0c */ /* 0x000fe20003f26270 */
[----:B------:R-:W4:Y:S01]  /*122b0*/  LDSM.16.M88.4 R156, [R194+0x1000] ;  /* 0x00100000c29c783b */ /* 0x000f220000000200 */
[----:B------:R-:W-:Y:S02]  /*122c0*/  @!P0 LEA.HI.X R175, R168, c[0x0][0x1fc], R169, 0x1, P4 ;  /* 0x00007f00a8af8a11 */ /* 0x000fe400020f0ca9 */
[----:B------:R-:W-:Y:S04]  /*122d0*/  @!P0 IADD3 R9, P5, R9, R224, RZ ;  /* 0x000000e009098210 */ /* 0x000fe80007fbe0ff */
[C---:B------:R-:W-:Y:S01]  /*122e0*/  @!P0 LEA R176, P4, R9.reuse, c[0x0][0x1f8], 0x1 ;  /* 0x00007e0009b08a11 */ /* 0x040fe200078808ff */
[----:B------:R-:W5:Y:S01]  /*122f0*/  LDSM.16.M88.4 R160, [R194+0x1800] ;  /* 0x00180000c2a0783b */ /* 0x000f620000000200 */
[----:B------:R-:W-:Y:S04]  /*12300*/  @!P0 IADD3.X R0, R0, R219, RZ, P5, !PT ;  /* 0x000000db00008210 */ /* 0x000fe80002ffe4ff */
[----:B------:R-:W-:Y:S01]  /*12310*/  @!P0 LEA.HI.X R177, R9, c[0x0][0x1fc], R0, 0x1, P4 ;  /* 0x00007f0009b18a11 */ /* 0x000fe200020f0c00 */
[C---:B------:R-:W-:Y:S01]  /*12320*/  IMAD.IADD R9, R193.reuse, 0x1, R2 ;  /* 0x00000001c1097824 */ /* 0x040fe200078e0202 */
[----:B------:R-:W-:Y:S01]  /*12330*/  IADD3 R0, R193, R194, RZ ;  /* 0x000000c2c1007210 */ /* 0x000fe20007ffe0ff */
[----:B------:R-:W-:Y:S01]  /*12340*/  LDSM.16.M88.4 R164, [R2] ;  /* 0x0000000002a4783b */ /* 0x000fe20000000200 */
[C---:B-12---:R-:W-:Y:S08]  /*12350*/  HMMA.16816.F32.BF16 R4, R144.reuse, R148, RZ ;  /* 0x000000949004723c */ /* 0x046ff000000418ff */
[C---:B------:R-:W-:Y:S01]  /*12360*/  HMMA.16816.F32.BF16 R12, R144.reuse, R150, RZ ;  /* 0x00000096900c723c */ /* 0x040fe200000418ff */
[----:B------:R-:W1:Y:S07]  /*12370*/  LDSM.16.M88.4 R148, [R187] ;  /* 0x00000000bb94783b */ /* 0x000e6e0000000200 */
[C---:B---3--:R-:W-:Y:S08]  /*12380*/  HMMA.16816.F32.BF16 R16, R144.reuse, R152, RZ ;  /* 0x000000989010723c */ /* 0x048ff000000418ff */
[C---:B------:R-:W-:Y:S01]  /*12390*/  HMMA.16816.F32.BF16 R20, R144.reuse, R154, RZ ;  /* 0x0000009a9014723c */ /* 0x040fe200000418ff */
[----:B------:R-:W2:Y:S07]  /*123a0*/  LDSM.16.M88.4 R152, [R2+0x800] ;  /* 0x000800000298783b */ /* 0x000eae0000000200 */
[C---:B----4-:R-:W-:Y:S08]  /*123b0*/  HMMA.16816.F32.BF16 R24, R144.reuse, R156, RZ ;  /* 0x0000009c9018723c */ /* 0x050ff000000418ff */
[C---:B------:R-:W-:Y:S01]  /*123c0*/  HMMA.16816.F32.BF16 R28, R144.reuse, R158, RZ ;  /* 0x0000009e901c723c */ /* 0x040fe200000418ff */
[----:B------:R-:W3:Y:S07]  /*123d0*/  LDSM.16.M88.4 R156, [R2+0x1000] ;  /* 0x00100000029c783b */ /* 0x000eee0000000200 */
[C---:B-----5:R-:W-:Y:S08]  /*123e0*/  HMMA.16816.F32.BF16 R32, R144.reuse, R160, RZ ;  /* 0x000000a09020723c */ /* 0x060ff000000418ff */
[----:B------:R-:W-:Y:S01]  /*123f0*/  HMMA.16816.F32.BF16 R36, R144, R162, RZ ;  /* 0x000000a29024723c */ /* 0x000fe200000418ff */
[----:B------:R-:W4:Y:S07]  /*12400*/  LDSM.16.M88.4 R144, [R2+0x1800] ;  /* 0x001800000290783b */ /* 0x000f2e0000000200 */
[C---:B-1----:R-:W-:Y:S01]  /*12410*/  HMMA.16816.F32.BF16 R4, R148.reuse, R164, R4 ;  /* 0x000000a49404723c */ /* 0x042fe20000041804 */
[----:B------:R-:W-:Y:S01]  /*12420*/  @!PT LDS RZ, [RZ] ;  /* 0x00000000fffff984 */ /* 0x000fe20000000800 */
[----:B------:R-:W-:Y:S01]  /*12430*/  @!PT LDS RZ, [RZ] ;  /* 0x00000000fffff984 */ /* 0x000fe20000000800 */
[----:B------:R-:W-:Y:S01]  /*12440*/  @!PT LDS RZ, [RZ] ;  /* 0x00000000fffff984 */ /* 0x000fe20000000800 */
[----:B------:R1:W-:Y:S07]  /*12450*/  @!P0 LDGSTS.E.BYPASS.LTC128B.128 [R172], [R174.64], !P3 ;  /* 0x00000000aeac8fae */ /* 0x0003ee000d901d48 */
[C---:B------:R-:W-:Y:S01]  /*12460*/  HMMA.16816.F32.BF16 R12, R148.reuse, R166, R12 ;  /* 0x000000a6940c723c */ /* 0x040fe2000004180c */
[----:B------:R1:W-:Y:S07]  /*12470*/  @!P0 LDGSTS.E.BYPASS.LTC128B.128 [R172+0x2000], [R174.64+0x80], !P2 ;  /* 0x02000080aeac8fae */ /* 0x0003ee000d101d48 */
[C---:B--2---:R-:W-:Y:S01]  /*12480*/  HMMA.16816.F32.BF16 R16, R148.reuse, R152, R16 ;  /* 0x000000989410723c */ /* 0x044fe20000041810 */
[----:B------:R1:W-:Y:S07]  /*12490*/  @!P0 LDGSTS.E.BYPASS.LTC128B.128 [R172+0x4000], [R174.64+0x100], !P1 ;  /* 0x04000100aeac8fae */ /* 0x0003ee000c901d48 */
[C---:B------:R-:W-:Y:S01]  /*124a0*/  HMMA.16816.F32.BF16 R20, R148.reuse, R154, R20 ;  /* 0x0000009a9414723c */ /* 0x040fe20000041814 */
[----:B------:R1:W-:Y:S07]  /*124b0*/  @!P0 LDGSTS.E.BYPASS.LTC128B.128 [R172+0x1000], [R176.64], !P3 ;  /* 0x01000000b0ac8fae */ /* 0x0003ee000d901d48 */
[C---:B---3--:R-:W-:Y:S01]  /*124c0*/  HMMA.16816.F32.BF16 R24, R148.reuse, R156, R24 ;  /* 0x0000009c9418723c */ /* 0x048fe20000041818 */
[----:B------:R1:W-:Y:S07]  /*124d0*/  @!P0 LDGSTS.E.BYPASS.LTC128B.128 [R172+0x3000], [R176.64+0x80], !P2 ;  /* 0x03000080b0ac8fae */ /* 0x0003ee000d101d48 */
[C---:B------:R-:W-:Y:S01]  /*124e0*/  HMMA.16816.F32.BF16 R28, R148.reuse, R158, R28 ;  /* 0x0000009e941c723c */ /* 0x040fe2000004181c */
[----:B------:R1:W-:Y:S07]  /*124f0*/  @!P0 LDGSTS.E.BYPASS.LTC128B.128 [R172+0x5000], [R176.64+0x100], !P1 ;  /* 0x05000100b0ac8fae */ /* 0x0003ee000c901d48 */
[C---:B----4-:R-:W-:Y:S01]  /*12500*/  HMMA.16816.F32.BF16 R32, R148.reuse, R144, R32 ;  /* 0x000000909420723c */ /* 0x050fe20000041820 */
[----:B------:R-:W-:Y:S07]  /*12510*/  LDSM.16.M88.4 R160, [R186] ;  /* 0x00000000baa0783b */ /* 0x000fee0000000200 */
[----:B------:R-:W-:Y:S01]  /*12520*/  HMMA.16816.F32.BF16 R36, R148, R146, R36 ;  /* 0x000000929424723c */ /* 0x000fe20000041824 */
[----:B------:R-:W2:Y:S08]  /*12530*/  LDSM.16.M88.4 R164, [R0] ;  /* 0x0000000000a4783b */ /* 0x000eb00000000200 */
[----:B------:R-:W3:Y:S08]  /*12540*/  LDSM.16.M88.4 R168, [R0+0x800] ;  /* 0x0008000000a8783b */ /* 0x000ef00000000200 */
[----:B------:R-:W4:Y:S08]  /*12550*/  LDSM.16.M88.4 R152, [R0+0x1000] ;  /* 0x001000000098783b */ /* 0x000f300000000200 */
[----:B------:R-:W0:Y:S08]  /*12560*/  LDGDEPBAR ;  /* 0x00000000000079af */ /* 0x000e300000000000 */
[----:B------:R-:W5:Y:S01]  /*12570*/  LDSM.16.M88.4 R156, [R0+0x1800] ;  /* 0x00180000009c783b */ /* 0x000f620000000200 */
[C---:B--2---:R-:W-:Y:S07]  /*12580*/  HMMA.16816.F32.BF16 R4, R160.reuse, R164, R4 ;  /* 0x000000a4a004723c */ /* 0x044fee0000041804 */
[----:B------:R-:W-:Y:S01]  /*12590*/  LDSM.16.M88.4 R144, [R185] ;  /* 0x00000000b990783b */ /* 0x000fe20000000200 */
[C---:B------:R-:W-:Y:S07]  /*125a0*/  HMMA.16816.F32.BF16 R12, R160.reuse, R166, R12 ;  /* 0x000000a6a00c723c */ /* 0x040fee000004180c */
[----:B------:R-:W2:Y:S01]  /*125b0*/  LDSM.16.M88.4 R148, [R9] ;  /* 0x000000000994783b */ /* 0x000ea20000000200 */
[C---:B---3--:R-:W-:Y:S07]  /*125c0*/  HMMA.16816.F32.BF16 R16, R160.reuse, R168, R16 ;  /* 0x000000a8a010723c */ /* 0x048fee0000041810 */
[----:B------:R-:W3:Y:S01]  /*125d0*/  LDSM.16.M88.4 R164, [R9+0x800] ;  /* 0x0008000009a4783b */ /* 0x000ee20000000200 */
[C---:B------:R-:W-:Y:S07]  /*125e0*/  HMMA.16816.F32.BF16 R20, R160.reuse, R170, R20 ;  /* 0x000000aaa014723c */ /* 0x040fee0000041814 */
[----:B------:R-:W3:Y:S01]  /*125f0*/  LDSM.16.M88.4 R168, [R9+0x1000] ;  /* 0x0010000009a8783b */ /* 0x000ee20000000200 */
[C---:B----4-:R-:W-:Y:S07]  /*12600*/  HMMA.16816.F32.BF16 R24, R160.reuse, R152, R24 ;  /* 0x00000098a018723c */ /* 0x050fee0000041818 */
[----:B-1----:R-:W-:Y:S01]  /*12610*/  LDSM.16.M88.4 R172, [R2+0x3800] ;  /* 0x0038000002ac783b */ /* 0x002fe20000000200 */
[C---:B------:R-:W-:Y:S07]  /*12620*/  HMMA.16816.F32.BF16 R28, R160.reuse, R154, R28 ;  /* 0x0000009aa01c723c */ /* 0x040fee000004181c */
[----:B------:R-:W1:Y:S01]  /*12630*/  LDSM.16.M88.4 R152, [R9+0x1800] ;  /* 0x001800000998783b */ /* 0x000e620000000200 */
[C---:B-----5:R-:W-:Y:S07]  /*12640*/  HMMA.16816.F32.BF16 R32, R160.reuse, R156, R32 ;  /* 0x0000009ca020723c */ /* 0x060fee0000041820 */
[----:B------:R-:W-:Y:S01]  /*12650*/  LDSM.16.M88.4 R176, [R186+0x4000] ;  /* 0x00400000bab0783b */ /* 0x000fe20000000200 */
[----:B------:R-:W-:Y:S07]  /*12660*/  HMMA.16816.F32.BF16 R36, R160, R158, R36 ;  /* 0x0000009ea024723c */ /* 0x000fee0000041824 */
[----:B------:R-:W-:Y:S01]  /*12670*/  LDSM.16.M88.4 R156, [R194+0x2000] ;  /* 0x00200000c29c783b */ /* 0x000fe20000000200 */
[C---:B--2---:R-:W-:Y:S07]  /*12680*/  HMMA.16816.F32.BF16 R4, R144.reuse, R148, R4 ;  /* 0x000000949004723c */ /* 0x044fee0000041804 */
[----:B------:R-:W-:Y:S01]  /*12690*/  LDSM.16.M88.4 R160, [R194+0x2800] ;  /* 0x00280000c2a0783b */ /* 0x000fe20000000200 */
[C---:B------:R-:W-:Y:S07]  /*126a0*/  HMMA.16816.F32.BF16 R12, R144.reuse, R150, R12 ;  /* 0x00000096900c723c */ /* 0x040fee000004180c */
[----:B------:R-:W2:Y:S01]  /*126b0*/  LDSM.16.M88.4 R148, [R190+0x4000] ;  /* 0x00400000be94783b */ /* 0x000ea20000000200 */
[C---:B---3--:R-:W-:Y:S07]  /*126c0*/  HMMA.16816.F32.BF16 R16, R144.reuse, R164, R16 ;  /* 0x000000a49010723c */ /* 0x048fee0000041810 */
[----:B------:R-:W-:Y:S01]  /*126d0*/  LDSM.16.M88.4 R180, [R0+0x2000] ;  /* 0x0020000000b4783b */ /* 0x000fe20000000200 */
[C---:B------:R-:W-:Y:S07]  /*126e0*/  HMMA.16816.F32.BF16 R20, R144.reuse, R166, R20 ;  /* 0x000000a69014723c */ /* 0x040fee0000041814 */
[----:B------:R-:W3:Y:S01]  /*126f0*/  LDSM.16.M88.4 R164, [R194+0x3000] ;  /* 0x00300000c2a4783b */ /* 0x000ee20000000200 */
[C---:B------:R-:W-:Y:S08]  /*12700*/  HMMA.16816.F32.BF16 R24, R144.reuse, R168, R24 ;  /* 0x000000a89018723c */ /* 0x040ff00000041818 */
[C---:B------:R-:W-:Y:S01]  /*12710*/  HMMA.16816.F32.BF16 R28, R144.reuse, R170, R28 ;  /* 0x000000aa901c723c */ /* 0x040fe2000004181c */
[----:B------:R-:W-:Y:S07]  /*12720*/  LDSM.16.M88.4 R168, [R2+0x2000] ;  /* 0x0020000002a8783b */ /* 0x000fee0000000200 */
[C---:B-1----:R-:W-:Y:S08]  /*12730*/  HMMA.16816.F32.BF16 R32, R144.reuse, R152, R32 ;  /* 0x000000989020723c */ /* 0x042ff00000041820 */
[----:B------:R-:W-:Y:S01]  /*12740*/  HMMA.16816.F32.BF16 R36, R144, R154, R36 ;  /* 0x0000009a9024723c */ /* 0x000fe20000041824 */
[----:B------:R-:W1:Y:S07]  /*12750*/  LDSM.16.M88.4 R144, [R194+0x3800] ;  /* 0x00380000c290783b */ /* 0x000e6e0000000200 */
[C---:B--2---:R-:W-:Y:S01]  /*12760*/  HMMA.16816.F32.BF16 R4, R148.reuse, R156, R4 ;  /* 0x0000009c9404723c */ /* 0x044fe20000041804 */
[----:B------:R-:W2:Y:S07]  /*12770*/  LDSM.16.M88.4 R152, [R187+0x4000] ;  /* 0x00400000bb98783b */ /* 0x000eae0000000200 */
[C---:B------:R-:W-:Y:S01]  /*12780*/  HMMA.16816.F32.BF16 R12, R148.reuse, R158, R12 ;  /* 0x0000009e940c723c */ /* 0x040fe2000004180c */
[----:B------:R-:W4:Y:S07]  /*12790*/  LDSM.16.M88.4 R156, [R2+0x2800] ;  /* 0x00280000029c783b */ /* 0x000f2e0000000200 */
[C---:B------:R-:W-:Y:S08]  /*127a0*/  HMMA.16816.F32.BF16 R16, R148.reuse, R160, R16 ;  /* 0x000000a09410723c */ /* 0x040ff00000041810 */
[C---:B------:R-:W-:Y:S01]  /*127b0*/  HMMA.16816.F32.BF16 R20, R148.reuse, R162, R20 ;  /* 0x000000a29414723c */ /* 0x040fe20000041814 */
[----:B------:R-:W5:Y:S07]  /*127c0*/  LDSM.16.M88.4 R160, [R2+0x3000] ;  /* 0x0030000002a0783b */ /* 0x000f6e0000000200 */
[C---:B---3--:R-:W-:Y:S08]  /*127d0*/  HMMA.16816.F32.BF16 R24, R148.reuse, R164, R24 ;  /* 0x000000a49418723c */ /* 0x048ff00000041818 */
        /* <DEDUP_REMOVED lines=8> */
[----:B------:R-:W-:Y:S07]  /*12860*/  LDSM.16.M88.4 R168, [R196+0x3000] ;  /* 0x00300000c4a8783b */ /* 0x000fee0000000200 */
[C---:B----4-:R-:W-:Y:S08]  /*12870*/  HMMA.16816.F32.BF16 R16, R152.reuse, R156, R16 ;  /* 0x0000009c9810723c */ /* 0x050ff00000041810 */
[C---:B------:R-:W-:Y:S01]  /*12880*/  HMMA.16816.F32.BF16 R20, R152.reuse, R158, R20 ;  /* 0x0000009e9814723c */ /* 0x040fe20000041814 */
[----:B------:R-:W-:Y:S07]  /*12890*/  LDSM.16.M88.4 R156, [R185+0x4000] ;  /* 0x00400000b99c783b */ /* 0x000fee0000000200 */
[C---:B-----5:R-:W-:Y:S08]  /*128a0*/  HMMA.16816.F32.BF16 R24, R152.reuse, R160, R24 ;  /* 0x000000a09818723c */ /* 0x060ff00000041818 */
        /* <DEDUP_REMOVED lines=21> */
[----:B------:R-:W4:Y:S07]  /*12a00*/  LDSM.16.M88.4 R160, [R194+0x5800] ;  /* 0x00580000c2a0783b */ /* 0x000f2e0000000200 */
[C---:B------:R-:W-:Y:S08]  /*12a10*/  HMMA.16816.F32.BF16 R16, R156.reuse, R164, R16 ;  /* 0x000000a49c10723c */ /* 0x040ff00000041810 */
[C---:B------:R-:W-:Y:S01]  /*12a20*/  HMMA.16816.F32.BF16 R20, R156.reuse, R166, R20 ;  /* 0x000000a69c14723c */ /* 0x040fe20000041814 */
[----:B------:R-:W-:Y:S07]  /*12a30*/  LDSM.16.M88.4 R164, [R2+0x4800] ;  /* 0x0048000002a4783b */ /* 0x000fee0000000200 */
[C---:B------:R-:W-:Y:S08]  /*12a40*/  HMMA.16816.F32.BF16 R24, R156.reuse, R168, R24 ;  /* 0x000000a89c18723c */ /* 0x040ff00000041818 */
[C---:B------:R-:W-:Y:S01]  /*12a50*/  HMMA.16816.F32.BF16 R28, R156.reuse, R170, R28 ;  /* 0x000000aa9c1c723c */ /* 0x040fe2000004181c */
[----:B------:R-:W-:Y:S07]  /*12a60*/  LDSM.16.M88.4 R168, [R0+0x4000] ;  /* 0x0040000000a8783b */ /* 0x000fee0000000200 */
[C---:B-1----:R-:W-:Y:S08]  /*12a70*/  HMMA.16816.F32.BF16 R32, R156.reuse, R144, R32 ;  /* 0x000000909c20723c */ /* 0x042ff00000041820 */
[----:B------:R-:W-:Y:S01]  /*12a80*/  HMMA.16816.F32.BF16 R36, R156, R146, R36 ;  /* 0x000000929c24723c */ /* 0x000fe20000041824 */
[----:B------:R-:W-:Y:S07]  /*12a90*/  LDSM.16.M88.4 R144, [R187+0x8000] ;  /* 0x00800000bb90783b */ /* 0x000fee0000000200 */
[C---:B------:R-:W-:Y:S01]  /*12aa0*/  HMMA.16816.F32.BF16 R4, R172.reuse, R180, R4 ;  /* 0x000000b4ac04723c */ /* 0x040fe20000041804 */
[----:B------:R-:W1:Y:S07]  /*12ab0*/  LDSM.16.M88.4 R156, [R2+0x4000] ;  /* 0x00400000029c783b */ /* 0x000e6e0000000200 */
[C---:B------:R-:W-:Y:S08]  /*12ac0*/  HMMA.16816.F32.BF16 R12, R172.reuse, R182, R12 ;  /* 0x000000b6ac0c723c */ /* 0x040ff0000004180c */
        /* <DEDUP_REMOVED lines=10> */
[----:B------:R-:W1:Y:S07]  /*12b70*/  LDSM.16.M88.4 R172, [R0+0x4800] ;  /* 0x0048000000ac783b */ /* 0x000e6e0000000200 */
[C---:B------:R-:W-:Y:S01]  /*12b80*/  HMMA.16816.F32.BF16 R12, R144.reuse, R158, R12 ;  /* 0x0000009e900c723c */ /* 0x040fe2000004180c */
[----:B------:R-:W5:Y:S07]  /*12b90*/  LDSM.16.M88.4 R156, [R0+0x5800] ;  /* 0x00580000009c783b */ /* 0x000f6e0000000200 */
[C---:B------:R-:W-:Y:S08]  /*12ba0*/  HMMA.16816.F32.BF16 R16, R144.reuse, R164, R16 ;  /* 0x000000a49010723c */ /* 0x040ff00000041810 */
[C---:B------:R-:W-:Y:S01]  /*12bb0*/  HMMA.16816.F32.BF16 R20, R144.reuse, R166, R20 ;  /* 0x000000a69014723c */ /* 0x040fe20000041814 */
[----:B------:R1:W-:Y:S07]  /*12bc0*/  LDSM.16.M88.4 R164, [R9+0x4000] ;  /* 0x0040000009a4783b */ /* 0x0003ee0000000200 */
[C---:B--2---:R-:W-:Y:S08]  /*12bd0*/  HMMA.16816.F32.BF16 R24, R144.reuse, R148, R24 ;  /* 0x000000949018723c */ /* 0x044ff00000041818 */
[C---:B------:R-:W-:Y:S01]  /*12be0*/  HMMA.16816.F32.BF16 R28, R144.reuse, R150, R28 ;  /* 0x00000096901c723c */ /* 0x040fe2000004181c */
[----:B------:R-:W2:Y:S07]  /*12bf0*/  LDSM.16.M88.4 R148, [R185+0x8000] ;  /* 0x00800000b994783b */ /* 0x000eae0000000200 */
[C---:B---3--:R-:W-:Y:S04]  /*12c00*/  HMMA.16816.F32.BF16 R32, R144.reuse, R152, R32 ;  /* 0x000000989020723c */ /* 0x048fe80000041820 */
[----:B-1----:R-:W-:Y:S04]  /*12c10*/  IADD3 R9, R214, R201, RZ ;  /* 0x000000c9d6097210 */ /* 0x002fe80007ffe0ff */
[----:B------:R-:W-:Y:S01]  /*12c20*/  HMMA.16816.F32.BF16 R36, R144, R154, R36 ;  /* 0x0000009a9024723c */ /* 0x000fe20000041824 */
[----:B------:R-:W1:Y:S03]  /*12c30*/  LDSM.16.M88.4 R144, [R196+0x4800] ;  /* 0x00480000c490783b */ /* 0x000e660000000200 */
[----:B------:R-:W-:Y:S04]  /*12c40*/  @P6 IMAD.HI.U32 R0, R9, c[0x0][0x2c8], RZ ;  /* 0x0000b20009006a27 */ /* 0x000fe800078e00ff */
[C---:B----4-:R-:W-:Y:S01]  /*12c50*/  HMMA.16816.F32.BF16 R4, R160.reuse, R168, R4 ;  /* 0x000000a8a004723c */ /* 0x050fe20000041804 */
[----:B------:R-:W3:Y:S04]  /*12c60*/  LDSM.16.M88.4 R152, [R196+0x5000] ;  /* 0x00500000c498783b */ /* 0x000ee80000000200 */
[----:B------:R-:W-:Y:S03]  /*12c70*/  @P6 SHF.R.U32.HI R9, RZ, c[0x0][0x2cc], R0 ;  /* 0x0000b300ff096a19 */ /* 0x000fe60000011600 */
[C---:B------:R-:W-:Y:S02]  /*12c80*/  HMMA.16816.F32.BF16 R12, R160.reuse, R170, R12 ;  /* 0x000000aaa00c723c */ /* 0x040fe4000004180c */
[----:B------:R-:W4:Y:S06]  /*12c90*/  SHFL.IDX PT, R2, R9, RZ, 0x1c1f ;  /* 0x001c1fff09027589 */ /* 0x000f2c00000e0000 */
[C---:B------:R-:W-:Y:S02]  /*12ca0*/  HMMA.16816.F32.BF16 R16, R160.reuse, R172, R16 ;  /* 0x000000aca010723c */ /* 0x040fe40000041810 */
[----:B------:R-:W1:Y:S06]  /*12cb0*/  SHFL.IDX PT, R0, R9, 0x1, 0x1c1f ;  /* 0x003c1f0009007f89 */ /* 0x000e6c00000e0000 */
[C---:B------:R-:W-:Y:S08]  /*12cc0*/  HMMA.16816.F32.BF16 R20, R160.reuse, R174, R20 ;  /* 0x000000aea014723c */ /* 0x040ff00000041814 */
[C---:B------:R-:W-:Y:S08]  /*12cd0*/  HMMA.16816.F32.BF16 R24, R160.reuse, R176, R24 ;  /* 0x000000b0a018723c */ /* 0x040ff00000041818 */
[C---:B------:R-:W-:Y:S08]  /*12ce0*/  HMMA.16816.F32.BF16 R28, R160.reuse, R178, R28 ;  /* 0x000000b2a01c723c */ /* 0x040ff0000004181c */
[C---:B-----5:R-:W-:Y:S08]  /*12cf0*/  HMMA.16816.F32.BF16 R32, R160.reuse, R156, R32 ;  /* 0x0000009ca020723c */ /* 0x060ff00000041820 */
[----:B------:R-:W-:Y:S01]  /*12d00*/  HMMA.16816.F32.BF16 R36, R160, R158, R36 ;  /* 0x0000009ea024723c */ /* 0x000fe20000041824 */
[----:B------:R-:W5:Y:S01]  /*12d10*/  LDSM.16.M88.4 R156, [R196+0x5800] ;  /* 0x00580000c49c783b */ /* 0x000f620000000200 */
[----:B------:R-:W-:Y:S06]  /*12d20*/  DEPBAR.LE SB0, 0x2 ;  /* 0x000080800000791a */ /* 0x000fec0000000000 */
[C---:B--2---:R-:W-:Y:S01]  /*12d30*/  HMMA.16816.F32.BF16 R4, R148.reuse, R164, R4 ;  /* 0x000000a49404723c */ /* 0x044fe20000041804 */
[----:B------:R-:W-:Y:S06]  /*12d40*/  BAR.SYNC.DEFER_BLOCKING 0x0 ;  /* 0x0000000000007b1d */ /* 0x000fec0000010000 */
[----:B------:R-:W-:Y:S01]  /*12d50*/  MOV R165, 0x1 ;  /* 0x0000000100a57802 */ /* 0x000fe20000000f00 */
[C---:B------:R-:W-:Y:S04]  /*12d60*/  HMMA.16816.F32.BF16 R12, R148.reuse, R166, R12 ;  /* 0x000000a6940c723c */ /* 0x040fe8000004180c */
[----:B------:R-:W-:Y:S04]  /*12d70*/  IMAD R165, R234, -0x40, R165 ;  /* 0xffffffc0eaa57824 */ /* 0x000fe800078e02a5 */
[C---:B-1----:R-:W-:Y:S04]  /*12d80*/  HMMA.16816.F32.BF16 R16, R148.reuse, R144, R16 ;  /* 0x000000909410723c */ /* 0x042fe80000041810 */
[----:B------:R-:W-:Y:S04]  /*12d90*/  IADD3 R165, R233, R165, -R213 ;  /* 0x000000a5e9a57210 */ /* 0x000fe80007ffe8d5 */
[C---:B------:R-:W-:Y:S04]  /*12da0*/  HMMA.16816.F32.BF16 R20, R148.reuse, R146, R20 ;  /* 0x000000929414723c */ /* 0x040fe80000041814 */
[----:B------:R-:W-:Y:S04]  /*12db0*/  IADD3 R165, R165, -R232, RZ ;  /* 0x800000e8a5a57210 */ /* 0x000fe80007ffe0ff */
[C---:B---3--:R-:W-:Y:S04]  /*12dc0*/  HMMA.16816.F32.BF16 R24, R148.reuse, R152, R24 ;  /* 0x000000989418723c */ /* 0x048fe80000041818 */
[C---:B----4-:R-:W-:Y:S01]  /*12dd0*/  IMAD.IADD R2, R165.reuse, 0x1, R2 ;  /* 0x00000001a5027824 */ /* 0x050fe200078e0202 */
[----:B------:R-:W-:Y:S03]  /*12de0*/  IADD3 R0, R165, R0, RZ ;  /* 0x00000000a5007210 */ /* 0x000fe60007ffe0ff */
[C---:B------:R-:W-:Y:S03]  /*12df0*/  HMMA.16816.F32.BF16 R28, R148.reuse, R154, R28 ;  /* 0x0000009a941c723c */ /* 0x040fe6000004181c */
[C---:B------:R-:W-:Y:S02]  /*12e00*/  ISETP.GT.AND P3, PT, R2.reuse, RZ, PT ;  /* 0x000000ff0200720c */ /* 0x040fe40003f64270 */
[----:B------:R-:W-:Y:S02]  /*12e10*/  ISETP.GT.AND P2, PT, R2, 0x1, PT ;  /* 0x000000010200780c */ /* 0x000fe40003f44270 */
[C---:B------:R-:W-:Y:S01]  /*12e20*/  ISETP.GT.AND P1, PT, R0.reuse, RZ, PT ;  /* 0x000000ff0000720c */ /* 0x040fe20003f24270 */
[C---:B-----5:R-:W-:Y:S03]  /*12e30*/  HMMA.16816.F32.BF16 R32, R148.reuse, R156, R32 ;  /* 0x0000009c9420723c */ /* 0x060fe60000041820 */
[----:B------:R-:W-:Y:S02]  /*12e40*/  ISETP.GT.AND P0, PT, R0, 0x1, PT ;  /* 0x000000010000780c */ /* 0x000fe40003f04270 */
[----:B------:R-:W-:Y:S02]  /*12e50*/  FSEL R164, R4, -INF , P3 ;  /* 0xff80000004a47808 */ /* 0x000fe40001800000 */
[----:B------:R-:W-:Y:S01]  /*12e60*/  FSEL R4, R5, -INF , P2 ;  /* 0xff80000005047808 */ /* 0x000fe20001000000 */
[----:B------:R-:W-:Y:S03]  /*12e70*/  HMMA.16816.F32.BF16 R36, R148, R158, R36 ;  /* 0x0000009e9424723c */ /* 0x000fe60000041824 */
[----:B------:R-:W-:Y:S01]  /*12e80*/  ISETP.GT.AND P2, PT, R2, 0x9, PT ;  /* 0x000000090200780c */ /* 0x000fe20003f44270 */
[----:B------:R-:W-:Y:S01]  /*12e90*/  IMAD.IADD R156, R139, 0x1, R195 ;  /* 0x000000018b9c7824 */ /* 0x000fe200078e02c3 */
[----:B------:R-:W-:Y:S02]  /*12ea0*/  FSEL R5, R6, -INF , P1 ;  /* 0xff80000006057808 */ /* 0x000fe40000800000 */
[----:B------:R-:W-:Y:S02]  /*12eb0*/  ISETP.GT.AND P1, PT, R0, 0x8, PT ;  /* 0x000000080000780c */ /* 0x000fe40003f24270 */
[----:B------:R-:W-:Y:S02]  /*12ec0*/  FSEL R7, R7, -INF , P0 ;  /* 0xff80000007077808 */ /* 0x000fe40000000000 */
[----:B------:R-:W-:Y:S02]  /*12ed0*/  ISETP.GT.AND P3, PT, R2, 0x8, PT ;  /* 0x000000080200780c */ /* 0x000fe40003f64270 */
[----:B------:R-:W-:Y:S02]  /*12ee0*/  ISETP.GT.AND P0, PT, R0, 0x9, PT ;  /* 0x000000090000780c */ /* 0x000fe40003f04270 */
        /* <DEDUP_REMOVED lines=8> */
[----:B------:R-:W-:Y:S02]  /*12f70*/  FSEL R196, R17, -INF , P2 ;  /* 0xff80000011c47808 */ /* 0x000fe40001000000 */
[----:B------:R-:W-:Y:S02]  /*12f80*/  FMNMX.FTZ R14, R7, R14, !PT ;  /* 0x0000000e070e7209 */ /* 0x000fe40007810000 */
[----:B------:R-:W-:Y:S02]  /*12f90*/  ISETP.GT.AND P3, PT, R2, 0x10, PT ;  /* 0x000000100200780c */ /* 0x000fe40003f64270 */
[----:B------:R-:W-:Y:S02]  /*12fa0*/  ISETP.GT.AND P0, PT, R0, 0x11, PT ;  /* 0x000000110000780c */ /* 0x000fe40003f04270 */
[----:B------:R-:W-:Y:S02]  /*12fb0*/  FMNMX.FTZ R13, R4, R13, !PT ;  /* 0x0000000d040d7209 */ /* 0x000fe40007810000 */
[----:B------:R-:W-:Y:S02]  /*12fc0*/  ISETP.GT.AND P2, PT, R2, 0x19, PT ;  /* 0x000000190200780c */ /* 0x000fe40003f44270 */
[----:B------:R-:W-:Y:S02]  /*12fd0*/  FSEL R239, R18, -INF , P1 ;  /* 0xff80000012ef7808 */ /* 0x000fe40000800000 */
[----:B------:R-:W-:Y:S02]  /*12fe0*/  FSEL R182, R16, -INF , P3 ;  /* 0xff80000010b67808 */ /* 0x000fe40001800000 */
[----:B------:R-:W-:Y:S02]  /*12ff0*/  FSEL R237, R19, -INF , P0 ;  /* 0xff80000013ed7808 */ /* 0x000fe40000000000 */
[----:B------:R-:W-:Y:S02]  /*13000*/  FMNMX.FTZ R13, R12, R13, !PT ;  /* 0x0000000d0c0d7209 */ /* 0x000fe40007810000 */
[----:B------:R-:W-:Y:S02]  /*13010*/  FSEL R238, R21, -INF , P2 ;  /* 0xff80000015ee7808 */ /* 0x000fe40001000000 */
[C---:B------:R-:W-:Y:S02]  /*13020*/  ISETP.GT.AND P2, PT, R2.reuse, 0x20, PT ;  /* 0x000000200200780c */ /* 0x040fe40003f44270 */
[----:B------:R-:W-:Y:S02]  /*13030*/  ISETP.GT.AND P3, PT, R2, 0x18, PT ;  /* 0x000000180200780c */ /* 0x000fe40003f64270 */
[C---:B------:R-:W-:Y:S02]  /*13040*/  ISETP.GT.AND P1, PT, R0.reuse, 0x18, PT ;  /* 0x000000180000780c */ /* 0x040fe40003f24270 */
[----:B------:R-:W-:Y:S02]  /*13050*/  ISETP.GT.AND P0, PT, R0, 0x19, PT ;  /* 0x000000190000780c */ /* 0x000fe40003f04270 */
[----:B------:R-:W-:Y:S02]  /*13060*/  FMNMX.FTZ R14, R9, R14, !PT ;  /* 0x0000000e090e7209 */ /* 0x000fe40007810000 */
[----:B------:R-:W-:Y:S02]  /*13070*/  FSEL R248, R24, -INF , P2 ;  /* 0xff80000018f87808 */ /* 0x000fe40001000000 */
[----:B------:R-:W-:Y:S02]  /*13080*/  ISETP.GT.AND P4, PT, R2, 0x29, PT ;  /* 0x000000290200780c */ /* 0x000fe40003f84270 */
[----:B------:R-:W-:Y:S02]  /*13090*/  FSEL R240, R20, -INF , P3 ;  /* 0xff80000014f07808 */ /* 0x000fe40001800000 */
[----:B------:R-:W-:Y:S02]  /*130a0*/  ISETP.GT.AND P6, PT, R2, 0x30, PT ;  /* 0x000000300200780c */ /* 0x000fe40003fc4270 */
[----:B------:R-:W-:Y:S02]  /*130b0*/  FSEL R251, R22, -INF , P1 ;  /* 0xff80000016fb7808 */ /* 0x000fe40000800000 */
[C---:B------:R-:W-:Y:S02]  /*130c0*/  ISETP.GT.AND P3, PT, R2.reuse, 0x38, PT ;  /* 0x000000380200780c */ /* 0x040fe40003f64270 */
[----:B------:R-:W-:Y:S02]  /*130d0*/  FSEL R241, R23, -INF , P0 ;  /* 0xff80000017f17808 */ /* 0x000fe40000000000 */
[C---:B------:R-:W-:Y:S02]  /*130e0*/  ISETP.GT.AND P2, PT, R2.reuse, 0x39, PT ;  /* 0x000000390200780c */ /* 0x040fe40003f44270 */
[C---:B------:R-:W-:Y:S02]  /*130f0*/  ISETP.GT.AND P1, PT, R2.reuse, 0x21, PT ;  /* 0x000000210200780c */ /* 0x040fe40003f24270 */
[----:B------:R-:W-:Y:S02]  /*13100*/  ISETP.GT.AND P5, PT, R2, 0x31, PT ;  /* 0x000000310200780c */ /* 0x000fe40003fa4270 */
[----:B------:R-:W-:Y:S02]  /*13110*/  FMNMX.FTZ R13, R6, R13, !PT ;  /* 0x0000000d060d7209 */ /* 0x000fe40007810000 */
[----:B------:R-:W-:Y:S02]  /*13120*/  ISETP.GT.AND P0, PT, R2, 0x28, PT ;  /* 0x000000280200780c */ /* 0x000fe40003f04270 */
[----:B------:R-:W-:Y:S02]  /*13130*/  FMNMX.FTZ R2, R15, R14, !PT ;  /* 0x0000000e0f027209 */ /* 0x000fe40007810000 */
[----:B------:R-:W-:Y:S02]  /*13140*/  FMNMX.FTZ R13, R182, R13, !PT ;  /* 0x0000000db60d7209 */ /* 0x000fe40007810000 */
[----:B------:R-:W-:Y:S02]  /*13150*/  FMNMX.FTZ R2, R239, R2, !PT ;  /* 0x00000002ef027209 */ /* 0x000fe40007810000 */
[----:B------:R-:W-:Y:S02]  /*13160*/  FMNMX.FTZ R13, R196, R13, !PT ;  /* 0x0000000dc40d7209 */ /* 0x000fe40007810000 */
[----:B------:R-:W-:Y:S02]  /*13170*/  FMNMX.FTZ R2, R237, R2, !PT ;  /* 0x00000002ed027209 */ /* 0x000fe40007810000 */
[----:B------:R-:W-:Y:S02]  /*13180*/  FSEL R246, R25, -INF , P1 ;  /* 0xff80000019f67808 */ /* 0x000fe40000800000 */
[----:B------:R-:W-:Y:S02]  /*13190*/  ISETP.GT.AND P1, PT, R0, 0x20, PT ;  /* 0x000000200000780c */ /* 0x000fe40003f24270 */
[----:B------:R-:W-:Y:S02]  /*131a0*/  FMNMX.FTZ R2, R251, R2, !PT ;  /* 0x00000002fb027209 */ /* 0x000fe40007810000 */
[----:B------:R-:W-:Y:S02]  /*131b0*/  FMNMX.FTZ R13, R240, R13, !PT ;  /* 0x0000000df00d7209 */ /* 0x000fe40007810000 */
[----:B------:R-:W-:Y:S02]  /*131c0*/  FSEL R249, R26, -INF , P1 ;  /* 0xff8000001af97808 */ /* 0x000fe40000800000 */
[----:B------:R-:W-:Y:S02]  /*131d0*/  FSEL R244, R28, -INF , P0 ;  /* 0xff8000001cf47808 */ /* 0x000fe40000000000 */
[----:B------:R-:W-:Y:S02]  /*131e0*/  ISETP.GT.AND P0, PT, R0, 0x21, PT ;  /* 0x000000210000780c */ /* 0x000fe40003f04270 */
[----:B------:R-:W-:Y:S02]  /*131f0*/  FMNMX.FTZ R2, R241, R2, !PT ;  /* 0x00000002f1027209 */ /* 0x000fe40007810000 */
[----:B------:R-:W-:Y:S02]  /*13200*/  FMNMX.FTZ R13, R238, R13, !PT ;  /* 0x0000000dee0d7209 */ /* 0x000fe40007810000 */
        /* <DEDUP_REMOVED lines=20> */
[----:B------:R-:W-:Y:S01]  /*13350*/  ISETP.GT.AND P1, PT, R0, 0x38, PT ;  /* 0x000000380000780c */ /* 0x000fe20003f24270 */
[----:B------:R-:W-:Y:S01]  /*13360*/  LDSM.16.MT88.4 R32, [R156] ;  /* 0x000000009c20783b */ /* 0x000fe20000004200 */
        /* <DEDUP_REMOVED lines=9> */
[----:B------:R-:W-:Y:S02]  /*13400*/  FMNMX.FTZ R14, R175, R14, !PT ;  /* 0x0000000eaf0e7209 */ /* 0x000fe40007810000 */
[----:B------:R-:W-:Y:S02]  /*13410*/  FMNMX.FTZ R13, R176, R13, !PT ;  /* 0x0000000db00d7209 */ /* 0x000fe40007810000 */
[----:B------:R-:W-:Y:S02]  /*13420*/  FMNMX.FTZ R16, R173, R14, !PT ;  /* 0x0000000ead107209 */ /* 0x000fe40007810000 */
[----:B------:R-:W-:Y:S02]  /*13430*/  FMNMX.FTZ R2, R174, R13, !PT ;  /* 0x0000000dae027209 */ /* 0x000fe40007810000 */
[----:B------:R-:W-:Y:S01]  /*13440*/  IADD3 R158, R184, R195, RZ ;  /* 0x000000c3b89e7210 */ /* 0x000fe20007ffe0ff */
[----:B------:R-:W-:Y:S03]  /*13450*/  SHFL.BFLY PT, R19, R16, 0x2, 0x1f ;  /* 0x0c401f0010137f89 */ /* 0x000fe600000e0000 */
[----:B------:R-:W-:Y:S05]  /*13460*/  IADD3 R157, R189, R158, RZ ;  /* 0x0000009ebd9d7210 */ /* 0x000fea0007ffe0ff */
[----:B------:R-:W1:Y:S08]  /*13470*/  SHFL.BFLY PT, R13, R2, 0x2, 0x1f ;  /* 0x0c401f00020d7f89 */ /* 0x000e7000000e0000 */
[----:B------:R-:W-:Y:S08]  /*13480*/  LDSM.16.MT88.4 R24, [R157] ;  /* 0x000000009d18783b */ /* 0x000ff00000004200 */
[----:B------:R-:W-:Y:S01]  /*13490*/  LDSM.16.MT88.4 R148, [R158+0x3800] ;  /* 0x003800009e94783b */ /* 0x000fe20000004200 */
[----:B-1----:R-:W-:Y:S07]  /*134a0*/  FMNMX.FTZ R17, R2, R13, !PT ;  /* 0x0000000d02117209 */ /* 0x002fee0007810000 */
[----:B------:R-:W-:Y:S01]  /*134b0*/  LDSM.16.MT88.4 R152, [R157+0x3800] ;  /* 0x003800009d98783b */ /* 0x000fe20000004200 */
[----:B------:R-:W-:Y:S07]  /*134c0*/  FMNMX.FTZ R13, R16, R19, !PT ;  /* 0x00000013100d7209 */ /* 0x000fee0007810000 */
[----:B------:R-:W1:Y:S08]  /*134d0*/  SHFL.BFLY PT, R2, R17, 0x1, 0x1f ;  /* 0x0c201f0011027f89 */ /* 0x000e7000000e0000 */
[----:B------:R-:W2:Y:S01]  /*134e0*/  SHFL.BFLY PT, R0, R13, 0x1, 0x1f ;  /* 0x0c201f000d007f89 */ /* 0x000ea200000e0000 */
[----:B-1----:R-:W-:Y:S07]  /*134f0*/  FMNMX.FTZ R2, R17, R2, !PT ;  /* 0x0000000211027209 */ /* 0x002fee0007810000 */
[----:B------:R-:W1:Y:S01]  /*13500*/  LDSM.16.MT88.4 R16, [R158] ;  /* 0x000000009e10783b */ /* 0x000e620000004200 */
[C---:B------:R-:W-:Y:S01]  /*13510*/  FSETP.NEU.FTZ.AND P1, PT, R2.reuse, -INF , PT ;  /* 0xff8000000200780b */ /* 0x040fe20003f3d000 */
[----:B------:R-:W-:Y:S01]  /*13520*/  FMUL.FTZ R177, R2, c[0x0][0x2d0] ;  /* 0x0000b40002b17a20 */ /* 0x000fe20000410000 */
[----:B--2---:R-:W-:Y:S04]  /*13530*/  FMNMX.FTZ R0, R13, R0, !PT ;  /* 0x000000000d007209 */ /* 0x004fe80007810000 */
[----:B------:R-:W-:Y:S02]  /*13540*/  FSEL R177, R177, RZ, P1 ;  /* 0x000000ffb1b17208 */ /* 0x000fe40000800000 */
[C---:B------:R-:W-:Y:S01]  /*13550*/  FSETP.NEU.FTZ.AND P0, PT, R0.reuse, -INF , PT ;  /* 0xff8000000000780b */ /* 0x040fe20003f1d000 */
[----:B------:R-:W-:Y:S02]  /*13560*/  FMUL.FTZ R172, R0, c[0x0][0x2d0] ;  /* 0x0000b40000ac7a20 */ /* 0x000fe40000410000 */
[--C-:B------:R-:W-:Y:S01]  /*13570*/  FFMA.FTZ R170, R4, c[0x0][0x2d0], -R177.reuse ;  /* 0x0000b40004aa7a23 */ /* 0x100fe200000108b1 */
[----:B------:R-:W-:Y:S01]  /*13580*/  FSEL R4, R2, RZ, P1 ;  /* 0x000000ff02047208 */ /* 0x000fe20000800000 */
[--C-:B------:R-:W-:Y:S01]  /*13590*/  FFMA.FTZ R169, R12, c[0x0][0x2d0], -R177.reuse ;  /* 0x0000b4000ca97a23 */ /* 0x100fe200000108b1 */
[----:B------:R-:W-:Y:S01]  /*135a0*/  FSEL R172, R172, RZ, P0 ;  /* 0x000000ffacac7208 */ /* 0x000fe20000000000 */
[----:B------:R-:W-:Y:S02]  /*135b0*/  FFMA.FTZ R171, R164, c[0x0][0x2d0], -R177 ;  /* 0x0000b400a4ab7a23 */ /* 0x000fe400000108b1 */
[----:B------:R-:W-:Y:S01]  /*135c0*/  FADD.FTZ R3, -R4, R3 ;  /* 0x0000000304037221 */ /* 0x000fe20000010100 */
[----:B------:R-:W-:Y:S01]  /*135d0*/  MUFU.EX2 R170, R170 ;  /* 0x000000aa00aa7308 */ /* 0x000fe20000000800 */
[--C-:B------:R-:W-:Y:S01]  /*135e0*/  FFMA.FTZ R167, R5, c[0x0][0x2d0], -R172.reuse ;  /* 0x0000b40005a77a23 */ /* 0x100fe200000108ac */
[----:B------:R-:W-:Y:S01]  /*135f0*/  FSEL R5, R0, RZ, P0 ;  /* 0x000000ff00057208 */ /* 0x000fe20000000000 */
[--C-:B------:R-:W-:Y:S02]  /*13600*/  FFMA.FTZ R166, R7, c[0x0][0x2d0], -R172.reuse ;  /* 0x0000b40007a67a23 */ /* 0x100fe400000108ac */
[----:B------:R-:W-:Y:S02]  /*13610*/  FFMA.FTZ R164, R15, c[0x0][0x2d0], -R172 ;  /* 0x0000b4000fa47a23 */ /* 0x000fe400000108ac */
[----:B------:R-:W-:Y:S02]  /*13620*/  FADD.FTZ R5, -R5, R8 ;  /* 0x0000000805057221 */ /* 0x000fe40000010100 */
[--C-:B------:R-:W-:Y:S01]  /*13630*/  FFMA.FTZ R168, R6, c[0x0][0x2d0], -R177.reuse ;  /* 0x0000b40006a87a23 */ /* 0x100fe200000108b1 */
[----:B------:R-:W2:Y:S01]  /*13640*/  MUFU.EX2 R171, R171 ;  /* 0x000000ab00ab7308 */ /* 0x000ea20000000800 */
[--C-:B------:R-:W-:Y:S02]  /*13650*/  FFMA.FTZ R165, R9, c[0x0][0x2d0], -R172.reuse ;  /* 0x0000b40009a57a23 */ /* 0x100fe400000108ac */
[----:B------:R-:W-:Y:S02]  /*13660*/  FMUL.FTZ R6, R3, c[0x0][0x2d0] ;  /* 0x0000b40003067a20 */ /* 0x000fe40000410000 */
        /* <DEDUP_REMOVED lines=9> */
[----:B------:R-:W3:Y:S01]  /*13700*/  MUFU.EX2 R168, R168 ;  /* 0x000000a800a87308 */ /* 0x000ee20000000800 */
[--C-:B------:R-:W-:Y:S02]  /*13710*/  FFMA.FTZ R241, R241, c[0x0][0x2d0], -R172.reuse ;  /* 0x0000b400f1f17a23 */ /* 0x100fe400000108ac */
[--C-:B------:R-:W-:Y:S01]  /*13720*/  FFMA.FTZ R248, R248, c[0x0][0x2d0], -R177.reuse ;  /* 0x0000b400f8f87a23 */ /* 0x100fe200000108b1 */
[----:B--2---:R-:W-:Y:S01]  /*13730*/  F2FP.BF16.PACK_AB R144, R170, R171 ;  /* 0x000000abaa90723e */ /* 0x004fe200000010ff */
        /* <DEDUP_REMOVED lines=9> */
[----:B------:R-:W2:Y:S01]  /*137d0*/  MUFU.EX2 R166, R166 ;  /* 0x000000a600a67308 */ /* 0x000ea20000000800 */
[--C-:B------:R-:W-:Y:S02]  /*137e0*/  FFMA.FTZ R245, R178, c[0x0][0x2d0], -R177.reuse ;  /* 0x0000b400b2f57a23 */ /* 0x100fe400000108b1 */
[--C-:B------:R-:W-:Y:S01]  /*137f0*/  FFMA.FTZ R178, R181, c[0x0][0x2d0], -R172.reuse ;  /* 0x0000b400b5b27a23 */ /* 0x100fe200000108ac */
[----:B---3--:R-:W-:Y:S01]  /*13800*/  F2FP.BF16.PACK_AB R146, R168, R169 ;  /* 0x000000a9a892723e */ /* 0x008fe200000010ff */
[--C-:B------:R-:W-:Y:S02]  /*13810*/  FFMA.FTZ R179, R179, c[0x0][0x2d0], -R172.reuse ;  /* 0x0000b400b3b37a23 */ /* 0x100fe400000108ac */
[--C-:B------:R-:W-:Y:S02]  /*13820*/  FFMA.FTZ R176, R176, c[0x0][0x2d0], -R177.reuse ;  /* 0x0000b400b0b07a23 */ /* 0x100fe400000108b1 */
[----:B------:R-:W-:Y:S01]  /*13830*/  FFMA.FTZ R177, R174, c[0x0][0x2d0], -R177 ;  /* 0x0000b400aeb17a23 */ /* 0x000fe200000108b1 */
[----:B------:R-:W-:Y:S01]  /*13840*/  MUFU.EX2 R165, R165 ;  /* 0x000000a500a57308 */ /* 0x000fe20000000800 */
[--C-:B------:R-:W-:Y:S02]  /*13850*/  FFMA.FTZ R174, R175, c[0x0][0x2d0], -R172.reuse ;  /* 0x0000b400afae7a23 */ /* 0x100fe400000108ac */
[----:B------:R-:W-:Y:S07]  /*13860*/  FFMA.FTZ R172, R173, c[0x0][0x2d0], -R172 ;  /* 0x0000b400adac7a23 */ /* 0x000fee00000108ac */
[----:B------:R-:W3:Y:S01]  /*13870*/  MUFU.EX2 R164, R164 ;  /* 0x000000a400a47308 */ /* 0x000ee20000000800 */
[----:B--2---:R-:W-:Y:S09]  /*13880*/  F2FP.BF16.PACK_AB R145, R166, R167 ;  /* 0x000000a7a691723e */ /* 0x004ff200000010ff */
[----:B------:R-:W2:Y:S10]  /*13890*/  MUFU.EX2 R8, R6 ;  /* 0x0000000600087308 */ /* 0x000eb40000000800 */
[----:B------:R-:W4:Y:S01]  /*138a0*/  MUFU.EX2 R3, R9 ;  /* 0x0000000900037308 */ /* 0x000f220000000800 */
[----:B---3--:R-:W-:Y:S09]  /*138b0*/  F2FP.BF16.PACK_AB R147, R164, R165 ;  /* 0x000000a5a493723e */ /* 0x008ff200000010ff */
[----:B------:R-:W-:Y:S01]  /*138c0*/  MUFU.EX2 R182, R182 ;  /* 0x000000b600b67308 */ /* 0x000fe20000000800 */
[C---:B--2---:R-:W-:Y:S02]  /*138d0*/  FMUL.FTZ R4, R8.reuse, R132 ;  /* 0x0000008408047220 */ /* 0x044fe40000410000 */
[C---:B------:R-:W-:Y:S02]  /*138e0*/  FMUL.FTZ R5, R8.reuse, R133 ;  /* 0x0000008508057220 */ /* 0x040fe40000410000 */
[C---:B------:R-:W-:Y:S02]  /*138f0*/  FMUL.FTZ R12, R8.reuse, R128 ;  /* 0x00000080080c7220 */ /* 0x040fe40000410000 */
[C---:B------:R-:W-:Y:S03]  /*13900*/  FMUL.FTZ R13, R8.reuse, R129 ;  /* 0x00000081080d7220 */ /* 0x040fe60000410000 */
[----:B------:R-:W2:Y:S01]  /*13910*/  MUFU.EX2 R183, R183 ;  /* 0x000000b700b77308 */ /* 0x000ea20000000800 */
[C---:B------:R-:W-:Y:S02]  /*13920*/  FMUL.FTZ R20, R8.reuse, R108 ;  /* 0x0000006c08147220 */ /* 0x040fe40000410000 */
[----:B----4-:R-:W-:Y:S01]  /*13930*/  FMUL.FTZ R6, R3, R134 ;  /* 0x0000008603067220 */ /* 0x010fe20000410000 */
[----:B------:R-:W-:Y:S01]  /*13940*/  IADD3 R9, R189, R156, RZ ;  /* 0x0000009cbd097210 */ /* 0x000fe20007ffe0ff */
[C---:B------:R-:W-:Y:S02]  /*13950*/  FMUL.FTZ R7, R3.reuse, R135 ;  /* 0x0000008703077220 */ /* 0x040fe40000410000 */
[----:B------:R-:W-:Y:S01]  /*13960*/  LDSM.16.MT88.4 R132, [R157+0x2800] ;  /* 0x002800009d84783b */ /* 0x000fe20000004200 */
[C---:B------:R-:W-:Y:S02]  /*13970*/  FMUL.FTZ R14, R3.reuse, R130 ;  /* 0x00000082030e7220 */ /* 0x040fe40000410000 */
[C---:B------:R-:W-:Y:S01]  /*13980*/  FMUL.FTZ R15, R3.reuse, R131 ;  /* 0x00000083030f7220 */ /* 0x040fe20000410000 */
[----:B------:R-:W-:Y:S01]  /*13990*/  MUFU.EX2 R196, R196 ;  /* 0x000000c400c47308 */ /* 0x000fe20000000800 */
        /* <DEDUP_REMOVED lines=11> */
[----:B------:R-:W3:Y:S01]  /*13a50*/  LDSM.16.MT88.4 R104, [R9] ;  /* 0x000000000968783b */ /* 0x000ee20000004200 */
[C---:B------:R-:W-:Y:S02]  /*13a60*/  FMUL.FTZ R23, R3.reuse, R111 ;  /* 0x0000006f03177220 */ /* 0x040fe40000410000 */
[C---:B------:R-:W-:Y:S02]  /*13a70*/  FMUL.FTZ R28, R8.reuse, R116 ;  /* 0x00000074081c7220 */ /* 0x040fe40000410000 */
[C---:B------:R-:W-:Y:S02]  /*13a80*/  HMMA.16816.F32.BF16 R16, R144.reuse, R24, R16 ;  /* 0x000000189010723c */ /* 0x040fe40000041810 */
[----:B------:R-:W4:Y:S01]  /*13a90*/  MUFU.EX2 R238, R238 ;  /* 0x000000ee00ee7308 */ /* 0x000f220000000800 */
[----:B------:R-:W5:Y:S01]  /*13aa0*/  LDSM.16.MT88.4 R108, [R158+0x2000] ;  /* 0x002000009e6c783b */ /* 0x000f620000004200 */
[C---:B------:R-:W-:Y:S02]  /*13ab0*/  FMUL.FTZ R29, R8.reuse, R117 ;  /* 0x00000075081d7220 */ /* 0x040fe40000410000 */
[C---:B------:R-:W-:Y:S02]  /*13ac0*/  FMUL.FTZ R30, R3.reuse, R118 ;  /* 0x00000076031e7220 */ /* 0x040fe40000410000 */
[C---:B------:R-:W-:Y:S04]  /*13ad0*/  HMMA.16816.F32.BF16 R20, R144.reuse, R26, R20 ;  /* 0x0000001a9014723c */ /* 0x040fe80000041814 */
[C---:B------:R-:W-:Y:S01]  /*13ae0*/  FMUL.FTZ R24, R8.reuse, R112 ;  /* 0x0000007008187220 */ /* 0x040fe20000410000 */
[----:B------:R-:W-:Y:S01]  /*13af0*/  MUFU.EX2 R240, R240 ;  /* 0x000000f000f07308 */ /* 0x000fe20000000800 */
[C---:B------:R-:W-:Y:S02]  /*13b00*/  FMUL.FTZ R25, R8.reuse, R113 ;  /* 0x0000007108197220 */ /* 0x040fe40000410000 */
[C---:B------:R-:W-:Y:S04]  /*13b10*/  FMUL.FTZ R26, R3.reuse, R114 ;  /* 0x00000072031a7220 */ /* 0x040fe80000410000 */
[C---:B------:R-:W-:Y:S02]  /*13b20*/  FMUL.FTZ R27, R3.reuse, R115 ;  /* 0x00000073031b7220 */ /* 0x040fe40000410000 */
[----:B------:R-:W1:Y:S01]  /*13b30*/  LDSM.16.MT88.4 R112, [R157+0x2000] ;  /* 0x002000009d70783b */ /* 0x000e620000004200 */
[C---:B------:R-:W-:Y:S01]  /*13b40*/  FMUL.FTZ R31, R3.reuse, R119 ;  /* 0x00000077031f7220 */ /* 0x040fe20000410000 */
[----:B------:R-:W1:Y:S01]  /*13b50*/  MUFU.EX2 R241, R241 ;  /* 0x000000f100f17308 */ /* 0x000e620000000800 */
[C---:B------:R-:W-:Y:S02]  /*13b60*/  FMUL.FTZ R36, R8.reuse, R124 ;  /* 0x0000007c08247220 */ /* 0x040fe40000410000 */
[C---:B------:R-:W-:Y:S03]  /*13b70*/  HMMA.16816.F32.BF16 R24, R144.reuse, R32, R24 ;  /* 0x000000209018723c */ /* 0x040fe60000041818 */
[----:B------:R-:W-:Y:S01]  /*13b80*/  LDSM.16.MT88.4 R116, [R158+0x800] ;  /* 0x000800009e74783b */ /* 0x000fe20000004200 */
[C---:B------:R-:W-:Y:S02]  /*13b90*/  FMUL.FTZ R37, R8.reuse, R125 ;  /* 0x0000007d08257220 */ /* 0x040fe40000410000 */
[C---:B------:R-:W-:Y:S01]  /*13ba0*/  FMUL.FTZ R38, R3.reuse, R126 ;  /* 0x0000007e03267220 */ /* 0x040fe20000410000 */
[----:B------:R-:W-:Y:S01]  /*13bb0*/  MUFU.EX2 R248, R248 ;  /* 0x000000f800f87308 */ /* 0x000fe20000000800 */
[C---:B------:R-:W-:Y:S04]  /*13bc0*/  HMMA.16816.F32.BF16 R28, R144.reuse, R34, R28 ;  /* 0x00000022901c723c */ /* 0x040fe8000004181c */
[C---:B------:R-:W-:Y:S02]  /*13bd0*/  FMUL.FTZ R32, R8.reuse, R120 ;  /* 0x0000007808207220 */ /* 0x040fe40000410000 */
[C---:B------:R-:W-:Y:S02]  /*13be0*/  FMUL.FTZ R33, R8.reuse, R121 ;  /* 0x0000007908217220 */ /* 0x040fe40000410000 */
[C---:B------:R-:W-:Y:S01]  /*13bf0*/  FMUL.FTZ R34, R3.reuse, R122 ;  /* 0x0000007a03227220 */ /* 0x040fe20000410000 */
[----:B------:R-:W1:Y:S03]  /*13c00*/  MUFU.EX2 R251, R251 ;  /* 0x000000fb00fb7308 */ /* 0x000e660000000800 */
[C---:B------:R-:W-:Y:S02]  /*13c10*/  FMUL.FTZ R35, R3.reuse, R123 ;  /* 0x0000007b03237220 */ /* 0x040fe40000410000 */
[----:B------:R-:W-:Y:S01]  /*13c20*/  LDSM.16.MT88.4 R120, [R157+0x800] ;  /* 0x000800009d78783b */ /* 0x000fe20000004200 */
[C---:B------:R-:W-:Y:S02]  /*13c30*/  FMUL.FTZ R39, R3.reuse, R127 ;  /* 0x0000007f03277220 */ /* 0x040fe40000410000 */
[C---:B------:R-:W-:Y:S02]  /*13c40*/  FMUL.FTZ R40, R8.reuse, R40 ;  /* 0x0000002808287220 */ /* 0x040fe40000410000 */
[C---:B---3--:R-:W-:Y:S01]  /*13c50*/  HMMA.16816.F32.BF16 R32, R144.reuse, R104, R32 ;  /* 0x000000689020723c */ /* 0x048fe20000041820 */
[----:B------:R-:W-:Y:S02]  /*13c60*/  MUFU.EX2 R246, R246 ;  /* 0x000000f600f67308 */ /* 0x000fe40000000800 */
[----:B------:R-:W-:Y:S01]  /*13c70*/  LDSM.16.MT88.4 R124, [R9+0x800] ;  /* 0x00080000097c783b */ /* 0x000fe20000004200 */
[C---:B------:R-:W-:Y:S02]  /*13c80*/  FMUL.FTZ R41, R8.reuse, R41 ;  /* 0x0000002908297220 */ /* 0x040fe40000410000 */
[C---:B------:R-:W-:Y:S02]  /*13c90*/  FMUL.FTZ R42, R3.reuse, R42 ;  /* 0x0000002a032a7220 */ /* 0x040fe40000410000 */
[C---:B------:R-:W-:Y:S03]  /*13ca0*/  HMMA.16816.F32.BF16 R36, R144.reuse, R106, R36 ;  /* 0x0000006a9024723c */ /* 0x040fe60000041824 */
[----:B------:R-:W3:Y:S01]  /*13cb0*/  LDSM.16.MT88.4 R104, [R156+0x2000] ;  /* 0x002000009c68783b */ /* 0x000ee20000004200 */
[C---:B------:R-:W-:Y:S01]  /*13cc0*/  FMUL.FTZ R43, R3.reuse, R43 ;  /* 0x0000002b032b7220 */ /* 0x040fe20000410000 */
[----:B------:R-:W1:Y:S01]  /*13cd0*/  MUFU.EX2 R247, R247 ;  /* 0x000000f700f77308 */ /* 0x000e620000000800 */
[C---:B------:R-:W-:Y:S02]  /*13ce0*/  FMUL.FTZ R44, R8.reuse, R44 ;  /* 0x0000002c082c7220 */ /* 0x040fe40000410000 */
[C---:B------:R-:W-:Y:S03]  /*13cf0*/  FMUL.FTZ R45, R8.reuse, R45 ;  /* 0x0000002d082d7220 */ /* 0x040fe60000410000 */
[C---:B-----5:R-:W-:Y:S03]  /*13d00*/  HMMA.16816.F32.BF16 R40, R144.reuse, R108, R40 ;  /* 0x0000006c9028723c */ /* 0x060fe60000041828 */
[C---:B------:R-:W-:Y:S01]  /*13d10*/  FMUL.FTZ R46, R3.reuse, R46 ;  /* 0x0000002e032e7220 */ /* 0x040fe20000410000 */
[----:B------:R-:W-:Y:S01]  /*13d20*/  MUFU.EX2 R244, R244 ;  /* 0x000000f400f47308 */ /* 0x000fe20000000800 */
[C---:B------:R-:W-:Y:S02]  /*13d30*/  FMUL.FTZ R47, R3.reuse, R47 ;  /* 0x0000002f032f7220 */ /* 0x040fe40000410000 */
[C---:B------:R-:W-:Y:S02]  /*13d40*/  FMUL.FTZ R48, R8.reuse, R48 ;  /* 0x0000003008307220 */ /* 0x040fe40000410000 */
[C---:B------:R-:W-:Y:S03]  /*13d50*/  FMUL.FTZ R49, R8.reuse, R49 ;  /* 0x0000003108317220 */ /* 0x040fe60000410000 */
[C---:B------:R-:W-:Y:S01]  /*13d60*/  HMMA.16816.F32.BF16 R44, R144.reuse, R110, R44 ;  /* 0x0000006e902c723c */ /* 0x040fe2000004182c */
[----:B------:R-:W5:Y:S01]  /*13d70*/  LDSM.16.MT88.4 R108, [R9+0x2000] ;  /* 0x00200000096c783b */ /* 0x000f620000004200 */
[----:B------:R-:W2:Y:S01]  /*13d80*/  MUFU.EX2 R249, R249 ;  /* 0x000000f900f97308 */ /* 0x000ea20000000800 */
[C---:B------:R-:W-:Y:S02]  /*13d90*/  FMUL.FTZ R50, R3.reuse, R50 ;  /* 0x0000003203327220 */ /* 0x040fe40000410000 */
[C---:B------:R-:W-:Y:S02]  /*13da0*/  FMUL.FTZ R51, R3.reuse, R51 ;  /* 0x0000003303337220 */ /* 0x040fe40000410000 */
[C---:B------:R-:W-:Y:S02]  /*13db0*/  FMUL.FTZ R52, R8.reuse, R52 ;  /* 0x0000003408347220 */ /* 0x040fe40000410000 */
[C---:B------:R-:W-:Y:S03]  /*13dc0*/  FMUL.FTZ R53, R8.reuse, R53 ;  /* 0x0000003508357220 */ /* 0x040fe60000410000 */
[C---:B-1----:R-:W-:Y:S01]  /*13dd0*/  HMMA.16816.F32.BF16 R48, R144.reuse, R112, R48 ;  /* 0x000000709030723c */ /* 0x042fe20000041830 */
[----:B------:R-:W-:Y:S02]  /*13de0*/  MUFU.EX2 R242, R242 ;  /* 0x000000f200f27308 */ /* 0x000fe40000000800 */
[C---:B------:R-:W-:Y:S02]  /*13df0*/  FMUL.FTZ R54, R3.reuse, R54 ;  /* 0x0000003603367220 */ /* 0x040fe40000410000 */
[C---:B------:R-:W-:Y:S02]  /*13e00*/  FMUL.FTZ R55, R3.reuse, R55 ;  /* 0x0000003703377220 */ /* 0x040fe40000410000 */
[C---:B------:R-:W-:Y:S02]  /*13e10*/  FMUL.FTZ R56, R8.reuse, R56 ;  /* 0x0000003808387220 */ /* 0x040fe40000410000 */
[C---:B------:R-:W-:Y:S02]  /*13e20*/  FMUL.FTZ R57, R8.reuse, R57 ;  /* 0x0000003908397220 */ /* 0x040fe40000410000 */
[----:B------:R-:W1:Y:S01]  /*13e30*/  MUFU.EX2 R243, R243 ;  /* 0x000000f300f37308 */ /* 0x000e620000000800 */
[C---:B------:R-:W-:Y:S01]  /*13e40*/  HMMA.16816.F32.BF16 R52, R144.reuse, R114, R52 ;  /* 0x000000729034723c */ /* 0x040fe20000041834 */
[----:B------:R-:W1:Y:S02]  /*13e50*/  LDSM.16.MT88.4 R112, [R158+0x4000] ;  /* 0x004000009e70783b */ /* 0x000e640000004200 */
[C---:B------:R-:W-:Y:S02]  /*13e60*/  FMUL.FTZ R58, R3.reuse, R58 ;  /* 0x0000003a033a7220 */ /* 0x040fe40000410000 */
[C---:B------:R-:W-:Y:S02]  /*13e70*/  FMUL.FTZ R59, R3.reuse, R59 ;  /* 0x0000003b033b7220 */ /* 0x040fe40000410000 */
[C---:B------:R-:W-:Y:S02]  /*13e80*/  FMUL.FTZ R60, R8.reuse, R60 ;  /* 0x0000003c083c7220 */ /* 0x040fe40000410000 */
[C---:B------:R-:W-:Y:S01]  /*13e90*/  FMUL.FTZ R61, R8.reuse, R61 ;  /* 0x0000003d083d7220 */ /* 0x040fe20000410000 */
[----:B------:R-:W-:Y:S02]  /*13ea0*/  MUFU.EX2 R180, R180 ;  /* 0x000000b400b47308 */ /* 0x000fe40000000800 */
[C---:B---3--:R-:W-:Y:S03]  /*13eb0*/  HMMA.16816.F32.BF16 R56, R144.reuse, R104, R56 ;  /* 0x000000689038723c */ /* 0x048fe60000041838 */
[C---:B------:R-:W-:Y:S02]  /*13ec0*/  FMUL.FTZ R62, R3.reuse, R62 ;  /* 0x0000003e033e7220 */ /* 0x040fe40000410000 */
[C---:B------:R-:W-:Y:S02]  /*13ed0*/  FMUL.FTZ R63, R3.reuse, R63 ;  /* 0x0000003f033f7220 */ /* 0x040fe40000410000 */
[C---:B------:R-:W-:Y:S01]  /*13ee0*/  FMUL.FTZ R64, R8.reuse, R64 ;  /* 0x0000004008407220 */ /* 0x040fe20000410000 */
[----:B------:R-:W3:Y:S01]  /*13ef0*/  MUFU.EX2 R245, R245 ;  /* 0x000000f500f57308 */ /* 0x000ee20000000800 */
[C---:B------:R-:W-:Y:S03]  /*13f00*/  FMUL.FTZ R65, R8.reuse, R65 ;  /* 0x0000004108417220 */ /* 0x040fe60000410000 */
[C---:B------:R-:W-:Y:S01]  /*13f10*/  HMMA.16816.F32.BF16 R60, R144.reuse, R106, R60 ;  /* 0x0000006a903c723c */ /* 0x040fe2000004183c */
[----:B------:R-:W2:Y:S02]  /*13f20*/  LDSM.16.MT88.4 R104, [R157+0x4000] ;  /* 0x004000009d68783b */ /* 0x000ea40000004200 */
[C---:B------:R-:W-:Y:S02]  /*13f30*/  FMUL.FTZ R66, R3.reuse, R66 ;  /* 0x0000004203427220 */ /* 0x040fe40000410000 */
[C---:B------:R-:W-:Y:S01]  /*13f40*/  FMUL.FTZ R67, R3.reuse, R67 ;  /* 0x0000004303437220 */ /* 0x040fe20000410000 */
[----:B------:R-:W-:Y:S01]  /*13f50*/  MUFU.EX2 R178, R178 ;  /* 0x000000b200b27308 */ /* 0x000fe20000000800 */
[C---:B------:R-:W-:Y:S02]  /*13f60*/  FMUL.FTZ R68, R8.reuse, R68 ;  /* 0x0000004408447220 */ /* 0x040fe40000410000 */
[C---:B------:R-:W-:Y:S03]  /*13f70*/  FMUL.FTZ R69, R8.reuse, R69 ;  /* 0x0000004508457220 */ /* 0x040fe60000410000 */
[C---:B-----5:R-:W-:Y:S03]  /*13f80*/  HMMA.16816.F32.BF16 R64, R144.reuse, R108, R64 ;  /* 0x0000006c9040723c */ /* 0x060fe60000041840 */
[C---:B------:R-:W-:Y:S01]  /*13f90*/  FMUL.FTZ R70, R3.reuse, R70 ;  /* 0x0000004603467220 */ /* 0x040fe20000410000 */
[----:B------:R-:W5:Y:S01]  /*13fa0*/  MUFU.EX2 R179, R179 ;  /* 0x000000b300b37308 */ /* 0x000f620000000800 */
[C---:B------:R-:W-:Y:S02]  /*13fb0*/  FMUL.FTZ R71, R3.reuse, R71 ;  /* 0x0000004703477220 */ /* 0x040fe40000410000 */
[C---:B------:R-:W-:Y:S02]  /*13fc0*/  FMUL.FTZ R72, R8.reuse, R72 ;  /* 0x0000004808487220 */ /* 0x040fe40000410000 */
[C---:B------:R-:W-:Y:S03]  /*13fd0*/  FMUL.FTZ R73, R8.reuse, R73 ;  /* 0x0000004908497220 */ /* 0x040fe60000410000 */
[C---:B------:R-:W-:Y:S01]  /*13fe0*/  HMMA.16816.F32.BF16 R68, R144.reuse, R110, R68 ;  /* 0x0000006e9044723c */ /* 0x040fe20000041844 */
[----:B------:R-:W3:Y:S01]  /*13ff0*/  LDSM.16.MT88.4 R108, [R156+0x4000] ;  /* 0x004000009c6c783b */ /* 0x000ee20000004200 */
[----:B------:R-:W-:Y:S01]  /*14000*/  MUFU.EX2 R176, R176 ;  /* 0x000000b000b07308 */ /* 0x000fe20000000800 */
[C---:B------:R-:W-:Y:S02]  /*14010*/  FMUL.FTZ R74, R3.reuse, R74 ;  /* 0x0000004a034a7220 */ /* 0x040fe40000410000 */
[C---:B------:R-:W-:Y:S02]  /*14020*/  FMUL.FTZ R75, R3.reuse, R75 ;  /* 0x0000004b034b7220 */ /* 0x040fe40000410000 */
[C---:B------:R-:W-:Y:S02]  /*14030*/  FMUL.FTZ R76, R8.reuse, R76 ;  /* 0x0000004c084c7220 */ /* 0x040fe40000410000 */
[C---:B------:R-:W-:Y:S03]  /*14040*/  FMUL.FTZ R77, R8.reuse, R77 ;  /* 0x0000004d084d7220 */ /* 0x040fe60000410000 */
[C---:B-1----:R-:W-:Y:S01]  /*14050*/  HMMA.16816.F32.BF16 R72, R144.reuse, R112, R72 ;  /* 0x000000709048723c */ /* 0x042fe20000041848 */
[----:B------:R-:W1:Y:S02]  /*14060*/  MUFU.EX2 R177, R177 ;  /* 0x000000b100b17308 */ /* 0x000e640000000800 */
[C---:B------:R-:W-:Y:S02]  /*14070*/  FMUL.FTZ R78, R3.reuse, R78 ;  /* 0x0000004e034e7220 */ /* 0x040fe40000410000 */
[C---:B------:R-:W-:Y:S02]  /*14080*/  FMUL.FTZ R79, R3.reuse, R79 ;  /* 0x0000004f034f7220 */ /* 0x040fe40000410000 */
[C---:B------:R-:W-:Y:S02]  /*14090*/  FMUL.FTZ R80, R8.reuse, R80 ;  /* 0x0000005008507220 */ /* 0x040fe40000410000 */
[C---:B------:R-:W-:Y:S02]  /*140a0*/  FMUL.FTZ R81, R8.reuse, R81 ;  /* 0x0000005108517220 */ /* 0x040fe40000410000 */
[----:B------:R-:W-:Y:S01]  /*140b0*/  MUFU.EX2 R174, R174 ;  /* 0x000000ae00ae7308 */ /* 0x000fe20000000800 */
[C---:B------:R-:W-:Y:S01]  /*140c0*/  HMMA.16816.F32.BF16 R76, R144.reuse, R114, R76 ;  /* 0x00000072904c723c */ /* 0x040fe2000004184c */
[----:B------:R-:W1:Y:S02]  /*140d0*/  LDSM.16.MT88.4 R112, [R9+0x4000] ;  /* 0x004000000970783b */ /* 0x000e640000004200 */
[C---:B------:R-:W-:Y:S02]  /*140e0*/  FMUL.FTZ R82, R3.reuse, R82 ;  /* 0x0000005203527220 */ /* 0x040fe40000410000 */
[C---:B------:R-:W-:Y:S02]  /*140f0*/  FMUL.FTZ R83, R3.reuse, R83 ;  /* 0x0000005303537220 */ /* 0x040fe40000410000 */
[C---:B------:R-:W-:Y:S02]  /*14100*/  FMUL.FTZ R84, R8.reuse, R84 ;  /* 0x0000005408547220 */ /* 0x040fe40000410000 */
[C---:B------:R-:W-:Y:S01]  /*14110*/  FMUL.FTZ R85, R8.reuse, R85 ;  /* 0x0000005508557220 */ /* 0x040fe20000410000 */
[----:B------:R-:W1:Y:S02]  /*14120*/  MUFU.EX2 R173, R172 ;  /* 0x000000ac00ad7308 */ /* 0x000e640000000800 */
[C---:B--2---:R-:W-:Y:S03]  /*14130*/  HMMA.16816.F32.BF16 R80, R144.reuse, R104, R80 ;  /* 0x000000689050723c */ /* 0x044fe60000041850 */
[C---:B------:R-:W-:Y:S02]  /*14140*/  FMUL.FTZ R86, R3.reuse, R86 ;  /* 0x0000005603567220 */ /* 0x040fe40000410000 */
[----:B------:R-:W-:Y:S02]  /*14150*/  FMUL.FTZ R87, R3, R87 ;  /* 0x0000005703577220 */ /* 0x000fe40000410000 */
[C---:B------:R-:W-:Y:S01]  /*14160*/  FMUL.FTZ R88, R8.reuse, R88 ;  /* 0x0000005808587220 */ /* 0x040fe20000410000 */
[----:B------:R-:W-:Y:S01]  /*14170*/  F2FP.BF16.PACK_AB R104, R183, R182 ;  /* 0x000000b6b768723e */ /* 0x000fe200000010ff */
[C---:B------:R-:W-:Y:S03]  /*14180*/  FMUL.FTZ R89, R8.reuse, R89 ;  /* 0x0000005908597220 */ /* 0x040fe60000410000 */
[C---:B------:R-:W-:Y:S03]  /*14190*/  HMMA.16816.F32.BF16 R84, R144.reuse, R106, R84 ;  /* 0x0000006a9054723c */ /* 0x040fe60000041854 */
[----:B------:R-:W-:Y:S01]  /*141a0*/  FMUL.FTZ R90, R3, R90 ;  /* 0x0000005a035a7220 */ /* 0x000fe20000410000 */
[----:B------:R-:W-:Y:S01]  /*141b0*/  F2FP.BF16.PACK_AB R105, R237, R196 ;  /* 0x000000c4ed69723e */ /* 0x000fe200000010ff */
[C---:B------:R-:W-:Y:S02]  /*141c0*/  FMUL.FTZ R91, R3.reuse, R91 ;  /* 0x0000005b035b7220 */ /* 0x040fe40000410000 */
[----:B------:R-:W-:Y:S01]  /*141d0*/  FMUL.FTZ R92, R8, R92 ;  /* 0x0000005c085c7220 */ /* 0x000fe20000410000 */
[----:B----4-:R-:W-:Y:S01]  /*141e0*/  F2FP.BF16.PACK_AB R106, R238, R239 ;  /* 0x000000efee6a723e */ /* 0x010fe200000010ff */
[C---:B------:R-:W-:Y:S03]  /*141f0*/  FMUL.FTZ R93, R8.reuse, R93 ;  /* 0x0000005d085d7220 */ /* 0x040fe60000410000 */
[C---:B---3--:R-:W-:Y:S03]  /*14200*/  HMMA.16816.F32.BF16 R88, R144.reuse, R108, R88 ;  /* 0x0000006c9058723c */ /* 0x048fe60000041858 */
[----:B------:R-:W-:Y:S01]  /*14210*/  FMUL.FTZ R94, R3, R94 ;  /* 0x0000005e035e7220 */ /* 0x000fe20000410000 */
[----:B------:R-:W-:Y:S01]  /*14220*/  F2FP.BF16.PACK_AB R107, R241, R240 ;  /* 0x000000f0f16b723e */ /* 0x000fe200000010ff */
        /* <DEDUP_REMOVED lines=12> */
[----:B------:R-:W-:Y:S02]  /*142f0*/  FFMA.FTZ R167, R3, R230, R167 ;  /* 0x000000e603a77223 */ /* 0x000fe400000100a7 */
[----:B------:R-:W-:Y:S03]  /*14300*/  FFMA.FTZ R171, R8, R227, R171 ;  /* 0x000000e308ab7223 */ /* 0x000fe600000100ab */
[----:B------:R-:W-:Y:S01]  /*14310*/  HMMA.16816.F32.BF16 R100, R144, R114, R100 ;  /* 0x000000729064723c */ /* 0x000fe20000041864 */
[----:B------:R-:W1:Y:S02]  /*14320*/  LDSM.16.MT88.4 R112, [R156+0x2800] ;  /* 0x002800009c70783b */ /* 0x000e640000004200 */
[----:B------:R-:W-:Y:S02]  /*14330*/  FADD.FTZ R166, R166, R167 ;  /* 0x000000a7a6a67221 */ /* 0x000fe40000010000 */
[----:B------:R-:W-:Y:S03]  /*14340*/  FADD.FTZ R170, R170, R171 ;  /* 0x000000abaaaa7221 */ /* 0x000fe60000010000 */
[C---:B------:R-:W-:Y:S01]  /*14350*/  HMMA.16816.F32.BF16 R4, R104.reuse, R116, R4 ;  /* 0x000000746804723c */ /* 0x040fe20000041804 */
[----:B------:R-:W-:Y:S04]  /*14360*/  LDSM.16.MT88.4 R144, [R157+0x3000] ;  /* 0x003000009d90783b */ /* 0x000fe80000004200 */
[----:B------:R-:W-:Y:S03]  /*14370*/  FADD.FTZ R169, R169, R170 ;  /* 0x000000aaa9a97221 */ /* 0x000fe60000010000 */
        /* <DEDUP_REMOVED lines=52> */
[C---:B------:R-:W-:Y:S01]  /*146c0*/  HMMA.16816.F32.BF16 R20, R104.reuse, R126, R20 ;  /* 0x0000007e6814723c */ /* 0x040fe20000041814 */
[----:B------:R-:W-:Y:S07]  /*146d0*/  LDSM.16.MT88.4 R124, [R9+0x1800] ;  /* 0x00180000097c783b */ /* 0x000fee0000004200 */
        /* <DEDUP_REMOVED lines=11> */
[----:B-----5:R-:W-:Y:S01]  /*14790*/  F2FP.BF16.PACK_AB R145, R179, R178 ;  /* 0x000000b2b391723e */ /* 0x020fe200000010ff */
        /* <DEDUP_REMOVED lines=8> */
[C---:B--2---:R-:W-:Y:S04]  /*14820*/  HMMA.16816.F32.BF16 R64, R104.reuse, R108, R64 ;  /* 0x0000006c6840723c */ /* 0x044fe80000041840 */
[----:B------:R-:W-:Y:S04]  /*14830*/  FADD.FTZ R227, R177, R176 ;  /* 0x000000b0b1e37221 */ /* 0x000fe80000010000 */
        /* <DEDUP_REMOVED lines=9> */
[C---:B------:R-:W-:Y:S08]  /*148d0*/  HMMA.16816.F32.BF16 R92, R104.reuse, R114, R92 ;  /* 0x00000072685c723c */ /* 0x040ff0000004185c */
[C---:B--2---:R-:W-:Y:S08]  /*148e0*/  HMMA.16816.F32.BF16 R96, R104.reuse, R108, R96 ;  /* 0x0000006c6860723c */ /* 0x044ff00000041860 */
        /* <DEDUP_REMOVED lines=14> */
[C---:B------:R-:W-:Y:S01]  /*149d0*/  HMMA.16816.F32.BF16 R124, R144.reuse, R126, R36 ;  /* 0x0000007e907c723c */ /* 0x040fe20000041824 */
[----:B------:R-:W-:Y:S02]  /*149e0*/  @P0 IMAD.MOV.U32 R8, RZ, RZ, c[0x0][0x1e0] ;  /* 0x00007800ff080624 */ /* 0x000fe400078e00ff */
        /* <DEDUP_REMOVED lines=20> */
[----:B------:R-:W-:Y:S01]  /*14b30*/  FADD.FTZ R19, R165, R166 ;  /* 0x000000a6a5137221 */ /* 0x000fe20000010000 */
[----:B------:R-:W-:Y:S01]  /*14b40*/  @P0 SHF.L.U32 R17, R24, 0x6, RZ ;  /* 0x0000000618110819 */ /* 0x000fe200000006ff */
[C---:B-----5:R-:W-:Y:S03]  /*14b50*/  HMMA.16816.F32.BF16 R80, R144.reuse, R20, R80 ;  /* 0x000000149050723c */ /* 0x060fe60000041850 */
[----:B------:R-:W-:Y:S01]  /*14b60*/  FADD.FTZ R19, R164, R19 ;  /* 0x00000013a4137221 */ /* 0x000fe20000010000 */
[----:B------:R-:W-:Y:S03]  /*14b70*/  @P0 SHF.L.U64.HI R3, R24, 0x6, R3 ;  /* 0x0000000618030819 */ /* 0x000fe60000010203 */
[----:B------:R-:W-:Y:S01]  /*14b80*/  FADD.FTZ R196, R196, R19 ;  /* 0x00000013c4c47221 */ /* 0x000fe20000010000 */
[C---:B------:R-:W-:Y:S01]  /*14b90*/  @P0 LEA R19, P1, R8.reuse, R17, 0x5 ;  /* 0x0000001108130211 */ /* 0x040fe200078228ff */
[C---:B------:R-:W-:Y:S03]  /*14ba0*/  HMMA.16816.F32.BF16 R84, R144.reuse, R22, R84 ;  /* 0x000000169054723c */ /* 0x040fe60000041854 */
[----:B------:R-:W-:Y:S01]  /*14bb0*/  @P0 LEA.HI.X R21, R8, R3, R16, 0x5, P1 ;  /* 0x0000000308150211 */ /* 0x000fe200008f2c10 */
[----:B------:R-:W-:Y:S01]  /*14bc0*/  FADD.FTZ R237, R237, R196 ;  /* 0x000000c4eded7221 */ /* 0x000fe20000010000 */
[C---:B------:R-:W-:Y:S01]  /*14bd0*/  ISETP.GE.AND P1, PT, R226.reuse, 0x1, PT ;  /* 0x00000001e200780c */ /* 0x040fe20003f26270 */
[----:B------:R-:W-:Y:S01]  /*14be0*/  IMAD.MOV.U32 R196, RZ, RZ, R236 ;  /* 0x000000ffffc47224 */ /* 0x000fe200078e00ec */
[----:B------:R-:W-:Y:S01]  /*14bf0*/  IADD3 R226, R226, 0x1, RZ ;  /* 0x00000001e2e27810 */ /* 0x000fe20007ffe0ff */
[C---:B-1----:R-:W-:Y:S04]  /*14c00*/  HMMA.16816.F32.BF16 R88, R144.reuse, R4, R88 ;  /* 0x000000049058723c */ /* 0x042fe80000041858 */
[----:B------:R-:W-:Y:S01]  /*14c10*/  SEL R226, R226, RZ, !P1 ;  /* 0x000000ffe2e27207 */ /* 0x000fe20004800000 */
[----:B------:R-:W-:Y:S01]  /*14c20*/  FADD.FTZ R240, R240, R237 ;  /* 0x000000edf0f07221 */ /* 0x000fe20000010000 */
[-C--:B------:R-:W-:Y:S02]  /*14c30*/  @P0 IADD3 R17, P1, R17, R228.reuse, RZ ;  /* 0x000000e411110210 */ /* 0x080fe40007f3e0ff */
[----:B------:R-:W-:Y:S01]  /*14c40*/  @P0 IADD3 R19, P5, R19, R228, RZ ;  /* 0x000000e413130210 */ /* 0x000fe20007fbe0ff */
[C---:B------:R-:W-:Y:S03]  /*14c50*/  HMMA.16816.F32.BF16 R92, R144.reuse, R6, R92 ;  /* 0x00000006905c723c */ /* 0x040fe6000004185c */
[----:B------:R-:W-:Y:S01]  /*14c60*/  @P0 LEA R20, P6, R17, c[0x0][0x1c8], 0x1 ;  /* 0x0000720011140a11 */ /* 0x000fe200078c08ff */
[----:B------:R-:W-:Y:S01]  /*14c70*/  FADD.FTZ R241, R241, R240 ;  /* 0x000000f0f1f17221 */ /* 0x000fe20000010000 */
[-C--:B------:R-:W-:Y:S01]  /*14c80*/  @P0 IADD3.X R8, R3, R222.reuse, RZ, P1, !PT ;  /* 0x000000de03080210 */ /* 0x080fe20000ffe4ff */
[----:B------:R-:W-:Y:S01]  /*14c90*/  @P0 IMAD R3, R226, 0x6000, R11 ;  /* 0x00006000e2030824 */ /* 0x000fe200078e020b */
[----:B------:R-:W-:Y:S01]  /*14ca0*/  @P0 IADD3.X R16, R21, R222, RZ, P5, !PT ;  /* 0x000000de15100210 */ /* 0x000fe20002ffe4ff */
[----:B------:R-:W-:Y:S01]  /*14cb0*/  FADD.FTZ R246, R246, R241 ;  /* 0x000000f1f6f67221 */ /* 0x000fe20000010000 */
[----:B------:R-:W-:Y:S02]  /*14cc0*/  @P0 LEA.HI.X R21, R17, c[0x0][0x1cc], R8, 0x1, P6 ;  /* 0x0000730011150a11 */ /* 0x000fe400030f0c08 */
[----:B------:R-:W-:Y:S01]  /*14cd0*/  @P0 ISETP.GE.AND P1, PT, R206, c[0x0][0x1d4], PT ;  /* 0x00007500ce000a0c */ /* 0x000fe20003f26270 */
[C---:B--2---:R-:W-:Y:S02]  /*14ce0*/  HMMA.16816.F32.BF16 R96, R144.reuse, R12, R96 ;  /* 0x0000000c9060723c */ /* 0x044fe40000041860 */
[----:B------:R-:W-:Y:S01]  /*14cf0*/  @!PT LDS RZ, [RZ] ;  /* 0x00000000fffff984 */ /* 0x000fe20000000800 */
[----:B------:R-:W-:Y:S01]  /*14d00*/  @!PT LDS RZ, [RZ] ;  /* 0x00000000fffff984 */ /* 0x000fe20000000800 */
[----:B------:R-:W-:Y:S01]  /*14d10*/  @!PT LDS RZ, [RZ] ;  /* 0x00000000fffff984 */ /* 0x000fe20000000800 */
[----:B------:R1:W-:Y:S01]  /*14d20*/  @P0 LDGSTS.E.BYPASS.LTC128B.128 [R3], [R20.64], !P3 ;  /* 0x0000000014030fae */ /* 0x0003e2000d901d48 */
[----:B------:R-:W-:Y:S01]  /*14d30*/  @P0 LEA R4, P4, R19, c[0x0][0x1c8], 0x1 ;  /* 0x0000720013040a11 */ /* 0x000fe200078808ff */
[----:B------:R-:W-:Y:S01]  /*14d40*/  FADD.FTZ R247, R247, R246 ;  /* 0x000000f6f7f77221 */ /* 0x000fe20000010000 */
[----:B------:R-:W-:Y:S02]  /*14d50*/  IADD3 R6, R191, 0x1, RZ ;  /* 0x00000001bf067810 */ /* 0x000fe40007ffe0ff */
[----:B------:R-:W-:Y:S01]  /*14d60*/  @P0 LEA.HI.X R5, R19, c[0x0][0x1cc], R16, 0x1, P4 ;  /* 0x0000730013050a11 */ /* 0x000fe200020f0c10 */
[----:B------:R-:W-:Y:S01]  /*14d70*/  FADD.FTZ R242, R242, R247 ;  /* 0x000000f7f2f27221 */ /* 0x000fe20000010000 */
[----:B------:R-:W-:Y:S01]  /*14d80*/  HMMA.16816.F32.BF16 R100, R144, R14, R100 ;  /* 0x0000000e9064723c */ /* 0x000fe20000041864 */
[----:B------:R1:W-:Y:S02]  /*14d90*/  @P0 LDGSTS.E.BYPASS.LTC128B.128 [R3+0x2000], [R20.64+0x80], !P2 ;  /* 0x0200008014030fae */ /* 0x0003e4000d101d48 */
[----:B------:R-:W-:Y:S01]  /*14da0*/  FADD.FTZ R243, R243, R242 ;  /* 0x000000f2f3f37221 */ /* 0x000fe20000010000 */
[----:B------:R-:W-:Y:S03]  /*14db0*/  MOV R8, R0 ;  /* 0x0000000000087202 */ /* 0x000fe60000000f00 */
[----:B------:R-:W-:Y:S02]  /*14dc0*/  FADD.FTZ R178, R178, R243 ;  /* 0x000000f3b2b27221 */ /* 0x000fe40000010000 */
[----:B------:R1:W-:Y:S03]  /*14dd0*/  @P0 LDGSTS.E.BYPASS.LTC128B.128 [R3+0x4000], [R20.64+0x100], !P1 ;  /* 0x0400010014030fae */ /* 0x0003e6000c901d48 */
[----:B------:R-:W-:Y:S04]  /*14de0*/  FADD.FTZ R179, R179, R178 ;  /* 0x000000b2b3b37221 */ /* 0x000fe80000010000 */
[----:B------:R-:W-:Y:S01]  /*14df0*/  FADD.FTZ R174, R174, R179 ;  /* 0x000000b3aeae7221 */ /* 0x000fe20000010000 */
[----:B------:R1:W-:Y:S03]  /*14e00*/  @P0 LDGSTS.E.BYPASS.LTC128B.128 [R3+0x1000], [R4.64], !P3 ;  /* 0x0100000004030fae */ /* 0x0003e6000d901d48 */
[----:B------:R-:W-:Y:S05]  /*14e10*/  FADD.FTZ R230, R173, R174 ;  /* 0x000000aeade67221 */ /* 0x000fea0000010000 */
[----:B------:R1:W-:Y:S08]  /*14e20*/  @P0 LDGSTS.E.BYPASS.LTC128B.128 [R3+0x3000], [R4.64+0x80], !P2 ;  /* 0x0300008004030fae */ /* 0x0003f0000d101d48 */
[----:B------:R1:W-:Y:S01]  /*14e30*/  @P0 LDGSTS.E.BYPASS.LTC128B.128 [R3+0x5000], [R4.64+0x100], !P1 ;  /* 0x0500010004030fae */ /* 0x0003e2000c901d48 */
[----:B------:R-:W-:Y:S02]  /*14e40*/  ISETP.GT.AND P0, PT, R234, R235, PT ;  /* 0x000000ebea00720c */ /* 0x000fe40003f04270 */
[----:B------:R-:W-:Y:S02]  /*14e50*/  ISETP.GE.AND P1, PT, R191, 0x1, PT ;  /* 0x00000001bf00780c */ /* 0x000fe40003f26270 */
[----:B------:R-:W-:Y:S02]  /*14e60*/  MOV R234, R236 ;  /* 0x000000ec00ea7202 */ /* 0x000fe40000000f00 */
[----:B------:R-:W-:Y:S01]  /*14e70*/  SEL R191, R6, RZ, !P1 ;  /* 0x000000ff06bf7207 */ /* 0x000fe20004800000 */
[----:B------:R-:W0:Y:S01]  /*14e80*/  LDGDEPBAR ;  /* 0x00000000000079af */ /* 0x000e220000000000 */
[----:B-1----:R-:W-:Y:S05]  /*14e90*/  MOV R3, R2 ;  /* 0x0000000200037202 */ /* 0x002fea0000000f00 */
[----:B------:R-:W-:-:S05]  /*14ea0*/  @P0 BRA `(.L_x_4817) ;  /* 0xffffd21000000947 */ /* 0x000fca000383ffff */
.L_x_4816:
[----:B------:R-:W-:-:S13]  /*14eb0*/  ISETP.GE.AND P0, PT, R196, R223, PT ;  /* 0x000000dfc400720c */ /* 0x000fda0003f06270 */
[----:B------:R-:W-:Y:S05]  /*14ec0*/  @!P0 BRA `(.L_x_4818) ;  /* 0x0000291000008947 */ /* 0x000fea0003800000 */
[----:B------:R-:W-:Y:S02]  /*14ed0*/  MOV R3, R0 ;  /* 0x0000000000037202 */ /* 0x000fe40000000f00 */
[----:B------:R-:W-:Y:S02]  /*14ee0*/  MOV R9, R2 ;  /* 0x0000000200097202 */ /* 0x000fe40000000f00 */
.L_x_4819:
        /* <DEDUP_REMOVED lines=22> */
[----:B-1----:R-:W1:Y:S01]  /*15050*/  LDSM.16.M88.4 R12, [R180] ;  /* 0x00000000b40c783b */ /* 0x002e620000000200 */
[----:B------:R-:W-:Y:S02]  /*15060*/  @!P0 IADD3 R160, P5, R163, R224, RZ ;  /* 0x000000e0a3a08210 */ /* 0x000fe40007fbe0ff */
[----:B------:R-:W-:Y:S02]  /*15070*/  @!P0 LEA R172, P6, R161, c[0x0][0x1f8], 0x1 ;  /* 0x00007e00a1ac8a11 */ /* 0x000fe400078c08ff */
[----:B------:R-:W-:Y:S02]  /*15080*/  @!P0 ISETP.GE.AND P2, PT, R207, c[0x0][0x1d4], PT ;  /* 0x00007500cf008a0c */ /* 0x000fe40003f46270 */
[----:B------:R-:W-:Y:S01]  /*15090*/  @!P0 SHF.L.U64.HI R0, R32, 0x6, R0 ;  /* 0x0000000620008819 */ /* 0x000fe20000010200 */
[----:B------:R-:W2:Y:S03]  /*150a0*/  LDSM.16.M88.4 R20, [R180+0x800] ;  /* 0x00080000b414783b */ /* 0x000ea60000000200 */
[----:B------:R-:W-:Y:S02]  /*150b0*/  @!P0 LEA.HI.X R2, R2, R0, R165, 0x5, P1 ;  /* 0x0000000002028211 */ /* 0x000fe400008f2ca5 */
[----:B------:R-:W-:Y:S02]  /*150c0*/  @!P0 ISETP.GE.AND P1, PT, R206, c[0x0][0x1d4], PT ;  /* 0x00007500ce008a0c */ /* 0x000fe40003f26270 */
[-C--:B------:R-:W-:Y:S01]  /*150d0*/  @!P0 IADD3.X R163, R2, R219.reuse, RZ, P5, !PT ;  /* 0x000000db02a38210 */ /* 0x080fe20002ffe4ff */
[----:B------:R-:W3:Y:S01]  /*150e0*/  LDSM.16.M88.4 R28, [R180+0x1000] ;  /* 0x00100000b41c783b */ /* 0x000ee20000000200 */
[----:B------:R-:W-:Y:S02]  /*150f0*/  IADD3 R2, R193, R8, RZ ;  /* 0x00000008c1027210 */ /* 0x000fe40007ffe0ff */
[----:B------:R-:W-:Y:S02]  /*15100*/  @!P0 IADD3.X R0, R0, R219, RZ, P4, !PT ;  /* 0x000000db00008210 */ /* 0x000fe400027fe4ff */
[C---:B------:R-:W-:Y:S02]  /*15110*/  @!P0 LEA R178, P4, R160.reuse, c[0x0][0x1f8], 0x1 ;  /* 0x00007e00a0b28a11 */ /* 0x040fe400078808ff */
[----:B------:R-:W-:Y:S01]  /*15120*/  @!P0 LEA.HI.X R173, R161, c[0x0][0x1fc], R0, 0x1, P6 ;  /* 0x00007f00a1ad8a11 */ /* 0x000fe200030f0c00 */
[----:B------:R-:W4:Y:S01]  /*15130*/  LDSM.16.M88.4 R144, [R180+0x1800] ;  /* 0x00180000b490783b */ /* 0x000f220000000200 */
[----:B------:R-:W-:Y:S02]  /*15140*/  IADD3 R0, R193, R180, RZ ;  /* 0x000000b4c1007210 */ /* 0x000fe40007ffe0ff */
[----:B------:R-:W-:Y:S05]  /*15150*/  @!P0 LEA.HI.X R179, R160, c[0x0][0x1fc], R163, 0x1, P4 ;  /* 0x00007f00a0b38a11 */ /* 0x000fea00020f0ca3 */
[----:B------:R-:W-:Y:S01]  /*15160*/  LDSM.16.M88.4 R148, [R187] ;  /* 0x00000000bb94783b */ /* 0x000fe20000000200 */
[C---:B-1----:R-:W-:Y:S07]  /*15170*/  HMMA.16816.F32.BF16 R4, R36.reuse, R12, RZ ;  /* 0x0000000c2404723c */ /* 0x042fee00000418ff */
[----:B------:R-:W1:Y:S01]  /*15180*/  LDSM.16.M88.4 R152, [R8] ;  /* 0x000000000898783b */ /* 0x000e620000000200 */
[C---:B------:R-:W-:Y:S07]  /*15190*/  HMMA.16816.F32.BF16 R12, R36.reuse, R14, RZ ;  /* 0x0000000e240c723c */ /* 0x040fee00000418ff */
[----:B------:R-:W5:Y:S01]  /*151a0*/  LDSM.16.M88.4 R156, [R8+0x800] ;  /* 0x00080000089c783b */ /* 0x000f620000000200 */
[C---:B--2---:R-:W-:Y:S07]  /*151b0*/  HMMA.16816.F32.BF16 R16, R36.reuse, R20, RZ ;  /* 0x000000142410723c */ /* 0x044fee00000418ff */
[----:B------:R-:W-:Y:S01]  /*151c0*/  LDSM.16.M88.4 R160, [R8+0x1800] ;  /* 0x0018000008a0783b */ /* 0x000fe20000000200 */
[C---:B------:R-:W-:Y:S08]  /*151d0*/  HMMA.16816.F32.BF16 R20, R36.reuse, R22, RZ ;  /* 0x000000162414723c */ /* 0x040ff000000418ff */
[C---:B---3--:R-:W-:Y:S08]  /*151e0*/  HMMA.16816.F32.BF16 R24, R36.reuse, R28, RZ ;  /* 0x0000001c2418723c */ /* 0x048ff000000418ff */
[C---:B------:R-:W-:Y:S08]  /*151f0*/  HMMA.16816.F32.BF16 R28, R36.reuse, R30, RZ ;  /* 0x0000001e241c723c */ /* 0x040ff000000418ff */
[C---:B----4-:R-:W-:Y:S08]  /*15200*/  HMMA.16816.F32.BF16 R32, R36.reuse, R144, RZ ;  /* 0x000000902420723c */ /* 0x050ff000000418ff */
[----:B------:R-:W-:Y:S01]  /*15210*/  HMMA.16816.F32.BF16 R36, R36, R146, RZ ;  /* 0x000000922424723c */ /* 0x000fe200000418ff */
[----:B------:R-:W2:Y:S07]  /*15220*/  LDSM.16.M88.4 R144, [R8+0x1000] ;  /* 0x001000000890783b */ /* 0x000eae0000000200 */
        /* <DEDUP_REMOVED lines=17> */
[C---:B------:R-:W-:Y:S01]  /*15340*/  HMMA.16816.F32.BF16 R32, R148.reuse, R160, R32 ;  /* 0x000000a09420723c */ /* 0x040fe20000041820 */
[----:B------:R-:W-:Y:S07]  /*15350*/  LDSM.16.M88.4 R152, [R186] ;  /* 0x00000000ba98783b */ /* 0x000fee0000000200 */
[----:B------:R-:W-:Y:S01]  /*15360*/  HMMA.16816.F32.BF16 R36, R148, R162, R36 ;  /* 0x000000a29424723c */ /* 0x000fe20000041824 */
[----:B------:R-:W2:Y:S08]  /*15370*/  LDSM.16.M88.4 R164, [R0] ;  /* 0x0000000000a4783b */ /* 0x000eb00000000200 */
[----:B------:R-:W4:Y:S08]  /*15380*/  LDSM.16.M88.4 R168, [R0+0x800] ;  /* 0x0008000000a8783b */ /* 0x000f300000000200 */
[----:B------:R-:W5:Y:S08]  /*15390*/  LDSM.16.M88.4 R156, [R0+0x1000] ;  /* 0x00100000009c783b */ /* 0x000f700000000200 */
[----:B------:R-:W0:Y:S08]  /*153a0*/  LDGDEPBAR ;  /* 0x00000000000079af */ /* 0x000e300000000000 */
[----:B-1----:R-:W1:Y:S01]  /*153b0*/  LDSM.16.M88.4 R172, [R0+0x1800] ;  /* 0x0018000000ac783b */ /* 0x002e620000000200 */
[C---:B--2---:R-:W-:Y:S07]  /*153c0*/  HMMA.16816.F32.BF16 R4, R152.reuse, R164, R4 ;  /* 0x000000a49804723c */ /* 0x044fee0000041804 */
[----:B------:R-:W-:Y:S01]  /*153d0*/  LDSM.16.M88.4 R144, [R185] ;  /* 0x00000000b990783b */ /* 0x000fe20000000200 */
[C---:B------:R-:W-:Y:S07]  /*153e0*/  HMMA.16816.F32.BF16 R12, R152.reuse, R166, R12 ;  /* 0x000000a6980c723c */ /* 0x040fee000004180c */
[----:B---3--:R-:W2:Y:S01]  /*153f0*/  LDSM.16.M88.4 R176, [R2] ;  /* 0x0000000002b0783b */ /* 0x008ea20000000200 */
[C---:B----4-:R-:W-:Y:S07]  /*15400*/  HMMA.16816.F32.BF16 R16, R152.reuse, R168, R16 ;  /* 0x000000a89810723c */ /* 0x050fee0000041810 */
[----:B------:R-:W3:Y:S01]  /*15410*/  LDSM.16.M88.4 R148, [R2+0x800] ;  /* 0x000800000294783b */ /* 0x000ee20000000200 */
[C---:B------:R-:W-:Y:S07]  /*15420*/  HMMA.16816.F32.BF16 R20, R152.reuse, R170, R20 ;  /* 0x000000aa9814723c */ /* 0x040fee0000041814 */
[----:B------:R-:W4:Y:S01]  /*15430*/  LDSM.16.M88.4 R160, [R2+0x1000] ;  /* 0x0010000002a0783b */ /* 0x000f220000000200 */
[C---:B-----5:R-:W-:Y:S07]  /*15440*/  HMMA.16816.F32.BF16 R24, R152.reuse, R156, R24 ;  /* 0x0000009c9818723c */ /* 0x060fee0000041818 */
[----:B------:R-:W5:Y:S01]  /*15450*/  LDSM.16.M88.4 R164, [R2+0x1800] ;  /* 0x0018000002a4783b */ /* 0x000f620000000200 */
[C---:B------:R-:W-:Y:S07]  /*15460*/  HMMA.16816.F32.BF16 R28, R152.reuse, R158, R28 ;  /* 0x0000009e981c723c */ /* 0x040fee000004181c */
[----:B------:R-:W-:Y:S01]  /*15470*/  LDSM.16.M88.4 R156, [R180+0x2000] ;  /* 0x00200000b49c783b */ /* 0x000fe20000000200 */
[C---:B-1----:R-:W-:Y:S07]  /*15480*/  HMMA.16816.F32.BF16 R32, R152.reuse, R172, R32 ;  /* 0x000000ac9820723c */ /* 0x042fee0000041820 */
[----:B------:R-:W-:Y:S01]  /*15490*/  LDSM.16.M88.4 R168, [R180+0x2800] ;  /* 0x00280000b4a8783b */ /* 0x000fe20000000200 */
[----:B------:R-:W-:Y:S07]  /*154a0*/  HMMA.16816.F32.BF16 R36, R152, R174, R36 ;  /* 0x000000ae9824723c */ /* 0x000fee0000041824 */
[----:B------:R-:W1:Y:S01]  /*154b0*/  LDSM.16.M88.4 R152, [R190+0x4000] ;  /* 0x00400000be98783b */ /* 0x000e620000000200 */
[C---:B--2---:R-:W-:Y:S07]  /*154c0*/  HMMA.16816.F32.BF16 R4, R144.reuse, R176, R4 ;  /* 0x000000b09004723c */ /* 0x044fee0000041804 */
[----:B------:R-:W-:Y:S01]  /*154d0*/  LDSM.16.M88.4 R172, [R187+0x4000] ;  /* 0x00400000bbac783b */ /* 0x000fe20000000200 */
[C---:B------:R-:W-:Y:S07]  /*154e0*/  HMMA.16816.F32.BF16 R12, R144.reuse, R178, R12 ;  /* 0x000000b2900c723c */ /* 0x040fee000004180c */
[----:B------:R-:W-:Y:S01]  /*154f0*/  LDSM.16.M88.4 R176, [R8+0x2000] ;  /* 0x0020000008b0783b */ /* 0x000fe20000000200 */
[C---:B---3--:R-:W-:Y:S08]  /*15500*/  HMMA.16816.F32.BF16 R16, R144.reuse, R148, R16 ;  /* 0x000000949010723c */ /* 0x048ff00000041810 */
[C---:B------:R-:W-:Y:S01]  /*15510*/  HMMA.16816.F32.BF16 R20, R144.reuse, R150, R20 ;  /* 0x000000969014723c */ /* 0x040fe20000041814 */
[----:B------:R-:W2:Y:S07]  /*15520*/  LDSM.16.M88.4 R148, [R180+0x3000] ;  /* 0x00300000b494783b */ /* 0x000eae0000000200 */
[C---:B----4-:R-:W-:Y:S08]  /*15530*/  HMMA.16816.F32.BF16 R24, R144.reuse, R160, R24 ;  /* 0x000000a09018723c */ /* 0x050ff00000041818 */
[C---:B------:R-:W-:Y:S01]  /*15540*/  HMMA.16816.F32.BF16 R28, R144.reuse, R162, R28 ;  /* 0x000000a2901c723c */ /* 0x040fe2000004181c */
[----:B------:R-:W3:Y:S07]  /*15550*/  LDSM.16.M88.4 R160, [R180+0x3800] ;  /* 0x00380000b4a0783b */ /* 0x000eee0000000200 */
[C---:B-----5:R-:W-:Y:S08]  /*15560*/  HMMA.16816.F32.BF16 R32, R144.reuse, R164, R32 ;  /* 0x000000a49020723c */ /* 0x060ff00000041820 */
[----:B------:R-:W-:Y:S01]  /*15570*/  HMMA.16816.F32.BF16 R36, R144, R166, R36 ;  /* 0x000000a69024723c */ /* 0x000fe20000041824 */
[----:B------:R-:W4:Y:S07]  /*15580*/  LDSM.16.M88.4 R144, [R8+0x2800] ;  /* 0x002800000890783b */ /* 0x000f2e0000000200 */
[C---:B-1----:R-:W-:Y:S01]  /*15590*/  HMMA.16816.F32.BF16 R4, R152.reuse, R156, R4 ;  /* 0x0000009c9804723c */ /* 0x042fe20000041804 */
[----:B------:R-:W-:Y:S07]  /*155a0*/  LDSM.16.M88.4 R164, [R8+0x3800] ;  /* 0x0038000008a4783b */ /* 0x000fee0000000200 */
        /* <DEDUP_REMOVED lines=34> */
[C---:B-1----:R-:W-:Y:S08]  /*157d0*/  HMMA.16816.F32.BF16 R32, R148.reuse, R156, R32 ;  /* 0x0000009c9420723c */ /* 0x042ff00000041820 */
[----:B------:R-:W-:Y:S01]  /*157e0*/  HMMA.16816.F32.BF16 R36, R148, R158, R36 ;  /* 0x0000009e9424723c */ /* 0x000fe20000041824 */
[----:B------:R-:W-:Y:S07]  /*157f0*/  LDSM.16.M88.4 R148, [R190+0x8000] ;  /* 0x00800000be94783b */ /* 0x000fee0000000200 */
[C---:B------:R-:W-:Y:S01]  /*15800*/  HMMA.16816.F32.BF16 R4, R160.reuse, R176, R4 ;  /* 0x000000b0a004723c */ /* 0x040fe20000041804 */
[----:B------:R-:W1:Y:S07]  /*15810*/  LDSM.16.M88.4 R156, [R180+0x4000] ;  /* 0x00400000b49c783b */ /* 0x000e6e0000000200 */
[C---:B------:R-:W-:Y:S01]  /*15820*/  HMMA.16816.F32.BF16 R12, R160.reuse, R178, R12 ;  /* 0x000000b2a00c723c */ /* 0x040fe2000004180c */
[----:B------:R-:W-:Y:S07]  /*15830*/  LDSM.16.M88.4 R176, [R8+0x4000] ;  /* 0x0040000008b0783b */ /* 0x000fee0000000200 */
[C---:B-----5:R-:W-:Y:S08]  /*15840*/  HMMA.16816.F32.BF16 R16, R160.reuse, R164, R16 ;  /* 0x000000a4a010723c */ /* 0x060ff00000041810 */
[C---:B------:R-:W-:Y:S01]  /*15850*/  HMMA.16816.F32.BF16 R20, R160.reuse, R166, R20 ;  /* 0x000000a6a014723c */ /* 0x040fe20000041814 */
[----:B------:R-:W4:Y:S07]  /*15860*/  LDSM.16.M88.4 R164, [R180+0x5800] ;  /* 0x00580000b4a4783b */ /* 0x000f2e0000000200 */
[C---:B--2---:R-:W-:Y:S01]  /*15870*/  HMMA.16816.F32.BF16 R24, R160.reuse, R152, R24 ;  /* 0x00000098a018723c */ /* 0x044fe20000041818 */
[----:B------:R-:W-:Y:S07]  /*15880*/  LDSM.16.M88.4 R180, [R2+0x4000] ;  /* 0x0040000002b4783b */ /* 0x000fee0000000200 */
[C---:B------:R-:W-:Y:S01]  /*15890*/  HMMA.16816.F32.BF16 R28, R160.reuse, R154, R28 ;  /* 0x0000009aa01c723c */ /* 0x040fe2000004181c */
[----:B------:R-:W2:Y:S07]  /*158a0*/  LDSM.16.M88.4 R152, [R187+0x8000] ;  /* 0x00800000bb98783b */ /* 0x000eae0000000200 */
        /* <DEDUP_REMOVED lines=47> */
[----:B------:R-:W-:Y:S04]  /*15ba0*/  FMNMX.FTZ R153, R5, R0, !PT ;  /* 0x0000000005997209 */ /* 0x000fe80007810000 */
        /* <DEDUP_REMOVED lines=42> */
[----:B--2---:R-:W-:Y:S01]  /*15e50*/  FMNMX.FTZ R0, R147, R0, !PT ;  /* 0x0000000093007209 */ /* 0x004fe20007810000 */
[----:B------:R-:W-:Y:S02]  /*15e60*/  IMAD R12, R191, 0x6000, RZ ;  /* 0x00006000bf0c7824 */ /* 0x000fe400078e02ff */
[----:B------:R-:W-:Y:S02]  /*15e70*/  FMUL.FTZ R8, R9, c[0x0][0x2d0] ;  /* 0x0000b40009087a20 */ /* 0x000fe40000410000 */
[----:B------:R-:W-:Y:S01]  /*15e80*/  FADD.FTZ R9, -R0, R3 ;  /* 0x0000000300097221 */ /* 0x000fe20000010100 */
[----:B------:R-:W-:Y:S01]  /*15e90*/  IADD3 R166, R184, R12, RZ ;  /* 0x0000000cb8a67210 */ /* 0x000fe20007ffe0ff */
[----:B------:R-:W-:Y:S01]  /*15ea0*/  FMUL.FTZ R175, R0, c[0x0][0x2d0] ;  /* 0x0000b40000af7a20 */ /* 0x000fe20000410000 */
[----:B------:R-:W-:Y:S01]  /*15eb0*/  MUFU.EX2 R169, R169 ;  /* 0x000000a900a97308 */ /* 0x000fe20000000800 */
[----:B------:R-:W-:Y:S01]  /*15ec0*/  FMUL.FTZ R3, R9, c[0x0][0x2d0] ;  /* 0x0000b40009037a20 */ /* 0x000fe20000410000 */
[----:B------:R-:W-:Y:S01]  /*15ed0*/  IADD3 R9, R189, R166, RZ ;  /* 0x000000a6bd097210 */ /* 0x000fe20007ffe0ff */
[----:B------:R-:W1:Y:S01]  /*15ee0*/  LDSM.16.MT88.4 R144, [R166] ;  /* 0x00000000a690783b */ /* 0x000e620000004200 */
[--C-:B------:R-:W-:Y:S01]  /*15ef0*/  FFMA.FTZ R167, R4, c[0x0][0x2d0], -R176.reuse ;  /* 0x0000b40004a77a23 */ /* 0x100fe200000108b0 */
[----:B------:R-:W-:Y:S01]  /*15f00*/  IADD3 R164, R139, R12, RZ ;  /* 0x0000000c8ba47210 */ /* 0x000fe20007ffe0ff */
[--C-:B------:R-:W-:Y:S02]  /*15f10*/  FFMA.FTZ R168, R5, c[0x0][0x2d0], -R176.reuse ;  /* 0x0000b40005a87a23 */ /* 0x100fe400000108b0 */
[--C-:B------:R-:W-:Y:S01]  /*15f20*/  FFMA.FTZ R170, R13, c[0x0][0x2d0], -R176.reuse ;  /* 0x0000b4000daa7a23 */ /* 0x100fe200000108b0 */
[----:B------:R-:W-:Y:S01]  /*15f30*/  IADD3 R165, R189, R164, RZ ;  /* 0x000000a4bda57210 */ /* 0x000fe20007ffe0ff */
[--C-:B------:R-:W-:Y:S01]  /*15f40*/  FFMA.FTZ R171, R6, c[0x0][0x2d0], -R175.reuse ;  /* 0x0000b40006ab7a23 */ /* 0x100fe200000108af */
[----:B------:R-:W2:Y:S01]  /*15f50*/  MUFU.EX2 R8, R8 ;  /* 0x0000000800087308 */ /* 0x000ea20000000800 */
[--C-:B------:R-:W-:Y:S01]  /*15f60*/  FFMA.FTZ R172, R7, c[0x0][0x2d0], -R175.reuse ;  /* 0x0000b40007ac7a23 */ /* 0x100fe200000108af */
[----:B------:R-:W3:Y:S01]  /*15f70*/  LDSM.16.MT88.4 R148, [R9] ;  /* 0x000000000994783b */ /* 0x000ee20000004200 */
[--C-:B------:R-:W-:Y:S02]  /*15f80*/  FFMA.FTZ R173, R14, c[0x0][0x2d0], -R175.reuse ;  /* 0x0000b4000ead7a23 */ /* 0x100fe400000108af */
[--C-:B------:R-:W-:Y:S02]  /*15f90*/  FFMA.FTZ R174, R15, c[0x0][0x2d0], -R175.reuse ;  /* 0x0000b4000fae7a23 */ /* 0x100fe400000108af */
[--C-:B------:R-:W-:Y:S02]  /*15fa0*/  FFMA.FTZ R177, R16, c[0x0][0x2d0], -R176.reuse ;  /* 0x0000b40010b17a23 */ /* 0x100fe400000108b0 */
[--C-:B------:R-:W-:Y:S01]  /*15fb0*/  FFMA.FTZ R178, R17, c[0x0][0x2d0], -R176.reuse ;  /* 0x0000b40011b27a23 */ /* 0x100fe200000108b0 */
[----:B------:R-:W4:Y:S01]  /*15fc0*/  MUFU.EX2 R3, R3 ;  /* 0x0000000300037308 */ /* 0x000f220000000800 */
[----:B------:R-:W5:Y:S01]  /*15fd0*/  LDSM.16.MT88.4 R152, [R164] ;  /* 0x00000000a498783b */ /* 0x000f620000004200 */
[--C-:B------:R-:W-:Y:S02]  /*15fe0*/  FFMA.FTZ R181, R18, c[0x0][0x2d0], -R175.reuse ;  /* 0x0000b40012b57a23 */ /* 0x100fe400000108af */
[--C-:B------:R-:W-:Y:S02]  /*15ff0*/  FFMA.FTZ R182, R19, c[0x0][0x2d0], -R175.reuse ;  /* 0x0000b40013b67a23 */ /* 0x100fe400000108af */
[--C-:B------:R-:W-:Y:S02]  /*16000*/  FFMA.FTZ R179, R20, c[0x0][0x2d0], -R176.reuse ;  /* 0x0000b40014b37a23 */ /* 0x100fe400000108b0 */
[----:B------:R-:W-:Y:S01]  /*16010*/  FFMA.FTZ R180, R21, c[0x0][0x2d0], -R176 ;  /* 0x0000b40015b47a23 */ /* 0x000fe200000108b0 */
[----:B------:R-:W-:Y:S01]  /*16020*/  LDSM.16.MT88.4 R16, [R165+0x4000] ;  /* 0x00400000a510783b */ /* 0x000fe20000004200 */
[----:B------:R-:W-:Y:S01]  /*16030*/  MUFU.EX2 R167, R167 ;  /* 0x000000a700a77308 */ /* 0x000fe20000000800 */
[--C-:B------:R-:W-:Y:S02]  /*16040*/  FFMA.FTZ R183, R22, c[0x0][0x2d0], -R175.reuse ;  /* 0x0000b40016b77a23 */ /* 0x100fe400000108af */
[--C-:B------:R-:W-:Y:S02]  /*16050*/  FFMA.FTZ R194, R23, c[0x0][0x2d0], -R175.reuse ;  /* 0x0000b40017c27a23 */ /* 0x100fe400000108af */
[C---:B--2---:R-:W-:Y:S02]  /*16060*/  FMUL.FTZ R4, R8.reuse, R132 ;  /* 0x0000008408047220 */ /* 0x044fe40000410000 */
[C---:B------:R-:W-:Y:S01]  /*16070*/  FMUL.FTZ R5, R8.reuse, R133 ;  /* 0x0000008508057220 */ /* 0x040fe20000410000 */
[----:B------:R-:W-:Y:S01]  /*16080*/  LDSM.16.MT88.4 R20, [R9+0x800] ;  /* 0x000800000914783b */ /* 0x000fe20000004200 */
[C---:B------:R-:W-:Y:S01]  /*16090*/  FMUL.FTZ R12, R8.reuse, R128 ;  /* 0x00000080080c7220 */ /* 0x040fe20000410000 */
[----:B------:R-:W2:Y:S01]  /*160a0*/  MUFU.EX2 R168, R168 ;  /* 0x000000a800a87308 */ /* 0x000ea20000000800 */
[C---:B------:R-:W-:Y:S02]  /*160b0*/  FMUL.FTZ R13, R8.reuse, R129 ;  /* 0x00000081080d7220 */ /* 0x040fe40000410000 */
[C---:B------:R-:W-:Y:S02]  /*160c0*/  FMUL.FTZ R104, R8.reuse, R104 ;  /* 0x0000006808687220 */ /* 0x040fe40000410000 */
[C---:B----4-:R-:W-:Y:S01]  /*160d0*/  FMUL.FTZ R6, R3.reuse, R134 ;  /* 0x0000008603067220 */ /* 0x050fe20000410000 */
[----:B------:R-:W-:Y:S01]  /*160e0*/  LDSM.16.MT88.4 R156, [R9+0x2800] ;  /* 0x00280000099c783b */ /* 0x000fe20000004200 */
[C---:B------:R-:W-:Y:S02]  /*160f0*/  FMUL.FTZ R7, R3.reuse, R135 ;  /* 0x0000008703077220 */ /* 0x040fe40000410000 */
[C---:B------:R-:W-:Y:S01]  /*16100*/  FMUL.FTZ R14, R3.reuse, R130 ;  /* 0x00000082030e7220 */ /* 0x040fe20000410000 */
[----:B------:R-:W4:Y:S01]  /*16110*/  MUFU.EX2 R170, R170 ;  /* 0x000000aa00aa7308 */ /* 0x000f220000000800 */
[C---:B------:R-:W-:Y:S02]  /*16120*/  FMUL.FTZ R15, R3.reuse, R131 ;  /* 0x00000083030f7220 */ /* 0x040fe40000410000 */
[C---:B------:R-:W-:Y:S01]  /*16130*/  FMUL.FTZ R105, R8.reuse, R105 ;  /* 0x0000006908697220 */ /* 0x040fe20000410000 */
[----:B------:R-:W1:Y:S01]  /*16140*/  LDSM.16.MT88.4 R128, [R165] ;  /* 0x00000000a580783b */ /* 0x000e620000004200 */
[C---:B------:R-:W-:Y:S02]  /*16150*/  FMUL.FTZ R106, R3.reuse, R106 ;  /* 0x0000006a036a7220 */ /* 0x040fe40000410000 */
[C---:B------:R-:W-:Y:S02]  /*16160*/  FMUL.FTZ R107, R3.reuse, R107 ;  /* 0x0000006b036b7220 */ /* 0x040fe40000410000 */
[C---:B------:R-:W-:Y:S01]  /*16170*/  FMUL.FTZ R108, R8.reuse, R108 ;  /* 0x0000006c086c7220 */ /* 0x040fe20000410000 */
[----:B------:R-:W-:Y:S01]  /*16180*/  MUFU.EX2 R171, R171 ;  /* 0x000000ab00ab7308 */ /* 0x000fe20000000800 */
[----:B------:R-:W-:Y:S01]  /*16190*/  FMUL.FTZ R109, R8, R109 ;  /* 0x0000006d086d7220 */ /* 0x000fe20000410000 */
[----:B------:R-:W-:Y:S01]  /*161a0*/  LDSM.16.MT88.4 R160, [R164+0x2800] ;  /* 0x00280000a4a0783b */ /* 0x000fe20000004200 */
[C---:B------:R-:W-:Y:S01]  /*161b0*/  FMUL.FTZ R110, R3.reuse, R110 ;  /* 0x0000006e036e7220 */ /* 0x040fe20000410000 */
[----:B--2---:R-:W-:Y:S01]  /*161c0*/  F2FP.BF16.PACK_AB R132, R168, R167 ;  /* 0x000000a7a884723e */ /* 0x004fe200000010ff */
[C---:B------:R-:W-:Y:S02]  /*161d0*/  FMUL.FTZ R111, R3.reuse, R111 ;  /* 0x0000006f036f7220 */ /* 0x040fe40000410000 */
[C---:B------:R-:W-:Y:S02]  /*161e0*/  FMUL.FTZ R112, R8.reuse, R112 ;  /* 0x0000007008707220 */ /* 0x040fe40000410000 */
[----:B------:R-:W-:Y:S01]  /*161f0*/  FMUL.FTZ R113, R8, R113 ;  /* 0x0000007108717220 */ /* 0x000fe20000410000 */
[----:B------:R-:W2:Y:S01]  /*16200*/  MUFU.EX2 R172, R172 ;  /* 0x000000ac00ac7308 */ /* 0x000ea20000000800 */
[C---:B------:R-:W-:Y:S02]  /*16210*/  FMUL.FTZ R114, R3.reuse, R114 ;  /* 0x0000007203727220 */ /* 0x040fe40000410000 */
[C---:B------:R-:W-:Y:S01]  /*16220*/  FMUL.FTZ R115, R3.reuse, R115 ;  /* 0x0000007303737220 */ /* 0x040fe20000410000 */
        /* <DEDUP_REMOVED lines=25> */
[----:B------:R-:W-:Y:S01]  /*163c0*/  FMUL.FTZ R47, R3, R47 ;  /* 0x0000002f032f7220 */ /* 0x000fe20000410000 */
[----:B----4-:R-:W-:Y:S01]  /*163d0*/  F2FP.BF16.PACK_AB R135, R174, R173 ;  /* 0x000000adae87723e */ /* 0x010fe200000010ff */
[--C-:B------:R-:W-:Y:S02]  /*163e0*/  FFMA.FTZ R231, R34, c[0x0][0x2d0], -R175.reuse ;  /* 0x0000b40022e77a23 */ /* 0x100fe400000108af */
[----:B------:R-:W-:Y:S02]  /*163f0*/  FFMA.FTZ R232, R35, c[0x0][0x2d0], -R175 ;  /* 0x0000b40023e87a23 */ /* 0x000fe400000108af */
        /* <DEDUP_REMOVED lines=18> */
[----:B------:R-:W4:Y:S01]  /*16520*/  MUFU.EX2 R182, R182 ;  /* 0x000000b600b67308 */ /* 0x000f220000000800 */
[C---:B-----5:R-:W-:Y:S04]  /*16530*/  HMMA.16816.F32.BF16 R112, R132.reuse, R152, R112 ;  /* 0x000000988470723c */ /* 0x060fe80000041870 */
[C---:B------:R-:W-:Y:S02]  /*16540*/  FMUL.FTZ R57, R8.reuse, R57 ;  /* 0x0000003908397220 */ /* 0x040fe40000410000 */
[C---:B------:R-:W-:Y:S02]  /*16550*/  FMUL.FTZ R58, R3.reuse, R58 ;  /* 0x0000003a033a7220 */ /* 0x040fe40000410000 */
[C---:B------:R-:W-:Y:S01]  /*16560*/  HMMA.16816.F32.BF16 R116, R132.reuse, R154, R116 ;  /* 0x0000009a8474723c */ /* 0x040fe20000041874 */
[----:B------:R-:W-:Y:S01]  /*16570*/  LDSM.16.MT88.4 R152, [R166+0x2800] ;  /* 0x00280000a698783b */ /* 0x000fe20000004200 */
[----:B------:R-:W-:Y:S02]  /*16580*/  MUFU.EX2 R183, R183 ;  /* 0x000000b700b77308 */ /* 0x000fe40000000800 */
[C---:B------:R-:W-:Y:S02]  /*16590*/  FMUL.FTZ R59, R3.reuse, R59 ;  /* 0x0000003b033b7220 */ /* 0x040fe40000410000 */
[C---:B------:R-:W-:Y:S02]  /*165a0*/  FMUL.FTZ R60, R8.reuse, R60 ;  /* 0x0000003c083c7220 */ /* 0x040fe40000410000 */
[C---:B------:R-:W-:Y:S04]  /*165b0*/  HMMA.16816.F32.BF16 R120, R132.reuse, R128, R120 ;  /* 0x000000808478723c */ /* 0x040fe80000041878 */
[C---:B------:R-:W-:Y:S01]  /*165c0*/  FMUL.FTZ R61, R8.reuse, R61 ;  /* 0x0000003d083d7220 */ /* 0x040fe20000410000 */
[----:B------:R-:W5:Y:S01]  /*165d0*/  MUFU.EX2 R194, R194 ;  /* 0x000000c200c27308 */ /* 0x000f620000000800 */
[C---:B------:R-:W-:Y:S02]  /*165e0*/  FMUL.FTZ R62, R3.reuse, R62 ;  /* 0x0000003e033e7220 */ /* 0x040fe40000410000 */
[C---:B------:R-:W-:Y:S01]  /*165f0*/  HMMA.16816.F32.BF16 R124, R132.reuse, R130, R124 ;  /* 0x00000082847c723c */ /* 0x040fe2000004187c */
[----:B------:R-:W2:Y:S03]  /*16600*/  LDSM.16.MT88.4 R128, [R164+0x2000] ;  /* 0x00200000a480783b */ /* 0x000ea60000004200 */
        /* <DEDUP_REMOVED lines=38> */
[----:B------:R-:W-:Y:S03]  /*16870*/  LDSM.16.MT88.4 R148, [R165+0x800] ;  /* 0x00080000a594783b */ /* 0x000fe60000004200 */
        /* <DEDUP_REMOVED lines=22> */
[----:B------:R-:W-:Y:S03]  /*169e0*/  FMUL.FTZ R101, R8, R101 ;  /* 0x0000006508657220 */ /* 0x000fe60000410000 */
[C---:B------:R-:W-:Y:S03]  /*169f0*/  HMMA.16816.F32.BF16 R96, R132.reuse, R16, R96 ;  /* 0x000000108460723c */ /* 0x040fe60000041860 */
[C---:B------:R-:W-:Y:S02]  /*16a00*/  FMUL.FTZ R102, R3.reuse, R102 ;  /* 0x0000006603667220 */ /* 0x040fe40000410000 */
[C---:B------:R-:W-:Y:S02]  /*16a10*/  FMUL.FTZ R103, R3.reuse, R103 ;  /* 0x0000006703677220 */ /* 0x040fe40000410000 */
[----:B------:R-:W-:Y:S01]  /*16a20*/  F2FP.BF16.PACK_AB R16, R178, R177 ;  /* 0x000000b1b210723e */ /* 0x000fe200000010ff */
[----:B------:R-:W-:Y:S01]  /*16a30*/  FFMA.FTZ R167, R8, R227, R167 ;  /* 0x000000e308a77223 */ /* 0x000fe200000100a7 */
[----:B----4-:R-:W-:Y:S03]  /*16a40*/  F2FP.BF16.PACK_AB R17, R182, R181 ;  /* 0x000000b5b611723e */ /* 0x010fe600000010ff */
[----:B------:R-:W-:Y:S01]  /*16a50*/  HMMA.16816.F32.BF16 R100, R132, R18, R100 ;  /* 0x000000128464723c */ /* 0x000fe20000041864 */
[----:B------:R-:W3:Y:S02]  /*16a60*/  LDSM.16.MT88.4 R132, [R165+0x2800] ;  /* 0x00280000a584783b */ /* 0x000ee40000004200 */
[----:B------:R-:W-:Y:S02]  /*16a70*/  FFMA.FTZ R171, R3, R230, R171 ;  /* 0x000000e603ab7223 */ /* 0x000fe400000100ab */
[----:B------:R-:W-:Y:S02]  /*16a80*/  FADD.FTZ R168, R168, R167 ;  /* 0x000000a7a8a87221 */ /* 0x000fe40000010000 */
[----:B------:R-:W-:Y:S01]  /*16a90*/  F2FP.BF16.PACK_AB R18, R180, R179 ;  /* 0x000000b3b412723e */ /* 0x000fe200000010ff */
[----:B------:R-:W-:Y:S01]  /*16aa0*/  FADD.FTZ R172, R172, R171 ;  /* 0x000000abacac7221 */ /* 0x000fe20000010000 */
[----:B-----5:R-:W-:Y:S03]  /*16ab0*/  F2FP.BF16.PACK_AB R19, R194, R183 ;  /* 0x000000b7c213723e */ /* 0x020fe600000010ff */
        /* <DEDUP_REMOVED lines=31> */
[--C-:B------:R-:W-:Y:S03]  /*16cb0*/  FFMA.FTZ R155, R29, c[0x0][0x2d0], -R176.reuse ;  /* 0x0000b4001d9b7a23 */ /* 0x100fe600000108b0 */
[--C-:B------:R-:W-:Y:S01]  /*16cc0*/  FFMA.FTZ R156, R26, c[0x0][0x2d0], -R175.reuse ;  /* 0x0000b4001a9c7a23 */ /* 0x100fe200000108af */
[C---:B------:R-:W-:Y:S01]  /*16cd0*/  HMMA.16816.F32.BF16 R52, R16.reuse, R158, R52 ;  /* 0x0000009e1034723c */ /* 0x040fe20000041834 */
[----:B------:R-:W4:Y:S03]  /*16ce0*/  MUFU.EX2 R153, R153 ;  /* 0x0000009900997308 */ /* 0x000f260000000800 */
        /* <DEDUP_REMOVED lines=10> */
[----:B------:R-:W5:Y:S01]  /*16d90*/  MUFU.EX2 R155, R155 ;  /* 0x0000009b009b7308 */ /* 0x000f620000000800 */
[----:B------:R-:W-:Y:S01]  /*16da0*/  LDSM.16.MT88.4 R32, [R164+0x1800] ;  /* 0x00180000a420783b */ /* 0x000fe20000004200 */
[--C-:B------:R-:W-:Y:S01]  /*16db0*/  FFMA.FTZ R162, R36, c[0x0][0x2d0], -R176.reuse ;  /* 0x0000b40024a27a23 */ /* 0x100fe200000108b0 */
[C---:B---3--:R-:W-:Y:S04]  /*16dc0*/  HMMA.16816.F32.BF16 R64, R16.reuse, R132, R64 ;  /* 0x000000841040723c */ /* 0x048fe80000041840 */
[----:B------:R-:W-:Y:S03]  /*16dd0*/  FFMA.FTZ R176, R37, c[0x0][0x2d0], -R176 ;  /* 0x0000b40025b07a23 */ /* 0x000fe600000108b0 */
[----:B------:R-:W-:Y:S01]  /*16de0*/  MUFU.EX2 R156, R156 ;  /* 0x0000009c009c7308 */ /* 0x000fe20000000800 */
[C---:B------:R-:W-:Y:S01]  /*16df0*/  HMMA.16816.F32.BF16 R68, R16.reuse, R134, R68 ;  /* 0x000000861044723c */ /* 0x040fe20000041844 */
[----:B------:R-:W3:Y:S07]  /*16e00*/  LDSM.16.MT88.4 R132, [R165+0x4800] ;  /* 0x00480000a584783b */ /* 0x000eee0000004200 */
[C---:B--2---:R-:W-:Y:S01]  /*16e10*/  HMMA.16816.F32.BF16 R72, R16.reuse, R20, R72 ;  /* 0x000000141048723c */ /* 0x044fe20000041848 */
[----:B------:R-:W2:Y:S07]  /*16e20*/  MUFU.EX2 R157, R157 ;  /* 0x0000009d009d7308 */ /* 0x000eae0000000800 */
[C---:B------:R-:W-:Y:S01]  /*16e30*/  HMMA.16816.F32.BF16 R76, R16.reuse, R22, R76 ;  /* 0x00000016104c723c */ /* 0x040fe2000004184c */
[----:B------:R-:W2:Y:S02]  /*16e40*/  LDSM.16.MT88.4 R20, [R166+0x1000] ;  /* 0x00100000a614783b */ /* 0x000ea40000004200 */
[----:B------:R-:W-:Y:S05]  /*16e50*/  MUFU.EX2 R158, R158 ;  /* 0x0000009e009e7308 */ /* 0x000fea0000000800 */
[C---:B------:R-:W-:Y:S05]  /*16e60*/  HMMA.16816.F32.BF16 R80, R16.reuse, R128, R80 ;  /* 0x000000801050723c */ /* 0x040fea0000041850 */
[----:B------:R-:W2:Y:S03]  /*16e70*/  MUFU.EX2 R159, R159 ;  /* 0x0000009f009f7308 */ /* 0x000ea60000000800 */
[C---:B------:R-:W-:Y:S01]  /*16e80*/  HMMA.16816.F32.BF16 R84, R16.reuse, R130, R84 ;  /* 0x000000821054723c */ /* 0x040fe20000041854 */
[----:B------:R-:W2:Y:S06]  /*16e90*/  LDSM.16.MT88.4 R128, [R165+0x1000] ;  /* 0x00100000a580783b */ /* 0x000eac0000004200 */
[----:B------:R-:W-:Y:S01]  /*16ea0*/  MUFU.EX2 R160, R160 ;  /* 0x000000a000a07308 */ /* 0x000fe20000000800 */
[C---:B-1----:R-:W-:Y:S08]  /*16eb0*/  HMMA.16816.F32.BF16 R88, R16.reuse, R144, R88 ;  /* 0x000000901058723c */ /* 0x042ff00000041858 */
[C---:B------:R-:W-:Y:S01]  /*16ec0*/  HMMA.16816.F32.BF16 R92, R16.reuse, R146, R92 ;  /* 0x00000092105c723c */ /* 0x040fe2000004185c */
[----:B------:R-:W-:Y:S01]  /*16ed0*/  LDSM.16.MT88.4 R144, [R9+0x3000] ;  /* 0x003000000990783b */ /* 0x000fe20000004200 */
[----:B------:R-:W1:Y:S06]  /*16ee0*/  MUFU.EX2 R161, R161 ;  /* 0x000000a100a17308 */ /* 0x000e6c0000000800 */
[C---:B---3--:R-:W-:Y:S04]  /*16ef0*/  HMMA.16816.F32.BF16 R96, R16.reuse, R132, R96 ;  /* 0x000000841060723c */ /* 0x048fe80000041860 */
[----:B------:R-:W-:Y:S04]  /*16f00*/  MUFU.EX2 R162, R162 ;  /* 0x000000a200a27308 */ /* 0x000fe80000000800 */
[----:B------:R-:W-:Y:S01]  /*16f10*/  HMMA.16816.F32.BF16 R100, R16, R134, R100 ;  /* 0x000000861064723c */ /* 0x000fe20000041864 */
[----:B------:R-:W3:Y:S05]  /*16f20*/  LDSM.16.MT88.4 R132, [R166+0x3000] ;  /* 0x00300000a684783b */ /* 0x000eea0000004200 */
[----:B------:R-:W1:Y:S01]  /*16f30*/  MUFU.EX2 R163, R176 ;  /* 0x000000b000a37308 */ /* 0x000e620000000800 */
[----:B----4-:R-:W-:Y:S01]  /*16f40*/  F2FP.BF16.PACK_AB R16, R153, R152 ;  /* 0x000000989910723e */ /* 0x010fe200000010ff */
[----:B------:R-:W-:Y:S01]  /*16f50*/  FADD.FTZ R152, R152, R179 ;  /* 0x000000b398987221 */ /* 0x000fe20000010000 */
[----:B-----5:R-:W-:Y:S03]  /*16f60*/  F2FP.BF16.PACK_AB R18, R155, R154 ;  /* 0x0000009a9b12723e */ /* 0x020fe600000010ff */
[----:B--2---:R-:W-:Y:S01]  /*16f70*/  F2FP.BF16.PACK_AB R17, R157, R156 ;  /* 0x0000009c9d11723e */ /* 0x004fe200000010ff */
[----:B------:R-:W-:Y:S01]  /*16f80*/  FADD.FTZ R156, R156, R183 ;  /* 0x000000b79c9c7221 */ /* 0x000fe20000010000 */
[----:B------:R-:W-:Y:S01]  /*16f90*/  F2FP.BF16.PACK_AB R19, R159, R158 ;  /* 0x0000009e9f13723e */ /* 0x000fe200000010ff */
[----:B------:R-:W-:Y:S02]  /*16fa0*/  FADD.FTZ R153, R153, R152 ;  /* 0x0000009899997221 */ /* 0x000fe40000010000 */
[----:B------:R-:W-:Y:S02]  /*16fb0*/  FADD.FTZ R157, R157, R156 ;  /* 0x0000009c9d9d7221 */ /* 0x000fe40000010000 */
[----:B------:R-:W-:Y:S02]  /*16fc0*/  FADD.FTZ R154, R154, R153 ;  /* 0x000000999a9a7221 */ /* 0x000fe40000010000 */
[C---:B------:R-:W-:Y:S03]  /*16fd0*/  HMMA.16816.F32.BF16 R4, R16.reuse, R20, R4 ;  /* 0x000000141004723c */ /* 0x040fe60000041804 */
[----:B------:R-:W-:Y:S02]  /*16fe0*/  FADD.FTZ R158, R158, R157 ;  /* 0x0000009d9e9e7221 */ /* 0x000fe40000010000 */
[----:B------:R-:W-:Y:S02]  /*16ff0*/  FADD.FTZ R155, R155, R154 ;  /* 0x0000009a9b9b7221 */ /* 0x000fe40000010000 */
[----:B------:R-:W-:Y:S01]  /*17000*/  FADD.FTZ R158, R159, R158 ;  /* 0x0000009e9f9e7221 */ /* 0x000fe20000010000 */
        /* <DEDUP_REMOVED lines=9> */
[C---:B------:R-:W-:Y:S01]  /*170a0*/  HMMA.16816.F32.BF16 R124, R16.reuse, R130, R124 ;  /* 0x00000082107c723c */ /* 0x040fe2000004187c */
[----:B------:R-:W1:Y:S07]  /*170b0*/  LDSM.16.MT88.4 R128, [R9+0x5000] ;  /* 0x005000000980783b */ /* 0x000e6e0000004200 */
[C---:B---3--:R-:W-:Y:S07]  /*170c0*/  HMMA.16816.F32.BF16 R40, R16.reuse, R132, R40 ;  /* 0x000000841028723c */ /* 0x048fee0000041828 */
[--C-:B------:R-:W-:Y:S01]  /*170d0*/  FFMA.FTZ R132, R38, c[0x0][0x2d0], -R175.reuse ;  /* 0x0000b40026847a23 */ /* 0x100fe200000108af */
[C---:B------:R-:W-:Y:S03]  /*170e0*/  HMMA.16816.F32.BF16 R44, R16.reuse, R134, R44 ;  /* 0x00000086102c723c */ /* 0x040fe6000004182c */
[----:B------:R-:W-:Y:S01]  /*170f0*/  MUFU.EX2 R176, R132 ;  /* 0x0000008400b07308 */ /* 0x000fe20000000800 */
[----:B------:R-:W-:Y:S02]  /*17100*/  FFMA.FTZ R175, R39, c[0x0][0x2d0], -R175 ;  /* 0x0000b40027af7a23 */ /* 0x000fe400000108af */
[----:B------:R-:W-:Y:S02]  /*17110*/  LDSM.16.MT88.4 R36, [R166+0x3800] ;  /* 0x00380000a624783b */ /* 0x000fe40000004200 */
[C---:B------:R-:W-:Y:S05]  /*17120*/  HMMA.16816.F32.BF16 R48, R16.reuse, R144, R48 ;  /* 0x000000901030723c */ /* 0x040fea0000041830 */
[----:B------:R-:W3:Y:S03]  /*17130*/  MUFU.EX2 R175, R175 ;  /* 0x000000af00af7308 */ /* 0x000ee60000000800 */
        /* <DEDUP_REMOVED lines=8> */
[C---:B-----5:R-:W-:Y:S08]  /*171c0*/  HMMA.16816.F32.BF16 R72, R16.reuse, R28, R72 ;  /* 0x0000001c1048723c */ /* 0x060ff00000041848 */
        /* <DEDUP_REMOVED lines=8> */
[C---:B----4-:R-:W-:Y:S08]  /*17250*/  HMMA.16816.F32.BF16 R96, R16.reuse, R24, R96 ;  /* 0x000000181060723c */ /* 0x050ff00000041860 */
[----:B------:R-:W-:Y:S01]  /*17260*/  HMMA.16816.F32.BF16 R100, R16, R26, R100 ;  /* 0x0000001a1064723c */ /* 0x000fe20000041864 */
[----:B------:R-:W4:Y:S06]  /*17270*/  LDSM.16.MT88.4 R24, [R165+0x3800] ;  /* 0x00380000a518783b */ /* 0x000f2c0000004200 */
[----:B------:R-:W-:Y:S01]  /*17280*/  F2FP.BF16.PACK_AB R16, R161, R160 ;  /* 0x000000a0a110723e */ /* 0x000fe200000010ff */
[----:B------:R-:W-:Y:S01]  /*17290*/  FADD.FTZ R160, R160, R155 ;  /* 0x0000009ba0a07221 */ /* 0x000fe20000010000 */
[----:B------:R-:W-:Y:S03]  /*172a0*/  F2FP.BF16.PACK_AB R18, R163, R162 ;  /* 0x000000a2a312723e */ /* 0x000fe600000010ff */
[C---:B------:R-:W-:Y:S01]  /*172b0*/  F2FP.BF16.PACK_AB R17, R232.reuse, R231 ;  /* 0x000000e7e811723e */ /* 0x040fe200000010ff */
[----:B------:R-:W-:Y:S01]  /*172c0*/  FADD.FTZ R231, R231, R158 ;  /* 0x0000009ee7e77221 */ /* 0x000fe20000010000 */
[----:B---3--:R-:W-:Y:S01]  /*172d0*/  F2FP.BF16.PACK_AB R19, R175, R176 ;  /* 0x000000b0af13723e */ /* 0x008fe200000010ff */
[----:B------:R-:W-:Y:S02]  /*172e0*/  FADD.FTZ R161, R161, R160 ;  /* 0x000000a0a1a17221 */ /* 0x000fe40000010000 */
[----:B------:R-:W-:Y:S02]  /*172f0*/  FADD.FTZ R231, R232, R231 ;  /* 0x000000e7e8e77221 */ /* 0x000fe40000010000 */
[----:B------:R-:W-:Y:S02]  /*17300*/  FADD.FTZ R162, R162, R161 ;  /* 0x000000a1a2a27221 */ /* 0x000fe40000010000 */
[C---:B-1----:R-:W-:Y:S01]  /*17310*/  HMMA.16816.F32.BF16 R132, R16.reuse, R128, R4 ;  /* 0x000000801084723c */ /* 0x042fe20000041804 */
[----:B------:R-:W1:Y:S02]  /*17320*/  LDSM.16.MT88.4 R4, [R166+0x5800] ;  /* 0x00580000a604783b */ /* 0x000e640000004200 */
[----:B------:R-:W-:Y:S02]  /*17330*/  FADD.FTZ R176, R176, R231 ;  /* 0x000000e7b0b07221 */ /* 0x000fe40000010000 */
[----:B------:R-:W-:Y:S02]  /*17340*/  FADD.FTZ R227, R163, R162 ;  /* 0x000000a2a3e37221 */ /* 0x000fe40000010000 */
[----:B------:R-:W-:Y:S01]  /*17350*/  FADD.FTZ R230, R175, R176 ;  /* 0x000000b0afe67221 */ /* 0x000fe20000010000 */
[C---:B------:R-:W-:Y:S01]  /*17360*/  HMMA.16816.F32.BF16 R128, R16.reuse, R130, R12 ;  /* 0x000000821080723c */ /* 0x040fe2000004180c */
[----:B------:R-:W3:Y:S07]  /*17370*/  LDSM.16.MT88.4 R12, [R9+0x5800] ;  /* 0x00580000090c783b */ /* 0x000eee0000004200 */
        /* <DEDUP_REMOVED lines=13> */
[C---:B----4-:R-:W-:Y:S07]  /*17450*/  HMMA.16816.F32.BF16 R64, R16.reuse, R24, R64 ;  /* 0x000000181040723c */ /* 0x050fee0000041840 */
        /* <DEDUP_REMOVED lines=8> */
[----:B------:R-:W-:Y:S01]  /*174e0*/  @P0 MOV R8, c[0x0][0x1e0] ;  /* 0x0000780000080a02 */ /* 0x000fe20000000f00 */
[C---:B---3--:R-:W-:Y:S04]  /*174f0*/  HMMA.16816.F32.BF16 R80, R16.reuse, R12, R80 ;  /* 0x0000000c1050723c */ /* 0x048fe80000041850 */
[----:B------:R-:W-:Y:S03]  /*17500*/  @P0 IMAD R3, R3, c[0x0][0x1e0], RZ ;  /* 0x0000780003030a24 */ /* 0x000fe600078e02ff */
[----:B------:R-:W-:Y:S01]  /*17510*/  @P0 MOV R12, c[0x0][0x1e4] ;  /* 0x00007900000c0a02 */ /* 0x000fe20000000f00 */
[C---:B------:R-:W-:Y:S01]  /*17520*/  @P0 IMAD R3, R24.reuse, c[0x0][0x1e4], R3 ;  /* 0x0000790018030a24 */ /* 0x040fe200078e0203 */
[C---:B------:R-:W-:Y:S03]  /*17530*/  HMMA.16816.F32.BF16 R84, R16.reuse, R14, R84 ;  /* 0x0000000e1054723c */ /* 0x040fe60000041854 */
[----:B------:R-:W-:Y:S05]  /*17540*/  @P0 IMAD.WIDE.U32 R24, R24, c[0x0][0x1e0], RZ ;  /* 0x0000780018180a25 */ /* 0x000fea00078e00ff */
[----:B------:R-:W-:Y:S01]  /*17550*/  @P0 IADD3 R9, R25, R3, RZ ;  /* 0x0000000319090210 */ /* 0x000fe20007ffe0ff */
[C---:B--2---:R-:W-:Y:S03]  /*17560*/  HMMA.16816.F32.BF16 R88, R16.reuse, R20, R88 ;  /* 0x000000141058723c */ /* 0x044fe60000041858 */
[C---:B------:R-:W-:Y:S02]  /*17570*/  @P0 SHF.L.U32 R3, R24.reuse, 0x6, RZ ;  /* 0x0000000618030819 */ /* 0x040fe400000006ff */
[----:B------:R-:W-:Y:S02]  /*17580*/  @P0 SHF.L.U64.HI R9, R24, 0x6, R9 ;  /* 0x0000000618090819 */ /* 0x000fe40000010209 */
[C---:B------:R-:W-:Y:S01]  /*17590*/  @P0 LEA R13, P1, R8.reuse, R3, 0x5 ;  /* 0x00000003080d0211 */ /* 0x040fe200078228ff */
[C---:B------:R-:W-:Y:S04]  /*175a0*/  HMMA.16816.F32.BF16 R92, R16.reuse, R22, R92 ;  /* 0x00000016105c723c */ /* 0x040fe8000004185c */
[----:B------:R-:W-:Y:S02]  /*175b0*/  @P0 LEA.HI.X R15, R8, R9, R12, 0x5, P1 ;  /* 0x00000009080f0211 */ /* 0x000fe400008f2c0c */
[----:B------:R-:W-:Y:S02]  /*175c0*/  P2R R12, PR, RZ, 0x4 ;  /* 0x00000004ff0c7803 */ /* 0x000fe40000000000 */
[----:B------:R-:W-:Y:S01]  /*175d0*/  @P0 IADD3 R13, P5, R13, R228, RZ ;  /* 0x000000e40d0d0210 */ /* 0x000fe20007fbe0ff */
[C---:B-1----:R-:W-:Y:S03]  /*175e0*/  HMMA.16816.F32.BF16 R96, R16.reuse, R4, R96 ;  /* 0x000000041060723c */ /* 0x042fe60000041860 */
[----:B------:R-:W-:Y:S02]  /*175f0*/  @P0 IADD3.X R20, R15, R222, RZ, P5, !PT ;  /* 0x000000de0f140210 */ /* 0x000fe40002ffe4ff */
[----:B------:R-:W-:Y:S02]  /*17600*/  ISETP.NE.AND P5, PT, R12, RZ, PT ;  /* 0x000000ff0c00720c */ /* 0x000fe40003fa5270 */
[----:B------:R-:W-:Y:S01]  /*17610*/  @P0 IADD3 R3, P1, R3, R228, RZ ;  /* 0x000000e403030210 */ /* 0x000fe20007f3e0ff */
[----:B------:R-:W-:Y:S03]  /*17620*/  HMMA.16816.F32.BF16 R100, R16, R6, R100 ;  /* 0x000000061064723c */ /* 0x000fe60000041864 */
[----:B------:R-:W-:Y:S02]  /*17630*/  @P0 ISETP.GE.AND P2, PT, R207, c[0x0][0x1d4], PT ;  /* 0x00007500cf000a0c */ /* 0x000fe40003f46270 */
[----:B------:R-:W-:Y:S02]  /*17640*/  SEL R226, R226, RZ, !P5 ;  /* 0x000000ffe2e27207 */ /* 0x000fe40006800000 */
[----:B------:R-:W-:Y:S02]  /*17650*/  @P0 LEA R24, P6, R3, c[0x0][0x1c8], 0x1 ;  /* 0x0000720003180a11 */ /* 0x000fe400078c08ff */
[----:B------:R-:W-:Y:S02]  /*17660*/  @P0 IADD3.X R14, R9, R222, RZ, P1, !PT ;  /* 0x000000de090e0210 */ /* 0x000fe40000ffe4ff */
[----:B------:R-:W-:Y:S02]  /*17670*/  @P0 ISETP.GE.AND P1, PT, R206, c[0x0][0x1d4], PT ;  /* 0x00007500ce000a0c */ /* 0x000fe40003f26270 */
[----:B------:R-:W-:Y:S01]  /*17680*/  @P0 LEA.HI.X R25, R3, c[0x0][0x1cc], R14, 0x1, P6 ;  /* 0x0000730003190a11 */ /* 0x000fe200030f0c0e */
[----:B------:R-:W-:Y:S01]  /*17690*/  @P0 IMAD R3, R226, 0x6000, R11 ;  /* 0x00006000e2030824 */ /* 0x000fe200078e020b */
[C---:B------:R-:W-:Y:S04]  /*176a0*/  @P0 LEA R8, P4, R13.reuse, c[0x0][0x1c8], 0x1 ;  /* 0x000072000d080a11 */ /* 0x040fe800078808ff */
[----:B------:R-:W-:Y:S01]  /*176b0*/  @!PT LDS RZ, [RZ] ;  /* 0x00000000fffff984 */ /* 0x000fe20000000800 */
[----:B------:R-:W-:Y:S01]  /*176c0*/  @!PT LDS RZ, [RZ] ;  /* 0x00000000fffff984 */ /* 0x000fe20000000800 */
[----:B------:R-:W-:Y:S01]  /*176d0*/  @!PT LDS RZ, [RZ] ;  /* 0x00000000fffff984 */ /* 0x000fe20000000800 */
[----:B------:R1:W-:Y:S01]  /*176e0*/  @P0 LDGSTS.E.BYPASS.LTC128B.128 [R3], [R24.64], !P3 ;  /* 0x0000000018030fae */ /* 0x0003e2000d901d48 */
[----:B------:R-:W-:Y:S07]  /*176f0*/  @P0 LEA.HI.X R9, R13, c[0x0][0x1cc], R20, 0x1, P4 ;  /* 0x000073000d090a11 */ /* 0x000fee00020f0c14 */
        /* <DEDUP_REMOVED lines=14> */
.L_x_4818:
[----:B------:R-:W-:Y:S02]  /*177e0*/  MOV R5, 0x1f ;  /* 0x0000001f00057802 */ /* 0x000fe40000000f00 */
[----:B------:R-:W-:Y:S01]  /*177f0*/  MOV R4, 0xffffffff ;  /* 0xffffffff00047802 */ /* 0x000fe20000000f00 */
[----:B------:R-:W-:Y:S05]  /*17800*/  BRA.DIV ~URZ, `(.L_x_4820) ;  /* 0x000052627f007947 */ /* 0x000fea000b800000 */
[----:B-1----:R1:W2:Y:S02]  /*17810*/  SHFL.BFLY PT, R7, R227, 0x2, 0x1f ;  /* 0x0c401f00e3077f89 */ /* 0x0022a400000e0000 */
.L_x_4893:
[----:B--2---:R-:W-:Y:S01]  /*17820*/  FADD.FTZ R8, R7, R227 ;  /* 0x000000e307087221 */ /* 0x004fe20000010000 */
[----:B------:R-:W-:Y:S05]  /*17830*/  BRA.DIV ~URZ, `(.L_x_4821) ;  /* 0x000052827f007947 */ /* 0x000fea000b800000 */
[----:B------:R-:W2:Y:S04]  /*17840*/  SHFL.BFLY PT, R5, R230, 0x2, 0x1f ;  /* 0x0c401f00e6057f89 */ /* 0x000ea800000e0000 */
[----:B------:R-:W3:Y:S01]  /*17850*/  SHFL.BFLY PT, R3, R8, 0x1, 0x1f ;  /* 0x0c201f0008037f89 */ /* 0x000ee200000e0000 */
[----:B--2---:R-:W-:-:S02]  /*17860*/  FADD.FTZ R12, R5, R230 ;  /* 0x000000e6050c7221 */ /* 0x004fc40000010000 */
[----:B---3--:R-:W-:-:S03]  /*17870*/  FADD.FTZ R3, R8, R3 ;  /* 0x0000000308037221 */ /* 0x008fc60000010000 */
[----:B------:R2:W3:Y:S04]  /*17880*/  SHFL.BFLY PT, R7, R12, 0x1, 0x1f ;  /* 0x0c201f000c077f89 */ /* 0x0004e800000e0000 */
.L_x_4894:
[----:B------:R-:W-:Y:S01]  /*17890*/  FSETP.NE.FTZ.AND P1, PT, R3, RZ, PT ;  /* 0x000000ff0300720b */ /* 0x000fe20003f35000 */
[----:B--23--:R-:W-:Y:S01]  /*178a0*/  FADD.FTZ R12, R7, R12 ;  /* 0x0000000c070c7221 */ /* 0x00cfe20000010000 */
[----:B------:R-:W-:Y:S02]  /*178b0*/  MOV R13, RZ ;  /* 0x000000ff000d7202 */ /* 0x000fe40000000f00 */
[----:B------:R-:W-:Y:S02]  /*178c0*/  MOV R8, RZ ;  /* 0x000000ff00087202 */ /* 0x000fe40000000f00 */
[----:B------:R-:W-:Y:S02]  /*178d0*/  FSETP.NE.FTZ.AND P0, PT, R12, RZ, PT ;  /* 0x000000ff0c00720b */ /* 0x000fe40003f15000 */
[----:B------:R-:W-:Y:S02]  /*178e0*/  MOV R9, 0xff800000 ;  /* 0xff80000000097802 */ /* 0x000fe40000000f00 */
[----:B------:R-:W-:-:S02]  /*178f0*/  MOV R16, 0xff800000 ;  /* 0xff80000000107802 */ /* 0x000fc40000000f00 */
[----:B------:R-:W-:Y:S01]  /*17900*/  MOV R17, 0x1 ;  /* 0x0000000100117802 */ /* 0x000fe20000000f00 */
        /* <DEDUP_REMOVED lines=57> */
[----:B--2---:R-:W-:-:S02]  /*17ca0*/  @P0 FMUL.FTZ R12, R12, 0.69314718246459960938 ;  /* 0x3f3172180c0c0820 */ /* 0x004fc40000410000 */
        /* <DEDUP_REMOVED lines=50> */
.L_x_4753:
        /* <DEDUP_REMOVED lines=16> */
.L_x_4823:
[----:B------:R-:W-:Y:S05]  /*180d0*/  BSYNC B0 ;  /* 0x0000000000007941 */ /* 0x000fea0003800000 */
.L_x_4822:
        /* <DEDUP_REMOVED lines=8> */
[----:B------:R-:W-:Y:S01]  /*18160*/  IMAD.MOV.U32 R26, RZ, RZ, 0x40 ;  /* 0x00000040ff1a7424 */ /* 0x000fe200078e00ff */
        /* <DEDUP_REMOVED lines=20> */
[----:B------:R-:W-:Y:S02]  /*182b0*/  R2P PR, R12, 0x6 ;  /* 0x000000060c007804 */ /* 0x000fe40000000000 */
[----:B------:R-:W-:Y:S02]  /*182c0*/  LOP3.LUT R18, R13, R18, RZ, 0xfc, !PT ;  /* 0x000000120d127212 */ /* 0x000fe400078efcff */
[----:B------:R-:W-:Y:S02]  /*182d0*/  F2FP.BF16.PACK_AB R17, R135, R134 ;  /* 0x000000868711723e */ /* 0x000fe400000010ff */
[----:B------:R-:W-:Y:S01]  /*182e0*/  F2FP.BF16.PACK_AB R12, R131, R130 ;  /* 0x00000082830c723e */ /* 0x000fe200000010ff */
[----:B------:R-:W-:Y:S01]  /*182f0*/  IMAD.IADD R18, R19, 0x1, R18 ;  /* 0x0000000113127824 */ /* 0x000fe200078e0212 */
[----:B------:R-:W-:Y:S01]  /*18300*/  SEL R26, R26, 0xffffffc0, !P2 ;  /* 0xffffffc01a1a7807 */ /* 0x000fe20005000000 */
[----:B------:R-:W-:Y:S01]  /*18310*/  IMAD.MOV.U32 R19, RZ, RZ, 0x20 ;  /* 0x00000020ff137424 */ /* 0x000fe200078e00ff */
[----:B------:R-:W-:Y:S01]  /*18320*/  F2FP.BF16.PACK_AB R27, R115, R114 ;  /* 0x00000072731b723e */ /* 0x000fe200000010ff */
[----:B------:R-:W-:Y:S01]  /*18330*/  IMAD.SHL.U32 R24, R18, 0x2, RZ ;  /* 0x0000000212187824 */ /* 0x000fe200078e00ff */
[----:B------:R-:W-:-:S02]  /*18340*/  F2FP.BF16.PACK_AB R18, R109, R108 ;  /* 0x0000006c6d12723e */ /* 0x000fc400000010ff */
[----:B------:R-:W-:Y:S02]  /*18350*/  SEL R19, R19, 0xffffffe0, !P1 ;  /* 0xffffffe013137807 */ /* 0x000fe40004800000 */
[C---:B------:R-:W-:Y:S01]  /*18360*/  IADD3 R13, R24.reuse, 0x80, RZ ;  /* 0x00000080180d7810 */ /* 0x040fe20007ffe0ff */
[----:B------:R2:W-:Y:S01]  /*18370*/  STS [R24+0x80], R23 ;  /* 0x0000801718007388 */ /* 0x0005e20000000800 */
[C---:B------:R-:W-:Y:S02]  /*18380*/  IADD3 R21, R24.reuse, 0x70, RZ ;  /* 0x0000007018157810 */ /* 0x040fe40007ffe0ff */
[----:B------:R-:W-:Y:S01]  /*18390*/  @P0 IADD3 R21, R13, 0x10, RZ ;  /* 0x000000100d150810 */ /* 0x000fe20007ffe0ff */
[----:B------:R-:W-:Y:S01]  /*183a0*/  IMAD.IADD R13, R24, 0x1, R19 ;  /* 0x00000001180d7824 */ /* 0x000fe200078e0213 */
[----:B------:R3:W-:Y:S01]  /*183b0*/  STS [R24+0x480], R17 ;  /* 0x0004801118007388 */ /* 0x0007e20000000800 */
[----:B------:R-:W-:Y:S02]  /*183c0*/  F2FP.BF16.PACK_AB R29, R117, R116 ;  /* 0x00000074751d723e */ /* 0x000fe400000010ff */
[----:B------:R-:W-:Y:S01]  /*183d0*/  IMAD.IADD R19, R19, 0x1, R21 ;  /* 0x0000000113137824 */ /* 0x000fe200078e0215 */
        /* <DEDUP_REMOVED lines=11> */
[----:B------:R-:W-:Y:S01]  /*18490*/  ISETP.NE.AND.EX P1, PT, RZ, c[0x0][0x50c], PT, P0 ;  /* 0x00014300ff007a0c */ /* 0x000fe20003f25300 */
[----:B------:R1:W-:Y:S01]  /*184a0*/  STS [R19], R18 ;  /* 0x0000001213007388 */ /* 0x0003e20000000800 */
[----:B--2---:R-:W-:Y:S02]  /*184b0*/  F2FP.BF16.PACK_AB R23, R123, R122 ;  /* 0x0000007a7b17723e */ /* 0x004fe400000010ff */
[----:B------:R-:W-:Y:S01]  /*184c0*/  ISETP.NE.AND.EX P2, PT, RZ, c[0x0][0x504], PT, P2 ;  /* 0x00014100ff007a0c */ /* 0x000fe20003f45320 */
[----:B------:R2:W-:Y:S01]  /*184d0*/  STS [R19+0x400], R22 ;  /* 0x0004001613007388 */ /* 0x0005e20000000800 */
[--C-:B---3--:R-:W-:Y:S02]  /*184e0*/  IMAD.IADD R17, R19, 0x1, R26.reuse ;  /* 0x0000000113117824 */ /* 0x108fe400078e021a */
[----:B----4-:R-:W-:Y:S02]  /*184f0*/  IMAD.IADD R12, R24, 0x1, R26 ;  /* 0x00000001180c7824 */ /* 0x010fe400078e021a */
[----:B-1----:R-:W-:-:S03]  /*18500*/  IMAD.IADD R20, R26, 0x1, R21 ;  /* 0x000000011a147824 */ /* 0x002fc600078e0215 */
[----:B------:R1:W-:Y:S01]  /*18510*/  STS [R12+0x80], R33 ;  /* 0x000080210c007388 */ /* 0x0003e20000000800 */
[----:B------:R-:W-:-:S03]  /*18520*/  F2FP.BF16.PACK_AB R30, R47, R46 ;  /* 0x0000002e2f1e723e */ /* 0x000fc600000010ff */
[----:B------:R3:W-:Y:S01]  /*18530*/  STS [R12+0x480], R27 ;  /* 0x0004801b0c007388 */ /* 0x0007e20000000800 */
[----:B------:R-:W-:-:S03]  /*18540*/  F2FP.BF16.PACK_AB R28, R45, R44 ;  /* 0x0000002c2d1c723e */ /* 0x000fc600000010ff */
[----:B------:R4:W-:Y:S01]  /*18550*/  STS [R20], R29 ;  /* 0x0000001d14007388 */ /* 0x0009e20000000800 */
[----:B------:R-:W-:Y:S01]  /*18560*/  IMAD.IADD R18, R26, 0x1, R13 ;  /* 0x000000011a127824 */ /* 0x000fe200078e020d */
[----:B------:R-:W-:Y:S02]  /*18570*/  F2FP.BF16.PACK_AB R26, R127, R126 ;  /* 0x0000007e7f1a723e */ /* 0x000fe400000010ff */
[----:B------:R4:W-:Y:S01]  /*18580*/  STS [R20+0x400], R31 ;  /* 0x0004001f14007388 */ /* 0x0009e20000000800 */
[----:B--2---:R-:W-:-:S03]  /*18590*/  F2FP.BF16.PACK_AB R22, R125, R124 ;  /* 0x0000007c7d16723e */ /* 0x004fc600000010ff */
[----:B------:R2:W-:Y:S04]  /*185a0*/  STS [R18+0x80], R25 ;  /* 0x0000801912007388 */ /* 0x0005e80000000800 */
[----:B------:R2:W-:Y:S04]  /*185b0*/  STS [R18+0x480], R23 ;  /* 0x0004801712007388 */ /* 0x0005e80000000800 */
[----:B------:R2:W-:Y:S01]  /*185c0*/  STS [R17], R22 ;  /* 0x0000001611007388 */ /* 0x0005e20000000800 */
[----:B-1----:R-:W-:Y:S02]  /*185d0*/  F2FP.BF16.PACK_AB R33, R67, R66 ;  /* 0x000000424321723e */ /* 0x002fe400000010ff */
[----:B---3--:R-:W-:Y:S01]  /*185e0*/  F2FP.BF16.PACK_AB R27, R41, R40 ;  /* 0x00000028291b723e */ /* 0x008fe200000010ff */
[----:B------:R1:W-:Y:S01]  /*185f0*/  STS [R17+0x400], R26 ;  /* 0x0004001a11007388 */ /* 0x0003e20000000800 */
[----:B----4-:R-:W-:-:S03]  /*18600*/  F2FP.BF16.PACK_AB R29, R43, R42 ;  /* 0x0000002a2b1d723e */ /* 0x010fc600000010ff */
[----:B------:R3:W-:Y:S04]  /*18610*/  STS [R24+0x4080], R27 ;  /* 0x0040801b18007388 */ /* 0x0007e80000000800 */
[----:B------:R4:W-:Y:S01]  /*18620*/  STS [R24+0x4480], R29 ;  /* 0x0044801d18007388 */ /* 0x0009e20000000800 */
[----:B------:R-:W-:-:S03]  /*18630*/  F2FP.BF16.PACK_AB R31, R65, R64 ;  /* 0x00000040411f723e */ /* 0x000fc600000010ff */
[----:B------:R4:W-:Y:S01]  /*18640*/  STS [R21+0x4000], R28 ;  /* 0x0040001c15007388 */ /* 0x0009e20000000800 */
[----:B--2---:R-:W-:-:S03]  /*18650*/  F2FP.BF16.PACK_AB R25, R59, R58 ;  /* 0x0000003a3b19723e */ /* 0x004fc600000010ff */
[----:B------:R2:W-:Y:S01]  /*18660*/  STS [R21+0x4400], R30 ;  /* 0x0044001e15007388 */ /* 0x0005e20000000800 */
[----:B------:R-:W-:Y:S02]  /*18670*/  F2FP.BF16.PACK_AB R23, R57, R56 ;  /* 0x000000383917723e */ /* 0x000fe400000010ff */
[----:B------:R-:W-:Y:S01]  /*18680*/  F2FP.BF16.PACK_AB R22, R53, R52 ;  /* 0x000000343516723e */ /* 0x000fe200000010ff */
[----:B------:R2:W-:Y:S01]  /*18690*/  STS [R13+0x4080], R32 ;  /* 0x004080200d007388 */ /* 0x0005e20000000800 */
[----:B-1----:R-:W-:-:S03]  /*186a0*/  F2FP.BF16.PACK_AB R26, R55, R54 ;  /* 0x00000036371a723e */ /* 0x002fc600000010ff */
[----:B------:R1:W-:Y:S01]  /*186b0*/  STS [R13+0x4480], R34 ;  /* 0x004480220d007388 */ /* 0x0003e20000000800 */
[----:B---3--:R-:W-:-:S03]  /*186c0*/  F2FP.BF16.PACK_AB R27, R61, R60 ;  /* 0x0000003c3d1b723e */ /* 0x008fc600000010ff */
[----:B------:R3:W-:Y:S01]  /*186d0*/  STS [R19+0x4000], R22 ;  /* 0x0040001613007388 */ /* 0x0007e20000000800 */
[----:B----4-:R-:W-:-:S03]  /*186e0*/  F2FP.BF16.PACK_AB R29, R63, R62 ;  /* 0x0000003e3f1d723e */ /* 0x010fc600000010ff */
[----:B------:R4:W-:Y:S01]  /*186f0*/  STS [R19+0x4400], R26 ;  /* 0x0044001a13007388 */ /* 0x0009e20000000800 */
[----:B------:R-:W-:-:S03]  /*18700*/  F2FP.BF16.PACK_AB R28, R77, R76 ;  /* 0x0000004c4d1c723e */ /* 0x000fc600000010ff */
[----:B------:R4:W-:Y:S01]  /*18710*/  STS [R12+0x4080], R23 ;  /* 0x004080170c007388 */ /* 0x0009e20000000800 */
[----:B--2---:R-:W-:-:S03]  /*18720*/  F2FP.BF16.PACK_AB R30, R79, R78 ;  /* 0x0000004e4f1e723e */ /* 0x004fc600000010ff */
[----:B------:R2:W-:Y:S04]  /*18730*/  STS [R12+0x4480], R25 ;  /* 0x004480190c007388 */ /* 0x0005e80000000800 */
[----:B------:R2:W-:Y:S01]  /*18740*/  STS [R20+0x4000], R27 ;  /* 0x0040001b14007388 */ /* 0x0005e20000000800 */
[----:B------:R-:W-:-:S03]  /*18750*/  F2FP.BF16.PACK_AB R32, R3, R2 ;  /* 0x000000020320723e */ /* 0x000fc600000010ff */
[----:B------:R2:W-:Y:S01]  /*18760*/  STS [R20+0x4400], R29 ;  /* 0x0044001d14007388 */ /* 0x0005e20000000800 */
[----:B-1----:R-:W-:-:S03]  /*18770*/  F2FP.BF16.PACK_AB R34, R15, R14 ;  /* 0x0000000e0f22723e */ /* 0x002fc600000010ff */
[----:B------:R1:W-:Y:S01]  /*18780*/  STS [R18+0x4080], R31 ;  /* 0x0040801f12007388 */ /* 0x0003e20000000800 */
[----:B---3--:R-:W-:-:S03]  /*18790*/  F2FP.BF16.PACK_AB R22, R69, R68 ;  /* 0x000000444516723e */ /* 0x008fc600000010ff */
[----:B------:R-:W-:Y:S01]  /*187a0*/  STS [R18+0x4480], R33 ;  /* 0x0044802112007388 */ /* 0x000fe20000000800 */
[----:B----4-:R-:W-:-:S03]  /*187b0*/  F2FP.BF16.PACK_AB R26, R71, R70 ;  /* 0x00000046471a723e */ /* 0x010fc600000010ff */
[----:B------:R3:W-:Y:S01]  /*187c0*/  STS [R17+0x4000], R22 ;  /* 0x0040001611007388 */ /* 0x0007e20000000800 */
[----:B------:R-:W-:-:S03]  /*187d0*/  F2FP.BF16.PACK_AB R23, R73, R72 ;  /* 0x000000484917723e */ /* 0x000fc600000010ff */
[----:B------:R-:W-:Y:S01]  /*187e0*/  STS [R17+0x4400], R26 ;  /* 0x0044001a11007388 */ /* 0x000fe20000000800 */
[----:B--2---:R-:W-:-:S03]  /*187f0*/  F2FP.BF16.PACK_AB R25, R75, R74 ;  /* 0x0000004a4b19723e */ /* 0x004fc600000010ff */
[----:B------:R2:W-:Y:S01]  /*18800*/  STS [R24+0x8080], R23 ;  /* 0x0080801718007388 */ /* 0x0005e20000000800 */
[----:B------:R-:W-:-:S03]  /*18810*/  F2FP.BF16.PACK_AB R27, R95, R94 ;  /* 0x0000005e5f1b723e */ /* 0x000fc600000010ff */
[----:B------:R4:W-:Y:S01]  /*18820*/  STS [R24+0x8480], R25 ;  /* 0x0084801918007388 */ /* 0x0009e20000000800 */
[----:B------:R-:W-:-:S03]  /*18830*/  F2FP.BF16.PACK_AB R29, R93, R92 ;  /* 0x0000005c5d1d723e */ /* 0x000fc600000010ff */
[----:B------:R-:W-:Y:S01]  /*18840*/  STS [R21+0x8000], R28 ;  /* 0x0080001c15007388 */ /* 0x000fe20000000800 */
[----:B-1----:R-:W-:-:S03]  /*18850*/  F2FP.BF16.PACK_AB R31, R99, R98 ;  /* 0x00000062631f723e */ /* 0x002fc600000010ff */
[----:B------:R1:W-:Y:S04]  /*18860*/  STS [R21+0x8400], R30 ;  /* 0x0084001e15007388 */ /* 0x0003e80000000800 */
[----:B------:R1:W-:Y:S01]  /*18870*/  STS [R13+0x8080], R32 ;  /* 0x008080200d007388 */ /* 0x0003e20000000800 */
[----:B---3--:R-:W-:-:S03]  /*18880*/  F2FP.BF16.PACK_AB R22, R87, R86 ;  /* 0x000000565716723e */ /* 0x008fc600000010ff */
[----:B------:R3:W-:Y:S04]  /*18890*/  STS [R13+0x8480], R34 ;  /* 0x008480220d007388 */ /* 0x0007e80000000800 */
[----:B------:R3:W-:Y:S01]  /*188a0*/  STS [R19+0x8400], R22 ;  /* 0x0084001613007388 */ /* 0x0007e20000000800 */
[----:B--2---:R-:W-:-:S03]  /*188b0*/  F2FP.BF16.PACK_AB R23, R7, R6 ;  /* 0x000000060717723e */ /* 0x004fc600000010ff */
[----:B------:R2:W-:Y:S01]  /*188c0*/  STS [R19+0x8000], R36 ;  /* 0x0080002413007388 */ /* 0x0005e20000000800 */
[----:B----4-:R-:W-:Y:S02]  /*188d0*/  F2FP.BF16.PACK_AB R25, R91, R90 ;  /* 0x0000005a5b19723e */ /* 0x010fe400000010ff */
[----:B------:R-:W-:Y:S01]  /*188e0*/  F2FP.BF16.PACK_AB R24, R101, R100 ;  /* 0x000000646518723e */ /* 0x000fe200000010ff */
[----:B------:R4:W-:Y:S04]  /*188f0*/  STS [R12+0x8080], R23 ;  /* 0x008080170c007388 */ /* 0x0009e80000000800 */
[----:B------:R4:W-:Y:S01]  /*18900*/  STS [R12+0x8480], R25 ;  /* 0x008480190c007388 */ /* 0x0009e20000000800 */
[----:B-1----:R-:W-:-:S03]  /*18910*/  F2FP.BF16.PACK_AB R21, R97, R96 ;  /* 0x000000606115723e */ /* 0x002fc600000010ff */
[----:B------:R-:W-:Y:S01]  /*18920*/  STS [R20+0x8000], R29 ;  /* 0x0080001d14007388 */ /* 0x000fe20000000800 */
[----:B------:R-:W-:-:S03]  /*18930*/  @P1 LEA R32, P0, R216, c[0x0][0x508], 0x2 ;  /* 0x00014200d8201a11 */ /* 0x000fc600078010ff */
[----:B------:R-:W-:Y:S01]  /*18940*/  STS [R20+0x8400], R27 ;  /* 0x0084001b14007388 */ /* 0x000fe20000000800 */
[----:B---3--:R-:W-:-:S03]  /*18950*/  IMAD.MOV.U32 R13, RZ, RZ, RZ ;  /* 0x000000ffff0d7224 */ /* 0x008fc600078e00ff */
[----:B------:R1:W-:Y:S01]  /*18960*/  STS [R18+0x8080], R21 ;  /* 0x0080801512007388 */ /* 0x0003e20000000800 */
[----:B------:R-:W-:-:S03]  /*18970*/  F2FP.BF16.PACK_AB R22, R103, R102 ;  /* 0x000000666716723e */ /* 0x000fc600000010ff */
[----:B------:R3:W-:Y:S01]  /*18980*/  STS [R18+0x8480], R31 ;  /* 0x0084801f12007388 */ /* 0x0007e20000000800 */
[----:B--2---:R-:W-:-:S03]  /*18990*/  SHF.R.S32.HI R19, RZ, 0x1f, R216 ;  /* 0x0000001fff137819 */ /* 0x004fc600000114d8 */
[----:B------:R3:W-:Y:S01]  /*189a0*/  STS [R17+0x8000], R24 ;  /* 0x0080001811007388 */ /* 0x0007e20000000800 */
[----:B----4-:R-:W-:Y:S01]  /*189b0*/  IMAD.MOV.U32 R23, RZ, RZ, 0x4 ;  /* 0x00000004ff177424 */ /* 0x010fe200078e00ff */
[----:B------:R-:W-:Y:S02]  /*189c0*/  @P1 LEA.HI.X R33, R216, c[0x0][0x50c], R19, 0x2, P0 ;  /* 0x00014300d8211a11 */ /* 0x000fe400000f1413 */
[----:B------:R3:W-:Y:S01]  /*189d0*/  STS [R17+0x8400], R22 ;  /* 0x0084001611007388 */ /* 0x0007e20000000800 */
[----:B------:R-:W-:-:S03]  /*189e0*/  IMAD.MOV.U32 R12, RZ, RZ, c[0x0][0x388] ;  /* 0x0000e200ff0c7624 */ /* 0x000fc600078e00ff */
[----:B------:R-:W-:Y:S01]  /*189f0*/  BAR.SYNC.DEFER_BLOCKING 0x1, 0x100 ;  /* 0x0044000000007b1d */ /* 0x000fe20000010000 */
[----:B-1----:R-:W-:-:S05]  /*18a00*/  IMAD.WIDE R20, R216, R23, c[0x0][0x500] ;  /* 0x00014000d8147625 */ /* 0x002fca00078e0217 */
        /* <DEDUP_REMOVED lines=9> */
.L_x_4826:
[----:B------:R-:W-:Y:S01]  /*18aa0*/  IMAD.MOV.U32 R34, RZ, RZ, 0x368 ;  /* 0x00000368ff227424 */ /* 0x000fe200078e00ff */
[----:B------:R-:W-:Y:S01]  /*18ab0*/  ISETP.GT.AND P2, PT, R202, 0x1, PT ;  /* 0x00000001ca00780c */ /* 0x000fe20003f44270 */
[----:B---3--:R-:W-:Y:S01]  /*18ac0*/  IMAD.MOV.U32 R17, RZ, RZ, c[0x0][0x4e8] ;  /* 0x00013a00ff117624 */ /* 0x008fe200078e00ff */
[----:B------:R-:W-:Y:S01]  /*18ad0*/  ISETP.NE.U32.AND P0, PT, RZ, c[0x0][0x500], PT ;  /* 0x00014000ff007a0c */ /* 0x000fe20003f05070 */
[----:B-----5:R-:W-:Y:S01]  /*18ae0*/  IMAD R12, R12, c[0x0][0x4e8], RZ ;  /* 0x00013a000c0c7a24 */ /* 0x020fe200078e02ff */
[----:B------:R-:W-:-:S02]  /*18af0*/  SEL R34, R34, 0x328, P2 ;  /* 0x0000032822227807 */ /* 0x000fc40001000000 */
[----:B------:R-:W-:Y:S02]  /*18b00*/  ISETP.NE.AND.EX P0, PT, RZ, c[0x0][0x504], PT, P0 ;  /* 0x00014100ff007a0c */ /* 0x000fe40003f05300 */
[----:B------:R-:W1:Y:S01]  /*18b10*/  LDC.64 R20, c[0x0][R34+0x170] ;  /* 0x00005c0022147b82 */ /* 0x000e620000000a00 */
[----:B------:R-:W-:Y:S01]  /*18b20*/  ISETP.NE.AND P3, PT, R17, 0x1, PT ;  /* 0x000000011100780c */ /* 0x000fe20003f65270 */
[----:B------:R-:W-:Y:S01]  /*18b30*/  IMAD.IADD R17, R214, 0x1, R201 ;  /* 0x00000001d6117824 */ /* 0x000fe200078e02c9 */
[----:B------:R-:W-:Y:S02]  /*18b40*/  SEL R216, R216, RZ, !P0 ;  /* 0x000000ffd8d87207 */ /* 0x000fe40004000000 */
[----:B------:R-:W-:Y:S01]  /*18b50*/  SEL R18, R19, RZ, !P0 ;  /* 0x000000ff13127207 */ /* 0x000fe20004000000 */
[----:B------:R-:W-:Y:S01]  /*18b60*/  IMAD.MOV.U32 R24, RZ, RZ, R17 ;  /* 0x000000ffff187224 */ /* 0x000fe200078e0011 */
        /* <DEDUP_REMOVED lines=16> */
[----:B------:R-:W-:Y:S01]  /*18c70*/  IMAD.MOV R22, RZ, RZ, -R24 ;  /* 0x000000ffff167224 */ /* 0x000fe200078e0a18 */
[----:B------:R-:W-:Y:S01]  /*18c80*/  IADD3.X R19, R19, R20, R18, P1, P0 ;  /* 0x0000001413137210 */ /* 0x000fe20000fe0412 */
[----:B------:R-:W-:-:S04]  /*18c90*/  IMAD.WIDE.U32 R28, R28, R25, RZ ;  /* 0x000000191c1c7225 */ /* 0x000fc800078e00ff */
[----:B------:R-:W-:Y:S01]  /*18ca0*/  IMAD R25, R22, c[0x0][0x4e8], R17 ;  /* 0x00013a0016197a24 */ /* 0x000fe200078e0211 */
[----:B------:R-:W-:Y:S01]  /*18cb0*/  IADD3 R28, P1, P0, R24, R23, R28 ;  /* 0x00000017181c7210 */ /* 0x000fe2000783e01c */
[----:B------:R-:W-:Y:S01]  /*18cc0*/  IMAD.IADD R20, R29, 0x1, R21 ;  /* 0x000000011d147824 */ /* 0x000fe200078e0215 */
[----:B------:R-:W-:Y:S01]  /*18cd0*/  SHF.R.S32.HI R22, RZ, 0x1f, R24 ;  /* 0x0000001fff167819 */ /* 0x000fe20000011418 */
        /* <DEDUP_REMOVED lines=25> */
[----:B-1----:R-:W-:Y:S01]  /*18e70*/  P2R R9, PR, RZ, 0x2 ;  /* 0x00000002ff097803 */ /* 0x002fe20000000000 */
[----:B------:R-:W-:Y:S05]  /*18e80*/  @P2 BRA `(.L_x_4827) ;  /* 0x0000084000002947 */ /* 0x000fea0003800000 */
[-C--:B------:R-:W-:Y:S01]  /*18e90*/  LEA.HI R0, R0, R205.reuse, RZ, 0x3 ;  /* 0x000000cd00007211 */ /* 0x080fe200078f18ff */
[----:B------:R-:W-:Y:S01]  /*18ea0*/  IMAD R18, R18, c[0x0][0x3a0], RZ ;  /* 0x0000e80012127a24 */ /* 0x000fe200078e02ff */
[----:B------:R1:W3:Y:S01]  /*18eb0*/  LDS.128 R64, [R138+0x80] ;  /* 0x000080008a407984 */ /* 0x0002e20000000c00 */
[C---:B------:R-:W-:Y:S01]  /*18ec0*/  IMAD.WIDE.U32 R4, R13.reuse, c[0x0][0x3a0], RZ ;  /* 0x0000e8000d047a25 */ /* 0x040fe200078e00ff */
[----:B------:R-:W-:Y:S02]  /*18ed0*/  LOP3.LUT R2, R0, 0xfffffff8, RZ, 0xc0, !PT ;  /* 0xfffffff800027812 */ /* 0x000fe400078ec0ff */
[----:B------:R-:W-:Y:S01]  /*18ee0*/  SHF.R.S32.HI R0, RZ, 0x3, R0 ;  /* 0x00000003ff007819 */ /* 0x000fe20000011400 */
[----:B------:R-:W-:Y:S01]  /*18ef0*/  IMAD R13, R13, c[0x0][0x3a4], R18 ;  /* 0x0000e9000d0d7a24 */ /* 0x000fe200078e0212 */
[----:B------:R-:W-:Y:S01]  /*18f00*/  IADD3 R3, -R2, R205, RZ ;  /* 0x000000cd02037210 */ /* 0x000fe20007ffe1ff */
[----:B------:R1:W4:Y:S03]  /*18f10*/  LDS.128 R60, [R138+0x1080] ;  /* 0x001080008a3c7984 */ /* 0x0003260000000c00 */
[----:B------:R-:W-:Y:S01]  /*18f20*/  IADD3 R5, R5, R13, RZ ;  /* 0x0000000d05057210 */ /* 0x000fe20007ffe0ff */
[----:B------:R1:W2:Y:S01]  /*18f30*/  LDS.128 R56, [R138+0x2080] ;  /* 0x002080008a387984 */ /* 0x0002a20000000c00 */
[----:B------:R-:W-:-:S02]  /*18f40*/  LEA R2, R3, R0, 0x5 ;  /* 0x0000000003027211 */ /* 0x000fc400078e28ff */
[----:B------:R-:W-:Y:S01]  /*18f50*/  SHF.R.S32.HI R3, RZ, 0x1f, R216 ;  /* 0x0000001fff037819 */ /* 0x000fe200000114d8 */
[----:B------:R-:W-:Y:S01]  /*18f60*/  IMAD.WIDE.U32 R6, R217, c[0x0][0x3e8], R4 ;  /* 0x0000fa00d9067a25 */ /* 0x000fe200078e0004 */
[----:B------:R-:W-:Y:S01]  /*18f70*/  IADD3 R2, R201, R2, RZ ;  /* 0x00000002c9027210 */ /* 0x000fe20007ffe0ff */
[----:B------:R1:W1:Y:S01]  /*18f80*/  LDS.128 R52, [R138+0x3080] ;  /* 0x003080008a347984 */ /* 0x0002620000000c00 */
[----:B------:R-:W-:Y:S01]  /*18f90*/  IADD3 R201, R0, R201, RZ ;  /* 0x000000c900c97210 */ /* 0x000fe20007ffe0ff */
[----:B------:R-:W-:Y:S02]  /*18fa0*/  IMAD R7, R217, c[0x0][0x3ec], R7 ;  /* 0x0000fb00d9077a24 */ /* 0x000fe400078e0207 */
[----:B------:R-:W-:Y:S01]  /*18fb0*/  IMAD R3, R3, c[0x0][0x3f0], RZ ;  /* 0x0000fc0003037a24 */ /* 0x000fe200078e02ff */
[----:B------:R1:W1:Y:S01]  /*18fc0*/  LDS.128 R48, [R138+0x4080] ;  /* 0x004080008a307984 */ /* 0x0002620000000c00 */
[----:B------:R-:W-:-:S03]  /*18fd0*/  @P3 IMAD.HI.U32 R4, R2, c[0x0][0x4ec], RZ ;  /* 0x00013b0002043a27 */ /* 0x000fc600078e00ff */
[----:B------:R1:W1:Y:S01]  /*18fe0*/  LDS.128 R44, [R138+0x5080] ;  /* 0x005080008a2c7984 */ /* 0x0002620000000c00 */
[----:B------:R-:W-:Y:S01]  /*18ff0*/  IMAD.MOV.U32 R9, RZ, RZ, R2 ;  /* 0x000000ffff097224 */ /* 0x000fe200078e0002 */
[----:B------:R-:W-:Y:S01]  /*19000*/  @P3 SHF.R.U32.HI R9, RZ, c[0x0][0x4f0], R4 ;  /* 0x00013c00ff093a19 */ /* 0x000fe20000011604 */
[C---:B------:R-:W-:Y:S01]  /*19010*/  IMAD R3, R216.reuse, c[0x0][0x3f4], R3 ;  /* 0x0000fd00d8037a24 */ /* 0x040fe200078e0203 */
[----:B------:R1:W1:Y:S01]  /*19020*/  LDS.128 R40, [R138+0x6080] ;  /* 0x006080008a287984 */ /* 0x0002620000000c00 */
[----:B------:R-:W-:Y:S01]  /*19030*/  IMAD.WIDE.U32 R216, R216, c[0x0][0x3f0], R6 ;  /* 0x0000fc00d8d87a25 */ /* 0x000fe200078e0006 */
[----:B------:R-:W-:Y:S02]  /*19040*/  IADD3 R13, -R9, RZ, RZ ;  /* 0x000000ff090d7210 */ /* 0x000fe40007ffe1ff */
[----:B------:R1:W1:Y:S01]  /*19050*/  LDS.128 R36, [R138+0x7080] ;  /* 0x007080008a247984 */ /* 0x0002620000000c00 */
[----:B------:R-:W-:Y:S02]  /*19060*/  SHF.R.S32.HI R14, RZ, 0x1f, R9 ;  /* 0x0000001fff0e7819 */ /* 0x000fe40000011409 */
[----:B------:R-:W-:Y:S01]  /*19070*/  IADD3 R3, R217, R3, RZ ;  /* 0x00000003d9037210 */ /* 0x000fe20007ffe0ff */
[----:B------:R1:W1:Y:S01]  /*19080*/  LDS.128 R32, [R138+0x8080] ;  /* 0x008080008a207984 */ /* 0x0002620000000c00 */
[----:B------:R-:W-:-:S02]  /*19090*/  IMAD R13, R13, c[0x0][0x4e8], R2 ;  /* 0x00013a000d0d7a24 */ /* 0x000fc400078e0202 */
[----:B------:R-:W-:Y:S01]  /*190a0*/  IMAD R14, R14, c[0x0][0x3e0], RZ ;  /* 0x0000f8000e0e7a24 */ /* 0x000fe200078e02ff */
[----:B------:R1:W1:Y:S01]  /*190b0*/  LDS.128 R28, [R138+0x9080] ;  /* 0x009080008a1c7984 */ /* 0x0002620000000c00 */
[----:B------:R-:W-:Y:S02]  /*190c0*/  IMAD.MOV.U32 R2, RZ, RZ, R216 ;  /* 0x000000ffff027224 */ /* 0x000fe400078e00d8 */
[C---:B------:R-:W-:Y:S01]  /*190d0*/  IMAD R14, R9.reuse, c[0x0][0x3e4], R14 ;  /* 0x0000f900090e7a24 */ /* 0x040fe200078e020e */
[----:B--2---:R2:W1:Y:S01]  /*190e0*/  LDS.128 R24, [R138+0xa080] ;  /* 0x00a080008a187984 */ /* 0x0044620000000c00 */
        /* <DEDUP_REMOVED lines=12> */
.L_x_4895:
[----:B------:R-:W-:Y:S05]  /*191b0*/  BRA.DIV ~URZ, `(.L_x_4829) ;  /* 0x00003a527f007947 */ /* 0x000fea000b800000 */
[----:B------:R2:W3:Y:S02]  /*191c0*/  SHFL.IDX PT, R17, R2, RZ, 0x181f ;  /* 0x00181fff02117589 */ /* 0x0004e400000e0000 */
.L_x_4896:
        /* <DEDUP_REMOVED lines=18> */
.L_x_4831:
[----:B------:R-:W-:Y:S05]  /*192f0*/  BSYNC B0 ;  /* 0x0000000000007941 */ /* 0x000fea0003800000 */
.L_x_4830:
[----:B------:R-:W-:Y:S05]  /*19300*/  BRA.DIV ~URZ, `(.L_x_4832) ;  /* 0x000039627f007947 */ /* 0x000fea000b800000 */
[----:B----4-:R4:W2:Y:S04]  /*19310*/  SHFL.IDX PT, R15, R13, 0x1, 0x181f ;  /* 0x00381f000d0f7f89 */ /* 0x0108a800000e0000 */
[----:B---3--:R4:W3:Y:S02]  /*19320*/  SHFL.IDX PT, R19, R2, 0x1, 0x181f ;  /* 0x00381f0002137f89 */ /* 0x0088e400000e0000 */
.L_x_4897:
        /* <DEDUP_REMOVED lines=16> */
.L_x_4834:
[----:B------:R-:W-:Y:S05]  /*19430*/  BSYNC B0 ;  /* 0x0000000000007941 */ /* 0x000fea0003800000 */
.L_x_4833:
[----:B------:R-:W-:Y:S05]  /*19440*/  BRA.DIV ~URZ, `(.L_x_4835) ;  /* 0x000038f27f007947 */ /* 0x000fea000b800000 */
[----:B--2---:R2:W4:Y:S02]  /*19450*/  SHFL.IDX PT, R15, R13, 0x2, 0x181f ;  /* 0x00581f000d0f7f89 */ /* 0x00452400000e0000 */
.L_x_4898:
[----:B------:R-:W-:Y:S05]  /*19460*/  BRA.DIV ~URZ, `(.L_x_4836) ;  /* 0x000039427f007947 */ /* 0x000fea000b800000 */
[----:B---3--:R3:W2:Y:S02]  /*19470*/  SHFL.IDX PT, R19, R2, 0x2, 0x181f ;  /* 0x00581f0002137f89 */ /* 0x0086a400000e0000 */
.L_x_4899:
        /* <DEDUP_REMOVED lines=16> */
.L_x_4838:
[----:B------:R-:W-:Y:S05]  /*19580*/  BSYNC B0 ;  /* 0x0000000000007941 */ /* 0x000fea0003800000 */
.L_x_4837:
[----:B------:R-:W-:Y:S05]  /*19590*/  BRA.DIV ~URZ, `(.L_x_4839) ;  /* 0x000038827f007947 */ /* 0x000fea000b800000 */
[----:B--2-4-:R-:W2:Y:S04]  /*195a0*/  SHFL.IDX PT, R13, R13, 0x3, 0x181f ;  /* 0x00781f000d0d7f89 */ /* 0x014ea800000e0000 */
[----:B------:R4:W3:Y:S02]  /*195b0*/  SHFL.IDX PT, R17, R2, 0x3, 0x181f ;  /* 0x00781f0002117f89 */ /* 0x0008e400000e0000 */
.L_x_4900:
[----:B------:R-:W-:-:S04]  /*195c0*/  IADD3 R201, R201, 0x60, RZ ;  /* 0x00000060c9c97810 */ /* 0x000fc80007ffe0ff */
[----:B------:R-:W-:-:S13]  /*195d0*/  ISETP.GE.AND P0, PT, R201, R12, PT ;  /* 0x0000000cc900720c */ /* 0x000fda0003f06270 */
[----:B------:R-:W-:Y:S05]  /*195e0*/  @P0 BRA `(.L_x_4840) ;  /* 0x00001ec000000947 */ /* 0x000fea0003800000 */
[----:B------:R-:W-:Y:S02]  /*195f0*/  ISETP.GE.AND P1, PT, R220, c[0x0][0x3c8], PT ;  /* 0x0000f200dc007a0c */ /* 0x000fe40003f26270 */
[----:B------:R-:W-:-:S11]  /*19600*/  ISETP.GE.AND P0, PT, R207, c[0x0][0x3c8], PT ;  /* 0x0000f200cf007a0c */ /* 0x000fd60003f06270 */
[CC--:B---3--:R-:W-:Y:S02]  /*19610*/  @!P1 LEA R20, P3, R220.reuse, R17.reuse, 0x1 ;  /* 0x00000011dc149211 */ /* 0x0c8fe400078608ff */
[C---:B------:R-:W-:Y:S02]  /*19620*/  @!P0 LEA R18, P2, R207.reuse, R17, 0x1 ;  /* 0x00000011cf128211 */ /* 0x040fe400078408ff */
[-C--:B--2---:R-:W-:Y:S02]  /*19630*/  @!P1 LEA.HI.X R21, R220, R13.reuse, R9, 0x1, P3 ;  /* 0x0000000ddc159211 */ /* 0x084fe400018f0c09 */
[----:B------:R-:W-:-:S03]  /*19640*/  @!P0 LEA.HI.X R19, R207, R13, R14, 0x1, P2 ;  /* 0x0000000dcf138211 */ /* 0x000fc600010f0c0e */
[----:B-1----:R1:W-:Y:S04]  /*19650*/  @!P1 ST.E.128 [R20.64], R52 ;  /* 0x0000003414009985 */ /* 0x0023e8000c101d08 */
[----:B------:R1:W-:Y:S01]  /*19660*/  @!P0 ST.E.128 [R18.64], R36 ;  /* 0x0000002412008985 */ /* 0x0003e2000c101d08 */
[----:B------:R-:W-:-:S13]  /*19670*/  ISETP.GE.AND P0, PT, R206, c[0x0][0x3c8], PT ;  /* 0x0000f200ce007a0c */ /* 0x000fda0003f06270 */
[----:B------:R-:W-:Y:S05]  /*19680*/  @P0 BRA `(.L_x_4840) ;  /* 0x00001e2000000947 */ /* 0x000fea0003800000 */
[----:B----4-:R-:W-:-:S04]  /*19690*/  LEA R2, P0, R206, R17, 0x1 ;  /* 0x00000011ce027211 */ /* 0x010fc800078008ff */
[----:B------:R-:W-:-:S05]  /*196a0*/  LEA.HI.X R3, R206, R13, R3, 0x1, P0 ;  /* 0x0000000dce037211 */ /* 0x000fca00000f0c03 */
[----:B------:R2:W-:Y:S01]  /*196b0*/  ST.E.128 [R2.64], R4 ;  /* 0x0000000402007985 */ /* 0x0005e2000c101d08 */
[----:B------:R-:W-:Y:S05]  /*196c0*/  BRA `(.L_x_4840) ;  /* 0x00001de000007947 */ /* 0x000fea0003800000 */
.L_x_4827:
[----:B------:R-:W-:Y:S01]  /*196d0*/  IMAD R18, R18, c[0x0][0x408], RZ ;  /* 0x0001020012127a24 */ /* 0x000fe200078e02ff */
[----:B------:R-:W-:Y:S01]  /*196e0*/  SHF.R.S32.HI R0, RZ, 0x1f, R216 ;  /* 0x0000001fff007819 */ /* 0x000fe200000114d8 */
[----:B------:R-:W-:Y:S01]  /*196f0*/  IMAD.WIDE.U32 R20, R13, c[0x0][0x408], RZ ;  /* 0x000102000d147a25 */ /* 0x000fe200078e00ff */
[----:B------:R-:W-:-:S03]  /*19700*/  MOV R12, R17 ;  /* 0x00000011000c7202 */ /* 0x000fc60000000f00 */
[----:B------:R-:W-:Y:S02]  /*19710*/  IMAD R18, R13, c[0x0][0x40c], R18 ;  /* 0x000103000d127a24 */ /* 0x000fe400078e0212 */
[----:B------:R-:W-:Y:S02]  /*19720*/  IMAD R13, R0, c[0x0][0x440], RZ ;  /* 0x00011000000d7a24 */ /* 0x000fe400078e02ff */
[----:B------:R-:W-:Y:S01]  /*19730*/  @P3 IMAD.HI.U32 R0, R17, c[0x0][0x4ec], RZ ;  /* 0x00013b0011003a27 */ /* 0x000fe200078e00ff */
[----:B------:R-:W-:-:S03]  /*19740*/  IADD3 R21, R21, R18, RZ ;  /* 0x0000001215157210 */ /* 0x000fc60007ffe0ff */
[----:B------:R-:W-:Y:S01]  /*19750*/  IMAD R13, R216, c[0x0][0x444], R13 ;  /* 0x00011100d80d7a24 */ /* 0x000fe200078e020d */
[----:B------:R-:W-:Y:S01]  /*19760*/  @P3 SHF.R.U32.HI R12, RZ, c[0x0][0x4f0], R0 ;  /* 0x00013c00ff0c3a19 */ /* 0x000fe20000011600 */
[----:B------:R-:W-:-:S03]  /*19770*/  IMAD.WIDE.U32 R18, R217, c[0x0][0x438], R20 ;  /* 0x00010e00d9127a25 */ /* 0x000fc600078e0014 */
[----:B------:R-:W-:Y:S01]  /*19780*/  IADD3 R0, -R12, RZ, RZ ;  /* 0x000000ff0c007210 */ /* 0x000fe20007ffe1ff */
[----:B------:R-:W-:-:S04]  /*19790*/  IMAD R19, R217, c[0x0][0x43c], R19 ;  /* 0x00010f00d9137a24 */ /* 0x000fc800078e0213 */
        /* <DEDUP_REMOVED lines=12> */
[----:B--2---:R-:W-:-:S04]  /*19860*/  IMAD.WIDE.U32 R16, R0, c[0x0][0x428], R18 ;  /* 0x00010a0000107a25 */ /* 0x004fc800078e0012 */
[----:B------:R-:W-:Y:S01]  /*19870*/  IMAD R0, R0, c[0x0][0x42c], R13 ;  /* 0x00010b0000007a24 */ /* 0x000fe200078e020d */
[----:B------:R-:W-:-:S04]  /*19880*/  LEA R163, P1, R16, c[0x0][0x400], 0x2 ;  /* 0x0001000010a37a11 */ /* 0x000fc800078210ff */
[----:B------:R-:W-:-:S04]  /*19890*/  IADD3 R0, R17, R0, RZ ;  /* 0x0000000011007210 */ /* 0x000fc80007ffe0ff */
[----:B------:R-:W-:Y:S01]  /*198a0*/  LEA.HI.X R162, R16, c[0x0][0x404], R0, 0x2, P1 ;  /* 0x0001010010a27a11 */ /* 0x000fe200008f1400 */
[----:B------:R-:W-:Y:S05]  /*198b0*/  BRA.DIV ~URZ, `(.L_x_4841) ;  /* 0x000036227f007947 */ /* 0x000fea000b800000 */
[----:B------:R1:W2:Y:S02]  /*198c0*/  SHFL.IDX PT, R165, R162, RZ, 0x1c1f ;  /* 0x001c1fffa2a57589 */ /* 0x0002a400000e0000 */
.L_x_4901:
[----:B------:R-:W-:Y:S05]  /*198d0*/  BRA.DIV ~URZ, `(.L_x_4842) ;  /* 0x000036727f007947 */ /* 0x000fea000b800000 */
[----:B------:R3:W4:Y:S02]  /*198e0*/  SHFL.IDX PT, R17, R163, RZ, 0x1c1f ;  /* 0x001c1fffa3117589 */ /* 0x00072400000e0000 */
.L_x_4902:
        /* <DEDUP_REMOVED lines=65> */
[----:B------:R-:W-:Y:S02]  /*19d00*/  @!P4 LEA.HI.X R169, R154, R165, R153, 0x2, P0 ;  /* 0x000000a59aa9c211 */ /* 0x000fe400000f1499 */
        /* <DEDUP_REMOVED lines=9> */
[-C--:B----4-:R-:W-:Y:S02]  /*19da0*/  @!P3 LEA R18, P5, R88, R17.reuse, 0x2 ;  /* 0x000000115812b211 */ /* 0x090fe400078a10ff */
[----:B-----5:R-:W-:Y:S01]  /*19db0*/  @!P4 LEA R104, P0, R38, R17, 0x2 ;  /* 0x000000112668c211 */ /* 0x020fe200078010ff */
[----:B------:R2:W-:Y:S01]  /*19dc0*/  @!P1 ST.E.64 [R20.64], R116 ;  /* 0x0000007414009985 */ /* 0x0005e2000c101b08 */
[----:B------:R-:W-:Y:S02]  /*19dd0*/  ISETP.GE.AND P1, PT, R31, c[0x0][0x3c8], PT ;  /* 0x0000f2001f007a0c */ /* 0x000fe40003f26270 */
[-C--:B------:R-:W-:Y:S02]  /*19de0*/  @!P3 LEA.HI.X R19, R88, R165.reuse, R85, 0x2, P5 ;  /* 0x000000a55813b211 */ /* 0x080fe400028f1455 */
[----:B------:R-:W-:-:S02]  /*19df0*/  @!P4 LEA.HI.X R105, R38, R165, R37, 0x2, P0 ;  /* 0x000000a52669c211 */ /* 0x000fc400000f1425 */
[C---:B-1----:R-:W-:Y:S01]  /*19e00*/  @!P2 LEA R108, P5, R36.reuse, R17, 0x2 ;  /* 0x00000011246ca211 */ /* 0x042fe200078a10ff */
        /* <DEDUP_REMOVED lines=17> */
[-C--:B----4-:R-:W-:Y:S02]  /*19f20*/  @!P2 LEA R104, P5, R25, R17.reuse, 0x2 ;  /* 0x000000111968a211 */ /* 0x090fe400078a10ff */
[----:B---3--:R-:W-:Y:S01]  /*19f30*/  @!P1 LEA R40, P0, R23, R17, 0x2 ;  /* 0x0000001117289211 */ /* 0x008fe200078010ff */
[----:B------:R2:W-:Y:S01]  /*19f40*/  @!P4 ST.E.64 [R18.64], R52 ;  /* 0x000000341200c985 */ /* 0x0005e2000c101b08 */
[----:B------:R-:W-:Y:S02]  /*19f50*/  @!P2 LEA.HI.X R105, R25, R165, R24, 0x2, P5 ;  /* 0x000000a51969a211 */ /* 0x000fe400028f1418 */
[----:B------:R-:W-:-:S02]  /*19f60*/  ISETP.GE.AND P4, PT, R150, c[0x0][0x3c8], PT ;  /* 0x0000f20096007a0c */ /* 0x000fc40003f86270 */
[----:B------:R-:W-:Y:S01]  /*19f70*/  @!P1 LEA.HI.X R41, R23, R165, R22, 0x2, P0 ;  /* 0x000000a517299211 */ /* 0x000fe200000f1416 */
        /* <DEDUP_REMOVED lines=9> */
[----:B------:R-:W-:Y:S02]  /*1a010*/  @!P1 LEA R48, P3, R152, R17, 0x2 ;  /* 0x0000001198309211 */ /* 0x000fe400078610ff */
[-C--:B------:R-:W-:Y:S02]  /*1a020*/  @!P4 LEA.HI.X R21, R150, R165.reuse, R149, 0x2, P0 ;  /* 0x000000a59615c211 */ /* 0x080fe400000f1495 */
[----:B------:R-:W-:Y:S02]  /*1a030*/  @!P1 LEA.HI.X R49, R152, R165, R151, 0x2, P3 ;  /* 0x000000a598319211 */ /* 0x000fe400018f1497 */
[----:B--2---:R-:W-:Y:S01]  /*1a040*/  @!P2 LEA R18, P0, R160, R17, 0x2 ;  /* 0x00000011a012a211 */ /* 0x004fe200078010ff */
[----:B------:R1:W-:Y:S01]  /*1a050*/  @!P4 ST.E.64 [R20.64], R68 ;  /* 0x000000441400c985 */ /* 0x0003e2000c101b08 */
[----:B------:R-:W-:Y:S02]  /*1a060*/  ISETP.GE.AND P4, PT, R82, c[0x0][0x3c8], PT ;  /* 0x0000f20052007a0c */ /* 0x000fe40003f86270 */
[----:B------:R-:W-:-:S05]  /*1a070*/  @!P2 LEA.HI.X R19, R160, R165, R155, 0x2, P0 ;  /* 0x000000a5a013a211 */ /* 0x000fca00000f149b */
[----:B------:R2:W-:Y:S01]  /*1a080*/  @!P2 ST.E.64 [R18.64], R72 ;  /* 0x000000481200a985 */ /* 0x0005e2000c101b08 */
[----:B---3--:R-:W-:Y:S02]  /*1a090*/  @!P6 LEA R40, P0, R146, R17, 0x2 ;  /* 0x000000119228e211 */ /* 0x008fe400078010ff */
        /* <DEDUP_REMOVED lines=10> */
[----:B--2---:R-:W-:-:S03]  /*1a140*/  @!P2 LEA R18, P3, R80, R17, 0x2 ;  /* 0x000000115012a211 */ /* 0x004fc600078610ff */
[----:B------:R1:W-:Y:S01]  /*1a150*/  @!P5 ST.E.64 [R20.64], R4 ;  /* 0x000000041400d985 */ /* 0x0003e2000c101b08 */
[----:B------:R-:W-:Y:S02]  /*1a160*/  @!P1 LEA R16, P5, R33, R17, 0x2 ;  /* 0x0000001121109211 */ /* 0x000fe400078a10ff */
[----:B------:R-:W-:Y:S01]  /*1a170*/  @!P2 LEA.HI.X R19, R80, R165, R39, 0x2, P3 ;  /* 0x000000a55013a211 */ /* 0x000fe200018f1427 */
[----:B------:R1:W-:Y:S01]  /*1a180*/  @!P4 ST.E.64 [R44.64], R6 ;  /* 0x000000062c00c985 */ /* 0x0003e2000c101b08 */
[----:B---3--:R-:W-:Y:S02]  /*1a190*/  @!P0 LEA R48, P3, R157, R17, 0x2 ;  /* 0x000000119d308211 */ /* 0x008fe400078610ff */
[-C--:B------:R-:W-:Y:S01]  /*1a1a0*/  @!P1 LEA.HI.X R17, R33, R165.reuse, R32, 0x2, P5 ;  /* 0x000000a521119211 */ /* 0x080fe200028f1420 */
[----:B------:R1:W-:Y:S01]  /*1a1b0*/  @!P2 ST.E.64 [R18.64], R92 ;  /* 0x0000005c1200a985 */ /* 0x0003e2000c101b08 */
[----:B------:R-:W-:-:S03]  /*1a1c0*/  @!P0 LEA.HI.X R49, R157, R165, R34, 0x2, P3 ;  /* 0x000000a59d318211 */ /* 0x000fc600018f1422 */
[----:B------:R1:W-:Y:S04]  /*1a1d0*/  @!P1 ST.E.64 [R16.64], R96 ;  /* 0x0000006010009985 */ /* 0x0003e8000c101b08 */
[----:B------:R1:W-:Y:S02]  /*1a1e0*/  @!P0 ST.E.64 [R48.64], R100 ;  /* 0x0000006430008985 */ /* 0x0003e4000c101b08 */
.L_x_4844:
[----:B------:R-:W-:Y:S05]  /*1a1f0*/  BSYNC B0 ;  /* 0x0000000000007941 */ /* 0x000fea0003800000 */
.L_x_4843:
[----:B------:R-:W-:Y:S05]  /*1a200*/  BRA.DIV ~URZ, `(.L_x_4845) ;  /* 0x00002da27f007947 */ /* 0x000fea000b800000 */
[----:B------:R1:W3:Y:S04]  /*1a210*/  SHFL.IDX PT, R3, R162, 0x1, 0x1c1f ;  /* 0x003c1f00a2037f89 */ /* 0x0002e800000e0000 */
[----:B-1--4-:R1:W4:Y:S02]  /*1a220*/  SHFL.IDX PT, R17, R163, 0x1, 0x1c1f ;  /* 0x003c1f00a3117f89 */ /* 0x01232400000e0000 */
.L_x_4903:
[----:B------:R-:W-:-:S13]  /*1a230*/  ISETP.NE.AND P0, PT, R9, RZ, PT ;  /* 0x000000ff0900720c */ /* 0x000fda0003f05270 */
[----:B------:R-:W-:Y:S05]  /*1a240*/  @P0 BRA `(.L_x_4840) ;  /* 0x0000126000000947 */ /* 0x000fea0003800000 */
[----:B------:R-:W-:Y:S02]  /*1a250*/  ISETP.GE.AND P3, PT, R161, c[0x0][0x3c8], PT ;  /* 0x0000f200a1007a0c */ /* 0x000fe40003f66270 */
[----:B------:R-:W-:Y:S02]  /*1a260*/  ISETP.GE.AND P2, PT, R159, c[0x0][0x3c8], PT ;  /* 0x0000f2009f007a0c */ /* 0x000fe40003f46270 */
[----:B------:R-:W-:Y:S02]  /*1a270*/  ISETP.GE.AND P1, PT, R154, c[0x0][0x3c8], PT ;  /* 0x0000f2009a007a0c */ /* 0x000fe40003f26270 */
[----:B------:R-:W-:Y:S02]  /*1a280*/  ISETP.GE.AND P4, PT, R213, c[0x0][0x3c8], PT ;  /* 0x0000f200d5007a0c */ /* 0x000fe40003f86270 */
[----:B------:R-:W-:-:S05]  /*1a290*/  ISETP.GE.AND P0, PT, R148, c[0x0][0x3c8], PT ;  /* 0x0000f20094007a0c */ /* 0x000fca0003f06270 */
[-C--:B----4-:R-:W-:Y:S02]  /*1a2a0*/  @!P3 LEA R6, P6, R161, R17.reuse, 0x2 ;  /* 0x00000011a106b211 */ /* 0x090fe400078c10ff */
[----:B------:R-:W-:Y:S02]  /*1a2b0*/  @!P2 LEA R4, P5, R159, R17, 0x2 ;  /* 0x000000119f04a211 */ /* 0x000fe400078a10ff */
[----:B---3--:R-:W-:Y:S02]  /*1a2c0*/  @!P3 LEA.HI.X R7, R161, R3, R158, 0x2, P6 ;  /* 0x00000003a107b211 */ /* 0x008fe400030f149e */
[----:B------:R-:W-:Y:S01]  /*1a2d0*/  @!P1 LEA R20, P6, R154, R17, 0x2 ;  /* 0x000000119a149211 */ /* 0x000fe200078c10ff */
[----:B------:R-:W-:Y:S01]  /*1a2e0*/  @!P4 IMAD.MOV.U32 R2, RZ, RZ, R17 ;  /* 0x000000ffff02c224 */ /* 0x000fe200078e0011 */
[----:B------:R-:W-:Y:S02]  /*1a2f0*/  @!P2 LEA.HI.X R5, R159, R3, R156, 0x2, P5 ;  /* 0x000000039f05a211 */ /* 0x000fe400028f149c */
        /* <DEDUP_REMOVED lines=21> */
[C---:B---3--:R-:W-:Y:S01]  /*1a450*/  @!P4 LEA R40, P0, R38.reuse, R17, 0x2 ;  /* 0x000000112628c211 */ /* 0x048fe200078010ff */
[----:B------:R-:W-:Y:S01]  /*1a460*/  @!P5 ST.E.64 [R44.64], R122 ;  /* 0x0000007a2c00d985 */ /* 0x000fe2000c101b08 */
[----:B------:R-:W-:Y:S02]  /*1a470*/  ISETP.GE.AND P5, PT, R25, c[0x0][0x3c8], PT ;  /* 0x0000f20019007a0c */ /* 0x000fe40003fa6270 */
[----:B------:R-:W-:Y:S02]  /*1a480*/  @!P4 LEA.HI.X R41, R38, R3, R37, 0x2, P0 ;  /* 0x000000032629c211 */ /* 0x000fe400000f1425 */
[----:B----4-:R-:W-:-:S03]  /*1a490*/  @!P3 LEA R4, P0, R36, R17, 0x2 ;  /* 0x000000112404b211 */ /* 0x010fc600078010ff */
[----:B------:R-:W-:Y:S01]  /*1a4a0*/  @!P4 ST.E.64 [R40.64], R126 ;  /* 0x0000007e2800c985 */ /* 0x000fe2000c101b08 */
[----:B------:R-:W-:Y:S02]  /*1a4b0*/  ISETP.GE.AND P4, PT, R23, c[0x0][0x3c8], PT ;  /* 0x0000f20017007a0c */ /* 0x000fe40003f86270 */
[----:B------:R-:W-:Y:S02]  /*1a4c0*/  @!P3 LEA.HI.X R5, R36, R3, R35, 0x2, P0 ;  /* 0x000000032405b211 */ /* 0x000fe400000f1423 */
[----:B------:R-:W-:-:S03]  /*1a4d0*/  @!P2 LEA R6, P0, R31, R17, 0x2 ;  /* 0x000000111f06a211 */ /* 0x000fc600078010ff */
[----:B------:R3:W-:Y:S01]  /*1a4e0*/  @!P3 ST.E.64 [R4.64], R42 ;  /* 0x0000002a0400b985 */ /* 0x0007e2000c101b08 */
[----:B------:R-:W-:Y:S02]  /*1a4f0*/  @!P2 LEA.HI.X R7, R31, R3, R30, 0x2, P0 ;  /* 0x000000031f07a211 */ /* 0x000fe400000f141e */
[----:B-----5:R-:W-:Y:S02]  /*1a500*/  @!P1 LEA R18, P0, R29, R17, 0x2 ;  /* 0x000000111d129211 */ /* 0x020fe400078010ff */
[----:B------:R-:W-:Y:S01]  /*1a510*/  ISETP.GE.AND P3, PT, R13, c[0x0][0x3c8], PT ;  /* 0x0000f2000d007a0c */ /* 0x000fe20003f66270 */
[----:B------:R4:W-:Y:S01]  /*1a520*/  @!P2 ST.E.64 [R6.64], R46 ;  /* 0x0000002e0600a985 */ /* 0x0009e2000c101b08 */
[----:B------:R-:W-:Y:S02]  /*1a530*/  @!P1 LEA.HI.X R19, R29, R3, R28, 0x2, P0 ;  /* 0x000000031d139211 */ /* 0x000fe400000f141c */
[-C--:B------:R-:W-:Y:S02]  /*1a540*/  @!P6 LEA R28, P0, R27, R17.reuse, 0x2 ;  /* 0x000000111b1ce211 */ /* 0x080fe400078010ff */
[----:B------:R-:W-:Y:S01]  /*1a550*/  ISETP.GE.AND P2, PT, R150, c[0x0][0x3c8], PT ;  /* 0x0000f20096007a0c */ /* 0x000fe20003f46270 */
[----:B------:R5:W-:Y:S01]  /*1a560*/  @!P1 ST.E.64 [R18.64], R50 ;  /* 0x0000003212009985 */ /* 0x000be2000c101b08 */
[----:B------:R-:W-:-:S02]  /*1a570*/  @!P5 LEA R20, P1, R25, R17, 0x2 ;  /* 0x000000111914d211 */ /* 0x000fc400078210ff */
        /* <DEDUP_REMOVED lines=10> */
[C---:B---3--:R-:W-:Y:S02]  /*1a620*/  @!P3 LEA R4, P0, R13.reuse, R17, 0x2 ;  /* 0x000000110d04b211 */ /* 0x048fe400078010ff */
[----:B------:R-:W-:Y:S02]  /*1a630*/  ISETP.GE.AND P4, PT, R84, c[0x0][0x3c8], PT ;  /* 0x0000f20054007a0c */ /* 0x000fe40003f86270 */
[----:B------:R-:W-:Y:S02]  /*1a640*/  @!P3 LEA.HI.X R5, R13, R3, R12, 0x2, P0 ;  /* 0x000000030d05b211 */ /* 0x000fe400000f140c */
[----:B----4-:R-:W-:-:S03]  /*1a650*/  @!P2 LEA R6, P0, R150, R17, 0x2 ;  /* 0x000000119606a211 */ /* 0x010fc600078010ff */
        /* <DEDUP_REMOVED lines=9> */
[----:B-----5:R-:W-:-:S02]  /*1a6f0*/  @!P5 LEA R18, P1, R146, R17, 0x2 ;  /* 0x000000119212d211 */ /* 0x020fc400078210ff */
[----:B------:R-:W-:Y:S02]  /*1a700*/  @!P6 LEA.HI.X R23, R152, R3, R151, 0x2, P0 ;  /* 0x000000039817e211 */ /* 0x000fe400000f1497 */
[----:B-1----:R-:W-:Y:S02]  /*1a710*/  @!P4 LEA R20, P0, R84, R17, 0x2 ;  /* 0x000000115414c211 */ /* 0x002fe400078010ff */
[-C--:B------:R-:W-:Y:S01]  /*1a720*/  @!P5 LEA.HI.X R19, R146, R3.reuse, R145, 0x2, P1 ;  /* 0x000000039213d211 */ /* 0x080fe200008f1491 */
[----:B------:R1:W-:Y:S01]  /*1a730*/  @!P6 ST.E.64 [R22.64], R78 ;  /* 0x0000004e1600e985 */ /* 0x0003e2000c101b08 */
[----:B------:R-:W-:Y:S02]  /*1a740*/  ISETP.GE.AND P1, PT, R33, c[0x0][0x3c8], PT ;  /* 0x0000f20021007a0c */ /* 0x000fe40003f26270 */
[----:B------:R-:W-:Y:S01]  /*1a750*/  @!P4 LEA.HI.X R21, R84, R3, R83, 0x2, P0 ;  /* 0x000000035415c211 */ /* 0x000fe200000f1453 */
[----:B------:R1:W-:Y:S04]  /*1a760*/  @!P5 ST.E.64 [R18.64], R14 ;  /* 0x0000000e1200d985 */ /* 0x0003e8000c101b08 */
[----:B------:R1:W-:Y:S01]  /*1a770*/  @!P4 ST.E.64 [R20.64], R86 ;  /* 0x000000561400c985 */ /* 0x0003e2000c101b08 */
[----:B---3--:R-:W-:-:S04]  /*1a780*/  @!P3 LEA R4, P0, R82, R17, 0x2 ;  /* 0x000000115204b211 */ /* 0x008fc800078010ff */
[----:B------:R-:W-:Y:S02]  /*1a790*/  @!P3 LEA.HI.X R5, R82, R3, R81, 0x2, P0 ;  /* 0x000000035205b211 */ /* 0x000fe400000f1451 */
[----:B----4-:R-:W-:-:S03]  /*1a7a0*/  @!P2 LEA R6, P0, R80, R17, 0x2 ;  /* 0x000000115006a211 */ /* 0x010fc600078010ff */
        /* <DEDUP_REMOVED lines=12> */
.L_x_4825:
        /* <DEDUP_REMOVED lines=20> */
.L_x_4846:
[----:B------:R-:W-:Y:S01]  /*1a9b0*/  ISETP.GT.AND P0, PT, R205, 0x7f, PT ;  /* 0x0000007fcd00780c */ /* 0x000fe20003f04270 */
[----:B------:R-:W-:Y:S01]  /*1a9c0*/  BSSY B0, `(.L_x_4847) ;  /* 0x0000034000007945 */ /* 0x000fe20003800000 */
[----:B------:R-:W-:Y:S02]  /*1a9d0*/  SEL R216, R216, RZ, !P2 ;  /* 0x000000ffd8d87207 */ /* 0x000fe40005000000 */
[----:B--2---:R-:W-:-:S02]  /*1a9e0*/  SEL R4, R3, RZ, !P2 ;  /* 0x000000ff03047207 */ /* 0x004fc40005000000 */
[----:B-----5:R-:W-:-:S07]  /*1a9f0*/  SHF.R.S32.HI R5, RZ, 0x1f, R0 ;  /* 0x0000001fff057819 */ /* 0x020fce0000011400 */
        /* <DEDUP_REMOVED lines=11> */
[----:B------:R-:W-:Y:S02]  /*1aab0*/  SEL R218, R218, RZ, P2 ;  /* 0x000000ffdada7207 */ /* 0x000fe40001000000 */
[----:B------:R-:W-:-:S05]  /*1aac0*/  MOV R6, R3 ;  /* 0x0000000300067202 */ /* 0x000fca0000000f00 */
        /* <DEDUP_REMOVED lines=16> */
[----:B------:R-:W-:Y:S01]  /*1abd0*/  IMAD.MOV R14, RZ, RZ, -R6 ;  /* 0x000000ffff0e7224 */ /* 0x000fe200078e0a06 */
        /* <DEDUP_REMOVED lines=8> */
[C---:B------:R-:W-:Y:S02]  /*1ac60*/  IMAD R9, R16.reuse, R13, R9 ;  /* 0x0000000d10097224 */ /* 0x040fe400078e0209 */
[----:B------:R-:W-:Y:S01]  /*1ac70*/  IMAD.WIDE.U32 R18, R16, R3, R18 ;  /* 0x0000000310127225 */ /* 0x000fe200078e0012 */
[----:B------:R-:W-:Y:S02]  /*1ac80*/  MOV R3, c[0x0][0x4ac] ;  /* 0x00012b0000037a02 */ /* 0x000fe40000000f00 */
[----:B------:R-:W-:Y:S01]  /*1ac90*/  SEL R6, R6, c[0x0][0x450], P2 ;  /* 0x0001140006067a07 */ /* 0x000fe20001000000 */
[----:B------:R-:W-:Y:S01]  /*1aca0*/  IMAD.IADD R12, R19, 0x1, R9 ;  /* 0x00000001130c7824 */ /* 0x000fe200078e0209 */
[----:B------:R-:W-:-:S02]  /*1acb0*/  SEL R3, R3, c[0x0][0x454], P2 ;  /* 0x0001150003037a07 */ /* 0x000fc40001000000 */
[----:B------:R-:W-:-:S04]  /*1acc0*/  LEA R6, P0, R18, R6, 0x2 ;  /* 0x0000000612067211 */ /* 0x000fc800078010ff */
[----:B------:R-:W-:Y:S02]  /*1acd0*/  LEA.HI.X R7, R18, R3, R12, 0x2, P0 ;  /* 0x0000000312077211 */ /* 0x000fe400000f140c */
[----:B------:R-:W-:-:S05]  /*1ace0*/  MOV R3, 0xff800000 ;  /* 0xff80000000037802 */ /* 0x000fca0000000f00 */
[----:B------:R2:W-:Y:S02]  /*1acf0*/  STG.E [R6.64], R3 ;  /* 0x0000000306007986 */ /* 0x0005e4000c101908 */
.L_x_4848:
[----:B------:R-:W-:Y:S05]  /*1ad00*/  BSYNC B0 ;  /* 0x0000000000007941 */ /* 0x000fea0003800000 */
.L_x_4847:
[----:B------:R-:W-:-:S13]  /*1ad10*/  ISETP.GT.AND P0, PT, R202, 0x1, PT ;  /* 0x00000001ca00780c */ /* 0x000fda0003f04270 */
[----:B------:R-:W-:Y:S05]  /*1ad20*/  @P0 BRA `(.L_x_4840) ;  /* 0x0000078000000947 */ /* 0x000fea0003800000 */
[----:B------:R-:W-:Y:S01]  /*1ad30*/  SHF.R.S32.HI R12, RZ, 0x1f, R205 ;  /* 0x0000001fff0c7819 */ /* 0x000fe200000114cd */
[----:B------:R-:W-:Y:S02]  /*1ad40*/  IMAD R5, R5, c[0x0][0x3a0], RZ ;  /* 0x0000e80005057a24 */ /* 0x000fe400078e02ff */
[----:B------:R-:W-:Y:S01]  /*1ad50*/  IMAD.WIDE.U32 R14, R0, c[0x0][0x3a0], RZ ;  /* 0x0000e800000e7a25 */ /* 0x000fe200078e00ff */
[----:B--2---:R-:W-:-:S03]  /*1ad60*/  LEA.HI R3, R12, R205, RZ, 0x3 ;  /* 0x000000cd0c037211 */ /* 0x004fc600078f18ff */
[----:B------:R-:W-:Y:S01]  /*1ad70*/  IMAD R6, R0, c[0x0][0x3a4], R5 ;  /* 0x0000e90000067a24 */ /* 0x000fe200078e0205 */
[----:B------:R-:W-:Y:S02]  /*1ad80*/  MOV R5, c[0x0][0x4e8] ;  /* 0x00013a0000057a02 */ /* 0x000fe40000000f00 */
[----:B------:R-:W-:Y:S02]  /*1ad90*/  LOP3.LUT R0, R3, 0xfffffff8, RZ, 0xc0, !PT ;  /* 0xfffffff803007812 */ /* 0x000fe400078ec0ff */
[----:B------:R-:W-:Y:S02]  /*1ada0*/  IADD3 R15, R15, R6, RZ ;  /* 0x000000060f0f7210 */ /* 0x000fe40007ffe0ff */
[----:B------:R-:W-:Y:S02]  /*1adb0*/  SHF.R.S32.HI R6, RZ, 0x3, R3 ;  /* 0x00000003ff067819 */ /* 0x000fe40000011403 */
[----:B------:R-:W-:Y:S01]  /*1adc0*/  ISETP.NE.AND P0, PT, R5, 0x1, PT ;  /* 0x000000010500780c */ /* 0x000fe20003f05270 */
[----:B------:R-:W-:Y:S01]  /*1add0*/  IMAD.WIDE.U32 R12, R217, c[0x0][0x3e8], R14 ;  /* 0x0000fa00d90c7a25 */ /* 0x000fe200078e000e */
[----:B------:R-:W-:-:S03]  /*1ade0*/  IADD3 R3, -R0, R205, RZ ;  /* 0x000000cd00037210 */ /* 0x000fc60007ffe1ff */
[----:B------:R-:W-:Y:S01]  /*1adf0*/  IMAD R13, R217, c[0x0][0x3ec], R13 ;  /* 0x0000fb00d90d7a24 */ /* 0x000fe200078e020d */
[----:B------:R-:W-:Y:S01]  /*1ae00*/  LEA R0, R3, R6, 0x5 ;  /* 0x0000000603007211 */ /* 0x000fe200078e28ff */
[----:B------:R-:W-:Y:S02]  /*1ae10*/  IMAD R3, R4, c[0x0][0x3f0], RZ ;  /* 0x0000fc0004037a24 */ /* 0x000fe400078e02ff */
[----:B------:R-:W-:-:S04]  /*1ae20*/  IMAD.WIDE.U32 R12, R216, c[0x0][0x3f0], R12 ;  /* 0x0000fc00d80c7a25 */ /* 0x000fc800078e000c */
[----:B------:R-:W-:Y:S01]  /*1ae30*/  IMAD.IADD R0, R201, 0x1, R0 ;  /* 0x00000001c9007824 */ /* 0x000fe200078e0200 */
[----:B------:R-:W-:Y:S01]  /*1ae40*/  IADD3 R201, R6, R201, RZ ;  /* 0x000000c906c97210 */ /* 0x000fe20007ffe0ff */
[----:B------:R-:W-:Y:S02]  /*1ae50*/  IMAD R3, R216, c[0x0][0x3f4], R3 ;  /* 0x0000fd00d8037a24 */ /* 0x000fe400078e0203 */
[----:B------:R-:W-:Y:S01]  /*1ae60*/  @P0 IMAD.HI.U32 R4, R0, c[0x0][0x4ec], RZ ;  /* 0x00013b0000040a27 */ /* 0x000fe200078e00ff */
[----:B------:R-:W-:Y:S02]  /*1ae70*/  MOV R5, R0 ;  /* 0x0000000000057202 */ /* 0x000fe40000000f00 */
[----:B------:R-:W-:Y:S02]  /*1ae80*/  IADD3 R13, R13, R3, RZ ;  /* 0x000000030d0d7210 */ /* 0x000fe40007ffe0ff */
        /* <DEDUP_REMOVED lines=17> */
.L_x_4904:
[----:B------:R-:W-:Y:S05]  /*1afa0*/  BRA.DIV ~URZ, `(.L_x_4850) ;  /* 0x000021327f007947 */ /* 0x000fea000b800000 */
[----:B------:R4:W1:Y:S02]  /*1afb0*/  SHFL.IDX PT, R17, R3, RZ, 0x181f ;  /* 0x00181fff03117589 */ /* 0x00086400000e0000 */
.L_x_4905:
        /* <DEDUP_REMOVED lines=19> */
.L_x_4852:
[----:B------:R-:W-:Y:S05]  /*1b0f0*/  BSYNC B0 ;  /* 0x0000000000007941 */ /* 0x000fea0003800000 */
.L_x_4851:
[----:B------:R-:W-:Y:S05]  /*1b100*/  BRA.DIV ~URZ, `(.L_x_4853) ;  /* 0x000020327f007947 */ /* 0x000fea000b800000 */
[----:B---3--:R3:W2:Y:S04]  /*1b110*/  SHFL.IDX PT, R5, R4, 0x1, 0x181f ;  /* 0x00381f0004057f89 */ /* 0x0086a800000e0000 */
[----:B-1----:R3:W1:Y:S02]  /*1b120*/  SHFL.IDX PT, R17, R3, 0x1, 0x181f ;  /* 0x00381f0003117f89 */ /* 0x00266400000e0000 */
.L_x_4906:
        /* <DEDUP_REMOVED lines=16> */
.L_x_4855:
[----:B------:R-:W-:Y:S05]  /*1b230*/  BSYNC B0 ;  /* 0x0000000000007941 */ /* 0x000fea0003800000 */
.L_x_4854:
[----:B------:R-:W-:Y:S05]  /*1b240*/  BRA.DIV ~URZ, `(.L_x_4856) ;  /* 0x00001fb27f007947 */ /* 0x000fea000b800000 */
[----:B--2---:R2:W3:Y:S02]  /*1b250*/  SHFL.IDX PT, R5, R4, 0x2, 0x181f ;  /* 0x00581f0004057f89 */ /* 0x0044e400000e0000 */
.L_x_4907:
[----:B------:R-:W-:Y:S05]  /*1b260*/  BRA.DIV ~URZ, `(.L_x_4857) ;  /* 0x000020027f007947 */ /* 0x000fea000b800000 */
[----:B-1----:R1:W2:Y:S02]  /*1b270*/  SHFL.IDX PT, R17, R3, 0x2, 0x181f ;  /* 0x00581f0003117f89 */ /* 0x0022a400000e0000 */
.L_x_4908:
        /* <DEDUP_REMOVED lines=16> */
.L_x_4859:
[----:B------:R-:W-:Y:S05]  /*1b380*/  BSYNC B0 ;  /* 0x0000000000007941 */ /* 0x000fea0003800000 */
.L_x_4858:
[----:B------:R-:W-:Y:S05]  /*1b390*/  BRA.DIV ~URZ, `(.L_x_4860) ;  /* 0x00001f327f007947 */ /* 0x000fea000b800000 */
[----:B--23--:R-:W2:Y:S04]  /*1b3a0*/  SHFL.IDX PT, R4, R4, 0x3, 0x181f ;  /* 0x00781f0004047f89 */ /* 0x00cea800000e0000 */
[----:B------:R3:W1:Y:S02]  /*1b3b0*/  SHFL.IDX PT, R17, R3, 0x3, 0x181f ;  /* 0x00781f0003117f89 */ /* 0x00066400000e0000 */
.L_x_4909:
        /* <DEDUP_REMOVED lines=15> */
.L_x_4840:
[----:B------:R-:W-:Y:S05]  /*1b4b0*/  BSYNC B1 ;  /* 0x0000000000017941 */ /* 0x000fea0003800000 */
.L_x_4824:
[----:B------:R-:W-:-:S13]  /*1b4c0*/  ISETP.NE.AND P0, PT, R212, RZ, PT ;  /* 0x000000ffd400720c */ /* 0x000fda0003f05270 */
[----:B------:R-:W-:Y:S01]  /*1b4d0*/  @P0 WARPSYNC 0xffffffff ;  /* 0xffffffff00000948 */ /* 0x000fe20003800000 */
[----:B------:R-:W-:Y:S06]  /*1b4e0*/  @P0 BAR.SYNC.DEFER_BLOCKING 0x5, 0x100 ;  /* 0x0144000000000b1d */ /* 0x000fec0000010000 */
[----:B------:R-:W4:Y:S04]  /*1b4f0*/  @P0 LDS.128 R200, [0x24100] ;  /* 0x02410000ffc80984 */ /* 0x000f280000000c00 */
[----:B------:R-:W-:Y:S06]  /*1b500*/  @P0 BAR.ARV 0x4, 0x100 ;  /* 0x0104000000000b1d */ /* 0x000fec0000002000 */
[----:B------:R-:W-:Y:S05]  /*1b510*/  @P0 BRA `(.L_x_4861) ;  /* 0x00000e9000000947 */ /* 0x000fea0003800000 */
[----:B--234-:R-:W-:Y:S01]  /*1b520*/  LOP3.LUT R2, R205, 0x1f, RZ, 0xc0, !PT ;  /* 0x0000001fcd027812 */ /* 0x01cfe200078ec0ff */
[----:B-1----:R-:W-:-:S03]  /*1b530*/  IMAD.MOV.U32 R4, RZ, RZ, RZ ;  /* 0x000000ffff047224 */ /* 0x002fc600078e00ff */
[----:B------:R-:W-:Y:S01]  /*1b540*/  ISETP.NE.AND P6, PT, R2, 0x1f, PT ;  /* 0x0000001f0200780c */ /* 0x000fe20003fc5270 */
[----:B------:R-:W-:Y:S10]  /*1b550*/  BRA.DIV ~URZ, `(.L_x_4862) ;  /* 0x00001e327f007947 */ /* 0x000ff4000b800000 */
[----:B------:R1:W2:Y:S02]  /*1b560*/  SHFL.IDX PT, R3, R8, RZ, 0x1f ;  /* 0x00001fff08037589 */ /* 0x0002a400000e0000 */
.L_x_4910:
[----:B------:R-:W-:Y:S05]  /*1b570*/  BRA.DIV ~URZ, `(.L_x_4863) ;  /* 0x00001e827f007947 */ /* 0x000fea000b800000 */
[----:B-1----:R-:W1:Y:S02]  /*1b580*/  SHFL.IDX PT, R8, R8, 0x1, 0x1f ;  /* 0x00201f0008087f89 */ /* 0x002e6400000e0000 */
.L_x_4911:
        /* <DEDUP_REMOVED lines=18> */
.L_x_4912:
        /* <DEDUP_REMOVED lines=16> */
.L_x_4913:
[----:B----4-:R-:W-:Y:S01]  /*1b7b0*/  IMAD R5, R17, c[0x0][0x538], RZ ;  /* 0x00014e0011057a24 */ /* 0x010fe200078e02ff */
[----:B------:R-:W-:Y:S04]  /*1b7c0*/  BSSY B1, `(.L_x_4866) ;  /* 0x00000b9000017945 */ /* 0x000fe80003800000 */
[----:B-1----:R-:W-:-:S04]  /*1b7d0*/  IADD3 R200, R5, R8, RZ ;  /* 0x0000000805c87210 */ /* 0x002fc80007ffe0ff */
[----:B--2---:R-:W-:-:S13]  /*1b7e0*/  ISETP.GT.AND P0, PT, R200, R3, PT ;  /* 0x00000003c800720c */ /* 0x004fda0003f04270 */
[----:B------:R-:W-:Y:S05]  /*1b7f0*/  @P0 BRA `(.L_x_4867) ;  /* 0x0000024000000947 */ /* 0x000fea0003800000 */
.L_x_4871:
        /* <DEDUP_REMOVED lines=16> */
.L_x_4914:
        /* <DEDUP_REMOVED lines=16> */
.L_x_4915:
[----:B--2---:R-:W-:-:S05]  /*1ba00*/  IMAD R5, R17, c[0x0][0x538], RZ ;  /* 0x00014e0011057a24 */ /* 0x004fca00078e02ff */
[----:B------:R-:W-:-:S04]  /*1ba10*/  IADD3 R200, R5, R200, RZ ;  /* 0x000000c805c87210 */ /* 0x000fc80007ffe0ff */
[----:B------:R-:W-:-:S13]  /*1ba20*/  ISETP.GT.AND P0, PT, R200, R3, PT ;  /* 0x00000003c800720c */ /* 0x000fda0003f04270 */
[----:B-1----:R-:W-:Y:S05]  /*1ba30*/  @!P0 BRA `(.L_x_4871) ;  /* 0xfffffdc000008947 */ /* 0x002fea000383ffff */
.L_x_4867:
[----:B------:R-:W-:-:S05]  /*1ba40*/  IADD3 R200, -R5, R200, RZ ;  /* 0x000000c805c87210 */ /* 0x000fca0007ffe1ff */
[----:B------:R-:W-:-:S05]  /*1ba50*/  IMAD R0, R7, c[0x0][0x538], R200 ;  /* 0x00014e0007007a24 */ /* 0x000fca00078e02c8 */
[----:B------:R-:W-:Y:S01]  /*1ba60*/  ISETP.GT.AND P0, PT, R0, R3, PT ;  /* 0x000000030000720c */ /* 0x000fe20003f04270 */
[----:B------:R-:W-:-:S12]  /*1ba70*/  BRA.DIV ~URZ, `(.L_x_4872) ;  /* 0x00001dd27f007947 */ /* 0x000fd8000b800000 */
[----:B------:R-:W-:-:S04]  /*1ba80*/  VOTE.ANY R5, PT, !P0 ;  /* 0x0000000000057806 */ /* 0x000fc800040e0100 */
.L_x_4916:
[----:B------:R-:W1:Y:S02]  /*1ba90*/  POPC R16, R5 ;  /* 0x0000000500107309 */ /* 0x000e640000000000 */
[----:B-1----:R-:W-:Y:S01]  /*1baa0*/  IADD3 R203, R16, R203, RZ ;  /* 0x000000cb10cb7210 */ /* 0x002fe20007ffe0ff */
[----:B------:R-:W-:Y:S05]  /*1bab0*/  BRA.DIV ~URZ, `(.L_x_4873) ;  /* 0x00001dd27f007947 */ /* 0x000fea000b800000 */
[----:B------:R1:W2:Y:S04]  /*1bac0*/  SHFL.IDX PT, R201, R201, R16, 0x1f ;  /* 0x00001f10c9c97589 */ /* 0x0002a800000e0000 */
[----:B------:R1:W4:Y:S02]  /*1bad0*/  SHFL.IDX PT, R4, R4, R16, 0x1f ;  /* 0x00001f1004047589 */ /* 0x00032400000e0000 */
.L_x_4917:
[----:B------:R-:W-:Y:S01]  /*1bae0*/  ISETP.NE.AND P0, PT, R5, RZ, PT ;  /* 0x000000ff0500720c */ /* 0x000fe20003f05270 */
[----:B------:R-:W-:-:S12]  /*1baf0*/  BSSY B0, `(.L_x_4874) ;  /* 0x0000005000007945 */ /* 0x000fd80003800000 */
[----:B------:R-:W-:Y:S05]  /*1bb00*/  @!P0 BRA `(.L_x_4875) ;  /* 0x0000003000008947 */ /* 0x000fea0003800000 */
[----:B-1----:R-:W-:Y:S01]  /*1bb10*/  IADD3 R16, R16, -0x1, RZ ;  /* 0xffffffff10107810 */ /* 0x002fe20007ffe0ff */
[----:B------:R-:W-:Y:S05]  /*1bb20*/  BRA.DIV ~URZ, `(.L_x_4876) ;  /* 0x00001e127f007947 */ /* 0x000fea000b800000 */
[----:B------:R1:W3:Y:S02]  /*1bb30*/  SHFL.IDX PT, R9, R7, R16, 0x1f ;  /* 0x00001f1007097589 */ /* 0x0002e400000e0000 */
.L_x_4875:
[----:B------:R-:W-:Y:S05]  /*1bb40*/  BSYNC B0 ;  /* 0x0000000000007941 */ /* 0x000fea0003800000 */
.L_x_4874:
[----:B----4-:R-:W-:Y:S01]  /*1bb50*/  ISETP.NE.AND P0, PT, R4, 0x1, PT ;  /* 0x000000010400780c */ /* 0x010fe20003f05270 */
[----:B---3--:R-:W-:Y:S01]  /*1bb60*/  IMAD R200, R9, c[0x0][0x538], R200 ;  /* 0x00014e0009c87a24 */ /* 0x008fe200078e02c8 */
[----:B------:R-:W-:Y:S04]  /*1bb70*/  BSSY B0, `(.L_x_4877) ;  /* 0x0000076000007945 */ /* 0x000fe80003800000 */
[----:B------:R-:W-:-:S07]  /*1bb80*/  IADD3 R6, -R200, R3, RZ ;  /* 0x00000003c8067210 */ /* 0x000fce0007ffe1ff */
[----:B------:R-:W-:Y:S05]  /*1bb90*/  @!P0 BRA `(.L_x_4878) ;  /* 0x0000037000008947 */ /* 0x000fea0003800000 */
[-C--:B-12---:R-:W-:Y:S02]  /*1bba0*/  IABS R7, R201.reuse ;  /* 0x000000c900077213 */ /* 0x086fe40000000000 */
        /* <DEDUP_REMOVED lines=54> */
.L_x_4878:
[----:B------:R-:W-:-:S04]  /*1bf10*/  IMAD.MOV.U32 R0, RZ, RZ, 0x4 ;  /* 0x00000004ff007424 */ /* 0x000fc800078e00ff */
[----:B------:R-:W-:-:S05]  /*1bf20*/  IMAD.WIDE R14, R203, R0, c[0x0][0x590] ;  /* 0x00016400cb0e7625 */ /* 0x000fca00078e0200 */
[----:B------:R-:W3:Y:S01]  /*1bf30*/  LDG.E R4, [R14.64] ;  /* 0x000000080e047981 */ /* 0x000ee2000c1e1900 */
[----:B------:R-:W-:Y:S01]  /*1bf40*/  IABS R5, R6 ;  /* 0x0000000600057213 */ /* 0x000fe20000000000 */
[----:B--23--:R-:W-:-:S05]  /*1bf50*/  IMAD R3, R4, R201, RZ ;  /* 0x000000c904037224 */ /* 0x00cfca00078e02ff */
[-C--:B-1----:R-:W-:Y:S02]  /*1bf60*/  IABS R7, R3.reuse ;  /* 0x0000000300077213 */ /* 0x082fe40000000000 */
        /* <DEDUP_REMOVED lines=54> */
.L_x_4879:
[----:B------:R-:W-:Y:S05]  /*1c2d0*/  BSYNC B0 ;  /* 0x0000000000007941 */ /* 0x000fea0003800000 */
.L_x_4877:
[----:B------:R-:W-:-:S04]  /*1c2e0*/  LOP3.LUT R12, RZ, R12, RZ, 0x33, !PT ;  /* 0x0000000cff0c7212 */ /* 0x000fc800078e33ff */
[----:B------:R-:W-:Y:S01]  /*1c2f0*/  IADD3 R201, R12, R201, RZ ;  /* 0x000000c90cc97210 */ /* 0x000fe20007ffe0ff */
[----:B------:R-:W-:Y:S05]  /*1c300*/  BRA `(.L_x_4880) ;  /* 0x0000004000007947 */ /* 0x000fea0003800000 */
.L_x_4868:
[----:B------:R-:W-:Y:S01]  /*1c310*/  IMAD.MOV.U32 R200, RZ, RZ, R3 ;  /* 0x000000ffffc87224 */ /* 0x000fe200078e0003 */
[----:B------:R-:W-:Y:S01]  /*1c320*/  MOV R202, RZ ;  /* 0x000000ff00ca7202 */ /* 0x000fe20000000f00 */
[----:B------:R-:W-:Y:S01]  /*1c330*/  IMAD.MOV.U32 R201, RZ, RZ, RZ ;  /* 0x000000ffffc97224 */ /* 0x000fe200078e00ff */
[----:B------:R-:W-:Y:S02]  /*1c340*/  MOV R203, c[0x0][0x53c] ;  /* 0x00014f0000cb7a02 */ /* 0x000fe40000000f00 */
.L_x_4880:
[----:B------:R-:W-:Y:S05]  /*1c350*/  BSYNC B1 ;  /* 0x0000000000017941 */ /* 0x000fea0003800000 */
.L_x_4866:
[----:B------:R-:W-:Y:S01]  /*1c360*/  WARPSYNC 0xffffffff ;  /* 0xffffffff00007948 */ /* 0x000fe20003800000 */
[----:B------:R-:W-:Y:S01]  /*1c370*/  BAR.SYNC.DEFER_BLOCKING 0x4, 0x100 ;  /* 0x0104000000007b1d */ /* 0x000fe20000010000 */
[----:B------:R-:W-:-:S13]  /*1c380*/  ISETP.NE.AND P0, PT, R2, RZ, PT ;  /* 0x000000ff0200720c */ /* 0x000fda0003f05270 */
[----:B------:R1:W-:Y:S04]  /*1c390*/  @!P0 STS.128 [0x24100], R200 ;  /* 0x024100c8ff008388 */ /* 0x0003e80000000c00 */
[----:B------:R-:W-:Y:S06]  /*1c3a0*/  BAR.ARV 0x5, 0x100 ;  /* 0x0144000000007b1d */ /* 0x000fec0000002000 */
.L_x_4861:
[----:B----4-:R-:W-:-:S13]  /*1c3b0*/  ISETP.GE.AND P0, PT, R203, c[0x0][0x53c], PT ;  /* 0x00014f00cb007a0c */ /* 0x010fda0003f06270 */
[----:B-123--:R-:W-:Y:S01]  /*1c3c0*/  @P0 CALL.REL.NOINC `(.L_x_4881) ;  /* 0x0000001000000944 */ /* 0x00efe20003c00000 */
[----:B------:R-:W-:Y:S05]  /*1c3d0*/  BRA `(.L_x_4882) ;  /* 0xfffe50f000007947 */ /* 0x000fea000383ffff */
.L_x_4881:
[----:B------:R-:W-:Y:S05]  /*1c3e0*/  EXIT ;  /* 0x000000000000794d */ /* 0x000fea0003800000 */
.L_x_4708:
[----:B------:R-:W-:Y:S02]  /*1c3f0*/  MOV R5, 0x1 ;  /* 0x0000000100057802 */ /* 0x000fe40000000f00 */
[----:B------:R-:W-:Y:S02]  /*1c400*/  MOV R0, 0x1c420 ;  /* 0x0001c42000007802 */ /* 0x000fe40000000f00 */
[----:B------:R-:W-:Y:S05]  /*1c410*/  CALL.REL.NOINC `($__internal_102_$__cuda_sm70_shflsync_up_p) ;  /* 0x0000162000007944 */ /* 0x000fea0003c00000 */
[----:B-12---:R-:W-:Y:S05]  /*1c420*/  BRA `(.L_x_4883) ;  /* 0xfffe404000007947 */ /* 0x006fea000383ffff */
.L_x_4709:
[----:B------:R-:W-:Y:S02]  /*1c430*/  MOV R5, 0x2 ;  /* 0x0000000200057802 */ /* 0x000fe40000000f00 */
[----:B------:R-:W-:Y:S02]  /*1c440*/  MOV R0, 0x1c460 ;  /* 0x0001c46000007802 */ /* 0x000fe40000000f00 */
[----:B------:R-:W-:Y:S05]  /*1c450*/  CALL.REL.NOINC `($__internal_102_$__cuda_sm70_shflsync_up_p) ;  /* 0x000015e000007944 */ /* 0x000fea0003c00000 */
[----:B--2---:R-:W-:Y:S01]  /*1c460*/  SEL R0, R5, RZ, P4 ;  /* 0x000000ff05007207 */ /* 0x004fe20002000000 */
[----:B------:R-:W-:-:S04]  /*1c470*/  IMAD.MOV.U32 R5, RZ, RZ, 0x4 ;  /* 0x00000004ff057424 */ /* 0x000fc800078e00ff */
[----:B-1----:R-:W-:Y:S01]  /*1c480*/  IMAD.IADD R7, R7, 0x1, R0 ;  /* 0x0000000107077824 */ /* 0x002fe200078e0200 */
        /* <DEDUP_REMOVED lines=13> */
[----:B------:R-:W-:Y:S01]  /*1c560*/  IMAD.MOV.U32 R16, RZ, RZ, 0x1f ;  /* 0x0000001fff107424 */ /* 0x000fe200078e00ff */
[----:B------:R-:W-:-:S03]  /*1c570*/  MOV R17, 0x1f ;  /* 0x0000001f00117802 */ /* 0x000fc60000000f00 */
[----:B-1----:R-:W-:Y:S01]  /*1c580*/  IMAD.IADD R7, R7, 0x1, R0 ;  /* 0x0000000107077824 */ /* 0x002fe200078e0200 */
[----:B------:R-:W-:-:S03]  /*1c590*/  MOV R0, 0x1c5c0 ;  /* 0x0001c5c000007802 */ /* 0x000fc60000000f00 */
[----:B------:R-:W-:Y:S02]  /*1c5a0*/  IMAD.MOV.U32 R19, RZ, RZ, R7 ;  /* 0x000000ffff137224 */ /* 0x000fe400078e0007 */
[----:B------:R-:W-:Y:S05]  /*1c5b0*/  CALL.REL.NOINC `($__internal_101_$__cuda_sm70_shflsync_idx_p) ;  /* 0x0000143000007944 */ /* 0x000fea0003c00000 */
[----:B-12---:R-:W-:Y:S05]  /*1c5c0*/  BRA `(.L_x_4884) ;  /* 0xfffe3fa000007947 */ /* 0x006fea000383ffff */
.L_x_4711:
[----:B------:R-:W-:Y:S02]  /*1c5d0*/  SEL R5, RZ, 0x1, P0 ;  /* 0x00000001ff057807 */ /* 0x000fe40000000000 */
[----:B------:R-:W-:Y:S02]  /*1c5e0*/  MOV R0, 0x1c600 ;  /* 0x0001c60000007802 */ /* 0x000fe40000000f00 */
[----:B------:R-:W-:Y:S05]  /*1c5f0*/  CALL.REL.NOINC `($__internal_103_$__cuda_sm70_votesync_ballot) ;  /* 0x0000149000007944 */ /* 0x000fea0003c00000 */
[----:B------:R-:W-:Y:S05]  /*1c600*/  BRA `(.L_x_4885) ;  /* 0xfffe3ff000007947 */ /* 0x000fea000383ffff */
.L_x_4712:
[----:B------:R-:W-:Y:S01]  /*1c610*/  IMAD.MOV.U32 R19, RZ, RZ, R4 ;  /* 0x000000ffff137224 */ /* 0x000fe200078e0004 */
[----:B------:R-:W-:Y:S02]  /*1c620*/  MOV R17, 0x1f ;  /* 0x0000001f00117802 */ /* 0x000fe40000000f00 */
[----:B------:R-:W-:Y:S02]  /*1c630*/  MOV R0, 0x1c650 ;  /* 0x0001c65000007802 */ /* 0x000fe40000000f00 */
[----:B------:R-:W-:Y:S05]  /*1c640*/  CALL.REL.NOINC `($__internal_101_$__cuda_sm70_shflsync_idx_p) ;  /* 0x000013a000007944 */ /* 0x000fea0003c00000 */
[----:B--2---:R-:W-:Y:S01]  /*1c650*/  IMAD.MOV.U32 R4, RZ, RZ, R17 ;  /* 0x000000ffff047224 */ /* 0x004fe200078e0011 */
[----:B------:R-:W-:Y:S01]  /*1c660*/  MOV R9, RZ ;  /* 0x000000ff00097202 */ /* 0x000fe20000000f00 */
[----:B-1----:R-:W-:Y:S01]  /*1c670*/  IMAD.MOV.U32 R19, RZ, RZ, R3 ;  /* 0x000000ffff137224 */ /* 0x002fe200078e0003 */
[----:B------:R-:W-:Y:S02]  /*1c680*/  MOV R17, 0x1f ;  /* 0x0000001f00117802 */ /* 0x000fe40000000f00 */
[----:B------:R-:W-:-:S02]  /*1c690*/  MOV R0, 0x1c6b0 ;  /* 0x0001c6b000007802 */ /* 0x000fc40000000f00 */
[----:B------:R-:W-:Y:S05]  /*1c6a0*/  CALL.REL.NOINC `($__internal_101_$__cuda_sm70_shflsync_idx_p) ;  /* 0x0000134000007944 */ /* 0x000fea0003c00000 */
[----:B--2---:R-:W-:Y:S01]  /*1c6b0*/  MOV R3, R17 ;  /* 0x0000001100037202 */ /* 0x004fe20000000f00 */
[----:B-1----:R-:W-:Y:S05]  /*1c6c0*/  BRA `(.L_x_4886) ;  /* 0xfffe3f9000007947 */ /* 0x002fea000383ffff */
.L_x_4715:
[----:B------:R-:W-:Y:S01]  /*1c6d0*/  IMAD.MOV.U32 R19, RZ, RZ, R7 ;  /* 0x000000ffff137224 */ /* 0x000fe200078e0007 */
[----:B------:R-:W-:-:S02]  /*1c6e0*/  MOV R17, 0x1f ;  /* 0x0000001f00117802 */ /* 0x000fc40000000f00 */
[----:B------:R-:W-:Y:S02]  /*1c6f0*/  MOV R0, 0x1c710 ;  /* 0x0001c71000007802 */ /* 0x000fe40000000f00 */
[----:B--23--:R-:W-:Y:S05]  /*1c700*/  CALL.REL.NOINC `($__internal_101_$__cuda_sm70_shflsync_idx_p) ;  /* 0x000012e000007944 */ /* 0x00cfea0003c00000 */
[----:B--2---:R-:W-:Y:S01]  /*1c710*/  MOV R9, R17 ;  /* 0x0000001100097202 */ /* 0x004fe20000000f00 */
[----:B-1----:R-:W-:Y:S05]  /*1c720*/  BRA `(.L_x_4714) ;  /* 0xfffe3f9000007947 */ /* 0x002fea000383ffff */
.L_x_4754:
[----:B------:R-:W-:Y:S01]  /*1c730*/  IMAD.MOV.U32 R19, RZ, RZ, R7 ;  /* 0x000000ffff137224 */ /* 0x000fe200078e0007 */
[----:B------:R-:W-:Y:S01]  /*1c740*/  MOV R16, RZ ;  /* 0x000000ff00107202 */ /* 0x000fe20000000f00 */
[----:B------:R-:W-:Y:S01]  /*1c750*/  IMAD.MOV.U32 R17, RZ, RZ, 0x181f ;  /* 0x0000181fff117424 */ /* 0x000fe200078e00ff */
[----:B------:R-:W-:Y:S02]  /*1c760*/  MOV R0, 0x1c780 ;  /* 0x0001c78000007802 */ /* 0x000fe40000000f00 */
[----:B-----5:R-:W-:Y:S05]  /*1c770*/  CALL.REL.NOINC `($__internal_101_$__cuda_sm70_shflsync_idx_p) ;  /* 0x0000127000007944 */ /* 0x020fea0003c00000 */
[----:B--2---:R-:W-:Y:S01]  /*1c780*/  MOV R15, R17 ;  /* 0x00000011000f7202 */ /* 0x004fe20000000f00 */
[----:B-1----:R-:W-:Y:S05]  /*1c790*/  BRA `(.L_x_4887) ;  /* 0xfffeb3e000007947 */ /* 0x002fea000383ffff */
.L_x_4755:
[----:B------:R-:W-:Y:S01]  /*1c7a0*/  IMAD.MOV.U32 R19, RZ, RZ, R14 ;  /* 0x000000ffff137224 */ /* 0x000fe200078e000e */
[----:B------:R-:W-:Y:S01]  /*1c7b0*/  MOV R16, RZ ;  /* 0x000000ff00107202 */ /* 0x000fe20000000f00 */
[----:B------:R-:W-:Y:S01]  /*1c7c0*/  IMAD.MOV.U32 R17, RZ, RZ, 0x181f ;  /* 0x0000181fff117424 */ /* 0x000fe200078e00ff */
[----:B------:R-:W-:Y:S02]  /*1c7d0*/  MOV R0, 0x1c7f0 ;  /* 0x0001c7f000007802 */ /* 0x000fe40000000f00 */
[----:B-12--5:R-:W-:Y:S05]  /*1c7e0*/  CALL.REL.NOINC `($__internal_101_$__cuda_sm70_shflsync_idx_p) ;  /* 0x0000120000007944 */ /* 0x026fea0003c00000 */
[----:B-12---:R-:W-:Y:S05]  /*1c7f0*/  BRA `(.L_x_4888) ;  /* 0xfffeb3a000007947 */ /* 0x006fea000383ffff */
.L_x_4758:
[----:B--2---:R-:W-:Y:S01]  /*1c800*/  IMAD.MOV.U32 R19, RZ, RZ, R7 ;  /* 0x000000ffff137224 */ /* 0x004fe200078e0007 */
[----:B------:R-:W-:Y:S01]  /*1c810*/  MOV R16, 0x1 ;  /* 0x0000000100107802 */ /* 0x000fe20000000f00 */
[----:B----4-:R-:W-:Y:S01]  /*1c820*/  IMAD.MOV.U32 R17, RZ, RZ, 0x181f ;  /* 0x0000181fff117424 */ /* 0x010fe200078e00ff */
[----:B------:R-:W-:-:S02]  /*1c830*/  MOV R0, 0x1c850 ;  /* 0x0001c85000007802 */ /* 0x000fc40000000f00 */
[----:B-1-3-5:R-:W-:Y:S05]  /*1c840*/  CALL.REL.NOINC `($__internal_101_$__cuda_sm70_shflsync_idx_p) ;  /* 0x000011a000007944 */ /* 0x02afea0003c00000 */
[----:B--2---:R-:W-:Y:S01]  /*1c850*/  IMAD.MOV.U32 R15, RZ, RZ, R17 ;  /* 0x000000ffff0f7224 */ /* 0x004fe200078e0011 */
[----:B-1----:R-:W-:Y:S01]  /*1c860*/  MOV R16, 0x1 ;  /* 0x0000000100107802 */ /* 0x002fe20000000f00 */
[----:B------:R-:W-:Y:S01]  /*1c870*/  IMAD.MOV.U32 R19, RZ, RZ, R14 ;  /* 0x000000ffff137224 */ /* 0x000fe200078e000e */
[----:B------:R-:W-:-:S02]  /*1c880*/  MOV R17, 0x181f ;  /* 0x0000181f00117802 */ /* 0x000fc40000000f00 */
[----:B------:R-:W-:Y:S02]  /*1c890*/  MOV R0, 0x1c8b0 ;  /* 0x0001c8b000007802 */ /* 0x000fe40000000f00 */
[----:B------:R-:W-:Y:S05]  /*1c8a0*/  CALL.REL.NOINC `($__internal_101_$__cuda_sm70_shflsync_idx_p) ;  /* 0x0000114000007944 */ /* 0x000fea0003c00000 */
[----:B-12---:R-:W-:Y:S01]  /*1c8b0*/  MOV R19, R17 ;  /* 0x0000001100137202 */ /* 0x006fe20000000f00 */
[----:B------:R-:W-:Y:S05]  /*1c8c0*/  BRA `(.L_x_4889) ;  /* 0xfffeb43000007947 */ /* 0x000fea000383ffff */
.L_x_4761:
[----:B-1-3--:R-:W-:Y:S01]  /*1c8d0*/  IMAD.MOV.U32 R19, RZ, RZ, R7 ;  /* 0x000000ffff137224 */ /* 0x00afe200078e0007 */
[----:B------:R-:W-:Y:S01]  /*1c8e0*/  MOV R16, 0x2 ;  /* 0x0000000200107802 */ /* 0x000fe20000000f00 */
[----:B------:R-:W-:Y:S01]  /*1c8f0*/  IMAD.MOV.U32 R17, RZ, RZ, 0x181f ;  /* 0x0000181fff117424 */ /* 0x000fe200078e00ff */
[----:B------:R-:W-:Y:S02]  /*1c900*/  MOV R0, 0x1c920 ;  /* 0x0001c92000007802 */ /* 0x000fe40000000f00 */
[----:B--2--5:R-:W-:Y:S05]  /*1c910*/  CALL.REL.NOINC `($__internal_101_$__cuda_sm70_shflsync_idx_p) ;  /* 0x000010d000007944 */ /* 0x024fea0003c00000 */
[----:B--2---:R-:W-:Y:S01]  /*1c920*/  MOV R15, R17 ;  /* 0x00000011000f7202 */ /* 0x004fe20000000f00 */
[----:B-1----:R-:W-:Y:S05]  /*1c930*/  BRA `(.L_x_4890) ;  /* 0xfffeb4f000007947 */ /* 0x002fea000383ffff */
.L_x_4762:
[----:B---3--:R-:W-:Y:S01]  /*1c940*/  IMAD.MOV.U32 R19, RZ, RZ, R14 ;  /* 0x000000ffff137224 */ /* 0x008fe200078e000e */
[----:B------:R-:W-:Y:S01]  /*1c950*/  MOV R16, 0x2 ;  /* 0x0000000200107802 */ /* 0x000fe20000000f00 */
[----:B------:R-:W-:Y:S01]  /*1c960*/  IMAD.MOV.U32 R17, RZ, RZ, 0x181f ;  /* 0x0000181fff117424 */ /* 0x000fe200078e00ff */
[----:B------:R-:W-:Y:S02]  /*1c970*/  MOV R0, 0x1c990 ;  /* 0x0001c99000007802 */ /* 0x000fe40000000f00 */
[----:B-12-45:R-:W-:Y:S05]  /*1c980*/  CALL.REL.NOINC `($__internal_101_$__cuda_sm70_shflsync_idx_p) ;  /* 0x0000106000007944 */ /* 0x036fea0003c00000 */
[----:B-12---:R-:W-:Y:S01]  /*1c990*/  MOV R19, R17 ;  /* 0x0000001100137202 */ /* 0x006fe20000000f00 */
[----:B------:R-:W-:Y:S05]  /*1c9a0*/  BRA `(.L_x_4891) ;  /* 0xfffeb4a000007947 */ /* 0x000fea000383ffff */
.L_x_4765:
[----:B-1----:R-:W-:Y:S01]  /*1c9b0*/  IMAD.MOV.U32 R19, RZ, RZ, R7 ;  /* 0x000000ffff137224 */ /* 0x002fe200078e0007 */
[----:B------:R-:W-:Y:S01]  /*1c9c0*/  MOV R16, 0x3 ;  /* 0x0000000300107802 */ /* 0x000fe20000000f00 */
[----:B------:R-:W-:Y:S01]  /*1c9d0*/  IMAD.MOV.U32 R17, RZ, RZ, 0x181f ;  /* 0x0000181fff117424 */ /* 0x000fe200078e00ff */
[----:B------:R-:W-:-:S02]  /*1c9e0*/  MOV R0, 0x1ca00 ;  /* 0x0001ca0000007802 */ /* 0x000fc40000000f00 */
[----:B--2345:R-:W-:Y:S05]  /*1c9f0*/  CALL.REL.NOINC `($__internal_101_$__cuda_sm70_shflsync_idx_p) ;  /* 0x00000ff000007944 */ /* 0x03cfea0003c00000 */
[----:B--2---:R-:W-:Y:S01]  /*1ca00*/  IMAD.MOV.U32 R7, RZ, RZ, R17 ;  /* 0x000000ffff077224 */ /* 0x004fe200078e0011 */
[----:B-1----:R-:W-:Y:S01]  /*1ca10*/  MOV R16, 0x3 ;  /* 0x0000000300107802 */ /* 0x002fe20000000f00 */
[----:B------:R-:W-:Y:S01]  /*1ca20*/  IMAD.MOV.U32 R19, RZ, RZ, R14 ;  /* 0x000000ffff137224 */ /* 0x000fe200078e000e */
[----:B------:R-:W-:-:S02]  /*1ca30*/  MOV R17, 0x181f ;  /* 0x0000181f00117802 */ /* 0x000fc40000000f00 */
[----:B------:R-:W-:Y:S02]  /*1ca40*/  MOV R0, 0x1ca60 ;  /* 0x0001ca6000007802 */ /* 0x000fe40000000f00 */
[----:B------:R-:W-:Y:S05]  /*1ca50*/  CALL.REL.NOINC `($__internal_101_$__cuda_sm70_shflsync_idx_p) ;  /* 0x00000f9000007944 */ /* 0x000fea0003c00000 */
[----:B-12---:R-:W-:Y:S05]  /*1ca60*/  BRA `(.L_x_4892) ;  /* 0xfffeb52000007947 */ /* 0x006fea000383ffff */
.L_x_4820:
[----:B------:R-:W-:Y:S01]  /*1ca70*/  IMAD.MOV.U32 R8, RZ, RZ, R227 ;  /* 0x000000ffff087224 */ /* 0x000fe200078e00e3 */
[----:B-1----:R-:W-:Y:S02]  /*1ca80*/  MOV R7, 0x2 ;  /* 0x0000000200077802 */ /* 0x002fe40000000f00 */
[----:B------:R-:W-:Y:S02]  /*1ca90*/  MOV R6, 0x1cab0 ;  /* 0x0001cab000067802 */ /* 0x000fe40000000f00 */
[----:B------:R-:W-:Y:S05]  /*1caa0*/  CALL.REL.NOINC `($__internal_100_$__cuda_sm70_shflsync_bfly_p) ;  /* 0x00000ef000007944 */ /* 0x000fea0003c00000 */
[----:B-12---:R-:W-:Y:S05]  /*1cab0*/  BRA `(.L_x_4893) ;  /* 0xffffad6000007947 */ /* 0x006fea000383ffff */
.L_x_4821:
[----:B------:R-:W-:Y:S02]  /*1cac0*/  MOV R7, 0x1 ;  /* 0x0000000100077802 */ /* 0x000fe40000000f00 */
[----:B------:R-:W-:Y:S02]  /*1cad0*/  MOV R6, 0x1caf0 ;  /* 0x0001caf000067802 */ /* 0x000fe40000000f00 */
[----:B-1----:R-:W-:Y:S05]  /*1cae0*/  CALL.REL.NOINC `($__internal_100_$__cuda_sm70_shflsync_bfly_p) ;  /* 0x00000eb000007944 */ /* 0x002fea0003c00000 */
[----:B--2---:R-:W-:Y:S01]  /*1caf0*/  FADD.FTZ R3, R8, R7 ;  /* 0x0000000708037221 */ /* 0x004fe20000010000 */
[----:B-1----:R-:W-:Y:S02]  /*1cb00*/  MOV R8, R230 ;  /* 0x000000e600087202 */ /* 0x002fe40000000f00 */
[----:B------:R-:W-:Y:S02]  /*1cb10*/  MOV R7, 0x2 ;  /* 0x0000000200077802 */ /* 0x000fe40000000f00 */
[----:B------:R-:W-:-:S02]  /*1cb20*/  MOV R6, 0x1cb40 ;  /* 0x0001cb4000067802 */ /* 0x000fc40000000f00 */
[----:B------:R-:W-:Y:S05]  /*1cb30*/  CALL.REL.NOINC `($__internal_100_$__cuda_sm70_shflsync_bfly_p) ;  /* 0x00000e6000007944 */ /* 0x000fea0003c00000 */
[----:B--2---:R-:W-:Y:S01]  /*1cb40*/  FADD.FTZ R12, R230, R7 ;  /* 0x00000007e60c7221 */ /* 0x004fe20000010000 */
[----:B------:R-:W-:-:S02]  /*1cb50*/  MOV R7, 0x1 ;  /* 0x0000000100077802 */ /* 0x000fc40000000f00 */
[----:B------:R-:W-:Y:S02]  /*1cb60*/  MOV R6, 0x1cb90 ;  /* 0x0001cb9000067802 */ /* 0x000fe40000000f00 */
[----:B-1----:R-:W-:Y:S02]  /*1cb70*/  MOV R8, R12 ;  /* 0x0000000c00087202 */ /* 0x002fe40000000f00 */
[----:B------:R-:W-:Y:S05]  /*1cb80*/  CALL.REL.NOINC `($__internal_100_$__cuda_sm70_shflsync_bfly_p) ;  /* 0x00000e1000007944 */ /* 0x000fea0003c00000 */
[----:B-12---:R-:W-:Y:S05]  /*1cb90*/  BRA `(.L_x_4894) ;  /* 0xffffacf000007947 */ /* 0x006fea000383ffff */
.L_x_4828:
[----:B---34-:R-:W-:Y:S01]  /*1cba0*/  IMAD.MOV.U32 R19, RZ, RZ, R13 ;  /* 0x000000ffff137224 */ /* 0x018fe200078e000d */
[----:B------:R-:W-:Y:S01]  /*1cbb0*/  MOV R16, RZ ;  /* 0x000000ff00107202 */ /* 0x000fe20000000f00 */
[----:B------:R-:W-:Y:S01]  /*1cbc0*/  IMAD.MOV.U32 R17, RZ, RZ, 0x181f ;  /* 0x0000181fff117424 */ /* 0x000fe200078e00ff */
[----:B------:R-:W-:Y:S02]  /*1cbd0*/  MOV R0, 0x1cbf0 ;  /* 0x0001cbf000007802 */ /* 0x000fe40000000f00 */
[----:B-12---:R-:W-:Y:S05]  /*1cbe0*/  CALL.REL.NOINC `($__internal_101_$__cuda_sm70_shflsync_idx_p) ;  /* 0x00000e0000007944 */ /* 0x006fea0003c00000 */
[----:B--2---:R-:W-:Y:S01]  /*1cbf0*/  MOV R15, R17 ;  /* 0x00000011000f7202 */ /* 0x004fe20000000f00 */
[----:B-1----:R-:W-:Y:S05]  /*1cc00*/  BRA `(.L_x_4895) ;  /* 0xffffc5a000007947 */ /* 0x002fea000383ffff */
.L_x_4829:
[----:B------:R-:W-:Y:S01]  /*1cc10*/  IMAD.MOV.U32 R19, RZ, RZ, R2 ;  /* 0x000000ffff137224 */ /* 0x000fe200078e0002 */
[----:B------:R-:W-:Y:S01]  /*1cc20*/  MOV R16, RZ ;  /* 0x000000ff00107202 */ /* 0x000fe20000000f00 */
[----:B------:R-:W-:Y:S01]  /*1cc30*/  IMAD.MOV.U32 R17, RZ, RZ, 0x181f ;  /* 0x0000181fff117424 */ /* 0x000fe200078e00ff */
[----:B------:R-:W-:Y:S02]  /*1cc40*/  MOV R0, 0x1cc60 ;  /* 0x0001cc6000007802 */ /* 0x000fe40000000f00 */
[----:B-1234-:R-:W-:Y:S05]  /*1cc50*/  CALL.REL.NOINC `($__internal_101_$__cuda_sm70_shflsync_idx_p) ;  /* 0x00000d9000007944 */ /* 0x01efea0003c00000 */
[----:B-12---:R-:W-:Y:S05]  /*1cc60*/  BRA `(.L_x_4896) ;  /* 0xffffc56000007947 */ /* 0x006fea000383ffff */
.L_x_4832:
[----:B---3--:R-:W-:Y:S01]  /*1cc70*/  IMAD.MOV.U32 R19, RZ, RZ, R13 ;  /* 0x000000ffff137224 */ /* 0x008fe200078e000d */
[----:B------:R-:W-:Y:S01]  /*1cc80*/  MOV R16, 0x1 ;  /* 0x0000000100107802 */ /* 0x000fe20000000f00 */
[----:B------:R-:W-:Y:S01]  /*1cc90*/  IMAD.MOV.U32 R17, RZ, RZ, 0x181f ;  /* 0x0000181fff117424 */ /* 0x000fe200078e00ff */
[----:B------:R-:W-:-:S02]  /*1cca0*/  MOV R0, 0x1ccc0 ;  /* 0x0001ccc000007802 */ /* 0x000fc40000000f00 */
[----:B-12-4-:R-:W-:Y:S05]  /*1ccb0*/  CALL.REL.NOINC `($__internal_101_$__cuda_sm70_shflsync_idx_p) ;  /* 0x00000d3000007944 */ /* 0x016fea0003c00000 */
        /* <DEDUP_REMOVED lines=8> */
.L_x_4835:
[----:B--23--:R-:W-:Y:S01]  /*1cd40*/  IMAD.MOV.U32 R19, RZ, RZ, R13 ;  /* 0x000000ffff137224 */ /* 0x00cfe200078e000d */
[----:B------:R-:W-:Y:S01]  /*1cd50*/  MOV R16, 0x2 ;  /* 0x0000000200107802 */ /* 0x000fe20000000f00 */
[----:B------:R-:W-:Y:S01]  /*1cd60*/  IMAD.MOV.U32 R17, RZ, RZ, 0x181f ;  /* 0x0000181fff117424 */ /* 0x000fe200078e00ff */
[----:B------:R-:W-:Y:S02]  /*1cd70*/  MOV R0, 0x1cd90 ;  /* 0x0001cd9000007802 */ /* 0x000fe40000000f00 */
[----:B-1--4-:R-:W-:Y:S05]  /*1cd80*/  CALL.REL.NOINC `($__internal_101_$__cuda_sm70_shflsync_idx_p) ;  /* 0x00000c6000007944 */ /* 0x012fea0003c00000 */
[----:B--2---:R-:W-:Y:S01]  /*1cd90*/  MOV R15, R17 ;  /* 0x00000011000f7202 */ /* 0x004fe20000000f00 */
[----:B-1----:R-:W-:Y:S05]  /*1cda0*/  BRA `(.L_x_4898) ;  /* 0xffffc6b000007947 */ /* 0x002fea000383ffff */
.L_x_4836:
[----:B---3--:R-:W-:Y:S01]  /*1cdb0*/  IMAD.MOV.U32 R19, RZ, RZ, R2 ;  /* 0x000000ffff137224 */ /* 0x008fe200078e0002 */
[----:B------:R-:W-:Y:S01]  /*1cdc0*/  MOV R16, 0x2 ;  /* 0x0000000200107802 */ /* 0x000fe20000000f00 */
[----:B------:R-:W-:Y:S01]  /*1cdd0*/  IMAD.MOV.U32 R17, RZ, RZ, 0x181f ;  /* 0x0000181fff117424 */ /* 0x000fe200078e00ff */
[----:B------:R-:W-:Y:S02]  /*1cde0*/  MOV R0, 0x1ce00 ;  /* 0x0001ce0000007802 */ /* 0x000fe40000000f00 */
[----:B-12-4-:R-:W-:Y:S05]  /*1cdf0*/  CALL.REL.NOINC `($__internal_101_$__cuda_sm70_shflsync_idx_p) ;  /* 0x00000bf000007944 */ /* 0x016fea0003c00000 */
[----:B-12---:R-:W-:Y:S01]  /*1ce00*/  MOV R19, R17 ;  /* 0x0000001100137202 */ /* 0x006fe20000000f00 */
[----:B------:R-:W-:Y:S05]  /*1ce10*/  BRA `(.L_x_4899) ;  /* 0xffffc66000007947 */ /* 0x000fea000383ffff */
.L_x_4839:
[----:B--2---:R-:W-:Y:S01]  /*1ce20*/  IMAD.MOV.U32 R19, RZ, RZ, R13 ;  /* 0x000000ffff137224 */ /* 0x004fe200078e000d */
        /* <DEDUP_REMOVED lines=10> */
[----:B-12---:R-:W-:Y:S05]  /*1ced0*/  BRA `(.L_x_4900) ;  /* 0xffffc6e000007947 */ /* 0x006fea000383ffff */
.L_x_4841:
[----:B------:R-:W-:Y:S01]  /*1cee0*/  IMAD.MOV.U32 R19, RZ, RZ, R162 ;  /* 0x000000ffff137224 */ /* 0x000fe200078e00a2 */
[----:B------:R-:W-:Y:S01]  /*1cef0*/  MOV R16, RZ ;  /* 0x000000ff00107202 */ /* 0x000fe20000000f00 */
[----:B------:R-:W-:Y:S01]  /*1cf00*/  IMAD.MOV.U32 R17, RZ, RZ, 0x1c1f ;  /* 0x00001c1fff117424 */ /* 0x000fe200078e00ff */
[----:B------:R-:W-:Y:S02]  /*1cf10*/  MOV R0, 0x1cf30 ;  /* 0x0001cf3000007802 */ /* 0x000fe40000000f00 */
[----:B------:R-:W-:Y:S05]  /*1cf20*/  CALL.REL.NOINC `($__internal_101_$__cuda_sm70_shflsync_idx_p) ;  /* 0x00000ac000007944 */ /* 0x000fea0003c00000 */
[----:B--2---:R-:W-:Y:S01]  /*1cf30*/  MOV R165, R17 ;  /* 0x0000001100a57202 */ /* 0x004fe20000000f00 */
[----:B-1----:R-:W-:Y:S05]  /*1cf40*/  BRA `(.L_x_4901) ;  /* 0xffffc98000007947 */ /* 0x002fea000383ffff */
.L_x_4842:
[----:B------:R-:W-:Y:S01]  /*1cf50*/  IMAD.MOV.U32 R19, RZ, RZ, R163 ;  /* 0x000000ffff137224 */ /* 0x000fe200078e00a3 */
[----:B------:R-:W-:Y:S01]  /*1cf60*/  MOV R16, RZ ;  /* 0x000000ff00107202 */ /* 0x000fe20000000f00 */
[----:B------:R-:W-:Y:S01]  /*1cf70*/  IMAD.MOV.U32 R17, RZ, RZ, 0x1c1f ;  /* 0x00001c1fff117424 */ /* 0x000fe200078e00ff */
[----:B------:R-:W-:Y:S02]  /*1cf80*/  MOV R0, 0x1cfa0 ;  /* 0x0001cfa000007802 */ /* 0x000fe40000000f00 */
[----:B-12---:R-:W-:Y:S05]  /*1cf90*/  CALL.REL.NOINC `($__internal_101_$__cuda_sm70_shflsync_idx_p) ;  /* 0x00000a5000007944 */ /* 0x006fea0003c00000 */
[----:B-12---:R-:W-:Y:S05]  /*1cfa0*/  BRA `(.L_x_4902) ;  /* 0xffffc94000007947 */ /* 0x006fea000383ffff */
.L_x_4845:
[----:B-1----:R-:W-:Y:S01]  /*1cfb0*/  IMAD.MOV.U32 R19, RZ, RZ, R162 ;  /* 0x000000ffff137224 */ /* 0x002fe200078e00a2 */
[----:B------:R-:W-:Y:S01]  /*1cfc0*/  MOV R16, 0x1 ;  /* 0x0000000100107802 */ /* 0x000fe20000000f00 */
[----:B----4-:R-:W-:Y:S01]  /*1cfd0*/  IMAD.MOV.U32 R17, RZ, RZ, 0x1c1f ;  /* 0x00001c1fff117424 */ /* 0x010fe200078e00ff */
[----:B------:R-:W-:-:S02]  /*1cfe0*/  MOV R0, 0x1d000 ;  /* 0x0001d00000007802 */ /* 0x000fc40000000f00 */
[----:B--23--:R-:W-:Y:S05]  /*1cff0*/  CALL.REL.NOINC `($__internal_101_$__cuda_sm70_shflsync_idx_p) ;  /* 0x000009f000007944 */ /* 0x00cfea0003c00000 */
[----:B--2---:R-:W-:Y:S01]  /*1d000*/  IMAD.MOV.U32 R3, RZ, RZ, R17 ;  /* 0x000000ffff037224 */ /* 0x004fe200078e0011 */
[----:B-1----:R-:W-:Y:S01]  /*1d010*/  MOV R16, 0x1 ;  /* 0x0000000100107802 */ /* 0x002fe20000000f00 */
[----:B------:R-:W-:Y:S01]  /*1d020*/  IMAD.MOV.U32 R19, RZ, RZ, R163 ;  /* 0x000000ffff137224 */ /* 0x000fe200078e00a3 */
[----:B------:R-:W-:-:S02]  /*1d030*/  MOV R17, 0x1c1f ;  /* 0x00001c1f00117802 */ /* 0x000fc40000000f00 */
[----:B------:R-:W-:Y:S02]  /*1d040*/  MOV R0, 0x1d060 ;  /* 0x0001d06000007802 */ /* 0x000fe40000000f00 */
[----:B------:R-:W-:Y:S05]  /*1d050*/  CALL.REL.NOINC `($__internal_101_$__cuda_sm70_shflsync_idx_p) ;  /* 0x0000099000007944 */ /* 0x000fea0003c00000 */
[----:B-12---:R-:W-:Y:S05]  /*1d060*/  BRA `(.L_x_4903) ;  /* 0xffffd1c000007947 */ /* 0x006fea000383ffff */
.L_x_4849:
[----:B------:R-:W-:Y:S01]  /*1d070*/  IMAD.MOV.U32 R19, RZ, RZ, R4 ;  /* 0x000000ffff137224 */ /* 0x000fe200078e0004 */
[----:B------:R-:W-:Y:S01]  /*1d080*/  MOV R16, RZ ;  /* 0x000000ff00107202 */ /* 0x000fe20000000f00 */
[----:B------:R-:W-:Y:S01]  /*1d090*/  IMAD.MOV.U32 R17, RZ, RZ, 0x181f ;  /* 0x0000181fff117424 */ /* 0x000fe200078e00ff */
[----:B------:R-:W-:Y:S02]  /*1d0a0*/  MOV R0, 0x1d0c0 ;  /* 0x0001d0c000007802 */ /* 0x000fe40000000f00 */
[----:B-1----:R-:W-:Y:S05]  /*1d0b0*/  CALL.REL.NOINC `($__internal_101_$__cuda_sm70_shflsync_idx_p) ;  /* 0x0000093000007944 */ /* 0x002fea0003c00000 */
[----:B--2---:R-:W-:Y:S01]  /*1d0c0*/  MOV R5, R17 ;  /* 0x0000001100057202 */ /* 0x004fe20000000f00 */
[----:B-1----:R-:W-:Y:S05]  /*1d0d0*/  BRA `(.L_x_4904) ;  /* 0xffffdec000007947 */ /* 0x002fea000383ffff */
.L_x_4850:
[----:B------:R-:W-:Y:S01]  /*1d0e0*/  IMAD.MOV.U32 R19, RZ, RZ, R3 ;  /* 0x000000ffff137224 */ /* 0x000fe200078e0003 */
[----:B------:R-:W-:Y:S01]  /*1d0f0*/  MOV R16, RZ ;  /* 0x000000ff00107202 */ /* 0x000fe20000000f00 */
[----:B------:R-:W-:Y:S01]  /*1d100*/  IMAD.MOV.U32 R17, RZ, RZ, 0x181f ;  /* 0x0000181fff117424 */ /* 0x000fe200078e00ff */
[----:B------:R-:W-:Y:S02]  /*1d110*/  MOV R0, 0x1d130 ;  /* 0x0001d13000007802 */ /* 0x000fe40000000f00 */
[----:B-123--:R-:W-:Y:S05]  /*1d120*/  CALL.REL.NOINC `($__internal_101_$__cuda_sm70_shflsync_idx_p) ;  /* 0x000008c000007944 */ /* 0x00efea0003c00000 */
[----:B-12---:R-:W-:Y:S05]  /*1d130*/  BRA `(.L_x_4905) ;  /* 0xffffde8000007947 */ /* 0x006fea000383ffff */
.L_x_4853:
[----:B------:R-:W-:Y:S01]  /*1d140*/  IMAD.MOV.U32 R19, RZ, RZ, R4 ;  /* 0x000000ffff137224 */ /* 0x000fe200078e0004 */
[----:B-1----:R-:W-:Y:S01]  /*1d150*/  MOV R16, 0x1 ;  /* 0x0000000100107802 */ /* 0x002fe20000000f00 */
[----:B------:R-:W-:Y:S01]  /*1d160*/  IMAD.MOV.U32 R17, RZ, RZ, 0x181f ;  /* 0x0000181fff117424 */ /* 0x000fe200078e00ff */
[----:B------:R-:W-:-:S02]  /*1d170*/  MOV R0, 0x1d190 ;  /* 0x0001d19000007802 */ /* 0x000fc40000000f00 */
[----:B--234-:R-:W-:Y:S05]  /*1d180*/  CALL.REL.NOINC `($__internal_101_$__cuda_sm70_shflsync_idx_p) ;  /* 0x0000086000007944 */ /* 0x01cfea0003c00000 */
[----:B--2---:R-:W-:Y:S01]  /*1d190*/  IMAD.MOV.U32 R5, RZ, RZ, R17 ;  /* 0x000000ffff057224 */ /* 0x004fe200078e0011 */
[----:B-1----:R-:W-:Y:S01]  /*1d1a0*/  MOV R16, 0x1 ;  /* 0x0000000100107802 */ /* 0x002fe20000000f00 */
[----:B------:R-:W-:Y:S01]  /*1d1b0*/  IMAD.MOV.U32 R19, RZ, RZ, R3 ;  /* 0x000000ffff137224 */ /* 0x000fe200078e0003 */
[----:B------:R-:W-:-:S02]  /*1d1c0*/  MOV R17, 0x181f ;  /* 0x0000181f00117802 */ /* 0x000fc40000000f00 */
[----:B------:R-:W-:Y:S02]  /*1d1d0*/  MOV R0, 0x1d1f0 ;  /* 0x0001d1f000007802 */ /* 0x000fe40000000f00 */
[----:B------:R-:W-:Y:S05]  /*1d1e0*/  CALL.REL.NOINC `($__internal_101_$__cuda_sm70_shflsync_idx_p) ;  /* 0x0000080000007944 */ /* 0x000fea0003c00000 */
[----:B-12---:R-:W-:Y:S05]  /*1d1f0*/  BRA `(.L_x_4906) ;  /* 0xffffdf3000007947 */ /* 0x006fea000383ffff */
.L_x_4856:
[----:B------:R-:W-:Y:S01]  /*1d200*/  IMAD.MOV.U32 R19, RZ, RZ, R4 ;  /* 0x000000ffff137224 */ /* 0x000fe200078e0004 */
[----:B-1----:R-:W-:Y:S01]  /*1d210*/  MOV R16, 0x2 ;  /* 0x0000000200107802 */ /* 0x002fe20000000f00 */
[----:B------:R-:W-:Y:S01]  /*1d220*/  IMAD.MOV.U32 R17, RZ, RZ, 0x181f ;  /* 0x0000181fff117424 */ /* 0x000fe200078e00ff */
[----:B------:R-:W-:Y:S02]  /*1d230*/  MOV R0, 0x1d250 ;  /* 0x0001d25000007802 */ /* 0x000fe40000000f00 */
[----:B--234-:R-:W-:Y:S05]  /*1d240*/  CALL.REL.NOINC `($__internal_101_$__cuda_sm70_shflsync_idx_p) ;  /* 0x000007a000007944 */ /* 0x01cfea0003c00000 */
[----:B--2---:R-:W-:Y:S01]  /*1d250*/  MOV R5, R17 ;  /* 0x0000001100057202 */ /* 0x004fe20000000f00 */
[----:B-1----:R-:W-:Y:S05]  /*1d260*/  BRA `(.L_x_4907) ;  /* 0xffffdff000007947 */ /* 0x002fea000383ffff */
.L_x_4857:
[----:B------:R-:W-:Y:S01]  /*1d270*/  IMAD.MOV.U32 R19, RZ, RZ, R3 ;  /* 0x000000ffff137224 */ /* 0x000fe200078e0003 */
[----:B-1----:R-:W-:Y:S01]  /*1d280*/  MOV R16, 0x2 ;  /* 0x0000000200107802 */ /* 0x002fe20000000f00 */
[----:B------:R-:W-:Y:S01]  /*1d290*/  IMAD.MOV.U32 R17, RZ, RZ, 0x181f ;  /* 0x0000181fff117424 */ /* 0x000fe200078e00ff */
[----:B------:R-:W-:Y:S02]  /*1d2a0*/  MOV R0, 0x1d2c0 ;  /* 0x0001d2c000007802 */ /* 0x000fe40000000f00 */
[----:B--234-:R-:W-:Y:S05]  /*1d2b0*/  CALL.REL.NOINC `($__internal_101_$__cuda_sm70_shflsync_idx_p) ;  /* 0x0000073000007944 */ /* 0x01cfea0003c00000 */
[----:B-12---:R-:W-:Y:S05]  /*1d2c0*/  BRA `(.L_x_4908) ;  /* 0xffffdfb000007947 */ /* 0x006fea000383ffff */
.L_x_4860:
[----:B------:R-:W-:Y:S01]  /*1d2d0*/  IMAD.MOV.U32 R19, RZ, RZ, R4 ;  /* 0x000000ffff137224 */ /* 0x000fe200078e0004 */
[----:B--2---:R-:W-:Y:S01]  /*1d2e0*/  MOV R16, 0x3 ;  /* 0x0000000300107802 */ /* 0x004fe20000000f00 */
        /* <DEDUP_REMOVED lines=10> */
.L_x_4862:
[----:B------:R-:W-:Y:S01]  /*1d390*/  IMAD.MOV.U32 R19, RZ, RZ, R8 ;  /* 0x000000ffff137224 */ /* 0x000fe200078e0008 */
[----:B------:R-:W-:Y:S01]  /*1d3a0*/  MOV R16, RZ ;  /* 0x000000ff00107202 */ /* 0x000fe20000000f00 */
[----:B------:R-:W-:Y:S01]  /*1d3b0*/  IMAD.MOV.U32 R17, RZ, RZ, 0x1f ;  /* 0x0000001fff117424 */ /* 0x000fe200078e00ff */
[----:B------:R-:W-:Y:S02]  /*1d3c0*/  MOV R0, 0x1d3e0 ;  /* 0x0001d3e000007802 */ /* 0x000fe40000000f00 */
[----:B------:R-:W-:Y:S05]  /*1d3d0*/  CALL.REL.NOINC `($__internal_101_$__cuda_sm70_shflsync_idx_p) ;  /* 0x0000061000007944 */ /* 0x000fea0003c00000 */
[----:B--2---:R-:W-:Y:S01]  /*1d3e0*/  MOV R3, R17 ;  /* 0x0000001100037202 */ /* 0x004fe20000000f00 */
[----:B-1----:R-:W-:Y:S05]  /*1d3f0*/  BRA `(.L_x_4910) ;  /* 0xffffe17000007947 */ /* 0x002fea000383ffff */
.L_x_4863:
[----:B------:R-:W-:Y:S01]  /*1d400*/  IMAD.MOV.U32 R19, RZ, RZ, R8 ;  /* 0x000000ffff137224 */ /* 0x000fe200078e0008 */
[----:B------:R-:W-:Y:S01]  /*1d410*/  MOV R16, 0x1 ;  /* 0x0000000100107802 */ /* 0x000fe20000000f00 */
[----:B------:R-:W-:Y:S01]  /*1d420*/  IMAD.MOV.U32 R17, RZ, RZ, 0x1f ;  /* 0x0000001fff117424 */ /* 0x000fe200078e00ff */
[----:B------:R-:W-:Y:S02]  /*1d430*/  MOV R0, 0x1d450 ;  /* 0x0001d45000007802 */ /* 0x000fe40000000f00 */
[----:B-12---:R-:W-:Y:S05]  /*1d440*/  CALL.REL.NOINC `($__internal_101_$__cuda_sm70_shflsync_idx_p) ;  /* 0x000005a000007944 */ /* 0x006fea0003c00000 */
[----:B--2---:R-:W-:Y:S01]  /*1d450*/  MOV R8, R17 ;  /* 0x0000001100087202 */ /* 0x004fe20000000f00 */
[----:B-1----:R-:W-:Y:S05]  /*1d460*/  BRA `(.L_x_4911) ;  /* 0xffffe12000007947 */ /* 0x002fea000383ffff */
.L_x_4864:
[----:B------:R-:W-:Y:S02]  /*1d470*/  MOV R5, 0x1 ;  /* 0x0000000100057802 */ /* 0x000fe40000000f00 */
[----:B------:R-:W-:-:S02]  /*1d480*/  MOV R0, 0x1d4a0 ;  /* 0x0001d4a000007802 */ /* 0x000fc40000000f00 */
[----:B-12---:R-:W-:Y:S05]  /*1d490*/  CALL.REL.NOINC `($__internal_102_$__cuda_sm70_shflsync_up_p) ;  /* 0x000005a000007944 */ /* 0x006fea0003c00000 */
[----:B-12---:R-:W-:Y:S05]  /*1d4a0*/  BRA `(.L_x_4912) ;  /* 0xffffe20000007947 */ /* 0x006fea000383ffff */
.L_x_4865:
[----:B------:R-:W-:Y:S02]  /*1d4b0*/  MOV R5, 0x2 ;  /* 0x0000000200057802 */ /* 0x000fe40000000f00 */
[----:B------:R-:W-:-:S02]  /*1d4c0*/  MOV R0, 0x1d4e0 ;  /* 0x0001d4e000007802 */ /* 0x000fc40000000f00 */
[----:B-12---:R-:W-:Y:S05]  /*1d4d0*/  CALL.REL.NOINC `($__internal_102_$__cuda_sm70_shflsync_up_p) ;  /* 0x0000056000007944 */ /* 0x006fea0003c00000 */
        /* <DEDUP_REMOVED lines=23> */
.L_x_4869:
[----:B---3--:R-:W-:Y:S01]  /*1d650*/  IMAD.MOV.U32 R7, RZ, RZ, R6 ;  /* 0x000000ffff077224 */ /* 0x008fe200078e0006 */
[----:B------:R-:W-:Y:S02]  /*1d660*/  MOV R5, 0x1 ;  /* 0x0000000100057802 */ /* 0x000fe40000000f00 */
[----:B------:R-:W-:Y:S02]  /*1d670*/  MOV R0, 0x1d690 ;  /* 0x0001d69000007802 */ /* 0x000fe40000000f00 */
[----:B------:R-:W-:Y:S05]  /*1d680*/  CALL.REL.NOINC `($__internal_102_$__cuda_sm70_shflsync_up_p) ;  /* 0x000003b000007944 */ /* 0x000fea0003c00000 */
[----:B-12---:R-:W-:Y:S05]  /*1d690*/  BRA `(.L_x_4914) ;  /* 0xffffe26000007947 */ /* 0x006fea000383ffff */
.L_x_4870:
[----:B---3--:R-:W-:Y:S01]  /*1d6a0*/  IMAD.MOV.U32 R7, RZ, RZ, R6 ;  /* 0x000000ffff077224 */ /* 0x008fe200078e0006 */
[----:B------:R-:W-:Y:S02]  /*1d6b0*/  MOV R5, 0x2 ;  /* 0x0000000200057802 */ /* 0x000fe40000000f00 */
[----:B------:R-:W-:Y:S02]  /*1d6c0*/  MOV R0, 0x1d6e0 ;  /* 0x0001d6e000007802 */ /* 0x000fe40000000f00 */
[----:B------:R-:W-:Y:S05]  /*1d6d0*/  CALL.REL.NOINC `($__internal_102_$__cuda_sm70_shflsync_up_p) ;  /* 0x0000036000007944 */ /* 0x000fea0003c00000 */
[----:B-12---:R-:W-:Y:S01]  /*1d6e0*/  SEL R7, R5, RZ, P1 ;  /* 0x000000ff05077207 */ /* 0x006fe20000800000 */
[----:B------:R-:W-:Y:S01]  /*1d6f0*/  IMAD.MOV.U32 R5, RZ, RZ, 0x4 ;  /* 0x00000004ff057424 */ /* 0x000fe200078e00ff */
[----:B------:R-:W-:-:S03]  /*1d700*/  MOV R0, 0x1d730 ;  /* 0x0001d73000007802 */ /* 0x000fc60000000f00 */
[----:B------:R-:W-:Y:S02]  /*1d710*/  IMAD.IADD R7, R6, 0x1, R7 ;  /* 0x0000000106077824 */ /* 0x000fe400078e0207 */
        /* <DEDUP_REMOVED lines=19> */
.L_x_4872:
[----:B------:R-:W-:Y:S02]  /*1d850*/  SEL R5, RZ, 0x1, P0 ;  /* 0x00000001ff057807 */ /* 0x000fe40000000000 */
[----:B------:R-:W-:Y:S02]  /*1d860*/  MOV R0, 0x1d880 ;  /* 0x0001d88000007802 */ /* 0x000fe40000000f00 */
[----:B---3--:R-:W-:Y:S05]  /*1d870*/  CALL.REL.NOINC `($__internal_103_$__cuda_sm70_votesync_ballot) ;  /* 0x0000021000007944 */ /* 0x008fea0003c00000 */
[----:B------:R-:W-:Y:S05]  /*1d880*/  BRA `(.L_x_4916) ;  /* 0xffffe20000007947 */ /* 0x000fea000383ffff */
.L_x_4873:
[----:B------:R-:W-:Y:S01]  /*1d890*/  IMAD.MOV.U32 R19, RZ, RZ, R201 ;  /* 0x000000ffff137224 */ /* 0x000fe200078e00c9 */
[----:B------:R-:W-:Y:S02]  /*1d8a0*/  MOV R17, 0x1f ;  /* 0x0000001f00117802 */ /* 0x000fe40000000f00 */
[----:B------:R-:W-:Y:S02]  /*1d8b0*/  MOV R0, 0x1d8d0 ;  /* 0x0001d8d000007802 */ /* 0x000fe40000000f00 */
[----:B---3--:R-:W-:Y:S05]  /*1d8c0*/  CALL.REL.NOINC `($__internal_101_$__cuda_sm70_shflsync_idx_p) ;  /* 0x0000012000007944 */ /* 0x008fea0003c00000 */
[----:B--2---:R-:W-:Y:S01]  /*1d8d0*/  IMAD.MOV.U32 R201, RZ, RZ, R17 ;  /* 0x000000ffffc97224 */ /* 0x004fe200078e0011 */
[----:B-1----:R-:W-:Y:S01]  /*1d8e0*/  MOV R19, R4 ;  /* 0x0000000400137202 */ /* 0x002fe20000000f00 */
[----:B------:R-:W-:Y:S01]  /*1d8f0*/  IMAD.MOV.U32 R17, RZ, RZ, 0x1f ;  /* 0x0000001fff117424 */ /* 0x000fe200078e00ff */
[----:B------:R-:W-:Y:S02]  /*1d900*/  MOV R0, 0x1d920 ;  /* 0x0001d92000007802 */ /* 0x000fe40000000f00 */
[----:B------:R-:W-:Y:S05]  /*1d910*/  CALL.REL.NOINC `($__internal_101_$__cuda_sm70_shflsync_idx_p) ;  /* 0x000000d000007944 */ /* 0x000fea0003c00000 */
[----:B--2---:R-:W-:Y:S01]  /*1d920*/  MOV R4, R17 ;  /* 0x0000001100047202 */ /* 0x004fe20000000f00 */
[----:B-1----:R-:W-:Y:S05]  /*1d930*/  BRA `(.L_x_4917) ;  /* 0xffffe1a000007947 */ /* 0x002fea000383ffff */
.L_x_4876:
[----:B------:R-:W-:Y:S01]  /*1d940*/  IMAD.MOV.U32 R19, RZ, RZ, R7 ;  /* 0x000000ffff137224 */ /* 0x000fe200078e0007 */
[----:B------:R-:W-:-:S02]  /*1d950*/  MOV R17, 0x1f ;  /* 0x0000001f00117802 */ /* 0x000fc40000000f00 */
[----:B------:R-:W-:Y:S02]  /*1d960*/  MOV R0, 0x1d980 ;  /* 0x0001d98000007802 */ /* 0x000fe40000000f00 */
[----:B--234-:R-:W-:Y:S05]  /*1d970*/  CALL.REL.NOINC `($__internal_101_$__cuda_sm70_shflsync_idx_p) ;  /* 0x0000007000007944 */ /* 0x01cfea0003c00000 */
[----:B--2---:R-:W-:Y:S01]  /*1d980*/  MOV R9, R17 ;  /* 0x0000001100097202 */ /* 0x004fe20000000f00 */
[----:B-1----:R-:W-:Y:S05]  /*1d990*/  BRA `(.L_x_4875) ;  /* 0xffffe1a000007947 */ /* 0x002fea000383ffff */
        .weak           $__internal_100_$__cuda_sm70_shflsync_bfly_p
        .type           $__internal_100_$__cuda_sm70_shflsync_bfly_p,@function
        .size           $__internal_100_$__cuda_sm70_shflsync_bfly_p,($__internal_101_$__cuda_sm70_shflsync_idx_p - $__internal_100_$__cuda_sm70_shflsync_bfly_p)
$__internal_100_$__cuda_sm70_shflsync_bfly_p:
[----:B------:R-:W-:Y:S01]  /*1d9a0*/  MOV R14, R6 ;  /* 0x00000006000e7202 */ /* 0x000fe20000000f00 */
[----:B------:R-:W-:Y:S04]  /*1d9b0*/  WARPSYNC R4 ;  /* 0x0000000400007348 */ /* 0x000fe80003800000 */
[----:B------:R-:W-:Y:S01]  /*1d9c0*/  MOV R15, 0x0 ;  /* 0x00000000000f7802 */ /* 0x000fe20000000f00 */
[----:B------:R1:W2:Y:S03]  /*1d9d0*/  SHFL.BFLY PT, R7, R8, R7, R5 ;  /* 0x0c00000708077389 */ /* 0x0002a600000e0005 */
[----:B------:R-:W-:Y:S05]  /*1d9e0*/  RET.REL.NODEC R14 `(_ZN7cutlass13device_kernelIN5flash19enable_sm80_to_sm89INS1_16FlashAttnFwdSm80INS1_25CollectiveMainloopFwdSm80ILi8ELi2ELb0EN4cute5tupleIJNS5_1CILi128EEENS7_ILi64EEENS7_ILi192EEEEEELi192ENS_10bfloat16_tEfNS_4arch4Sm80ELb1ELb0ELb0ELb1ELb0ELb1ELb1ELb1EEENS1_21CollectiveEpilogueFwdINS6_IJS8_SA_S9_EEENS6_IJNS7_ILi1EEESI_SI_EEESC_SE_Li256ELb1ELb1ELb1ELb0EEENS1_36VarlenDynamicPersistentTileSchedulerILi128ELi64ELi256ELi256ELb1ELb1ELb0ELb1ELb1ELb1EEEEEEEEEvNT_6ParamsE) ;  /* 0xfffe26100e007950 */ /* 0x000fea0003c3ffff */
        .weak           $__internal_101_$__cuda_sm70_shflsync_idx_p
        .type           $__internal_101_$__cuda_sm70_shflsync_idx_p,@function
        .size           $__internal_101_$__cuda_sm70_shflsync_idx_p,($__internal_102_$__cuda_sm70_shflsync_up_p - $__internal_101_$__cuda_sm70_shflsync_idx_p)
$__internal_101_$__cuda_sm70_shflsync_idx_p:
[----:B------:R-:W-:Y:S01]  /*1d9f0*/  MOV R20, R0 ;  /* 0x0000000000147202 */ /* 0x000fe20000000f00 */
[----:B------:R-:W-:Y:S04]  /*1da00*/  WARPSYNC R198 ;  /* 0x000000c600007348 */ /* 0x000fe80003800000 */
[----:B------:R-:W-:Y:S01]  /*1da10*/  MOV R21, 0x0 ;  /* 0x0000000000157802 */ /* 0x000fe20000000f00 */
[----:B------:R1:W2:Y:S03]  /*1da20*/  SHFL.IDX PT, R17, R19, R16, R17 ;  /* 0x0000001013117389 */ /* 0x0002a600000e0011 */
[----:B------:R-:W-:Y:S05]  /*1da30*/  RET.REL.NODEC R20 `(_ZN7cutlass13device_kernelIN5flash19enable_sm80_to_sm89INS1_16FlashAttnFwdSm80INS1_25CollectiveMainloopFwdSm80ILi8ELi2ELb0EN4cute5tupleIJNS5_1CILi128EEENS7_ILi64EEENS7_ILi192EEEEEELi192ENS_10bfloat16_tEfNS_4arch4Sm80ELb1ELb0ELb0ELb1ELb0ELb1ELb1ELb1EEENS1_21CollectiveEpilogueFwdINS6_IJS8_SA_S9_EEENS6_IJNS7_ILi1EEESI_SI_EEESC_SE_Li256ELb1ELb1ELb1ELb0EEENS1_36VarlenDynamicPersistentTileSchedulerILi128ELi64ELi256ELi256ELb1ELb1ELb0ELb1ELb1ELb1EEEEEEEEEvNT_6ParamsE) ;  /* 0xfffe25c014007950 */ /* 0x000fea0003c3ffff */
        .weak           $__internal_102_$__cuda_sm70_shflsync_up_p
        .type           $__internal_102_$__cuda_sm70_shflsync_up_p,@function
        .size           $__internal_102_$__cuda_sm70_shflsync_up_p,($__internal_103_$__cuda_sm70_votesync_ballot - $__internal_102_$__cuda_sm70_shflsync_up_p)
$__internal_102_$__cuda_sm70_shflsync_up_p:
[----:B------:R-:W-:Y:S01]  /*1da40*/  MOV R12, R0 ;  /* 0x00000000000c7202 */ /* 0x000fe20000000f00 */
[----:B------:R-:W-:Y:S04]  /*1da50*/  WARPSYNC R199 ;  /* 0x000000c700007348 */ /* 0x000fe80003800000 */
[----:B------:R-:W-:Y:S01]  /*1da60*/  MOV R13, 0x0 ;  /* 0x00000000000d7802 */ /* 0x000fe20000000f00 */
[----:B------:R1:W2:Y:S03]  /*1da70*/  SHFL.UP PT, R5, R7, R5, R204 ;  /* 0x0400000507057389 */ /* 0x0002a600000e00cc */
[----:B------:R-:W-:Y:S05]  /*1da80*/  RET.REL.NODEC R12 `(_ZN7cutlass13device_kernelIN5flash19enable_sm80_to_sm89INS1_16FlashAttnFwdSm80INS1_25CollectiveMainloopFwdSm80ILi8ELi2ELb0EN4cute5tupleIJNS5_1CILi128EEENS7_ILi64EEENS7_ILi192EEEEEELi192ENS_10bfloat16_tEfNS_4arch4Sm80ELb1ELb0ELb0ELb1ELb0ELb1ELb1ELb1EEENS1_21CollectiveEpilogueFwdINS6_IJS8_SA_S9_EEENS6_IJNS7_ILi1EEESI_SI_EEESC_SE_Li256ELb1ELb1ELb1ELb0EEENS1_36VarlenDynamicPersistentTileSchedulerILi128ELi64ELi256ELi256ELb1ELb1ELb0ELb1ELb1ELb1EEEEEEEEEvNT_6ParamsE) ;  /* 0xfffe25700c007950 */ /* 0x000fea0003c3ffff */
        .weak           $__internal_103_$__cuda_sm70_votesync_ballot
        .type           $__internal_103_$__cuda_sm70_votesync_ballot,@function
        .size           $__internal_103_$__cuda_sm70_votesync_ballot,(.L_x_5055 - $__internal_103_$__cuda_sm70_votesync_ballot)
$__internal_103_$__cuda_sm70_votesync_ballot:
[----:B------:R-:W-:Y:S01]  /*1da90*/  ISETP.NE.U32.AND P0, PT, R5, 0x1, PT ;  /* 0x000000010500780c */ /* 0x000fe20003f05070 */
[----:B------:R-:W-:Y:S01]  /*1daa0*/  IMAD.MOV.U32 R12, RZ, RZ, R0 ;  /* 0x000000ffff0c7224 */ /* 0x000fe200078e0000 */
[----:B------:R-:W-:Y:S04]  /*1dab0*/  WARPSYNC R197 ;  /* 0x000000c500007348 */ /* 0x000fe80003800000 */
[----:B------:R-:W-:-:S07]  /*1dac0*/  IMAD.MOV.U32 R13, RZ, RZ, 0x0 ;  /* 0x00000000ff0d7424 */ /* 0x000fce00078e00ff */
[----:B------:R-:W-:-:S04]  /*1dad0*/  VOTE.ANY R6, PT, !P0 ;  /* 0x0000000000067806 */ /* 0x000fc800040e0100 */
[----:B------:R-:W-:Y:S01]  /*1dae0*/  LOP3.LUT R5, R6, R197, RZ, 0xc0, !PT ;  /* 0x000000c506057212 */ /* 0x000fe200078ec0ff */
[----:B------:R-:W-:Y:S06]  /*1daf0*/  RET.REL.NODEC R12 `(_ZN7cutlass13device_kernelIN5flash19enable_sm80_to_sm89INS1_16FlashAttnFwdSm80INS1_25CollectiveMainloopFwdSm80ILi8ELi2ELb0EN4cute5tupleIJNS5_1CILi128EEENS7_ILi64EEENS7_ILi192EEEEEELi192ENS_10bfloat16_tEfNS_4arch4Sm80ELb1ELb0ELb0ELb1ELb0ELb1ELb1ELb1EEENS1_21CollectiveEpilogueFwdINS6_IJS8_SA_S9_EEENS6_IJNS7_ILi1EEESI_SI_EEESC_SE_Li256ELb1ELb1ELb1ELb0EEENS1_36VarlenDynamicPersistentTileSchedulerILi128ELi64ELi256ELi256ELb1ELb1ELb0ELb1ELb1ELb1EEEEEEEEEvNT_6ParamsE) ;  /* 0xfffe25000c007950 */ /* 0x000fec0003c3ffff */
.L_x_4918:
        /* <DEDUP_REMOVED lines=16> */
.L_x_5055:


//--------------------- .nv.shared._ZN7cutlass13device_kernelIN5flash19enable_sm80_to_sm89INS1_16FlashAttnFwdSm80INS1_25CollectiveMainloopFwdSm80ILi8ELi1ELb1EN4cute5tupleIJNS5_1CILi128EEENS7_ILi96EEENS7_ILi192EEEEEELi192ENS_10bfloat16_tEfNS_4arch4Sm80ELb0ELb0ELb1ELb0ELb0ELb0ELb1ELb1EEENS1_21CollectiveEpilogueFwdINS6_IJS8_SA_S9_EEENS6_IJNS7_ILi1EEESI_SI_EEESC_SE_Li256ELb0ELb1ELb1ELb0EEENS1_19SingleTileSchedulerILb0ELb1ELb1ELi128EEEEEEEEEvNT_6ParamsE --------------------------
	.section	.nv.shared._ZN7cutlass13device_kernelIN5flash19enable_sm80_to_sm89INS1_16FlashAttnFwdSm80INS1_25CollectiveMainloopFwdSm80ILi8ELi1ELb1EN4cute5tupleIJNS5_1CILi128EEENS7_ILi96EEENS7_ILi192EEEEEELi192ENS_10bfloat16_tEfNS_4arch4Sm80ELb0ELb0ELb1ELb0ELb0ELb0ELb1ELb1EEENS1_21CollectiveEpilogueFwdINS6_IJS8_SA_S9_EEENS6_IJNS7_ILi1EEESI_SI_EEESC_SE_Li256ELb0ELb1ELb1ELb0EEENS1_19SingleTileSchedulerILb0ELb1ELb1ELi128EEEEEEEEEvNT_6ParamsE,"aw",@nobits
	.sectionflags	@""
	.align	16


//--------------------- .nv.global                --------------------------
	.section	.nv.global,"aw",@nobits
.nv.global:
	.type		_ZN83_INTERNAL_d8715712_47_flash_fwd_hdim192_bf16_split_softcapall_sm80_cu_4cb42ef5_33744cute1_E,@object
	.size		_ZN83_INTERNAL_d8715712_47_flash_fwd_hdim192_bf16_split_softcapall_sm80_cu_4cb42ef5_33744cute1_E,(_ZN83_INTERNAL_d8715712_47_flash_fwd_hdim192_bf16_split_softcapall_sm80_cu_4cb42ef5_33744cuda3std3__45__cpo6cbeginE - _ZN83_INTERNAL_d8715712_47_flash_fwd_hdim192_bf16_split_softcapall_sm80_cu_4cb42ef5_33744cute1_E)
_ZN83_INTERNAL_d8715712_47_flash_fwd_hdim192_bf16_split_softcapall_sm80_cu_4cb42ef5_33744cute1_E:
	.zero		1
	.type		_ZN83_INTERNAL_d8715712_47_flash_fwd_hdim192_bf16_split_softcapall_sm80_cu_4cb42ef5_33744cuda3std3__45__cpo6cbeginE,@object
	.size		_ZN83_INTERNAL_d8715712_47_flash_fwd_hdim192_bf16_split_softcapall_sm80_cu_4cb42ef5_33744cuda3std3__45__cpo6cbeginE,(_ZN83_INTERNAL_d8715712_47_flash_fwd_hdim192_bf16_split_softcapall_sm80_cu_4cb42ef5_33744cuda3std3__48in_placeE - _ZN83_INTERNAL_d8715712_47_flash_fwd_hdim192_bf16_split_softcapall_sm80_cu_4cb42ef5_33744cuda3std3__45__cpo6cbeginE)
_ZN83_INTERNAL_d8715712_47_flash_fwd_hdim192_bf16_split_softcapall_sm80_cu_4cb42ef5_33744cuda3std3__45__cpo6cbeginE:
	.zero		1
	.type		_ZN83_INTERNAL_d8715712_47_flash_fwd_hdim192_bf16_split_softcapall_sm80_cu_4cb42ef5_33744cuda3std3__48in_placeE,@object
	.size		_ZN83_INTERNAL_d8715712_47_flash_fwd_hdim192_bf16_split_softcapall_sm80_cu_4cb42ef5_33744cuda3std3__48in_placeE,(_ZN83_INTERNAL_d8715712_47_flash_fwd_hdim192_bf16_split_softcapall_sm80_cu_4cb42ef5_33744cuda3std6ranges3__45__cpo9iter_moveE - _ZN83_INTERNAL_d8715712_47_flash_fwd_hdim192_bf16_split_softcapall_sm80_cu_4cb42ef5_33744cuda3std3__48in_placeE)
_ZN83_INTERNAL_d8715712_47_flash_fwd_hdim192_bf16_split_softcapall_sm80_cu_4cb42ef5_33744cuda3std3__48in_placeE:
	.zero		1
	.type		_ZN83_INTERNAL_d8715712_47_flash_fwd_hdim192_bf16_split_softcapall_sm80_cu_4cb42ef5_33744cuda3std6ranges3__45__cpo9iter_moveE,@object
	.size		_ZN83_INTERNAL_d8715712_47_flash_fwd_hdim192_bf16_split_softcapall_sm80_cu_4cb42ef5_33744cuda3std6ranges3__45__cpo9iter_moveE,(_ZN83_INTERNAL_d8715712_47_flash_fwd_hdim192_bf16_split_softcapall_sm80_cu_4cb42ef5_33744cuda3std3__45__cpo5beginE - _ZN83_INTERNAL_d8715712_47_flash_fwd_hdim192_bf16_split_softcapall_sm80_cu_4cb42ef5_33744cuda3std6ranges3__45__cpo9iter_moveE)
_ZN83_INTERNAL_d8715712_47_flash_fwd_hdim192_bf16_split_softcapall_sm80_cu_4cb42ef5_33744cuda3std6ranges3__45__cpo9iter_moveE:
	.zero		1
	.type		_ZN83_INTERNAL_d8715712_47_flash_fwd_hdim192_bf16_split_softcapall_sm80_cu_4cb42ef5_33744cuda3std3__45__cpo5beginE,@object
	.size		_ZN83_INTERNAL_d8715712_47_flash_fwd_hdim192_bf16_split_softcapall_sm80_cu_4cb42ef5_33744cuda3std3__45__cpo5beginE,(_ZN83_INTERNAL_d8715712_47_flash_fwd_hdim192_bf16_split_softcapall_sm80_cu_4cb42ef5_33744cuda3std3__485_GLOBAL__N__d8715712_47_flash_fwd_hdim192_bf16_split_softcapall_sm80_cu_4cb42ef5_33746ignoreE - _ZN83_INTERNAL_d8715712_47_flash_fwd_hdim192_bf16_split_softcapall_sm80_cu_4cb42ef5_33744cuda3std3__45__cpo5beginE)
_ZN83_INTERNAL_d8715712_47_flash_fwd_hdim192_bf16_split_softcapall_sm80_cu_4cb42ef5_33744cuda3std3__45__cpo5beginE:
	.zero		1
	.type		_ZN83_INTERNAL_d8715712_47_flash_fwd_hdim192_bf16_split_softcapall_sm80_cu_4cb42ef5_33744cuda3std3__485_GLOBAL__N__d8715712_47_flash_fwd_hdim192_bf16_split_softcapall_sm80_cu_4cb42ef5_33746ignoreE,@object
	.size		_ZN83_INTERNAL_d8715712_47_flash_fwd_hdim192_bf16_split_softcapall_sm80_cu_4cb42ef5_33744cuda3std3__485_GLOBAL__N__d8715712_47_flash_fwd_hdim192_bf16_split_softcapall_sm80_cu_4cb42ef5_33746ignoreE,(_ZN83_INTERNAL_d8715712_47_flash_fwd_hdim192_bf16_split_softcapall_sm80_cu_4cb42ef5_33744cute7productE - _ZN83_INTERNAL_d8715712_47_flash_fwd_hdim192_bf16_split_softcapall_sm80_cu_4cb42ef5_33744cuda3std3__485_GLOBAL__N__d8715712_47_flash_fwd_hdim192_bf16_split_softcapall_sm80_cu_4cb42ef5_33746ignoreE)
_ZN83_INTERNAL_d8715712_47_flash_fwd_hdim192_bf16_split_softcapall_sm80_cu_4cb42ef5_33744cuda3std3__485_GLOBAL__N__d8715712_47_flash_fwd_hdim192_bf16_split_softcapall_sm80_cu_4cb42ef5_33746ignoreE:
	.zero		1
	.type		_ZN83_INTERNAL_d8715712_47_flash_fwd_hdim192_bf16_split_softcapall_sm80_cu_4cb42ef5_33744cute7productE,@object
	.size		_ZN83_INTERNAL_d8715712_47_flash_fwd_hdim192_bf16_split_softcapall_sm80_cu_4cb42ef5_33744cute7productE,(_ZN83_INTERNAL_d8715712_47_flash_fwd_hdim192_bf16_split_softcapall_sm80_cu_4cb42ef5_33744cuda3std3__45__cpo3endE - _ZN83_INTERNAL_d8715712_47_flash_fwd_hdim192_bf16_split_softcapall_sm80_cu_4cb42ef5_33744cute7productE)
_ZN83_INTERNAL_d8715712_47_flash_fwd_hdim192_bf16_split_softcapall_sm80_cu_4cb42ef5_33744cute7productE:
	.zero		1
	.type		_ZN83_INTERNAL_d8715712_47_flash_fwd_hdim192_bf16_split_softcapall_sm80_cu_4cb42ef5_33744cuda3std3__45__cpo3endE,@object
	.size		_ZN83_INTERNAL_d8715712_47_flash_fwd_hdim192_bf16_split_softcapall_sm80_cu_4cb42ef5_33744cuda3std3__45__cpo3endE,(_ZN83_INTERNAL_d8715712_47_flash_fwd_hdim192_bf16_split_softcapall_sm80_cu_4cb42ef5_33744cuda3std3__419piecewise_constructE - _ZN83_INTERNAL_d8715712_47_flash_fwd_hdim192_bf16_split_softcapall_sm80_cu_4cb42ef5_33744cuda3std3__45__cpo3endE)
_ZN83_INTERNAL_d8715712_47_flash_fwd_hdim192_bf16_split_softcapall_sm80_cu_4cb42ef5_33744cuda3std3__45__cpo3endE:
	.zero		1
	.type		_ZN83_INTERNAL_d8715712_47_flash_fwd_hdim192_bf16_split_softcapall_sm80_cu_4cb42ef5_33744cuda3std3__419piecewise_constructE,@object
	.size		_ZN83_INTERNAL_d8715712_47_flash_fwd_hdim192_bf16_split_softcapall_sm80_cu_4cb42ef5_33744cuda3std3__419piecewise_constructE,(_ZN83_INTERNAL_d8715712_47_flash_fwd_hdim192_bf16_split_softcapall_sm80_cu_4cb42ef5_33744cuda3std3__45__cpo4cendE - _ZN83_INTERNAL_d8715712_47_flash_fwd_hdim192_bf16_split_softcapall_sm80_cu_4cb42ef5_33744cuda3std3__419piecewise_constructE)
_ZN83_INTERNAL_d8715712_47_flash_fwd_hdim192_bf16_split_softcapall_sm80_cu_4cb42ef5_33744cuda3std3__419piecewise_constructE:
	.zero		1
	.type		_ZN83_INTERNAL_d8715712_47_flash_fwd_hdim192_bf16_split_softcapall_sm80_cu_4cb42ef5_33744cuda3std3__45__cpo4cendE,@object
	.size		_ZN83_INTERNAL_d8715712_47_flash_fwd_hdim192_bf16_split_softcapall_sm80_cu_4cb42ef5_33744cuda3std3__45__cpo4cendE,(_ZN83_INTERNAL_d8715712_47_flash_fwd_hdim192_bf16_split_softcapall_sm80_cu_4cb42ef5_33744cuda3std6ranges3__45__cpo4swapE - _ZN83_INTERNAL_d8715712_47_flash_fwd_hdim192_bf16_split_softcapall_sm80_cu_4cb42ef5_33744cuda3std3__45__cpo4cendE)
_ZN83_INTERNAL_d8715712_47_flash_fwd_hdim192_bf16_split_softcapall_sm80_cu_4cb42ef5_33744cuda3std3__45__cpo4cendE:
	.zero		1
	.type		_ZN83_INTERNAL_d8715712_47_flash_fwd_hdim192_bf16_split_softcapall_sm80_cu_4cb42ef5_33744cuda3std6ranges3__45__cpo4swapE,@object
	.size		_ZN83_INTERNAL_d8715712_47_flash_fwd_hdim192_bf16_split_softcapall_sm80_cu_4cb42ef5_33744cuda3std6ranges3__45__cpo4swapE,(.L_7 - _ZN83_INTERNAL_d8715712_47_flash_fwd_hdim192_bf16_split_softcapall_sm80_cu_4cb42ef5_33744cuda3std6ranges3__45__cpo4swapE)
_ZN83_INTERNAL_d8715712_47_flash_fwd_hdim192_bf16_split_softcapall_sm80_cu_4cb42ef5_33744cuda3std6ranges3__45__cpo4swapE:
	.zero		1
.L_7:


//--------------------- .nv.shared._ZN7cutlass13device_kernelIN5flash19enable_sm80_to_sm89INS1_16FlashAttnFwdSm80INS1_25CollectiveMainloopFwdSm80ILi8ELi1ELb0EN4cute5tupleIJNS5_1CILi128EEENS7_ILi64EEENS7_ILi192EEEEEELi192ENS_10bfloat16_tEfNS_4arch4Sm80ELb0ELb0ELb1ELb1ELb0ELb0ELb1ELb1EEENS1_21CollectiveEpilogueFwdINS6_IJS8_SA_S9_EEENS6_IJNS7_ILi1EEESI_SI_EEESC_SE_Li256ELb1ELb1ELb1ELb0EEENS1_36VarlenDynamicPersistentTileSchedulerILi128ELi64ELi256ELi256ELb1ELb1ELb0ELb0ELb1ELb1EEEEEEEEEvNT_6ParamsE --------------------------
	.section	.nv.shared._ZN7cutlass13device_kernelIN5flash19enable_sm80_to_sm89INS1_16FlashAttnFwdSm80INS1_25CollectiveMainloopFwdSm80ILi8ELi1ELb0EN4cute5tupleIJNS5_1CILi128EEENS7_ILi64EEENS7_ILi192EEEEEELi192ENS_10bfloat16_tEfNS_4arch4Sm80ELb0ELb0ELb1ELb1ELb0ELb0ELb1ELb1EEENS1_21CollectiveEpilogueFwdINS6_IJS8_SA_S9_EEENS6_IJNS7_ILi1EEESI_SI_EEESC_SE_Li256ELb1ELb1ELb1ELb0EEENS1_36VarlenDynamicPersistentTileSchedulerILi128ELi64ELi256ELi256ELb1ELb1ELb0ELb0ELb1ELb1EEEEEEEEEvNT_6ParamsE,"aw",@nobits
	.sectionflags	@""
	.align	16


//--------------------- .nv.shared._ZN7cutlass13device_kernelIN5flash19enable_sm80_to_sm89INS1_16FlashAttnFwdSm80INS1_25CollectiveMainloopFwdSm80ILi8ELi1ELb0EN4cute5tupleIJNS5_1CILi128EEENS7_ILi64EEENS7_ILi192EEEEEELi192ENS_10bfloat16_tEfNS_4arch4Sm80ELb0ELb0ELb1ELb1ELb0ELb1ELb1ELb1EEENS1_21CollectiveEpilogueFwdINS6_IJS8_SA_S9_EEENS6_IJNS7_ILi1EEESI_SI_EEESC_SE_Li256ELb1ELb1ELb1ELb0EEENS1_36VarlenDynamicPersistentTileSchedulerILi128ELi64ELi256ELi256ELb1ELb1ELb0ELb0ELb1ELb1EEEEEEEEEvNT_6ParamsE --------------------------
	.section	.nv.shared._ZN7cutlass13device_kernelIN5flash19enable_sm80_to_sm89INS1_16FlashAttnFwdSm80INS1_25CollectiveMainloopFwdSm80ILi8ELi1ELb0EN4cute5tupleIJNS5_1CILi128EEENS7_ILi64EEENS7_ILi192EEEEEELi192ENS_10bfloat16_tEfNS_4arch4Sm80ELb0ELb0ELb1ELb1ELb0ELb1ELb1ELb1EEENS1_21CollectiveEpilogueFwdINS6_IJS8_SA_S9_EEENS6_IJNS7_ILi1EEESI_SI_EEESC_SE_Li256ELb1ELb1ELb1ELb0EEENS1_36VarlenDynamicPersistentTileSchedulerILi128ELi64ELi256ELi256ELb1ELb1ELb0ELb0ELb1ELb1EEEEEEEEEvNT_6ParamsE,"aw",@nobits
	.sectionflags	@""
	.align	16


//--------------------- .nv.shared._ZN7cutlass13device_kernelIN5flash19enable_sm80_to_sm89INS1_16FlashAttnFwdSm80INS1_25CollectiveMainloopFwdSm80ILi8ELi1ELb0EN4cute5tupleIJNS5_1CILi128EEENS7_ILi64EEENS7_ILi192EEEEEELi192ENS_10bfloat16_tEfNS_4arch4Sm80ELb0ELb1ELb1ELb0ELb0ELb0ELb1ELb1EEENS1_21CollectiveEpilogueFwdINS6_IJS8_SA_S9_EEENS6_IJNS7_ILi1EEESI_SI_EEESC_SE_Li256ELb0ELb1ELb1ELb0EEENS1_19SingleTileSchedulerILb0ELb1ELb1ELi128EEEEEEEEEvNT_6ParamsE --------------------------
	.section	.nv.shared._ZN7cutlass13device_kernelIN5flash19enable_sm80_to_sm89INS1_16FlashAttnFwdSm80INS1_25CollectiveMainloopFwdSm80ILi8ELi1ELb0EN4cute5tupleIJNS5_1CILi128EEENS7_ILi64EEENS7_ILi192EEEEEELi192ENS_10bfloat16_tEfNS_4arch4Sm80ELb0ELb1ELb1ELb0ELb0ELb0ELb1ELb1EEENS1_21CollectiveEpilogueFwdINS6_IJS8_SA_S9_EEENS6_IJNS7_ILi1EEESI_SI_EEESC_SE_Li256ELb0ELb1ELb1ELb0EEENS1_19SingleTileSchedulerILb0ELb1ELb1ELi128EEEEEEEEEvNT_6ParamsE,"aw",@nobits
	.sectionflags	@""
	.align	16


//--------------------- .nv.shared._ZN7cutlass13device_kernelIN5flash19enable_sm80_to_sm89INS1_16FlashAttnFwdSm80INS1_25CollectiveMainloopFwdSm80ILi8ELi1ELb0EN4cute5tupleIJNS5_1CILi128EEENS7_ILi64EEENS7_ILi192EEEEEELi192ENS_10bfloat16_tEfNS_4arch4Sm80ELb0ELb1ELb1ELb1ELb0ELb0ELb1ELb1EEENS1_21CollectiveEpilogueFwdINS6_IJS8_SA_S9_EEENS6_IJNS7_ILi1EEESI_SI_EEESC_SE_Li256ELb1ELb1ELb1ELb0EEENS1_36VarlenDynamicPersistentTileSchedulerILi128ELi64ELi256ELi256ELb1ELb1ELb0ELb1ELb0ELb1EEEEEEEEEvNT_6ParamsE --------------------------
	.section	.nv.shared._ZN7cutlass13device_kernelIN5flash19enable_sm80_to_sm89INS1_16FlashAttnFwdSm80INS1_25CollectiveMainloopFwdSm80ILi8ELi1ELb0EN4cute5tupleIJNS5_1CILi128EEENS7_ILi64EEENS7_ILi192EEEEEELi192ENS_10bfloat16_tEfNS_4arch4Sm80ELb0ELb1ELb1ELb1ELb0ELb0ELb1ELb1EEENS1_21CollectiveEpilogueFwdINS6_IJS8_SA_S9_EEENS6_IJNS7_ILi1EEESI_SI_EEESC_SE_Li256ELb1ELb1ELb1ELb0EEENS1_36VarlenDynamicPersistentTileSchedulerILi128ELi64ELi256ELi256ELb1ELb1ELb0ELb1ELb0ELb1EEEEEEEEEvNT_6ParamsE,"aw",@nobits
	.sectionflags	@""
	.align	16


//--------------------- .nv.shared._ZN7cutlass13device_kernelIN5flash19enable_sm80_to_sm89INS1_16FlashAttnFwdSm80INS1_25CollectiveMainloopFwdSm80ILi8ELi1ELb0EN4cute5tupleIJNS5_1CILi128EEENS7_ILi64EEENS7_ILi192EEEEEELi192ENS_10bfloat16_tEfNS_4arch4Sm80ELb0ELb1ELb1ELb1ELb0ELb1ELb1ELb1EEENS1_21CollectiveEpilogueFwdINS6_IJS8_SA_S9_EEENS6_IJNS7_ILi1EEESI_SI_EEESC_SE_Li256ELb1ELb1ELb1ELb0EEENS1_36VarlenDynamicPersistentTileSchedulerILi128ELi64ELi256ELi256ELb1ELb1ELb0ELb1ELb0ELb1EEEEEEEEEvNT_6ParamsE --------------------------
	.section	.nv.shared._ZN7cutlass13device_kernelIN5flash19enable_sm80_to_sm89INS1_16FlashAttnFwdSm80INS1_25CollectiveMainloopFwdSm80ILi8ELi1ELb0EN4cute5tupleIJNS5_1CILi128EEENS7_ILi64EEENS7_ILi192EEEEEELi192ENS_10bfloat16_tEfNS_4arch4Sm80ELb0ELb1ELb1ELb1ELb0ELb1ELb1ELb1EEENS1_21CollectiveEpilogueFwdINS6_IJS8_SA_S9_EEENS6_IJNS7_ILi1EEESI_SI_EEESC_SE_Li256ELb1ELb1ELb1ELb0EEENS1_36VarlenDynamicPersistentTileSchedulerILi128ELi64ELi256ELi256ELb1ELb1ELb0ELb1ELb0ELb1EEEEEEEEEvNT_6ParamsE,"aw",@nobits
	.sectionflags	@""
	.align	16


//--------------------- .nv.shared._ZN7cutlass13device_kernelIN5flash19enable_sm80_to_sm89INS1_16FlashAttnFwdSm80INS1_25CollectiveMainloopFwdSm80ILi8ELi1ELb1EN4cute5tupleIJNS5_1CILi128EEENS7_ILi96EEENS7_ILi192EEEEEELi192ENS_10bfloat16_tEfNS_4arch4Sm80ELb1ELb0ELb1ELb0ELb0ELb0ELb1ELb1EEENS1_21CollectiveEpilogueFwdINS6_IJS8_SA_S9_EEENS6_IJNS7_ILi1EEESI_SI_EEESC_SE_Li256ELb0ELb1ELb1ELb0EEENS1_30DynamicPersistentTileSchedulerILi256ELi256ELb1ELb1ELb0EEEEEEEEEvNT_6ParamsE --------------------------
	.section	.nv.shared._ZN7cutlass13device_kernelIN5flash19enable_sm80_to_sm89INS1_16FlashAttnFwdSm80INS1_25CollectiveMainloopFwdSm80ILi8ELi1ELb1EN4cute5tupleIJNS5_1CILi128EEENS7_ILi96EEENS7_ILi192EEEEEELi192ENS_10bfloat16_tEfNS_4arch4Sm80ELb1ELb0ELb1ELb0ELb0ELb0ELb1ELb1EEENS1_21CollectiveEpilogueFwdINS6_IJS8_SA_S9_EEENS6_IJNS7_ILi1EEESI_SI_EEESC_SE_Li256ELb0ELb1ELb1ELb0EEENS1_30DynamicPersistentTileSchedulerILi256ELi256ELb1ELb1ELb0EEEEEEEEEvNT_6ParamsE,"aw",@nobits
	.sectionflags	@""
	.align	16


//--------------------- .nv.shared._ZN7cutlass13device_kernelIN5flash19enable_sm80_to_sm89INS1_16FlashAttnFwdSm80INS1_25CollectiveMainloopFwdSm80ILi8ELi1ELb0EN4cute5tupleIJNS5_1CILi128EEENS7_ILi64EEENS7_ILi192EEEEEELi192ENS_10bfloat16_tEfNS_4arch4Sm80ELb1ELb0ELb1ELb1ELb0ELb0ELb1ELb1EEENS1_21CollectiveEpilogueFwdINS6_IJS8_SA_S9_EEENS6_IJNS7_ILi1EEESI_SI_EEESC_SE_Li256ELb1ELb1ELb1ELb0EEENS1_36VarlenDynamicPersistentTileSchedulerILi128ELi64ELi256ELi256ELb1ELb1ELb0ELb1ELb1ELb1EEEEEEEEEvNT_6ParamsE --------------------------
	.section	.nv.shared._ZN7cutlass13device_kernelIN5flash19enable_sm80_to_sm89INS1_16FlashAttnFwdSm80INS1_25CollectiveMainloopFwdSm80ILi8ELi1ELb0EN4cute5tupleIJNS5_1CILi128EEENS7_ILi64EEENS7_ILi192EEEEEELi192ENS_10bfloat16_tEfNS_4arch4Sm80ELb1ELb0ELb1ELb1ELb0ELb0ELb1ELb1EEENS1_21CollectiveEpilogueFwdINS6_IJS8_SA_S9_EEENS6_IJNS7_ILi1EEESI_SI_EEESC_SE_Li256ELb1ELb1ELb1ELb0EEENS1_36VarlenDynamicPersistentTileSchedulerILi128ELi64ELi256ELi256ELb1ELb1ELb0ELb1ELb1ELb1EEEEEEEEEvNT_6ParamsE,"aw",@nobits
	.sectionflags	@""
	.align	16


//--------------------- .nv.shared._ZN7cutlass13device_kernelIN5flash19enable_sm80_to_sm89INS1_16FlashAttnFwdSm80INS1_25CollectiveMainloopFwdSm80ILi8ELi1ELb0EN4cute5tupleIJNS5_1CILi128EEENS7_ILi64EEENS7_ILi192EEEEEELi192ENS_10bfloat16_tEfNS_4arch4Sm80ELb1ELb0ELb1ELb1ELb0ELb1ELb1ELb1EEENS1_21CollectiveEpilogueFwdINS6_IJS8_SA_S9_EEENS6_IJNS7_ILi1EEESI_SI_EEESC_SE_Li256ELb1ELb1ELb1ELb0EEENS1_36VarlenDynamicPersistentTileSchedulerILi128ELi64ELi256ELi256ELb1ELb1ELb0ELb1ELb1ELb1EEEEEEEEEvNT_6ParamsE --------------------------
	.section	.nv.shared._ZN7cutlass13device_kernelIN5flash19enable_sm80_to_sm89INS1_16FlashAttnFwdSm80INS1_25CollectiveMainloopFwdSm80ILi8ELi1ELb0EN4cute5tupleIJNS5_1CILi128EEENS7_ILi64EEENS7_ILi192EEEEEELi192ENS_10bfloat16_tEfNS_4arch4Sm80ELb1ELb0ELb1ELb1ELb0ELb1ELb1ELb1EEENS1_21CollectiveEpilogueFwdINS6_IJS8_SA_S9_EEENS6_IJNS7_ILi1EEESI_SI_EEESC_SE_Li256ELb1ELb1ELb1ELb0EEENS1_36VarlenDynamicPersistentTileSchedulerILi128ELi64ELi256ELi256ELb1ELb1ELb0ELb1ELb1ELb1EEEEEEEEEvNT_6ParamsE,"aw",@nobits
	.sectionflags	@""
	.align	16


//--------------------- .nv.shared._ZN7cutlass13device_kernelIN5flash19enable_sm80_to_sm89INS1_16FlashAttnFwdSm80INS1_25CollectiveMainloopFwdSm80ILi8ELi2ELb1EN4cute5tupleIJNS5_1CILi128EEENS7_ILi96EEENS7_ILi192EEEEEELi192ENS_10bfloat16_tEfNS_4arch4Sm80ELb0ELb0ELb1ELb0ELb0ELb0ELb1ELb1EEENS1_21CollectiveEpilogueFwdINS6_IJS8_SA_S9_EEENS6_IJNS7_ILi1EEESI_SI_EEESC_SE_Li256ELb0ELb1ELb1ELb0EEENS1_19SingleTileSchedulerILb0ELb1ELb1ELi128EEEEEEEEEvNT_6ParamsE --------------------------
	.section	.nv.shared._ZN7cutlass13device_kernelIN5flash19enable_sm80_to_sm89INS1_16FlashAttnFwdSm80INS1_25CollectiveMainloopFwdSm80ILi8ELi2ELb1EN4cute5tupleIJNS5_1CILi128EEENS7_ILi96EEENS7_ILi192EEEEEELi192ENS_10bfloat16_tEfNS_4arch4Sm80ELb0ELb0ELb1ELb0ELb0ELb0ELb1ELb1EEENS1_21CollectiveEpilogueFwdINS6_IJS8_SA_S9_EEENS6_IJNS7_ILi1EEESI_SI_EEESC_SE_Li256ELb0ELb1ELb1ELb0EEENS1_19SingleTileSchedulerILb0ELb1ELb1ELi128EEEEEEEEEvNT_6ParamsE,"aw",@nobits
	.sectionflags	@""
	.align	16


//--------------------- .nv.shared._ZN7cutlass13device_kernelIN5flash19enable_sm80_to_sm89INS1_16FlashAttnFwdSm80INS1_25CollectiveMainloopFwdSm80ILi8ELi2ELb0EN4cute5tupleIJNS5_1CILi128EEENS7_ILi64EEENS7_ILi192EEEEEELi192ENS_10bfloat16_tEfNS_4arch4Sm80ELb0ELb0ELb1ELb1ELb0ELb0ELb1ELb1EEENS1_21CollectiveEpilogueFwdINS6_IJS8_SA_S9_EEENS6_IJNS7_ILi1EEESI_SI_EEESC_SE_Li256ELb1ELb1ELb1ELb0EEENS1_36VarlenDynamicPersistentTileSchedulerILi128ELi64ELi256ELi256ELb1ELb1ELb0ELb0ELb1ELb1EEEEEEEEEvNT_6ParamsE --------------------------
	.section	.nv.shared._ZN7cutlass13device_kernelIN5flash19enable_sm80_to_sm89INS1_16FlashAttnFwdSm80INS1_25CollectiveMainloopFwdSm80ILi8ELi2ELb0EN4cute5tupleIJNS5_1CILi128EEENS7_ILi64EEENS7_ILi192EEEEEELi192ENS_10bfloat16_tEfNS_4arch4Sm80ELb0ELb0ELb1ELb1ELb0ELb0ELb1ELb1EEENS1_21CollectiveEpilogueFwdINS6_IJS8_SA_S9_EEENS6_IJNS7_ILi1EEESI_SI_EEESC_SE_Li256ELb1ELb1ELb1ELb0EEENS1_36VarlenDynamicPersistentTileSchedulerILi128ELi64ELi256ELi256ELb1ELb1ELb0ELb0ELb1ELb1EEEEEEEEEvNT_6ParamsE,"aw",@nobits
	.sectionflags	@""
	.align	16


//--------------------- .nv.shared._ZN7cutlass13device_kernelIN5flash19enable_sm80_to_sm89INS1_16FlashAttnFwdSm80INS1_25CollectiveMainloopFwdSm80ILi8ELi2ELb0EN4cute5tupleIJNS5_1CILi128EEENS7_ILi64EEENS7_ILi192EEEEEELi192ENS_10bfloat16_tEfNS_4arch4Sm80ELb0ELb0ELb1ELb1ELb0ELb1ELb1ELb1EEENS1_21CollectiveEpilogueFwdINS6_IJS8_SA_S9_EEENS6_IJNS7_ILi1EEESI_SI_EEESC_SE_Li256ELb1ELb1ELb1ELb0EEENS1_36VarlenDynamicPersistentTileSchedulerILi128ELi64ELi256ELi256ELb1ELb1ELb0ELb0ELb1ELb1EEEEEEEEEvNT_6ParamsE --------------------------
	.section	.nv.shared._ZN7cutlass13device_kernelIN5flash19enable_sm80_to_sm89INS1_16FlashAttnFwdSm80INS1_25CollectiveMainloopFwdSm80ILi8ELi2ELb0EN4cute5tupleIJNS5_1CILi128EEENS7_ILi64EEENS7_ILi192EEEEEELi192ENS_10bfloat16_tEfNS_4arch4Sm80ELb0ELb0ELb1ELb1ELb0ELb1ELb1ELb1EEENS1_21CollectiveEpilogueFwdINS6_IJS8_SA_S9_EEENS6_IJNS7_ILi1EEESI_SI_EEESC_SE_Li256ELb1ELb1ELb1ELb0EEENS1_36VarlenDynamicPersistentTileSchedulerILi128ELi64ELi256ELi256ELb1ELb1ELb0ELb0ELb1ELb1EEEEEEEEEvNT_6ParamsE,"aw",@nobits
	.sectionflags	@""
	.align	16


//--------------------- .nv.shared._ZN7cutlass13device_kernelIN5flash19enable_sm80_to_sm89INS1_16FlashAttnFwdSm80INS1_25CollectiveMainloopFwdSm80ILi8ELi2ELb0EN4cute5tupleIJNS5_1CILi128EEENS7_ILi64EEENS7_ILi192EEEEEELi192ENS_10bfloat16_tEfNS_4arch4Sm80ELb0ELb1ELb1ELb0ELb0ELb0ELb1ELb1EEENS1_21CollectiveEpilogueFwdINS6_IJS8_SA_S9_EEENS6_IJNS7_ILi1EEESI_SI_EEESC_SE_Li256ELb0ELb1ELb1ELb0EEENS1_19SingleTileSchedulerILb0ELb1ELb1ELi128EEEEEEEEEvNT_6ParamsE --------------------------
	.section	.nv.shared._ZN7cutlass13device_kernelIN5flash19enable_sm80_to_sm89INS1_16FlashAttnFwdSm80INS1_25CollectiveMainloopFwdSm80ILi8ELi2ELb0EN4cute5tupleIJNS5_1CILi128EEENS7_ILi64EEENS7_ILi192EEEEEELi192ENS_10bfloat16_tEfNS_4arch4Sm80ELb0ELb1ELb1ELb0ELb0ELb0ELb1ELb1EEENS1_21CollectiveEpilogueFwdINS6_IJS8_SA_S9_EEENS6_IJNS7_ILi1EEESI_SI_EEESC_SE_Li256ELb0ELb1ELb1ELb0EEENS1_19SingleTileSchedulerILb0ELb1ELb1ELi128EEEEEEEEEvNT_6ParamsE,"aw",@nobits
	.sectionflags	@""
	.align	16


//--------------------- .nv.shared._ZN7cutlass13device_kernelIN5flash19enable_sm80_to_sm89INS1_16FlashAttnFwdSm80INS1_25CollectiveMainloopFwdSm80ILi8ELi2ELb0EN4cute5tupleIJNS5_1CILi128EEENS7_ILi64EEENS7_ILi192EEEEEELi192ENS_10bfloat16_tEfNS_4arch4Sm80ELb0ELb1ELb1ELb1ELb0ELb0ELb1ELb1EEENS1_21CollectiveEpilogueFwdINS6_IJS8_SA_S9_EEENS6_IJNS7_ILi1EEESI_SI_EEESC_SE_Li256ELb1ELb1ELb1ELb0EEENS1_36VarlenDynamicPersistentTileSchedulerILi128ELi64ELi256ELi256ELb1ELb1ELb0ELb1ELb0ELb1EEEEEEEEEvNT_6ParamsE --------------------------
	.section	.nv.shared._ZN7cutlass13device_kernelIN5flash19enable_sm80_to_sm89INS1_16FlashAttnFwdSm80INS1_25CollectiveMainloopFwdSm80ILi8ELi2ELb0EN4cute5tupleIJNS5_1CILi128EEENS7_ILi64EEENS7_ILi192EEEEEELi192ENS_10bfloat16_tEfNS_4arch4Sm80ELb0ELb1ELb1ELb1ELb0ELb0ELb1ELb1EEENS1_21CollectiveEpilogueFwdINS6_IJS8_SA_S9_EEENS6_IJNS7_ILi1EEESI_SI_EEESC_SE_Li256ELb1ELb1ELb1ELb0EEENS1_36VarlenDynamicPersistentTileSchedulerILi128ELi64ELi256ELi256ELb1ELb1ELb0ELb1ELb0ELb1EEEEEEEEEvNT_6ParamsE,"aw",@nobits
	.sectionflags	@""
	.align	16


//--------------------- .nv.shared._ZN7cutlass13device_kernelIN5flash19enable_sm80_to_sm89INS1_16FlashAttnFwdSm80INS1_25CollectiveMainloopFwdSm80ILi8ELi2ELb0EN4cute5tupleIJNS5_1CILi128EEENS7_ILi64EEENS7_ILi192EEEEEELi192ENS_10bfloat16_tEfNS_4arch4Sm80ELb0ELb1ELb1ELb1ELb0ELb1ELb1ELb1EEENS1_21CollectiveEpilogueFwdINS6_IJS8_SA_S9_EEENS6_IJNS7_ILi1EEESI_SI_EEESC_SE_Li256ELb1ELb1ELb1ELb0EEENS1_36VarlenDynamicPersistentTileSchedulerILi128ELi64ELi256ELi256ELb1ELb1ELb0ELb1ELb0ELb1EEEEEEEEEvNT_6ParamsE --------------------------
	.section	.nv.shared._ZN7cutlass13device_kernelIN5flash19enable_sm80_to_sm89INS1_16FlashAttnFwdSm80INS1_25CollectiveMainloopFwdSm80ILi8ELi2ELb0EN4cute5tupleIJNS5_1CILi128EEENS7_ILi64EEENS7_ILi192EEEEEELi192ENS_10bfloat16_tEfNS_4arch4Sm80ELb0ELb1ELb1ELb1ELb0ELb1ELb1ELb1EEENS1_21CollectiveEpilogueFwdINS6_IJS8_SA_S9_EEENS6_IJNS7_ILi1EEESI_SI_EEESC_SE_Li256ELb1ELb1ELb1ELb0EEENS1_36VarlenDynamicPersistentTileSchedulerILi128ELi64ELi256ELi256ELb1ELb1ELb0ELb1ELb0ELb1EEEEEEEEEvNT_6ParamsE,"aw",@nobits
	.sectionflags	@""
	.align	16


//--------------------- .nv.shared._ZN7cutlass13device_kernelIN5flash19enable_sm80_to_sm89INS1_16FlashAttnFwdSm80INS1_25CollectiveMainloopFwdSm80ILi8ELi2ELb1EN4cute5tupleIJNS5_1CILi128EEENS7_ILi96EEENS7_ILi192EEEEEELi192ENS_10bfloat16_tEfNS_4arch4Sm80ELb1ELb0ELb1ELb0ELb0ELb0ELb1ELb1EEENS1_21CollectiveEpilogueFwdINS6_IJS8_SA_S9_EEENS6_IJNS7_ILi1EEESI_SI_EEESC_SE_Li256ELb0ELb1ELb1ELb0EEENS1_30DynamicPersistentTileSchedulerILi256ELi256ELb1ELb1ELb0EEEEEEEEEvNT_6ParamsE --------------------------
	.section	.nv.shared._ZN7cutlass13device_kernelIN5flash19enable_sm80_to_sm89INS1_16FlashAttnFwdSm80INS1_25CollectiveMainloopFwdSm80ILi8ELi2ELb1EN4cute5tupleIJNS5_1CILi128EEENS7_ILi96EEENS7_ILi192EEEEEELi192ENS_10bfloat16_tEfNS_4arch4Sm80ELb1ELb0ELb1ELb0ELb0ELb0ELb1ELb1EEENS1_21CollectiveEpilogueFwdINS6_IJS8_SA_S9_EEENS6_IJNS7_ILi1EEESI_SI_EEESC_SE_Li256ELb0ELb1ELb1ELb0EEENS1_30DynamicPersistentTileSchedulerILi256ELi256ELb1ELb1ELb0EEEEEEEEEvNT_6ParamsE,"aw",@nobits
	.sectionflags	@""
	.align	16


//--------------------- .nv.shared._ZN7cutlass13device_kernelIN5flash19enable_sm80_to_sm89INS1_16FlashAttnFwdSm80INS1_25CollectiveMainloopFwdSm80ILi8ELi2ELb0EN4cute5tupleIJNS5_1CILi128EEENS7_ILi64EEENS7_ILi192EEEEEELi192ENS_10bfloat16_tEfNS_4arch4Sm80ELb1ELb0ELb1ELb1ELb0ELb0ELb1ELb1EEENS1_21CollectiveEpilogueFwdINS6_IJS8_SA_S9_EEENS6_IJNS7_ILi1EEESI_SI_EEESC_SE_Li256ELb1ELb1ELb1ELb0EEENS1_36VarlenDynamicPersistentTileSchedulerILi128ELi64ELi256ELi256ELb1ELb1ELb0ELb1ELb1ELb1EEEEEEEEEvNT_6ParamsE --------------------------
	.section	.nv.shared._ZN7cutlass13device_kernelIN5flash19enable_sm80_to_sm89INS1_16FlashAttnFwdSm80INS1_25CollectiveMainloopFwdSm80ILi8ELi2ELb0EN4cute5tupleIJNS5_1CILi128EEENS7_ILi64EEENS7_ILi192EEEEEELi192ENS_10bfloat16_tEfNS_4arch4Sm80ELb1ELb0ELb1ELb1ELb0ELb0ELb1ELb1EEENS1_21CollectiveEpilogueFwdINS6_IJS8_SA_S9_EEENS6_IJNS7_ILi1EEESI_SI_EEESC_SE_Li256ELb1ELb1ELb1ELb0EEENS1_36VarlenDynamicPersistentTileSchedulerILi128ELi64ELi256ELi256ELb1ELb1ELb0ELb1ELb1ELb1EEEEEEEEEvNT_6ParamsE,"aw",@nobits
	.sectionflags	@""
	.align	16


//--------------------- .nv.shared._ZN7cutlass13device_kernelIN5flash19enable_sm80_to_sm89INS1_16FlashAttnFwdSm80INS1_25CollectiveMainloopFwdSm80ILi8ELi2ELb0EN4cute5tupleIJNS5_1CILi128EEENS7_ILi64EEENS7_ILi192EEEEEELi192ENS_10bfloat16_tEfNS_4arch4Sm80ELb1ELb0ELb1ELb1ELb0ELb1ELb1ELb1EEENS1_21CollectiveEpilogueFwdINS6_IJS8_SA_S9_EEENS6_IJNS7_ILi1EEESI_SI_EEESC_SE_Li256ELb1ELb1ELb1ELb0EEENS1_36VarlenDynamicPersistentTileSchedulerILi128ELi64ELi256ELi256ELb1ELb1ELb0ELb1ELb1ELb1EEEEEEEEEvNT_6ParamsE --------------------------
	.section	.nv.shared._ZN7cutlass13device_kernelIN5flash19enable_sm80_to_sm89INS1_16FlashAttnFwdSm80INS1_25CollectiveMainloopFwdSm80ILi8ELi2ELb0EN4cute5tupleIJNS5_1CILi128EEENS7_ILi64EEENS7_ILi192EEEEEELi192ENS_10bfloat16_tEfNS_4arch4Sm80ELb1ELb0ELb1ELb1ELb0ELb1ELb1ELb1EEENS1_21CollectiveEpilogueFwdINS6_IJS8_SA_S9_EEENS6_IJNS7_ILi1EEESI_SI_EEESC_SE_Li256ELb1ELb1ELb1ELb0EEENS1_36VarlenDynamicPersistentTileSchedulerILi128ELi64ELi256ELi256ELb1ELb1ELb0ELb1ELb1ELb1EEEEEEEEEvNT_6ParamsE,"aw",@nobits
	.sectionflags	@""
	.align	16


//--------------------- .nv.shared._ZN7cutlass13device_kernelIN5flash19enable_sm80_to_sm89INS1_16FlashAttnFwdSm80INS1_25CollectiveMainloopFwdSm80ILi8ELi1ELb1EN4cute5tupleIJNS5_1CILi128EEENS7_ILi96EEENS7_ILi192EEEEEELi192ENS_10bfloat16_tEfNS_4arch4Sm80ELb0ELb0ELb0ELb0ELb0ELb0ELb1ELb1EEENS1_21CollectiveEpilogueFwdINS6_IJS8_SA_S9_EEENS6_IJNS7_ILi1EEESI_SI_EEESC_SE_Li256ELb0ELb1ELb1ELb0EEENS1_19SingleTileSchedulerILb0ELb1ELb1ELi128EEEEEEEEEvNT_6ParamsE --------------------------
	.section	.nv.shared._ZN7cutlass13device_kernelIN5flash19enable_sm80_to_sm89INS1_16FlashAttnFwdSm80INS1_25CollectiveMainloopFwdSm80ILi8ELi1ELb1EN4cute5tupleIJNS5_1CILi128EEENS7_ILi96EEENS7_ILi192EEEEEELi192ENS_10bfloat16_tEfNS_4arch4Sm80ELb0ELb0ELb0ELb0ELb0ELb0ELb1ELb1EEENS1_21CollectiveEpilogueFwdINS6_IJS8_SA_S9_EEENS6_IJNS7_ILi1EEESI_SI_EEESC_SE_Li256ELb0ELb1ELb1ELb0EEENS1_19SingleTileSchedulerILb0ELb1ELb1ELi128EEEEEEEEEvNT_6ParamsE,"aw",@nobits
	.sectionflags	@""
	.align	16


//--------------------- .nv.shared._ZN7cutlass13device_kernelIN5flash19enable_sm80_to_sm89INS1_16FlashAttnFwdSm80INS1_25CollectiveMainloopFwdSm80ILi8ELi1ELb0EN4cute5tupleIJNS5_1CILi128EEENS7_ILi64EEENS7_ILi192EEEEEELi192ENS_10bfloat16_tEfNS_4arch4Sm80ELb0ELb0ELb0ELb1ELb0ELb0ELb1ELb1EEENS1_21CollectiveEpilogueFwdINS6_IJS8_SA_S9_EEENS6_IJNS7_ILi1EEESI_SI_EEESC_SE_Li256ELb1ELb1ELb1ELb0EEENS1_36VarlenDynamicPersistentTileSchedulerILi128ELi64ELi256ELi256ELb1ELb1ELb0ELb0ELb1ELb1EEEEEEEEEvNT_6ParamsE --------------------------
	.section	.nv.shared._ZN7cutlass13device_kernelIN5flash19enable_sm80_to_sm89INS1_16FlashAttnFwdSm80INS1_25CollectiveMainloopFwdSm80ILi8ELi1ELb0EN4cute5tupleIJNS5_1CILi128EEENS7_ILi64EEENS7_ILi192EEEEEELi192ENS_10bfloat16_tEfNS_4arch4Sm80ELb0ELb0ELb0ELb1ELb0ELb0ELb1ELb1EEENS1_21CollectiveEpilogueFwdINS6_IJS8_SA_S9_EEENS6_IJNS7_ILi1EEESI_SI_EEESC_SE_Li256ELb1ELb1ELb1ELb0EEENS1_36VarlenDynamicPersistentTileSchedulerILi128ELi64ELi256ELi256ELb1ELb1ELb0ELb0ELb1ELb1EEEEEEEEEvNT_6ParamsE,"aw",@nobits
	.sectionflags	@""
	.align	16


//--------------------- .nv.shared._ZN7cutlass13device_kernelIN5flash19enable_sm80_to_sm89INS1_16FlashAttnFwdSm80INS1_25CollectiveMainloopFwdSm80ILi8ELi1ELb0EN4cute5tupleIJNS5_1CILi128EEENS7_ILi64EEENS7_ILi192EEEEEELi192ENS_10bfloat16_tEfNS_4arch4Sm80ELb0ELb0ELb0ELb1ELb0ELb1ELb1ELb1EEENS1_21CollectiveEpilogueFwdINS6_IJS8_SA_S9_EEENS6_IJNS7_ILi1EEESI_SI_EEESC_SE_Li256ELb1ELb1ELb1ELb0EEENS1_36VarlenDynamicPersistentTileSchedulerILi128ELi64ELi256ELi256ELb1ELb1ELb0ELb0ELb1ELb1EEEEEEEEEvNT_6ParamsE --------------------------
	.section	.nv.shared._ZN7cutlass13device_kernelIN5flash19enable_sm80_to_sm89INS1_16FlashAttnFwdSm80INS1_25CollectiveMainloopFwdSm80ILi8ELi1ELb0EN4cute5tupleIJNS5_1CILi128EEENS7_ILi64EEENS7_ILi192EEEEEELi192ENS_10bfloat16_tEfNS_4arch4Sm80ELb0ELb0ELb0ELb1ELb0ELb1ELb1ELb1EEENS1_21CollectiveEpilogueFwdINS6_IJS8_SA_S9_EEENS6_IJNS7_ILi1EEESI_SI_EEESC_SE_Li256ELb1ELb1ELb1ELb0EEENS1_36VarlenDynamicPersistentTileSchedulerILi128ELi64ELi256ELi256ELb1ELb1ELb0ELb0ELb1ELb1EEEEEEEEEvNT_6ParamsE,"aw",@nobits
	.sectionflags	@""
	.align	16


//--------------------- .nv.shared._ZN7cutlass13device_kernelIN5flash19enable_sm80_to_sm89INS1_16FlashAttnFwdSm80INS1_25CollectiveMainloopFwdSm80ILi8ELi1ELb0EN4cute5tupleIJNS5_1CILi128EEENS7_ILi64EEENS7_ILi192EEEEEELi192ENS_10bfloat16_tEfNS_4arch4Sm80ELb0ELb1ELb0ELb0ELb0ELb0ELb1ELb1EEENS1_21CollectiveEpilogueFwdINS6_IJS8_SA_S9_EEENS6_IJNS7_ILi1EEESI_SI_EEESC_SE_Li256ELb0ELb1ELb1ELb0EEENS1_19SingleTileSchedulerILb0ELb1ELb1ELi128EEEEEEEEEvNT_6ParamsE --------------------------
	.section	.nv.shared._ZN7cutlass13device_kernelIN5flash19enable_sm80_to_sm89INS1_16FlashAttnFwdSm80INS1_25CollectiveMainloopFwdSm80ILi8ELi1ELb0EN4cute5tupleIJNS5_1CILi128EEENS7_ILi64EEENS7_ILi192EEEEEELi192ENS_10bfloat16_tEfNS_4arch4Sm80ELb0ELb1ELb0ELb0ELb0ELb0ELb1ELb1EEENS1_21CollectiveEpilogueFwdINS6_IJS8_SA_S9_EEENS6_IJNS7_ILi1EEESI_SI_EEESC_SE_Li256ELb0ELb1ELb1ELb0EEENS1_19SingleTileSchedulerILb0ELb1ELb1ELi128EEEEEEEEEvNT_6ParamsE,"aw",@nobits
	.sectionflags	@""
	.align	16


//--------------------- .nv.shared._ZN7cutlass13device_kernelIN5flash19enable_sm80_to_sm89INS1_16FlashAttnFwdSm80INS1_25CollectiveMainloopFwdSm80ILi8ELi1ELb0EN4cute5tupleIJNS5_1CILi128EEENS7_ILi64EEENS7_ILi192EEEEEELi192ENS_10bfloat16_tEfNS_4arch4Sm80ELb0ELb1ELb0ELb1ELb0ELb0ELb1ELb1EEENS1_21CollectiveEpilogueFwdINS6_IJS8_SA_S9_EEENS6_IJNS7_ILi1EEESI_SI_EEESC_SE_Li256ELb1ELb1ELb1ELb0EEENS1_36VarlenDynamicPersistentTileSchedulerILi128ELi64ELi256ELi256ELb1ELb1ELb0ELb1ELb0ELb1EEEEEEEEEvNT_6ParamsE --------------------------
	.section	.nv.shared._ZN7cutlass13device_kernelIN5flash19enable_sm80_to_sm89INS1_16FlashAttnFwdSm80INS1_25CollectiveMainloopFwdSm80ILi8ELi1ELb0EN4cute5tupleIJNS5_1CILi128EEENS7_ILi64EEENS7_ILi192EEEEEELi192ENS_10bfloat16_tEfNS_4arch4Sm80ELb0ELb1ELb0ELb1ELb0ELb0ELb1ELb1EEENS1_21CollectiveEpilogueFwdINS6_IJS8_SA_S9_EEENS6_IJNS7_ILi1EEESI_SI_EEESC_SE_Li256ELb1ELb1ELb1ELb0EEENS1_36VarlenDynamicPersistentTileSchedulerILi128ELi64ELi256ELi256ELb1ELb1ELb0ELb1ELb0ELb1EEEEEEEEEvNT_6ParamsE,"aw",@nobits
	.sectionflags	@""
	.align	16


//--------------------- .nv.shared._ZN7cutlass13device_kernelIN5flash19enable_sm80_to_sm89INS1_16FlashAttnFwdSm80INS1_25CollectiveMainloopFwdSm80ILi8ELi1ELb0EN4cute5tupleIJNS5_1CILi128EEENS7_ILi64EEENS7_ILi192EEEEEELi192ENS_10bfloat16_tEfNS_4arch4Sm80ELb0ELb1ELb0ELb1ELb0ELb1ELb1ELb1EEENS1_21CollectiveEpilogueFwdINS6_IJS8_SA_S9_EEENS6_IJNS7_ILi1EEESI_SI_EEESC_SE_Li256ELb1ELb1ELb1ELb0EEENS1_36VarlenDynamicPersistentTileSchedulerILi128ELi64ELi256ELi256ELb1ELb1ELb0ELb1ELb0ELb1EEEEEEEEEvNT_6ParamsE --------------------------
	.section	.nv.shared._ZN7cutlass13device_kernelIN5flash19enable_sm80_to_sm89INS1_16FlashAttnFwdSm80INS1_25CollectiveMainloopFwdSm80ILi8ELi1ELb0EN4cute5tupleIJNS5_1CILi128EEENS7_ILi64EEENS7_ILi192EEEEEELi192ENS_10bfloat16_tEfNS_4arch4Sm80ELb0ELb1ELb0ELb1ELb0ELb1ELb1ELb1EEENS1_21CollectiveEpilogueFwdINS6_IJS8_SA_S9_EEENS6_IJNS7_ILi1EEESI_SI_EEESC_SE_Li256ELb1ELb1ELb1ELb0EEENS1_36VarlenDynamicPersistentTileSchedulerILi128ELi64ELi256ELi256ELb1ELb1ELb0ELb1ELb0ELb1EEEEEEEEEvNT_6ParamsE,"aw",@nobits
	.sectionflags	@""
	.align	16


//--------------------- .nv.shared._ZN7cutlass13device_kernelIN5flash19enable_sm80_to_sm89INS1_16FlashAttnFwdSm80INS1_25CollectiveMainloopFwdSm80ILi8ELi1ELb1EN4cute5tupleIJNS5_1CILi128EEENS7_ILi96EEENS7_ILi192EEEEEELi192ENS_10bfloat16_tEfNS_4arch4Sm80ELb1ELb0ELb0ELb0ELb0ELb0ELb1ELb1EEENS1_21CollectiveEpilogueFwdINS6_IJS8_SA_S9_EEENS6_IJNS7_ILi1EEESI_SI_EEESC_SE_Li256ELb0ELb1ELb1ELb0EEENS1_30DynamicPersistentTileSchedulerILi256ELi256ELb1ELb1ELb0EEEEEEEEEvNT_6ParamsE --------------------------
	.section	.nv.shared._ZN7cutlass13device_kernelIN5flash19enable_sm80_to_sm89INS1_16FlashAttnFwdSm80INS1_25CollectiveMainloopFwdSm80ILi8ELi1ELb1EN4cute5tupleIJNS5_1CILi128EEENS7_ILi96EEENS7_ILi192EEEEEELi192ENS_10bfloat16_tEfNS_4arch4Sm80ELb1ELb0ELb0ELb0ELb0ELb0ELb1ELb1EEENS1_21CollectiveEpilogueFwdINS6_IJS8_SA_S9_EEENS6_IJNS7_ILi1EEESI_SI_EEESC_SE_Li256ELb0ELb1ELb1ELb0EEENS1_30DynamicPersistentTileSchedulerILi256ELi256ELb1ELb1ELb0EEEEEEEEEvNT_6ParamsE,"aw",@nobits
	.sectionflags	@""
	.align	16


//--------------------- .nv.shared._ZN7cutlass13device_kernelIN5flash19enable_sm80_to_sm89INS1_16FlashAttnFwdSm80INS1_25CollectiveMainloopFwdSm80ILi8ELi1ELb0EN4cute5tupleIJNS5_1CILi128EEENS7_ILi64EEENS7_ILi192EEEEEELi192ENS_10bfloat16_tEfNS_4arch4Sm80ELb1ELb0ELb0ELb1ELb0ELb0ELb1ELb1EEENS1_21CollectiveEpilogueFwdINS6_IJS8_SA_S9_EEENS6_IJNS7_ILi1EEESI_SI_EEESC_SE_Li256ELb1ELb1ELb1ELb0EEENS1_36VarlenDynamicPersistentTileSchedulerILi128ELi64ELi256ELi256ELb1ELb1ELb0ELb1ELb1ELb1EEEEEEEEEvNT_6ParamsE --------------------------
	.section	.nv.shared._ZN7cutlass13device_kernelIN5flash19enable_sm80_to_sm89INS1_16FlashAttnFwdSm80INS1_25CollectiveMainloopFwdSm80ILi8ELi1ELb0EN4cute5tupleIJNS5_1CILi128EEENS7_ILi64EEENS7_ILi192EEEEEELi192ENS_10bfloat16_tEfNS_4arch4Sm80ELb1ELb0ELb0ELb1ELb0ELb0ELb1ELb1EEENS1_21CollectiveEpilogueFwdINS6_IJS8_SA_S9_EEENS6_IJNS7_ILi1EEESI_SI_EEESC_SE_Li256ELb1ELb1ELb1ELb0EEENS1_36VarlenDynamicPersistentTileSchedulerILi128ELi64ELi256ELi256ELb1ELb1ELb0ELb1ELb1ELb1EEEEEEEEEvNT_6ParamsE,"aw",@nobits
	.sectionflags	@""
	.align	16


//--------------------- .nv.shared._ZN7cutlass13device_kernelIN5flash19enable_sm80_to_sm89INS1_16FlashAttnFwdSm80INS1_25CollectiveMainloopFwdSm80ILi8ELi1ELb0EN4cute5tupleIJNS5_1CILi128EEENS7_ILi64EEENS7_ILi192EEEEEELi192ENS_10bfloat16_tEfNS_4arch4Sm80ELb1ELb0ELb0ELb1ELb0ELb1ELb1ELb1EEENS1_21CollectiveEpilogueFwdINS6_IJS8_SA_S9_EEENS6_IJNS7_ILi1EEESI_SI_EEESC_SE_Li256ELb1ELb1ELb1ELb0EEENS1_36VarlenDynamicPersistentTileSchedulerILi128ELi64ELi256ELi256ELb1ELb1ELb0ELb1ELb1ELb1EEEEEEEEEvNT_6ParamsE --------------------------
	.section	.nv.shared._ZN7cutlass13device_kernelIN5flash19enable_sm80_to_sm89INS1_16FlashAttnFwdSm80INS1_25CollectiveMainloopFwdSm80ILi8ELi1ELb0EN4cute5tupleIJNS5_1CILi128EEENS7_ILi64EEENS7_ILi192EEEEEELi192ENS_10bfloat16_tEfNS_4arch4Sm80ELb1ELb0ELb0ELb1ELb0ELb1ELb1ELb1EEENS1_21CollectiveEpilogueFwdINS6_IJS8_SA_S9_EEENS6_IJNS7_ILi1EEESI_SI_EEESC_SE_Li256ELb1ELb1ELb1ELb0EEENS1_36VarlenDynamicPersistentTileSchedulerILi128ELi64ELi256ELi256ELb1ELb1ELb0ELb1ELb1ELb1EEEEEEEEEvNT_6ParamsE,"aw",@nobits
	.sectionflags	@""
	.align	16


//--------------------- .nv.shared._ZN7cutlass13device_kernelIN5flash19enable_sm80_to_sm89INS1_16FlashAttnFwdSm80INS1_25CollectiveMainloopFwdSm80ILi8ELi2ELb1EN4cute5tupleIJNS5_1CILi128EEENS7_ILi96EEENS7_ILi192EEEEEELi192ENS_10bfloat16_tEfNS_4arch4Sm80ELb0ELb0ELb0ELb0ELb0ELb0ELb1ELb1EEENS1_21CollectiveEpilogueFwdINS6_IJS8_SA_S9_EEENS6_IJNS7_ILi1EEESI_SI_EEESC_SE_Li256ELb0ELb1ELb1ELb0EEENS1_19SingleTileSchedulerILb0ELb1ELb1ELi128EEEEEEEEEvNT_6ParamsE --------------------------
	.section	.nv.shared._ZN7cutlass13device_kernelIN5flash19enable_sm80_to_sm89INS1_16FlashAttnFwdSm80INS1_25CollectiveMainloopFwdSm80ILi8ELi2ELb1EN4cute5tupleIJNS5_1CILi128EEENS7_ILi96EEENS7_ILi192EEEEEELi192ENS_10bfloat16_tEfNS_4arch4Sm80ELb0ELb0ELb0ELb0ELb0ELb0ELb1ELb1EEENS1_21CollectiveEpilogueFwdINS6_IJS8_SA_S9_EEENS6_IJNS7_ILi1EEESI_SI_EEESC_SE_Li256ELb0ELb1ELb1ELb0EEENS1_19SingleTileSchedulerILb0ELb1ELb1ELi128EEEEEEEEEvNT_6ParamsE,"aw",@nobits
	.sectionflags	@""
	.align	16


//--------------------- .nv.shared._ZN7cutlass13device_kernelIN5flash19enable_sm80_to_sm89INS1_16FlashAttnFwdSm80INS1_25CollectiveMainloopFwdSm80ILi8ELi2ELb0EN4cute5tupleIJNS5_1CILi128EEENS7_ILi64EEENS7_ILi192EEEEEELi192ENS_10bfloat16_tEfNS_4arch4Sm80ELb0ELb0ELb0ELb1ELb0ELb0ELb1ELb1EEENS1_21CollectiveEpilogueFwdINS6_IJS8_SA_S9_EEENS6_IJNS7_ILi1EEESI_SI_EEESC_SE_Li256ELb1ELb1ELb1ELb0EEENS1_36VarlenDynamicPersistentTileSchedulerILi128ELi64ELi256ELi256ELb1ELb1ELb0ELb0ELb1ELb1EEEEEEEEEvNT_6ParamsE --------------------------
	.section	.nv.shared._ZN7cutlass13device_kernelIN5flash19enable_sm80_to_sm89INS1_16FlashAttnFwdSm80INS1_25CollectiveMainloopFwdSm80ILi8ELi2ELb0EN4cute5tupleIJNS5_1CILi128EEENS7_ILi64EEENS7_ILi192EEEEEELi192ENS_10bfloat16_tEfNS_4arch4Sm80ELb0ELb0ELb0ELb1ELb0ELb0ELb1ELb1EEENS1_21CollectiveEpilogueFwdINS6_IJS8_SA_S9_EEENS6_IJNS7_ILi1EEESI_SI_EEESC_SE_Li256ELb1ELb1ELb1ELb0EEENS1_36VarlenDynamicPersistentTileSchedulerILi128ELi64ELi256ELi256ELb1ELb1ELb0ELb0ELb1ELb1EEEEEEEEEvNT_6ParamsE,"aw",@nobits
	.sectionflags	@""
	.align	16


//--------------------- .nv.shared._ZN7cutlass13device_kernelIN5flash19enable_sm80_to_sm89INS1_16FlashAttnFwdSm80INS1_25CollectiveMainloopFwdSm80ILi8ELi2ELb0EN4cute5tupleIJNS5_1CILi128EEENS7_ILi64EEENS7_ILi192EEEEEELi192ENS_10bfloat16_tEfNS_4arch4Sm80ELb0ELb0ELb0ELb1ELb0ELb1ELb1ELb1EEENS1_21CollectiveEpilogueFwdINS6_IJS8_SA_S9_EEENS6_IJNS7_ILi1EEESI_SI_EEESC_SE_Li256ELb1ELb1ELb1ELb0EEENS1_36VarlenDynamicPersistentTileSchedulerILi128ELi64ELi256ELi256ELb1ELb1ELb0ELb0ELb1ELb1EEEEEEEEEvNT_6ParamsE --------------------------
	.section	.nv.shared._ZN7cutlass13device_kernelIN5flash19enable_sm80_to_sm89INS1_16FlashAttnFwdSm80INS1_25CollectiveMainloopFwdSm80ILi8ELi2ELb0EN4cute5tupleIJNS5_1CILi128EEENS7_ILi64EEENS7_ILi192EEEEEELi192ENS_10bfloat16_tEfNS_4arch4Sm80ELb0ELb0ELb0ELb1ELb0ELb1ELb1ELb1EEENS1_21CollectiveEpilogueFwdINS6_IJS8_SA_S9_EEENS6_IJNS7_ILi1EEESI_SI_EEESC_SE_Li256ELb1ELb1ELb1ELb0EEENS1_36VarlenDynamicPersistentTileSchedulerILi128ELi64ELi256ELi256ELb1ELb1ELb0ELb0ELb1ELb1EEEEEEEEEvNT_6ParamsE,"aw",@nobits
	.sectionflags	@""
	.align	16


//--------------------- .nv.shared._ZN7cutlass13device_kernelIN5flash19enable_sm80_to_sm89INS1_16FlashAttnFwdSm80INS1_25CollectiveMainloopFwdSm80ILi8ELi2ELb0EN4cute5tupleIJNS5_1CILi128EEENS7_ILi64EEENS7_ILi192EEEEEELi192ENS_10bfloat16_tEfNS_4arch4Sm80ELb0ELb1ELb0ELb0ELb0ELb0ELb1ELb1EEENS1_21CollectiveEpilogueFwdINS6_IJS8_SA_S9_EEENS6_IJNS7_ILi1EEESI_SI_EEESC_SE_Li256ELb0ELb1ELb1ELb0EEENS1_19SingleTileSchedulerILb0ELb1ELb1ELi128EEEEEEEEEvNT_6ParamsE --------------------------
	.section	.nv.shared._ZN7cutlass13device_kernelIN5flash19enable_sm80_to_sm89INS1_16FlashAttnFwdSm80INS1_25CollectiveMainloopFwdSm80ILi8ELi2ELb0EN4cute5tupleIJNS5_1CILi128EEENS7_ILi64EEENS7_ILi192EEEEEELi192ENS_10bfloat16_tEfNS_4arch4Sm80ELb0ELb1ELb0ELb0ELb0ELb0ELb1ELb1EEENS1_21CollectiveEpilogueFwdINS6_IJS8_SA_S9_EEENS6_IJNS7_ILi1EEESI_SI_EEESC_SE_Li256ELb0ELb1ELb1ELb0EEENS1_19SingleTileSchedulerILb0ELb1ELb1ELi128EEEEEEEEEvNT_6ParamsE,"aw",@nobits
	.sectionflags	@""
	.align	16


//--------------------- .nv.shared._ZN7cutlass13device_kernelIN5flash19enable_sm80_to_sm89INS1_16FlashAttnFwdSm80INS1_25CollectiveMainloopFwdSm80ILi8ELi2ELb0EN4cute5tupleIJNS5_1CILi128EEENS7_ILi64EEENS7_ILi192EEEEEELi192ENS_10bfloat16_tEfNS_4arch4Sm80ELb0ELb1ELb0ELb1ELb0ELb0ELb1ELb1EEENS1_21CollectiveEpilogueFwdINS6_IJS8_SA_S9_EEENS6_IJNS7_ILi1EEESI_SI_EEESC_SE_Li256ELb1ELb1ELb1ELb0EEENS1_36VarlenDynamicPersistentTileSchedulerILi128ELi64ELi256ELi256ELb1ELb1ELb0ELb1ELb0ELb1EEEEEEEEEvNT_6ParamsE --------------------------
	.section	.nv.shared._ZN7cutlass13device_kernelIN5flash19enable_sm80_to_sm89INS1_16FlashAttnFwdSm80INS1_25CollectiveMainloopFwdSm80ILi8ELi2ELb0EN4cute5tupleIJNS5_1CILi128EEENS7_ILi64EEENS7_ILi192EEEEEELi192ENS_10bfloat16_tEfNS_4arch4Sm80ELb0ELb1ELb0ELb1ELb0ELb0ELb1ELb1EEENS1_21CollectiveEpilogueFwdINS6_IJS8_SA_S9_EEENS6_IJNS7_ILi1EEESI_SI_EEESC_SE_Li256ELb1ELb1ELb1ELb0EEENS1_36VarlenDynamicPersistentTileSchedulerILi128ELi64ELi256ELi256ELb1ELb1ELb0ELb1ELb0ELb1EEEEEEEEEvNT_6ParamsE,"aw",@nobits
	.sectionflags	@""
	.align	16


//--------------------- .nv.shared._ZN7cutlass13device_kernelIN5flash19enable_sm80_to_sm89INS1_16FlashAttnFwdSm80INS1_25CollectiveMainloopFwdSm80ILi8ELi2ELb0EN4cute5tupleIJNS5_1CILi128EEENS7_ILi64EEENS7_ILi192EEEEEELi192ENS_10bfloat16_tEfNS_4arch4Sm80ELb0ELb1ELb0ELb1ELb0ELb1ELb1ELb1EEENS1_21CollectiveEpilogueFwdINS6_IJS8_SA_S9_EEENS6_IJNS7_ILi1EEESI_SI_EEESC_SE_Li256ELb1ELb1ELb1ELb0EEENS1_36VarlenDynamicPersistentTileSchedulerILi128ELi64ELi256ELi256ELb1ELb1ELb0ELb1ELb0ELb1EEEEEEEEEvNT_6ParamsE --------------------------
	.section	.nv.shared._ZN7cutlass13device_kernelIN5flash19enable_sm80_to_sm89INS1_16FlashAttnFwdSm80INS1_25CollectiveMainloopFwdSm80ILi8ELi2ELb0EN4cute5tupleIJNS5_1CILi128EEENS7_ILi64EEENS7_ILi192EEEEEELi192ENS_10bfloat16_tEfNS_4arch4Sm80ELb0ELb1ELb0ELb1ELb0ELb1ELb1ELb1EEENS1_21CollectiveEpilogueFwdINS6_IJS8_SA_S9_EEENS6_IJNS7_ILi1EEESI_SI_EEESC_SE_Li256ELb1ELb1ELb1ELb0EEENS1_36VarlenDynamicPersistentTileSchedulerILi128ELi64ELi256ELi256ELb1ELb1ELb0ELb1ELb0ELb1EEEEEEEEEvNT_6ParamsE,"aw",@nobits
	.sectionflags	@""
	.align	16


//--------------------- .nv.shared._ZN7cutlass13device_kernelIN5flash19enable_sm80_to_sm89INS1_16FlashAttnFwdSm80INS1_25CollectiveMainloopFwdSm80ILi8ELi2ELb1EN4cute5tupleIJNS5_1CILi128EEENS7_ILi96EEENS7_ILi192EEEEEELi192ENS_10bfloat16_tEfNS_4arch4Sm80ELb1ELb0ELb0ELb0ELb0ELb0ELb1ELb1EEENS1_21CollectiveEpilogueFwdINS6_IJS8_SA_S9_EEENS6_IJNS7_ILi1EEESI_SI_EEESC_SE_Li256ELb0ELb1ELb1ELb0EEENS1_30DynamicPersistentTileSchedulerILi256ELi256ELb1ELb1ELb0EEEEEEEEEvNT_6ParamsE --------------------------
	.section	.nv.shared._ZN7cutlass13device_kernelIN5flash19enable_sm80_to_sm89INS1_16FlashAttnFwdSm80INS1_25CollectiveMainloopFwdSm80ILi8ELi2ELb1EN4cute5tupleIJNS5_1CILi128EEENS7_ILi96EEENS7_ILi192EEEEEELi192ENS_10bfloat16_tEfNS_4arch4Sm80ELb1ELb0ELb0ELb0ELb0ELb0ELb1ELb1EEENS1_21CollectiveEpilogueFwdINS6_IJS8_SA_S9_EEENS6_IJNS7_ILi1EEESI_SI_EEESC_SE_Li256ELb0ELb1ELb1ELb0EEENS1_30DynamicPersistentTileSchedulerILi256ELi256ELb1ELb1ELb0EEEEEEEEEvNT_6ParamsE,"aw",@nobits
	.sectionflags	@""
	.align	16


//--------------------- .nv.shared._ZN7cutlass13device_kernelIN5flash19enable_sm80_to_sm89INS1_16FlashAttnFwdSm80INS1_25CollectiveMainloopFwdSm80ILi8ELi2ELb0EN4cute5tupleIJNS5_1CILi128EEENS7_ILi64EEENS7_ILi192EEEEEELi192ENS_10bfloat16_tEfNS_4arch4Sm80ELb1ELb0ELb0ELb1ELb0ELb0ELb1ELb1EEENS1_21CollectiveEpilogueFwdINS6_IJS8_SA_S9_EEENS6_IJNS7_ILi1EEESI_SI_EEESC_SE_Li256ELb1ELb1ELb1ELb0EEENS1_36VarlenDynamicPersistentTileSchedulerILi128ELi64ELi256ELi256ELb1ELb1ELb0ELb1ELb1ELb1EEEEEEEEEvNT_6ParamsE --------------------------
	.section	.nv.shared._ZN7cutlass13device_kernelIN5flash19enable_sm80_to_sm89INS1_16FlashAttnFwdSm80INS1_25CollectiveMainloopFwdSm80ILi8ELi2ELb0EN4cute5tupleIJNS5_1CILi128EEENS7_ILi64EEENS7_ILi192EEEEEELi192ENS_10bfloat16_tEfNS_4arch4Sm80ELb1ELb0ELb0ELb1ELb0ELb0ELb1ELb1EEENS1_21CollectiveEpilogueFwdINS6_IJS8_SA_S9_EEENS6_IJNS7_ILi1EEESI_SI_EEESC_SE_Li256ELb1ELb1ELb1ELb0EEENS1_36VarlenDynamicPersistentTileSchedulerILi128ELi64ELi256ELi256ELb1ELb1ELb0ELb1ELb1ELb1EEEEEEEEEvNT_6ParamsE,"aw",@nobits
	.sectionflags	@""
	.align	16


//--------------------- .nv.shared._ZN7cutlass13device_kernelIN5flash19enable_sm80_to_sm89INS1_16FlashAttnFwdSm80INS1_25CollectiveMainloopFwdSm80ILi8ELi2ELb0EN4cute5tupleIJNS5_1CILi128EEENS7_ILi64EEENS7_ILi192EEEEEELi192ENS_10bfloat16_tEfNS_4arch4Sm80ELb1ELb0ELb0ELb1ELb0ELb1ELb1ELb1EEENS1_21CollectiveEpilogueFwdINS6_IJS8_SA_S9_EEENS6_IJNS7_ILi1EEESI_SI_EEESC_SE_Li256ELb1ELb1ELb1ELb0EEENS1_36VarlenDynamicPersistentTileSchedulerILi128ELi64ELi256ELi256ELb1ELb1ELb0ELb1ELb1ELb1EEEEEEEEEvNT_6ParamsE --------------------------
	.section	.nv.shared._ZN7cutlass13device_kernelIN5flash19enable_sm80_to_sm89INS1_16FlashAttnFwdSm80INS1_25CollectiveMainloopFwdSm80ILi8ELi2ELb0EN4cute5tupleIJNS5_1CILi128EEENS7_ILi64EEENS7_ILi192EEEEEELi192ENS_10bfloat16_tEfNS_4arch4Sm80ELb1ELb0ELb0ELb1ELb0ELb1ELb1ELb1EEENS1_21CollectiveEpilogueFwdINS6_IJS8_SA_S9_EEENS6_IJNS7_ILi1EEESI_SI_EEESC_SE_Li256ELb1ELb1ELb1ELb0EEENS1_36VarlenDynamicPersistentTileSchedulerILi128ELi64ELi256ELi256ELb1ELb1ELb0ELb1ELb1ELb1EEEEEEEEEvNT_6ParamsE,"aw",@nobits
	.sectionflags	@""
	.align	16
